	.target	sm_103a

	.elftype	@"ET_EXEC"


//--------------------- .note.nv.tkinfo           --------------------------
	.section	.note.nv.tkinfo,"",@"SHT_NOTE"
	.sectionflags	@"SHF_NOTE_NV_TKINFO"
	.tkinfo
        /*0018*/ 	.word	0x00000002
        /*0030*/ 	.string	""
        /*0030*/ 	.string	"ptxas"
        /*0030*/ 	.string	"Cuda compilation tools, release 13.0, V13.0.88"
        /*0030*/ 	.string	"Build cuda_13.0.r13.0/compiler.36424714_0"
        /*0030*/ 	.string	"-arch sm_103a -m 64 "



//--------------------- .note.nv.cuinfo           --------------------------
	.section	.note.nv.cuinfo,"",@"SHT_NOTE"
	.sectionflags	@"SHF_NOTE_NV_CUINFO"
        /*0018*/ 	.short	0x0002
        /*001a*/ 	.short	0x0067
        /*001c*/ 	.short	0x0082
	.zero		2


//--------------------- .nv.info                  --------------------------
	.section	.nv.info,"",@"SHT_CUDA_INFO"
	.align	4


	//----- nvinfo : EIATTR_REGCOUNT
	.align		4
        /*0000*/ 	.byte	0x04, 0x2f
        /*0002*/ 	.short	(.L_10 - .L_9)
	.align		4
.L_9:
        /*0004*/ 	.word	index@(_ZN10layer_norm13ln_fwd_kernelINS_13Kernel_traitsIfffffjLj1280ELj1ELj4ELj1ELj16ENS_18Kernel_traits_baseILj1280EfffffjLj128EEEEELb1ELb1ELb1ELb1EEEvNS_9FwdParamsE)
        /*0008*/ 	.word	0x000000f2


	//----- nvinfo : EIATTR_FRAME_SIZE
	.align		4
.L_10:
        /*000c*/ 	.byte	0x04, 0x11
        /*000e*/ 	.short	(.L_12 - .L_11)
	.align		4
.L_11:
        /*0010*/ 	.word	index@(_ZN10layer_norm13ln_fwd_kernelINS_13Kernel_traitsIfffffjLj1280ELj1ELj4ELj1ELj16ENS_18Kernel_traits_baseILj1280EfffffjLj128EEEEELb1ELb1ELb1ELb1EEEvNS_9FwdParamsE)
        /*0014*/ 	.word	0x00000000


	//----- nvinfo : EIATTR_REGCOUNT
	.align		4
.L_12:
        /*0018*/ 	.byte	0x04, 0x2f
        /*001a*/ 	.short	(.L_14 - .L_13)
	.align		4
.L_13:
        /*001c*/ 	.word	index@(_ZN10layer_norm13ln_fwd_kernelINS_13Kernel_traitsIfffffjLj1280ELj1ELj4ELj1ELj16ENS_18Kernel_traits_baseILj1280EfffffjLj128EEEEELb1ELb1ELb1ELb0EEEvNS_9FwdParamsE)
        /*0020*/ 	.word	0x000000ce


	//----- nvinfo : EIATTR_FRAME_SIZE
	.align		4
.L_14:
        /*0024*/ 	.byte	0x04, 0x11
        /*0026*/ 	.short	(.L_16 - .L_15)
	.align		4
.L_15:
        /*0028*/ 	.word	index@(_ZN10layer_norm13ln_fwd_kernelINS_13Kernel_traitsIfffffjLj1280ELj1ELj4ELj1ELj16ENS_18Kernel_traits_baseILj1280EfffffjLj128EEEEELb1ELb1ELb1ELb0EEEvNS_9FwdParamsE)
        /*002c*/ 	.word	0x00000000


	//----- nvinfo : EIATTR_REGCOUNT
	.align		4
.L_16:
        /*0030*/ 	.byte	0x04, 0x2f
        /*0032*/ 	.short	(.L_18 - .L_17)
	.align		4
.L_17:
        /*0034*/ 	.word	index@(_ZN10layer_norm13ln_fwd_kernelINS_13Kernel_traitsIfffffjLj1280ELj1ELj4ELj1ELj16ENS_18Kernel_traits_baseILj1280EfffffjLj128EEEEELb1ELb1ELb0ELb1EEEvNS_9FwdParamsE)
        /*0038*/ 	.word	0x000000e0


	//----- nvinfo : EIATTR_FRAME_SIZE
	.align		4
.L_18:
        /*003c*/ 	.byte	0x04, 0x11
        /*003e*/ 	.short	(.L_20 - .L_19)
	.align		4
.L_19:
        /*0040*/ 	.word	index@(_ZN10layer_norm13ln_fwd_kernelINS_13Kernel_traitsIfffffjLj1280ELj1ELj4ELj1ELj16ENS_18Kernel_traits_baseILj1280EfffffjLj128EEEEELb1ELb1ELb0ELb1EEEvNS_9FwdParamsE)
        /*0044*/ 	.word	0x00000000


	//----- nvinfo : EIATTR_REGCOUNT
	.align		4
.L_20:
        /*0048*/ 	.byte	0x04, 0x2f
        /*004a*/ 	.short	(.L_22 - .L_21)
	.align		4
.L_21:
        /*004c*/ 	.word	index@(_ZN10layer_norm13ln_fwd_kernelINS_13Kernel_traitsIfffffjLj1280ELj1ELj4ELj1ELj16ENS_18Kernel_traits_baseILj1280EfffffjLj128EEEEELb1ELb1ELb0ELb0EEEvNS_9FwdParamsE)
        /*0050*/ 	.word	0x000000c6


	//----- nvinfo : EIATTR_FRAME_SIZE
	.align		4
.L_22:
        /*0054*/ 	.byte	0x04, 0x11
        /*0056*/ 	.short	(.L_24 - .L_23)
	.align		4
.L_23:
        /*0058*/ 	.word	index@(_ZN10layer_norm13ln_fwd_kernelINS_13Kernel_traitsIfffffjLj1280ELj1ELj4ELj1ELj16ENS_18Kernel_traits_baseILj1280EfffffjLj128EEEEELb1ELb1ELb0ELb0EEEvNS_9FwdParamsE)
        /*005c*/ 	.word	0x00000000


	//----- nvinfo : EIATTR_REGCOUNT
	.align		4
.L_24:
        /*0060*/ 	.byte	0x04, 0x2f
        /*0062*/ 	.short	(.L_26 - .L_25)
	.align		4
.L_25:
        /*0064*/ 	.word	index@(_ZN10layer_norm13ln_fwd_kernelINS_13Kernel_traitsIfffffjLj1280ELj1ELj4ELj1ELj16ENS_18Kernel_traits_baseILj1280EfffffjLj128EEEEELb1ELb0ELb1ELb1EEEvNS_9FwdParamsE)
        /*0068*/ 	.word	0x0000009e


	//----- nvinfo : EIATTR_FRAME_SIZE
	.align		4
.L_26:
        /*006c*/ 	.byte	0x04, 0x11
        /*006e*/ 	.short	(.L_28 - .L_27)
	.align		4
.L_27:
        /*0070*/ 	.word	index@(_ZN10layer_norm13ln_fwd_kernelINS_13Kernel_traitsIfffffjLj1280ELj1ELj4ELj1ELj16ENS_18Kernel_traits_baseILj1280EfffffjLj128EEEEELb1ELb0ELb1ELb1EEEvNS_9FwdParamsE)
        /*0074*/ 	.word	0x00000000


	//----- nvinfo : EIATTR_REGCOUNT
	.align		4
.L_28:
        /*0078*/ 	.byte	0x04, 0x2f
        /*007a*/ 	.short	(.L_30 - .L_29)
	.align		4
.L_29:
        /*007c*/ 	.word	index@(_ZN10layer_norm13ln_fwd_kernelINS_13Kernel_traitsIfffffjLj1280ELj1ELj4ELj1ELj16ENS_18Kernel_traits_baseILj1280EfffffjLj128EEEEELb1ELb0ELb1ELb0EEEvNS_9FwdParamsE)
        /*0080*/ 	.word	0x000000a8


	//----- nvinfo : EIATTR_FRAME_SIZE
	.align		4
.L_30:
        /*0084*/ 	.byte	0x04, 0x11
        /*0086*/ 	.short	(.L_32 - .L_31)
	.align		4
.L_31:
        /*0088*/ 	.word	index@(_ZN10layer_norm13ln_fwd_kernelINS_13Kernel_traitsIfffffjLj1280ELj1ELj4ELj1ELj16ENS_18Kernel_traits_baseILj1280EfffffjLj128EEEEELb1ELb0ELb1ELb0EEEvNS_9FwdParamsE)
        /*008c*/ 	.word	0x00000000


	//----- nvinfo : EIATTR_REGCOUNT
	.align		4
.L_32:
        /*0090*/ 	.byte	0x04, 0x2f
        /*0092*/ 	.short	(.L_34 - .L_33)
	.align		4
.L_33:
        /*0094*/ 	.word	index@(_ZN10layer_norm13ln_fwd_kernelINS_13Kernel_traitsIfffffjLj1280ELj1ELj4ELj1ELj16ENS_18Kernel_traits_baseILj1280EfffffjLj128EEEEELb1ELb0ELb0ELb1EEEvNS_9FwdParamsE)
        /*0098*/ 	.word	0x000000a0


	//----- nvinfo : EIATTR_FRAME_SIZE
	.align		4
.L_34:
        /*009c*/ 	.byte	0x04, 0x11
        /*009e*/ 	.short	(.L_36 - .L_35)
	.align		4
.L_35:
        /*00a0*/ 	.word	index@(_ZN10layer_norm13ln_fwd_kernelINS_13Kernel_traitsIfffffjLj1280ELj1ELj4ELj1ELj16ENS_18Kernel_traits_baseILj1280EfffffjLj128EEEEELb1ELb0ELb0ELb1EEEvNS_9FwdParamsE)
        /*00a4*/ 	.word	0x00000000


	//----- nvinfo : EIATTR_REGCOUNT
	.align		4
.L_36:
        /*00a8*/ 	.byte	0x04, 0x2f
        /*00aa*/ 	.short	(.L_38 - .L_37)
	.align		4
.L_37:
        /*00ac*/ 	.word	index@(_ZN10layer_norm13ln_fwd_kernelINS_13Kernel_traitsIfffffjLj1280ELj1ELj4ELj1ELj16ENS_18Kernel_traits_baseILj1280EfffffjLj128EEEEELb1ELb0ELb0ELb0EEEvNS_9FwdParamsE)
        /*00b0*/ 	.word	0x000000a2


	//----- nvinfo : EIATTR_FRAME_SIZE
	.align		4
.L_38:
        /*00b4*/ 	.byte	0x04, 0x11
        /*00b6*/ 	.short	(.L_40 - .L_39)
	.align		4
.L_39:
        /*00b8*/ 	.word	index@(_ZN10layer_norm13ln_fwd_kernelINS_13Kernel_traitsIfffffjLj1280ELj1ELj4ELj1ELj16ENS_18Kernel_traits_baseILj1280EfffffjLj128EEEEELb1ELb0ELb0ELb0EEEvNS_9FwdParamsE)
        /*00bc*/ 	.word	0x00000000


	//----- nvinfo : EIATTR_REGCOUNT
	.align		4
.L_40:
        /*00c0*/ 	.byte	0x04, 0x2f
        /*00c2*/ 	.short	(.L_42 - .L_41)
	.align		4
.L_41:
        /*00c4*/ 	.word	index@(_ZN10layer_norm13ln_fwd_kernelINS_13Kernel_traitsIfffffjLj1280ELj1ELj4ELj1ELj16ENS_18Kernel_traits_baseILj1280EfffffjLj128EEEEELb0ELb1ELb1ELb1EEEvNS_9FwdParamsE)
        /*00c8*/ 	.word	0x000000da


	//----- nvinfo : EIATTR_FRAME_SIZE
	.align		4
.L_42:
        /*00cc*/ 	.byte	0x04, 0x11
        /*00ce*/ 	.short	(.L_44 - .L_43)
	.align		4
.L_43:
        /*00d0*/ 	.word	index@(_ZN10layer_norm13ln_fwd_kernelINS_13Kernel_traitsIfffffjLj1280ELj1ELj4ELj1ELj16ENS_18Kernel_traits_baseILj1280EfffffjLj128EEEEELb0ELb1ELb1ELb1EEEvNS_9FwdParamsE)
        /*00d4*/ 	.word	0x00000000


	//----- nvinfo : EIATTR_REGCOUNT
	.align		4
.L_44:
        /*00d8*/ 	.byte	0x04, 0x2f
        /*00da*/ 	.short	(.L_46 - .L_45)
	.align		4
.L_45:
        /*00dc*/ 	.word	index@(_ZN10layer_norm13ln_fwd_kernelINS_13Kernel_traitsIfffffjLj1280ELj1ELj4ELj1ELj16ENS_18Kernel_traits_baseILj1280EfffffjLj128EEEEELb0ELb1ELb1ELb0EEEvNS_9FwdParamsE)
        /*00e0*/ 	.word	0x000000be


	//----- nvinfo : EIATTR_FRAME_SIZE
	.align		4
.L_46:
        /*00e4*/ 	.byte	0x04, 0x11
        /*00e6*/ 	.short	(.L_48 - .L_47)
	.align		4
.L_47:
        /*00e8*/ 	.word	index@(_ZN10layer_norm13ln_fwd_kernelINS_13Kernel_traitsIfffffjLj1280ELj1ELj4ELj1ELj16ENS_18Kernel_traits_baseILj1280EfffffjLj128EEEEELb0ELb1ELb1ELb0EEEvNS_9FwdParamsE)
        /*00ec*/ 	.word	0x00000000


	//----- nvinfo : EIATTR_REGCOUNT
	.align		4
.L_48:
        /*00f0*/ 	.byte	0x04, 0x2f
        /*00f2*/ 	.short	(.L_50 - .L_49)
	.align		4
.L_49:
        /*00f4*/ 	.word	index@(_ZN10layer_norm13ln_fwd_kernelINS_13Kernel_traitsIfffffjLj1280ELj1ELj4ELj1ELj16ENS_18Kernel_traits_baseILj1280EfffffjLj128EEEEELb0ELb1ELb0ELb1EEEvNS_9FwdParamsE)
        /*00f8*/ 	.word	0x000000d4


	//----- nvinfo : EIATTR_FRAME_SIZE
	.align		4
.L_50:
        /*00fc*/ 	.byte	0x04, 0x11
        /*00fe*/ 	.short	(.L_52 - .L_51)
	.align		4
.L_51:
        /*0100*/ 	.word	index@(_ZN10layer_norm13ln_fwd_kernelINS_13Kernel_traitsIfffffjLj1280ELj1ELj4ELj1ELj16ENS_18Kernel_traits_baseILj1280EfffffjLj128EEEEELb0ELb1ELb0ELb1EEEvNS_9FwdParamsE)
        /*0104*/ 	.word	0x00000000


	//----- nvinfo : EIATTR_REGCOUNT
	.align		4
.L_52:
        /*0108*/ 	.byte	0x04, 0x2f
        /*010a*/ 	.short	(.L_54 - .L_53)
	.align		4
.L_53:
        /*010c*/ 	.word	index@(_ZN10layer_norm13ln_fwd_kernelINS_13Kernel_traitsIfffffjLj1280ELj1ELj4ELj1ELj16ENS_18Kernel_traits_baseILj1280EfffffjLj128EEEEELb0ELb1ELb0ELb0EEEvNS_9FwdParamsE)
        /*0110*/ 	.word	0x000000ba


	//----- nvinfo : EIATTR_FRAME_SIZE
	.align		4
.L_54:
        /*0114*/ 	.byte	0x04, 0x11
        /*0116*/ 	.short	(.L_56 - .L_55)
	.align		4
.L_55:
        /*0118*/ 	.word	index@(_ZN10layer_norm13ln_fwd_kernelINS_13Kernel_traitsIfffffjLj1280ELj1ELj4ELj1ELj16ENS_18Kernel_traits_baseILj1280EfffffjLj128EEEEELb0ELb1ELb0ELb0EEEvNS_9FwdParamsE)
        /*011c*/ 	.word	0x00000000


	//----- nvinfo : EIATTR_REGCOUNT
	.align		4
.L_56:
        /*0120*/ 	.byte	0x04, 0x2f
        /*0122*/ 	.short	(.L_58 - .L_57)
	.align		4
.L_57:
        /*0124*/ 	.word	index@(_ZN10layer_norm13ln_fwd_kernelINS_13Kernel_traitsIfffffjLj1280ELj1ELj4ELj1ELj16ENS_18Kernel_traits_baseILj1280EfffffjLj128EEEEELb0ELb0ELb1ELb1EEEvNS_9FwdParamsE)
        /*0128*/ 	.word	0x000000a8


	//----- nvinfo : EIATTR_FRAME_SIZE
	.align		4
.L_58:
        /*012c*/ 	.byte	0x04, 0x11
        /*012e*/ 	.short	(.L_60 - .L_59)
	.align		4
.L_59:
        /*0130*/ 	.word	index@(_ZN10layer_norm13ln_fwd_kernelINS_13Kernel_traitsIfffffjLj1280ELj1ELj4ELj1ELj16ENS_18Kernel_traits_baseILj1280EfffffjLj128EEEEELb0ELb0ELb1ELb1EEEvNS_9FwdParamsE)
        /*0134*/ 	.word	0x00000000


	//----- nvinfo : EIATTR_REGCOUNT
	.align		4
.L_60:
        /*0138*/ 	.byte	0x04, 0x2f
        /*013a*/ 	.short	(.L_62 - .L_61)
	.align		4
.L_61:
        /*013c*/ 	.word	index@(_ZN10layer_norm13ln_fwd_kernelINS_13Kernel_traitsIfffffjLj1280ELj1ELj4ELj1ELj16ENS_18Kernel_traits_baseILj1280EfffffjLj128EEEEELb0ELb0ELb1ELb0EEEvNS_9FwdParamsE)
        /*0140*/ 	.word	0x0000009f


	//----- nvinfo : EIATTR_FRAME_SIZE
	.align		4
.L_62:
        /*0144*/ 	.byte	0x04, 0x11
        /*0146*/ 	.short	(.L_64 - .L_63)
	.align		4
.L_63:
        /*0148*/ 	.word	index@(_ZN10layer_norm13ln_fwd_kernelINS_13Kernel_traitsIfffffjLj1280ELj1ELj4ELj1ELj16ENS_18Kernel_traits_baseILj1280EfffffjLj128EEEEELb0ELb0ELb1ELb0EEEvNS_9FwdParamsE)
        /*014c*/ 	.word	0x00000000


	//----- nvinfo : EIATTR_REGCOUNT
	.align		4
.L_64:
        /*0150*/ 	.byte	0x04, 0x2f
        /*0152*/ 	.short	(.L_66 - .L_65)
	.align		4
.L_65:
        /*0154*/ 	.word	index@(_ZN10layer_norm13ln_fwd_kernelINS_13Kernel_traitsIfffffjLj1280ELj1ELj4ELj1ELj16ENS_18Kernel_traits_baseILj1280EfffffjLj128EEEEELb0ELb0ELb0ELb1EEEvNS_9FwdParamsE)
        /*0158*/ 	.word	0x000000a4


	//----- nvinfo : EIATTR_FRAME_SIZE
	.align		4
.L_66:
        /*015c*/ 	.byte	0x04, 0x11
        /*015e*/ 	.short	(.L_68 - .L_67)
	.align		4
.L_67:
        /*0160*/ 	.word	index@(_ZN10layer_norm13ln_fwd_kernelINS_13Kernel_traitsIfffffjLj1280ELj1ELj4ELj1ELj16ENS_18Kernel_traits_baseILj1280EfffffjLj128EEEEELb0ELb0ELb0ELb1EEEvNS_9FwdParamsE)
        /*0164*/ 	.word	0x00000000


	//----- nvinfo : EIATTR_REGCOUNT
	.align		4
.L_68:
        /*0168*/ 	.byte	0x04, 0x2f
        /*016a*/ 	.short	(.L_70 - .L_69)
	.align		4
.L_69:
        /*016c*/ 	.word	index@(_ZN10layer_norm13ln_fwd_kernelINS_13Kernel_traitsIfffffjLj1280ELj1ELj4ELj1ELj16ENS_18Kernel_traits_baseILj1280EfffffjLj128EEEEELb0ELb0ELb0ELb0EEEvNS_9FwdParamsE)
        /*0170*/ 	.word	0x00000094


	//----- nvinfo : EIATTR_FRAME_SIZE
	.align		4
.L_70:
        /*0174*/ 	.byte	0x04, 0x11
        /*0176*/ 	.short	(.L_72 - .L_71)
	.align		4
.L_71:
        /*0178*/ 	.word	index@(_ZN10layer_norm13ln_fwd_kernelINS_13Kernel_traitsIfffffjLj1280ELj1ELj4ELj1ELj16ENS_18Kernel_traits_baseILj1280EfffffjLj128EEEEELb0ELb0ELb0ELb0EEEvNS_9FwdParamsE)
        /*017c*/ 	.word	0x00000000


	//----- nvinfo : EIATTR_REGCOUNT
	.align		4
.L_72:
        /*0180*/ 	.byte	0x04, 0x2f
        /*0182*/ 	.short	(.L_74 - .L_73)
	.align		4
.L_73:
        /*0184*/ 	.word	index@(_ZN10layer_norm13ln_fwd_kernelINS_13Kernel_traitsI6__halfffffjLj1280ELj1ELj4ELj1ELj16ENS_18Kernel_traits_baseILj1280ES2_ffffjLj128EEEEELb1ELb1ELb1ELb1EEEvNS_9FwdParamsE)
        /*0188*/ 	.word	0x0000009e


	//----- nvinfo : EIATTR_FRAME_SIZE
	.align		4
.L_74:
        /*018c*/ 	.byte	0x04, 0x11
        /*018e*/ 	.short	(.L_76 - .L_75)
	.align		4
.L_75:
        /*0190*/ 	.word	index@(_ZN10layer_norm13ln_fwd_kernelINS_13Kernel_traitsI6__halfffffjLj1280ELj1ELj4ELj1ELj16ENS_18Kernel_traits_baseILj1280ES2_ffffjLj128EEEEELb1ELb1ELb1ELb1EEEvNS_9FwdParamsE)
        /*0194*/ 	.word	0x00000000


	//----- nvinfo : EIATTR_REGCOUNT
	.align		4
.L_76:
        /*0198*/ 	.byte	0x04, 0x2f
        /*019a*/ 	.short	(.L_78 - .L_77)
	.align		4
.L_77:
        /*019c*/ 	.word	index@(_ZN10layer_norm13ln_fwd_kernelINS_13Kernel_traitsI6__halfffffjLj1280ELj1ELj4ELj1ELj16ENS_18Kernel_traits_baseILj1280ES2_ffffjLj128EEEEELb1ELb1ELb1ELb0EEEvNS_9FwdParamsE)
        /*01a0*/ 	.word	0x000000a7


	//----- nvinfo : EIATTR_FRAME_SIZE
	.align		4
.L_78:
        /*01a4*/ 	.byte	0x04, 0x11
        /*01a6*/ 	.short	(.L_80 - .L_79)
	.align		4
.L_79:
        /*01a8*/ 	.word	index@(_ZN10layer_norm13ln_fwd_kernelINS_13Kernel_traitsI6__halfffffjLj1280ELj1ELj4ELj1ELj16ENS_18Kernel_traits_baseILj1280ES2_ffffjLj128EEEEELb1ELb1ELb1ELb0EEEvNS_9FwdParamsE)
        /*01ac*/ 	.word	0x00000000


	//----- nvinfo : EIATTR_REGCOUNT
	.align		4
.L_80:
        /*01b0*/ 	.byte	0x04, 0x2f
        /*01b2*/ 	.short	(.L_82 - .L_81)
	.align		4
.L_81:
        /*01b4*/ 	.word	index@(_ZN10layer_norm13ln_fwd_kernelINS_13Kernel_traitsI6__halfffffjLj1280ELj1ELj4ELj1ELj16ENS_18Kernel_traits_baseILj1280ES2_ffffjLj128EEEEELb1ELb1ELb0ELb1EEEvNS_9FwdParamsE)
        /*01b8*/ 	.word	0x000000a2


	//----- nvinfo : EIATTR_FRAME_SIZE
	.align		4
.L_82:
        /*01bc*/ 	.byte	0x04, 0x11
        /*01be*/ 	.short	(.L_84 - .L_83)
	.align		4
.L_83:
        /*01c0*/ 	.word	index@(_ZN10layer_norm13ln_fwd_kernelINS_13Kernel_traitsI6__halfffffjLj1280ELj1ELj4ELj1ELj16ENS_18Kernel_traits_baseILj1280ES2_ffffjLj128EEEEELb1ELb1ELb0ELb1EEEvNS_9FwdParamsE)
        /*01c4*/ 	.word	0x00000000


	//----- nvinfo : EIATTR_REGCOUNT
	.align		4
.L_84:
        /*01c8*/ 	.byte	0x04, 0x2f
        /*01ca*/ 	.short	(.L_86 - .L_85)
	.align		4
.L_85:
        /*01cc*/ 	.word	index@(_ZN10layer_norm13ln_fwd_kernelINS_13Kernel_traitsI6__halfffffjLj1280ELj1ELj4ELj1ELj16ENS_18Kernel_traits_baseILj1280ES2_ffffjLj128EEEEELb1ELb1ELb0ELb0EEEvNS_9FwdParamsE)
        /*01d0*/ 	.word	0x000000a2


	//----- nvinfo : EIATTR_FRAME_SIZE
	.align		4
.L_86:
        /*01d4*/ 	.byte	0x04, 0x11
        /*01d6*/ 	.short	(.L_88 - .L_87)
	.align		4
.L_87:
        /*01d8*/ 	.word	index@(_ZN10layer_norm13ln_fwd_kernelINS_13Kernel_traitsI6__halfffffjLj1280ELj1ELj4ELj1ELj16ENS_18Kernel_traits_baseILj1280ES2_ffffjLj128EEEEELb1ELb1ELb0ELb0EEEvNS_9FwdParamsE)
        /*01dc*/ 	.word	0x00000000


	//----- nvinfo : EIATTR_REGCOUNT
	.align		4
.L_88:
        /*01e0*/ 	.byte	0x04, 0x2f
        /*01e2*/ 	.short	(.L_90 - .L_89)
	.align		4
.L_89:
        /*01e4*/ 	.word	index@(_ZN10layer_norm13ln_fwd_kernelINS_13Kernel_traitsI6__halfffffjLj1280ELj1ELj4ELj1ELj16ENS_18Kernel_traits_baseILj1280ES2_ffffjLj128EEEEELb1ELb0ELb1ELb1EEEvNS_9FwdParamsE)
        /*01e8*/ 	.word	0x0000007c


	//----- nvinfo : EIATTR_FRAME_SIZE
	.align		4
.L_90:
        /*01ec*/ 	.byte	0x04, 0x11
        /*01ee*/ 	.short	(.L_92 - .L_91)
	.align		4
.L_91:
        /*01f0*/ 	.word	index@(_ZN10layer_norm13ln_fwd_kernelINS_13Kernel_traitsI6__halfffffjLj1280ELj1ELj4ELj1ELj16ENS_18Kernel_traits_baseILj1280ES2_ffffjLj128EEEEELb1ELb0ELb1ELb1EEEvNS_9FwdParamsE)
        /*01f4*/ 	.word	0x00000000


	//----- nvinfo : EIATTR_REGCOUNT
	.align		4
.L_92:
        /*01f8*/ 	.byte	0x04, 0x2f
        /*01fa*/ 	.short	(.L_94 - .L_93)
	.align		4
.L_93:
        /*01fc*/ 	.word	index@(_ZN10layer_norm13ln_fwd_kernelINS_13Kernel_traitsI6__halfffffjLj1280ELj1ELj4ELj1ELj16ENS_18Kernel_traits_baseILj1280ES2_ffffjLj128EEEEELb1ELb0ELb1ELb0EEEvNS_9FwdParamsE)
        /*0200*/ 	.word	0x00000090


	//----- nvinfo : EIATTR_FRAME_SIZE
	.align		4
.L_94:
        /*0204*/ 	.byte	0x04, 0x11
        /*0206*/ 	.short	(.L_96 - .L_95)
	.align		4
.L_95:
        /*0208*/ 	.word	index@(_ZN10layer_norm13ln_fwd_kernelINS_13Kernel_traitsI6__halfffffjLj1280ELj1ELj4ELj1ELj16ENS_18Kernel_traits_baseILj1280ES2_ffffjLj128EEEEELb1ELb0ELb1ELb0EEEvNS_9FwdParamsE)
        /*020c*/ 	.word	0x00000000


	//----- nvinfo : EIATTR_REGCOUNT
	.align		4
.L_96:
        /*0210*/ 	.byte	0x04, 0x2f
        /*0212*/ 	.short	(.L_98 - .L_97)
	.align		4
.L_97:
        /*0214*/ 	.word	index@(_ZN10layer_norm13ln_fwd_kernelINS_13Kernel_traitsI6__halfffffjLj1280ELj1ELj4ELj1ELj16ENS_18Kernel_traits_baseILj1280ES2_ffffjLj128EEEEELb1ELb0ELb0ELb1EEEvNS_9FwdParamsE)
        /*0218*/ 	.word	0x00000094


	//----- nvinfo : EIATTR_FRAME_SIZE
	.align		4
.L_98:
        /*021c*/ 	.byte	0x04, 0x11
        /*021e*/ 	.short	(.L_100 - .L_99)
	.align		4
.L_99:
        /*0220*/ 	.word	index@(_ZN10layer_norm13ln_fwd_kernelINS_13Kernel_traitsI6__halfffffjLj1280ELj1ELj4ELj1ELj16ENS_18Kernel_traits_baseILj1280ES2_ffffjLj128EEEEELb1ELb0ELb0ELb1EEEvNS_9FwdParamsE)
        /*0224*/ 	.word	0x00000000


	//----- nvinfo : EIATTR_REGCOUNT
	.align		4
.L_100:
        /*0228*/ 	.byte	0x04, 0x2f
        /*022a*/ 	.short	(.L_102 - .L_101)
	.align		4
.L_101:
        /*022c*/ 	.word	index@(_ZN10layer_norm13ln_fwd_kernelINS_13Kernel_traitsI6__halfffffjLj1280ELj1ELj4ELj1ELj16ENS_18Kernel_traits_baseILj1280ES2_ffffjLj128EEEEELb1ELb0ELb0ELb0EEEvNS_9FwdParamsE)
        /*0230*/ 	.word	0x00000087


	//----- nvinfo : EIATTR_FRAME_SIZE
	.align		4
.L_102:
        /*0234*/ 	.byte	0x04, 0x11
        /*0236*/ 	.short	(.L_104 - .L_103)
	.align		4
.L_103:
        /*0238*/ 	.word	index@(_ZN10layer_norm13ln_fwd_kernelINS_13Kernel_traitsI6__halfffffjLj1280ELj1ELj4ELj1ELj16ENS_18Kernel_traits_baseILj1280ES2_ffffjLj128EEEEELb1ELb0ELb0ELb0EEEvNS_9FwdParamsE)
        /*023c*/ 	.word	0x00000000


	//----- nvinfo : EIATTR_REGCOUNT
	.align		4
.L_104:
        /*0240*/ 	.byte	0x04, 0x2f
        /*0242*/ 	.short	(.L_106 - .L_105)
	.align		4
.L_105:
        /*0244*/ 	.word	index@(_ZN10layer_norm13ln_fwd_kernelINS_13Kernel_traitsI6__halfffffjLj1280ELj1ELj4ELj1ELj16ENS_18Kernel_traits_baseILj1280ES2_ffffjLj128EEEEELb0ELb1ELb1ELb1EEEvNS_9FwdParamsE)
        /*0248*/ 	.word	0x0000009a


	//----- nvinfo : EIATTR_FRAME_SIZE
	.align		4
.L_106:
        /*024c*/ 	.byte	0x04, 0x11
        /*024e*/ 	.short	(.L_108 - .L_107)
	.align		4
.L_107:
        /*0250*/ 	.word	index@(_ZN10layer_norm13ln_fwd_kernelINS_13Kernel_traitsI6__halfffffjLj1280ELj1ELj4ELj1ELj16ENS_18Kernel_traits_baseILj1280ES2_ffffjLj128EEEEELb0ELb1ELb1ELb1EEEvNS_9FwdParamsE)
        /*0254*/ 	.word	0x00000000


	//----- nvinfo : EIATTR_REGCOUNT
	.align		4
.L_108:
        /*0258*/ 	.byte	0x04, 0x2f
        /*025a*/ 	.short	(.L_110 - .L_109)
	.align		4
.L_109:
        /*025c*/ 	.word	index@(_ZN10layer_norm13ln_fwd_kernelINS_13Kernel_traitsI6__halfffffjLj1280ELj1ELj4ELj1ELj16ENS_18Kernel_traits_baseILj1280ES2_ffffjLj128EEEEELb0ELb1ELb1ELb0EEEvNS_9FwdParamsE)
        /*0260*/ 	.word	0x0000009c


	//----- nvinfo : EIATTR_FRAME_SIZE
	.align		4
.L_110:
        /*0264*/ 	.byte	0x04, 0x11
        /*0266*/ 	.short	(.L_112 - .L_111)
	.align		4
.L_111:
        /*0268*/ 	.word	index@(_ZN10layer_norm13ln_fwd_kernelINS_13Kernel_traitsI6__halfffffjLj1280ELj1ELj4ELj1ELj16ENS_18Kernel_traits_baseILj1280ES2_ffffjLj128EEEEELb0ELb1ELb1ELb0EEEvNS_9FwdParamsE)
        /*026c*/ 	.word	0x00000000


	//----- nvinfo : EIATTR_REGCOUNT
	.align		4
.L_112:
        /*0270*/ 	.byte	0x04, 0x2f
        /*0272*/ 	.short	(.L_114 - .L_113)
	.align		4
.L_113:
        /*0274*/ 	.word	index@(_ZN10layer_norm13ln_fwd_kernelINS_13Kernel_traitsI6__halfffffjLj1280ELj1ELj4ELj1ELj16ENS_18Kernel_traits_baseILj1280ES2_ffffjLj128EEEEELb0ELb1ELb0ELb1EEEvNS_9FwdParamsE)
        /*0278*/ 	.word	0x000000a2


	//----- nvinfo : EIATTR_FRAME_SIZE
	.align		4
.L_114:
        /*027c*/ 	.byte	0x04, 0x11
        /*027e*/ 	.short	(.L_116 - .L_115)
	.align		4
.L_115:
        /*0280*/ 	.word	index@(_ZN10layer_norm13ln_fwd_kernelINS_13Kernel_traitsI6__halfffffjLj1280ELj1ELj4ELj1ELj16ENS_18Kernel_traits_baseILj1280ES2_ffffjLj128EEEEELb0ELb1ELb0ELb1EEEvNS_9FwdParamsE)
        /*0284*/ 	.word	0x00000000


	//----- nvinfo : EIATTR_REGCOUNT
	.align		4
.L_116:
        /*0288*/ 	.byte	0x04, 0x2f
        /*028a*/ 	.short	(.L_118 - .L_117)
	.align		4
.L_117:
        /*028c*/ 	.word	index@(_ZN10layer_norm13ln_fwd_kernelINS_13Kernel_traitsI6__halfffffjLj1280ELj1ELj4ELj1ELj16ENS_18Kernel_traits_baseILj1280ES2_ffffjLj128EEEEELb0ELb1ELb0ELb0EEEvNS_9FwdParamsE)
        /*0290*/ 	.word	0x00000092


	//----- nvinfo : EIATTR_FRAME_SIZE
	.align		4
.L_118:
        /*0294*/ 	.byte	0x04, 0x11
        /*0296*/ 	.short	(.L_120 - .L_119)
	.align		4
.L_119:
        /*0298*/ 	.word	index@(_ZN10layer_norm13ln_fwd_kernelINS_13Kernel_traitsI6__halfffffjLj1280ELj1ELj4ELj1ELj16ENS_18Kernel_traits_baseILj1280ES2_ffffjLj128EEEEELb0ELb1ELb0ELb0EEEvNS_9FwdParamsE)
        /*029c*/ 	.word	0x00000000


	//----- nvinfo : EIATTR_REGCOUNT
	.align		4
.L_120:
        /*02a0*/ 	.byte	0x04, 0x2f
        /*02a2*/ 	.short	(.L_122 - .L_121)
	.align		4
.L_121:
        /*02a4*/ 	.word	index@(_ZN10layer_norm13ln_fwd_kernelINS_13Kernel_traitsI6__halfffffjLj1280ELj1ELj4ELj1ELj16ENS_18Kernel_traits_baseILj1280ES2_ffffjLj128EEEEELb0ELb0ELb1ELb1EEEvNS_9FwdParamsE)
        /*02a8*/ 	.word	0x0000007f


	//----- nvinfo : EIATTR_FRAME_SIZE
	.align		4
.L_122:
        /*02ac*/ 	.byte	0x04, 0x11
        /*02ae*/ 	.short	(.L_124 - .L_123)
	.align		4
.L_123:
        /*02b0*/ 	.word	index@(_ZN10layer_norm13ln_fwd_kernelINS_13Kernel_traitsI6__halfffffjLj1280ELj1ELj4ELj1ELj16ENS_18Kernel_traits_baseILj1280ES2_ffffjLj128EEEEELb0ELb0ELb1ELb1EEEvNS_9FwdParamsE)
        /*02b4*/ 	.word	0x00000000


	//----- nvinfo : EIATTR_REGCOUNT
	.align		4
.L_124:
        /*02b8*/ 	.byte	0x04, 0x2f
        /*02ba*/ 	.short	(.L_126 - .L_125)
	.align		4
.L_125:
        /*02bc*/ 	.word	index@(_ZN10layer_norm13ln_fwd_kernelINS_13Kernel_traitsI6__halfffffjLj1280ELj1ELj4ELj1ELj16ENS_18Kernel_traits_baseILj1280ES2_ffffjLj128EEEEELb0ELb0ELb1ELb0EEEvNS_9FwdParamsE)
        /*02c0*/ 	.word	0x00000080


	//----- nvinfo : EIATTR_FRAME_SIZE
	.align		4
.L_126:
        /*02c4*/ 	.byte	0x04, 0x11
        /*02c6*/ 	.short	(.L_128 - .L_127)
	.align		4
.L_127:
        /*02c8*/ 	.word	index@(_ZN10layer_norm13ln_fwd_kernelINS_13Kernel_traitsI6__halfffffjLj1280ELj1ELj4ELj1ELj16ENS_18Kernel_traits_baseILj1280ES2_ffffjLj128EEEEELb0ELb0ELb1ELb0EEEvNS_9FwdParamsE)
        /*02cc*/ 	.word	0x00000000


	//----- nvinfo : EIATTR_REGCOUNT
	.align		4
.L_128:
        /*02d0*/ 	.byte	0x04, 0x2f
        /*02d2*/ 	.short	(.L_130 - .L_129)
	.align		4
.L_129:
        /*02d4*/ 	.word	index@(_ZN10layer_norm13ln_fwd_kernelINS_13Kernel_traitsI6__halfffffjLj1280ELj1ELj4ELj1ELj16ENS_18Kernel_traits_baseILj1280ES2_ffffjLj128EEEEELb0ELb0ELb0ELb1EEEvNS_9FwdParamsE)
        /*02d8*/ 	.word	0x0000007e


	//----- nvinfo : EIATTR_FRAME_SIZE
	.align		4
.L_130:
        /*02dc*/ 	.byte	0x04, 0x11
        /*02de*/ 	.short	(.L_132 - .L_131)
	.align		4
.L_131:
        /*02e0*/ 	.word	index@(_ZN10layer_norm13ln_fwd_kernelINS_13Kernel_traitsI6__halfffffjLj1280ELj1ELj4ELj1ELj16ENS_18Kernel_traits_baseILj1280ES2_ffffjLj128EEEEELb0ELb0ELb0ELb1EEEvNS_9FwdParamsE)
        /*02e4*/ 	.word	0x00000000


	//----- nvinfo : EIATTR_REGCOUNT
	.align		4
.L_132:
        /*02e8*/ 	.byte	0x04, 0x2f
        /*02ea*/ 	.short	(.L_134 - .L_133)
	.align		4
.L_133:
        /*02ec*/ 	.word	index@(_ZN10layer_norm13ln_fwd_kernelINS_13Kernel_traitsI6__halfffffjLj1280ELj1ELj4ELj1ELj16ENS_18Kernel_traits_baseILj1280ES2_ffffjLj128EEEEELb0ELb0ELb0ELb0EEEvNS_9FwdParamsE)
        /*02f0*/ 	.word	0x0000007a


	//----- nvinfo : EIATTR_FRAME_SIZE
	.align		4
.L_134:
        /*02f4*/ 	.byte	0x04, 0x11
        /*02f6*/ 	.short	(.L_136 - .L_135)
	.align		4
.L_135:
        /*02f8*/ 	.word	index@(_ZN10layer_norm13ln_fwd_kernelINS_13Kernel_traitsI6__halfffffjLj1280ELj1ELj4ELj1ELj16ENS_18Kernel_traits_baseILj1280ES2_ffffjLj128EEEEELb0ELb0ELb0ELb0EEEvNS_9FwdParamsE)
        /*02fc*/ 	.word	0x00000000


	//----- nvinfo : EIATTR_REGCOUNT
	.align		4
.L_136:
        /*0300*/ 	.byte	0x04, 0x2f
        /*0302*/ 	.short	(.L_138 - .L_137)
	.align		4
.L_137:
        /*0304*/ 	.word	index@(_ZN10layer_norm13ln_fwd_kernelINS_13Kernel_traitsIf6__halffS2_fjLj1280ELj1ELj4ELj1ELj16ENS_18Kernel_traits_baseILj1280EfS2_fS2_fjLj128EEEEELb1ELb1ELb1ELb1EEEvNS_9FwdParamsE)
        /*0308*/ 	.word	0x000000fa


	//----- nvinfo : EIATTR_FRAME_SIZE
	.align		4
.L_138:
        /*030c*/ 	.byte	0x04, 0x11
        /*030e*/ 	.short	(.L_140 - .L_139)
	.align		4
.L_139:
        /*0310*/ 	.word	index@(_ZN10layer_norm13ln_fwd_kernelINS_13Kernel_traitsIf6__halffS2_fjLj1280ELj1ELj4ELj1ELj16ENS_18Kernel_traits_baseILj1280EfS2_fS2_fjLj128EEEEELb1ELb1ELb1ELb1EEEvNS_9FwdParamsE)
        /*0314*/ 	.word	0x00000000


	//----- nvinfo : EIATTR_REGCOUNT
	.align		4
.L_140:
        /*0318*/ 	.byte	0x04, 0x2f
        /*031a*/ 	.short	(.L_142 - .L_141)
	.align		4
.L_141:
        /*031c*/ 	.word	index@(_ZN10layer_norm13ln_fwd_kernelINS_13Kernel_traitsIf6__halffS2_fjLj1280ELj1ELj4ELj1ELj16ENS_18Kernel_traits_baseILj1280EfS2_fS2_fjLj128EEEEELb1ELb1ELb1ELb0EEEvNS_9FwdParamsE)
        /*0320*/ 	.word	0x000000dc


	//----- nvinfo : EIATTR_FRAME_SIZE
	.align		4
.L_142:
        /*0324*/ 	.byte	0x04, 0x11
        /*0326*/ 	.short	(.L_144 - .L_143)
	.align		4
.L_143:
        /*0328*/ 	.word	index@(_ZN10layer_norm13ln_fwd_kernelINS_13Kernel_traitsIf6__halffS2_fjLj1280ELj1ELj4ELj1ELj16ENS_18Kernel_traits_baseILj1280EfS2_fS2_fjLj128EEEEELb1ELb1ELb1ELb0EEEvNS_9FwdParamsE)
        /*032c*/ 	.word	0x00000000


	//----- nvinfo : EIATTR_REGCOUNT
	.align		4
.L_144:
        /*0330*/ 	.byte	0x04, 0x2f
        /*0332*/ 	.short	(.L_146 - .L_145)
	.align		4
.L_145:
        /*0334*/ 	.word	index@(_ZN10layer_norm13ln_fwd_kernelINS_13Kernel_traitsIf6__halffS2_fjLj1280ELj1ELj4ELj1ELj16ENS_18Kernel_traits_baseILj1280EfS2_fS2_fjLj128EEEEELb1ELb1ELb0ELb1EEEvNS_9FwdParamsE)
        /*0338*/ 	.word	0x000000d4


	//----- nvinfo : EIATTR_FRAME_SIZE
	.align		4
.L_146:
        /*033c*/ 	.byte	0x04, 0x11
        /*033e*/ 	.short	(.L_148 - .L_147)
	.align		4
.L_147:
        /*0340*/ 	.word	index@(_ZN10layer_norm13ln_fwd_kernelINS_13Kernel_traitsIf6__halffS2_fjLj1280ELj1ELj4ELj1ELj16ENS_18Kernel_traits_baseILj1280EfS2_fS2_fjLj128EEEEELb1ELb1ELb0ELb1EEEvNS_9FwdParamsE)
        /*0344*/ 	.word	0x00000000


	//----- nvinfo : EIATTR_REGCOUNT
	.align		4
.L_148:
        /*0348*/ 	.byte	0x04, 0x2f
        /*034a*/ 	.short	(.L_150 - .L_149)
	.align		4
.L_149:
        /*034c*/ 	.word	index@(_ZN10layer_norm13ln_fwd_kernelINS_13Kernel_traitsIf6__halffS2_fjLj1280ELj1ELj4ELj1ELj16ENS_18Kernel_traits_baseILj1280EfS2_fS2_fjLj128EEEEELb1ELb1ELb0ELb0EEEvNS_9FwdParamsE)
        /*0350*/ 	.word	0x000000cd


	//----- nvinfo : EIATTR_FRAME_SIZE
	.align		4
.L_150:
        /*0354*/ 	.byte	0x04, 0x11
        /*0356*/ 	.short	(.L_152 - .L_151)
	.align		4
.L_151:
        /*0358*/ 	.word	index@(_ZN10layer_norm13ln_fwd_kernelINS_13Kernel_traitsIf6__halffS2_fjLj1280ELj1ELj4ELj1ELj16ENS_18Kernel_traits_baseILj1280EfS2_fS2_fjLj128EEEEELb1ELb1ELb0ELb0EEEvNS_9FwdParamsE)
        /*035c*/ 	.word	0x00000000


	//----- nvinfo : EIATTR_REGCOUNT
	.align		4
.L_152:
        /*0360*/ 	.byte	0x04, 0x2f
        /*0362*/ 	.short	(.L_154 - .L_153)
	.align		4
.L_153:
        /*0364*/ 	.word	index@(_ZN10layer_norm13ln_fwd_kernelINS_13Kernel_traitsIf6__halffS2_fjLj1280ELj1ELj4ELj1ELj16ENS_18Kernel_traits_baseILj1280EfS2_fS2_fjLj128EEEEELb1ELb0ELb1ELb1EEEvNS_9FwdParamsE)
        /*0368*/ 	.word	0x000000a8


	//----- nvinfo : EIATTR_FRAME_SIZE
	.align		4
.L_154:
        /*036c*/ 	.byte	0x04, 0x11
        /*036e*/ 	.short	(.L_156 - .L_155)
	.align		4
.L_155:
        /*0370*/ 	.word	index@(_ZN10layer_norm13ln_fwd_kernelINS_13Kernel_traitsIf6__halffS2_fjLj1280ELj1ELj4ELj1ELj16ENS_18Kernel_traits_baseILj1280EfS2_fS2_fjLj128EEEEELb1ELb0ELb1ELb1EEEvNS_9FwdParamsE)
        /*0374*/ 	.word	0x00000000


	//----- nvinfo : EIATTR_REGCOUNT
	.align		4
.L_156:
        /*0378*/ 	.byte	0x04, 0x2f
        /*037a*/ 	.short	(.L_158 - .L_157)
	.align		4
.L_157:
        /*037c*/ 	.word	index@(_ZN10layer_norm13ln_fwd_kernelINS_13Kernel_traitsIf6__halffS2_fjLj1280ELj1ELj4ELj1ELj16ENS_18Kernel_traits_baseILj1280EfS2_fS2_fjLj128EEEEELb1ELb0ELb1ELb0EEEvNS_9FwdParamsE)
        /*0380*/ 	.word	0x000000a6


	//----- nvinfo : EIATTR_FRAME_SIZE
	.align		4
.L_158:
        /*0384*/ 	.byte	0x04, 0x11
        /*0386*/ 	.short	(.L_160 - .L_159)
	.align		4
.L_159:
        /*0388*/ 	.word	index@(_ZN10layer_norm13ln_fwd_kernelINS_13Kernel_traitsIf6__halffS2_fjLj1280ELj1ELj4ELj1ELj16ENS_18Kernel_traits_baseILj1280EfS2_fS2_fjLj128EEEEELb1ELb0ELb1ELb0EEEvNS_9FwdParamsE)
        /*038c*/ 	.word	0x00000000


	//----- nvinfo : EIATTR_REGCOUNT
	.align		4
.L_160:
        /*0390*/ 	.byte	0x04, 0x2f
        /*0392*/ 	.short	(.L_162 - .L_161)
	.align		4
.L_161:
        /*0394*/ 	.word	index@(_ZN10layer_norm13ln_fwd_kernelINS_13Kernel_traitsIf6__halffS2_fjLj1280ELj1ELj4ELj1ELj16ENS_18Kernel_traits_baseILj1280EfS2_fS2_fjLj128EEEEELb1ELb0ELb0ELb1EEEvNS_9FwdParamsE)
        /*0398*/ 	.word	0x000000a3


	//----- nvinfo : EIATTR_FRAME_SIZE
	.align		4
.L_162:
        /*039c*/ 	.byte	0x04, 0x11
        /*039e*/ 	.short	(.L_164 - .L_163)
	.align		4
.L_163:
        /*03a0*/ 	.word	index@(_ZN10layer_norm13ln_fwd_kernelINS_13Kernel_traitsIf6__halffS2_fjLj1280ELj1ELj4ELj1ELj16ENS_18Kernel_traits_baseILj1280EfS2_fS2_fjLj128EEEEELb1ELb0ELb0ELb1EEEvNS_9FwdParamsE)
        /*03a4*/ 	.word	0x00000000


	//----- nvinfo : EIATTR_REGCOUNT
	.align		4
.L_164:
        /*03a8*/ 	.byte	0x04, 0x2f
        /*03aa*/ 	.short	(.L_166 - .L_165)
	.align		4
.L_165:
        /*03ac*/ 	.word	index@(_ZN10layer_norm13ln_fwd_kernelINS_13Kernel_traitsIf6__halffS2_fjLj1280ELj1ELj4ELj1ELj16ENS_18Kernel_traits_baseILj1280EfS2_fS2_fjLj128EEEEELb1ELb0ELb0ELb0EEEvNS_9FwdParamsE)
        /*03b0*/ 	.word	0x0000009c


	//----- nvinfo : EIATTR_FRAME_SIZE
	.align		4
.L_166:
        /*03b4*/ 	.byte	0x04, 0x11
        /*03b6*/ 	.short	(.L_168 - .L_167)
	.align		4
.L_167:
        /*03b8*/ 	.word	index@(_ZN10layer_norm13ln_fwd_kernelINS_13Kernel_traitsIf6__halffS2_fjLj1280ELj1ELj4ELj1ELj16ENS_18Kernel_traits_baseILj1280EfS2_fS2_fjLj128EEEEELb1ELb0ELb0ELb0EEEvNS_9FwdParamsE)
        /*03bc*/ 	.word	0x00000000


	//----- nvinfo : EIATTR_REGCOUNT
	.align		4
.L_168:
        /*03c0*/ 	.byte	0x04, 0x2f
        /*03c2*/ 	.short	(.L_170 - .L_169)
	.align		4
.L_169:
        /*03c4*/ 	.word	index@(_ZN10layer_norm13ln_fwd_kernelINS_13Kernel_traitsIf6__halffS2_fjLj1280ELj1ELj4ELj1ELj16ENS_18Kernel_traits_baseILj1280EfS2_fS2_fjLj128EEEEELb0ELb1ELb1ELb1EEEvNS_9FwdParamsE)
        /*03c8*/ 	.word	0x000000de


	//----- nvinfo : EIATTR_FRAME_SIZE
	.align		4
.L_170:
        /*03cc*/ 	.byte	0x04, 0x11
        /*03ce*/ 	.short	(.L_172 - .L_171)
	.align		4
.L_171:
        /*03d0*/ 	.word	index@(_ZN10layer_norm13ln_fwd_kernelINS_13Kernel_traitsIf6__halffS2_fjLj1280ELj1ELj4ELj1ELj16ENS_18Kernel_traits_baseILj1280EfS2_fS2_fjLj128EEEEELb0ELb1ELb1ELb1EEEvNS_9FwdParamsE)
        /*03d4*/ 	.word	0x00000000


	//----- nvinfo : EIATTR_REGCOUNT
	.align		4
.L_172:
        /*03d8*/ 	.byte	0x04, 0x2f
        /*03da*/ 	.short	(.L_174 - .L_173)
	.align		4
.L_173:
        /*03dc*/ 	.word	index@(_ZN10layer_norm13ln_fwd_kernelINS_13Kernel_traitsIf6__halffS2_fjLj1280ELj1ELj4ELj1ELj16ENS_18Kernel_traits_baseILj1280EfS2_fS2_fjLj128EEEEELb0ELb1ELb1ELb0EEEvNS_9FwdParamsE)
        /*03e0*/ 	.word	0x000000ca


	//----- nvinfo : EIATTR_FRAME_SIZE
	.align		4
.L_174:
        /*03e4*/ 	.byte	0x04, 0x11
        /*03e6*/ 	.short	(.L_176 - .L_175)
	.align		4
.L_175:
        /*03e8*/ 	.word	index@(_ZN10layer_norm13ln_fwd_kernelINS_13Kernel_traitsIf6__halffS2_fjLj1280ELj1ELj4ELj1ELj16ENS_18Kernel_traits_baseILj1280EfS2_fS2_fjLj128EEEEELb0ELb1ELb1ELb0EEEvNS_9FwdParamsE)
        /*03ec*/ 	.word	0x00000000


	//----- nvinfo : EIATTR_REGCOUNT
	.align		4
.L_176:
        /*03f0*/ 	.byte	0x04, 0x2f
        /*03f2*/ 	.short	(.L_178 - .L_177)
	.align		4
.L_177:
        /*03f4*/ 	.word	index@(_ZN10layer_norm13ln_fwd_kernelINS_13Kernel_traitsIf6__halffS2_fjLj1280ELj1ELj4ELj1ELj16ENS_18Kernel_traits_baseILj1280EfS2_fS2_fjLj128EEEEELb0ELb1ELb0ELb1EEEvNS_9FwdParamsE)
        /*03f8*/ 	.word	0x000000ce


	//----- nvinfo : EIATTR_FRAME_SIZE
	.align		4
.L_178:
        /*03fc*/ 	.byte	0x04, 0x11
        /*03fe*/ 	.short	(.L_180 - .L_179)
	.align		4
.L_179:
        /*0400*/ 	.word	index@(_ZN10layer_norm13ln_fwd_kernelINS_13Kernel_traitsIf6__halffS2_fjLj1280ELj1ELj4ELj1ELj16ENS_18Kernel_traits_baseILj1280EfS2_fS2_fjLj128EEEEELb0ELb1ELb0ELb1EEEvNS_9FwdParamsE)
        /*0404*/ 	.word	0x00000000


	//----- nvinfo : EIATTR_REGCOUNT
	.align		4
.L_180:
        /*0408*/ 	.byte	0x04, 0x2f
        /*040a*/ 	.short	(.L_182 - .L_181)
	.align		4
.L_181:
        /*040c*/ 	.word	index@(_ZN10layer_norm13ln_fwd_kernelINS_13Kernel_traitsIf6__halffS2_fjLj1280ELj1ELj4ELj1ELj16ENS_18Kernel_traits_baseILj1280EfS2_fS2_fjLj128EEEEELb0ELb1ELb0ELb0EEEvNS_9FwdParamsE)
        /*0410*/ 	.word	0x000000c1


	//----- nvinfo : EIATTR_FRAME_SIZE
	.align		4
.L_182:
        /*0414*/ 	.byte	0x04, 0x11
        /*0416*/ 	.short	(.L_184 - .L_183)
	.align		4
.L_183:
        /*0418*/ 	.word	index@(_ZN10layer_norm13ln_fwd_kernelINS_13Kernel_traitsIf6__halffS2_fjLj1280ELj1ELj4ELj1ELj16ENS_18Kernel_traits_baseILj1280EfS2_fS2_fjLj128EEEEELb0ELb1ELb0ELb0EEEvNS_9FwdParamsE)
        /*041c*/ 	.word	0x00000000


	//----- nvinfo : EIATTR_REGCOUNT
	.align		4
.L_184:
        /*0420*/ 	.byte	0x04, 0x2f
        /*0422*/ 	.short	(.L_186 - .L_185)
	.align		4
.L_185:
        /*0424*/ 	.word	index@(_ZN10layer_norm13ln_fwd_kernelINS_13Kernel_traitsIf6__halffS2_fjLj1280ELj1ELj4ELj1ELj16ENS_18Kernel_traits_baseILj1280EfS2_fS2_fjLj128EEEEELb0ELb0ELb1ELb1EEEvNS_9FwdParamsE)
        /*0428*/ 	.word	0x000000a8


	//----- nvinfo : EIATTR_FRAME_SIZE
	.align		4
.L_186:
        /*042c*/ 	.byte	0x04, 0x11
        /*042e*/ 	.short	(.L_188 - .L_187)
	.align		4
.L_187:
        /*0430*/ 	.word	index@(_ZN10layer_norm13ln_fwd_kernelINS_13Kernel_traitsIf6__halffS2_fjLj1280ELj1ELj4ELj1ELj16ENS_18Kernel_traits_baseILj1280EfS2_fS2_fjLj128EEEEELb0ELb0ELb1ELb1EEEvNS_9FwdParamsE)
        /*0434*/ 	.word	0x00000000


	//----- nvinfo : EIATTR_REGCOUNT
	.align		4
.L_188:
        /*0438*/ 	.byte	0x04, 0x2f
        /*043a*/ 	.short	(.L_190 - .L_189)
	.align		4
.L_189:
        /*043c*/ 	.word	index@(_ZN10layer_norm13ln_fwd_kernelINS_13Kernel_traitsIf6__halffS2_fjLj1280ELj1ELj4ELj1ELj16ENS_18Kernel_traits_baseILj1280EfS2_fS2_fjLj128EEEEELb0ELb0ELb1ELb0EEEvNS_9FwdParamsE)
        /*0440*/ 	.word	0x00000098


	//----- nvinfo : EIATTR_FRAME_SIZE
	.align		4
.L_190:
        /*0444*/ 	.byte	0x04, 0x11
        /*0446*/ 	.short	(.L_192 - .L_191)
	.align		4
.L_191:
        /*0448*/ 	.word	index@(_ZN10layer_norm13ln_fwd_kernelINS_13Kernel_traitsIf6__halffS2_fjLj1280ELj1ELj4ELj1ELj16ENS_18Kernel_traits_baseILj1280EfS2_fS2_fjLj128EEEEELb0ELb0ELb1ELb0EEEvNS_9FwdParamsE)
        /*044c*/ 	.word	0x00000000


	//----- nvinfo : EIATTR_REGCOUNT
	.align		4
.L_192:
        /*0450*/ 	.byte	0x04, 0x2f
        /*0452*/ 	.short	(.L_194 - .L_193)
	.align		4
.L_193:
        /*0454*/ 	.word	index@(_ZN10layer_norm13ln_fwd_kernelINS_13Kernel_traitsIf6__halffS2_fjLj1280ELj1ELj4ELj1ELj16ENS_18Kernel_traits_baseILj1280EfS2_fS2_fjLj128EEEEELb0ELb0ELb0ELb1EEEvNS_9FwdParamsE)
        /*0458*/ 	.word	0x0000009d


	//----- nvinfo : EIATTR_FRAME_SIZE
	.align		4
.L_194:
        /*045c*/ 	.byte	0x04, 0x11
        /*045e*/ 	.short	(.L_196 - .L_195)
	.align		4
.L_195:
        /*0460*/ 	.word	index@(_ZN10layer_norm13ln_fwd_kernelINS_13Kernel_traitsIf6__halffS2_fjLj1280ELj1ELj4ELj1ELj16ENS_18Kernel_traits_baseILj1280EfS2_fS2_fjLj128EEEEELb0ELb0ELb0ELb1EEEvNS_9FwdParamsE)
        /*0464*/ 	.word	0x00000000


	//----- nvinfo : EIATTR_REGCOUNT
	.align		4
.L_196:
        /*0468*/ 	.byte	0x04, 0x2f
        /*046a*/ 	.short	(.L_198 - .L_197)
	.align		4
.L_197:
        /*046c*/ 	.word	index@(_ZN10layer_norm13ln_fwd_kernelINS_13Kernel_traitsIf6__halffS2_fjLj1280ELj1ELj4ELj1ELj16ENS_18Kernel_traits_baseILj1280EfS2_fS2_fjLj128EEEEELb0ELb0ELb0ELb0EEEvNS_9FwdParamsE)
        /*0470*/ 	.word	0x00000092


	//----- nvinfo : EIATTR_FRAME_SIZE
	.align		4
.L_198:
        /*0474*/ 	.byte	0x04, 0x11
        /*0476*/ 	.short	(.L_200 - .L_199)
	.align		4
.L_199:
        /*0478*/ 	.word	index@(_ZN10layer_norm13ln_fwd_kernelINS_13Kernel_traitsIf6__halffS2_fjLj1280ELj1ELj4ELj1ELj16ENS_18Kernel_traits_baseILj1280EfS2_fS2_fjLj128EEEEELb0ELb0ELb0ELb0EEEvNS_9FwdParamsE)
        /*047c*/ 	.word	0x00000000


	//----- nvinfo : EIATTR_REGCOUNT
	.align		4
.L_200:
        /*0480*/ 	.byte	0x04, 0x2f
        /*0482*/ 	.short	(.L_202 - .L_201)
	.align		4
.L_201:
        /*0484*/ 	.word	index@(_ZN10layer_norm13ln_fwd_kernelINS_13Kernel_traitsI6__halfS2_fS2_fjLj1280ELj1ELj4ELj1ELj16ENS_18Kernel_traits_baseILj1280ES2_S2_fS2_fjLj128EEEEELb1ELb1ELb1ELb1EEEvNS_9FwdParamsE)
        /*0488*/ 	.word	0x000000a8


	//----- nvinfo : EIATTR_FRAME_SIZE
	.align		4
.L_202:
        /*048c*/ 	.byte	0x04, 0x11
        /*048e*/ 	.short	(.L_204 - .L_203)
	.align		4
.L_203:
        /*0490*/ 	.word	index@(_ZN10layer_norm13ln_fwd_kernelINS_13Kernel_traitsI6__halfS2_fS2_fjLj1280ELj1ELj4ELj1ELj16ENS_18Kernel_traits_baseILj1280ES2_S2_fS2_fjLj128EEEEELb1ELb1ELb1ELb1EEEvNS_9FwdParamsE)
        /*0494*/ 	.word	0x00000000


	//----- nvinfo : EIATTR_REGCOUNT
	.align		4
.L_204:
        /*0498*/ 	.byte	0x04, 0x2f
        /*049a*/ 	.short	(.L_206 - .L_205)
	.align		4
.L_205:
        /*049c*/ 	.word	index@(_ZN10layer_norm13ln_fwd_kernelINS_13Kernel_traitsI6__halfS2_fS2_fjLj1280ELj1ELj4ELj1ELj16ENS_18Kernel_traits_baseILj1280ES2_S2_fS2_fjLj128EEEEELb1ELb1ELb1ELb0EEEvNS_9FwdParamsE)
        /*04a0*/ 	.word	0x000000a0


	//----- nvinfo : EIATTR_FRAME_SIZE
	.align		4
.L_206:
        /*04a4*/ 	.byte	0x04, 0x11
        /*04a6*/ 	.short	(.L_208 - .L_207)
	.align		4
.L_207:
        /*04a8*/ 	.word	index@(_ZN10layer_norm13ln_fwd_kernelINS_13Kernel_traitsI6__halfS2_fS2_fjLj1280ELj1ELj4ELj1ELj16ENS_18Kernel_traits_baseILj1280ES2_S2_fS2_fjLj128EEEEELb1ELb1ELb1ELb0EEEvNS_9FwdParamsE)
        /*04ac*/ 	.word	0x00000000


	//----- nvinfo : EIATTR_REGCOUNT
	.align		4
.L_208:
        /*04b0*/ 	.byte	0x04, 0x2f
        /*04b2*/ 	.short	(.L_210 - .L_209)
	.align		4
.L_209:
        /*04b4*/ 	.word	index@(_ZN10layer_norm13ln_fwd_kernelINS_13Kernel_traitsI6__halfS2_fS2_fjLj1280ELj1ELj4ELj1ELj16ENS_18Kernel_traits_baseILj1280ES2_S2_fS2_fjLj128EEEEELb1ELb1ELb0ELb1EEEvNS_9FwdParamsE)
        /*04b8*/ 	.word	0x000000a7


	//----- nvinfo : EIATTR_FRAME_SIZE
	.align		4
.L_210:
        /*04bc*/ 	.byte	0x04, 0x11
        /*04be*/ 	.short	(.L_212 - .L_211)
	.align		4
.L_211:
        /*04c0*/ 	.word	index@(_ZN10layer_norm13ln_fwd_kernelINS_13Kernel_traitsI6__halfS2_fS2_fjLj1280ELj1ELj4ELj1ELj16ENS_18Kernel_traits_baseILj1280ES2_S2_fS2_fjLj128EEEEELb1ELb1ELb0ELb1EEEvNS_9FwdParamsE)
        /*04c4*/ 	.word	0x00000000


	//----- nvinfo : EIATTR_REGCOUNT
	.align		4
.L_212:
        /*04c8*/ 	.byte	0x04, 0x2f
        /*04ca*/ 	.short	(.L_214 - .L_213)
	.align		4
.L_213:
        /*04cc*/ 	.word	index@(_ZN10layer_norm13ln_fwd_kernelINS_13Kernel_traitsI6__halfS2_fS2_fjLj1280ELj1ELj4ELj1ELj16ENS_18Kernel_traits_baseILj1280ES2_S2_fS2_fjLj128EEEEELb1ELb1ELb0ELb0EEEvNS_9FwdParamsE)
        /*04d0*/ 	.word	0x00000097


	//----- nvinfo : EIATTR_FRAME_SIZE
	.align		4
.L_214:
        /*04d4*/ 	.byte	0x04, 0x11
        /*04d6*/ 	.short	(.L_216 - .L_215)
	.align		4
.L_215:
        /*04d8*/ 	.word	index@(_ZN10layer_norm13ln_fwd_kernelINS_13Kernel_traitsI6__halfS2_fS2_fjLj1280ELj1ELj4ELj1ELj16ENS_18Kernel_traits_baseILj1280ES2_S2_fS2_fjLj128EEEEELb1ELb1ELb0ELb0EEEvNS_9FwdParamsE)
        /*04dc*/ 	.word	0x00000000


	//----- nvinfo : EIATTR_REGCOUNT
	.align		4
.L_216:
        /*04e0*/ 	.byte	0x04, 0x2f
        /*04e2*/ 	.short	(.L_218 - .L_217)
	.align		4
.L_217:
        /*04e4*/ 	.word	index@(_ZN10layer_norm13ln_fwd_kernelINS_13Kernel_traitsI6__halfS2_fS2_fjLj1280ELj1ELj4ELj1ELj16ENS_18Kernel_traits_baseILj1280ES2_S2_fS2_fjLj128EEEEELb1ELb0ELb1ELb1EEEvNS_9FwdParamsE)
        /*04e8*/ 	.word	0x00000080


	//----- nvinfo : EIATTR_FRAME_SIZE
	.align		4
.L_218:
        /*04ec*/ 	.byte	0x04, 0x11
        /*04ee*/ 	.short	(.L_220 - .L_219)
	.align		4
.L_219:
        /*04f0*/ 	.word	index@(_ZN10layer_norm13ln_fwd_kernelINS_13Kernel_traitsI6__halfS2_fS2_fjLj1280ELj1ELj4ELj1ELj16ENS_18Kernel_traits_baseILj1280ES2_S2_fS2_fjLj128EEEEELb1ELb0ELb1ELb1EEEvNS_9FwdParamsE)
        /*04f4*/ 	.word	0x00000000


	//----- nvinfo : EIATTR_REGCOUNT
	.align		4
.L_220:
        /*04f8*/ 	.byte	0x04, 0x2f
        /*04fa*/ 	.short	(.L_222 - .L_221)
	.align		4
.L_221:
        /*04fc*/ 	.word	index@(_ZN10layer_norm13ln_fwd_kernelINS_13Kernel_traitsI6__halfS2_fS2_fjLj1280ELj1ELj4ELj1ELj16ENS_18Kernel_traits_baseILj1280ES2_S2_fS2_fjLj128EEEEELb1ELb0ELb1ELb0EEEvNS_9FwdParamsE)
        /*0500*/ 	.word	0x0000007e


	//----- nvinfo : EIATTR_FRAME_SIZE
	.align		4
.L_222:
        /*0504*/ 	.byte	0x04, 0x11
        /*0506*/ 	.short	(.L_224 - .L_223)
	.align		4
.L_223:
        /*0508*/ 	.word	index@(_ZN10layer_norm13ln_fwd_kernelINS_13Kernel_traitsI6__halfS2_fS2_fjLj1280ELj1ELj4ELj1ELj16ENS_18Kernel_traits_baseILj1280ES2_S2_fS2_fjLj128EEEEELb1ELb0ELb1ELb0EEEvNS_9FwdParamsE)
        /*050c*/ 	.word	0x00000000


	//----- nvinfo : EIATTR_REGCOUNT
	.align		4
.L_224:
        /*0510*/ 	.byte	0x04, 0x2f
        /*0512*/ 	.short	(.L_226 - .L_225)
	.align		4
.L_225:
        /*0514*/ 	.word	index@(_ZN10layer_norm13ln_fwd_kernelINS_13Kernel_traitsI6__halfS2_fS2_fjLj1280ELj1ELj4ELj1ELj16ENS_18Kernel_traits_baseILj1280ES2_S2_fS2_fjLj128EEEEELb1ELb0ELb0ELb1EEEvNS_9FwdParamsE)
        /*0518*/ 	.word	0x0000007f


	//----- nvinfo : EIATTR_FRAME_SIZE
	.align		4
.L_226:
        /*051c*/ 	.byte	0x04, 0x11
        /*051e*/ 	.short	(.L_228 - .L_227)
	.align		4
.L_227:
        /*0520*/ 	.word	index@(_ZN10layer_norm13ln_fwd_kernelINS_13Kernel_traitsI6__halfS2_fS2_fjLj1280ELj1ELj4ELj1ELj16ENS_18Kernel_traits_baseILj1280ES2_S2_fS2_fjLj128EEEEELb1ELb0ELb0ELb1EEEvNS_9FwdParamsE)
        /*0524*/ 	.word	0x00000000


	//----- nvinfo : EIATTR_REGCOUNT
	.align		4
.L_228:
        /*0528*/ 	.byte	0x04, 0x2f
        /*052a*/ 	.short	(.L_230 - .L_229)
	.align		4
.L_229:
        /*052c*/ 	.word	index@(_ZN10layer_norm13ln_fwd_kernelINS_13Kernel_traitsI6__halfS2_fS2_fjLj1280ELj1ELj4ELj1ELj16ENS_18Kernel_traits_baseILj1280ES2_S2_fS2_fjLj128EEEEELb1ELb0ELb0ELb0EEEvNS_9FwdParamsE)
        /*0530*/ 	.word	0x00000079


	//----- nvinfo : EIATTR_FRAME_SIZE
	.align		4
.L_230:
        /*0534*/ 	.byte	0x04, 0x11
        /*0536*/ 	.short	(.L_232 - .L_231)
	.align		4
.L_231:
        /*0538*/ 	.word	index@(_ZN10layer_norm13ln_fwd_kernelINS_13Kernel_traitsI6__halfS2_fS2_fjLj1280ELj1ELj4ELj1ELj16ENS_18Kernel_traits_baseILj1280ES2_S2_fS2_fjLj128EEEEELb1ELb0ELb0ELb0EEEvNS_9FwdParamsE)
        /*053c*/ 	.word	0x00000000


	//----- nvinfo : EIATTR_REGCOUNT
	.align		4
.L_232:
        /*0540*/ 	.byte	0x04, 0x2f
        /*0542*/ 	.short	(.L_234 - .L_233)
	.align		4
.L_233:
        /*0544*/ 	.word	index@(_ZN10layer_norm13ln_fwd_kernelINS_13Kernel_traitsI6__halfS2_fS2_fjLj1280ELj1ELj4ELj1ELj16ENS_18Kernel_traits_baseILj1280ES2_S2_fS2_fjLj128EEEEELb0ELb1ELb1ELb1EEEvNS_9FwdParamsE)
        /*0548*/ 	.word	0x00000086


	//----- nvinfo : EIATTR_FRAME_SIZE
	.align		4
.L_234:
        /*054c*/ 	.byte	0x04, 0x11
        /*054e*/ 	.short	(.L_236 - .L_235)
	.align		4
.L_235:
        /*0550*/ 	.word	index@(_ZN10layer_norm13ln_fwd_kernelINS_13Kernel_traitsI6__halfS2_fS2_fjLj1280ELj1ELj4ELj1ELj16ENS_18Kernel_traits_baseILj1280ES2_S2_fS2_fjLj128EEEEELb0ELb1ELb1ELb1EEEvNS_9FwdParamsE)
        /*0554*/ 	.word	0x00000000


	//----- nvinfo : EIATTR_REGCOUNT
	.align		4
.L_236:
        /*0558*/ 	.byte	0x04, 0x2f
        /*055a*/ 	.short	(.L_238 - .L_237)
	.align		4
.L_237:
        /*055c*/ 	.word	index@(_ZN10layer_norm13ln_fwd_kernelINS_13Kernel_traitsI6__halfS2_fS2_fjLj1280ELj1ELj4ELj1ELj16ENS_18Kernel_traits_baseILj1280ES2_S2_fS2_fjLj128EEEEELb0ELb1ELb1ELb0EEEvNS_9FwdParamsE)
        /*0560*/ 	.word	0x00000091


	//----- nvinfo : EIATTR_FRAME_SIZE
	.align		4
.L_238:
        /*0564*/ 	.byte	0x04, 0x11
        /*0566*/ 	.short	(.L_240 - .L_239)
	.align		4
.L_239:
        /*0568*/ 	.word	index@(_ZN10layer_norm13ln_fwd_kernelINS_13Kernel_traitsI6__halfS2_fS2_fjLj1280ELj1ELj4ELj1ELj16ENS_18Kernel_traits_baseILj1280ES2_S2_fS2_fjLj128EEEEELb0ELb1ELb1ELb0EEEvNS_9FwdParamsE)
        /*056c*/ 	.word	0x00000000


	//----- nvinfo : EIATTR_REGCOUNT
	.align		4
.L_240:
        /*0570*/ 	.byte	0x04, 0x2f
        /*0572*/ 	.short	(.L_242 - .L_241)
	.align		4
.L_241:
        /*0574*/ 	.word	index@(_ZN10layer_norm13ln_fwd_kernelINS_13Kernel_traitsI6__halfS2_fS2_fjLj1280ELj1ELj4ELj1ELj16ENS_18Kernel_traits_baseILj1280ES2_S2_fS2_fjLj128EEEEELb0ELb1ELb0ELb1EEEvNS_9FwdParamsE)
        /*0578*/ 	.word	0x00000080


	//----- nvinfo : EIATTR_FRAME_SIZE
	.align		4
.L_242:
        /*057c*/ 	.byte	0x04, 0x11
        /*057e*/ 	.short	(.L_244 - .L_243)
	.align		4
.L_243:
        /*0580*/ 	.word	index@(_ZN10layer_norm13ln_fwd_kernelINS_13Kernel_traitsI6__halfS2_fS2_fjLj1280ELj1ELj4ELj1ELj16ENS_18Kernel_traits_baseILj1280ES2_S2_fS2_fjLj128EEEEELb0ELb1ELb0ELb1EEEvNS_9FwdParamsE)
        /*0584*/ 	.word	0x00000000


	//----- nvinfo : EIATTR_REGCOUNT
	.align		4
.L_244:
        /*0588*/ 	.byte	0x04, 0x2f
        /*058a*/ 	.short	(.L_246 - .L_245)
	.align		4
.L_245:
        /*058c*/ 	.word	index@(_ZN10layer_norm13ln_fwd_kernelINS_13Kernel_traitsI6__halfS2_fS2_fjLj1280ELj1ELj4ELj1ELj16ENS_18Kernel_traits_baseILj1280ES2_S2_fS2_fjLj128EEEEELb0ELb1ELb0ELb0EEEvNS_9FwdParamsE)
        /*0590*/ 	.word	0x0000007f


	//----- nvinfo : EIATTR_FRAME_SIZE
	.align		4
.L_246:
        /*0594*/ 	.byte	0x04, 0x11
        /*0596*/ 	.short	(.L_248 - .L_247)
	.align		4
.L_247:
        /*0598*/ 	.word	index@(_ZN10layer_norm13ln_fwd_kernelINS_13Kernel_traitsI6__halfS2_fS2_fjLj1280ELj1ELj4ELj1ELj16ENS_18Kernel_traits_baseILj1280ES2_S2_fS2_fjLj128EEEEELb0ELb1ELb0ELb0EEEvNS_9FwdParamsE)
        /*059c*/ 	.word	0x00000000


	//----- nvinfo : EIATTR_REGCOUNT
	.align		4
.L_248:
        /*05a0*/ 	.byte	0x04, 0x2f
        /*05a2*/ 	.short	(.L_250 - .L_249)
	.align		4
.L_249:
        /*05a4*/ 	.word	index@(_ZN10layer_norm13ln_fwd_kernelINS_13Kernel_traitsI6__halfS2_fS2_fjLj1280ELj1ELj4ELj1ELj16ENS_18Kernel_traits_baseILj1280ES2_S2_fS2_fjLj128EEEEELb0ELb0ELb1ELb1EEEvNS_9FwdParamsE)
        /*05a8*/ 	.word	0x0000007f


	//----- nvinfo : EIATTR_FRAME_SIZE
	.align		4
.L_250:
        /*05ac*/ 	.byte	0x04, 0x11
        /*05ae*/ 	.short	(.L_252 - .L_251)
	.align		4
.L_251:
        /*05b0*/ 	.word	index@(_ZN10layer_norm13ln_fwd_kernelINS_13Kernel_traitsI6__halfS2_fS2_fjLj1280ELj1ELj4ELj1ELj16ENS_18Kernel_traits_baseILj1280ES2_S2_fS2_fjLj128EEEEELb0ELb0ELb1ELb1EEEvNS_9FwdParamsE)
        /*05b4*/ 	.word	0x00000000


	//----- nvinfo : EIATTR_REGCOUNT
	.align		4
.L_252:
        /*05b8*/ 	.byte	0x04, 0x2f
        /*05ba*/ 	.short	(.L_254 - .L_253)
	.align		4
.L_253:
        /*05bc*/ 	.word	index@(_ZN10layer_norm13ln_fwd_kernelINS_13Kernel_traitsI6__halfS2_fS2_fjLj1280ELj1ELj4ELj1ELj16ENS_18Kernel_traits_baseILj1280ES2_S2_fS2_fjLj128EEEEELb0ELb0ELb1ELb0EEEvNS_9FwdParamsE)
        /*05c0*/ 	.word	0x00000077


	//----- nvinfo : EIATTR_FRAME_SIZE
	.align		4
.L_254:
        /*05c4*/ 	.byte	0x04, 0x11
        /*05c6*/ 	.short	(.L_256 - .L_255)
	.align		4
.L_255:
        /*05c8*/ 	.word	index@(_ZN10layer_norm13ln_fwd_kernelINS_13Kernel_traitsI6__halfS2_fS2_fjLj1280ELj1ELj4ELj1ELj16ENS_18Kernel_traits_baseILj1280ES2_S2_fS2_fjLj128EEEEELb0ELb0ELb1ELb0EEEvNS_9FwdParamsE)
        /*05cc*/ 	.word	0x00000000


	//----- nvinfo : EIATTR_REGCOUNT
	.align		4
.L_256:
        /*05d0*/ 	.byte	0x04, 0x2f
        /*05d2*/ 	.short	(.L_258 - .L_257)
	.align		4
.L_257:
        /*05d4*/ 	.word	index@(_ZN10layer_norm13ln_fwd_kernelINS_13Kernel_traitsI6__halfS2_fS2_fjLj1280ELj1ELj4ELj1ELj16ENS_18Kernel_traits_baseILj1280ES2_S2_fS2_fjLj128EEEEELb0ELb0ELb0ELb1EEEvNS_9FwdParamsE)
        /*05d8*/ 	.word	0x00000080


	//----- nvinfo : EIATTR_FRAME_SIZE
	.align		4
.L_258:
        /*05dc*/ 	.byte	0x04, 0x11
        /*05de*/ 	.short	(.L_260 - .L_259)
	.align		4
.L_259:
        /*05e0*/ 	.word	index@(_ZN10layer_norm13ln_fwd_kernelINS_13Kernel_traitsI6__halfS2_fS2_fjLj1280ELj1ELj4ELj1ELj16ENS_18Kernel_traits_baseILj1280ES2_S2_fS2_fjLj128EEEEELb0ELb0ELb0ELb1EEEvNS_9FwdParamsE)
        /*05e4*/ 	.word	0x00000000


	//----- nvinfo : EIATTR_REGCOUNT
	.align		4
.L_260:
        /*05e8*/ 	.byte	0x04, 0x2f
        /*05ea*/ 	.short	(.L_262 - .L_261)
	.align		4
.L_261:
        /*05ec*/ 	.word	index@(_ZN10layer_norm13ln_fwd_kernelINS_13Kernel_traitsI6__halfS2_fS2_fjLj1280ELj1ELj4ELj1ELj16ENS_18Kernel_traits_baseILj1280ES2_S2_fS2_fjLj128EEEEELb0ELb0ELb0ELb0EEEvNS_9FwdParamsE)
        /*05f0*/ 	.word	0x0000006f


	//----- nvinfo : EIATTR_FRAME_SIZE
	.align		4
.L_262:
        /*05f4*/ 	.byte	0x04, 0x11
        /*05f6*/ 	.short	(.L_264 - .L_263)
	.align		4
.L_263:
        /*05f8*/ 	.word	index@(_ZN10layer_norm13ln_fwd_kernelINS_13Kernel_traitsI6__halfS2_fS2_fjLj1280ELj1ELj4ELj1ELj16ENS_18Kernel_traits_baseILj1280ES2_S2_fS2_fjLj128EEEEELb0ELb0ELb0ELb0EEEvNS_9FwdParamsE)
        /*05fc*/ 	.word	0x00000000


	//----- nvinfo : EIATTR_REGCOUNT
	.align		4
.L_264:
        /*0600*/ 	.byte	0x04, 0x2f
        /*0602*/ 	.short	(.L_266 - .L_265)
	.align		4
.L_265:
        /*0604*/ 	.word	index@(_ZN10layer_norm13ln_fwd_kernelINS_13Kernel_traitsIf6__halfS2_S2_fjLj1280ELj1ELj4ELj1ELj16ENS_18Kernel_traits_baseILj1280EfS2_S2_S2_fjLj128EEEEELb1ELb1ELb1ELb1EEEvNS_9FwdParamsE)
        /*0608*/ 	.word	0x000000f1


	//----- nvinfo : EIATTR_FRAME_SIZE
	.align		4
.L_266:
        /*060c*/ 	.byte	0x04, 0x11
        /*060e*/ 	.short	(.L_268 - .L_267)
	.align		4
.L_267:
        /*0610*/ 	.word	index@(_ZN10layer_norm13ln_fwd_kernelINS_13Kernel_traitsIf6__halfS2_S2_fjLj1280ELj1ELj4ELj1ELj16ENS_18Kernel_traits_baseILj1280EfS2_S2_S2_fjLj128EEEEELb1ELb1ELb1ELb1EEEvNS_9FwdParamsE)
        /*0614*/ 	.word	0x00000000


	//----- nvinfo : EIATTR_REGCOUNT
	.align		4
.L_268:
        /*0618*/ 	.byte	0x04, 0x2f
        /*061a*/ 	.short	(.L_270 - .L_269)
	.align		4
.L_269:
        /*061c*/ 	.word	index@(_ZN10layer_norm13ln_fwd_kernelINS_13Kernel_traitsIf6__halfS2_S2_fjLj1280ELj1ELj4ELj1ELj16ENS_18Kernel_traits_baseILj1280EfS2_S2_S2_fjLj128EEEEELb1ELb1ELb1ELb0EEEvNS_9FwdParamsE)
        /*0620*/ 	.word	0x000000d9


	//----- nvinfo : EIATTR_FRAME_SIZE
	.align		4
.L_270:
        /*0624*/ 	.byte	0x04, 0x11
        /*0626*/ 	.short	(.L_272 - .L_271)
	.align		4
.L_271:
        /*0628*/ 	.word	index@(_ZN10layer_norm13ln_fwd_kernelINS_13Kernel_traitsIf6__halfS2_S2_fjLj1280ELj1ELj4ELj1ELj16ENS_18Kernel_traits_baseILj1280EfS2_S2_S2_fjLj128EEEEELb1ELb1ELb1ELb0EEEvNS_9FwdParamsE)
        /*062c*/ 	.word	0x00000000


	//----- nvinfo : EIATTR_REGCOUNT
	.align		4
.L_272:
        /*0630*/ 	.byte	0x04, 0x2f
        /*0632*/ 	.short	(.L_274 - .L_273)
	.align		4
.L_273:
        /*0634*/ 	.word	index@(_ZN10layer_norm13ln_fwd_kernelINS_13Kernel_traitsIf6__halfS2_S2_fjLj1280ELj1ELj4ELj1ELj16ENS_18Kernel_traits_baseILj1280EfS2_S2_S2_fjLj128EEEEELb1ELb1ELb0ELb1EEEvNS_9FwdParamsE)
        /*0638*/ 	.word	0x000000d1


	//----- nvinfo : EIATTR_FRAME_SIZE
	.align		4
.L_274:
        /*063c*/ 	.byte	0x04, 0x11
        /*063e*/ 	.short	(.L_276 - .L_275)
	.align		4
.L_275:
        /*0640*/ 	.word	index@(_ZN10layer_norm13ln_fwd_kernelINS_13Kernel_traitsIf6__halfS2_S2_fjLj1280ELj1ELj4ELj1ELj16ENS_18Kernel_traits_baseILj1280EfS2_S2_S2_fjLj128EEEEELb1ELb1ELb0ELb1EEEvNS_9FwdParamsE)
        /*0644*/ 	.word	0x00000000


	//----- nvinfo : EIATTR_REGCOUNT
	.align		4
.L_276:
        /*0648*/ 	.byte	0x04, 0x2f
        /*064a*/ 	.short	(.L_278 - .L_277)
	.align		4
.L_277:
        /*064c*/ 	.word	index@(_ZN10layer_norm13ln_fwd_kernelINS_13Kernel_traitsIf6__halfS2_S2_fjLj1280ELj1ELj4ELj1ELj16ENS_18Kernel_traits_baseILj1280EfS2_S2_S2_fjLj128EEEEELb1ELb1ELb0ELb0EEEvNS_9FwdParamsE)
        /*0650*/ 	.word	0x000000cb


	//----- nvinfo : EIATTR_FRAME_SIZE
	.align		4
.L_278:
        /*0654*/ 	.byte	0x04, 0x11
        /*0656*/ 	.short	(.L_280 - .L_279)
	.align		4
.L_279:
        /*0658*/ 	.word	index@(_ZN10layer_norm13ln_fwd_kernelINS_13Kernel_traitsIf6__halfS2_S2_fjLj1280ELj1ELj4ELj1ELj16ENS_18Kernel_traits_baseILj1280EfS2_S2_S2_fjLj128EEEEELb1ELb1ELb0ELb0EEEvNS_9FwdParamsE)
        /*065c*/ 	.word	0x00000000


	//----- nvinfo : EIATTR_REGCOUNT
	.align		4
.L_280:
        /*0660*/ 	.byte	0x04, 0x2f
        /*0662*/ 	.short	(.L_282 - .L_281)
	.align		4
.L_281:
        /*0664*/ 	.word	index@(_ZN10layer_norm13ln_fwd_kernelINS_13Kernel_traitsIf6__halfS2_S2_fjLj1280ELj1ELj4ELj1ELj16ENS_18Kernel_traits_baseILj1280EfS2_S2_S2_fjLj128EEEEELb1ELb0ELb1ELb1EEEvNS_9FwdParamsE)
        /*0668*/ 	.word	0x000000a8


	//----- nvinfo : EIATTR_FRAME_SIZE
	.align		4
.L_282:
        /*066c*/ 	.byte	0x04, 0x11
        /*066e*/ 	.short	(.L_284 - .L_283)
	.align		4
.L_283:
        /*0670*/ 	.word	index@(_ZN10layer_norm13ln_fwd_kernelINS_13Kernel_traitsIf6__halfS2_S2_fjLj1280ELj1ELj4ELj1ELj16ENS_18Kernel_traits_baseILj1280EfS2_S2_S2_fjLj128EEEEELb1ELb0ELb1ELb1EEEvNS_9FwdParamsE)
        /*0674*/ 	.word	0x00000010


	//----- nvinfo : EIATTR_REGCOUNT
	.align		4
.L_284:
        /*0678*/ 	.byte	0x04, 0x2f
        /*067a*/ 	.short	(.L_286 - .L_285)
	.align		4
.L_285:
        /*067c*/ 	.word	index@(_ZN10layer_norm13ln_fwd_kernelINS_13Kernel_traitsIf6__halfS2_S2_fjLj1280ELj1ELj4ELj1ELj16ENS_18Kernel_traits_baseILj1280EfS2_S2_S2_fjLj128EEEEELb1ELb0ELb1ELb0EEEvNS_9FwdParamsE)
        /*0680*/ 	.word	0x000000a8


	//----- nvinfo : EIATTR_FRAME_SIZE
	.align		4
.L_286:
        /*0684*/ 	.byte	0x04, 0x11
        /*0686*/ 	.short	(.L_288 - .L_287)
	.align		4
.L_287:
        /*0688*/ 	.word	index@(_ZN10layer_norm13ln_fwd_kernelINS_13Kernel_traitsIf6__halfS2_S2_fjLj1280ELj1ELj4ELj1ELj16ENS_18Kernel_traits_baseILj1280EfS2_S2_S2_fjLj128EEEEELb1ELb0ELb1ELb0EEEvNS_9FwdParamsE)
        /*068c*/ 	.word	0x00000000


	//----- nvinfo : EIATTR_REGCOUNT
	.align		4
.L_288:
        /*0690*/ 	.byte	0x04, 0x2f
        /*0692*/ 	.short	(.L_290 - .L_289)
	.align		4
.L_289:
        /*0694*/ 	.word	index@(_ZN10layer_norm13ln_fwd_kernelINS_13Kernel_traitsIf6__halfS2_S2_fjLj1280ELj1ELj4ELj1ELj16ENS_18Kernel_traits_baseILj1280EfS2_S2_S2_fjLj128EEEEELb1ELb0ELb0ELb1EEEvNS_9FwdParamsE)
        /*0698*/ 	.word	0x000000a3


	//----- nvinfo : EIATTR_FRAME_SIZE
	.align		4
.L_290:
        /*069c*/ 	.byte	0x04, 0x11
        /*069e*/ 	.short	(.L_292 - .L_291)
	.align		4
.L_291:
        /*06a0*/ 	.word	index@(_ZN10layer_norm13ln_fwd_kernelINS_13Kernel_traitsIf6__halfS2_S2_fjLj1280ELj1ELj4ELj1ELj16ENS_18Kernel_traits_baseILj1280EfS2_S2_S2_fjLj128EEEEELb1ELb0ELb0ELb1EEEvNS_9FwdParamsE)
        /*06a4*/ 	.word	0x00000000


	//----- nvinfo : EIATTR_REGCOUNT
	.align		4
.L_292:
        /*06a8*/ 	.byte	0x04, 0x2f
        /*06aa*/ 	.short	(.L_294 - .L_293)
	.align		4
.L_293:
        /*06ac*/ 	.word	index@(_ZN10layer_norm13ln_fwd_kernelINS_13Kernel_traitsIf6__halfS2_S2_fjLj1280ELj1ELj4ELj1ELj16ENS_18Kernel_traits_baseILj1280EfS2_S2_S2_fjLj128EEEEELb1ELb0ELb0ELb0EEEvNS_9FwdParamsE)
        /*06b0*/ 	.word	0x0000009c


	//----- nvinfo : EIATTR_FRAME_SIZE
	.align		4
.L_294:
        /*06b4*/ 	.byte	0x04, 0x11
        /*06b6*/ 	.short	(.L_296 - .L_295)
	.align		4
.L_295:
        /*06b8*/ 	.word	index@(_ZN10layer_norm13ln_fwd_kernelINS_13Kernel_traitsIf6__halfS2_S2_fjLj1280ELj1ELj4ELj1ELj16ENS_18Kernel_traits_baseILj1280EfS2_S2_S2_fjLj128EEEEELb1ELb0ELb0ELb0EEEvNS_9FwdParamsE)
        /*06bc*/ 	.word	0x00000000


	//----- nvinfo : EIATTR_REGCOUNT
	.align		4
.L_296:
        /*06c0*/ 	.byte	0x04, 0x2f
        /*06c2*/ 	.short	(.L_298 - .L_297)
	.align		4
.L_297:
        /*06c4*/ 	.word	index@(_ZN10layer_norm13ln_fwd_kernelINS_13Kernel_traitsIf6__halfS2_S2_fjLj1280ELj1ELj4ELj1ELj16ENS_18Kernel_traits_baseILj1280EfS2_S2_S2_fjLj128EEEEELb0ELb1ELb1ELb1EEEvNS_9FwdParamsE)
        /*06c8*/ 	.word	0x000000dc


	//----- nvinfo : EIATTR_FRAME_SIZE
	.align		4
.L_298:
        /*06cc*/ 	.byte	0x04, 0x11
        /*06ce*/ 	.short	(.L_300 - .L_299)
	.align		4
.L_299:
        /*06d0*/ 	.word	index@(_ZN10layer_norm13ln_fwd_kernelINS_13Kernel_traitsIf6__halfS2_S2_fjLj1280ELj1ELj4ELj1ELj16ENS_18Kernel_traits_baseILj1280EfS2_S2_S2_fjLj128EEEEELb0ELb1ELb1ELb1EEEvNS_9FwdParamsE)
        /*06d4*/ 	.word	0x00000000


	//----- nvinfo : EIATTR_REGCOUNT
	.align		4
.L_300:
        /*06d8*/ 	.byte	0x04, 0x2f
        /*06da*/ 	.short	(.L_302 - .L_301)
	.align		4
.L_301:
        /*06dc*/ 	.word	index@(_ZN10layer_norm13ln_fwd_kernelINS_13Kernel_traitsIf6__halfS2_S2_fjLj1280ELj1ELj4ELj1ELj16ENS_18Kernel_traits_baseILj1280EfS2_S2_S2_fjLj128EEEEELb0ELb1ELb1ELb0EEEvNS_9FwdParamsE)
        /*06e0*/ 	.word	0x000000c6


	//----- nvinfo : EIATTR_FRAME_SIZE
	.align		4
.L_302:
        /*06e4*/ 	.byte	0x04, 0x11
        /*06e6*/ 	.short	(.L_304 - .L_303)
	.align		4
.L_303:
        /*06e8*/ 	.word	index@(_ZN10layer_norm13ln_fwd_kernelINS_13Kernel_traitsIf6__halfS2_S2_fjLj1280ELj1ELj4ELj1ELj16ENS_18Kernel_traits_baseILj1280EfS2_S2_S2_fjLj128EEEEELb0ELb1ELb1ELb0EEEvNS_9FwdParamsE)
        /*06ec*/ 	.word	0x00000000


	//----- nvinfo : EIATTR_REGCOUNT
	.align		4
.L_304:
        /*06f0*/ 	.byte	0x04, 0x2f
        /*06f2*/ 	.short	(.L_306 - .L_305)
	.align		4
.L_305:
        /*06f4*/ 	.word	index@(_ZN10layer_norm13ln_fwd_kernelINS_13Kernel_traitsIf6__halfS2_S2_fjLj1280ELj1ELj4ELj1ELj16ENS_18Kernel_traits_baseILj1280EfS2_S2_S2_fjLj128EEEEELb0ELb1ELb0ELb1EEEvNS_9FwdParamsE)
        /*06f8*/ 	.word	0x000000c4


	//----- nvinfo : EIATTR_FRAME_SIZE
	.align		4
.L_306:
        /*06fc*/ 	.byte	0x04, 0x11
        /*06fe*/ 	.short	(.L_308 - .L_307)
	.align		4
.L_307:
        /*0700*/ 	.word	index@(_ZN10layer_norm13ln_fwd_kernelINS_13Kernel_traitsIf6__halfS2_S2_fjLj1280ELj1ELj4ELj1ELj16ENS_18Kernel_traits_baseILj1280EfS2_S2_S2_fjLj128EEEEELb0ELb1ELb0ELb1EEEvNS_9FwdParamsE)
        /*0704*/ 	.word	0x00000000


	//----- nvinfo : EIATTR_REGCOUNT
	.align		4
.L_308:
        /*0708*/ 	.byte	0x04, 0x2f
        /*070a*/ 	.short	(.L_310 - .L_309)
	.align		4
.L_309:
        /*070c*/ 	.word	index@(_ZN10layer_norm13ln_fwd_kernelINS_13Kernel_traitsIf6__halfS2_S2_fjLj1280ELj1ELj4ELj1ELj16ENS_18Kernel_traits_baseILj1280EfS2_S2_S2_fjLj128EEEEELb0ELb1ELb0ELb0EEEvNS_9FwdParamsE)
        /*0710*/ 	.word	0x000000bd


	//----- nvinfo : EIATTR_FRAME_SIZE
	.align		4
.L_310:
        /*0714*/ 	.byte	0x04, 0x11
        /*0716*/ 	.short	(.L_312 - .L_311)
	.align		4
.L_311:
        /*0718*/ 	.word	index@(_ZN10layer_norm13ln_fwd_kernelINS_13Kernel_traitsIf6__halfS2_S2_fjLj1280ELj1ELj4ELj1ELj16ENS_18Kernel_traits_baseILj1280EfS2_S2_S2_fjLj128EEEEELb0ELb1ELb0ELb0EEEvNS_9FwdParamsE)
        /*071c*/ 	.word	0x00000000


	//----- nvinfo : EIATTR_REGCOUNT
	.align		4
.L_312:
        /*0720*/ 	.byte	0x04, 0x2f
        /*0722*/ 	.short	(.L_314 - .L_313)
	.align		4
.L_313:
        /*0724*/ 	.word	index@(_ZN10layer_norm13ln_fwd_kernelINS_13Kernel_traitsIf6__halfS2_S2_fjLj1280ELj1ELj4ELj1ELj16ENS_18Kernel_traits_baseILj1280EfS2_S2_S2_fjLj128EEEEELb0ELb0ELb1ELb1EEEvNS_9FwdParamsE)
        /*0728*/ 	.word	0x000000a7


	//----- nvinfo : EIATTR_FRAME_SIZE
	.align		4
.L_314:
        /*072c*/ 	.byte	0x04, 0x11
        /*072e*/ 	.short	(.L_316 - .L_315)
	.align		4
.L_315:
        /*0730*/ 	.word	index@(_ZN10layer_norm13ln_fwd_kernelINS_13Kernel_traitsIf6__halfS2_S2_fjLj1280ELj1ELj4ELj1ELj16ENS_18Kernel_traits_baseILj1280EfS2_S2_S2_fjLj128EEEEELb0ELb0ELb1ELb1EEEvNS_9FwdParamsE)
        /*0734*/ 	.word	0x00000000


	//----- nvinfo : EIATTR_REGCOUNT
	.align		4
.L_316:
        /*0738*/ 	.byte	0x04, 0x2f
        /*073a*/ 	.short	(.L_318 - .L_317)
	.align		4
.L_317:
        /*073c*/ 	.word	index@(_ZN10layer_norm13ln_fwd_kernelINS_13Kernel_traitsIf6__halfS2_S2_fjLj1280ELj1ELj4ELj1ELj16ENS_18Kernel_traits_baseILj1280EfS2_S2_S2_fjLj128EEEEELb0ELb0ELb1ELb0EEEvNS_9FwdParamsE)
        /*0740*/ 	.word	0x00000099


	//----- nvinfo : EIATTR_FRAME_SIZE
	.align		4
.L_318:
        /*0744*/ 	.byte	0x04, 0x11
        /*0746*/ 	.short	(.L_320 - .L_319)
	.align		4
.L_319:
        /*0748*/ 	.word	index@(_ZN10layer_norm13ln_fwd_kernelINS_13Kernel_traitsIf6__halfS2_S2_fjLj1280ELj1ELj4ELj1ELj16ENS_18Kernel_traits_baseILj1280EfS2_S2_S2_fjLj128EEEEELb0ELb0ELb1ELb0EEEvNS_9FwdParamsE)
        /*074c*/ 	.word	0x00000000


	//----- nvinfo : EIATTR_REGCOUNT
	.align		4
.L_320:
        /*0750*/ 	.byte	0x04, 0x2f
        /*0752*/ 	.short	(.L_322 - .L_321)
	.align		4
.L_321:
        /*0754*/ 	.word	index@(_ZN10layer_norm13ln_fwd_kernelINS_13Kernel_traitsIf6__halfS2_S2_fjLj1280ELj1ELj4ELj1ELj16ENS_18Kernel_traits_baseILj1280EfS2_S2_S2_fjLj128EEEEELb0ELb0ELb0ELb1EEEvNS_9FwdParamsE)
        /*0758*/ 	.word	0x0000009d


	//----- nvinfo : EIATTR_FRAME_SIZE
	.align		4
.L_322:
        /*075c*/ 	.byte	0x04, 0x11
        /*075e*/ 	.short	(.L_324 - .L_323)
	.align		4
.L_323:
        /*0760*/ 	.word	index@(_ZN10layer_norm13ln_fwd_kernelINS_13Kernel_traitsIf6__halfS2_S2_fjLj1280ELj1ELj4ELj1ELj16ENS_18Kernel_traits_baseILj1280EfS2_S2_S2_fjLj128EEEEELb0ELb0ELb0ELb1EEEvNS_9FwdParamsE)
        /*0764*/ 	.word	0x00000000


	//----- nvinfo : EIATTR_REGCOUNT
	.align		4
.L_324:
        /*0768*/ 	.byte	0x04, 0x2f
        /*076a*/ 	.short	(.L_326 - .L_325)
	.align		4
.L_325:
        /*076c*/ 	.word	index@(_ZN10layer_norm13ln_fwd_kernelINS_13Kernel_traitsIf6__halfS2_S2_fjLj1280ELj1ELj4ELj1ELj16ENS_18Kernel_traits_baseILj1280EfS2_S2_S2_fjLj128EEEEELb0ELb0ELb0ELb0EEEvNS_9FwdParamsE)
        /*0770*/ 	.word	0x00000095


	//----- nvinfo : EIATTR_FRAME_SIZE
	.align		4
.L_326:
        /*0774*/ 	.byte	0x04, 0x11
        /*0776*/ 	.short	(.L_328 - .L_327)
	.align		4
.L_327:
        /*0778*/ 	.word	index@(_ZN10layer_norm13ln_fwd_kernelINS_13Kernel_traitsIf6__halfS2_S2_fjLj1280ELj1ELj4ELj1ELj16ENS_18Kernel_traits_baseILj1280EfS2_S2_S2_fjLj128EEEEELb0ELb0ELb0ELb0EEEvNS_9FwdParamsE)
        /*077c*/ 	.word	0x00000000


	//----- nvinfo : EIATTR_REGCOUNT
	.align		4
.L_328:
        /*0780*/ 	.byte	0x04, 0x2f
        /*0782*/ 	.short	(.L_330 - .L_329)
	.align		4
.L_329:
        /*0784*/ 	.word	index@(_ZN10layer_norm13ln_fwd_kernelINS_13Kernel_traitsIf13__nv_bfloat16fS2_fjLj1280ELj1ELj4ELj1ELj16ENS_18Kernel_traits_baseILj1280EfS2_fS2_fjLj128EEEEELb1ELb1ELb1ELb1EEEvNS_9FwdParamsE)
        /*0788*/ 	.word	0x000000fa


	//----- nvinfo : EIATTR_FRAME_SIZE
	.align		4
.L_330:
        /*078c*/ 	.byte	0x04, 0x11
        /*078e*/ 	.short	(.L_332 - .L_331)
	.align		4
.L_331:
        /*0790*/ 	.word	index@(_ZN10layer_norm13ln_fwd_kernelINS_13Kernel_traitsIf13__nv_bfloat16fS2_fjLj1280ELj1ELj4ELj1ELj16ENS_18Kernel_traits_baseILj1280EfS2_fS2_fjLj128EEEEELb1ELb1ELb1ELb1EEEvNS_9FwdParamsE)
        /*0794*/ 	.word	0x00000000


	//----- nvinfo : EIATTR_REGCOUNT
	.align		4
.L_332:
        /*0798*/ 	.byte	0x04, 0x2f
        /*079a*/ 	.short	(.L_334 - .L_333)
	.align		4
.L_333:
        /*079c*/ 	.word	index@(_ZN10layer_norm13ln_fwd_kernelINS_13Kernel_traitsIf13__nv_bfloat16fS2_fjLj1280ELj1ELj4ELj1ELj16ENS_18Kernel_traits_baseILj1280EfS2_fS2_fjLj128EEEEELb1ELb1ELb1ELb0EEEvNS_9FwdParamsE)
        /*07a0*/ 	.word	0x000000dc


	//----- nvinfo : EIATTR_FRAME_SIZE
	.align		4
.L_334:
        /*07a4*/ 	.byte	0x04, 0x11
        /*07a6*/ 	.short	(.L_336 - .L_335)
	.align		4
.L_335:
        /*07a8*/ 	.word	index@(_ZN10layer_norm13ln_fwd_kernelINS_13Kernel_traitsIf13__nv_bfloat16fS2_fjLj1280ELj1ELj4ELj1ELj16ENS_18Kernel_traits_baseILj1280EfS2_fS2_fjLj128EEEEELb1ELb1ELb1ELb0EEEvNS_9FwdParamsE)
        /*07ac*/ 	.word	0x00000000


	//----- nvinfo : EIATTR_REGCOUNT
	.align		4
.L_336:
        /*07b0*/ 	.byte	0x04, 0x2f
        /*07b2*/ 	.short	(.L_338 - .L_337)
	.align		4
.L_337:
        /*07b4*/ 	.word	index@(_ZN10layer_norm13ln_fwd_kernelINS_13Kernel_traitsIf13__nv_bfloat16fS2_fjLj1280ELj1ELj4ELj1ELj16ENS_18Kernel_traits_baseILj1280EfS2_fS2_fjLj128EEEEELb1ELb1ELb0ELb1EEEvNS_9FwdParamsE)
        /*07b8*/ 	.word	0x000000d4


	//----- nvinfo : EIATTR_FRAME_SIZE
	.align		4
.L_338:
        /*07bc*/ 	.byte	0x04, 0x11
        /*07be*/ 	.short	(.L_340 - .L_339)
	.align		4
.L_339:
        /*07c0*/ 	.word	index@(_ZN10layer_norm13ln_fwd_kernelINS_13Kernel_traitsIf13__nv_bfloat16fS2_fjLj1280ELj1ELj4ELj1ELj16ENS_18Kernel_traits_baseILj1280EfS2_fS2_fjLj128EEEEELb1ELb1ELb0ELb1EEEvNS_9FwdParamsE)
        /*07c4*/ 	.word	0x00000000


	//----- nvinfo : EIATTR_REGCOUNT
	.align		4
.L_340:
        /*07c8*/ 	.byte	0x04, 0x2f
        /*07ca*/ 	.short	(.L_342 - .L_341)
	.align		4
.L_341:
        /*07cc*/ 	.word	index@(_ZN10layer_norm13ln_fwd_kernelINS_13Kernel_traitsIf13__nv_bfloat16fS2_fjLj1280ELj1ELj4ELj1ELj16ENS_18Kernel_traits_baseILj1280EfS2_fS2_fjLj128EEEEELb1ELb1ELb0ELb0EEEvNS_9FwdParamsE)
        /*07d0*/ 	.word	0x000000cd


	//----- nvinfo : EIATTR_FRAME_SIZE
	.align		4
.L_342:
        /*07d4*/ 	.byte	0x04, 0x11
        /*07d6*/ 	.short	(.L_344 - .L_343)
	.align		4
.L_343:
        /*07d8*/ 	.word	index@(_ZN10layer_norm13ln_fwd_kernelINS_13Kernel_traitsIf13__nv_bfloat16fS2_fjLj1280ELj1ELj4ELj1ELj16ENS_18Kernel_traits_baseILj1280EfS2_fS2_fjLj128EEEEELb1ELb1ELb0ELb0EEEvNS_9FwdParamsE)
        /*07dc*/ 	.word	0x00000000


	//----- nvinfo : EIATTR_REGCOUNT
	.align		4
.L_344:
        /*07e0*/ 	.byte	0x04, 0x2f
        /*07e2*/ 	.short	(.L_346 - .L_345)
	.align		4
.L_345:
        /*07e4*/ 	.word	index@(_ZN10layer_norm13ln_fwd_kernelINS_13Kernel_traitsIf13__nv_bfloat16fS2_fjLj1280ELj1ELj4ELj1ELj16ENS_18Kernel_traits_baseILj1280EfS2_fS2_fjLj128EEEEELb1ELb0ELb1ELb1EEEvNS_9FwdParamsE)
        /*07e8*/ 	.word	0x000000a8


	//----- nvinfo : EIATTR_FRAME_SIZE
	.align		4
.L_346:
        /*07ec*/ 	.byte	0x04, 0x11
        /*07ee*/ 	.short	(.L_348 - .L_347)
	.align		4
.L_347:
        /*07f0*/ 	.word	index@(_ZN10layer_norm13ln_fwd_kernelINS_13Kernel_traitsIf13__nv_bfloat16fS2_fjLj1280ELj1ELj4ELj1ELj16ENS_18Kernel_traits_baseILj1280EfS2_fS2_fjLj128EEEEELb1ELb0ELb1ELb1EEEvNS_9FwdParamsE)
        /*07f4*/ 	.word	0x00000000


	//----- nvinfo : EIATTR_REGCOUNT
	.align		4
.L_348:
        /*07f8*/ 	.byte	0x04, 0x2f
        /*07fa*/ 	.short	(.L_350 - .L_349)
	.align		4
.L_349:
        /*07fc*/ 	.word	index@(_ZN10layer_norm13ln_fwd_kernelINS_13Kernel_traitsIf13__nv_bfloat16fS2_fjLj1280ELj1ELj4ELj1ELj16ENS_18Kernel_traits_baseILj1280EfS2_fS2_fjLj128EEEEELb1ELb0ELb1ELb0EEEvNS_9FwdParamsE)
        /*0800*/ 	.word	0x000000a6


	//----- nvinfo : EIATTR_FRAME_SIZE
	.align		4
.L_350:
        /*0804*/ 	.byte	0x04, 0x11
        /*0806*/ 	.short	(.L_352 - .L_351)
	.align		4
.L_351:
        /*0808*/ 	.word	index@(_ZN10layer_norm13ln_fwd_kernelINS_13Kernel_traitsIf13__nv_bfloat16fS2_fjLj1280ELj1ELj4ELj1ELj16ENS_18Kernel_traits_baseILj1280EfS2_fS2_fjLj128EEEEELb1ELb0ELb1ELb0EEEvNS_9FwdParamsE)
        /*080c*/ 	.word	0x00000000


	//----- nvinfo : EIATTR_REGCOUNT
	.align		4
.L_352:
        /*0810*/ 	.byte	0x04, 0x2f
        /*0812*/ 	.short	(.L_354 - .L_353)
	.align		4
.L_353:
        /*0814*/ 	.word	index@(_ZN10layer_norm13ln_fwd_kernelINS_13Kernel_traitsIf13__nv_bfloat16fS2_fjLj1280ELj1ELj4ELj1ELj16ENS_18Kernel_traits_baseILj1280EfS2_fS2_fjLj128EEEEELb1ELb0ELb0ELb1EEEvNS_9FwdParamsE)
        /*0818*/ 	.word	0x0000009f


	//----- nvinfo : EIATTR_FRAME_SIZE
	.align		4
.L_354:
        /*081c*/ 	.byte	0x04, 0x11
        /*081e*/ 	.short	(.L_356 - .L_355)
	.align		4
.L_355:
        /*0820*/ 	.word	index@(_ZN10layer_norm13ln_fwd_kernelINS_13Kernel_traitsIf13__nv_bfloat16fS2_fjLj1280ELj1ELj4ELj1ELj16ENS_18Kernel_traits_baseILj1280EfS2_fS2_fjLj128EEEEELb1ELb0ELb0ELb1EEEvNS_9FwdParamsE)
        /*0824*/ 	.word	0x00000000


	//----- nvinfo : EIATTR_REGCOUNT
	.align		4
.L_356:
        /*0828*/ 	.byte	0x04, 0x2f
        /*082a*/ 	.short	(.L_358 - .L_357)
	.align		4
.L_357:
        /*082c*/ 	.word	index@(_ZN10layer_norm13ln_fwd_kernelINS_13Kernel_traitsIf13__nv_bfloat16fS2_fjLj1280ELj1ELj4ELj1ELj16ENS_18Kernel_traits_baseILj1280EfS2_fS2_fjLj128EEEEELb1ELb0ELb0ELb0EEEvNS_9FwdParamsE)
        /*0830*/ 	.word	0x0000009c


	//----- nvinfo : EIATTR_FRAME_SIZE
	.align		4
.L_358:
        /*0834*/ 	.byte	0x04, 0x11
        /*0836*/ 	.short	(.L_360 - .L_359)
	.align		4
.L_359:
        /*0838*/ 	.word	index@(_ZN10layer_norm13ln_fwd_kernelINS_13Kernel_traitsIf13__nv_bfloat16fS2_fjLj1280ELj1ELj4ELj1ELj16ENS_18Kernel_traits_baseILj1280EfS2_fS2_fjLj128EEEEELb1ELb0ELb0ELb0EEEvNS_9FwdParamsE)
        /*083c*/ 	.word	0x00000000


	//----- nvinfo : EIATTR_REGCOUNT
	.align		4
.L_360:
        /*0840*/ 	.byte	0x04, 0x2f
        /*0842*/ 	.short	(.L_362 - .L_361)
	.align		4
.L_361:
        /*0844*/ 	.word	index@(_ZN10layer_norm13ln_fwd_kernelINS_13Kernel_traitsIf13__nv_bfloat16fS2_fjLj1280ELj1ELj4ELj1ELj16ENS_18Kernel_traits_baseILj1280EfS2_fS2_fjLj128EEEEELb0ELb1ELb1ELb1EEEvNS_9FwdParamsE)
        /*0848*/ 	.word	0x000000e0


	//----- nvinfo : EIATTR_FRAME_SIZE
	.align		4
.L_362:
        /*084c*/ 	.byte	0x04, 0x11
        /*084e*/ 	.short	(.L_364 - .L_363)
	.align		4
.L_363:
        /*0850*/ 	.word	index@(_ZN10layer_norm13ln_fwd_kernelINS_13Kernel_traitsIf13__nv_bfloat16fS2_fjLj1280ELj1ELj4ELj1ELj16ENS_18Kernel_traits_baseILj1280EfS2_fS2_fjLj128EEEEELb0ELb1ELb1ELb1EEEvNS_9FwdParamsE)
        /*0854*/ 	.word	0x00000000


	//----- nvinfo : EIATTR_REGCOUNT
	.align		4
.L_364:
        /*0858*/ 	.byte	0x04, 0x2f
        /*085a*/ 	.short	(.L_366 - .L_365)
	.align		4
.L_365:
        /*085c*/ 	.word	index@(_ZN10layer_norm13ln_fwd_kernelINS_13Kernel_traitsIf13__nv_bfloat16fS2_fjLj1280ELj1ELj4ELj1ELj16ENS_18Kernel_traits_baseILj1280EfS2_fS2_fjLj128EEEEELb0ELb1ELb1ELb0EEEvNS_9FwdParamsE)
        /*0860*/ 	.word	0x000000ca


	//----- nvinfo : EIATTR_FRAME_SIZE
	.align		4
.L_366:
        /*0864*/ 	.byte	0x04, 0x11
        /*0866*/ 	.short	(.L_368 - .L_367)
	.align		4
.L_367:
        /*0868*/ 	.word	index@(_ZN10layer_norm13ln_fwd_kernelINS_13Kernel_traitsIf13__nv_bfloat16fS2_fjLj1280ELj1ELj4ELj1ELj16ENS_18Kernel_traits_baseILj1280EfS2_fS2_fjLj128EEEEELb0ELb1ELb1ELb0EEEvNS_9FwdParamsE)
        /*086c*/ 	.word	0x00000000


	//----- nvinfo : EIATTR_REGCOUNT
	.align		4
.L_368:
        /*0870*/ 	.byte	0x04, 0x2f
        /*0872*/ 	.short	(.L_370 - .L_369)
	.align		4
.L_369:
        /*0874*/ 	.word	index@(_ZN10layer_norm13ln_fwd_kernelINS_13Kernel_traitsIf13__nv_bfloat16fS2_fjLj1280ELj1ELj4ELj1ELj16ENS_18Kernel_traits_baseILj1280EfS2_fS2_fjLj128EEEEELb0ELb1ELb0ELb1EEEvNS_9FwdParamsE)
        /*0878*/ 	.word	0x000000ce


	//----- nvinfo : EIATTR_FRAME_SIZE
	.align		4
.L_370:
        /*087c*/ 	.byte	0x04, 0x11
        /*087e*/ 	.short	(.L_372 - .L_371)
	.align		4
.L_371:
        /*0880*/ 	.word	index@(_ZN10layer_norm13ln_fwd_kernelINS_13Kernel_traitsIf13__nv_bfloat16fS2_fjLj1280ELj1ELj4ELj1ELj16ENS_18Kernel_traits_baseILj1280EfS2_fS2_fjLj128EEEEELb0ELb1ELb0ELb1EEEvNS_9FwdParamsE)
        /*0884*/ 	.word	0x00000000


	//----- nvinfo : EIATTR_REGCOUNT
	.align		4
.L_372:
        /*0888*/ 	.byte	0x04, 0x2f
        /*088a*/ 	.short	(.L_374 - .L_373)
	.align		4
.L_373:
        /*088c*/ 	.word	index@(_ZN10layer_norm13ln_fwd_kernelINS_13Kernel_traitsIf13__nv_bfloat16fS2_fjLj1280ELj1ELj4ELj1ELj16ENS_18Kernel_traits_baseILj1280EfS2_fS2_fjLj128EEEEELb0ELb1ELb0ELb0EEEvNS_9FwdParamsE)
        /*0890*/ 	.word	0x000000c1


	//----- nvinfo : EIATTR_FRAME_SIZE
	.align		4
.L_374:
        /*0894*/ 	.byte	0x04, 0x11
        /*0896*/ 	.short	(.L_376 - .L_375)
	.align		4
.L_375:
        /*0898*/ 	.word	index@(_ZN10layer_norm13ln_fwd_kernelINS_13Kernel_traitsIf13__nv_bfloat16fS2_fjLj1280ELj1ELj4ELj1ELj16ENS_18Kernel_traits_baseILj1280EfS2_fS2_fjLj128EEEEELb0ELb1ELb0ELb0EEEvNS_9FwdParamsE)
        /*089c*/ 	.word	0x00000000


	//----- nvinfo : EIATTR_REGCOUNT
	.align		4
.L_376:
        /*08a0*/ 	.byte	0x04, 0x2f
        /*08a2*/ 	.short	(.L_378 - .L_377)
	.align		4
.L_377:
        /*08a4*/ 	.word	index@(_ZN10layer_norm13ln_fwd_kernelINS_13Kernel_traitsIf13__nv_bfloat16fS2_fjLj1280ELj1ELj4ELj1ELj16ENS_18Kernel_traits_baseILj1280EfS2_fS2_fjLj128EEEEELb0ELb0ELb1ELb1EEEvNS_9FwdParamsE)
        /*08a8*/ 	.word	0x000000a8


	//----- nvinfo : EIATTR_FRAME_SIZE
	.align		4
.L_378:
        /*08ac*/ 	.byte	0x04, 0x11
        /*08ae*/ 	.short	(.L_380 - .L_379)
	.align		4
.L_379:
        /*08b0*/ 	.word	index@(_ZN10layer_norm13ln_fwd_kernelINS_13Kernel_traitsIf13__nv_bfloat16fS2_fjLj1280ELj1ELj4ELj1ELj16ENS_18Kernel_traits_baseILj1280EfS2_fS2_fjLj128EEEEELb0ELb0ELb1ELb1EEEvNS_9FwdParamsE)
        /*08b4*/ 	.word	0x00000000


	//----- nvinfo : EIATTR_REGCOUNT
	.align		4
.L_380:
        /*08b8*/ 	.byte	0x04, 0x2f
        /*08ba*/ 	.short	(.L_382 - .L_381)
	.align		4
.L_381:
        /*08bc*/ 	.word	index@(_ZN10layer_norm13ln_fwd_kernelINS_13Kernel_traitsIf13__nv_bfloat16fS2_fjLj1280ELj1ELj4ELj1ELj16ENS_18Kernel_traits_baseILj1280EfS2_fS2_fjLj128EEEEELb0ELb0ELb1ELb0EEEvNS_9FwdParamsE)
        /*08c0*/ 	.word	0x00000098


	//----- nvinfo : EIATTR_FRAME_SIZE
	.align		4
.L_382:
        /*08c4*/ 	.byte	0x04, 0x11
        /*08c6*/ 	.short	(.L_384 - .L_383)
	.align		4
.L_383:
        /*08c8*/ 	.word	index@(_ZN10layer_norm13ln_fwd_kernelINS_13Kernel_traitsIf13__nv_bfloat16fS2_fjLj1280ELj1ELj4ELj1ELj16ENS_18Kernel_traits_baseILj1280EfS2_fS2_fjLj128EEEEELb0ELb0ELb1ELb0EEEvNS_9FwdParamsE)
        /*08cc*/ 	.word	0x00000000


	//----- nvinfo : EIATTR_REGCOUNT
	.align		4
.L_384:
        /*08d0*/ 	.byte	0x04, 0x2f
        /*08d2*/ 	.short	(.L_386 - .L_385)
	.align		4
.L_385:
        /*08d4*/ 	.word	index@(_ZN10layer_norm13ln_fwd_kernelINS_13Kernel_traitsIf13__nv_bfloat16fS2_fjLj1280ELj1ELj4ELj1ELj16ENS_18Kernel_traits_baseILj1280EfS2_fS2_fjLj128EEEEELb0ELb0ELb0ELb1EEEvNS_9FwdParamsE)
        /*08d8*/ 	.word	0x0000009d


	//----- nvinfo : EIATTR_FRAME_SIZE
	.align		4
.L_386:
        /*08dc*/ 	.byte	0x04, 0x11
        /*08de*/ 	.short	(.L_388 - .L_387)
	.align		4
.L_387:
        /*08e0*/ 	.word	index@(_ZN10layer_norm13ln_fwd_kernelINS_13Kernel_traitsIf13__nv_bfloat16fS2_fjLj1280ELj1ELj4ELj1ELj16ENS_18Kernel_traits_baseILj1280EfS2_fS2_fjLj128EEEEELb0ELb0ELb0ELb1EEEvNS_9FwdParamsE)
        /*08e4*/ 	.word	0x00000000


	//----- nvinfo : EIATTR_REGCOUNT
	.align		4
.L_388:
        /*08e8*/ 	.byte	0x04, 0x2f
        /*08ea*/ 	.short	(.L_390 - .L_389)
	.align		4
.L_389:
        /*08ec*/ 	.word	index@(_ZN10layer_norm13ln_fwd_kernelINS_13Kernel_traitsIf13__nv_bfloat16fS2_fjLj1280ELj1ELj4ELj1ELj16ENS_18Kernel_traits_baseILj1280EfS2_fS2_fjLj128EEEEELb0ELb0ELb0ELb0EEEvNS_9FwdParamsE)
        /*08f0*/ 	.word	0x00000092


	//----- nvinfo : EIATTR_FRAME_SIZE
	.align		4
.L_390:
        /*08f4*/ 	.byte	0x04, 0x11
        /*08f6*/ 	.short	(.L_392 - .L_391)
	.align		4
.L_391:
        /*08f8*/ 	.word	index@(_ZN10layer_norm13ln_fwd_kernelINS_13Kernel_traitsIf13__nv_bfloat16fS2_fjLj1280ELj1ELj4ELj1ELj16ENS_18Kernel_traits_baseILj1280EfS2_fS2_fjLj128EEEEELb0ELb0ELb0ELb0EEEvNS_9FwdParamsE)
        /*08fc*/ 	.word	0x00000000


	//----- nvinfo : EIATTR_REGCOUNT
	.align		4
.L_392:
        /*0900*/ 	.byte	0x04, 0x2f
        /*0902*/ 	.short	(.L_394 - .L_393)
	.align		4
.L_393:
        /*0904*/ 	.word	index@(_ZN10layer_norm13ln_fwd_kernelINS_13Kernel_traitsI13__nv_bfloat16S2_fS2_fjLj1280ELj1ELj4ELj1ELj16ENS_18Kernel_traits_baseILj1280ES2_S2_fS2_fjLj128EEEEELb1ELb1ELb1ELb1EEEvNS_9FwdParamsE)
        /*0908*/ 	.word	0x000000ff


	//----- nvinfo : EIATTR_FRAME_SIZE
	.align		4
.L_394:
        /*090c*/ 	.byte	0x04, 0x11
        /*090e*/ 	.short	(.L_396 - .L_395)
	.align		4
.L_395:
        /*0910*/ 	.word	index@(_ZN10layer_norm13ln_fwd_kernelINS_13Kernel_traitsI13__nv_bfloat16S2_fS2_fjLj1280ELj1ELj4ELj1ELj16ENS_18Kernel_traits_baseILj1280ES2_S2_fS2_fjLj128EEEEELb1ELb1ELb1ELb1EEEvNS_9FwdParamsE)
        /*0914*/ 	.word	0x00000000


	//----- nvinfo : EIATTR_REGCOUNT
	.align		4
.L_396:
        /*0918*/ 	.byte	0x04, 0x2f
        /*091a*/ 	.short	(.L_398 - .L_397)
	.align		4
.L_397:
        /*091c*/ 	.word	index@(_ZN10layer_norm13ln_fwd_kernelINS_13Kernel_traitsI13__nv_bfloat16S2_fS2_fjLj1280ELj1ELj4ELj1ELj16ENS_18Kernel_traits_baseILj1280ES2_S2_fS2_fjLj128EEEEELb1ELb1ELb1ELb0EEEvNS_9FwdParamsE)
        /*0920*/ 	.word	0x000000de


	//----- nvinfo : EIATTR_FRAME_SIZE
	.align		4
.L_398:
        /*0924*/ 	.byte	0x04, 0x11
        /*0926*/ 	.short	(.L_400 - .L_399)
	.align		4
.L_399:
        /*0928*/ 	.word	index@(_ZN10layer_norm13ln_fwd_kernelINS_13Kernel_traitsI13__nv_bfloat16S2_fS2_fjLj1280ELj1ELj4ELj1ELj16ENS_18Kernel_traits_baseILj1280ES2_S2_fS2_fjLj128EEEEELb1ELb1ELb1ELb0EEEvNS_9FwdParamsE)
        /*092c*/ 	.word	0x00000000


	//----- nvinfo : EIATTR_REGCOUNT
	.align		4
.L_400:
        /*0930*/ 	.byte	0x04, 0x2f
        /*0932*/ 	.short	(.L_402 - .L_401)
	.align		4
.L_401:
        /*0934*/ 	.word	index@(_ZN10layer_norm13ln_fwd_kernelINS_13Kernel_traitsI13__nv_bfloat16S2_fS2_fjLj1280ELj1ELj4ELj1ELj16ENS_18Kernel_traits_baseILj1280ES2_S2_fS2_fjLj128EEEEELb1ELb1ELb0ELb1EEEvNS_9FwdParamsE)
        /*0938*/ 	.word	0x000000ed


	//----- nvinfo : EIATTR_FRAME_SIZE
	.align		4
.L_402:
        /*093c*/ 	.byte	0x04, 0x11
        /*093e*/ 	.short	(.L_404 - .L_403)
	.align		4
.L_403:
        /*0940*/ 	.word	index@(_ZN10layer_norm13ln_fwd_kernelINS_13Kernel_traitsI13__nv_bfloat16S2_fS2_fjLj1280ELj1ELj4ELj1ELj16ENS_18Kernel_traits_baseILj1280ES2_S2_fS2_fjLj128EEEEELb1ELb1ELb0ELb1EEEvNS_9FwdParamsE)
        /*0944*/ 	.word	0x00000000


	//----- nvinfo : EIATTR_REGCOUNT
	.align		4
.L_404:
        /*0948*/ 	.byte	0x04, 0x2f
        /*094a*/ 	.short	(.L_406 - .L_405)
	.align		4
.L_405:
        /*094c*/ 	.word	index@(_ZN10layer_norm13ln_fwd_kernelINS_13Kernel_traitsI13__nv_bfloat16S2_fS2_fjLj1280ELj1ELj4ELj1ELj16ENS_18Kernel_traits_baseILj1280ES2_S2_fS2_fjLj128EEEEELb1ELb1ELb0ELb0EEEvNS_9FwdParamsE)
        /*0950*/ 	.word	0x000000cf


	//----- nvinfo : EIATTR_FRAME_SIZE
	.align		4
.L_406:
        /*0954*/ 	.byte	0x04, 0x11
        /*0956*/ 	.short	(.L_408 - .L_407)
	.align		4
.L_407:
        /*0958*/ 	.word	index@(_ZN10layer_norm13ln_fwd_kernelINS_13Kernel_traitsI13__nv_bfloat16S2_fS2_fjLj1280ELj1ELj4ELj1ELj16ENS_18Kernel_traits_baseILj1280ES2_S2_fS2_fjLj128EEEEELb1ELb1ELb0ELb0EEEvNS_9FwdParamsE)
        /*095c*/ 	.word	0x00000000


	//----- nvinfo : EIATTR_REGCOUNT
	.align		4
.L_408:
        /*0960*/ 	.byte	0x04, 0x2f
        /*0962*/ 	.short	(.L_410 - .L_409)
	.align		4
.L_409:
        /*0964*/ 	.word	index@(_ZN10layer_norm13ln_fwd_kernelINS_13Kernel_traitsI13__nv_bfloat16S2_fS2_fjLj1280ELj1ELj4ELj1ELj16ENS_18Kernel_traits_baseILj1280ES2_S2_fS2_fjLj128EEEEELb1ELb0ELb1ELb1EEEvNS_9FwdParamsE)
        /*0968*/ 	.word	0x000000a7


	//----- nvinfo : EIATTR_FRAME_SIZE
	.align		4
.L_410:
        /*096c*/ 	.byte	0x04, 0x11
        /*096e*/ 	.short	(.L_412 - .L_411)
	.align		4
.L_411:
        /*0970*/ 	.word	index@(_ZN10layer_norm13ln_fwd_kernelINS_13Kernel_traitsI13__nv_bfloat16S2_fS2_fjLj1280ELj1ELj4ELj1ELj16ENS_18Kernel_traits_baseILj1280ES2_S2_fS2_fjLj128EEEEELb1ELb0ELb1ELb1EEEvNS_9FwdParamsE)
        /*0974*/ 	.word	0x00000000


	//----- nvinfo : EIATTR_REGCOUNT
	.align		4
.L_412:
        /*0978*/ 	.byte	0x04, 0x2f
        /*097a*/ 	.short	(.L_414 - .L_413)
	.align		4
.L_413:
        /*097c*/ 	.word	index@(_ZN10layer_norm13ln_fwd_kernelINS_13Kernel_traitsI13__nv_bfloat16S2_fS2_fjLj1280ELj1ELj4ELj1ELj16ENS_18Kernel_traits_baseILj1280ES2_S2_fS2_fjLj128EEEEELb1ELb0ELb1ELb0EEEvNS_9FwdParamsE)
        /*0980*/ 	.word	0x000000a2


	//----- nvinfo : EIATTR_FRAME_SIZE
	.align		4
.L_414:
        /*0984*/ 	.byte	0x04, 0x11
        /*0986*/ 	.short	(.L_416 - .L_415)
	.align		4
.L_415:
        /*0988*/ 	.word	index@(_ZN10layer_norm13ln_fwd_kernelINS_13Kernel_traitsI13__nv_bfloat16S2_fS2_fjLj1280ELj1ELj4ELj1ELj16ENS_18Kernel_traits_baseILj1280ES2_S2_fS2_fjLj128EEEEELb1ELb0ELb1ELb0EEEvNS_9FwdParamsE)
        /*098c*/ 	.word	0x00000000


	//----- nvinfo : EIATTR_REGCOUNT
	.align		4
.L_416:
        /*0990*/ 	.byte	0x04, 0x2f
        /*0992*/ 	.short	(.L_418 - .L_417)
	.align		4
.L_417:
        /*0994*/ 	.word	index@(_ZN10layer_norm13ln_fwd_kernelINS_13Kernel_traitsI13__nv_bfloat16S2_fS2_fjLj1280ELj1ELj4ELj1ELj16ENS_18Kernel_traits_baseILj1280ES2_S2_fS2_fjLj128EEEEELb1ELb0ELb0ELb1EEEvNS_9FwdParamsE)
        /*0998*/ 	.word	0x000000a7


	//----- nvinfo : EIATTR_FRAME_SIZE
	.align		4
.L_418:
        /*099c*/ 	.byte	0x04, 0x11
        /*099e*/ 	.short	(.L_420 - .L_419)
	.align		4
.L_419:
        /*09a0*/ 	.word	index@(_ZN10layer_norm13ln_fwd_kernelINS_13Kernel_traitsI13__nv_bfloat16S2_fS2_fjLj1280ELj1ELj4ELj1ELj16ENS_18Kernel_traits_baseILj1280ES2_S2_fS2_fjLj128EEEEELb1ELb0ELb0ELb1EEEvNS_9FwdParamsE)
        /*09a4*/ 	.word	0x00000000


	//----- nvinfo : EIATTR_REGCOUNT
	.align		4
.L_420:
        /*09a8*/ 	.byte	0x04, 0x2f
        /*09aa*/ 	.short	(.L_422 - .L_421)
	.align		4
.L_421:
        /*09ac*/ 	.word	index@(_ZN10layer_norm13ln_fwd_kernelINS_13Kernel_traitsI13__nv_bfloat16S2_fS2_fjLj1280ELj1ELj4ELj1ELj16ENS_18Kernel_traits_baseILj1280ES2_S2_fS2_fjLj128EEEEELb1ELb0ELb0ELb0EEEvNS_9FwdParamsE)
        /*09b0*/ 	.word	0x00000092


	//----- nvinfo : EIATTR_FRAME_SIZE
	.align		4
.L_422:
        /*09b4*/ 	.byte	0x04, 0x11
        /*09b6*/ 	.short	(.L_424 - .L_423)
	.align		4
.L_423:
        /*09b8*/ 	.word	index@(_ZN10layer_norm13ln_fwd_kernelINS_13Kernel_traitsI13__nv_bfloat16S2_fS2_fjLj1280ELj1ELj4ELj1ELj16ENS_18Kernel_traits_baseILj1280ES2_S2_fS2_fjLj128EEEEELb1ELb0ELb0ELb0EEEvNS_9FwdParamsE)
        /*09bc*/ 	.word	0x00000000


	//----- nvinfo : EIATTR_REGCOUNT
	.align		4
.L_424:
        /*09c0*/ 	.byte	0x04, 0x2f
        /*09c2*/ 	.short	(.L_426 - .L_425)
	.align		4
.L_425:
        /*09c4*/ 	.word	index@(_ZN10layer_norm13ln_fwd_kernelINS_13Kernel_traitsI13__nv_bfloat16S2_fS2_fjLj1280ELj1ELj4ELj1ELj16ENS_18Kernel_traits_baseILj1280ES2_S2_fS2_fjLj128EEEEELb0ELb1ELb1ELb1EEEvNS_9FwdParamsE)
        /*09c8*/ 	.word	0x000000a8


	//----- nvinfo : EIATTR_FRAME_SIZE
	.align		4
.L_426:
        /*09cc*/ 	.byte	0x04, 0x11
        /*09ce*/ 	.short	(.L_428 - .L_427)
	.align		4
.L_427:
        /*09d0*/ 	.word	index@(_ZN10layer_norm13ln_fwd_kernelINS_13Kernel_traitsI13__nv_bfloat16S2_fS2_fjLj1280ELj1ELj4ELj1ELj16ENS_18Kernel_traits_baseILj1280ES2_S2_fS2_fjLj128EEEEELb0ELb1ELb1ELb1EEEvNS_9FwdParamsE)
        /*09d4*/ 	.word	0x00000000


	//----- nvinfo : EIATTR_REGCOUNT
	.align		4
.L_428:
        /*09d8*/ 	.byte	0x04, 0x2f
        /*09da*/ 	.short	(.L_430 - .L_429)
	.align		4
.L_429:
        /*09dc*/ 	.word	index@(_ZN10layer_norm13ln_fwd_kernelINS_13Kernel_traitsI13__nv_bfloat16S2_fS2_fjLj1280ELj1ELj4ELj1ELj16ENS_18Kernel_traits_baseILj1280ES2_S2_fS2_fjLj128EEEEELb0ELb1ELb1ELb0EEEvNS_9FwdParamsE)
        /*09e0*/ 	.word	0x000000ce


	//----- nvinfo : EIATTR_FRAME_SIZE
	.align		4
.L_430:
        /*09e4*/ 	.byte	0x04, 0x11
        /*09e6*/ 	.short	(.L_432 - .L_431)
	.align		4
.L_431:
        /*09e8*/ 	.word	index@(_ZN10layer_norm13ln_fwd_kernelINS_13Kernel_traitsI13__nv_bfloat16S2_fS2_fjLj1280ELj1ELj4ELj1ELj16ENS_18Kernel_traits_baseILj1280ES2_S2_fS2_fjLj128EEEEELb0ELb1ELb1ELb0EEEvNS_9FwdParamsE)
        /*09ec*/ 	.word	0x00000000


	//----- nvinfo : EIATTR_REGCOUNT
	.align		4
.L_432:
        /*09f0*/ 	.byte	0x04, 0x2f
        /*09f2*/ 	.short	(.L_434 - .L_433)
	.align		4
.L_433:
        /*09f4*/ 	.word	index@(_ZN10layer_norm13ln_fwd_kernelINS_13Kernel_traitsI13__nv_bfloat16S2_fS2_fjLj1280ELj1ELj4ELj1ELj16ENS_18Kernel_traits_baseILj1280ES2_S2_fS2_fjLj128EEEEELb0ELb1ELb0ELb1EEEvNS_9FwdParamsE)
        /*09f8*/ 	.word	0x000000ae


	//----- nvinfo : EIATTR_FRAME_SIZE
	.align		4
.L_434:
        /*09fc*/ 	.byte	0x04, 0x11
        /*09fe*/ 	.short	(.L_436 - .L_435)
	.align		4
.L_435:
        /*0a00*/ 	.word	index@(_ZN10layer_norm13ln_fwd_kernelINS_13Kernel_traitsI13__nv_bfloat16S2_fS2_fjLj1280ELj1ELj4ELj1ELj16ENS_18Kernel_traits_baseILj1280ES2_S2_fS2_fjLj128EEEEELb0ELb1ELb0ELb1EEEvNS_9FwdParamsE)
        /*0a04*/ 	.word	0x00000000


	//----- nvinfo : EIATTR_REGCOUNT
	.align		4
.L_436:
        /*0a08*/ 	.byte	0x04, 0x2f
        /*0a0a*/ 	.short	(.L_438 - .L_437)
	.align		4
.L_437:
        /*0a0c*/ 	.word	index@(_ZN10layer_norm13ln_fwd_kernelINS_13Kernel_traitsI13__nv_bfloat16S2_fS2_fjLj1280ELj1ELj4ELj1ELj16ENS_18Kernel_traits_baseILj1280ES2_S2_fS2_fjLj128EEEEELb0ELb1ELb0ELb0EEEvNS_9FwdParamsE)
        /*0a10*/ 	.word	0x000000c7


	//----- nvinfo : EIATTR_FRAME_SIZE
	.align		4
.L_438:
        /*0a14*/ 	.byte	0x04, 0x11
        /*0a16*/ 	.short	(.L_440 - .L_439)
	.align		4
.L_439:
        /*0a18*/ 	.word	index@(_ZN10layer_norm13ln_fwd_kernelINS_13Kernel_traitsI13__nv_bfloat16S2_fS2_fjLj1280ELj1ELj4ELj1ELj16ENS_18Kernel_traits_baseILj1280ES2_S2_fS2_fjLj128EEEEELb0ELb1ELb0ELb0EEEvNS_9FwdParamsE)
        /*0a1c*/ 	.word	0x00000000


	//----- nvinfo : EIATTR_REGCOUNT
	.align		4
.L_440:
        /*0a20*/ 	.byte	0x04, 0x2f
        /*0a22*/ 	.short	(.L_442 - .L_441)
	.align		4
.L_441:
        /*0a24*/ 	.word	index@(_ZN10layer_norm13ln_fwd_kernelINS_13Kernel_traitsI13__nv_bfloat16S2_fS2_fjLj1280ELj1ELj4ELj1ELj16ENS_18Kernel_traits_baseILj1280ES2_S2_fS2_fjLj128EEEEELb0ELb0ELb1ELb1EEEvNS_9FwdParamsE)
        /*0a28*/ 	.word	0x00000087


	//----- nvinfo : EIATTR_FRAME_SIZE
	.align		4
.L_442:
        /*0a2c*/ 	.byte	0x04, 0x11
        /*0a2e*/ 	.short	(.L_444 - .L_443)
	.align		4
.L_443:
        /*0a30*/ 	.word	index@(_ZN10layer_norm13ln_fwd_kernelINS_13Kernel_traitsI13__nv_bfloat16S2_fS2_fjLj1280ELj1ELj4ELj1ELj16ENS_18Kernel_traits_baseILj1280ES2_S2_fS2_fjLj128EEEEELb0ELb0ELb1ELb1EEEvNS_9FwdParamsE)
        /*0a34*/ 	.word	0x00000000


	//----- nvinfo : EIATTR_REGCOUNT
	.align		4
.L_444:
        /*0a38*/ 	.byte	0x04, 0x2f
        /*0a3a*/ 	.short	(.L_446 - .L_445)
	.align		4
.L_445:
        /*0a3c*/ 	.word	index@(_ZN10layer_norm13ln_fwd_kernelINS_13Kernel_traitsI13__nv_bfloat16S2_fS2_fjLj1280ELj1ELj4ELj1ELj16ENS_18Kernel_traits_baseILj1280ES2_S2_fS2_fjLj128EEEEELb0ELb0ELb1ELb0EEEvNS_9FwdParamsE)
        /*0a40*/ 	.word	0x0000009c


	//----- nvinfo : EIATTR_FRAME_SIZE
	.align		4
.L_446:
        /*0a44*/ 	.byte	0x04, 0x11
        /*0a46*/ 	.short	(.L_448 - .L_447)
	.align		4
.L_447:
        /*0a48*/ 	.word	index@(_ZN10layer_norm13ln_fwd_kernelINS_13Kernel_traitsI13__nv_bfloat16S2_fS2_fjLj1280ELj1ELj4ELj1ELj16ENS_18Kernel_traits_baseILj1280ES2_S2_fS2_fjLj128EEEEELb0ELb0ELb1ELb0EEEvNS_9FwdParamsE)
        /*0a4c*/ 	.word	0x00000000


	//----- nvinfo : EIATTR_REGCOUNT
	.align		4
.L_448:
        /*0a50*/ 	.byte	0x04, 0x2f
        /*0a52*/ 	.short	(.L_450 - .L_449)
	.align		4
.L_449:
        /*0a54*/ 	.word	index@(_ZN10layer_norm13ln_fwd_kernelINS_13Kernel_traitsI13__nv_bfloat16S2_fS2_fjLj1280ELj1ELj4ELj1ELj16ENS_18Kernel_traits_baseILj1280ES2_S2_fS2_fjLj128EEEEELb0ELb0ELb0ELb1EEEvNS_9FwdParamsE)
        /*0a58*/ 	.word	0x0000008a


	//----- nvinfo : EIATTR_FRAME_SIZE
	.align		4
.L_450:
        /*0a5c*/ 	.byte	0x04, 0x11
        /*0a5e*/ 	.short	(.L_452 - .L_451)
	.align		4
.L_451:
        /*0a60*/ 	.word	index@(_ZN10layer_norm13ln_fwd_kernelINS_13Kernel_traitsI13__nv_bfloat16S2_fS2_fjLj1280ELj1ELj4ELj1ELj16ENS_18Kernel_traits_baseILj1280ES2_S2_fS2_fjLj128EEEEELb0ELb0ELb0ELb1EEEvNS_9FwdParamsE)
        /*0a64*/ 	.word	0x00000000


	//----- nvinfo : EIATTR_REGCOUNT
	.align		4
.L_452:
        /*0a68*/ 	.byte	0x04, 0x2f
        /*0a6a*/ 	.short	(.L_454 - .L_453)
	.align		4
.L_453:
        /*0a6c*/ 	.word	index@(_ZN10layer_norm13ln_fwd_kernelINS_13Kernel_traitsI13__nv_bfloat16S2_fS2_fjLj1280ELj1ELj4ELj1ELj16ENS_18Kernel_traits_baseILj1280ES2_S2_fS2_fjLj128EEEEELb0ELb0ELb0ELb0EEEvNS_9FwdParamsE)
        /*0a70*/ 	.word	0x00000097


	//----- nvinfo : EIATTR_FRAME_SIZE
	.align		4
.L_454:
        /*0a74*/ 	.byte	0x04, 0x11
        /*0a76*/ 	.short	(.L_456 - .L_455)
	.align		4
.L_455:
        /*0a78*/ 	.word	index@(_ZN10layer_norm13ln_fwd_kernelINS_13Kernel_traitsI13__nv_bfloat16S2_fS2_fjLj1280ELj1ELj4ELj1ELj16ENS_18Kernel_traits_baseILj1280ES2_S2_fS2_fjLj128EEEEELb0ELb0ELb0ELb0EEEvNS_9FwdParamsE)
        /*0a7c*/ 	.word	0x00000000


	//----- nvinfo : EIATTR_REGCOUNT
	.align		4
.L_456:
        /*0a80*/ 	.byte	0x04, 0x2f
        /*0a82*/ 	.short	(.L_458 - .L_457)
	.align		4
.L_457:
        /*0a84*/ 	.word	index@(_ZN10layer_norm13ln_fwd_kernelINS_13Kernel_traitsIf13__nv_bfloat16S2_S2_fjLj1280ELj1ELj4ELj1ELj16ENS_18Kernel_traits_baseILj1280EfS2_S2_S2_fjLj128EEEEELb1ELb1ELb1ELb1EEEvNS_9FwdParamsE)
        /*0a88*/ 	.word	0x000000f1


	//----- nvinfo : EIATTR_FRAME_SIZE
	.align		4
.L_458:
        /*0a8c*/ 	.byte	0x04, 0x11
        /*0a8e*/ 	.short	(.L_460 - .L_459)
	.align		4
.L_459:
        /*0a90*/ 	.word	index@(_ZN10layer_norm13ln_fwd_kernelINS_13Kernel_traitsIf13__nv_bfloat16S2_S2_fjLj1280ELj1ELj4ELj1ELj16ENS_18Kernel_traits_baseILj1280EfS2_S2_S2_fjLj128EEEEELb1ELb1ELb1ELb1EEEvNS_9FwdParamsE)
        /*0a94*/ 	.word	0x00000000


	//----- nvinfo : EIATTR_REGCOUNT
	.align		4
.L_460:
        /*0a98*/ 	.byte	0x04, 0x2f
        /*0a9a*/ 	.short	(.L_462 - .L_461)
	.align		4
.L_461:
        /*0a9c*/ 	.word	index@(_ZN10layer_norm13ln_fwd_kernelINS_13Kernel_traitsIf13__nv_bfloat16S2_S2_fjLj1280ELj1ELj4ELj1ELj16ENS_18Kernel_traits_baseILj1280EfS2_S2_S2_fjLj128EEEEELb1ELb1ELb1ELb0EEEvNS_9FwdParamsE)
        /*0aa0*/ 	.word	0x000000d9


	//----- nvinfo : EIATTR_FRAME_SIZE
	.align		4
.L_462:
        /*0aa4*/ 	.byte	0x04, 0x11
        /*0aa6*/ 	.short	(.L_464 - .L_463)
	.align		4
.L_463:
        /*0aa8*/ 	.word	index@(_ZN10layer_norm13ln_fwd_kernelINS_13Kernel_traitsIf13__nv_bfloat16S2_S2_fjLj1280ELj1ELj4ELj1ELj16ENS_18Kernel_traits_baseILj1280EfS2_S2_S2_fjLj128EEEEELb1ELb1ELb1ELb0EEEvNS_9FwdParamsE)
        /*0aac*/ 	.word	0x00000000


	//----- nvinfo : EIATTR_REGCOUNT
	.align		4
.L_464:
        /*0ab0*/ 	.byte	0x04, 0x2f
        /*0ab2*/ 	.short	(.L_466 - .L_465)
	.align		4
.L_465:
        /*0ab4*/ 	.word	index@(_ZN10layer_norm13ln_fwd_kernelINS_13Kernel_traitsIf13__nv_bfloat16S2_S2_fjLj1280ELj1ELj4ELj1ELj16ENS_18Kernel_traits_baseILj1280EfS2_S2_S2_fjLj128EEEEELb1ELb1ELb0ELb1EEEvNS_9FwdParamsE)
        /*0ab8*/ 	.word	0x000000d0


	//----- nvinfo : EIATTR_FRAME_SIZE
	.align		4
.L_466:
        /*0abc*/ 	.byte	0x04, 0x11
        /*0abe*/ 	.short	(.L_468 - .L_467)
	.align		4
.L_467:
        /*0ac0*/ 	.word	index@(_ZN10layer_norm13ln_fwd_kernelINS_13Kernel_traitsIf13__nv_bfloat16S2_S2_fjLj1280ELj1ELj4ELj1ELj16ENS_18Kernel_traits_baseILj1280EfS2_S2_S2_fjLj128EEEEELb1ELb1ELb0ELb1EEEvNS_9FwdParamsE)
        /*0ac4*/ 	.word	0x00000000


	//----- nvinfo : EIATTR_REGCOUNT
	.align		4
.L_468:
        /*0ac8*/ 	.byte	0x04, 0x2f
        /*0aca*/ 	.short	(.L_470 - .L_469)
	.align		4
.L_469:
        /*0acc*/ 	.word	index@(_ZN10layer_norm13ln_fwd_kernelINS_13Kernel_traitsIf13__nv_bfloat16S2_S2_fjLj1280ELj1ELj4ELj1ELj16ENS_18Kernel_traits_baseILj1280EfS2_S2_S2_fjLj128EEEEELb1ELb1ELb0ELb0EEEvNS_9FwdParamsE)
        /*0ad0*/ 	.word	0x000000c8


	//----- nvinfo : EIATTR_FRAME_SIZE
	.align		4
.L_470:
        /*0ad4*/ 	.byte	0x04, 0x11
        /*0ad6*/ 	.short	(.L_472 - .L_471)
	.align		4
.L_471:
        /*0ad8*/ 	.word	index@(_ZN10layer_norm13ln_fwd_kernelINS_13Kernel_traitsIf13__nv_bfloat16S2_S2_fjLj1280ELj1ELj4ELj1ELj16ENS_18Kernel_traits_baseILj1280EfS2_S2_S2_fjLj128EEEEELb1ELb1ELb0ELb0EEEvNS_9FwdParamsE)
        /*0adc*/ 	.word	0x00000000


	//----- nvinfo : EIATTR_REGCOUNT
	.align		4
.L_472:
        /*0ae0*/ 	.byte	0x04, 0x2f
        /*0ae2*/ 	.short	(.L_474 - .L_473)
	.align		4
.L_473:
        /*0ae4*/ 	.word	index@(_ZN10layer_norm13ln_fwd_kernelINS_13Kernel_traitsIf13__nv_bfloat16S2_S2_fjLj1280ELj1ELj4ELj1ELj16ENS_18Kernel_traits_baseILj1280EfS2_S2_S2_fjLj128EEEEELb1ELb0ELb1ELb1EEEvNS_9FwdParamsE)
        /*0ae8*/ 	.word	0x000000a8


	//----- nvinfo : EIATTR_FRAME_SIZE
	.align		4
.L_474:
        /*0aec*/ 	.byte	0x04, 0x11
        /*0aee*/ 	.short	(.L_476 - .L_475)
	.align		4
.L_475:
        /*0af0*/ 	.word	index@(_ZN10layer_norm13ln_fwd_kernelINS_13Kernel_traitsIf13__nv_bfloat16S2_S2_fjLj1280ELj1ELj4ELj1ELj16ENS_18Kernel_traits_baseILj1280EfS2_S2_S2_fjLj128EEEEELb1ELb0ELb1ELb1EEEvNS_9FwdParamsE)
        /*0af4*/ 	.word	0x00000010


	//----- nvinfo : EIATTR_REGCOUNT
	.align		4
.L_476:
        /*0af8*/ 	.byte	0x04, 0x2f
        /*0afa*/ 	.short	(.L_478 - .L_477)
	.align		4
.L_477:
        /*0afc*/ 	.word	index@(_ZN10layer_norm13ln_fwd_kernelINS_13Kernel_traitsIf13__nv_bfloat16S2_S2_fjLj1280ELj1ELj4ELj1ELj16ENS_18Kernel_traits_baseILj1280EfS2_S2_S2_fjLj128EEEEELb1ELb0ELb1ELb0EEEvNS_9FwdParamsE)
        /*0b00*/ 	.word	0x000000a8


	//----- nvinfo : EIATTR_FRAME_SIZE
	.align		4
.L_478:
        /*0b04*/ 	.byte	0x04, 0x11
        /*0b06*/ 	.short	(.L_480 - .L_479)
	.align		4
.L_479:
        /*0b08*/ 	.word	index@(_ZN10layer_norm13ln_fwd_kernelINS_13Kernel_traitsIf13__nv_bfloat16S2_S2_fjLj1280ELj1ELj4ELj1ELj16ENS_18Kernel_traits_baseILj1280EfS2_S2_S2_fjLj128EEEEELb1ELb0ELb1ELb0EEEvNS_9FwdParamsE)
        /*0b0c*/ 	.word	0x00000000


	//----- nvinfo : EIATTR_REGCOUNT
	.align		4
.L_480:
        /*0b10*/ 	.byte	0x04, 0x2f
        /*0b12*/ 	.short	(.L_482 - .L_481)
	.align		4
.L_481:
        /*0b14*/ 	.word	index@(_ZN10layer_norm13ln_fwd_kernelINS_13Kernel_traitsIf13__nv_bfloat16S2_S2_fjLj1280ELj1ELj4ELj1ELj16ENS_18Kernel_traits_baseILj1280EfS2_S2_S2_fjLj128EEEEELb1ELb0ELb0ELb1EEEvNS_9FwdParamsE)
        /*0b18*/ 	.word	0x000000a1


	//----- nvinfo : EIATTR_FRAME_SIZE
	.align		4
.L_482:
        /*0b1c*/ 	.byte	0x04, 0x11
        /*0b1e*/ 	.short	(.L_484 - .L_483)
	.align		4
.L_483:
        /*0b20*/ 	.word	index@(_ZN10layer_norm13ln_fwd_kernelINS_13Kernel_traitsIf13__nv_bfloat16S2_S2_fjLj1280ELj1ELj4ELj1ELj16ENS_18Kernel_traits_baseILj1280EfS2_S2_S2_fjLj128EEEEELb1ELb0ELb0ELb1EEEvNS_9FwdParamsE)
        /*0b24*/ 	.word	0x00000000


	//----- nvinfo : EIATTR_REGCOUNT
	.align		4
.L_484:
        /*0b28*/ 	.byte	0x04, 0x2f
        /*0b2a*/ 	.short	(.L_486 - .L_485)
	.align		4
.L_485:
        /*0b2c*/ 	.word	index@(_ZN10layer_norm13ln_fwd_kernelINS_13Kernel_traitsIf13__nv_bfloat16S2_S2_fjLj1280ELj1ELj4ELj1ELj16ENS_18Kernel_traits_baseILj1280EfS2_S2_S2_fjLj128EEEEELb1ELb0ELb0ELb0EEEvNS_9FwdParamsE)
        /*0b30*/ 	.word	0x0000009b


	//----- nvinfo : EIATTR_FRAME_SIZE
	.align		4
.L_486:
        /*0b34*/ 	.byte	0x04, 0x11
        /*0b36*/ 	.short	(.L_488 - .L_487)
	.align		4
.L_487:
        /*0b38*/ 	.word	index@(_ZN10layer_norm13ln_fwd_kernelINS_13Kernel_traitsIf13__nv_bfloat16S2_S2_fjLj1280ELj1ELj4ELj1ELj16ENS_18Kernel_traits_baseILj1280EfS2_S2_S2_fjLj128EEEEELb1ELb0ELb0ELb0EEEvNS_9FwdParamsE)
        /*0b3c*/ 	.word	0x00000000


	//----- nvinfo : EIATTR_REGCOUNT
	.align		4
.L_488:
        /*0b40*/ 	.byte	0x04, 0x2f
        /*0b42*/ 	.short	(.L_490 - .L_489)
	.align		4
.L_489:
        /*0b44*/ 	.word	index@(_ZN10layer_norm13ln_fwd_kernelINS_13Kernel_traitsIf13__nv_bfloat16S2_S2_fjLj1280ELj1ELj4ELj1ELj16ENS_18Kernel_traits_baseILj1280EfS2_S2_S2_fjLj128EEEEELb0ELb1ELb1ELb1EEEvNS_9FwdParamsE)
        /*0b48*/ 	.word	0x000000dc


	//----- nvinfo : EIATTR_FRAME_SIZE
	.align		4
.L_490:
        /*0b4c*/ 	.byte	0x04, 0x11
        /*0b4e*/ 	.short	(.L_492 - .L_491)
	.align		4
.L_491:
        /*0b50*/ 	.word	index@(_ZN10layer_norm13ln_fwd_kernelINS_13Kernel_traitsIf13__nv_bfloat16S2_S2_fjLj1280ELj1ELj4ELj1ELj16ENS_18Kernel_traits_baseILj1280EfS2_S2_S2_fjLj128EEEEELb0ELb1ELb1ELb1EEEvNS_9FwdParamsE)
        /*0b54*/ 	.word	0x00000000


	//----- nvinfo : EIATTR_REGCOUNT
	.align		4
.L_492:
        /*0b58*/ 	.byte	0x04, 0x2f
        /*0b5a*/ 	.short	(.L_494 - .L_493)
	.align		4
.L_493:
        /*0b5c*/ 	.word	index@(_ZN10layer_norm13ln_fwd_kernelINS_13Kernel_traitsIf13__nv_bfloat16S2_S2_fjLj1280ELj1ELj4ELj1ELj16ENS_18Kernel_traits_baseILj1280EfS2_S2_S2_fjLj128EEEEELb0ELb1ELb1ELb0EEEvNS_9FwdParamsE)
        /*0b60*/ 	.word	0x000000c6


	//----- nvinfo : EIATTR_FRAME_SIZE
	.align		4
.L_494:
        /*0b64*/ 	.byte	0x04, 0x11
        /*0b66*/ 	.short	(.L_496 - .L_495)
	.align		4
.L_495:
        /*0b68*/ 	.word	index@(_ZN10layer_norm13ln_fwd_kernelINS_13Kernel_traitsIf13__nv_bfloat16S2_S2_fjLj1280ELj1ELj4ELj1ELj16ENS_18Kernel_traits_baseILj1280EfS2_S2_S2_fjLj128EEEEELb0ELb1ELb1ELb0EEEvNS_9FwdParamsE)
        /*0b6c*/ 	.word	0x00000000


	//----- nvinfo : EIATTR_REGCOUNT
	.align		4
.L_496:
        /*0b70*/ 	.byte	0x04, 0x2f
        /*0b72*/ 	.short	(.L_498 - .L_497)
	.align		4
.L_497:
        /*0b74*/ 	.word	index@(_ZN10layer_norm13ln_fwd_kernelINS_13Kernel_traitsIf13__nv_bfloat16S2_S2_fjLj1280ELj1ELj4ELj1ELj16ENS_18Kernel_traits_baseILj1280EfS2_S2_S2_fjLj128EEEEELb0ELb1ELb0ELb1EEEvNS_9FwdParamsE)
        /*0b78*/ 	.word	0x000000c4


	//----- nvinfo : EIATTR_FRAME_SIZE
	.align		4
.L_498:
        /*0b7c*/ 	.byte	0x04, 0x11
        /*0b7e*/ 	.short	(.L_500 - .L_499)
	.align		4
.L_499:
        /*0b80*/ 	.word	index@(_ZN10layer_norm13ln_fwd_kernelINS_13Kernel_traitsIf13__nv_bfloat16S2_S2_fjLj1280ELj1ELj4ELj1ELj16ENS_18Kernel_traits_baseILj1280EfS2_S2_S2_fjLj128EEEEELb0ELb1ELb0ELb1EEEvNS_9FwdParamsE)
        /*0b84*/ 	.word	0x00000000


	//----- nvinfo : EIATTR_REGCOUNT
	.align		4
.L_500:
        /*0b88*/ 	.byte	0x04, 0x2f
        /*0b8a*/ 	.short	(.L_502 - .L_501)
	.align		4
.L_501:
        /*0b8c*/ 	.word	index@(_ZN10layer_norm13ln_fwd_kernelINS_13Kernel_traitsIf13__nv_bfloat16S2_S2_fjLj1280ELj1ELj4ELj1ELj16ENS_18Kernel_traits_baseILj1280EfS2_S2_S2_fjLj128EEEEELb0ELb1ELb0ELb0EEEvNS_9FwdParamsE)
        /*0b90*/ 	.word	0x000000bd


	//----- nvinfo : EIATTR_FRAME_SIZE
	.align		4
.L_502:
        /*0b94*/ 	.byte	0x04, 0x11
        /*0b96*/ 	.short	(.L_504 - .L_503)
	.align		4
.L_503:
        /*0b98*/ 	.word	index@(_ZN10layer_norm13ln_fwd_kernelINS_13Kernel_traitsIf13__nv_bfloat16S2_S2_fjLj1280ELj1ELj4ELj1ELj16ENS_18Kernel_traits_baseILj1280EfS2_S2_S2_fjLj128EEEEELb0ELb1ELb0ELb0EEEvNS_9FwdParamsE)
        /*0b9c*/ 	.word	0x00000000


	//----- nvinfo : EIATTR_REGCOUNT
	.align		4
.L_504:
        /*0ba0*/ 	.byte	0x04, 0x2f
        /*0ba2*/ 	.short	(.L_506 - .L_505)
	.align		4
.L_505:
        /*0ba4*/ 	.word	index@(_ZN10layer_norm13ln_fwd_kernelINS_13Kernel_traitsIf13__nv_bfloat16S2_S2_fjLj1280ELj1ELj4ELj1ELj16ENS_18Kernel_traits_baseILj1280EfS2_S2_S2_fjLj128EEEEELb0ELb0ELb1ELb1EEEvNS_9FwdParamsE)
        /*0ba8*/ 	.word	0x000000a7


	//----- nvinfo : EIATTR_FRAME_SIZE
	.align		4
.L_506:
        /*0bac*/ 	.byte	0x04, 0x11
        /*0bae*/ 	.short	(.L_508 - .L_507)
	.align		4
.L_507:
        /*0bb0*/ 	.word	index@(_ZN10layer_norm13ln_fwd_kernelINS_13Kernel_traitsIf13__nv_bfloat16S2_S2_fjLj1280ELj1ELj4ELj1ELj16ENS_18Kernel_traits_baseILj1280EfS2_S2_S2_fjLj128EEEEELb0ELb0ELb1ELb1EEEvNS_9FwdParamsE)
        /*0bb4*/ 	.word	0x00000000


	//----- nvinfo : EIATTR_REGCOUNT
	.align		4
.L_508:
        /*0bb8*/ 	.byte	0x04, 0x2f
        /*0bba*/ 	.short	(.L_510 - .L_509)
	.align		4
.L_509:
        /*0bbc*/ 	.word	index@(_ZN10layer_norm13ln_fwd_kernelINS_13Kernel_traitsIf13__nv_bfloat16S2_S2_fjLj1280ELj1ELj4ELj1ELj16ENS_18Kernel_traits_baseILj1280EfS2_S2_S2_fjLj128EEEEELb0ELb0ELb1ELb0EEEvNS_9FwdParamsE)
        /*0bc0*/ 	.word	0x0000009a


	//----- nvinfo : EIATTR_FRAME_SIZE
	.align		4
.L_510:
        /*0bc4*/ 	.byte	0x04, 0x11
        /*0bc6*/ 	.short	(.L_512 - .L_511)
	.align		4
.L_511:
        /*0bc8*/ 	.word	index@(_ZN10layer_norm13ln_fwd_kernelINS_13Kernel_traitsIf13__nv_bfloat16S2_S2_fjLj1280ELj1ELj4ELj1ELj16ENS_18Kernel_traits_baseILj1280EfS2_S2_S2_fjLj128EEEEELb0ELb0ELb1ELb0EEEvNS_9FwdParamsE)
        /*0bcc*/ 	.word	0x00000000


	//----- nvinfo : EIATTR_REGCOUNT
	.align		4
.L_512:
        /*0bd0*/ 	.byte	0x04, 0x2f
        /*0bd2*/ 	.short	(.L_514 - .L_513)
	.align		4
.L_513:
        /*0bd4*/ 	.word	index@(_ZN10layer_norm13ln_fwd_kernelINS_13Kernel_traitsIf13__nv_bfloat16S2_S2_fjLj1280ELj1ELj4ELj1ELj16ENS_18Kernel_traits_baseILj1280EfS2_S2_S2_fjLj128EEEEELb0ELb0ELb0ELb1EEEvNS_9FwdParamsE)
        /*0bd8*/ 	.word	0x0000009d


	//----- nvinfo : EIATTR_FRAME_SIZE
	.align		4
.L_514:
        /*0bdc*/ 	.byte	0x04, 0x11
        /*0bde*/ 	.short	(.L_516 - .L_515)
	.align		4
.L_515:
        /*0be0*/ 	.word	index@(_ZN10layer_norm13ln_fwd_kernelINS_13Kernel_traitsIf13__nv_bfloat16S2_S2_fjLj1280ELj1ELj4ELj1ELj16ENS_18Kernel_traits_baseILj1280EfS2_S2_S2_fjLj128EEEEELb0ELb0ELb0ELb1EEEvNS_9FwdParamsE)
        /*0be4*/ 	.word	0x00000000


	//----- nvinfo : EIATTR_REGCOUNT
	.align		4
.L_516:
        /*0be8*/ 	.byte	0x04, 0x2f
        /*0bea*/ 	.short	(.L_518 - .L_517)
	.align		4
.L_517:
        /*0bec*/ 	.word	index@(_ZN10layer_norm13ln_fwd_kernelINS_13Kernel_traitsIf13__nv_bfloat16S2_S2_fjLj1280ELj1ELj4ELj1ELj16ENS_18Kernel_traits_baseILj1280EfS2_S2_S2_fjLj128EEEEELb0ELb0ELb0ELb0EEEvNS_9FwdParamsE)
        /*0bf0*/ 	.word	0x00000095


	//----- nvinfo : EIATTR_FRAME_SIZE
	.align		4
.L_518:
        /*0bf4*/ 	.byte	0x04, 0x11
        /*0bf6*/ 	.short	(.L_520 - .L_519)
	.align		4
.L_519:
        /*0bf8*/ 	.word	index@(_ZN10layer_norm13ln_fwd_kernelINS_13Kernel_traitsIf13__nv_bfloat16S2_S2_fjLj1280ELj1ELj4ELj1ELj16ENS_18Kernel_traits_baseILj1280EfS2_S2_S2_fjLj128EEEEELb0ELb0ELb0ELb0EEEvNS_9FwdParamsE)
        /*0bfc*/ 	.word	0x00000000


	//----- nvinfo : EIATTR_REGCOUNT
	.align		4
.L_520:
        /*0c00*/ 	.byte	0x04, 0x2f
        /*0c02*/ 	.short	(.L_522 - .L_521)
	.align		4
.L_521:
        /*0c04*/ 	.word	index@(_ZN10layer_norm13ln_fwd_kernelINS_13Kernel_traitsI6__halfS2_S2_S2_fjLj1280ELj1ELj4ELj1ELj16ENS_18Kernel_traits_baseILj1280ES2_S2_S2_S2_fjLj128EEEEELb1ELb1ELb1ELb1EEEvNS_9FwdParamsE)
        /*0c08*/ 	.word	0x000000a7


	//----- nvinfo : EIATTR_FRAME_SIZE
	.align		4
.L_522:
        /*0c0c*/ 	.byte	0x04, 0x11
        /*0c0e*/ 	.short	(.L_524 - .L_523)
	.align		4
.L_523:
        /*0c10*/ 	.word	index@(_ZN10layer_norm13ln_fwd_kernelINS_13Kernel_traitsI6__halfS2_S2_S2_fjLj1280ELj1ELj4ELj1ELj16ENS_18Kernel_traits_baseILj1280ES2_S2_S2_S2_fjLj128EEEEELb1ELb1ELb1ELb1EEEvNS_9FwdParamsE)
        /*0c14*/ 	.word	0x00000000


	//----- nvinfo : EIATTR_REGCOUNT
	.align		4
.L_524:
        /*0c18*/ 	.byte	0x04, 0x2f
        /*0c1a*/ 	.short	(.L_526 - .L_525)
	.align		4
.L_525:
        /*0c1c*/ 	.word	index@(_ZN10layer_norm13ln_fwd_kernelINS_13Kernel_traitsI6__halfS2_S2_S2_fjLj1280ELj1ELj4ELj1ELj16ENS_18Kernel_traits_baseILj1280ES2_S2_S2_S2_fjLj128EEEEELb1ELb1ELb1ELb0EEEvNS_9FwdParamsE)
        /*0c20*/ 	.word	0x0000009e


	//----- nvinfo : EIATTR_FRAME_SIZE
	.align		4
.L_526:
        /*0c24*/ 	.byte	0x04, 0x11
        /*0c26*/ 	.short	(.L_528 - .L_527)
	.align		4
.L_527:
        /*0c28*/ 	.word	index@(_ZN10layer_norm13ln_fwd_kernelINS_13Kernel_traitsI6__halfS2_S2_S2_fjLj1280ELj1ELj4ELj1ELj16ENS_18Kernel_traits_baseILj1280ES2_S2_S2_S2_fjLj128EEEEELb1ELb1ELb1ELb0EEEvNS_9FwdParamsE)
        /*0c2c*/ 	.word	0x00000000


	//----- nvinfo : EIATTR_REGCOUNT
	.align		4
.L_528:
        /*0c30*/ 	.byte	0x04, 0x2f
        /*0c32*/ 	.short	(.L_530 - .L_529)
	.align		4
.L_529:
        /*0c34*/ 	.word	index@(_ZN10layer_norm13ln_fwd_kernelINS_13Kernel_traitsI6__halfS2_S2_S2_fjLj1280ELj1ELj4ELj1ELj16ENS_18Kernel_traits_baseILj1280ES2_S2_S2_S2_fjLj128EEEEELb1ELb1ELb0ELb1EEEvNS_9FwdParamsE)
        /*0c38*/ 	.word	0x000000a7


	//----- nvinfo : EIATTR_FRAME_SIZE
	.align		4
.L_530:
        /*0c3c*/ 	.byte	0x04, 0x11
        /*0c3e*/ 	.short	(.L_532 - .L_531)
	.align		4
.L_531:
        /*0c40*/ 	.word	index@(_ZN10layer_norm13ln_fwd_kernelINS_13Kernel_traitsI6__halfS2_S2_S2_fjLj1280ELj1ELj4ELj1ELj16ENS_18Kernel_traits_baseILj1280ES2_S2_S2_S2_fjLj128EEEEELb1ELb1ELb0ELb1EEEvNS_9FwdParamsE)
        /*0c44*/ 	.word	0x00000000


	//----- nvinfo : EIATTR_REGCOUNT
	.align		4
.L_532:
        /*0c48*/ 	.byte	0x04, 0x2f
        /*0c4a*/ 	.short	(.L_534 - .L_533)
	.align		4
.L_533:
        /*0c4c*/ 	.word	index@(_ZN10layer_norm13ln_fwd_kernelINS_13Kernel_traitsI6__halfS2_S2_S2_fjLj1280ELj1ELj4ELj1ELj16ENS_18Kernel_traits_baseILj1280ES2_S2_S2_S2_fjLj128EEEEELb1ELb1ELb0ELb0EEEvNS_9FwdParamsE)
        /*0c50*/ 	.word	0x00000092


	//----- nvinfo : EIATTR_FRAME_SIZE
	.align		4
.L_534:
        /*0c54*/ 	.byte	0x04, 0x11
        /*0c56*/ 	.short	(.L_536 - .L_535)
	.align		4
.L_535:
        /*0c58*/ 	.word	index@(_ZN10layer_norm13ln_fwd_kernelINS_13Kernel_traitsI6__halfS2_S2_S2_fjLj1280ELj1ELj4ELj1ELj16ENS_18Kernel_traits_baseILj1280ES2_S2_S2_S2_fjLj128EEEEELb1ELb1ELb0ELb0EEEvNS_9FwdParamsE)
        /*0c5c*/ 	.word	0x00000000


	//----- nvinfo : EIATTR_REGCOUNT
	.align		4
.L_536:
        /*0c60*/ 	.byte	0x04, 0x2f
        /*0c62*/ 	.short	(.L_538 - .L_537)
	.align		4
.L_537:
        /*0c64*/ 	.word	index@(_ZN10layer_norm13ln_fwd_kernelINS_13Kernel_traitsI6__halfS2_S2_S2_fjLj1280ELj1ELj4ELj1ELj16ENS_18Kernel_traits_baseILj1280ES2_S2_S2_S2_fjLj128EEEEELb1ELb0ELb1ELb1EEEvNS_9FwdParamsE)
        /*0c68*/ 	.word	0x000000a7


	//----- nvinfo : EIATTR_FRAME_SIZE
	.align		4
.L_538:
        /*0c6c*/ 	.byte	0x04, 0x11
        /*0c6e*/ 	.short	(.L_540 - .L_539)
	.align		4
.L_539:
        /*0c70*/ 	.word	index@(_ZN10layer_norm13ln_fwd_kernelINS_13Kernel_traitsI6__halfS2_S2_S2_fjLj1280ELj1ELj4ELj1ELj16ENS_18Kernel_traits_baseILj1280ES2_S2_S2_S2_fjLj128EEEEELb1ELb0ELb1ELb1EEEvNS_9FwdParamsE)
        /*0c74*/ 	.word	0x00000000


	//----- nvinfo : EIATTR_REGCOUNT
	.align		4
.L_540:
        /*0c78*/ 	.byte	0x04, 0x2f
        /*0c7a*/ 	.short	(.L_542 - .L_541)
	.align		4
.L_541:
        /*0c7c*/ 	.word	index@(_ZN10layer_norm13ln_fwd_kernelINS_13Kernel_traitsI6__halfS2_S2_S2_fjLj1280ELj1ELj4ELj1ELj16ENS_18Kernel_traits_baseILj1280ES2_S2_S2_S2_fjLj128EEEEELb1ELb0ELb1ELb0EEEvNS_9FwdParamsE)
        /*0c80*/ 	.word	0x00000082


	//----- nvinfo : EIATTR_FRAME_SIZE
	.align		4
.L_542:
        /*0c84*/ 	.byte	0x04, 0x11
        /*0c86*/ 	.short	(.L_544 - .L_543)
	.align		4
.L_543:
        /*0c88*/ 	.word	index@(_ZN10layer_norm13ln_fwd_kernelINS_13Kernel_traitsI6__halfS2_S2_S2_fjLj1280ELj1ELj4ELj1ELj16ENS_18Kernel_traits_baseILj1280ES2_S2_S2_S2_fjLj128EEEEELb1ELb0ELb1ELb0EEEvNS_9FwdParamsE)
        /*0c8c*/ 	.word	0x00000000


	//----- nvinfo : EIATTR_REGCOUNT
	.align		4
.L_544:
        /*0c90*/ 	.byte	0x04, 0x2f
        /*0c92*/ 	.short	(.L_546 - .L_545)
	.align		4
.L_545:
        /*0c94*/ 	.word	index@(_ZN10layer_norm13ln_fwd_kernelINS_13Kernel_traitsI6__halfS2_S2_S2_fjLj1280ELj1ELj4ELj1ELj16ENS_18Kernel_traits_baseILj1280ES2_S2_S2_S2_fjLj128EEEEELb1ELb0ELb0ELb1EEEvNS_9FwdParamsE)
        /*0c98*/ 	.word	0x0000007f


	//----- nvinfo : EIATTR_FRAME_SIZE
	.align		4
.L_546:
        /*0c9c*/ 	.byte	0x04, 0x11
        /*0c9e*/ 	.short	(.L_548 - .L_547)
	.align		4
.L_547:
        /*0ca0*/ 	.word	index@(_ZN10layer_norm13ln_fwd_kernelINS_13Kernel_traitsI6__halfS2_S2_S2_fjLj1280ELj1ELj4ELj1ELj16ENS_18Kernel_traits_baseILj1280ES2_S2_S2_S2_fjLj128EEEEELb1ELb0ELb0ELb1EEEvNS_9FwdParamsE)
        /*0ca4*/ 	.word	0x00000000


	//----- nvinfo : EIATTR_REGCOUNT
	.align		4
.L_548:
        /*0ca8*/ 	.byte	0x04, 0x2f
        /*0caa*/ 	.short	(.L_550 - .L_549)
	.align		4
.L_549:
        /*0cac*/ 	.word	index@(_ZN10layer_norm13ln_fwd_kernelINS_13Kernel_traitsI6__halfS2_S2_S2_fjLj1280ELj1ELj4ELj1ELj16ENS_18Kernel_traits_baseILj1280ES2_S2_S2_S2_fjLj128EEEEELb1ELb0ELb0ELb0EEEvNS_9FwdParamsE)
        /*0cb0*/ 	.word	0x00000076


	//----- nvinfo : EIATTR_FRAME_SIZE
	.align		4
.L_550:
        /*0cb4*/ 	.byte	0x04, 0x11
        /*0cb6*/ 	.short	(.L_552 - .L_551)
	.align		4
.L_551:
        /*0cb8*/ 	.word	index@(_ZN10layer_norm13ln_fwd_kernelINS_13Kernel_traitsI6__halfS2_S2_S2_fjLj1280ELj1ELj4ELj1ELj16ENS_18Kernel_traits_baseILj1280ES2_S2_S2_S2_fjLj128EEEEELb1ELb0ELb0ELb0EEEvNS_9FwdParamsE)
        /*0cbc*/ 	.word	0x00000000


	//----- nvinfo : EIATTR_REGCOUNT
	.align		4
.L_552:
        /*0cc0*/ 	.byte	0x04, 0x2f
        /*0cc2*/ 	.short	(.L_554 - .L_553)
	.align		4
.L_553:
        /*0cc4*/ 	.word	index@(_ZN10layer_norm13ln_fwd_kernelINS_13Kernel_traitsI6__halfS2_S2_S2_fjLj1280ELj1ELj4ELj1ELj16ENS_18Kernel_traits_baseILj1280ES2_S2_S2_S2_fjLj128EEEEELb0ELb1ELb1ELb1EEEvNS_9FwdParamsE)
        /*0cc8*/ 	.word	0x00000080


	//----- nvinfo : EIATTR_FRAME_SIZE
	.align		4
.L_554:
        /*0ccc*/ 	.byte	0x04, 0x11
        /*0cce*/ 	.short	(.L_556 - .L_555)
	.align		4
.L_555:
        /*0cd0*/ 	.word	index@(_ZN10layer_norm13ln_fwd_kernelINS_13Kernel_traitsI6__halfS2_S2_S2_fjLj1280ELj1ELj4ELj1ELj16ENS_18Kernel_traits_baseILj1280ES2_S2_S2_S2_fjLj128EEEEELb0ELb1ELb1ELb1EEEvNS_9FwdParamsE)
        /*0cd4*/ 	.word	0x00000000


	//----- nvinfo : EIATTR_REGCOUNT
	.align		4
.L_556:
        /*0cd8*/ 	.byte	0x04, 0x2f
        /*0cda*/ 	.short	(.L_558 - .L_557)
	.align		4
.L_557:
        /*0cdc*/ 	.word	index@(_ZN10layer_norm13ln_fwd_kernelINS_13Kernel_traitsI6__halfS2_S2_S2_fjLj1280ELj1ELj4ELj1ELj16ENS_18Kernel_traits_baseILj1280ES2_S2_S2_S2_fjLj128EEEEELb0ELb1ELb1ELb0EEEvNS_9FwdParamsE)
        /*0ce0*/ 	.word	0x00000086


	//----- nvinfo : EIATTR_FRAME_SIZE
	.align		4
.L_558:
        /*0ce4*/ 	.byte	0x04, 0x11
        /*0ce6*/ 	.short	(.L_560 - .L_559)
	.align		4
.L_559:
        /*0ce8*/ 	.word	index@(_ZN10layer_norm13ln_fwd_kernelINS_13Kernel_traitsI6__halfS2_S2_S2_fjLj1280ELj1ELj4ELj1ELj16ENS_18Kernel_traits_baseILj1280ES2_S2_S2_S2_fjLj128EEEEELb0ELb1ELb1ELb0EEEvNS_9FwdParamsE)
        /*0cec*/ 	.word	0x00000000


	//----- nvinfo : EIATTR_REGCOUNT
	.align		4
.L_560:
        /*0cf0*/ 	.byte	0x04, 0x2f
        /*0cf2*/ 	.short	(.L_562 - .L_561)
	.align		4
.L_561:
        /*0cf4*/ 	.word	index@(_ZN10layer_norm13ln_fwd_kernelINS_13Kernel_traitsI6__halfS2_S2_S2_fjLj1280ELj1ELj4ELj1ELj16ENS_18Kernel_traits_baseILj1280ES2_S2_S2_S2_fjLj128EEEEELb0ELb1ELb0ELb1EEEvNS_9FwdParamsE)
        /*0cf8*/ 	.word	0x00000080


	//----- nvinfo : EIATTR_FRAME_SIZE
	.align		4
.L_562:
        /*0cfc*/ 	.byte	0x04, 0x11
        /*0cfe*/ 	.short	(.L_564 - .L_563)
	.align		4
.L_563:
        /*0d00*/ 	.word	index@(_ZN10layer_norm13ln_fwd_kernelINS_13Kernel_traitsI6__halfS2_S2_S2_fjLj1280ELj1ELj4ELj1ELj16ENS_18Kernel_traits_baseILj1280ES2_S2_S2_S2_fjLj128EEEEELb0ELb1ELb0ELb1EEEvNS_9FwdParamsE)
        /*0d04*/ 	.word	0x00000000


	//----- nvinfo : EIATTR_REGCOUNT
	.align		4
.L_564:
        /*0d08*/ 	.byte	0x04, 0x2f
        /*0d0a*/ 	.short	(.L_566 - .L_565)
	.align		4
.L_565:
        /*0d0c*/ 	.word	index@(_ZN10layer_norm13ln_fwd_kernelINS_13Kernel_traitsI6__halfS2_S2_S2_fjLj1280ELj1ELj4ELj1ELj16ENS_18Kernel_traits_baseILj1280ES2_S2_S2_S2_fjLj128EEEEELb0ELb1ELb0ELb0EEEvNS_9FwdParamsE)
        /*0d10*/ 	.word	0x0000007c


	//----- nvinfo : EIATTR_FRAME_SIZE
	.align		4
.L_566:
        /*0d14*/ 	.byte	0x04, 0x11
        /*0d16*/ 	.short	(.L_568 - .L_567)
	.align		4
.L_567:
        /*0d18*/ 	.word	index@(_ZN10layer_norm13ln_fwd_kernelINS_13Kernel_traitsI6__halfS2_S2_S2_fjLj1280ELj1ELj4ELj1ELj16ENS_18Kernel_traits_baseILj1280ES2_S2_S2_S2_fjLj128EEEEELb0ELb1ELb0ELb0EEEvNS_9FwdParamsE)
        /*0d1c*/ 	.word	0x00000000


	//----- nvinfo : EIATTR_REGCOUNT
	.align		4
.L_568:
        /*0d20*/ 	.byte	0x04, 0x2f
        /*0d22*/ 	.short	(.L_570 - .L_569)
	.align		4
.L_569:
        /*0d24*/ 	.word	index@(_ZN10layer_norm13ln_fwd_kernelINS_13Kernel_traitsI6__halfS2_S2_S2_fjLj1280ELj1ELj4ELj1ELj16ENS_18Kernel_traits_baseILj1280ES2_S2_S2_S2_fjLj128EEEEELb0ELb0ELb1ELb1EEEvNS_9FwdParamsE)
        /*0d28*/ 	.word	0x0000007f


	//----- nvinfo : EIATTR_FRAME_SIZE
	.align		4
.L_570:
        /*0d2c*/ 	.byte	0x04, 0x11
        /*0d2e*/ 	.short	(.L_572 - .L_571)
	.align		4
.L_571:
        /*0d30*/ 	.word	index@(_ZN10layer_norm13ln_fwd_kernelINS_13Kernel_traitsI6__halfS2_S2_S2_fjLj1280ELj1ELj4ELj1ELj16ENS_18Kernel_traits_baseILj1280ES2_S2_S2_S2_fjLj128EEEEELb0ELb0ELb1ELb1EEEvNS_9FwdParamsE)
        /*0d34*/ 	.word	0x00000000


	//----- nvinfo : EIATTR_REGCOUNT
	.align		4
.L_572:
        /*0d38*/ 	.byte	0x04, 0x2f
        /*0d3a*/ 	.short	(.L_574 - .L_573)
	.align		4
.L_573:
        /*0d3c*/ 	.word	index@(_ZN10layer_norm13ln_fwd_kernelINS_13Kernel_traitsI6__halfS2_S2_S2_fjLj1280ELj1ELj4ELj1ELj16ENS_18Kernel_traits_baseILj1280ES2_S2_S2_S2_fjLj128EEEEELb0ELb0ELb1ELb0EEEvNS_9FwdParamsE)
        /*0d40*/ 	.word	0x00000074


	//----- nvinfo : EIATTR_FRAME_SIZE
	.align		4
.L_574:
        /*0d44*/ 	.byte	0x04, 0x11
        /*0d46*/ 	.short	(.L_576 - .L_575)
	.align		4
.L_575:
        /*0d48*/ 	.word	index@(_ZN10layer_norm13ln_fwd_kernelINS_13Kernel_traitsI6__halfS2_S2_S2_fjLj1280ELj1ELj4ELj1ELj16ENS_18Kernel_traits_baseILj1280ES2_S2_S2_S2_fjLj128EEEEELb0ELb0ELb1ELb0EEEvNS_9FwdParamsE)
        /*0d4c*/ 	.word	0x00000000


	//----- nvinfo : EIATTR_REGCOUNT
	.align		4
.L_576:
        /*0d50*/ 	.byte	0x04, 0x2f
        /*0d52*/ 	.short	(.L_578 - .L_577)
	.align		4
.L_577:
        /*0d54*/ 	.word	index@(_ZN10layer_norm13ln_fwd_kernelINS_13Kernel_traitsI6__halfS2_S2_S2_fjLj1280ELj1ELj4ELj1ELj16ENS_18Kernel_traits_baseILj1280ES2_S2_S2_S2_fjLj128EEEEELb0ELb0ELb0ELb1EEEvNS_9FwdParamsE)
        /*0d58*/ 	.word	0x00000080


	//----- nvinfo : EIATTR_FRAME_SIZE
	.align		4
.L_578:
        /*0d5c*/ 	.byte	0x04, 0x11
        /*0d5e*/ 	.short	(.L_580 - .L_579)
	.align		4
.L_579:
        /*0d60*/ 	.word	index@(_ZN10layer_norm13ln_fwd_kernelINS_13Kernel_traitsI6__halfS2_S2_S2_fjLj1280ELj1ELj4ELj1ELj16ENS_18Kernel_traits_baseILj1280ES2_S2_S2_S2_fjLj128EEEEELb0ELb0ELb0ELb1EEEvNS_9FwdParamsE)
        /*0d64*/ 	.word	0x00000000


	//----- nvinfo : EIATTR_REGCOUNT
	.align		4
.L_580:
        /*0d68*/ 	.byte	0x04, 0x2f
        /*0d6a*/ 	.short	(.L_582 - .L_581)
	.align		4
.L_581:
        /*0d6c*/ 	.word	index@(_ZN10layer_norm13ln_fwd_kernelINS_13Kernel_traitsI6__halfS2_S2_S2_fjLj1280ELj1ELj4ELj1ELj16ENS_18Kernel_traits_baseILj1280ES2_S2_S2_S2_fjLj128EEEEELb0ELb0ELb0ELb0EEEvNS_9FwdParamsE)
        /*0d70*/ 	.word	0x00000074


	//----- nvinfo : EIATTR_FRAME_SIZE
	.align		4
.L_582:
        /*0d74*/ 	.byte	0x04, 0x11
        /*0d76*/ 	.short	(.L_584 - .L_583)
	.align		4
.L_583:
        /*0d78*/ 	.word	index@(_ZN10layer_norm13ln_fwd_kernelINS_13Kernel_traitsI6__halfS2_S2_S2_fjLj1280ELj1ELj4ELj1ELj16ENS_18Kernel_traits_baseILj1280ES2_S2_S2_S2_fjLj128EEEEELb0ELb0ELb0ELb0EEEvNS_9FwdParamsE)
        /*0d7c*/ 	.word	0x00000000


	//----- nvinfo : EIATTR_REGCOUNT
	.align		4
.L_584:
        /*0d80*/ 	.byte	0x04, 0x2f
        /*0d82*/ 	.short	(.L_586 - .L_585)
	.align		4
.L_585:
        /*0d84*/ 	.word	index@(_ZN10layer_norm13ln_fwd_kernelINS_13Kernel_traitsI13__nv_bfloat16S2_S2_S2_fjLj1280ELj1ELj4ELj1ELj16ENS_18Kernel_traits_baseILj1280ES2_S2_S2_S2_fjLj128EEEEELb1ELb1ELb1ELb1EEEvNS_9FwdParamsE)
        /*0d88*/ 	.word	0x000000ff


	//----- nvinfo : EIATTR_FRAME_SIZE
	.align		4
.L_586:
        /*0d8c*/ 	.byte	0x04, 0x11
        /*0d8e*/ 	.short	(.L_588 - .L_587)
	.align		4
.L_587:
        /*0d90*/ 	.word	index@(_ZN10layer_norm13ln_fwd_kernelINS_13Kernel_traitsI13__nv_bfloat16S2_S2_S2_fjLj1280ELj1ELj4ELj1ELj16ENS_18Kernel_traits_baseILj1280ES2_S2_S2_S2_fjLj128EEEEELb1ELb1ELb1ELb1EEEvNS_9FwdParamsE)
        /*0d94*/ 	.word	0x00000000


	//----- nvinfo : EIATTR_REGCOUNT
	.align		4
.L_588:
        /*0d98*/ 	.byte	0x04, 0x2f
        /*0d9a*/ 	.short	(.L_590 - .L_589)
	.align		4
.L_589:
        /*0d9c*/ 	.word	index@(_ZN10layer_norm13ln_fwd_kernelINS_13Kernel_traitsI13__nv_bfloat16S2_S2_S2_fjLj1280ELj1ELj4ELj1ELj16ENS_18Kernel_traits_baseILj1280ES2_S2_S2_S2_fjLj128EEEEELb1ELb1ELb1ELb0EEEvNS_9FwdParamsE)
        /*0da0*/ 	.word	0x000000da


	//----- nvinfo : EIATTR_FRAME_SIZE
	.align		4
.L_590:
        /*0da4*/ 	.byte	0x04, 0x11
        /*0da6*/ 	.short	(.L_592 - .L_591)
	.align		4
.L_591:
        /*0da8*/ 	.word	index@(_ZN10layer_norm13ln_fwd_kernelINS_13Kernel_traitsI13__nv_bfloat16S2_S2_S2_fjLj1280ELj1ELj4ELj1ELj16ENS_18Kernel_traits_baseILj1280ES2_S2_S2_S2_fjLj128EEEEELb1ELb1ELb1ELb0EEEvNS_9FwdParamsE)
        /*0dac*/ 	.word	0x00000000


	//----- nvinfo : EIATTR_REGCOUNT
	.align		4
.L_592:
        /*0db0*/ 	.byte	0x04, 0x2f
        /*0db2*/ 	.short	(.L_594 - .L_593)
	.align		4
.L_593:
        /*0db4*/ 	.word	index@(_ZN10layer_norm13ln_fwd_kernelINS_13Kernel_traitsI13__nv_bfloat16S2_S2_S2_fjLj1280ELj1ELj4ELj1ELj16ENS_18Kernel_traits_baseILj1280ES2_S2_S2_S2_fjLj128EEEEELb1ELb1ELb0ELb1EEEvNS_9FwdParamsE)
        /*0db8*/ 	.word	0x000000e9


	//----- nvinfo : EIATTR_FRAME_SIZE
	.align		4
.L_594:
        /*0dbc*/ 	.byte	0x04, 0x11
        /*0dbe*/ 	.short	(.L_596 - .L_595)
	.align		4
.L_595:
        /*0dc0*/ 	.word	index@(_ZN10layer_norm13ln_fwd_kernelINS_13Kernel_traitsI13__nv_bfloat16S2_S2_S2_fjLj1280ELj1ELj4ELj1ELj16ENS_18Kernel_traits_baseILj1280ES2_S2_S2_S2_fjLj128EEEEELb1ELb1ELb0ELb1EEEvNS_9FwdParamsE)
        /*0dc4*/ 	.word	0x00000000


	//----- nvinfo : EIATTR_REGCOUNT
	.align		4
.L_596:
        /*0dc8*/ 	.byte	0x04, 0x2f
        /*0dca*/ 	.short	(.L_598 - .L_597)
	.align		4
.L_597:
        /*0dcc*/ 	.word	index@(_ZN10layer_norm13ln_fwd_kernelINS_13Kernel_traitsI13__nv_bfloat16S2_S2_S2_fjLj1280ELj1ELj4ELj1ELj16ENS_18Kernel_traits_baseILj1280ES2_S2_S2_S2_fjLj128EEEEELb1ELb1ELb0ELb0EEEvNS_9FwdParamsE)
        /*0dd0*/ 	.word	0x000000cc


	//----- nvinfo : EIATTR_FRAME_SIZE
	.align		4
.L_598:
        /*0dd4*/ 	.byte	0x04, 0x11
        /*0dd6*/ 	.short	(.L_600 - .L_599)
	.align		4
.L_599:
        /*0dd8*/ 	.word	index@(_ZN10layer_norm13ln_fwd_kernelINS_13Kernel_traitsI13__nv_bfloat16S2_S2_S2_fjLj1280ELj1ELj4ELj1ELj16ENS_18Kernel_traits_baseILj1280ES2_S2_S2_S2_fjLj128EEEEELb1ELb1ELb0ELb0EEEvNS_9FwdParamsE)
        /*0ddc*/ 	.word	0x00000000


	//----- nvinfo : EIATTR_REGCOUNT
	.align		4
.L_600:
        /*0de0*/ 	.byte	0x04, 0x2f
        /*0de2*/ 	.short	(.L_602 - .L_601)
	.align		4
.L_601:
        /*0de4*/ 	.word	index@(_ZN10layer_norm13ln_fwd_kernelINS_13Kernel_traitsI13__nv_bfloat16S2_S2_S2_fjLj1280ELj1ELj4ELj1ELj16ENS_18Kernel_traits_baseILj1280ES2_S2_S2_S2_fjLj128EEEEELb1ELb0ELb1ELb1EEEvNS_9FwdParamsE)
        /*0de8*/ 	.word	0x000000a7


	//----- nvinfo : EIATTR_FRAME_SIZE
	.align		4
.L_602:
        /*0dec*/ 	.byte	0x04, 0x11
        /*0dee*/ 	.short	(.L_604 - .L_603)
	.align		4
.L_603:
        /*0df0*/ 	.word	index@(_ZN10layer_norm13ln_fwd_kernelINS_13Kernel_traitsI13__nv_bfloat16S2_S2_S2_fjLj1280ELj1ELj4ELj1ELj16ENS_18Kernel_traits_baseILj1280ES2_S2_S2_S2_fjLj128EEEEELb1ELb0ELb1ELb1EEEvNS_9FwdParamsE)
        /*0df4*/ 	.word	0x00000000


	//----- nvinfo : EIATTR_REGCOUNT
	.align		4
.L_604:
        /*0df8*/ 	.byte	0x04, 0x2f
        /*0dfa*/ 	.short	(.L_606 - .L_605)
	.align		4
.L_605:
        /*0dfc*/ 	.word	index@(_ZN10layer_norm13ln_fwd_kernelINS_13Kernel_traitsI13__nv_bfloat16S2_S2_S2_fjLj1280ELj1ELj4ELj1ELj16ENS_18Kernel_traits_baseILj1280ES2_S2_S2_S2_fjLj128EEEEELb1ELb0ELb1ELb0EEEvNS_9FwdParamsE)
        /*0e00*/ 	.word	0x000000a2


	//----- nvinfo : EIATTR_FRAME_SIZE
	.align		4
.L_606:
        /*0e04*/ 	.byte	0x04, 0x11
        /*0e06*/ 	.short	(.L_608 - .L_607)
	.align		4
.L_607:
        /*0e08*/ 	.word	index@(_ZN10layer_norm13ln_fwd_kernelINS_13Kernel_traitsI13__nv_bfloat16S2_S2_S2_fjLj1280ELj1ELj4ELj1ELj16ENS_18Kernel_traits_baseILj1280ES2_S2_S2_S2_fjLj128EEEEELb1ELb0ELb1ELb0EEEvNS_9FwdParamsE)
        /*0e0c*/ 	.word	0x00000000


	//----- nvinfo : EIATTR_REGCOUNT
	.align		4
.L_608:
        /*0e10*/ 	.byte	0x04, 0x2f
        /*0e12*/ 	.short	(.L_610 - .L_609)
	.align		4
.L_609:
        /*0e14*/ 	.word	index@(_ZN10layer_norm13ln_fwd_kernelINS_13Kernel_traitsI13__nv_bfloat16S2_S2_S2_fjLj1280ELj1ELj4ELj1ELj16ENS_18Kernel_traits_baseILj1280ES2_S2_S2_S2_fjLj128EEEEELb1ELb0ELb0ELb1EEEvNS_9FwdParamsE)
        /*0e18*/ 	.word	0x000000a8


	//----- nvinfo : EIATTR_FRAME_SIZE
	.align		4
.L_610:
        /*0e1c*/ 	.byte	0x04, 0x11
        /*0e1e*/ 	.short	(.L_612 - .L_611)
	.align		4
.L_611:
        /*0e20*/ 	.word	index@(_ZN10layer_norm13ln_fwd_kernelINS_13Kernel_traitsI13__nv_bfloat16S2_S2_S2_fjLj1280ELj1ELj4ELj1ELj16ENS_18Kernel_traits_baseILj1280ES2_S2_S2_S2_fjLj128EEEEELb1ELb0ELb0ELb1EEEvNS_9FwdParamsE)
        /*0e24*/ 	.word	0x00000000


	//----- nvinfo : EIATTR_REGCOUNT
	.align		4
.L_612:
        /*0e28*/ 	.byte	0x04, 0x2f
        /*0e2a*/ 	.short	(.L_614 - .L_613)
	.align		4
.L_613:
        /*0e2c*/ 	.word	index@(_ZN10layer_norm13ln_fwd_kernelINS_13Kernel_traitsI13__nv_bfloat16S2_S2_S2_fjLj1280ELj1ELj4ELj1ELj16ENS_18Kernel_traits_baseILj1280ES2_S2_S2_S2_fjLj128EEEEELb1ELb0ELb0ELb0EEEvNS_9FwdParamsE)
        /*0e30*/ 	.word	0x0000008e


	//----- nvinfo : EIATTR_FRAME_SIZE
	.align		4
.L_614:
        /*0e34*/ 	.byte	0x04, 0x11
        /*0e36*/ 	.short	(.L_616 - .L_615)
	.align		4
.L_615:
        /*0e38*/ 	.word	index@(_ZN10layer_norm13ln_fwd_kernelINS_13Kernel_traitsI13__nv_bfloat16S2_S2_S2_fjLj1280ELj1ELj4ELj1ELj16ENS_18Kernel_traits_baseILj1280ES2_S2_S2_S2_fjLj128EEEEELb1ELb0ELb0ELb0EEEvNS_9FwdParamsE)
        /*0e3c*/ 	.word	0x00000000


	//----- nvinfo : EIATTR_REGCOUNT
	.align		4
.L_616:
        /*0e40*/ 	.byte	0x04, 0x2f
        /*0e42*/ 	.short	(.L_618 - .L_617)
	.align		4
.L_617:
        /*0e44*/ 	.word	index@(_ZN10layer_norm13ln_fwd_kernelINS_13Kernel_traitsI13__nv_bfloat16S2_S2_S2_fjLj1280ELj1ELj4ELj1ELj16ENS_18Kernel_traits_baseILj1280ES2_S2_S2_S2_fjLj128EEEEELb0ELb1ELb1ELb1EEEvNS_9FwdParamsE)
        /*0e48*/ 	.word	0x000000a8


	//----- nvinfo : EIATTR_FRAME_SIZE
	.align		4
.L_618:
        /*0e4c*/ 	.byte	0x04, 0x11
        /*0e4e*/ 	.short	(.L_620 - .L_619)
	.align		4
.L_619:
        /*0e50*/ 	.word	index@(_ZN10layer_norm13ln_fwd_kernelINS_13Kernel_traitsI13__nv_bfloat16S2_S2_S2_fjLj1280ELj1ELj4ELj1ELj16ENS_18Kernel_traits_baseILj1280ES2_S2_S2_S2_fjLj128EEEEELb0ELb1ELb1ELb1EEEvNS_9FwdParamsE)
        /*0e54*/ 	.word	0x00000000


	//----- nvinfo : EIATTR_REGCOUNT
	.align		4
.L_620:
        /*0e58*/ 	.byte	0x04, 0x2f
        /*0e5a*/ 	.short	(.L_622 - .L_621)
	.align		4
.L_621:
        /*0e5c*/ 	.word	index@(_ZN10layer_norm13ln_fwd_kernelINS_13Kernel_traitsI13__nv_bfloat16S2_S2_S2_fjLj1280ELj1ELj4ELj1ELj16ENS_18Kernel_traits_baseILj1280ES2_S2_S2_S2_fjLj128EEEEELb0ELb1ELb1ELb0EEEvNS_9FwdParamsE)
        /*0e60*/ 	.word	0x000000ca


	//----- nvinfo : EIATTR_FRAME_SIZE
	.align		4
.L_622:
        /*0e64*/ 	.byte	0x04, 0x11
        /*0e66*/ 	.short	(.L_624 - .L_623)
	.align		4
.L_623:
        /*0e68*/ 	.word	index@(_ZN10layer_norm13ln_fwd_kernelINS_13Kernel_traitsI13__nv_bfloat16S2_S2_S2_fjLj1280ELj1ELj4ELj1ELj16ENS_18Kernel_traits_baseILj1280ES2_S2_S2_S2_fjLj128EEEEELb0ELb1ELb1ELb0EEEvNS_9FwdParamsE)
        /*0e6c*/ 	.word	0x00000000


	//----- nvinfo : EIATTR_REGCOUNT
	.align		4
.L_624:
        /*0e70*/ 	.byte	0x04, 0x2f
        /*0e72*/ 	.short	(.L_626 - .L_625)
	.align		4
.L_625:
        /*0e74*/ 	.word	index@(_ZN10layer_norm13ln_fwd_kernelINS_13Kernel_traitsI13__nv_bfloat16S2_S2_S2_fjLj1280ELj1ELj4ELj1ELj16ENS_18Kernel_traits_baseILj1280ES2_S2_S2_S2_fjLj128EEEEELb0ELb1ELb0ELb1EEEvNS_9FwdParamsE)
        /*0e78*/ 	.word	0x000000a8


	//----- nvinfo : EIATTR_FRAME_SIZE
	.align		4
.L_626:
        /*0e7c*/ 	.byte	0x04, 0x11
        /*0e7e*/ 	.short	(.L_628 - .L_627)
	.align		4
.L_627:
        /*0e80*/ 	.word	index@(_ZN10layer_norm13ln_fwd_kernelINS_13Kernel_traitsI13__nv_bfloat16S2_S2_S2_fjLj1280ELj1ELj4ELj1ELj16ENS_18Kernel_traits_baseILj1280ES2_S2_S2_S2_fjLj128EEEEELb0ELb1ELb0ELb1EEEvNS_9FwdParamsE)
        /*0e84*/ 	.word	0x00000000


	//----- nvinfo : EIATTR_REGCOUNT
	.align		4
.L_628:
        /*0e88*/ 	.byte	0x04, 0x2f
        /*0e8a*/ 	.short	(.L_630 - .L_629)
	.align		4
.L_629:
        /*0e8c*/ 	.word	index@(_ZN10layer_norm13ln_fwd_kernelINS_13Kernel_traitsI13__nv_bfloat16S2_S2_S2_fjLj1280ELj1ELj4ELj1ELj16ENS_18Kernel_traits_baseILj1280ES2_S2_S2_S2_fjLj128EEEEELb0ELb1ELb0ELb0EEEvNS_9FwdParamsE)
        /*0e90*/ 	.word	0x000000c0


	//----- nvinfo : EIATTR_FRAME_SIZE
	.align		4
.L_630:
        /*0e94*/ 	.byte	0x04, 0x11
        /*0e96*/ 	.short	(.L_632 - .L_631)
	.align		4
.L_631:
        /*0e98*/ 	.word	index@(_ZN10layer_norm13ln_fwd_kernelINS_13Kernel_traitsI13__nv_bfloat16S2_S2_S2_fjLj1280ELj1ELj4ELj1ELj16ENS_18Kernel_traits_baseILj1280ES2_S2_S2_S2_fjLj128EEEEELb0ELb1ELb0ELb0EEEvNS_9FwdParamsE)
        /*0e9c*/ 	.word	0x00000000


	//----- nvinfo : EIATTR_REGCOUNT
	.align		4
.L_632:
        /*0ea0*/ 	.byte	0x04, 0x2f
        /*0ea2*/ 	.short	(.L_634 - .L_633)
	.align		4
.L_633:
        /*0ea4*/ 	.word	index@(_ZN10layer_norm13ln_fwd_kernelINS_13Kernel_traitsI13__nv_bfloat16S2_S2_S2_fjLj1280ELj1ELj4ELj1ELj16ENS_18Kernel_traits_baseILj1280ES2_S2_S2_S2_fjLj128EEEEELb0ELb0ELb1ELb1EEEvNS_9FwdParamsE)
        /*0ea8*/ 	.word	0x00000080


	//----- nvinfo : EIATTR_FRAME_SIZE
	.align		4
.L_634:
        /*0eac*/ 	.byte	0x04, 0x11
        /*0eae*/ 	.short	(.L_636 - .L_635)
	.align		4
.L_635:
        /*0eb0*/ 	.word	index@(_ZN10layer_norm13ln_fwd_kernelINS_13Kernel_traitsI13__nv_bfloat16S2_S2_S2_fjLj1280ELj1ELj4ELj1ELj16ENS_18Kernel_traits_baseILj1280ES2_S2_S2_S2_fjLj128EEEEELb0ELb0ELb1ELb1EEEvNS_9FwdParamsE)
        /*0eb4*/ 	.word	0x00000000


	//----- nvinfo : EIATTR_REGCOUNT
	.align		4
.L_636:
        /*0eb8*/ 	.byte	0x04, 0x2f
        /*0eba*/ 	.short	(.L_638 - .L_637)
	.align		4
.L_637:
        /*0ebc*/ 	.word	index@(_ZN10layer_norm13ln_fwd_kernelINS_13Kernel_traitsI13__nv_bfloat16S2_S2_S2_fjLj1280ELj1ELj4ELj1ELj16ENS_18Kernel_traits_baseILj1280ES2_S2_S2_S2_fjLj128EEEEELb0ELb0ELb1ELb0EEEvNS_9FwdParamsE)
        /*0ec0*/ 	.word	0x0000009c


	//----- nvinfo : EIATTR_FRAME_SIZE
	.align		4
.L_638:
        /*0ec4*/ 	.byte	0x04, 0x11
        /*0ec6*/ 	.short	(.L_640 - .L_639)
	.align		4
.L_639:
        /*0ec8*/ 	.word	index@(_ZN10layer_norm13ln_fwd_kernelINS_13Kernel_traitsI13__nv_bfloat16S2_S2_S2_fjLj1280ELj1ELj4ELj1ELj16ENS_18Kernel_traits_baseILj1280ES2_S2_S2_S2_fjLj128EEEEELb0ELb0ELb1ELb0EEEvNS_9FwdParamsE)
        /*0ecc*/ 	.word	0x00000000


	//----- nvinfo : EIATTR_REGCOUNT
	.align		4
.L_640:
        /*0ed0*/ 	.byte	0x04, 0x2f
        /*0ed2*/ 	.short	(.L_642 - .L_641)
	.align		4
.L_641:
        /*0ed4*/ 	.word	index@(_ZN10layer_norm13ln_fwd_kernelINS_13Kernel_traitsI13__nv_bfloat16S2_S2_S2_fjLj1280ELj1ELj4ELj1ELj16ENS_18Kernel_traits_baseILj1280ES2_S2_S2_S2_fjLj128EEEEELb0ELb0ELb0ELb1EEEvNS_9FwdParamsE)
        /*0ed8*/ 	.word	0x00000088


	//----- nvinfo : EIATTR_FRAME_SIZE
	.align		4
.L_642:
        /*0edc*/ 	.byte	0x04, 0x11
        /*0ede*/ 	.short	(.L_644 - .L_643)
	.align		4
.L_643:
        /*0ee0*/ 	.word	index@(_ZN10layer_norm13ln_fwd_kernelINS_13Kernel_traitsI13__nv_bfloat16S2_S2_S2_fjLj1280ELj1ELj4ELj1ELj16ENS_18Kernel_traits_baseILj1280ES2_S2_S2_S2_fjLj128EEEEELb0ELb0ELb0ELb1EEEvNS_9FwdParamsE)
        /*0ee4*/ 	.word	0x00000000


	//----- nvinfo : EIATTR_REGCOUNT
	.align		4
.L_644:
        /*0ee8*/ 	.byte	0x04, 0x2f
        /*0eea*/ 	.short	(.L_646 - .L_645)
	.align		4
.L_645:
        /*0eec*/ 	.word	index@(_ZN10layer_norm13ln_fwd_kernelINS_13Kernel_traitsI13__nv_bfloat16S2_S2_S2_fjLj1280ELj1ELj4ELj1ELj16ENS_18Kernel_traits_baseILj1280ES2_S2_S2_S2_fjLj128EEEEELb0ELb0ELb0ELb0EEEvNS_9FwdParamsE)
        /*0ef0*/ 	.word	0x0000009c


	//----- nvinfo : EIATTR_FRAME_SIZE
	.align		4
.L_646:
        /*0ef4*/ 	.byte	0x04, 0x11
        /*0ef6*/ 	.short	(.L_648 - .L_647)
	.align		4
.L_647:
        /*0ef8*/ 	.word	index@(_ZN10layer_norm13ln_fwd_kernelINS_13Kernel_traitsI13__nv_bfloat16S2_S2_S2_fjLj1280ELj1ELj4ELj1ELj16ENS_18Kernel_traits_baseILj1280ES2_S2_S2_S2_fjLj128EEEEELb0ELb0ELb0ELb0EEEvNS_9FwdParamsE)
        /*0efc*/ 	.word	0x00000000


	//----- nvinfo : EIATTR_MIN_STACK_SIZE
	.align		4
.L_648:
        /*0f00*/ 	.byte	0x04, 0x12
        /*0f02*/ 	.short	(.L_650 - .L_649)
	.align		4
.L_649:
        /*0f04*/ 	.word	index@(_ZN10layer_norm13ln_fwd_kernelINS_13Kernel_traitsI13__nv_bfloat16S2_S2_S2_fjLj1280ELj1ELj4ELj1ELj16ENS_18Kernel_traits_baseILj1280ES2_S2_S2_S2_fjLj128EEEEELb0ELb0ELb0ELb0EEEvNS_9FwdParamsE)
        /*0f08*/ 	.word	0x00000000


	//----- nvinfo : EIATTR_MIN_STACK_SIZE
	.align		4
.L_650:
        /*0f0c*/ 	.byte	0x04, 0x12
        /*0f0e*/ 	.short	(.L_652 - .L_651)
	.align		4
.L_651:
        /*0f10*/ 	.word	index@(_ZN10layer_norm13ln_fwd_kernelINS_13Kernel_traitsI13__nv_bfloat16S2_S2_S2_fjLj1280ELj1ELj4ELj1ELj16ENS_18Kernel_traits_baseILj1280ES2_S2_S2_S2_fjLj128EEEEELb0ELb0ELb0ELb1EEEvNS_9FwdParamsE)
        /*0f14*/ 	.word	0x00000000


	//----- nvinfo : EIATTR_MIN_STACK_SIZE
	.align		4
.L_652:
        /*0f18*/ 	.byte	0x04, 0x12
        /*0f1a*/ 	.short	(.L_654 - .L_653)
	.align		4
.L_653:
        /*0f1c*/ 	.word	index@(_ZN10layer_norm13ln_fwd_kernelINS_13Kernel_traitsI13__nv_bfloat16S2_S2_S2_fjLj1280ELj1ELj4ELj1ELj16ENS_18Kernel_traits_baseILj1280ES2_S2_S2_S2_fjLj128EEEEELb0ELb0ELb1ELb0EEEvNS_9FwdParamsE)
        /*0f20*/ 	.word	0x00000000


	//----- nvinfo : EIATTR_MIN_STACK_SIZE
	.align		4
.L_654:
        /*0f24*/ 	.byte	0x04, 0x12
        /*0f26*/ 	.short	(.L_656 - .L_655)
	.align		4
.L_655:
        /*0f28*/ 	.word	index@(_ZN10layer_norm13ln_fwd_kernelINS_13Kernel_traitsI13__nv_bfloat16S2_S2_S2_fjLj1280ELj1ELj4ELj1ELj16ENS_18Kernel_traits_baseILj1280ES2_S2_S2_S2_fjLj128EEEEELb0ELb0ELb1ELb1EEEvNS_9FwdParamsE)
        /*0f2c*/ 	.word	0x00000000


	//----- nvinfo : EIATTR_MIN_STACK_SIZE
	.align		4
.L_656:
        /*0f30*/ 	.byte	0x04, 0x12
        /*0f32*/ 	.short	(.L_658 - .L_657)
	.align		4
.L_657:
        /*0f34*/ 	.word	index@(_ZN10layer_norm13ln_fwd_kernelINS_13Kernel_traitsI13__nv_bfloat16S2_S2_S2_fjLj1280ELj1ELj4ELj1ELj16ENS_18Kernel_traits_baseILj1280ES2_S2_S2_S2_fjLj128EEEEELb0ELb1ELb0ELb0EEEvNS_9FwdParamsE)
        /*0f38*/ 	.word	0x00000000


	//----- nvinfo : EIATTR_MIN_STACK_SIZE
	.align		4
.L_658:
        /*0f3c*/ 	.byte	0x04, 0x12
        /*0f3e*/ 	.short	(.L_660 - .L_659)
	.align		4
.L_659:
        /*0f40*/ 	.word	index@(_ZN10layer_norm13ln_fwd_kernelINS_13Kernel_traitsI13__nv_bfloat16S2_S2_S2_fjLj1280ELj1ELj4ELj1ELj16ENS_18Kernel_traits_baseILj1280ES2_S2_S2_S2_fjLj128EEEEELb0ELb1ELb0ELb1EEEvNS_9FwdParamsE)
        /*0f44*/ 	.word	0x00000000


	//----- nvinfo : EIATTR_MIN_STACK_SIZE
	.align		4
.L_660:
        /*0f48*/ 	.byte	0x04, 0x12
        /*0f4a*/ 	.short	(.L_662 - .L_661)
	.align		4
.L_661:
        /*0f4c*/ 	.word	index@(_ZN10layer_norm13ln_fwd_kernelINS_13Kernel_traitsI13__nv_bfloat16S2_S2_S2_fjLj1280ELj1ELj4ELj1ELj16ENS_18Kernel_traits_baseILj1280ES2_S2_S2_S2_fjLj128EEEEELb0ELb1ELb1ELb0EEEvNS_9FwdParamsE)
        /*0f50*/ 	.word	0x00000000


	//----- nvinfo : EIATTR_MIN_STACK_SIZE
	.align		4
.L_662:
        /*0f54*/ 	.byte	0x04, 0x12
        /*0f56*/ 	.short	(.L_664 - .L_663)
	.align		4
.L_663:
        /*0f58*/ 	.word	index@(_ZN10layer_norm13ln_fwd_kernelINS_13Kernel_traitsI13__nv_bfloat16S2_S2_S2_fjLj1280ELj1ELj4ELj1ELj16ENS_18Kernel_traits_baseILj1280ES2_S2_S2_S2_fjLj128EEEEELb0ELb1ELb1ELb1EEEvNS_9FwdParamsE)
        /*0f5c*/ 	.word	0x00000000


	//----- nvinfo : EIATTR_MIN_STACK_SIZE
	.align		4
.L_664:
        /*0f60*/ 	.byte	0x04, 0x12
        /*0f62*/ 	.short	(.L_666 - .L_665)
	.align		4
.L_665:
        /*0f64*/ 	.word	index@(_ZN10layer_norm13ln_fwd_kernelINS_13Kernel_traitsI13__nv_bfloat16S2_S2_S2_fjLj1280ELj1ELj4ELj1ELj16ENS_18Kernel_traits_baseILj1280ES2_S2_S2_S2_fjLj128EEEEELb1ELb0ELb0ELb0EEEvNS_9FwdParamsE)
        /*0f68*/ 	.word	0x00000000


	//----- nvinfo : EIATTR_MIN_STACK_SIZE
	.align		4
.L_666:
        /*0f6c*/ 	.byte	0x04, 0x12
        /*0f6e*/ 	.short	(.L_668 - .L_667)
	.align		4
.L_667:
        /*0f70*/ 	.word	index@(_ZN10layer_norm13ln_fwd_kernelINS_13Kernel_traitsI13__nv_bfloat16S2_S2_S2_fjLj1280ELj1ELj4ELj1ELj16ENS_18Kernel_traits_baseILj1280ES2_S2_S2_S2_fjLj128EEEEELb1ELb0ELb0ELb1EEEvNS_9FwdParamsE)
        /*0f74*/ 	.word	0x00000000


	//----- nvinfo : EIATTR_MIN_STACK_SIZE
	.align		4
.L_668:
        /*0f78*/ 	.byte	0x04, 0x12
        /*0f7a*/ 	.short	(.L_670 - .L_669)
	.align		4
.L_669:
        /*0f7c*/ 	.word	index@(_ZN10layer_norm13ln_fwd_kernelINS_13Kernel_traitsI13__nv_bfloat16S2_S2_S2_fjLj1280ELj1ELj4ELj1ELj16ENS_18Kernel_traits_baseILj1280ES2_S2_S2_S2_fjLj128EEEEELb1ELb0ELb1ELb0EEEvNS_9FwdParamsE)
        /*0f80*/ 	.word	0x00000000


	//----- nvinfo : EIATTR_MIN_STACK_SIZE
	.align		4
.L_670:
        /*0f84*/ 	.byte	0x04, 0x12
        /*0f86*/ 	.short	(.L_672 - .L_671)
	.align		4
.L_671:
        /*0f88*/ 	.word	index@(_ZN10layer_norm13ln_fwd_kernelINS_13Kernel_traitsI13__nv_bfloat16S2_S2_S2_fjLj1280ELj1ELj4ELj1ELj16ENS_18Kernel_traits_baseILj1280ES2_S2_S2_S2_fjLj128EEEEELb1ELb0ELb1ELb1EEEvNS_9FwdParamsE)
        /*0f8c*/ 	.word	0x00000000


	//----- nvinfo : EIATTR_MIN_STACK_SIZE
	.align		4
.L_672:
        /*0f90*/ 	.byte	0x04, 0x12
        /*0f92*/ 	.short	(.L_674 - .L_673)
	.align		4
.L_673:
        /*0f94*/ 	.word	index@(_ZN10layer_norm13ln_fwd_kernelINS_13Kernel_traitsI13__nv_bfloat16S2_S2_S2_fjLj1280ELj1ELj4ELj1ELj16ENS_18Kernel_traits_baseILj1280ES2_S2_S2_S2_fjLj128EEEEELb1ELb1ELb0ELb0EEEvNS_9FwdParamsE)
        /*0f98*/ 	.word	0x00000000


	//----- nvinfo : EIATTR_MIN_STACK_SIZE
	.align		4
.L_674:
        /*0f9c*/ 	.byte	0x04, 0x12
        /*0f9e*/ 	.short	(.L_676 - .L_675)
	.align		4
.L_675:
        /*0fa0*/ 	.word	index@(_ZN10layer_norm13ln_fwd_kernelINS_13Kernel_traitsI13__nv_bfloat16S2_S2_S2_fjLj1280ELj1ELj4ELj1ELj16ENS_18Kernel_traits_baseILj1280ES2_S2_S2_S2_fjLj128EEEEELb1ELb1ELb0ELb1EEEvNS_9FwdParamsE)
        /*0fa4*/ 	.word	0x00000000


	//----- nvinfo : EIATTR_MIN_STACK_SIZE
	.align		4
.L_676:
        /*0fa8*/ 	.byte	0x04, 0x12
        /*0faa*/ 	.short	(.L_678 - .L_677)
	.align		4
.L_677:
        /*0fac*/ 	.word	index@(_ZN10layer_norm13ln_fwd_kernelINS_13Kernel_traitsI13__nv_bfloat16S2_S2_S2_fjLj1280ELj1ELj4ELj1ELj16ENS_18Kernel_traits_baseILj1280ES2_S2_S2_S2_fjLj128EEEEELb1ELb1ELb1ELb0EEEvNS_9FwdParamsE)
        /*0fb0*/ 	.word	0x00000000


	//----- nvinfo : EIATTR_MIN_STACK_SIZE
	.align		4
.L_678:
        /*0fb4*/ 	.byte	0x04, 0x12
        /*0fb6*/ 	.short	(.L_680 - .L_679)
	.align		4
.L_679:
        /*0fb8*/ 	.word	index@(_ZN10layer_norm13ln_fwd_kernelINS_13Kernel_traitsI13__nv_bfloat16S2_S2_S2_fjLj1280ELj1ELj4ELj1ELj16ENS_18Kernel_traits_baseILj1280ES2_S2_S2_S2_fjLj128EEEEELb1ELb1ELb1ELb1EEEvNS_9FwdParamsE)
        /*0fbc*/ 	.word	0x00000000


	//----- nvinfo : EIATTR_MIN_STACK_SIZE
	.align		4
.L_680:
        /*0fc0*/ 	.byte	0x04, 0x12
        /*0fc2*/ 	.short	(.L_682 - .L_681)
	.align		4
.L_681:
        /*0fc4*/ 	.word	index@(_ZN10layer_norm13ln_fwd_kernelINS_13Kernel_traitsI6__halfS2_S2_S2_fjLj1280ELj1ELj4ELj1ELj16ENS_18Kernel_traits_baseILj1280ES2_S2_S2_S2_fjLj128EEEEELb0ELb0ELb0ELb0EEEvNS_9FwdParamsE)
        /*0fc8*/ 	.word	0x00000000


	//----- nvinfo : EIATTR_MIN_STACK_SIZE
	.align		4
.L_682:
        /*0fcc*/ 	.byte	0x04, 0x12
        /*0fce*/ 	.short	(.L_684 - .L_683)
	.align		4
.L_683:
        /*0fd0*/ 	.word	index@(_ZN10layer_norm13ln_fwd_kernelINS_13Kernel_traitsI6__halfS2_S2_S2_fjLj1280ELj1ELj4ELj1ELj16ENS_18Kernel_traits_baseILj1280ES2_S2_S2_S2_fjLj128EEEEELb0ELb0ELb0ELb1EEEvNS_9FwdParamsE)
        /*0fd4*/ 	.word	0x00000000


	//----- nvinfo : EIATTR_MIN_STACK_SIZE
	.align		4
.L_684:
        /*0fd8*/ 	.byte	0x04, 0x12
        /*0fda*/ 	.short	(.L_686 - .L_685)
	.align		4
.L_685:
        /*0fdc*/ 	.word	index@(_ZN10layer_norm13ln_fwd_kernelINS_13Kernel_traitsI6__halfS2_S2_S2_fjLj1280ELj1ELj4ELj1ELj16ENS_18Kernel_traits_baseILj1280ES2_S2_S2_S2_fjLj128EEEEELb0ELb0ELb1ELb0EEEvNS_9FwdParamsE)
        /*0fe0*/ 	.word	0x00000000


	//----- nvinfo : EIATTR_MIN_STACK_SIZE
	.align		4
.L_686:
        /*0fe4*/ 	.byte	0x04, 0x12
        /*0fe6*/ 	.short	(.L_688 - .L_687)
	.align		4
.L_687:
        /*0fe8*/ 	.word	index@(_ZN10layer_norm13ln_fwd_kernelINS_13Kernel_traitsI6__halfS2_S2_S2_fjLj1280ELj1ELj4ELj1ELj16ENS_18Kernel_traits_baseILj1280ES2_S2_S2_S2_fjLj128EEEEELb0ELb0ELb1ELb1EEEvNS_9FwdParamsE)
        /*0fec*/ 	.word	0x00000000


	//----- nvinfo : EIATTR_MIN_STACK_SIZE
	.align		4
.L_688:
        /*0ff0*/ 	.byte	0x04, 0x12
        /*0ff2*/ 	.short	(.L_690 - .L_689)
	.align		4
.L_689:
        /*0ff4*/ 	.word	index@(_ZN10layer_norm13ln_fwd_kernelINS_13Kernel_traitsI6__halfS2_S2_S2_fjLj1280ELj1ELj4ELj1ELj16ENS_18Kernel_traits_baseILj1280ES2_S2_S2_S2_fjLj128EEEEELb0ELb1ELb0ELb0EEEvNS_9FwdParamsE)
        /*0ff8*/ 	.word	0x00000000


	//----- nvinfo : EIATTR_MIN_STACK_SIZE
	.align		4
.L_690:
        /*0ffc*/ 	.byte	0x04, 0x12
        /*0ffe*/ 	.short	(.L_692 - .L_691)
	.align		4
.L_691:
        /*1000*/ 	.word	index@(_ZN10layer_norm13ln_fwd_kernelINS_13Kernel_traitsI6__halfS2_S2_S2_fjLj1280ELj1ELj4ELj1ELj16ENS_18Kernel_traits_baseILj1280ES2_S2_S2_S2_fjLj128EEEEELb0ELb1ELb0ELb1EEEvNS_9FwdParamsE)
        /*1004*/ 	.word	0x00000000


	//----- nvinfo : EIATTR_MIN_STACK_SIZE
	.align		4
.L_692:
        /*1008*/ 	.byte	0x04, 0x12
        /*100a*/ 	.short	(.L_694 - .L_693)
	.align		4
.L_693:
        /*100c*/ 	.word	index@(_ZN10layer_norm13ln_fwd_kernelINS_13Kernel_traitsI6__halfS2_S2_S2_fjLj1280ELj1ELj4ELj1ELj16ENS_18Kernel_traits_baseILj1280ES2_S2_S2_S2_fjLj128EEEEELb0ELb1ELb1ELb0EEEvNS_9FwdParamsE)
        /*1010*/ 	.word	0x00000000


	//----- nvinfo : EIATTR_MIN_STACK_SIZE
	.align		4
.L_694:
        /*1014*/ 	.byte	0x04, 0x12
        /*1016*/ 	.short	(.L_696 - .L_695)
	.align		4
.L_695:
        /*1018*/ 	.word	index@(_ZN10layer_norm13ln_fwd_kernelINS_13Kernel_traitsI6__halfS2_S2_S2_fjLj1280ELj1ELj4ELj1ELj16ENS_18Kernel_traits_baseILj1280ES2_S2_S2_S2_fjLj128EEEEELb0ELb1ELb1ELb1EEEvNS_9FwdParamsE)
        /*101c*/ 	.word	0x00000000


	//----- nvinfo : EIATTR_MIN_STACK_SIZE
	.align		4
.L_696:
        /*1020*/ 	.byte	0x04, 0x12
        /*1022*/ 	.short	(.L_698 - .L_697)
	.align		4
.L_697:
        /*1024*/ 	.word	index@(_ZN10layer_norm13ln_fwd_kernelINS_13Kernel_traitsI6__halfS2_S2_S2_fjLj1280ELj1ELj4ELj1ELj16ENS_18Kernel_traits_baseILj1280ES2_S2_S2_S2_fjLj128EEEEELb1ELb0ELb0ELb0EEEvNS_9FwdParamsE)
        /*1028*/ 	.word	0x00000000


	//----- nvinfo : EIATTR_MIN_STACK_SIZE
	.align		4
.L_698:
        /*102c*/ 	.byte	0x04, 0x12
        /*102e*/ 	.short	(.L_700 - .L_699)
	.align		4
.L_699:
        /*1030*/ 	.word	index@(_ZN10layer_norm13ln_fwd_kernelINS_13Kernel_traitsI6__halfS2_S2_S2_fjLj1280ELj1ELj4ELj1ELj16ENS_18Kernel_traits_baseILj1280ES2_S2_S2_S2_fjLj128EEEEELb1ELb0ELb0ELb1EEEvNS_9FwdParamsE)
        /*1034*/ 	.word	0x00000000


	//----- nvinfo : EIATTR_MIN_STACK_SIZE
	.align		4
.L_700:
        /*1038*/ 	.byte	0x04, 0x12
        /*103a*/ 	.short	(.L_702 - .L_701)
	.align		4
.L_701:
        /*103c*/ 	.word	index@(_ZN10layer_norm13ln_fwd_kernelINS_13Kernel_traitsI6__halfS2_S2_S2_fjLj1280ELj1ELj4ELj1ELj16ENS_18Kernel_traits_baseILj1280ES2_S2_S2_S2_fjLj128EEEEELb1ELb0ELb1ELb0EEEvNS_9FwdParamsE)
        /*1040*/ 	.word	0x00000000


	//----- nvinfo : EIATTR_MIN_STACK_SIZE
	.align		4
.L_702:
        /*1044*/ 	.byte	0x04, 0x12
        /*1046*/ 	.short	(.L_704 - .L_703)
	.align		4
.L_703:
        /*1048*/ 	.word	index@(_ZN10layer_norm13ln_fwd_kernelINS_13Kernel_traitsI6__halfS2_S2_S2_fjLj1280ELj1ELj4ELj1ELj16ENS_18Kernel_traits_baseILj1280ES2_S2_S2_S2_fjLj128EEEEELb1ELb0ELb1ELb1EEEvNS_9FwdParamsE)
        /*104c*/ 	.word	0x00000000


	//----- nvinfo : EIATTR_MIN_STACK_SIZE
	.align		4
.L_704:
        /*1050*/ 	.byte	0x04, 0x12
        /*1052*/ 	.short	(.L_706 - .L_705)
	.align		4
.L_705:
        /*1054*/ 	.word	index@(_ZN10layer_norm13ln_fwd_kernelINS_13Kernel_traitsI6__halfS2_S2_S2_fjLj1280ELj1ELj4ELj1ELj16ENS_18Kernel_traits_baseILj1280ES2_S2_S2_S2_fjLj128EEEEELb1ELb1ELb0ELb0EEEvNS_9FwdParamsE)
        /*1058*/ 	.word	0x00000000


	//----- nvinfo : EIATTR_MIN_STACK_SIZE
	.align		4
.L_706:
        /*105c*/ 	.byte	0x04, 0x12
        /*105e*/ 	.short	(.L_708 - .L_707)
	.align		4
.L_707:
        /*1060*/ 	.word	index@(_ZN10layer_norm13ln_fwd_kernelINS_13Kernel_traitsI6__halfS2_S2_S2_fjLj1280ELj1ELj4ELj1ELj16ENS_18Kernel_traits_baseILj1280ES2_S2_S2_S2_fjLj128EEEEELb1ELb1ELb0ELb1EEEvNS_9FwdParamsE)
        /*1064*/ 	.word	0x00000000


	//----- nvinfo : EIATTR_MIN_STACK_SIZE
	.align		4
.L_708:
        /*1068*/ 	.byte	0x04, 0x12
        /*106a*/ 	.short	(.L_710 - .L_709)
	.align		4
.L_709:
        /*106c*/ 	.word	index@(_ZN10layer_norm13ln_fwd_kernelINS_13Kernel_traitsI6__halfS2_S2_S2_fjLj1280ELj1ELj4ELj1ELj16ENS_18Kernel_traits_baseILj1280ES2_S2_S2_S2_fjLj128EEEEELb1ELb1ELb1ELb0EEEvNS_9FwdParamsE)
        /*1070*/ 	.word	0x00000000


	//----- nvinfo : EIATTR_MIN_STACK_SIZE
	.align		4
.L_710:
        /*1074*/ 	.byte	0x04, 0x12
        /*1076*/ 	.short	(.L_712 - .L_711)
	.align		4
.L_711:
        /*1078*/ 	.word	index@(_ZN10layer_norm13ln_fwd_kernelINS_13Kernel_traitsI6__halfS2_S2_S2_fjLj1280ELj1ELj4ELj1ELj16ENS_18Kernel_traits_baseILj1280ES2_S2_S2_S2_fjLj128EEEEELb1ELb1ELb1ELb1EEEvNS_9FwdParamsE)
        /*107c*/ 	.word	0x00000000


	//----- nvinfo : EIATTR_MIN_STACK_SIZE
	.align		4
.L_712:
        /*1080*/ 	.byte	0x04, 0x12
        /*1082*/ 	.short	(.L_714 - .L_713)
	.align		4
.L_713:
        /*1084*/ 	.word	index@(_ZN10layer_norm13ln_fwd_kernelINS_13Kernel_traitsIf13__nv_bfloat16S2_S2_fjLj1280ELj1ELj4ELj1ELj16ENS_18Kernel_traits_baseILj1280EfS2_S2_S2_fjLj128EEEEELb0ELb0ELb0ELb0EEEvNS_9FwdParamsE)
        /*1088*/ 	.word	0x00000000


	//----- nvinfo : EIATTR_MIN_STACK_SIZE
	.align		4
.L_714:
        /*108c*/ 	.byte	0x04, 0x12
        /*108e*/ 	.short	(.L_716 - .L_715)
	.align		4
.L_715:
        /*1090*/ 	.word	index@(_ZN10layer_norm13ln_fwd_kernelINS_13Kernel_traitsIf13__nv_bfloat16S2_S2_fjLj1280ELj1ELj4ELj1ELj16ENS_18Kernel_traits_baseILj1280EfS2_S2_S2_fjLj128EEEEELb0ELb0ELb0ELb1EEEvNS_9FwdParamsE)
        /*1094*/ 	.word	0x00000000


	//----- nvinfo : EIATTR_MIN_STACK_SIZE
	.align		4
.L_716:
        /*1098*/ 	.byte	0x04, 0x12
        /*109a*/ 	.short	(.L_718 - .L_717)
	.align		4
.L_717:
        /*109c*/ 	.word	index@(_ZN10layer_norm13ln_fwd_kernelINS_13Kernel_traitsIf13__nv_bfloat16S2_S2_fjLj1280ELj1ELj4ELj1ELj16ENS_18Kernel_traits_baseILj1280EfS2_S2_S2_fjLj128EEEEELb0ELb0ELb1ELb0EEEvNS_9FwdParamsE)
        /*10a0*/ 	.word	0x00000000


	//----- nvinfo : EIATTR_MIN_STACK_SIZE
	.align		4
.L_718:
        /*10a4*/ 	.byte	0x04, 0x12
        /*10a6*/ 	.short	(.L_720 - .L_719)
	.align		4
.L_719:
        /*10a8*/ 	.word	index@(_ZN10layer_norm13ln_fwd_kernelINS_13Kernel_traitsIf13__nv_bfloat16S2_S2_fjLj1280ELj1ELj4ELj1ELj16ENS_18Kernel_traits_baseILj1280EfS2_S2_S2_fjLj128EEEEELb0ELb0ELb1ELb1EEEvNS_9FwdParamsE)
        /*10ac*/ 	.word	0x00000000


	//----- nvinfo : EIATTR_MIN_STACK_SIZE
	.align		4
.L_720:
        /*10b0*/ 	.byte	0x04, 0x12
        /*10b2*/ 	.short	(.L_722 - .L_721)
	.align		4
.L_721:
        /*10b4*/ 	.word	index@(_ZN10layer_norm13ln_fwd_kernelINS_13Kernel_traitsIf13__nv_bfloat16S2_S2_fjLj1280ELj1ELj4ELj1ELj16ENS_18Kernel_traits_baseILj1280EfS2_S2_S2_fjLj128EEEEELb0ELb1ELb0ELb0EEEvNS_9FwdParamsE)
        /*10b8*/ 	.word	0x00000000


	//----- nvinfo : EIATTR_MIN_STACK_SIZE
	.align		4
.L_722:
        /*10bc*/ 	.byte	0x04, 0x12
        /*10be*/ 	.short	(.L_724 - .L_723)
	.align		4
.L_723:
        /*10c0*/ 	.word	index@(_ZN10layer_norm13ln_fwd_kernelINS_13Kernel_traitsIf13__nv_bfloat16S2_S2_fjLj1280ELj1ELj4ELj1ELj16ENS_18Kernel_traits_baseILj1280EfS2_S2_S2_fjLj128EEEEELb0ELb1ELb0ELb1EEEvNS_9FwdParamsE)
        /*10c4*/ 	.word	0x00000000


	//----- nvinfo : EIATTR_MIN_STACK_SIZE
	.align		4
.L_724:
        /*10c8*/ 	.byte	0x04, 0x12
        /*10ca*/ 	.short	(.L_726 - .L_725)
	.align		4
.L_725:
        /*10cc*/ 	.word	index@(_ZN10layer_norm13ln_fwd_kernelINS_13Kernel_traitsIf13__nv_bfloat16S2_S2_fjLj1280ELj1ELj4ELj1ELj16ENS_18Kernel_traits_baseILj1280EfS2_S2_S2_fjLj128EEEEELb0ELb1ELb1ELb0EEEvNS_9FwdParamsE)
        /*10d0*/ 	.word	0x00000000


	//----- nvinfo : EIATTR_MIN_STACK_SIZE
	.align		4
.L_726:
        /*10d4*/ 	.byte	0x04, 0x12
        /*10d6*/ 	.short	(.L_728 - .L_727)
	.align		4
.L_727:
        /*10d8*/ 	.word	index@(_ZN10layer_norm13ln_fwd_kernelINS_13Kernel_traitsIf13__nv_bfloat16S2_S2_fjLj1280ELj1ELj4ELj1ELj16ENS_18Kernel_traits_baseILj1280EfS2_S2_S2_fjLj128EEEEELb0ELb1ELb1ELb1EEEvNS_9FwdParamsE)
        /*10dc*/ 	.word	0x00000000


	//----- nvinfo : EIATTR_MIN_STACK_SIZE
	.align		4
.L_728:
        /*10e0*/ 	.byte	0x04, 0x12
        /*10e2*/ 	.short	(.L_730 - .L_729)
	.align		4
.L_729:
        /*10e4*/ 	.word	index@(_ZN10layer_norm13ln_fwd_kernelINS_13Kernel_traitsIf13__nv_bfloat16S2_S2_fjLj1280ELj1ELj4ELj1ELj16ENS_18Kernel_traits_baseILj1280EfS2_S2_S2_fjLj128EEEEELb1ELb0ELb0ELb0EEEvNS_9FwdParamsE)
        /*10e8*/ 	.word	0x00000000


	//----- nvinfo : EIATTR_MIN_STACK_SIZE
	.align		4
.L_730:
        /*10ec*/ 	.byte	0x04, 0x12
        /*10ee*/ 	.short	(.L_732 - .L_731)
	.align		4
.L_731:
        /*10f0*/ 	.word	index@(_ZN10layer_norm13ln_fwd_kernelINS_13Kernel_traitsIf13__nv_bfloat16S2_S2_fjLj1280ELj1ELj4ELj1ELj16ENS_18Kernel_traits_baseILj1280EfS2_S2_S2_fjLj128EEEEELb1ELb0ELb0ELb1EEEvNS_9FwdParamsE)
        /*10f4*/ 	.word	0x00000000


	//----- nvinfo : EIATTR_MIN_STACK_SIZE
	.align		4
.L_732:
        /*10f8*/ 	.byte	0x04, 0x12
        /*10fa*/ 	.short	(.L_734 - .L_733)
	.align		4
.L_733:
        /*10fc*/ 	.word	index@(_ZN10layer_norm13ln_fwd_kernelINS_13Kernel_traitsIf13__nv_bfloat16S2_S2_fjLj1280ELj1ELj4ELj1ELj16ENS_18Kernel_traits_baseILj1280EfS2_S2_S2_fjLj128EEEEELb1ELb0ELb1ELb0EEEvNS_9FwdParamsE)
        /*1100*/ 	.word	0x00000000


	//----- nvinfo : EIATTR_MIN_STACK_SIZE
	.align		4
.L_734:
        /*1104*/ 	.byte	0x04, 0x12
        /*1106*/ 	.short	(.L_736 - .L_735)
	.align		4
.L_735:
        /*1108*/ 	.word	index@(_ZN10layer_norm13ln_fwd_kernelINS_13Kernel_traitsIf13__nv_bfloat16S2_S2_fjLj1280ELj1ELj4ELj1ELj16ENS_18Kernel_traits_baseILj1280EfS2_S2_S2_fjLj128EEEEELb1ELb0ELb1ELb1EEEvNS_9FwdParamsE)
        /*110c*/ 	.word	0x00000010


	//----- nvinfo : EIATTR_MIN_STACK_SIZE
	.align		4
.L_736:
        /*1110*/ 	.byte	0x04, 0x12
        /*1112*/ 	.short	(.L_738 - .L_737)
	.align		4
.L_737:
        /*1114*/ 	.word	index@(_ZN10layer_norm13ln_fwd_kernelINS_13Kernel_traitsIf13__nv_bfloat16S2_S2_fjLj1280ELj1ELj4ELj1ELj16ENS_18Kernel_traits_baseILj1280EfS2_S2_S2_fjLj128EEEEELb1ELb1ELb0ELb0EEEvNS_9FwdParamsE)
        /*1118*/ 	.word	0x00000000


	//----- nvinfo : EIATTR_MIN_STACK_SIZE
	.align		4
.L_738:
        /*111c*/ 	.byte	0x04, 0x12
        /*111e*/ 	.short	(.L_740 - .L_739)
	.align		4
.L_739:
        /*1120*/ 	.word	index@(_ZN10layer_norm13ln_fwd_kernelINS_13Kernel_traitsIf13__nv_bfloat16S2_S2_fjLj1280ELj1ELj4ELj1ELj16ENS_18Kernel_traits_baseILj1280EfS2_S2_S2_fjLj128EEEEELb1ELb1ELb0ELb1EEEvNS_9FwdParamsE)
        /*1124*/ 	.word	0x00000000


	//----- nvinfo : EIATTR_MIN_STACK_SIZE
	.align		4
.L_740:
        /*1128*/ 	.byte	0x04, 0x12
        /*112a*/ 	.short	(.L_742 - .L_741)
	.align		4
.L_741:
        /*112c*/ 	.word	index@(_ZN10layer_norm13ln_fwd_kernelINS_13Kernel_traitsIf13__nv_bfloat16S2_S2_fjLj1280ELj1ELj4ELj1ELj16ENS_18Kernel_traits_baseILj1280EfS2_S2_S2_fjLj128EEEEELb1ELb1ELb1ELb0EEEvNS_9FwdParamsE)
        /*1130*/ 	.word	0x00000000


	//----- nvinfo : EIATTR_MIN_STACK_SIZE
	.align		4
.L_742:
        /*1134*/ 	.byte	0x04, 0x12
        /*1136*/ 	.short	(.L_744 - .L_743)
	.align		4
.L_743:
        /*1138*/ 	.word	index@(_ZN10layer_norm13ln_fwd_kernelINS_13Kernel_traitsIf13__nv_bfloat16S2_S2_fjLj1280ELj1ELj4ELj1ELj16ENS_18Kernel_traits_baseILj1280EfS2_S2_S2_fjLj128EEEEELb1ELb1ELb1ELb1EEEvNS_9FwdParamsE)
        /*113c*/ 	.word	0x00000000


	//----- nvinfo : EIATTR_MIN_STACK_SIZE
	.align		4
.L_744:
        /*1140*/ 	.byte	0x04, 0x12
        /*1142*/ 	.short	(.L_746 - .L_745)
	.align		4
.L_745:
        /*1144*/ 	.word	index@(_ZN10layer_norm13ln_fwd_kernelINS_13Kernel_traitsI13__nv_bfloat16S2_fS2_fjLj1280ELj1ELj4ELj1ELj16ENS_18Kernel_traits_baseILj1280ES2_S2_fS2_fjLj128EEEEELb0ELb0ELb0ELb0EEEvNS_9FwdParamsE)
        /*1148*/ 	.word	0x00000000


	//----- nvinfo : EIATTR_MIN_STACK_SIZE
	.align		4
.L_746:
        /*114c*/ 	.byte	0x04, 0x12
        /*114e*/ 	.short	(.L_748 - .L_747)
	.align		4
.L_747:
        /*1150*/ 	.word	index@(_ZN10layer_norm13ln_fwd_kernelINS_13Kernel_traitsI13__nv_bfloat16S2_fS2_fjLj1280ELj1ELj4ELj1ELj16ENS_18Kernel_traits_baseILj1280ES2_S2_fS2_fjLj128EEEEELb0ELb0ELb0ELb1EEEvNS_9FwdParamsE)
        /*1154*/ 	.word	0x00000000


	//----- nvinfo : EIATTR_MIN_STACK_SIZE
	.align		4
.L_748:
        /*1158*/ 	.byte	0x04, 0x12
        /*115a*/ 	.short	(.L_750 - .L_749)
	.align		4
.L_749:
        /*115c*/ 	.word	index@(_ZN10layer_norm13ln_fwd_kernelINS_13Kernel_traitsI13__nv_bfloat16S2_fS2_fjLj1280ELj1ELj4ELj1ELj16ENS_18Kernel_traits_baseILj1280ES2_S2_fS2_fjLj128EEEEELb0ELb0ELb1ELb0EEEvNS_9FwdParamsE)
        /*1160*/ 	.word	0x00000000


	//----- nvinfo : EIATTR_MIN_STACK_SIZE
	.align		4
.L_750:
        /*1164*/ 	.byte	0x04, 0x12
        /*1166*/ 	.short	(.L_752 - .L_751)
	.align		4
.L_751:
        /*1168*/ 	.word	index@(_ZN10layer_norm13ln_fwd_kernelINS_13Kernel_traitsI13__nv_bfloat16S2_fS2_fjLj1280ELj1ELj4ELj1ELj16ENS_18Kernel_traits_baseILj1280ES2_S2_fS2_fjLj128EEEEELb0ELb0ELb1ELb1EEEvNS_9FwdParamsE)
        /*116c*/ 	.word	0x00000000


	//----- nvinfo : EIATTR_MIN_STACK_SIZE
	.align		4
.L_752:
        /*1170*/ 	.byte	0x04, 0x12
        /*1172*/ 	.short	(.L_754 - .L_753)
	.align		4
.L_753:
        /*1174*/ 	.word	index@(_ZN10layer_norm13ln_fwd_kernelINS_13Kernel_traitsI13__nv_bfloat16S2_fS2_fjLj1280ELj1ELj4ELj1ELj16ENS_18Kernel_traits_baseILj1280ES2_S2_fS2_fjLj128EEEEELb0ELb1ELb0ELb0EEEvNS_9FwdParamsE)
        /*1178*/ 	.word	0x00000000


	//----- nvinfo : EIATTR_MIN_STACK_SIZE
	.align		4
.L_754:
        /*117c*/ 	.byte	0x04, 0x12
        /*117e*/ 	.short	(.L_756 - .L_755)
	.align		4
.L_755:
        /*1180*/ 	.word	index@(_ZN10layer_norm13ln_fwd_kernelINS_13Kernel_traitsI13__nv_bfloat16S2_fS2_fjLj1280ELj1ELj4ELj1ELj16ENS_18Kernel_traits_baseILj1280ES2_S2_fS2_fjLj128EEEEELb0ELb1ELb0ELb1EEEvNS_9FwdParamsE)
        /*1184*/ 	.word	0x00000000


	//----- nvinfo : EIATTR_MIN_STACK_SIZE
	.align		4
.L_756:
        /*1188*/ 	.byte	0x04, 0x12
        /*118a*/ 	.short	(.L_758 - .L_757)
	.align		4
.L_757:
        /*118c*/ 	.word	index@(_ZN10layer_norm13ln_fwd_kernelINS_13Kernel_traitsI13__nv_bfloat16S2_fS2_fjLj1280ELj1ELj4ELj1ELj16ENS_18Kernel_traits_baseILj1280ES2_S2_fS2_fjLj128EEEEELb0ELb1ELb1ELb0EEEvNS_9FwdParamsE)
        /*1190*/ 	.word	0x00000000


	//----- nvinfo : EIATTR_MIN_STACK_SIZE
	.align		4
.L_758:
        /*1194*/ 	.byte	0x04, 0x12
        /*1196*/ 	.short	(.L_760 - .L_759)
	.align		4
.L_759:
        /*1198*/ 	.word	index@(_ZN10layer_norm13ln_fwd_kernelINS_13Kernel_traitsI13__nv_bfloat16S2_fS2_fjLj1280ELj1ELj4ELj1ELj16ENS_18Kernel_traits_baseILj1280ES2_S2_fS2_fjLj128EEEEELb0ELb1ELb1ELb1EEEvNS_9FwdParamsE)
        /*119c*/ 	.word	0x00000000


	//----- nvinfo : EIATTR_MIN_STACK_SIZE
	.align		4
.L_760:
        /*11a0*/ 	.byte	0x04, 0x12
        /*11a2*/ 	.short	(.L_762 - .L_761)
	.align		4
.L_761:
        /*11a4*/ 	.word	index@(_ZN10layer_norm13ln_fwd_kernelINS_13Kernel_traitsI13__nv_bfloat16S2_fS2_fjLj1280ELj1ELj4ELj1ELj16ENS_18Kernel_traits_baseILj1280ES2_S2_fS2_fjLj128EEEEELb1ELb0ELb0ELb0EEEvNS_9FwdParamsE)
        /*11a8*/ 	.word	0x00000000


	//----- nvinfo : EIATTR_MIN_STACK_SIZE
	.align		4
.L_762:
        /*11ac*/ 	.byte	0x04, 0x12
        /*11ae*/ 	.short	(.L_764 - .L_763)
	.align		4
.L_763:
        /*11b0*/ 	.word	index@(_ZN10layer_norm13ln_fwd_kernelINS_13Kernel_traitsI13__nv_bfloat16S2_fS2_fjLj1280ELj1ELj4ELj1ELj16ENS_18Kernel_traits_baseILj1280ES2_S2_fS2_fjLj128EEEEELb1ELb0ELb0ELb1EEEvNS_9FwdParamsE)
        /*11b4*/ 	.word	0x00000000


	//----- nvinfo : EIATTR_MIN_STACK_SIZE
	.align		4
.L_764:
        /*11b8*/ 	.byte	0x04, 0x12
        /*11ba*/ 	.short	(.L_766 - .L_765)
	.align		4
.L_765:
        /*11bc*/ 	.word	index@(_ZN10layer_norm13ln_fwd_kernelINS_13Kernel_traitsI13__nv_bfloat16S2_fS2_fjLj1280ELj1ELj4ELj1ELj16ENS_18Kernel_traits_baseILj1280ES2_S2_fS2_fjLj128EEEEELb1ELb0ELb1ELb0EEEvNS_9FwdParamsE)
        /*11c0*/ 	.word	0x00000000


	//----- nvinfo : EIATTR_MIN_STACK_SIZE
	.align		4
.L_766:
        /*11c4*/ 	.byte	0x04, 0x12
        /*11c6*/ 	.short	(.L_768 - .L_767)
	.align		4
.L_767:
        /*11c8*/ 	.word	index@(_ZN10layer_norm13ln_fwd_kernelINS_13Kernel_traitsI13__nv_bfloat16S2_fS2_fjLj1280ELj1ELj4ELj1ELj16ENS_18Kernel_traits_baseILj1280ES2_S2_fS2_fjLj128EEEEELb1ELb0ELb1ELb1EEEvNS_9FwdParamsE)
        /*11cc*/ 	.word	0x00000000


	//----- nvinfo : EIATTR_MIN_STACK_SIZE
	.align		4
.L_768:
        /*11d0*/ 	.byte	0x04, 0x12
        /*11d2*/ 	.short	(.L_770 - .L_769)
	.align		4
.L_769:
        /*11d4*/ 	.word	index@(_ZN10layer_norm13ln_fwd_kernelINS_13Kernel_traitsI13__nv_bfloat16S2_fS2_fjLj1280ELj1ELj4ELj1ELj16ENS_18Kernel_traits_baseILj1280ES2_S2_fS2_fjLj128EEEEELb1ELb1ELb0ELb0EEEvNS_9FwdParamsE)
        /*11d8*/ 	.word	0x00000000


	//----- nvinfo : EIATTR_MIN_STACK_SIZE
	.align		4
.L_770:
        /*11dc*/ 	.byte	0x04, 0x12
        /*11de*/ 	.short	(.L_772 - .L_771)
	.align		4
.L_771:
        /*11e0*/ 	.word	index@(_ZN10layer_norm13ln_fwd_kernelINS_13Kernel_traitsI13__nv_bfloat16S2_fS2_fjLj1280ELj1ELj4ELj1ELj16ENS_18Kernel_traits_baseILj1280ES2_S2_fS2_fjLj128EEEEELb1ELb1ELb0ELb1EEEvNS_9FwdParamsE)
        /*11e4*/ 	.word	0x00000000


	//----- nvinfo : EIATTR_MIN_STACK_SIZE
	.align		4
.L_772:
        /*11e8*/ 	.byte	0x04, 0x12
        /*11ea*/ 	.short	(.L_774 - .L_773)
	.align		4
.L_773:
        /*11ec*/ 	.word	index@(_ZN10layer_norm13ln_fwd_kernelINS_13Kernel_traitsI13__nv_bfloat16S2_fS2_fjLj1280ELj1ELj4ELj1ELj16ENS_18Kernel_traits_baseILj1280ES2_S2_fS2_fjLj128EEEEELb1ELb1ELb1ELb0EEEvNS_9FwdParamsE)
        /*11f0*/ 	.word	0x00000000


	//----- nvinfo : EIATTR_MIN_STACK_SIZE
	.align		4
.L_774:
        /*11f4*/ 	.byte	0x04, 0x12
        /*11f6*/ 	.short	(.L_776 - .L_775)
	.align		4
.L_775:
        /*11f8*/ 	.word	index@(_ZN10layer_norm13ln_fwd_kernelINS_13Kernel_traitsI13__nv_bfloat16S2_fS2_fjLj1280ELj1ELj4ELj1ELj16ENS_18Kernel_traits_baseILj1280ES2_S2_fS2_fjLj128EEEEELb1ELb1ELb1ELb1EEEvNS_9FwdParamsE)
        /*11fc*/ 	.word	0x00000000


	//----- nvinfo : EIATTR_MIN_STACK_SIZE
	.align		4
.L_776:
        /*1200*/ 	.byte	0x04, 0x12
        /*1202*/ 	.short	(.L_778 - .L_777)
	.align		4
.L_777:
        /*1204*/ 	.word	index@(_ZN10layer_norm13ln_fwd_kernelINS_13Kernel_traitsIf13__nv_bfloat16fS2_fjLj1280ELj1ELj4ELj1ELj16ENS_18Kernel_traits_baseILj1280EfS2_fS2_fjLj128EEEEELb0ELb0ELb0ELb0EEEvNS_9FwdParamsE)
        /*1208*/ 	.word	0x00000000


	//----- nvinfo : EIATTR_MIN_STACK_SIZE
	.align		4
.L_778:
        /*120c*/ 	.byte	0x04, 0x12
        /*120e*/ 	.short	(.L_780 - .L_779)
	.align		4
.L_779:
        /*1210*/ 	.word	index@(_ZN10layer_norm13ln_fwd_kernelINS_13Kernel_traitsIf13__nv_bfloat16fS2_fjLj1280ELj1ELj4ELj1ELj16ENS_18Kernel_traits_baseILj1280EfS2_fS2_fjLj128EEEEELb0ELb0ELb0ELb1EEEvNS_9FwdParamsE)
        /*1214*/ 	.word	0x00000000


	//----- nvinfo : EIATTR_MIN_STACK_SIZE
	.align		4
.L_780:
        /*1218*/ 	.byte	0x04, 0x12
        /*121a*/ 	.short	(.L_782 - .L_781)
	.align		4
.L_781:
        /*121c*/ 	.word	index@(_ZN10layer_norm13ln_fwd_kernelINS_13Kernel_traitsIf13__nv_bfloat16fS2_fjLj1280ELj1ELj4ELj1ELj16ENS_18Kernel_traits_baseILj1280EfS2_fS2_fjLj128EEEEELb0ELb0ELb1ELb0EEEvNS_9FwdParamsE)
        /*1220*/ 	.word	0x00000000


	//----- nvinfo : EIATTR_MIN_STACK_SIZE
	.align		4
.L_782:
        /*1224*/ 	.byte	0x04, 0x12
        /*1226*/ 	.short	(.L_784 - .L_783)
	.align		4
.L_783:
        /*1228*/ 	.word	index@(_ZN10layer_norm13ln_fwd_kernelINS_13Kernel_traitsIf13__nv_bfloat16fS2_fjLj1280ELj1ELj4ELj1ELj16ENS_18Kernel_traits_baseILj1280EfS2_fS2_fjLj128EEEEELb0ELb0ELb1ELb1EEEvNS_9FwdParamsE)
        /*122c*/ 	.word	0x00000000


	//----- nvinfo : EIATTR_MIN_STACK_SIZE
	.align		4
.L_784:
        /*1230*/ 	.byte	0x04, 0x12
        /*1232*/ 	.short	(.L_786 - .L_785)
	.align		4
.L_785:
        /*1234*/ 	.word	index@(_ZN10layer_norm13ln_fwd_kernelINS_13Kernel_traitsIf13__nv_bfloat16fS2_fjLj1280ELj1ELj4ELj1ELj16ENS_18Kernel_traits_baseILj1280EfS2_fS2_fjLj128EEEEELb0ELb1ELb0ELb0EEEvNS_9FwdParamsE)
        /*1238*/ 	.word	0x00000000


	//----- nvinfo : EIATTR_MIN_STACK_SIZE
	.align		4
.L_786:
        /*123c*/ 	.byte	0x04, 0x12
        /*123e*/ 	.short	(.L_788 - .L_787)
	.align		4
.L_787:
        /*1240*/ 	.word	index@(_ZN10layer_norm13ln_fwd_kernelINS_13Kernel_traitsIf13__nv_bfloat16fS2_fjLj1280ELj1ELj4ELj1ELj16ENS_18Kernel_traits_baseILj1280EfS2_fS2_fjLj128EEEEELb0ELb1ELb0ELb1EEEvNS_9FwdParamsE)
        /*1244*/ 	.word	0x00000000


	//----- nvinfo : EIATTR_MIN_STACK_SIZE
	.align		4
.L_788:
        /*1248*/ 	.byte	0x04, 0x12
        /*124a*/ 	.short	(.L_790 - .L_789)
	.align		4
.L_789:
        /*124c*/ 	.word	index@(_ZN10layer_norm13ln_fwd_kernelINS_13Kernel_traitsIf13__nv_bfloat16fS2_fjLj1280ELj1ELj4ELj1ELj16ENS_18Kernel_traits_baseILj1280EfS2_fS2_fjLj128EEEEELb0ELb1ELb1ELb0EEEvNS_9FwdParamsE)
        /*1250*/ 	.word	0x00000000


	//----- nvinfo : EIATTR_MIN_STACK_SIZE
	.align		4
.L_790:
        /*1254*/ 	.byte	0x04, 0x12
        /*1256*/ 	.short	(.L_792 - .L_791)
	.align		4
.L_791:
        /*1258*/ 	.word	index@(_ZN10layer_norm13ln_fwd_kernelINS_13Kernel_traitsIf13__nv_bfloat16fS2_fjLj1280ELj1ELj4ELj1ELj16ENS_18Kernel_traits_baseILj1280EfS2_fS2_fjLj128EEEEELb0ELb1ELb1ELb1EEEvNS_9FwdParamsE)
        /*125c*/ 	.word	0x00000000


	//----- nvinfo : EIATTR_MIN_STACK_SIZE
	.align		4
.L_792:
        /*1260*/ 	.byte	0x04, 0x12
        /*1262*/ 	.short	(.L_794 - .L_793)
	.align		4
.L_793:
        /*1264*/ 	.word	index@(_ZN10layer_norm13ln_fwd_kernelINS_13Kernel_traitsIf13__nv_bfloat16fS2_fjLj1280ELj1ELj4ELj1ELj16ENS_18Kernel_traits_baseILj1280EfS2_fS2_fjLj128EEEEELb1ELb0ELb0ELb0EEEvNS_9FwdParamsE)
        /*1268*/ 	.word	0x00000000


	//----- nvinfo : EIATTR_MIN_STACK_SIZE
	.align		4
.L_794:
        /*126c*/ 	.byte	0x04, 0x12
        /*126e*/ 	.short	(.L_796 - .L_795)
	.align		4
.L_795:
        /*1270*/ 	.word	index@(_ZN10layer_norm13ln_fwd_kernelINS_13Kernel_traitsIf13__nv_bfloat16fS2_fjLj1280ELj1ELj4ELj1ELj16ENS_18Kernel_traits_baseILj1280EfS2_fS2_fjLj128EEEEELb1ELb0ELb0ELb1EEEvNS_9FwdParamsE)
        /*1274*/ 	.word	0x00000000


	//----- nvinfo : EIATTR_MIN_STACK_SIZE
	.align		4
.L_796:
        /*1278*/ 	.byte	0x04, 0x12
        /*127a*/ 	.short	(.L_798 - .L_797)
	.align		4
.L_797:
        /*127c*/ 	.word	index@(_ZN10layer_norm13ln_fwd_kernelINS_13Kernel_traitsIf13__nv_bfloat16fS2_fjLj1280ELj1ELj4ELj1ELj16ENS_18Kernel_traits_baseILj1280EfS2_fS2_fjLj128EEEEELb1ELb0ELb1ELb0EEEvNS_9FwdParamsE)
        /*1280*/ 	.word	0x00000000


	//----- nvinfo : EIATTR_MIN_STACK_SIZE
	.align		4
.L_798:
        /*1284*/ 	.byte	0x04, 0x12
        /*1286*/ 	.short	(.L_800 - .L_799)
	.align		4
.L_799:
        /*1288*/ 	.word	index@(_ZN10layer_norm13ln_fwd_kernelINS_13Kernel_traitsIf13__nv_bfloat16fS2_fjLj1280ELj1ELj4ELj1ELj16ENS_18Kernel_traits_baseILj1280EfS2_fS2_fjLj128EEEEELb1ELb0ELb1ELb1EEEvNS_9FwdParamsE)
        /*128c*/ 	.word	0x00000000


	//----- nvinfo : EIATTR_MIN_STACK_SIZE
	.align		4
.L_800:
        /*1290*/ 	.byte	0x04, 0x12
        /*1292*/ 	.short	(.L_802 - .L_801)
	.align		4
.L_801:
        /*1294*/ 	.word	index@(_ZN10layer_norm13ln_fwd_kernelINS_13Kernel_traitsIf13__nv_bfloat16fS2_fjLj1280ELj1ELj4ELj1ELj16ENS_18Kernel_traits_baseILj1280EfS2_fS2_fjLj128EEEEELb1ELb1ELb0ELb0EEEvNS_9FwdParamsE)
        /*1298*/ 	.word	0x00000000


	//----- nvinfo : EIATTR_MIN_STACK_SIZE
	.align		4
.L_802:
        /*129c*/ 	.byte	0x04, 0x12
        /*129e*/ 	.short	(.L_804 - .L_803)
	.align		4
.L_803:
        /*12a0*/ 	.word	index@(_ZN10layer_norm13ln_fwd_kernelINS_13Kernel_traitsIf13__nv_bfloat16fS2_fjLj1280ELj1ELj4ELj1ELj16ENS_18Kernel_traits_baseILj1280EfS2_fS2_fjLj128EEEEELb1ELb1ELb0ELb1EEEvNS_9FwdParamsE)
        /*12a4*/ 	.word	0x00000000


	//----- nvinfo : EIATTR_MIN_STACK_SIZE
	.align		4
.L_804:
        /*12a8*/ 	.byte	0x04, 0x12
        /*12aa*/ 	.short	(.L_806 - .L_805)
	.align		4
.L_805:
        /*12ac*/ 	.word	index@(_ZN10layer_norm13ln_fwd_kernelINS_13Kernel_traitsIf13__nv_bfloat16fS2_fjLj1280ELj1ELj4ELj1ELj16ENS_18Kernel_traits_baseILj1280EfS2_fS2_fjLj128EEEEELb1ELb1ELb1ELb0EEEvNS_9FwdParamsE)
        /*12b0*/ 	.word	0x00000000


	//----- nvinfo : EIATTR_MIN_STACK_SIZE
	.align		4
.L_806:
        /*12b4*/ 	.byte	0x04, 0x12
        /*12b6*/ 	.short	(.L_808 - .L_807)
	.align		4
.L_807:
        /*12b8*/ 	.word	index@(_ZN10layer_norm13ln_fwd_kernelINS_13Kernel_traitsIf13__nv_bfloat16fS2_fjLj1280ELj1ELj4ELj1ELj16ENS_18Kernel_traits_baseILj1280EfS2_fS2_fjLj128EEEEELb1ELb1ELb1ELb1EEEvNS_9FwdParamsE)
        /*12bc*/ 	.word	0x00000000


	//----- nvinfo : EIATTR_MIN_STACK_SIZE
	.align		4
.L_808:
        /*12c0*/ 	.byte	0x04, 0x12
        /*12c2*/ 	.short	(.L_810 - .L_809)
	.align		4
.L_809:
        /*12c4*/ 	.word	index@(_ZN10layer_norm13ln_fwd_kernelINS_13Kernel_traitsIf6__halfS2_S2_fjLj1280ELj1ELj4ELj1ELj16ENS_18Kernel_traits_baseILj1280EfS2_S2_S2_fjLj128EEEEELb0ELb0ELb0ELb0EEEvNS_9FwdParamsE)
        /*12c8*/ 	.word	0x00000000


	//----- nvinfo : EIATTR_MIN_STACK_SIZE
	.align		4
.L_810:
        /*12cc*/ 	.byte	0x04, 0x12
        /*12ce*/ 	.short	(.L_812 - .L_811)
	.align		4
.L_811:
        /*12d0*/ 	.word	index@(_ZN10layer_norm13ln_fwd_kernelINS_13Kernel_traitsIf6__halfS2_S2_fjLj1280ELj1ELj4ELj1ELj16ENS_18Kernel_traits_baseILj1280EfS2_S2_S2_fjLj128EEEEELb0ELb0ELb0ELb1EEEvNS_9FwdParamsE)
        /*12d4*/ 	.word	0x00000000


	//----- nvinfo : EIATTR_MIN_STACK_SIZE
	.align		4
.L_812:
        /*12d8*/ 	.byte	0x04, 0x12
        /*12da*/ 	.short	(.L_814 - .L_813)
	.align		4
.L_813:
        /*12dc*/ 	.word	index@(_ZN10layer_norm13ln_fwd_kernelINS_13Kernel_traitsIf6__halfS2_S2_fjLj1280ELj1ELj4ELj1ELj16ENS_18Kernel_traits_baseILj1280EfS2_S2_S2_fjLj128EEEEELb0ELb0ELb1ELb0EEEvNS_9FwdParamsE)
        /*12e0*/ 	.word	0x00000000


	//----- nvinfo : EIATTR_MIN_STACK_SIZE
	.align		4
.L_814:
        /*12e4*/ 	.byte	0x04, 0x12
        /*12e6*/ 	.short	(.L_816 - .L_815)
	.align		4
.L_815:
        /*12e8*/ 	.word	index@(_ZN10layer_norm13ln_fwd_kernelINS_13Kernel_traitsIf6__halfS2_S2_fjLj1280ELj1ELj4ELj1ELj16ENS_18Kernel_traits_baseILj1280EfS2_S2_S2_fjLj128EEEEELb0ELb0ELb1ELb1EEEvNS_9FwdParamsE)
        /*12ec*/ 	.word	0x00000000


	//----- nvinfo : EIATTR_MIN_STACK_SIZE
	.align		4
.L_816:
        /*12f0*/ 	.byte	0x04, 0x12
        /*12f2*/ 	.short	(.L_818 - .L_817)
	.align		4
.L_817:
        /*12f4*/ 	.word	index@(_ZN10layer_norm13ln_fwd_kernelINS_13Kernel_traitsIf6__halfS2_S2_fjLj1280ELj1ELj4ELj1ELj16ENS_18Kernel_traits_baseILj1280EfS2_S2_S2_fjLj128EEEEELb0ELb1ELb0ELb0EEEvNS_9FwdParamsE)
        /*12f8*/ 	.word	0x00000000


	//----- nvinfo : EIATTR_MIN_STACK_SIZE
	.align		4
.L_818:
        /*12fc*/ 	.byte	0x04, 0x12
        /*12fe*/ 	.short	(.L_820 - .L_819)
	.align		4
.L_819:
        /*1300*/ 	.word	index@(_ZN10layer_norm13ln_fwd_kernelINS_13Kernel_traitsIf6__halfS2_S2_fjLj1280ELj1ELj4ELj1ELj16ENS_18Kernel_traits_baseILj1280EfS2_S2_S2_fjLj128EEEEELb0ELb1ELb0ELb1EEEvNS_9FwdParamsE)
        /*1304*/ 	.word	0x00000000


	//----- nvinfo : EIATTR_MIN_STACK_SIZE
	.align		4
.L_820:
        /*1308*/ 	.byte	0x04, 0x12
        /*130a*/ 	.short	(.L_822 - .L_821)
	.align		4
.L_821:
        /*130c*/ 	.word	index@(_ZN10layer_norm13ln_fwd_kernelINS_13Kernel_traitsIf6__halfS2_S2_fjLj1280ELj1ELj4ELj1ELj16ENS_18Kernel_traits_baseILj1280EfS2_S2_S2_fjLj128EEEEELb0ELb1ELb1ELb0EEEvNS_9FwdParamsE)
        /*1310*/ 	.word	0x00000000


	//----- nvinfo : EIATTR_MIN_STACK_SIZE
	.align		4
.L_822:
        /*1314*/ 	.byte	0x04, 0x12
        /*1316*/ 	.short	(.L_824 - .L_823)
	.align		4
.L_823:
        /*1318*/ 	.word	index@(_ZN10layer_norm13ln_fwd_kernelINS_13Kernel_traitsIf6__halfS2_S2_fjLj1280ELj1ELj4ELj1ELj16ENS_18Kernel_traits_baseILj1280EfS2_S2_S2_fjLj128EEEEELb0ELb1ELb1ELb1EEEvNS_9FwdParamsE)
        /*131c*/ 	.word	0x00000000


	//----- nvinfo : EIATTR_MIN_STACK_SIZE
	.align		4
.L_824:
        /*1320*/ 	.byte	0x04, 0x12
        /*1322*/ 	.short	(.L_826 - .L_825)
	.align		4
.L_825:
        /*1324*/ 	.word	index@(_ZN10layer_norm13ln_fwd_kernelINS_13Kernel_traitsIf6__halfS2_S2_fjLj1280ELj1ELj4ELj1ELj16ENS_18Kernel_traits_baseILj1280EfS2_S2_S2_fjLj128EEEEELb1ELb0ELb0ELb0EEEvNS_9FwdParamsE)
        /*1328*/ 	.word	0x00000000


	//----- nvinfo : EIATTR_MIN_STACK_SIZE
	.align		4
.L_826:
        /*132c*/ 	.byte	0x04, 0x12
        /*132e*/ 	.short	(.L_828 - .L_827)
	.align		4
.L_827:
        /*1330*/ 	.word	index@(_ZN10layer_norm13ln_fwd_kernelINS_13Kernel_traitsIf6__halfS2_S2_fjLj1280ELj1ELj4ELj1ELj16ENS_18Kernel_traits_baseILj1280EfS2_S2_S2_fjLj128EEEEELb1ELb0ELb0ELb1EEEvNS_9FwdParamsE)
        /*1334*/ 	.word	0x00000000


	//----- nvinfo : EIATTR_MIN_STACK_SIZE
	.align		4
.L_828:
        /*1338*/ 	.byte	0x04, 0x12
        /*133a*/ 	.short	(.L_830 - .L_829)
	.align		4
.L_829:
        /*133c*/ 	.word	index@(_ZN10layer_norm13ln_fwd_kernelINS_13Kernel_traitsIf6__halfS2_S2_fjLj1280ELj1ELj4ELj1ELj16ENS_18Kernel_traits_baseILj1280EfS2_S2_S2_fjLj128EEEEELb1ELb0ELb1ELb0EEEvNS_9FwdParamsE)
        /*1340*/ 	.word	0x00000000


	//----- nvinfo : EIATTR_MIN_STACK_SIZE
	.align		4
.L_830:
        /*1344*/ 	.byte	0x04, 0x12
        /*1346*/ 	.short	(.L_832 - .L_831)
	.align		4
.L_831:
        /*1348*/ 	.word	index@(_ZN10layer_norm13ln_fwd_kernelINS_13Kernel_traitsIf6__halfS2_S2_fjLj1280ELj1ELj4ELj1ELj16ENS_18Kernel_traits_baseILj1280EfS2_S2_S2_fjLj128EEEEELb1ELb0ELb1ELb1EEEvNS_9FwdParamsE)
        /*134c*/ 	.word	0x00000010


	//----- nvinfo : EIATTR_MIN_STACK_SIZE
	.align		4
.L_832:
        /*1350*/ 	.byte	0x04, 0x12
        /*1352*/ 	.short	(.L_834 - .L_833)
	.align		4
.L_833:
        /*1354*/ 	.word	index@(_ZN10layer_norm13ln_fwd_kernelINS_13Kernel_traitsIf6__halfS2_S2_fjLj1280ELj1ELj4ELj1ELj16ENS_18Kernel_traits_baseILj1280EfS2_S2_S2_fjLj128EEEEELb1ELb1ELb0ELb0EEEvNS_9FwdParamsE)
        /*1358*/ 	.word	0x00000000


	//----- nvinfo : EIATTR_MIN_STACK_SIZE
	.align		4
.L_834:
        /*135c*/ 	.byte	0x04, 0x12
        /*135e*/ 	.short	(.L_836 - .L_835)
	.align		4
.L_835:
        /*1360*/ 	.word	index@(_ZN10layer_norm13ln_fwd_kernelINS_13Kernel_traitsIf6__halfS2_S2_fjLj1280ELj1ELj4ELj1ELj16ENS_18Kernel_traits_baseILj1280EfS2_S2_S2_fjLj128EEEEELb1ELb1ELb0ELb1EEEvNS_9FwdParamsE)
        /*1364*/ 	.word	0x00000000


	//----- nvinfo : EIATTR_MIN_STACK_SIZE
	.align		4
.L_836:
        /*1368*/ 	.byte	0x04, 0x12
        /*136a*/ 	.short	(.L_838 - .L_837)
	.align		4
.L_837:
        /*136c*/ 	.word	index@(_ZN10layer_norm13ln_fwd_kernelINS_13Kernel_traitsIf6__halfS2_S2_fjLj1280ELj1ELj4ELj1ELj16ENS_18Kernel_traits_baseILj1280EfS2_S2_S2_fjLj128EEEEELb1ELb1ELb1ELb0EEEvNS_9FwdParamsE)
        /*1370*/ 	.word	0x00000000


	//----- nvinfo : EIATTR_MIN_STACK_SIZE
	.align		4
.L_838:
        /*1374*/ 	.byte	0x04, 0x12
        /*1376*/ 	.short	(.L_840 - .L_839)
	.align		4
.L_839:
        /*1378*/ 	.word	index@(_ZN10layer_norm13ln_fwd_kernelINS_13Kernel_traitsIf6__halfS2_S2_fjLj1280ELj1ELj4ELj1ELj16ENS_18Kernel_traits_baseILj1280EfS2_S2_S2_fjLj128EEEEELb1ELb1ELb1ELb1EEEvNS_9FwdParamsE)
        /*137c*/ 	.word	0x00000000


	//----- nvinfo : EIATTR_MIN_STACK_SIZE
	.align		4
.L_840:
        /*1380*/ 	.byte	0x04, 0x12
        /*1382*/ 	.short	(.L_842 - .L_841)
	.align		4
.L_841:
        /*1384*/ 	.word	index@(_ZN10layer_norm13ln_fwd_kernelINS_13Kernel_traitsI6__halfS2_fS2_fjLj1280ELj1ELj4ELj1ELj16ENS_18Kernel_traits_baseILj1280ES2_S2_fS2_fjLj128EEEEELb0ELb0ELb0ELb0EEEvNS_9FwdParamsE)
        /*1388*/ 	.word	0x00000000


	//----- nvinfo : EIATTR_MIN_STACK_SIZE
	.align		4
.L_842:
        /*138c*/ 	.byte	0x04, 0x12
        /*138e*/ 	.short	(.L_844 - .L_843)
	.align		4
.L_843:
        /*1390*/ 	.word	index@(_ZN10layer_norm13ln_fwd_kernelINS_13Kernel_traitsI6__halfS2_fS2_fjLj1280ELj1ELj4ELj1ELj16ENS_18Kernel_traits_baseILj1280ES2_S2_fS2_fjLj128EEEEELb0ELb0ELb0ELb1EEEvNS_9FwdParamsE)
        /*1394*/ 	.word	0x00000000


	//----- nvinfo : EIATTR_MIN_STACK_SIZE
	.align		4
.L_844:
        /*1398*/ 	.byte	0x04, 0x12
        /*139a*/ 	.short	(.L_846 - .L_845)
	.align		4
.L_845:
        /*139c*/ 	.word	index@(_ZN10layer_norm13ln_fwd_kernelINS_13Kernel_traitsI6__halfS2_fS2_fjLj1280ELj1ELj4ELj1ELj16ENS_18Kernel_traits_baseILj1280ES2_S2_fS2_fjLj128EEEEELb0ELb0ELb1ELb0EEEvNS_9FwdParamsE)
        /*13a0*/ 	.word	0x00000000


	//----- nvinfo : EIATTR_MIN_STACK_SIZE
	.align		4
.L_846:
        /*13a4*/ 	.byte	0x04, 0x12
        /*13a6*/ 	.short	(.L_848 - .L_847)
	.align		4
.L_847:
        /*13a8*/ 	.word	index@(_ZN10layer_norm13ln_fwd_kernelINS_13Kernel_traitsI6__halfS2_fS2_fjLj1280ELj1ELj4ELj1ELj16ENS_18Kernel_traits_baseILj1280ES2_S2_fS2_fjLj128EEEEELb0ELb0ELb1ELb1EEEvNS_9FwdParamsE)
        /*13ac*/ 	.word	0x00000000


	//----- nvinfo : EIATTR_MIN_STACK_SIZE
	.align		4
.L_848:
        /*13b0*/ 	.byte	0x04, 0x12
        /*13b2*/ 	.short	(.L_850 - .L_849)
	.align		4
.L_849:
        /*13b4*/ 	.word	index@(_ZN10layer_norm13ln_fwd_kernelINS_13Kernel_traitsI6__halfS2_fS2_fjLj1280ELj1ELj4ELj1ELj16ENS_18Kernel_traits_baseILj1280ES2_S2_fS2_fjLj128EEEEELb0ELb1ELb0ELb0EEEvNS_9FwdParamsE)
        /*13b8*/ 	.word	0x00000000


	//----- nvinfo : EIATTR_MIN_STACK_SIZE
	.align		4
.L_850:
        /*13bc*/ 	.byte	0x04, 0x12
        /*13be*/ 	.short	(.L_852 - .L_851)
	.align		4
.L_851:
        /*13c0*/ 	.word	index@(_ZN10layer_norm13ln_fwd_kernelINS_13Kernel_traitsI6__halfS2_fS2_fjLj1280ELj1ELj4ELj1ELj16ENS_18Kernel_traits_baseILj1280ES2_S2_fS2_fjLj128EEEEELb0ELb1ELb0ELb1EEEvNS_9FwdParamsE)
        /*13c4*/ 	.word	0x00000000


	//----- nvinfo : EIATTR_MIN_STACK_SIZE
	.align		4
.L_852:
        /*13c8*/ 	.byte	0x04, 0x12
        /*13ca*/ 	.short	(.L_854 - .L_853)
	.align		4
.L_853:
        /*13cc*/ 	.word	index@(_ZN10layer_norm13ln_fwd_kernelINS_13Kernel_traitsI6__halfS2_fS2_fjLj1280ELj1ELj4ELj1ELj16ENS_18Kernel_traits_baseILj1280ES2_S2_fS2_fjLj128EEEEELb0ELb1ELb1ELb0EEEvNS_9FwdParamsE)
        /*13d0*/ 	.word	0x00000000


	//----- nvinfo : EIATTR_MIN_STACK_SIZE
	.align		4
.L_854:
        /*13d4*/ 	.byte	0x04, 0x12
        /*13d6*/ 	.short	(.L_856 - .L_855)
	.align		4
.L_855:
        /*13d8*/ 	.word	index@(_ZN10layer_norm13ln_fwd_kernelINS_13Kernel_traitsI6__halfS2_fS2_fjLj1280ELj1ELj4ELj1ELj16ENS_18Kernel_traits_baseILj1280ES2_S2_fS2_fjLj128EEEEELb0ELb1ELb1ELb1EEEvNS_9FwdParamsE)
        /*13dc*/ 	.word	0x00000000


	//----- nvinfo : EIATTR_MIN_STACK_SIZE
	.align		4
.L_856:
        /*13e0*/ 	.byte	0x04, 0x12
        /*13e2*/ 	.short	(.L_858 - .L_857)
	.align		4
.L_857:
        /*13e4*/ 	.word	index@(_ZN10layer_norm13ln_fwd_kernelINS_13Kernel_traitsI6__halfS2_fS2_fjLj1280ELj1ELj4ELj1ELj16ENS_18Kernel_traits_baseILj1280ES2_S2_fS2_fjLj128EEEEELb1ELb0ELb0ELb0EEEvNS_9FwdParamsE)
        /*13e8*/ 	.word	0x00000000


	//----- nvinfo : EIATTR_MIN_STACK_SIZE
	.align		4
.L_858:
        /*13ec*/ 	.byte	0x04, 0x12
        /*13ee*/ 	.short	(.L_860 - .L_859)
	.align		4
.L_859:
        /*13f0*/ 	.word	index@(_ZN10layer_norm13ln_fwd_kernelINS_13Kernel_traitsI6__halfS2_fS2_fjLj1280ELj1ELj4ELj1ELj16ENS_18Kernel_traits_baseILj1280ES2_S2_fS2_fjLj128EEEEELb1ELb0ELb0ELb1EEEvNS_9FwdParamsE)
        /*13f4*/ 	.word	0x00000000


	//----- nvinfo : EIATTR_MIN_STACK_SIZE
	.align		4
.L_860:
        /*13f8*/ 	.byte	0x04, 0x12
        /*13fa*/ 	.short	(.L_862 - .L_861)
	.align		4
.L_861:
        /*13fc*/ 	.word	index@(_ZN10layer_norm13ln_fwd_kernelINS_13Kernel_traitsI6__halfS2_fS2_fjLj1280ELj1ELj4ELj1ELj16ENS_18Kernel_traits_baseILj1280ES2_S2_fS2_fjLj128EEEEELb1ELb0ELb1ELb0EEEvNS_9FwdParamsE)
        /*1400*/ 	.word	0x00000000


	//----- nvinfo : EIATTR_MIN_STACK_SIZE
	.align		4
.L_862:
        /*1404*/ 	.byte	0x04, 0x12
        /*1406*/ 	.short	(.L_864 - .L_863)
	.align		4
.L_863:
        /*1408*/ 	.word	index@(_ZN10layer_norm13ln_fwd_kernelINS_13Kernel_traitsI6__halfS2_fS2_fjLj1280ELj1ELj4ELj1ELj16ENS_18Kernel_traits_baseILj1280ES2_S2_fS2_fjLj128EEEEELb1ELb0ELb1ELb1EEEvNS_9FwdParamsE)
        /*140c*/ 	.word	0x00000000


	//----- nvinfo : EIATTR_MIN_STACK_SIZE
	.align		4
.L_864:
        /*1410*/ 	.byte	0x04, 0x12
        /*1412*/ 	.short	(.L_866 - .L_865)
	.align		4
.L_865:
        /*1414*/ 	.word	index@(_ZN10layer_norm13ln_fwd_kernelINS_13Kernel_traitsI6__halfS2_fS2_fjLj1280ELj1ELj4ELj1ELj16ENS_18Kernel_traits_baseILj1280ES2_S2_fS2_fjLj128EEEEELb1ELb1ELb0ELb0EEEvNS_9FwdParamsE)
        /*1418*/ 	.word	0x00000000


	//----- nvinfo : EIATTR_MIN_STACK_SIZE
	.align		4
.L_866:
        /*141c*/ 	.byte	0x04, 0x12
        /*141e*/ 	.short	(.L_868 - .L_867)
	.align		4
.L_867:
        /*1420*/ 	.word	index@(_ZN10layer_norm13ln_fwd_kernelINS_13Kernel_traitsI6__halfS2_fS2_fjLj1280ELj1ELj4ELj1ELj16ENS_18Kernel_traits_baseILj1280ES2_S2_fS2_fjLj128EEEEELb1ELb1ELb0ELb1EEEvNS_9FwdParamsE)
        /*1424*/ 	.word	0x00000000


	//----- nvinfo : EIATTR_MIN_STACK_SIZE
	.align		4
.L_868:
        /*1428*/ 	.byte	0x04, 0x12
        /*142a*/ 	.short	(.L_870 - .L_869)
	.align		4
.L_869:
        /*142c*/ 	.word	index@(_ZN10layer_norm13ln_fwd_kernelINS_13Kernel_traitsI6__halfS2_fS2_fjLj1280ELj1ELj4ELj1ELj16ENS_18Kernel_traits_baseILj1280ES2_S2_fS2_fjLj128EEEEELb1ELb1ELb1ELb0EEEvNS_9FwdParamsE)
        /*1430*/ 	.word	0x00000000


	//----- nvinfo : EIATTR_MIN_STACK_SIZE
	.align		4
.L_870:
        /*1434*/ 	.byte	0x04, 0x12
        /*1436*/ 	.short	(.L_872 - .L_871)
	.align		4
.L_871:
        /*1438*/ 	.word	index@(_ZN10layer_norm13ln_fwd_kernelINS_13Kernel_traitsI6__halfS2_fS2_fjLj1280ELj1ELj4ELj1ELj16ENS_18Kernel_traits_baseILj1280ES2_S2_fS2_fjLj128EEEEELb1ELb1ELb1ELb1EEEvNS_9FwdParamsE)
        /*143c*/ 	.word	0x00000000


	//----- nvinfo : EIATTR_MIN_STACK_SIZE
	.align		4
.L_872:
        /*1440*/ 	.byte	0x04, 0x12
        /*1442*/ 	.short	(.L_874 - .L_873)
	.align		4
.L_873:
        /*1444*/ 	.word	index@(_ZN10layer_norm13ln_fwd_kernelINS_13Kernel_traitsIf6__halffS2_fjLj1280ELj1ELj4ELj1ELj16ENS_18Kernel_traits_baseILj1280EfS2_fS2_fjLj128EEEEELb0ELb0ELb0ELb0EEEvNS_9FwdParamsE)
        /*1448*/ 	.word	0x00000000


	//----- nvinfo : EIATTR_MIN_STACK_SIZE
	.align		4
.L_874:
        /*144c*/ 	.byte	0x04, 0x12
        /*144e*/ 	.short	(.L_876 - .L_875)
	.align		4
.L_875:
        /*1450*/ 	.word	index@(_ZN10layer_norm13ln_fwd_kernelINS_13Kernel_traitsIf6__halffS2_fjLj1280ELj1ELj4ELj1ELj16ENS_18Kernel_traits_baseILj1280EfS2_fS2_fjLj128EEEEELb0ELb0ELb0ELb1EEEvNS_9FwdParamsE)
        /*1454*/ 	.word	0x00000000


	//----- nvinfo : EIATTR_MIN_STACK_SIZE
	.align		4
.L_876:
        /*1458*/ 	.byte	0x04, 0x12
        /*145a*/ 	.short	(.L_878 - .L_877)
	.align		4
.L_877:
        /*145c*/ 	.word	index@(_ZN10layer_norm13ln_fwd_kernelINS_13Kernel_traitsIf6__halffS2_fjLj1280ELj1ELj4ELj1ELj16ENS_18Kernel_traits_baseILj1280EfS2_fS2_fjLj128EEEEELb0ELb0ELb1ELb0EEEvNS_9FwdParamsE)
        /*1460*/ 	.word	0x00000000


	//----- nvinfo : EIATTR_MIN_STACK_SIZE
	.align		4
.L_878:
        /*1464*/ 	.byte	0x04, 0x12
        /*1466*/ 	.short	(.L_880 - .L_879)
	.align		4
.L_879:
        /*1468*/ 	.word	index@(_ZN10layer_norm13ln_fwd_kernelINS_13Kernel_traitsIf6__halffS2_fjLj1280ELj1ELj4ELj1ELj16ENS_18Kernel_traits_baseILj1280EfS2_fS2_fjLj128EEEEELb0ELb0ELb1ELb1EEEvNS_9FwdParamsE)
        /*146c*/ 	.word	0x00000000


	//----- nvinfo : EIATTR_MIN_STACK_SIZE
	.align		4
.L_880:
        /*1470*/ 	.byte	0x04, 0x12
        /*1472*/ 	.short	(.L_882 - .L_881)
	.align		4
.L_881:
        /*1474*/ 	.word	index@(_ZN10layer_norm13ln_fwd_kernelINS_13Kernel_traitsIf6__halffS2_fjLj1280ELj1ELj4ELj1ELj16ENS_18Kernel_traits_baseILj1280EfS2_fS2_fjLj128EEEEELb0ELb1ELb0ELb0EEEvNS_9FwdParamsE)
        /*1478*/ 	.word	0x00000000


	//----- nvinfo : EIATTR_MIN_STACK_SIZE
	.align		4
.L_882:
        /*147c*/ 	.byte	0x04, 0x12
        /*147e*/ 	.short	(.L_884 - .L_883)
	.align		4
.L_883:
        /*1480*/ 	.word	index@(_ZN10layer_norm13ln_fwd_kernelINS_13Kernel_traitsIf6__halffS2_fjLj1280ELj1ELj4ELj1ELj16ENS_18Kernel_traits_baseILj1280EfS2_fS2_fjLj128EEEEELb0ELb1ELb0ELb1EEEvNS_9FwdParamsE)
        /*1484*/ 	.word	0x00000000


	//----- nvinfo : EIATTR_MIN_STACK_SIZE
	.align		4
.L_884:
        /*1488*/ 	.byte	0x04, 0x12
        /*148a*/ 	.short	(.L_886 - .L_885)
	.align		4
.L_885:
        /*148c*/ 	.word	index@(_ZN10layer_norm13ln_fwd_kernelINS_13Kernel_traitsIf6__halffS2_fjLj1280ELj1ELj4ELj1ELj16ENS_18Kernel_traits_baseILj1280EfS2_fS2_fjLj128EEEEELb0ELb1ELb1ELb0EEEvNS_9FwdParamsE)
        /*1490*/ 	.word	0x00000000


	//----- nvinfo : EIATTR_MIN_STACK_SIZE
	.align		4
.L_886:
        /*1494*/ 	.byte	0x04, 0x12
        /*1496*/ 	.short	(.L_888 - .L_887)
	.align		4
.L_887:
        /*1498*/ 	.word	index@(_ZN10layer_norm13ln_fwd_kernelINS_13Kernel_traitsIf6__halffS2_fjLj1280ELj1ELj4ELj1ELj16ENS_18Kernel_traits_baseILj1280EfS2_fS2_fjLj128EEEEELb0ELb1ELb1ELb1EEEvNS_9FwdParamsE)
        /*149c*/ 	.word	0x00000000


	//----- nvinfo : EIATTR_MIN_STACK_SIZE
	.align		4
.L_888:
        /*14a0*/ 	.byte	0x04, 0x12
        /*14a2*/ 	.short	(.L_890 - .L_889)
	.align		4
.L_889:
        /*14a4*/ 	.word	index@(_ZN10layer_norm13ln_fwd_kernelINS_13Kernel_traitsIf6__halffS2_fjLj1280ELj1ELj4ELj1ELj16ENS_18Kernel_traits_baseILj1280EfS2_fS2_fjLj128EEEEELb1ELb0ELb0ELb0EEEvNS_9FwdParamsE)
        /*14a8*/ 	.word	0x00000000


	//----- nvinfo : EIATTR_MIN_STACK_SIZE
	.align		4
.L_890:
        /*14ac*/ 	.byte	0x04, 0x12
        /*14ae*/ 	.short	(.L_892 - .L_891)
	.align		4
.L_891:
        /*14b0*/ 	.word	index@(_ZN10layer_norm13ln_fwd_kernelINS_13Kernel_traitsIf6__halffS2_fjLj1280ELj1ELj4ELj1ELj16ENS_18Kernel_traits_baseILj1280EfS2_fS2_fjLj128EEEEELb1ELb0ELb0ELb1EEEvNS_9FwdParamsE)
        /*14b4*/ 	.word	0x00000000


	//----- nvinfo : EIATTR_MIN_STACK_SIZE
	.align		4
.L_892:
        /*14b8*/ 	.byte	0x04, 0x12
        /*14ba*/ 	.short	(.L_894 - .L_893)
	.align		4
.L_893:
        /*14bc*/ 	.word	index@(_ZN10layer_norm13ln_fwd_kernelINS_13Kernel_traitsIf6__halffS2_fjLj1280ELj1ELj4ELj1ELj16ENS_18Kernel_traits_baseILj1280EfS2_fS2_fjLj128EEEEELb1ELb0ELb1ELb0EEEvNS_9FwdParamsE)
        /*14c0*/ 	.word	0x00000000


	//----- nvinfo : EIATTR_MIN_STACK_SIZE
	.align		4
.L_894:
        /*14c4*/ 	.byte	0x04, 0x12
        /*14c6*/ 	.short	(.L_896 - .L_895)
	.align		4
.L_895:
        /*14c8*/ 	.word	index@(_ZN10layer_norm13ln_fwd_kernelINS_13Kernel_traitsIf6__halffS2_fjLj1280ELj1ELj4ELj1ELj16ENS_18Kernel_traits_baseILj1280EfS2_fS2_fjLj128EEEEELb1ELb0ELb1ELb1EEEvNS_9FwdParamsE)
        /*14cc*/ 	.word	0x00000000


	//----- nvinfo : EIATTR_MIN_STACK_SIZE
	.align		4
.L_896:
        /*14d0*/ 	.byte	0x04, 0x12
        /*14d2*/ 	.short	(.L_898 - .L_897)
	.align		4
.L_897:
        /*14d4*/ 	.word	index@(_ZN10layer_norm13ln_fwd_kernelINS_13Kernel_traitsIf6__halffS2_fjLj1280ELj1ELj4ELj1ELj16ENS_18Kernel_traits_baseILj1280EfS2_fS2_fjLj128EEEEELb1ELb1ELb0ELb0EEEvNS_9FwdParamsE)
        /*14d8*/ 	.word	0x00000000


	//----- nvinfo : EIATTR_MIN_STACK_SIZE
	.align		4
.L_898:
        /*14dc*/ 	.byte	0x04, 0x12
        /*14de*/ 	.short	(.L_900 - .L_899)
	.align		4
.L_899:
        /*14e0*/ 	.word	index@(_ZN10layer_norm13ln_fwd_kernelINS_13Kernel_traitsIf6__halffS2_fjLj1280ELj1ELj4ELj1ELj16ENS_18Kernel_traits_baseILj1280EfS2_fS2_fjLj128EEEEELb1ELb1ELb0ELb1EEEvNS_9FwdParamsE)
        /*14e4*/ 	.word	0x00000000


	//----- nvinfo : EIATTR_MIN_STACK_SIZE
	.align		4
.L_900:
        /*14e8*/ 	.byte	0x04, 0x12
        /*14ea*/ 	.short	(.L_902 - .L_901)
	.align		4
.L_901:
        /*14ec*/ 	.word	index@(_ZN10layer_norm13ln_fwd_kernelINS_13Kernel_traitsIf6__halffS2_fjLj1280ELj1ELj4ELj1ELj16ENS_18Kernel_traits_baseILj1280EfS2_fS2_fjLj128EEEEELb1ELb1ELb1ELb0EEEvNS_9FwdParamsE)
        /*14f0*/ 	.word	0x00000000


	//----- nvinfo : EIATTR_MIN_STACK_SIZE
	.align		4
.L_902:
        /*14f4*/ 	.byte	0x04, 0x12
        /*14f6*/ 	.short	(.L_904 - .L_903)
	.align		4
.L_903:
        /*14f8*/ 	.word	index@(_ZN10layer_norm13ln_fwd_kernelINS_13Kernel_traitsIf6__halffS2_fjLj1280ELj1ELj4ELj1ELj16ENS_18Kernel_traits_baseILj1280EfS2_fS2_fjLj128EEEEELb1ELb1ELb1ELb1EEEvNS_9FwdParamsE)
        /*14fc*/ 	.word	0x00000000


	//----- nvinfo : EIATTR_MIN_STACK_SIZE
	.align		4
.L_904:
        /*1500*/ 	.byte	0x04, 0x12
        /*1502*/ 	.short	(.L_906 - .L_905)
	.align		4
.L_905:
        /*1504*/ 	.word	index@(_ZN10layer_norm13ln_fwd_kernelINS_13Kernel_traitsI6__halfffffjLj1280ELj1ELj4ELj1ELj16ENS_18Kernel_traits_baseILj1280ES2_ffffjLj128EEEEELb0ELb0ELb0ELb0EEEvNS_9FwdParamsE)
        /*1508*/ 	.word	0x00000000


	//----- nvinfo : EIATTR_MIN_STACK_SIZE
	.align		4
.L_906:
        /*150c*/ 	.byte	0x04, 0x12
        /*150e*/ 	.short	(.L_908 - .L_907)
	.align		4
.L_907:
        /*1510*/ 	.word	index@(_ZN10layer_norm13ln_fwd_kernelINS_13Kernel_traitsI6__halfffffjLj1280ELj1ELj4ELj1ELj16ENS_18Kernel_traits_baseILj1280ES2_ffffjLj128EEEEELb0ELb0ELb0ELb1EEEvNS_9FwdParamsE)
        /*1514*/ 	.word	0x00000000


	//----- nvinfo : EIATTR_MIN_STACK_SIZE
	.align		4
.L_908:
        /*1518*/ 	.byte	0x04, 0x12
        /*151a*/ 	.short	(.L_910 - .L_909)
	.align		4
.L_909:
        /*151c*/ 	.word	index@(_ZN10layer_norm13ln_fwd_kernelINS_13Kernel_traitsI6__halfffffjLj1280ELj1ELj4ELj1ELj16ENS_18Kernel_traits_baseILj1280ES2_ffffjLj128EEEEELb0ELb0ELb1ELb0EEEvNS_9FwdParamsE)
        /*1520*/ 	.word	0x00000000


	//----- nvinfo : EIATTR_MIN_STACK_SIZE
	.align		4
.L_910:
        /*1524*/ 	.byte	0x04, 0x12
        /*1526*/ 	.short	(.L_912 - .L_911)
	.align		4
.L_911:
        /*1528*/ 	.word	index@(_ZN10layer_norm13ln_fwd_kernelINS_13Kernel_traitsI6__halfffffjLj1280ELj1ELj4ELj1ELj16ENS_18Kernel_traits_baseILj1280ES2_ffffjLj128EEEEELb0ELb0ELb1ELb1EEEvNS_9FwdParamsE)
        /*152c*/ 	.word	0x00000000


	//----- nvinfo : EIATTR_MIN_STACK_SIZE
	.align		4
.L_912:
        /*1530*/ 	.byte	0x04, 0x12
        /*1532*/ 	.short	(.L_914 - .L_913)
	.align		4
.L_913:
        /*1534*/ 	.word	index@(_ZN10layer_norm13ln_fwd_kernelINS_13Kernel_traitsI6__halfffffjLj1280ELj1ELj4ELj1ELj16ENS_18Kernel_traits_baseILj1280ES2_ffffjLj128EEEEELb0ELb1ELb0ELb0EEEvNS_9FwdParamsE)
        /*1538*/ 	.word	0x00000000


	//----- nvinfo : EIATTR_MIN_STACK_SIZE
	.align		4
.L_914:
        /*153c*/ 	.byte	0x04, 0x12
        /*153e*/ 	.short	(.L_916 - .L_915)
	.align		4
.L_915:
        /*1540*/ 	.word	index@(_ZN10layer_norm13ln_fwd_kernelINS_13Kernel_traitsI6__halfffffjLj1280ELj1ELj4ELj1ELj16ENS_18Kernel_traits_baseILj1280ES2_ffffjLj128EEEEELb0ELb1ELb0ELb1EEEvNS_9FwdParamsE)
        /*1544*/ 	.word	0x00000000


	//----- nvinfo : EIATTR_MIN_STACK_SIZE
	.align		4
.L_916:
        /*1548*/ 	.byte	0x04, 0x12
        /*154a*/ 	.short	(.L_918 - .L_917)
	.align		4
.L_917:
        /*154c*/ 	.word	index@(_ZN10layer_norm13ln_fwd_kernelINS_13Kernel_traitsI6__halfffffjLj1280ELj1ELj4ELj1ELj16ENS_18Kernel_traits_baseILj1280ES2_ffffjLj128EEEEELb0ELb1ELb1ELb0EEEvNS_9FwdParamsE)
        /*1550*/ 	.word	0x00000000


	//----- nvinfo : EIATTR_MIN_STACK_SIZE
	.align		4
.L_918:
        /*1554*/ 	.byte	0x04, 0x12
        /*1556*/ 	.short	(.L_920 - .L_919)
	.align		4
.L_919:
        /*1558*/ 	.word	index@(_ZN10layer_norm13ln_fwd_kernelINS_13Kernel_traitsI6__halfffffjLj1280ELj1ELj4ELj1ELj16ENS_18Kernel_traits_baseILj1280ES2_ffffjLj128EEEEELb0ELb1ELb1ELb1EEEvNS_9FwdParamsE)
        /*155c*/ 	.word	0x00000000


	//----- nvinfo : EIATTR_MIN_STACK_SIZE
	.align		4
.L_920:
        /*1560*/ 	.byte	0x04, 0x12
        /*1562*/ 	.short	(.L_922 - .L_921)
	.align		4
.L_921:
        /*1564*/ 	.word	index@(_ZN10layer_norm13ln_fwd_kernelINS_13Kernel_traitsI6__halfffffjLj1280ELj1ELj4ELj1ELj16ENS_18Kernel_traits_baseILj1280ES2_ffffjLj128EEEEELb1ELb0ELb0ELb0EEEvNS_9FwdParamsE)
        /*1568*/ 	.word	0x00000000


	//----- nvinfo : EIATTR_MIN_STACK_SIZE
	.align		4
.L_922:
        /*156c*/ 	.byte	0x04, 0x12
        /*156e*/ 	.short	(.L_924 - .L_923)
	.align		4
.L_923:
        /*1570*/ 	.word	index@(_ZN10layer_norm13ln_fwd_kernelINS_13Kernel_traitsI6__halfffffjLj1280ELj1ELj4ELj1ELj16ENS_18Kernel_traits_baseILj1280ES2_ffffjLj128EEEEELb1ELb0ELb0ELb1EEEvNS_9FwdParamsE)
        /*1574*/ 	.word	0x00000000


	//----- nvinfo : EIATTR_MIN_STACK_SIZE
	.align		4
.L_924:
        /*1578*/ 	.byte	0x04, 0x12
        /*157a*/ 	.short	(.L_926 - .L_925)
	.align		4
.L_925:
        /*157c*/ 	.word	index@(_ZN10layer_norm13ln_fwd_kernelINS_13Kernel_traitsI6__halfffffjLj1280ELj1ELj4ELj1ELj16ENS_18Kernel_traits_baseILj1280ES2_ffffjLj128EEEEELb1ELb0ELb1ELb0EEEvNS_9FwdParamsE)
        /*1580*/ 	.word	0x00000000


	//----- nvinfo : EIATTR_MIN_STACK_SIZE
	.align		4
.L_926:
        /*1584*/ 	.byte	0x04, 0x12
        /*1586*/ 	.short	(.L_928 - .L_927)
	.align		4
.L_927:
        /*1588*/ 	.word	index@(_ZN10layer_norm13ln_fwd_kernelINS_13Kernel_traitsI6__halfffffjLj1280ELj1ELj4ELj1ELj16ENS_18Kernel_traits_baseILj1280ES2_ffffjLj128EEEEELb1ELb0ELb1ELb1EEEvNS_9FwdParamsE)
        /*158c*/ 	.word	0x00000000


	//----- nvinfo : EIATTR_MIN_STACK_SIZE
	.align		4
.L_928:
        /*1590*/ 	.byte	0x04, 0x12
        /*1592*/ 	.short	(.L_930 - .L_929)
	.align		4
.L_929:
        /*1594*/ 	.word	index@(_ZN10layer_norm13ln_fwd_kernelINS_13Kernel_traitsI6__halfffffjLj1280ELj1ELj4ELj1ELj16ENS_18Kernel_traits_baseILj1280ES2_ffffjLj128EEEEELb1ELb1ELb0ELb0EEEvNS_9FwdParamsE)
        /*1598*/ 	.word	0x00000000


	//----- nvinfo : EIATTR_MIN_STACK_SIZE
	.align		4
.L_930:
        /*159c*/ 	.byte	0x04, 0x12
        /*159e*/ 	.short	(.L_932 - .L_931)
	.align		4
.L_931:
        /*15a0*/ 	.word	index@(_ZN10layer_norm13ln_fwd_kernelINS_13Kernel_traitsI6__halfffffjLj1280ELj1ELj4ELj1ELj16ENS_18Kernel_traits_baseILj1280ES2_ffffjLj128EEEEELb1ELb1ELb0ELb1EEEvNS_9FwdParamsE)
        /*15a4*/ 	.word	0x00000000


	//----- nvinfo : EIATTR_MIN_STACK_SIZE
	.align		4
.L_932:
        /*15a8*/ 	.byte	0x04, 0x12
        /*15aa*/ 	.short	(.L_934 - .L_933)
	.align		4
.L_933:
        /*15ac*/ 	.word	index@(_ZN10layer_norm13ln_fwd_kernelINS_13Kernel_traitsI6__halfffffjLj1280ELj1ELj4ELj1ELj16ENS_18Kernel_traits_baseILj1280ES2_ffffjLj128EEEEELb1ELb1ELb1ELb0EEEvNS_9FwdParamsE)
        /*15b0*/ 	.word	0x00000000


	//----- nvinfo : EIATTR_MIN_STACK_SIZE
	.align		4
.L_934:
        /*15b4*/ 	.byte	0x04, 0x12
        /*15b6*/ 	.short	(.L_936 - .L_935)
	.align		4
.L_935:
        /*15b8*/ 	.word	index@(_ZN10layer_norm13ln_fwd_kernelINS_13Kernel_traitsI6__halfffffjLj1280ELj1ELj4ELj1ELj16ENS_18Kernel_traits_baseILj1280ES2_ffffjLj128EEEEELb1ELb1ELb1ELb1EEEvNS_9FwdParamsE)
        /*15bc*/ 	.word	0x00000000


	//----- nvinfo : EIATTR_MIN_STACK_SIZE
	.align		4
.L_936:
        /*15c0*/ 	.byte	0x04, 0x12
        /*15c2*/ 	.short	(.L_938 - .L_937)
	.align		4
.L_937:
        /*15c4*/ 	.word	index@(_ZN10layer_norm13ln_fwd_kernelINS_13Kernel_traitsIfffffjLj1280ELj1ELj4ELj1ELj16ENS_18Kernel_traits_baseILj1280EfffffjLj128EEEEELb0ELb0ELb0ELb0EEEvNS_9FwdParamsE)
        /*15c8*/ 	.word	0x00000000


	//----- nvinfo : EIATTR_MIN_STACK_SIZE
	.align		4
.L_938:
        /*15cc*/ 	.byte	0x04, 0x12
        /*15ce*/ 	.short	(.L_940 - .L_939)
	.align		4
.L_939:
        /*15d0*/ 	.word	index@(_ZN10layer_norm13ln_fwd_kernelINS_13Kernel_traitsIfffffjLj1280ELj1ELj4ELj1ELj16ENS_18Kernel_traits_baseILj1280EfffffjLj128EEEEELb0ELb0ELb0ELb1EEEvNS_9FwdParamsE)
        /*15d4*/ 	.word	0x00000000


	//----- nvinfo : EIATTR_MIN_STACK_SIZE
	.align		4
.L_940:
        /*15d8*/ 	.byte	0x04, 0x12
        /*15da*/ 	.short	(.L_942 - .L_941)
	.align		4
.L_941:
        /*15dc*/ 	.word	index@(_ZN10layer_norm13ln_fwd_kernelINS_13Kernel_traitsIfffffjLj1280ELj1ELj4ELj1ELj16ENS_18Kernel_traits_baseILj1280EfffffjLj128EEEEELb0ELb0ELb1ELb0EEEvNS_9FwdParamsE)
        /*15e0*/ 	.word	0x00000000


	//----- nvinfo : EIATTR_MIN_STACK_SIZE
	.align		4
.L_942:
        /*15e4*/ 	.byte	0x04, 0x12
        /*15e6*/ 	.short	(.L_944 - .L_943)
	.align		4
.L_943:
        /*15e8*/ 	.word	index@(_ZN10layer_norm13ln_fwd_kernelINS_13Kernel_traitsIfffffjLj1280ELj1ELj4ELj1ELj16ENS_18Kernel_traits_baseILj1280EfffffjLj128EEEEELb0ELb0ELb1ELb1EEEvNS_9FwdParamsE)
        /*15ec*/ 	.word	0x00000000


	//----- nvinfo : EIATTR_MIN_STACK_SIZE
	.align		4
.L_944:
        /*15f0*/ 	.byte	0x04, 0x12
        /*15f2*/ 	.short	(.L_946 - .L_945)
	.align		4
.L_945:
        /*15f4*/ 	.word	index@(_ZN10layer_norm13ln_fwd_kernelINS_13Kernel_traitsIfffffjLj1280ELj1ELj4ELj1ELj16ENS_18Kernel_traits_baseILj1280EfffffjLj128EEEEELb0ELb1ELb0ELb0EEEvNS_9FwdParamsE)
        /*15f8*/ 	.word	0x00000000


	//----- nvinfo : EIATTR_MIN_STACK_SIZE
	.align		4
.L_946:
        /*15fc*/ 	.byte	0x04, 0x12
        /*15fe*/ 	.short	(.L_948 - .L_947)
	.align		4
.L_947:
        /*1600*/ 	.word	index@(_ZN10layer_norm13ln_fwd_kernelINS_13Kernel_traitsIfffffjLj1280ELj1ELj4ELj1ELj16ENS_18Kernel_traits_baseILj1280EfffffjLj128EEEEELb0ELb1ELb0ELb1EEEvNS_9FwdParamsE)
        /*1604*/ 	.word	0x00000000


	//----- nvinfo : EIATTR_MIN_STACK_SIZE
	.align		4
.L_948:
        /*1608*/ 	.byte	0x04, 0x12
        /*160a*/ 	.short	(.L_950 - .L_949)
	.align		4
.L_949:
        /*160c*/ 	.word	index@(_ZN10layer_norm13ln_fwd_kernelINS_13Kernel_traitsIfffffjLj1280ELj1ELj4ELj1ELj16ENS_18Kernel_traits_baseILj1280EfffffjLj128EEEEELb0ELb1ELb1ELb0EEEvNS_9FwdParamsE)
        /*1610*/ 	.word	0x00000000


	//----- nvinfo : EIATTR_MIN_STACK_SIZE
	.align		4
.L_950:
        /*1614*/ 	.byte	0x04, 0x12
        /*1616*/ 	.short	(.L_952 - .L_951)
	.align		4
.L_951:
        /*1618*/ 	.word	index@(_ZN10layer_norm13ln_fwd_kernelINS_13Kernel_traitsIfffffjLj1280ELj1ELj4ELj1ELj16ENS_18Kernel_traits_baseILj1280EfffffjLj128EEEEELb0ELb1ELb1ELb1EEEvNS_9FwdParamsE)
        /*161c*/ 	.word	0x00000000


	//----- nvinfo : EIATTR_MIN_STACK_SIZE
	.align		4
.L_952:
        /*1620*/ 	.byte	0x04, 0x12
        /*1622*/ 	.short	(.L_954 - .L_953)
	.align		4
.L_953:
        /*1624*/ 	.word	index@(_ZN10layer_norm13ln_fwd_kernelINS_13Kernel_traitsIfffffjLj1280ELj1ELj4ELj1ELj16ENS_18Kernel_traits_baseILj1280EfffffjLj128EEEEELb1ELb0ELb0ELb0EEEvNS_9FwdParamsE)
        /*1628*/ 	.word	0x00000000


	//----- nvinfo : EIATTR_MIN_STACK_SIZE
	.align		4
.L_954:
        /*162c*/ 	.byte	0x04, 0x12
        /*162e*/ 	.short	(.L_956 - .L_955)
	.align		4
.L_955:
        /*1630*/ 	.word	index@(_ZN10layer_norm13ln_fwd_kernelINS_13Kernel_traitsIfffffjLj1280ELj1ELj4ELj1ELj16ENS_18Kernel_traits_baseILj1280EfffffjLj128EEEEELb1ELb0ELb0ELb1EEEvNS_9FwdParamsE)
        /*1634*/ 	.word	0x00000000


	//----- nvinfo : EIATTR_MIN_STACK_SIZE
	.align		4
.L_956:
        /*1638*/ 	.byte	0x04, 0x12
        /*163a*/ 	.short	(.L_958 - .L_957)
	.align		4
.L_957:
        /*163c*/ 	.word	index@(_ZN10layer_norm13ln_fwd_kernelINS_13Kernel_traitsIfffffjLj1280ELj1ELj4ELj1ELj16ENS_18Kernel_traits_baseILj1280EfffffjLj128EEEEELb1ELb0ELb1ELb0EEEvNS_9FwdParamsE)
        /*1640*/ 	.word	0x00000000


	//----- nvinfo : EIATTR_MIN_STACK_SIZE
	.align		4
.L_958:
        /*1644*/ 	.byte	0x04, 0x12
        /*1646*/ 	.short	(.L_960 - .L_959)
	.align		4
.L_959:
        /*1648*/ 	.word	index@(_ZN10layer_norm13ln_fwd_kernelINS_13Kernel_traitsIfffffjLj1280ELj1ELj4ELj1ELj16ENS_18Kernel_traits_baseILj1280EfffffjLj128EEEEELb1ELb0ELb1ELb1EEEvNS_9FwdParamsE)
        /*164c*/ 	.word	0x00000000


	//----- nvinfo : EIATTR_MIN_STACK_SIZE
	.align		4
.L_960:
        /*1650*/ 	.byte	0x04, 0x12
        /*1652*/ 	.short	(.L_962 - .L_961)
	.align		4
.L_961:
        /*1654*/ 	.word	index@(_ZN10layer_norm13ln_fwd_kernelINS_13Kernel_traitsIfffffjLj1280ELj1ELj4ELj1ELj16ENS_18Kernel_traits_baseILj1280EfffffjLj128EEEEELb1ELb1ELb0ELb0EEEvNS_9FwdParamsE)
        /*1658*/ 	.word	0x00000000


	//----- nvinfo : EIATTR_MIN_STACK_SIZE
	.align		4
.L_962:
        /*165c*/ 	.byte	0x04, 0x12
        /*165e*/ 	.short	(.L_964 - .L_963)
	.align		4
.L_963:
        /*1660*/ 	.word	index@(_ZN10layer_norm13ln_fwd_kernelINS_13Kernel_traitsIfffffjLj1280ELj1ELj4ELj1ELj16ENS_18Kernel_traits_baseILj1280EfffffjLj128EEEEELb1ELb1ELb0ELb1EEEvNS_9FwdParamsE)
        /*1664*/ 	.word	0x00000000


	//----- nvinfo : EIATTR_MIN_STACK_SIZE
	.align		4
.L_964:
        /*1668*/ 	.byte	0x04, 0x12
        /*166a*/ 	.short	(.L_966 - .L_965)
	.align		4
.L_965:
        /*166c*/ 	.word	index@(_ZN10layer_norm13ln_fwd_kernelINS_13Kernel_traitsIfffffjLj1280ELj1ELj4ELj1ELj16ENS_18Kernel_traits_baseILj1280EfffffjLj128EEEEELb1ELb1ELb1ELb0EEEvNS_9FwdParamsE)
        /*1670*/ 	.word	0x00000000


	//----- nvinfo : EIATTR_MIN_STACK_SIZE
	.align		4
.L_966:
        /*1674*/ 	.byte	0x04, 0x12
        /*1676*/ 	.short	(.L_968 - .L_967)
	.align		4
.L_967:
        /*1678*/ 	.word	index@(_ZN10layer_norm13ln_fwd_kernelINS_13Kernel_traitsIfffffjLj1280ELj1ELj4ELj1ELj16ENS_18Kernel_traits_baseILj1280EfffffjLj128EEEEELb1ELb1ELb1ELb1EEEvNS_9FwdParamsE)
        /*167c*/ 	.word	0x00000000
.L_968:


//--------------------- .nv.compat                --------------------------
	.section	.nv.compat,"",@"SHT_CUDA_COMPAT_INFO"
	.align	4
        /*0000*/ 	.byte	0x02, 0x09, 0x01, 0x00, 0x02, 0x02, 0x01, 0x00, 0x02, 0x05, 0x05, 0x00, 0x03, 0x07, 0x01, 0x01
        /*0010*/ 	.byte	0x02, 0x03, 0x00, 0x00, 0x02, 0x06, 0x01, 0x00, 0x04, 0x0b, 0x08, 0x00, 0x00, 0x00, 0x00, 0x00
        /*0020*/ 	.byte	0x00, 0x00, 0x00, 0x00


//--------------------- .nv.info._ZN10layer_norm13ln_fwd_kernelINS_13Kernel_traitsI13__nv_bfloat16S2_S2_S2_fjLj1280ELj1ELj4ELj1ELj16ENS_18Kernel_traits_baseILj1280ES2_S2_S2_S2_fjLj128EEEEELb0ELb0ELb0ELb0EEEvNS_9FwdParamsE --------------------------
	.section	.nv.info._ZN10layer_norm13ln_fwd_kernelINS_13Kernel_traitsI13__nv_bfloat16S2_S2_S2_fjLj1280ELj1ELj4ELj1ELj16ENS_18Kernel_traits_baseILj1280ES2_S2_S2_S2_fjLj128EEEEELb0ELb0ELb0ELb0EEEvNS_9FwdParamsE,"",@"SHT_CUDA_INFO"
	.sectionflags	@""
	.align	4


	//----- nvinfo : EIATTR_CUDA_API_VERSION
	.align		4
        /*0000*/ 	.byte	0x04, 0x37
        /*0002*/ 	.short	(.L_970 - .L_969)
.L_969:
        /*0004*/ 	.word	0x00000082


	//----- nvinfo : EIATTR_KPARAM_INFO
	.align		4
.L_970:
        /*0008*/ 	.byte	0x04, 0x17
        /*000a*/ 	.short	(.L_972 - .L_971)
.L_971:
        /*000c*/ 	.word	0x00000000
        /*0010*/ 	.short	0x0000
        /*0012*/ 	.short	0x0000
        /*0014*/ 	.byte	0x00, 0xf0, 0xa1, 0x03


	//----- nvinfo : EIATTR_SPARSE_MMA_MASK
	.align		4
.L_972:
        /*0018*/ 	.byte	0x03, 0x50
        /*001a*/ 	.short	0x0000


	//----- nvinfo : EIATTR_MAXREG_COUNT
	.align		4
        /*001c*/ 	.byte	0x03, 0x1b
        /*001e*/ 	.short	0x00ff


	//----- nvinfo : EIATTR_MERCURY_ISA_VERSION
	.align		4
        /*0020*/ 	.byte	0x03, 0x5f
        /*0022*/ 	.short	0x0101


	//----- nvinfo : EIATTR_COOP_GROUP_MASK_REGIDS
	.align		4
        /*0024*/ 	.byte	0x04, 0x29
        /*0026*/ 	.short	(.L_974 - .L_973)


	//   ....[0]....
.L_973:
        /*0028*/ 	.word	0xffffffff


	//   ....[1]....
        /*002c*/ 	.word	0xffffffff


	//   ....[2]....
        /*0030*/ 	.word	0xffffffff


	//   ....[3]....
        /*0034*/ 	.word	0xffffffff


	//   ....[4]....
        /*0038*/ 	.word	0xffffffff


	//   ....[5]....
        /*003c*/ 	.word	0xffffffff


	//   ....[6]....
        /*0040*/ 	.word	0xffffffff


	//   ....[7]....
        /*0044*/ 	.word	0xffffffff


	//   ....[8]....
        /*0048*/ 	.word	0xffffffff


	//   ....[9]....
        /*004c*/ 	.word	0xffffffff


	//   ....[10]....
        /*0050*/ 	.word	0x0500008a


	//   ....[11]....
        /*0054*/ 	.word	0x0500008a


	//   ....[12]....
        /*0058*/ 	.word	0x0500008a


	//   ....[13]....
        /*005c*/ 	.word	0x0500008a


	//   ....[14]....
        /*0060*/ 	.word	0x0500008a


	//   ....[15]....
        /*0064*/ 	.word	0x0500008a


	//   ....[16]....
        /*0068*/ 	.word	0x0500008a


	//   ....[17]....
        /*006c*/ 	.word	0x0500008a


	//   ....[18]....
        /*0070*/ 	.word	0x0500008a


	//   ....[19]....
        /*0074*/ 	.word	0x0500008a


	//----- nvinfo : EIATTR_COOP_GROUP_INSTR_OFFSETS
	.align		4
.L_974:
        /*0078*/ 	.byte	0x04, 0x28
        /*007a*/ 	.short	(.L_976 - .L_975)


	//   ....[0]....
.L_975:
        /*007c*/ 	.word	0x00002d80


	//   ....[1]....
        /*0080*/ 	.word	0x00002dc0


	//   ....[2]....
        /*0084*/ 	.word	0x00002de0


	//   ....[3]....
        /*0088*/ 	.word	0x00002e00


	//   ....[4]....
        /*008c*/ 	.word	0x00002e20


	//   ....[5]....
        /*0090*/ 	.word	0x00003360


	//   ....[6]....
        /*0094*/ 	.word	0x00003380


	//   ....[7]....
        /*0098*/ 	.word	0x000033a0


	//   ....[8]....
        /*009c*/ 	.word	0x000033c0


	//   ....[9]....
        /*00a0*/ 	.word	0x000033e0


	//   ....[10]....
        /*00a4*/ 	.word	0x000045b0


	//   ....[11]....
        /*00a8*/ 	.word	0x00004660


	//   ....[12]....
        /*00ac*/ 	.word	0x000046d0


	//   ....[13]....
        /*00b0*/ 	.word	0x00004740


	//   ....[14]....
        /*00b4*/ 	.word	0x000047b0


	//   ....[15]....
        /*00b8*/ 	.word	0x00004d50


	//   ....[16]....
        /*00bc*/ 	.word	0x00004dc0


	//   ....[17]....
        /*00c0*/ 	.word	0x00004e30


	//   ....[18]....
        /*00c4*/ 	.word	0x00004ea0


	//   ....[19]....
        /*00c8*/ 	.word	0x00004f10


	//----- nvinfo : EIATTR_VRC_CTA_INIT_COUNT
	.align		4
.L_976:
        /*00cc*/ 	.byte	0x02, 0x4a
	.zero		1
	.zero		1


	//----- nvinfo : EIATTR_EXIT_INSTR_OFFSETS
	.align		4
        /*00d0*/ 	.byte	0x04, 0x1c
        /*00d2*/ 	.short	(.L_978 - .L_977)


	//   ....[0]....
.L_977:
        /*00d4*/ 	.word	0x00000680


	//   ....[1]....
        /*00d8*/ 	.word	0x00004540


	//----- nvinfo : EIATTR_MAX_THREADS
	.align		4
.L_978:
        /*00dc*/ 	.byte	0x04, 0x05
        /*00de*/ 	.short	(.L_980 - .L_979)
.L_979:
        /*00e0*/ 	.word	0x00000080
        /*00e4*/ 	.word	0x00000001
        /*00e8*/ 	.word	0x00000001


	//----- nvinfo : EIATTR_CRS_STACK_SIZE
	.align		4
.L_980:
        /*00ec*/ 	.byte	0x04, 0x1e
        /*00ee*/ 	.short	(.L_982 - .L_981)
.L_981:
        /*00f0*/ 	.word	0x00000000


	//----- nvinfo : EIATTR_CBANK_PARAM_SIZE
	.align		4
.L_982:
        /*00f4*/ 	.byte	0x03, 0x19
        /*00f6*/ 	.short	0x00e8


	//----- nvinfo : EIATTR_PARAM_CBANK
	.align		4
        /*00f8*/ 	.byte	0x04, 0x0a
        /*00fa*/ 	.short	(.L_984 - .L_983)
	.align		4
.L_983:
        /*00fc*/ 	.word	index@(.nv.constant0._ZN10layer_norm13ln_fwd_kernelINS_13Kernel_traitsI13__nv_bfloat16S2_S2_S2_fjLj1280ELj1ELj4ELj1ELj16ENS_18Kernel_traits_baseILj1280ES2_S2_S2_S2_fjLj128EEEEELb0ELb0ELb0ELb0EEEvNS_9FwdParamsE)
        /*0100*/ 	.short	0x0380
        /*0102*/ 	.short	0x00e8


	//----- nvinfo : EIATTR_SW_WAR
	.align		4
.L_984:
        /*0104*/ 	.byte	0x04, 0x36
        /*0106*/ 	.short	(.L_986 - .L_985)
.L_985:
        /*0108*/ 	.word	0x00000008
.L_986:


//--------------------- .nv.info._ZN10layer_norm13ln_fwd_kernelINS_13Kernel_traitsI13__nv_bfloat16S2_S2_S2_fjLj1280ELj1ELj4ELj1ELj16ENS_18Kernel_traits_baseILj1280ES2_S2_S2_S2_fjLj128EEEEELb0ELb0ELb0ELb1EEEvNS_9FwdParamsE --------------------------
	.section	.nv.info._ZN10layer_norm13ln_fwd_kernelINS_13Kernel_traitsI13__nv_bfloat16S2_S2_S2_fjLj1280ELj1ELj4ELj1ELj16ENS_18Kernel_traits_baseILj1280ES2_S2_S2_S2_fjLj128EEEEELb0ELb0ELb0ELb1EEEvNS_9FwdParamsE,"",@"SHT_CUDA_INFO"
	.sectionflags	@""
	.align	4


	//----- nvinfo : EIATTR_CUDA_API_VERSION
	.align		4
        /*0000*/ 	.byte	0x04, 0x37
        /*0002*/ 	.short	(.L_988 - .L_987)
.L_987:
        /*0004*/ 	.word	0x00000082


	//----- nvinfo : EIATTR_KPARAM_INFO
	.align		4
.L_988:
        /*0008*/ 	.byte	0x04, 0x17
        /*000a*/ 	.short	(.L_990 - .L_989)
.L_989:
        /*000c*/ 	.word	0x00000000
        /*0010*/ 	.short	0x0000
        /*0012*/ 	.short	0x0000
        /*0014*/ 	.byte	0x00, 0xf0, 0xa1, 0x03


	//----- nvinfo : EIATTR_SPARSE_MMA_MASK
	.align		4
.L_990:
        /*0018*/ 	.byte	0x03, 0x50
        /*001a*/ 	.short	0x0000


	//----- nvinfo : EIATTR_MAXREG_COUNT
	.align		4
        /*001c*/ 	.byte	0x03, 0x1b
        /*001e*/ 	.short	0x00ff


	//----- nvinfo : EIATTR_MERCURY_ISA_VERSION
	.align		4
        /*0020*/ 	.byte	0x03, 0x5f
        /*0022*/ 	.short	0x0101


	//----- nvinfo : EIATTR_COOP_GROUP_MASK_REGIDS
	.align		4
        /*0024*/ 	.byte	0x04, 0x29
        /*0026*/ 	.short	(.L_992 - .L_991)


	//   ....[0]....
.L_991:
        /*0028*/ 	.word	0xffffffff


	//   ....[1]....
        /*002c*/ 	.word	0xffffffff


	//   ....[2]....
        /*0030*/ 	.word	0xffffffff


	//   ....[3]....
        /*0034*/ 	.word	0xffffffff


	//   ....[4]....
        /*0038*/ 	.word	0xffffffff


	//   ....[5]....
        /*003c*/ 	.word	0xffffffff


	//   ....[6]....
        /*0040*/ 	.word	0xffffffff


	//   ....[7]....
        /*0044*/ 	.word	0xffffffff


	//   ....[8]....
        /*0048*/ 	.word	0xffffffff


	//   ....[9]....
        /*004c*/ 	.word	0xffffffff


	//   ....[10]....
        /*0050*/ 	.word	0x0500002e


	//   ....[11]....
        /*0054*/ 	.word	0x0500002e


	//   ....[12]....
        /*0058*/ 	.word	0x0500002e


	//   ....[13]....
        /*005c*/ 	.word	0x0500002e


	//   ....[14]....
        /*0060*/ 	.word	0x0500002e


	//   ....[15]....
        /*0064*/ 	.word	0x0500002e


	//   ....[16]....
        /*0068*/ 	.word	0x0500002e


	//   ....[17]....
        /*006c*/ 	.word	0x0500002e


	//   ....[18]....
        /*0070*/ 	.word	0x0500002e


	//   ....[19]....
        /*0074*/ 	.word	0x0500002e


	//----- nvinfo : EIATTR_COOP_GROUP_INSTR_OFFSETS
	.align		4
.L_992:
        /*0078*/ 	.byte	0x04, 0x28
        /*007a*/ 	.short	(.L_994 - .L_993)


	//   ....[0]....
.L_993:
        /*007c*/ 	.word	0x00002880


	//   ....[1]....
        /*0080*/ 	.word	0x000028b0


	//   ....[2]....
        /*0084*/ 	.word	0x000028d0


	//   ....[3]....
        /*0088*/ 	.word	0x000028f0


	//   ....[4]....
        /*008c*/ 	.word	0x00002910


	//   ....[5]....
        /*0090*/ 	.word	0x00002e40


	//   ....[6]....
        /*0094*/ 	.word	0x00002e60


	//   ....[7]....
        /*0098*/ 	.word	0x00002e80


	//   ....[8]....
        /*009c*/ 	.word	0x00002ea0


	//   ....[9]....
        /*00a0*/ 	.word	0x00002ec0


	//   ....[10]....
        /*00a4*/ 	.word	0x00003fa0


	//   ....[11]....
        /*00a8*/ 	.word	0x00004030


	//   ....[12]....
        /*00ac*/ 	.word	0x00004090


	//   ....[13]....
        /*00b0*/ 	.word	0x000040f0


	//   ....[14]....
        /*00b4*/ 	.word	0x00004150


	//   ....[15]....
        /*00b8*/ 	.word	0x000046c0


	//   ....[16]....
        /*00bc*/ 	.word	0x00004720


	//   ....[17]....
        /*00c0*/ 	.word	0x00004780


	//   ....[18]....
        /*00c4*/ 	.word	0x000047e0


	//   ....[19]....
        /*00c8*/ 	.word	0x00004840


	//----- nvinfo : EIATTR_VRC_CTA_INIT_COUNT
	.align		4
.L_994:
        /*00cc*/ 	.byte	0x02, 0x4a
	.zero		1
	.zero		1


	//----- nvinfo : EIATTR_EXIT_INSTR_OFFSETS
	.align		4
        /*00d0*/ 	.byte	0x04, 0x1c
        /*00d2*/ 	.short	(.L_996 - .L_995)


	//   ....[0]....
.L_995:
        /*00d4*/ 	.word	0x00000440


	//   ....[1]....
        /*00d8*/ 	.word	0x00003f30


	//----- nvinfo : EIATTR_MAX_THREADS
	.align		4
.L_996:
        /*00dc*/ 	.byte	0x04, 0x05
        /*00de*/ 	.short	(.L_998 - .L_997)
.L_997:
        /*00e0*/ 	.word	0x00000080
        /*00e4*/ 	.word	0x00000001
        /*00e8*/ 	.word	0x00000001


	//----- nvinfo : EIATTR_CRS_STACK_SIZE
	.align		4
.L_998:
        /*00ec*/ 	.byte	0x04, 0x1e
        /*00ee*/ 	.short	(.L_1000 - .L_999)
.L_999:
        /*00f0*/ 	.word	0x00000000


	//----- nvinfo : EIATTR_CBANK_PARAM_SIZE
	.align		4
.L_1000:
        /*00f4*/ 	.byte	0x03, 0x19
        /*00f6*/ 	.short	0x00e8


	//----- nvinfo : EIATTR_PARAM_CBANK
	.align		4
        /*00f8*/ 	.byte	0x04, 0x0a
        /*00fa*/ 	.short	(.L_1002 - .L_1001)
	.align		4
.L_1001:
        /*00fc*/ 	.word	index@(.nv.constant0._ZN10layer_norm13ln_fwd_kernelINS_13Kernel_traitsI13__nv_bfloat16S2_S2_S2_fjLj1280ELj1ELj4ELj1ELj16ENS_18Kernel_traits_baseILj1280ES2_S2_S2_S2_fjLj128EEEEELb0ELb0ELb0ELb1EEEvNS_9FwdParamsE)
        /*0100*/ 	.short	0x0380
        /*0102*/ 	.short	0x00e8


	//----- nvinfo : EIATTR_SW_WAR
	.align		4
.L_1002:
        /*0104*/ 	.byte	0x04, 0x36
        /*0106*/ 	.short	(.L_1004 - .L_1003)
.L_1003:
        /*0108*/ 	.word	0x00000008
.L_1004:


//--------------------- .nv.info._ZN10layer_norm13ln_fwd_kernelINS_13Kernel_traitsI13__nv_bfloat16S2_S2_S2_fjLj1280ELj1ELj4ELj1ELj16ENS_18Kernel_traits_baseILj1280ES2_S2_S2_S2_fjLj128EEEEELb0ELb0ELb1ELb0EEEvNS_9FwdParamsE --------------------------
	.section	.nv.info._ZN10layer_norm13ln_fwd_kernelINS_13Kernel_traitsI13__nv_bfloat16S2_S2_S2_fjLj1280ELj1ELj4ELj1ELj16ENS_18Kernel_traits_baseILj1280ES2_S2_S2_S2_fjLj128EEEEELb0ELb0ELb1ELb0EEEvNS_9FwdParamsE,"",@"SHT_CUDA_INFO"
	.sectionflags	@""
	.align	4


	//----- nvinfo : EIATTR_CUDA_API_VERSION
	.align		4
        /*0000*/ 	.byte	0x04, 0x37
        /*0002*/ 	.short	(.L_1006 - .L_1005)
.L_1005:
        /*0004*/ 	.word	0x00000082


	//----- nvinfo : EIATTR_KPARAM_INFO
	.align		4
.L_1006:
        /*0008*/ 	.byte	0x04, 0x17
        /*000a*/ 	.short	(.L_1008 - .L_1007)
.L_1007:
        /*000c*/ 	.word	0x00000000
        /*0010*/ 	.short	0x0000
        /*0012*/ 	.short	0x0000
        /*0014*/ 	.byte	0x00, 0xf0, 0xa1, 0x03


	//----- nvinfo : EIATTR_SPARSE_MMA_MASK
	.align		4
.L_1008:
        /*0018*/ 	.byte	0x03, 0x50
        /*001a*/ 	.short	0x0000


	//----- nvinfo : EIATTR_MAXREG_COUNT
	.align		4
        /*001c*/ 	.byte	0x03, 0x1b
        /*001e*/ 	.short	0x00ff


	//----- nvinfo : EIATTR_MERCURY_ISA_VERSION
	.align		4
        /*0020*/ 	.byte	0x03, 0x5f
        /*0022*/ 	.short	0x0101


	//----- nvinfo : EIATTR_COOP_GROUP_MASK_REGIDS
	.align		4
        /*0024*/ 	.byte	0x04, 0x29
        /*0026*/ 	.short	(.L_1010 - .L_1009)


	//   ....[0]....
.L_1009:
        /*0028*/ 	.word	0xffffffff


	//   ....[1]....
        /*002c*/ 	.word	0xffffffff


	//   ....[2]....
        /*0030*/ 	.word	0xffffffff


	//   ....[3]....
        /*0034*/ 	.word	0xffffffff


	//   ....[4]....
        /*0038*/ 	.word	0xffffffff


	//   ....[5]....
        /*003c*/ 	.word	0xffffffff


	//   ....[6]....
        /*0040*/ 	.word	0xffffffff


	//   ....[7]....
        /*0044*/ 	.word	0xffffffff


	//   ....[8]....
        /*0048*/ 	.word	0xffffffff


	//   ....[9]....
        /*004c*/ 	.word	0xffffffff


	//   ....[10]....
        /*0050*/ 	.word	0x0500008e


	//   ....[11]....
        /*0054*/ 	.word	0x0500008e


	//   ....[12]....
        /*0058*/ 	.word	0x0500008e


	//   ....[13]....
        /*005c*/ 	.word	0x0500008e


	//   ....[14]....
        /*0060*/ 	.word	0x0500008e


	//   ....[15]....
        /*0064*/ 	.word	0x0500008e


	//   ....[16]....
        /*0068*/ 	.word	0x0500008e


	//   ....[17]....
        /*006c*/ 	.word	0x0500008e


	//   ....[18]....
        /*0070*/ 	.word	0x0500008e


	//   ....[19]....
        /*0074*/ 	.word	0x0500008e


	//----- nvinfo : EIATTR_COOP_GROUP_INSTR_OFFSETS
	.align		4
.L_1010:
        /*0078*/ 	.byte	0x04, 0x28
        /*007a*/ 	.short	(.L_1012 - .L_1011)


	//   ....[0]....
.L_1011:
        /*007c*/ 	.word	0x000033a0


	//   ....[1]....
        /*0080*/ 	.word	0x000033d0


	//   ....[2]....
        /*0084*/ 	.word	0x000033f0


	//   ....[3]....
        /*0088*/ 	.word	0x00003410


	//   ....[4]....
        /*008c*/ 	.word	0x00003430


	//   ....[5]....
        /*0090*/ 	.word	0x00003970


	//   ....[6]....
        /*0094*/ 	.word	0x00003990


	//   ....[7]....
        /*0098*/ 	.word	0x000039b0


	//   ....[8]....
        /*009c*/ 	.word	0x000039d0


	//   ....[9]....
        /*00a0*/ 	.word	0x000039f0


	//   ....[10]....
        /*00a4*/ 	.word	0x00004c30


	//   ....[11]....
        /*00a8*/ 	.word	0x00004ce0


	//   ....[12]....
        /*00ac*/ 	.word	0x00004d50


	//   ....[13]....
        /*00b0*/ 	.word	0x00004dc0


	//   ....[14]....
        /*00b4*/ 	.word	0x00004e30


	//   ....[15]....
        /*00b8*/ 	.word	0x000053c0


	//   ....[16]....
        /*00bc*/ 	.word	0x00005430


	//   ....[17]....
        /*00c0*/ 	.word	0x000054a0


	//   ....[18]....
        /*00c4*/ 	.word	0x00005510


	//   ....[19]....
        /*00c8*/ 	.word	0x00005580


	//----- nvinfo : EIATTR_VRC_CTA_INIT_COUNT
	.align		4
.L_1012:
        /*00cc*/ 	.byte	0x02, 0x4a
	.zero		1
	.zero		1


	//----- nvinfo : EIATTR_EXIT_INSTR_OFFSETS
	.align		4
        /*00d0*/ 	.byte	0x04, 0x1c
        /*00d2*/ 	.short	(.L_1014 - .L_1013)


	//   ....[0]....
.L_1013:
        /*00d4*/ 	.word	0x00000650


	//   ....[1]....
        /*00d8*/ 	.word	0x00004bc0


	//----- nvinfo : EIATTR_MAX_THREADS
	.align		4
.L_1014:
        /*00dc*/ 	.byte	0x04, 0x05
        /*00de*/ 	.short	(.L_1016 - .L_1015)
.L_1015:
        /*00e0*/ 	.word	0x00000080
        /*00e4*/ 	.word	0x00000001
        /*00e8*/ 	.word	0x00000001


	//----- nvinfo : EIATTR_CRS_STACK_SIZE
	.align		4
.L_1016:
        /*00ec*/ 	.byte	0x04, 0x1e
        /*00ee*/ 	.short	(.L_1018 - .L_1017)
.L_1017:
        /*00f0*/ 	.word	0x00000000


	//----- nvinfo : EIATTR_CBANK_PARAM_SIZE
	.align		4
.L_1018:
        /*00f4*/ 	.byte	0x03, 0x19
        /*00f6*/ 	.short	0x00e8


	//----- nvinfo : EIATTR_PARAM_CBANK
	.align		4
        /*00f8*/ 	.byte	0x04, 0x0a
        /*00fa*/ 	.short	(.L_1020 - .L_1019)
	.align		4
.L_1019:
        /*00fc*/ 	.word	index@(.nv.constant0._ZN10layer_norm13ln_fwd_kernelINS_13Kernel_traitsI13__nv_bfloat16S2_S2_S2_fjLj1280ELj1ELj4ELj1ELj16ENS_18Kernel_traits_baseILj1280ES2_S2_S2_S2_fjLj128EEEEELb0ELb0ELb1ELb0EEEvNS_9FwdParamsE)
        /*0100*/ 	.short	0x0380
        /*0102*/ 	.short	0x00e8


	//----- nvinfo : EIATTR_SW_WAR
	.align		4
.L_1020:
        /*0104*/ 	.byte	0x04, 0x36
        /*0106*/ 	.short	(.L_1022 - .L_1021)
.L_1021:
        /*0108*/ 	.word	0x00000008
.L_1022:


//--------------------- .nv.info._ZN10layer_norm13ln_fwd_kernelINS_13Kernel_traitsI13__nv_bfloat16S2_S2_S2_fjLj1280ELj1ELj4ELj1ELj16ENS_18Kernel_traits_baseILj1280ES2_S2_S2_S2_fjLj128EEEEELb0ELb0ELb1ELb1EEEvNS_9FwdParamsE --------------------------
	.section	.nv.info._ZN10layer_norm13ln_fwd_kernelINS_13Kernel_traitsI13__nv_bfloat16S2_S2_S2_fjLj1280ELj1ELj4ELj1ELj16ENS_18Kernel_traits_baseILj1280ES2_S2_S2_S2_fjLj128EEEEELb0ELb0ELb1ELb1EEEvNS_9FwdParamsE,"",@"SHT_CUDA_INFO"
	.sectionflags	@""
	.align	4


	//----- nvinfo : EIATTR_CUDA_API_VERSION
	.align		4
        /*0000*/ 	.byte	0x04, 0x37
        /*0002*/ 	.short	(.L_1024 - .L_1023)
.L_1023:
        /*0004*/ 	.word	0x00000082


	//----- nvinfo : EIATTR_KPARAM_INFO
	.align		4
.L_1024:
        /*0008*/ 	.byte	0x04, 0x17
        /*000a*/ 	.short	(.L_1026 - .L_1025)
.L_1025:
        /*000c*/ 	.word	0x00000000
        /*0010*/ 	.short	0x0000
        /*0012*/ 	.short	0x0000
        /*0014*/ 	.byte	0x00, 0xf0, 0xa1, 0x03


	//----- nvinfo : EIATTR_SPARSE_MMA_MASK
	.align		4
.L_1026:
        /*0018*/ 	.byte	0x03, 0x50
        /*001a*/ 	.short	0x0000


	//----- nvinfo : EIATTR_MAXREG_COUNT
	.align		4
        /*001c*/ 	.byte	0x03, 0x1b
        /*001e*/ 	.short	0x00ff


	//----- nvinfo : EIATTR_MERCURY_ISA_VERSION
	.align		4
        /*0020*/ 	.byte	0x03, 0x5f
        /*0022*/ 	.short	0x0101


	//----- nvinfo : EIATTR_COOP_GROUP_MASK_REGIDS
	.align		4
        /*0024*/ 	.byte	0x04, 0x29
        /*0026*/ 	.short	(.L_1028 - .L_1027)


	//   ....[0]....
.L_1027:
        /*0028*/ 	.word	0xffffffff


	//   ....[1]....
        /*002c*/ 	.word	0xffffffff


	//   ....[2]....
        /*0030*/ 	.word	0xffffffff


	//   ....[3]....
        /*0034*/ 	.word	0xffffffff


	//   ....[4]....
        /*0038*/ 	.word	0xffffffff


	//   ....[5]....
        /*003c*/ 	.word	0xffffffff


	//   ....[6]....
        /*0040*/ 	.word	0xffffffff


	//   ....[7]....
        /*0044*/ 	.word	0xffffffff


	//   ....[8]....
        /*0048*/ 	.word	0xffffffff


	//   ....[9]....
        /*004c*/ 	.word	0xffffffff


	//   ....[10]....
        /*0050*/ 	.word	0x05000042


	//   ....[11]....
        /*0054*/ 	.word	0x05000042


	//   ....[12]....
        /*0058*/ 	.word	0x05000042


	//   ....[13]....
        /*005c*/ 	.word	0x05000042


	//   ....[14]....
        /*0060*/ 	.word	0x05000042


	//   ....[15]....
        /*0064*/ 	.word	0x05000042


	//   ....[16]....
        /*0068*/ 	.word	0x05000042


	//   ....[17]....
        /*006c*/ 	.word	0x05000042


	//   ....[18]....
        /*0070*/ 	.word	0x05000042


	//   ....[19]....
        /*0074*/ 	.word	0x05000042


	//----- nvinfo : EIATTR_COOP_GROUP_INSTR_OFFSETS
	.align		4
.L_1028:
        /*0078*/ 	.byte	0x04, 0x28
        /*007a*/ 	.short	(.L_1030 - .L_1029)


	//   ....[0]....
.L_1029:
        /*007c*/ 	.word	0x00002ba0


	//   ....[1]....
        /*0080*/ 	.word	0x00002bd0


	//   ....[2]....
        /*0084*/ 	.word	0x00002bf0


	//   ....[3]....
        /*0088*/ 	.word	0x00002c10


	//   ....[4]....
        /*008c*/ 	.word	0x00002c30


	//   ....[5]....
        /*0090*/ 	.word	0x00003160


	//   ....[6]....
        /*0094*/ 	.word	0x00003180


	//   ....[7]....
        /*0098*/ 	.word	0x000031a0


	//   ....[8]....
        /*009c*/ 	.word	0x000031c0


	//   ....[9]....
        /*00a0*/ 	.word	0x000031e0


	//   ....[10]....
        /*00a4*/ 	.word	0x000043d0


	//   ....[11]....
        /*00a8*/ 	.word	0x00004470


	//   ....[12]....
        /*00ac*/ 	.word	0x000044d0


	//   ....[13]....
        /*00b0*/ 	.word	0x00004530


	//   ....[14]....
        /*00b4*/ 	.word	0x00004590


	//   ....[15]....
        /*00b8*/ 	.word	0x00004b10


	//   ....[16]....
        /*00bc*/ 	.word	0x00004b70


	//   ....[17]....
        /*00c0*/ 	.word	0x00004bd0


	//   ....[18]....
        /*00c4*/ 	.word	0x00004c30


	//   ....[19]....
        /*00c8*/ 	.word	0x00004c90


	//----- nvinfo : EIATTR_VRC_CTA_INIT_COUNT
	.align		4
.L_1030:
        /*00cc*/ 	.byte	0x02, 0x4a
	.zero		1
	.zero		1


	//----- nvinfo : EIATTR_EXIT_INSTR_OFFSETS
	.align		4
        /*00d0*/ 	.byte	0x04, 0x1c
        /*00d2*/ 	.short	(.L_1032 - .L_1031)


	//   ....[0]....
.L_1031:
        /*00d4*/ 	.word	0x000002a0


	//   ....[1]....
        /*00d8*/ 	.word	0x00004360


	//----- nvinfo : EIATTR_MAX_THREADS
	.align		4
.L_1032:
        /*00dc*/ 	.byte	0x04, 0x05
        /*00de*/ 	.short	(.L_1034 - .L_1033)
.L_1033:
        /*00e0*/ 	.word	0x00000080
        /*00e4*/ 	.word	0x00000001
        /*00e8*/ 	.word	0x00000001


	//----- nvinfo : EIATTR_CRS_STACK_SIZE
	.align		4
.L_1034:
        /*00ec*/ 	.byte	0x04, 0x1e
        /*00ee*/ 	.short	(.L_1036 - .L_1035)
.L_1035:
        /*00f0*/ 	.word	0x00000000


	//----- nvinfo : EIATTR_CBANK_PARAM_SIZE
	.align		4
.L_1036:
        /*00f4*/ 	.byte	0x03, 0x19
        /*00f6*/ 	.short	0x00e8


	//----- nvinfo : EIATTR_PARAM_CBANK
	.align		4
        /*00f8*/ 	.byte	0x04, 0x0a
        /*00fa*/ 	.short	(.L_1038 - .L_1037)
	.align		4
.L_1037:
        /*00fc*/ 	.word	index@(.nv.constant0._ZN10layer_norm13ln_fwd_kernelINS_13Kernel_traitsI13__nv_bfloat16S2_S2_S2_fjLj1280ELj1ELj4ELj1ELj16ENS_18Kernel_traits_baseILj1280ES2_S2_S2_S2_fjLj128EEEEELb0ELb0ELb1ELb1EEEvNS_9FwdParamsE)
        /*0100*/ 	.short	0x0380
        /*0102*/ 	.short	0x00e8


	//----- nvinfo : EIATTR_SW_WAR
	.align		4
.L_1038:
        /*0104*/ 	.byte	0x04, 0x36
        /*0106*/ 	.short	(.L_1040 - .L_1039)
.L_1039:
        /*0108*/ 	.word	0x00000008
.L_1040:


//--------------------- .nv.info._ZN10layer_norm13ln_fwd_kernelINS_13Kernel_traitsI13__nv_bfloat16S2_S2_S2_fjLj1280ELj1ELj4ELj1ELj16ENS_18Kernel_traits_baseILj1280ES2_S2_S2_S2_fjLj128EEEEELb0ELb1ELb0ELb0EEEvNS_9FwdParamsE --------------------------
	.section	.nv.info._ZN10layer_norm13ln_fwd_kernelINS_13Kernel_traitsI13__nv_bfloat16S2_S2_S2_fjLj1280ELj1ELj4ELj1ELj16ENS_18Kernel_traits_baseILj1280ES2_S2_S2_S2_fjLj128EEEEELb0ELb1ELb0ELb0EEEvNS_9FwdParamsE,"",@"SHT_CUDA_INFO"
	.sectionflags	@""
	.align	4


	//----- nvinfo : EIATTR_CUDA_API_VERSION
	.align		4
        /*0000*/ 	.byte	0x04, 0x37
        /*0002*/ 	.short	(.L_1042 - .L_1041)
.L_1041:
        /*0004*/ 	.word	0x00000082


	//----- nvinfo : EIATTR_KPARAM_INFO
	.align		4
.L_1042:
        /*0008*/ 	.byte	0x04, 0x17
        /*000a*/ 	.short	(.L_1044 - .L_1043)
.L_1043:
        /*000c*/ 	.word	0x00000000
        /*0010*/ 	.short	0x0000
        /*0012*/ 	.short	0x0000
        /*0014*/ 	.byte	0x00, 0xf0, 0xa1, 0x03


	//----- nvinfo : EIATTR_SPARSE_MMA_MASK
	.align		4
.L_1044:
        /*0018*/ 	.byte	0x03, 0x50
        /*001a*/ 	.short	0x0000


	//----- nvinfo : EIATTR_MAXREG_COUNT
	.align		4
        /*001c*/ 	.byte	0x03, 0x1b
        /*001e*/ 	.short	0x00ff


	//----- nvinfo : EIATTR_MERCURY_ISA_VERSION
	.align		4
        /*0020*/ 	.byte	0x03, 0x5f
        /*0022*/ 	.short	0x0101


	//----- nvinfo : EIATTR_COOP_GROUP_MASK_REGIDS
	.align		4
        /*0024*/ 	.byte	0x04, 0x29
        /*0026*/ 	.short	(.L_1046 - .L_1045)


	//   ....[0]....
.L_1045:
        /*0028*/ 	.word	0xffffffff


	//   ....[1]....
        /*002c*/ 	.word	0xffffffff


	//   ....[2]....
        /*0030*/ 	.word	0xffffffff


	//   ....[3]....
        /*0034*/ 	.word	0xffffffff


	//   ....[4]....
        /*0038*/ 	.word	0xffffffff


	//   ....[5]....
        /*003c*/ 	.word	0xffffffff


	//   ....[6]....
        /*0040*/ 	.word	0xffffffff


	//   ....[7]....
        /*0044*/ 	.word	0xffffffff


	//   ....[8]....
        /*0048*/ 	.word	0xffffffff


	//   ....[9]....
        /*004c*/ 	.word	0xffffffff


	//   ....[10]....
        /*0050*/ 	.word	0x050000b1


	//   ....[11]....
        /*0054*/ 	.word	0x050000b1


	//   ....[12]....
        /*0058*/ 	.word	0x050000b1


	//   ....[13]....
        /*005c*/ 	.word	0x050000b1


	//   ....[14]....
        /*0060*/ 	.word	0x050000b1


	//   ....[15]....
        /*0064*/ 	.word	0x050000b1


	//   ....[16]....
        /*0068*/ 	.word	0x050000b1


	//   ....[17]....
        /*006c*/ 	.word	0x050000b1


	//   ....[18]....
        /*0070*/ 	.word	0x050000b1


	//   ....[19]....
        /*0074*/ 	.word	0x050000b1


	//----- nvinfo : EIATTR_COOP_GROUP_INSTR_OFFSETS
	.align		4
.L_1046:
        /*0078*/ 	.byte	0x04, 0x28
        /*007a*/ 	.short	(.L_1048 - .L_1047)


	//   ....[0]....
.L_1047:
        /*007c*/ 	.word	0x000032c0


	//   ....[1]....
        /*0080*/ 	.word	0x000032e0


	//   ....[2]....
        /*0084*/ 	.word	0x00003300


	//   ....[3]....
        /*0088*/ 	.word	0x00003320


	//   ....[4]....
        /*008c*/ 	.word	0x00003350


	//   ....[5]....
        /*0090*/ 	.word	0x00003890


	//   ....[6]....
        /*0094*/ 	.word	0x000038b0


	//   ....[7]....
        /*0098*/ 	.word	0x000038d0


	//   ....[8]....
        /*009c*/ 	.word	0x000038f0


	//   ....[9]....
        /*00a0*/ 	.word	0x00003910


	//   ....[10]....
        /*00a4*/ 	.word	0x00004ae0


	//   ....[11]....
        /*00a8*/ 	.word	0x00004b80


	//   ....[12]....
        /*00ac*/ 	.word	0x00004bf0


	//   ....[13]....
        /*00b0*/ 	.word	0x00004c60


	//   ....[14]....
        /*00b4*/ 	.word	0x00004ce0


	//   ....[15]....
        /*00b8*/ 	.word	0x00005270


	//   ....[16]....
        /*00bc*/ 	.word	0x000052e0


	//   ....[17]....
        /*00c0*/ 	.word	0x00005350


	//   ....[18]....
        /*00c4*/ 	.word	0x000053c0


	//   ....[19]....
        /*00c8*/ 	.word	0x00005430


	//----- nvinfo : EIATTR_VRC_CTA_INIT_COUNT
	.align		4
.L_1048:
        /*00cc*/ 	.byte	0x02, 0x4a
	.zero		1
	.zero		1


	//----- nvinfo : EIATTR_EXIT_INSTR_OFFSETS
	.align		4
        /*00d0*/ 	.byte	0x04, 0x1c
        /*00d2*/ 	.short	(.L_1050 - .L_1049)


	//   ....[0]....
.L_1049:
        /*00d4*/ 	.word	0x00000820


	//   ....[1]....
        /*00d8*/ 	.word	0x00004a70


	//----- nvinfo : EIATTR_MAX_THREADS
	.align		4
.L_1050:
        /*00dc*/ 	.byte	0x04, 0x05
        /*00de*/ 	.short	(.L_1052 - .L_1051)
.L_1051:
        /*00e0*/ 	.word	0x00000080
        /*00e4*/ 	.word	0x00000001
        /*00e8*/ 	.word	0x00000001


	//----- nvinfo : EIATTR_CRS_STACK_SIZE
	.align		4
.L_1052:
        /*00ec*/ 	.byte	0x04, 0x1e
        /*00ee*/ 	.short	(.L_1054 - .L_1053)
.L_1053:
        /*00f0*/ 	.word	0x00000000


	//----- nvinfo : EIATTR_CBANK_PARAM_SIZE
	.align		4
.L_1054:
        /*00f4*/ 	.byte	0x03, 0x19
        /*00f6*/ 	.short	0x00e8


	//----- nvinfo : EIATTR_PARAM_CBANK
	.align		4
        /*00f8*/ 	.byte	0x04, 0x0a
        /*00fa*/ 	.short	(.L_1056 - .L_1055)
	.align		4
.L_1055:
        /*00fc*/ 	.word	index@(.nv.constant0._ZN10layer_norm13ln_fwd_kernelINS_13Kernel_traitsI13__nv_bfloat16S2_S2_S2_fjLj1280ELj1ELj4ELj1ELj16ENS_18Kernel_traits_baseILj1280ES2_S2_S2_S2_fjLj128EEEEELb0ELb1ELb0ELb0EEEvNS_9FwdParamsE)
        /*0100*/ 	.short	0x0380
        /*0102*/ 	.short	0x00e8


	//----- nvinfo : EIATTR_SW_WAR
	.align		4
.L_1056:
        /*0104*/ 	.byte	0x04, 0x36
        /*0106*/ 	.short	(.L_1058 - .L_1057)
.L_1057:
        /*0108*/ 	.word	0x00000008
.L_1058:


//--------------------- .nv.info._ZN10layer_norm13ln_fwd_kernelINS_13Kernel_traitsI13__nv_bfloat16S2_S2_S2_fjLj1280ELj1ELj4ELj1ELj16ENS_18Kernel_traits_baseILj1280ES2_S2_S2_S2_fjLj128EEEEELb0ELb1ELb0ELb1EEEvNS_9FwdParamsE --------------------------
	.section	.nv.info._ZN10layer_norm13ln_fwd_kernelINS_13Kernel_traitsI13__nv_bfloat16S2_S2_S2_fjLj1280ELj1ELj4ELj1ELj16ENS_18Kernel_traits_baseILj1280ES2_S2_S2_S2_fjLj128EEEEELb0ELb1ELb0ELb1EEEvNS_9FwdParamsE,"",@"SHT_CUDA_INFO"
	.sectionflags	@""
	.align	4


	//----- nvinfo : EIATTR_CUDA_API_VERSION
	.align		4
        /*0000*/ 	.byte	0x04, 0x37
        /*0002*/ 	.short	(.L_1060 - .L_1059)
.L_1059:
        /*0004*/ 	.word	0x00000082


	//----- nvinfo : EIATTR_KPARAM_INFO
	.align		4
.L_1060:
        /*0008*/ 	.byte	0x04, 0x17
        /*000a*/ 	.short	(.L_1062 - .L_1061)
.L_1061:
        /*000c*/ 	.word	0x00000000
        /*0010*/ 	.short	0x0000
        /*0012*/ 	.short	0x0000
        /*0014*/ 	.byte	0x00, 0xf0, 0xa1, 0x03


	//----- nvinfo : EIATTR_SPARSE_MMA_MASK
	.align		4
.L_1062:
        /*0018*/ 	.byte	0x03, 0x50
        /*001a*/ 	.short	0x0000


	//----- nvinfo : EIATTR_MAXREG_COUNT
	.align		4
        /*001c*/ 	.byte	0x03, 0x1b
        /*001e*/ 	.short	0x00ff


	//----- nvinfo : EIATTR_MERCURY_ISA_VERSION
	.align		4
        /*0020*/ 	.byte	0x03, 0x5f
        /*0022*/ 	.short	0x0101


	//----- nvinfo : EIATTR_COOP_GROUP_MASK_REGIDS
	.align		4
        /*0024*/ 	.byte	0x04, 0x29
        /*0026*/ 	.short	(.L_1064 - .L_1063)


	//   ....[0]....
.L_1063:
        /*0028*/ 	.word	0xffffffff


	//   ....[1]....
        /*002c*/ 	.word	0xffffffff


	//   ....[2]....
        /*0030*/ 	.word	0xffffffff


	//   ....[3]....
        /*0034*/ 	.word	0xffffffff


	//   ....[4]....
        /*0038*/ 	.word	0xffffffff


	//   ....[5]....
        /*003c*/ 	.word	0xffffffff


	//   ....[6]....
        /*0040*/ 	.word	0xffffffff


	//   ....[7]....
        /*0044*/ 	.word	0xffffffff


	//   ....[8]....
        /*0048*/ 	.word	0xffffffff


	//   ....[9]....
        /*004c*/ 	.word	0xffffffff


	//   ....[10]....
        /*0050*/ 	.word	0xffffffff


	//   ....[11]....
        /*0054*/ 	.word	0xffffffff


	//   ....[12]....
        /*0058*/ 	.word	0xffffffff


	//   ....[13]....
        /*005c*/ 	.word	0xffffffff


	//   ....[14]....
        /*0060*/ 	.word	0xffffffff


	//   ....[15]....
        /*0064*/ 	.word	0xffffffff


	//   ....[16]....
        /*0068*/ 	.word	0xffffffff


	//   ....[17]....
        /*006c*/ 	.word	0xffffffff


	//   ....[18]....
        /*0070*/ 	.word	0xffffffff


	//   ....[19]....
        /*0074*/ 	.word	0xffffffff


	//   ....[20]....
        /*0078*/ 	.word	0x0500005b


	//   ....[21]....
        /*007c*/ 	.word	0x0500005b


	//   ....[22]....
        /*0080*/ 	.word	0x0500005b


	//   ....[23]....
        /*0084*/ 	.word	0x0500005b


	//   ....[24]....
        /*0088*/ 	.word	0x0500005b


	//   ....[25]....
        /*008c*/ 	.word	0x0500005b


	//   ....[26]....
        /*0090*/ 	.word	0x0500005b


	//   ....[27]....
        /*0094*/ 	.word	0x0500005b


	//   ....[28]....
        /*0098*/ 	.word	0x0500005b


	//   ....[29]....
        /*009c*/ 	.word	0x0500005b


	//   ....[30]....
        /*00a0*/ 	.word	0x0500005b


	//   ....[31]....
        /*00a4*/ 	.word	0x0500005b


	//   ....[32]....
        /*00a8*/ 	.word	0x0500005b


	//   ....[33]....
        /*00ac*/ 	.word	0x0500005b


	//   ....[34]....
        /*00b0*/ 	.word	0x0500005b


	//   ....[35]....
        /*00b4*/ 	.word	0x0500005b


	//   ....[36]....
        /*00b8*/ 	.word	0x0500005b


	//   ....[37]....
        /*00bc*/ 	.word	0x0500005b


	//   ....[38]....
        /*00c0*/ 	.word	0x0500005b


	//   ....[39]....
        /*00c4*/ 	.word	0x0500005b


	//----- nvinfo : EIATTR_COOP_GROUP_INSTR_OFFSETS
	.align		4
.L_1064:
        /*00c8*/ 	.byte	0x04, 0x28
        /*00ca*/ 	.short	(.L_1066 - .L_1065)


	//   ....[0]....
.L_1065:
        /*00cc*/ 	.word	0x000025a0


	//   ....[1]....
        /*00d0*/ 	.word	0x000025c0


	//   ....[2]....
        /*00d4*/ 	.word	0x000025e0


	//   ....[3]....
        /*00d8*/ 	.word	0x00002610


	//   ....[4]....
        /*00dc*/ 	.word	0x00002630


	//   ....[5]....
        /*00e0*/ 	.word	0x00002b60


	//   ....[6]....
        /*00e4*/ 	.word	0x00002b80


	//   ....[7]....
        /*00e8*/ 	.word	0x00002ba0


	//   ....[8]....
        /*00ec*/ 	.word	0x00002bc0


	//   ....[9]....
        /*00f0*/ 	.word	0x00002be0


	//   ....[10]....
        /*00f4*/ 	.word	0x00006050


	//   ....[11]....
        /*00f8*/ 	.word	0x00006070


	//   ....[12]....
        /*00fc*/ 	.word	0x00006090


	//   ....[13]....
        /*0100*/ 	.word	0x000060c0


	//   ....[14]....
        /*0104*/ 	.word	0x000060e0


	//   ....[15]....
        /*0108*/ 	.word	0x00006610


	//   ....[16]....
        /*010c*/ 	.word	0x00006630


	//   ....[17]....
        /*0110*/ 	.word	0x00006650


	//   ....[18]....
        /*0114*/ 	.word	0x00006670


	//   ....[19]....
        /*0118*/ 	.word	0x00006690


	//   ....[20]....
        /*011c*/ 	.word	0x00007760


	//   ....[21]....
        /*0120*/ 	.word	0x000077e0


	//   ....[22]....
        /*0124*/ 	.word	0x00007840


	//   ....[23]....
        /*0128*/ 	.word	0x000078b0


	//   ....[24]....
        /*012c*/ 	.word	0x00007910


	//   ....[25]....
        /*0130*/ 	.word	0x00007e70


	//   ....[26]....
        /*0134*/ 	.word	0x00007ec0


	//   ....[27]....
        /*0138*/ 	.word	0x00007f10


	//   ....[28]....
        /*013c*/ 	.word	0x00007f60


	//   ....[29]....
        /*0140*/ 	.word	0x00007fb0


	//   ....[30]....
        /*0144*/ 	.word	0x00008030


	//   ....[31]....
        /*0148*/ 	.word	0x000080b0


	//   ....[32]....
        /*014c*/ 	.word	0x00008110


	//   ....[33]....
        /*0150*/ 	.word	0x00008180


	//   ....[34]....
        /*0154*/ 	.word	0x000081e0


	//   ....[35]....
        /*0158*/ 	.word	0x00008740


	//   ....[36]....
        /*015c*/ 	.word	0x00008790


	//   ....[37]....
        /*0160*/ 	.word	0x000087e0


	//   ....[38]....
        /*0164*/ 	.word	0x00008830


	//   ....[39]....
        /*0168*/ 	.word	0x00008880


	//----- nvinfo : EIATTR_VRC_CTA_INIT_COUNT
	.align		4
.L_1066:
        /*016c*/ 	.byte	0x02, 0x4a
	.zero		1
	.zero		1


	//----- nvinfo : EIATTR_EXIT_INSTR_OFFSETS
	.align		4
        /*0170*/ 	.byte	0x04, 0x1c
        /*0172*/ 	.short	(.L_1068 - .L_1067)


	//   ....[0]....
.L_1067:
        /*0174*/ 	.word	0x000003c0


	//   ....[1]....
        /*0178*/ 	.word	0x00003c80


	//   ....[2]....
        /*017c*/ 	.word	0x00007700


	//----- nvinfo : EIATTR_MAX_THREADS
	.align		4
.L_1068:
        /*0180*/ 	.byte	0x04, 0x05
        /*0182*/ 	.short	(.L_1070 - .L_1069)
.L_1069:
        /*0184*/ 	.word	0x00000080
        /*0188*/ 	.word	0x00000001
        /*018c*/ 	.word	0x00000001


	//----- nvinfo : EIATTR_CRS_STACK_SIZE
	.align		4
.L_1070:
        /*0190*/ 	.byte	0x04, 0x1e
        /*0192*/ 	.short	(.L_1072 - .L_1071)
.L_1071:
        /*0194*/ 	.word	0x00000000


	//----- nvinfo : EIATTR_CBANK_PARAM_SIZE
	.align		4
.L_1072:
        /*0198*/ 	.byte	0x03, 0x19
        /*019a*/ 	.short	0x00e8


	//----- nvinfo : EIATTR_PARAM_CBANK
	.align		4
        /*019c*/ 	.byte	0x04, 0x0a
        /*019e*/ 	.short	(.L_1074 - .L_1073)
	.align		4
.L_1073:
        /*01a0*/ 	.word	index@(.nv.constant0._ZN10layer_norm13ln_fwd_kernelINS_13Kernel_traitsI13__nv_bfloat16S2_S2_S2_fjLj1280ELj1ELj4ELj1ELj16ENS_18Kernel_traits_baseILj1280ES2_S2_S2_S2_fjLj128EEEEELb0ELb1ELb0ELb1EEEvNS_9FwdParamsE)
        /*01a4*/ 	.short	0x0380
        /*01a6*/ 	.short	0x00e8


	//----- nvinfo : EIATTR_SW_WAR
	.align		4
.L_1074:
        /*01a8*/ 	.byte	0x04, 0x36
        /*01aa*/ 	.short	(.L_1076 - .L_1075)
.L_1075:
        /*01ac*/ 	.word	0x00000008
.L_1076:


//--------------------- .nv.info._ZN10layer_norm13ln_fwd_kernelINS_13Kernel_traitsI13__nv_bfloat16S2_S2_S2_fjLj1280ELj1ELj4ELj1ELj16ENS_18Kernel_traits_baseILj1280ES2_S2_S2_S2_fjLj128EEEEELb0ELb1ELb1ELb0EEEvNS_9FwdParamsE --------------------------
	.section	.nv.info._ZN10layer_norm13ln_fwd_kernelINS_13Kernel_traitsI13__nv_bfloat16S2_S2_S2_fjLj1280ELj1ELj4ELj1ELj16ENS_18Kernel_traits_baseILj1280ES2_S2_S2_S2_fjLj128EEEEELb0ELb1ELb1ELb0EEEvNS_9FwdParamsE,"",@"SHT_CUDA_INFO"
	.sectionflags	@""
	.align	4


	//----- nvinfo : EIATTR_CUDA_API_VERSION
	.align		4
        /*0000*/ 	.byte	0x04, 0x37
        /*0002*/ 	.short	(.L_1078 - .L_1077)
.L_1077:
        /*0004*/ 	.word	0x00000082


	//----- nvinfo : EIATTR_KPARAM_INFO
	.align		4
.L_1078:
        /*0008*/ 	.byte	0x04, 0x17
        /*000a*/ 	.short	(.L_1080 - .L_1079)
.L_1079:
        /*000c*/ 	.word	0x00000000
        /*0010*/ 	.short	0x0000
        /*0012*/ 	.short	0x0000
        /*0014*/ 	.byte	0x00, 0xf0, 0xa1, 0x03


	//----- nvinfo : EIATTR_SPARSE_MMA_MASK
	.align		4
.L_1080:
        /*0018*/ 	.byte	0x03, 0x50
        /*001a*/ 	.short	0x0000


	//----- nvinfo : EIATTR_MAXREG_COUNT
	.align		4
        /*001c*/ 	.byte	0x03, 0x1b
        /*001e*/ 	.short	0x00ff


	//----- nvinfo : EIATTR_MERCURY_ISA_VERSION
	.align		4
        /*0020*/ 	.byte	0x03, 0x5f
        /*0022*/ 	.short	0x0101


	//----- nvinfo : EIATTR_COOP_GROUP_MASK_REGIDS
	.align		4
        /*0024*/ 	.byte	0x04, 0x29
        /*0026*/ 	.short	(.L_1082 - .L_1081)


	//   ....[0]....
.L_1081:
        /*0028*/ 	.word	0xffffffff


	//   ....[1]....
        /*002c*/ 	.word	0xffffffff


	//   ....[2]....
        /*0030*/ 	.word	0xffffffff


	//   ....[3]....
        /*0034*/ 	.word	0xffffffff


	//   ....[4]....
        /*0038*/ 	.word	0xffffffff


	//   ....[5]....
        /*003c*/ 	.word	0xffffffff


	//   ....[6]....
        /*0040*/ 	.word	0xffffffff


	//   ....[7]....
        /*0044*/ 	.word	0xffffffff


	//   ....[8]....
        /*0048*/ 	.word	0xffffffff


	//   ....[9]....
        /*004c*/ 	.word	0xffffffff


	//   ....[10]....
        /*0050*/ 	.word	0x050000ba


	//   ....[11]....
        /*0054*/ 	.word	0x050000ba


	//   ....[12]....
        /*0058*/ 	.word	0x050000ba


	//   ....[13]....
        /*005c*/ 	.word	0x050000ba


	//   ....[14]....
        /*0060*/ 	.word	0x050000ba


	//   ....[15]....
        /*0064*/ 	.word	0x050000ba


	//   ....[16]....
        /*0068*/ 	.word	0x050000ba


	//   ....[17]....
        /*006c*/ 	.word	0x050000ba


	//   ....[18]....
        /*0070*/ 	.word	0x050000ba


	//   ....[19]....
        /*0074*/ 	.word	0x050000ba


	//----- nvinfo : EIATTR_COOP_GROUP_INSTR_OFFSETS
	.align		4
.L_1082:
        /*0078*/ 	.byte	0x04, 0x28
        /*007a*/ 	.short	(.L_1084 - .L_1083)


	//   ....[0]....
.L_1083:
        /*007c*/ 	.word	0x00003ff0


	//   ....[1]....
        /*0080*/ 	.word	0x00004020


	//   ....[2]....
        /*0084*/ 	.word	0x00004040


	//   ....[3]....
        /*0088*/ 	.word	0x00004060


	//   ....[4]....
        /*008c*/ 	.word	0x00004080


	//   ....[5]....
        /*0090*/ 	.word	0x000045c0


	//   ....[6]....
        /*0094*/ 	.word	0x000045e0


	//   ....[7]....
        /*0098*/ 	.word	0x00004600


	//   ....[8]....
        /*009c*/ 	.word	0x00004620


	//   ....[9]....
        /*00a0*/ 	.word	0x00004640


	//   ....[10]....
        /*00a4*/ 	.word	0x00005880


	//   ....[11]....
        /*00a8*/ 	.word	0x00005930


	//   ....[12]....
        /*00ac*/ 	.word	0x000059a0


	//   ....[13]....
        /*00b0*/ 	.word	0x00005a10


	//   ....[14]....
        /*00b4*/ 	.word	0x00005a80


	//   ....[15]....
        /*00b8*/ 	.word	0x00006010


	//   ....[16]....
        /*00bc*/ 	.word	0x00006080


	//   ....[17]....
        /*00c0*/ 	.word	0x000060f0


	//   ....[18]....
        /*00c4*/ 	.word	0x00006160


	//   ....[19]....
        /*00c8*/ 	.word	0x000061d0


	//----- nvinfo : EIATTR_VRC_CTA_INIT_COUNT
	.align		4
.L_1084:
        /*00cc*/ 	.byte	0x02, 0x4a
	.zero		1
	.zero		1


	//----- nvinfo : EIATTR_EXIT_INSTR_OFFSETS
	.align		4
        /*00d0*/ 	.byte	0x04, 0x1c
        /*00d2*/ 	.short	(.L_1086 - .L_1085)


	//   ....[0]....
.L_1085:
        /*00d4*/ 	.word	0x00000830


	//   ....[1]....
        /*00d8*/ 	.word	0x00005810


	//----- nvinfo : EIATTR_MAX_THREADS
	.align		4
.L_1086:
        /*00dc*/ 	.byte	0x04, 0x05
        /*00de*/ 	.short	(.L_1088 - .L_1087)
.L_1087:
        /*00e0*/ 	.word	0x00000080
        /*00e4*/ 	.word	0x00000001
        /*00e8*/ 	.word	0x00000001


	//----- nvinfo : EIATTR_CRS_STACK_SIZE
	.align		4
.L_1088:
        /*00ec*/ 	.byte	0x04, 0x1e
        /*00ee*/ 	.short	(.L_1090 - .L_1089)
.L_1089:
        /*00f0*/ 	.word	0x00000000


	//----- nvinfo : EIATTR_CBANK_PARAM_SIZE
	.align		4
.L_1090:
        /*00f4*/ 	.byte	0x03, 0x19
        /*00f6*/ 	.short	0x00e8


	//----- nvinfo : EIATTR_PARAM_CBANK
	.align		4
        /*00f8*/ 	.byte	0x04, 0x0a
        /*00fa*/ 	.short	(.L_1092 - .L_1091)
	.align		4
.L_1091:
        /*00fc*/ 	.word	index@(.nv.constant0._ZN10layer_norm13ln_fwd_kernelINS_13Kernel_traitsI13__nv_bfloat16S2_S2_S2_fjLj1280ELj1ELj4ELj1ELj16ENS_18Kernel_traits_baseILj1280ES2_S2_S2_S2_fjLj128EEEEELb0ELb1ELb1ELb0EEEvNS_9FwdParamsE)
        /*0100*/ 	.short	0x0380
        /*0102*/ 	.short	0x00e8


	//----- nvinfo : EIATTR_SW_WAR
	.align		4
.L_1092:
        /*0104*/ 	.byte	0x04, 0x36
        /*0106*/ 	.short	(.L_1094 - .L_1093)
.L_1093:
        /*0108*/ 	.word	0x00000008
.L_1094:


//--------------------- .nv.info._ZN10layer_norm13ln_fwd_kernelINS_13Kernel_traitsI13__nv_bfloat16S2_S2_S2_fjLj1280ELj1ELj4ELj1ELj16ENS_18Kernel_traits_baseILj1280ES2_S2_S2_S2_fjLj128EEEEELb0ELb1ELb1ELb1EEEvNS_9FwdParamsE --------------------------
	.section	.nv.info._ZN10layer_norm13ln_fwd_kernelINS_13Kernel_traitsI13__nv_bfloat16S2_S2_S2_fjLj1280ELj1ELj4ELj1ELj16ENS_18Kernel_traits_baseILj1280ES2_S2_S2_S2_fjLj128EEEEELb0ELb1ELb1ELb1EEEvNS_9FwdParamsE,"",@"SHT_CUDA_INFO"
	.sectionflags	@""
	.align	4


	//----- nvinfo : EIATTR_CUDA_API_VERSION
	.align		4
        /*0000*/ 	.byte	0x04, 0x37
        /*0002*/ 	.short	(.L_1096 - .L_1095)
.L_1095:
        /*0004*/ 	.word	0x00000082


	//----- nvinfo : EIATTR_KPARAM_INFO
	.align		4
.L_1096:
        /*0008*/ 	.byte	0x04, 0x17
        /*000a*/ 	.short	(.L_1098 - .L_1097)
.L_1097:
        /*000c*/ 	.word	0x00000000
        /*0010*/ 	.short	0x0000
        /*0012*/ 	.short	0x0000
        /*0014*/ 	.byte	0x00, 0xf0, 0xa1, 0x03


	//----- nvinfo : EIATTR_SPARSE_MMA_MASK
	.align		4
.L_1098:
        /*0018*/ 	.byte	0x03, 0x50
        /*001a*/ 	.short	0x0000


	//----- nvinfo : EIATTR_MAXREG_COUNT
	.align		4
        /*001c*/ 	.byte	0x03, 0x1b
        /*001e*/ 	.short	0x00ff


	//----- nvinfo : EIATTR_MERCURY_ISA_VERSION
	.align		4
        /*0020*/ 	.byte	0x03, 0x5f
        /*0022*/ 	.short	0x0101


	//----- nvinfo : EIATTR_COOP_GROUP_MASK_REGIDS
	.align		4
        /*0024*/ 	.byte	0x04, 0x29
        /*0026*/ 	.short	(.L_1100 - .L_1099)


	//   ....[0]....
.L_1099:
        /*0028*/ 	.word	0xffffffff


	//   ....[1]....
        /*002c*/ 	.word	0xffffffff


	//   ....[2]....
        /*0030*/ 	.word	0xffffffff


	//   ....[3]....
        /*0034*/ 	.word	0xffffffff


	//   ....[4]....
        /*0038*/ 	.word	0xffffffff


	//   ....[5]....
        /*003c*/ 	.word	0xffffffff


	//   ....[6]....
        /*0040*/ 	.word	0xffffffff


	//   ....[7]....
        /*0044*/ 	.word	0xffffffff


	//   ....[8]....
        /*0048*/ 	.word	0xffffffff


	//   ....[9]....
        /*004c*/ 	.word	0xffffffff


	//   ....[10]....
        /*0050*/ 	.word	0x0500005a


	//   ....[11]....
        /*0054*/ 	.word	0x0500005a


	//   ....[12]....
        /*0058*/ 	.word	0x0500005a


	//   ....[13]....
        /*005c*/ 	.word	0x0500005a


	//   ....[14]....
        /*0060*/ 	.word	0x0500005a


	//   ....[15]....
        /*0064*/ 	.word	0x0500005a


	//   ....[16]....
        /*0068*/ 	.word	0x0500005a


	//   ....[17]....
        /*006c*/ 	.word	0x0500005a


	//   ....[18]....
        /*0070*/ 	.word	0x0500005a


	//   ....[19]....
        /*0074*/ 	.word	0x0500005a


	//----- nvinfo : EIATTR_COOP_GROUP_INSTR_OFFSETS
	.align		4
.L_1100:
        /*0078*/ 	.byte	0x04, 0x28
        /*007a*/ 	.short	(.L_1102 - .L_1101)


	//   ....[0]....
.L_1101:
        /*007c*/ 	.word	0x000037d0


	//   ....[1]....
        /*0080*/ 	.word	0x00003800


	//   ....[2]....
        /*0084*/ 	.word	0x00003820


	//   ....[3]....
        /*0088*/ 	.word	0x00003840


	//   ....[4]....
        /*008c*/ 	.word	0x00003860


	//   ....[5]....
        /*0090*/ 	.word	0x00003d90


	//   ....[6]....
        /*0094*/ 	.word	0x00003db0


	//   ....[7]....
        /*0098*/ 	.word	0x00003dd0


	//   ....[8]....
        /*009c*/ 	.word	0x00003df0


	//   ....[9]....
        /*00a0*/ 	.word	0x00003e10


	//   ....[10]....
        /*00a4*/ 	.word	0x00005050


	//   ....[11]....
        /*00a8*/ 	.word	0x000050e0


	//   ....[12]....
        /*00ac*/ 	.word	0x00005140


	//   ....[13]....
        /*00b0*/ 	.word	0x000051a0


	//   ....[14]....
        /*00b4*/ 	.word	0x00005200


	//   ....[15]....
        /*00b8*/ 	.word	0x00005770


	//   ....[16]....
        /*00bc*/ 	.word	0x000057d0


	//   ....[17]....
        /*00c0*/ 	.word	0x00005830


	//   ....[18]....
        /*00c4*/ 	.word	0x00005890


	//   ....[19]....
        /*00c8*/ 	.word	0x000058f0


	//----- nvinfo : EIATTR_VRC_CTA_INIT_COUNT
	.align		4
.L_1102:
        /*00cc*/ 	.byte	0x02, 0x4a
	.zero		1
	.zero		1


	//----- nvinfo : EIATTR_EXIT_INSTR_OFFSETS
	.align		4
        /*00d0*/ 	.byte	0x04, 0x1c
        /*00d2*/ 	.short	(.L_1104 - .L_1103)


	//   ....[0]....
.L_1103:
        /*00d4*/ 	.word	0x000003c0


	//   ....[1]....
        /*00d8*/ 	.word	0x00004fe0


	//----- nvinfo : EIATTR_MAX_THREADS
	.align		4
.L_1104:
        /*00dc*/ 	.byte	0x04, 0x05
        /*00de*/ 	.short	(.L_1106 - .L_1105)
.L_1105:
        /*00e0*/ 	.word	0x00000080
        /*00e4*/ 	.word	0x00000001
        /*00e8*/ 	.word	0x00000001


	//----- nvinfo : EIATTR_CRS_STACK_SIZE
	.align		4
.L_1106:
        /*00ec*/ 	.byte	0x04, 0x1e
        /*00ee*/ 	.short	(.L_1108 - .L_1107)
.L_1107:
        /*00f0*/ 	.word	0x00000000


	//----- nvinfo : EIATTR_CBANK_PARAM_SIZE
	.align		4
.L_1108:
        /*00f4*/ 	.byte	0x03, 0x19
        /*00f6*/ 	.short	0x00e8


	//----- nvinfo : EIATTR_PARAM_CBANK
	.align		4
        /*00f8*/ 	.byte	0x04, 0x0a
        /*00fa*/ 	.short	(.L_1110 - .L_1109)
	.align		4
.L_1109:
        /*00fc*/ 	.word	index@(.nv.constant0._ZN10layer_norm13ln_fwd_kernelINS_13Kernel_traitsI13__nv_bfloat16S2_S2_S2_fjLj1280ELj1ELj4ELj1ELj16ENS_18Kernel_traits_baseILj1280ES2_S2_S2_S2_fjLj128EEEEELb0ELb1ELb1ELb1EEEvNS_9FwdParamsE)
        /*0100*/ 	.short	0x0380
        /*0102*/ 	.short	0x00e8


	//----- nvinfo : EIATTR_SW_WAR
	.align		4
.L_1110:
        /*0104*/ 	.byte	0x04, 0x36
        /*0106*/ 	.short	(.L_1112 - .L_1111)
.L_1111:
        /*0108*/ 	.word	0x00000008
.L_1112:


//--------------------- .nv.info._ZN10layer_norm13ln_fwd_kernelINS_13Kernel_traitsI13__nv_bfloat16S2_S2_S2_fjLj1280ELj1ELj4ELj1ELj16ENS_18Kernel_traits_baseILj1280ES2_S2_S2_S2_fjLj128EEEEELb1ELb0ELb0ELb0EEEvNS_9FwdParamsE --------------------------
	.section	.nv.info._ZN10layer_norm13ln_fwd_kernelINS_13Kernel_traitsI13__nv_bfloat16S2_S2_S2_fjLj1280ELj1ELj4ELj1ELj16ENS_18Kernel_traits_baseILj1280ES2_S2_S2_S2_fjLj128EEEEELb1ELb0ELb0ELb0EEEvNS_9FwdParamsE,"",@"SHT_CUDA_INFO"
	.sectionflags	@""
	.align	4


	//----- nvinfo : EIATTR_CUDA_API_VERSION
	.align		4
        /*0000*/ 	.byte	0x04, 0x37
        /*0002*/ 	.short	(.L_1114 - .L_1113)
.L_1113:
        /*0004*/ 	.word	0x00000082


	//----- nvinfo : EIATTR_KPARAM_INFO
	.align		4
.L_1114:
        /*0008*/ 	.byte	0x04, 0x17
        /*000a*/ 	.short	(.L_1116 - .L_1115)
.L_1115:
        /*000c*/ 	.word	0x00000000
        /*0010*/ 	.short	0x0000
        /*0012*/ 	.short	0x0000
        /*0014*/ 	.byte	0x00, 0xf0, 0xa1, 0x03


	//----- nvinfo : EIATTR_SPARSE_MMA_MASK
	.align		4
.L_1116:
        /*0018*/ 	.byte	0x03, 0x50
        /*001a*/ 	.short	0x0000


	//----- nvinfo : EIATTR_MAXREG_COUNT
	.align		4
        /*001c*/ 	.byte	0x03, 0x1b
        /*001e*/ 	.short	0x00ff


	//----- nvinfo : EIATTR_MERCURY_ISA_VERSION
	.align		4
        /*0020*/ 	.byte	0x03, 0x5f
        /*0022*/ 	.short	0x0101


	//----- nvinfo : EIATTR_COOP_GROUP_MASK_REGIDS
	.align		4
        /*0024*/ 	.byte	0x04, 0x29
        /*0026*/ 	.short	(.L_1118 - .L_1117)


	//   ....[0]....
.L_1117:
        /*0028*/ 	.word	0xffffffff


	//   ....[1]....
        /*002c*/ 	.word	0xffffffff


	//   ....[2]....
        /*0030*/ 	.word	0xffffffff


	//   ....[3]....
        /*0034*/ 	.word	0xffffffff


	//   ....[4]....
        /*0038*/ 	.word	0xffffffff


	//   ....[5]....
        /*003c*/ 	.word	0xffffffff


	//   ....[6]....
        /*0040*/ 	.word	0xffffffff


	//   ....[7]....
        /*0044*/ 	.word	0xffffffff


	//   ....[8]....
        /*0048*/ 	.word	0xffffffff


	//   ....[9]....
        /*004c*/ 	.word	0xffffffff


	//   ....[10]....
        /*0050*/ 	.word	0x0500007c


	//   ....[11]....
        /*0054*/ 	.word	0x0500007c


	//   ....[12]....
        /*0058*/ 	.word	0x0500007c


	//   ....[13]....
        /*005c*/ 	.word	0x0500007c


	//   ....[14]....
        /*0060*/ 	.word	0x0500007c


	//   ....[15]....
        /*0064*/ 	.word	0x0500007c


	//   ....[16]....
        /*0068*/ 	.word	0x0500007c


	//   ....[17]....
        /*006c*/ 	.word	0x0500007c


	//   ....[18]....
        /*0070*/ 	.word	0x0500007c


	//   ....[19]....
        /*0074*/ 	.word	0x0500007c


	//----- nvinfo : EIATTR_COOP_GROUP_INSTR_OFFSETS
	.align		4
.L_1118:
        /*0078*/ 	.byte	0x04, 0x28
        /*007a*/ 	.short	(.L_1120 - .L_1119)


	//   ....[0]....
.L_1119:
        /*007c*/ 	.word	0x0001b950


	//   ....[1]....
        /*0080*/ 	.word	0x0001b990


	//   ....[2]....
        /*0084*/ 	.word	0x0001b9b0


	//   ....[3]....
        /*0088*/ 	.word	0x0001b9d0


	//   ....[4]....
        /*008c*/ 	.word	0x0001b9f0


	//   ....[5]....
        /*0090*/ 	.word	0x0001bf30


	//   ....[6]....
        /*0094*/ 	.word	0x0001bf50


	//   ....[7]....
        /*0098*/ 	.word	0x0001bf70


	//   ....[8]....
        /*009c*/ 	.word	0x0001bf90


	//   ....[9]....
        /*00a0*/ 	.word	0x0001bfb0


	//   ....[10]....
        /*00a4*/ 	.word	0x0001d2a0


	//   ....[11]....
        /*00a8*/ 	.word	0x0001d350


	//   ....[12]....
        /*00ac*/ 	.word	0x0001d3c0


	//   ....[13]....
        /*00b0*/ 	.word	0x0001d430


	//   ....[14]....
        /*00b4*/ 	.word	0x0001d4a0


	//   ....[15]....
        /*00b8*/ 	.word	0x0001da40


	//   ....[16]....
        /*00bc*/ 	.word	0x0001dab0


	//   ....[17]....
        /*00c0*/ 	.word	0x0001db20


	//   ....[18]....
        /*00c4*/ 	.word	0x0001db90


	//   ....[19]....
        /*00c8*/ 	.word	0x0001dc00


	//----- nvinfo : EIATTR_VRC_CTA_INIT_COUNT
	.align		4
.L_1120:
        /*00cc*/ 	.byte	0x02, 0x4a
	.zero		1
	.zero		1


	//----- nvinfo : EIATTR_EXIT_INSTR_OFFSETS
	.align		4
        /*00d0*/ 	.byte	0x04, 0x1c
        /*00d2*/ 	.short	(.L_1122 - .L_1121)


	//   ....[0]....
.L_1121:
        /*00d4*/ 	.word	0x000008c0


	//   ....[1]....
        /*00d8*/ 	.word	0x0001d230


	//----- nvinfo : EIATTR_INDIRECT_BRANCH_TARGETS
	.align		4
.L_1122:
        /*00dc*/ 	.byte	0x04, 0x34
        /*00de*/ 	.short	(.L_1124 - .L_1123)


	//   ....[0]....
.L_1123:
        /*00e0*/ 	.word	.L_x_45608@srel
        /*00e4*/ 	.short	0x0
        /*00e6*/ 	.short	0x0
        /*00e8*/ 	.word	0x3
        /*00ec*/ 	.word	.L_x_45609@srel
        /*00f0*/ 	.word	.L_x_45610@srel
        /*00f4*/ 	.word	.L_x_45611@srel


	//----- nvinfo : EIATTR_MAX_THREADS
	.align		4
.L_1124:
        /*00f8*/ 	.byte	0x04, 0x05
        /*00fa*/ 	.short	(.L_1126 - .L_1125)
.L_1125:
        /*00fc*/ 	.word	0x00000080
        /*0100*/ 	.word	0x00000001
        /*0104*/ 	.word	0x00000001


	//----- nvinfo : EIATTR_CRS_STACK_SIZE
	.align		4
.L_1126:
        /*0108*/ 	.byte	0x04, 0x1e
        /*010a*/ 	.short	(.L_1128 - .L_1127)
.L_1127:
        /*010c*/ 	.word	0x00000000


	//----- nvinfo : EIATTR_CBANK_PARAM_SIZE
	.align		4
.L_1128:
        /*0110*/ 	.byte	0x03, 0x19
        /*0112*/ 	.short	0x00e8


	//----- nvinfo : EIATTR_PARAM_CBANK
	.align		4
        /*0114*/ 	.byte	0x04, 0x0a
        /*0116*/ 	.short	(.L_1130 - .L_1129)
	.align		4
.L_1129:
        /*0118*/ 	.word	index@(.nv.constant0._ZN10layer_norm13ln_fwd_kernelINS_13Kernel_traitsI13__nv_bfloat16S2_S2_S2_fjLj1280ELj1ELj4ELj1ELj16ENS_18Kernel_traits_baseILj1280ES2_S2_S2_S2_fjLj128EEEEELb1ELb0ELb0ELb0EEEvNS_9FwdParamsE)
        /*011c*/ 	.short	0x0380
        /*011e*/ 	.short	0x00e8


	//----- nvinfo : EIATTR_SW_WAR
	.align		4
.L_1130:
        /*0120*/ 	.byte	0x04, 0x36
        /*0122*/ 	.short	(.L_1132 - .L_1131)
.L_1131:
        /*0124*/ 	.word	0x00000008
.L_1132:


//--------------------- .nv.info._ZN10layer_norm13ln_fwd_kernelINS_13Kernel_traitsI13__nv_bfloat16S2_S2_S2_fjLj1280ELj1ELj4ELj1ELj16ENS_18Kernel_traits_baseILj1280ES2_S2_S2_S2_fjLj128EEEEELb1ELb0ELb0ELb1EEEvNS_9FwdParamsE --------------------------
	.section	.nv.info._ZN10layer_norm13ln_fwd_kernelINS_13Kernel_traitsI13__nv_bfloat16S2_S2_S2_fjLj1280ELj1ELj4ELj1ELj16ENS_18Kernel_traits_baseILj1280ES2_S2_S2_S2_fjLj128EEEEELb1ELb0ELb0ELb1EEEvNS_9FwdParamsE,"",@"SHT_CUDA_INFO"
	.sectionflags	@""
	.align	4


	//----- nvinfo : EIATTR_CUDA_API_VERSION
	.align		4
        /*0000*/ 	.byte	0x04, 0x37
        /*0002*/ 	.short	(.L_1134 - .L_1133)
.L_1133:
        /*0004*/ 	.word	0x00000082


	//----- nvinfo : EIATTR_KPARAM_INFO
	.align		4
.L_1134:
        /*0008*/ 	.byte	0x04, 0x17
        /*000a*/ 	.short	(.L_1136 - .L_1135)
.L_1135:
        /*000c*/ 	.word	0x00000000
        /*0010*/ 	.short	0x0000
        /*0012*/ 	.short	0x0000
        /*0014*/ 	.byte	0x00, 0xf0, 0xa1, 0x03


	//----- nvinfo : EIATTR_SPARSE_MMA_MASK
	.align		4
.L_1136:
        /*0018*/ 	.byte	0x03, 0x50
        /*001a*/ 	.short	0x0000


	//----- nvinfo : EIATTR_MAXREG_COUNT
	.align		4
        /*001c*/ 	.byte	0x03, 0x1b
        /*001e*/ 	.short	0x00ff


	//----- nvinfo : EIATTR_MERCURY_ISA_VERSION
	.align		4
        /*0020*/ 	.byte	0x03, 0x5f
        /*0022*/ 	.short	0x0101


	//----- nvinfo : EIATTR_COOP_GROUP_MASK_REGIDS
	.align		4
        /*0024*/ 	.byte	0x04, 0x29
        /*0026*/ 	.short	(.L_1138 - .L_1137)


	//   ....[0]....
.L_1137:
        /*0028*/ 	.word	0xffffffff


	//   ....[1]....
        /*002c*/ 	.word	0xffffffff


	//   ....[2]....
        /*0030*/ 	.word	0xffffffff


	//   ....[3]....
        /*0034*/ 	.word	0xffffffff


	//   ....[4]....
        /*0038*/ 	.word	0xffffffff


	//   ....[5]....
        /*003c*/ 	.word	0xffffffff


	//   ....[6]....
        /*0040*/ 	.word	0xffffffff


	//   ....[7]....
        /*0044*/ 	.word	0xffffffff


	//   ....[8]....
        /*0048*/ 	.word	0xffffffff


	//   ....[9]....
        /*004c*/ 	.word	0xffffffff


	//   ....[10]....
        /*0050*/ 	.word	0x05000090


	//   ....[11]....
        /*0054*/ 	.word	0x05000090


	//   ....[12]....
        /*0058*/ 	.word	0x05000090


	//   ....[13]....
        /*005c*/ 	.word	0x05000090


	//   ....[14]....
        /*0060*/ 	.word	0x05000090


	//   ....[15]....
        /*0064*/ 	.word	0x05000090


	//   ....[16]....
        /*0068*/ 	.word	0x05000090


	//   ....[17]....
        /*006c*/ 	.word	0x05000090


	//   ....[18]....
        /*0070*/ 	.word	0x05000090


	//   ....[19]....
        /*0074*/ 	.word	0x05000090


	//----- nvinfo : EIATTR_COOP_GROUP_INSTR_OFFSETS
	.align		4
.L_1138:
        /*0078*/ 	.byte	0x04, 0x28
        /*007a*/ 	.short	(.L_1140 - .L_1139)


	//   ....[0]....
.L_1139:
        /*007c*/ 	.word	0x0001b480


	//   ....[1]....
        /*0080*/ 	.word	0x0001b4a0


	//   ....[2]....
        /*0084*/ 	.word	0x0001b4c0


	//   ....[3]....
        /*0088*/ 	.word	0x0001b4e0


	//   ....[4]....
        /*008c*/ 	.word	0x0001b510


	//   ....[5]....
        /*0090*/ 	.word	0x0001ba40


	//   ....[6]....
        /*0094*/ 	.word	0x0001ba60


	//   ....[7]....
        /*0098*/ 	.word	0x0001ba80


	//   ....[8]....
        /*009c*/ 	.word	0x0001baa0


	//   ....[9]....
        /*00a0*/ 	.word	0x0001bac0


	//   ....[10]....
        /*00a4*/ 	.word	0x0001cae0


	//   ....[11]....
        /*00a8*/ 	.word	0x0001cb80


	//   ....[12]....
        /*00ac*/ 	.word	0x0001cbf0


	//   ....[13]....
        /*00b0*/ 	.word	0x0001cc60


	//   ....[14]....
        /*00b4*/ 	.word	0x0001cce0


	//   ....[15]....
        /*00b8*/ 	.word	0x0001d260


	//   ....[16]....
        /*00bc*/ 	.word	0x0001d2d0


	//   ....[17]....
        /*00c0*/ 	.word	0x0001d340


	//   ....[18]....
        /*00c4*/ 	.word	0x0001d3b0


	//   ....[19]....
        /*00c8*/ 	.word	0x0001d420


	//----- nvinfo : EIATTR_VRC_CTA_INIT_COUNT
	.align		4
.L_1140:
        /*00cc*/ 	.byte	0x02, 0x4a
	.zero		1
	.zero		1


	//----- nvinfo : EIATTR_EXIT_INSTR_OFFSETS
	.align		4
        /*00d0*/ 	.byte	0x04, 0x1c
        /*00d2*/ 	.short	(.L_1142 - .L_1141)


	//   ....[0]....
.L_1141:
        /*00d4*/ 	.word	0x000002d0


	//   ....[1]....
        /*00d8*/ 	.word	0x0001ca70


	//----- nvinfo : EIATTR_INDIRECT_BRANCH_TARGETS
	.align		4
.L_1142:
        /*00dc*/ 	.byte	0x04, 0x34
        /*00de*/ 	.short	(.L_1144 - .L_1143)


	//   ....[0]....
.L_1143:
        /*00e0*/ 	.word	.L_x_45612@srel
        /*00e4*/ 	.short	0x0
        /*00e6*/ 	.short	0x0
        /*00e8*/ 	.word	0x3
        /*00ec*/ 	.word	.L_x_45613@srel
        /*00f0*/ 	.word	.L_x_45614@srel
        /*00f4*/ 	.word	.L_x_45615@srel


	//----- nvinfo : EIATTR_MAX_THREADS
	.align		4
.L_1144:
        /*00f8*/ 	.byte	0x04, 0x05
        /*00fa*/ 	.short	(.L_1146 - .L_1145)
.L_1145:
        /*00fc*/ 	.word	0x00000080
        /*0100*/ 	.word	0x00000001
        /*0104*/ 	.word	0x00000001


	//----- nvinfo : EIATTR_CRS_STACK_SIZE
	.align		4
.L_1146:
        /*0108*/ 	.byte	0x04, 0x1e
        /*010a*/ 	.short	(.L_1148 - .L_1147)
.L_1147:
        /*010c*/ 	.word	0x00000000


	//----- nvinfo : EIATTR_CBANK_PARAM_SIZE
	.align		4
.L_1148:
        /*0110*/ 	.byte	0x03, 0x19
        /*0112*/ 	.short	0x00e8


	//----- nvinfo : EIATTR_PARAM_CBANK
	.align		4
        /*0114*/ 	.byte	0x04, 0x0a
        /*0116*/ 	.short	(.L_1150 - .L_1149)
	.align		4
.L_1149:
        /*0118*/ 	.word	index@(.nv.constant0._ZN10layer_norm13ln_fwd_kernelINS_13Kernel_traitsI13__nv_bfloat16S2_S2_S2_fjLj1280ELj1ELj4ELj1ELj16ENS_18Kernel_traits_baseILj1280ES2_S2_S2_S2_fjLj128EEEEELb1ELb0ELb0ELb1EEEvNS_9FwdParamsE)
        /*011c*/ 	.short	0x0380
        /*011e*/ 	.short	0x00e8


	//----- nvinfo : EIATTR_SW_WAR
	.align		4
.L_1150:
        /*0120*/ 	.byte	0x04, 0x36
        /*0122*/ 	.short	(.L_1152 - .L_1151)
.L_1151:
        /*0124*/ 	.word	0x00000008
.L_1152:


//--------------------- .nv.info._ZN10layer_norm13ln_fwd_kernelINS_13Kernel_traitsI13__nv_bfloat16S2_S2_S2_fjLj1280ELj1ELj4ELj1ELj16ENS_18Kernel_traits_baseILj1280ES2_S2_S2_S2_fjLj128EEEEELb1ELb0ELb1ELb0EEEvNS_9FwdParamsE --------------------------
	.section	.nv.info._ZN10layer_norm13ln_fwd_kernelINS_13Kernel_traitsI13__nv_bfloat16S2_S2_S2_fjLj1280ELj1ELj4ELj1ELj16ENS_18Kernel_traits_baseILj1280ES2_S2_S2_S2_fjLj128EEEEELb1ELb0ELb1ELb0EEEvNS_9FwdParamsE,"",@"SHT_CUDA_INFO"
	.sectionflags	@""
	.align	4


	//----- nvinfo : EIATTR_CUDA_API_VERSION
	.align		4
        /*0000*/ 	.byte	0x04, 0x37
        /*0002*/ 	.short	(.L_1154 - .L_1153)
.L_1153:
        /*0004*/ 	.word	0x00000082


	//----- nvinfo : EIATTR_KPARAM_INFO
	.align		4
.L_1154:
        /*0008*/ 	.byte	0x04, 0x17
        /*000a*/ 	.short	(.L_1156 - .L_1155)
.L_1155:
        /*000c*/ 	.word	0x00000000
        /*0010*/ 	.short	0x0000
        /*0012*/ 	.short	0x0000
        /*0014*/ 	.byte	0x00, 0xf0, 0xa1, 0x03


	//----- nvinfo : EIATTR_SPARSE_MMA_MASK
	.align		4
.L_1156:
        /*0018*/ 	.byte	0x03, 0x50
        /*001a*/ 	.short	0x0000


	//----- nvinfo : EIATTR_MAXREG_COUNT
	.align		4
        /*001c*/ 	.byte	0x03, 0x1b
        /*001e*/ 	.short	0x00ff


	//----- nvinfo : EIATTR_MERCURY_ISA_VERSION
	.align		4
        /*0020*/ 	.byte	0x03, 0x5f
        /*0022*/ 	.short	0x0101


	//----- nvinfo : EIATTR_COOP_GROUP_MASK_REGIDS
	.align		4
        /*0024*/ 	.byte	0x04, 0x29
        /*0026*/ 	.short	(.L_1158 - .L_1157)


	//   ....[0]....
.L_1157:
        /*0028*/ 	.word	0xffffffff


	//   ....[1]....
        /*002c*/ 	.word	0xffffffff


	//   ....[2]....
        /*0030*/ 	.word	0xffffffff


	//   ....[3]....
        /*0034*/ 	.word	0xffffffff


	//   ....[4]....
        /*0038*/ 	.word	0xffffffff


	//   ....[5]....
        /*003c*/ 	.word	0xffffffff


	//   ....[6]....
        /*0040*/ 	.word	0xffffffff


	//   ....[7]....
        /*0044*/ 	.word	0xffffffff


	//   ....[8]....
        /*0048*/ 	.word	0xffffffff


	//   ....[9]....
        /*004c*/ 	.word	0xffffffff


	//   ....[10]....
        /*0050*/ 	.word	0x05000098


	//   ....[11]....
        /*0054*/ 	.word	0x05000098


	//   ....[12]....
        /*0058*/ 	.word	0x05000098


	//   ....[13]....
        /*005c*/ 	.word	0x05000098


	//   ....[14]....
        /*0060*/ 	.word	0x05000098


	//   ....[15]....
        /*0064*/ 	.word	0x05000098


	//   ....[16]....
        /*0068*/ 	.word	0x05000098


	//   ....[17]....
        /*006c*/ 	.word	0x05000098


	//   ....[18]....
        /*0070*/ 	.word	0x05000098


	//   ....[19]....
        /*0074*/ 	.word	0x05000098


	//----- nvinfo : EIATTR_COOP_GROUP_INSTR_OFFSETS
	.align		4
.L_1158:
        /*0078*/ 	.byte	0x04, 0x28
        /*007a*/ 	.short	(.L_1160 - .L_1159)


	//   ....[0]....
.L_1159:
        /*007c*/ 	.word	0x00022120


	//   ....[1]....
        /*0080*/ 	.word	0x00022150


	//   ....[2]....
        /*0084*/ 	.word	0x00022170


	//   ....[3]....
        /*0088*/ 	.word	0x00022190


	//   ....[4]....
        /*008c*/ 	.word	0x000221b0


	//   ....[5]....
        /*0090*/ 	.word	0x000226f0


	//   ....[6]....
        /*0094*/ 	.word	0x00022710


	//   ....[7]....
        /*0098*/ 	.word	0x00022730


	//   ....[8]....
        /*009c*/ 	.word	0x00022750


	//   ....[9]....
        /*00a0*/ 	.word	0x00022770


	//   ....[10]....
        /*00a4*/ 	.word	0x00023a30


	//   ....[11]....
        /*00a8*/ 	.word	0x00023ae0


	//   ....[12]....
        /*00ac*/ 	.word	0x00023b50


	//   ....[13]....
        /*00b0*/ 	.word	0x00023bc0


	//   ....[14]....
        /*00b4*/ 	.word	0x00023c30


	//   ....[15]....
        /*00b8*/ 	.word	0x000241c0


	//   ....[16]....
        /*00bc*/ 	.word	0x00024230


	//   ....[17]....
        /*00c0*/ 	.word	0x000242a0


	//   ....[18]....
        /*00c4*/ 	.word	0x00024310


	//   ....[19]....
        /*00c8*/ 	.word	0x00024380


	//----- nvinfo : EIATTR_VRC_CTA_INIT_COUNT
	.align		4
.L_1160:
        /*00cc*/ 	.byte	0x02, 0x4a
	.zero		1
	.zero		1


	//----- nvinfo : EIATTR_EXIT_INSTR_OFFSETS
	.align		4
        /*00d0*/ 	.byte	0x04, 0x1c
        /*00d2*/ 	.short	(.L_1162 - .L_1161)


	//   ....[0]....
.L_1161:
        /*00d4*/ 	.word	0x000008a0


	//   ....[1]....
        /*00d8*/ 	.word	0x000239c0


	//----- nvinfo : EIATTR_MAX_THREADS
	.align		4
.L_1162:
        /*00dc*/ 	.byte	0x04, 0x05
        /*00de*/ 	.short	(.L_1164 - .L_1163)
.L_1163:
        /*00e0*/ 	.word	0x00000080
        /*00e4*/ 	.word	0x00000001
        /*00e8*/ 	.word	0x00000001


	//----- nvinfo : EIATTR_CRS_STACK_SIZE
	.align		4
.L_1164:
        /*00ec*/ 	.byte	0x04, 0x1e
        /*00ee*/ 	.short	(.L_1166 - .L_1165)
.L_1165:
        /*00f0*/ 	.word	0x00000000


	//----- nvinfo : EIATTR_CBANK_PARAM_SIZE
	.align		4
.L_1166:
        /*00f4*/ 	.byte	0x03, 0x19
        /*00f6*/ 	.short	0x00e8


	//----- nvinfo : EIATTR_PARAM_CBANK
	.align		4
        /*00f8*/ 	.byte	0x04, 0x0a
        /*00fa*/ 	.short	(.L_1168 - .L_1167)
	.align		4
.L_1167:
        /*00fc*/ 	.word	index@(.nv.constant0._ZN10layer_norm13ln_fwd_kernelINS_13Kernel_traitsI13__nv_bfloat16S2_S2_S2_fjLj1280ELj1ELj4ELj1ELj16ENS_18Kernel_traits_baseILj1280ES2_S2_S2_S2_fjLj128EEEEELb1ELb0ELb1ELb0EEEvNS_9FwdParamsE)
        /*0100*/ 	.short	0x0380
        /*0102*/ 	.short	0x00e8


	//----- nvinfo : EIATTR_SW_WAR
	.align		4
.L_1168:
        /*0104*/ 	.byte	0x04, 0x36
        /*0106*/ 	.short	(.L_1170 - .L_1169)
.L_1169:
        /*0108*/ 	.word	0x00000008
.L_1170:


//--------------------- .nv.info._ZN10layer_norm13ln_fwd_kernelINS_13Kernel_traitsI13__nv_bfloat16S2_S2_S2_fjLj1280ELj1ELj4ELj1ELj16ENS_18Kernel_traits_baseILj1280ES2_S2_S2_S2_fjLj128EEEEELb1ELb0ELb1ELb1EEEvNS_9FwdParamsE --------------------------
	.section	.nv.info._ZN10layer_norm13ln_fwd_kernelINS_13Kernel_traitsI13__nv_bfloat16S2_S2_S2_fjLj1280ELj1ELj4ELj1ELj16ENS_18Kernel_traits_baseILj1280ES2_S2_S2_S2_fjLj128EEEEELb1ELb0ELb1ELb1EEEvNS_9FwdParamsE,"",@"SHT_CUDA_INFO"
	.sectionflags	@""
	.align	4


	//----- nvinfo : EIATTR_CUDA_API_VERSION
	.align		4
        /*0000*/ 	.byte	0x04, 0x37
        /*0002*/ 	.short	(.L_1172 - .L_1171)
.L_1171:
        /*0004*/ 	.word	0x00000082


	//----- nvinfo : EIATTR_KPARAM_INFO
	.align		4
.L_1172:
        /*0008*/ 	.byte	0x04, 0x17
        /*000a*/ 	.short	(.L_1174 - .L_1173)
.L_1173:
        /*000c*/ 	.word	0x00000000
        /*0010*/ 	.short	0x0000
        /*0012*/ 	.short	0x0000
        /*0014*/ 	.byte	0x00, 0xf0, 0xa1, 0x03


	//----- nvinfo : EIATTR_SPARSE_MMA_MASK
	.align		4
.L_1174:
        /*0018*/ 	.byte	0x03, 0x50
        /*001a*/ 	.short	0x0000


	//----- nvinfo : EIATTR_MAXREG_COUNT
	.align		4
        /*001c*/ 	.byte	0x03, 0x1b
        /*001e*/ 	.short	0x00ff


	//----- nvinfo : EIATTR_MERCURY_ISA_VERSION
	.align		4
        /*0020*/ 	.byte	0x03, 0x5f
        /*0022*/ 	.short	0x0101


	//----- nvinfo : EIATTR_COOP_GROUP_MASK_REGIDS
	.align		4
        /*0024*/ 	.byte	0x04, 0x29
        /*0026*/ 	.short	(.L_1176 - .L_1175)


	//   ....[0]....
.L_1175:
        /*0028*/ 	.word	0xffffffff


	//   ....[1]....
        /*002c*/ 	.word	0xffffffff


	//   ....[2]....
        /*0030*/ 	.word	0xffffffff


	//   ....[3]....
        /*0034*/ 	.word	0xffffffff


	//   ....[4]....
        /*0038*/ 	.word	0xffffffff


	//   ....[5]....
        /*003c*/ 	.word	0xffffffff


	//   ....[6]....
        /*0040*/ 	.word	0xffffffff


	//   ....[7]....
        /*0044*/ 	.word	0xffffffff


	//   ....[8]....
        /*0048*/ 	.word	0xffffffff


	//   ....[9]....
        /*004c*/ 	.word	0xffffffff


	//   ....[10]....
        /*0050*/ 	.word	0x0500006d


	//   ....[11]....
        /*0054*/ 	.word	0x0500006d


	//   ....[12]....
        /*0058*/ 	.word	0x0500006d


	//   ....[13]....
        /*005c*/ 	.word	0x0500006d


	//   ....[14]....
        /*0060*/ 	.word	0x0500006d


	//   ....[15]....
        /*0064*/ 	.word	0x0500006d


	//   ....[16]....
        /*0068*/ 	.word	0x0500006d


	//   ....[17]....
        /*006c*/ 	.word	0x0500006d


	//   ....[18]....
        /*0070*/ 	.word	0x0500006d


	//   ....[19]....
        /*0074*/ 	.word	0x0500006d


	//----- nvinfo : EIATTR_COOP_GROUP_INSTR_OFFSETS
	.align		4
.L_1176:
        /*0078*/ 	.byte	0x04, 0x28
        /*007a*/ 	.short	(.L_1178 - .L_1177)


	//   ....[0]....
.L_1177:
        /*007c*/ 	.word	0x0001de50


	//   ....[1]....
        /*0080*/ 	.word	0x0001de80


	//   ....[2]....
        /*0084*/ 	.word	0x0001dea0


	//   ....[3]....
        /*0088*/ 	.word	0x0001dec0


	//   ....[4]....
        /*008c*/ 	.word	0x0001dee0


	//   ....[5]....
        /*0090*/ 	.word	0x0001e410


	//   ....[6]....
        /*0094*/ 	.word	0x0001e430


	//   ....[7]....
        /*0098*/ 	.word	0x0001e450


	//   ....[8]....
        /*009c*/ 	.word	0x0001e470


	//   ....[9]....
        /*00a0*/ 	.word	0x0001e490


	//   ....[10]....
        /*00a4*/ 	.word	0x0001f670


	//   ....[11]....
        /*00a8*/ 	.word	0x0001f720


	//   ....[12]....
        /*00ac*/ 	.word	0x0001f790


	//   ....[13]....
        /*00b0*/ 	.word	0x0001f800


	//   ....[14]....
        /*00b4*/ 	.word	0x0001f870


	//   ....[15]....
        /*00b8*/ 	.word	0x0001fdf0


	//   ....[16]....
        /*00bc*/ 	.word	0x0001fe60


	//   ....[17]....
        /*00c0*/ 	.word	0x0001fed0


	//   ....[18]....
        /*00c4*/ 	.word	0x0001ff40


	//   ....[19]....
        /*00c8*/ 	.word	0x0001ffb0


	//----- nvinfo : EIATTR_VRC_CTA_INIT_COUNT
	.align		4
.L_1178:
        /*00cc*/ 	.byte	0x02, 0x4a
	.zero		1
	.zero		1


	//----- nvinfo : EIATTR_EXIT_INSTR_OFFSETS
	.align		4
        /*00d0*/ 	.byte	0x04, 0x1c
        /*00d2*/ 	.short	(.L_1180 - .L_1179)


	//   ....[0]....
.L_1179:
        /*00d4*/ 	.word	0x000002d0


	//   ....[1]....
        /*00d8*/ 	.word	0x0001f600


	//----- nvinfo : EIATTR_MAX_THREADS
	.align		4
.L_1180:
        /*00dc*/ 	.byte	0x04, 0x05
        /*00de*/ 	.short	(.L_1182 - .L_1181)
.L_1181:
        /*00e0*/ 	.word	0x00000080
        /*00e4*/ 	.word	0x00000001
        /*00e8*/ 	.word	0x00000001


	//----- nvinfo : EIATTR_CRS_STACK_SIZE
	.align		4
.L_1182:
        /*00ec*/ 	.byte	0x04, 0x1e
        /*00ee*/ 	.short	(.L_1184 - .L_1183)
.L_1183:
        /*00f0*/ 	.word	0x00000000


	//----- nvinfo : EIATTR_CBANK_PARAM_SIZE
	.align		4
.L_1184:
        /*00f4*/ 	.byte	0x03, 0x19
        /*00f6*/ 	.short	0x00e8


	//----- nvinfo : EIATTR_PARAM_CBANK
	.align		4
        /*00f8*/ 	.byte	0x04, 0x0a
        /*00fa*/ 	.short	(.L_1186 - .L_1185)
	.align		4
.L_1185:
        /*00fc*/ 	.word	index@(.nv.constant0._ZN10layer_norm13ln_fwd_kernelINS_13Kernel_traitsI13__nv_bfloat16S2_S2_S2_fjLj1280ELj1ELj4ELj1ELj16ENS_18Kernel_traits_baseILj1280ES2_S2_S2_S2_fjLj128EEEEELb1ELb0ELb1ELb1EEEvNS_9FwdParamsE)
        /*0100*/ 	.short	0x0380
        /*0102*/ 	.short	0x00e8


	//----- nvinfo : EIATTR_SW_WAR
	.align		4
.L_1186:
        /*0104*/ 	.byte	0x04, 0x36
        /*0106*/ 	.short	(.L_1188 - .L_1187)
.L_1187:
        /*0108*/ 	.word	0x00000008
.L_1188:


//--------------------- .nv.info._ZN10layer_norm13ln_fwd_kernelINS_13Kernel_traitsI13__nv_bfloat16S2_S2_S2_fjLj1280ELj1ELj4ELj1ELj16ENS_18Kernel_traits_baseILj1280ES2_S2_S2_S2_fjLj128EEEEELb1ELb1ELb0ELb0EEEvNS_9FwdParamsE --------------------------
	.section	.nv.info._ZN10layer_norm13ln_fwd_kernelINS_13Kernel_traitsI13__nv_bfloat16S2_S2_S2_fjLj1280ELj1ELj4ELj1ELj16ENS_18Kernel_traits_baseILj1280ES2_S2_S2_S2_fjLj128EEEEELb1ELb1ELb0ELb0EEEvNS_9FwdParamsE,"",@"SHT_CUDA_INFO"
	.sectionflags	@""
	.align	4


	//----- nvinfo : EIATTR_CUDA_API_VERSION
	.align		4
        /*0000*/ 	.byte	0x04, 0x37
        /*0002*/ 	.short	(.L_1190 - .L_1189)
.L_1189:
        /*0004*/ 	.word	0x00000082


	//----- nvinfo : EIATTR_KPARAM_INFO
	.align		4
.L_1190:
        /*0008*/ 	.byte	0x04, 0x17
        /*000a*/ 	.short	(.L_1192 - .L_1191)
.L_1191:
        /*000c*/ 	.word	0x00000000
        /*0010*/ 	.short	0x0000
        /*0012*/ 	.short	0x0000
        /*0014*/ 	.byte	0x00, 0xf0, 0xa1, 0x03


	//----- nvinfo : EIATTR_SPARSE_MMA_MASK
	.align		4
.L_1192:
        /*0018*/ 	.byte	0x03, 0x50
        /*001a*/ 	.short	0x0000


	//----- nvinfo : EIATTR_MAXREG_COUNT
	.align		4
        /*001c*/ 	.byte	0x03, 0x1b
        /*001e*/ 	.short	0x00ff


	//----- nvinfo : EIATTR_MERCURY_ISA_VERSION
	.align		4
        /*0020*/ 	.byte	0x03, 0x5f
        /*0022*/ 	.short	0x0101


	//----- nvinfo : EIATTR_COOP_GROUP_MASK_REGIDS
	.align		4
        /*0024*/ 	.byte	0x04, 0x29
        /*0026*/ 	.short	(.L_1194 - .L_1193)


	//   ....[0]....
.L_1193:
        /*0028*/ 	.word	0xffffffff


	//   ....[1]....
        /*002c*/ 	.word	0xffffffff


	//   ....[2]....
        /*0030*/ 	.word	0xffffffff


	//   ....[3]....
        /*0034*/ 	.word	0xffffffff


	//   ....[4]....
        /*0038*/ 	.word	0xffffffff


	//   ....[5]....
        /*003c*/ 	.word	0xffffffff


	//   ....[6]....
        /*0040*/ 	.word	0xffffffff


	//   ....[7]....
        /*0044*/ 	.word	0xffffffff


	//   ....[8]....
        /*0048*/ 	.word	0xffffffff


	//   ....[9]....
        /*004c*/ 	.word	0xffffffff


	//   ....[10]....
        /*0050*/ 	.word	0x050000bc


	//   ....[11]....
        /*0054*/ 	.word	0x050000bc


	//   ....[12]....
        /*0058*/ 	.word	0x050000bc


	//   ....[13]....
        /*005c*/ 	.word	0x050000bc


	//   ....[14]....
        /*0060*/ 	.word	0x050000bc


	//   ....[15]....
        /*0064*/ 	.word	0x050000bc


	//   ....[16]....
        /*0068*/ 	.word	0x050000bc


	//   ....[17]....
        /*006c*/ 	.word	0x050000bc


	//   ....[18]....
        /*0070*/ 	.word	0x050000bc


	//   ....[19]....
        /*0074*/ 	.word	0x050000bc


	//----- nvinfo : EIATTR_COOP_GROUP_INSTR_OFFSETS
	.align		4
.L_1194:
        /*0078*/ 	.byte	0x04, 0x28
        /*007a*/ 	.short	(.L_1196 - .L_1195)


	//   ....[0]....
.L_1195:
        /*007c*/ 	.word	0x00021b40


	//   ....[1]....
        /*0080*/ 	.word	0x00021b70


	//   ....[2]....
        /*0084*/ 	.word	0x00021b90


	//   ....[3]....
        /*0088*/ 	.word	0x00021bb0


	//   ....[4]....
        /*008c*/ 	.word	0x00021be0


	//   ....[5]....
        /*0090*/ 	.word	0x00022120


	//   ....[6]....
        /*0094*/ 	.word	0x00022140


	//   ....[7]....
        /*0098*/ 	.word	0x00022160


	//   ....[8]....
        /*009c*/ 	.word	0x00022180


	//   ....[9]....
        /*00a0*/ 	.word	0x000221a0


	//   ....[10]....
        /*00a4*/ 	.word	0x00023360


	//   ....[11]....
        /*00a8*/ 	.word	0x00023400


	//   ....[12]....
        /*00ac*/ 	.word	0x00023470


	//   ....[13]....
        /*00b0*/ 	.word	0x000234e0


	//   ....[14]....
        /*00b4*/ 	.word	0x00023560


	//   ....[15]....
        /*00b8*/ 	.word	0x00023b00


	//   ....[16]....
        /*00bc*/ 	.word	0x00023b70


	//   ....[17]....
        /*00c0*/ 	.word	0x00023be0


	//   ....[18]....
        /*00c4*/ 	.word	0x00023c50


	//   ....[19]....
        /*00c8*/ 	.word	0x00023cc0


	//----- nvinfo : EIATTR_VRC_CTA_INIT_COUNT
	.align		4
.L_1196:
        /*00cc*/ 	.byte	0x02, 0x4a
	.zero		1
	.zero		1


	//----- nvinfo : EIATTR_EXIT_INSTR_OFFSETS
	.align		4
        /*00d0*/ 	.byte	0x04, 0x1c
        /*00d2*/ 	.short	(.L_1198 - .L_1197)


	//   ....[0]....
.L_1197:
        /*00d4*/ 	.word	0x00000920


	//   ....[1]....
        /*00d8*/ 	.word	0x000232f0


	//----- nvinfo : EIATTR_INDIRECT_BRANCH_TARGETS
	.align		4
.L_1198:
        /*00dc*/ 	.byte	0x04, 0x34
        /*00de*/ 	.short	(.L_1200 - .L_1199)


	//   ....[0]....
.L_1199:
        /*00e0*/ 	.word	.L_x_45616@srel
        /*00e4*/ 	.short	0x0
        /*00e6*/ 	.short	0x0
        /*00e8*/ 	.word	0x3
        /*00ec*/ 	.word	.L_x_45617@srel
        /*00f0*/ 	.word	.L_x_45618@srel
        /*00f4*/ 	.word	.L_x_45619@srel


	//----- nvinfo : EIATTR_MAX_THREADS
	.align		4
.L_1200:
        /*00f8*/ 	.byte	0x04, 0x05
        /*00fa*/ 	.short	(.L_1202 - .L_1201)
.L_1201:
        /*00fc*/ 	.word	0x00000080
        /*0100*/ 	.word	0x00000001
        /*0104*/ 	.word	0x00000001


	//----- nvinfo : EIATTR_CRS_STACK_SIZE
	.align		4
.L_1202:
        /*0108*/ 	.byte	0x04, 0x1e
        /*010a*/ 	.short	(.L_1204 - .L_1203)
.L_1203:
        /*010c*/ 	.word	0x00000000


	//----- nvinfo : EIATTR_CBANK_PARAM_SIZE
	.align		4
.L_1204:
        /*0110*/ 	.byte	0x03, 0x19
        /*0112*/ 	.short	0x00e8


	//----- nvinfo : EIATTR_PARAM_CBANK
	.align		4
        /*0114*/ 	.byte	0x04, 0x0a
        /*0116*/ 	.short	(.L_1206 - .L_1205)
	.align		4
.L_1205:
        /*0118*/ 	.word	index@(.nv.constant0._ZN10layer_norm13ln_fwd_kernelINS_13Kernel_traitsI13__nv_bfloat16S2_S2_S2_fjLj1280ELj1ELj4ELj1ELj16ENS_18Kernel_traits_baseILj1280ES2_S2_S2_S2_fjLj128EEEEELb1ELb1ELb0ELb0EEEvNS_9FwdParamsE)
        /*011c*/ 	.short	0x0380
        /*011e*/ 	.short	0x00e8


	//----- nvinfo : EIATTR_SW_WAR
	.align		4
.L_1206:
        /*0120*/ 	.byte	0x04, 0x36
        /*0122*/ 	.short	(.L_1208 - .L_1207)
.L_1207:
        /*0124*/ 	.word	0x00000008
.L_1208:


//--------------------- .nv.info._ZN10layer_norm13ln_fwd_kernelINS_13Kernel_traitsI13__nv_bfloat16S2_S2_S2_fjLj1280ELj1ELj4ELj1ELj16ENS_18Kernel_traits_baseILj1280ES2_S2_S2_S2_fjLj128EEEEELb1ELb1ELb0ELb1EEEvNS_9FwdParamsE --------------------------
	.section	.nv.info._ZN10layer_norm13ln_fwd_kernelINS_13Kernel_traitsI13__nv_bfloat16S2_S2_S2_fjLj1280ELj1ELj4ELj1ELj16ENS_18Kernel_traits_baseILj1280ES2_S2_S2_S2_fjLj128EEEEELb1ELb1ELb0ELb1EEEvNS_9FwdParamsE,"",@"SHT_CUDA_INFO"
	.sectionflags	@""
	.align	4


	//----- nvinfo : EIATTR_CUDA_API_VERSION
	.align		4
        /*0000*/ 	.byte	0x04, 0x37
        /*0002*/ 	.short	(.L_1210 - .L_1209)
.L_1209:
        /*0004*/ 	.word	0x00000082


	//----- nvinfo : EIATTR_KPARAM_INFO
	.align		4
.L_1210:
        /*0008*/ 	.byte	0x04, 0x17
        /*000a*/ 	.short	(.L_1212 - .L_1211)
.L_1211:
        /*000c*/ 	.word	0x00000000
        /*0010*/ 	.short	0x0000
        /*0012*/ 	.short	0x0000
        /*0014*/ 	.byte	0x00, 0xf0, 0xa1, 0x03


	//----- nvinfo : EIATTR_SPARSE_MMA_MASK
	.align		4
.L_1212:
        /*0018*/ 	.byte	0x03, 0x50
        /*001a*/ 	.short	0x0000


	//----- nvinfo : EIATTR_MAXREG_COUNT
	.align		4
        /*001c*/ 	.byte	0x03, 0x1b
        /*001e*/ 	.short	0x00ff


	//----- nvinfo : EIATTR_MERCURY_ISA_VERSION
	.align		4
        /*0020*/ 	.byte	0x03, 0x5f
        /*0022*/ 	.short	0x0101


	//----- nvinfo : EIATTR_COOP_GROUP_MASK_REGIDS
	.align		4
        /*0024*/ 	.byte	0x04, 0x29
        /*0026*/ 	.short	(.L_1214 - .L_1213)


	//   ....[0]....
.L_1213:
        /*0028*/ 	.word	0xffffffff


	//   ....[1]....
        /*002c*/ 	.word	0xffffffff


	//   ....[2]....
        /*0030*/ 	.word	0xffffffff


	//   ....[3]....
        /*0034*/ 	.word	0xffffffff


	//   ....[4]....
        /*0038*/ 	.word	0xffffffff


	//   ....[5]....
        /*003c*/ 	.word	0xffffffff


	//   ....[6]....
        /*0040*/ 	.word	0xffffffff


	//   ....[7]....
        /*0044*/ 	.word	0xffffffff


	//   ....[8]....
        /*0048*/ 	.word	0xffffffff


	//   ....[9]....
        /*004c*/ 	.word	0xffffffff


	//   ....[10]....
        /*0050*/ 	.word	0x05000074


	//   ....[11]....
        /*0054*/ 	.word	0x05000074


	//   ....[12]....
        /*0058*/ 	.word	0x05000074


	//   ....[13]....
        /*005c*/ 	.word	0x05000074


	//   ....[14]....
        /*0060*/ 	.word	0x05000074


	//   ....[15]....
        /*0064*/ 	.word	0x05000074


	//   ....[16]....
        /*0068*/ 	.word	0x05000074


	//   ....[17]....
        /*006c*/ 	.word	0x05000074


	//   ....[18]....
        /*0070*/ 	.word	0x05000074


	//   ....[19]....
        /*0074*/ 	.word	0x05000074


	//----- nvinfo : EIATTR_COOP_GROUP_INSTR_OFFSETS
	.align		4
.L_1214:
        /*0078*/ 	.byte	0x04, 0x28
        /*007a*/ 	.short	(.L_1216 - .L_1215)


	//   ....[0]....
.L_1215:
        /*007c*/ 	.word	0x0001ffb0


	//   ....[1]....
        /*0080*/ 	.word	0x0001ffd0


	//   ....[2]....
        /*0084*/ 	.word	0x0001fff0


	//   ....[3]....
        /*0088*/ 	.word	0x00020010


	//   ....[4]....
        /*008c*/ 	.word	0x00020040


	//   ....[5]....
        /*0090*/ 	.word	0x00020570


	//   ....[6]....
        /*0094*/ 	.word	0x00020590


	//   ....[7]....
        /*0098*/ 	.word	0x000205b0


	//   ....[8]....
        /*009c*/ 	.word	0x000205d0


	//   ....[9]....
        /*00a0*/ 	.word	0x000205f0


	//   ....[10]....
        /*00a4*/ 	.word	0x00021600


	//   ....[11]....
        /*00a8*/ 	.word	0x000216a0


	//   ....[12]....
        /*00ac*/ 	.word	0x00021710


	//   ....[13]....
        /*00b0*/ 	.word	0x00021780


	//   ....[14]....
        /*00b4*/ 	.word	0x00021800


	//   ....[15]....
        /*00b8*/ 	.word	0x00021d80


	//   ....[16]....
        /*00bc*/ 	.word	0x00021df0


	//   ....[17]....
        /*00c0*/ 	.word	0x00021e60


	//   ....[18]....
        /*00c4*/ 	.word	0x00021ed0


	//   ....[19]....
        /*00c8*/ 	.word	0x00021f40


	//----- nvinfo : EIATTR_VRC_CTA_INIT_COUNT
	.align		4
.L_1216:
        /*00cc*/ 	.byte	0x02, 0x4a
	.zero		1
	.zero		1


	//----- nvinfo : EIATTR_EXIT_INSTR_OFFSETS
	.align		4
        /*00d0*/ 	.byte	0x04, 0x1c
        /*00d2*/ 	.short	(.L_1218 - .L_1217)


	//   ....[0]....
.L_1217:
        /*00d4*/ 	.word	0x000004c0


	//   ....[1]....
        /*00d8*/ 	.word	0x00021590


	//----- nvinfo : EIATTR_INDIRECT_BRANCH_TARGETS
	.align		4
.L_1218:
        /*00dc*/ 	.byte	0x04, 0x34
        /*00de*/ 	.short	(.L_1220 - .L_1219)


	//   ....[0]....
.L_1219:
        /*00e0*/ 	.word	.L_x_45620@srel
        /*00e4*/ 	.short	0x0
        /*00e6*/ 	.short	0x0
        /*00e8*/ 	.word	0x3
        /*00ec*/ 	.word	.L_x_45621@srel
        /*00f0*/ 	.word	.L_x_45622@srel
        /*00f4*/ 	.word	.L_x_45623@srel


	//----- nvinfo : EIATTR_MAX_THREADS
	.align		4
.L_1220:
        /*00f8*/ 	.byte	0x04, 0x05
        /*00fa*/ 	.short	(.L_1222 - .L_1221)
.L_1221:
        /*00fc*/ 	.word	0x00000080
        /*0100*/ 	.word	0x00000001
        /*0104*/ 	.word	0x00000001


	//----- nvinfo : EIATTR_CRS_STACK_SIZE
	.align		4
.L_1222:
        /*0108*/ 	.byte	0x04, 0x1e
        /*010a*/ 	.short	(.L_1224 - .L_1223)
.L_1223:
        /*010c*/ 	.word	0x00000000


	//----- nvinfo : EIATTR_CBANK_PARAM_SIZE
	.align		4
.L_1224:
        /*0110*/ 	.byte	0x03, 0x19
        /*0112*/ 	.short	0x00e8


	//----- nvinfo : EIATTR_PARAM_CBANK
	.align		4
        /*0114*/ 	.byte	0x04, 0x0a
        /*0116*/ 	.short	(.L_1226 - .L_1225)
	.align		4
.L_1225:
        /*0118*/ 	.word	index@(.nv.constant0._ZN10layer_norm13ln_fwd_kernelINS_13Kernel_traitsI13__nv_bfloat16S2_S2_S2_fjLj1280ELj1ELj4ELj1ELj16ENS_18Kernel_traits_baseILj1280ES2_S2_S2_S2_fjLj128EEEEELb1ELb1ELb0ELb1EEEvNS_9FwdParamsE)
        /*011c*/ 	.short	0x0380
        /*011e*/ 	.short	0x00e8


	//----- nvinfo : EIATTR_SW_WAR
	.align		4
.L_1226:
        /*0120*/ 	.byte	0x04, 0x36
        /*0122*/ 	.short	(.L_1228 - .L_1227)
.L_1227:
        /*0124*/ 	.word	0x00000008
.L_1228:


//--------------------- .nv.info._ZN10layer_norm13ln_fwd_kernelINS_13Kernel_traitsI13__nv_bfloat16S2_S2_S2_fjLj1280ELj1ELj4ELj1ELj16ENS_18Kernel_traits_baseILj1280ES2_S2_S2_S2_fjLj128EEEEELb1ELb1ELb1ELb0EEEvNS_9FwdParamsE --------------------------
	.section	.nv.info._ZN10layer_norm13ln_fwd_kernelINS_13Kernel_traitsI13__nv_bfloat16S2_S2_S2_fjLj1280ELj1ELj4ELj1ELj16ENS_18Kernel_traits_baseILj1280ES2_S2_S2_S2_fjLj128EEEEELb1ELb1ELb1ELb0EEEvNS_9FwdParamsE,"",@"SHT_CUDA_INFO"
	.sectionflags	@""
	.align	4


	//----- nvinfo : EIATTR_CUDA_API_VERSION
	.align		4
        /*0000*/ 	.byte	0x04, 0x37
        /*0002*/ 	.short	(.L_1230 - .L_1229)
.L_1229:
        /*0004*/ 	.word	0x00000082


	//----- nvinfo : EIATTR_KPARAM_INFO
	.align		4
.L_1230:
        /*0008*/ 	.byte	0x04, 0x17
        /*000a*/ 	.short	(.L_1232 - .L_1231)
.L_1231:
        /*000c*/ 	.word	0x00000000
        /*0010*/ 	.short	0x0000
        /*0012*/ 	.short	0x0000
        /*0014*/ 	.byte	0x00, 0xf0, 0xa1, 0x03


	//----- nvinfo : EIATTR_SPARSE_MMA_MASK
	.align		4
.L_1232:
        /*0018*/ 	.byte	0x03, 0x50
        /*001a*/ 	.short	0x0000


	//----- nvinfo : EIATTR_MAXREG_COUNT
	.align		4
        /*001c*/ 	.byte	0x03, 0x1b
        /*001e*/ 	.short	0x00ff


	//----- nvinfo : EIATTR_MERCURY_ISA_VERSION
	.align		4
        /*0020*/ 	.byte	0x03, 0x5f
        /*0022*/ 	.short	0x0101


	//----- nvinfo : EIATTR_COOP_GROUP_MASK_REGIDS
	.align		4
        /*0024*/ 	.byte	0x04, 0x29
        /*0026*/ 	.short	(.L_1234 - .L_1233)


	//   ....[0]....
.L_1233:
        /*0028*/ 	.word	0xffffffff


	//   ....[1]....
        /*002c*/ 	.word	0xffffffff


	//   ....[2]....
        /*0030*/ 	.word	0xffffffff


	//   ....[3]....
        /*0034*/ 	.word	0xffffffff


	//   ....[4]....
        /*0038*/ 	.word	0xffffffff


	//   ....[5]....
        /*003c*/ 	.word	0xffffffff


	//   ....[6]....
        /*0040*/ 	.word	0xffffffff


	//   ....[7]....
        /*0044*/ 	.word	0xffffffff


	//   ....[8]....
        /*0048*/ 	.word	0xffffffff


	//   ....[9]....
        /*004c*/ 	.word	0xffffffff


	//   ....[10]....
        /*0050*/ 	.word	0x050000c3


	//   ....[11]....
        /*0054*/ 	.word	0x050000c3


	//   ....[12]....
        /*0058*/ 	.word	0x050000c3


	//   ....[13]....
        /*005c*/ 	.word	0x050000c3


	//   ....[14]....
        /*0060*/ 	.word	0x050000c3


	//   ....[15]....
        /*0064*/ 	.word	0x050000c3


	//   ....[16]....
        /*0068*/ 	.word	0x050000c3


	//   ....[17]....
        /*006c*/ 	.word	0x050000c3


	//   ....[18]....
        /*0070*/ 	.word	0x050000c3


	//   ....[19]....
        /*0074*/ 	.word	0x050000c3


	//----- nvinfo : EIATTR_COOP_GROUP_INSTR_OFFSETS
	.align		4
.L_1234:
        /*0078*/ 	.byte	0x04, 0x28
        /*007a*/ 	.short	(.L_1236 - .L_1235)


	//   ....[0]....
.L_1235:
        /*007c*/ 	.word	0x00024b20


	//   ....[1]....
        /*0080*/ 	.word	0x00024b40


	//   ....[2]....
        /*0084*/ 	.word	0x00024b60


	//   ....[3]....
        /*0088*/ 	.word	0x00024b80


	//   ....[4]....
        /*008c*/ 	.word	0x00024bb0


	//   ....[5]....
        /*0090*/ 	.word	0x000250f0


	//   ....[6]....
        /*0094*/ 	.word	0x00025110


	//   ....[7]....
        /*0098*/ 	.word	0x00025130


	//   ....[8]....
        /*009c*/ 	.word	0x00025150


	//   ....[9]....
        /*00a0*/ 	.word	0x00025170


	//   ....[10]....
        /*00a4*/ 	.word	0x000263b0


	//   ....[11]....
        /*00a8*/ 	.word	0x00026450


	//   ....[12]....
        /*00ac*/ 	.word	0x000264c0


	//   ....[13]....
        /*00b0*/ 	.word	0x00026530


	//   ....[14]....
        /*00b4*/ 	.word	0x000265b0


	//   ....[15]....
        /*00b8*/ 	.word	0x00026b40


	//   ....[16]....
        /*00bc*/ 	.word	0x00026bb0


	//   ....[17]....
        /*00c0*/ 	.word	0x00026c20


	//   ....[18]....
        /*00c4*/ 	.word	0x00026c90


	//   ....[19]....
        /*00c8*/ 	.word	0x00026d00


	//----- nvinfo : EIATTR_VRC_CTA_INIT_COUNT
	.align		4
.L_1236:
        /*00cc*/ 	.byte	0x02, 0x4a
	.zero		1
	.zero		1


	//----- nvinfo : EIATTR_EXIT_INSTR_OFFSETS
	.align		4
        /*00d0*/ 	.byte	0x04, 0x1c
        /*00d2*/ 	.short	(.L_1238 - .L_1237)


	//   ....[0]....
.L_1237:
        /*00d4*/ 	.word	0x00000930


	//   ....[1]....
        /*00d8*/ 	.word	0x00026340


	//----- nvinfo : EIATTR_MAX_THREADS
	.align		4
.L_1238:
        /*00dc*/ 	.byte	0x04, 0x05
        /*00de*/ 	.short	(.L_1240 - .L_1239)
.L_1239:
        /*00e0*/ 	.word	0x00000080
        /*00e4*/ 	.word	0x00000001
        /*00e8*/ 	.word	0x00000001


	//----- nvinfo : EIATTR_CRS_STACK_SIZE
	.align		4
.L_1240:
        /*00ec*/ 	.byte	0x04, 0x1e
        /*00ee*/ 	.short	(.L_1242 - .L_1241)
.L_1241:
        /*00f0*/ 	.word	0x00000000


	//----- nvinfo : EIATTR_CBANK_PARAM_SIZE
	.align		4
.L_1242:
        /*00f4*/ 	.byte	0x03, 0x19
        /*00f6*/ 	.short	0x00e8


	//----- nvinfo : EIATTR_PARAM_CBANK
	.align		4
        /*00f8*/ 	.byte	0x04, 0x0a
        /*00fa*/ 	.short	(.L_1244 - .L_1243)
	.align		4
.L_1243:
        /*00fc*/ 	.word	index@(.nv.constant0._ZN10layer_norm13ln_fwd_kernelINS_13Kernel_traitsI13__nv_bfloat16S2_S2_S2_fjLj1280ELj1ELj4ELj1ELj16ENS_18Kernel_traits_baseILj1280ES2_S2_S2_S2_fjLj128EEEEELb1ELb1ELb1ELb0EEEvNS_9FwdParamsE)
        /*0100*/ 	.short	0x0380
        /*0102*/ 	.short	0x00e8


	//----- nvinfo : EIATTR_SW_WAR
	.align		4
.L_1244:
        /*0104*/ 	.byte	0x04, 0x36
        /*0106*/ 	.short	(.L_1246 - .L_1245)
.L_1245:
        /*0108*/ 	.word	0x00000008
.L_1246:


//--------------------- .nv.info._ZN10layer_norm13ln_fwd_kernelINS_13Kernel_traitsI13__nv_bfloat16S2_S2_S2_fjLj1280ELj1ELj4ELj1ELj16ENS_18Kernel_traits_baseILj1280ES2_S2_S2_S2_fjLj128EEEEELb1ELb1ELb1ELb1EEEvNS_9FwdParamsE --------------------------
	.section	.nv.info._ZN10layer_norm13ln_fwd_kernelINS_13Kernel_traitsI13__nv_bfloat16S2_S2_S2_fjLj1280ELj1ELj4ELj1ELj16ENS_18Kernel_traits_baseILj1280ES2_S2_S2_S2_fjLj128EEEEELb1ELb1ELb1ELb1EEEvNS_9FwdParamsE,"",@"SHT_CUDA_INFO"
	.sectionflags	@""
	.align	4


	//----- nvinfo : EIATTR_CUDA_API_VERSION
	.align		4
        /*0000*/ 	.byte	0x04, 0x37
        /*0002*/ 	.short	(.L_1248 - .L_1247)
.L_1247:
        /*0004*/ 	.word	0x00000082


	//----- nvinfo : EIATTR_KPARAM_INFO
	.align		4
.L_1248:
        /*0008*/ 	.byte	0x04, 0x17
        /*000a*/ 	.short	(.L_1250 - .L_1249)
.L_1249:
        /*000c*/ 	.word	0x00000000
        /*0010*/ 	.short	0x0000
        /*0012*/ 	.short	0x0000
        /*0014*/ 	.byte	0x00, 0xf0, 0xa1, 0x03


	//----- nvinfo : EIATTR_SPARSE_MMA_MASK
	.align		4
.L_1250:
        /*0018*/ 	.byte	0x03, 0x50
        /*001a*/ 	.short	0x0000


	//----- nvinfo : EIATTR_MAXREG_COUNT
	.align		4
        /*001c*/ 	.byte	0x03, 0x1b
        /*001e*/ 	.short	0x00ff


	//----- nvinfo : EIATTR_MERCURY_ISA_VERSION
	.align		4
        /*0020*/ 	.byte	0x03, 0x5f
        /*0022*/ 	.short	0x0101


	//----- nvinfo : EIATTR_COOP_GROUP_MASK_REGIDS
	.align		4
        /*0024*/ 	.byte	0x04, 0x29
        /*0026*/ 	.short	(.L_1252 - .L_1251)


	//   ....[0]....
.L_1251:
        /*0028*/ 	.word	0xffffffff


	//   ....[1]....
        /*002c*/ 	.word	0xffffffff


	//   ....[2]....
        /*0030*/ 	.word	0xffffffff


	//   ....[3]....
        /*0034*/ 	.word	0xffffffff


	//   ....[4]....
        /*0038*/ 	.word	0xffffffff


	//   ....[5]....
        /*003c*/ 	.word	0xffffffff


	//   ....[6]....
        /*0040*/ 	.word	0xffffffff


	//   ....[7]....
        /*0044*/ 	.word	0xffffffff


	//   ....[8]....
        /*0048*/ 	.word	0xffffffff


	//   ....[9]....
        /*004c*/ 	.word	0xffffffff


	//   ....[10]....
        /*0050*/ 	.word	0x050000b6


	//   ....[11]....
        /*0054*/ 	.word	0x050000b6


	//   ....[12]....
        /*0058*/ 	.word	0x050000b6


	//   ....[13]....
        /*005c*/ 	.word	0x050000b6


	//   ....[14]....
        /*0060*/ 	.word	0x050000b6


	//   ....[15]....
        /*0064*/ 	.word	0x050000b6


	//   ....[16]....
        /*0068*/ 	.word	0x050000b6


	//   ....[17]....
        /*006c*/ 	.word	0x050000b6


	//   ....[18]....
        /*0070*/ 	.word	0x050000b6


	//   ....[19]....
        /*0074*/ 	.word	0x050000b6


	//----- nvinfo : EIATTR_COOP_GROUP_INSTR_OFFSETS
	.align		4
.L_1252:
        /*0078*/ 	.byte	0x04, 0x28
        /*007a*/ 	.short	(.L_1254 - .L_1253)


	//   ....[0]....
.L_1253:
        /*007c*/ 	.word	0x00023fa0


	//   ....[1]....
        /*0080*/ 	.word	0x00023fd0


	//   ....[2]....
        /*0084*/ 	.word	0x00023ff0


	//   ....[3]....
        /*0088*/ 	.word	0x00024010


	//   ....[4]....
        /*008c*/ 	.word	0x00024030


	//   ....[5]....
        /*0090*/ 	.word	0x00024560


	//   ....[6]....
        /*0094*/ 	.word	0x00024580


	//   ....[7]....
        /*0098*/ 	.word	0x000245a0


	//   ....[8]....
        /*009c*/ 	.word	0x000245c0


	//   ....[9]....
        /*00a0*/ 	.word	0x000245e0


	//   ....[10]....
        /*00a4*/ 	.word	0x000256c0


	//   ....[11]....
        /*00a8*/ 	.word	0x00025770


	//   ....[12]....
        /*00ac*/ 	.word	0x000257e0


	//   ....[13]....
        /*00b0*/ 	.word	0x00025850


	//   ....[14]....
        /*00b4*/ 	.word	0x000258c0


	//   ....[15]....
        /*00b8*/ 	.word	0x00025e40


	//   ....[16]....
        /*00bc*/ 	.word	0x00025eb0


	//   ....[17]....
        /*00c0*/ 	.word	0x00025f20


	//   ....[18]....
        /*00c4*/ 	.word	0x00025f90


	//   ....[19]....
        /*00c8*/ 	.word	0x00026000


	//----- nvinfo : EIATTR_VRC_CTA_INIT_COUNT
	.align		4
.L_1254:
        /*00cc*/ 	.byte	0x02, 0x4a
	.zero		1
	.zero		1


	//----- nvinfo : EIATTR_EXIT_INSTR_OFFSETS
	.align		4
        /*00d0*/ 	.byte	0x04, 0x1c
        /*00d2*/ 	.short	(.L_1256 - .L_1255)


	//   ....[0]....
.L_1255:
        /*00d4*/ 	.word	0x000004c0


	//   ....[1]....
        /*00d8*/ 	.word	0x00025660


	//----- nvinfo : EIATTR_MAX_THREADS
	.align		4
.L_1256:
        /*00dc*/ 	.byte	0x04, 0x05
        /*00de*/ 	.short	(.L_1258 - .L_1257)
.L_1257:
        /*00e0*/ 	.word	0x00000080
        /*00e4*/ 	.word	0x00000001
        /*00e8*/ 	.word	0x00000001


	//----- nvinfo : EIATTR_CRS_STACK_SIZE
	.align		4
.L_1258:
        /*00ec*/ 	.byte	0x04, 0x1e
        /*00ee*/ 	.short	(.L_1260 - .L_1259)
.L_1259:
        /*00f0*/ 	.word	0x00000000


	//----- nvinfo : EIATTR_CBANK_PARAM_SIZE
	.align		4
.L_1260:
        /*00f4*/ 	.byte	0x03, 0x19
        /*00f6*/ 	.short	0x00e8


	//----- nvinfo : EIATTR_PARAM_CBANK
	.align		4
        /*00f8*/ 	.byte	0x04, 0x0a
        /*00fa*/ 	.short	(.L_1262 - .L_1261)
	.align		4
.L_1261:
        /*00fc*/ 	.word	index@(.nv.constant0._ZN10layer_norm13ln_fwd_kernelINS_13Kernel_traitsI13__nv_bfloat16S2_S2_S2_fjLj1280ELj1ELj4ELj1ELj16ENS_18Kernel_traits_baseILj1280ES2_S2_S2_S2_fjLj128EEEEELb1ELb1ELb1ELb1EEEvNS_9FwdParamsE)
        /*0100*/ 	.short	0x0380
        /*0102*/ 	.short	0x00e8


	//----- nvinfo : EIATTR_SW_WAR
	.align		4
.L_1262:
        /*0104*/ 	.byte	0x04, 0x36
        /*0106*/ 	.short	(.L_1264 - .L_1263)
.L_1263:
        /*0108*/ 	.word	0x00000008
.L_1264:


//--------------------- .nv.info._ZN10layer_norm13ln_fwd_kernelINS_13Kernel_traitsI6__halfS2_S2_S2_fjLj1280ELj1ELj4ELj1ELj16ENS_18Kernel_traits_baseILj1280ES2_S2_S2_S2_fjLj128EEEEELb0ELb0ELb0ELb0EEEvNS_9FwdParamsE --------------------------
	.section	.nv.info._ZN10layer_norm13ln_fwd_kernelINS_13Kernel_traitsI6__halfS2_S2_S2_fjLj1280ELj1ELj4ELj1ELj16ENS_18Kernel_traits_baseILj1280ES2_S2_S2_S2_fjLj128EEEEELb0ELb0ELb0ELb0EEEvNS_9FwdParamsE,"",@"SHT_CUDA_INFO"
	.sectionflags	@""
	.align	4


	//----- nvinfo : EIATTR_CUDA_API_VERSION
	.align		4
        /*0000*/ 	.byte	0x04, 0x37
        /*0002*/ 	.short	(.L_1266 - .L_1265)
.L_1265:
        /*0004*/ 	.word	0x00000082


	//----- nvinfo : EIATTR_KPARAM_INFO
	.align		4
.L_1266:
        /*0008*/ 	.byte	0x04, 0x17
        /*000a*/ 	.short	(.L_1268 - .L_1267)
.L_1267:
        /*000c*/ 	.word	0x00000000
        /*0010*/ 	.short	0x0000
        /*0012*/ 	.short	0x0000
        /*0014*/ 	.byte	0x00, 0xf0, 0xa1, 0x03


	//----- nvinfo : EIATTR_SPARSE_MMA_MASK
	.align		4
.L_1268:
        /*0018*/ 	.byte	0x03, 0x50
        /*001a*/ 	.short	0x0000


	//----- nvinfo : EIATTR_MAXREG_COUNT
	.align		4
        /*001c*/ 	.byte	0x03, 0x1b
        /*001e*/ 	.short	0x00ff


	//----- nvinfo : EIATTR_MERCURY_ISA_VERSION
	.align		4
        /*0020*/ 	.byte	0x03, 0x5f
        /*0022*/ 	.short	0x0101


	//----- nvinfo : EIATTR_COOP_GROUP_MASK_REGIDS
	.align		4
        /*0024*/ 	.byte	0x04, 0x29
        /*0026*/ 	.short	(.L_1270 - .L_1269)


	//   ....[0]....
.L_1269:
        /*0028*/ 	.word	0xffffffff


	//   ....[1]....
        /*002c*/ 	.word	0xffffffff


	//   ....[2]....
        /*0030*/ 	.word	0xffffffff


	//   ....[3]....
        /*0034*/ 	.word	0xffffffff


	//   ....[4]....
        /*0038*/ 	.word	0xffffffff


	//   ....[5]....
        /*003c*/ 	.word	0xffffffff


	//   ....[6]....
        /*0040*/ 	.word	0xffffffff


	//   ....[7]....
        /*0044*/ 	.word	0xffffffff


	//   ....[8]....
        /*0048*/ 	.word	0xffffffff


	//   ....[9]....
        /*004c*/ 	.word	0xffffffff


	//   ....[10]....
        /*0050*/ 	.word	0x05000062


	//   ....[11]....
        /*0054*/ 	.word	0x05000062


	//   ....[12]....
        /*0058*/ 	.word	0x05000062


	//   ....[13]....
        /*005c*/ 	.word	0x05000062


	//   ....[14]....
        /*0060*/ 	.word	0x05000062


	//   ....[15]....
        /*0064*/ 	.word	0x05000062


	//   ....[16]....
        /*0068*/ 	.word	0x05000062


	//   ....[17]....
        /*006c*/ 	.word	0x05000062


	//   ....[18]....
        /*0070*/ 	.word	0x05000062


	//   ....[19]....
        /*0074*/ 	.word	0x05000062


	//----- nvinfo : EIATTR_COOP_GROUP_INSTR_OFFSETS
	.align		4
.L_1270:
        /*0078*/ 	.byte	0x04, 0x28
        /*007a*/ 	.short	(.L_1272 - .L_1271)


	//   ....[0]....
.L_1271:
        /*007c*/ 	.word	0x00002600


	//   ....[1]....
        /*0080*/ 	.word	0x00002640


	//   ....[2]....
        /*0084*/ 	.word	0x00002660


	//   ....[3]....
        /*0088*/ 	.word	0x00002680


	//   ....[4]....
        /*008c*/ 	.word	0x000026a0


	//   ....[5]....
        /*0090*/ 	.word	0x00002be0


	//   ....[6]....
        /*0094*/ 	.word	0x00002c00


	//   ....[7]....
        /*0098*/ 	.word	0x00002c20


	//   ....[8]....
        /*009c*/ 	.word	0x00002c40


	//   ....[9]....
        /*00a0*/ 	.word	0x00002c60


	//   ....[10]....
        /*00a4*/ 	.word	0x00003e30


	//   ....[11]....
        /*00a8*/ 	.word	0x00003ee0


	//   ....[12]....
        /*00ac*/ 	.word	0x00003f50


	//   ....[13]....
        /*00b0*/ 	.word	0x00003fc0


	//   ....[14]....
        /*00b4*/ 	.word	0x00004030


	//   ....[15]....
        /*00b8*/ 	.word	0x000045d0


	//   ....[16]....
        /*00bc*/ 	.word	0x00004640


	//   ....[17]....
        /*00c0*/ 	.word	0x000046b0


	//   ....[18]....
        /*00c4*/ 	.word	0x00004720


	//   ....[19]....
        /*00c8*/ 	.word	0x00004790


	//----- nvinfo : EIATTR_VRC_CTA_INIT_COUNT
	.align		4
.L_1272:
        /*00cc*/ 	.byte	0x02, 0x4a
	.zero		1
	.zero		1


	//----- nvinfo : EIATTR_EXIT_INSTR_OFFSETS
	.align		4
        /*00d0*/ 	.byte	0x04, 0x1c
        /*00d2*/ 	.short	(.L_1274 - .L_1273)


	//   ....[0]....
.L_1273:
        /*00d4*/ 	.word	0x00000680


	//   ....[1]....
        /*00d8*/ 	.word	0x00003dc0


	//----- nvinfo : EIATTR_MAX_THREADS
	.align		4
.L_1274:
        /*00dc*/ 	.byte	0x04, 0x05
        /*00de*/ 	.short	(.L_1276 - .L_1275)
.L_1275:
        /*00e0*/ 	.word	0x00000080
        /*00e4*/ 	.word	0x00000001
        /*00e8*/ 	.word	0x00000001


	//----- nvinfo : EIATTR_CRS_STACK_SIZE
	.align		4
.L_1276:
        /*00ec*/ 	.byte	0x04, 0x1e
        /*00ee*/ 	.short	(.L_1278 - .L_1277)
.L_1277:
        /*00f0*/ 	.word	0x00000000


	//----- nvinfo : EIATTR_CBANK_PARAM_SIZE
	.align		4
.L_1278:
        /*00f4*/ 	.byte	0x03, 0x19
        /*00f6*/ 	.short	0x00e8


	//----- nvinfo : EIATTR_PARAM_CBANK
	.align		4
        /*00f8*/ 	.byte	0x04, 0x0a
        /*00fa*/ 	.short	(.L_1280 - .L_1279)
	.align		4
.L_1279:
        /*00fc*/ 	.word	index@(.nv.constant0._ZN10layer_norm13ln_fwd_kernelINS_13Kernel_traitsI6__halfS2_S2_S2_fjLj1280ELj1ELj4ELj1ELj16ENS_18Kernel_traits_baseILj1280ES2_S2_S2_S2_fjLj128EEEEELb0ELb0ELb0ELb0EEEvNS_9FwdParamsE)
        /*0100*/ 	.short	0x0380
        /*0102*/ 	.short	0x00e8


	//----- nvinfo : EIATTR_SW_WAR
	.align		4
.L_1280:
        /*0104*/ 	.byte	0x04, 0x36
        /*0106*/ 	.short	(.L_1282 - .L_1281)
.L_1281:
        /*0108*/ 	.word	0x00000008
.L_1282:


//--------------------- .nv.info._ZN10layer_norm13ln_fwd_kernelINS_13Kernel_traitsI6__halfS2_S2_S2_fjLj1280ELj1ELj4ELj1ELj16ENS_18Kernel_traits_baseILj1280ES2_S2_S2_S2_fjLj128EEEEELb0ELb0ELb0ELb1EEEvNS_9FwdParamsE --------------------------
	.section	.nv.info._ZN10layer_norm13ln_fwd_kernelINS_13Kernel_traitsI6__halfS2_S2_S2_fjLj1280ELj1ELj4ELj1ELj16ENS_18Kernel_traits_baseILj1280ES2_S2_S2_S2_fjLj128EEEEELb0ELb0ELb0ELb1EEEvNS_9FwdParamsE,"",@"SHT_CUDA_INFO"
	.sectionflags	@""
	.align	4


	//----- nvinfo : EIATTR_CUDA_API_VERSION
	.align		4
        /*0000*/ 	.byte	0x04, 0x37
        /*0002*/ 	.short	(.L_1284 - .L_1283)
.L_1283:
        /*0004*/ 	.word	0x00000082


	//----- nvinfo : EIATTR_KPARAM_INFO
	.align		4
.L_1284:
        /*0008*/ 	.byte	0x04, 0x17
        /*000a*/ 	.short	(.L_1286 - .L_1285)
.L_1285:
        /*000c*/ 	.word	0x00000000
        /*0010*/ 	.short	0x0000
        /*0012*/ 	.short	0x0000
        /*0014*/ 	.byte	0x00, 0xf0, 0xa1, 0x03


	//----- nvinfo : EIATTR_SPARSE_MMA_MASK
	.align		4
.L_1286:
        /*0018*/ 	.byte	0x03, 0x50
        /*001a*/ 	.short	0x0000


	//----- nvinfo : EIATTR_MAXREG_COUNT
	.align		4
        /*001c*/ 	.byte	0x03, 0x1b
        /*001e*/ 	.short	0x00ff


	//----- nvinfo : EIATTR_MERCURY_ISA_VERSION
	.align		4
        /*0020*/ 	.byte	0x03, 0x5f
        /*0022*/ 	.short	0x0101


	//----- nvinfo : EIATTR_COOP_GROUP_MASK_REGIDS
	.align		4
        /*0024*/ 	.byte	0x04, 0x29
        /*0026*/ 	.short	(.L_1288 - .L_1287)


	//   ....[0]....
.L_1287:
        /*0028*/ 	.word	0xffffffff


	//   ....[1]....
        /*002c*/ 	.word	0xffffffff


	//   ....[2]....
        /*0030*/ 	.word	0xffffffff


	//   ....[3]....
        /*0034*/ 	.word	0xffffffff


	//   ....[4]....
        /*0038*/ 	.word	0xffffffff


	//   ....[5]....
        /*003c*/ 	.word	0xffffffff


	//   ....[6]....
        /*0040*/ 	.word	0xffffffff


	//   ....[7]....
        /*0044*/ 	.word	0xffffffff


	//   ....[8]....
        /*0048*/ 	.word	0xffffffff


	//   ....[9]....
        /*004c*/ 	.word	0xffffffff


	//   ....[10]....
        /*0050*/ 	.word	0x05000060


	//   ....[11]....
        /*0054*/ 	.word	0x05000060


	//   ....[12]....
        /*0058*/ 	.word	0x05000060


	//   ....[13]....
        /*005c*/ 	.word	0x05000060


	//   ....[14]....
        /*0060*/ 	.word	0x05000060


	//   ....[15]....
        /*0064*/ 	.word	0x05000060


	//   ....[16]....
        /*0068*/ 	.word	0x05000060


	//   ....[17]....
        /*006c*/ 	.word	0x05000060


	//   ....[18]....
        /*0070*/ 	.word	0x05000060


	//   ....[19]....
        /*0074*/ 	.word	0x05000060


	//----- nvinfo : EIATTR_COOP_GROUP_INSTR_OFFSETS
	.align		4
.L_1288:
        /*0078*/ 	.byte	0x04, 0x28
        /*007a*/ 	.short	(.L_1290 - .L_1289)


	//   ....[0]....
.L_1289:
        /*007c*/ 	.word	0x000021d0


	//   ....[1]....
        /*0080*/ 	.word	0x00002200


	//   ....[2]....
        /*0084*/ 	.word	0x00002220


	//   ....[3]....
        /*0088*/ 	.word	0x00002240


	//   ....[4]....
        /*008c*/ 	.word	0x00002260


	//   ....[5]....
        /*0090*/ 	.word	0x00002790


	//   ....[6]....
        /*0094*/ 	.word	0x000027b0


	//   ....[7]....
        /*0098*/ 	.word	0x000027d0


	//   ....[8]....
        /*009c*/ 	.word	0x000027f0


	//   ....[9]....
        /*00a0*/ 	.word	0x00002810


	//   ....[10]....
        /*00a4*/ 	.word	0x00003820


	//   ....[11]....
        /*00a8*/ 	.word	0x000038d0


	//   ....[12]....
        /*00ac*/ 	.word	0x00003940


	//   ....[13]....
        /*00b0*/ 	.word	0x000039b0


	//   ....[14]....
        /*00b4*/ 	.word	0x00003a20


	//   ....[15]....
        /*00b8*/ 	.word	0x00003fa0


	//   ....[16]....
        /*00bc*/ 	.word	0x00004010


	//   ....[17]....
        /*00c0*/ 	.word	0x00004080


	//   ....[18]....
        /*00c4*/ 	.word	0x000040f0


	//   ....[19]....
        /*00c8*/ 	.word	0x00004160


	//----- nvinfo : EIATTR_VRC_CTA_INIT_COUNT
	.align		4
.L_1290:
        /*00cc*/ 	.byte	0x02, 0x4a
	.zero		1
	.zero		1


	//----- nvinfo : EIATTR_EXIT_INSTR_OFFSETS
	.align		4
        /*00d0*/ 	.byte	0x04, 0x1c
        /*00d2*/ 	.short	(.L_1292 - .L_1291)


	//   ....[0]....
.L_1291:
        /*00d4*/ 	.word	0x00000450


	//   ....[1]....
        /*00d8*/ 	.word	0x000037b0


	//----- nvinfo : EIATTR_MAX_THREADS
	.align		4
.L_1292:
        /*00dc*/ 	.byte	0x04, 0x05
        /*00de*/ 	.short	(.L_1294 - .L_1293)
.L_1293:
        /*00e0*/ 	.word	0x00000080
        /*00e4*/ 	.word	0x00000001
        /*00e8*/ 	.word	0x00000001


	//----- nvinfo : EIATTR_CRS_STACK_SIZE
	.align		4
.L_1294:
        /*00ec*/ 	.byte	0x04, 0x1e
        /*00ee*/ 	.short	(.L_1296 - .L_1295)
.L_1295:
        /*00f0*/ 	.word	0x00000000


	//----- nvinfo : EIATTR_CBANK_PARAM_SIZE
	.align		4
.L_1296:
        /*00f4*/ 	.byte	0x03, 0x19
        /*00f6*/ 	.short	0x00e8


	//----- nvinfo : EIATTR_PARAM_CBANK
	.align		4
        /*00f8*/ 	.byte	0x04, 0x0a
        /*00fa*/ 	.short	(.L_1298 - .L_1297)
	.align		4
.L_1297:
        /*00fc*/ 	.word	index@(.nv.constant0._ZN10layer_norm13ln_fwd_kernelINS_13Kernel_traitsI6__halfS2_S2_S2_fjLj1280ELj1ELj4ELj1ELj16ENS_18Kernel_traits_baseILj1280ES2_S2_S2_S2_fjLj128EEEEELb0ELb0ELb0ELb1EEEvNS_9FwdParamsE)
        /*0100*/ 	.short	0x0380
        /*0102*/ 	.short	0x00e8


	//----- nvinfo : EIATTR_SW_WAR
	.align		4
.L_1298:
        /*0104*/ 	.byte	0x04, 0x36
        /*0106*/ 	.short	(.L_1300 - .L_1299)
.L_1299:
        /*0108*/ 	.word	0x00000008
.L_1300:


//--------------------- .nv.info._ZN10layer_norm13ln_fwd_kernelINS_13Kernel_traitsI6__halfS2_S2_S2_fjLj1280ELj1ELj4ELj1ELj16ENS_18Kernel_traits_baseILj1280ES2_S2_S2_S2_fjLj128EEEEELb0ELb0ELb1ELb0EEEvNS_9FwdParamsE --------------------------
	.section	.nv.info._ZN10layer_norm13ln_fwd_kernelINS_13Kernel_traitsI6__halfS2_S2_S2_fjLj1280ELj1ELj4ELj1ELj16ENS_18Kernel_traits_baseILj1280ES2_S2_S2_S2_fjLj128EEEEELb0ELb0ELb1ELb0EEEvNS_9FwdParamsE,"",@"SHT_CUDA_INFO"
	.sectionflags	@""
	.align	4


	//----- nvinfo : EIATTR_CUDA_API_VERSION
	.align		4
        /*0000*/ 	.byte	0x04, 0x37
        /*0002*/ 	.short	(.L_1302 - .L_1301)
.L_1301:
        /*0004*/ 	.word	0x00000082


	//----- nvinfo : EIATTR_KPARAM_INFO
	.align		4
.L_1302:
        /*0008*/ 	.byte	0x04, 0x17
        /*000a*/ 	.short	(.L_1304 - .L_1303)
.L_1303:
        /*000c*/ 	.word	0x00000000
        /*0010*/ 	.short	0x0000
        /*0012*/ 	.short	0x0000
        /*0014*/ 	.byte	0x00, 0xf0, 0xa1, 0x03


	//----- nvinfo : EIATTR_SPARSE_MMA_MASK
	.align		4
.L_1304:
        /*0018*/ 	.byte	0x03, 0x50
        /*001a*/ 	.short	0x0000


	//----- nvinfo : EIATTR_MAXREG_COUNT
	.align		4
        /*001c*/ 	.byte	0x03, 0x1b
        /*001e*/ 	.short	0x00ff


	//----- nvinfo : EIATTR_MERCURY_ISA_VERSION
	.align		4
        /*0020*/ 	.byte	0x03, 0x5f
        /*0022*/ 	.short	0x0101


	//----- nvinfo : EIATTR_COOP_GROUP_MASK_REGIDS
	.align		4
        /*0024*/ 	.byte	0x04, 0x29
        /*0026*/ 	.short	(.L_1306 - .L_1305)


	//   ....[0]....
.L_1305:
        /*0028*/ 	.word	0xffffffff


	//   ....[1]....
        /*002c*/ 	.word	0xffffffff


	//   ....[2]....
        /*0030*/ 	.word	0xffffffff


	//   ....[3]....
        /*0034*/ 	.word	0xffffffff


	//   ....[4]....
        /*0038*/ 	.word	0xffffffff


	//   ....[5]....
        /*003c*/ 	.word	0xffffffff


	//   ....[6]....
        /*0040*/ 	.word	0xffffffff


	//   ....[7]....
        /*0044*/ 	.word	0xffffffff


	//   ....[8]....
        /*0048*/ 	.word	0xffffffff


	//   ....[9]....
        /*004c*/ 	.word	0xffffffff


	//   ....[10]....
        /*0050*/ 	.word	0x05000066


	//   ....[11]....
        /*0054*/ 	.word	0x05000066


	//   ....[12]....
        /*0058*/ 	.word	0x05000066


	//   ....[13]....
        /*005c*/ 	.word	0x05000066


	//   ....[14]....
        /*0060*/ 	.word	0x05000066


	//   ....[15]....
        /*0064*/ 	.word	0x05000066


	//   ....[16]....
        /*0068*/ 	.word	0x05000066


	//   ....[17]....
        /*006c*/ 	.word	0x05000066


	//   ....[18]....
        /*0070*/ 	.word	0x05000066


	//   ....[19]....
        /*0074*/ 	.word	0x05000066


	//----- nvinfo : EIATTR_COOP_GROUP_INSTR_OFFSETS
	.align		4
.L_1306:
        /*0078*/ 	.byte	0x04, 0x28
        /*007a*/ 	.short	(.L_1308 - .L_1307)


	//   ....[0]....
.L_1307:
        /*007c*/ 	.word	0x00002d40


	//   ....[1]....
        /*0080*/ 	.word	0x00002d70


	//   ....[2]....
        /*0084*/ 	.word	0x00002d90


	//   ....[3]....
        /*0088*/ 	.word	0x00002db0


	//   ....[4]....
        /*008c*/ 	.word	0x00002dd0


	//   ....[5]....
        /*0090*/ 	.word	0x00003310


	//   ....[6]....
        /*0094*/ 	.word	0x00003330


	//   ....[7]....
        /*0098*/ 	.word	0x00003350


	//   ....[8]....
        /*009c*/ 	.word	0x00003370


	//   ....[9]....
        /*00a0*/ 	.word	0x00003390


	//   ....[10]....
        /*00a4*/ 	.word	0x000045d0


	//   ....[11]....
        /*00a8*/ 	.word	0x00004680


	//   ....[12]....
        /*00ac*/ 	.word	0x000046f0


	//   ....[13]....
        /*00b0*/ 	.word	0x00004760


	//   ....[14]....
        /*00b4*/ 	.word	0x000047d0


	//   ....[15]....
        /*00b8*/ 	.word	0x00004d60


	//   ....[16]....
        /*00bc*/ 	.word	0x00004dd0


	//   ....[17]....
        /*00c0*/ 	.word	0x00004e40


	//   ....[18]....
        /*00c4*/ 	.word	0x00004eb0


	//   ....[19]....
        /*00c8*/ 	.word	0x00004f20


	//----- nvinfo : EIATTR_VRC_CTA_INIT_COUNT
	.align		4
.L_1308:
        /*00cc*/ 	.byte	0x02, 0x4a
	.zero		1
	.zero		1


	//----- nvinfo : EIATTR_EXIT_INSTR_OFFSETS
	.align		4
        /*00d0*/ 	.byte	0x04, 0x1c
        /*00d2*/ 	.short	(.L_1310 - .L_1309)


	//   ....[0]....
.L_1309:
        /*00d4*/ 	.word	0x00000680


	//   ....[1]....
        /*00d8*/ 	.word	0x00004560


	//----- nvinfo : EIATTR_MAX_THREADS
	.align		4
.L_1310:
        /*00dc*/ 	.byte	0x04, 0x05
        /*00de*/ 	.short	(.L_1312 - .L_1311)
.L_1311:
        /*00e0*/ 	.word	0x00000080
        /*00e4*/ 	.word	0x00000001
        /*00e8*/ 	.word	0x00000001


	//----- nvinfo : EIATTR_CRS_STACK_SIZE
	.align		4
.L_1312:
        /*00ec*/ 	.byte	0x04, 0x1e
        /*00ee*/ 	.short	(.L_1314 - .L_1313)
.L_1313:
        /*00f0*/ 	.word	0x00000000


	//----- nvinfo : EIATTR_CBANK_PARAM_SIZE
	.align		4
.L_1314:
        /*00f4*/ 	.byte	0x03, 0x19
        /*00f6*/ 	.short	0x00e8


	//----- nvinfo : EIATTR_PARAM_CBANK
	.align		4
        /*00f8*/ 	.byte	0x04, 0x0a
        /*00fa*/ 	.short	(.L_1316 - .L_1315)
	.align		4
.L_1315:
        /*00fc*/ 	.word	index@(.nv.constant0._ZN10layer_norm13ln_fwd_kernelINS_13Kernel_traitsI6__halfS2_S2_S2_fjLj1280ELj1ELj4ELj1ELj16ENS_18Kernel_traits_baseILj1280ES2_S2_S2_S2_fjLj128EEEEELb0ELb0ELb1ELb0EEEvNS_9FwdParamsE)
        /*0100*/ 	.short	0x0380
        /*0102*/ 	.short	0x00e8


	//----- nvinfo : EIATTR_SW_WAR
	.align		4
.L_1316:
        /*0104*/ 	.byte	0x04, 0x36
        /*0106*/ 	.short	(.L_1318 - .L_1317)
.L_1317:
        /*0108*/ 	.word	0x00000008
.L_1318:


//--------------------- .nv.info._ZN10layer_norm13ln_fwd_kernelINS_13Kernel_traitsI6__halfS2_S2_S2_fjLj1280ELj1ELj4ELj1ELj16ENS_18Kernel_traits_baseILj1280ES2_S2_S2_S2_fjLj128EEEEELb0ELb0ELb1ELb1EEEvNS_9FwdParamsE --------------------------
	.section	.nv.info._ZN10layer_norm13ln_fwd_kernelINS_13Kernel_traitsI6__halfS2_S2_S2_fjLj1280ELj1ELj4ELj1ELj16ENS_18Kernel_traits_baseILj1280ES2_S2_S2_S2_fjLj128EEEEELb0ELb0ELb1ELb1EEEvNS_9FwdParamsE,"",@"SHT_CUDA_INFO"
	.sectionflags	@""
	.align	4


	//----- nvinfo : EIATTR_CUDA_API_VERSION
	.align		4
        /*0000*/ 	.byte	0x04, 0x37
        /*0002*/ 	.short	(.L_1320 - .L_1319)
.L_1319:
        /*0004*/ 	.word	0x00000082


	//----- nvinfo : EIATTR_KPARAM_INFO
	.align		4
.L_1320:
        /*0008*/ 	.byte	0x04, 0x17
        /*000a*/ 	.short	(.L_1322 - .L_1321)
.L_1321:
        /*000c*/ 	.word	0x00000000
        /*0010*/ 	.short	0x0000
        /*0012*/ 	.short	0x0000
        /*0014*/ 	.byte	0x00, 0xf0, 0xa1, 0x03


	//----- nvinfo : EIATTR_SPARSE_MMA_MASK
	.align		4
.L_1322:
        /*0018*/ 	.byte	0x03, 0x50
        /*001a*/ 	.short	0x0000


	//----- nvinfo : EIATTR_MAXREG_COUNT
	.align		4
        /*001c*/ 	.byte	0x03, 0x1b
        /*001e*/ 	.short	0x00ff


	//----- nvinfo : EIATTR_MERCURY_ISA_VERSION
	.align		4
        /*0020*/ 	.byte	0x03, 0x5f
        /*0022*/ 	.short	0x0101


	//----- nvinfo : EIATTR_COOP_GROUP_MASK_REGIDS
	.align		4
        /*0024*/ 	.byte	0x04, 0x29
        /*0026*/ 	.short	(.L_1324 - .L_1323)


	//   ....[0]....
.L_1323:
        /*0028*/ 	.word	0xffffffff


	//   ....[1]....
        /*002c*/ 	.word	0xffffffff


	//   ....[2]....
        /*0030*/ 	.word	0xffffffff


	//   ....[3]....
        /*0034*/ 	.word	0xffffffff


	//   ....[4]....
        /*0038*/ 	.word	0xffffffff


	//   ....[5]....
        /*003c*/ 	.word	0xffffffff


	//   ....[6]....
        /*0040*/ 	.word	0xffffffff


	//   ....[7]....
        /*0044*/ 	.word	0xffffffff


	//   ....[8]....
        /*0048*/ 	.word	0xffffffff


	//   ....[9]....
        /*004c*/ 	.word	0xffffffff


	//   ....[10]....
        /*0050*/ 	.word	0x05000062


	//   ....[11]....
        /*0054*/ 	.word	0x05000062


	//   ....[12]....
        /*0058*/ 	.word	0x05000062


	//   ....[13]....
        /*005c*/ 	.word	0x05000062


	//   ....[14]....
        /*0060*/ 	.word	0x05000062


	//   ....[15]....
        /*0064*/ 	.word	0x05000062


	//   ....[16]....
        /*0068*/ 	.word	0x05000062


	//   ....[17]....
        /*006c*/ 	.word	0x05000062


	//   ....[18]....
        /*0070*/ 	.word	0x05000062


	//   ....[19]....
        /*0074*/ 	.word	0x05000062


	//----- nvinfo : EIATTR_COOP_GROUP_INSTR_OFFSETS
	.align		4
.L_1324:
        /*0078*/ 	.byte	0x04, 0x28
        /*007a*/ 	.short	(.L_1326 - .L_1325)


	//   ....[0]....
.L_1325:
        /*007c*/ 	.word	0x00002580


	//   ....[1]....
        /*0080*/ 	.word	0x000025b0


	//   ....[2]....
        /*0084*/ 	.word	0x000025d0


	//   ....[3]....
        /*0088*/ 	.word	0x000025f0


	//   ....[4]....
        /*008c*/ 	.word	0x00002610


	//   ....[5]....
        /*0090*/ 	.word	0x00002b40


	//   ....[6]....
        /*0094*/ 	.word	0x00002b60


	//   ....[7]....
        /*0098*/ 	.word	0x00002b80


	//   ....[8]....
        /*009c*/ 	.word	0x00002ba0


	//   ....[9]....
        /*00a0*/ 	.word	0x00002bc0


	//   ....[10]....
        /*00a4*/ 	.word	0x00003cb0


	//   ....[11]....
        /*00a8*/ 	.word	0x00003d60


	//   ....[12]....
        /*00ac*/ 	.word	0x00003dd0


	//   ....[13]....
        /*00b0*/ 	.word	0x00003e40


	//   ....[14]....
        /*00b4*/ 	.word	0x00003eb0


	//   ....[15]....
        /*00b8*/ 	.word	0x00004430


	//   ....[16]....
        /*00bc*/ 	.word	0x000044a0


	//   ....[17]....
        /*00c0*/ 	.word	0x00004510


	//   ....[18]....
        /*00c4*/ 	.word	0x00004580


	//   ....[19]....
        /*00c8*/ 	.word	0x000045f0


	//----- nvinfo : EIATTR_VRC_CTA_INIT_COUNT
	.align		4
.L_1326:
        /*00cc*/ 	.byte	0x02, 0x4a
	.zero		1
	.zero		1


	//----- nvinfo : EIATTR_EXIT_INSTR_OFFSETS
	.align		4
        /*00d0*/ 	.byte	0x04, 0x1c
        /*00d2*/ 	.short	(.L_1328 - .L_1327)


	//   ....[0]....
.L_1327:
        /*00d4*/ 	.word	0x000002e0


	//   ....[1]....
        /*00d8*/ 	.word	0x00003c40


	//----- nvinfo : EIATTR_MAX_THREADS
	.align		4
.L_1328:
        /*00dc*/ 	.byte	0x04, 0x05
        /*00de*/ 	.short	(.L_1330 - .L_1329)
.L_1329:
        /*00e0*/ 	.word	0x00000080
        /*00e4*/ 	.word	0x00000001
        /*00e8*/ 	.word	0x00000001


	//----- nvinfo : EIATTR_CRS_STACK_SIZE
	.align		4
.L_1330:
        /*00ec*/ 	.byte	0x04, 0x1e
        /*00ee*/ 	.short	(.L_1332 - .L_1331)
.L_1331:
        /*00f0*/ 	.word	0x00000000


	//----- nvinfo : EIATTR_CBANK_PARAM_SIZE
	.align		4
.L_1332:
        /*00f4*/ 	.byte	0x03, 0x19
        /*00f6*/ 	.short	0x00e8


	//----- nvinfo : EIATTR_PARAM_CBANK
	.align		4
        /*00f8*/ 	.byte	0x04, 0x0a
        /*00fa*/ 	.short	(.L_1334 - .L_1333)
	.align		4
.L_1333:
        /*00fc*/ 	.word	index@(.nv.constant0._ZN10layer_norm13ln_fwd_kernelINS_13Kernel_traitsI6__halfS2_S2_S2_fjLj1280ELj1ELj4ELj1ELj16ENS_18Kernel_traits_baseILj1280ES2_S2_S2_S2_fjLj128EEEEELb0ELb0ELb1ELb1EEEvNS_9FwdParamsE)
        /*0100*/ 	.short	0x0380
        /*0102*/ 	.short	0x00e8


	//----- nvinfo : EIATTR_SW_WAR
	.align		4
.L_1334:
        /*0104*/ 	.byte	0x04, 0x36
        /*0106*/ 	.short	(.L_1336 - .L_1335)
.L_1335:
        /*0108*/ 	.word	0x00000008
.L_1336:


//--------------------- .nv.info._ZN10layer_norm13ln_fwd_kernelINS_13Kernel_traitsI6__halfS2_S2_S2_fjLj1280ELj1ELj4ELj1ELj16ENS_18Kernel_traits_baseILj1280ES2_S2_S2_S2_fjLj128EEEEELb0ELb1ELb0ELb0EEEvNS_9FwdParamsE --------------------------
	.section	.nv.info._ZN10layer_norm13ln_fwd_kernelINS_13Kernel_traitsI6__halfS2_S2_S2_fjLj1280ELj1ELj4ELj1ELj16ENS_18Kernel_traits_baseILj1280ES2_S2_S2_S2_fjLj128EEEEELb0ELb1ELb0ELb0EEEvNS_9FwdParamsE,"",@"SHT_CUDA_INFO"
	.sectionflags	@""
	.align	4


	//----- nvinfo : EIATTR_CUDA_API_VERSION
	.align		4
        /*0000*/ 	.byte	0x04, 0x37
        /*0002*/ 	.short	(.L_1338 - .L_1337)
.L_1337:
        /*0004*/ 	.word	0x00000082


	//----- nvinfo : EIATTR_KPARAM_INFO
	.align		4
.L_1338:
        /*0008*/ 	.byte	0x04, 0x17
        /*000a*/ 	.short	(.L_1340 - .L_1339)
.L_1339:
        /*000c*/ 	.word	0x00000000
        /*0010*/ 	.short	0x0000
        /*0012*/ 	.short	0x0000
        /*0014*/ 	.byte	0x00, 0xf0, 0xa1, 0x03


	//----- nvinfo : EIATTR_SPARSE_MMA_MASK
	.align		4
.L_1340:
        /*0018*/ 	.byte	0x03, 0x50
        /*001a*/ 	.short	0x0000


	//----- nvinfo : EIATTR_MAXREG_COUNT
	.align		4
        /*001c*/ 	.byte	0x03, 0x1b
        /*001e*/ 	.short	0x00ff


	//----- nvinfo : EIATTR_MERCURY_ISA_VERSION
	.align		4
        /*0020*/ 	.byte	0x03, 0x5f
        /*0022*/ 	.short	0x0101


	//----- nvinfo : EIATTR_COOP_GROUP_MASK_REGIDS
	.align		4
        /*0024*/ 	.byte	0x04, 0x29
        /*0026*/ 	.short	(.L_1342 - .L_1341)


	//   ....[0]....
.L_1341:
        /*0028*/ 	.word	0xffffffff


	//   ....[1]....
        /*002c*/ 	.word	0xffffffff


	//   ....[2]....
        /*0030*/ 	.word	0xffffffff


	//   ....[3]....
        /*0034*/ 	.word	0xffffffff


	//   ....[4]....
        /*0038*/ 	.word	0xffffffff


	//   ....[5]....
        /*003c*/ 	.word	0xffffffff


	//   ....[6]....
        /*0040*/ 	.word	0xffffffff


	//   ....[7]....
        /*0044*/ 	.word	0xffffffff


	//   ....[8]....
        /*0048*/ 	.word	0xffffffff


	//   ....[9]....
        /*004c*/ 	.word	0xffffffff


	//   ....[10]....
        /*0050*/ 	.word	0x05000076


	//   ....[11]....
        /*0054*/ 	.word	0x05000076


	//   ....[12]....
        /*0058*/ 	.word	0x05000076


	//   ....[13]....
        /*005c*/ 	.word	0x05000076


	//   ....[14]....
        /*0060*/ 	.word	0x05000076


	//   ....[15]....
        /*0064*/ 	.word	0x05000076


	//   ....[16]....
        /*0068*/ 	.word	0x05000076


	//   ....[17]....
        /*006c*/ 	.word	0x05000076


	//   ....[18]....
        /*0070*/ 	.word	0x05000076


	//   ....[19]....
        /*0074*/ 	.word	0x05000076


	//----- nvinfo : EIATTR_COOP_GROUP_INSTR_OFFSETS
	.align		4
.L_1342:
        /*0078*/ 	.byte	0x04, 0x28
        /*007a*/ 	.short	(.L_1344 - .L_1343)


	//   ....[0]....
.L_1343:
        /*007c*/ 	.word	0x00002b70


	//   ....[1]....
        /*0080*/ 	.word	0x00002b90


	//   ....[2]....
        /*0084*/ 	.word	0x00002bb0


	//   ....[3]....
        /*0088*/ 	.word	0x00002bd0


	//   ....[4]....
        /*008c*/ 	.word	0x00002c00


	//   ....[5]....
        /*0090*/ 	.word	0x00003140


	//   ....[6]....
        /*0094*/ 	.word	0x00003160


	//   ....[7]....
        /*0098*/ 	.word	0x00003180


	//   ....[8]....
        /*009c*/ 	.word	0x000031a0


	//   ....[9]....
        /*00a0*/ 	.word	0x000031c0


	//   ....[10]....
        /*00a4*/ 	.word	0x00004380


	//   ....[11]....
        /*00a8*/ 	.word	0x00004420


	//   ....[12]....
        /*00ac*/ 	.word	0x00004490


	//   ....[13]....
        /*00b0*/ 	.word	0x00004500


	//   ....[14]....
        /*00b4*/ 	.word	0x00004580


	//   ....[15]....
        /*00b8*/ 	.word	0x00004b10


	//   ....[16]....
        /*00bc*/ 	.word	0x00004b80


	//   ....[17]....
        /*00c0*/ 	.word	0x00004bf0


	//   ....[18]....
        /*00c4*/ 	.word	0x00004c60


	//   ....[19]....
        /*00c8*/ 	.word	0x00004cd0


	//----- nvinfo : EIATTR_VRC_CTA_INIT_COUNT
	.align		4
.L_1344:
        /*00cc*/ 	.byte	0x02, 0x4a
	.zero		1
	.zero		1


	//----- nvinfo : EIATTR_EXIT_INSTR_OFFSETS
	.align		4
        /*00d0*/ 	.byte	0x04, 0x1c
        /*00d2*/ 	.short	(.L_1346 - .L_1345)


	//   ....[0]....
.L_1345:
        /*00d4*/ 	.word	0x00000820


	//   ....[1]....
        /*00d8*/ 	.word	0x00004310


	//----- nvinfo : EIATTR_MAX_THREADS
	.align		4
.L_1346:
        /*00dc*/ 	.byte	0x04, 0x05
        /*00de*/ 	.short	(.L_1348 - .L_1347)
.L_1347:
        /*00e0*/ 	.word	0x00000080
        /*00e4*/ 	.word	0x00000001
        /*00e8*/ 	.word	0x00000001


	//----- nvinfo : EIATTR_CRS_STACK_SIZE
	.align		4
.L_1348:
        /*00ec*/ 	.byte	0x04, 0x1e
        /*00ee*/ 	.short	(.L_1350 - .L_1349)
.L_1349:
        /*00f0*/ 	.word	0x00000000


	//----- nvinfo : EIATTR_CBANK_PARAM_SIZE
	.align		4
.L_1350:
        /*00f4*/ 	.byte	0x03, 0x19
        /*00f6*/ 	.short	0x00e8


	//----- nvinfo : EIATTR_PARAM_CBANK
	.align		4
        /*00f8*/ 	.byte	0x04, 0x0a
        /*00fa*/ 	.short	(.L_1352 - .L_1351)
	.align		4
.L_1351:
        /*00fc*/ 	.word	index@(.nv.constant0._ZN10layer_norm13ln_fwd_kernelINS_13Kernel_traitsI6__halfS2_S2_S2_fjLj1280ELj1ELj4ELj1ELj16ENS_18Kernel_traits_baseILj1280ES2_S2_S2_S2_fjLj128EEEEELb0ELb1ELb0ELb0EEEvNS_9FwdParamsE)
        /*0100*/ 	.short	0x0380
        /*0102*/ 	.short	0x00e8


	//----- nvinfo : EIATTR_SW_WAR
	.align		4
.L_1352:
        /*0104*/ 	.byte	0x04, 0x36
        /*0106*/ 	.short	(.L_1354 - .L_1353)
.L_1353:
        /*0108*/ 	.word	0x00000008
.L_1354:


//--------------------- .nv.info._ZN10layer_norm13ln_fwd_kernelINS_13Kernel_traitsI6__halfS2_S2_S2_fjLj1280ELj1ELj4ELj1ELj16ENS_18Kernel_traits_baseILj1280ES2_S2_S2_S2_fjLj128EEEEELb0ELb1ELb0ELb1EEEvNS_9FwdParamsE --------------------------
	.section	.nv.info._ZN10layer_norm13ln_fwd_kernelINS_13Kernel_traitsI6__halfS2_S2_S2_fjLj1280ELj1ELj4ELj1ELj16ENS_18Kernel_traits_baseILj1280ES2_S2_S2_S2_fjLj128EEEEELb0ELb1ELb0ELb1EEEvNS_9FwdParamsE,"",@"SHT_CUDA_INFO"
	.sectionflags	@""
	.align	4


	//----- nvinfo : EIATTR_CUDA_API_VERSION
	.align		4
        /*0000*/ 	.byte	0x04, 0x37
        /*0002*/ 	.short	(.L_1356 - .L_1355)
.L_1355:
        /*0004*/ 	.word	0x00000082


	//----- nvinfo : EIATTR_KPARAM_INFO
	.align		4
.L_1356:
        /*0008*/ 	.byte	0x04, 0x17
        /*000a*/ 	.short	(.L_1358 - .L_1357)
.L_1357:
        /*000c*/ 	.word	0x00000000
        /*0010*/ 	.short	0x0000
        /*0012*/ 	.short	0x0000
        /*0014*/ 	.byte	0x00, 0xf0, 0xa1, 0x03


	//----- nvinfo : EIATTR_SPARSE_MMA_MASK
	.align		4
.L_1358:
        /*0018*/ 	.byte	0x03, 0x50
        /*001a*/ 	.short	0x0000


	//----- nvinfo : EIATTR_MAXREG_COUNT
	.align		4
        /*001c*/ 	.byte	0x03, 0x1b
        /*001e*/ 	.short	0x00ff


	//----- nvinfo : EIATTR_MERCURY_ISA_VERSION
	.align		4
        /*0020*/ 	.byte	0x03, 0x5f
        /*0022*/ 	.short	0x0101


	//----- nvinfo : EIATTR_COOP_GROUP_MASK_REGIDS
	.align		4
        /*0024*/ 	.byte	0x04, 0x29
        /*0026*/ 	.short	(.L_1360 - .L_1359)


	//   ....[0]....
.L_1359:
        /*0028*/ 	.word	0xffffffff


	//   ....[1]....
        /*002c*/ 	.word	0xffffffff


	//   ....[2]....
        /*0030*/ 	.word	0xffffffff


	//   ....[3]....
        /*0034*/ 	.word	0xffffffff


	//   ....[4]....
        /*0038*/ 	.word	0xffffffff


	//   ....[5]....
        /*003c*/ 	.word	0xffffffff


	//   ....[6]....
        /*0040*/ 	.word	0xffffffff


	//   ....[7]....
        /*0044*/ 	.word	0xffffffff


	//   ....[8]....
        /*0048*/ 	.word	0xffffffff


	//   ....[9]....
        /*004c*/ 	.word	0xffffffff


	//   ....[10]....
        /*0050*/ 	.word	0xffffffff


	//   ....[11]....
        /*0054*/ 	.word	0xffffffff


	//   ....[12]....
        /*0058*/ 	.word	0xffffffff


	//   ....[13]....
        /*005c*/ 	.word	0xffffffff


	//   ....[14]....
        /*0060*/ 	.word	0xffffffff


	//   ....[15]....
        /*0064*/ 	.word	0xffffffff


	//   ....[16]....
        /*0068*/ 	.word	0xffffffff


	//   ....[17]....
        /*006c*/ 	.word	0xffffffff


	//   ....[18]....
        /*0070*/ 	.word	0xffffffff


	//   ....[19]....
        /*0074*/ 	.word	0xffffffff


	//   ....[20]....
        /*0078*/ 	.word	0x05000053


	//   ....[21]....
        /*007c*/ 	.word	0x05000053


	//   ....[22]....
        /*0080*/ 	.word	0x05000053


	//   ....[23]....
        /*0084*/ 	.word	0x05000053


	//   ....[24]....
        /*0088*/ 	.word	0x05000053


	//   ....[25]....
        /*008c*/ 	.word	0x05000053


	//   ....[26]....
        /*0090*/ 	.word	0x05000053


	//   ....[27]....
        /*0094*/ 	.word	0x05000053


	//   ....[28]....
        /*0098*/ 	.word	0x05000053


	//   ....[29]....
        /*009c*/ 	.word	0x05000053


	//   ....[30]....
        /*00a0*/ 	.word	0x05000053


	//   ....[31]....
        /*00a4*/ 	.word	0x05000053


	//   ....[32]....
        /*00a8*/ 	.word	0x05000053


	//   ....[33]....
        /*00ac*/ 	.word	0x05000053


	//   ....[34]....
        /*00b0*/ 	.word	0x05000053


	//   ....[35]....
        /*00b4*/ 	.word	0x05000053


	//   ....[36]....
        /*00b8*/ 	.word	0x05000053


	//   ....[37]....
        /*00bc*/ 	.word	0x05000053


	//   ....[38]....
        /*00c0*/ 	.word	0x05000053


	//   ....[39]....
        /*00c4*/ 	.word	0x05000053


	//----- nvinfo : EIATTR_COOP_GROUP_INSTR_OFFSETS
	.align		4
.L_1360:
        /*00c8*/ 	.byte	0x04, 0x28
        /*00ca*/ 	.short	(.L_1362 - .L_1361)


	//   ....[0]....
.L_1361:
        /*00cc*/ 	.word	0x00001e90


	//   ....[1]....
        /*00d0*/ 	.word	0x00001ec0


	//   ....[2]....
        /*00d4*/ 	.word	0x00001ee0


	//   ....[3]....
        /*00d8*/ 	.word	0x00001f00


	//   ....[4]....
        /*00dc*/ 	.word	0x00001f20


	//   ....[5]....
        /*00e0*/ 	.word	0x00002450


	//   ....[6]....
        /*00e4*/ 	.word	0x00002470


	//   ....[7]....
        /*00e8*/ 	.word	0x00002490


	//   ....[8]....
        /*00ec*/ 	.word	0x000024b0


	//   ....[9]....
        /*00f0*/ 	.word	0x000024d0


	//   ....[10]....
        /*00f4*/ 	.word	0x00005440


	//   ....[11]....
        /*00f8*/ 	.word	0x00005470


	//   ....[12]....
        /*00fc*/ 	.word	0x00005490


	//   ....[13]....
        /*0100*/ 	.word	0x000054b0


	//   ....[14]....
        /*0104*/ 	.word	0x000054d0


	//   ....[15]....
        /*0108*/ 	.word	0x00005a00


	//   ....[16]....
        /*010c*/ 	.word	0x00005a20


	//   ....[17]....
        /*0110*/ 	.word	0x00005a40


	//   ....[18]....
        /*0114*/ 	.word	0x00005a60


	//   ....[19]....
        /*0118*/ 	.word	0x00005a80


	//   ....[20]....
        /*011c*/ 	.word	0x00006a80


	//   ....[21]....
        /*0120*/ 	.word	0x00006b10


	//   ....[22]....
        /*0124*/ 	.word	0x00006b70


	//   ....[23]....
        /*0128*/ 	.word	0x00006bd0


	//   ....[24]....
        /*012c*/ 	.word	0x00006c30


	//   ....[25]....
        /*0130*/ 	.word	0x00007190


	//   ....[26]....
        /*0134*/ 	.word	0x000071f0


	//   ....[27]....
        /*0138*/ 	.word	0x00007250


	//   ....[28]....
        /*013c*/ 	.word	0x000072b0


	//   ....[29]....
        /*0140*/ 	.word	0x00007310


	//   ....[30]....
        /*0144*/ 	.word	0x00007390


	//   ....[31]....
        /*0148*/ 	.word	0x00007430


	//   ....[32]....
        /*014c*/ 	.word	0x00007490


	//   ....[33]....
        /*0150*/ 	.word	0x000074f0


	//   ....[34]....
        /*0154*/ 	.word	0x00007550


	//   ....[35]....
        /*0158*/ 	.word	0x00007ab0


	//   ....[36]....
        /*015c*/ 	.word	0x00007b10


	//   ....[37]....
        /*0160*/ 	.word	0x00007b70


	//   ....[38]....
        /*0164*/ 	.word	0x00007bd0


	//   ....[39]....
        /*0168*/ 	.word	0x00007c30


	//----- nvinfo : EIATTR_VRC_CTA_INIT_COUNT
	.align		4
.L_1362:
        /*016c*/ 	.byte	0x02, 0x4a
	.zero		1
	.zero		1


	//----- nvinfo : EIATTR_EXIT_INSTR_OFFSETS
	.align		4
        /*0170*/ 	.byte	0x04, 0x1c
        /*0172*/ 	.short	(.L_1364 - .L_1363)


	//   ....[0]....
.L_1363:
        /*0174*/ 	.word	0x000003c0


	//   ....[1]....
        /*0178*/ 	.word	0x00003480


	//   ....[2]....
        /*017c*/ 	.word	0x00006a20


	//----- nvinfo : EIATTR_MAX_THREADS
	.align		4
.L_1364:
        /*0180*/ 	.byte	0x04, 0x05
        /*0182*/ 	.short	(.L_1366 - .L_1365)
.L_1365:
        /*0184*/ 	.word	0x00000080
        /*0188*/ 	.word	0x00000001
        /*018c*/ 	.word	0x00000001


	//----- nvinfo : EIATTR_CRS_STACK_SIZE
	.align		4
.L_1366:
        /*0190*/ 	.byte	0x04, 0x1e
        /*0192*/ 	.short	(.L_1368 - .L_1367)
.L_1367:
        /*0194*/ 	.word	0x00000000


	//----- nvinfo : EIATTR_CBANK_PARAM_SIZE
	.align		4
.L_1368:
        /*0198*/ 	.byte	0x03, 0x19
        /*019a*/ 	.short	0x00e8


	//----- nvinfo : EIATTR_PARAM_CBANK
	.align		4
        /*019c*/ 	.byte	0x04, 0x0a
        /*019e*/ 	.short	(.L_1370 - .L_1369)
	.align		4
.L_1369:
        /*01a0*/ 	.word	index@(.nv.constant0._ZN10layer_norm13ln_fwd_kernelINS_13Kernel_traitsI6__halfS2_S2_S2_fjLj1280ELj1ELj4ELj1ELj16ENS_18Kernel_traits_baseILj1280ES2_S2_S2_S2_fjLj128EEEEELb0ELb1ELb0ELb1EEEvNS_9FwdParamsE)
        /*01a4*/ 	.short	0x0380
        /*01a6*/ 	.short	0x00e8


	//----- nvinfo : EIATTR_SW_WAR
	.align		4
.L_1370:
        /*01a8*/ 	.byte	0x04, 0x36
        /*01aa*/ 	.short	(.L_1372 - .L_1371)
.L_1371:
        /*01ac*/ 	.word	0x00000008
.L_1372:


//--------------------- .nv.info._ZN10layer_norm13ln_fwd_kernelINS_13Kernel_traitsI6__halfS2_S2_S2_fjLj1280ELj1ELj4ELj1ELj16ENS_18Kernel_traits_baseILj1280ES2_S2_S2_S2_fjLj128EEEEELb0ELb1ELb1ELb0EEEvNS_9FwdParamsE --------------------------
	.section	.nv.info._ZN10layer_norm13ln_fwd_kernelINS_13Kernel_traitsI6__halfS2_S2_S2_fjLj1280ELj1ELj4ELj1ELj16ENS_18Kernel_traits_baseILj1280ES2_S2_S2_S2_fjLj128EEEEELb0ELb1ELb1ELb0EEEvNS_9FwdParamsE,"",@"SHT_CUDA_INFO"
	.sectionflags	@""
	.align	4


	//----- nvinfo : EIATTR_CUDA_API_VERSION
	.align		4
        /*0000*/ 	.byte	0x04, 0x37
        /*0002*/ 	.short	(.L_1374 - .L_1373)
.L_1373:
        /*0004*/ 	.word	0x00000082


	//----- nvinfo : EIATTR_KPARAM_INFO
	.align		4
.L_1374:
        /*0008*/ 	.byte	0x04, 0x17
        /*000a*/ 	.short	(.L_1376 - .L_1375)
.L_1375:
        /*000c*/ 	.word	0x00000000
        /*0010*/ 	.short	0x0000
        /*0012*/ 	.short	0x0000
        /*0014*/ 	.byte	0x00, 0xf0, 0xa1, 0x03


	//----- nvinfo : EIATTR_SPARSE_MMA_MASK
	.align		4
.L_1376:
        /*0018*/ 	.byte	0x03, 0x50
        /*001a*/ 	.short	0x0000


	//----- nvinfo : EIATTR_MAXREG_COUNT
	.align		4
        /*001c*/ 	.byte	0x03, 0x1b
        /*001e*/ 	.short	0x00ff


	//----- nvinfo : EIATTR_MERCURY_ISA_VERSION
	.align		4
        /*0020*/ 	.byte	0x03, 0x5f
        /*0022*/ 	.short	0x0101


	//----- nvinfo : EIATTR_COOP_GROUP_MASK_REGIDS
	.align		4
        /*0024*/ 	.byte	0x04, 0x29
        /*0026*/ 	.short	(.L_1378 - .L_1377)


	//   ....[0]....
.L_1377:
        /*0028*/ 	.word	0xffffffff


	//   ....[1]....
        /*002c*/ 	.word	0xffffffff


	//   ....[2]....
        /*0030*/ 	.word	0xffffffff


	//   ....[3]....
        /*0034*/ 	.word	0xffffffff


	//   ....[4]....
        /*0038*/ 	.word	0xffffffff


	//   ....[5]....
        /*003c*/ 	.word	0xffffffff


	//   ....[6]....
        /*0040*/ 	.word	0xffffffff


	//   ....[7]....
        /*0044*/ 	.word	0xffffffff


	//   ....[8]....
        /*0048*/ 	.word	0xffffffff


	//   ....[9]....
        /*004c*/ 	.word	0xffffffff


	//   ....[10]....
        /*0050*/ 	.word	0x0500007e


	//   ....[11]....
        /*0054*/ 	.word	0x0500007e


	//   ....[12]....
        /*0058*/ 	.word	0x0500007e


	//   ....[13]....
        /*005c*/ 	.word	0x0500007e


	//   ....[14]....
        /*0060*/ 	.word	0x0500007e


	//   ....[15]....
        /*0064*/ 	.word	0x0500007e


	//   ....[16]....
        /*0068*/ 	.word	0x0500007e


	//   ....[17]....
        /*006c*/ 	.word	0x0500007e


	//   ....[18]....
        /*0070*/ 	.word	0x0500007e


	//   ....[19]....
        /*0074*/ 	.word	0x0500007e


	//----- nvinfo : EIATTR_COOP_GROUP_INSTR_OFFSETS
	.align		4
.L_1378:
        /*0078*/ 	.byte	0x04, 0x28
        /*007a*/ 	.short	(.L_1380 - .L_1379)


	//   ....[0]....
.L_1379:
        /*007c*/ 	.word	0x00003930


	//   ....[1]....
        /*0080*/ 	.word	0x00003950


	//   ....[2]....
        /*0084*/ 	.word	0x00003970


	//   ....[3]....
        /*0088*/ 	.word	0x00003990


	//   ....[4]....
        /*008c*/ 	.word	0x000039c0


	//   ....[5]....
        /*0090*/ 	.word	0x00003f00


	//   ....[6]....
        /*0094*/ 	.word	0x00003f20


	//   ....[7]....
        /*0098*/ 	.word	0x00003f40


	//   ....[8]....
        /*009c*/ 	.word	0x00003f60


	//   ....[9]....
        /*00a0*/ 	.word	0x00003f80


	//   ....[10]....
        /*00a4*/ 	.word	0x000051c0


	//   ....[11]....
        /*00a8*/ 	.word	0x00005260


	//   ....[12]....
        /*00ac*/ 	.word	0x000052d0


	//   ....[13]....
        /*00b0*/ 	.word	0x00005340


	//   ....[14]....
        /*00b4*/ 	.word	0x000053c0


	//   ....[15]....
        /*00b8*/ 	.word	0x00005950


	//   ....[16]....
        /*00bc*/ 	.word	0x000059c0


	//   ....[17]....
        /*00c0*/ 	.word	0x00005a30


	//   ....[18]....
        /*00c4*/ 	.word	0x00005aa0


	//   ....[19]....
        /*00c8*/ 	.word	0x00005b10


	//----- nvinfo : EIATTR_VRC_CTA_INIT_COUNT
	.align		4
.L_1380:
        /*00cc*/ 	.byte	0x02, 0x4a
	.zero		1
	.zero		1


	//----- nvinfo : EIATTR_EXIT_INSTR_OFFSETS
	.align		4
        /*00d0*/ 	.byte	0x04, 0x1c
        /*00d2*/ 	.short	(.L_1382 - .L_1381)


	//   ....[0]....
.L_1381:
        /*00d4*/ 	.word	0x00000860


	//   ....[1]....
        /*00d8*/ 	.word	0x00005150


	//----- nvinfo : EIATTR_MAX_THREADS
	.align		4
.L_1382:
        /*00dc*/ 	.byte	0x04, 0x05
        /*00de*/ 	.short	(.L_1384 - .L_1383)
.L_1383:
        /*00e0*/ 	.word	0x00000080
        /*00e4*/ 	.word	0x00000001
        /*00e8*/ 	.word	0x00000001


	//----- nvinfo : EIATTR_CRS_STACK_SIZE
	.align		4
.L_1384:
        /*00ec*/ 	.byte	0x04, 0x1e
        /*00ee*/ 	.short	(.L_1386 - .L_1385)
.L_1385:
        /*00f0*/ 	.word	0x00000000


	//----- nvinfo : EIATTR_CBANK_PARAM_SIZE
	.align		4
.L_1386:
        /*00f4*/ 	.byte	0x03, 0x19
        /*00f6*/ 	.short	0x00e8


	//----- nvinfo : EIATTR_PARAM_CBANK
	.align		4
        /*00f8*/ 	.byte	0x04, 0x0a
        /*00fa*/ 	.short	(.L_1388 - .L_1387)
	.align		4
.L_1387:
        /*00fc*/ 	.word	index@(.nv.constant0._ZN10layer_norm13ln_fwd_kernelINS_13Kernel_traitsI6__halfS2_S2_S2_fjLj1280ELj1ELj4ELj1ELj16ENS_18Kernel_traits_baseILj1280ES2_S2_S2_S2_fjLj128EEEEELb0ELb1ELb1ELb0EEEvNS_9FwdParamsE)
        /*0100*/ 	.short	0x0380
        /*0102*/ 	.short	0x00e8


	//----- nvinfo : EIATTR_SW_WAR
	.align		4
.L_1388:
        /*0104*/ 	.byte	0x04, 0x36
        /*0106*/ 	.short	(.L_1390 - .L_1389)
.L_1389:
        /*0108*/ 	.word	0x00000008
.L_1390:


//--------------------- .nv.info._ZN10layer_norm13ln_fwd_kernelINS_13Kernel_traitsI6__halfS2_S2_S2_fjLj1280ELj1ELj4ELj1ELj16ENS_18Kernel_traits_baseILj1280ES2_S2_S2_S2_fjLj128EEEEELb0ELb1ELb1ELb1EEEvNS_9FwdParamsE --------------------------
	.section	.nv.info._ZN10layer_norm13ln_fwd_kernelINS_13Kernel_traitsI6__halfS2_S2_S2_fjLj1280ELj1ELj4ELj1ELj16ENS_18Kernel_traits_baseILj1280ES2_S2_S2_S2_fjLj128EEEEELb0ELb1ELb1ELb1EEEvNS_9FwdParamsE,"",@"SHT_CUDA_INFO"
	.sectionflags	@""
	.align	4


	//----- nvinfo : EIATTR_CUDA_API_VERSION
	.align		4
        /*0000*/ 	.byte	0x04, 0x37
        /*0002*/ 	.short	(.L_1392 - .L_1391)
.L_1391:
        /*0004*/ 	.word	0x00000082


	//----- nvinfo : EIATTR_KPARAM_INFO
	.align		4
.L_1392:
        /*0008*/ 	.byte	0x04, 0x17
        /*000a*/ 	.short	(.L_1394 - .L_1393)
.L_1393:
        /*000c*/ 	.word	0x00000000
        /*0010*/ 	.short	0x0000
        /*0012*/ 	.short	0x0000
        /*0014*/ 	.byte	0x00, 0xf0, 0xa1, 0x03


	//----- nvinfo : EIATTR_SPARSE_MMA_MASK
	.align		4
.L_1394:
        /*0018*/ 	.byte	0x03, 0x50
        /*001a*/ 	.short	0x0000


	//----- nvinfo : EIATTR_MAXREG_COUNT
	.align		4
        /*001c*/ 	.byte	0x03, 0x1b
        /*001e*/ 	.short	0x00ff


	//----- nvinfo : EIATTR_MERCURY_ISA_VERSION
	.align		4
        /*0020*/ 	.byte	0x03, 0x5f
        /*0022*/ 	.short	0x0101


	//----- nvinfo : EIATTR_COOP_GROUP_MASK_REGIDS
	.align		4
        /*0024*/ 	.byte	0x04, 0x29
        /*0026*/ 	.short	(.L_1396 - .L_1395)


	//   ....[0]....
.L_1395:
        /*0028*/ 	.word	0xffffffff


	//   ....[1]....
        /*002c*/ 	.word	0xffffffff


	//   ....[2]....
        /*0030*/ 	.word	0xffffffff


	//   ....[3]....
        /*0034*/ 	.word	0xffffffff


	//   ....[4]....
        /*0038*/ 	.word	0xffffffff


	//   ....[5]....
        /*003c*/ 	.word	0xffffffff


	//   ....[6]....
        /*0040*/ 	.word	0xffffffff


	//   ....[7]....
        /*0044*/ 	.word	0xffffffff


	//   ....[8]....
        /*0048*/ 	.word	0xffffffff


	//   ....[9]....
        /*004c*/ 	.word	0xffffffff


	//   ....[10]....
        /*0050*/ 	.word	0x0500000a


	//   ....[11]....
        /*0054*/ 	.word	0x0500000a


	//   ....[12]....
        /*0058*/ 	.word	0x0500000a


	//   ....[13]....
        /*005c*/ 	.word	0x0500000a


	//   ....[14]....
        /*0060*/ 	.word	0x0500000a


	//   ....[15]....
        /*0064*/ 	.word	0x0500000a


	//   ....[16]....
        /*0068*/ 	.word	0x0500000a


	//   ....[17]....
        /*006c*/ 	.word	0x0500000a


	//   ....[18]....
        /*0070*/ 	.word	0x0500000a


	//   ....[19]....
        /*0074*/ 	.word	0x0500000a


	//----- nvinfo : EIATTR_COOP_GROUP_INSTR_OFFSETS
	.align		4
.L_1396:
        /*0078*/ 	.byte	0x04, 0x28
        /*007a*/ 	.short	(.L_1398 - .L_1397)


	//   ....[0]....
.L_1397:
        /*007c*/ 	.word	0x000031c0


	//   ....[1]....
        /*0080*/ 	.word	0x000031f0


	//   ....[2]....
        /*0084*/ 	.word	0x00003210


	//   ....[3]....
        /*0088*/ 	.word	0x00003230


	//   ....[4]....
        /*008c*/ 	.word	0x00003250


	//   ....[5]....
        /*0090*/ 	.word	0x00003780


	//   ....[6]....
        /*0094*/ 	.word	0x000037a0


	//   ....[7]....
        /*0098*/ 	.word	0x000037c0


	//   ....[8]....
        /*009c*/ 	.word	0x000037e0


	//   ....[9]....
        /*00a0*/ 	.word	0x00003800


	//   ....[10]....
        /*00a4*/ 	.word	0x000048f0


	//   ....[11]....
        /*00a8*/ 	.word	0x00004980


	//   ....[12]....
        /*00ac*/ 	.word	0x000049e0


	//   ....[13]....
        /*00b0*/ 	.word	0x00004a40


	//   ....[14]....
        /*00b4*/ 	.word	0x00004aa0


	//   ....[15]....
        /*00b8*/ 	.word	0x00005020


	//   ....[16]....
        /*00bc*/ 	.word	0x00005070


	//   ....[17]....
        /*00c0*/ 	.word	0x000050d0


	//   ....[18]....
        /*00c4*/ 	.word	0x00005130


	//   ....[19]....
        /*00c8*/ 	.word	0x00005190


	//----- nvinfo : EIATTR_VRC_CTA_INIT_COUNT
	.align		4
.L_1398:
        /*00cc*/ 	.byte	0x02, 0x4a
	.zero		1
	.zero		1


	//----- nvinfo : EIATTR_EXIT_INSTR_OFFSETS
	.align		4
        /*00d0*/ 	.byte	0x04, 0x1c
        /*00d2*/ 	.short	(.L_1400 - .L_1399)


	//   ....[0]....
.L_1399:
        /*00d4*/ 	.word	0x000003f0


	//   ....[1]....
        /*00d8*/ 	.word	0x00004880


	//----- nvinfo : EIATTR_MAX_THREADS
	.align		4
.L_1400:
        /*00dc*/ 	.byte	0x04, 0x05
        /*00de*/ 	.short	(.L_1402 - .L_1401)
.L_1401:
        /*00e0*/ 	.word	0x00000080
        /*00e4*/ 	.word	0x00000001
        /*00e8*/ 	.word	0x00000001


	//----- nvinfo : EIATTR_CRS_STACK_SIZE
	.align		4
.L_1402:
        /*00ec*/ 	.byte	0x04, 0x1e
        /*00ee*/ 	.short	(.L_1404 - .L_1403)
.L_1403:
        /*00f0*/ 	.word	0x00000000


	//----- nvinfo : EIATTR_CBANK_PARAM_SIZE
	.align		4
.L_1404:
        /*00f4*/ 	.byte	0x03, 0x19
        /*00f6*/ 	.short	0x00e8


	//----- nvinfo : EIATTR_PARAM_CBANK
	.align		4
        /*00f8*/ 	.byte	0x04, 0x0a
        /*00fa*/ 	.short	(.L_1406 - .L_1405)
	.align		4
.L_1405:
        /*00fc*/ 	.word	index@(.nv.constant0._ZN10layer_norm13ln_fwd_kernelINS_13Kernel_traitsI6__halfS2_S2_S2_fjLj1280ELj1ELj4ELj1ELj16ENS_18Kernel_traits_baseILj1280ES2_S2_S2_S2_fjLj128EEEEELb0ELb1ELb1ELb1EEEvNS_9FwdParamsE)
        /*0100*/ 	.short	0x0380
        /*0102*/ 	.short	0x00e8


	//----- nvinfo : EIATTR_SW_WAR
	.align		4
.L_1406:
        /*0104*/ 	.byte	0x04, 0x36
        /*0106*/ 	.short	(.L_1408 - .L_1407)
.L_1407:
        /*0108*/ 	.word	0x00000008
.L_1408:


//--------------------- .nv.info._ZN10layer_norm13ln_fwd_kernelINS_13Kernel_traitsI6__halfS2_S2_S2_fjLj1280ELj1ELj4ELj1ELj16ENS_18Kernel_traits_baseILj1280ES2_S2_S2_S2_fjLj128EEEEELb1ELb0ELb0ELb0EEEvNS_9FwdParamsE --------------------------
	.section	.nv.info._ZN10layer_norm13ln_fwd_kernelINS_13Kernel_traitsI6__halfS2_S2_S2_fjLj1280ELj1ELj4ELj1ELj16ENS_18Kernel_traits_baseILj1280ES2_S2_S2_S2_fjLj128EEEEELb1ELb0ELb0ELb0EEEvNS_9FwdParamsE,"",@"SHT_CUDA_INFO"
	.sectionflags	@""
	.align	4


	//----- nvinfo : EIATTR_CUDA_API_VERSION
	.align		4
        /*0000*/ 	.byte	0x04, 0x37
        /*0002*/ 	.short	(.L_1410 - .L_1409)
.L_1409:
        /*0004*/ 	.word	0x00000082


	//----- nvinfo : EIATTR_KPARAM_INFO
	.align		4
.L_1410:
        /*0008*/ 	.byte	0x04, 0x17
        /*000a*/ 	.short	(.L_1412 - .L_1411)
.L_1411:
        /*000c*/ 	.word	0x00000000
        /*0010*/ 	.short	0x0000
        /*0012*/ 	.short	0x0000
        /*0014*/ 	.byte	0x00, 0xf0, 0xa1, 0x03


	//----- nvinfo : EIATTR_SPARSE_MMA_MASK
	.align		4
.L_1412:
        /*0018*/ 	.byte	0x03, 0x50
        /*001a*/ 	.short	0x0000


	//----- nvinfo : EIATTR_MAXREG_COUNT
	.align		4
        /*001c*/ 	.byte	0x03, 0x1b
        /*001e*/ 	.short	0x00ff


	//----- nvinfo : EIATTR_MERCURY_ISA_VERSION
	.align		4
        /*0020*/ 	.byte	0x03, 0x5f
        /*0022*/ 	.short	0x0101


	//----- nvinfo : EIATTR_COOP_GROUP_MASK_REGIDS
	.align		4
        /*0024*/ 	.byte	0x04, 0x29
        /*0026*/ 	.short	(.L_1414 - .L_1413)


	//   ....[0]....
.L_1413:
        /*0028*/ 	.word	0xffffffff


	//   ....[1]....
        /*002c*/ 	.word	0xffffffff


	//   ....[2]....
        /*0030*/ 	.word	0xffffffff


	//   ....[3]....
        /*0034*/ 	.word	0xffffffff


	//   ....[4]....
        /*0038*/ 	.word	0xffffffff


	//   ....[5]....
        /*003c*/ 	.word	0xffffffff


	//   ....[6]....
        /*0040*/ 	.word	0xffffffff


	//   ....[7]....
        /*0044*/ 	.word	0xffffffff


	//   ....[8]....
        /*0048*/ 	.word	0xffffffff


	//   ....[9]....
        /*004c*/ 	.word	0xffffffff


	//   ....[10]....
        /*0050*/ 	.word	0x05000066


	//   ....[11]....
        /*0054*/ 	.word	0x05000066


	//   ....[12]....
        /*0058*/ 	.word	0x05000066


	//   ....[13]....
        /*005c*/ 	.word	0x05000066


	//   ....[14]....
        /*0060*/ 	.word	0x05000066


	//   ....[15]....
        /*0064*/ 	.word	0x05000066


	//   ....[16]....
        /*0068*/ 	.word	0x05000066


	//   ....[17]....
        /*006c*/ 	.word	0x05000066


	//   ....[18]....
        /*0070*/ 	.word	0x05000066


	//   ....[19]....
        /*0074*/ 	.word	0x05000066


	//----- nvinfo : EIATTR_COOP_GROUP_INSTR_OFFSETS
	.align		4
.L_1414:
        /*0078*/ 	.byte	0x04, 0x28
        /*007a*/ 	.short	(.L_1416 - .L_1415)


	//   ....[0]....
.L_1415:
        /*007c*/ 	.word	0x0001b3f0


	//   ....[1]....
        /*0080*/ 	.word	0x0001b420


	//   ....[2]....
        /*0084*/ 	.word	0x0001b440


	//   ....[3]....
        /*0088*/ 	.word	0x0001b460


	//   ....[4]....
        /*008c*/ 	.word	0x0001b490


	//   ....[5]....
        /*0090*/ 	.word	0x0001b9d0


	//   ....[6]....
        /*0094*/ 	.word	0x0001b9f0


	//   ....[7]....
        /*0098*/ 	.word	0x0001ba10


	//   ....[8]....
        /*009c*/ 	.word	0x0001ba30


	//   ....[9]....
        /*00a0*/ 	.word	0x0001ba50


	//   ....[10]....
        /*00a4*/ 	.word	0x0001cc20


	//   ....[11]....
        /*00a8*/ 	.word	0x0001ccc0


	//   ....[12]....
        /*00ac*/ 	.word	0x0001cd30


	//   ....[13]....
        /*00b0*/ 	.word	0x0001cda0


	//   ....[14]....
        /*00b4*/ 	.word	0x0001ce20


	//   ....[15]....
        /*00b8*/ 	.word	0x0001d3c0


	//   ....[16]....
        /*00bc*/ 	.word	0x0001d430


	//   ....[17]....
        /*00c0*/ 	.word	0x0001d4a0


	//   ....[18]....
        /*00c4*/ 	.word	0x0001d510


	//   ....[19]....
        /*00c8*/ 	.word	0x0001d580


	//----- nvinfo : EIATTR_VRC_CTA_INIT_COUNT
	.align		4
.L_1416:
        /*00cc*/ 	.byte	0x02, 0x4a
	.zero		1
	.zero		1


	//----- nvinfo : EIATTR_EXIT_INSTR_OFFSETS
	.align		4
        /*00d0*/ 	.byte	0x04, 0x1c
        /*00d2*/ 	.short	(.L_1418 - .L_1417)


	//   ....[0]....
.L_1417:
        /*00d4*/ 	.word	0x000008a0


	//   ....[1]....
        /*00d8*/ 	.word	0x0001cbb0


	//----- nvinfo : EIATTR_INDIRECT_BRANCH_TARGETS
	.align		4
.L_1418:
        /*00dc*/ 	.byte	0x04, 0x34
        /*00de*/ 	.short	(.L_1420 - .L_1419)


	//   ....[0]....
.L_1419:
        /*00e0*/ 	.word	.L_x_45624@srel
        /*00e4*/ 	.short	0x0
        /*00e6*/ 	.short	0x0
        /*00e8*/ 	.word	0x3
        /*00ec*/ 	.word	.L_x_45625@srel
        /*00f0*/ 	.word	.L_x_45626@srel
        /*00f4*/ 	.word	.L_x_45627@srel


	//----- nvinfo : EIATTR_MAX_THREADS
	.align		4
.L_1420:
        /*00f8*/ 	.byte	0x04, 0x05
        /*00fa*/ 	.short	(.L_1422 - .L_1421)
.L_1421:
        /*00fc*/ 	.word	0x00000080
        /*0100*/ 	.word	0x00000001
        /*0104*/ 	.word	0x00000001


	//----- nvinfo : EIATTR_CRS_STACK_SIZE
	.align		4
.L_1422:
        /*0108*/ 	.byte	0x04, 0x1e
        /*010a*/ 	.short	(.L_1424 - .L_1423)
.L_1423:
        /*010c*/ 	.word	0x00000000


	//----- nvinfo : EIATTR_CBANK_PARAM_SIZE
	.align		4
.L_1424:
        /*0110*/ 	.byte	0x03, 0x19
        /*0112*/ 	.short	0x00e8


	//----- nvinfo : EIATTR_PARAM_CBANK
	.align		4
        /*0114*/ 	.byte	0x04, 0x0a
        /*0116*/ 	.short	(.L_1426 - .L_1425)
	.align		4
.L_1425:
        /*0118*/ 	.word	index@(.nv.constant0._ZN10layer_norm13ln_fwd_kernelINS_13Kernel_traitsI6__halfS2_S2_S2_fjLj1280ELj1ELj4ELj1ELj16ENS_18Kernel_traits_baseILj1280ES2_S2_S2_S2_fjLj128EEEEELb1ELb0ELb0ELb0EEEvNS_9FwdParamsE)
        /*011c*/ 	.short	0x0380
        /*011e*/ 	.short	0x00e8


	//----- nvinfo : EIATTR_SW_WAR
	.align		4
.L_1426:
        /*0120*/ 	.byte	0x04, 0x36
        /*0122*/ 	.short	(.L_1428 - .L_1427)
.L_1427:
        /*0124*/ 	.word	0x00000008
.L_1428:


//--------------------- .nv.info._ZN10layer_norm13ln_fwd_kernelINS_13Kernel_traitsI6__halfS2_S2_S2_fjLj1280ELj1ELj4ELj1ELj16ENS_18Kernel_traits_baseILj1280ES2_S2_S2_S2_fjLj128EEEEELb1ELb0ELb0ELb1EEEvNS_9FwdParamsE --------------------------
	.section	.nv.info._ZN10layer_norm13ln_fwd_kernelINS_13Kernel_traitsI6__halfS2_S2_S2_fjLj1280ELj1ELj4ELj1ELj16ENS_18Kernel_traits_baseILj1280ES2_S2_S2_S2_fjLj128EEEEELb1ELb0ELb0ELb1EEEvNS_9FwdParamsE,"",@"SHT_CUDA_INFO"
	.sectionflags	@""
	.align	4


	//----- nvinfo : EIATTR_CUDA_API_VERSION
	.align		4
        /*0000*/ 	.byte	0x04, 0x37
        /*0002*/ 	.short	(.L_1430 - .L_1429)
.L_1429:
        /*0004*/ 	.word	0x00000082


	//----- nvinfo : EIATTR_KPARAM_INFO
	.align		4
.L_1430:
        /*0008*/ 	.byte	0x04, 0x17
        /*000a*/ 	.short	(.L_1432 - .L_1431)
.L_1431:
        /*000c*/ 	.word	0x00000000
        /*0010*/ 	.short	0x0000
        /*0012*/ 	.short	0x0000
        /*0014*/ 	.byte	0x00, 0xf0, 0xa1, 0x03


	//----- nvinfo : EIATTR_SPARSE_MMA_MASK
	.align		4
.L_1432:
        /*0018*/ 	.byte	0x03, 0x50
        /*001a*/ 	.short	0x0000


	//----- nvinfo : EIATTR_MAXREG_COUNT
	.align		4
        /*001c*/ 	.byte	0x03, 0x1b
        /*001e*/ 	.short	0x00ff


	//----- nvinfo : EIATTR_MERCURY_ISA_VERSION
	.align		4
        /*0020*/ 	.byte	0x03, 0x5f
        /*0022*/ 	.short	0x0101


	//----- nvinfo : EIATTR_COOP_GROUP_MASK_REGIDS
	.align		4
        /*0024*/ 	.byte	0x04, 0x29
        /*0026*/ 	.short	(.L_1434 - .L_1433)


	//   ....[0]....
.L_1433:
        /*0028*/ 	.word	0xffffffff


	//   ....[1]....
        /*002c*/ 	.word	0xffffffff


	//   ....[2]....
        /*0030*/ 	.word	0xffffffff


	//   ....[3]....
        /*0034*/ 	.word	0xffffffff


	//   ....[4]....
        /*0038*/ 	.word	0xffffffff


	//   ....[5]....
        /*003c*/ 	.word	0xffffffff


	//   ....[6]....
        /*0040*/ 	.word	0xffffffff


	//   ....[7]....
        /*0044*/ 	.word	0xffffffff


	//   ....[8]....
        /*0048*/ 	.word	0xffffffff


	//   ....[9]....
        /*004c*/ 	.word	0xffffffff


	//   ....[10]....
        /*0050*/ 	.word	0x05000034


	//   ....[11]....
        /*0054*/ 	.word	0x05000034


	//   ....[12]....
        /*0058*/ 	.word	0x05000034


	//   ....[13]....
        /*005c*/ 	.word	0x05000034


	//   ....[14]....
        /*0060*/ 	.word	0x05000034


	//   ....[15]....
        /*0064*/ 	.word	0x05000034


	//   ....[16]....
        /*0068*/ 	.word	0x05000034


	//   ....[17]....
        /*006c*/ 	.word	0x05000034


	//   ....[18]....
        /*0070*/ 	.word	0x05000034


	//   ....[19]....
        /*0074*/ 	.word	0x05000034


	//----- nvinfo : EIATTR_COOP_GROUP_INSTR_OFFSETS
	.align		4
.L_1434:
        /*0078*/ 	.byte	0x04, 0x28
        /*007a*/ 	.short	(.L_1436 - .L_1435)


	//   ....[0]....
.L_1435:
        /*007c*/ 	.word	0x0001ae40


	//   ....[1]....
        /*0080*/ 	.word	0x0001ae60


	//   ....[2]....
        /*0084*/ 	.word	0x0001ae80


	//   ....[3]....
        /*0088*/ 	.word	0x0001aea0


	//   ....[4]....
        /*008c*/ 	.word	0x0001aed0


	//   ....[5]....
        /*0090*/ 	.word	0x0001b400


	//   ....[6]....
        /*0094*/ 	.word	0x0001b420


	//   ....[7]....
        /*0098*/ 	.word	0x0001b440


	//   ....[8]....
        /*009c*/ 	.word	0x0001b460


	//   ....[9]....
        /*00a0*/ 	.word	0x0001b480


	//   ....[10]....
        /*00a4*/ 	.word	0x0001c4a0


	//   ....[11]....
        /*00a8*/ 	.word	0x0001c540


	//   ....[12]....
        /*00ac*/ 	.word	0x0001c5b0


	//   ....[13]....
        /*00b0*/ 	.word	0x0001c620


	//   ....[14]....
        /*00b4*/ 	.word	0x0001c6a0


	//   ....[15]....
        /*00b8*/ 	.word	0x0001cc20


	//   ....[16]....
        /*00bc*/ 	.word	0x0001cc90


	//   ....[17]....
        /*00c0*/ 	.word	0x0001cd00


	//   ....[18]....
        /*00c4*/ 	.word	0x0001cd70


	//   ....[19]....
        /*00c8*/ 	.word	0x0001cde0


	//----- nvinfo : EIATTR_VRC_CTA_INIT_COUNT
	.align		4
.L_1436:
        /*00cc*/ 	.byte	0x02, 0x4a
	.zero		1
	.zero		1


	//----- nvinfo : EIATTR_EXIT_INSTR_OFFSETS
	.align		4
        /*00d0*/ 	.byte	0x04, 0x1c
        /*00d2*/ 	.short	(.L_1438 - .L_1437)


	//   ....[0]....
.L_1437:
        /*00d4*/ 	.word	0x000002b0


	//   ....[1]....
        /*00d8*/ 	.word	0x0001c430


	//----- nvinfo : EIATTR_INDIRECT_BRANCH_TARGETS
	.align		4
.L_1438:
        /*00dc*/ 	.byte	0x04, 0x34
        /*00de*/ 	.short	(.L_1440 - .L_1439)


	//   ....[0]....
.L_1439:
        /*00e0*/ 	.word	.L_x_45628@srel
        /*00e4*/ 	.short	0x0
        /*00e6*/ 	.short	0x0
        /*00e8*/ 	.word	0x3
        /*00ec*/ 	.word	.L_x_45629@srel
        /*00f0*/ 	.word	.L_x_45630@srel
        /*00f4*/ 	.word	.L_x_45631@srel


	//----- nvinfo : EIATTR_MAX_THREADS
	.align		4
.L_1440:
        /*00f8*/ 	.byte	0x04, 0x05
        /*00fa*/ 	.short	(.L_1442 - .L_1441)
.L_1441:
        /*00fc*/ 	.word	0x00000080
        /*0100*/ 	.word	0x00000001
        /*0104*/ 	.word	0x00000001


	//----- nvinfo : EIATTR_CRS_STACK_SIZE
	.align		4
.L_1442:
        /*0108*/ 	.byte	0x04, 0x1e
        /*010a*/ 	.short	(.L_1444 - .L_1443)
.L_1443:
        /*010c*/ 	.word	0x00000000


	//----- nvinfo : EIATTR_CBANK_PARAM_SIZE
	.align		4
.L_1444:
        /*0110*/ 	.byte	0x03, 0x19
        /*0112*/ 	.short	0x00e8


	//----- nvinfo : EIATTR_PARAM_CBANK
	.align		4
        /*0114*/ 	.byte	0x04, 0x0a
        /*0116*/ 	.short	(.L_1446 - .L_1445)
	.align		4
.L_1445:
        /*0118*/ 	.word	index@(.nv.constant0._ZN10layer_norm13ln_fwd_kernelINS_13Kernel_traitsI6__halfS2_S2_S2_fjLj1280ELj1ELj4ELj1ELj16ENS_18Kernel_traits_baseILj1280ES2_S2_S2_S2_fjLj128EEEEELb1ELb0ELb0ELb1EEEvNS_9FwdParamsE)
        /*011c*/ 	.short	0x0380
        /*011e*/ 	.short	0x00e8


	//----- nvinfo : EIATTR_SW_WAR
	.align		4
.L_1446:
        /*0120*/ 	.byte	0x04, 0x36
        /*0122*/ 	.short	(.L_1448 - .L_1447)
.L_1447:
        /*0124*/ 	.word	0x00000008
.L_1448:


//--------------------- .nv.info._ZN10layer_norm13ln_fwd_kernelINS_13Kernel_traitsI6__halfS2_S2_S2_fjLj1280ELj1ELj4ELj1ELj16ENS_18Kernel_traits_baseILj1280ES2_S2_S2_S2_fjLj128EEEEELb1ELb0ELb1ELb0EEEvNS_9FwdParamsE --------------------------
	.section	.nv.info._ZN10layer_norm13ln_fwd_kernelINS_13Kernel_traitsI6__halfS2_S2_S2_fjLj1280ELj1ELj4ELj1ELj16ENS_18Kernel_traits_baseILj1280ES2_S2_S2_S2_fjLj128EEEEELb1ELb0ELb1ELb0EEEvNS_9FwdParamsE,"",@"SHT_CUDA_INFO"
	.sectionflags	@""
	.align	4


	//----- nvinfo : EIATTR_CUDA_API_VERSION
	.align		4
        /*0000*/ 	.byte	0x04, 0x37
        /*0002*/ 	.short	(.L_1450 - .L_1449)
.L_1449:
        /*0004*/ 	.word	0x00000082


	//----- nvinfo : EIATTR_KPARAM_INFO
	.align		4
.L_1450:
        /*0008*/ 	.byte	0x04, 0x17
        /*000a*/ 	.short	(.L_1452 - .L_1451)
.L_1451:
        /*000c*/ 	.word	0x00000000
        /*0010*/ 	.short	0x0000
        /*0012*/ 	.short	0x0000
        /*0014*/ 	.byte	0x00, 0xf0, 0xa1, 0x03


	//----- nvinfo : EIATTR_SPARSE_MMA_MASK
	.align		4
.L_1452:
        /*0018*/ 	.byte	0x03, 0x50
        /*001a*/ 	.short	0x0000


	//----- nvinfo : EIATTR_MAXREG_COUNT
	.align		4
        /*001c*/ 	.byte	0x03, 0x1b
        /*001e*/ 	.short	0x00ff


	//----- nvinfo : EIATTR_MERCURY_ISA_VERSION
	.align		4
        /*0020*/ 	.byte	0x03, 0x5f
        /*0022*/ 	.short	0x0101


	//----- nvinfo : EIATTR_COOP_GROUP_MASK_REGIDS
	.align		4
        /*0024*/ 	.byte	0x04, 0x29
        /*0026*/ 	.short	(.L_1454 - .L_1453)


	//   ....[0]....
.L_1453:
        /*0028*/ 	.word	0xffffffff


	//   ....[1]....
        /*002c*/ 	.word	0xffffffff


	//   ....[2]....
        /*0030*/ 	.word	0xffffffff


	//   ....[3]....
        /*0034*/ 	.word	0xffffffff


	//   ....[4]....
        /*0038*/ 	.word	0xffffffff


	//   ....[5]....
        /*003c*/ 	.word	0xffffffff


	//   ....[6]....
        /*0040*/ 	.word	0xffffffff


	//   ....[7]....
        /*0044*/ 	.word	0xffffffff


	//   ....[8]....
        /*0048*/ 	.word	0xffffffff


	//   ....[9]....
        /*004c*/ 	.word	0xffffffff


	//   ....[10]....
        /*0050*/ 	.word	0x05000043


	//   ....[11]....
        /*0054*/ 	.word	0x05000043


	//   ....[12]....
        /*0058*/ 	.word	0x05000043


	//   ....[13]....
        /*005c*/ 	.word	0x05000043


	//   ....[14]....
        /*0060*/ 	.word	0x05000043


	//   ....[15]....
        /*0064*/ 	.word	0x05000043


	//   ....[16]....
        /*0068*/ 	.word	0x05000043


	//   ....[17]....
        /*006c*/ 	.word	0x05000043


	//   ....[18]....
        /*0070*/ 	.word	0x05000043


	//   ....[19]....
        /*0074*/ 	.word	0x05000043


	//----- nvinfo : EIATTR_COOP_GROUP_INSTR_OFFSETS
	.align		4
.L_1454:
        /*0078*/ 	.byte	0x04, 0x28
        /*007a*/ 	.short	(.L_1456 - .L_1455)


	//   ....[0]....
.L_1455:
        /*007c*/ 	.word	0x00021700


	//   ....[1]....
        /*0080*/ 	.word	0x00021730


	//   ....[2]....
        /*0084*/ 	.word	0x00021750


	//   ....[3]....
        /*0088*/ 	.word	0x00021770


	//   ....[4]....
        /*008c*/ 	.word	0x00021790


	//   ....[5]....
        /*0090*/ 	.word	0x00021cd0


	//   ....[6]....
        /*0094*/ 	.word	0x00021cf0


	//   ....[7]....
        /*0098*/ 	.word	0x00021d10


	//   ....[8]....
        /*009c*/ 	.word	0x00021d30


	//   ....[9]....
        /*00a0*/ 	.word	0x00021d50


	//   ....[10]....
        /*00a4*/ 	.word	0x00022f90


	//   ....[11]....
        /*00a8*/ 	.word	0x00023040


	//   ....[12]....
        /*00ac*/ 	.word	0x000230b0


	//   ....[13]....
        /*00b0*/ 	.word	0x00023120


	//   ....[14]....
        /*00b4*/ 	.word	0x00023190


	//   ....[15]....
        /*00b8*/ 	.word	0x00023730


	//   ....[16]....
        /*00bc*/ 	.word	0x000237a0


	//   ....[17]....
        /*00c0*/ 	.word	0x00023810


	//   ....[18]....
        /*00c4*/ 	.word	0x00023880


	//   ....[19]....
        /*00c8*/ 	.word	0x000238f0


	//----- nvinfo : EIATTR_VRC_CTA_INIT_COUNT
	.align		4
.L_1456:
        /*00cc*/ 	.byte	0x02, 0x4a
	.zero		1
	.zero		1


	//----- nvinfo : EIATTR_EXIT_INSTR_OFFSETS
	.align		4
        /*00d0*/ 	.byte	0x04, 0x1c
        /*00d2*/ 	.short	(.L_1458 - .L_1457)


	//   ....[0]....
.L_1457:
        /*00d4*/ 	.word	0x000008a0


	//   ....[1]....
        /*00d8*/ 	.word	0x00022f20


	//----- nvinfo : EIATTR_MAX_THREADS
	.align		4
.L_1458:
        /*00dc*/ 	.byte	0x04, 0x05
        /*00de*/ 	.short	(.L_1460 - .L_1459)
.L_1459:
        /*00e0*/ 	.word	0x00000080
        /*00e4*/ 	.word	0x00000001
        /*00e8*/ 	.word	0x00000001


	//----- nvinfo : EIATTR_CRS_STACK_SIZE
	.align		4
.L_1460:
        /*00ec*/ 	.byte	0x04, 0x1e
        /*00ee*/ 	.short	(.L_1462 - .L_1461)
.L_1461:
        /*00f0*/ 	.word	0x00000000


	//----- nvinfo : EIATTR_CBANK_PARAM_SIZE
	.align		4
.L_1462:
        /*00f4*/ 	.byte	0x03, 0x19
        /*00f6*/ 	.short	0x00e8


	//----- nvinfo : EIATTR_PARAM_CBANK
	.align		4
        /*00f8*/ 	.byte	0x04, 0x0a
        /*00fa*/ 	.short	(.L_1464 - .L_1463)
	.align		4
.L_1463:
        /*00fc*/ 	.word	index@(.nv.constant0._ZN10layer_norm13ln_fwd_kernelINS_13Kernel_traitsI6__halfS2_S2_S2_fjLj1280ELj1ELj4ELj1ELj16ENS_18Kernel_traits_baseILj1280ES2_S2_S2_S2_fjLj128EEEEELb1ELb0ELb1ELb0EEEvNS_9FwdParamsE)
        /*0100*/ 	.short	0x0380
        /*0102*/ 	.short	0x00e8


	//----- nvinfo : EIATTR_SW_WAR
	.align		4
.L_1464:
        /*0104*/ 	.byte	0x04, 0x36
        /*0106*/ 	.short	(.L_1466 - .L_1465)
.L_1465:
        /*0108*/ 	.word	0x00000008
.L_1466:


//--------------------- .nv.info._ZN10layer_norm13ln_fwd_kernelINS_13Kernel_traitsI6__halfS2_S2_S2_fjLj1280ELj1ELj4ELj1ELj16ENS_18Kernel_traits_baseILj1280ES2_S2_S2_S2_fjLj128EEEEELb1ELb0ELb1ELb1EEEvNS_9FwdParamsE --------------------------
	.section	.nv.info._ZN10layer_norm13ln_fwd_kernelINS_13Kernel_traitsI6__halfS2_S2_S2_fjLj1280ELj1ELj4ELj1ELj16ENS_18Kernel_traits_baseILj1280ES2_S2_S2_S2_fjLj128EEEEELb1ELb0ELb1ELb1EEEvNS_9FwdParamsE,"",@"SHT_CUDA_INFO"
	.sectionflags	@""
	.align	4


	//----- nvinfo : EIATTR_CUDA_API_VERSION
	.align		4
        /*0000*/ 	.byte	0x04, 0x37
        /*0002*/ 	.short	(.L_1468 - .L_1467)
.L_1467:
        /*0004*/ 	.word	0x00000082


	//----- nvinfo : EIATTR_KPARAM_INFO
	.align		4
.L_1468:
        /*0008*/ 	.byte	0x04, 0x17
        /*000a*/ 	.short	(.L_1470 - .L_1469)
.L_1469:
        /*000c*/ 	.word	0x00000000
        /*0010*/ 	.short	0x0000
        /*0012*/ 	.short	0x0000
        /*0014*/ 	.byte	0x00, 0xf0, 0xa1, 0x03


	//----- nvinfo : EIATTR_SPARSE_MMA_MASK
	.align		4
.L_1470:
        /*0018*/ 	.byte	0x03, 0x50
        /*001a*/ 	.short	0x0000


	//----- nvinfo : EIATTR_MAXREG_COUNT
	.align		4
        /*001c*/ 	.byte	0x03, 0x1b
        /*001e*/ 	.short	0x00ff


	//----- nvinfo : EIATTR_MERCURY_ISA_VERSION
	.align		4
        /*0020*/ 	.byte	0x03, 0x5f
        /*0022*/ 	.short	0x0101


	//----- nvinfo : EIATTR_COOP_GROUP_MASK_REGIDS
	.align		4
        /*0024*/ 	.byte	0x04, 0x29
        /*0026*/ 	.short	(.L_1472 - .L_1471)


	//   ....[0]....
.L_1471:
        /*0028*/ 	.word	0xffffffff


	//   ....[1]....
        /*002c*/ 	.word	0xffffffff


	//   ....[2]....
        /*0030*/ 	.word	0xffffffff


	//   ....[3]....
        /*0034*/ 	.word	0xffffffff


	//   ....[4]....
        /*0038*/ 	.word	0xffffffff


	//   ....[5]....
        /*003c*/ 	.word	0xffffffff


	//   ....[6]....
        /*0040*/ 	.word	0xffffffff


	//   ....[7]....
        /*0044*/ 	.word	0xffffffff


	//   ....[8]....
        /*0048*/ 	.word	0xffffffff


	//   ....[9]....
        /*004c*/ 	.word	0xffffffff


	//   ....[10]....
        /*0050*/ 	.word	0x0500004b


	//   ....[11]....
        /*0054*/ 	.word	0x0500004b


	//   ....[12]....
        /*0058*/ 	.word	0x0500004b


	//   ....[13]....
        /*005c*/ 	.word	0x0500004b


	//   ....[14]....
        /*0060*/ 	.word	0x0500004b


	//   ....[15]....
        /*0064*/ 	.word	0x0500004b


	//   ....[16]....
        /*0068*/ 	.word	0x0500004b


	//   ....[17]....
        /*006c*/ 	.word	0x0500004b


	//   ....[18]....
        /*0070*/ 	.word	0x0500004b


	//   ....[19]....
        /*0074*/ 	.word	0x0500004b


	//----- nvinfo : EIATTR_COOP_GROUP_INSTR_OFFSETS
	.align		4
.L_1472:
        /*0078*/ 	.byte	0x04, 0x28
        /*007a*/ 	.short	(.L_1474 - .L_1473)


	//   ....[0]....
.L_1473:
        /*007c*/ 	.word	0x0001d960


	//   ....[1]....
        /*0080*/ 	.word	0x0001d990


	//   ....[2]....
        /*0084*/ 	.word	0x0001d9b0


	//   ....[3]....
        /*0088*/ 	.word	0x0001d9d0


	//   ....[4]....
        /*008c*/ 	.word	0x0001d9f0


	//   ....[5]....
        /*0090*/ 	.word	0x0001df20


	//   ....[6]....
        /*0094*/ 	.word	0x0001df40


	//   ....[7]....
        /*0098*/ 	.word	0x0001df60


	//   ....[8]....
        /*009c*/ 	.word	0x0001df80


	//   ....[9]....
        /*00a0*/ 	.word	0x0001dfa0


	//   ....[10]....
        /*00a4*/ 	.word	0x0001f080


	//   ....[11]....
        /*00a8*/ 	.word	0x0001f130


	//   ....[12]....
        /*00ac*/ 	.word	0x0001f1a0


	//   ....[13]....
        /*00b0*/ 	.word	0x0001f210


	//   ....[14]....
        /*00b4*/ 	.word	0x0001f280


	//   ....[15]....
        /*00b8*/ 	.word	0x0001f800


	//   ....[16]....
        /*00bc*/ 	.word	0x0001f870


	//   ....[17]....
        /*00c0*/ 	.word	0x0001f8e0


	//   ....[18]....
        /*00c4*/ 	.word	0x0001f950


	//   ....[19]....
        /*00c8*/ 	.word	0x0001f9c0


	//----- nvinfo : EIATTR_VRC_CTA_INIT_COUNT
	.align		4
.L_1474:
        /*00cc*/ 	.byte	0x02, 0x4a
	.zero		1
	.zero		1


	//----- nvinfo : EIATTR_EXIT_INSTR_OFFSETS
	.align		4
        /*00d0*/ 	.byte	0x04, 0x1c
        /*00d2*/ 	.short	(.L_1476 - .L_1475)


	//   ....[0]....
.L_1475:
        /*00d4*/ 	.word	0x000002d0


	//   ....[1]....
        /*00d8*/ 	.word	0x0001f020


	//----- nvinfo : EIATTR_MAX_THREADS
	.align		4
.L_1476:
        /*00dc*/ 	.byte	0x04, 0x05
        /*00de*/ 	.short	(.L_1478 - .L_1477)
.L_1477:
        /*00e0*/ 	.word	0x00000080
        /*00e4*/ 	.word	0x00000001
        /*00e8*/ 	.word	0x00000001


	//----- nvinfo : EIATTR_CRS_STACK_SIZE
	.align		4
.L_1478:
        /*00ec*/ 	.byte	0x04, 0x1e
        /*00ee*/ 	.short	(.L_1480 - .L_1479)
.L_1479:
        /*00f0*/ 	.word	0x00000000


	//----- nvinfo : EIATTR_CBANK_PARAM_SIZE
	.align		4
.L_1480:
        /*00f4*/ 	.byte	0x03, 0x19
        /*00f6*/ 	.short	0x00e8


	//----- nvinfo : EIATTR_PARAM_CBANK
	.align		4
        /*00f8*/ 	.byte	0x04, 0x0a
        /*00fa*/ 	.short	(.L_1482 - .L_1481)
	.align		4
.L_1481:
        /*00fc*/ 	.word	index@(.nv.constant0._ZN10layer_norm13ln_fwd_kernelINS_13Kernel_traitsI6__halfS2_S2_S2_fjLj1280ELj1ELj4ELj1ELj16ENS_18Kernel_traits_baseILj1280ES2_S2_S2_S2_fjLj128EEEEELb1ELb0ELb1ELb1EEEvNS_9FwdParamsE)
        /*0100*/ 	.short	0x0380
        /*0102*/ 	.short	0x00e8


	//----- nvinfo : EIATTR_SW_WAR
	.align		4
.L_1482:
        /*0104*/ 	.byte	0x04, 0x36
        /*0106*/ 	.short	(.L_1484 - .L_1483)
.L_1483:
        /*0108*/ 	.word	0x00000008
.L_1484:


//--------------------- .nv.info._ZN10layer_norm13ln_fwd_kernelINS_13Kernel_traitsI6__halfS2_S2_S2_fjLj1280ELj1ELj4ELj1ELj16ENS_18Kernel_traits_baseILj1280ES2_S2_S2_S2_fjLj128EEEEELb1ELb1ELb0ELb0EEEvNS_9FwdParamsE --------------------------
	.section	.nv.info._ZN10layer_norm13ln_fwd_kernelINS_13Kernel_traitsI6__halfS2_S2_S2_fjLj1280ELj1ELj4ELj1ELj16ENS_18Kernel_traits_baseILj1280ES2_S2_S2_S2_fjLj128EEEEELb1ELb1ELb0ELb0EEEvNS_9FwdParamsE,"",@"SHT_CUDA_INFO"
	.sectionflags	@""
	.align	4


	//----- nvinfo : EIATTR_CUDA_API_VERSION
	.align		4
        /*0000*/ 	.byte	0x04, 0x37
        /*0002*/ 	.short	(.L_1486 - .L_1485)
.L_1485:
        /*0004*/ 	.word	0x00000082


	//----- nvinfo : EIATTR_KPARAM_INFO
	.align		4
.L_1486:
        /*0008*/ 	.byte	0x04, 0x17
        /*000a*/ 	.short	(.L_1488 - .L_1487)
.L_1487:
        /*000c*/ 	.word	0x00000000
        /*0010*/ 	.short	0x0000
        /*0012*/ 	.short	0x0000
        /*0014*/ 	.byte	0x00, 0xf0, 0xa1, 0x03


	//----- nvinfo : EIATTR_SPARSE_MMA_MASK
	.align		4
.L_1488:
        /*0018*/ 	.byte	0x03, 0x50
        /*001a*/ 	.short	0x0000


	//----- nvinfo : EIATTR_MAXREG_COUNT
	.align		4
        /*001c*/ 	.byte	0x03, 0x1b
        /*001e*/ 	.short	0x00ff


	//----- nvinfo : EIATTR_MERCURY_ISA_VERSION
	.align		4
        /*0020*/ 	.byte	0x03, 0x5f
        /*0022*/ 	.short	0x0101


	//----- nvinfo : EIATTR_COOP_GROUP_MASK_REGIDS
	.align		4
        /*0024*/ 	.byte	0x04, 0x29
        /*0026*/ 	.short	(.L_1490 - .L_1489)


	//   ....[0]....
.L_1489:
        /*0028*/ 	.word	0xffffffff


	//   ....[1]....
        /*002c*/ 	.word	0xffffffff


	//   ....[2]....
        /*0030*/ 	.word	0xffffffff


	//   ....[3]....
        /*0034*/ 	.word	0xffffffff


	//   ....[4]....
        /*0038*/ 	.word	0xffffffff


	//   ....[5]....
        /*003c*/ 	.word	0xffffffff


	//   ....[6]....
        /*0040*/ 	.word	0xffffffff


	//   ....[7]....
        /*0044*/ 	.word	0xffffffff


	//   ....[8]....
        /*0048*/ 	.word	0xffffffff


	//   ....[9]....
        /*004c*/ 	.word	0xffffffff


	//   ....[10]....
        /*0050*/ 	.word	0x05000083


	//   ....[11]....
        /*0054*/ 	.word	0x05000083


	//   ....[12]....
        /*0058*/ 	.word	0x05000083


	//   ....[13]....
        /*005c*/ 	.word	0x05000083


	//   ....[14]....
        /*0060*/ 	.word	0x05000083


	//   ....[15]....
        /*0064*/ 	.word	0x05000083


	//   ....[16]....
        /*0068*/ 	.word	0x05000083


	//   ....[17]....
        /*006c*/ 	.word	0x05000083


	//   ....[18]....
        /*0070*/ 	.word	0x05000083


	//   ....[19]....
        /*0074*/ 	.word	0x05000083


	//----- nvinfo : EIATTR_COOP_GROUP_INSTR_OFFSETS
	.align		4
.L_1490:
        /*0078*/ 	.byte	0x04, 0x28
        /*007a*/ 	.short	(.L_1492 - .L_1491)


	//   ....[0]....
.L_1491:
        /*007c*/ 	.word	0x00021740


	//   ....[1]....
        /*0080*/ 	.word	0x00021780


	//   ....[2]....
        /*0084*/ 	.word	0x000217a0


	//   ....[3]....
        /*0088*/ 	.word	0x000217c0


	//   ....[4]....
        /*008c*/ 	.word	0x000217e0


	//   ....[5]....
        /*0090*/ 	.word	0x00021d20


	//   ....[6]....
        /*0094*/ 	.word	0x00021d40


	//   ....[7]....
        /*0098*/ 	.word	0x00021d60


	//   ....[8]....
        /*009c*/ 	.word	0x00021d80


	//   ....[9]....
        /*00a0*/ 	.word	0x00021da0


	//   ....[10]....
        /*00a4*/ 	.word	0x00022f60


	//   ....[11]....
        /*00a8*/ 	.word	0x00023010


	//   ....[12]....
        /*00ac*/ 	.word	0x00023080


	//   ....[13]....
        /*00b0*/ 	.word	0x000230f0


	//   ....[14]....
        /*00b4*/ 	.word	0x00023160


	//   ....[15]....
        /*00b8*/ 	.word	0x00023700


	//   ....[16]....
        /*00bc*/ 	.word	0x00023770


	//   ....[17]....
        /*00c0*/ 	.word	0x000237e0


	//   ....[18]....
        /*00c4*/ 	.word	0x00023850


	//   ....[19]....
        /*00c8*/ 	.word	0x000238c0


	//----- nvinfo : EIATTR_VRC_CTA_INIT_COUNT
	.align		4
.L_1492:
        /*00cc*/ 	.byte	0x02, 0x4a
	.zero		1
	.zero		1


	//----- nvinfo : EIATTR_EXIT_INSTR_OFFSETS
	.align		4
        /*00d0*/ 	.byte	0x04, 0x1c
        /*00d2*/ 	.short	(.L_1494 - .L_1493)


	//   ....[0]....
.L_1493:
        /*00d4*/ 	.word	0x00000920


	//   ....[1]....
        /*00d8*/ 	.word	0x00022ef0


	//----- nvinfo : EIATTR_INDIRECT_BRANCH_TARGETS
	.align		4
.L_1494:
        /*00dc*/ 	.byte	0x04, 0x34
        /*00de*/ 	.short	(.L_1496 - .L_1495)


	//   ....[0]....
.L_1495:
        /*00e0*/ 	.word	.L_x_45632@srel
        /*00e4*/ 	.short	0x0
        /*00e6*/ 	.short	0x0
        /*00e8*/ 	.word	0x3
        /*00ec*/ 	.word	.L_x_45633@srel
        /*00f0*/ 	.word	.L_x_45634@srel
        /*00f4*/ 	.word	.L_x_45635@srel


	//----- nvinfo : EIATTR_MAX_THREADS
	.align		4
.L_1496:
        /*00f8*/ 	.byte	0x04, 0x05
        /*00fa*/ 	.short	(.L_1498 - .L_1497)
.L_1497:
        /*00fc*/ 	.word	0x00000080
        /*0100*/ 	.word	0x00000001
        /*0104*/ 	.word	0x00000001


	//----- nvinfo : EIATTR_CRS_STACK_SIZE
	.align		4
.L_1498:
        /*0108*/ 	.byte	0x04, 0x1e
        /*010a*/ 	.short	(.L_1500 - .L_1499)
.L_1499:
        /*010c*/ 	.word	0x00000000


	//----- nvinfo : EIATTR_CBANK_PARAM_SIZE
	.align		4
.L_1500:
        /*0110*/ 	.byte	0x03, 0x19
        /*0112*/ 	.short	0x00e8


	//----- nvinfo : EIATTR_PARAM_CBANK
	.align		4
        /*0114*/ 	.byte	0x04, 0x0a
        /*0116*/ 	.short	(.L_1502 - .L_1501)
	.align		4
.L_1501:
        /*0118*/ 	.word	index@(.nv.constant0._ZN10layer_norm13ln_fwd_kernelINS_13Kernel_traitsI6__halfS2_S2_S2_fjLj1280ELj1ELj4ELj1ELj16ENS_18Kernel_traits_baseILj1280ES2_S2_S2_S2_fjLj128EEEEELb1ELb1ELb0ELb0EEEvNS_9FwdParamsE)
        /*011c*/ 	.short	0x0380
        /*011e*/ 	.short	0x00e8


	//----- nvinfo : EIATTR_SW_WAR
	.align		4
.L_1502:
        /*0120*/ 	.byte	0x04, 0x36
        /*0122*/ 	.short	(.L_1504 - .L_1503)
.L_1503:
        /*0124*/ 	.word	0x00000008
.L_1504:


//--------------------- .nv.info._ZN10layer_norm13ln_fwd_kernelINS_13Kernel_traitsI6__halfS2_S2_S2_fjLj1280ELj1ELj4ELj1ELj16ENS_18Kernel_traits_baseILj1280ES2_S2_S2_S2_fjLj128EEEEELb1ELb1ELb0ELb1EEEvNS_9FwdParamsE --------------------------
	.section	.nv.info._ZN10layer_norm13ln_fwd_kernelINS_13Kernel_traitsI6__halfS2_S2_S2_fjLj1280ELj1ELj4ELj1ELj16ENS_18Kernel_traits_baseILj1280ES2_S2_S2_S2_fjLj128EEEEELb1ELb1ELb0ELb1EEEvNS_9FwdParamsE,"",@"SHT_CUDA_INFO"
	.sectionflags	@""
	.align	4


	//----- nvinfo : EIATTR_CUDA_API_VERSION
	.align		4
        /*0000*/ 	.byte	0x04, 0x37
        /*0002*/ 	.short	(.L_1506 - .L_1505)
.L_1505:
        /*0004*/ 	.word	0x00000082


	//----- nvinfo : EIATTR_KPARAM_INFO
	.align		4
.L_1506:
        /*0008*/ 	.byte	0x04, 0x17
        /*000a*/ 	.short	(.L_1508 - .L_1507)
.L_1507:
        /*000c*/ 	.word	0x00000000
        /*0010*/ 	.short	0x0000
        /*0012*/ 	.short	0x0000
        /*0014*/ 	.byte	0x00, 0xf0, 0xa1, 0x03


	//----- nvinfo : EIATTR_SPARSE_MMA_MASK
	.align		4
.L_1508:
        /*0018*/ 	.byte	0x03, 0x50
        /*001a*/ 	.short	0x0000


	//----- nvinfo : EIATTR_MAXREG_COUNT
	.align		4
        /*001c*/ 	.byte	0x03, 0x1b
        /*001e*/ 	.short	0x00ff


	//----- nvinfo : EIATTR_MERCURY_ISA_VERSION
	.align		4
        /*0020*/ 	.byte	0x03, 0x5f
        /*0022*/ 	.short	0x0101


	//----- nvinfo : EIATTR_COOP_GROUP_MASK_REGIDS
	.align		4
        /*0024*/ 	.byte	0x04, 0x29
        /*0026*/ 	.short	(.L_1510 - .L_1509)


	//   ....[0]....
.L_1509:
        /*0028*/ 	.word	0xffffffff


	//   ....[1]....
        /*002c*/ 	.word	0xffffffff


	//   ....[2]....
        /*0030*/ 	.word	0xffffffff


	//   ....[3]....
        /*0034*/ 	.word	0xffffffff


	//   ....[4]....
        /*0038*/ 	.word	0xffffffff


	//   ....[5]....
        /*003c*/ 	.word	0xffffffff


	//   ....[6]....
        /*0040*/ 	.word	0xffffffff


	//   ....[7]....
        /*0044*/ 	.word	0xffffffff


	//   ....[8]....
        /*0048*/ 	.word	0xffffffff


	//   ....[9]....
        /*004c*/ 	.word	0xffffffff


	//   ....[10]....
        /*0050*/ 	.word	0x0500005b


	//   ....[11]....
        /*0054*/ 	.word	0x0500005b


	//   ....[12]....
        /*0058*/ 	.word	0x0500005b


	//   ....[13]....
        /*005c*/ 	.word	0x0500005b


	//   ....[14]....
        /*0060*/ 	.word	0x0500005b


	//   ....[15]....
        /*0064*/ 	.word	0x0500005b


	//   ....[16]....
        /*0068*/ 	.word	0x0500005b


	//   ....[17]....
        /*006c*/ 	.word	0x0500005b


	//   ....[18]....
        /*0070*/ 	.word	0x0500005b


	//   ....[19]....
        /*0074*/ 	.word	0x0500005b


	//----- nvinfo : EIATTR_COOP_GROUP_INSTR_OFFSETS
	.align		4
.L_1510:
        /*0078*/ 	.byte	0x04, 0x28
        /*007a*/ 	.short	(.L_1512 - .L_1511)


	//   ....[0]....
.L_1511:
        /*007c*/ 	.word	0x0001f5c0


	//   ....[1]....
        /*0080*/ 	.word	0x0001f5e0


	//   ....[2]....
        /*0084*/ 	.word	0x0001f600


	//   ....[3]....
        /*0088*/ 	.word	0x0001f630


	//   ....[4]....
        /*008c*/ 	.word	0x0001f650


	//   ....[5]....
        /*0090*/ 	.word	0x0001fb80


	//   ....[6]....
        /*0094*/ 	.word	0x0001fba0


	//   ....[7]....
        /*0098*/ 	.word	0x0001fbc0


	//   ....[8]....
        /*009c*/ 	.word	0x0001fbe0


	//   ....[9]....
        /*00a0*/ 	.word	0x0001fc00


	//   ....[10]....
        /*00a4*/ 	.word	0x00020c10


	//   ....[11]....
        /*00a8*/ 	.word	0x00020cb0


	//   ....[12]....
        /*00ac*/ 	.word	0x00020d20


	//   ....[13]....
        /*00b0*/ 	.word	0x00020da0


	//   ....[14]....
        /*00b4*/ 	.word	0x00020e10


	//   ....[15]....
        /*00b8*/ 	.word	0x00021380


	//   ....[16]....
        /*00bc*/ 	.word	0x000213f0


	//   ....[17]....
        /*00c0*/ 	.word	0x00021460


	//   ....[18]....
        /*00c4*/ 	.word	0x000214d0


	//   ....[19]....
        /*00c8*/ 	.word	0x00021540


	//----- nvinfo : EIATTR_VRC_CTA_INIT_COUNT
	.align		4
.L_1512:
        /*00cc*/ 	.byte	0x02, 0x4a
	.zero		1
	.zero		1


	//----- nvinfo : EIATTR_EXIT_INSTR_OFFSETS
	.align		4
        /*00d0*/ 	.byte	0x04, 0x1c
        /*00d2*/ 	.short	(.L_1514 - .L_1513)


	//   ....[0]....
.L_1513:
        /*00d4*/ 	.word	0x000004c0


	//   ....[1]....
        /*00d8*/ 	.word	0x00020ba0


	//----- nvinfo : EIATTR_INDIRECT_BRANCH_TARGETS
	.align		4
.L_1514:
        /*00dc*/ 	.byte	0x04, 0x34
        /*00de*/ 	.short	(.L_1516 - .L_1515)


	//   ....[0]....
.L_1515:
        /*00e0*/ 	.word	.L_x_45636@srel
        /*00e4*/ 	.short	0x0
        /*00e6*/ 	.short	0x0
        /*00e8*/ 	.word	0x3
        /*00ec*/ 	.word	.L_x_45637@srel
        /*00f0*/ 	.word	.L_x_45638@srel
        /*00f4*/ 	.word	.L_x_45639@srel


	//----- nvinfo : EIATTR_MAX_THREADS
	.align		4
.L_1516:
        /*00f8*/ 	.byte	0x04, 0x05
        /*00fa*/ 	.short	(.L_1518 - .L_1517)
.L_1517:
        /*00fc*/ 	.word	0x00000080
        /*0100*/ 	.word	0x00000001
        /*0104*/ 	.word	0x00000001


	//----- nvinfo : EIATTR_CRS_STACK_SIZE
	.align		4
.L_1518:
        /*0108*/ 	.byte	0x04, 0x1e
        /*010a*/ 	.short	(.L_1520 - .L_1519)
.L_1519:
        /*010c*/ 	.word	0x00000000


	//----- nvinfo : EIATTR_CBANK_PARAM_SIZE
	.align		4
.L_1520:
        /*0110*/ 	.byte	0x03, 0x19
        /*0112*/ 	.short	0x00e8


	//----- nvinfo : EIATTR_PARAM_CBANK
	.align		4
        /*0114*/ 	.byte	0x04, 0x0a
        /*0116*/ 	.short	(.L_1522 - .L_1521)
	.align		4
.L_1521:
        /*0118*/ 	.word	index@(.nv.constant0._ZN10layer_norm13ln_fwd_kernelINS_13Kernel_traitsI6__halfS2_S2_S2_fjLj1280ELj1ELj4ELj1ELj16ENS_18Kernel_traits_baseILj1280ES2_S2_S2_S2_fjLj128EEEEELb1ELb1ELb0ELb1EEEvNS_9FwdParamsE)
        /*011c*/ 	.short	0x0380
        /*011e*/ 	.short	0x00e8


	//----- nvinfo : EIATTR_SW_WAR
	.align		4
.L_1522:
        /*0120*/ 	.byte	0x04, 0x36
        /*0122*/ 	.short	(.L_1524 - .L_1523)
.L_1523:
        /*0124*/ 	.word	0x00000008
.L_1524:


//--------------------- .nv.info._ZN10layer_norm13ln_fwd_kernelINS_13Kernel_traitsI6__halfS2_S2_S2_fjLj1280ELj1ELj4ELj1ELj16ENS_18Kernel_traits_baseILj1280ES2_S2_S2_S2_fjLj128EEEEELb1ELb1ELb1ELb0EEEvNS_9FwdParamsE --------------------------
	.section	.nv.info._ZN10layer_norm13ln_fwd_kernelINS_13Kernel_traitsI6__halfS2_S2_S2_fjLj1280ELj1ELj4ELj1ELj16ENS_18Kernel_traits_baseILj1280ES2_S2_S2_S2_fjLj128EEEEELb1ELb1ELb1ELb0EEEvNS_9FwdParamsE,"",@"SHT_CUDA_INFO"
	.sectionflags	@""
	.align	4


	//----- nvinfo : EIATTR_CUDA_API_VERSION
	.align		4
        /*0000*/ 	.byte	0x04, 0x37
        /*0002*/ 	.short	(.L_1526 - .L_1525)
.L_1525:
        /*0004*/ 	.word	0x00000082


	//----- nvinfo : EIATTR_KPARAM_INFO
	.align		4
.L_1526:
        /*0008*/ 	.byte	0x04, 0x17
        /*000a*/ 	.short	(.L_1528 - .L_1527)
.L_1527:
        /*000c*/ 	.word	0x00000000
        /*0010*/ 	.short	0x0000
        /*0012*/ 	.short	0x0000
        /*0014*/ 	.byte	0x00, 0xf0, 0xa1, 0x03


	//----- nvinfo : EIATTR_SPARSE_MMA_MASK
	.align		4
.L_1528:
        /*0018*/ 	.byte	0x03, 0x50
        /*001a*/ 	.short	0x0000


	//----- nvinfo : EIATTR_MAXREG_COUNT
	.align		4
        /*001c*/ 	.byte	0x03, 0x1b
        /*001e*/ 	.short	0x00ff


	//----- nvinfo : EIATTR_MERCURY_ISA_VERSION
	.align		4
        /*0020*/ 	.byte	0x03, 0x5f
        /*0022*/ 	.short	0x0101


	//----- nvinfo : EIATTR_COOP_GROUP_MASK_REGIDS
	.align		4
        /*0024*/ 	.byte	0x04, 0x29
        /*0026*/ 	.short	(.L_1530 - .L_1529)


	//   ....[0]....
.L_1529:
        /*0028*/ 	.word	0xffffffff


	//   ....[1]....
        /*002c*/ 	.word	0xffffffff


	//   ....[2]....
        /*0030*/ 	.word	0xffffffff


	//   ....[3]....
        /*0034*/ 	.word	0xffffffff


	//   ....[4]....
        /*0038*/ 	.word	0xffffffff


	//   ....[5]....
        /*003c*/ 	.word	0xffffffff


	//   ....[6]....
        /*0040*/ 	.word	0xffffffff


	//   ....[7]....
        /*0044*/ 	.word	0xffffffff


	//   ....[8]....
        /*0048*/ 	.word	0xffffffff


	//   ....[9]....
        /*004c*/ 	.word	0xffffffff


	//   ....[10]....
        /*0050*/ 	.word	0x05000092


	//   ....[11]....
        /*0054*/ 	.word	0x05000092


	//   ....[12]....
        /*0058*/ 	.word	0x05000092


	//   ....[13]....
        /*005c*/ 	.word	0x05000092


	//   ....[14]....
        /*0060*/ 	.word	0x05000092


	//   ....[15]....
        /*0064*/ 	.word	0x05000092


	//   ....[16]....
        /*0068*/ 	.word	0x05000092


	//   ....[17]....
        /*006c*/ 	.word	0x05000092


	//   ....[18]....
        /*0070*/ 	.word	0x05000092


	//   ....[19]....
        /*0074*/ 	.word	0x05000092


	//----- nvinfo : EIATTR_COOP_GROUP_INSTR_OFFSETS
	.align		4
.L_1530:
        /*0078*/ 	.byte	0x04, 0x28
        /*007a*/ 	.short	(.L_1532 - .L_1531)


	//   ....[0]....
.L_1531:
        /*007c*/ 	.word	0x000240b0


	//   ....[1]....
        /*0080*/ 	.word	0x000240d0


	//   ....[2]....
        /*0084*/ 	.word	0x000240f0


	//   ....[3]....
        /*0088*/ 	.word	0x00024110


	//   ....[4]....
        /*008c*/ 	.word	0x00024140


	//   ....[5]....
        /*0090*/ 	.word	0x00024680


	//   ....[6]....
        /*0094*/ 	.word	0x000246a0


	//   ....[7]....
        /*0098*/ 	.word	0x000246c0


	//   ....[8]....
        /*009c*/ 	.word	0x000246e0


	//   ....[9]....
        /*00a0*/ 	.word	0x00024700


	//   ....[10]....
        /*00a4*/ 	.word	0x00025940


	//   ....[11]....
        /*00a8*/ 	.word	0x000259e0


	//   ....[12]....
        /*00ac*/ 	.word	0x00025a50


	//   ....[13]....
        /*00b0*/ 	.word	0x00025ac0


	//   ....[14]....
        /*00b4*/ 	.word	0x00025b40


	//   ....[15]....
        /*00b8*/ 	.word	0x000260d0


	//   ....[16]....
        /*00bc*/ 	.word	0x00026140


	//   ....[17]....
        /*00c0*/ 	.word	0x000261b0


	//   ....[18]....
        /*00c4*/ 	.word	0x00026220


	//   ....[19]....
        /*00c8*/ 	.word	0x00026290


	//----- nvinfo : EIATTR_VRC_CTA_INIT_COUNT
	.align		4
.L_1532:
        /*00cc*/ 	.byte	0x02, 0x4a
	.zero		1
	.zero		1


	//----- nvinfo : EIATTR_EXIT_INSTR_OFFSETS
	.align		4
        /*00d0*/ 	.byte	0x04, 0x1c
        /*00d2*/ 	.short	(.L_1534 - .L_1533)


	//   ....[0]....
.L_1533:
        /*00d4*/ 	.word	0x00000930


	//   ....[1]....
        /*00d8*/ 	.word	0x000258d0


	//----- nvinfo : EIATTR_MAX_THREADS
	.align		4
.L_1534:
        /*00dc*/ 	.byte	0x04, 0x05
        /*00de*/ 	.short	(.L_1536 - .L_1535)
.L_1535:
        /*00e0*/ 	.word	0x00000080
        /*00e4*/ 	.word	0x00000001
        /*00e8*/ 	.word	0x00000001


	//----- nvinfo : EIATTR_CRS_STACK_SIZE
	.align		4
.L_1536:
        /*00ec*/ 	.byte	0x04, 0x1e
        /*00ee*/ 	.short	(.L_1538 - .L_1537)
.L_1537:
        /*00f0*/ 	.word	0x00000000


	//----- nvinfo : EIATTR_CBANK_PARAM_SIZE
	.align		4
.L_1538:
        /*00f4*/ 	.byte	0x03, 0x19
        /*00f6*/ 	.short	0x00e8


	//----- nvinfo : EIATTR_PARAM_CBANK
	.align		4
        /*00f8*/ 	.byte	0x04, 0x0a
        /*00fa*/ 	.short	(.L_1540 - .L_1539)
	.align		4
.L_1539:
        /*00fc*/ 	.word	index@(.nv.constant0._ZN10layer_norm13ln_fwd_kernelINS_13Kernel_traitsI6__halfS2_S2_S2_fjLj1280ELj1ELj4ELj1ELj16ENS_18Kernel_traits_baseILj1280ES2_S2_S2_S2_fjLj128EEEEELb1ELb1ELb1ELb0EEEvNS_9FwdParamsE)
        /*0100*/ 	.short	0x0380
        /*0102*/ 	.short	0x00e8


	//----- nvinfo : EIATTR_SW_WAR
	.align		4
.L_1540:
        /*0104*/ 	.byte	0x04, 0x36
        /*0106*/ 	.short	(.L_1542 - .L_1541)
.L_1541:
        /*0108*/ 	.word	0x00000008
.L_1542:


//--------------------- .nv.info._ZN10layer_norm13ln_fwd_kernelINS_13Kernel_traitsI6__halfS2_S2_S2_fjLj1280ELj1ELj4ELj1ELj16ENS_18Kernel_traits_baseILj1280ES2_S2_S2_S2_fjLj128EEEEELb1ELb1ELb1ELb1EEEvNS_9FwdParamsE --------------------------
	.section	.nv.info._ZN10layer_norm13ln_fwd_kernelINS_13Kernel_traitsI6__halfS2_S2_S2_fjLj1280ELj1ELj4ELj1ELj16ENS_18Kernel_traits_baseILj1280ES2_S2_S2_S2_fjLj128EEEEELb1ELb1ELb1ELb1EEEvNS_9FwdParamsE,"",@"SHT_CUDA_INFO"
	.sectionflags	@""
	.align	4


	//----- nvinfo : EIATTR_CUDA_API_VERSION
	.align		4
        /*0000*/ 	.byte	0x04, 0x37
        /*0002*/ 	.short	(.L_1544 - .L_1543)
.L_1543:
        /*0004*/ 	.word	0x00000082


	//----- nvinfo : EIATTR_KPARAM_INFO
	.align		4
.L_1544:
        /*0008*/ 	.byte	0x04, 0x17
        /*000a*/ 	.short	(.L_1546 - .L_1545)
.L_1545:
        /*000c*/ 	.word	0x00000000
        /*0010*/ 	.short	0x0000
        /*0012*/ 	.short	0x0000
        /*0014*/ 	.byte	0x00, 0xf0, 0xa1, 0x03


	//----- nvinfo : EIATTR_SPARSE_MMA_MASK
	.align		4
.L_1546:
        /*0018*/ 	.byte	0x03, 0x50
        /*001a*/ 	.short	0x0000


	//----- nvinfo : EIATTR_MAXREG_COUNT
	.align		4
        /*001c*/ 	.byte	0x03, 0x1b
        /*001e*/ 	.short	0x00ff


	//----- nvinfo : EIATTR_MERCURY_ISA_VERSION
	.align		4
        /*0020*/ 	.byte	0x03, 0x5f
        /*0022*/ 	.short	0x0101


	//----- nvinfo : EIATTR_COOP_GROUP_MASK_REGIDS
	.align		4
        /*0024*/ 	.byte	0x04, 0x29
        /*0026*/ 	.short	(.L_1548 - .L_1547)


	//   ....[0]....
.L_1547:
        /*0028*/ 	.word	0xffffffff


	//   ....[1]....
        /*002c*/ 	.word	0xffffffff


	//   ....[2]....
        /*0030*/ 	.word	0xffffffff


	//   ....[3]....
        /*0034*/ 	.word	0xffffffff


	//   ....[4]....
        /*0038*/ 	.word	0xffffffff


	//   ....[5]....
        /*003c*/ 	.word	0xffffffff


	//   ....[6]....
        /*0040*/ 	.word	0xffffffff


	//   ....[7]....
        /*0044*/ 	.word	0xffffffff


	//   ....[8]....
        /*0048*/ 	.word	0xffffffff


	//   ....[9]....
        /*004c*/ 	.word	0xffffffff


	//   ....[10]....
        /*0050*/ 	.word	0x0500008c


	//   ....[11]....
        /*0054*/ 	.word	0x0500008c


	//   ....[12]....
        /*0058*/ 	.word	0x0500008c


	//   ....[13]....
        /*005c*/ 	.word	0x0500008c


	//   ....[14]....
        /*0060*/ 	.word	0x0500008c


	//   ....[15]....
        /*0064*/ 	.word	0x0500008c


	//   ....[16]....
        /*0068*/ 	.word	0x0500008c


	//   ....[17]....
        /*006c*/ 	.word	0x0500008c


	//   ....[18]....
        /*0070*/ 	.word	0x0500008c


	//   ....[19]....
        /*0074*/ 	.word	0x0500008c


	//----- nvinfo : EIATTR_COOP_GROUP_INSTR_OFFSETS
	.align		4
.L_1548:
        /*0078*/ 	.byte	0x04, 0x28
        /*007a*/ 	.short	(.L_1550 - .L_1549)


	//   ....[0]....
.L_1549:
        /*007c*/ 	.word	0x00023690


	//   ....[1]....
        /*0080*/ 	.word	0x000236c0


	//   ....[2]....
        /*0084*/ 	.word	0x000236e0


	//   ....[3]....
        /*0088*/ 	.word	0x00023700


	//   ....[4]....
        /*008c*/ 	.word	0x00023720


	//   ....[5]....
        /*0090*/ 	.word	0x00023c50


	//   ....[6]....
        /*0094*/ 	.word	0x00023c70


	//   ....[7]....
        /*0098*/ 	.word	0x00023c90


	//   ....[8]....
        /*009c*/ 	.word	0x00023cb0


	//   ....[9]....
        /*00a0*/ 	.word	0x00023cd0


	//   ....[10]....
        /*00a4*/ 	.word	0x00024dc0


	//   ....[11]....
        /*00a8*/ 	.word	0x00024e70


	//   ....[12]....
        /*00ac*/ 	.word	0x00024ee0


	//   ....[13]....
        /*00b0*/ 	.word	0x00024f50


	//   ....[14]....
        /*00b4*/ 	.word	0x00024fc0


	//   ....[15]....
        /*00b8*/ 	.word	0x00025540


	//   ....[16]....
        /*00bc*/ 	.word	0x000255b0


	//   ....[17]....
        /*00c0*/ 	.word	0x00025620


	//   ....[18]....
        /*00c4*/ 	.word	0x00025690


	//   ....[19]....
        /*00c8*/ 	.word	0x00025700


	//----- nvinfo : EIATTR_VRC_CTA_INIT_COUNT
	.align		4
.L_1550:
        /*00cc*/ 	.byte	0x02, 0x4a
	.zero		1
	.zero		1


	//----- nvinfo : EIATTR_EXIT_INSTR_OFFSETS
	.align		4
        /*00d0*/ 	.byte	0x04, 0x1c
        /*00d2*/ 	.short	(.L_1552 - .L_1551)


	//   ....[0]....
.L_1551:
        /*00d4*/ 	.word	0x000004c0


	//   ....[1]....
        /*00d8*/ 	.word	0x00024d50


	//----- nvinfo : EIATTR_MAX_THREADS
	.align		4
.L_1552:
        /*00dc*/ 	.byte	0x04, 0x05
        /*00de*/ 	.short	(.L_1554 - .L_1553)
.L_1553:
        /*00e0*/ 	.word	0x00000080
        /*00e4*/ 	.word	0x00000001
        /*00e8*/ 	.word	0x00000001


	//----- nvinfo : EIATTR_CRS_STACK_SIZE
	.align		4
.L_1554:
        /*00ec*/ 	.byte	0x04, 0x1e
        /*00ee*/ 	.short	(.L_1556 - .L_1555)
.L_1555:
        /*00f0*/ 	.word	0x00000000


	//----- nvinfo : EIATTR_CBANK_PARAM_SIZE
	.align		4
.L_1556:
        /*00f4*/ 	.byte	0x03, 0x19
        /*00f6*/ 	.short	0x00e8


	//----- nvinfo : EIATTR_PARAM_CBANK
	.align		4
        /*00f8*/ 	.byte	0x04, 0x0a
        /*00fa*/ 	.short	(.L_1558 - .L_1557)
	.align		4
.L_1557:
        /*00fc*/ 	.word	index@(.nv.constant0._ZN10layer_norm13ln_fwd_kernelINS_13Kernel_traitsI6__halfS2_S2_S2_fjLj1280ELj1ELj4ELj1ELj16ENS_18Kernel_traits_baseILj1280ES2_S2_S2_S2_fjLj128EEEEELb1ELb1ELb1ELb1EEEvNS_9FwdParamsE)
        /*0100*/ 	.short	0x0380
        /*0102*/ 	.short	0x00e8


	//----- nvinfo : EIATTR_SW_WAR
	.align		4
.L_1558:
        /*0104*/ 	.byte	0x04, 0x36
        /*0106*/ 	.short	(.L_1560 - .L_1559)
.L_1559:
        /*0108*/ 	.word	0x00000008
.L_1560:


//--------------------- .nv.info._ZN10layer_norm13ln_fwd_kernelINS_13Kernel_traitsIf13__nv_bfloat16S2_S2_fjLj1280ELj1ELj4ELj1ELj16ENS_18Kernel_traits_baseILj1280EfS2_S2_S2_fjLj128EEEEELb0ELb0ELb0ELb0EEEvNS_9FwdParamsE --------------------------
	.section	.nv.info._ZN10layer_norm13ln_fwd_kernelINS_13Kernel_traitsIf13__nv_bfloat16S2_S2_fjLj1280ELj1ELj4ELj1ELj16ENS_18Kernel_traits_baseILj1280EfS2_S2_S2_fjLj128EEEEELb0ELb0ELb0ELb0EEEvNS_9FwdParamsE,"",@"SHT_CUDA_INFO"
	.sectionflags	@""
	.align	4


	//----- nvinfo : EIATTR_CUDA_API_VERSION
	.align		4
        /*0000*/ 	.byte	0x04, 0x37
        /*0002*/ 	.short	(.L_1562 - .L_1561)
.L_1561:
        /*0004*/ 	.word	0x00000082


	//----- nvinfo : EIATTR_KPARAM_INFO
	.align		4
.L_1562:
        /*0008*/ 	.byte	0x04, 0x17
        /*000a*/ 	.short	(.L_1564 - .L_1563)
.L_1563:
        /*000c*/ 	.word	0x00000000
        /*0010*/ 	.short	0x0000
        /*0012*/ 	.short	0x0000
        /*0014*/ 	.byte	0x00, 0xf0, 0xa1, 0x03


	//----- nvinfo : EIATTR_SPARSE_MMA_MASK
	.align		4
.L_1564:
        /*0018*/ 	.byte	0x03, 0x50
        /*001a*/ 	.short	0x0000


	//----- nvinfo : EIATTR_MAXREG_COUNT
	.align		4
        /*001c*/ 	.byte	0x03, 0x1b
        /*001e*/ 	.short	0x00ff


	//----- nvinfo : EIATTR_MERCURY_ISA_VERSION
	.align		4
        /*0020*/ 	.byte	0x03, 0x5f
        /*0022*/ 	.short	0x0101


	//----- nvinfo : EIATTR_COOP_GROUP_MASK_REGIDS
	.align		4
        /*0024*/ 	.byte	0x04, 0x29
        /*0026*/ 	.short	(.L_1566 - .L_1565)


	//   ....[0]....
.L_1565:
        /*0028*/ 	.word	0xffffffff


	//   ....[1]....
        /*002c*/ 	.word	0xffffffff


	//   ....[2]....
        /*0030*/ 	.word	0xffffffff


	//   ....[3]....
        /*0034*/ 	.word	0xffffffff


	//   ....[4]....
        /*0038*/ 	.word	0xffffffff


	//   ....[5]....
        /*003c*/ 	.word	0xffffffff


	//   ....[6]....
        /*0040*/ 	.word	0xffffffff


	//   ....[7]....
        /*0044*/ 	.word	0xffffffff


	//   ....[8]....
        /*0048*/ 	.word	0xffffffff


	//   ....[9]....
        /*004c*/ 	.word	0xffffffff


	//   ....[10]....
        /*0050*/ 	.word	0x0500008a


	//   ....[11]....
        /*0054*/ 	.word	0x0500008a


	//   ....[12]....
        /*0058*/ 	.word	0x0500008a


	//   ....[13]....
        /*005c*/ 	.word	0x0500008a


	//   ....[14]....
        /*0060*/ 	.word	0x0500008a


	//   ....[15]....
        /*0064*/ 	.word	0x0500008a


	//   ....[16]....
        /*0068*/ 	.word	0x0500008a


	//   ....[17]....
        /*006c*/ 	.word	0x0500008a


	//   ....[18]....
        /*0070*/ 	.word	0x0500008a


	//   ....[19]....
        /*0074*/ 	.word	0x0500008a


	//----- nvinfo : EIATTR_COOP_GROUP_INSTR_OFFSETS
	.align		4
.L_1566:
        /*0078*/ 	.byte	0x04, 0x28
        /*007a*/ 	.short	(.L_1568 - .L_1567)


	//   ....[0]....
.L_1567:
        /*007c*/ 	.word	0x00002c50


	//   ....[1]....
        /*0080*/ 	.word	0x00002c90


	//   ....[2]....
        /*0084*/ 	.word	0x00002cb0


	//   ....[3]....
        /*0088*/ 	.word	0x00002cd0


	//   ....[4]....
        /*008c*/ 	.word	0x00002cf0


	//   ....[5]....
        /*0090*/ 	.word	0x00003230


	//   ....[6]....
        /*0094*/ 	.word	0x00003250


	//   ....[7]....
        /*0098*/ 	.word	0x00003270


	//   ....[8]....
        /*009c*/ 	.word	0x00003290


	//   ....[9]....
        /*00a0*/ 	.word	0x000032b0


	//   ....[10]....
        /*00a4*/ 	.word	0x00003f80


	//   ....[11]....
        /*00a8*/ 	.word	0x00004030


	//   ....[12]....
        /*00ac*/ 	.word	0x000040a0


	//   ....[13]....
        /*00b0*/ 	.word	0x00004110


	//   ....[14]....
        /*00b4*/ 	.word	0x00004180


	//   ....[15]....
        /*00b8*/ 	.word	0x00004720


	//   ....[16]....
        /*00bc*/ 	.word	0x00004790


	//   ....[17]....
        /*00c0*/ 	.word	0x00004800


	//   ....[18]....
        /*00c4*/ 	.word	0x00004870


	//   ....[19]....
        /*00c8*/ 	.word	0x000048e0


	//----- nvinfo : EIATTR_VRC_CTA_INIT_COUNT
	.align		4
.L_1568:
        /*00cc*/ 	.byte	0x02, 0x4a
	.zero		1
	.zero		1


	//----- nvinfo : EIATTR_EXIT_INSTR_OFFSETS
	.align		4
        /*00d0*/ 	.byte	0x04, 0x1c
        /*00d2*/ 	.short	(.L_1570 - .L_1569)


	//   ....[0]....
.L_1569:
        /*00d4*/ 	.word	0x000007d0


	//   ....[1]....
        /*00d8*/ 	.word	0x00003f10


	//----- nvinfo : EIATTR_MAX_THREADS
	.align		4
.L_1570:
        /*00dc*/ 	.byte	0x04, 0x05
        /*00de*/ 	.short	(.L_1572 - .L_1571)
.L_1571:
        /*00e0*/ 	.word	0x00000080
        /*00e4*/ 	.word	0x00000001
        /*00e8*/ 	.word	0x00000001


	//----- nvinfo : EIATTR_CRS_STACK_SIZE
	.align		4
.L_1572:
        /*00ec*/ 	.byte	0x04, 0x1e
        /*00ee*/ 	.short	(.L_1574 - .L_1573)
.L_1573:
        /*00f0*/ 	.word	0x00000000


	//----- nvinfo : EIATTR_CBANK_PARAM_SIZE
	.align		4
.L_1574:
        /*00f4*/ 	.byte	0x03, 0x19
        /*00f6*/ 	.short	0x00e8


	//----- nvinfo : EIATTR_PARAM_CBANK
	.align		4
        /*00f8*/ 	.byte	0x04, 0x0a
        /*00fa*/ 	.short	(.L_1576 - .L_1575)
	.align		4
.L_1575:
        /*00fc*/ 	.word	index@(.nv.constant0._ZN10layer_norm13ln_fwd_kernelINS_13Kernel_traitsIf13__nv_bfloat16S2_S2_fjLj1280ELj1ELj4ELj1ELj16ENS_18Kernel_traits_baseILj1280EfS2_S2_S2_fjLj128EEEEELb0ELb0ELb0ELb0EEEvNS_9FwdParamsE)
        /*0100*/ 	.short	0x0380
        /*0102*/ 	.short	0x00e8


	//----- nvinfo : EIATTR_SW_WAR
	.align		4
.L_1576:
        /*0104*/ 	.byte	0x04, 0x36
        /*0106*/ 	.short	(.L_1578 - .L_1577)
.L_1577:
        /*0108*/ 	.word	0x00000008
.L_1578:


//--------------------- .nv.info._ZN10layer_norm13ln_fwd_kernelINS_13Kernel_traitsIf13__nv_bfloat16S2_S2_fjLj1280ELj1ELj4ELj1ELj16ENS_18Kernel_traits_baseILj1280EfS2_S2_S2_fjLj128EEEEELb0ELb0ELb0ELb1EEEvNS_9FwdParamsE --------------------------
	.section	.nv.info._ZN10layer_norm13ln_fwd_kernelINS_13Kernel_traitsIf13__nv_bfloat16S2_S2_fjLj1280ELj1ELj4ELj1ELj16ENS_18Kernel_traits_baseILj1280EfS2_S2_S2_fjLj128EEEEELb0ELb0ELb0ELb1EEEvNS_9FwdParamsE,"",@"SHT_CUDA_INFO"
	.sectionflags	@""
	.align	4


	//----- nvinfo : EIATTR_CUDA_API_VERSION
	.align		4
        /*0000*/ 	.byte	0x04, 0x37
        /*0002*/ 	.short	(.L_1580 - .L_1579)
.L_1579:
        /*0004*/ 	.word	0x00000082


	//----- nvinfo : EIATTR_KPARAM_INFO
	.align		4
.L_1580:
        /*0008*/ 	.byte	0x04, 0x17
        /*000a*/ 	.short	(.L_1582 - .L_1581)
.L_1581:
        /*000c*/ 	.word	0x00000000
        /*0010*/ 	.short	0x0000
        /*0012*/ 	.short	0x0000
        /*0014*/ 	.byte	0x00, 0xf0, 0xa1, 0x03


	//----- nvinfo : EIATTR_SPARSE_MMA_MASK
	.align		4
.L_1582:
        /*0018*/ 	.byte	0x03, 0x50
        /*001a*/ 	.short	0x0000


	//----- nvinfo : EIATTR_MAXREG_COUNT
	.align		4
        /*001c*/ 	.byte	0x03, 0x1b
        /*001e*/ 	.short	0x00ff


	//----- nvinfo : EIATTR_MERCURY_ISA_VERSION
	.align		4
        /*0020*/ 	.byte	0x03, 0x5f
        /*0022*/ 	.short	0x0101


	//----- nvinfo : EIATTR_COOP_GROUP_MASK_REGIDS
	.align		4
        /*0024*/ 	.byte	0x04, 0x29
        /*0026*/ 	.short	(.L_1584 - .L_1583)


	//   ....[0]....
.L_1583:
        /*0028*/ 	.word	0xffffffff


	//   ....[1]....
        /*002c*/ 	.word	0xffffffff


	//   ....[2]....
        /*0030*/ 	.word	0xffffffff


	//   ....[3]....
        /*0034*/ 	.word	0xffffffff


	//   ....[4]....
        /*0038*/ 	.word	0xffffffff


	//   ....[5]....
        /*003c*/ 	.word	0xffffffff


	//   ....[6]....
        /*0040*/ 	.word	0xffffffff


	//   ....[7]....
        /*0044*/ 	.word	0xffffffff


	//   ....[8]....
        /*0048*/ 	.word	0xffffffff


	//   ....[9]....
        /*004c*/ 	.word	0xffffffff


	//   ....[10]....
        /*0050*/ 	.word	0x05000086


	//   ....[11]....
        /*0054*/ 	.word	0x05000086


	//   ....[12]....
        /*0058*/ 	.word	0x05000086


	//   ....[13]....
        /*005c*/ 	.word	0x05000086


	//   ....[14]....
        /*0060*/ 	.word	0x05000086


	//   ....[15]....
        /*0064*/ 	.word	0x05000086


	//   ....[16]....
        /*0068*/ 	.word	0x05000086


	//   ....[17]....
        /*006c*/ 	.word	0x05000086


	//   ....[18]....
        /*0070*/ 	.word	0x05000086


	//   ....[19]....
        /*0074*/ 	.word	0x05000086


	//----- nvinfo : EIATTR_COOP_GROUP_INSTR_OFFSETS
	.align		4
.L_1584:
        /*0078*/ 	.byte	0x04, 0x28
        /*007a*/ 	.short	(.L_1586 - .L_1585)


	//   ....[0]....
.L_1585:
        /*007c*/ 	.word	0x00002670


	//   ....[1]....
        /*0080*/ 	.word	0x00002690


	//   ....[2]....
        /*0084*/ 	.word	0x000026b0


	//   ....[3]....
        /*0088*/ 	.word	0x000026d0


	//   ....[4]....
        /*008c*/ 	.word	0x00002700


	//   ....[5]....
        /*0090*/ 	.word	0x00002c30


	//   ....[6]....
        /*0094*/ 	.word	0x00002c50


	//   ....[7]....
        /*0098*/ 	.word	0x00002c70


	//   ....[8]....
        /*009c*/ 	.word	0x00002c90


	//   ....[9]....
        /*00a0*/ 	.word	0x00002cb0


	//   ....[10]....
        /*00a4*/ 	.word	0x000037c0


	//   ....[11]....
        /*00a8*/ 	.word	0x00003860


	//   ....[12]....
        /*00ac*/ 	.word	0x000038d0


	//   ....[13]....
        /*00b0*/ 	.word	0x00003940


	//   ....[14]....
        /*00b4*/ 	.word	0x000039c0


	//   ....[15]....
        /*00b8*/ 	.word	0x00003f40


	//   ....[16]....
        /*00bc*/ 	.word	0x00003fb0


	//   ....[17]....
        /*00c0*/ 	.word	0x00004020


	//   ....[18]....
        /*00c4*/ 	.word	0x00004090


	//   ....[19]....
        /*00c8*/ 	.word	0x00004100


	//----- nvinfo : EIATTR_VRC_CTA_INIT_COUNT
	.align		4
.L_1586:
        /*00cc*/ 	.byte	0x02, 0x4a
	.zero		1
	.zero		1


	//----- nvinfo : EIATTR_EXIT_INSTR_OFFSETS
	.align		4
        /*00d0*/ 	.byte	0x04, 0x1c
        /*00d2*/ 	.short	(.L_1588 - .L_1587)


	//   ....[0]....
.L_1587:
        /*00d4*/ 	.word	0x000004b0


	//   ....[1]....
        /*00d8*/ 	.word	0x00003750


	//----- nvinfo : EIATTR_MAX_THREADS
	.align		4
.L_1588:
        /*00dc*/ 	.byte	0x04, 0x05
        /*00de*/ 	.short	(.L_1590 - .L_1589)
.L_1589:
        /*00e0*/ 	.word	0x00000080
        /*00e4*/ 	.word	0x00000001
        /*00e8*/ 	.word	0x00000001


	//----- nvinfo : EIATTR_CRS_STACK_SIZE
	.align		4
.L_1590:
        /*00ec*/ 	.byte	0x04, 0x1e
        /*00ee*/ 	.short	(.L_1592 - .L_1591)
.L_1591:
        /*00f0*/ 	.word	0x00000000


	//----- nvinfo : EIATTR_CBANK_PARAM_SIZE
	.align		4
.L_1592:
        /*00f4*/ 	.byte	0x03, 0x19
        /*00f6*/ 	.short	0x00e8


	//----- nvinfo : EIATTR_PARAM_CBANK
	.align		4
        /*00f8*/ 	.byte	0x04, 0x0a
        /*00fa*/ 	.short	(.L_1594 - .L_1593)
	.align		4
.L_1593:
        /*00fc*/ 	.word	index@(.nv.constant0._ZN10layer_norm13ln_fwd_kernelINS_13Kernel_traitsIf13__nv_bfloat16S2_S2_fjLj1280ELj1ELj4ELj1ELj16ENS_18Kernel_traits_baseILj1280EfS2_S2_S2_fjLj128EEEEELb0ELb0ELb0ELb1EEEvNS_9FwdParamsE)
        /*0100*/ 	.short	0x0380
        /*0102*/ 	.short	0x00e8


	//----- nvinfo : EIATTR_SW_WAR
	.align		4
.L_1594:
        /*0104*/ 	.byte	0x04, 0x36
        /*0106*/ 	.short	(.L_1596 - .L_1595)
.L_1595:
        /*0108*/ 	.word	0x00000008
.L_1596:


//--------------------- .nv.info._ZN10layer_norm13ln_fwd_kernelINS_13Kernel_traitsIf13__nv_bfloat16S2_S2_fjLj1280ELj1ELj4ELj1ELj16ENS_18Kernel_traits_baseILj1280EfS2_S2_S2_fjLj128EEEEELb0ELb0ELb1ELb0EEEvNS_9FwdParamsE --------------------------
	.section	.nv.info._ZN10layer_norm13ln_fwd_kernelINS_13Kernel_traitsIf13__nv_bfloat16S2_S2_fjLj1280ELj1ELj4ELj1ELj16ENS_18Kernel_traits_baseILj1280EfS2_S2_S2_fjLj128EEEEELb0ELb0ELb1ELb0EEEvNS_9FwdParamsE,"",@"SHT_CUDA_INFO"
	.sectionflags	@""
	.align	4


	//----- nvinfo : EIATTR_CUDA_API_VERSION
	.align		4
        /*0000*/ 	.byte	0x04, 0x37
        /*0002*/ 	.short	(.L_1598 - .L_1597)
.L_1597:
        /*0004*/ 	.word	0x00000082


	//----- nvinfo : EIATTR_KPARAM_INFO
	.align		4
.L_1598:
        /*0008*/ 	.byte	0x04, 0x17
        /*000a*/ 	.short	(.L_1600 - .L_1599)
.L_1599:
        /*000c*/ 	.word	0x00000000
        /*0010*/ 	.short	0x0000
        /*0012*/ 	.short	0x0000
        /*0014*/ 	.byte	0x00, 0xf0, 0xa1, 0x03


	//----- nvinfo : EIATTR_SPARSE_MMA_MASK
	.align		4
.L_1600:
        /*0018*/ 	.byte	0x03, 0x50
        /*001a*/ 	.short	0x0000


	//----- nvinfo : EIATTR_MAXREG_COUNT
	.align		4
        /*001c*/ 	.byte	0x03, 0x1b
        /*001e*/ 	.short	0x00ff


	//----- nvinfo : EIATTR_MERCURY_ISA_VERSION
	.align		4
        /*0020*/ 	.byte	0x03, 0x5f
        /*0022*/ 	.short	0x0101


	//----- nvinfo : EIATTR_COOP_GROUP_MASK_REGIDS
	.align		4
        /*0024*/ 	.byte	0x04, 0x29
        /*0026*/ 	.short	(.L_1602 - .L_1601)


	//   ....[0]....
.L_1601:
        /*0028*/ 	.word	0xffffffff


	//   ....[1]....
        /*002c*/ 	.word	0xffffffff


	//   ....[2]....
        /*0030*/ 	.word	0xffffffff


	//   ....[3]....
        /*0034*/ 	.word	0xffffffff


	//   ....[4]....
        /*0038*/ 	.word	0xffffffff


	//   ....[5]....
        /*003c*/ 	.word	0xffffffff


	//   ....[6]....
        /*0040*/ 	.word	0xffffffff


	//   ....[7]....
        /*0044*/ 	.word	0xffffffff


	//   ....[8]....
        /*0048*/ 	.word	0xffffffff


	//   ....[9]....
        /*004c*/ 	.word	0xffffffff


	//   ....[10]....
        /*0050*/ 	.word	0x0500008e


	//   ....[11]....
        /*0054*/ 	.word	0x0500008e


	//   ....[12]....
        /*0058*/ 	.word	0x0500008e


	//   ....[13]....
        /*005c*/ 	.word	0x0500008e


	//   ....[14]....
        /*0060*/ 	.word	0x0500008e


	//   ....[15]....
        /*0064*/ 	.word	0x0500008e


	//   ....[16]....
        /*0068*/ 	.word	0x0500008e


	//   ....[17]....
        /*006c*/ 	.word	0x0500008e


	//   ....[18]....
        /*0070*/ 	.word	0x0500008e


	//   ....[19]....
        /*0074*/ 	.word	0x0500008e


	//----- nvinfo : EIATTR_COOP_GROUP_INSTR_OFFSETS
	.align		4
.L_1602:
        /*0078*/ 	.byte	0x04, 0x28
        /*007a*/ 	.short	(.L_1604 - .L_1603)


	//   ....[0]....
.L_1603:
        /*007c*/ 	.word	0x00003280


	//   ....[1]....
        /*0080*/ 	.word	0x000032b0


	//   ....[2]....
        /*0084*/ 	.word	0x000032d0


	//   ....[3]....
        /*0088*/ 	.word	0x000032f0


	//   ....[4]....
        /*008c*/ 	.word	0x00003310


	//   ....[5]....
        /*0090*/ 	.word	0x00003850


	//   ....[6]....
        /*0094*/ 	.word	0x00003870


	//   ....[7]....
        /*0098*/ 	.word	0x00003890


	//   ....[8]....
        /*009c*/ 	.word	0x000038b0


	//   ....[9]....
        /*00a0*/ 	.word	0x000038d0


	//   ....[10]....
        /*00a4*/ 	.word	0x00004610


	//   ....[11]....
        /*00a8*/ 	.word	0x000046c0


	//   ....[12]....
        /*00ac*/ 	.word	0x00004730


	//   ....[13]....
        /*00b0*/ 	.word	0x000047a0


	//   ....[14]....
        /*00b4*/ 	.word	0x00004810


	//   ....[15]....
        /*00b8*/ 	.word	0x00004da0


	//   ....[16]....
        /*00bc*/ 	.word	0x00004e10


	//   ....[17]....
        /*00c0*/ 	.word	0x00004e80


	//   ....[18]....
        /*00c4*/ 	.word	0x00004ef0


	//   ....[19]....
        /*00c8*/ 	.word	0x00004f60


	//----- nvinfo : EIATTR_VRC_CTA_INIT_COUNT
	.align		4
.L_1604:
        /*00cc*/ 	.byte	0x02, 0x4a
	.zero		1
	.zero		1


	//----- nvinfo : EIATTR_EXIT_INSTR_OFFSETS
	.align		4
        /*00d0*/ 	.byte	0x04, 0x1c
        /*00d2*/ 	.short	(.L_1606 - .L_1605)


	//   ....[0]....
.L_1605:
        /*00d4*/ 	.word	0x000007d0


	//   ....[1]....
        /*00d8*/ 	.word	0x000045a0


	//----- nvinfo : EIATTR_MAX_THREADS
	.align		4
.L_1606:
        /*00dc*/ 	.byte	0x04, 0x05
        /*00de*/ 	.short	(.L_1608 - .L_1607)
.L_1607:
        /*00e0*/ 	.word	0x00000080
        /*00e4*/ 	.word	0x00000001
        /*00e8*/ 	.word	0x00000001


	//----- nvinfo : EIATTR_CRS_STACK_SIZE
	.align		4
.L_1608:
        /*00ec*/ 	.byte	0x04, 0x1e
        /*00ee*/ 	.short	(.L_1610 - .L_1609)
.L_1609:
        /*00f0*/ 	.word	0x00000000


	//----- nvinfo : EIATTR_CBANK_PARAM_SIZE
	.align		4
.L_1610:
        /*00f4*/ 	.byte	0x03, 0x19
        /*00f6*/ 	.short	0x00e8


	//----- nvinfo : EIATTR_PARAM_CBANK
	.align		4
        /*00f8*/ 	.byte	0x04, 0x0a
        /*00fa*/ 	.short	(.L_1612 - .L_1611)
	.align		4
.L_1611:
        /*00fc*/ 	.word	index@(.nv.constant0._ZN10layer_norm13ln_fwd_kernelINS_13Kernel_traitsIf13__nv_bfloat16S2_S2_fjLj1280ELj1ELj4ELj1ELj16ENS_18Kernel_traits_baseILj1280EfS2_S2_S2_fjLj128EEEEELb0ELb0ELb1ELb0EEEvNS_9FwdParamsE)
        /*0100*/ 	.short	0x0380
        /*0102*/ 	.short	0x00e8


	//----- nvinfo : EIATTR_SW_WAR
	.align		4
.L_1612:
        /*0104*/ 	.byte	0x04, 0x36
        /*0106*/ 	.short	(.L_1614 - .L_1613)
.L_1613:
        /*0108*/ 	.word	0x00000008
.L_1614:


//--------------------- .nv.info._ZN10layer_norm13ln_fwd_kernelINS_13Kernel_traitsIf13__nv_bfloat16S2_S2_fjLj1280ELj1ELj4ELj1ELj16ENS_18Kernel_traits_baseILj1280EfS2_S2_S2_fjLj128EEEEELb0ELb0ELb1ELb1EEEvNS_9FwdParamsE --------------------------
	.section	.nv.info._ZN10layer_norm13ln_fwd_kernelINS_13Kernel_traitsIf13__nv_bfloat16S2_S2_fjLj1280ELj1ELj4ELj1ELj16ENS_18Kernel_traits_baseILj1280EfS2_S2_S2_fjLj128EEEEELb0ELb0ELb1ELb1EEEvNS_9FwdParamsE,"",@"SHT_CUDA_INFO"
	.sectionflags	@""
	.align	4


	//----- nvinfo : EIATTR_CUDA_API_VERSION
	.align		4
        /*0000*/ 	.byte	0x04, 0x37
        /*0002*/ 	.short	(.L_1616 - .L_1615)
.L_1615:
        /*0004*/ 	.word	0x00000082


	//----- nvinfo : EIATTR_KPARAM_INFO
	.align		4
.L_1616:
        /*0008*/ 	.byte	0x04, 0x17
        /*000a*/ 	.short	(.L_1618 - .L_1617)
.L_1617:
        /*000c*/ 	.word	0x00000000
        /*0010*/ 	.short	0x0000
        /*0012*/ 	.short	0x0000
        /*0014*/ 	.byte	0x00, 0xf0, 0xa1, 0x03


	//----- nvinfo : EIATTR_SPARSE_MMA_MASK
	.align		4
.L_1618:
        /*0018*/ 	.byte	0x03, 0x50
        /*001a*/ 	.short	0x0000


	//----- nvinfo : EIATTR_MAXREG_COUNT
	.align		4
        /*001c*/ 	.byte	0x03, 0x1b
        /*001e*/ 	.short	0x00ff


	//----- nvinfo : EIATTR_MERCURY_ISA_VERSION
	.align		4
        /*0020*/ 	.byte	0x03, 0x5f
        /*0022*/ 	.short	0x0101


	//----- nvinfo : EIATTR_COOP_GROUP_MASK_REGIDS
	.align		4
        /*0024*/ 	.byte	0x04, 0x29
        /*0026*/ 	.short	(.L_1620 - .L_1619)


	//   ....[0]....
.L_1619:
        /*0028*/ 	.word	0xffffffff


	//   ....[1]....
        /*002c*/ 	.word	0xffffffff


	//   ....[2]....
        /*0030*/ 	.word	0xffffffff


	//   ....[3]....
        /*0034*/ 	.word	0xffffffff


	//   ....[4]....
        /*0038*/ 	.word	0xffffffff


	//   ....[5]....
        /*003c*/ 	.word	0xffffffff


	//   ....[6]....
        /*0040*/ 	.word	0xffffffff


	//   ....[7]....
        /*0044*/ 	.word	0xffffffff


	//   ....[8]....
        /*0048*/ 	.word	0xffffffff


	//   ....[9]....
        /*004c*/ 	.word	0xffffffff


	//   ....[10]....
        /*0050*/ 	.word	0x0500008a


	//   ....[11]....
        /*0054*/ 	.word	0x0500008a


	//   ....[12]....
        /*0058*/ 	.word	0x0500008a


	//   ....[13]....
        /*005c*/ 	.word	0x0500008a


	//   ....[14]....
        /*0060*/ 	.word	0x0500008a


	//   ....[15]....
        /*0064*/ 	.word	0x0500008a


	//   ....[16]....
        /*0068*/ 	.word	0x0500008a


	//   ....[17]....
        /*006c*/ 	.word	0x0500008a


	//   ....[18]....
        /*0070*/ 	.word	0x0500008a


	//   ....[19]....
        /*0074*/ 	.word	0x0500008a


	//----- nvinfo : EIATTR_COOP_GROUP_INSTR_OFFSETS
	.align		4
.L_1620:
        /*0078*/ 	.byte	0x04, 0x28
        /*007a*/ 	.short	(.L_1622 - .L_1621)


	//   ....[0]....
.L_1621:
        /*007c*/ 	.word	0x00002b30


	//   ....[1]....
        /*0080*/ 	.word	0x00002b60


	//   ....[2]....
        /*0084*/ 	.word	0x00002b80


	//   ....[3]....
        /*0088*/ 	.word	0x00002ba0


	//   ....[4]....
        /*008c*/ 	.word	0x00002bc0


	//   ....[5]....
        /*0090*/ 	.word	0x000030f0


	//   ....[6]....
        /*0094*/ 	.word	0x00003110


	//   ....[7]....
        /*0098*/ 	.word	0x00003130


	//   ....[8]....
        /*009c*/ 	.word	0x00003150


	//   ....[9]....
        /*00a0*/ 	.word	0x00003170


	//   ....[10]....
        /*00a4*/ 	.word	0x00003d60


	//   ....[11]....
        /*00a8*/ 	.word	0x00003e10


	//   ....[12]....
        /*00ac*/ 	.word	0x00003e80


	//   ....[13]....
        /*00b0*/ 	.word	0x00003ef0


	//   ....[14]....
        /*00b4*/ 	.word	0x00003f60


	//   ....[15]....
        /*00b8*/ 	.word	0x000044e0


	//   ....[16]....
        /*00bc*/ 	.word	0x00004550


	//   ....[17]....
        /*00c0*/ 	.word	0x000045c0


	//   ....[18]....
        /*00c4*/ 	.word	0x00004630


	//   ....[19]....
        /*00c8*/ 	.word	0x000046a0


	//----- nvinfo : EIATTR_VRC_CTA_INIT_COUNT
	.align		4
.L_1622:
        /*00cc*/ 	.byte	0x02, 0x4a
	.zero		1
	.zero		1


	//----- nvinfo : EIATTR_EXIT_INSTR_OFFSETS
	.align		4
        /*00d0*/ 	.byte	0x04, 0x1c
        /*00d2*/ 	.short	(.L_1624 - .L_1623)


	//   ....[0]....
.L_1623:
        /*00d4*/ 	.word	0x000004a0


	//   ....[1]....
        /*00d8*/ 	.word	0x00003cf0


	//----- nvinfo : EIATTR_MAX_THREADS
	.align		4
.L_1624:
        /*00dc*/ 	.byte	0x04, 0x05
        /*00de*/ 	.short	(.L_1626 - .L_1625)
.L_1625:
        /*00e0*/ 	.word	0x00000080
        /*00e4*/ 	.word	0x00000001
        /*00e8*/ 	.word	0x00000001


	//----- nvinfo : EIATTR_CRS_STACK_SIZE
	.align		4
.L_1626:
        /*00ec*/ 	.byte	0x04, 0x1e
        /*00ee*/ 	.short	(.L_1628 - .L_1627)
.L_1627:
        /*00f0*/ 	.word	0x00000000


	//----- nvinfo : EIATTR_CBANK_PARAM_SIZE
	.align		4
.L_1628:
        /*00f4*/ 	.byte	0x03, 0x19
        /*00f6*/ 	.short	0x00e8


	//----- nvinfo : EIATTR_PARAM_CBANK
	.align		4
        /*00f8*/ 	.byte	0x04, 0x0a
        /*00fa*/ 	.short	(.L_1630 - .L_1629)
	.align		4
.L_1629:
        /*00fc*/ 	.word	index@(.nv.constant0._ZN10layer_norm13ln_fwd_kernelINS_13Kernel_traitsIf13__nv_bfloat16S2_S2_fjLj1280ELj1ELj4ELj1ELj16ENS_18Kernel_traits_baseILj1280EfS2_S2_S2_fjLj128EEEEELb0ELb0ELb1ELb1EEEvNS_9FwdParamsE)
        /*0100*/ 	.short	0x0380
        /*0102*/ 	.short	0x00e8


	//----- nvinfo : EIATTR_SW_WAR
	.align		4
.L_1630:
        /*0104*/ 	.byte	0x04, 0x36
        /*0106*/ 	.short	(.L_1632 - .L_1631)
.L_1631:
        /*0108*/ 	.word	0x00000008
.L_1632:


//--------------------- .nv.info._ZN10layer_norm13ln_fwd_kernelINS_13Kernel_traitsIf13__nv_bfloat16S2_S2_fjLj1280ELj1ELj4ELj1ELj16ENS_18Kernel_traits_baseILj1280EfS2_S2_S2_fjLj128EEEEELb0ELb1ELb0ELb0EEEvNS_9FwdParamsE --------------------------
	.section	.nv.info._ZN10layer_norm13ln_fwd_kernelINS_13Kernel_traitsIf13__nv_bfloat16S2_S2_fjLj1280ELj1ELj4ELj1ELj16ENS_18Kernel_traits_baseILj1280EfS2_S2_S2_fjLj128EEEEELb0ELb1ELb0ELb0EEEvNS_9FwdParamsE,"",@"SHT_CUDA_INFO"
	.sectionflags	@""
	.align	4


	//----- nvinfo : EIATTR_CUDA_API_VERSION
	.align		4
        /*0000*/ 	.byte	0x04, 0x37
        /*0002*/ 	.short	(.L_1634 - .L_1633)
.L_1633:
        /*0004*/ 	.word	0x00000082


	//----- nvinfo : EIATTR_KPARAM_INFO
	.align		4
.L_1634:
        /*0008*/ 	.byte	0x04, 0x17
        /*000a*/ 	.short	(.L_1636 - .L_1635)
.L_1635:
        /*000c*/ 	.word	0x00000000
        /*0010*/ 	.short	0x0000
        /*0012*/ 	.short	0x0000
        /*0014*/ 	.byte	0x00, 0xf0, 0xa1, 0x03


	//----- nvinfo : EIATTR_SPARSE_MMA_MASK
	.align		4
.L_1636:
        /*0018*/ 	.byte	0x03, 0x50
        /*001a*/ 	.short	0x0000


	//----- nvinfo : EIATTR_MAXREG_COUNT
	.align		4
        /*001c*/ 	.byte	0x03, 0x1b
        /*001e*/ 	.short	0x00ff


	//----- nvinfo : EIATTR_MERCURY_ISA_VERSION
	.align		4
        /*0020*/ 	.byte	0x03, 0x5f
        /*0022*/ 	.short	0x0101


	//----- nvinfo : EIATTR_COOP_GROUP_MASK_REGIDS
	.align		4
        /*0024*/ 	.byte	0x04, 0x29
        /*0026*/ 	.short	(.L_1638 - .L_1637)


	//   ....[0]....
.L_1637:
        /*0028*/ 	.word	0xffffffff


	//   ....[1]....
        /*002c*/ 	.word	0xffffffff


	//   ....[2]....
        /*0030*/ 	.word	0xffffffff


	//   ....[3]....
        /*0034*/ 	.word	0xffffffff


	//   ....[4]....
        /*0038*/ 	.word	0xffffffff


	//   ....[5]....
        /*003c*/ 	.word	0xffffffff


	//   ....[6]....
        /*0040*/ 	.word	0xffffffff


	//   ....[7]....
        /*0044*/ 	.word	0xffffffff


	//   ....[8]....
        /*0048*/ 	.word	0xffffffff


	//   ....[9]....
        /*004c*/ 	.word	0xffffffff


	//   ....[10]....
        /*0050*/ 	.word	0x050000b0


	//   ....[11]....
        /*0054*/ 	.word	0x050000b0


	//   ....[12]....
        /*0058*/ 	.word	0x050000b0


	//   ....[13]....
        /*005c*/ 	.word	0x050000b0


	//   ....[14]....
        /*0060*/ 	.word	0x050000b0


	//   ....[15]....
        /*0064*/ 	.word	0x050000b0


	//   ....[16]....
        /*0068*/ 	.word	0x050000b0


	//   ....[17]....
        /*006c*/ 	.word	0x050000b0


	//   ....[18]....
        /*0070*/ 	.word	0x050000b0


	//   ....[19]....
        /*0074*/ 	.word	0x050000b0


	//----- nvinfo : EIATTR_COOP_GROUP_INSTR_OFFSETS
	.align		4
.L_1638:
        /*0078*/ 	.byte	0x04, 0x28
        /*007a*/ 	.short	(.L_1640 - .L_1639)


	//   ....[0]....
.L_1639:
        /*007c*/ 	.word	0x00002bf0


	//   ....[1]....
        /*0080*/ 	.word	0x00002c10


	//   ....[2]....
        /*0084*/ 	.word	0x00002c30


	//   ....[3]....
        /*0088*/ 	.word	0x00002c50


	//   ....[4]....
        /*008c*/ 	.word	0x00002c80


	//   ....[5]....
        /*0090*/ 	.word	0x000031c0


	//   ....[6]....
        /*0094*/ 	.word	0x000031e0


	//   ....[7]....
        /*0098*/ 	.word	0x00003200


	//   ....[8]....
        /*009c*/ 	.word	0x00003220


	//   ....[9]....
        /*00a0*/ 	.word	0x00003240


	//   ....[10]....
        /*00a4*/ 	.word	0x00003f10


	//   ....[11]....
        /*00a8*/ 	.word	0x00003fb0


	//   ....[12]....
        /*00ac*/ 	.word	0x00004020


	//   ....[13]....
        /*00b0*/ 	.word	0x00004090


	//   ....[14]....
        /*00b4*/ 	.word	0x00004110


	//   ....[15]....
        /*00b8*/ 	.word	0x000046a0


	//   ....[16]....
        /*00bc*/ 	.word	0x00004710


	//   ....[17]....
        /*00c0*/ 	.word	0x00004780


	//   ....[18]....
        /*00c4*/ 	.word	0x000047f0


	//   ....[19]....
        /*00c8*/ 	.word	0x00004860


	//----- nvinfo : EIATTR_VRC_CTA_INIT_COUNT
	.align		4
.L_1640:
        /*00cc*/ 	.byte	0x02, 0x4a
	.zero		1
	.zero		1


	//----- nvinfo : EIATTR_EXIT_INSTR_OFFSETS
	.align		4
        /*00d0*/ 	.byte	0x04, 0x1c
        /*00d2*/ 	.short	(.L_1642 - .L_1641)


	//   ....[0]....
.L_1641:
        /*00d4*/ 	.word	0x00000a10


	//   ....[1]....
        /*00d8*/ 	.word	0x00003ea0


	//----- nvinfo : EIATTR_MAX_THREADS
	.align		4
.L_1642:
        /*00dc*/ 	.byte	0x04, 0x05
        /*00de*/ 	.short	(.L_1644 - .L_1643)
.L_1643:
        /*00e0*/ 	.word	0x00000080
        /*00e4*/ 	.word	0x00000001
        /*00e8*/ 	.word	0x00000001


	//----- nvinfo : EIATTR_CRS_STACK_SIZE
	.align		4
.L_1644:
        /*00ec*/ 	.byte	0x04, 0x1e
        /*00ee*/ 	.short	(.L_1646 - .L_1645)
.L_1645:
        /*00f0*/ 	.word	0x00000000


	//----- nvinfo : EIATTR_CBANK_PARAM_SIZE
	.align		4
.L_1646:
        /*00f4*/ 	.byte	0x03, 0x19
        /*00f6*/ 	.short	0x00e8


	//----- nvinfo : EIATTR_PARAM_CBANK
	.align		4
        /*00f8*/ 	.byte	0x04, 0x0a
        /*00fa*/ 	.short	(.L_1648 - .L_1647)
	.align		4
.L_1647:
        /*00fc*/ 	.word	index@(.nv.constant0._ZN10layer_norm13ln_fwd_kernelINS_13Kernel_traitsIf13__nv_bfloat16S2_S2_fjLj1280ELj1ELj4ELj1ELj16ENS_18Kernel_traits_baseILj1280EfS2_S2_S2_fjLj128EEEEELb0ELb1ELb0ELb0EEEvNS_9FwdParamsE)
        /*0100*/ 	.short	0x0380
        /*0102*/ 	.short	0x00e8


	//----- nvinfo : EIATTR_SW_WAR
	.align		4
.L_1648:
        /*0104*/ 	.byte	0x04, 0x36
        /*0106*/ 	.short	(.L_1650 - .L_1649)
.L_1649:
        /*0108*/ 	.word	0x00000008
.L_1650:


//--------------------- .nv.info._ZN10layer_norm13ln_fwd_kernelINS_13Kernel_traitsIf13__nv_bfloat16S2_S2_fjLj1280ELj1ELj4ELj1ELj16ENS_18Kernel_traits_baseILj1280EfS2_S2_S2_fjLj128EEEEELb0ELb1ELb0ELb1EEEvNS_9FwdParamsE --------------------------
	.section	.nv.info._ZN10layer_norm13ln_fwd_kernelINS_13Kernel_traitsIf13__nv_bfloat16S2_S2_fjLj1280ELj1ELj4ELj1ELj16ENS_18Kernel_traits_baseILj1280EfS2_S2_S2_fjLj128EEEEELb0ELb1ELb0ELb1EEEvNS_9FwdParamsE,"",@"SHT_CUDA_INFO"
	.sectionflags	@""
	.align	4


	//----- nvinfo : EIATTR_CUDA_API_VERSION
	.align		4
        /*0000*/ 	.byte	0x04, 0x37
        /*0002*/ 	.short	(.L_1652 - .L_1651)
.L_1651:
        /*0004*/ 	.word	0x00000082


	//----- nvinfo : EIATTR_KPARAM_INFO
	.align		4
.L_1652:
        /*0008*/ 	.byte	0x04, 0x17
        /*000a*/ 	.short	(.L_1654 - .L_1653)
.L_1653:
        /*000c*/ 	.word	0x00000000
        /*0010*/ 	.short	0x0000
        /*0012*/ 	.short	0x0000
        /*0014*/ 	.byte	0x00, 0xf0, 0xa1, 0x03


	//----- nvinfo : EIATTR_SPARSE_MMA_MASK
	.align		4
.L_1654:
        /*0018*/ 	.byte	0x03, 0x50
        /*001a*/ 	.short	0x0000


	//----- nvinfo : EIATTR_MAXREG_COUNT
	.align		4
        /*001c*/ 	.byte	0x03, 0x1b
        /*001e*/ 	.short	0x00ff


	//----- nvinfo : EIATTR_MERCURY_ISA_VERSION
	.align		4
        /*0020*/ 	.byte	0x03, 0x5f
        /*0022*/ 	.short	0x0101


	//----- nvinfo : EIATTR_COOP_GROUP_MASK_REGIDS
	.align		4
        /*0024*/ 	.byte	0x04, 0x29
        /*0026*/ 	.short	(.L_1656 - .L_1655)


	//   ....[0]....
.L_1655:
        /*0028*/ 	.word	0xffffffff


	//   ....[1]....
        /*002c*/ 	.word	0xffffffff


	//   ....[2]....
        /*0030*/ 	.word	0xffffffff


	//   ....[3]....
        /*0034*/ 	.word	0xffffffff


	//   ....[4]....
        /*0038*/ 	.word	0xffffffff


	//   ....[5]....
        /*003c*/ 	.word	0xffffffff


	//   ....[6]....
        /*0040*/ 	.word	0xffffffff


	//   ....[7]....
        /*0044*/ 	.word	0xffffffff


	//   ....[8]....
        /*0048*/ 	.word	0xffffffff


	//   ....[9]....
        /*004c*/ 	.word	0xffffffff


	//   ....[10]....
        /*0050*/ 	.word	0xffffffff


	//   ....[11]....
        /*0054*/ 	.word	0xffffffff


	//   ....[12]....
        /*0058*/ 	.word	0xffffffff


	//   ....[13]....
        /*005c*/ 	.word	0xffffffff


	//   ....[14]....
        /*0060*/ 	.word	0xffffffff


	//   ....[15]....
        /*0064*/ 	.word	0xffffffff


	//   ....[16]....
        /*0068*/ 	.word	0xffffffff


	//   ....[17]....
        /*006c*/ 	.word	0xffffffff


	//   ....[18]....
        /*0070*/ 	.word	0xffffffff


	//   ....[19]....
        /*0074*/ 	.word	0xffffffff


	//   ....[20]....
        /*0078*/ 	.word	0x050000b0


	//   ....[21]....
        /*007c*/ 	.word	0x050000b0


	//   ....[22]....
        /*0080*/ 	.word	0x050000b0


	//   ....[23]....
        /*0084*/ 	.word	0x050000b0


	//   ....[24]....
        /*0088*/ 	.word	0x050000b0


	//   ....[25]....
        /*008c*/ 	.word	0x050000b0


	//   ....[26]....
        /*0090*/ 	.word	0x050000b0


	//   ....[27]....
        /*0094*/ 	.word	0x050000b0


	//   ....[28]....
        /*0098*/ 	.word	0x050000b0


	//   ....[29]....
        /*009c*/ 	.word	0x050000b0


	//   ....[30]....
        /*00a0*/ 	.word	0x050000b0


	//   ....[31]....
        /*00a4*/ 	.word	0x050000b0


	//   ....[32]....
        /*00a8*/ 	.word	0x050000b0


	//   ....[33]....
        /*00ac*/ 	.word	0x050000b0


	//   ....[34]....
        /*00b0*/ 	.word	0x050000b0


	//   ....[35]....
        /*00b4*/ 	.word	0x050000b0


	//   ....[36]....
        /*00b8*/ 	.word	0x050000b0


	//   ....[37]....
        /*00bc*/ 	.word	0x050000b0


	//   ....[38]....
        /*00c0*/ 	.word	0x050000b0


	//   ....[39]....
        /*00c4*/ 	.word	0x050000b0


	//----- nvinfo : EIATTR_COOP_GROUP_INSTR_OFFSETS
	.align		4
.L_1656:
        /*00c8*/ 	.byte	0x04, 0x28
        /*00ca*/ 	.short	(.L_1658 - .L_1657)


	//   ....[0]....
.L_1657:
        /*00cc*/ 	.word	0x00002560


	//   ....[1]....
        /*00d0*/ 	.word	0x00002580


	//   ....[2]....
        /*00d4*/ 	.word	0x000025a0


	//   ....[3]....
        /*00d8*/ 	.word	0x000025c0


	//   ....[4]....
        /*00dc*/ 	.word	0x000025f0


	//   ....[5]....
        /*00e0*/ 	.word	0x00002b20


	//   ....[6]....
        /*00e4*/ 	.word	0x00002b40


	//   ....[7]....
        /*00e8*/ 	.word	0x00002b60


	//   ....[8]....
        /*00ec*/ 	.word	0x00002b80


	//   ....[9]....
        /*00f0*/ 	.word	0x00002ba0


	//   ....[10]....
        /*00f4*/ 	.word	0x00005030


	//   ....[11]....
        /*00f8*/ 	.word	0x00005060


	//   ....[12]....
        /*00fc*/ 	.word	0x00005080


	//   ....[13]....
        /*0100*/ 	.word	0x000050a0


	//   ....[14]....
        /*0104*/ 	.word	0x000050c0


	//   ....[15]....
        /*0108*/ 	.word	0x000055f0


	//   ....[16]....
        /*010c*/ 	.word	0x00005610


	//   ....[17]....
        /*0110*/ 	.word	0x00005630


	//   ....[18]....
        /*0114*/ 	.word	0x00005650


	//   ....[19]....
        /*0118*/ 	.word	0x00005670


	//   ....[20]....
        /*011c*/ 	.word	0x00006180


	//   ....[21]....
        /*0120*/ 	.word	0x00006220


	//   ....[22]....
        /*0124*/ 	.word	0x00006290


	//   ....[23]....
        /*0128*/ 	.word	0x00006300


	//   ....[24]....
        /*012c*/ 	.word	0x00006380


	//   ....[25]....
        /*0130*/ 	.word	0x00006900


	//   ....[26]....
        /*0134*/ 	.word	0x00006970


	//   ....[27]....
        /*0138*/ 	.word	0x000069e0


	//   ....[28]....
        /*013c*/ 	.word	0x00006a50


	//   ....[29]....
        /*0140*/ 	.word	0x00006ac0


	//   ....[30]....
        /*0144*/ 	.word	0x00006b60


	//   ....[31]....
        /*0148*/ 	.word	0x00006c10


	//   ....[32]....
        /*014c*/ 	.word	0x00006c80


	//   ....[33]....
        /*0150*/ 	.word	0x00006cf0


	//   ....[34]....
        /*0154*/ 	.word	0x00006d60


	//   ....[35]....
        /*0158*/ 	.word	0x000072e0


	//   ....[36]....
        /*015c*/ 	.word	0x00007350


	//   ....[37]....
        /*0160*/ 	.word	0x000073c0


	//   ....[38]....
        /*0164*/ 	.word	0x00007430


	//   ....[39]....
        /*0168*/ 	.word	0x000074a0


	//----- nvinfo : EIATTR_VRC_CTA_INIT_COUNT
	.align		4
.L_1658:
        /*016c*/ 	.byte	0x02, 0x4a
	.zero		1
	.zero		1


	//----- nvinfo : EIATTR_EXIT_INSTR_OFFSETS
	.align		4
        /*0170*/ 	.byte	0x04, 0x1c
        /*0172*/ 	.short	(.L_1660 - .L_1659)


	//   ....[0]....
.L_1659:
        /*0174*/ 	.word	0x000005f0


	//   ....[1]....
        /*0178*/ 	.word	0x00003640


	//   ....[2]....
        /*017c*/ 	.word	0x00006110


	//----- nvinfo : EIATTR_MAX_THREADS
	.align		4
.L_1660:
        /*0180*/ 	.byte	0x04, 0x05
        /*0182*/ 	.short	(.L_1662 - .L_1661)
.L_1661:
        /*0184*/ 	.word	0x00000080
        /*0188*/ 	.word	0x00000001
        /*018c*/ 	.word	0x00000001


	//----- nvinfo : EIATTR_CRS_STACK_SIZE
	.align		4
.L_1662:
        /*0190*/ 	.byte	0x04, 0x1e
        /*0192*/ 	.short	(.L_1664 - .L_1663)
.L_1663:
        /*0194*/ 	.word	0x00000000


	//----- nvinfo : EIATTR_CBANK_PARAM_SIZE
	.align		4
.L_1664:
        /*0198*/ 	.byte	0x03, 0x19
        /*019a*/ 	.short	0x00e8


	//----- nvinfo : EIATTR_PARAM_CBANK
	.align		4
        /*019c*/ 	.byte	0x04, 0x0a
        /*019e*/ 	.short	(.L_1666 - .L_1665)
	.align		4
.L_1665:
        /*01a0*/ 	.word	index@(.nv.constant0._ZN10layer_norm13ln_fwd_kernelINS_13Kernel_traitsIf13__nv_bfloat16S2_S2_fjLj1280ELj1ELj4ELj1ELj16ENS_18Kernel_traits_baseILj1280EfS2_S2_S2_fjLj128EEEEELb0ELb1ELb0ELb1EEEvNS_9FwdParamsE)
        /*01a4*/ 	.short	0x0380
        /*01a6*/ 	.short	0x00e8


	//----- nvinfo : EIATTR_SW_WAR
	.align		4
.L_1666:
        /*01a8*/ 	.byte	0x04, 0x36
        /*01aa*/ 	.short	(.L_1668 - .L_1667)
.L_1667:
        /*01ac*/ 	.word	0x00000008
.L_1668:


//--------------------- .nv.info._ZN10layer_norm13ln_fwd_kernelINS_13Kernel_traitsIf13__nv_bfloat16S2_S2_fjLj1280ELj1ELj4ELj1ELj16ENS_18Kernel_traits_baseILj1280EfS2_S2_S2_fjLj128EEEEELb0ELb1ELb1ELb0EEEvNS_9FwdParamsE --------------------------
	.section	.nv.info._ZN10layer_norm13ln_fwd_kernelINS_13Kernel_traitsIf13__nv_bfloat16S2_S2_fjLj1280ELj1ELj4ELj1ELj16ENS_18Kernel_traits_baseILj1280EfS2_S2_S2_fjLj128EEEEELb0ELb1ELb1ELb0EEEvNS_9FwdParamsE,"",@"SHT_CUDA_INFO"
	.sectionflags	@""
	.align	4


	//----- nvinfo : EIATTR_CUDA_API_VERSION
	.align		4
        /*0000*/ 	.byte	0x04, 0x37
        /*0002*/ 	.short	(.L_1670 - .L_1669)
.L_1669:
        /*0004*/ 	.word	0x00000082


	//----- nvinfo : EIATTR_KPARAM_INFO
	.align		4
.L_1670:
        /*0008*/ 	.byte	0x04, 0x17
        /*000a*/ 	.short	(.L_1672 - .L_1671)
.L_1671:
        /*000c*/ 	.word	0x00000000
        /*0010*/ 	.short	0x0000
        /*0012*/ 	.short	0x0000
        /*0014*/ 	.byte	0x00, 0xf0, 0xa1, 0x03


	//----- nvinfo : EIATTR_SPARSE_MMA_MASK
	.align		4
.L_1672:
        /*0018*/ 	.byte	0x03, 0x50
        /*001a*/ 	.short	0x0000


	//----- nvinfo : EIATTR_MAXREG_COUNT
	.align		4
        /*001c*/ 	.byte	0x03, 0x1b
        /*001e*/ 	.short	0x00ff


	//----- nvinfo : EIATTR_MERCURY_ISA_VERSION
	.align		4
        /*0020*/ 	.byte	0x03, 0x5f
        /*0022*/ 	.short	0x0101


	//----- nvinfo : EIATTR_COOP_GROUP_MASK_REGIDS
	.align		4
        /*0024*/ 	.byte	0x04, 0x29
        /*0026*/ 	.short	(.L_1674 - .L_1673)


	//   ....[0]....
.L_1673:
        /*0028*/ 	.word	0xffffffff


	//   ....[1]....
        /*002c*/ 	.word	0xffffffff


	//   ....[2]....
        /*0030*/ 	.word	0xffffffff


	//   ....[3]....
        /*0034*/ 	.word	0xffffffff


	//   ....[4]....
        /*0038*/ 	.word	0xffffffff


	//   ....[5]....
        /*003c*/ 	.word	0xffffffff


	//   ....[6]....
        /*0040*/ 	.word	0xffffffff


	//   ....[7]....
        /*0044*/ 	.word	0xffffffff


	//   ....[8]....
        /*0048*/ 	.word	0xffffffff


	//   ....[9]....
        /*004c*/ 	.word	0xffffffff


	//   ....[10]....
        /*0050*/ 	.word	0x050000bb


	//   ....[11]....
        /*0054*/ 	.word	0x050000bb


	//   ....[12]....
        /*0058*/ 	.word	0x050000bb


	//   ....[13]....
        /*005c*/ 	.word	0x050000bb


	//   ....[14]....
        /*0060*/ 	.word	0x050000bb


	//   ....[15]....
        /*0064*/ 	.word	0x050000bb


	//   ....[16]....
        /*0068*/ 	.word	0x050000bb


	//   ....[17]....
        /*006c*/ 	.word	0x050000bb


	//   ....[18]....
        /*0070*/ 	.word	0x050000bb


	//   ....[19]....
        /*0074*/ 	.word	0x050000bb


	//----- nvinfo : EIATTR_COOP_GROUP_INSTR_OFFSETS
	.align		4
.L_1674:
        /*0078*/ 	.byte	0x04, 0x28
        /*007a*/ 	.short	(.L_1676 - .L_1675)


	//   ....[0]....
.L_1675:
        /*007c*/ 	.word	0x000039f0


	//   ....[1]....
        /*0080*/ 	.word	0x00003a10


	//   ....[2]....
        /*0084*/ 	.word	0x00003a40


	//   ....[3]....
        /*0088*/ 	.word	0x00003a60


	//   ....[4]....
        /*008c*/ 	.word	0x00003a80


	//   ....[5]....
        /*0090*/ 	.word	0x00003fc0


	//   ....[6]....
        /*0094*/ 	.word	0x00003fe0


	//   ....[7]....
        /*0098*/ 	.word	0x00004000


	//   ....[8]....
        /*009c*/ 	.word	0x00004020


	//   ....[9]....
        /*00a0*/ 	.word	0x00004040


	//   ....[10]....
        /*00a4*/ 	.word	0x00004d80


	//   ....[11]....
        /*00a8*/ 	.word	0x00004e20


	//   ....[12]....
        /*00ac*/ 	.word	0x00004ea0


	//   ....[13]....
        /*00b0*/ 	.word	0x00004f10


	//   ....[14]....
        /*00b4*/ 	.word	0x00004f80


	//   ....[15]....
        /*00b8*/ 	.word	0x00005500


	//   ....[16]....
        /*00bc*/ 	.word	0x00005570


	//   ....[17]....
        /*00c0*/ 	.word	0x000055e0


	//   ....[18]....
        /*00c4*/ 	.word	0x00005650


	//   ....[19]....
        /*00c8*/ 	.word	0x000056c0


	//----- nvinfo : EIATTR_VRC_CTA_INIT_COUNT
	.align		4
.L_1676:
        /*00cc*/ 	.byte	0x02, 0x4a
	.zero		1
	.zero		1


	//----- nvinfo : EIATTR_EXIT_INSTR_OFFSETS
	.align		4
        /*00d0*/ 	.byte	0x04, 0x1c
        /*00d2*/ 	.short	(.L_1678 - .L_1677)


	//   ....[0]....
.L_1677:
        /*00d4*/ 	.word	0x00000a50


	//   ....[1]....
        /*00d8*/ 	.word	0x00004d10


	//----- nvinfo : EIATTR_MAX_THREADS
	.align		4
.L_1678:
        /*00dc*/ 	.byte	0x04, 0x05
        /*00de*/ 	.short	(.L_1680 - .L_1679)
.L_1679:
        /*00e0*/ 	.word	0x00000080
        /*00e4*/ 	.word	0x00000001
        /*00e8*/ 	.word	0x00000001


	//----- nvinfo : EIATTR_CRS_STACK_SIZE
	.align		4
.L_1680:
        /*00ec*/ 	.byte	0x04, 0x1e
        /*00ee*/ 	.short	(.L_1682 - .L_1681)
.L_1681:
        /*00f0*/ 	.word	0x00000000


	//----- nvinfo : EIATTR_CBANK_PARAM_SIZE
	.align		4
.L_1682:
        /*00f4*/ 	.byte	0x03, 0x19
        /*00f6*/ 	.short	0x00e8


	//----- nvinfo : EIATTR_PARAM_CBANK
	.align		4
        /*00f8*/ 	.byte	0x04, 0x0a
        /*00fa*/ 	.short	(.L_1684 - .L_1683)
	.align		4
.L_1683:
        /*00fc*/ 	.word	index@(.nv.constant0._ZN10layer_norm13ln_fwd_kernelINS_13Kernel_traitsIf13__nv_bfloat16S2_S2_fjLj1280ELj1ELj4ELj1ELj16ENS_18Kernel_traits_baseILj1280EfS2_S2_S2_fjLj128EEEEELb0ELb1ELb1ELb0EEEvNS_9FwdParamsE)
        /*0100*/ 	.short	0x0380
        /*0102*/ 	.short	0x00e8


	//----- nvinfo : EIATTR_SW_WAR
	.align		4
.L_1684:
        /*0104*/ 	.byte	0x04, 0x36
        /*0106*/ 	.short	(.L_1686 - .L_1685)
.L_1685:
        /*0108*/ 	.word	0x00000008
.L_1686:


//--------------------- .nv.info._ZN10layer_norm13ln_fwd_kernelINS_13Kernel_traitsIf13__nv_bfloat16S2_S2_fjLj1280ELj1ELj4ELj1ELj16ENS_18Kernel_traits_baseILj1280EfS2_S2_S2_fjLj128EEEEELb0ELb1ELb1ELb1EEEvNS_9FwdParamsE --------------------------
	.section	.nv.info._ZN10layer_norm13ln_fwd_kernelINS_13Kernel_traitsIf13__nv_bfloat16S2_S2_fjLj1280ELj1ELj4ELj1ELj16ENS_18Kernel_traits_baseILj1280EfS2_S2_S2_fjLj128EEEEELb0ELb1ELb1ELb1EEEvNS_9FwdParamsE,"",@"SHT_CUDA_INFO"
	.sectionflags	@""
	.align	4


	//----- nvinfo : EIATTR_CUDA_API_VERSION
	.align		4
        /*0000*/ 	.byte	0x04, 0x37
        /*0002*/ 	.short	(.L_1688 - .L_1687)
.L_1687:
        /*0004*/ 	.word	0x00000082


	//----- nvinfo : EIATTR_KPARAM_INFO
	.align		4
.L_1688:
        /*0008*/ 	.byte	0x04, 0x17
        /*000a*/ 	.short	(.L_1690 - .L_1689)
.L_1689:
        /*000c*/ 	.word	0x00000000
        /*0010*/ 	.short	0x0000
        /*0012*/ 	.short	0x0000
        /*0014*/ 	.byte	0x00, 0xf0, 0xa1, 0x03


	//----- nvinfo : EIATTR_SPARSE_MMA_MASK
	.align		4
.L_1690:
        /*0018*/ 	.byte	0x03, 0x50
        /*001a*/ 	.short	0x0000


	//----- nvinfo : EIATTR_MAXREG_COUNT
	.align		4
        /*001c*/ 	.byte	0x03, 0x1b
        /*001e*/ 	.short	0x00ff


	//----- nvinfo : EIATTR_MERCURY_ISA_VERSION
	.align		4
        /*0020*/ 	.byte	0x03, 0x5f
        /*0022*/ 	.short	0x0101


	//----- nvinfo : EIATTR_COOP_GROUP_MASK_REGIDS
	.align		4
        /*0024*/ 	.byte	0x04, 0x29
        /*0026*/ 	.short	(.L_1692 - .L_1691)


	//   ....[0]....
.L_1691:
        /*0028*/ 	.word	0xffffffff


	//   ....[1]....
        /*002c*/ 	.word	0xffffffff


	//   ....[2]....
        /*0030*/ 	.word	0xffffffff


	//   ....[3]....
        /*0034*/ 	.word	0xffffffff


	//   ....[4]....
        /*0038*/ 	.word	0xffffffff


	//   ....[5]....
        /*003c*/ 	.word	0xffffffff


	//   ....[6]....
        /*0040*/ 	.word	0xffffffff


	//   ....[7]....
        /*0044*/ 	.word	0xffffffff


	//   ....[8]....
        /*0048*/ 	.word	0xffffffff


	//   ....[9]....
        /*004c*/ 	.word	0xffffffff


	//   ....[10]....
        /*0050*/ 	.word	0x050000b6


	//   ....[11]....
        /*0054*/ 	.word	0x050000b6


	//   ....[12]....
        /*0058*/ 	.word	0x050000b6


	//   ....[13]....
        /*005c*/ 	.word	0x050000b6


	//   ....[14]....
        /*0060*/ 	.word	0x050000b6


	//   ....[15]....
        /*0064*/ 	.word	0x050000b6


	//   ....[16]....
        /*0068*/ 	.word	0x050000b6


	//   ....[17]....
        /*006c*/ 	.word	0x050000b6


	//   ....[18]....
        /*0070*/ 	.word	0x050000b6


	//   ....[19]....
        /*0074*/ 	.word	0x050000b6


	//----- nvinfo : EIATTR_COOP_GROUP_INSTR_OFFSETS
	.align		4
.L_1692:
        /*0078*/ 	.byte	0x04, 0x28
        /*007a*/ 	.short	(.L_1694 - .L_1693)


	//   ....[0]....
.L_1693:
        /*007c*/ 	.word	0x00003280


	//   ....[1]....
        /*0080*/ 	.word	0x000032b0


	//   ....[2]....
        /*0084*/ 	.word	0x000032d0


	//   ....[3]....
        /*0088*/ 	.word	0x000032f0


	//   ....[4]....
        /*008c*/ 	.word	0x00003310


	//   ....[5]....
        /*0090*/ 	.word	0x00003840


	//   ....[6]....
        /*0094*/ 	.word	0x00003860


	//   ....[7]....
        /*0098*/ 	.word	0x00003880


	//   ....[8]....
        /*009c*/ 	.word	0x000038a0


	//   ....[9]....
        /*00a0*/ 	.word	0x000038c0


	//   ....[10]....
        /*00a4*/ 	.word	0x000044b0


	//   ....[11]....
        /*00a8*/ 	.word	0x00004560


	//   ....[12]....
        /*00ac*/ 	.word	0x000045d0


	//   ....[13]....
        /*00b0*/ 	.word	0x00004640


	//   ....[14]....
        /*00b4*/ 	.word	0x000046b0


	//   ....[15]....
        /*00b8*/ 	.word	0x00004c30


	//   ....[16]....
        /*00bc*/ 	.word	0x00004ca0


	//   ....[17]....
        /*00c0*/ 	.word	0x00004d10


	//   ....[18]....
        /*00c4*/ 	.word	0x00004d80


	//   ....[19]....
        /*00c8*/ 	.word	0x00004df0


	//----- nvinfo : EIATTR_VRC_CTA_INIT_COUNT
	.align		4
.L_1694:
        /*00cc*/ 	.byte	0x02, 0x4a
	.zero		1
	.zero		1


	//----- nvinfo : EIATTR_EXIT_INSTR_OFFSETS
	.align		4
        /*00d0*/ 	.byte	0x04, 0x1c
        /*00d2*/ 	.short	(.L_1696 - .L_1695)


	//   ....[0]....
.L_1695:
        /*00d4*/ 	.word	0x00000620


	//   ....[1]....
        /*00d8*/ 	.word	0x00004440


	//----- nvinfo : EIATTR_MAX_THREADS
	.align		4
.L_1696:
        /*00dc*/ 	.byte	0x04, 0x05
        /*00de*/ 	.short	(.L_1698 - .L_1697)
.L_1697:
        /*00e0*/ 	.word	0x00000080
        /*00e4*/ 	.word	0x00000001
        /*00e8*/ 	.word	0x00000001


	//----- nvinfo : EIATTR_CRS_STACK_SIZE
	.align		4
.L_1698:
        /*00ec*/ 	.byte	0x04, 0x1e
        /*00ee*/ 	.short	(.L_1700 - .L_1699)
.L_1699:
        /*00f0*/ 	.word	0x00000000


	//----- nvinfo : EIATTR_CBANK_PARAM_SIZE
	.align		4
.L_1700:
        /*00f4*/ 	.byte	0x03, 0x19
        /*00f6*/ 	.short	0x00e8


	//----- nvinfo : EIATTR_PARAM_CBANK
	.align		4
        /*00f8*/ 	.byte	0x04, 0x0a
        /*00fa*/ 	.short	(.L_1702 - .L_1701)
	.align		4
.L_1701:
        /*00fc*/ 	.word	index@(.nv.constant0._ZN10layer_norm13ln_fwd_kernelINS_13Kernel_traitsIf13__nv_bfloat16S2_S2_fjLj1280ELj1ELj4ELj1ELj16ENS_18Kernel_traits_baseILj1280EfS2_S2_S2_fjLj128EEEEELb0ELb1ELb1ELb1EEEvNS_9FwdParamsE)
        /*0100*/ 	.short	0x0380
        /*0102*/ 	.short	0x00e8


	//----- nvinfo : EIATTR_SW_WAR
	.align		4
.L_1702:
        /*0104*/ 	.byte	0x04, 0x36
        /*0106*/ 	.short	(.L_1704 - .L_1703)
.L_1703:
        /*0108*/ 	.word	0x00000008
.L_1704:


//--------------------- .nv.info._ZN10layer_norm13ln_fwd_kernelINS_13Kernel_traitsIf13__nv_bfloat16S2_S2_fjLj1280ELj1ELj4ELj1ELj16ENS_18Kernel_traits_baseILj1280EfS2_S2_S2_fjLj128EEEEELb1ELb0ELb0ELb0EEEvNS_9FwdParamsE --------------------------
	.section	.nv.info._ZN10layer_norm13ln_fwd_kernelINS_13Kernel_traitsIf13__nv_bfloat16S2_S2_fjLj1280ELj1ELj4ELj1ELj16ENS_18Kernel_traits_baseILj1280EfS2_S2_S2_fjLj128EEEEELb1ELb0ELb0ELb0EEEvNS_9FwdParamsE,"",@"SHT_CUDA_INFO"
	.sectionflags	@""
	.align	4


	//----- nvinfo : EIATTR_CUDA_API_VERSION
	.align		4
        /*0000*/ 	.byte	0x04, 0x37
        /*0002*/ 	.short	(.L_1706 - .L_1705)
.L_1705:
        /*0004*/ 	.word	0x00000082


	//----- nvinfo : EIATTR_KPARAM_INFO
	.align		4
.L_1706:
        /*0008*/ 	.byte	0x04, 0x17
        /*000a*/ 	.short	(.L_1708 - .L_1707)
.L_1707:
        /*000c*/ 	.word	0x00000000
        /*0010*/ 	.short	0x0000
        /*0012*/ 	.short	0x0000
        /*0014*/ 	.byte	0x00, 0xf0, 0xa1, 0x03


	//----- nvinfo : EIATTR_SPARSE_MMA_MASK
	.align		4
.L_1708:
        /*0018*/ 	.byte	0x03, 0x50
        /*001a*/ 	.short	0x0000


	//----- nvinfo : EIATTR_MAXREG_COUNT
	.align		4
        /*001c*/ 	.byte	0x03, 0x1b
        /*001e*/ 	.short	0x00ff


	//----- nvinfo : EIATTR_MERCURY_ISA_VERSION
	.align		4
        /*0020*/ 	.byte	0x03, 0x5f
        /*0022*/ 	.short	0x0101


	//----- nvinfo : EIATTR_COOP_GROUP_MASK_REGIDS
	.align		4
        /*0024*/ 	.byte	0x04, 0x29
        /*0026*/ 	.short	(.L_1710 - .L_1709)


	//   ....[0]....
.L_1709:
        /*0028*/ 	.word	0xffffffff


	//   ....[1]....
        /*002c*/ 	.word	0xffffffff


	//   ....[2]....
        /*0030*/ 	.word	0xffffffff


	//   ....[3]....
        /*0034*/ 	.word	0xffffffff


	//   ....[4]....
        /*0038*/ 	.word	0xffffffff


	//   ....[5]....
        /*003c*/ 	.word	0xffffffff


	//   ....[6]....
        /*0040*/ 	.word	0xffffffff


	//   ....[7]....
        /*0044*/ 	.word	0xffffffff


	//   ....[8]....
        /*0048*/ 	.word	0xffffffff


	//   ....[9]....
        /*004c*/ 	.word	0xffffffff


	//   ....[10]....
        /*0050*/ 	.word	0x0500008e


	//   ....[11]....
        /*0054*/ 	.word	0x0500008e


	//   ....[12]....
        /*0058*/ 	.word	0x0500008e


	//   ....[13]....
        /*005c*/ 	.word	0x0500008e


	//   ....[14]....
        /*0060*/ 	.word	0x0500008e


	//   ....[15]....
        /*0064*/ 	.word	0x0500008e


	//   ....[16]....
        /*0068*/ 	.word	0x0500008e


	//   ....[17]....
        /*006c*/ 	.word	0x0500008e


	//   ....[18]....
        /*0070*/ 	.word	0x0500008e


	//   ....[19]....
        /*0074*/ 	.word	0x0500008e


	//----- nvinfo : EIATTR_COOP_GROUP_INSTR_OFFSETS
	.align		4
.L_1710:
        /*0078*/ 	.byte	0x04, 0x28
        /*007a*/ 	.short	(.L_1712 - .L_1711)


	//   ....[0]....
.L_1711:
        /*007c*/ 	.word	0x0001b8e0


	//   ....[1]....
        /*0080*/ 	.word	0x0001b910


	//   ....[2]....
        /*0084*/ 	.word	0x0001b930


	//   ....[3]....
        /*0088*/ 	.word	0x0001b950


	//   ....[4]....
        /*008c*/ 	.word	0x0001b980


	//   ....[5]....
        /*0090*/ 	.word	0x0001bec0


	//   ....[6]....
        /*0094*/ 	.word	0x0001bee0


	//   ....[7]....
        /*0098*/ 	.word	0x0001bf00


	//   ....[8]....
        /*009c*/ 	.word	0x0001bf20


	//   ....[9]....
        /*00a0*/ 	.word	0x0001bf40


	//   ....[10]....
        /*00a4*/ 	.word	0x0001cc10


	//   ....[11]....
        /*00a8*/ 	.word	0x0001ccb0


	//   ....[12]....
        /*00ac*/ 	.word	0x0001cd20


	//   ....[13]....
        /*00b0*/ 	.word	0x0001cd90


	//   ....[14]....
        /*00b4*/ 	.word	0x0001ce10


	//   ....[15]....
        /*00b8*/ 	.word	0x0001d3b0


	//   ....[16]....
        /*00bc*/ 	.word	0x0001d420


	//   ....[17]....
        /*00c0*/ 	.word	0x0001d490


	//   ....[18]....
        /*00c4*/ 	.word	0x0001d500


	//   ....[19]....
        /*00c8*/ 	.word	0x0001d570


	//----- nvinfo : EIATTR_VRC_CTA_INIT_COUNT
	.align		4
.L_1712:
        /*00cc*/ 	.byte	0x02, 0x4a
	.zero		1
	.zero		1


	//----- nvinfo : EIATTR_EXIT_INSTR_OFFSETS
	.align		4
        /*00d0*/ 	.byte	0x04, 0x1c
        /*00d2*/ 	.short	(.L_1714 - .L_1713)


	//   ....[0]....
.L_1713:
        /*00d4*/ 	.word	0x000009f0


	//   ....[1]....
        /*00d8*/ 	.word	0x0001cba0


	//----- nvinfo : EIATTR_INDIRECT_BRANCH_TARGETS
	.align		4
.L_1714:
        /*00dc*/ 	.byte	0x04, 0x34
        /*00de*/ 	.short	(.L_1716 - .L_1715)


	//   ....[0]....
.L_1715:
        /*00e0*/ 	.word	.L_x_45640@srel
        /*00e4*/ 	.short	0x0
        /*00e6*/ 	.short	0x0
        /*00e8*/ 	.word	0x3
        /*00ec*/ 	.word	.L_x_45641@srel
        /*00f0*/ 	.word	.L_x_45642@srel
        /*00f4*/ 	.word	.L_x_45643@srel


	//----- nvinfo : EIATTR_MAX_THREADS
	.align		4
.L_1716:
        /*00f8*/ 	.byte	0x04, 0x05
        /*00fa*/ 	.short	(.L_1718 - .L_1717)
.L_1717:
        /*00fc*/ 	.word	0x00000080
        /*0100*/ 	.word	0x00000001
        /*0104*/ 	.word	0x00000001


	//----- nvinfo : EIATTR_CRS_STACK_SIZE
	.align		4
.L_1718:
        /*0108*/ 	.byte	0x04, 0x1e
        /*010a*/ 	.short	(.L_1720 - .L_1719)
.L_1719:
        /*010c*/ 	.word	0x00000000


	//----- nvinfo : EIATTR_CBANK_PARAM_SIZE
	.align		4
.L_1720:
        /*0110*/ 	.byte	0x03, 0x19
        /*0112*/ 	.short	0x00e8


	//----- nvinfo : EIATTR_PARAM_CBANK
	.align		4
        /*0114*/ 	.byte	0x04, 0x0a
        /*0116*/ 	.short	(.L_1722 - .L_1721)
	.align		4
.L_1721:
        /*0118*/ 	.word	index@(.nv.constant0._ZN10layer_norm13ln_fwd_kernelINS_13Kernel_traitsIf13__nv_bfloat16S2_S2_fjLj1280ELj1ELj4ELj1ELj16ENS_18Kernel_traits_baseILj1280EfS2_S2_S2_fjLj128EEEEELb1ELb0ELb0ELb0EEEvNS_9FwdParamsE)
        /*011c*/ 	.short	0x0380
        /*011e*/ 	.short	0x00e8


	//----- nvinfo : EIATTR_SW_WAR
	.align		4
.L_1722:
        /*0120*/ 	.byte	0x04, 0x36
        /*0122*/ 	.short	(.L_1724 - .L_1723)
.L_1723:
        /*0124*/ 	.word	0x00000008
.L_1724:


//--------------------- .nv.info._ZN10layer_norm13ln_fwd_kernelINS_13Kernel_traitsIf13__nv_bfloat16S2_S2_fjLj1280ELj1ELj4ELj1ELj16ENS_18Kernel_traits_baseILj1280EfS2_S2_S2_fjLj128EEEEELb1ELb0ELb0ELb1EEEvNS_9FwdParamsE --------------------------
	.section	.nv.info._ZN10layer_norm13ln_fwd_kernelINS_13Kernel_traitsIf13__nv_bfloat16S2_S2_fjLj1280ELj1ELj4ELj1ELj16ENS_18Kernel_traits_baseILj1280EfS2_S2_S2_fjLj128EEEEELb1ELb0ELb0ELb1EEEvNS_9FwdParamsE,"",@"SHT_CUDA_INFO"
	.sectionflags	@""
	.align	4


	//----- nvinfo : EIATTR_CUDA_API_VERSION
	.align		4
        /*0000*/ 	.byte	0x04, 0x37
        /*0002*/ 	.short	(.L_1726 - .L_1725)
.L_1725:
        /*0004*/ 	.word	0x00000082


	//----- nvinfo : EIATTR_KPARAM_INFO
	.align		4
.L_1726:
        /*0008*/ 	.byte	0x04, 0x17
        /*000a*/ 	.short	(.L_1728 - .L_1727)
.L_1727:
        /*000c*/ 	.word	0x00000000
        /*0010*/ 	.short	0x0000
        /*0012*/ 	.short	0x0000
        /*0014*/ 	.byte	0x00, 0xf0, 0xa1, 0x03


	//----- nvinfo : EIATTR_SPARSE_MMA_MASK
	.align		4
.L_1728:
        /*0018*/ 	.byte	0x03, 0x50
        /*001a*/ 	.short	0x0000


	//----- nvinfo : EIATTR_MAXREG_COUNT
	.align		4
        /*001c*/ 	.byte	0x03, 0x1b
        /*001e*/ 	.short	0x00ff


	//----- nvinfo : EIATTR_MERCURY_ISA_VERSION
	.align		4
        /*0020*/ 	.byte	0x03, 0x5f
        /*0022*/ 	.short	0x0101


	//----- nvinfo : EIATTR_COOP_GROUP_MASK_REGIDS
	.align		4
        /*0024*/ 	.byte	0x04, 0x29
        /*0026*/ 	.short	(.L_1730 - .L_1729)


	//   ....[0]....
.L_1729:
        /*0028*/ 	.word	0xffffffff


	//   ....[1]....
        /*002c*/ 	.word	0xffffffff


	//   ....[2]....
        /*0030*/ 	.word	0xffffffff


	//   ....[3]....
        /*0034*/ 	.word	0xffffffff


	//   ....[4]....
        /*0038*/ 	.word	0xffffffff


	//   ....[5]....
        /*003c*/ 	.word	0xffffffff


	//   ....[6]....
        /*0040*/ 	.word	0xffffffff


	//   ....[7]....
        /*0044*/ 	.word	0xffffffff


	//   ....[8]....
        /*0048*/ 	.word	0xffffffff


	//   ....[9]....
        /*004c*/ 	.word	0xffffffff


	//   ....[10]....
        /*0050*/ 	.word	0x05000066


	//   ....[11]....
        /*0054*/ 	.word	0x05000066


	//   ....[12]....
        /*0058*/ 	.word	0x05000066


	//   ....[13]....
        /*005c*/ 	.word	0x05000066


	//   ....[14]....
        /*0060*/ 	.word	0x05000066


	//   ....[15]....
        /*0064*/ 	.word	0x05000066


	//   ....[16]....
        /*0068*/ 	.word	0x05000066


	//   ....[17]....
        /*006c*/ 	.word	0x05000066


	//   ....[18]....
        /*0070*/ 	.word	0x05000066


	//   ....[19]....
        /*0074*/ 	.word	0x05000066


	//----- nvinfo : EIATTR_COOP_GROUP_INSTR_OFFSETS
	.align		4
.L_1730:
        /*0078*/ 	.byte	0x04, 0x28
        /*007a*/ 	.short	(.L_1732 - .L_1731)


	//   ....[0]....
.L_1731:
        /*007c*/ 	.word	0x0001adc0


	//   ....[1]....
        /*0080*/ 	.word	0x0001ade0


	//   ....[2]....
        /*0084*/ 	.word	0x0001ae00


	//   ....[3]....
        /*0088*/ 	.word	0x0001ae20


	//   ....[4]....
        /*008c*/ 	.word	0x0001ae50


	//   ....[5]....
        /*0090*/ 	.word	0x0001b380


	//   ....[6]....
        /*0094*/ 	.word	0x0001b3a0


	//   ....[7]....
        /*0098*/ 	.word	0x0001b3c0


	//   ....[8]....
        /*009c*/ 	.word	0x0001b3e0


	//   ....[9]....
        /*00a0*/ 	.word	0x0001b400


	//   ....[10]....
        /*00a4*/ 	.word	0x0001bf20


	//   ....[11]....
        /*00a8*/ 	.word	0x0001bfc0


	//   ....[12]....
        /*00ac*/ 	.word	0x0001c030


	//   ....[13]....
        /*00b0*/ 	.word	0x0001c0a0


	//   ....[14]....
        /*00b4*/ 	.word	0x0001c120


	//   ....[15]....
        /*00b8*/ 	.word	0x0001c6a0


	//   ....[16]....
        /*00bc*/ 	.word	0x0001c710


	//   ....[17]....
        /*00c0*/ 	.word	0x0001c780


	//   ....[18]....
        /*00c4*/ 	.word	0x0001c7f0


	//   ....[19]....
        /*00c8*/ 	.word	0x0001c860


	//----- nvinfo : EIATTR_VRC_CTA_INIT_COUNT
	.align		4
.L_1732:
        /*00cc*/ 	.byte	0x02, 0x4a
	.zero		1
	.zero		1


	//----- nvinfo : EIATTR_EXIT_INSTR_OFFSETS
	.align		4
        /*00d0*/ 	.byte	0x04, 0x1c
        /*00d2*/ 	.short	(.L_1734 - .L_1733)


	//   ....[0]....
.L_1733:
        /*00d4*/ 	.word	0x000006d0


	//   ....[1]....
        /*00d8*/ 	.word	0x0001beb0


	//----- nvinfo : EIATTR_INDIRECT_BRANCH_TARGETS
	.align		4
.L_1734:
        /*00dc*/ 	.byte	0x04, 0x34
        /*00de*/ 	.short	(.L_1736 - .L_1735)


	//   ....[0]....
.L_1735:
        /*00e0*/ 	.word	.L_x_45644@srel
        /*00e4*/ 	.short	0x0
        /*00e6*/ 	.short	0x0
        /*00e8*/ 	.word	0x3
        /*00ec*/ 	.word	.L_x_45645@srel
        /*00f0*/ 	.word	.L_x_45646@srel
        /*00f4*/ 	.word	.L_x_45647@srel


	//----- nvinfo : EIATTR_MAX_THREADS
	.align		4
.L_1736:
        /*00f8*/ 	.byte	0x04, 0x05
        /*00fa*/ 	.short	(.L_1738 - .L_1737)
.L_1737:
        /*00fc*/ 	.word	0x00000080
        /*0100*/ 	.word	0x00000001
        /*0104*/ 	.word	0x00000001


	//----- nvinfo : EIATTR_CRS_STACK_SIZE
	.align		4
.L_1738:
        /*0108*/ 	.byte	0x04, 0x1e
        /*010a*/ 	.short	(.L_1740 - .L_1739)
.L_1739:
        /*010c*/ 	.word	0x00000000


	//----- nvinfo : EIATTR_CBANK_PARAM_SIZE
	.align		4
.L_1740:
        /*0110*/ 	.byte	0x03, 0x19
        /*0112*/ 	.short	0x00e8


	//----- nvinfo : EIATTR_PARAM_CBANK
	.align		4
        /*0114*/ 	.byte	0x04, 0x0a
        /*0116*/ 	.short	(.L_1742 - .L_1741)
	.align		4
.L_1741:
        /*0118*/ 	.word	index@(.nv.constant0._ZN10layer_norm13ln_fwd_kernelINS_13Kernel_traitsIf13__nv_bfloat16S2_S2_fjLj1280ELj1ELj4ELj1ELj16ENS_18Kernel_traits_baseILj1280EfS2_S2_S2_fjLj128EEEEELb1ELb0ELb0ELb1EEEvNS_9FwdParamsE)
        /*011c*/ 	.short	0x0380
        /*011e*/ 	.short	0x00e8


	//----- nvinfo : EIATTR_SW_WAR
	.align		4
.L_1742:
        /*0120*/ 	.byte	0x04, 0x36
        /*0122*/ 	.short	(.L_1744 - .L_1743)
.L_1743:
        /*0124*/ 	.word	0x00000008
.L_1744:


//--------------------- .nv.info._ZN10layer_norm13ln_fwd_kernelINS_13Kernel_traitsIf13__nv_bfloat16S2_S2_fjLj1280ELj1ELj4ELj1ELj16ENS_18Kernel_traits_baseILj1280EfS2_S2_S2_fjLj128EEEEELb1ELb0ELb1ELb0EEEvNS_9FwdParamsE --------------------------
	.section	.nv.info._ZN10layer_norm13ln_fwd_kernelINS_13Kernel_traitsIf13__nv_bfloat16S2_S2_fjLj1280ELj1ELj4ELj1ELj16ENS_18Kernel_traits_baseILj1280EfS2_S2_S2_fjLj128EEEEELb1ELb0ELb1ELb0EEEvNS_9FwdParamsE,"",@"SHT_CUDA_INFO"
	.sectionflags	@""
	.align	4


	//----- nvinfo : EIATTR_CUDA_API_VERSION
	.align		4
        /*0000*/ 	.byte	0x04, 0x37
        /*0002*/ 	.short	(.L_1746 - .L_1745)
.L_1745:
        /*0004*/ 	.word	0x00000082


	//----- nvinfo : EIATTR_KPARAM_INFO
	.align		4
.L_1746:
        /*0008*/ 	.byte	0x04, 0x17
        /*000a*/ 	.short	(.L_1748 - .L_1747)
.L_1747:
        /*000c*/ 	.word	0x00000000
        /*0010*/ 	.short	0x0000
        /*0012*/ 	.short	0x0000
        /*0014*/ 	.byte	0x00, 0xf0, 0xa1, 0x03


	//----- nvinfo : EIATTR_SPARSE_MMA_MASK
	.align		4
.L_1748:
        /*0018*/ 	.byte	0x03, 0x50
        /*001a*/ 	.short	0x0000


	//----- nvinfo : EIATTR_MAXREG_COUNT
	.align		4
        /*001c*/ 	.byte	0x03, 0x1b
        /*001e*/ 	.short	0x00ff


	//----- nvinfo : EIATTR_MERCURY_ISA_VERSION
	.align		4
        /*0020*/ 	.byte	0x03, 0x5f
        /*0022*/ 	.short	0x0101


	//----- nvinfo : EIATTR_COOP_GROUP_MASK_REGIDS
	.align		4
        /*0024*/ 	.byte	0x04, 0x29
        /*0026*/ 	.short	(.L_1750 - .L_1749)


	//   ....[0]....
.L_1749:
        /*0028*/ 	.word	0xffffffff


	//   ....[1]....
        /*002c*/ 	.word	0xffffffff


	//   ....[2]....
        /*0030*/ 	.word	0xffffffff


	//   ....[3]....
        /*0034*/ 	.word	0xffffffff


	//   ....[4]....
        /*0038*/ 	.word	0xffffffff


	//   ....[5]....
        /*003c*/ 	.word	0xffffffff


	//   ....[6]....
        /*0040*/ 	.word	0xffffffff


	//   ....[7]....
        /*0044*/ 	.word	0xffffffff


	//   ....[8]....
        /*0048*/ 	.word	0xffffffff


	//   ....[9]....
        /*004c*/ 	.word	0xffffffff


	//   ....[10]....
        /*0050*/ 	.word	0x0500006b


	//   ....[11]....
        /*0054*/ 	.word	0x0500006b


	//   ....[12]....
        /*0058*/ 	.word	0x0500006b


	//   ....[13]....
        /*005c*/ 	.word	0x0500006b


	//   ....[14]....
        /*0060*/ 	.word	0x0500006b


	//   ....[15]....
        /*0064*/ 	.word	0x0500006b


	//   ....[16]....
        /*0068*/ 	.word	0x0500006b


	//   ....[17]....
        /*006c*/ 	.word	0x0500006b


	//   ....[18]....
        /*0070*/ 	.word	0x0500006b


	//   ....[19]....
        /*0074*/ 	.word	0x0500006b


	//----- nvinfo : EIATTR_COOP_GROUP_INSTR_OFFSETS
	.align		4
.L_1750:
        /*0078*/ 	.byte	0x04, 0x28
        /*007a*/ 	.short	(.L_1752 - .L_1751)


	//   ....[0]....
.L_1751:
        /*007c*/ 	.word	0x00021cc0


	//   ....[1]....
        /*0080*/ 	.word	0x00021cf0


	//   ....[2]....
        /*0084*/ 	.word	0x00021d10


	//   ....[3]....
        /*0088*/ 	.word	0x00021d30


	//   ....[4]....
        /*008c*/ 	.word	0x00021d50


	//   ....[5]....
        /*0090*/ 	.word	0x00022290


	//   ....[6]....
        /*0094*/ 	.word	0x000222b0


	//   ....[7]....
        /*0098*/ 	.word	0x000222d0


	//   ....[8]....
        /*009c*/ 	.word	0x000222f0


	//   ....[9]....
        /*00a0*/ 	.word	0x00022310


	//   ....[10]....
        /*00a4*/ 	.word	0x00023050


	//   ....[11]....
        /*00a8*/ 	.word	0x00023100


	//   ....[12]....
        /*00ac*/ 	.word	0x00023170


	//   ....[13]....
        /*00b0*/ 	.word	0x000231e0


	//   ....[14]....
        /*00b4*/ 	.word	0x00023250


	//   ....[15]....
        /*00b8*/ 	.word	0x000237f0


	//   ....[16]....
        /*00bc*/ 	.word	0x00023860


	//   ....[17]....
        /*00c0*/ 	.word	0x000238d0


	//   ....[18]....
        /*00c4*/ 	.word	0x00023940


	//   ....[19]....
        /*00c8*/ 	.word	0x000239b0


	//----- nvinfo : EIATTR_VRC_CTA_INIT_COUNT
	.align		4
.L_1752:
        /*00cc*/ 	.byte	0x02, 0x4a
	.zero		1
	.zero		1


	//----- nvinfo : EIATTR_EXIT_INSTR_OFFSETS
	.align		4
        /*00d0*/ 	.byte	0x04, 0x1c
        /*00d2*/ 	.short	(.L_1754 - .L_1753)


	//   ....[0]....
.L_1753:
        /*00d4*/ 	.word	0x000009f0


	//   ....[1]....
        /*00d8*/ 	.word	0x00022fe0


	//----- nvinfo : EIATTR_MAX_THREADS
	.align		4
.L_1754:
        /*00dc*/ 	.byte	0x04, 0x05
        /*00de*/ 	.short	(.L_1756 - .L_1755)
.L_1755:
        /*00e0*/ 	.word	0x00000080
        /*00e4*/ 	.word	0x00000001
        /*00e8*/ 	.word	0x00000001


	//----- nvinfo : EIATTR_CRS_STACK_SIZE
	.align		4
.L_1756:
        /*00ec*/ 	.byte	0x04, 0x1e
        /*00ee*/ 	.short	(.L_1758 - .L_1757)
.L_1757:
        /*00f0*/ 	.word	0x00000000


	//----- nvinfo : EIATTR_CBANK_PARAM_SIZE
	.align		4
.L_1758:
        /*00f4*/ 	.byte	0x03, 0x19
        /*00f6*/ 	.short	0x00e8


	//----- nvinfo : EIATTR_PARAM_CBANK
	.align		4
        /*00f8*/ 	.byte	0x04, 0x0a
        /*00fa*/ 	.short	(.L_1760 - .L_1759)
	.align		4
.L_1759:
        /*00fc*/ 	.word	index@(.nv.constant0._ZN10layer_norm13ln_fwd_kernelINS_13Kernel_traitsIf13__nv_bfloat16S2_S2_fjLj1280ELj1ELj4ELj1ELj16ENS_18Kernel_traits_baseILj1280EfS2_S2_S2_fjLj128EEEEELb1ELb0ELb1ELb0EEEvNS_9FwdParamsE)
        /*0100*/ 	.short	0x0380
        /*0102*/ 	.short	0x00e8


	//----- nvinfo : EIATTR_SW_WAR
	.align		4
.L_1760:
        /*0104*/ 	.byte	0x04, 0x36
        /*0106*/ 	.short	(.L_1762 - .L_1761)
.L_1761:
        /*0108*/ 	.word	0x00000008
.L_1762:


//--------------------- .nv.info._ZN10layer_norm13ln_fwd_kernelINS_13Kernel_traitsIf13__nv_bfloat16S2_S2_fjLj1280ELj1ELj4ELj1ELj16ENS_18Kernel_traits_baseILj1280EfS2_S2_S2_fjLj128EEEEELb1ELb0ELb1ELb1EEEvNS_9FwdParamsE --------------------------
	.section	.nv.info._ZN10layer_norm13ln_fwd_kernelINS_13Kernel_traitsIf13__nv_bfloat16S2_S2_fjLj1280ELj1ELj4ELj1ELj16ENS_18Kernel_traits_baseILj1280EfS2_S2_S2_fjLj128EEEEELb1ELb0ELb1ELb1EEEvNS_9FwdParamsE,"",@"SHT_CUDA_INFO"
	.sectionflags	@""
	.align	4


	//----- nvinfo : EIATTR_CUDA_API_VERSION
	.align		4
        /*0000*/ 	.byte	0x04, 0x37
        /*0002*/ 	.short	(.L_1764 - .L_1763)
.L_1763:
        /*0004*/ 	.word	0x00000082


	//----- nvinfo : EIATTR_KPARAM_INFO
	.align		4
.L_1764:
        /*0008*/ 	.byte	0x04, 0x17
        /*000a*/ 	.short	(.L_1766 - .L_1765)
.L_1765:
        /*000c*/ 	.word	0x00000000
        /*0010*/ 	.short	0x0000
        /*0012*/ 	.short	0x0000
        /*0014*/ 	.byte	0x00, 0xf0, 0xa1, 0x03


	//----- nvinfo : EIATTR_SPARSE_MMA_MASK
	.align		4
.L_1766:
        /*0018*/ 	.byte	0x03, 0x50
        /*001a*/ 	.short	0x0000


	//----- nvinfo : EIATTR_MAXREG_COUNT
	.align		4
        /*001c*/ 	.byte	0x03, 0x1b
        /*001e*/ 	.short	0x00ff


	//----- nvinfo : EIATTR_ANNOTATIONS
	.align		4
        /*0020*/ 	.byte	0x04, 0x55
        /*0022*/ 	.short	(.L_1768 - .L_1767)


	//   ....[0]....
.L_1767:
        /*0024*/ 	.word	0x00000001
        /*0028*/ 	.byte	0x90, 0x04, 0x00, 0x00, 0x01, 0x00, 0x00, 0x00, 0xa0, 0x04, 0x00, 0x00, 0x01, 0x00, 0x00, 0x00
        /*0038*/ 	.byte	0xc0, 0x06, 0x00, 0x00, 0x01, 0x00, 0x00, 0x00, 0xd0, 0x06, 0x00, 0x00, 0x01, 0x00, 0x00, 0x00
        /*0048*/ 	.byte	0xd0, 0xe8, 0x01, 0x00, 0x01, 0x00, 0x00, 0x00, 0x00, 0xe9, 0x01, 0x00, 0x01, 0x00, 0x00, 0x00
        /*0058*/ 	.byte	0x10, 0xe9, 0x01, 0x00, 0x01, 0x00, 0x00, 0x00, 0x30, 0xe9, 0x01, 0x00


	//----- nvinfo : EIATTR_MERCURY_ISA_VERSION
	.align		4
.L_1768:
        /*0064*/ 	.byte	0x03, 0x5f
        /*0066*/ 	.short	0x0101


	//----- nvinfo : EIATTR_COOP_GROUP_MASK_REGIDS
	.align		4
        /*0068*/ 	.byte	0x04, 0x29
        /*006a*/ 	.short	(.L_1770 - .L_1769)


	//   ....[0]....
.L_1769:
        /*006c*/ 	.word	0xffffffff


	//   ....[1]....
        /*0070*/ 	.word	0xffffffff


	//   ....[2]....
        /*0074*/ 	.word	0xffffffff


	//   ....[3]....
        /*0078*/ 	.word	0xffffffff


	//   ....[4]....
        /*007c*/ 	.word	0xffffffff


	//   ....[5]....
        /*0080*/ 	.word	0xffffffff


	//   ....[6]....
        /*0084*/ 	.word	0xffffffff


	//   ....[7]....
        /*0088*/ 	.word	0xffffffff


	//   ....[8]....
        /*008c*/ 	.word	0xffffffff


	//   ....[9]....
        /*0090*/ 	.word	0xffffffff


	//   ....[10]....
        /*0094*/ 	.word	0x0500001d


	//   ....[11]....
        /*0098*/ 	.word	0x0500001d


	//   ....[12]....
        /*009c*/ 	.word	0x0500001d


	//   ....[13]....
        /*00a0*/ 	.word	0x0500001d


	//   ....[14]....
        /*00a4*/ 	.word	0x0500001d


	//   ....[15]....
        /*00a8*/ 	.word	0x0500001d


	//   ....[16]....
        /*00ac*/ 	.word	0x0500001d


	//   ....[17]....
        /*00b0*/ 	.word	0x0500001d


	//   ....[18]....
        /*00b4*/ 	.word	0x0500001d


	//   ....[19]....
        /*00b8*/ 	.word	0x0500001d


	//----- nvinfo : EIATTR_COOP_GROUP_INSTR_OFFSETS
	.align		4
.L_1770:
        /*00bc*/ 	.byte	0x04, 0x28
        /*00be*/ 	.short	(.L_1772 - .L_1771)


	//   ....[0]....
.L_1771:
        /*00c0*/ 	.word	0x0001e180


	//   ....[1]....
        /*00c4*/ 	.word	0x0001e1b0


	//   ....[2]....
        /*00c8*/ 	.word	0x0001e1d0


	//   ....[3]....
        /*00cc*/ 	.word	0x0001e1f0


	//   ....[4]....
        /*00d0*/ 	.word	0x0001e210


	//   ....[5]....
        /*00d4*/ 	.word	0x0001e740


	//   ....[6]....
        /*00d8*/ 	.word	0x0001e760


	//   ....[7]....
        /*00dc*/ 	.word	0x0001e780


	//   ....[8]....
        /*00e0*/ 	.word	0x0001e7a0


	//   ....[9]....
        /*00e4*/ 	.word	0x0001e7c0


	//   ....[10]....
        /*00e8*/ 	.word	0x0001f3f0


	//   ....[11]....
        /*00ec*/ 	.word	0x0001f4a0


	//   ....[12]....
        /*00f0*/ 	.word	0x0001f510


	//   ....[13]....
        /*00f4*/ 	.word	0x0001f580


	//   ....[14]....
        /*00f8*/ 	.word	0x0001f5f0


	//   ....[15]....
        /*00fc*/ 	.word	0x0001fb70


	//   ....[16]....
        /*0100*/ 	.word	0x0001fbe0


	//   ....[17]....
        /*0104*/ 	.word	0x0001fc50


	//   ....[18]....
        /*0108*/ 	.word	0x0001fcc0


	//   ....[19]....
        /*010c*/ 	.word	0x0001fd30


	//----- nvinfo : EIATTR_VRC_CTA_INIT_COUNT
	.align		4
.L_1772:
        /*0110*/ 	.byte	0x02, 0x4a
	.zero		1
	.zero		1


	//----- nvinfo : EIATTR_EXIT_INSTR_OFFSETS
	.align		4
        /*0114*/ 	.byte	0x04, 0x1c
        /*0116*/ 	.short	(.L_1774 - .L_1773)


	//   ....[0]....
.L_1773:
        /*0118*/ 	.word	0x00000700


	//   ....[1]....
        /*011c*/ 	.word	0x0001f390


	//----- nvinfo : EIATTR_MAX_THREADS
	.align		4
.L_1774:
        /*0120*/ 	.byte	0x04, 0x05
        /*0122*/ 	.short	(.L_1776 - .L_1775)
.L_1775:
        /*0124*/ 	.word	0x00000080
        /*0128*/ 	.word	0x00000001
        /*012c*/ 	.word	0x00000001


	//----- nvinfo : EIATTR_CRS_STACK_SIZE
	.align		4
.L_1776:
        /*0130*/ 	.byte	0x04, 0x1e
        /*0132*/ 	.short	(.L_1778 - .L_1777)
.L_1777:
        /*0134*/ 	.word	0x00000000


	//----- nvinfo : EIATTR_CBANK_PARAM_SIZE
	.align		4
.L_1778:
        /*0138*/ 	.byte	0x03, 0x19
        /*013a*/ 	.short	0x00e8


	//----- nvinfo : EIATTR_PARAM_CBANK
	.align		4
        /*013c*/ 	.byte	0x04, 0x0a
        /*013e*/ 	.short	(.L_1780 - .L_1779)
	.align		4
.L_1779:
        /*0140*/ 	.word	index@(.nv.constant0._ZN10layer_norm13ln_fwd_kernelINS_13Kernel_traitsIf13__nv_bfloat16S2_S2_fjLj1280ELj1ELj4ELj1ELj16ENS_18Kernel_traits_baseILj1280EfS2_S2_S2_fjLj128EEEEELb1ELb0ELb1ELb1EEEvNS_9FwdParamsE)
        /*0144*/ 	.short	0x0380
        /*0146*/ 	.short	0x00e8


	//----- nvinfo : EIATTR_SW_WAR
	.align		4
.L_1780:
        /*0148*/ 	.byte	0x04, 0x36
        /*014a*/ 	.short	(.L_1782 - .L_1781)
.L_1781:
        /*014c*/ 	.word	0x00000008
.L_1782:


//--------------------- .nv.info._ZN10layer_norm13ln_fwd_kernelINS_13Kernel_traitsIf13__nv_bfloat16S2_S2_fjLj1280ELj1ELj4ELj1ELj16ENS_18Kernel_traits_baseILj1280EfS2_S2_S2_fjLj128EEEEELb1ELb1ELb0ELb0EEEvNS_9FwdParamsE --------------------------
	.section	.nv.info._ZN10layer_norm13ln_fwd_kernelINS_13Kernel_traitsIf13__nv_bfloat16S2_S2_fjLj1280ELj1ELj4ELj1ELj16ENS_18Kernel_traits_baseILj1280EfS2_S2_S2_fjLj128EEEEELb1ELb1ELb0ELb0EEEvNS_9FwdParamsE,"",@"SHT_CUDA_INFO"
	.sectionflags	@""
	.align	4


	//----- nvinfo : EIATTR_CUDA_API_VERSION
	.align		4
        /*0000*/ 	.byte	0x04, 0x37
        /*0002*/ 	.short	(.L_1784 - .L_1783)
.L_1783:
        /*0004*/ 	.word	0x00000082


	//----- nvinfo : EIATTR_KPARAM_INFO
	.align		4
.L_1784:
        /*0008*/ 	.byte	0x04, 0x17
        /*000a*/ 	.short	(.L_1786 - .L_1785)
.L_1785:
        /*000c*/ 	.word	0x00000000
        /*0010*/ 	.short	0x0000
        /*0012*/ 	.short	0x0000
        /*0014*/ 	.byte	0x00, 0xf0, 0xa1, 0x03


	//----- nvinfo : EIATTR_SPARSE_MMA_MASK
	.align		4
.L_1786:
        /*0018*/ 	.byte	0x03, 0x50
        /*001a*/ 	.short	0x0000


	//----- nvinfo : EIATTR_MAXREG_COUNT
	.align		4
        /*001c*/ 	.byte	0x03, 0x1b
        /*001e*/ 	.short	0x00ff


	//----- nvinfo : EIATTR_MERCURY_ISA_VERSION
	.align		4
        /*0020*/ 	.byte	0x03, 0x5f
        /*0022*/ 	.short	0x0101


	//----- nvinfo : EIATTR_COOP_GROUP_MASK_REGIDS
	.align		4
        /*0024*/ 	.byte	0x04, 0x29
        /*0026*/ 	.short	(.L_1788 - .L_1787)


	//   ....[0]....
.L_1787:
        /*0028*/ 	.word	0xffffffff


	//   ....[1]....
        /*002c*/ 	.word	0xffffffff


	//   ....[2]....
        /*0030*/ 	.word	0xffffffff


	//   ....[3]....
        /*0034*/ 	.word	0xffffffff


	//   ....[4]....
        /*0038*/ 	.word	0xffffffff


	//   ....[5]....
        /*003c*/ 	.word	0xffffffff


	//   ....[6]....
        /*0040*/ 	.word	0xffffffff


	//   ....[7]....
        /*0044*/ 	.word	0xffffffff


	//   ....[8]....
        /*0048*/ 	.word	0xffffffff


	//   ....[9]....
        /*004c*/ 	.word	0xffffffff


	//   ....[10]....
        /*0050*/ 	.word	0x050000bb


	//   ....[11]....
        /*0054*/ 	.word	0x050000bb


	//   ....[12]....
        /*0058*/ 	.word	0x050000bb


	//   ....[13]....
        /*005c*/ 	.word	0x050000bb


	//   ....[14]....
        /*0060*/ 	.word	0x050000bb


	//   ....[15]....
        /*0064*/ 	.word	0x050000bb


	//   ....[16]....
        /*0068*/ 	.word	0x050000bb


	//   ....[17]....
        /*006c*/ 	.word	0x050000bb


	//   ....[18]....
        /*0070*/ 	.word	0x050000bb


	//   ....[19]....
        /*0074*/ 	.word	0x050000bb


	//----- nvinfo : EIATTR_COOP_GROUP_INSTR_OFFSETS
	.align		4
.L_1788:
        /*0078*/ 	.byte	0x04, 0x28
        /*007a*/ 	.short	(.L_1790 - .L_1789)


	//   ....[0]....
.L_1789:
        /*007c*/ 	.word	0x00021900


	//   ....[1]....
        /*0080*/ 	.word	0x00021930


	//   ....[2]....
        /*0084*/ 	.word	0x00021950


	//   ....[3]....
        /*0088*/ 	.word	0x00021980


	//   ....[4]....
        /*008c*/ 	.word	0x000219a0


	//   ....[5]....
        /*0090*/ 	.word	0x00021ee0


	//   ....[6]....
        /*0094*/ 	.word	0x00021f00


	//   ....[7]....
        /*0098*/ 	.word	0x00021f20


	//   ....[8]....
        /*009c*/ 	.word	0x00021f40


	//   ....[9]....
        /*00a0*/ 	.word	0x00021f60


	//   ....[10]....
        /*00a4*/ 	.word	0x00022c20


	//   ....[11]....
        /*00a8*/ 	.word	0x00022cc0


	//   ....[12]....
        /*00ac*/ 	.word	0x00022d30


	//   ....[13]....
        /*00b0*/ 	.word	0x00022db0


	//   ....[14]....
        /*00b4*/ 	.word	0x00022e20


	//   ....[15]....
        /*00b8*/ 	.word	0x000233c0


	//   ....[16]....
        /*00bc*/ 	.word	0x00023430


	//   ....[17]....
        /*00c0*/ 	.word	0x000234a0


	//   ....[18]....
        /*00c4*/ 	.word	0x00023510


	//   ....[19]....
        /*00c8*/ 	.word	0x00023580


	//----- nvinfo : EIATTR_VRC_CTA_INIT_COUNT
	.align		4
.L_1790:
        /*00cc*/ 	.byte	0x02, 0x4a
	.zero		1
	.zero		1


	//----- nvinfo : EIATTR_EXIT_INSTR_OFFSETS
	.align		4
        /*00d0*/ 	.byte	0x04, 0x1c
        /*00d2*/ 	.short	(.L_1792 - .L_1791)


	//   ....[0]....
.L_1791:
        /*00d4*/ 	.word	0x00000b10


	//   ....[1]....
        /*00d8*/ 	.word	0x00022bb0


	//----- nvinfo : EIATTR_INDIRECT_BRANCH_TARGETS
	.align		4
.L_1792:
        /*00dc*/ 	.byte	0x04, 0x34
        /*00de*/ 	.short	(.L_1794 - .L_1793)


	//   ....[0]....
.L_1793:
        /*00e0*/ 	.word	.L_x_45648@srel
        /*00e4*/ 	.short	0x0
        /*00e6*/ 	.short	0x0
        /*00e8*/ 	.word	0x3
        /*00ec*/ 	.word	.L_x_45649@srel
        /*00f0*/ 	.word	.L_x_45650@srel
        /*00f4*/ 	.word	.L_x_45651@srel


	//----- nvinfo : EIATTR_MAX_THREADS
	.align		4
.L_1794:
        /*00f8*/ 	.byte	0x04, 0x05
        /*00fa*/ 	.short	(.L_1796 - .L_1795)
.L_1795:
        /*00fc*/ 	.word	0x00000080
        /*0100*/ 	.word	0x00000001
        /*0104*/ 	.word	0x00000001


	//----- nvinfo : EIATTR_CRS_STACK_SIZE
	.align		4
.L_1796:
        /*0108*/ 	.byte	0x04, 0x1e
        /*010a*/ 	.short	(.L_1798 - .L_1797)
.L_1797:
        /*010c*/ 	.word	0x00000000


	//----- nvinfo : EIATTR_CBANK_PARAM_SIZE
	.align		4
.L_1798:
        /*0110*/ 	.byte	0x03, 0x19
        /*0112*/ 	.short	0x00e8


	//----- nvinfo : EIATTR_PARAM_CBANK
	.align		4
        /*0114*/ 	.byte	0x04, 0x0a
        /*0116*/ 	.short	(.L_1800 - .L_1799)
	.align		4
.L_1799:
        /*0118*/ 	.word	index@(.nv.constant0._ZN10layer_norm13ln_fwd_kernelINS_13Kernel_traitsIf13__nv_bfloat16S2_S2_fjLj1280ELj1ELj4ELj1ELj16ENS_18Kernel_traits_baseILj1280EfS2_S2_S2_fjLj128EEEEELb1ELb1ELb0ELb0EEEvNS_9FwdParamsE)
        /*011c*/ 	.short	0x0380
        /*011e*/ 	.short	0x00e8


	//----- nvinfo : EIATTR_SW_WAR
	.align		4
.L_1800:
        /*0120*/ 	.byte	0x04, 0x36
        /*0122*/ 	.short	(.L_1802 - .L_1801)
.L_1801:
        /*0124*/ 	.word	0x00000008
.L_1802:


//--------------------- .nv.info._ZN10layer_norm13ln_fwd_kernelINS_13Kernel_traitsIf13__nv_bfloat16S2_S2_fjLj1280ELj1ELj4ELj1ELj16ENS_18Kernel_traits_baseILj1280EfS2_S2_S2_fjLj128EEEEELb1ELb1ELb0ELb1EEEvNS_9FwdParamsE --------------------------
	.section	.nv.info._ZN10layer_norm13ln_fwd_kernelINS_13Kernel_traitsIf13__nv_bfloat16S2_S2_fjLj1280ELj1ELj4ELj1ELj16ENS_18Kernel_traits_baseILj1280EfS2_S2_S2_fjLj128EEEEELb1ELb1ELb0ELb1EEEvNS_9FwdParamsE,"",@"SHT_CUDA_INFO"
	.sectionflags	@""
	.align	4


	//----- nvinfo : EIATTR_CUDA_API_VERSION
	.align		4
        /*0000*/ 	.byte	0x04, 0x37
        /*0002*/ 	.short	(.L_1804 - .L_1803)
.L_1803:
        /*0004*/ 	.word	0x00000082


	//----- nvinfo : EIATTR_KPARAM_INFO
	.align		4
.L_1804:
        /*0008*/ 	.byte	0x04, 0x17
        /*000a*/ 	.short	(.L_1806 - .L_1805)
.L_1805:
        /*000c*/ 	.word	0x00000000
        /*0010*/ 	.short	0x0000
        /*0012*/ 	.short	0x0000
        /*0014*/ 	.byte	0x00, 0xf0, 0xa1, 0x03


	//----- nvinfo : EIATTR_SPARSE_MMA_MASK
	.align		4
.L_1806:
        /*0018*/ 	.byte	0x03, 0x50
        /*001a*/ 	.short	0x0000


	//----- nvinfo : EIATTR_MAXREG_COUNT
	.align		4
        /*001c*/ 	.byte	0x03, 0x1b
        /*001e*/ 	.short	0x00ff


	//----- nvinfo : EIATTR_MERCURY_ISA_VERSION
	.align		4
        /*0020*/ 	.byte	0x03, 0x5f
        /*0022*/ 	.short	0x0101


	//----- nvinfo : EIATTR_COOP_GROUP_MASK_REGIDS
	.align		4
        /*0024*/ 	.byte	0x04, 0x29
        /*0026*/ 	.short	(.L_1808 - .L_1807)


	//   ....[0]....
.L_1807:
        /*0028*/ 	.word	0xffffffff


	//   ....[1]....
        /*002c*/ 	.word	0xffffffff


	//   ....[2]....
        /*0030*/ 	.word	0xffffffff


	//   ....[3]....
        /*0034*/ 	.word	0xffffffff


	//   ....[4]....
        /*0038*/ 	.word	0xffffffff


	//   ....[5]....
        /*003c*/ 	.word	0xffffffff


	//   ....[6]....
        /*0040*/ 	.word	0xffffffff


	//   ....[7]....
        /*0044*/ 	.word	0xffffffff


	//   ....[8]....
        /*0048*/ 	.word	0xffffffff


	//   ....[9]....
        /*004c*/ 	.word	0xffffffff


	//   ....[10]....
        /*0050*/ 	.word	0x050000a1


	//   ....[11]....
        /*0054*/ 	.word	0x050000a1


	//   ....[12]....
        /*0058*/ 	.word	0x050000a1


	//   ....[13]....
        /*005c*/ 	.word	0x050000a1


	//   ....[14]....
        /*0060*/ 	.word	0x050000a1


	//   ....[15]....
        /*0064*/ 	.word	0x050000a1


	//   ....[16]....
        /*0068*/ 	.word	0x050000a1


	//   ....[17]....
        /*006c*/ 	.word	0x050000a1


	//   ....[18]....
        /*0070*/ 	.word	0x050000a1


	//   ....[19]....
        /*0074*/ 	.word	0x050000a1


	//----- nvinfo : EIATTR_COOP_GROUP_INSTR_OFFSETS
	.align		4
.L_1808:
        /*0078*/ 	.byte	0x04, 0x28
        /*007a*/ 	.short	(.L_1810 - .L_1809)


	//   ....[0]....
.L_1809:
        /*007c*/ 	.word	0x0001f840


	//   ....[1]....
        /*0080*/ 	.word	0x0001f870


	//   ....[2]....
        /*0084*/ 	.word	0x0001f890


	//   ....[3]....
        /*0088*/ 	.word	0x0001f8b0


	//   ....[4]....
        /*008c*/ 	.word	0x0001f8d0


	//   ....[5]....
        /*0090*/ 	.word	0x0001fe00


	//   ....[6]....
        /*0094*/ 	.word	0x0001fe20


	//   ....[7]....
        /*0098*/ 	.word	0x0001fe40


	//   ....[8]....
        /*009c*/ 	.word	0x0001fe60


	//   ....[9]....
        /*00a0*/ 	.word	0x0001fe80


	//   ....[10]....
        /*00a4*/ 	.word	0x00020990


	//   ....[11]....
        /*00a8*/ 	.word	0x00020a40


	//   ....[12]....
        /*00ac*/ 	.word	0x00020ab0


	//   ....[13]....
        /*00b0*/ 	.word	0x00020b20


	//   ....[14]....
        /*00b4*/ 	.word	0x00020b90


	//   ....[15]....
        /*00b8*/ 	.word	0x00021110


	//   ....[16]....
        /*00bc*/ 	.word	0x00021180


	//   ....[17]....
        /*00c0*/ 	.word	0x000211f0


	//   ....[18]....
        /*00c4*/ 	.word	0x00021260


	//   ....[19]....
        /*00c8*/ 	.word	0x000212d0


	//----- nvinfo : EIATTR_VRC_CTA_INIT_COUNT
	.align		4
.L_1810:
        /*00cc*/ 	.byte	0x02, 0x4a
	.zero		1
	.zero		1


	//----- nvinfo : EIATTR_EXIT_INSTR_OFFSETS
	.align		4
        /*00d0*/ 	.byte	0x04, 0x1c
        /*00d2*/ 	.short	(.L_1812 - .L_1811)


	//   ....[0]....
.L_1811:
        /*00d4*/ 	.word	0x000006f0


	//   ....[1]....
        /*00d8*/ 	.word	0x00020920


	//----- nvinfo : EIATTR_INDIRECT_BRANCH_TARGETS
	.align		4
.L_1812:
        /*00dc*/ 	.byte	0x04, 0x34
        /*00de*/ 	.short	(.L_1814 - .L_1813)


	//   ....[0]....
.L_1813:
        /*00e0*/ 	.word	.L_x_45652@srel
        /*00e4*/ 	.short	0x0
        /*00e6*/ 	.short	0x0
        /*00e8*/ 	.word	0x3
        /*00ec*/ 	.word	.L_x_45653@srel
        /*00f0*/ 	.word	.L_x_45654@srel
        /*00f4*/ 	.word	.L_x_45655@srel


	//----- nvinfo : EIATTR_MAX_THREADS
	.align		4
.L_1814:
        /*00f8*/ 	.byte	0x04, 0x05
        /*00fa*/ 	.short	(.L_1816 - .L_1815)
.L_1815:
        /*00fc*/ 	.word	0x00000080
        /*0100*/ 	.word	0x00000001
        /*0104*/ 	.word	0x00000001


	//----- nvinfo : EIATTR_CRS_STACK_SIZE
	.align		4
.L_1816:
        /*0108*/ 	.byte	0x04, 0x1e
        /*010a*/ 	.short	(.L_1818 - .L_1817)
.L_1817:
        /*010c*/ 	.word	0x00000000


	//----- nvinfo : EIATTR_CBANK_PARAM_SIZE
	.align		4
.L_1818:
        /*0110*/ 	.byte	0x03, 0x19
        /*0112*/ 	.short	0x00e8


	//----- nvinfo : EIATTR_PARAM_CBANK
	.align		4
        /*0114*/ 	.byte	0x04, 0x0a
        /*0116*/ 	.short	(.L_1820 - .L_1819)
	.align		4
.L_1819:
        /*0118*/ 	.word	index@(.nv.constant0._ZN10layer_norm13ln_fwd_kernelINS_13Kernel_traitsIf13__nv_bfloat16S2_S2_fjLj1280ELj1ELj4ELj1ELj16ENS_18Kernel_traits_baseILj1280EfS2_S2_S2_fjLj128EEEEELb1ELb1ELb0ELb1EEEvNS_9FwdParamsE)
        /*011c*/ 	.short	0x0380
        /*011e*/ 	.short	0x00e8


	//----- nvinfo : EIATTR_SW_WAR
	.align		4
.L_1820:
        /*0120*/ 	.byte	0x04, 0x36
        /*0122*/ 	.short	(.L_1822 - .L_1821)
.L_1821:
        /*0124*/ 	.word	0x00000008
.L_1822:


//--------------------- .nv.info._ZN10layer_norm13ln_fwd_kernelINS_13Kernel_traitsIf13__nv_bfloat16S2_S2_fjLj1280ELj1ELj4ELj1ELj16ENS_18Kernel_traits_baseILj1280EfS2_S2_S2_fjLj128EEEEELb1ELb1ELb1ELb0EEEvNS_9FwdParamsE --------------------------
	.section	.nv.info._ZN10layer_norm13ln_fwd_kernelINS_13Kernel_traitsIf13__nv_bfloat16S2_S2_fjLj1280ELj1ELj4ELj1ELj16ENS_18Kernel_traits_baseILj1280EfS2_S2_S2_fjLj128EEEEELb1ELb1ELb1ELb0EEEvNS_9FwdParamsE,"",@"SHT_CUDA_INFO"
	.sectionflags	@""
	.align	4


	//----- nvinfo : EIATTR_CUDA_API_VERSION
	.align		4
        /*0000*/ 	.byte	0x04, 0x37
        /*0002*/ 	.short	(.L_1824 - .L_1823)
.L_1823:
        /*0004*/ 	.word	0x00000082


	//----- nvinfo : EIATTR_KPARAM_INFO
	.align		4
.L_1824:
        /*0008*/ 	.byte	0x04, 0x17
        /*000a*/ 	.short	(.L_1826 - .L_1825)
.L_1825:
        /*000c*/ 	.word	0x00000000
        /*0010*/ 	.short	0x0000
        /*0012*/ 	.short	0x0000
        /*0014*/ 	.byte	0x00, 0xf0, 0xa1, 0x03


	//----- nvinfo : EIATTR_SPARSE_MMA_MASK
	.align		4
.L_1826:
        /*0018*/ 	.byte	0x03, 0x50
        /*001a*/ 	.short	0x0000


	//----- nvinfo : EIATTR_MAXREG_COUNT
	.align		4
        /*001c*/ 	.byte	0x03, 0x1b
        /*001e*/ 	.short	0x00ff


	//----- nvinfo : EIATTR_MERCURY_ISA_VERSION
	.align		4
        /*0020*/ 	.byte	0x03, 0x5f
        /*0022*/ 	.short	0x0101


	//----- nvinfo : EIATTR_COOP_GROUP_MASK_REGIDS
	.align		4
        /*0024*/ 	.byte	0x04, 0x29
        /*0026*/ 	.short	(.L_1828 - .L_1827)


	//   ....[0]....
.L_1827:
        /*0028*/ 	.word	0xffffffff


	//   ....[1]....
        /*002c*/ 	.word	0xffffffff


	//   ....[2]....
        /*0030*/ 	.word	0xffffffff


	//   ....[3]....
        /*0034*/ 	.word	0xffffffff


	//   ....[4]....
        /*0038*/ 	.word	0xffffffff


	//   ....[5]....
        /*003c*/ 	.word	0xffffffff


	//   ....[6]....
        /*0040*/ 	.word	0xffffffff


	//   ....[7]....
        /*0044*/ 	.word	0xffffffff


	//   ....[8]....
        /*0048*/ 	.word	0xffffffff


	//   ....[9]....
        /*004c*/ 	.word	0xffffffff


	//   ....[10]....
        /*0050*/ 	.word	0x050000c5


	//   ....[11]....
        /*0054*/ 	.word	0x050000c5


	//   ....[12]....
        /*0058*/ 	.word	0x050000c5


	//   ....[13]....
        /*005c*/ 	.word	0x050000c5


	//   ....[14]....
        /*0060*/ 	.word	0x050000c5


	//   ....[15]....
        /*0064*/ 	.word	0x050000c5


	//   ....[16]....
        /*0068*/ 	.word	0x050000c5


	//   ....[17]....
        /*006c*/ 	.word	0x050000c5


	//   ....[18]....
        /*0070*/ 	.word	0x050000c5


	//   ....[19]....
        /*0074*/ 	.word	0x050000c5


	//----- nvinfo : EIATTR_COOP_GROUP_INSTR_OFFSETS
	.align		4
.L_1828:
        /*0078*/ 	.byte	0x04, 0x28
        /*007a*/ 	.short	(.L_1830 - .L_1829)


	//   ....[0]....
.L_1829:
        /*007c*/ 	.word	0x00023ff0


	//   ....[1]....
        /*0080*/ 	.word	0x00024010


	//   ....[2]....
        /*0084*/ 	.word	0x00024030


	//   ....[3]....
        /*0088*/ 	.word	0x00024050


	//   ....[4]....
        /*008c*/ 	.word	0x00024080


	//   ....[5]....
        /*0090*/ 	.word	0x000245c0


	//   ....[6]....
        /*0094*/ 	.word	0x000245e0


	//   ....[7]....
        /*0098*/ 	.word	0x00024600


	//   ....[8]....
        /*009c*/ 	.word	0x00024620


	//   ....[9]....
        /*00a0*/ 	.word	0x00024640


	//   ....[10]....
        /*00a4*/ 	.word	0x00025380


	//   ....[11]....
        /*00a8*/ 	.word	0x00025420


	//   ....[12]....
        /*00ac*/ 	.word	0x00025490


	//   ....[13]....
        /*00b0*/ 	.word	0x00025500


	//   ....[14]....
        /*00b4*/ 	.word	0x00025580


	//   ....[15]....
        /*00b8*/ 	.word	0x00025b10


	//   ....[16]....
        /*00bc*/ 	.word	0x00025b80


	//   ....[17]....
        /*00c0*/ 	.word	0x00025bf0


	//   ....[18]....
        /*00c4*/ 	.word	0x00025c60


	//   ....[19]....
        /*00c8*/ 	.word	0x00025cd0


	//----- nvinfo : EIATTR_VRC_CTA_INIT_COUNT
	.align		4
.L_1830:
        /*00cc*/ 	.byte	0x02, 0x4a
	.zero		1
	.zero		1


	//----- nvinfo : EIATTR_EXIT_INSTR_OFFSETS
	.align		4
        /*00d0*/ 	.byte	0x04, 0x1c
        /*00d2*/ 	.short	(.L_1832 - .L_1831)


	//   ....[0]....
.L_1831:
        /*00d4*/ 	.word	0x00000b20


	//   ....[1]....
        /*00d8*/ 	.word	0x00025310


	//----- nvinfo : EIATTR_MAX_THREADS
	.align		4
.L_1832:
        /*00dc*/ 	.byte	0x04, 0x05
        /*00de*/ 	.short	(.L_1834 - .L_1833)
.L_1833:
        /*00e0*/ 	.word	0x00000080
        /*00e4*/ 	.word	0x00000001
        /*00e8*/ 	.word	0x00000001


	//----- nvinfo : EIATTR_CRS_STACK_SIZE
	.align		4
.L_1834:
        /*00ec*/ 	.byte	0x04, 0x1e
        /*00ee*/ 	.short	(.L_1836 - .L_1835)
.L_1835:
        /*00f0*/ 	.word	0x00000000


	//----- nvinfo : EIATTR_CBANK_PARAM_SIZE
	.align		4
.L_1836:
        /*00f4*/ 	.byte	0x03, 0x19
        /*00f6*/ 	.short	0x00e8


	//----- nvinfo : EIATTR_PARAM_CBANK
	.align		4
        /*00f8*/ 	.byte	0x04, 0x0a
        /*00fa*/ 	.short	(.L_1838 - .L_1837)
	.align		4
.L_1837:
        /*00fc*/ 	.word	index@(.nv.constant0._ZN10layer_norm13ln_fwd_kernelINS_13Kernel_traitsIf13__nv_bfloat16S2_S2_fjLj1280ELj1ELj4ELj1ELj16ENS_18Kernel_traits_baseILj1280EfS2_S2_S2_fjLj128EEEEELb1ELb1ELb1ELb0EEEvNS_9FwdParamsE)
        /*0100*/ 	.short	0x0380
        /*0102*/ 	.short	0x00e8


	//----- nvinfo : EIATTR_SW_WAR
	.align		4
.L_1838:
        /*0104*/ 	.byte	0x04, 0x36
        /*0106*/ 	.short	(.L_1840 - .L_1839)
.L_1839:
        /*0108*/ 	.word	0x00000008
.L_1840:


//--------------------- .nv.info._ZN10layer_norm13ln_fwd_kernelINS_13Kernel_traitsIf13__nv_bfloat16S2_S2_fjLj1280ELj1ELj4ELj1ELj16ENS_18Kernel_traits_baseILj1280EfS2_S2_S2_fjLj128EEEEELb1ELb1ELb1ELb1EEEvNS_9FwdParamsE --------------------------
	.section	.nv.info._ZN10layer_norm13ln_fwd_kernelINS_13Kernel_traitsIf13__nv_bfloat16S2_S2_fjLj1280ELj1ELj4ELj1ELj16ENS_18Kernel_traits_baseILj1280EfS2_S2_S2_fjLj128EEEEELb1ELb1ELb1ELb1EEEvNS_9FwdParamsE,"",@"SHT_CUDA_INFO"
	.sectionflags	@""
	.align	4


	//----- nvinfo : EIATTR_CUDA_API_VERSION
	.align		4
        /*0000*/ 	.byte	0x04, 0x37
        /*0002*/ 	.short	(.L_1842 - .L_1841)
.L_1841:
        /*0004*/ 	.word	0x00000082


	//----- nvinfo : EIATTR_KPARAM_INFO
	.align		4
.L_1842:
        /*0008*/ 	.byte	0x04, 0x17
        /*000a*/ 	.short	(.L_1844 - .L_1843)
.L_1843:
        /*000c*/ 	.word	0x00000000
        /*0010*/ 	.short	0x0000
        /*0012*/ 	.short	0x0000
        /*0014*/ 	.byte	0x00, 0xf0, 0xa1, 0x03


	//----- nvinfo : EIATTR_SPARSE_MMA_MASK
	.align		4
.L_1844:
        /*0018*/ 	.byte	0x03, 0x50
        /*001a*/ 	.short	0x0000


	//----- nvinfo : EIATTR_MAXREG_COUNT
	.align		4
        /*001c*/ 	.byte	0x03, 0x1b
        /*001e*/ 	.short	0x00ff


	//----- nvinfo : EIATTR_MERCURY_ISA_VERSION
	.align		4
        /*0020*/ 	.byte	0x03, 0x5f
        /*0022*/ 	.short	0x0101


	//----- nvinfo : EIATTR_COOP_GROUP_MASK_REGIDS
	.align		4
        /*0024*/ 	.byte	0x04, 0x29
        /*0026*/ 	.short	(.L_1846 - .L_1845)


	//   ....[0]....
.L_1845:
        /*0028*/ 	.word	0xffffffff


	//   ....[1]....
        /*002c*/ 	.word	0xffffffff


	//   ....[2]....
        /*0030*/ 	.word	0xffffffff


	//   ....[3]....
        /*0034*/ 	.word	0xffffffff


	//   ....[4]....
        /*0038*/ 	.word	0xffffffff


	//   ....[5]....
        /*003c*/ 	.word	0xffffffff


	//   ....[6]....
        /*0040*/ 	.word	0xffffffff


	//   ....[7]....
        /*0044*/ 	.word	0xffffffff


	//   ....[8]....
        /*0048*/ 	.word	0xffffffff


	//   ....[9]....
        /*004c*/ 	.word	0xffffffff


	//   ....[10]....
        /*0050*/ 	.word	0x050000c2


	//   ....[11]....
        /*0054*/ 	.word	0x050000c2


	//   ....[12]....
        /*0058*/ 	.word	0x050000c2


	//   ....[13]....
        /*005c*/ 	.word	0x050000c2


	//   ....[14]....
        /*0060*/ 	.word	0x050000c2


	//   ....[15]....
        /*0064*/ 	.word	0x050000c2


	//   ....[16]....
        /*0068*/ 	.word	0x050000c2


	//   ....[17]....
        /*006c*/ 	.word	0x050000c2


	//   ....[18]....
        /*0070*/ 	.word	0x050000c2


	//   ....[19]....
        /*0074*/ 	.word	0x050000c2


	//----- nvinfo : EIATTR_COOP_GROUP_INSTR_OFFSETS
	.align		4
.L_1846:
        /*0078*/ 	.byte	0x04, 0x28
        /*007a*/ 	.short	(.L_1848 - .L_1847)


	//   ....[0]....
.L_1847:
        /*007c*/ 	.word	0x00023920


	//   ....[1]....
        /*0080*/ 	.word	0x00023950


	//   ....[2]....
        /*0084*/ 	.word	0x00023970


	//   ....[3]....
        /*0088*/ 	.word	0x00023990


	//   ....[4]....
        /*008c*/ 	.word	0x000239b0


	//   ....[5]....
        /*0090*/ 	.word	0x00023ee0


	//   ....[6]....
        /*0094*/ 	.word	0x00023f00


	//   ....[7]....
        /*0098*/ 	.word	0x00023f20


	//   ....[8]....
        /*009c*/ 	.word	0x00023f40


	//   ....[9]....
        /*00a0*/ 	.word	0x00023f60


	//   ....[10]....
        /*00a4*/ 	.word	0x00024b40


	//   ....[11]....
        /*00a8*/ 	.word	0x00024bf0


	//   ....[12]....
        /*00ac*/ 	.word	0x00024c60


	//   ....[13]....
        /*00b0*/ 	.word	0x00024cd0


	//   ....[14]....
        /*00b4*/ 	.word	0x00024d40


	//   ....[15]....
        /*00b8*/ 	.word	0x000252c0


	//   ....[16]....
        /*00bc*/ 	.word	0x00025330


	//   ....[17]....
        /*00c0*/ 	.word	0x000253a0


	//   ....[18]....
        /*00c4*/ 	.word	0x00025410


	//   ....[19]....
        /*00c8*/ 	.word	0x00025480


	//----- nvinfo : EIATTR_VRC_CTA_INIT_COUNT
	.align		4
.L_1848:
        /*00cc*/ 	.byte	0x02, 0x4a
	.zero		1
	.zero		1


	//----- nvinfo : EIATTR_EXIT_INSTR_OFFSETS
	.align		4
        /*00d0*/ 	.byte	0x04, 0x1c
        /*00d2*/ 	.short	(.L_1850 - .L_1849)


	//   ....[0]....
.L_1849:
        /*00d4*/ 	.word	0x000006f0


	//   ....[1]....
        /*00d8*/ 	.word	0x00024ae0


	//----- nvinfo : EIATTR_MAX_THREADS
	.align		4
.L_1850:
        /*00dc*/ 	.byte	0x04, 0x05
        /*00de*/ 	.short	(.L_1852 - .L_1851)
.L_1851:
        /*00e0*/ 	.word	0x00000080
        /*00e4*/ 	.word	0x00000001
        /*00e8*/ 	.word	0x00000001


	//----- nvinfo : EIATTR_CRS_STACK_SIZE
	.align		4
.L_1852:
        /*00ec*/ 	.byte	0x04, 0x1e
        /*00ee*/ 	.short	(.L_1854 - .L_1853)
.L_1853:
        /*00f0*/ 	.word	0x00000000


	//----- nvinfo : EIATTR_CBANK_PARAM_SIZE
	.align		4
.L_1854:
        /*00f4*/ 	.byte	0x03, 0x19
        /*00f6*/ 	.short	0x00e8


	//----- nvinfo : EIATTR_PARAM_CBANK
	.align		4
        /*00f8*/ 	.byte	0x04, 0x0a
        /*00fa*/ 	.short	(.L_1856 - .L_1855)
	.align		4
.L_1855:
        /*00fc*/ 	.word	index@(.nv.constant0._ZN10layer_norm13ln_fwd_kernelINS_13Kernel_traitsIf13__nv_bfloat16S2_S2_fjLj1280ELj1ELj4ELj1ELj16ENS_18Kernel_traits_baseILj1280EfS2_S2_S2_fjLj128EEEEELb1ELb1ELb1ELb1EEEvNS_9FwdParamsE)
        /*0100*/ 	.short	0x0380
        /*0102*/ 	.short	0x00e8


	//----- nvinfo : EIATTR_SW_WAR
	.align		4
.L_1856:
        /*0104*/ 	.byte	0x04, 0x36
        /*0106*/ 	.short	(.L_1858 - .L_1857)
.L_1857:
        /*0108*/ 	.word	0x00000008
.L_1858:


//--------------------- .nv.info._ZN10layer_norm13ln_fwd_kernelINS_13Kernel_traitsI13__nv_bfloat16S2_fS2_fjLj1280ELj1ELj4ELj1ELj16ENS_18Kernel_traits_baseILj1280ES2_S2_fS2_fjLj128EEEEELb0ELb0ELb0ELb0EEEvNS_9FwdParamsE --------------------------
	.section	.nv.info._ZN10layer_norm13ln_fwd_kernelINS_13Kernel_traitsI13__nv_bfloat16S2_fS2_fjLj1280ELj1ELj4ELj1ELj16ENS_18Kernel_traits_baseILj1280ES2_S2_fS2_fjLj128EEEEELb0ELb0ELb0ELb0EEEvNS_9FwdParamsE,"",@"SHT_CUDA_INFO"
	.sectionflags	@""
	.align	4


	//----- nvinfo : EIATTR_CUDA_API_VERSION
	.align		4
        /*0000*/ 	.byte	0x04, 0x37
        /*0002*/ 	.short	(.L_1860 - .L_1859)
.L_1859:
        /*0004*/ 	.word	0x00000082


	//----- nvinfo : EIATTR_KPARAM_INFO
	.align		4
.L_1860:
        /*0008*/ 	.byte	0x04, 0x17
        /*000a*/ 	.short	(.L_1862 - .L_1861)
.L_1861:
        /*000c*/ 	.word	0x00000000
        /*0010*/ 	.short	0x0000
        /*0012*/ 	.short	0x0000
        /*0014*/ 	.byte	0x00, 0xf0, 0xa1, 0x03


	//----- nvinfo : EIATTR_SPARSE_MMA_MASK
	.align		4
.L_1862:
        /*0018*/ 	.byte	0x03, 0x50
        /*001a*/ 	.short	0x0000


	//----- nvinfo : EIATTR_MAXREG_COUNT
	.align		4
        /*001c*/ 	.byte	0x03, 0x1b
        /*001e*/ 	.short	0x00ff


	//----- nvinfo : EIATTR_MERCURY_ISA_VERSION
	.align		4
        /*0020*/ 	.byte	0x03, 0x5f
        /*0022*/ 	.short	0x0101


	//----- nvinfo : EIATTR_COOP_GROUP_MASK_REGIDS
	.align		4
        /*0024*/ 	.byte	0x04, 0x29
        /*0026*/ 	.short	(.L_1864 - .L_1863)


	//   ....[0]....
.L_1863:
        /*0028*/ 	.word	0xffffffff


	//   ....[1]....
        /*002c*/ 	.word	0xffffffff


	//   ....[2]....
        /*0030*/ 	.word	0xffffffff


	//   ....[3]....
        /*0034*/ 	.word	0xffffffff


	//   ....[4]....
        /*0038*/ 	.word	0xffffffff


	//   ....[5]....
        /*003c*/ 	.word	0xffffffff


	//   ....[6]....
        /*0040*/ 	.word	0xffffffff


	//   ....[7]....
        /*0044*/ 	.word	0xffffffff


	//   ....[8]....
        /*0048*/ 	.word	0xffffffff


	//   ....[9]....
        /*004c*/ 	.word	0xffffffff


	//   ....[10]....
        /*0050*/ 	.word	0x05000086


	//   ....[11]....
        /*0054*/ 	.word	0x05000086


	//   ....[12]....
        /*0058*/ 	.word	0x05000086


	//   ....[13]....
        /*005c*/ 	.word	0x05000086


	//   ....[14]....
        /*0060*/ 	.word	0x05000086


	//   ....[15]....
        /*0064*/ 	.word	0x05000086


	//   ....[16]....
        /*0068*/ 	.word	0x05000086


	//   ....[17]....
        /*006c*/ 	.word	0x05000086


	//   ....[18]....
        /*0070*/ 	.word	0x05000086


	//   ....[19]....
        /*0074*/ 	.word	0x05000086


	//----- nvinfo : EIATTR_COOP_GROUP_INSTR_OFFSETS
	.align		4
.L_1864:
        /*0078*/ 	.byte	0x04, 0x28
        /*007a*/ 	.short	(.L_1866 - .L_1865)


	//   ....[0]....
.L_1865:
        /*007c*/ 	.word	0x00002000


	//   ....[1]....
        /*0080*/ 	.word	0x00002030


	//   ....[2]....
        /*0084*/ 	.word	0x00002050


	//   ....[3]....
        /*0088*/ 	.word	0x00002070


	//   ....[4]....
        /*008c*/ 	.word	0x00002090


	//   ....[5]....
        /*0090*/ 	.word	0x000025d0


	//   ....[6]....
        /*0094*/ 	.word	0x000025f0


	//   ....[7]....
        /*0098*/ 	.word	0x00002610


	//   ....[8]....
        /*009c*/ 	.word	0x00002630


	//   ....[9]....
        /*00a0*/ 	.word	0x00002650


	//   ....[10]....
        /*00a4*/ 	.word	0x00003820


	//   ....[11]....
        /*00a8*/ 	.word	0x000038d0


	//   ....[12]....
        /*00ac*/ 	.word	0x00003940


	//   ....[13]....
        /*00b0*/ 	.word	0x000039b0


	//   ....[14]....
        /*00b4*/ 	.word	0x00003a20


	//   ....[15]....
        /*00b8*/ 	.word	0x00003fb0


	//   ....[16]....
        /*00bc*/ 	.word	0x00004020


	//   ....[17]....
        /*00c0*/ 	.word	0x00004090


	//   ....[18]....
        /*00c4*/ 	.word	0x00004100


	//   ....[19]....
        /*00c8*/ 	.word	0x00004170


	//----- nvinfo : EIATTR_VRC_CTA_INIT_COUNT
	.align		4
.L_1866:
        /*00cc*/ 	.byte	0x02, 0x4a
	.zero		1
	.zero		1


	//----- nvinfo : EIATTR_EXIT_INSTR_OFFSETS
	.align		4
        /*00d0*/ 	.byte	0x04, 0x1c
        /*00d2*/ 	.short	(.L_1868 - .L_1867)


	//   ....[0]....
.L_1867:
        /*00d4*/ 	.word	0x00000650


	//   ....[1]....
        /*00d8*/ 	.word	0x000037b0


	//----- nvinfo : EIATTR_MAX_THREADS
	.align		4
.L_1868:
        /*00dc*/ 	.byte	0x04, 0x05
        /*00de*/ 	.short	(.L_1870 - .L_1869)
.L_1869:
        /*00e0*/ 	.word	0x00000080
        /*00e4*/ 	.word	0x00000001
        /*00e8*/ 	.word	0x00000001


	//----- nvinfo : EIATTR_CRS_STACK_SIZE
	.align		4
.L_1870:
        /*00ec*/ 	.byte	0x04, 0x1e
        /*00ee*/ 	.short	(.L_1872 - .L_1871)
.L_1871:
        /*00f0*/ 	.word	0x00000000


	//----- nvinfo : EIATTR_CBANK_PARAM_SIZE
	.align		4
.L_1872:
        /*00f4*/ 	.byte	0x03, 0x19
        /*00f6*/ 	.short	0x00e8


	//----- nvinfo : EIATTR_PARAM_CBANK
	.align		4
        /*00f8*/ 	.byte	0x04, 0x0a
        /*00fa*/ 	.short	(.L_1874 - .L_1873)
	.align		4
.L_1873:
        /*00fc*/ 	.word	index@(.nv.constant0._ZN10layer_norm13ln_fwd_kernelINS_13Kernel_traitsI13__nv_bfloat16S2_fS2_fjLj1280ELj1ELj4ELj1ELj16ENS_18Kernel_traits_baseILj1280ES2_S2_fS2_fjLj128EEEEELb0ELb0ELb0ELb0EEEvNS_9FwdParamsE)
        /*0100*/ 	.short	0x0380
        /*0102*/ 	.short	0x00e8


	//----- nvinfo : EIATTR_SW_WAR
	.align		4
.L_1874:
        /*0104*/ 	.byte	0x04, 0x36
        /*0106*/ 	.short	(.L_1876 - .L_1875)
.L_1875:
        /*0108*/ 	.word	0x00000008
.L_1876:


//--------------------- .nv.info._ZN10layer_norm13ln_fwd_kernelINS_13Kernel_traitsI13__nv_bfloat16S2_fS2_fjLj1280ELj1ELj4ELj1ELj16ENS_18Kernel_traits_baseILj1280ES2_S2_fS2_fjLj128EEEEELb0ELb0ELb0ELb1EEEvNS_9FwdParamsE --------------------------
	.section	.nv.info._ZN10layer_norm13ln_fwd_kernelINS_13Kernel_traitsI13__nv_bfloat16S2_fS2_fjLj1280ELj1ELj4ELj1ELj16ENS_18Kernel_traits_baseILj1280ES2_S2_fS2_fjLj128EEEEELb0ELb0ELb0ELb1EEEvNS_9FwdParamsE,"",@"SHT_CUDA_INFO"
	.sectionflags	@""
	.align	4


	//----- nvinfo : EIATTR_CUDA_API_VERSION
	.align		4
        /*0000*/ 	.byte	0x04, 0x37
        /*0002*/ 	.short	(.L_1878 - .L_1877)
.L_1877:
        /*0004*/ 	.word	0x00000082


	//----- nvinfo : EIATTR_KPARAM_INFO
	.align		4
.L_1878:
        /*0008*/ 	.byte	0x04, 0x17
        /*000a*/ 	.short	(.L_1880 - .L_1879)
.L_1879:
        /*000c*/ 	.word	0x00000000
        /*0010*/ 	.short	0x0000
        /*0012*/ 	.short	0x0000
        /*0014*/ 	.byte	0x00, 0xf0, 0xa1, 0x03


	//----- nvinfo : EIATTR_SPARSE_MMA_MASK
	.align		4
.L_1880:
        /*0018*/ 	.byte	0x03, 0x50
        /*001a*/ 	.short	0x0000


	//----- nvinfo : EIATTR_MAXREG_COUNT
	.align		4
        /*001c*/ 	.byte	0x03, 0x1b
        /*001e*/ 	.short	0x00ff


	//----- nvinfo : EIATTR_MERCURY_ISA_VERSION
	.align		4
        /*0020*/ 	.byte	0x03, 0x5f
        /*0022*/ 	.short	0x0101


	//----- nvinfo : EIATTR_COOP_GROUP_MASK_REGIDS
	.align		4
        /*0024*/ 	.byte	0x04, 0x29
        /*0026*/ 	.short	(.L_1882 - .L_1881)


	//   ....[0]....
.L_1881:
        /*0028*/ 	.word	0xffffffff


	//   ....[1]....
        /*002c*/ 	.word	0xffffffff


	//   ....[2]....
        /*0030*/ 	.word	0xffffffff


	//   ....[3]....
        /*0034*/ 	.word	0xffffffff


	//   ....[4]....
        /*0038*/ 	.word	0xffffffff


	//   ....[5]....
        /*003c*/ 	.word	0xffffffff


	//   ....[6]....
        /*0040*/ 	.word	0xffffffff


	//   ....[7]....
        /*0044*/ 	.word	0xffffffff


	//   ....[8]....
        /*0048*/ 	.word	0xffffffff


	//   ....[9]....
        /*004c*/ 	.word	0xffffffff


	//   ....[10]....
        /*0050*/ 	.word	0xffffffff


	//   ....[11]....
        /*0054*/ 	.word	0xffffffff


	//   ....[12]....
        /*0058*/ 	.word	0xffffffff


	//   ....[13]....
        /*005c*/ 	.word	0xffffffff


	//   ....[14]....
        /*0060*/ 	.word	0xffffffff


	//   ....[15]....
        /*0064*/ 	.word	0xffffffff


	//   ....[16]....
        /*0068*/ 	.word	0xffffffff


	//   ....[17]....
        /*006c*/ 	.word	0xffffffff


	//   ....[18]....
        /*0070*/ 	.word	0xffffffff


	//   ....[19]....
        /*0074*/ 	.word	0xffffffff


	//   ....[20]....
        /*0078*/ 	.word	0x0500004b


	//   ....[21]....
        /*007c*/ 	.word	0x0500004b


	//   ....[22]....
        /*0080*/ 	.word	0x0500004b


	//   ....[23]....
        /*0084*/ 	.word	0x0500004b


	//   ....[24]....
        /*0088*/ 	.word	0x0500004b


	//   ....[25]....
        /*008c*/ 	.word	0x0500004b


	//   ....[26]....
        /*0090*/ 	.word	0x0500004b


	//   ....[27]....
        /*0094*/ 	.word	0x0500004b


	//   ....[28]....
        /*0098*/ 	.word	0x0500004b


	//   ....[29]....
        /*009c*/ 	.word	0x0500004b


	//   ....[30]....
        /*00a0*/ 	.word	0x0500004b


	//   ....[31]....
        /*00a4*/ 	.word	0x0500004b


	//   ....[32]....
        /*00a8*/ 	.word	0x0500004b


	//   ....[33]....
        /*00ac*/ 	.word	0x0500004b


	//   ....[34]....
        /*00b0*/ 	.word	0x0500004b


	//   ....[35]....
        /*00b4*/ 	.word	0x0500004b


	//   ....[36]....
        /*00b8*/ 	.word	0x0500004b


	//   ....[37]....
        /*00bc*/ 	.word	0x0500004b


	//   ....[38]....
        /*00c0*/ 	.word	0x0500004b


	//   ....[39]....
        /*00c4*/ 	.word	0x0500004b


	//----- nvinfo : EIATTR_COOP_GROUP_INSTR_OFFSETS
	.align		4
.L_1882:
        /*00c8*/ 	.byte	0x04, 0x28
        /*00ca*/ 	.short	(.L_1884 - .L_1883)


	//   ....[0]....
.L_1883:
        /*00cc*/ 	.word	0x00001800


	//   ....[1]....
        /*00d0*/ 	.word	0x00001830


	//   ....[2]....
        /*00d4*/ 	.word	0x00001850


	//   ....[3]....
        /*00d8*/ 	.word	0x00001870


	//   ....[4]....
        /*00dc*/ 	.word	0x00001890


	//   ....[5]....
        /*00e0*/ 	.word	0x00001dc0


	//   ....[6]....
        /*00e4*/ 	.word	0x00001de0


	//   ....[7]....
        /*00e8*/ 	.word	0x00001e00


	//   ....[8]....
        /*00ec*/ 	.word	0x00001e20


	//   ....[9]....
        /*00f0*/ 	.word	0x00001e40


	//   ....[10]....
        /*00f4*/ 	.word	0x00004270


	//   ....[11]....
        /*00f8*/ 	.word	0x000042a0


	//   ....[12]....
        /*00fc*/ 	.word	0x000042c0


	//   ....[13]....
        /*0100*/ 	.word	0x000042e0


	//   ....[14]....
        /*0104*/ 	.word	0x00004300


	//   ....[15]....
        /*0108*/ 	.word	0x00004830


	//   ....[16]....
        /*010c*/ 	.word	0x00004850


	//   ....[17]....
        /*0110*/ 	.word	0x00004870


	//   ....[18]....
        /*0114*/ 	.word	0x00004890


	//   ....[19]....
        /*0118*/ 	.word	0x000048b0


	//   ....[20]....
        /*011c*/ 	.word	0x00005960


	//   ....[21]....
        /*0120*/ 	.word	0x000059f0


	//   ....[22]....
        /*0124*/ 	.word	0x00005a50


	//   ....[23]....
        /*0128*/ 	.word	0x00005ab0


	//   ....[24]....
        /*012c*/ 	.word	0x00005b10


	//   ....[25]....
        /*0130*/ 	.word	0x00006080


	//   ....[26]....
        /*0134*/ 	.word	0x000060e0


	//   ....[27]....
        /*0138*/ 	.word	0x00006140


	//   ....[28]....
        /*013c*/ 	.word	0x000061a0


	//   ....[29]....
        /*0140*/ 	.word	0x00006200


	//   ....[30]....
        /*0144*/ 	.word	0x00006280


	//   ....[31]....
        /*0148*/ 	.word	0x00006310


	//   ....[32]....
        /*014c*/ 	.word	0x00006370


	//   ....[33]....
        /*0150*/ 	.word	0x000063d0


	//   ....[34]....
        /*0154*/ 	.word	0x00006430


	//   ....[35]....
        /*0158*/ 	.word	0x000069a0


	//   ....[36]....
        /*015c*/ 	.word	0x00006a00


	//   ....[37]....
        /*0160*/ 	.word	0x00006a60


	//   ....[38]....
        /*0164*/ 	.word	0x00006ac0


	//   ....[39]....
        /*0168*/ 	.word	0x00006b20


	//----- nvinfo : EIATTR_VRC_CTA_INIT_COUNT
	.align		4
.L_1884:
        /*016c*/ 	.byte	0x02, 0x4a
	.zero		1
	.zero		1


	//----- nvinfo : EIATTR_EXIT_INSTR_OFFSETS
	.align		4
        /*0170*/ 	.byte	0x04, 0x1c
        /*0172*/ 	.short	(.L_1886 - .L_1885)


	//   ....[0]....
.L_1885:
        /*0174*/ 	.word	0x000002f0


	//   ....[1]....
        /*0178*/ 	.word	0x00002e90


	//   ....[2]....
        /*017c*/ 	.word	0x00005900


	//----- nvinfo : EIATTR_MAX_THREADS
	.align		4
.L_1886:
        /*0180*/ 	.byte	0x04, 0x05
        /*0182*/ 	.short	(.L_1888 - .L_1887)
.L_1887:
        /*0184*/ 	.word	0x00000080
        /*0188*/ 	.word	0x00000001
        /*018c*/ 	.word	0x00000001


	//----- nvinfo : EIATTR_CRS_STACK_SIZE
	.align		4
.L_1888:
        /*0190*/ 	.byte	0x04, 0x1e
        /*0192*/ 	.short	(.L_1890 - .L_1889)
.L_1889:
        /*0194*/ 	.word	0x00000000


	//----- nvinfo : EIATTR_CBANK_PARAM_SIZE
	.align		4
.L_1890:
        /*0198*/ 	.byte	0x03, 0x19
        /*019a*/ 	.short	0x00e8


	//----- nvinfo : EIATTR_PARAM_CBANK
	.align		4
        /*019c*/ 	.byte	0x04, 0x0a
        /*019e*/ 	.short	(.L_1892 - .L_1891)
	.align		4
.L_1891:
        /*01a0*/ 	.word	index@(.nv.constant0._ZN10layer_norm13ln_fwd_kernelINS_13Kernel_traitsI13__nv_bfloat16S2_fS2_fjLj1280ELj1ELj4ELj1ELj16ENS_18Kernel_traits_baseILj1280ES2_S2_fS2_fjLj128EEEEELb0ELb0ELb0ELb1EEEvNS_9FwdParamsE)
        /*01a4*/ 	.short	0x0380
        /*01a6*/ 	.short	0x00e8


	//----- nvinfo : EIATTR_SW_WAR
	.align		4
.L_1892:
        /*01a8*/ 	.byte	0x04, 0x36
        /*01aa*/ 	.short	(.L_1894 - .L_1893)
.L_1893:
        /*01ac*/ 	.word	0x00000008
.L_1894:


//--------------------- .nv.info._ZN10layer_norm13ln_fwd_kernelINS_13Kernel_traitsI13__nv_bfloat16S2_fS2_fjLj1280ELj1ELj4ELj1ELj16ENS_18Kernel_traits_baseILj1280ES2_S2_fS2_fjLj128EEEEELb0ELb0ELb1ELb0EEEvNS_9FwdParamsE --------------------------
	.section	.nv.info._ZN10layer_norm13ln_fwd_kernelINS_13Kernel_traitsI13__nv_bfloat16S2_fS2_fjLj1280ELj1ELj4ELj1ELj16ENS_18Kernel_traits_baseILj1280ES2_S2_fS2_fjLj128EEEEELb0ELb0ELb1ELb0EEEvNS_9FwdParamsE,"",@"SHT_CUDA_INFO"
	.sectionflags	@""
	.align	4


	//----- nvinfo : EIATTR_CUDA_API_VERSION
	.align		4
        /*0000*/ 	.byte	0x04, 0x37
        /*0002*/ 	.short	(.L_1896 - .L_1895)
.L_1895:
        /*0004*/ 	.word	0x00000082


	//----- nvinfo : EIATTR_KPARAM_INFO
	.align		4
.L_1896:
        /*0008*/ 	.byte	0x04, 0x17
        /*000a*/ 	.short	(.L_1898 - .L_1897)
.L_1897:
        /*000c*/ 	.word	0x00000000
        /*0010*/ 	.short	0x0000
        /*0012*/ 	.short	0x0000
        /*0014*/ 	.byte	0x00, 0xf0, 0xa1, 0x03


	//----- nvinfo : EIATTR_SPARSE_MMA_MASK
	.align		4
.L_1898:
        /*0018*/ 	.byte	0x03, 0x50
        /*001a*/ 	.short	0x0000


	//----- nvinfo : EIATTR_MAXREG_COUNT
	.align		4
        /*001c*/ 	.byte	0x03, 0x1b
        /*001e*/ 	.short	0x00ff


	//----- nvinfo : EIATTR_MERCURY_ISA_VERSION
	.align		4
        /*0020*/ 	.byte	0x03, 0x5f
        /*0022*/ 	.short	0x0101


	//----- nvinfo : EIATTR_COOP_GROUP_MASK_REGIDS
	.align		4
        /*0024*/ 	.byte	0x04, 0x29
        /*0026*/ 	.short	(.L_1900 - .L_1899)


	//   ....[0]....
.L_1899:
        /*0028*/ 	.word	0xffffffff


	//   ....[1]....
        /*002c*/ 	.word	0xffffffff


	//   ....[2]....
        /*0030*/ 	.word	0xffffffff


	//   ....[3]....
        /*0034*/ 	.word	0xffffffff


	//   ....[4]....
        /*0038*/ 	.word	0xffffffff


	//   ....[5]....
        /*003c*/ 	.word	0xffffffff


	//   ....[6]....
        /*0040*/ 	.word	0xffffffff


	//   ....[7]....
        /*0044*/ 	.word	0xffffffff


	//   ....[8]....
        /*0048*/ 	.word	0xffffffff


	//   ....[9]....
        /*004c*/ 	.word	0xffffffff


	//   ....[10]....
        /*0050*/ 	.word	0x0500008e


	//   ....[11]....
        /*0054*/ 	.word	0x0500008e


	//   ....[12]....
        /*0058*/ 	.word	0x0500008e


	//   ....[13]....
        /*005c*/ 	.word	0x0500008e


	//   ....[14]....
        /*0060*/ 	.word	0x0500008e


	//   ....[15]....
        /*0064*/ 	.word	0x0500008e


	//   ....[16]....
        /*0068*/ 	.word	0x0500008e


	//   ....[17]....
        /*006c*/ 	.word	0x0500008e


	//   ....[18]....
        /*0070*/ 	.word	0x0500008e


	//   ....[19]....
        /*0074*/ 	.word	0x0500008e


	//----- nvinfo : EIATTR_COOP_GROUP_INSTR_OFFSETS
	.align		4
.L_1900:
        /*0078*/ 	.byte	0x04, 0x28
        /*007a*/ 	.short	(.L_1902 - .L_1901)


	//   ....[0]....
.L_1901:
        /*007c*/ 	.word	0x00002900


	//   ....[1]....
        /*0080*/ 	.word	0x00002930


	//   ....[2]....
        /*0084*/ 	.word	0x00002950


	//   ....[3]....
        /*0088*/ 	.word	0x00002970


	//   ....[4]....
        /*008c*/ 	.word	0x00002990


	//   ....[5]....
        /*0090*/ 	.word	0x00002ed0


	//   ....[6]....
        /*0094*/ 	.word	0x00002ef0


	//   ....[7]....
        /*0098*/ 	.word	0x00002f10


	//   ....[8]....
        /*009c*/ 	.word	0x00002f30


	//   ....[9]....
        /*00a0*/ 	.word	0x00002f50


	//   ....[10]....
        /*00a4*/ 	.word	0x00004190


	//   ....[11]....
        /*00a8*/ 	.word	0x00004240


	//   ....[12]....
        /*00ac*/ 	.word	0x000042b0


	//   ....[13]....
        /*00b0*/ 	.word	0x00004320


	//   ....[14]....
        /*00b4*/ 	.word	0x00004390


	//   ....[15]....
        /*00b8*/ 	.word	0x00004920


	//   ....[16]....
        /*00bc*/ 	.word	0x00004990


	//   ....[17]....
        /*00c0*/ 	.word	0x00004a00


	//   ....[18]....
        /*00c4*/ 	.word	0x00004a70


	//   ....[19]....
        /*00c8*/ 	.word	0x00004ae0


	//----- nvinfo : EIATTR_VRC_CTA_INIT_COUNT
	.align		4
.L_1902:
        /*00cc*/ 	.byte	0x02, 0x4a
	.zero		1
	.zero		1


	//----- nvinfo : EIATTR_EXIT_INSTR_OFFSETS
	.align		4
        /*00d0*/ 	.byte	0x04, 0x1c
        /*00d2*/ 	.short	(.L_1904 - .L_1903)


	//   ....[0]....
.L_1903:
        /*00d4*/ 	.word	0x00000650


	//   ....[1]....
        /*00d8*/ 	.word	0x00004120


	//----- nvinfo : EIATTR_MAX_THREADS
	.align		4
.L_1904:
        /*00dc*/ 	.byte	0x04, 0x05
        /*00de*/ 	.short	(.L_1906 - .L_1905)
.L_1905:
        /*00e0*/ 	.word	0x00000080
        /*00e4*/ 	.word	0x00000001
        /*00e8*/ 	.word	0x00000001


	//----- nvinfo : EIATTR_CRS_STACK_SIZE
	.align		4
.L_1906:
        /*00ec*/ 	.byte	0x04, 0x1e
        /*00ee*/ 	.short	(.L_1908 - .L_1907)
.L_1907:
        /*00f0*/ 	.word	0x00000000


	//----- nvinfo : EIATTR_CBANK_PARAM_SIZE
	.align		4
.L_1908:
        /*00f4*/ 	.byte	0x03, 0x19
        /*00f6*/ 	.short	0x00e8


	//----- nvinfo : EIATTR_PARAM_CBANK
	.align		4
        /*00f8*/ 	.byte	0x04, 0x0a
        /*00fa*/ 	.short	(.L_1910 - .L_1909)
	.align		4
.L_1909:
        /*00fc*/ 	.word	index@(.nv.constant0._ZN10layer_norm13ln_fwd_kernelINS_13Kernel_traitsI13__nv_bfloat16S2_fS2_fjLj1280ELj1ELj4ELj1ELj16ENS_18Kernel_traits_baseILj1280ES2_S2_fS2_fjLj128EEEEELb0ELb0ELb1ELb0EEEvNS_9FwdParamsE)
        /*0100*/ 	.short	0x0380
        /*0102*/ 	.short	0x00e8


	//----- nvinfo : EIATTR_SW_WAR
	.align		4
.L_1910:
        /*0104*/ 	.byte	0x04, 0x36
        /*0106*/ 	.short	(.L_1912 - .L_1911)
.L_1911:
        /*0108*/ 	.word	0x00000008
.L_1912:


//--------------------- .nv.info._ZN10layer_norm13ln_fwd_kernelINS_13Kernel_traitsI13__nv_bfloat16S2_fS2_fjLj1280ELj1ELj4ELj1ELj16ENS_18Kernel_traits_baseILj1280ES2_S2_fS2_fjLj128EEEEELb0ELb0ELb1ELb1EEEvNS_9FwdParamsE --------------------------
	.section	.nv.info._ZN10layer_norm13ln_fwd_kernelINS_13Kernel_traitsI13__nv_bfloat16S2_fS2_fjLj1280ELj1ELj4ELj1ELj16ENS_18Kernel_traits_baseILj1280ES2_S2_fS2_fjLj128EEEEELb0ELb0ELb1ELb1EEEvNS_9FwdParamsE,"",@"SHT_CUDA_INFO"
	.sectionflags	@""
	.align	4


	//----- nvinfo : EIATTR_CUDA_API_VERSION
	.align		4
        /*0000*/ 	.byte	0x04, 0x37
        /*0002*/ 	.short	(.L_1914 - .L_1913)
.L_1913:
        /*0004*/ 	.word	0x00000082


	//----- nvinfo : EIATTR_KPARAM_INFO
	.align		4
.L_1914:
        /*0008*/ 	.byte	0x04, 0x17
        /*000a*/ 	.short	(.L_1916 - .L_1915)
.L_1915:
        /*000c*/ 	.word	0x00000000
        /*0010*/ 	.short	0x0000
        /*0012*/ 	.short	0x0000
        /*0014*/ 	.byte	0x00, 0xf0, 0xa1, 0x03


	//----- nvinfo : EIATTR_SPARSE_MMA_MASK
	.align		4
.L_1916:
        /*0018*/ 	.byte	0x03, 0x50
        /*001a*/ 	.short	0x0000


	//----- nvinfo : EIATTR_MAXREG_COUNT
	.align		4
        /*001c*/ 	.byte	0x03, 0x1b
        /*001e*/ 	.short	0x00ff


	//----- nvinfo : EIATTR_MERCURY_ISA_VERSION
	.align		4
        /*0020*/ 	.byte	0x03, 0x5f
        /*0022*/ 	.short	0x0101


	//----- nvinfo : EIATTR_COOP_GROUP_MASK_REGIDS
	.align		4
        /*0024*/ 	.byte	0x04, 0x29
        /*0026*/ 	.short	(.L_1918 - .L_1917)


	//   ....[0]....
.L_1917:
        /*0028*/ 	.word	0xffffffff


	//   ....[1]....
        /*002c*/ 	.word	0xffffffff


	//   ....[2]....
        /*0030*/ 	.word	0xffffffff


	//   ....[3]....
        /*0034*/ 	.word	0xffffffff


	//   ....[4]....
        /*0038*/ 	.word	0xffffffff


	//   ....[5]....
        /*003c*/ 	.word	0xffffffff


	//   ....[6]....
        /*0040*/ 	.word	0xffffffff


	//   ....[7]....
        /*0044*/ 	.word	0xffffffff


	//   ....[8]....
        /*0048*/ 	.word	0xffffffff


	//   ....[9]....
        /*004c*/ 	.word	0xffffffff


	//   ....[10]....
        /*0050*/ 	.word	0x0500007f


	//   ....[11]....
        /*0054*/ 	.word	0x0500007f


	//   ....[12]....
        /*0058*/ 	.word	0x0500007f


	//   ....[13]....
        /*005c*/ 	.word	0x0500007f


	//   ....[14]....
        /*0060*/ 	.word	0x0500007f


	//   ....[15]....
        /*0064*/ 	.word	0x0500007f


	//   ....[16]....
        /*0068*/ 	.word	0x0500007f


	//   ....[17]....
        /*006c*/ 	.word	0x0500007f


	//   ....[18]....
        /*0070*/ 	.word	0x0500007f


	//   ....[19]....
        /*0074*/ 	.word	0x0500007f


	//----- nvinfo : EIATTR_COOP_GROUP_INSTR_OFFSETS
	.align		4
.L_1918:
        /*0078*/ 	.byte	0x04, 0x28
        /*007a*/ 	.short	(.L_1920 - .L_1919)


	//   ....[0]....
.L_1919:
        /*007c*/ 	.word	0x00002220


	//   ....[1]....
        /*0080*/ 	.word	0x00002240


	//   ....[2]....
        /*0084*/ 	.word	0x00002260


	//   ....[3]....
        /*0088*/ 	.word	0x00002280


	//   ....[4]....
        /*008c*/ 	.word	0x000022b0


	//   ....[5]....
        /*0090*/ 	.word	0x000027e0


	//   ....[6]....
        /*0094*/ 	.word	0x00002800


	//   ....[7]....
        /*0098*/ 	.word	0x00002820


	//   ....[8]....
        /*009c*/ 	.word	0x00002840


	//   ....[9]....
        /*00a0*/ 	.word	0x00002860


	//   ....[10]....
        /*00a4*/ 	.word	0x000039f0


	//   ....[11]....
        /*00a8*/ 	.word	0x00003a90


	//   ....[12]....
        /*00ac*/ 	.word	0x00003b00


	//   ....[13]....
        /*00b0*/ 	.word	0x00003b70


	//   ....[14]....
        /*00b4*/ 	.word	0x00003bf0


	//   ....[15]....
        /*00b8*/ 	.word	0x00004170


	//   ....[16]....
        /*00bc*/ 	.word	0x000041e0


	//   ....[17]....
        /*00c0*/ 	.word	0x00004250


	//   ....[18]....
        /*00c4*/ 	.word	0x000042c0


	//   ....[19]....
        /*00c8*/ 	.word	0x00004330


	//----- nvinfo : EIATTR_VRC_CTA_INIT_COUNT
	.align		4
.L_1920:
        /*00cc*/ 	.byte	0x02, 0x4a
	.zero		1
	.zero		1


	//----- nvinfo : EIATTR_EXIT_INSTR_OFFSETS
	.align		4
        /*00d0*/ 	.byte	0x04, 0x1c
        /*00d2*/ 	.short	(.L_1922 - .L_1921)


	//   ....[0]....
.L_1921:
        /*00d4*/ 	.word	0x000002a0


	//   ....[1]....
        /*00d8*/ 	.word	0x00003980


	//----- nvinfo : EIATTR_MAX_THREADS
	.align		4
.L_1922:
        /*00dc*/ 	.byte	0x04, 0x05
        /*00de*/ 	.short	(.L_1924 - .L_1923)
.L_1923:
        /*00e0*/ 	.word	0x00000080
        /*00e4*/ 	.word	0x00000001
        /*00e8*/ 	.word	0x00000001


	//----- nvinfo : EIATTR_CRS_STACK_SIZE
	.align		4
.L_1924:
        /*00ec*/ 	.byte	0x04, 0x1e
        /*00ee*/ 	.short	(.L_1926 - .L_1925)
.L_1925:
        /*00f0*/ 	.word	0x00000000


	//----- nvinfo : EIATTR_CBANK_PARAM_SIZE
	.align		4
.L_1926:
        /*00f4*/ 	.byte	0x03, 0x19
        /*00f6*/ 	.short	0x00e8


	//----- nvinfo : EIATTR_PARAM_CBANK
	.align		4
        /*00f8*/ 	.byte	0x04, 0x0a
        /*00fa*/ 	.short	(.L_1928 - .L_1927)
	.align		4
.L_1927:
        /*00fc*/ 	.word	index@(.nv.constant0._ZN10layer_norm13ln_fwd_kernelINS_13Kernel_traitsI13__nv_bfloat16S2_fS2_fjLj1280ELj1ELj4ELj1ELj16ENS_18Kernel_traits_baseILj1280ES2_S2_fS2_fjLj128EEEEELb0ELb0ELb1ELb1EEEvNS_9FwdParamsE)
        /*0100*/ 	.short	0x0380
        /*0102*/ 	.short	0x00e8


	//----- nvinfo : EIATTR_SW_WAR
	.align		4
.L_1928:
        /*0104*/ 	.byte	0x04, 0x36
        /*0106*/ 	.short	(.L_1930 - .L_1929)
.L_1929:
        /*0108*/ 	.word	0x00000008
.L_1930:


//--------------------- .nv.info._ZN10layer_norm13ln_fwd_kernelINS_13Kernel_traitsI13__nv_bfloat16S2_fS2_fjLj1280ELj1ELj4ELj1ELj16ENS_18Kernel_traits_baseILj1280ES2_S2_fS2_fjLj128EEEEELb0ELb1ELb0ELb0EEEvNS_9FwdParamsE --------------------------
	.section	.nv.info._ZN10layer_norm13ln_fwd_kernelINS_13Kernel_traitsI13__nv_bfloat16S2_fS2_fjLj1280ELj1ELj4ELj1ELj16ENS_18Kernel_traits_baseILj1280ES2_S2_fS2_fjLj128EEEEELb0ELb1ELb0ELb0EEEvNS_9FwdParamsE,"",@"SHT_CUDA_INFO"
	.sectionflags	@""
	.align	4


	//----- nvinfo : EIATTR_CUDA_API_VERSION
	.align		4
        /*0000*/ 	.byte	0x04, 0x37
        /*0002*/ 	.short	(.L_1932 - .L_1931)
.L_1931:
        /*0004*/ 	.word	0x00000082


	//----- nvinfo : EIATTR_KPARAM_INFO
	.align		4
.L_1932:
        /*0008*/ 	.byte	0x04, 0x17
        /*000a*/ 	.short	(.L_1934 - .L_1933)
.L_1933:
        /*000c*/ 	.word	0x00000000
        /*0010*/ 	.short	0x0000
        /*0012*/ 	.short	0x0000
        /*0014*/ 	.byte	0x00, 0xf0, 0xa1, 0x03


	//----- nvinfo : EIATTR_SPARSE_MMA_MASK
	.align		4
.L_1934:
        /*0018*/ 	.byte	0x03, 0x50
        /*001a*/ 	.short	0x0000


	//----- nvinfo : EIATTR_MAXREG_COUNT
	.align		4
        /*001c*/ 	.byte	0x03, 0x1b
        /*001e*/ 	.short	0x00ff


	//----- nvinfo : EIATTR_MERCURY_ISA_VERSION
	.align		4
        /*0020*/ 	.byte	0x03, 0x5f
        /*0022*/ 	.short	0x0101


	//----- nvinfo : EIATTR_COOP_GROUP_MASK_REGIDS
	.align		4
        /*0024*/ 	.byte	0x04, 0x29
        /*0026*/ 	.short	(.L_1936 - .L_1935)


	//   ....[0]....
.L_1935:
        /*0028*/ 	.word	0xffffffff


	//   ....[1]....
        /*002c*/ 	.word	0xffffffff


	//   ....[2]....
        /*0030*/ 	.word	0xffffffff


	//   ....[3]....
        /*0034*/ 	.word	0xffffffff


	//   ....[4]....
        /*0038*/ 	.word	0xffffffff


	//   ....[5]....
        /*003c*/ 	.word	0xffffffff


	//   ....[6]....
        /*0040*/ 	.word	0xffffffff


	//   ....[7]....
        /*0044*/ 	.word	0xffffffff


	//   ....[8]....
        /*0048*/ 	.word	0xffffffff


	//   ....[9]....
        /*004c*/ 	.word	0xffffffff


	//   ....[10]....
        /*0050*/ 	.word	0x050000b7


	//   ....[11]....
        /*0054*/ 	.word	0x050000b7


	//   ....[12]....
        /*0058*/ 	.word	0x050000b7


	//   ....[13]....
        /*005c*/ 	.word	0x050000b7


	//   ....[14]....
        /*0060*/ 	.word	0x050000b7


	//   ....[15]....
        /*0064*/ 	.word	0x050000b7


	//   ....[16]....
        /*0068*/ 	.word	0x050000b7


	//   ....[17]....
        /*006c*/ 	.word	0x050000b7


	//   ....[18]....
        /*0070*/ 	.word	0x050000b7


	//   ....[19]....
        /*0074*/ 	.word	0x050000b7


	//----- nvinfo : EIATTR_COOP_GROUP_INSTR_OFFSETS
	.align		4
.L_1936:
        /*0078*/ 	.byte	0x04, 0x28
        /*007a*/ 	.short	(.L_1938 - .L_1937)


	//   ....[0]....
.L_1937:
        /*007c*/ 	.word	0x00002d20


	//   ....[1]....
        /*0080*/ 	.word	0x00002d40


	//   ....[2]....
        /*0084*/ 	.word	0x00002d60


	//   ....[3]....
        /*0088*/ 	.word	0x00002d90


	//   ....[4]....
        /*008c*/ 	.word	0x00002db0


	//   ....[5]....
        /*0090*/ 	.word	0x000032f0


	//   ....[6]....
        /*0094*/ 	.word	0x00003310


	//   ....[7]....
        /*0098*/ 	.word	0x00003330


	//   ....[8]....
        /*009c*/ 	.word	0x00003350


	//   ....[9]....
        /*00a0*/ 	.word	0x00003370


	//   ....[10]....
        /*00a4*/ 	.word	0x00004540


	//   ....[11]....
        /*00a8*/ 	.word	0x000045e0


	//   ....[12]....
        /*00ac*/ 	.word	0x00004650


	//   ....[13]....
        /*00b0*/ 	.word	0x000046d0


	//   ....[14]....
        /*00b4*/ 	.word	0x00004740


	//   ....[15]....
        /*00b8*/ 	.word	0x00004cc0


	//   ....[16]....
        /*00bc*/ 	.word	0x00004d30


	//   ....[17]....
        /*00c0*/ 	.word	0x00004da0


	//   ....[18]....
        /*00c4*/ 	.word	0x00004e10


	//   ....[19]....
        /*00c8*/ 	.word	0x00004e80


	//----- nvinfo : EIATTR_VRC_CTA_INIT_COUNT
	.align		4
.L_1938:
        /*00cc*/ 	.byte	0x02, 0x4a
	.zero		1
	.zero		1


	//----- nvinfo : EIATTR_EXIT_INSTR_OFFSETS
	.align		4
        /*00d0*/ 	.byte	0x04, 0x1c
        /*00d2*/ 	.short	(.L_1940 - .L_1939)


	//   ....[0]....
.L_1939:
        /*00d4*/ 	.word	0x00000830


	//   ....[1]....
        /*00d8*/ 	.word	0x000044d0


	//----- nvinfo : EIATTR_MAX_THREADS
	.align		4
.L_1940:
        /*00dc*/ 	.byte	0x04, 0x05
        /*00de*/ 	.short	(.L_1942 - .L_1941)
.L_1941:
        /*00e0*/ 	.word	0x00000080
        /*00e4*/ 	.word	0x00000001
        /*00e8*/ 	.word	0x00000001


	//----- nvinfo : EIATTR_CRS_STACK_SIZE
	.align		4
.L_1942:
        /*00ec*/ 	.byte	0x04, 0x1e
        /*00ee*/ 	.short	(.L_1944 - .L_1943)
.L_1943:
        /*00f0*/ 	.word	0x00000000


	//----- nvinfo : EIATTR_CBANK_PARAM_SIZE
	.align		4
.L_1944:
        /*00f4*/ 	.byte	0x03, 0x19
        /*00f6*/ 	.short	0x00e8


	//----- nvinfo : EIATTR_PARAM_CBANK
	.align		4
        /*00f8*/ 	.byte	0x04, 0x0a
        /*00fa*/ 	.short	(.L_1946 - .L_1945)
	.align		4
.L_1945:
        /*00fc*/ 	.word	index@(.nv.constant0._ZN10layer_norm13ln_fwd_kernelINS_13Kernel_traitsI13__nv_bfloat16S2_fS2_fjLj1280ELj1ELj4ELj1ELj16ENS_18Kernel_traits_baseILj1280ES2_S2_fS2_fjLj128EEEEELb0ELb1ELb0ELb0EEEvNS_9FwdParamsE)
        /*0100*/ 	.short	0x0380
        /*0102*/ 	.short	0x00e8


	//----- nvinfo : EIATTR_SW_WAR
	.align		4
.L_1946:
        /*0104*/ 	.byte	0x04, 0x36
        /*0106*/ 	.short	(.L_1948 - .L_1947)
.L_1947:
        /*0108*/ 	.word	0x00000008
.L_1948:


//--------------------- .nv.info._ZN10layer_norm13ln_fwd_kernelINS_13Kernel_traitsI13__nv_bfloat16S2_fS2_fjLj1280ELj1ELj4ELj1ELj16ENS_18Kernel_traits_baseILj1280ES2_S2_fS2_fjLj128EEEEELb0ELb1ELb0ELb1EEEvNS_9FwdParamsE --------------------------
	.section	.nv.info._ZN10layer_norm13ln_fwd_kernelINS_13Kernel_traitsI13__nv_bfloat16S2_fS2_fjLj1280ELj1ELj4ELj1ELj16ENS_18Kernel_traits_baseILj1280ES2_S2_fS2_fjLj128EEEEELb0ELb1ELb0ELb1EEEvNS_9FwdParamsE,"",@"SHT_CUDA_INFO"
	.sectionflags	@""
	.align	4


	//----- nvinfo : EIATTR_CUDA_API_VERSION
	.align		4
        /*0000*/ 	.byte	0x04, 0x37
        /*0002*/ 	.short	(.L_1950 - .L_1949)
.L_1949:
        /*0004*/ 	.word	0x00000082


	//----- nvinfo : EIATTR_KPARAM_INFO
	.align		4
.L_1950:
        /*0008*/ 	.byte	0x04, 0x17
        /*000a*/ 	.short	(.L_1952 - .L_1951)
.L_1951:
        /*000c*/ 	.word	0x00000000
        /*0010*/ 	.short	0x0000
        /*0012*/ 	.short	0x0000
        /*0014*/ 	.byte	0x00, 0xf0, 0xa1, 0x03


	//----- nvinfo : EIATTR_SPARSE_MMA_MASK
	.align		4
.L_1952:
        /*0018*/ 	.byte	0x03, 0x50
        /*001a*/ 	.short	0x0000


	//----- nvinfo : EIATTR_MAXREG_COUNT
	.align		4
        /*001c*/ 	.byte	0x03, 0x1b
        /*001e*/ 	.short	0x00ff


	//----- nvinfo : EIATTR_MERCURY_ISA_VERSION
	.align		4
        /*0020*/ 	.byte	0x03, 0x5f
        /*0022*/ 	.short	0x0101


	//----- nvinfo : EIATTR_COOP_GROUP_MASK_REGIDS
	.align		4
        /*0024*/ 	.byte	0x04, 0x29
        /*0026*/ 	.short	(.L_1954 - .L_1953)


	//   ....[0]....
.L_1953:
        /*0028*/ 	.word	0xffffffff


	//   ....[1]....
        /*002c*/ 	.word	0xffffffff


	//   ....[2]....
        /*0030*/ 	.word	0xffffffff


	//   ....[3]....
        /*0034*/ 	.word	0xffffffff


	//   ....[4]....
        /*0038*/ 	.word	0xffffffff


	//   ....[5]....
        /*003c*/ 	.word	0xffffffff


	//   ....[6]....
        /*0040*/ 	.word	0xffffffff


	//   ....[7]....
        /*0044*/ 	.word	0xffffffff


	//   ....[8]....
        /*0048*/ 	.word	0xffffffff


	//   ....[9]....
        /*004c*/ 	.word	0xffffffff


	//   ....[10]....
        /*0050*/ 	.word	0x0500009f


	//   ....[11]....
        /*0054*/ 	.word	0x0500009f


	//   ....[12]....
        /*0058*/ 	.word	0x0500009f


	//   ....[13]....
        /*005c*/ 	.word	0x0500009f


	//   ....[14]....
        /*0060*/ 	.word	0x0500009f


	//   ....[15]....
        /*0064*/ 	.word	0x0500009f


	//   ....[16]....
        /*0068*/ 	.word	0x0500009f


	//   ....[17]....
        /*006c*/ 	.word	0x0500009f


	//   ....[18]....
        /*0070*/ 	.word	0x0500009f


	//   ....[19]....
        /*0074*/ 	.word	0x0500009f


	//----- nvinfo : EIATTR_COOP_GROUP_INSTR_OFFSETS
	.align		4
.L_1954:
        /*0078*/ 	.byte	0x04, 0x28
        /*007a*/ 	.short	(.L_1956 - .L_1955)


	//   ....[0]....
.L_1955:
        /*007c*/ 	.word	0x000024a0


	//   ....[1]....
        /*0080*/ 	.word	0x000024d0


	//   ....[2]....
        /*0084*/ 	.word	0x000024f0


	//   ....[3]....
        /*0088*/ 	.word	0x00002510


	//   ....[4]....
        /*008c*/ 	.word	0x00002530


	//   ....[5]....
        /*0090*/ 	.word	0x00002a60


	//   ....[6]....
        /*0094*/ 	.word	0x00002a80


	//   ....[7]....
        /*0098*/ 	.word	0x00002aa0


	//   ....[8]....
        /*009c*/ 	.word	0x00002ac0


	//   ....[9]....
        /*00a0*/ 	.word	0x00002ae0


	//   ....[10]....
        /*00a4*/ 	.word	0x00003c10


	//   ....[11]....
        /*00a8*/ 	.word	0x00003ca0


	//   ....[12]....
        /*00ac*/ 	.word	0x00003d00


	//   ....[13]....
        /*00b0*/ 	.word	0x00003d60


	//   ....[14]....
        /*00b4*/ 	.word	0x00003dc0


	//   ....[15]....
        /*00b8*/ 	.word	0x00004330


	//   ....[16]....
        /*00bc*/ 	.word	0x00004390


	//   ....[17]....
        /*00c0*/ 	.word	0x000043f0


	//   ....[18]....
        /*00c4*/ 	.word	0x00004450


	//   ....[19]....
        /*00c8*/ 	.word	0x000044b0


	//----- nvinfo : EIATTR_VRC_CTA_INIT_COUNT
	.align		4
.L_1956:
        /*00cc*/ 	.byte	0x02, 0x4a
	.zero		1
	.zero		1


	//----- nvinfo : EIATTR_EXIT_INSTR_OFFSETS
	.align		4
        /*00d0*/ 	.byte	0x04, 0x1c
        /*00d2*/ 	.short	(.L_1958 - .L_1957)


	//   ....[0]....
.L_1957:
        /*00d4*/ 	.word	0x000003c0


	//   ....[1]....
        /*00d8*/ 	.word	0x00003ba0


	//----- nvinfo : EIATTR_MAX_THREADS
	.align		4
.L_1958:
        /*00dc*/ 	.byte	0x04, 0x05
        /*00de*/ 	.short	(.L_1960 - .L_1959)
.L_1959:
        /*00e0*/ 	.word	0x00000080
        /*00e4*/ 	.word	0x00000001
        /*00e8*/ 	.word	0x00000001


	//----- nvinfo : EIATTR_CRS_STACK_SIZE
	.align		4
.L_1960:
        /*00ec*/ 	.byte	0x04, 0x1e
        /*00ee*/ 	.short	(.L_1962 - .L_1961)
.L_1961:
        /*00f0*/ 	.word	0x00000000


	//----- nvinfo : EIATTR_CBANK_PARAM_SIZE
	.align		4
.L_1962:
        /*00f4*/ 	.byte	0x03, 0x19
        /*00f6*/ 	.short	0x00e8


	//----- nvinfo : EIATTR_PARAM_CBANK
	.align		4
        /*00f8*/ 	.byte	0x04, 0x0a
        /*00fa*/ 	.short	(.L_1964 - .L_1963)
	.align		4
.L_1963:
        /*00fc*/ 	.word	index@(.nv.constant0._ZN10layer_norm13ln_fwd_kernelINS_13Kernel_traitsI13__nv_bfloat16S2_fS2_fjLj1280ELj1ELj4ELj1ELj16ENS_18Kernel_traits_baseILj1280ES2_S2_fS2_fjLj128EEEEELb0ELb1ELb0ELb1EEEvNS_9FwdParamsE)
        /*0100*/ 	.short	0x0380
        /*0102*/ 	.short	0x00e8


	//----- nvinfo : EIATTR_SW_WAR
	.align		4
.L_1964:
        /*0104*/ 	.byte	0x04, 0x36
        /*0106*/ 	.short	(.L_1966 - .L_1965)
.L_1965:
        /*0108*/ 	.word	0x00000008
.L_1966:


//--------------------- .nv.info._ZN10layer_norm13ln_fwd_kernelINS_13Kernel_traitsI13__nv_bfloat16S2_fS2_fjLj1280ELj1ELj4ELj1ELj16ENS_18Kernel_traits_baseILj1280ES2_S2_fS2_fjLj128EEEEELb0ELb1ELb1ELb0EEEvNS_9FwdParamsE --------------------------
	.section	.nv.info._ZN10layer_norm13ln_fwd_kernelINS_13Kernel_traitsI13__nv_bfloat16S2_fS2_fjLj1280ELj1ELj4ELj1ELj16ENS_18Kernel_traits_baseILj1280ES2_S2_fS2_fjLj128EEEEELb0ELb1ELb1ELb0EEEvNS_9FwdParamsE,"",@"SHT_CUDA_INFO"
	.sectionflags	@""
	.align	4


	//----- nvinfo : EIATTR_CUDA_API_VERSION
	.align		4
        /*0000*/ 	.byte	0x04, 0x37
        /*0002*/ 	.short	(.L_1968 - .L_1967)
.L_1967:
        /*0004*/ 	.word	0x00000082


	//----- nvinfo : EIATTR_KPARAM_INFO
	.align		4
.L_1968:
        /*0008*/ 	.byte	0x04, 0x17
        /*000a*/ 	.short	(.L_1970 - .L_1969)
.L_1969:
        /*000c*/ 	.word	0x00000000
        /*0010*/ 	.short	0x0000
        /*0012*/ 	.short	0x0000
        /*0014*/ 	.byte	0x00, 0xf0, 0xa1, 0x03


	//----- nvinfo : EIATTR_SPARSE_MMA_MASK
	.align		4
.L_1970:
        /*0018*/ 	.byte	0x03, 0x50
        /*001a*/ 	.short	0x0000


	//----- nvinfo : EIATTR_MAXREG_COUNT
	.align		4
        /*001c*/ 	.byte	0x03, 0x1b
        /*001e*/ 	.short	0x00ff


	//----- nvinfo : EIATTR_MERCURY_ISA_VERSION
	.align		4
        /*0020*/ 	.byte	0x03, 0x5f
        /*0022*/ 	.short	0x0101


	//----- nvinfo : EIATTR_COOP_GROUP_MASK_REGIDS
	.align		4
        /*0024*/ 	.byte	0x04, 0x29
        /*0026*/ 	.short	(.L_1972 - .L_1971)


	//   ....[0]....
.L_1971:
        /*0028*/ 	.word	0xffffffff


	//   ....[1]....
        /*002c*/ 	.word	0xffffffff


	//   ....[2]....
        /*0030*/ 	.word	0xffffffff


	//   ....[3]....
        /*0034*/ 	.word	0xffffffff


	//   ....[4]....
        /*0038*/ 	.word	0xffffffff


	//   ....[5]....
        /*003c*/ 	.word	0xffffffff


	//   ....[6]....
        /*0040*/ 	.word	0xffffffff


	//   ....[7]....
        /*0044*/ 	.word	0xffffffff


	//   ....[8]....
        /*0048*/ 	.word	0xffffffff


	//   ....[9]....
        /*004c*/ 	.word	0xffffffff


	//   ....[10]....
        /*0050*/ 	.word	0x050000be


	//   ....[11]....
        /*0054*/ 	.word	0x050000be


	//   ....[12]....
        /*0058*/ 	.word	0x050000be


	//   ....[13]....
        /*005c*/ 	.word	0x050000be


	//   ....[14]....
        /*0060*/ 	.word	0x050000be


	//   ....[15]....
        /*0064*/ 	.word	0x050000be


	//   ....[16]....
        /*0068*/ 	.word	0x050000be


	//   ....[17]....
        /*006c*/ 	.word	0x050000be


	//   ....[18]....
        /*0070*/ 	.word	0x050000be


	//   ....[19]....
        /*0074*/ 	.word	0x050000be


	//----- nvinfo : EIATTR_COOP_GROUP_INSTR_OFFSETS
	.align		4
.L_1972:
        /*0078*/ 	.byte	0x04, 0x28
        /*007a*/ 	.short	(.L_1974 - .L_1973)


	//   ....[0]....
.L_1973:
        /*007c*/ 	.word	0x000037f0


	//   ....[1]....
        /*0080*/ 	.word	0x00003820


	//   ....[2]....
        /*0084*/ 	.word	0x00003840


	//   ....[3]....
        /*0088*/ 	.word	0x00003860


	//   ....[4]....
        /*008c*/ 	.word	0x00003880


	//   ....[5]....
        /*0090*/ 	.word	0x00003dc0


	//   ....[6]....
        /*0094*/ 	.word	0x00003de0


	//   ....[7]....
        /*0098*/ 	.word	0x00003e00


	//   ....[8]....
        /*009c*/ 	.word	0x00003e20


	//   ....[9]....
        /*00a0*/ 	.word	0x00003e40


	//   ....[10]....
        /*00a4*/ 	.word	0x00005080


	//   ....[11]....
        /*00a8*/ 	.word	0x00005130


	//   ....[12]....
        /*00ac*/ 	.word	0x000051a0


	//   ....[13]....
        /*00b0*/ 	.word	0x00005210


	//   ....[14]....
        /*00b4*/ 	.word	0x00005280


	//   ....[15]....
        /*00b8*/ 	.word	0x00005810


	//   ....[16]....
        /*00bc*/ 	.word	0x00005880


	//   ....[17]....
        /*00c0*/ 	.word	0x000058f0


	//   ....[18]....
        /*00c4*/ 	.word	0x00005960


	//   ....[19]....
        /*00c8*/ 	.word	0x000059d0


	//----- nvinfo : EIATTR_VRC_CTA_INIT_COUNT
	.align		4
.L_1974:
        /*00cc*/ 	.byte	0x02, 0x4a
	.zero		1
	.zero		1


	//----- nvinfo : EIATTR_EXIT_INSTR_OFFSETS
	.align		4
        /*00d0*/ 	.byte	0x04, 0x1c
        /*00d2*/ 	.short	(.L_1976 - .L_1975)


	//   ....[0]....
.L_1975:
        /*00d4*/ 	.word	0x00000830


	//   ....[1]....
        /*00d8*/ 	.word	0x00005010


	//----- nvinfo : EIATTR_MAX_THREADS
	.align		4
.L_1976:
        /*00dc*/ 	.byte	0x04, 0x05
        /*00de*/ 	.short	(.L_1978 - .L_1977)
.L_1977:
        /*00e0*/ 	.word	0x00000080
        /*00e4*/ 	.word	0x00000001
        /*00e8*/ 	.word	0x00000001


	//----- nvinfo : EIATTR_CRS_STACK_SIZE
	.align		4
.L_1978:
        /*00ec*/ 	.byte	0x04, 0x1e
        /*00ee*/ 	.short	(.L_1980 - .L_1979)
.L_1979:
        /*00f0*/ 	.word	0x00000000


	//----- nvinfo : EIATTR_CBANK_PARAM_SIZE
	.align		4
.L_1980:
        /*00f4*/ 	.byte	0x03, 0x19
        /*00f6*/ 	.short	0x00e8


	//----- nvinfo : EIATTR_PARAM_CBANK
	.align		4
        /*00f8*/ 	.byte	0x04, 0x0a
        /*00fa*/ 	.short	(.L_1982 - .L_1981)
	.align		4
.L_1981:
        /*00fc*/ 	.word	index@(.nv.constant0._ZN10layer_norm13ln_fwd_kernelINS_13Kernel_traitsI13__nv_bfloat16S2_fS2_fjLj1280ELj1ELj4ELj1ELj16ENS_18Kernel_traits_baseILj1280ES2_S2_fS2_fjLj128EEEEELb0ELb1ELb1ELb0EEEvNS_9FwdParamsE)
        /*0100*/ 	.short	0x0380
        /*0102*/ 	.short	0x00e8


	//----- nvinfo : EIATTR_SW_WAR
	.align		4
.L_1982:
        /*0104*/ 	.byte	0x04, 0x36
        /*0106*/ 	.short	(.L_1984 - .L_1983)
.L_1983:
        /*0108*/ 	.word	0x00000008
.L_1984:


//--------------------- .nv.info._ZN10layer_norm13ln_fwd_kernelINS_13Kernel_traitsI13__nv_bfloat16S2_fS2_fjLj1280ELj1ELj4ELj1ELj16ENS_18Kernel_traits_baseILj1280ES2_S2_fS2_fjLj128EEEEELb0ELb1ELb1ELb1EEEvNS_9FwdParamsE --------------------------
	.section	.nv.info._ZN10layer_norm13ln_fwd_kernelINS_13Kernel_traitsI13__nv_bfloat16S2_fS2_fjLj1280ELj1ELj4ELj1ELj16ENS_18Kernel_traits_baseILj1280ES2_S2_fS2_fjLj128EEEEELb0ELb1ELb1ELb1EEEvNS_9FwdParamsE,"",@"SHT_CUDA_INFO"
	.sectionflags	@""
	.align	4


	//----- nvinfo : EIATTR_CUDA_API_VERSION
	.align		4
        /*0000*/ 	.byte	0x04, 0x37
        /*0002*/ 	.short	(.L_1986 - .L_1985)
.L_1985:
        /*0004*/ 	.word	0x00000082


	//----- nvinfo : EIATTR_KPARAM_INFO
	.align		4
.L_1986:
        /*0008*/ 	.byte	0x04, 0x17
        /*000a*/ 	.short	(.L_1988 - .L_1987)
.L_1987:
        /*000c*/ 	.word	0x00000000
        /*0010*/ 	.short	0x0000
        /*0012*/ 	.short	0x0000
        /*0014*/ 	.byte	0x00, 0xf0, 0xa1, 0x03


	//----- nvinfo : EIATTR_SPARSE_MMA_MASK
	.align		4
.L_1988:
        /*0018*/ 	.byte	0x03, 0x50
        /*001a*/ 	.short	0x0000


	//----- nvinfo : EIATTR_MAXREG_COUNT
	.align		4
        /*001c*/ 	.byte	0x03, 0x1b
        /*001e*/ 	.short	0x00ff


	//----- nvinfo : EIATTR_MERCURY_ISA_VERSION
	.align		4
        /*0020*/ 	.byte	0x03, 0x5f
        /*0022*/ 	.short	0x0101


	//----- nvinfo : EIATTR_COOP_GROUP_MASK_REGIDS
	.align		4
        /*0024*/ 	.byte	0x04, 0x29
        /*0026*/ 	.short	(.L_1990 - .L_1989)


	//   ....[0]....
.L_1989:
        /*0028*/ 	.word	0xffffffff


	//   ....[1]....
        /*002c*/ 	.word	0xffffffff


	//   ....[2]....
        /*0030*/ 	.word	0xffffffff


	//   ....[3]....
        /*0034*/ 	.word	0xffffffff


	//   ....[4]....
        /*0038*/ 	.word	0xffffffff


	//   ....[5]....
        /*003c*/ 	.word	0xffffffff


	//   ....[6]....
        /*0040*/ 	.word	0xffffffff


	//   ....[7]....
        /*0044*/ 	.word	0xffffffff


	//   ....[8]....
        /*0048*/ 	.word	0xffffffff


	//   ....[9]....
        /*004c*/ 	.word	0xffffffff


	//   ....[10]....
        /*0050*/ 	.word	0x0500009b


	//   ....[11]....
        /*0054*/ 	.word	0x0500009b


	//   ....[12]....
        /*0058*/ 	.word	0x0500009b


	//   ....[13]....
        /*005c*/ 	.word	0x0500009b


	//   ....[14]....
        /*0060*/ 	.word	0x0500009b


	//   ....[15]....
        /*0064*/ 	.word	0x0500009b


	//   ....[16]....
        /*0068*/ 	.word	0x0500009b


	//   ....[17]....
        /*006c*/ 	.word	0x0500009b


	//   ....[18]....
        /*0070*/ 	.word	0x0500009b


	//   ....[19]....
        /*0074*/ 	.word	0x0500009b


	//----- nvinfo : EIATTR_COOP_GROUP_INSTR_OFFSETS
	.align		4
.L_1990:
        /*0078*/ 	.byte	0x04, 0x28
        /*007a*/ 	.short	(.L_1992 - .L_1991)


	//   ....[0]....
.L_1991:
        /*007c*/ 	.word	0x00003030


	//   ....[1]....
        /*0080*/ 	.word	0x00003050


	//   ....[2]....
        /*0084*/ 	.word	0x00003070


	//   ....[3]....
        /*0088*/ 	.word	0x00003090


	//   ....[4]....
        /*008c*/ 	.word	0x000030c0


	//   ....[5]....
        /*0090*/ 	.word	0x000035f0


	//   ....[6]....
        /*0094*/ 	.word	0x00003610


	//   ....[7]....
        /*0098*/ 	.word	0x00003630


	//   ....[8]....
        /*009c*/ 	.word	0x00003650


	//   ....[9]....
        /*00a0*/ 	.word	0x00003670


	//   ....[10]....
        /*00a4*/ 	.word	0x00004870


	//   ....[11]....
        /*00a8*/ 	.word	0x00004900


	//   ....[12]....
        /*00ac*/ 	.word	0x00004980


	//   ....[13]....
        /*00b0*/ 	.word	0x00004a00


	//   ....[14]....
        /*00b4*/ 	.word	0x00004a80


	//   ....[15]....
        /*00b8*/ 	.word	0x00005000


	//   ....[16]....
        /*00bc*/ 	.word	0x00005060


	//   ....[17]....
        /*00c0*/ 	.word	0x000050c0


	//   ....[18]....
        /*00c4*/ 	.word	0x00005120


	//   ....[19]....
        /*00c8*/ 	.word	0x00005180


	//----- nvinfo : EIATTR_VRC_CTA_INIT_COUNT
	.align		4
.L_1992:
        /*00cc*/ 	.byte	0x02, 0x4a
	.zero		1
	.zero		1


	//----- nvinfo : EIATTR_EXIT_INSTR_OFFSETS
	.align		4
        /*00d0*/ 	.byte	0x04, 0x1c
        /*00d2*/ 	.short	(.L_1994 - .L_1993)


	//   ....[0]....
.L_1993:
        /*00d4*/ 	.word	0x000003c0


	//   ....[1]....
        /*00d8*/ 	.word	0x00004810


	//----- nvinfo : EIATTR_MAX_THREADS
	.align		4
.L_1994:
        /*00dc*/ 	.byte	0x04, 0x05
        /*00de*/ 	.short	(.L_1996 - .L_1995)
.L_1995:
        /*00e0*/ 	.word	0x00000080
        /*00e4*/ 	.word	0x00000001
        /*00e8*/ 	.word	0x00000001


	//----- nvinfo : EIATTR_CRS_STACK_SIZE
	.align		4
.L_1996:
        /*00ec*/ 	.byte	0x04, 0x1e
        /*00ee*/ 	.short	(.L_1998 - .L_1997)
.L_1997:
        /*00f0*/ 	.word	0x00000000


	//----- nvinfo : EIATTR_CBANK_PARAM_SIZE
	.align		4
.L_1998:
        /*00f4*/ 	.byte	0x03, 0x19
        /*00f6*/ 	.short	0x00e8


	//----- nvinfo : EIATTR_PARAM_CBANK
	.align		4
        /*00f8*/ 	.byte	0x04, 0x0a
        /*00fa*/ 	.short	(.L_2000 - .L_1999)
	.align		4
.L_1999:
        /*00fc*/ 	.word	index@(.nv.constant0._ZN10layer_norm13ln_fwd_kernelINS_13Kernel_traitsI13__nv_bfloat16S2_fS2_fjLj1280ELj1ELj4ELj1ELj16ENS_18Kernel_traits_baseILj1280ES2_S2_fS2_fjLj128EEEEELb0ELb1ELb1ELb1EEEvNS_9FwdParamsE)
        /*0100*/ 	.short	0x0380
        /*0102*/ 	.short	0x00e8


	//----- nvinfo : EIATTR_SW_WAR
	.align		4
.L_2000:
        /*0104*/ 	.byte	0x04, 0x36
        /*0106*/ 	.short	(.L_2002 - .L_2001)
.L_2001:
        /*0108*/ 	.word	0x00000008
.L_2002:


//--------------------- .nv.info._ZN10layer_norm13ln_fwd_kernelINS_13Kernel_traitsI13__nv_bfloat16S2_fS2_fjLj1280ELj1ELj4ELj1ELj16ENS_18Kernel_traits_baseILj1280ES2_S2_fS2_fjLj128EEEEELb1ELb0ELb0ELb0EEEvNS_9FwdParamsE --------------------------
	.section	.nv.info._ZN10layer_norm13ln_fwd_kernelINS_13Kernel_traitsI13__nv_bfloat16S2_fS2_fjLj1280ELj1ELj4ELj1ELj16ENS_18Kernel_traits_baseILj1280ES2_S2_fS2_fjLj128EEEEELb1ELb0ELb0ELb0EEEvNS_9FwdParamsE,"",@"SHT_CUDA_INFO"
	.sectionflags	@""
	.align	4


	//----- nvinfo : EIATTR_CUDA_API_VERSION
	.align		4
        /*0000*/ 	.byte	0x04, 0x37
        /*0002*/ 	.short	(.L_2004 - .L_2003)
.L_2003:
        /*0004*/ 	.word	0x00000082


	//----- nvinfo : EIATTR_KPARAM_INFO
	.align		4
.L_2004:
        /*0008*/ 	.byte	0x04, 0x17
        /*000a*/ 	.short	(.L_2006 - .L_2005)
.L_2005:
        /*000c*/ 	.word	0x00000000
        /*0010*/ 	.short	0x0000
        /*0012*/ 	.short	0x0000
        /*0014*/ 	.byte	0x00, 0xf0, 0xa1, 0x03


	//----- nvinfo : EIATTR_SPARSE_MMA_MASK
	.align		4
.L_2006:
        /*0018*/ 	.byte	0x03, 0x50
        /*001a*/ 	.short	0x0000


	//----- nvinfo : EIATTR_MAXREG_COUNT
	.align		4
        /*001c*/ 	.byte	0x03, 0x1b
        /*001e*/ 	.short	0x00ff


	//----- nvinfo : EIATTR_MERCURY_ISA_VERSION
	.align		4
        /*0020*/ 	.byte	0x03, 0x5f
        /*0022*/ 	.short	0x0101


	//----- nvinfo : EIATTR_COOP_GROUP_MASK_REGIDS
	.align		4
        /*0024*/ 	.byte	0x04, 0x29
        /*0026*/ 	.short	(.L_2008 - .L_2007)


	//   ....[0]....
.L_2007:
        /*0028*/ 	.word	0xffffffff


	//   ....[1]....
        /*002c*/ 	.word	0xffffffff


	//   ....[2]....
        /*0030*/ 	.word	0xffffffff


	//   ....[3]....
        /*0034*/ 	.word	0xffffffff


	//   ....[4]....
        /*0038*/ 	.word	0xffffffff


	//   ....[5]....
        /*003c*/ 	.word	0xffffffff


	//   ....[6]....
        /*0040*/ 	.word	0xffffffff


	//   ....[7]....
        /*0044*/ 	.word	0xffffffff


	//   ....[8]....
        /*0048*/ 	.word	0xffffffff


	//   ....[9]....
        /*004c*/ 	.word	0xffffffff


	//   ....[10]....
        /*0050*/ 	.word	0x05000084


	//   ....[11]....
        /*0054*/ 	.word	0x05000084


	//   ....[12]....
        /*0058*/ 	.word	0x05000084


	//   ....[13]....
        /*005c*/ 	.word	0x05000084


	//   ....[14]....
        /*0060*/ 	.word	0x05000084


	//   ....[15]....
        /*0064*/ 	.word	0x05000084


	//   ....[16]....
        /*0068*/ 	.word	0x05000084


	//   ....[17]....
        /*006c*/ 	.word	0x05000084


	//   ....[18]....
        /*0070*/ 	.word	0x05000084


	//   ....[19]....
        /*0074*/ 	.word	0x05000084


	//----- nvinfo : EIATTR_COOP_GROUP_INSTR_OFFSETS
	.align		4
.L_2008:
        /*0078*/ 	.byte	0x04, 0x28
        /*007a*/ 	.short	(.L_2010 - .L_2009)


	//   ....[0]....
.L_2009:
        /*007c*/ 	.word	0x0001b200


	//   ....[1]....
        /*0080*/ 	.word	0x0001b220


	//   ....[2]....
        /*0084*/ 	.word	0x0001b240


	//   ....[3]....
        /*0088*/ 	.word	0x0001b260


	//   ....[4]....
        /*008c*/ 	.word	0x0001b290


	//   ....[5]....
        /*0090*/ 	.word	0x0001b7d0


	//   ....[6]....
        /*0094*/ 	.word	0x0001b7f0


	//   ....[7]....
        /*0098*/ 	.word	0x0001b810


	//   ....[8]....
        /*009c*/ 	.word	0x0001b830


	//   ....[9]....
        /*00a0*/ 	.word	0x0001b850


	//   ....[10]....
        /*00a4*/ 	.word	0x0001cad0


	//   ....[11]....
        /*00a8*/ 	.word	0x0001cb70


	//   ....[12]....
        /*00ac*/ 	.word	0x0001cbe0


	//   ....[13]....
        /*00b0*/ 	.word	0x0001cc50


	//   ....[14]....
        /*00b4*/ 	.word	0x0001ccd0


	//   ....[15]....
        /*00b8*/ 	.word	0x0001d260


	//   ....[16]....
        /*00bc*/ 	.word	0x0001d2d0


	//   ....[17]....
        /*00c0*/ 	.word	0x0001d340


	//   ....[18]....
        /*00c4*/ 	.word	0x0001d3b0


	//   ....[19]....
        /*00c8*/ 	.word	0x0001d420


	//----- nvinfo : EIATTR_VRC_CTA_INIT_COUNT
	.align		4
.L_2010:
        /*00cc*/ 	.byte	0x02, 0x4a
	.zero		1
	.zero		1


	//----- nvinfo : EIATTR_EXIT_INSTR_OFFSETS
	.align		4
        /*00d0*/ 	.byte	0x04, 0x1c
        /*00d2*/ 	.short	(.L_2012 - .L_2011)


	//   ....[0]....
.L_2011:
        /*00d4*/ 	.word	0x000008a0


	//   ....[1]....
        /*00d8*/ 	.word	0x0001ca60


	//----- nvinfo : EIATTR_INDIRECT_BRANCH_TARGETS
	.align		4
.L_2012:
        /*00dc*/ 	.byte	0x04, 0x34
        /*00de*/ 	.short	(.L_2014 - .L_2013)


	//   ....[0]....
.L_2013:
        /*00e0*/ 	.word	.L_x_45656@srel
        /*00e4*/ 	.short	0x0
        /*00e6*/ 	.short	0x0
        /*00e8*/ 	.word	0x3
        /*00ec*/ 	.word	.L_x_45657@srel
        /*00f0*/ 	.word	.L_x_45658@srel
        /*00f4*/ 	.word	.L_x_45659@srel


	//----- nvinfo : EIATTR_MAX_THREADS
	.align		4
.L_2014:
        /*00f8*/ 	.byte	0x04, 0x05
        /*00fa*/ 	.short	(.L_2016 - .L_2015)
.L_2015:
        /*00fc*/ 	.word	0x00000080
        /*0100*/ 	.word	0x00000001
        /*0104*/ 	.word	0x00000001


	//----- nvinfo : EIATTR_CRS_STACK_SIZE
	.align		4
.L_2016:
        /*0108*/ 	.byte	0x04, 0x1e
        /*010a*/ 	.short	(.L_2018 - .L_2017)
.L_2017:
        /*010c*/ 	.word	0x00000000


	//----- nvinfo : EIATTR_CBANK_PARAM_SIZE
	.align		4
.L_2018:
        /*0110*/ 	.byte	0x03, 0x19
        /*0112*/ 	.short	0x00e8


	//----- nvinfo : EIATTR_PARAM_CBANK
	.align		4
        /*0114*/ 	.byte	0x04, 0x0a
        /*0116*/ 	.short	(.L_2020 - .L_2019)
	.align		4
.L_2019:
        /*0118*/ 	.word	index@(.nv.constant0._ZN10layer_norm13ln_fwd_kernelINS_13Kernel_traitsI13__nv_bfloat16S2_fS2_fjLj1280ELj1ELj4ELj1ELj16ENS_18Kernel_traits_baseILj1280ES2_S2_fS2_fjLj128EEEEELb1ELb0ELb0ELb0EEEvNS_9FwdParamsE)
        /*011c*/ 	.short	0x0380
        /*011e*/ 	.short	0x00e8


	//----- nvinfo : EIATTR_SW_WAR
	.align		4
.L_2020:
        /*0120*/ 	.byte	0x04, 0x36
        /*0122*/ 	.short	(.L_2022 - .L_2021)
.L_2021:
        /*0124*/ 	.word	0x00000008
.L_2022:


//--------------------- .nv.info._ZN10layer_norm13ln_fwd_kernelINS_13Kernel_traitsI13__nv_bfloat16S2_fS2_fjLj1280ELj1ELj4ELj1ELj16ENS_18Kernel_traits_baseILj1280ES2_S2_fS2_fjLj128EEEEELb1ELb0ELb0ELb1EEEvNS_9FwdParamsE --------------------------
	.section	.nv.info._ZN10layer_norm13ln_fwd_kernelINS_13Kernel_traitsI13__nv_bfloat16S2_fS2_fjLj1280ELj1ELj4ELj1ELj16ENS_18Kernel_traits_baseILj1280ES2_S2_fS2_fjLj128EEEEELb1ELb0ELb0ELb1EEEvNS_9FwdParamsE,"",@"SHT_CUDA_INFO"
	.sectionflags	@""
	.align	4


	//----- nvinfo : EIATTR_CUDA_API_VERSION
	.align		4
        /*0000*/ 	.byte	0x04, 0x37
        /*0002*/ 	.short	(.L_2024 - .L_2023)
.L_2023:
        /*0004*/ 	.word	0x00000082


	//----- nvinfo : EIATTR_KPARAM_INFO
	.align		4
.L_2024:
        /*0008*/ 	.byte	0x04, 0x17
        /*000a*/ 	.short	(.L_2026 - .L_2025)
.L_2025:
        /*000c*/ 	.word	0x00000000
        /*0010*/ 	.short	0x0000
        /*0012*/ 	.short	0x0000
        /*0014*/ 	.byte	0x00, 0xf0, 0xa1, 0x03


	//----- nvinfo : EIATTR_SPARSE_MMA_MASK
	.align		4
.L_2026:
        /*0018*/ 	.byte	0x03, 0x50
        /*001a*/ 	.short	0x0000


	//----- nvinfo : EIATTR_MAXREG_COUNT
	.align		4
        /*001c*/ 	.byte	0x03, 0x1b
        /*001e*/ 	.short	0x00ff


	//----- nvinfo : EIATTR_MERCURY_ISA_VERSION
	.align		4
        /*0020*/ 	.byte	0x03, 0x5f
        /*0022*/ 	.short	0x0101


	//----- nvinfo : EIATTR_COOP_GROUP_MASK_REGIDS
	.align		4
        /*0024*/ 	.byte	0x04, 0x29
        /*0026*/ 	.short	(.L_2028 - .L_2027)


	//   ....[0]....
.L_2027:
        /*0028*/ 	.word	0xffffffff


	//   ....[1]....
        /*002c*/ 	.word	0xffffffff


	//   ....[2]....
        /*0030*/ 	.word	0xffffffff


	//   ....[3]....
        /*0034*/ 	.word	0xffffffff


	//   ....[4]....
        /*0038*/ 	.word	0xffffffff


	//   ....[5]....
        /*003c*/ 	.word	0xffffffff


	//   ....[6]....
        /*0040*/ 	.word	0xffffffff


	//   ....[7]....
        /*0044*/ 	.word	0xffffffff


	//   ....[8]....
        /*0048*/ 	.word	0xffffffff


	//   ....[9]....
        /*004c*/ 	.word	0xffffffff


	//   ....[10]....
        /*0050*/ 	.word	0x05000090


	//   ....[11]....
        /*0054*/ 	.word	0x05000090


	//   ....[12]....
        /*0058*/ 	.word	0x05000090


	//   ....[13]....
        /*005c*/ 	.word	0x05000090


	//   ....[14]....
        /*0060*/ 	.word	0x05000090


	//   ....[15]....
        /*0064*/ 	.word	0x05000090


	//   ....[16]....
        /*0068*/ 	.word	0x05000090


	//   ....[17]....
        /*006c*/ 	.word	0x05000090


	//   ....[18]....
        /*0070*/ 	.word	0x05000090


	//   ....[19]....
        /*0074*/ 	.word	0x05000090


	//----- nvinfo : EIATTR_COOP_GROUP_INSTR_OFFSETS
	.align		4
.L_2028:
        /*0078*/ 	.byte	0x04, 0x28
        /*007a*/ 	.short	(.L_2030 - .L_2029)


	//   ....[0]....
.L_2029:
        /*007c*/ 	.word	0x0001aca0


	//   ....[1]....
        /*0080*/ 	.word	0x0001acd0


	//   ....[2]....
        /*0084*/ 	.word	0x0001acf0


	//   ....[3]....
        /*0088*/ 	.word	0x0001ad10


	//   ....[4]....
        /*008c*/ 	.word	0x0001ad30


	//   ....[5]....
        /*0090*/ 	.word	0x0001b260


	//   ....[6]....
        /*0094*/ 	.word	0x0001b280


	//   ....[7]....
        /*0098*/ 	.word	0x0001b2a0


	//   ....[8]....
        /*009c*/ 	.word	0x0001b2c0


	//   ....[9]....
        /*00a0*/ 	.word	0x0001b2e0


	//   ....[10]....
        /*00a4*/ 	.word	0x0001c300


	//   ....[11]....
        /*00a8*/ 	.word	0x0001c3b0


	//   ....[12]....
        /*00ac*/ 	.word	0x0001c420


	//   ....[13]....
        /*00b0*/ 	.word	0x0001c490


	//   ....[14]....
        /*00b4*/ 	.word	0x0001c500


	//   ....[15]....
        /*00b8*/ 	.word	0x0001ca80


	//   ....[16]....
        /*00bc*/ 	.word	0x0001caf0


	//   ....[17]....
        /*00c0*/ 	.word	0x0001cb60


	//   ....[18]....
        /*00c4*/ 	.word	0x0001cbd0


	//   ....[19]....
        /*00c8*/ 	.word	0x0001cc40


	//----- nvinfo : EIATTR_VRC_CTA_INIT_COUNT
	.align		4
.L_2030:
        /*00cc*/ 	.byte	0x02, 0x4a
	.zero		1
	.zero		1


	//----- nvinfo : EIATTR_EXIT_INSTR_OFFSETS
	.align		4
        /*00d0*/ 	.byte	0x04, 0x1c
        /*00d2*/ 	.short	(.L_2032 - .L_2031)


	//   ....[0]....
.L_2031:
        /*00d4*/ 	.word	0x000002d0


	//   ....[1]....
        /*00d8*/ 	.word	0x0001c290


	//----- nvinfo : EIATTR_INDIRECT_BRANCH_TARGETS
	.align		4
.L_2032:
        /*00dc*/ 	.byte	0x04, 0x34
        /*00de*/ 	.short	(.L_2034 - .L_2033)


	//   ....[0]....
.L_2033:
        /*00e0*/ 	.word	.L_x_45660@srel
        /*00e4*/ 	.short	0x0
        /*00e6*/ 	.short	0x0
        /*00e8*/ 	.word	0x3
        /*00ec*/ 	.word	.L_x_45661@srel
        /*00f0*/ 	.word	.L_x_45662@srel
        /*00f4*/ 	.word	.L_x_45663@srel


	//----- nvinfo : EIATTR_MAX_THREADS
	.align		4
.L_2034:
        /*00f8*/ 	.byte	0x04, 0x05
        /*00fa*/ 	.short	(.L_2036 - .L_2035)
.L_2035:
        /*00fc*/ 	.word	0x00000080
        /*0100*/ 	.word	0x00000001
        /*0104*/ 	.word	0x00000001


	//----- nvinfo : EIATTR_CRS_STACK_SIZE
	.align		4
.L_2036:
        /*0108*/ 	.byte	0x04, 0x1e
        /*010a*/ 	.short	(.L_2038 - .L_2037)
.L_2037:
        /*010c*/ 	.word	0x00000000


	//----- nvinfo : EIATTR_CBANK_PARAM_SIZE
	.align		4
.L_2038:
        /*0110*/ 	.byte	0x03, 0x19
        /*0112*/ 	.short	0x00e8


	//----- nvinfo : EIATTR_PARAM_CBANK
	.align		4
        /*0114*/ 	.byte	0x04, 0x0a
        /*0116*/ 	.short	(.L_2040 - .L_2039)
	.align		4
.L_2039:
        /*0118*/ 	.word	index@(.nv.constant0._ZN10layer_norm13ln_fwd_kernelINS_13Kernel_traitsI13__nv_bfloat16S2_fS2_fjLj1280ELj1ELj4ELj1ELj16ENS_18Kernel_traits_baseILj1280ES2_S2_fS2_fjLj128EEEEELb1ELb0ELb0ELb1EEEvNS_9FwdParamsE)
        /*011c*/ 	.short	0x0380
        /*011e*/ 	.short	0x00e8


	//----- nvinfo : EIATTR_SW_WAR
	.align		4
.L_2040:
        /*0120*/ 	.byte	0x04, 0x36
        /*0122*/ 	.short	(.L_2042 - .L_2041)
.L_2041:
        /*0124*/ 	.word	0x00000008
.L_2042:


//--------------------- .nv.info._ZN10layer_norm13ln_fwd_kernelINS_13Kernel_traitsI13__nv_bfloat16S2_fS2_fjLj1280ELj1ELj4ELj1ELj16ENS_18Kernel_traits_baseILj1280ES2_S2_fS2_fjLj128EEEEELb1ELb0ELb1ELb0EEEvNS_9FwdParamsE --------------------------
	.section	.nv.info._ZN10layer_norm13ln_fwd_kernelINS_13Kernel_traitsI13__nv_bfloat16S2_fS2_fjLj1280ELj1ELj4ELj1ELj16ENS_18Kernel_traits_baseILj1280ES2_S2_fS2_fjLj128EEEEELb1ELb0ELb1ELb0EEEvNS_9FwdParamsE,"",@"SHT_CUDA_INFO"
	.sectionflags	@""
	.align	4


	//----- nvinfo : EIATTR_CUDA_API_VERSION
	.align		4
        /*0000*/ 	.byte	0x04, 0x37
        /*0002*/ 	.short	(.L_2044 - .L_2043)
.L_2043:
        /*0004*/ 	.word	0x00000082


	//----- nvinfo : EIATTR_KPARAM_INFO
	.align		4
.L_2044:
        /*0008*/ 	.byte	0x04, 0x17
        /*000a*/ 	.short	(.L_2046 - .L_2045)
.L_2045:
        /*000c*/ 	.word	0x00000000
        /*0010*/ 	.short	0x0000
        /*0012*/ 	.short	0x0000
        /*0014*/ 	.byte	0x00, 0xf0, 0xa1, 0x03


	//----- nvinfo : EIATTR_SPARSE_MMA_MASK
	.align		4
.L_2046:
        /*0018*/ 	.byte	0x03, 0x50
        /*001a*/ 	.short	0x0000


	//----- nvinfo : EIATTR_MAXREG_COUNT
	.align		4
        /*001c*/ 	.byte	0x03, 0x1b
        /*001e*/ 	.short	0x00ff


	//----- nvinfo : EIATTR_MERCURY_ISA_VERSION
	.align		4
        /*0020*/ 	.byte	0x03, 0x5f
        /*0022*/ 	.short	0x0101


	//----- nvinfo : EIATTR_COOP_GROUP_MASK_REGIDS
	.align		4
        /*0024*/ 	.byte	0x04, 0x29
        /*0026*/ 	.short	(.L_2048 - .L_2047)


	//   ....[0]....
.L_2047:
        /*0028*/ 	.word	0xffffffff


	//   ....[1]....
        /*002c*/ 	.word	0xffffffff


	//   ....[2]....
        /*0030*/ 	.word	0xffffffff


	//   ....[3]....
        /*0034*/ 	.word	0xffffffff


	//   ....[4]....
        /*0038*/ 	.word	0xffffffff


	//   ....[5]....
        /*003c*/ 	.word	0xffffffff


	//   ....[6]....
        /*0040*/ 	.word	0xffffffff


	//   ....[7]....
        /*0044*/ 	.word	0xffffffff


	//   ....[8]....
        /*0048*/ 	.word	0xffffffff


	//   ....[9]....
        /*004c*/ 	.word	0xffffffff


	//   ....[10]....
        /*0050*/ 	.word	0x0500009a


	//   ....[11]....
        /*0054*/ 	.word	0x0500009a


	//   ....[12]....
        /*0058*/ 	.word	0x0500009a


	//   ....[13]....
        /*005c*/ 	.word	0x0500009a


	//   ....[14]....
        /*0060*/ 	.word	0x0500009a


	//   ....[15]....
        /*0064*/ 	.word	0x0500009a


	//   ....[16]....
        /*0068*/ 	.word	0x0500009a


	//   ....[17]....
        /*006c*/ 	.word	0x0500009a


	//   ....[18]....
        /*0070*/ 	.word	0x0500009a


	//   ....[19]....
        /*0074*/ 	.word	0x0500009a


	//----- nvinfo : EIATTR_COOP_GROUP_INSTR_OFFSETS
	.align		4
.L_2048:
        /*0078*/ 	.byte	0x04, 0x28
        /*007a*/ 	.short	(.L_2050 - .L_2049)


	//   ....[0]....
.L_2049:
        /*007c*/ 	.word	0x000213f0


	//   ....[1]....
        /*0080*/ 	.word	0x00021420


	//   ....[2]....
        /*0084*/ 	.word	0x00021440


	//   ....[3]....
        /*0088*/ 	.word	0x00021460


	//   ....[4]....
        /*008c*/ 	.word	0x00021480


	//   ....[5]....
        /*0090*/ 	.word	0x000219c0


	//   ....[6]....
        /*0094*/ 	.word	0x000219e0


	//   ....[7]....
        /*0098*/ 	.word	0x00021a00


	//   ....[8]....
        /*009c*/ 	.word	0x00021a20


	//   ....[9]....
        /*00a0*/ 	.word	0x00021a40


	//   ....[10]....
        /*00a4*/ 	.word	0x00022ce0


	//   ....[11]....
        /*00a8*/ 	.word	0x00022d90


	//   ....[12]....
        /*00ac*/ 	.word	0x00022e00


	//   ....[13]....
        /*00b0*/ 	.word	0x00022e70


	//   ....[14]....
        /*00b4*/ 	.word	0x00022ee0


	//   ....[15]....
        /*00b8*/ 	.word	0x00023470


	//   ....[16]....
        /*00bc*/ 	.word	0x000234e0


	//   ....[17]....
        /*00c0*/ 	.word	0x00023550


	//   ....[18]....
        /*00c4*/ 	.word	0x000235c0


	//   ....[19]....
        /*00c8*/ 	.word	0x00023630


	//----- nvinfo : EIATTR_VRC_CTA_INIT_COUNT
	.align		4
.L_2050:
        /*00cc*/ 	.byte	0x02, 0x4a
	.zero		1
	.zero		1


	//----- nvinfo : EIATTR_EXIT_INSTR_OFFSETS
	.align		4
        /*00d0*/ 	.byte	0x04, 0x1c
        /*00d2*/ 	.short	(.L_2052 - .L_2051)


	//   ....[0]....
.L_2051:
        /*00d4*/ 	.word	0x000008a0


	//   ....[1]....
        /*00d8*/ 	.word	0x00022c70


	//----- nvinfo : EIATTR_MAX_THREADS
	.align		4
.L_2052:
        /*00dc*/ 	.byte	0x04, 0x05
        /*00de*/ 	.short	(.L_2054 - .L_2053)
.L_2053:
        /*00e0*/ 	.word	0x00000080
        /*00e4*/ 	.word	0x00000001
        /*00e8*/ 	.word	0x00000001


	//----- nvinfo : EIATTR_CRS_STACK_SIZE
	.align		4
.L_2054:
        /*00ec*/ 	.byte	0x04, 0x1e
        /*00ee*/ 	.short	(.L_2056 - .L_2055)
.L_2055:
        /*00f0*/ 	.word	0x00000000


	//----- nvinfo : EIATTR_CBANK_PARAM_SIZE
	.align		4
.L_2056:
        /*00f4*/ 	.byte	0x03, 0x19
        /*00f6*/ 	.short	0x00e8


	//----- nvinfo : EIATTR_PARAM_CBANK
	.align		4
        /*00f8*/ 	.byte	0x04, 0x0a
        /*00fa*/ 	.short	(.L_2058 - .L_2057)
	.align		4
.L_2057:
        /*00fc*/ 	.word	index@(.nv.constant0._ZN10layer_norm13ln_fwd_kernelINS_13Kernel_traitsI13__nv_bfloat16S2_fS2_fjLj1280ELj1ELj4ELj1ELj16ENS_18Kernel_traits_baseILj1280ES2_S2_fS2_fjLj128EEEEELb1ELb0ELb1ELb0EEEvNS_9FwdParamsE)
        /*0100*/ 	.short	0x0380
        /*0102*/ 	.short	0x00e8


	//----- nvinfo : EIATTR_SW_WAR
	.align		4
.L_2058:
        /*0104*/ 	.byte	0x04, 0x36
        /*0106*/ 	.short	(.L_2060 - .L_2059)
.L_2059:
        /*0108*/ 	.word	0x00000008
.L_2060:


//--------------------- .nv.info._ZN10layer_norm13ln_fwd_kernelINS_13Kernel_traitsI13__nv_bfloat16S2_fS2_fjLj1280ELj1ELj4ELj1ELj16ENS_18Kernel_traits_baseILj1280ES2_S2_fS2_fjLj128EEEEELb1ELb0ELb1ELb1EEEvNS_9FwdParamsE --------------------------
	.section	.nv.info._ZN10layer_norm13ln_fwd_kernelINS_13Kernel_traitsI13__nv_bfloat16S2_fS2_fjLj1280ELj1ELj4ELj1ELj16ENS_18Kernel_traits_baseILj1280ES2_S2_fS2_fjLj128EEEEELb1ELb0ELb1ELb1EEEvNS_9FwdParamsE,"",@"SHT_CUDA_INFO"
	.sectionflags	@""
	.align	4


	//----- nvinfo : EIATTR_CUDA_API_VERSION
	.align		4
        /*0000*/ 	.byte	0x04, 0x37
        /*0002*/ 	.short	(.L_2062 - .L_2061)
.L_2061:
        /*0004*/ 	.word	0x00000082


	//----- nvinfo : EIATTR_KPARAM_INFO
	.align		4
.L_2062:
        /*0008*/ 	.byte	0x04, 0x17
        /*000a*/ 	.short	(.L_2064 - .L_2063)
.L_2063:
        /*000c*/ 	.word	0x00000000
        /*0010*/ 	.short	0x0000
        /*0012*/ 	.short	0x0000
        /*0014*/ 	.byte	0x00, 0xf0, 0xa1, 0x03


	//----- nvinfo : EIATTR_SPARSE_MMA_MASK
	.align		4
.L_2064:
        /*0018*/ 	.byte	0x03, 0x50
        /*001a*/ 	.short	0x0000


	//----- nvinfo : EIATTR_MAXREG_COUNT
	.align		4
        /*001c*/ 	.byte	0x03, 0x1b
        /*001e*/ 	.short	0x00ff


	//----- nvinfo : EIATTR_MERCURY_ISA_VERSION
	.align		4
        /*0020*/ 	.byte	0x03, 0x5f
        /*0022*/ 	.short	0x0101


	//----- nvinfo : EIATTR_COOP_GROUP_MASK_REGIDS
	.align		4
        /*0024*/ 	.byte	0x04, 0x29
        /*0026*/ 	.short	(.L_2066 - .L_2065)


	//   ....[0]....
.L_2065:
        /*0028*/ 	.word	0xffffffff


	//   ....[1]....
        /*002c*/ 	.word	0xffffffff


	//   ....[2]....
        /*0030*/ 	.word	0xffffffff


	//   ....[3]....
        /*0034*/ 	.word	0xffffffff


	//   ....[4]....
        /*0038*/ 	.word	0xffffffff


	//   ....[5]....
        /*003c*/ 	.word	0xffffffff


	//   ....[6]....
        /*0040*/ 	.word	0xffffffff


	//   ....[7]....
        /*0044*/ 	.word	0xffffffff


	//   ....[8]....
        /*0048*/ 	.word	0xffffffff


	//   ....[9]....
        /*004c*/ 	.word	0xffffffff


	//   ....[10]....
        /*0050*/ 	.word	0x0500008d


	//   ....[11]....
        /*0054*/ 	.word	0x0500008d


	//   ....[12]....
        /*0058*/ 	.word	0x0500008d


	//   ....[13]....
        /*005c*/ 	.word	0x0500008d


	//   ....[14]....
        /*0060*/ 	.word	0x0500008d


	//   ....[15]....
        /*0064*/ 	.word	0x0500008d


	//   ....[16]....
        /*0068*/ 	.word	0x0500008d


	//   ....[17]....
        /*006c*/ 	.word	0x0500008d


	//   ....[18]....
        /*0070*/ 	.word	0x0500008d


	//   ....[19]....
        /*0074*/ 	.word	0x0500008d


	//----- nvinfo : EIATTR_COOP_GROUP_INSTR_OFFSETS
	.align		4
.L_2066:
        /*0078*/ 	.byte	0x04, 0x28
        /*007a*/ 	.short	(.L_2068 - .L_2067)


	//   ....[0]....
.L_2067:
        /*007c*/ 	.word	0x0001d220


	//   ....[1]....
        /*0080*/ 	.word	0x0001d250


	//   ....[2]....
        /*0084*/ 	.word	0x0001d270


	//   ....[3]....
        /*0088*/ 	.word	0x0001d290


	//   ....[4]....
        /*008c*/ 	.word	0x0001d2b0


	//   ....[5]....
        /*0090*/ 	.word	0x0001d7e0


	//   ....[6]....
        /*0094*/ 	.word	0x0001d800


	//   ....[7]....
        /*0098*/ 	.word	0x0001d820


	//   ....[8]....
        /*009c*/ 	.word	0x0001d840


	//   ....[9]....
        /*00a0*/ 	.word	0x0001d860


	//   ....[10]....
        /*00a4*/ 	.word	0x0001e9e0


	//   ....[11]....
        /*00a8*/ 	.word	0x0001ea90


	//   ....[12]....
        /*00ac*/ 	.word	0x0001eb00


	//   ....[13]....
        /*00b0*/ 	.word	0x0001eb70


	//   ....[14]....
        /*00b4*/ 	.word	0x0001ebe0


	//   ....[15]....
        /*00b8*/ 	.word	0x0001f150


	//   ....[16]....
        /*00bc*/ 	.word	0x0001f1c0


	//   ....[17]....
        /*00c0*/ 	.word	0x0001f230


	//   ....[18]....
        /*00c4*/ 	.word	0x0001f2a0


	//   ....[19]....
        /*00c8*/ 	.word	0x0001f310


	//----- nvinfo : EIATTR_VRC_CTA_INIT_COUNT
	.align		4
.L_2068:
        /*00cc*/ 	.byte	0x02, 0x4a
	.zero		1
	.zero		1


	//----- nvinfo : EIATTR_EXIT_INSTR_OFFSETS
	.align		4
        /*00d0*/ 	.byte	0x04, 0x1c
        /*00d2*/ 	.short	(.L_2070 - .L_2069)


	//   ....[0]....
.L_2069:
        /*00d4*/ 	.word	0x00000330


	//   ....[1]....
        /*00d8*/ 	.word	0x0001e980


	//----- nvinfo : EIATTR_MAX_THREADS
	.align		4
.L_2070:
        /*00dc*/ 	.byte	0x04, 0x05
        /*00de*/ 	.short	(.L_2072 - .L_2071)
.L_2071:
        /*00e0*/ 	.word	0x00000080
        /*00e4*/ 	.word	0x00000001
        /*00e8*/ 	.word	0x00000001


	//----- nvinfo : EIATTR_CRS_STACK_SIZE
	.align		4
.L_2072:
        /*00ec*/ 	.byte	0x04, 0x1e
        /*00ee*/ 	.short	(.L_2074 - .L_2073)
.L_2073:
        /*00f0*/ 	.word	0x00000000


	//----- nvinfo : EIATTR_CBANK_PARAM_SIZE
	.align		4
.L_2074:
        /*00f4*/ 	.byte	0x03, 0x19
        /*00f6*/ 	.short	0x00e8


	//----- nvinfo : EIATTR_PARAM_CBANK
	.align		4
        /*00f8*/ 	.byte	0x04, 0x0a
        /*00fa*/ 	.short	(.L_2076 - .L_2075)
	.align		4
.L_2075:
        /*00fc*/ 	.word	index@(.nv.constant0._ZN10layer_norm13ln_fwd_kernelINS_13Kernel_traitsI13__nv_bfloat16S2_fS2_fjLj1280ELj1ELj4ELj1ELj16ENS_18Kernel_traits_baseILj1280ES2_S2_fS2_fjLj128EEEEELb1ELb0ELb1ELb1EEEvNS_9FwdParamsE)
        /*0100*/ 	.short	0x0380
        /*0102*/ 	.short	0x00e8


	//----- nvinfo : EIATTR_SW_WAR
	.align		4
.L_2076:
        /*0104*/ 	.byte	0x04, 0x36
        /*0106*/ 	.short	(.L_2078 - .L_2077)
.L_2077:
        /*0108*/ 	.word	0x00000008
.L_2078:


//--------------------- .nv.info._ZN10layer_norm13ln_fwd_kernelINS_13Kernel_traitsI13__nv_bfloat16S2_fS2_fjLj1280ELj1ELj4ELj1ELj16ENS_18Kernel_traits_baseILj1280ES2_S2_fS2_fjLj128EEEEELb1ELb1ELb0ELb0EEEvNS_9FwdParamsE --------------------------
	.section	.nv.info._ZN10layer_norm13ln_fwd_kernelINS_13Kernel_traitsI13__nv_bfloat16S2_fS2_fjLj1280ELj1ELj4ELj1ELj16ENS_18Kernel_traits_baseILj1280ES2_S2_fS2_fjLj128EEEEELb1ELb1ELb0ELb0EEEvNS_9FwdParamsE,"",@"SHT_CUDA_INFO"
	.sectionflags	@""
	.align	4


	//----- nvinfo : EIATTR_CUDA_API_VERSION
	.align		4
        /*0000*/ 	.byte	0x04, 0x37
        /*0002*/ 	.short	(.L_2080 - .L_2079)
.L_2079:
        /*0004*/ 	.word	0x00000082


	//----- nvinfo : EIATTR_KPARAM_INFO
	.align		4
.L_2080:
        /*0008*/ 	.byte	0x04, 0x17
        /*000a*/ 	.short	(.L_2082 - .L_2081)
.L_2081:
        /*000c*/ 	.word	0x00000000
        /*0010*/ 	.short	0x0000
        /*0012*/ 	.short	0x0000
        /*0014*/ 	.byte	0x00, 0xf0, 0xa1, 0x03


	//----- nvinfo : EIATTR_SPARSE_MMA_MASK
	.align		4
.L_2082:
        /*0018*/ 	.byte	0x03, 0x50
        /*001a*/ 	.short	0x0000


	//----- nvinfo : EIATTR_MAXREG_COUNT
	.align		4
        /*001c*/ 	.byte	0x03, 0x1b
        /*001e*/ 	.short	0x00ff


	//----- nvinfo : EIATTR_MERCURY_ISA_VERSION
	.align		4
        /*0020*/ 	.byte	0x03, 0x5f
        /*0022*/ 	.short	0x0101


	//----- nvinfo : EIATTR_COOP_GROUP_MASK_REGIDS
	.align		4
        /*0024*/ 	.byte	0x04, 0x29
        /*0026*/ 	.short	(.L_2084 - .L_2083)


	//   ....[0]....
.L_2083:
        /*0028*/ 	.word	0xffffffff


	//   ....[1]....
        /*002c*/ 	.word	0xffffffff


	//   ....[2]....
        /*0030*/ 	.word	0xffffffff


	//   ....[3]....
        /*0034*/ 	.word	0xffffffff


	//   ....[4]....
        /*0038*/ 	.word	0xffffffff


	//   ....[5]....
        /*003c*/ 	.word	0xffffffff


	//   ....[6]....
        /*0040*/ 	.word	0xffffffff


	//   ....[7]....
        /*0044*/ 	.word	0xffffffff


	//   ....[8]....
        /*0048*/ 	.word	0xffffffff


	//   ....[9]....
        /*004c*/ 	.word	0xffffffff


	//   ....[10]....
        /*0050*/ 	.word	0x050000bf


	//   ....[11]....
        /*0054*/ 	.word	0x050000bf


	//   ....[12]....
        /*0058*/ 	.word	0x050000bf


	//   ....[13]....
        /*005c*/ 	.word	0x050000bf


	//   ....[14]....
        /*0060*/ 	.word	0x050000bf


	//   ....[15]....
        /*0064*/ 	.word	0x050000bf


	//   ....[16]....
        /*0068*/ 	.word	0x050000bf


	//   ....[17]....
        /*006c*/ 	.word	0x050000bf


	//   ....[18]....
        /*0070*/ 	.word	0x050000bf


	//   ....[19]....
        /*0074*/ 	.word	0x050000bf


	//----- nvinfo : EIATTR_COOP_GROUP_INSTR_OFFSETS
	.align		4
.L_2084:
        /*0078*/ 	.byte	0x04, 0x28
        /*007a*/ 	.short	(.L_2086 - .L_2085)


	//   ....[0]....
.L_2085:
        /*007c*/ 	.word	0x00021580


	//   ....[1]....
        /*0080*/ 	.word	0x000215c0


	//   ....[2]....
        /*0084*/ 	.word	0x000215e0


	//   ....[3]....
        /*0088*/ 	.word	0x00021600


	//   ....[4]....
        /*008c*/ 	.word	0x00021620


	//   ....[5]....
        /*0090*/ 	.word	0x00021b60


	//   ....[6]....
        /*0094*/ 	.word	0x00021b80


	//   ....[7]....
        /*0098*/ 	.word	0x00021ba0


	//   ....[8]....
        /*009c*/ 	.word	0x00021bc0


	//   ....[9]....
        /*00a0*/ 	.word	0x00021be0


	//   ....[10]....
        /*00a4*/ 	.word	0x00022da0


	//   ....[11]....
        /*00a8*/ 	.word	0x00022e50


	//   ....[12]....
        /*00ac*/ 	.word	0x00022ec0


	//   ....[13]....
        /*00b0*/ 	.word	0x00022f30


	//   ....[14]....
        /*00b4*/ 	.word	0x00022fa0


	//   ....[15]....
        /*00b8*/ 	.word	0x00023540


	//   ....[16]....
        /*00bc*/ 	.word	0x000235b0


	//   ....[17]....
        /*00c0*/ 	.word	0x00023620


	//   ....[18]....
        /*00c4*/ 	.word	0x00023690


	//   ....[19]....
        /*00c8*/ 	.word	0x00023700


	//----- nvinfo : EIATTR_VRC_CTA_INIT_COUNT
	.align		4
.L_2086:
        /*00cc*/ 	.byte	0x02, 0x4a
	.zero		1
	.zero		1


	//----- nvinfo : EIATTR_EXIT_INSTR_OFFSETS
	.align		4
        /*00d0*/ 	.byte	0x04, 0x1c
        /*00d2*/ 	.short	(.L_2088 - .L_2087)


	//   ....[0]....
.L_2087:
        /*00d4*/ 	.word	0x00000920


	//   ....[1]....
        /*00d8*/ 	.word	0x00022d30


	//----- nvinfo : EIATTR_INDIRECT_BRANCH_TARGETS
	.align		4
.L_2088:
        /*00dc*/ 	.byte	0x04, 0x34
        /*00de*/ 	.short	(.L_2090 - .L_2089)


	//   ....[0]....
.L_2089:
        /*00e0*/ 	.word	.L_x_45664@srel
        /*00e4*/ 	.short	0x0
        /*00e6*/ 	.short	0x0
        /*00e8*/ 	.word	0x3
        /*00ec*/ 	.word	.L_x_45665@srel
        /*00f0*/ 	.word	.L_x_45666@srel
        /*00f4*/ 	.word	.L_x_45667@srel


	//----- nvinfo : EIATTR_MAX_THREADS
	.align		4
.L_2090:
        /*00f8*/ 	.byte	0x04, 0x05
        /*00fa*/ 	.short	(.L_2092 - .L_2091)
.L_2091:
        /*00fc*/ 	.word	0x00000080
        /*0100*/ 	.word	0x00000001
        /*0104*/ 	.word	0x00000001


	//----- nvinfo : EIATTR_CRS_STACK_SIZE
	.align		4
.L_2092:
        /*0108*/ 	.byte	0x04, 0x1e
        /*010a*/ 	.short	(.L_2094 - .L_2093)
.L_2093:
        /*010c*/ 	.word	0x00000000


	//----- nvinfo : EIATTR_CBANK_PARAM_SIZE
	.align		4
.L_2094:
        /*0110*/ 	.byte	0x03, 0x19
        /*0112*/ 	.short	0x00e8


	//----- nvinfo : EIATTR_PARAM_CBANK
	.align		4
        /*0114*/ 	.byte	0x04, 0x0a
        /*0116*/ 	.short	(.L_2096 - .L_2095)
	.align		4
.L_2095:
        /*0118*/ 	.word	index@(.nv.constant0._ZN10layer_norm13ln_fwd_kernelINS_13Kernel_traitsI13__nv_bfloat16S2_fS2_fjLj1280ELj1ELj4ELj1ELj16ENS_18Kernel_traits_baseILj1280ES2_S2_fS2_fjLj128EEEEELb1ELb1ELb0ELb0EEEvNS_9FwdParamsE)
        /*011c*/ 	.short	0x0380
        /*011e*/ 	.short	0x00e8


	//----- nvinfo : EIATTR_SW_WAR
	.align		4
.L_2096:
        /*0120*/ 	.byte	0x04, 0x36
        /*0122*/ 	.short	(.L_2098 - .L_2097)
.L_2097:
        /*0124*/ 	.word	0x00000008
.L_2098:


//--------------------- .nv.info._ZN10layer_norm13ln_fwd_kernelINS_13Kernel_traitsI13__nv_bfloat16S2_fS2_fjLj1280ELj1ELj4ELj1ELj16ENS_18Kernel_traits_baseILj1280ES2_S2_fS2_fjLj128EEEEELb1ELb1ELb0ELb1EEEvNS_9FwdParamsE --------------------------
	.section	.nv.info._ZN10layer_norm13ln_fwd_kernelINS_13Kernel_traitsI13__nv_bfloat16S2_fS2_fjLj1280ELj1ELj4ELj1ELj16ENS_18Kernel_traits_baseILj1280ES2_S2_fS2_fjLj128EEEEELb1ELb1ELb0ELb1EEEvNS_9FwdParamsE,"",@"SHT_CUDA_INFO"
	.sectionflags	@""
	.align	4


	//----- nvinfo : EIATTR_CUDA_API_VERSION
	.align		4
        /*0000*/ 	.byte	0x04, 0x37
        /*0002*/ 	.short	(.L_2100 - .L_2099)
.L_2099:
        /*0004*/ 	.word	0x00000082


	//----- nvinfo : EIATTR_KPARAM_INFO
	.align		4
.L_2100:
        /*0008*/ 	.byte	0x04, 0x17
        /*000a*/ 	.short	(.L_2102 - .L_2101)
.L_2101:
        /*000c*/ 	.word	0x00000000
        /*0010*/ 	.short	0x0000
        /*0012*/ 	.short	0x0000
        /*0014*/ 	.byte	0x00, 0xf0, 0xa1, 0x03


	//----- nvinfo : EIATTR_SPARSE_MMA_MASK
	.align		4
.L_2102:
        /*0018*/ 	.byte	0x03, 0x50
        /*001a*/ 	.short	0x0000


	//----- nvinfo : EIATTR_MAXREG_COUNT
	.align		4
        /*001c*/ 	.byte	0x03, 0x1b
        /*001e*/ 	.short	0x00ff


	//----- nvinfo : EIATTR_MERCURY_ISA_VERSION
	.align		4
        /*0020*/ 	.byte	0x03, 0x5f
        /*0022*/ 	.short	0x0101


	//----- nvinfo : EIATTR_COOP_GROUP_MASK_REGIDS
	.align		4
        /*0024*/ 	.byte	0x04, 0x29
        /*0026*/ 	.short	(.L_2104 - .L_2103)


	//   ....[0]....
.L_2103:
        /*0028*/ 	.word	0xffffffff


	//   ....[1]....
        /*002c*/ 	.word	0xffffffff


	//   ....[2]....
        /*0030*/ 	.word	0xffffffff


	//   ....[3]....
        /*0034*/ 	.word	0xffffffff


	//   ....[4]....
        /*0038*/ 	.word	0xffffffff


	//   ....[5]....
        /*003c*/ 	.word	0xffffffff


	//   ....[6]....
        /*0040*/ 	.word	0xffffffff


	//   ....[7]....
        /*0044*/ 	.word	0xffffffff


	//   ....[8]....
        /*0048*/ 	.word	0xffffffff


	//   ....[9]....
        /*004c*/ 	.word	0xffffffff


	//   ....[10]....
        /*0050*/ 	.word	0x050000bf


	//   ....[11]....
        /*0054*/ 	.word	0x050000bf


	//   ....[12]....
        /*0058*/ 	.word	0x050000bf


	//   ....[13]....
        /*005c*/ 	.word	0x050000bf


	//   ....[14]....
        /*0060*/ 	.word	0x050000bf


	//   ....[15]....
        /*0064*/ 	.word	0x050000bf


	//   ....[16]....
        /*0068*/ 	.word	0x050000bf


	//   ....[17]....
        /*006c*/ 	.word	0x050000bf


	//   ....[18]....
        /*0070*/ 	.word	0x050000bf


	//   ....[19]....
        /*0074*/ 	.word	0x050000bf


	//----- nvinfo : EIATTR_COOP_GROUP_INSTR_OFFSETS
	.align		4
.L_2104:
        /*0078*/ 	.byte	0x04, 0x28
        /*007a*/ 	.short	(.L_2106 - .L_2105)


	//   ....[0]....
.L_2105:
        /*007c*/ 	.word	0x000210f0


	//   ....[1]....
        /*0080*/ 	.word	0x00021120


	//   ....[2]....
        /*0084*/ 	.word	0x00021140


	//   ....[3]....
        /*0088*/ 	.word	0x00021160


	//   ....[4]....
        /*008c*/ 	.word	0x00021180


	//   ....[5]....
        /*0090*/ 	.word	0x000216b0


	//   ....[6]....
        /*0094*/ 	.word	0x000216d0


	//   ....[7]....
        /*0098*/ 	.word	0x000216f0


	//   ....[8]....
        /*009c*/ 	.word	0x00021710


	//   ....[9]....
        /*00a0*/ 	.word	0x00021730


	//   ....[10]....
        /*00a4*/ 	.word	0x00022740


	//   ....[11]....
        /*00a8*/ 	.word	0x000227f0


	//   ....[12]....
        /*00ac*/ 	.word	0x00022860


	//   ....[13]....
        /*00b0*/ 	.word	0x000228d0


	//   ....[14]....
        /*00b4*/ 	.word	0x00022940


	//   ....[15]....
        /*00b8*/ 	.word	0x00022ec0


	//   ....[16]....
        /*00bc*/ 	.word	0x00022f30


	//   ....[17]....
        /*00c0*/ 	.word	0x00022fa0


	//   ....[18]....
        /*00c4*/ 	.word	0x00023010


	//   ....[19]....
        /*00c8*/ 	.word	0x00023080


	//----- nvinfo : EIATTR_VRC_CTA_INIT_COUNT
	.align		4
.L_2106:
        /*00cc*/ 	.byte	0x02, 0x4a
	.zero		1
	.zero		1


	//----- nvinfo : EIATTR_EXIT_INSTR_OFFSETS
	.align		4
        /*00d0*/ 	.byte	0x04, 0x1c
        /*00d2*/ 	.short	(.L_2108 - .L_2107)


	//   ....[0]....
.L_2107:
        /*00d4*/ 	.word	0x000004c0


	//   ....[1]....
        /*00d8*/ 	.word	0x000226d0


	//----- nvinfo : EIATTR_INDIRECT_BRANCH_TARGETS
	.align		4
.L_2108:
        /*00dc*/ 	.byte	0x04, 0x34
        /*00de*/ 	.short	(.L_2110 - .L_2109)


	//   ....[0]....
.L_2109:
        /*00e0*/ 	.word	.L_x_45668@srel
        /*00e4*/ 	.short	0x0
        /*00e6*/ 	.short	0x0
        /*00e8*/ 	.word	0x3
        /*00ec*/ 	.word	.L_x_45669@srel
        /*00f0*/ 	.word	.L_x_45670@srel
        /*00f4*/ 	.word	.L_x_45671@srel


	//----- nvinfo : EIATTR_MAX_THREADS
	.align		4
.L_2110:
        /*00f8*/ 	.byte	0x04, 0x05
        /*00fa*/ 	.short	(.L_2112 - .L_2111)
.L_2111:
        /*00fc*/ 	.word	0x00000080
        /*0100*/ 	.word	0x00000001
        /*0104*/ 	.word	0x00000001


	//----- nvinfo : EIATTR_CRS_STACK_SIZE
	.align		4
.L_2112:
        /*0108*/ 	.byte	0x04, 0x1e
        /*010a*/ 	.short	(.L_2114 - .L_2113)
.L_2113:
        /*010c*/ 	.word	0x00000000


	//----- nvinfo : EIATTR_CBANK_PARAM_SIZE
	.align		4
.L_2114:
        /*0110*/ 	.byte	0x03, 0x19
        /*0112*/ 	.short	0x00e8


	//----- nvinfo : EIATTR_PARAM_CBANK
	.align		4
        /*0114*/ 	.byte	0x04, 0x0a
        /*0116*/ 	.short	(.L_2116 - .L_2115)
	.align		4
.L_2115:
        /*0118*/ 	.word	index@(.nv.constant0._ZN10layer_norm13ln_fwd_kernelINS_13Kernel_traitsI13__nv_bfloat16S2_fS2_fjLj1280ELj1ELj4ELj1ELj16ENS_18Kernel_traits_baseILj1280ES2_S2_fS2_fjLj128EEEEELb1ELb1ELb0ELb1EEEvNS_9FwdParamsE)
        /*011c*/ 	.short	0x0380
        /*011e*/ 	.short	0x00e8


	//----- nvinfo : EIATTR_SW_WAR
	.align		4
.L_2116:
        /*0120*/ 	.byte	0x04, 0x36
        /*0122*/ 	.short	(.L_2118 - .L_2117)
.L_2117:
        /*0124*/ 	.word	0x00000008
.L_2118:


//--------------------- .nv.info._ZN10layer_norm13ln_fwd_kernelINS_13Kernel_traitsI13__nv_bfloat16S2_fS2_fjLj1280ELj1ELj4ELj1ELj16ENS_18Kernel_traits_baseILj1280ES2_S2_fS2_fjLj128EEEEELb1ELb1ELb1ELb0EEEvNS_9FwdParamsE --------------------------
	.section	.nv.info._ZN10layer_norm13ln_fwd_kernelINS_13Kernel_traitsI13__nv_bfloat16S2_fS2_fjLj1280ELj1ELj4ELj1ELj16ENS_18Kernel_traits_baseILj1280ES2_S2_fS2_fjLj128EEEEELb1ELb1ELb1ELb0EEEvNS_9FwdParamsE,"",@"SHT_CUDA_INFO"
	.sectionflags	@""
	.align	4


	//----- nvinfo : EIATTR_CUDA_API_VERSION
	.align		4
        /*0000*/ 	.byte	0x04, 0x37
        /*0002*/ 	.short	(.L_2120 - .L_2119)
.L_2119:
        /*0004*/ 	.word	0x00000082


	//----- nvinfo : EIATTR_KPARAM_INFO
	.align		4
.L_2120:
        /*0008*/ 	.byte	0x04, 0x17
        /*000a*/ 	.short	(.L_2122 - .L_2121)
.L_2121:
        /*000c*/ 	.word	0x00000000
        /*0010*/ 	.short	0x0000
        /*0012*/ 	.short	0x0000
        /*0014*/ 	.byte	0x00, 0xf0, 0xa1, 0x03


	//----- nvinfo : EIATTR_SPARSE_MMA_MASK
	.align		4
.L_2122:
        /*0018*/ 	.byte	0x03, 0x50
        /*001a*/ 	.short	0x0000


	//----- nvinfo : EIATTR_MAXREG_COUNT
	.align		4
        /*001c*/ 	.byte	0x03, 0x1b
        /*001e*/ 	.short	0x00ff


	//----- nvinfo : EIATTR_MERCURY_ISA_VERSION
	.align		4
        /*0020*/ 	.byte	0x03, 0x5f
        /*0022*/ 	.short	0x0101


	//----- nvinfo : EIATTR_COOP_GROUP_MASK_REGIDS
	.align		4
        /*0024*/ 	.byte	0x04, 0x29
        /*0026*/ 	.short	(.L_2124 - .L_2123)


	//   ....[0]....
.L_2123:
        /*0028*/ 	.word	0xffffffff


	//   ....[1]....
        /*002c*/ 	.word	0xffffffff


	//   ....[2]....
        /*0030*/ 	.word	0xffffffff


	//   ....[3]....
        /*0034*/ 	.word	0xffffffff


	//   ....[4]....
        /*0038*/ 	.word	0xffffffff


	//   ....[5]....
        /*003c*/ 	.word	0xffffffff


	//   ....[6]....
        /*0040*/ 	.word	0xffffffff


	//   ....[7]....
        /*0044*/ 	.word	0xffffffff


	//   ....[8]....
        /*0048*/ 	.word	0xffffffff


	//   ....[9]....
        /*004c*/ 	.word	0xffffffff


	//   ....[10]....
        /*0050*/ 	.word	0x050000cf


	//   ....[11]....
        /*0054*/ 	.word	0x050000cf


	//   ....[12]....
        /*0058*/ 	.word	0x050000cf


	//   ....[13]....
        /*005c*/ 	.word	0x050000cf


	//   ....[14]....
        /*0060*/ 	.word	0x050000cf


	//   ....[15]....
        /*0064*/ 	.word	0x050000cf


	//   ....[16]....
        /*0068*/ 	.word	0x050000cf


	//   ....[17]....
        /*006c*/ 	.word	0x050000cf


	//   ....[18]....
        /*0070*/ 	.word	0x050000cf


	//   ....[19]....
        /*0074*/ 	.word	0x050000cf


	//----- nvinfo : EIATTR_COOP_GROUP_INSTR_OFFSETS
	.align		4
.L_2124:
        /*0078*/ 	.byte	0x04, 0x28
        /*007a*/ 	.short	(.L_2126 - .L_2125)


	//   ....[0]....
.L_2125:
        /*007c*/ 	.word	0x00023680


	//   ....[1]....
        /*0080*/ 	.word	0x000236b0


	//   ....[2]....
        /*0084*/ 	.word	0x000236d0


	//   ....[3]....
        /*0088*/ 	.word	0x000236f0


	//   ....[4]....
        /*008c*/ 	.word	0x00023710


	//   ....[5]....
        /*0090*/ 	.word	0x00023c50


	//   ....[6]....
        /*0094*/ 	.word	0x00023c70


	//   ....[7]....
        /*0098*/ 	.word	0x00023c90


	//   ....[8]....
        /*009c*/ 	.word	0x00023cb0


	//   ....[9]....
        /*00a0*/ 	.word	0x00023cd0


	//   ....[10]....
        /*00a4*/ 	.word	0x00024f10


	//   ....[11]....
        /*00a8*/ 	.word	0x00024fc0


	//   ....[12]....
        /*00ac*/ 	.word	0x00025030


	//   ....[13]....
        /*00b0*/ 	.word	0x000250a0


	//   ....[14]....
        /*00b4*/ 	.word	0x00025110


	//   ....[15]....
        /*00b8*/ 	.word	0x000256a0


	//   ....[16]....
        /*00bc*/ 	.word	0x00025710


	//   ....[17]....
        /*00c0*/ 	.word	0x00025780


	//   ....[18]....
        /*00c4*/ 	.word	0x000257f0


	//   ....[19]....
        /*00c8*/ 	.word	0x00025860


	//----- nvinfo : EIATTR_VRC_CTA_INIT_COUNT
	.align		4
.L_2126:
        /*00cc*/ 	.byte	0x02, 0x4a
	.zero		1
	.zero		1


	//----- nvinfo : EIATTR_EXIT_INSTR_OFFSETS
	.align		4
        /*00d0*/ 	.byte	0x04, 0x1c
        /*00d2*/ 	.short	(.L_2128 - .L_2127)


	//   ....[0]....
.L_2127:
        /*00d4*/ 	.word	0x00000930


	//   ....[1]....
        /*00d8*/ 	.word	0x00024ea0


	//----- nvinfo : EIATTR_MAX_THREADS
	.align		4
.L_2128:
        /*00dc*/ 	.byte	0x04, 0x05
        /*00de*/ 	.short	(.L_2130 - .L_2129)
.L_2129:
        /*00e0*/ 	.word	0x00000080
        /*00e4*/ 	.word	0x00000001
        /*00e8*/ 	.word	0x00000001


	//----- nvinfo : EIATTR_CRS_STACK_SIZE
	.align		4
.L_2130:
        /*00ec*/ 	.byte	0x04, 0x1e
        /*00ee*/ 	.short	(.L_2132 - .L_2131)
.L_2131:
        /*00f0*/ 	.word	0x00000000


	//----- nvinfo : EIATTR_CBANK_PARAM_SIZE
	.align		4
.L_2132:
        /*00f4*/ 	.byte	0x03, 0x19
        /*00f6*/ 	.short	0x00e8


	//----- nvinfo : EIATTR_PARAM_CBANK
	.align		4
        /*00f8*/ 	.byte	0x04, 0x0a
        /*00fa*/ 	.short	(.L_2134 - .L_2133)
	.align		4
.L_2133:
        /*00fc*/ 	.word	index@(.nv.constant0._ZN10layer_norm13ln_fwd_kernelINS_13Kernel_traitsI13__nv_bfloat16S2_fS2_fjLj1280ELj1ELj4ELj1ELj16ENS_18Kernel_traits_baseILj1280ES2_S2_fS2_fjLj128EEEEELb1ELb1ELb1ELb0EEEvNS_9FwdParamsE)
        /*0100*/ 	.short	0x0380
        /*0102*/ 	.short	0x00e8


	//----- nvinfo : EIATTR_SW_WAR
	.align		4
.L_2134:
        /*0104*/ 	.byte	0x04, 0x36
        /*0106*/ 	.short	(.L_2136 - .L_2135)
.L_2135:
        /*0108*/ 	.word	0x00000008
.L_2136:


//--------------------- .nv.info._ZN10layer_norm13ln_fwd_kernelINS_13Kernel_traitsI13__nv_bfloat16S2_fS2_fjLj1280ELj1ELj4ELj1ELj16ENS_18Kernel_traits_baseILj1280ES2_S2_fS2_fjLj128EEEEELb1ELb1ELb1ELb1EEEvNS_9FwdParamsE --------------------------
	.section	.nv.info._ZN10layer_norm13ln_fwd_kernelINS_13Kernel_traitsI13__nv_bfloat16S2_fS2_fjLj1280ELj1ELj4ELj1ELj16ENS_18Kernel_traits_baseILj1280ES2_S2_fS2_fjLj128EEEEELb1ELb1ELb1ELb1EEEvNS_9FwdParamsE,"",@"SHT_CUDA_INFO"
	.sectionflags	@""
	.align	4


	//----- nvinfo : EIATTR_CUDA_API_VERSION
	.align		4
        /*0000*/ 	.byte	0x04, 0x37
        /*0002*/ 	.short	(.L_2138 - .L_2137)
.L_2137:
        /*0004*/ 	.word	0x00000082


	//----- nvinfo : EIATTR_KPARAM_INFO
	.align		4
.L_2138:
        /*0008*/ 	.byte	0x04, 0x17
        /*000a*/ 	.short	(.L_2140 - .L_2139)
.L_2139:
        /*000c*/ 	.word	0x00000000
        /*0010*/ 	.short	0x0000
        /*0012*/ 	.short	0x0000
        /*0014*/ 	.byte	0x00, 0xf0, 0xa1, 0x03


	//----- nvinfo : EIATTR_SPARSE_MMA_MASK
	.align		4
.L_2140:
        /*0018*/ 	.byte	0x03, 0x50
        /*001a*/ 	.short	0x0000


	//----- nvinfo : EIATTR_MAXREG_COUNT
	.align		4
        /*001c*/ 	.byte	0x03, 0x1b
        /*001e*/ 	.short	0x00ff


	//----- nvinfo : EIATTR_MERCURY_ISA_VERSION
	.align		4
        /*0020*/ 	.byte	0x03, 0x5f
        /*0022*/ 	.short	0x0101


	//----- nvinfo : EIATTR_COOP_GROUP_MASK_REGIDS
	.align		4
        /*0024*/ 	.byte	0x04, 0x29
        /*0026*/ 	.short	(.L_2142 - .L_2141)


	//   ....[0]....
.L_2141:
        /*0028*/ 	.word	0xffffffff


	//   ....[1]....
        /*002c*/ 	.word	0xffffffff


	//   ....[2]....
        /*0030*/ 	.word	0xffffffff


	//   ....[3]....
        /*0034*/ 	.word	0xffffffff


	//   ....[4]....
        /*0038*/ 	.word	0xffffffff


	//   ....[5]....
        /*003c*/ 	.word	0xffffffff


	//   ....[6]....
        /*0040*/ 	.word	0xffffffff


	//   ....[7]....
        /*0044*/ 	.word	0xffffffff


	//   ....[8]....
        /*0048*/ 	.word	0xffffffff


	//   ....[9]....
        /*004c*/ 	.word	0xffffffff


	//   ....[10]....
        /*0050*/ 	.word	0x050000c9


	//   ....[11]....
        /*0054*/ 	.word	0x050000c9


	//   ....[12]....
        /*0058*/ 	.word	0x050000c9


	//   ....[13]....
        /*005c*/ 	.word	0x050000c9


	//   ....[14]....
        /*0060*/ 	.word	0x050000c9


	//   ....[15]....
        /*0064*/ 	.word	0x050000c9


	//   ....[16]....
        /*0068*/ 	.word	0x050000c9


	//   ....[17]....
        /*006c*/ 	.word	0x050000c9


	//   ....[18]....
        /*0070*/ 	.word	0x050000c9


	//   ....[19]....
        /*0074*/ 	.word	0x050000c9


	//----- nvinfo : EIATTR_COOP_GROUP_INSTR_OFFSETS
	.align		4
.L_2142:
        /*0078*/ 	.byte	0x04, 0x28
        /*007a*/ 	.short	(.L_2144 - .L_2143)


	//   ....[0]....
.L_2143:
        /*007c*/ 	.word	0x00022a80


	//   ....[1]....
        /*0080*/ 	.word	0x00022ab0


	//   ....[2]....
        /*0084*/ 	.word	0x00022ad0


	//   ....[3]....
        /*0088*/ 	.word	0x00022af0


	//   ....[4]....
        /*008c*/ 	.word	0x00022b10


	//   ....[5]....
        /*0090*/ 	.word	0x00023040


	//   ....[6]....
        /*0094*/ 	.word	0x00023060


	//   ....[7]....
        /*0098*/ 	.word	0x00023080


	//   ....[8]....
        /*009c*/ 	.word	0x000230a0


	//   ....[9]....
        /*00a0*/ 	.word	0x000230c0


	//   ....[10]....
        /*00a4*/ 	.word	0x000241a0


	//   ....[11]....
        /*00a8*/ 	.word	0x00024250


	//   ....[12]....
        /*00ac*/ 	.word	0x000242c0


	//   ....[13]....
        /*00b0*/ 	.word	0x00024330


	//   ....[14]....
        /*00b4*/ 	.word	0x000243a0


	//   ....[15]....
        /*00b8*/ 	.word	0x00024920


	//   ....[16]....
        /*00bc*/ 	.word	0x00024990


	//   ....[17]....
        /*00c0*/ 	.word	0x00024a00


	//   ....[18]....
        /*00c4*/ 	.word	0x00024a70


	//   ....[19]....
        /*00c8*/ 	.word	0x00024ae0


	//----- nvinfo : EIATTR_VRC_CTA_INIT_COUNT
	.align		4
.L_2144:
        /*00cc*/ 	.byte	0x02, 0x4a
	.zero		1
	.zero		1


	//----- nvinfo : EIATTR_EXIT_INSTR_OFFSETS
	.align		4
        /*00d0*/ 	.byte	0x04, 0x1c
        /*00d2*/ 	.short	(.L_2146 - .L_2145)


	//   ....[0]....
.L_2145:
        /*00d4*/ 	.word	0x000004c0


	//   ....[1]....
        /*00d8*/ 	.word	0x00024140


	//----- nvinfo : EIATTR_MAX_THREADS
	.align		4
.L_2146:
        /*00dc*/ 	.byte	0x04, 0x05
        /*00de*/ 	.short	(.L_2148 - .L_2147)
.L_2147:
        /*00e0*/ 	.word	0x00000080
        /*00e4*/ 	.word	0x00000001
        /*00e8*/ 	.word	0x00000001


	//----- nvinfo : EIATTR_CRS_STACK_SIZE
	.align		4
.L_2148:
        /*00ec*/ 	.byte	0x04, 0x1e
        /*00ee*/ 	.short	(.L_2150 - .L_2149)
.L_2149:
        /*00f0*/ 	.word	0x00000000


	//----- nvinfo : EIATTR_CBANK_PARAM_SIZE
	.align		4
.L_2150:
        /*00f4*/ 	.byte	0x03, 0x19
        /*00f6*/ 	.short	0x00e8


	//----- nvinfo : EIATTR_PARAM_CBANK
	.align		4
        /*00f8*/ 	.byte	0x04, 0x0a
        /*00fa*/ 	.short	(.L_2152 - .L_2151)
	.align		4
.L_2151:
        /*00fc*/ 	.word	index@(.nv.constant0._ZN10layer_norm13ln_fwd_kernelINS_13Kernel_traitsI13__nv_bfloat16S2_fS2_fjLj1280ELj1ELj4ELj1ELj16ENS_18Kernel_traits_baseILj1280ES2_S2_fS2_fjLj128EEEEELb1ELb1ELb1ELb1EEEvNS_9FwdParamsE)
        /*0100*/ 	.short	0x0380
        /*0102*/ 	.short	0x00e8


	//----- nvinfo : EIATTR_SW_WAR
	.align		4
.L_2152:
        /*0104*/ 	.byte	0x04, 0x36
        /*0106*/ 	.short	(.L_2154 - .L_2153)
.L_2153:
        /*0108*/ 	.word	0x00000008
.L_2154:


//--------------------- .nv.info._ZN10layer_norm13ln_fwd_kernelINS_13Kernel_traitsIf13__nv_bfloat16fS2_fjLj1280ELj1ELj4ELj1ELj16ENS_18Kernel_traits_baseILj1280EfS2_fS2_fjLj128EEEEELb0ELb0ELb0ELb0EEEvNS_9FwdParamsE --------------------------
	.section	.nv.info._ZN10layer_norm13ln_fwd_kernelINS_13Kernel_traitsIf13__nv_bfloat16fS2_fjLj1280ELj1ELj4ELj1ELj16ENS_18Kernel_traits_baseILj1280EfS2_fS2_fjLj128EEEEELb0ELb0ELb0ELb0EEEvNS_9FwdParamsE,"",@"SHT_CUDA_INFO"
	.sectionflags	@""
	.align	4


	//----- nvinfo : EIATTR_CUDA_API_VERSION
	.align		4
        /*0000*/ 	.byte	0x04, 0x37
        /*0002*/ 	.short	(.L_2156 - .L_2155)
.L_2155:
        /*0004*/ 	.word	0x00000082


	//----- nvinfo : EIATTR_KPARAM_INFO
	.align		4
.L_2156:
        /*0008*/ 	.byte	0x04, 0x17
        /*000a*/ 	.short	(.L_2158 - .L_2157)
.L_2157:
        /*000c*/ 	.word	0x00000000
        /*0010*/ 	.short	0x0000
        /*0012*/ 	.short	0x0000
        /*0014*/ 	.byte	0x00, 0xf0, 0xa1, 0x03


	//----- nvinfo : EIATTR_SPARSE_MMA_MASK
	.align		4
.L_2158:
        /*0018*/ 	.byte	0x03, 0x50
        /*001a*/ 	.short	0x0000


	//----- nvinfo : EIATTR_MAXREG_COUNT
	.align		4
        /*001c*/ 	.byte	0x03, 0x1b
        /*001e*/ 	.short	0x00ff


	//----- nvinfo : EIATTR_MERCURY_ISA_VERSION
	.align		4
        /*0020*/ 	.byte	0x03, 0x5f
        /*0022*/ 	.short	0x0101


	//----- nvinfo : EIATTR_COOP_GROUP_MASK_REGIDS
	.align		4
        /*0024*/ 	.byte	0x04, 0x29
        /*0026*/ 	.short	(.L_2160 - .L_2159)


	//   ....[0]....
.L_2159:
        /*0028*/ 	.word	0xffffffff


	//   ....[1]....
        /*002c*/ 	.word	0xffffffff


	//   ....[2]....
        /*0030*/ 	.word	0xffffffff


	//   ....[3]....
        /*0034*/ 	.word	0xffffffff


	//   ....[4]....
        /*0038*/ 	.word	0xffffffff


	//   ....[5]....
        /*003c*/ 	.word	0xffffffff


	//   ....[6]....
        /*0040*/ 	.word	0xffffffff


	//   ....[7]....
        /*0044*/ 	.word	0xffffffff


	//   ....[8]....
        /*0048*/ 	.word	0xffffffff


	//   ....[9]....
        /*004c*/ 	.word	0xffffffff


	//   ....[10]....
        /*0050*/ 	.word	0x05000086


	//   ....[11]....
        /*0054*/ 	.word	0x05000086


	//   ....[12]....
        /*0058*/ 	.word	0x05000086


	//   ....[13]....
        /*005c*/ 	.word	0x05000086


	//   ....[14]....
        /*0060*/ 	.word	0x05000086


	//   ....[15]....
        /*0064*/ 	.word	0x05000086


	//   ....[16]....
        /*0068*/ 	.word	0x05000086


	//   ....[17]....
        /*006c*/ 	.word	0x05000086


	//   ....[18]....
        /*0070*/ 	.word	0x05000086


	//   ....[19]....
        /*0074*/ 	.word	0x05000086


	//----- nvinfo : EIATTR_COOP_GROUP_INSTR_OFFSETS
	.align		4
.L_2160:
        /*0078*/ 	.byte	0x04, 0x28
        /*007a*/ 	.short	(.L_2162 - .L_2161)


	//   ....[0]....
.L_2161:
        /*007c*/ 	.word	0x00001ed0


	//   ....[1]....
        /*0080*/ 	.word	0x00001f00


	//   ....[2]....
        /*0084*/ 	.word	0x00001f20


	//   ....[3]....
        /*0088*/ 	.word	0x00001f40


	//   ....[4]....
        /*008c*/ 	.word	0x00001f60


	//   ....[5]....
        /*0090*/ 	.word	0x000024a0


	//   ....[6]....
        /*0094*/ 	.word	0x000024c0


	//   ....[7]....
        /*0098*/ 	.word	0x000024e0


	//   ....[8]....
        /*009c*/ 	.word	0x00002500


	//   ....[9]....
        /*00a0*/ 	.word	0x00002520


	//   ....[10]....
        /*00a4*/ 	.word	0x000031f0


	//   ....[11]....
        /*00a8*/ 	.word	0x000032a0


	//   ....[12]....
        /*00ac*/ 	.word	0x00003310


	//   ....[13]....
        /*00b0*/ 	.word	0x00003380


	//   ....[14]....
        /*00b4*/ 	.word	0x000033f0


	//   ....[15]....
        /*00b8*/ 	.word	0x00003980


	//   ....[16]....
        /*00bc*/ 	.word	0x000039f0


	//   ....[17]....
        /*00c0*/ 	.word	0x00003a60


	//   ....[18]....
        /*00c4*/ 	.word	0x00003ad0


	//   ....[19]....
        /*00c8*/ 	.word	0x00003b40


	//----- nvinfo : EIATTR_VRC_CTA_INIT_COUNT
	.align		4
.L_2162:
        /*00cc*/ 	.byte	0x02, 0x4a
	.zero		1
	.zero		1


	//----- nvinfo : EIATTR_EXIT_INSTR_OFFSETS
	.align		4
        /*00d0*/ 	.byte	0x04, 0x1c
        /*00d2*/ 	.short	(.L_2164 - .L_2163)


	//   ....[0]....
.L_2163:
        /*00d4*/ 	.word	0x000007a0


	//   ....[1]....
        /*00d8*/ 	.word	0x00003180


	//----- nvinfo : EIATTR_MAX_THREADS
	.align		4
.L_2164:
        /*00dc*/ 	.byte	0x04, 0x05
        /*00de*/ 	.short	(.L_2166 - .L_2165)
.L_2165:
        /*00e0*/ 	.word	0x00000080
        /*00e4*/ 	.word	0x00000001
        /*00e8*/ 	.word	0x00000001


	//----- nvinfo : EIATTR_CRS_STACK_SIZE
	.align		4
.L_2166:
        /*00ec*/ 	.byte	0x04, 0x1e
        /*00ee*/ 	.short	(.L_2168 - .L_2167)
.L_2167:
        /*00f0*/ 	.word	0x00000000


	//----- nvinfo : EIATTR_CBANK_PARAM_SIZE
	.align		4
.L_2168:
        /*00f4*/ 	.byte	0x03, 0x19
        /*00f6*/ 	.short	0x00e8


	//----- nvinfo : EIATTR_PARAM_CBANK
	.align		4
        /*00f8*/ 	.byte	0x04, 0x0a
        /*00fa*/ 	.short	(.L_2170 - .L_2169)
	.align		4
.L_2169:
        /*00fc*/ 	.word	index@(.nv.constant0._ZN10layer_norm13ln_fwd_kernelINS_13Kernel_traitsIf13__nv_bfloat16fS2_fjLj1280ELj1ELj4ELj1ELj16ENS_18Kernel_traits_baseILj1280EfS2_fS2_fjLj128EEEEELb0ELb0ELb0ELb0EEEvNS_9FwdParamsE)
        /*0100*/ 	.short	0x0380
        /*0102*/ 	.short	0x00e8


	//----- nvinfo : EIATTR_SW_WAR
	.align		4
.L_2170:
        /*0104*/ 	.byte	0x04, 0x36
        /*0106*/ 	.short	(.L_2172 - .L_2171)
.L_2171:
        /*0108*/ 	.word	0x00000008
.L_2172:


//--------------------- .nv.info._ZN10layer_norm13ln_fwd_kernelINS_13Kernel_traitsIf13__nv_bfloat16fS2_fjLj1280ELj1ELj4ELj1ELj16ENS_18Kernel_traits_baseILj1280EfS2_fS2_fjLj128EEEEELb0ELb0ELb0ELb1EEEvNS_9FwdParamsE --------------------------
	.section	.nv.info._ZN10layer_norm13ln_fwd_kernelINS_13Kernel_traitsIf13__nv_bfloat16fS2_fjLj1280ELj1ELj4ELj1ELj16ENS_18Kernel_traits_baseILj1280EfS2_fS2_fjLj128EEEEELb0ELb0ELb0ELb1EEEvNS_9FwdParamsE,"",@"SHT_CUDA_INFO"
	.sectionflags	@""
	.align	4


	//----- nvinfo : EIATTR_CUDA_API_VERSION
	.align		4
        /*0000*/ 	.byte	0x04, 0x37
        /*0002*/ 	.short	(.L_2174 - .L_2173)
.L_2173:
        /*0004*/ 	.word	0x00000082


	//----- nvinfo : EIATTR_KPARAM_INFO
	.align		4
.L_2174:
        /*0008*/ 	.byte	0x04, 0x17
        /*000a*/ 	.short	(.L_2176 - .L_2175)
.L_2175:
        /*000c*/ 	.word	0x00000000
        /*0010*/ 	.short	0x0000
        /*0012*/ 	.short	0x0000
        /*0014*/ 	.byte	0x00, 0xf0, 0xa1, 0x03


	//----- nvinfo : EIATTR_SPARSE_MMA_MASK
	.align		4
.L_2176:
        /*0018*/ 	.byte	0x03, 0x50
        /*001a*/ 	.short	0x0000


	//----- nvinfo : EIATTR_MAXREG_COUNT
	.align		4
        /*001c*/ 	.byte	0x03, 0x1b
        /*001e*/ 	.short	0x00ff


	//----- nvinfo : EIATTR_MERCURY_ISA_VERSION
	.align		4
        /*0020*/ 	.byte	0x03, 0x5f
        /*0022*/ 	.short	0x0101


	//----- nvinfo : EIATTR_COOP_GROUP_MASK_REGIDS
	.align		4
        /*0024*/ 	.byte	0x04, 0x29
        /*0026*/ 	.short	(.L_2178 - .L_2177)


	//   ....[0]....
.L_2177:
        /*0028*/ 	.word	0xffffffff


	//   ....[1]....
        /*002c*/ 	.word	0xffffffff


	//   ....[2]....
        /*0030*/ 	.word	0xffffffff


	//   ....[3]....
        /*0034*/ 	.word	0xffffffff


	//   ....[4]....
        /*0038*/ 	.word	0xffffffff


	//   ....[5]....
        /*003c*/ 	.word	0xffffffff


	//   ....[6]....
        /*0040*/ 	.word	0xffffffff


	//   ....[7]....
        /*0044*/ 	.word	0xffffffff


	//   ....[8]....
        /*0048*/ 	.word	0xffffffff


	//   ....[9]....
        /*004c*/ 	.word	0xffffffff


	//   ....[10]....
        /*0050*/ 	.word	0xffffffff


	//   ....[11]....
        /*0054*/ 	.word	0xffffffff


	//   ....[12]....
        /*0058*/ 	.word	0xffffffff


	//   ....[13]....
        /*005c*/ 	.word	0xffffffff


	//   ....[14]....
        /*0060*/ 	.word	0xffffffff


	//   ....[15]....
        /*0064*/ 	.word	0xffffffff


	//   ....[16]....
        /*0068*/ 	.word	0xffffffff


	//   ....[17]....
        /*006c*/ 	.word	0xffffffff


	//   ....[18]....
        /*0070*/ 	.word	0xffffffff


	//   ....[19]....
        /*0074*/ 	.word	0xffffffff


	//   ....[20]....
        /*0078*/ 	.word	0x05000057


	//   ....[21]....
        /*007c*/ 	.word	0x05000057


	//   ....[22]....
        /*0080*/ 	.word	0x05000057


	//   ....[23]....
        /*0084*/ 	.word	0x05000057


	//   ....[24]....
        /*0088*/ 	.word	0x05000057


	//   ....[25]....
        /*008c*/ 	.word	0x05000057


	//   ....[26]....
        /*0090*/ 	.word	0x05000057


	//   ....[27]....
        /*0094*/ 	.word	0x05000057


	//   ....[28]....
        /*0098*/ 	.word	0x05000057


	//   ....[29]....
        /*009c*/ 	.word	0x05000057


	//   ....[30]....
        /*00a0*/ 	.word	0x05000057


	//   ....[31]....
        /*00a4*/ 	.word	0x05000057


	//   ....[32]....
        /*00a8*/ 	.word	0x05000057


	//   ....[33]....
        /*00ac*/ 	.word	0x05000057


	//   ....[34]....
        /*00b0*/ 	.word	0x05000057


	//   ....[35]....
        /*00b4*/ 	.word	0x05000057


	//   ....[36]....
        /*00b8*/ 	.word	0x05000057


	//   ....[37]....
        /*00bc*/ 	.word	0x05000057


	//   ....[38]....
        /*00c0*/ 	.word	0x05000057


	//   ....[39]....
        /*00c4*/ 	.word	0x05000057


	//----- nvinfo : EIATTR_COOP_GROUP_INSTR_OFFSETS
	.align		4
.L_2178:
        /*00c8*/ 	.byte	0x04, 0x28
        /*00ca*/ 	.short	(.L_2180 - .L_2179)


	//   ....[0]....
.L_2179:
        /*00cc*/ 	.word	0x00001920


	//   ....[1]....
        /*00d0*/ 	.word	0x00001950


	//   ....[2]....
        /*00d4*/ 	.word	0x00001970


	//   ....[3]....
        /*00d8*/ 	.word	0x00001990


	//   ....[4]....
        /*00dc*/ 	.word	0x000019b0


	//   ....[5]....
        /*00e0*/ 	.word	0x00001ee0


	//   ....[6]....
        /*00e4*/ 	.word	0x00001f00


	//   ....[7]....
        /*00e8*/ 	.word	0x00001f20


	//   ....[8]....
        /*00ec*/ 	.word	0x00001f40


	//   ....[9]....
        /*00f0*/ 	.word	0x00001f60


	//   ....[10]....
        /*00f4*/ 	.word	0x00003bb0


	//   ....[11]....
        /*00f8*/ 	.word	0x00003be0


	//   ....[12]....
        /*00fc*/ 	.word	0x00003c00


	//   ....[13]....
        /*0100*/ 	.word	0x00003c20


	//   ....[14]....
        /*0104*/ 	.word	0x00003c40


	//   ....[15]....
        /*0108*/ 	.word	0x00004170


	//   ....[16]....
        /*010c*/ 	.word	0x00004190


	//   ....[17]....
        /*0110*/ 	.word	0x000041b0


	//   ....[18]....
        /*0114*/ 	.word	0x000041d0


	//   ....[19]....
        /*0118*/ 	.word	0x000041f0


	//   ....[20]....
        /*011c*/ 	.word	0x00004d00


	//   ....[21]....
        /*0120*/ 	.word	0x00004d90


	//   ....[22]....
        /*0124*/ 	.word	0x00004df0


	//   ....[23]....
        /*0128*/ 	.word	0x00004e50


	//   ....[24]....
        /*012c*/ 	.word	0x00004eb0


	//   ....[25]....
        /*0130*/ 	.word	0x00005410


	//   ....[26]....
        /*0134*/ 	.word	0x00005470


	//   ....[27]....
        /*0138*/ 	.word	0x000054d0


	//   ....[28]....
        /*013c*/ 	.word	0x00005530


	//   ....[29]....
        /*0140*/ 	.word	0x00005590


	//   ....[30]....
        /*0144*/ 	.word	0x00005620


	//   ....[31]....
        /*0148*/ 	.word	0x000056b0


	//   ....[32]....
        /*014c*/ 	.word	0x00005710


	//   ....[33]....
        /*0150*/ 	.word	0x00005770


	//   ....[34]....
        /*0154*/ 	.word	0x000057d0


	//   ....[35]....
        /*0158*/ 	.word	0x00005d30


	//   ....[36]....
        /*015c*/ 	.word	0x00005d90


	//   ....[37]....
        /*0160*/ 	.word	0x00005df0


	//   ....[38]....
        /*0164*/ 	.word	0x00005e50


	//   ....[39]....
        /*0168*/ 	.word	0x00005eb0


	//----- nvinfo : EIATTR_VRC_CTA_INIT_COUNT
	.align		4
.L_2180:
        /*016c*/ 	.byte	0x02, 0x4a
	.zero		1
	.zero		1


	//----- nvinfo : EIATTR_EXIT_INSTR_OFFSETS
	.align		4
        /*0170*/ 	.byte	0x04, 0x1c
        /*0172*/ 	.short	(.L_2182 - .L_2181)


	//   ....[0]....
.L_2181:
        /*0174*/ 	.word	0x00000470


	//   ....[1]....
        /*0178*/ 	.word	0x00002a00


	//   ....[2]....
        /*017c*/ 	.word	0x00004c90


	//----- nvinfo : EIATTR_MAX_THREADS
	.align		4
.L_2182:
        /*0180*/ 	.byte	0x04, 0x05
        /*0182*/ 	.short	(.L_2184 - .L_2183)
.L_2183:
        /*0184*/ 	.word	0x00000080
        /*0188*/ 	.word	0x00000001
        /*018c*/ 	.word	0x00000001


	//----- nvinfo : EIATTR_CRS_STACK_SIZE
	.align		4
.L_2184:
        /*0190*/ 	.byte	0x04, 0x1e
        /*0192*/ 	.short	(.L_2186 - .L_2185)
.L_2185:
        /*0194*/ 	.word	0x00000000


	//----- nvinfo : EIATTR_CBANK_PARAM_SIZE
	.align		4
.L_2186:
        /*0198*/ 	.byte	0x03, 0x19
        /*019a*/ 	.short	0x00e8


	//----- nvinfo : EIATTR_PARAM_CBANK
	.align		4
        /*019c*/ 	.byte	0x04, 0x0a
        /*019e*/ 	.short	(.L_2188 - .L_2187)
	.align		4
.L_2187:
        /*01a0*/ 	.word	index@(.nv.constant0._ZN10layer_norm13ln_fwd_kernelINS_13Kernel_traitsIf13__nv_bfloat16fS2_fjLj1280ELj1ELj4ELj1ELj16ENS_18Kernel_traits_baseILj1280EfS2_fS2_fjLj128EEEEELb0ELb0ELb0ELb1EEEvNS_9FwdParamsE)
        /*01a4*/ 	.short	0x0380
        /*01a6*/ 	.short	0x00e8


	//----- nvinfo : EIATTR_SW_WAR
	.align		4
.L_2188:
        /*01a8*/ 	.byte	0x04, 0x36
        /*01aa*/ 	.short	(.L_2190 - .L_2189)
.L_2189:
        /*01ac*/ 	.word	0x00000008
.L_2190:


//--------------------- .nv.info._ZN10layer_norm13ln_fwd_kernelINS_13Kernel_traitsIf13__nv_bfloat16fS2_fjLj1280ELj1ELj4ELj1ELj16ENS_18Kernel_traits_baseILj1280EfS2_fS2_fjLj128EEEEELb0ELb0ELb1ELb0EEEvNS_9FwdParamsE --------------------------
	.section	.nv.info._ZN10layer_norm13ln_fwd_kernelINS_13Kernel_traitsIf13__nv_bfloat16fS2_fjLj1280ELj1ELj4ELj1ELj16ENS_18Kernel_traits_baseILj1280EfS2_fS2_fjLj128EEEEELb0ELb0ELb1ELb0EEEvNS_9FwdParamsE,"",@"SHT_CUDA_INFO"
	.sectionflags	@""
	.align	4


	//----- nvinfo : EIATTR_CUDA_API_VERSION
	.align		4
        /*0000*/ 	.byte	0x04, 0x37
        /*0002*/ 	.short	(.L_2192 - .L_2191)
.L_2191:
        /*0004*/ 	.word	0x00000082


	//----- nvinfo : EIATTR_KPARAM_INFO
	.align		4
.L_2192:
        /*0008*/ 	.byte	0x04, 0x17
        /*000a*/ 	.short	(.L_2194 - .L_2193)
.L_2193:
        /*000c*/ 	.word	0x00000000
        /*0010*/ 	.short	0x0000
        /*0012*/ 	.short	0x0000
        /*0014*/ 	.byte	0x00, 0xf0, 0xa1, 0x03


	//----- nvinfo : EIATTR_SPARSE_MMA_MASK
	.align		4
.L_2194:
        /*0018*/ 	.byte	0x03, 0x50
        /*001a*/ 	.short	0x0000


	//----- nvinfo : EIATTR_MAXREG_COUNT
	.align		4
        /*001c*/ 	.byte	0x03, 0x1b
        /*001e*/ 	.short	0x00ff


	//----- nvinfo : EIATTR_MERCURY_ISA_VERSION
	.align		4
        /*0020*/ 	.byte	0x03, 0x5f
        /*0022*/ 	.short	0x0101


	//----- nvinfo : EIATTR_COOP_GROUP_MASK_REGIDS
	.align		4
        /*0024*/ 	.byte	0x04, 0x29
        /*0026*/ 	.short	(.L_2196 - .L_2195)


	//   ....[0]....
.L_2195:
        /*0028*/ 	.word	0xffffffff


	//   ....[1]....
        /*002c*/ 	.word	0xffffffff


	//   ....[2]....
        /*0030*/ 	.word	0xffffffff


	//   ....[3]....
        /*0034*/ 	.word	0xffffffff


	//   ....[4]....
        /*0038*/ 	.word	0xffffffff


	//   ....[5]....
        /*003c*/ 	.word	0xffffffff


	//   ....[6]....
        /*0040*/ 	.word	0xffffffff


	//   ....[7]....
        /*0044*/ 	.word	0xffffffff


	//   ....[8]....
        /*0048*/ 	.word	0xffffffff


	//   ....[9]....
        /*004c*/ 	.word	0xffffffff


	//   ....[10]....
        /*0050*/ 	.word	0x0500008e


	//   ....[11]....
        /*0054*/ 	.word	0x0500008e


	//   ....[12]....
        /*0058*/ 	.word	0x0500008e


	//   ....[13]....
        /*005c*/ 	.word	0x0500008e


	//   ....[14]....
        /*0060*/ 	.word	0x0500008e


	//   ....[15]....
        /*0064*/ 	.word	0x0500008e


	//   ....[16]....
        /*0068*/ 	.word	0x0500008e


	//   ....[17]....
        /*006c*/ 	.word	0x0500008e


	//   ....[18]....
        /*0070*/ 	.word	0x0500008e


	//   ....[19]....
        /*0074*/ 	.word	0x0500008e


	//----- nvinfo : EIATTR_COOP_GROUP_INSTR_OFFSETS
	.align		4
.L_2196:
        /*0078*/ 	.byte	0x04, 0x28
        /*007a*/ 	.short	(.L_2198 - .L_2197)


	//   ....[0]....
.L_2197:
        /*007c*/ 	.word	0x000027c0


	//   ....[1]....
        /*0080*/ 	.word	0x000027f0


	//   ....[2]....
        /*0084*/ 	.word	0x00002810


	//   ....[3]....
        /*0088*/ 	.word	0x00002830


	//   ....[4]....
        /*008c*/ 	.word	0x00002850


	//   ....[5]....
        /*0090*/ 	.word	0x00002d90


	//   ....[6]....
        /*0094*/ 	.word	0x00002db0


	//   ....[7]....
        /*0098*/ 	.word	0x00002dd0


	//   ....[8]....
        /*009c*/ 	.word	0x00002df0


	//   ....[9]....
        /*00a0*/ 	.word	0x00002e10


	//   ....[10]....
        /*00a4*/ 	.word	0x00003b50


	//   ....[11]....
        /*00a8*/ 	.word	0x00003c00


	//   ....[12]....
        /*00ac*/ 	.word	0x00003c70


	//   ....[13]....
        /*00b0*/ 	.word	0x00003ce0


	//   ....[14]....
        /*00b4*/ 	.word	0x00003d50


	//   ....[15]....
        /*00b8*/ 	.word	0x000042d0


	//   ....[16]....
        /*00bc*/ 	.word	0x00004340


	//   ....[17]....
        /*00c0*/ 	.word	0x000043b0


	//   ....[18]....
        /*00c4*/ 	.word	0x00004420


	//   ....[19]....
        /*00c8*/ 	.word	0x00004490


	//----- nvinfo : EIATTR_VRC_CTA_INIT_COUNT
	.align		4
.L_2198:
        /*00cc*/ 	.byte	0x02, 0x4a
	.zero		1
	.zero		1


	//----- nvinfo : EIATTR_EXIT_INSTR_OFFSETS
	.align		4
        /*00d0*/ 	.byte	0x04, 0x1c
        /*00d2*/ 	.short	(.L_2200 - .L_2199)


	//   ....[0]....
.L_2199:
        /*00d4*/ 	.word	0x000007d0


	//   ....[1]....
        /*00d8*/ 	.word	0x00003ae0


	//----- nvinfo : EIATTR_MAX_THREADS
	.align		4
.L_2200:
        /*00dc*/ 	.byte	0x04, 0x05
        /*00de*/ 	.short	(.L_2202 - .L_2201)
.L_2201:
        /*00e0*/ 	.word	0x00000080
        /*00e4*/ 	.word	0x00000001
        /*00e8*/ 	.word	0x00000001


	//----- nvinfo : EIATTR_CRS_STACK_SIZE
	.align		4
.L_2202:
        /*00ec*/ 	.byte	0x04, 0x1e
        /*00ee*/ 	.short	(.L_2204 - .L_2203)
.L_2203:
        /*00f0*/ 	.word	0x00000000


	//----- nvinfo : EIATTR_CBANK_PARAM_SIZE
	.align		4
.L_2204:
        /*00f4*/ 	.byte	0x03, 0x19
        /*00f6*/ 	.short	0x00e8


	//----- nvinfo : EIATTR_PARAM_CBANK
	.align		4
        /*00f8*/ 	.byte	0x04, 0x0a
        /*00fa*/ 	.short	(.L_2206 - .L_2205)
	.align		4
.L_2205:
        /*00fc*/ 	.word	index@(.nv.constant0._ZN10layer_norm13ln_fwd_kernelINS_13Kernel_traitsIf13__nv_bfloat16fS2_fjLj1280ELj1ELj4ELj1ELj16ENS_18Kernel_traits_baseILj1280EfS2_fS2_fjLj128EEEEELb0ELb0ELb1ELb0EEEvNS_9FwdParamsE)
        /*0100*/ 	.short	0x0380
        /*0102*/ 	.short	0x00e8


	//----- nvinfo : EIATTR_SW_WAR
	.align		4
.L_2206:
        /*0104*/ 	.byte	0x04, 0x36
        /*0106*/ 	.short	(.L_2208 - .L_2207)
.L_2207:
        /*0108*/ 	.word	0x00000008
.L_2208:


//--------------------- .nv.info._ZN10layer_norm13ln_fwd_kernelINS_13Kernel_traitsIf13__nv_bfloat16fS2_fjLj1280ELj1ELj4ELj1ELj16ENS_18Kernel_traits_baseILj1280EfS2_fS2_fjLj128EEEEELb0ELb0ELb1ELb1EEEvNS_9FwdParamsE --------------------------
	.section	.nv.info._ZN10layer_norm13ln_fwd_kernelINS_13Kernel_traitsIf13__nv_bfloat16fS2_fjLj1280ELj1ELj4ELj1ELj16ENS_18Kernel_traits_baseILj1280EfS2_fS2_fjLj128EEEEELb0ELb0ELb1ELb1EEEvNS_9FwdParamsE,"",@"SHT_CUDA_INFO"
	.sectionflags	@""
	.align	4


	//----- nvinfo : EIATTR_CUDA_API_VERSION
	.align		4
        /*0000*/ 	.byte	0x04, 0x37
        /*0002*/ 	.short	(.L_2210 - .L_2209)
.L_2209:
        /*0004*/ 	.word	0x00000082


	//----- nvinfo : EIATTR_KPARAM_INFO
	.align		4
.L_2210:
        /*0008*/ 	.byte	0x04, 0x17
        /*000a*/ 	.short	(.L_2212 - .L_2211)
.L_2211:
        /*000c*/ 	.word	0x00000000
        /*0010*/ 	.short	0x0000
        /*0012*/ 	.short	0x0000
        /*0014*/ 	.byte	0x00, 0xf0, 0xa1, 0x03


	//----- nvinfo : EIATTR_SPARSE_MMA_MASK
	.align		4
.L_2212:
        /*0018*/ 	.byte	0x03, 0x50
        /*001a*/ 	.short	0x0000


	//----- nvinfo : EIATTR_MAXREG_COUNT
	.align		4
        /*001c*/ 	.byte	0x03, 0x1b
        /*001e*/ 	.short	0x00ff


	//----- nvinfo : EIATTR_MERCURY_ISA_VERSION
	.align		4
        /*0020*/ 	.byte	0x03, 0x5f
        /*0022*/ 	.short	0x0101


	//----- nvinfo : EIATTR_COOP_GROUP_MASK_REGIDS
	.align		4
        /*0024*/ 	.byte	0x04, 0x29
        /*0026*/ 	.short	(.L_2214 - .L_2213)


	//   ....[0]....
.L_2213:
        /*0028*/ 	.word	0xffffffff


	//   ....[1]....
        /*002c*/ 	.word	0xffffffff


	//   ....[2]....
        /*0030*/ 	.word	0xffffffff


	//   ....[3]....
        /*0034*/ 	.word	0xffffffff


	//   ....[4]....
        /*0038*/ 	.word	0xffffffff


	//   ....[5]....
        /*003c*/ 	.word	0xffffffff


	//   ....[6]....
        /*0040*/ 	.word	0xffffffff


	//   ....[7]....
        /*0044*/ 	.word	0xffffffff


	//   ....[8]....
        /*0048*/ 	.word	0xffffffff


	//   ....[9]....
        /*004c*/ 	.word	0xffffffff


	//   ....[10]....
        /*0050*/ 	.word	0x0500008a


	//   ....[11]....
        /*0054*/ 	.word	0x0500008a


	//   ....[12]....
        /*0058*/ 	.word	0x0500008a


	//   ....[13]....
        /*005c*/ 	.word	0x0500008a


	//   ....[14]....
        /*0060*/ 	.word	0x0500008a


	//   ....[15]....
        /*0064*/ 	.word	0x0500008a


	//   ....[16]....
        /*0068*/ 	.word	0x0500008a


	//   ....[17]....
        /*006c*/ 	.word	0x0500008a


	//   ....[18]....
        /*0070*/ 	.word	0x0500008a


	//   ....[19]....
        /*0074*/ 	.word	0x0500008a


	//----- nvinfo : EIATTR_COOP_GROUP_INSTR_OFFSETS
	.align		4
.L_2214:
        /*0078*/ 	.byte	0x04, 0x28
        /*007a*/ 	.short	(.L_2216 - .L_2215)


	//   ....[0]....
.L_2215:
        /*007c*/ 	.word	0x00002110


	//   ....[1]....
        /*0080*/ 	.word	0x00002130


	//   ....[2]....
        /*0084*/ 	.word	0x00002150


	//   ....[3]....
        /*0088*/ 	.word	0x00002170


	//   ....[4]....
        /*008c*/ 	.word	0x000021a0


	//   ....[5]....
        /*0090*/ 	.word	0x000026d0


	//   ....[6]....
        /*0094*/ 	.word	0x000026f0


	//   ....[7]....
        /*0098*/ 	.word	0x00002710


	//   ....[8]....
        /*009c*/ 	.word	0x00002730


	//   ....[9]....
        /*00a0*/ 	.word	0x00002750


	//   ....[10]....
        /*00a4*/ 	.word	0x00003340


	//   ....[11]....
        /*00a8*/ 	.word	0x000033e0


	//   ....[12]....
        /*00ac*/ 	.word	0x00003450


	//   ....[13]....
        /*00b0*/ 	.word	0x000034c0


	//   ....[14]....
        /*00b4*/ 	.word	0x00003540


	//   ....[15]....
        /*00b8*/ 	.word	0x00003ac0


	//   ....[16]....
        /*00bc*/ 	.word	0x00003b30


	//   ....[17]....
        /*00c0*/ 	.word	0x00003ba0


	//   ....[18]....
        /*00c4*/ 	.word	0x00003c10


	//   ....[19]....
        /*00c8*/ 	.word	0x00003c80


	//----- nvinfo : EIATTR_VRC_CTA_INIT_COUNT
	.align		4
.L_2216:
        /*00cc*/ 	.byte	0x02, 0x4a
	.zero		1
	.zero		1


	//----- nvinfo : EIATTR_EXIT_INSTR_OFFSETS
	.align		4
        /*00d0*/ 	.byte	0x04, 0x1c
        /*00d2*/ 	.short	(.L_2218 - .L_2217)


	//   ....[0]....
.L_2217:
        /*00d4*/ 	.word	0x000004a0


	//   ....[1]....
        /*00d8*/ 	.word	0x000032d0


	//----- nvinfo : EIATTR_MAX_THREADS
	.align		4
.L_2218:
        /*00dc*/ 	.byte	0x04, 0x05
        /*00de*/ 	.short	(.L_2220 - .L_2219)
.L_2219:
        /*00e0*/ 	.word	0x00000080
        /*00e4*/ 	.word	0x00000001
        /*00e8*/ 	.word	0x00000001


	//----- nvinfo : EIATTR_CRS_STACK_SIZE
	.align		4
.L_2220:
        /*00ec*/ 	.byte	0x04, 0x1e
        /*00ee*/ 	.short	(.L_2222 - .L_2221)
.L_2221:
        /*00f0*/ 	.word	0x00000000


	//----- nvinfo : EIATTR_CBANK_PARAM_SIZE
	.align		4
.L_2222:
        /*00f4*/ 	.byte	0x03, 0x19
        /*00f6*/ 	.short	0x00e8


	//----- nvinfo : EIATTR_PARAM_CBANK
	.align		4
        /*00f8*/ 	.byte	0x04, 0x0a
        /*00fa*/ 	.short	(.L_2224 - .L_2223)
	.align		4
.L_2223:
        /*00fc*/ 	.word	index@(.nv.constant0._ZN10layer_norm13ln_fwd_kernelINS_13Kernel_traitsIf13__nv_bfloat16fS2_fjLj1280ELj1ELj4ELj1ELj16ENS_18Kernel_traits_baseILj1280EfS2_fS2_fjLj128EEEEELb0ELb0ELb1ELb1EEEvNS_9FwdParamsE)
        /*0100*/ 	.short	0x0380
        /*0102*/ 	.short	0x00e8


	//----- nvinfo : EIATTR_SW_WAR
	.align		4
.L_2224:
        /*0104*/ 	.byte	0x04, 0x36
        /*0106*/ 	.short	(.L_2226 - .L_2225)
.L_2225:
        /*0108*/ 	.word	0x00000008
.L_2226:


//--------------------- .nv.info._ZN10layer_norm13ln_fwd_kernelINS_13Kernel_traitsIf13__nv_bfloat16fS2_fjLj1280ELj1ELj4ELj1ELj16ENS_18Kernel_traits_baseILj1280EfS2_fS2_fjLj128EEEEELb0ELb1ELb0ELb0EEEvNS_9FwdParamsE --------------------------
	.section	.nv.info._ZN10layer_norm13ln_fwd_kernelINS_13Kernel_traitsIf13__nv_bfloat16fS2_fjLj1280ELj1ELj4ELj1ELj16ENS_18Kernel_traits_baseILj1280EfS2_fS2_fjLj128EEEEELb0ELb1ELb0ELb0EEEvNS_9FwdParamsE,"",@"SHT_CUDA_INFO"
	.sectionflags	@""
	.align	4


	//----- nvinfo : EIATTR_CUDA_API_VERSION
	.align		4
        /*0000*/ 	.byte	0x04, 0x37
        /*0002*/ 	.short	(.L_2228 - .L_2227)
.L_2227:
        /*0004*/ 	.word	0x00000082


	//----- nvinfo : EIATTR_KPARAM_INFO
	.align		4
.L_2228:
        /*0008*/ 	.byte	0x04, 0x17
        /*000a*/ 	.short	(.L_2230 - .L_2229)
.L_2229:
        /*000c*/ 	.word	0x00000000
        /*0010*/ 	.short	0x0000
        /*0012*/ 	.short	0x0000
        /*0014*/ 	.byte	0x00, 0xf0, 0xa1, 0x03


	//----- nvinfo : EIATTR_SPARSE_MMA_MASK
	.align		4
.L_2230:
        /*0018*/ 	.byte	0x03, 0x50
        /*001a*/ 	.short	0x0000


	//----- nvinfo : EIATTR_MAXREG_COUNT
	.align		4
        /*001c*/ 	.byte	0x03, 0x1b
        /*001e*/ 	.short	0x00ff


	//----- nvinfo : EIATTR_MERCURY_ISA_VERSION
	.align		4
        /*0020*/ 	.byte	0x03, 0x5f
        /*0022*/ 	.short	0x0101


	//----- nvinfo : EIATTR_COOP_GROUP_MASK_REGIDS
	.align		4
        /*0024*/ 	.byte	0x04, 0x29
        /*0026*/ 	.short	(.L_2232 - .L_2231)


	//   ....[0]....
.L_2231:
        /*0028*/ 	.word	0xffffffff


	//   ....[1]....
        /*002c*/ 	.word	0xffffffff


	//   ....[2]....
        /*0030*/ 	.word	0xffffffff


	//   ....[3]....
        /*0034*/ 	.word	0xffffffff


	//   ....[4]....
        /*0038*/ 	.word	0xffffffff


	//   ....[5]....
        /*003c*/ 	.word	0xffffffff


	//   ....[6]....
        /*0040*/ 	.word	0xffffffff


	//   ....[7]....
        /*0044*/ 	.word	0xffffffff


	//   ....[8]....
        /*0048*/ 	.word	0xffffffff


	//   ....[9]....
        /*004c*/ 	.word	0xffffffff


	//   ....[10]....
        /*0050*/ 	.word	0x050000b7


	//   ....[11]....
        /*0054*/ 	.word	0x050000b7


	//   ....[12]....
        /*0058*/ 	.word	0x050000b7


	//   ....[13]....
        /*005c*/ 	.word	0x050000b7


	//   ....[14]....
        /*0060*/ 	.word	0x050000b7


	//   ....[15]....
        /*0064*/ 	.word	0x050000b7


	//   ....[16]....
        /*0068*/ 	.word	0x050000b7


	//   ....[17]....
        /*006c*/ 	.word	0x050000b7


	//   ....[18]....
        /*0070*/ 	.word	0x050000b7


	//   ....[19]....
        /*0074*/ 	.word	0x050000b7


	//----- nvinfo : EIATTR_COOP_GROUP_INSTR_OFFSETS
	.align		4
.L_2232:
        /*0078*/ 	.byte	0x04, 0x28
        /*007a*/ 	.short	(.L_2234 - .L_2233)


	//   ....[0]....
.L_2233:
        /*007c*/ 	.word	0x00002650


	//   ....[1]....
        /*0080*/ 	.word	0x00002670


	//   ....[2]....
        /*0084*/ 	.word	0x00002690


	//   ....[3]....
        /*0088*/ 	.word	0x000026c0


	//   ....[4]....
        /*008c*/ 	.word	0x000026e0


	//   ....[5]....
        /*0090*/ 	.word	0x00002c20


	//   ....[6]....
        /*0094*/ 	.word	0x00002c40


	//   ....[7]....
        /*0098*/ 	.word	0x00002c60


	//   ....[8]....
        /*009c*/ 	.word	0x00002c80


	//   ....[9]....
        /*00a0*/ 	.word	0x00002ca0


	//   ....[10]....
        /*00a4*/ 	.word	0x00003970


	//   ....[11]....
        /*00a8*/ 	.word	0x00003a10


	//   ....[12]....
        /*00ac*/ 	.word	0x00003a80


	//   ....[13]....
        /*00b0*/ 	.word	0x00003b00


	//   ....[14]....
        /*00b4*/ 	.word	0x00003b70


	//   ....[15]....
        /*00b8*/ 	.word	0x000040f0


	//   ....[16]....
        /*00bc*/ 	.word	0x00004160


	//   ....[17]....
        /*00c0*/ 	.word	0x000041d0


	//   ....[18]....
        /*00c4*/ 	.word	0x00004240


	//   ....[19]....
        /*00c8*/ 	.word	0x000042b0


	//----- nvinfo : EIATTR_VRC_CTA_INIT_COUNT
	.align		4
.L_2234:
        /*00cc*/ 	.byte	0x02, 0x4a
	.zero		1
	.zero		1


	//----- nvinfo : EIATTR_EXIT_INSTR_OFFSETS
	.align		4
        /*00d0*/ 	.byte	0x04, 0x1c
        /*00d2*/ 	.short	(.L_2236 - .L_2235)


	//   ....[0]....
.L_2235:
        /*00d4*/ 	.word	0x00000a20


	//   ....[1]....
        /*00d8*/ 	.word	0x00003900


	//----- nvinfo : EIATTR_MAX_THREADS
	.align		4
.L_2236:
        /*00dc*/ 	.byte	0x04, 0x05
        /*00de*/ 	.short	(.L_2238 - .L_2237)
.L_2237:
        /*00e0*/ 	.word	0x00000080
        /*00e4*/ 	.word	0x00000001
        /*00e8*/ 	.word	0x00000001


	//----- nvinfo : EIATTR_CRS_STACK_SIZE
	.align		4
.L_2238:
        /*00ec*/ 	.byte	0x04, 0x1e
        /*00ee*/ 	.short	(.L_2240 - .L_2239)
.L_2239:
        /*00f0*/ 	.word	0x00000000


	//----- nvinfo : EIATTR_CBANK_PARAM_SIZE
	.align		4
.L_2240:
        /*00f4*/ 	.byte	0x03, 0x19
        /*00f6*/ 	.short	0x00e8


	//----- nvinfo : EIATTR_PARAM_CBANK
	.align		4
        /*00f8*/ 	.byte	0x04, 0x0a
        /*00fa*/ 	.short	(.L_2242 - .L_2241)
	.align		4
.L_2241:
        /*00fc*/ 	.word	index@(.nv.constant0._ZN10layer_norm13ln_fwd_kernelINS_13Kernel_traitsIf13__nv_bfloat16fS2_fjLj1280ELj1ELj4ELj1ELj16ENS_18Kernel_traits_baseILj1280EfS2_fS2_fjLj128EEEEELb0ELb1ELb0ELb0EEEvNS_9FwdParamsE)
        /*0100*/ 	.short	0x0380
        /*0102*/ 	.short	0x00e8


	//----- nvinfo : EIATTR_SW_WAR
	.align		4
.L_2242:
        /*0104*/ 	.byte	0x04, 0x36
        /*0106*/ 	.short	(.L_2244 - .L_2243)
.L_2243:
        /*0108*/ 	.word	0x00000008
.L_2244:


//--------------------- .nv.info._ZN10layer_norm13ln_fwd_kernelINS_13Kernel_traitsIf13__nv_bfloat16fS2_fjLj1280ELj1ELj4ELj1ELj16ENS_18Kernel_traits_baseILj1280EfS2_fS2_fjLj128EEEEELb0ELb1ELb0ELb1EEEvNS_9FwdParamsE --------------------------
	.section	.nv.info._ZN10layer_norm13ln_fwd_kernelINS_13Kernel_traitsIf13__nv_bfloat16fS2_fjLj1280ELj1ELj4ELj1ELj16ENS_18Kernel_traits_baseILj1280EfS2_fS2_fjLj128EEEEELb0ELb1ELb0ELb1EEEvNS_9FwdParamsE,"",@"SHT_CUDA_INFO"
	.sectionflags	@""
	.align	4


	//----- nvinfo : EIATTR_CUDA_API_VERSION
	.align		4
        /*0000*/ 	.byte	0x04, 0x37
        /*0002*/ 	.short	(.L_2246 - .L_2245)
.L_2245:
        /*0004*/ 	.word	0x00000082


	//----- nvinfo : EIATTR_KPARAM_INFO
	.align		4
.L_2246:
        /*0008*/ 	.byte	0x04, 0x17
        /*000a*/ 	.short	(.L_2248 - .L_2247)
.L_2247:
        /*000c*/ 	.word	0x00000000
        /*0010*/ 	.short	0x0000
        /*0012*/ 	.short	0x0000
        /*0014*/ 	.byte	0x00, 0xf0, 0xa1, 0x03


	//----- nvinfo : EIATTR_SPARSE_MMA_MASK
	.align		4
.L_2248:
        /*0018*/ 	.byte	0x03, 0x50
        /*001a*/ 	.short	0x0000


	//----- nvinfo : EIATTR_MAXREG_COUNT
	.align		4
        /*001c*/ 	.byte	0x03, 0x1b
        /*001e*/ 	.short	0x00ff


	//----- nvinfo : EIATTR_MERCURY_ISA_VERSION
	.align		4
        /*0020*/ 	.byte	0x03, 0x5f
        /*0022*/ 	.short	0x0101


	//----- nvinfo : EIATTR_COOP_GROUP_MASK_REGIDS
	.align		4
        /*0024*/ 	.byte	0x04, 0x29
        /*0026*/ 	.short	(.L_2250 - .L_2249)


	//   ....[0]....
.L_2249:
        /*0028*/ 	.word	0xffffffff


	//   ....[1]....
        /*002c*/ 	.word	0xffffffff


	//   ....[2]....
        /*0030*/ 	.word	0xffffffff


	//   ....[3]....
        /*0034*/ 	.word	0xffffffff


	//   ....[4]....
        /*0038*/ 	.word	0xffffffff


	//   ....[5]....
        /*003c*/ 	.word	0xffffffff


	//   ....[6]....
        /*0040*/ 	.word	0xffffffff


	//   ....[7]....
        /*0044*/ 	.word	0xffffffff


	//   ....[8]....
        /*0048*/ 	.word	0xffffffff


	//   ....[9]....
        /*004c*/ 	.word	0xffffffff


	//   ....[10]....
        /*0050*/ 	.word	0x050000ac


	//   ....[11]....
        /*0054*/ 	.word	0x050000ac


	//   ....[12]....
        /*0058*/ 	.word	0x050000ac


	//   ....[13]....
        /*005c*/ 	.word	0x050000ac


	//   ....[14]....
        /*0060*/ 	.word	0x050000ac


	//   ....[15]....
        /*0064*/ 	.word	0x050000ac


	//   ....[16]....
        /*0068*/ 	.word	0x050000ac


	//   ....[17]....
        /*006c*/ 	.word	0x050000ac


	//   ....[18]....
        /*0070*/ 	.word	0x050000ac


	//   ....[19]....
        /*0074*/ 	.word	0x050000ac


	//----- nvinfo : EIATTR_COOP_GROUP_INSTR_OFFSETS
	.align		4
.L_2250:
        /*0078*/ 	.byte	0x04, 0x28
        /*007a*/ 	.short	(.L_2252 - .L_2251)


	//   ....[0]....
.L_2251:
        /*007c*/ 	.word	0x00001f30


	//   ....[1]....
        /*0080*/ 	.word	0x00001f50


	//   ....[2]....
        /*0084*/ 	.word	0x00001f70


	//   ....[3]....
        /*0088*/ 	.word	0x00001fa0


	//   ....[4]....
        /*008c*/ 	.word	0x00001fc0


	//   ....[5]....
        /*0090*/ 	.word	0x000024f0


	//   ....[6]....
        /*0094*/ 	.word	0x00002510


	//   ....[7]....
        /*0098*/ 	.word	0x00002530


	//   ....[8]....
        /*009c*/ 	.word	0x00002550


	//   ....[9]....
        /*00a0*/ 	.word	0x00002570


	//   ....[10]....
        /*00a4*/ 	.word	0x00003080


	//   ....[11]....
        /*00a8*/ 	.word	0x00003120


	//   ....[12]....
        /*00ac*/ 	.word	0x00003190


	//   ....[13]....
        /*00b0*/ 	.word	0x00003210


	//   ....[14]....
        /*00b4*/ 	.word	0x00003280


	//   ....[15]....
        /*00b8*/ 	.word	0x00003800


	//   ....[16]....
        /*00bc*/ 	.word	0x00003870


	//   ....[17]....
        /*00c0*/ 	.word	0x000038e0


	//   ....[18]....
        /*00c4*/ 	.word	0x00003950


	//   ....[19]....
        /*00c8*/ 	.word	0x000039c0


	//----- nvinfo : EIATTR_VRC_CTA_INIT_COUNT
	.align		4
.L_2252:
        /*00cc*/ 	.byte	0x02, 0x4a
	.zero		1
	.zero		1


	//----- nvinfo : EIATTR_EXIT_INSTR_OFFSETS
	.align		4
        /*00d0*/ 	.byte	0x04, 0x1c
        /*00d2*/ 	.short	(.L_2254 - .L_2253)


	//   ....[0]....
.L_2253:
        /*00d4*/ 	.word	0x000005f0


	//   ....[1]....
        /*00d8*/ 	.word	0x00003010


	//----- nvinfo : EIATTR_MAX_THREADS
	.align		4
.L_2254:
        /*00dc*/ 	.byte	0x04, 0x05
        /*00de*/ 	.short	(.L_2256 - .L_2255)
.L_2255:
        /*00e0*/ 	.word	0x00000080
        /*00e4*/ 	.word	0x00000001
        /*00e8*/ 	.word	0x00000001


	//----- nvinfo : EIATTR_CRS_STACK_SIZE
	.align		4
.L_2256:
        /*00ec*/ 	.byte	0x04, 0x1e
        /*00ee*/ 	.short	(.L_2258 - .L_2257)
.L_2257:
        /*00f0*/ 	.word	0x00000000


	//----- nvinfo : EIATTR_CBANK_PARAM_SIZE
	.align		4
.L_2258:
        /*00f4*/ 	.byte	0x03, 0x19
        /*00f6*/ 	.short	0x00e8


	//----- nvinfo : EIATTR_PARAM_CBANK
	.align		4
        /*00f8*/ 	.byte	0x04, 0x0a
        /*00fa*/ 	.short	(.L_2260 - .L_2259)
	.align		4
.L_2259:
        /*00fc*/ 	.word	index@(.nv.constant0._ZN10layer_norm13ln_fwd_kernelINS_13Kernel_traitsIf13__nv_bfloat16fS2_fjLj1280ELj1ELj4ELj1ELj16ENS_18Kernel_traits_baseILj1280EfS2_fS2_fjLj128EEEEELb0ELb1ELb0ELb1EEEvNS_9FwdParamsE)
        /*0100*/ 	.short	0x0380
        /*0102*/ 	.short	0x00e8


	//----- nvinfo : EIATTR_SW_WAR
	.align		4
.L_2260:
        /*0104*/ 	.byte	0x04, 0x36
        /*0106*/ 	.short	(.L_2262 - .L_2261)
.L_2261:
        /*0108*/ 	.word	0x00000008
.L_2262:


//--------------------- .nv.info._ZN10layer_norm13ln_fwd_kernelINS_13Kernel_traitsIf13__nv_bfloat16fS2_fjLj1280ELj1ELj4ELj1ELj16ENS_18Kernel_traits_baseILj1280EfS2_fS2_fjLj128EEEEELb0ELb1ELb1ELb0EEEvNS_9FwdParamsE --------------------------
	.section	.nv.info._ZN10layer_norm13ln_fwd_kernelINS_13Kernel_traitsIf13__nv_bfloat16fS2_fjLj1280ELj1ELj4ELj1ELj16ENS_18Kernel_traits_baseILj1280EfS2_fS2_fjLj128EEEEELb0ELb1ELb1ELb0EEEvNS_9FwdParamsE,"",@"SHT_CUDA_INFO"
	.sectionflags	@""
	.align	4


	//----- nvinfo : EIATTR_CUDA_API_VERSION
	.align		4
        /*0000*/ 	.byte	0x04, 0x37
        /*0002*/ 	.short	(.L_2264 - .L_2263)
.L_2263:
        /*0004*/ 	.word	0x00000082


	//----- nvinfo : EIATTR_KPARAM_INFO
	.align		4
.L_2264:
        /*0008*/ 	.byte	0x04, 0x17
        /*000a*/ 	.short	(.L_2266 - .L_2265)
.L_2265:
        /*000c*/ 	.word	0x00000000
        /*0010*/ 	.short	0x0000
        /*0012*/ 	.short	0x0000
        /*0014*/ 	.byte	0x00, 0xf0, 0xa1, 0x03


	//----- nvinfo : EIATTR_SPARSE_MMA_MASK
	.align		4
.L_2266:
        /*0018*/ 	.byte	0x03, 0x50
        /*001a*/ 	.short	0x0000


	//----- nvinfo : EIATTR_MAXREG_COUNT
	.align		4
        /*001c*/ 	.byte	0x03, 0x1b
        /*001e*/ 	.short	0x00ff


	//----- nvinfo : EIATTR_MERCURY_ISA_VERSION
	.align		4
        /*0020*/ 	.byte	0x03, 0x5f
        /*0022*/ 	.short	0x0101


	//----- nvinfo : EIATTR_COOP_GROUP_MASK_REGIDS
	.align		4
        /*0024*/ 	.byte	0x04, 0x29
        /*0026*/ 	.short	(.L_2268 - .L_2267)


	//   ....[0]....
.L_2267:
        /*0028*/ 	.word	0xffffffff


	//   ....[1]....
        /*002c*/ 	.word	0xffffffff


	//   ....[2]....
        /*0030*/ 	.word	0xffffffff


	//   ....[3]....
        /*0034*/ 	.word	0xffffffff


	//   ....[4]....
        /*0038*/ 	.word	0xffffffff


	//   ....[5]....
        /*003c*/ 	.word	0xffffffff


	//   ....[6]....
        /*0040*/ 	.word	0xffffffff


	//   ....[7]....
        /*0044*/ 	.word	0xffffffff


	//   ....[8]....
        /*0048*/ 	.word	0xffffffff


	//   ....[9]....
        /*004c*/ 	.word	0xffffffff


	//   ....[10]....
        /*0050*/ 	.word	0x050000be


	//   ....[11]....
        /*0054*/ 	.word	0x050000be


	//   ....[12]....
        /*0058*/ 	.word	0x050000be


	//   ....[13]....
        /*005c*/ 	.word	0x050000be


	//   ....[14]....
        /*0060*/ 	.word	0x050000be


	//   ....[15]....
        /*0064*/ 	.word	0x050000be


	//   ....[16]....
        /*0068*/ 	.word	0x050000be


	//   ....[17]....
        /*006c*/ 	.word	0x050000be


	//   ....[18]....
        /*0070*/ 	.word	0x050000be


	//   ....[19]....
        /*0074*/ 	.word	0x050000be


	//----- nvinfo : EIATTR_COOP_GROUP_INSTR_OFFSETS
	.align		4
.L_2268:
        /*0078*/ 	.byte	0x04, 0x28
        /*007a*/ 	.short	(.L_2270 - .L_2269)


	//   ....[0]....
.L_2269:
        /*007c*/ 	.word	0x00003120


	//   ....[1]....
        /*0080*/ 	.word	0x00003140


	//   ....[2]....
        /*0084*/ 	.word	0x00003160


	//   ....[3]....
        /*0088*/ 	.word	0x00003190


	//   ....[4]....
        /*008c*/ 	.word	0x000031b0


	//   ....[5]....
        /*0090*/ 	.word	0x000036f0


	//   ....[6]....
        /*0094*/ 	.word	0x00003710


	//   ....[7]....
        /*0098*/ 	.word	0x00003730


	//   ....[8]....
        /*009c*/ 	.word	0x00003750


	//   ....[9]....
        /*00a0*/ 	.word	0x00003770


	//   ....[10]....
        /*00a4*/ 	.word	0x000044b0


	//   ....[11]....
        /*00a8*/ 	.word	0x00004550


	//   ....[12]....
        /*00ac*/ 	.word	0x000045c0


	//   ....[13]....
        /*00b0*/ 	.word	0x00004640


	//   ....[14]....
        /*00b4*/ 	.word	0x000046b0


	//   ....[15]....
        /*00b8*/ 	.word	0x00004c40


	//   ....[16]....
        /*00bc*/ 	.word	0x00004cb0


	//   ....[17]....
        /*00c0*/ 	.word	0x00004d20


	//   ....[18]....
        /*00c4*/ 	.word	0x00004d90


	//   ....[19]....
        /*00c8*/ 	.word	0x00004e00


	//----- nvinfo : EIATTR_VRC_CTA_INIT_COUNT
	.align		4
.L_2270:
        /*00cc*/ 	.byte	0x02, 0x4a
	.zero		1
	.zero		1


	//----- nvinfo : EIATTR_EXIT_INSTR_OFFSETS
	.align		4
        /*00d0*/ 	.byte	0x04, 0x1c
        /*00d2*/ 	.short	(.L_2272 - .L_2271)


	//   ....[0]....
.L_2271:
        /*00d4*/ 	.word	0x00000a60


	//   ....[1]....
        /*00d8*/ 	.word	0x00004440


	//----- nvinfo : EIATTR_MAX_THREADS
	.align		4
.L_2272:
        /*00dc*/ 	.byte	0x04, 0x05
        /*00de*/ 	.short	(.L_2274 - .L_2273)
.L_2273:
        /*00e0*/ 	.word	0x00000080
        /*00e4*/ 	.word	0x00000001
        /*00e8*/ 	.word	0x00000001


	//----- nvinfo : EIATTR_CRS_STACK_SIZE
	.align		4
.L_2274:
        /*00ec*/ 	.byte	0x04, 0x1e
        /*00ee*/ 	.short	(.L_2276 - .L_2275)
.L_2275:
        /*00f0*/ 	.word	0x00000000


	//----- nvinfo : EIATTR_CBANK_PARAM_SIZE
	.align		4
.L_2276:
        /*00f4*/ 	.byte	0x03, 0x19
        /*00f6*/ 	.short	0x00e8


	//----- nvinfo : EIATTR_PARAM_CBANK
	.align		4
        /*00f8*/ 	.byte	0x04, 0x0a
        /*00fa*/ 	.short	(.L_2278 - .L_2277)
	.align		4
.L_2277:
        /*00fc*/ 	.word	index@(.nv.constant0._ZN10layer_norm13ln_fwd_kernelINS_13Kernel_traitsIf13__nv_bfloat16fS2_fjLj1280ELj1ELj4ELj1ELj16ENS_18Kernel_traits_baseILj1280EfS2_fS2_fjLj128EEEEELb0ELb1ELb1ELb0EEEvNS_9FwdParamsE)
        /*0100*/ 	.short	0x0380
        /*0102*/ 	.short	0x00e8


	//----- nvinfo : EIATTR_SW_WAR
	.align		4
.L_2278:
        /*0104*/ 	.byte	0x04, 0x36
        /*0106*/ 	.short	(.L_2280 - .L_2279)
.L_2279:
        /*0108*/ 	.word	0x00000008
.L_2280:


//--------------------- .nv.info._ZN10layer_norm13ln_fwd_kernelINS_13Kernel_traitsIf13__nv_bfloat16fS2_fjLj1280ELj1ELj4ELj1ELj16ENS_18Kernel_traits_baseILj1280EfS2_fS2_fjLj128EEEEELb0ELb1ELb1ELb1EEEvNS_9FwdParamsE --------------------------
	.section	.nv.info._ZN10layer_norm13ln_fwd_kernelINS_13Kernel_traitsIf13__nv_bfloat16fS2_fjLj1280ELj1ELj4ELj1ELj16ENS_18Kernel_traits_baseILj1280EfS2_fS2_fjLj128EEEEELb0ELb1ELb1ELb1EEEvNS_9FwdParamsE,"",@"SHT_CUDA_INFO"
	.sectionflags	@""
	.align	4


	//----- nvinfo : EIATTR_CUDA_API_VERSION
	.align		4
        /*0000*/ 	.byte	0x04, 0x37
        /*0002*/ 	.short	(.L_2282 - .L_2281)
.L_2281:
        /*0004*/ 	.word	0x00000082


	//----- nvinfo : EIATTR_KPARAM_INFO
	.align		4
.L_2282:
        /*0008*/ 	.byte	0x04, 0x17
        /*000a*/ 	.short	(.L_2284 - .L_2283)
.L_2283:
        /*000c*/ 	.word	0x00000000
        /*0010*/ 	.short	0x0000
        /*0012*/ 	.short	0x0000
        /*0014*/ 	.byte	0x00, 0xf0, 0xa1, 0x03


	//----- nvinfo : EIATTR_SPARSE_MMA_MASK
	.align		4
.L_2284:
        /*0018*/ 	.byte	0x03, 0x50
        /*001a*/ 	.short	0x0000


	//----- nvinfo : EIATTR_MAXREG_COUNT
	.align		4
        /*001c*/ 	.byte	0x03, 0x1b
        /*001e*/ 	.short	0x00ff


	//----- nvinfo : EIATTR_MERCURY_ISA_VERSION
	.align		4
        /*0020*/ 	.byte	0x03, 0x5f
        /*0022*/ 	.short	0x0101


	//----- nvinfo : EIATTR_COOP_GROUP_MASK_REGIDS
	.align		4
        /*0024*/ 	.byte	0x04, 0x29
        /*0026*/ 	.short	(.L_2286 - .L_2285)


	//   ....[0]....
.L_2285:
        /*0028*/ 	.word	0xffffffff


	//   ....[1]....
        /*002c*/ 	.word	0xffffffff


	//   ....[2]....
        /*0030*/ 	.word	0xffffffff


	//   ....[3]....
        /*0034*/ 	.word	0xffffffff


	//   ....[4]....
        /*0038*/ 	.word	0xffffffff


	//   ....[5]....
        /*003c*/ 	.word	0xffffffff


	//   ....[6]....
        /*0040*/ 	.word	0xffffffff


	//   ....[7]....
        /*0044*/ 	.word	0xffffffff


	//   ....[8]....
        /*0048*/ 	.word	0xffffffff


	//   ....[9]....
        /*004c*/ 	.word	0xffffffff


	//   ....[10]....
        /*0050*/ 	.word	0x050000ba


	//   ....[11]....
        /*0054*/ 	.word	0x050000ba


	//   ....[12]....
        /*0058*/ 	.word	0x050000ba


	//   ....[13]....
        /*005c*/ 	.word	0x050000ba


	//   ....[14]....
        /*0060*/ 	.word	0x050000ba


	//   ....[15]....
        /*0064*/ 	.word	0x050000ba


	//   ....[16]....
        /*0068*/ 	.word	0x050000ba


	//   ....[17]....
        /*006c*/ 	.word	0x050000ba


	//   ....[18]....
        /*0070*/ 	.word	0x050000ba


	//   ....[19]....
        /*0074*/ 	.word	0x050000ba


	//----- nvinfo : EIATTR_COOP_GROUP_INSTR_OFFSETS
	.align		4
.L_2286:
        /*0078*/ 	.byte	0x04, 0x28
        /*007a*/ 	.short	(.L_2288 - .L_2287)


	//   ....[0]....
.L_2287:
        /*007c*/ 	.word	0x00002a40


	//   ....[1]....
        /*0080*/ 	.word	0x00002a60


	//   ....[2]....
        /*0084*/ 	.word	0x00002a80


	//   ....[3]....
        /*0088*/ 	.word	0x00002aa0


	//   ....[4]....
        /*008c*/ 	.word	0x00002ad0


	//   ....[5]....
        /*0090*/ 	.word	0x00003000


	//   ....[6]....
        /*0094*/ 	.word	0x00003020


	//   ....[7]....
        /*0098*/ 	.word	0x00003040


	//   ....[8]....
        /*009c*/ 	.word	0x00003060


	//   ....[9]....
        /*00a0*/ 	.word	0x00003080


	//   ....[10]....
        /*00a4*/ 	.word	0x00003c70


	//   ....[11]....
        /*00a8*/ 	.word	0x00003d10


	//   ....[12]....
        /*00ac*/ 	.word	0x00003d80


	//   ....[13]....
        /*00b0*/ 	.word	0x00003df0


	//   ....[14]....
        /*00b4*/ 	.word	0x00003e70


	//   ....[15]....
        /*00b8*/ 	.word	0x000043f0


	//   ....[16]....
        /*00bc*/ 	.word	0x00004460


	//   ....[17]....
        /*00c0*/ 	.word	0x000044d0


	//   ....[18]....
        /*00c4*/ 	.word	0x00004540


	//   ....[19]....
        /*00c8*/ 	.word	0x000045b0


	//----- nvinfo : EIATTR_VRC_CTA_INIT_COUNT
	.align		4
.L_2288:
        /*00cc*/ 	.byte	0x02, 0x4a
	.zero		1
	.zero		1


	//----- nvinfo : EIATTR_EXIT_INSTR_OFFSETS
	.align		4
        /*00d0*/ 	.byte	0x04, 0x1c
        /*00d2*/ 	.short	(.L_2290 - .L_2289)


	//   ....[0]....
.L_2289:
        /*00d4*/ 	.word	0x00000630


	//   ....[1]....
        /*00d8*/ 	.word	0x00003c00


	//----- nvinfo : EIATTR_MAX_THREADS
	.align		4
.L_2290:
        /*00dc*/ 	.byte	0x04, 0x05
        /*00de*/ 	.short	(.L_2292 - .L_2291)
.L_2291:
        /*00e0*/ 	.word	0x00000080
        /*00e4*/ 	.word	0x00000001
        /*00e8*/ 	.word	0x00000001


	//----- nvinfo : EIATTR_CRS_STACK_SIZE
	.align		4
.L_2292:
        /*00ec*/ 	.byte	0x04, 0x1e
        /*00ee*/ 	.short	(.L_2294 - .L_2293)
.L_2293:
        /*00f0*/ 	.word	0x00000000


	//----- nvinfo : EIATTR_CBANK_PARAM_SIZE
	.align		4
.L_2294:
        /*00f4*/ 	.byte	0x03, 0x19
        /*00f6*/ 	.short	0x00e8


	//----- nvinfo : EIATTR_PARAM_CBANK
	.align		4
        /*00f8*/ 	.byte	0x04, 0x0a
        /*00fa*/ 	.short	(.L_2296 - .L_2295)
	.align		4
.L_2295:
        /*00fc*/ 	.word	index@(.nv.constant0._ZN10layer_norm13ln_fwd_kernelINS_13Kernel_traitsIf13__nv_bfloat16fS2_fjLj1280ELj1ELj4ELj1ELj16ENS_18Kernel_traits_baseILj1280EfS2_fS2_fjLj128EEEEELb0ELb1ELb1ELb1EEEvNS_9FwdParamsE)
        /*0100*/ 	.short	0x0380
        /*0102*/ 	.short	0x00e8


	//----- nvinfo : EIATTR_SW_WAR
	.align		4
.L_2296:
        /*0104*/ 	.byte	0x04, 0x36
        /*0106*/ 	.short	(.L_2298 - .L_2297)
.L_2297:
        /*0108*/ 	.word	0x00000008
.L_2298:


//--------------------- .nv.info._ZN10layer_norm13ln_fwd_kernelINS_13Kernel_traitsIf13__nv_bfloat16fS2_fjLj1280ELj1ELj4ELj1ELj16ENS_18Kernel_traits_baseILj1280EfS2_fS2_fjLj128EEEEELb1ELb0ELb0ELb0EEEvNS_9FwdParamsE --------------------------
	.section	.nv.info._ZN10layer_norm13ln_fwd_kernelINS_13Kernel_traitsIf13__nv_bfloat16fS2_fjLj1280ELj1ELj4ELj1ELj16ENS_18Kernel_traits_baseILj1280EfS2_fS2_fjLj128EEEEELb1ELb0ELb0ELb0EEEvNS_9FwdParamsE,"",@"SHT_CUDA_INFO"
	.sectionflags	@""
	.align	4


	//----- nvinfo : EIATTR_CUDA_API_VERSION
	.align		4
        /*0000*/ 	.byte	0x04, 0x37
        /*0002*/ 	.short	(.L_2300 - .L_2299)
.L_2299:
        /*0004*/ 	.word	0x00000082


	//----- nvinfo : EIATTR_KPARAM_INFO
	.align		4
.L_2300:
        /*0008*/ 	.byte	0x04, 0x17
        /*000a*/ 	.short	(.L_2302 - .L_2301)
.L_2301:
        /*000c*/ 	.word	0x00000000
        /*0010*/ 	.short	0x0000
        /*0012*/ 	.short	0x0000
        /*0014*/ 	.byte	0x00, 0xf0, 0xa1, 0x03


	//----- nvinfo : EIATTR_SPARSE_MMA_MASK
	.align		4
.L_2302:
        /*0018*/ 	.byte	0x03, 0x50
        /*001a*/ 	.short	0x0000


	//----- nvinfo : EIATTR_MAXREG_COUNT
	.align		4
        /*001c*/ 	.byte	0x03, 0x1b
        /*001e*/ 	.short	0x00ff


	//----- nvinfo : EIATTR_MERCURY_ISA_VERSION
	.align		4
        /*0020*/ 	.byte	0x03, 0x5f
        /*0022*/ 	.short	0x0101


	//----- nvinfo : EIATTR_COOP_GROUP_MASK_REGIDS
	.align		4
        /*0024*/ 	.byte	0x04, 0x29
        /*0026*/ 	.short	(.L_2304 - .L_2303)


	//   ....[0]....
.L_2303:
        /*0028*/ 	.word	0xffffffff


	//   ....[1]....
        /*002c*/ 	.word	0xffffffff


	//   ....[2]....
        /*0030*/ 	.word	0xffffffff


	//   ....[3]....
        /*0034*/ 	.word	0xffffffff


	//   ....[4]....
        /*0038*/ 	.word	0xffffffff


	//   ....[5]....
        /*003c*/ 	.word	0xffffffff


	//   ....[6]....
        /*0040*/ 	.word	0xffffffff


	//   ....[7]....
        /*0044*/ 	.word	0xffffffff


	//   ....[8]....
        /*0048*/ 	.word	0xffffffff


	//   ....[9]....
        /*004c*/ 	.word	0xffffffff


	//   ....[10]....
        /*0050*/ 	.word	0x05000090


	//   ....[11]....
        /*0054*/ 	.word	0x05000090


	//   ....[12]....
        /*0058*/ 	.word	0x05000090


	//   ....[13]....
        /*005c*/ 	.word	0x05000090


	//   ....[14]....
        /*0060*/ 	.word	0x05000090


	//   ....[15]....
        /*0064*/ 	.word	0x05000090


	//   ....[16]....
        /*0068*/ 	.word	0x05000090


	//   ....[17]....
        /*006c*/ 	.word	0x05000090


	//   ....[18]....
        /*0070*/ 	.word	0x05000090


	//   ....[19]....
        /*0074*/ 	.word	0x05000090


	//----- nvinfo : EIATTR_COOP_GROUP_INSTR_OFFSETS
	.align		4
.L_2304:
        /*0078*/ 	.byte	0x04, 0x28
        /*007a*/ 	.short	(.L_2306 - .L_2305)


	//   ....[0]....
.L_2305:
        /*007c*/ 	.word	0x0001b1d0


	//   ....[1]....
        /*0080*/ 	.word	0x0001b200


	//   ....[2]....
        /*0084*/ 	.word	0x0001b220


	//   ....[3]....
        /*0088*/ 	.word	0x0001b240


	//   ....[4]....
        /*008c*/ 	.word	0x0001b260


	//   ....[5]....
        /*0090*/ 	.word	0x0001b7a0


	//   ....[6]....
        /*0094*/ 	.word	0x0001b7c0


	//   ....[7]....
        /*0098*/ 	.word	0x0001b7e0


	//   ....[8]....
        /*009c*/ 	.word	0x0001b800


	//   ....[9]....
        /*00a0*/ 	.word	0x0001b820


	//   ....[10]....
        /*00a4*/ 	.word	0x0001c4f0


	//   ....[11]....
        /*00a8*/ 	.word	0x0001c5a0


	//   ....[12]....
        /*00ac*/ 	.word	0x0001c610


	//   ....[13]....
        /*00b0*/ 	.word	0x0001c680


	//   ....[14]....
        /*00b4*/ 	.word	0x0001c6f0


	//   ....[15]....
        /*00b8*/ 	.word	0x0001cc70


	//   ....[16]....
        /*00bc*/ 	.word	0x0001cce0


	//   ....[17]....
        /*00c0*/ 	.word	0x0001cd50


	//   ....[18]....
        /*00c4*/ 	.word	0x0001cdc0


	//   ....[19]....
        /*00c8*/ 	.word	0x0001ce30


	//----- nvinfo : EIATTR_VRC_CTA_INIT_COUNT
	.align		4
.L_2306:
        /*00cc*/ 	.byte	0x02, 0x4a
	.zero		1
	.zero		1


	//----- nvinfo : EIATTR_EXIT_INSTR_OFFSETS
	.align		4
        /*00d0*/ 	.byte	0x04, 0x1c
        /*00d2*/ 	.short	(.L_2308 - .L_2307)


	//   ....[0]....
.L_2307:
        /*00d4*/ 	.word	0x000009f0


	//   ....[1]....
        /*00d8*/ 	.word	0x0001c480


	//----- nvinfo : EIATTR_INDIRECT_BRANCH_TARGETS
	.align		4
.L_2308:
        /*00dc*/ 	.byte	0x04, 0x34
        /*00de*/ 	.short	(.L_2310 - .L_2309)


	//   ....[0]....
.L_2309:
        /*00e0*/ 	.word	.L_x_45672@srel
        /*00e4*/ 	.short	0x0
        /*00e6*/ 	.short	0x0
        /*00e8*/ 	.word	0x3
        /*00ec*/ 	.word	.L_x_45673@srel
        /*00f0*/ 	.word	.L_x_45674@srel
        /*00f4*/ 	.word	.L_x_45675@srel


	//----- nvinfo : EIATTR_MAX_THREADS
	.align		4
.L_2310:
        /*00f8*/ 	.byte	0x04, 0x05
        /*00fa*/ 	.short	(.L_2312 - .L_2311)
.L_2311:
        /*00fc*/ 	.word	0x00000080
        /*0100*/ 	.word	0x00000001
        /*0104*/ 	.word	0x00000001


	//----- nvinfo : EIATTR_CRS_STACK_SIZE
	.align		4
.L_2312:
        /*0108*/ 	.byte	0x04, 0x1e
        /*010a*/ 	.short	(.L_2314 - .L_2313)
.L_2313:
        /*010c*/ 	.word	0x00000000


	//----- nvinfo : EIATTR_CBANK_PARAM_SIZE
	.align		4
.L_2314:
        /*0110*/ 	.byte	0x03, 0x19
        /*0112*/ 	.short	0x00e8


	//----- nvinfo : EIATTR_PARAM_CBANK
	.align		4
        /*0114*/ 	.byte	0x04, 0x0a
        /*0116*/ 	.short	(.L_2316 - .L_2315)
	.align		4
.L_2315:
        /*0118*/ 	.word	index@(.nv.constant0._ZN10layer_norm13ln_fwd_kernelINS_13Kernel_traitsIf13__nv_bfloat16fS2_fjLj1280ELj1ELj4ELj1ELj16ENS_18Kernel_traits_baseILj1280EfS2_fS2_fjLj128EEEEELb1ELb0ELb0ELb0EEEvNS_9FwdParamsE)
        /*011c*/ 	.short	0x0380
        /*011e*/ 	.short	0x00e8


	//----- nvinfo : EIATTR_SW_WAR
	.align		4
.L_2316:
        /*0120*/ 	.byte	0x04, 0x36
        /*0122*/ 	.short	(.L_2318 - .L_2317)
.L_2317:
        /*0124*/ 	.word	0x00000008
.L_2318:


//--------------------- .nv.info._ZN10layer_norm13ln_fwd_kernelINS_13Kernel_traitsIf13__nv_bfloat16fS2_fjLj1280ELj1ELj4ELj1ELj16ENS_18Kernel_traits_baseILj1280EfS2_fS2_fjLj128EEEEELb1ELb0ELb0ELb1EEEvNS_9FwdParamsE --------------------------
	.section	.nv.info._ZN10layer_norm13ln_fwd_kernelINS_13Kernel_traitsIf13__nv_bfloat16fS2_fjLj1280ELj1ELj4ELj1ELj16ENS_18Kernel_traits_baseILj1280EfS2_fS2_fjLj128EEEEELb1ELb0ELb0ELb1EEEvNS_9FwdParamsE,"",@"SHT_CUDA_INFO"
	.sectionflags	@""
	.align	4


	//----- nvinfo : EIATTR_CUDA_API_VERSION
	.align		4
        /*0000*/ 	.byte	0x04, 0x37
        /*0002*/ 	.short	(.L_2320 - .L_2319)
.L_2319:
        /*0004*/ 	.word	0x00000082


	//----- nvinfo : EIATTR_KPARAM_INFO
	.align		4
.L_2320:
        /*0008*/ 	.byte	0x04, 0x17
        /*000a*/ 	.short	(.L_2322 - .L_2321)
.L_2321:
        /*000c*/ 	.word	0x00000000
        /*0010*/ 	.short	0x0000
        /*0012*/ 	.short	0x0000
        /*0014*/ 	.byte	0x00, 0xf0, 0xa1, 0x03


	//----- nvinfo : EIATTR_SPARSE_MMA_MASK
	.align		4
.L_2322:
        /*0018*/ 	.byte	0x03, 0x50
        /*001a*/ 	.short	0x0000


	//----- nvinfo : EIATTR_MAXREG_COUNT
	.align		4
        /*001c*/ 	.byte	0x03, 0x1b
        /*001e*/ 	.short	0x00ff


	//----- nvinfo : EIATTR_MERCURY_ISA_VERSION
	.align		4
        /*0020*/ 	.byte	0x03, 0x5f
        /*0022*/ 	.short	0x0101


	//----- nvinfo : EIATTR_COOP_GROUP_MASK_REGIDS
	.align		4
        /*0024*/ 	.byte	0x04, 0x29
        /*0026*/ 	.short	(.L_2324 - .L_2323)


	//   ....[0]....
.L_2323:
        /*0028*/ 	.word	0xffffffff


	//   ....[1]....
        /*002c*/ 	.word	0xffffffff


	//   ....[2]....
        /*0030*/ 	.word	0xffffffff


	//   ....[3]....
        /*0034*/ 	.word	0xffffffff


	//   ....[4]....
        /*0038*/ 	.word	0xffffffff


	//   ....[5]....
        /*003c*/ 	.word	0xffffffff


	//   ....[6]....
        /*0040*/ 	.word	0xffffffff


	//   ....[7]....
        /*0044*/ 	.word	0xffffffff


	//   ....[8]....
        /*0048*/ 	.word	0xffffffff


	//   ....[9]....
        /*004c*/ 	.word	0xffffffff


	//   ....[10]....
        /*0050*/ 	.word	0x0500008c


	//   ....[11]....
        /*0054*/ 	.word	0x0500008c


	//   ....[12]....
        /*0058*/ 	.word	0x0500008c


	//   ....[13]....
        /*005c*/ 	.word	0x0500008c


	//   ....[14]....
        /*0060*/ 	.word	0x0500008c


	//   ....[15]....
        /*0064*/ 	.word	0x0500008c


	//   ....[16]....
        /*0068*/ 	.word	0x0500008c


	//   ....[17]....
        /*006c*/ 	.word	0x0500008c


	//   ....[18]....
        /*0070*/ 	.word	0x0500008c


	//   ....[19]....
        /*0074*/ 	.word	0x0500008c


	//----- nvinfo : EIATTR_COOP_GROUP_INSTR_OFFSETS
	.align		4
.L_2324:
        /*0078*/ 	.byte	0x04, 0x28
        /*007a*/ 	.short	(.L_2326 - .L_2325)


	//   ....[0]....
.L_2325:
        /*007c*/ 	.word	0x0001a7f0


	//   ....[1]....
        /*0080*/ 	.word	0x0001a810


	//   ....[2]....
        /*0084*/ 	.word	0x0001a830


	//   ....[3]....
        /*0088*/ 	.word	0x0001a850


	//   ....[4]....
        /*008c*/ 	.word	0x0001a880


	//   ....[5]....
        /*0090*/ 	.word	0x0001adb0


	//   ....[6]....
        /*0094*/ 	.word	0x0001add0


	//   ....[7]....
        /*0098*/ 	.word	0x0001adf0


	//   ....[8]....
        /*009c*/ 	.word	0x0001ae10


	//   ....[9]....
        /*00a0*/ 	.word	0x0001ae30


	//   ....[10]....
        /*00a4*/ 	.word	0x0001b950


	//   ....[11]....
        /*00a8*/ 	.word	0x0001b9f0


	//   ....[12]....
        /*00ac*/ 	.word	0x0001ba60


	//   ....[13]....
        /*00b0*/ 	.word	0x0001bad0


	//   ....[14]....
        /*00b4*/ 	.word	0x0001bb50


	//   ....[15]....
        /*00b8*/ 	.word	0x0001c0d0


	//   ....[16]....
        /*00bc*/ 	.word	0x0001c140


	//   ....[17]....
        /*00c0*/ 	.word	0x0001c1b0


	//   ....[18]....
        /*00c4*/ 	.word	0x0001c220


	//   ....[19]....
        /*00c8*/ 	.word	0x0001c290


	//----- nvinfo : EIATTR_VRC_CTA_INIT_COUNT
	.align		4
.L_2326:
        /*00cc*/ 	.byte	0x02, 0x4a
	.zero		1
	.zero		1


	//----- nvinfo : EIATTR_EXIT_INSTR_OFFSETS
	.align		4
        /*00d0*/ 	.byte	0x04, 0x1c
        /*00d2*/ 	.short	(.L_2328 - .L_2327)


	//   ....[0]....
.L_2327:
        /*00d4*/ 	.word	0x000006d0


	//   ....[1]....
        /*00d8*/ 	.word	0x0001b8e0


	//----- nvinfo : EIATTR_INDIRECT_BRANCH_TARGETS
	.align		4
.L_2328:
        /*00dc*/ 	.byte	0x04, 0x34
        /*00de*/ 	.short	(.L_2330 - .L_2329)


	//   ....[0]....
.L_2329:
        /*00e0*/ 	.word	.L_x_45676@srel
        /*00e4*/ 	.short	0x0
        /*00e6*/ 	.short	0x0
        /*00e8*/ 	.word	0x3
        /*00ec*/ 	.word	.L_x_45677@srel
        /*00f0*/ 	.word	.L_x_45678@srel
        /*00f4*/ 	.word	.L_x_45679@srel


	//----- nvinfo : EIATTR_MAX_THREADS
	.align		4
.L_2330:
        /*00f8*/ 	.byte	0x04, 0x05
        /*00fa*/ 	.short	(.L_2332 - .L_2331)
.L_2331:
        /*00fc*/ 	.word	0x00000080
        /*0100*/ 	.word	0x00000001
        /*0104*/ 	.word	0x00000001


	//----- nvinfo : EIATTR_CRS_STACK_SIZE
	.align		4
.L_2332:
        /*0108*/ 	.byte	0x04, 0x1e
        /*010a*/ 	.short	(.L_2334 - .L_2333)
.L_2333:
        /*010c*/ 	.word	0x00000000


	//----- nvinfo : EIATTR_CBANK_PARAM_SIZE
	.align		4
.L_2334:
        /*0110*/ 	.byte	0x03, 0x19
        /*0112*/ 	.short	0x00e8


	//----- nvinfo : EIATTR_PARAM_CBANK
	.align		4
        /*0114*/ 	.byte	0x04, 0x0a
        /*0116*/ 	.short	(.L_2336 - .L_2335)
	.align		4
.L_2335:
        /*0118*/ 	.word	index@(.nv.constant0._ZN10layer_norm13ln_fwd_kernelINS_13Kernel_traitsIf13__nv_bfloat16fS2_fjLj1280ELj1ELj4ELj1ELj16ENS_18Kernel_traits_baseILj1280EfS2_fS2_fjLj128EEEEELb1ELb0ELb0ELb1EEEvNS_9FwdParamsE)
        /*011c*/ 	.short	0x0380
        /*011e*/ 	.short	0x00e8


	//----- nvinfo : EIATTR_SW_WAR
	.align		4
.L_2336:
        /*0120*/ 	.byte	0x04, 0x36
        /*0122*/ 	.short	(.L_2338 - .L_2337)
.L_2337:
        /*0124*/ 	.word	0x00000008
.L_2338:


//--------------------- .nv.info._ZN10layer_norm13ln_fwd_kernelINS_13Kernel_traitsIf13__nv_bfloat16fS2_fjLj1280ELj1ELj4ELj1ELj16ENS_18Kernel_traits_baseILj1280EfS2_fS2_fjLj128EEEEELb1ELb0ELb1ELb0EEEvNS_9FwdParamsE --------------------------
	.section	.nv.info._ZN10layer_norm13ln_fwd_kernelINS_13Kernel_traitsIf13__nv_bfloat16fS2_fjLj1280ELj1ELj4ELj1ELj16ENS_18Kernel_traits_baseILj1280EfS2_fS2_fjLj128EEEEELb1ELb0ELb1ELb0EEEvNS_9FwdParamsE,"",@"SHT_CUDA_INFO"
	.sectionflags	@""
	.align	4


	//----- nvinfo : EIATTR_CUDA_API_VERSION
	.align		4
        /*0000*/ 	.byte	0x04, 0x37
        /*0002*/ 	.short	(.L_2340 - .L_2339)
.L_2339:
        /*0004*/ 	.word	0x00000082


	//----- nvinfo : EIATTR_KPARAM_INFO
	.align		4
.L_2340:
        /*0008*/ 	.byte	0x04, 0x17
        /*000a*/ 	.short	(.L_2342 - .L_2341)
.L_2341:
        /*000c*/ 	.word	0x00000000
        /*0010*/ 	.short	0x0000
        /*0012*/ 	.short	0x0000
        /*0014*/ 	.byte	0x00, 0xf0, 0xa1, 0x03


	//----- nvinfo : EIATTR_SPARSE_MMA_MASK
	.align		4
.L_2342:
        /*0018*/ 	.byte	0x03, 0x50
        /*001a*/ 	.short	0x0000


	//----- nvinfo : EIATTR_MAXREG_COUNT
	.align		4
        /*001c*/ 	.byte	0x03, 0x1b
        /*001e*/ 	.short	0x00ff


	//----- nvinfo : EIATTR_MERCURY_ISA_VERSION
	.align		4
        /*0020*/ 	.byte	0x03, 0x5f
        /*0022*/ 	.short	0x0101


	//----- nvinfo : EIATTR_COOP_GROUP_MASK_REGIDS
	.align		4
        /*0024*/ 	.byte	0x04, 0x29
        /*0026*/ 	.short	(.L_2344 - .L_2343)


	//   ....[0]....
.L_2343:
        /*0028*/ 	.word	0xffffffff


	//   ....[1]....
        /*002c*/ 	.word	0xffffffff


	//   ....[2]....
        /*0030*/ 	.word	0xffffffff


	//   ....[3]....
        /*0034*/ 	.word	0xffffffff


	//   ....[4]....
        /*0038*/ 	.word	0xffffffff


	//   ....[5]....
        /*003c*/ 	.word	0xffffffff


	//   ....[6]....
        /*0040*/ 	.word	0xffffffff


	//   ....[7]....
        /*0044*/ 	.word	0xffffffff


	//   ....[8]....
        /*0048*/ 	.word	0xffffffff


	//   ....[9]....
        /*004c*/ 	.word	0xffffffff


	//   ....[10]....
        /*0050*/ 	.word	0x0500009c


	//   ....[11]....
        /*0054*/ 	.word	0x0500009c


	//   ....[12]....
        /*0058*/ 	.word	0x0500009c


	//   ....[13]....
        /*005c*/ 	.word	0x0500009c


	//   ....[14]....
        /*0060*/ 	.word	0x0500009c


	//   ....[15]....
        /*0064*/ 	.word	0x0500009c


	//   ....[16]....
        /*0068*/ 	.word	0x0500009c


	//   ....[17]....
        /*006c*/ 	.word	0x0500009c


	//   ....[18]....
        /*0070*/ 	.word	0x0500009c


	//   ....[19]....
        /*0074*/ 	.word	0x0500009c


	//----- nvinfo : EIATTR_COOP_GROUP_INSTR_OFFSETS
	.align		4
.L_2344:
        /*0078*/ 	.byte	0x04, 0x28
        /*007a*/ 	.short	(.L_2346 - .L_2345)


	//   ....[0]....
.L_2345:
        /*007c*/ 	.word	0x00020dc0


	//   ....[1]....
        /*0080*/ 	.word	0x00020de0


	//   ....[2]....
        /*0084*/ 	.word	0x00020e00


	//   ....[3]....
        /*0088*/ 	.word	0x00020e20


	//   ....[4]....
        /*008c*/ 	.word	0x00020e50


	//   ....[5]....
        /*0090*/ 	.word	0x00021390


	//   ....[6]....
        /*0094*/ 	.word	0x000213b0


	//   ....[7]....
        /*0098*/ 	.word	0x000213d0


	//   ....[8]....
        /*009c*/ 	.word	0x000213f0


	//   ....[9]....
        /*00a0*/ 	.word	0x00021410


	//   ....[10]....
        /*00a4*/ 	.word	0x00022160


	//   ....[11]....
        /*00a8*/ 	.word	0x00022200


	//   ....[12]....
        /*00ac*/ 	.word	0x00022270


	//   ....[13]....
        /*00b0*/ 	.word	0x000222e0


	//   ....[14]....
        /*00b4*/ 	.word	0x00022360


	//   ....[15]....
        /*00b8*/ 	.word	0x000228f0


	//   ....[16]....
        /*00bc*/ 	.word	0x00022960


	//   ....[17]....
        /*00c0*/ 	.word	0x000229d0


	//   ....[18]....
        /*00c4*/ 	.word	0x00022a40


	//   ....[19]....
        /*00c8*/ 	.word	0x00022ab0


	//----- nvinfo : EIATTR_VRC_CTA_INIT_COUNT
	.align		4
.L_2346:
        /*00cc*/ 	.byte	0x02, 0x4a
	.zero		1
	.zero		1


	//----- nvinfo : EIATTR_EXIT_INSTR_OFFSETS
	.align		4
        /*00d0*/ 	.byte	0x04, 0x1c
        /*00d2*/ 	.short	(.L_2348 - .L_2347)


	//   ....[0]....
.L_2347:
        /*00d4*/ 	.word	0x00000a00


	//   ....[1]....
        /*00d8*/ 	.word	0x000220f0


	//----- nvinfo : EIATTR_MAX_THREADS
	.align		4
.L_2348:
        /*00dc*/ 	.byte	0x04, 0x05
        /*00de*/ 	.short	(.L_2350 - .L_2349)
.L_2349:
        /*00e0*/ 	.word	0x00000080
        /*00e4*/ 	.word	0x00000001
        /*00e8*/ 	.word	0x00000001


	//----- nvinfo : EIATTR_CRS_STACK_SIZE
	.align		4
.L_2350:
        /*00ec*/ 	.byte	0x04, 0x1e
        /*00ee*/ 	.short	(.L_2352 - .L_2351)
.L_2351:
        /*00f0*/ 	.word	0x00000000


	//----- nvinfo : EIATTR_CBANK_PARAM_SIZE
	.align		4
.L_2352:
        /*00f4*/ 	.byte	0x03, 0x19
        /*00f6*/ 	.short	0x00e8


	//----- nvinfo : EIATTR_PARAM_CBANK
	.align		4
        /*00f8*/ 	.byte	0x04, 0x0a
        /*00fa*/ 	.short	(.L_2354 - .L_2353)
	.align		4
.L_2353:
        /*00fc*/ 	.word	index@(.nv.constant0._ZN10layer_norm13ln_fwd_kernelINS_13Kernel_traitsIf13__nv_bfloat16fS2_fjLj1280ELj1ELj4ELj1ELj16ENS_18Kernel_traits_baseILj1280EfS2_fS2_fjLj128EEEEELb1ELb0ELb1ELb0EEEvNS_9FwdParamsE)
        /*0100*/ 	.short	0x0380
        /*0102*/ 	.short	0x00e8


	//----- nvinfo : EIATTR_SW_WAR
	.align		4
.L_2354:
        /*0104*/ 	.byte	0x04, 0x36
        /*0106*/ 	.short	(.L_2356 - .L_2355)
.L_2355:
        /*0108*/ 	.word	0x00000008
.L_2356:


//--------------------- .nv.info._ZN10layer_norm13ln_fwd_kernelINS_13Kernel_traitsIf13__nv_bfloat16fS2_fjLj1280ELj1ELj4ELj1ELj16ENS_18Kernel_traits_baseILj1280EfS2_fS2_fjLj128EEEEELb1ELb0ELb1ELb1EEEvNS_9FwdParamsE --------------------------
	.section	.nv.info._ZN10layer_norm13ln_fwd_kernelINS_13Kernel_traitsIf13__nv_bfloat16fS2_fjLj1280ELj1ELj4ELj1ELj16ENS_18Kernel_traits_baseILj1280EfS2_fS2_fjLj128EEEEELb1ELb0ELb1ELb1EEEvNS_9FwdParamsE,"",@"SHT_CUDA_INFO"
	.sectionflags	@""
	.align	4


	//----- nvinfo : EIATTR_CUDA_API_VERSION
	.align		4
        /*0000*/ 	.byte	0x04, 0x37
        /*0002*/ 	.short	(.L_2358 - .L_2357)
.L_2357:
        /*0004*/ 	.word	0x00000082


	//----- nvinfo : EIATTR_KPARAM_INFO
	.align		4
.L_2358:
        /*0008*/ 	.byte	0x04, 0x17
        /*000a*/ 	.short	(.L_2360 - .L_2359)
.L_2359:
        /*000c*/ 	.word	0x00000000
        /*0010*/ 	.short	0x0000
        /*0012*/ 	.short	0x0000
        /*0014*/ 	.byte	0x00, 0xf0, 0xa1, 0x03


	//----- nvinfo : EIATTR_SPARSE_MMA_MASK
	.align		4
.L_2360:
        /*0018*/ 	.byte	0x03, 0x50
        /*001a*/ 	.short	0x0000


	//----- nvinfo : EIATTR_MAXREG_COUNT
	.align		4
        /*001c*/ 	.byte	0x03, 0x1b
        /*001e*/ 	.short	0x00ff


	//----- nvinfo : EIATTR_MERCURY_ISA_VERSION
	.align		4
        /*0020*/ 	.byte	0x03, 0x5f
        /*0022*/ 	.short	0x0101


	//----- nvinfo : EIATTR_COOP_GROUP_MASK_REGIDS
	.align		4
        /*0024*/ 	.byte	0x04, 0x29
        /*0026*/ 	.short	(.L_2362 - .L_2361)


	//   ....[0]....
.L_2361:
        /*0028*/ 	.word	0xffffffff


	//   ....[1]....
        /*002c*/ 	.word	0xffffffff


	//   ....[2]....
        /*0030*/ 	.word	0xffffffff


	//   ....[3]....
        /*0034*/ 	.word	0xffffffff


	//   ....[4]....
        /*0038*/ 	.word	0xffffffff


	//   ....[5]....
        /*003c*/ 	.word	0xffffffff


	//   ....[6]....
        /*0040*/ 	.word	0xffffffff


	//   ....[7]....
        /*0044*/ 	.word	0xffffffff


	//   ....[8]....
        /*0048*/ 	.word	0xffffffff


	//   ....[9]....
        /*004c*/ 	.word	0xffffffff


	//   ....[10]....
        /*0050*/ 	.word	0x05000099


	//   ....[11]....
        /*0054*/ 	.word	0x05000099


	//   ....[12]....
        /*0058*/ 	.word	0x05000099


	//   ....[13]....
        /*005c*/ 	.word	0x05000099


	//   ....[14]....
        /*0060*/ 	.word	0x05000099


	//   ....[15]....
        /*0064*/ 	.word	0x05000099


	//   ....[16]....
        /*0068*/ 	.word	0x05000099


	//   ....[17]....
        /*006c*/ 	.word	0x05000099


	//   ....[18]....
        /*0070*/ 	.word	0x05000099


	//   ....[19]....
        /*0074*/ 	.word	0x05000099


	//----- nvinfo : EIATTR_COOP_GROUP_INSTR_OFFSETS
	.align		4
.L_2362:
        /*0078*/ 	.byte	0x04, 0x28
        /*007a*/ 	.short	(.L_2364 - .L_2363)


	//   ....[0]....
.L_2363:
        /*007c*/ 	.word	0x0001d110


	//   ....[1]....
        /*0080*/ 	.word	0x0001d130


	//   ....[2]....
        /*0084*/ 	.word	0x0001d150


	//   ....[3]....
        /*0088*/ 	.word	0x0001d170


	//   ....[4]....
        /*008c*/ 	.word	0x0001d1a0


	//   ....[5]....
        /*0090*/ 	.word	0x0001d6d0


	//   ....[6]....
        /*0094*/ 	.word	0x0001d6f0


	//   ....[7]....
        /*0098*/ 	.word	0x0001d710


	//   ....[8]....
        /*009c*/ 	.word	0x0001d730


	//   ....[9]....
        /*00a0*/ 	.word	0x0001d750


	//   ....[10]....
        /*00a4*/ 	.word	0x0001e350


	//   ....[11]....
        /*00a8*/ 	.word	0x0001e3f0


	//   ....[12]....
        /*00ac*/ 	.word	0x0001e460


	//   ....[13]....
        /*00b0*/ 	.word	0x0001e4d0


	//   ....[14]....
        /*00b4*/ 	.word	0x0001e550


	//   ....[15]....
        /*00b8*/ 	.word	0x0001ead0


	//   ....[16]....
        /*00bc*/ 	.word	0x0001eb40


	//   ....[17]....
        /*00c0*/ 	.word	0x0001ebb0


	//   ....[18]....
        /*00c4*/ 	.word	0x0001ec20


	//   ....[19]....
        /*00c8*/ 	.word	0x0001ec90


	//----- nvinfo : EIATTR_VRC_CTA_INIT_COUNT
	.align		4
.L_2364:
        /*00cc*/ 	.byte	0x02, 0x4a
	.zero		1
	.zero		1


	//----- nvinfo : EIATTR_EXIT_INSTR_OFFSETS
	.align		4
        /*00d0*/ 	.byte	0x04, 0x1c
        /*00d2*/ 	.short	(.L_2366 - .L_2365)


	//   ....[0]....
.L_2365:
        /*00d4*/ 	.word	0x000006b0


	//   ....[1]....
        /*00d8*/ 	.word	0x0001e2e0


	//----- nvinfo : EIATTR_MAX_THREADS
	.align		4
.L_2366:
        /*00dc*/ 	.byte	0x04, 0x05
        /*00de*/ 	.short	(.L_2368 - .L_2367)
.L_2367:
        /*00e0*/ 	.word	0x00000080
        /*00e4*/ 	.word	0x00000001
        /*00e8*/ 	.word	0x00000001


	//----- nvinfo : EIATTR_CRS_STACK_SIZE
	.align		4
.L_2368:
        /*00ec*/ 	.byte	0x04, 0x1e
        /*00ee*/ 	.short	(.L_2370 - .L_2369)
.L_2369:
        /*00f0*/ 	.word	0x00000000


	//----- nvinfo : EIATTR_CBANK_PARAM_SIZE
	.align		4
.L_2370:
        /*00f4*/ 	.byte	0x03, 0x19
        /*00f6*/ 	.short	0x00e8


	//----- nvinfo : EIATTR_PARAM_CBANK
	.align		4
        /*00f8*/ 	.byte	0x04, 0x0a
        /*00fa*/ 	.short	(.L_2372 - .L_2371)
	.align		4
.L_2371:
        /*00fc*/ 	.word	index@(.nv.constant0._ZN10layer_norm13ln_fwd_kernelINS_13Kernel_traitsIf13__nv_bfloat16fS2_fjLj1280ELj1ELj4ELj1ELj16ENS_18Kernel_traits_baseILj1280EfS2_fS2_fjLj128EEEEELb1ELb0ELb1ELb1EEEvNS_9FwdParamsE)
        /*0100*/ 	.short	0x0380
        /*0102*/ 	.short	0x00e8


	//----- nvinfo : EIATTR_SW_WAR
	.align		4
.L_2372:
        /*0104*/ 	.byte	0x04, 0x36
        /*0106*/ 	.short	(.L_2374 - .L_2373)
.L_2373:
        /*0108*/ 	.word	0x00000008
.L_2374:


//--------------------- .nv.info._ZN10layer_norm13ln_fwd_kernelINS_13Kernel_traitsIf13__nv_bfloat16fS2_fjLj1280ELj1ELj4ELj1ELj16ENS_18Kernel_traits_baseILj1280EfS2_fS2_fjLj128EEEEELb1ELb1ELb0ELb0EEEvNS_9FwdParamsE --------------------------
	.section	.nv.info._ZN10layer_norm13ln_fwd_kernelINS_13Kernel_traitsIf13__nv_bfloat16fS2_fjLj1280ELj1ELj4ELj1ELj16ENS_18Kernel_traits_baseILj1280EfS2_fS2_fjLj128EEEEELb1ELb1ELb0ELb0EEEvNS_9FwdParamsE,"",@"SHT_CUDA_INFO"
	.sectionflags	@""
	.align	4


	//----- nvinfo : EIATTR_CUDA_API_VERSION
	.align		4
        /*0000*/ 	.byte	0x04, 0x37
        /*0002*/ 	.short	(.L_2376 - .L_2375)
.L_2375:
        /*0004*/ 	.word	0x00000082


	//----- nvinfo : EIATTR_KPARAM_INFO
	.align		4
.L_2376:
        /*0008*/ 	.byte	0x04, 0x17
        /*000a*/ 	.short	(.L_2378 - .L_2377)
.L_2377:
        /*000c*/ 	.word	0x00000000
        /*0010*/ 	.short	0x0000
        /*0012*/ 	.short	0x0000
        /*0014*/ 	.byte	0x00, 0xf0, 0xa1, 0x03


	//----- nvinfo : EIATTR_SPARSE_MMA_MASK
	.align		4
.L_2378:
        /*0018*/ 	.byte	0x03, 0x50
        /*001a*/ 	.short	0x0000


	//----- nvinfo : EIATTR_MAXREG_COUNT
	.align		4
        /*001c*/ 	.byte	0x03, 0x1b
        /*001e*/ 	.short	0x00ff


	//----- nvinfo : EIATTR_MERCURY_ISA_VERSION
	.align		4
        /*0020*/ 	.byte	0x03, 0x5f
        /*0022*/ 	.short	0x0101


	//----- nvinfo : EIATTR_COOP_GROUP_MASK_REGIDS
	.align		4
        /*0024*/ 	.byte	0x04, 0x29
        /*0026*/ 	.short	(.L_2380 - .L_2379)


	//   ....[0]....
.L_2379:
        /*0028*/ 	.word	0xffffffff


	//   ....[1]....
        /*002c*/ 	.word	0xffffffff


	//   ....[2]....
        /*0030*/ 	.word	0xffffffff


	//   ....[3]....
        /*0034*/ 	.word	0xffffffff


	//   ....[4]....
        /*0038*/ 	.word	0xffffffff


	//   ....[5]....
        /*003c*/ 	.word	0xffffffff


	//   ....[6]....
        /*0040*/ 	.word	0xffffffff


	//   ....[7]....
        /*0044*/ 	.word	0xffffffff


	//   ....[8]....
        /*0048*/ 	.word	0xffffffff


	//   ....[9]....
        /*004c*/ 	.word	0xffffffff


	//   ....[10]....
        /*0050*/ 	.word	0x050000c0


	//   ....[11]....
        /*0054*/ 	.word	0x050000c0


	//   ....[12]....
        /*0058*/ 	.word	0x050000c0


	//   ....[13]....
        /*005c*/ 	.word	0x050000c0


	//   ....[14]....
        /*0060*/ 	.word	0x050000c0


	//   ....[15]....
        /*0064*/ 	.word	0x050000c0


	//   ....[16]....
        /*0068*/ 	.word	0x050000c0


	//   ....[17]....
        /*006c*/ 	.word	0x050000c0


	//   ....[18]....
        /*0070*/ 	.word	0x050000c0


	//   ....[19]....
        /*0074*/ 	.word	0x050000c0


	//----- nvinfo : EIATTR_COOP_GROUP_INSTR_OFFSETS
	.align		4
.L_2380:
        /*0078*/ 	.byte	0x04, 0x28
        /*007a*/ 	.short	(.L_2382 - .L_2381)


	//   ....[0]....
.L_2381:
        /*007c*/ 	.word	0x000212c0


	//   ....[1]....
        /*0080*/ 	.word	0x000212f0


	//   ....[2]....
        /*0084*/ 	.word	0x00021310


	//   ....[3]....
        /*0088*/ 	.word	0x00021330


	//   ....[4]....
        /*008c*/ 	.word	0x00021360


	//   ....[5]....
        /*0090*/ 	.word	0x000218a0


	//   ....[6]....
        /*0094*/ 	.word	0x000218c0


	//   ....[7]....
        /*0098*/ 	.word	0x000218e0


	//   ....[8]....
        /*009c*/ 	.word	0x00021900


	//   ....[9]....
        /*00a0*/ 	.word	0x00021920


	//   ....[10]....
        /*00a4*/ 	.word	0x000225e0


	//   ....[11]....
        /*00a8*/ 	.word	0x00022680


	//   ....[12]....
        /*00ac*/ 	.word	0x000226f0


	//   ....[13]....
        /*00b0*/ 	.word	0x00022760


	//   ....[14]....
        /*00b4*/ 	.word	0x000227e0


	//   ....[15]....
        /*00b8*/ 	.word	0x00022d80


	//   ....[16]....
        /*00bc*/ 	.word	0x00022df0


	//   ....[17]....
        /*00c0*/ 	.word	0x00022e60


	//   ....[18]....
        /*00c4*/ 	.word	0x00022ed0


	//   ....[19]....
        /*00c8*/ 	.word	0x00022f40


	//----- nvinfo : EIATTR_VRC_CTA_INIT_COUNT
	.align		4
.L_2382:
        /*00cc*/ 	.byte	0x02, 0x4a
	.zero		1
	.zero		1


	//----- nvinfo : EIATTR_EXIT_INSTR_OFFSETS
	.align		4
        /*00d0*/ 	.byte	0x04, 0x1c
        /*00d2*/ 	.short	(.L_2384 - .L_2383)


	//   ....[0]....
.L_2383:
        /*00d4*/ 	.word	0x00000b10


	//   ....[1]....
        /*00d8*/ 	.word	0x00022570


	//----- nvinfo : EIATTR_INDIRECT_BRANCH_TARGETS
	.align		4
.L_2384:
        /*00dc*/ 	.byte	0x04, 0x34
        /*00de*/ 	.short	(.L_2386 - .L_2385)


	//   ....[0]....
.L_2385:
        /*00e0*/ 	.word	.L_x_45680@srel
        /*00e4*/ 	.short	0x0
        /*00e6*/ 	.short	0x0
        /*00e8*/ 	.word	0x3
        /*00ec*/ 	.word	.L_x_45681@srel
        /*00f0*/ 	.word	.L_x_45682@srel
        /*00f4*/ 	.word	.L_x_45683@srel


	//----- nvinfo : EIATTR_MAX_THREADS
	.align		4
.L_2386:
        /*00f8*/ 	.byte	0x04, 0x05
        /*00fa*/ 	.short	(.L_2388 - .L_2387)
.L_2387:
        /*00fc*/ 	.word	0x00000080
        /*0100*/ 	.word	0x00000001
        /*0104*/ 	.word	0x00000001


	//----- nvinfo : EIATTR_CRS_STACK_SIZE
	.align		4
.L_2388:
        /*0108*/ 	.byte	0x04, 0x1e
        /*010a*/ 	.short	(.L_2390 - .L_2389)
.L_2389:
        /*010c*/ 	.word	0x00000000


	//----- nvinfo : EIATTR_CBANK_PARAM_SIZE
	.align		4
.L_2390:
        /*0110*/ 	.byte	0x03, 0x19
        /*0112*/ 	.short	0x00e8


	//----- nvinfo : EIATTR_PARAM_CBANK
	.align		4
        /*0114*/ 	.byte	0x04, 0x0a
        /*0116*/ 	.short	(.L_2392 - .L_2391)
	.align		4
.L_2391:
        /*0118*/ 	.word	index@(.nv.constant0._ZN10layer_norm13ln_fwd_kernelINS_13Kernel_traitsIf13__nv_bfloat16fS2_fjLj1280ELj1ELj4ELj1ELj16ENS_18Kernel_traits_baseILj1280EfS2_fS2_fjLj128EEEEELb1ELb1ELb0ELb0EEEvNS_9FwdParamsE)
        /*011c*/ 	.short	0x0380
        /*011e*/ 	.short	0x00e8


	//----- nvinfo : EIATTR_SW_WAR
	.align		4
.L_2392:
        /*0120*/ 	.byte	0x04, 0x36
        /*0122*/ 	.short	(.L_2394 - .L_2393)
.L_2393:
        /*0124*/ 	.word	0x00000008
.L_2394:


//--------------------- .nv.info._ZN10layer_norm13ln_fwd_kernelINS_13Kernel_traitsIf13__nv_bfloat16fS2_fjLj1280ELj1ELj4ELj1ELj16ENS_18Kernel_traits_baseILj1280EfS2_fS2_fjLj128EEEEELb1ELb1ELb0ELb1EEEvNS_9FwdParamsE --------------------------
	.section	.nv.info._ZN10layer_norm13ln_fwd_kernelINS_13Kernel_traitsIf13__nv_bfloat16fS2_fjLj1280ELj1ELj4ELj1ELj16ENS_18Kernel_traits_baseILj1280EfS2_fS2_fjLj128EEEEELb1ELb1ELb0ELb1EEEvNS_9FwdParamsE,"",@"SHT_CUDA_INFO"
	.sectionflags	@""
	.align	4


	//----- nvinfo : EIATTR_CUDA_API_VERSION
	.align		4
        /*0000*/ 	.byte	0x04, 0x37
        /*0002*/ 	.short	(.L_2396 - .L_2395)
.L_2395:
        /*0004*/ 	.word	0x00000082


	//----- nvinfo : EIATTR_KPARAM_INFO
	.align		4
.L_2396:
        /*0008*/ 	.byte	0x04, 0x17
        /*000a*/ 	.short	(.L_2398 - .L_2397)
.L_2397:
        /*000c*/ 	.word	0x00000000
        /*0010*/ 	.short	0x0000
        /*0012*/ 	.short	0x0000
        /*0014*/ 	.byte	0x00, 0xf0, 0xa1, 0x03


	//----- nvinfo : EIATTR_SPARSE_MMA_MASK
	.align		4
.L_2398:
        /*0018*/ 	.byte	0x03, 0x50
        /*001a*/ 	.short	0x0000


	//----- nvinfo : EIATTR_MAXREG_COUNT
	.align		4
        /*001c*/ 	.byte	0x03, 0x1b
        /*001e*/ 	.short	0x00ff


	//----- nvinfo : EIATTR_MERCURY_ISA_VERSION
	.align		4
        /*0020*/ 	.byte	0x03, 0x5f
        /*0022*/ 	.short	0x0101


	//----- nvinfo : EIATTR_COOP_GROUP_MASK_REGIDS
	.align		4
        /*0024*/ 	.byte	0x04, 0x29
        /*0026*/ 	.short	(.L_2400 - .L_2399)


	//   ....[0]....
.L_2399:
        /*0028*/ 	.word	0xffffffff


	//   ....[1]....
        /*002c*/ 	.word	0xffffffff


	//   ....[2]....
        /*0030*/ 	.word	0xffffffff


	//   ....[3]....
        /*0034*/ 	.word	0xffffffff


	//   ....[4]....
        /*0038*/ 	.word	0xffffffff


	//   ....[5]....
        /*003c*/ 	.word	0xffffffff


	//   ....[6]....
        /*0040*/ 	.word	0xffffffff


	//   ....[7]....
        /*0044*/ 	.word	0xffffffff


	//   ....[8]....
        /*0048*/ 	.word	0xffffffff


	//   ....[9]....
        /*004c*/ 	.word	0xffffffff


	//   ....[10]....
        /*0050*/ 	.word	0x050000c4


	//   ....[11]....
        /*0054*/ 	.word	0x050000c4


	//   ....[12]....
        /*0058*/ 	.word	0x050000c4


	//   ....[13]....
        /*005c*/ 	.word	0x050000c4


	//   ....[14]....
        /*0060*/ 	.word	0x050000c4


	//   ....[15]....
        /*0064*/ 	.word	0x050000c4


	//   ....[16]....
        /*0068*/ 	.word	0x050000c4


	//   ....[17]....
        /*006c*/ 	.word	0x050000c4


	//   ....[18]....
        /*0070*/ 	.word	0x050000c4


	//   ....[19]....
        /*0074*/ 	.word	0x050000c4


	//----- nvinfo : EIATTR_COOP_GROUP_INSTR_OFFSETS
	.align		4
.L_2400:
        /*0078*/ 	.byte	0x04, 0x28
        /*007a*/ 	.short	(.L_2402 - .L_2401)


	//   ....[0]....
.L_2401:
        /*007c*/ 	.word	0x00020b20


	//   ....[1]....
        /*0080*/ 	.word	0x00020b40


	//   ....[2]....
        /*0084*/ 	.word	0x00020b60


	//   ....[3]....
        /*0088*/ 	.word	0x00020b80


	//   ....[4]....
        /*008c*/ 	.word	0x00020bb0


	//   ....[5]....
        /*0090*/ 	.word	0x000210e0


	//   ....[6]....
        /*0094*/ 	.word	0x00021100


	//   ....[7]....
        /*0098*/ 	.word	0x00021120


	//   ....[8]....
        /*009c*/ 	.word	0x00021140


	//   ....[9]....
        /*00a0*/ 	.word	0x00021160


	//   ....[10]....
        /*00a4*/ 	.word	0x00021c70


	//   ....[11]....
        /*00a8*/ 	.word	0x00021d10


	//   ....[12]....
        /*00ac*/ 	.word	0x00021d80


	//   ....[13]....
        /*00b0*/ 	.word	0x00021df0


	//   ....[14]....
        /*00b4*/ 	.word	0x00021e70


	//   ....[15]....
        /*00b8*/ 	.word	0x000223f0


	//   ....[16]....
        /*00bc*/ 	.word	0x00022460


	//   ....[17]....
        /*00c0*/ 	.word	0x000224d0


	//   ....[18]....
        /*00c4*/ 	.word	0x00022540


	//   ....[19]....
        /*00c8*/ 	.word	0x000225b0


	//----- nvinfo : EIATTR_VRC_CTA_INIT_COUNT
	.align		4
.L_2402:
        /*00cc*/ 	.byte	0x02, 0x4a
	.zero		1
	.zero		1


	//----- nvinfo : EIATTR_EXIT_INSTR_OFFSETS
	.align		4
        /*00d0*/ 	.byte	0x04, 0x1c
        /*00d2*/ 	.short	(.L_2404 - .L_2403)


	//   ....[0]....
.L_2403:
        /*00d4*/ 	.word	0x000006f0


	//   ....[1]....
        /*00d8*/ 	.word	0x00021c00


	//----- nvinfo : EIATTR_INDIRECT_BRANCH_TARGETS
	.align		4
.L_2404:
        /*00dc*/ 	.byte	0x04, 0x34
        /*00de*/ 	.short	(.L_2406 - .L_2405)


	//   ....[0]....
.L_2405:
        /*00e0*/ 	.word	.L_x_45684@srel
        /*00e4*/ 	.short	0x0
        /*00e6*/ 	.short	0x0
        /*00e8*/ 	.word	0x3
        /*00ec*/ 	.word	.L_x_45685@srel
        /*00f0*/ 	.word	.L_x_45686@srel
        /*00f4*/ 	.word	.L_x_45687@srel


	//----- nvinfo : EIATTR_MAX_THREADS
	.align		4
.L_2406:
        /*00f8*/ 	.byte	0x04, 0x05
        /*00fa*/ 	.short	(.L_2408 - .L_2407)
.L_2407:
        /*00fc*/ 	.word	0x00000080
        /*0100*/ 	.word	0x00000001
        /*0104*/ 	.word	0x00000001


	//----- nvinfo : EIATTR_CRS_STACK_SIZE
	.align		4
.L_2408:
        /*0108*/ 	.byte	0x04, 0x1e
        /*010a*/ 	.short	(.L_2410 - .L_2409)
.L_2409:
        /*010c*/ 	.word	0x00000000


	//----- nvinfo : EIATTR_CBANK_PARAM_SIZE
	.align		4
.L_2410:
        /*0110*/ 	.byte	0x03, 0x19
        /*0112*/ 	.short	0x00e8


	//----- nvinfo : EIATTR_PARAM_CBANK
	.align		4
        /*0114*/ 	.byte	0x04, 0x0a
        /*0116*/ 	.short	(.L_2412 - .L_2411)
	.align		4
.L_2411:
        /*0118*/ 	.word	index@(.nv.constant0._ZN10layer_norm13ln_fwd_kernelINS_13Kernel_traitsIf13__nv_bfloat16fS2_fjLj1280ELj1ELj4ELj1ELj16ENS_18Kernel_traits_baseILj1280EfS2_fS2_fjLj128EEEEELb1ELb1ELb0ELb1EEEvNS_9FwdParamsE)
        /*011c*/ 	.short	0x0380
        /*011e*/ 	.short	0x00e8


	//----- nvinfo : EIATTR_SW_WAR
	.align		4
.L_2412:
        /*0120*/ 	.byte	0x04, 0x36
        /*0122*/ 	.short	(.L_2414 - .L_2413)
.L_2413:
        /*0124*/ 	.word	0x00000008
.L_2414:


//--------------------- .nv.info._ZN10layer_norm13ln_fwd_kernelINS_13Kernel_traitsIf13__nv_bfloat16fS2_fjLj1280ELj1ELj4ELj1ELj16ENS_18Kernel_traits_baseILj1280EfS2_fS2_fjLj128EEEEELb1ELb1ELb1ELb0EEEvNS_9FwdParamsE --------------------------
	.section	.nv.info._ZN10layer_norm13ln_fwd_kernelINS_13Kernel_traitsIf13__nv_bfloat16fS2_fjLj1280ELj1ELj4ELj1ELj16ENS_18Kernel_traits_baseILj1280EfS2_fS2_fjLj128EEEEELb1ELb1ELb1ELb0EEEvNS_9FwdParamsE,"",@"SHT_CUDA_INFO"
	.sectionflags	@""
	.align	4


	//----- nvinfo : EIATTR_CUDA_API_VERSION
	.align		4
        /*0000*/ 	.byte	0x04, 0x37
        /*0002*/ 	.short	(.L_2416 - .L_2415)
.L_2415:
        /*0004*/ 	.word	0x00000082


	//----- nvinfo : EIATTR_KPARAM_INFO
	.align		4
.L_2416:
        /*0008*/ 	.byte	0x04, 0x17
        /*000a*/ 	.short	(.L_2418 - .L_2417)
.L_2417:
        /*000c*/ 	.word	0x00000000
        /*0010*/ 	.short	0x0000
        /*0012*/ 	.short	0x0000
        /*0014*/ 	.byte	0x00, 0xf0, 0xa1, 0x03


	//----- nvinfo : EIATTR_SPARSE_MMA_MASK
	.align		4
.L_2418:
        /*0018*/ 	.byte	0x03, 0x50
        /*001a*/ 	.short	0x0000


	//----- nvinfo : EIATTR_MAXREG_COUNT
	.align		4
        /*001c*/ 	.byte	0x03, 0x1b
        /*001e*/ 	.short	0x00ff


	//----- nvinfo : EIATTR_MERCURY_ISA_VERSION
	.align		4
        /*0020*/ 	.byte	0x03, 0x5f
        /*0022*/ 	.short	0x0101


	//----- nvinfo : EIATTR_COOP_GROUP_MASK_REGIDS
	.align		4
        /*0024*/ 	.byte	0x04, 0x29
        /*0026*/ 	.short	(.L_2420 - .L_2419)


	//   ....[0]....
.L_2419:
        /*0028*/ 	.word	0xffffffff


	//   ....[1]....
        /*002c*/ 	.word	0xffffffff


	//   ....[2]....
        /*0030*/ 	.word	0xffffffff


	//   ....[3]....
        /*0034*/ 	.word	0xffffffff


	//   ....[4]....
        /*0038*/ 	.word	0xffffffff


	//   ....[5]....
        /*003c*/ 	.word	0xffffffff


	//   ....[6]....
        /*0040*/ 	.word	0xffffffff


	//   ....[7]....
        /*0044*/ 	.word	0xffffffff


	//   ....[8]....
        /*0048*/ 	.word	0xffffffff


	//   ....[9]....
        /*004c*/ 	.word	0xffffffff


	//   ....[10]....
        /*0050*/ 	.word	0x050000d1


	//   ....[11]....
        /*0054*/ 	.word	0x050000d1


	//   ....[12]....
        /*0058*/ 	.word	0x050000d1


	//   ....[13]....
        /*005c*/ 	.word	0x050000d1


	//   ....[14]....
        /*0060*/ 	.word	0x050000d1


	//   ....[15]....
        /*0064*/ 	.word	0x050000d1


	//   ....[16]....
        /*0068*/ 	.word	0x050000d1


	//   ....[17]....
        /*006c*/ 	.word	0x050000d1


	//   ....[18]....
        /*0070*/ 	.word	0x050000d1


	//   ....[19]....
        /*0074*/ 	.word	0x050000d1


	//----- nvinfo : EIATTR_COOP_GROUP_INSTR_OFFSETS
	.align		4
.L_2420:
        /*0078*/ 	.byte	0x04, 0x28
        /*007a*/ 	.short	(.L_2422 - .L_2421)


	//   ....[0]....
.L_2421:
        /*007c*/ 	.word	0x00022fd0


	//   ....[1]....
        /*0080*/ 	.word	0x00022ff0


	//   ....[2]....
        /*0084*/ 	.word	0x00023020


	//   ....[3]....
        /*0088*/ 	.word	0x00023040


	//   ....[4]....
        /*008c*/ 	.word	0x00023060


	//   ....[5]....
        /*0090*/ 	.word	0x000235a0


	//   ....[6]....
        /*0094*/ 	.word	0x000235c0


	//   ....[7]....
        /*0098*/ 	.word	0x000235e0


	//   ....[8]....
        /*009c*/ 	.word	0x00023600


	//   ....[9]....
        /*00a0*/ 	.word	0x00023620


	//   ....[10]....
        /*00a4*/ 	.word	0x00024360


	//   ....[11]....
        /*00a8*/ 	.word	0x00024400


	//   ....[12]....
        /*00ac*/ 	.word	0x00024480


	//   ....[13]....
        /*00b0*/ 	.word	0x000244f0


	//   ....[14]....
        /*00b4*/ 	.word	0x00024560


	//   ....[15]....
        /*00b8*/ 	.word	0x00024ae0


	//   ....[16]....
        /*00bc*/ 	.word	0x00024b50


	//   ....[17]....
        /*00c0*/ 	.word	0x00024bc0


	//   ....[18]....
        /*00c4*/ 	.word	0x00024c30


	//   ....[19]....
        /*00c8*/ 	.word	0x00024ca0


	//----- nvinfo : EIATTR_VRC_CTA_INIT_COUNT
	.align		4
.L_2422:
        /*00cc*/ 	.byte	0x02, 0x4a
	.zero		1
	.zero		1


	//----- nvinfo : EIATTR_EXIT_INSTR_OFFSETS
	.align		4
        /*00d0*/ 	.byte	0x04, 0x1c
        /*00d2*/ 	.short	(.L_2424 - .L_2423)


	//   ....[0]....
.L_2423:
        /*00d4*/ 	.word	0x00000b20


	//   ....[1]....
        /*00d8*/ 	.word	0x000242f0


	//----- nvinfo : EIATTR_MAX_THREADS
	.align		4
.L_2424:
        /*00dc*/ 	.byte	0x04, 0x05
        /*00de*/ 	.short	(.L_2426 - .L_2425)
.L_2425:
        /*00e0*/ 	.word	0x00000080
        /*00e4*/ 	.word	0x00000001
        /*00e8*/ 	.word	0x00000001


	//----- nvinfo : EIATTR_CRS_STACK_SIZE
	.align		4
.L_2426:
        /*00ec*/ 	.byte	0x04, 0x1e
        /*00ee*/ 	.short	(.L_2428 - .L_2427)
.L_2427:
        /*00f0*/ 	.word	0x00000000


	//----- nvinfo : EIATTR_CBANK_PARAM_SIZE
	.align		4
.L_2428:
        /*00f4*/ 	.byte	0x03, 0x19
        /*00f6*/ 	.short	0x00e8


	//----- nvinfo : EIATTR_PARAM_CBANK
	.align		4
        /*00f8*/ 	.byte	0x04, 0x0a
        /*00fa*/ 	.short	(.L_2430 - .L_2429)
	.align		4
.L_2429:
        /*00fc*/ 	.word	index@(.nv.constant0._ZN10layer_norm13ln_fwd_kernelINS_13Kernel_traitsIf13__nv_bfloat16fS2_fjLj1280ELj1ELj4ELj1ELj16ENS_18Kernel_traits_baseILj1280EfS2_fS2_fjLj128EEEEELb1ELb1ELb1ELb0EEEvNS_9FwdParamsE)
        /*0100*/ 	.short	0x0380
        /*0102*/ 	.short	0x00e8


	//----- nvinfo : EIATTR_SW_WAR
	.align		4
.L_2430:
        /*0104*/ 	.byte	0x04, 0x36
        /*0106*/ 	.short	(.L_2432 - .L_2431)
.L_2431:
        /*0108*/ 	.word	0x00000008
.L_2432:


//--------------------- .nv.info._ZN10layer_norm13ln_fwd_kernelINS_13Kernel_traitsIf13__nv_bfloat16fS2_fjLj1280ELj1ELj4ELj1ELj16ENS_18Kernel_traits_baseILj1280EfS2_fS2_fjLj128EEEEELb1ELb1ELb1ELb1EEEvNS_9FwdParamsE --------------------------
	.section	.nv.info._ZN10layer_norm13ln_fwd_kernelINS_13Kernel_traitsIf13__nv_bfloat16fS2_fjLj1280ELj1ELj4ELj1ELj16ENS_18Kernel_traits_baseILj1280EfS2_fS2_fjLj128EEEEELb1ELb1ELb1ELb1EEEvNS_9FwdParamsE,"",@"SHT_CUDA_INFO"
	.sectionflags	@""
	.align	4


	//----- nvinfo : EIATTR_CUDA_API_VERSION
	.align		4
        /*0000*/ 	.byte	0x04, 0x37
        /*0002*/ 	.short	(.L_2434 - .L_2433)
.L_2433:
        /*0004*/ 	.word	0x00000082


	//----- nvinfo : EIATTR_KPARAM_INFO
	.align		4
.L_2434:
        /*0008*/ 	.byte	0x04, 0x17
        /*000a*/ 	.short	(.L_2436 - .L_2435)
.L_2435:
        /*000c*/ 	.word	0x00000000
        /*0010*/ 	.short	0x0000
        /*0012*/ 	.short	0x0000
        /*0014*/ 	.byte	0x00, 0xf0, 0xa1, 0x03


	//----- nvinfo : EIATTR_SPARSE_MMA_MASK
	.align		4
.L_2436:
        /*0018*/ 	.byte	0x03, 0x50
        /*001a*/ 	.short	0x0000


	//----- nvinfo : EIATTR_MAXREG_COUNT
	.align		4
        /*001c*/ 	.byte	0x03, 0x1b
        /*001e*/ 	.short	0x00ff


	//----- nvinfo : EIATTR_MERCURY_ISA_VERSION
	.align		4
        /*0020*/ 	.byte	0x03, 0x5f
        /*0022*/ 	.short	0x0101


	//----- nvinfo : EIATTR_COOP_GROUP_MASK_REGIDS
	.align		4
        /*0024*/ 	.byte	0x04, 0x29
        /*0026*/ 	.short	(.L_2438 - .L_2437)


	//   ....[0]....
.L_2437:
        /*0028*/ 	.word	0xffffffff


	//   ....[1]....
        /*002c*/ 	.word	0xffffffff


	//   ....[2]....
        /*0030*/ 	.word	0xffffffff


	//   ....[3]....
        /*0034*/ 	.word	0xffffffff


	//   ....[4]....
        /*0038*/ 	.word	0xffffffff


	//   ....[5]....
        /*003c*/ 	.word	0xffffffff


	//   ....[6]....
        /*0040*/ 	.word	0xffffffff


	//   ....[7]....
        /*0044*/ 	.word	0xffffffff


	//   ....[8]....
        /*0048*/ 	.word	0xffffffff


	//   ....[9]....
        /*004c*/ 	.word	0xffffffff


	//   ....[10]....
        /*0050*/ 	.word	0x050000cc


	//   ....[11]....
        /*0054*/ 	.word	0x050000cc


	//   ....[12]....
        /*0058*/ 	.word	0x050000cc


	//   ....[13]....
        /*005c*/ 	.word	0x050000cc


	//   ....[14]....
        /*0060*/ 	.word	0x050000cc


	//   ....[15]....
        /*0064*/ 	.word	0x050000cc


	//   ....[16]....
        /*0068*/ 	.word	0x050000cc


	//   ....[17]....
        /*006c*/ 	.word	0x050000cc


	//   ....[18]....
        /*0070*/ 	.word	0x050000cc


	//   ....[19]....
        /*0074*/ 	.word	0x050000cc


	//----- nvinfo : EIATTR_COOP_GROUP_INSTR_OFFSETS
	.align		4
.L_2438:
        /*0078*/ 	.byte	0x04, 0x28
        /*007a*/ 	.short	(.L_2440 - .L_2439)


	//   ....[0]....
.L_2439:
        /*007c*/ 	.word	0x00022860


	//   ....[1]....
        /*0080*/ 	.word	0x00022880


	//   ....[2]....
        /*0084*/ 	.word	0x000228a0


	//   ....[3]....
        /*0088*/ 	.word	0x000228c0


	//   ....[4]....
        /*008c*/ 	.word	0x000228f0


	//   ....[5]....
        /*0090*/ 	.word	0x00022e20


	//   ....[6]....
        /*0094*/ 	.word	0x00022e40


	//   ....[7]....
        /*0098*/ 	.word	0x00022e60


	//   ....[8]....
        /*009c*/ 	.word	0x00022e80


	//   ....[9]....
        /*00a0*/ 	.word	0x00022ea0


	//   ....[10]....
        /*00a4*/ 	.word	0x00023a90


	//   ....[11]....
        /*00a8*/ 	.word	0x00023b30


	//   ....[12]....
        /*00ac*/ 	.word	0x00023ba0


	//   ....[13]....
        /*00b0*/ 	.word	0x00023c10


	//   ....[14]....
        /*00b4*/ 	.word	0x00023c90


	//   ....[15]....
        /*00b8*/ 	.word	0x00024210


	//   ....[16]....
        /*00bc*/ 	.word	0x00024280


	//   ....[17]....
        /*00c0*/ 	.word	0x000242f0


	//   ....[18]....
        /*00c4*/ 	.word	0x00024360


	//   ....[19]....
        /*00c8*/ 	.word	0x000243d0


	//----- nvinfo : EIATTR_VRC_CTA_INIT_COUNT
	.align		4
.L_2440:
        /*00cc*/ 	.byte	0x02, 0x4a
	.zero		1
	.zero		1


	//----- nvinfo : EIATTR_EXIT_INSTR_OFFSETS
	.align		4
        /*00d0*/ 	.byte	0x04, 0x1c
        /*00d2*/ 	.short	(.L_2442 - .L_2441)


	//   ....[0]....
.L_2441:
        /*00d4*/ 	.word	0x000006f0


	//   ....[1]....
        /*00d8*/ 	.word	0x00023a20


	//----- nvinfo : EIATTR_MAX_THREADS
	.align		4
.L_2442:
        /*00dc*/ 	.byte	0x04, 0x05
        /*00de*/ 	.short	(.L_2444 - .L_2443)
.L_2443:
        /*00e0*/ 	.word	0x00000080
        /*00e4*/ 	.word	0x00000001
        /*00e8*/ 	.word	0x00000001


	//----- nvinfo : EIATTR_CRS_STACK_SIZE
	.align		4
.L_2444:
        /*00ec*/ 	.byte	0x04, 0x1e
        /*00ee*/ 	.short	(.L_2446 - .L_2445)
.L_2445:
        /*00f0*/ 	.word	0x00000000


	//----- nvinfo : EIATTR_CBANK_PARAM_SIZE
	.align		4
.L_2446:
        /*00f4*/ 	.byte	0x03, 0x19
        /*00f6*/ 	.short	0x00e8


	//----- nvinfo : EIATTR_PARAM_CBANK
	.align		4
        /*00f8*/ 	.byte	0x04, 0x0a
        /*00fa*/ 	.short	(.L_2448 - .L_2447)
	.align		4
.L_2447:
        /*00fc*/ 	.word	index@(.nv.constant0._ZN10layer_norm13ln_fwd_kernelINS_13Kernel_traitsIf13__nv_bfloat16fS2_fjLj1280ELj1ELj4ELj1ELj16ENS_18Kernel_traits_baseILj1280EfS2_fS2_fjLj128EEEEELb1ELb1ELb1ELb1EEEvNS_9FwdParamsE)
        /*0100*/ 	.short	0x0380
        /*0102*/ 	.short	0x00e8


	//----- nvinfo : EIATTR_SW_WAR
	.align		4
.L_2448:
        /*0104*/ 	.byte	0x04, 0x36
        /*0106*/ 	.short	(.L_2450 - .L_2449)
.L_2449:
        /*0108*/ 	.word	0x00000008
.L_2450:


//--------------------- .nv.info._ZN10layer_norm13ln_fwd_kernelINS_13Kernel_traitsIf6__halfS2_S2_fjLj1280ELj1ELj4ELj1ELj16ENS_18Kernel_traits_baseILj1280EfS2_S2_S2_fjLj128EEEEELb0ELb0ELb0ELb0EEEvNS_9FwdParamsE --------------------------
	.section	.nv.info._ZN10layer_norm13ln_fwd_kernelINS_13Kernel_traitsIf6__halfS2_S2_fjLj1280ELj1ELj4ELj1ELj16ENS_18Kernel_traits_baseILj1280EfS2_S2_S2_fjLj128EEEEELb0ELb0ELb0ELb0EEEvNS_9FwdParamsE,"",@"SHT_CUDA_INFO"
	.sectionflags	@""
	.align	4


	//----- nvinfo : EIATTR_CUDA_API_VERSION
	.align		4
        /*0000*/ 	.byte	0x04, 0x37
        /*0002*/ 	.short	(.L_2452 - .L_2451)
.L_2451:
        /*0004*/ 	.word	0x00000082


	//----- nvinfo : EIATTR_KPARAM_INFO
	.align		4
.L_2452:
        /*0008*/ 	.byte	0x04, 0x17
        /*000a*/ 	.short	(.L_2454 - .L_2453)
.L_2453:
        /*000c*/ 	.word	0x00000000
        /*0010*/ 	.short	0x0000
        /*0012*/ 	.short	0x0000
        /*0014*/ 	.byte	0x00, 0xf0, 0xa1, 0x03


	//----- nvinfo : EIATTR_SPARSE_MMA_MASK
	.align		4
.L_2454:
        /*0018*/ 	.byte	0x03, 0x50
        /*001a*/ 	.short	0x0000


	//----- nvinfo : EIATTR_MAXREG_COUNT
	.align		4
        /*001c*/ 	.byte	0x03, 0x1b
        /*001e*/ 	.short	0x00ff


	//----- nvinfo : EIATTR_MERCURY_ISA_VERSION
	.align		4
        /*0020*/ 	.byte	0x03, 0x5f
        /*0022*/ 	.short	0x0101


	//----- nvinfo : EIATTR_COOP_GROUP_MASK_REGIDS
	.align		4
        /*0024*/ 	.byte	0x04, 0x29
        /*0026*/ 	.short	(.L_2456 - .L_2455)


	//   ....[0]....
.L_2455:
        /*0028*/ 	.word	0xffffffff


	//   ....[1]....
        /*002c*/ 	.word	0xffffffff


	//   ....[2]....
        /*0030*/ 	.word	0xffffffff


	//   ....[3]....
        /*0034*/ 	.word	0xffffffff


	//   ....[4]....
        /*0038*/ 	.word	0xffffffff


	//   ....[5]....
        /*003c*/ 	.word	0xffffffff


	//   ....[6]....
        /*0040*/ 	.word	0xffffffff


	//   ....[7]....
        /*0044*/ 	.word	0xffffffff


	//   ....[8]....
        /*0048*/ 	.word	0xffffffff


	//   ....[9]....
        /*004c*/ 	.word	0xffffffff


	//   ....[10]....
        /*0050*/ 	.word	0x0500008a


	//   ....[11]....
        /*0054*/ 	.word	0x0500008a


	//   ....[12]....
        /*0058*/ 	.word	0x0500008a


	//   ....[13]....
        /*005c*/ 	.word	0x0500008a


	//   ....[14]....
        /*0060*/ 	.word	0x0500008a


	//   ....[15]....
        /*0064*/ 	.word	0x0500008a


	//   ....[16]....
        /*0068*/ 	.word	0x0500008a


	//   ....[17]....
        /*006c*/ 	.word	0x0500008a


	//   ....[18]....
        /*0070*/ 	.word	0x0500008a


	//   ....[19]....
        /*0074*/ 	.word	0x0500008a


	//----- nvinfo : EIATTR_COOP_GROUP_INSTR_OFFSETS
	.align		4
.L_2456:
        /*0078*/ 	.byte	0x04, 0x28
        /*007a*/ 	.short	(.L_2458 - .L_2457)


	//   ....[0]....
.L_2457:
        /*007c*/ 	.word	0x00002750


	//   ....[1]....
        /*0080*/ 	.word	0x00002790


	//   ....[2]....
        /*0084*/ 	.word	0x000027b0


	//   ....[3]....
        /*0088*/ 	.word	0x000027d0


	//   ....[4]....
        /*008c*/ 	.word	0x000027f0


	//   ....[5]....
        /*0090*/ 	.word	0x00002d30


	//   ....[6]....
        /*0094*/ 	.word	0x00002d50


	//   ....[7]....
        /*0098*/ 	.word	0x00002d70


	//   ....[8]....
        /*009c*/ 	.word	0x00002d90


	//   ....[9]....
        /*00a0*/ 	.word	0x00002db0


	//   ....[10]....
        /*00a4*/ 	.word	0x00003a80


	//   ....[11]....
        /*00a8*/ 	.word	0x00003b30


	//   ....[12]....
        /*00ac*/ 	.word	0x00003ba0


	//   ....[13]....
        /*00b0*/ 	.word	0x00003c10


	//   ....[14]....
        /*00b4*/ 	.word	0x00003c80


	//   ....[15]....
        /*00b8*/ 	.word	0x00004220


	//   ....[16]....
        /*00bc*/ 	.word	0x00004290


	//   ....[17]....
        /*00c0*/ 	.word	0x00004300


	//   ....[18]....
        /*00c4*/ 	.word	0x00004370


	//   ....[19]....
        /*00c8*/ 	.word	0x000043e0


	//----- nvinfo : EIATTR_VRC_CTA_INIT_COUNT
	.align		4
.L_2458:
        /*00cc*/ 	.byte	0x02, 0x4a
	.zero		1
	.zero		1


	//----- nvinfo : EIATTR_EXIT_INSTR_OFFSETS
	.align		4
        /*00d0*/ 	.byte	0x04, 0x1c
        /*00d2*/ 	.short	(.L_2460 - .L_2459)


	//   ....[0]....
.L_2459:
        /*00d4*/ 	.word	0x000007d0


	//   ....[1]....
        /*00d8*/ 	.word	0x00003a10


	//----- nvinfo : EIATTR_MAX_THREADS
	.align		4
.L_2460:
        /*00dc*/ 	.byte	0x04, 0x05
        /*00de*/ 	.short	(.L_2462 - .L_2461)
.L_2461:
        /*00e0*/ 	.word	0x00000080
        /*00e4*/ 	.word	0x00000001
        /*00e8*/ 	.word	0x00000001


	//----- nvinfo : EIATTR_CRS_STACK_SIZE
	.align		4
.L_2462:
        /*00ec*/ 	.byte	0x04, 0x1e
        /*00ee*/ 	.short	(.L_2464 - .L_2463)
.L_2463:
        /*00f0*/ 	.word	0x00000000


	//----- nvinfo : EIATTR_CBANK_PARAM_SIZE
	.align		4
.L_2464:
        /*00f4*/ 	.byte	0x03, 0x19
        /*00f6*/ 	.short	0x00e8


	//----- nvinfo : EIATTR_PARAM_CBANK
	.align		4
        /*00f8*/ 	.byte	0x04, 0x0a
        /*00fa*/ 	.short	(.L_2466 - .L_2465)
	.align		4
.L_2465:
        /*00fc*/ 	.word	index@(.nv.constant0._ZN10layer_norm13ln_fwd_kernelINS_13Kernel_traitsIf6__halfS2_S2_fjLj1280ELj1ELj4ELj1ELj16ENS_18Kernel_traits_baseILj1280EfS2_S2_S2_fjLj128EEEEELb0ELb0ELb0ELb0EEEvNS_9FwdParamsE)
        /*0100*/ 	.short	0x0380
        /*0102*/ 	.short	0x00e8


	//----- nvinfo : EIATTR_SW_WAR
	.align		4
.L_2466:
        /*0104*/ 	.byte	0x04, 0x36
        /*0106*/ 	.short	(.L_2468 - .L_2467)
.L_2467:
        /*0108*/ 	.word	0x00000008
.L_2468:


//--------------------- .nv.info._ZN10layer_norm13ln_fwd_kernelINS_13Kernel_traitsIf6__halfS2_S2_fjLj1280ELj1ELj4ELj1ELj16ENS_18Kernel_traits_baseILj1280EfS2_S2_S2_fjLj128EEEEELb0ELb0ELb0ELb1EEEvNS_9FwdParamsE --------------------------
	.section	.nv.info._ZN10layer_norm13ln_fwd_kernelINS_13Kernel_traitsIf6__halfS2_S2_fjLj1280ELj1ELj4ELj1ELj16ENS_18Kernel_traits_baseILj1280EfS2_S2_S2_fjLj128EEEEELb0ELb0ELb0ELb1EEEvNS_9FwdParamsE,"",@"SHT_CUDA_INFO"
	.sectionflags	@""
	.align	4


	//----- nvinfo : EIATTR_CUDA_API_VERSION
	.align		4
        /*0000*/ 	.byte	0x04, 0x37
        /*0002*/ 	.short	(.L_2470 - .L_2469)
.L_2469:
        /*0004*/ 	.word	0x00000082


	//----- nvinfo : EIATTR_KPARAM_INFO
	.align		4
.L_2470:
        /*0008*/ 	.byte	0x04, 0x17
        /*000a*/ 	.short	(.L_2472 - .L_2471)
.L_2471:
        /*000c*/ 	.word	0x00000000
        /*0010*/ 	.short	0x0000
        /*0012*/ 	.short	0x0000
        /*0014*/ 	.byte	0x00, 0xf0, 0xa1, 0x03


	//----- nvinfo : EIATTR_SPARSE_MMA_MASK
	.align		4
.L_2472:
        /*0018*/ 	.byte	0x03, 0x50
        /*001a*/ 	.short	0x0000


	//----- nvinfo : EIATTR_MAXREG_COUNT
	.align		4
        /*001c*/ 	.byte	0x03, 0x1b
        /*001e*/ 	.short	0x00ff


	//----- nvinfo : EIATTR_MERCURY_ISA_VERSION
	.align		4
        /*0020*/ 	.byte	0x03, 0x5f
        /*0022*/ 	.short	0x0101


	//----- nvinfo : EIATTR_COOP_GROUP_MASK_REGIDS
	.align		4
        /*0024*/ 	.byte	0x04, 0x29
        /*0026*/ 	.short	(.L_2474 - .L_2473)


	//   ....[0]....
.L_2473:
        /*0028*/ 	.word	0xffffffff


	//   ....[1]....
        /*002c*/ 	.word	0xffffffff


	//   ....[2]....
        /*0030*/ 	.word	0xffffffff


	//   ....[3]....
        /*0034*/ 	.word	0xffffffff


	//   ....[4]....
        /*0038*/ 	.word	0xffffffff


	//   ....[5]....
        /*003c*/ 	.word	0xffffffff


	//   ....[6]....
        /*0040*/ 	.word	0xffffffff


	//   ....[7]....
        /*0044*/ 	.word	0xffffffff


	//   ....[8]....
        /*0048*/ 	.word	0xffffffff


	//   ....[9]....
        /*004c*/ 	.word	0xffffffff


	//   ....[10]....
        /*0050*/ 	.word	0x05000086


	//   ....[11]....
        /*0054*/ 	.word	0x05000086


	//   ....[12]....
        /*0058*/ 	.word	0x05000086


	//   ....[13]....
        /*005c*/ 	.word	0x05000086


	//   ....[14]....
        /*0060*/ 	.word	0x05000086


	//   ....[15]....
        /*0064*/ 	.word	0x05000086


	//   ....[16]....
        /*0068*/ 	.word	0x05000086


	//   ....[17]....
        /*006c*/ 	.word	0x05000086


	//   ....[18]....
        /*0070*/ 	.word	0x05000086


	//   ....[19]....
        /*0074*/ 	.word	0x05000086


	//----- nvinfo : EIATTR_COOP_GROUP_INSTR_OFFSETS
	.align		4
.L_2474:
        /*0078*/ 	.byte	0x04, 0x28
        /*007a*/ 	.short	(.L_2476 - .L_2475)


	//   ....[0]....
.L_2475:
        /*007c*/ 	.word	0x00002170


	//   ....[1]....
        /*0080*/ 	.word	0x00002190


	//   ....[2]....
        /*0084*/ 	.word	0x000021b0


	//   ....[3]....
        /*0088*/ 	.word	0x000021d0


	//   ....[4]....
        /*008c*/ 	.word	0x00002200


	//   ....[5]....
        /*0090*/ 	.word	0x00002730


	//   ....[6]....
        /*0094*/ 	.word	0x00002750


	//   ....[7]....
        /*0098*/ 	.word	0x00002770


	//   ....[8]....
        /*009c*/ 	.word	0x00002790


	//   ....[9]....
        /*00a0*/ 	.word	0x000027b0


	//   ....[10]....
        /*00a4*/ 	.word	0x000032c0


	//   ....[11]....
        /*00a8*/ 	.word	0x00003360


	//   ....[12]....
        /*00ac*/ 	.word	0x000033d0


	//   ....[13]....
        /*00b0*/ 	.word	0x00003440


	//   ....[14]....
        /*00b4*/ 	.word	0x000034c0


	//   ....[15]....
        /*00b8*/ 	.word	0x00003a40


	//   ....[16]....
        /*00bc*/ 	.word	0x00003ab0


	//   ....[17]....
        /*00c0*/ 	.word	0x00003b20


	//   ....[18]....
        /*00c4*/ 	.word	0x00003b90


	//   ....[19]....
        /*00c8*/ 	.word	0x00003c00


	//----- nvinfo : EIATTR_VRC_CTA_INIT_COUNT
	.align		4
.L_2476:
        /*00cc*/ 	.byte	0x02, 0x4a
	.zero		1
	.zero		1


	//----- nvinfo : EIATTR_EXIT_INSTR_OFFSETS
	.align		4
        /*00d0*/ 	.byte	0x04, 0x1c
        /*00d2*/ 	.short	(.L_2478 - .L_2477)


	//   ....[0]....
.L_2477:
        /*00d4*/ 	.word	0x000004b0


	//   ....[1]....
        /*00d8*/ 	.word	0x00003250


	//----- nvinfo : EIATTR_MAX_THREADS
	.align		4
.L_2478:
        /*00dc*/ 	.byte	0x04, 0x05
        /*00de*/ 	.short	(.L_2480 - .L_2479)
.L_2479:
        /*00e0*/ 	.word	0x00000080
        /*00e4*/ 	.word	0x00000001
        /*00e8*/ 	.word	0x00000001


	//----- nvinfo : EIATTR_CRS_STACK_SIZE
	.align		4
.L_2480:
        /*00ec*/ 	.byte	0x04, 0x1e
        /*00ee*/ 	.short	(.L_2482 - .L_2481)
.L_2481:
        /*00f0*/ 	.word	0x00000000


	//----- nvinfo : EIATTR_CBANK_PARAM_SIZE
	.align		4
.L_2482:
        /*00f4*/ 	.byte	0x03, 0x19
        /*00f6*/ 	.short	0x00e8


	//----- nvinfo : EIATTR_PARAM_CBANK
	.align		4
        /*00f8*/ 	.byte	0x04, 0x0a
        /*00fa*/ 	.short	(.L_2484 - .L_2483)
	.align		4
.L_2483:
        /*00fc*/ 	.word	index@(.nv.constant0._ZN10layer_norm13ln_fwd_kernelINS_13Kernel_traitsIf6__halfS2_S2_fjLj1280ELj1ELj4ELj1ELj16ENS_18Kernel_traits_baseILj1280EfS2_S2_S2_fjLj128EEEEELb0ELb0ELb0ELb1EEEvNS_9FwdParamsE)
        /*0100*/ 	.short	0x0380
        /*0102*/ 	.short	0x00e8


	//----- nvinfo : EIATTR_SW_WAR
	.align		4
.L_2484:
        /*0104*/ 	.byte	0x04, 0x36
        /*0106*/ 	.short	(.L_2486 - .L_2485)
.L_2485:
        /*0108*/ 	.word	0x00000008
.L_2486:


//--------------------- .nv.info._ZN10layer_norm13ln_fwd_kernelINS_13Kernel_traitsIf6__halfS2_S2_fjLj1280ELj1ELj4ELj1ELj16ENS_18Kernel_traits_baseILj1280EfS2_S2_S2_fjLj128EEEEELb0ELb0ELb1ELb0EEEvNS_9FwdParamsE --------------------------
	.section	.nv.info._ZN10layer_norm13ln_fwd_kernelINS_13Kernel_traitsIf6__halfS2_S2_fjLj1280ELj1ELj4ELj1ELj16ENS_18Kernel_traits_baseILj1280EfS2_S2_S2_fjLj128EEEEELb0ELb0ELb1ELb0EEEvNS_9FwdParamsE,"",@"SHT_CUDA_INFO"
	.sectionflags	@""
	.align	4


	//----- nvinfo : EIATTR_CUDA_API_VERSION
	.align		4
        /*0000*/ 	.byte	0x04, 0x37
        /*0002*/ 	.short	(.L_2488 - .L_2487)
.L_2487:
        /*0004*/ 	.word	0x00000082


	//----- nvinfo : EIATTR_KPARAM_INFO
	.align		4
.L_2488:
        /*0008*/ 	.byte	0x04, 0x17
        /*000a*/ 	.short	(.L_2490 - .L_2489)
.L_2489:
        /*000c*/ 	.word	0x00000000
        /*0010*/ 	.short	0x0000
        /*0012*/ 	.short	0x0000
        /*0014*/ 	.byte	0x00, 0xf0, 0xa1, 0x03


	//----- nvinfo : EIATTR_SPARSE_MMA_MASK
	.align		4
.L_2490:
        /*0018*/ 	.byte	0x03, 0x50
        /*001a*/ 	.short	0x0000


	//----- nvinfo : EIATTR_MAXREG_COUNT
	.align		4
        /*001c*/ 	.byte	0x03, 0x1b
        /*001e*/ 	.short	0x00ff


	//----- nvinfo : EIATTR_MERCURY_ISA_VERSION
	.align		4
        /*0020*/ 	.byte	0x03, 0x5f
        /*0022*/ 	.short	0x0101


	//----- nvinfo : EIATTR_COOP_GROUP_MASK_REGIDS
	.align		4
        /*0024*/ 	.byte	0x04, 0x29
        /*0026*/ 	.short	(.L_2492 - .L_2491)


	//   ....[0]....
.L_2491:
        /*0028*/ 	.word	0xffffffff


	//   ....[1]....
        /*002c*/ 	.word	0xffffffff


	//   ....[2]....
        /*0030*/ 	.word	0xffffffff


	//   ....[3]....
        /*0034*/ 	.word	0xffffffff


	//   ....[4]....
        /*0038*/ 	.word	0xffffffff


	//   ....[5]....
        /*003c*/ 	.word	0xffffffff


	//   ....[6]....
        /*0040*/ 	.word	0xffffffff


	//   ....[7]....
        /*0044*/ 	.word	0xffffffff


	//   ....[8]....
        /*0048*/ 	.word	0xffffffff


	//   ....[9]....
        /*004c*/ 	.word	0xffffffff


	//   ....[10]....
        /*0050*/ 	.word	0x0500008e


	//   ....[11]....
        /*0054*/ 	.word	0x0500008e


	//   ....[12]....
        /*0058*/ 	.word	0x0500008e


	//   ....[13]....
        /*005c*/ 	.word	0x0500008e


	//   ....[14]....
        /*0060*/ 	.word	0x0500008e


	//   ....[15]....
        /*0064*/ 	.word	0x0500008e


	//   ....[16]....
        /*0068*/ 	.word	0x0500008e


	//   ....[17]....
        /*006c*/ 	.word	0x0500008e


	//   ....[18]....
        /*0070*/ 	.word	0x0500008e


	//   ....[19]....
        /*0074*/ 	.word	0x0500008e


	//----- nvinfo : EIATTR_COOP_GROUP_INSTR_OFFSETS
	.align		4
.L_2492:
        /*0078*/ 	.byte	0x04, 0x28
        /*007a*/ 	.short	(.L_2494 - .L_2493)


	//   ....[0]....
.L_2493:
        /*007c*/ 	.word	0x00002e90


	//   ....[1]....
        /*0080*/ 	.word	0x00002ec0


	//   ....[2]....
        /*0084*/ 	.word	0x00002ee0


	//   ....[3]....
        /*0088*/ 	.word	0x00002f00


	//   ....[4]....
        /*008c*/ 	.word	0x00002f20


	//   ....[5]....
        /*0090*/ 	.word	0x00003460


	//   ....[6]....
        /*0094*/ 	.word	0x00003480


	//   ....[7]....
        /*0098*/ 	.word	0x000034a0


	//   ....[8]....
        /*009c*/ 	.word	0x000034c0


	//   ....[9]....
        /*00a0*/ 	.word	0x000034e0


	//   ....[10]....
        /*00a4*/ 	.word	0x00004220


	//   ....[11]....
        /*00a8*/ 	.word	0x000042d0


	//   ....[12]....
        /*00ac*/ 	.word	0x00004340


	//   ....[13]....
        /*00b0*/ 	.word	0x000043b0


	//   ....[14]....
        /*00b4*/ 	.word	0x00004420


	//   ....[15]....
        /*00b8*/ 	.word	0x000049b0


	//   ....[16]....
        /*00bc*/ 	.word	0x00004a20


	//   ....[17]....
        /*00c0*/ 	.word	0x00004a90


	//   ....[18]....
        /*00c4*/ 	.word	0x00004b00


	//   ....[19]....
        /*00c8*/ 	.word	0x00004b70


	//----- nvinfo : EIATTR_VRC_CTA_INIT_COUNT
	.align		4
.L_2494:
        /*00cc*/ 	.byte	0x02, 0x4a
	.zero		1
	.zero		1


	//----- nvinfo : EIATTR_EXIT_INSTR_OFFSETS
	.align		4
        /*00d0*/ 	.byte	0x04, 0x1c
        /*00d2*/ 	.short	(.L_2496 - .L_2495)


	//   ....[0]....
.L_2495:
        /*00d4*/ 	.word	0x000007d0


	//   ....[1]....
        /*00d8*/ 	.word	0x000041b0


	//----- nvinfo : EIATTR_MAX_THREADS
	.align		4
.L_2496:
        /*00dc*/ 	.byte	0x04, 0x05
        /*00de*/ 	.short	(.L_2498 - .L_2497)
.L_2497:
        /*00e0*/ 	.word	0x00000080
        /*00e4*/ 	.word	0x00000001
        /*00e8*/ 	.word	0x00000001


	//----- nvinfo : EIATTR_CRS_STACK_SIZE
	.align		4
.L_2498:
        /*00ec*/ 	.byte	0x04, 0x1e
        /*00ee*/ 	.short	(.L_2500 - .L_2499)
.L_2499:
        /*00f0*/ 	.word	0x00000000


	//----- nvinfo : EIATTR_CBANK_PARAM_SIZE
	.align		4
.L_2500:
        /*00f4*/ 	.byte	0x03, 0x19
        /*00f6*/ 	.short	0x00e8


	//----- nvinfo : EIATTR_PARAM_CBANK
	.align		4
        /*00f8*/ 	.byte	0x04, 0x0a
        /*00fa*/ 	.short	(.L_2502 - .L_2501)
	.align		4
.L_2501:
        /*00fc*/ 	.word	index@(.nv.constant0._ZN10layer_norm13ln_fwd_kernelINS_13Kernel_traitsIf6__halfS2_S2_fjLj1280ELj1ELj4ELj1ELj16ENS_18Kernel_traits_baseILj1280EfS2_S2_S2_fjLj128EEEEELb0ELb0ELb1ELb0EEEvNS_9FwdParamsE)
        /*0100*/ 	.short	0x0380
        /*0102*/ 	.short	0x00e8


	//----- nvinfo : EIATTR_SW_WAR
	.align		4
.L_2502:
        /*0104*/ 	.byte	0x04, 0x36
        /*0106*/ 	.short	(.L_2504 - .L_2503)
.L_2503:
        /*0108*/ 	.word	0x00000008
.L_2504:


//--------------------- .nv.info._ZN10layer_norm13ln_fwd_kernelINS_13Kernel_traitsIf6__halfS2_S2_fjLj1280ELj1ELj4ELj1ELj16ENS_18Kernel_traits_baseILj1280EfS2_S2_S2_fjLj128EEEEELb0ELb0ELb1ELb1EEEvNS_9FwdParamsE --------------------------
	.section	.nv.info._ZN10layer_norm13ln_fwd_kernelINS_13Kernel_traitsIf6__halfS2_S2_fjLj1280ELj1ELj4ELj1ELj16ENS_18Kernel_traits_baseILj1280EfS2_S2_S2_fjLj128EEEEELb0ELb0ELb1ELb1EEEvNS_9FwdParamsE,"",@"SHT_CUDA_INFO"
	.sectionflags	@""
	.align	4


	//----- nvinfo : EIATTR_CUDA_API_VERSION
	.align		4
        /*0000*/ 	.byte	0x04, 0x37
        /*0002*/ 	.short	(.L_2506 - .L_2505)
.L_2505:
        /*0004*/ 	.word	0x00000082


	//----- nvinfo : EIATTR_KPARAM_INFO
	.align		4
.L_2506:
        /*0008*/ 	.byte	0x04, 0x17
        /*000a*/ 	.short	(.L_2508 - .L_2507)
.L_2507:
        /*000c*/ 	.word	0x00000000
        /*0010*/ 	.short	0x0000
        /*0012*/ 	.short	0x0000
        /*0014*/ 	.byte	0x00, 0xf0, 0xa1, 0x03


	//----- nvinfo : EIATTR_SPARSE_MMA_MASK
	.align		4
.L_2508:
        /*0018*/ 	.byte	0x03, 0x50
        /*001a*/ 	.short	0x0000


	//----- nvinfo : EIATTR_MAXREG_COUNT
	.align		4
        /*001c*/ 	.byte	0x03, 0x1b
        /*001e*/ 	.short	0x00ff


	//----- nvinfo : EIATTR_MERCURY_ISA_VERSION
	.align		4
        /*0020*/ 	.byte	0x03, 0x5f
        /*0022*/ 	.short	0x0101


	//----- nvinfo : EIATTR_COOP_GROUP_MASK_REGIDS
	.align		4
        /*0024*/ 	.byte	0x04, 0x29
        /*0026*/ 	.short	(.L_2510 - .L_2509)


	//   ....[0]....
.L_2509:
        /*0028*/ 	.word	0xffffffff


	//   ....[1]....
        /*002c*/ 	.word	0xffffffff


	//   ....[2]....
        /*0030*/ 	.word	0xffffffff


	//   ....[3]....
        /*0034*/ 	.word	0xffffffff


	//   ....[4]....
        /*0038*/ 	.word	0xffffffff


	//   ....[5]....
        /*003c*/ 	.word	0xffffffff


	//   ....[6]....
        /*0040*/ 	.word	0xffffffff


	//   ....[7]....
        /*0044*/ 	.word	0xffffffff


	//   ....[8]....
        /*0048*/ 	.word	0xffffffff


	//   ....[9]....
        /*004c*/ 	.word	0xffffffff


	//   ....[10]....
        /*0050*/ 	.word	0x0500008a


	//   ....[11]....
        /*0054*/ 	.word	0x0500008a


	//   ....[12]....
        /*0058*/ 	.word	0x0500008a


	//   ....[13]....
        /*005c*/ 	.word	0x0500008a


	//   ....[14]....
        /*0060*/ 	.word	0x0500008a


	//   ....[15]....
        /*0064*/ 	.word	0x0500008a


	//   ....[16]....
        /*0068*/ 	.word	0x0500008a


	//   ....[17]....
        /*006c*/ 	.word	0x0500008a


	//   ....[18]....
        /*0070*/ 	.word	0x0500008a


	//   ....[19]....
        /*0074*/ 	.word	0x0500008a


	//----- nvinfo : EIATTR_COOP_GROUP_INSTR_OFFSETS
	.align		4
.L_2510:
        /*0078*/ 	.byte	0x04, 0x28
        /*007a*/ 	.short	(.L_2512 - .L_2511)


	//   ....[0]....
.L_2511:
        /*007c*/ 	.word	0x00002750


	//   ....[1]....
        /*0080*/ 	.word	0x00002780


	//   ....[2]....
        /*0084*/ 	.word	0x000027a0


	//   ....[3]....
        /*0088*/ 	.word	0x000027c0


	//   ....[4]....
        /*008c*/ 	.word	0x000027e0


	//   ....[5]....
        /*0090*/ 	.word	0x00002d10


	//   ....[6]....
        /*0094*/ 	.word	0x00002d30


	//   ....[7]....
        /*0098*/ 	.word	0x00002d50


	//   ....[8]....
        /*009c*/ 	.word	0x00002d70


	//   ....[9]....
        /*00a0*/ 	.word	0x00002d90


	//   ....[10]....
        /*00a4*/ 	.word	0x00003980


	//   ....[11]....
        /*00a8*/ 	.word	0x00003a30


	//   ....[12]....
        /*00ac*/ 	.word	0x00003aa0


	//   ....[13]....
        /*00b0*/ 	.word	0x00003b10


	//   ....[14]....
        /*00b4*/ 	.word	0x00003b80


	//   ....[15]....
        /*00b8*/ 	.word	0x000040f0


	//   ....[16]....
        /*00bc*/ 	.word	0x00004160


	//   ....[17]....
        /*00c0*/ 	.word	0x000041d0


	//   ....[18]....
        /*00c4*/ 	.word	0x00004240


	//   ....[19]....
        /*00c8*/ 	.word	0x000042b0


	//----- nvinfo : EIATTR_VRC_CTA_INIT_COUNT
	.align		4
.L_2512:
        /*00cc*/ 	.byte	0x02, 0x4a
	.zero		1
	.zero		1


	//----- nvinfo : EIATTR_EXIT_INSTR_OFFSETS
	.align		4
        /*00d0*/ 	.byte	0x04, 0x1c
        /*00d2*/ 	.short	(.L_2514 - .L_2513)


	//   ....[0]....
.L_2513:
        /*00d4*/ 	.word	0x000004a0


	//   ....[1]....
        /*00d8*/ 	.word	0x00003910


	//----- nvinfo : EIATTR_MAX_THREADS
	.align		4
.L_2514:
        /*00dc*/ 	.byte	0x04, 0x05
        /*00de*/ 	.short	(.L_2516 - .L_2515)
.L_2515:
        /*00e0*/ 	.word	0x00000080
        /*00e4*/ 	.word	0x00000001
        /*00e8*/ 	.word	0x00000001


	//----- nvinfo : EIATTR_CRS_STACK_SIZE
	.align		4
.L_2516:
        /*00ec*/ 	.byte	0x04, 0x1e
        /*00ee*/ 	.short	(.L_2518 - .L_2517)
.L_2517:
        /*00f0*/ 	.word	0x00000000


	//----- nvinfo : EIATTR_CBANK_PARAM_SIZE
	.align		4
.L_2518:
        /*00f4*/ 	.byte	0x03, 0x19
        /*00f6*/ 	.short	0x00e8


	//----- nvinfo : EIATTR_PARAM_CBANK
	.align		4
        /*00f8*/ 	.byte	0x04, 0x0a
        /*00fa*/ 	.short	(.L_2520 - .L_2519)
	.align		4
.L_2519:
        /*00fc*/ 	.word	index@(.nv.constant0._ZN10layer_norm13ln_fwd_kernelINS_13Kernel_traitsIf6__halfS2_S2_fjLj1280ELj1ELj4ELj1ELj16ENS_18Kernel_traits_baseILj1280EfS2_S2_S2_fjLj128EEEEELb0ELb0ELb1ELb1EEEvNS_9FwdParamsE)
        /*0100*/ 	.short	0x0380
        /*0102*/ 	.short	0x00e8


	//----- nvinfo : EIATTR_SW_WAR
	.align		4
.L_2520:
        /*0104*/ 	.byte	0x04, 0x36
        /*0106*/ 	.short	(.L_2522 - .L_2521)
.L_2521:
        /*0108*/ 	.word	0x00000008
.L_2522:


//--------------------- .nv.info._ZN10layer_norm13ln_fwd_kernelINS_13Kernel_traitsIf6__halfS2_S2_fjLj1280ELj1ELj4ELj1ELj16ENS_18Kernel_traits_baseILj1280EfS2_S2_S2_fjLj128EEEEELb0ELb1ELb0ELb0EEEvNS_9FwdParamsE --------------------------
	.section	.nv.info._ZN10layer_norm13ln_fwd_kernelINS_13Kernel_traitsIf6__halfS2_S2_fjLj1280ELj1ELj4ELj1ELj16ENS_18Kernel_traits_baseILj1280EfS2_S2_S2_fjLj128EEEEELb0ELb1ELb0ELb0EEEvNS_9FwdParamsE,"",@"SHT_CUDA_INFO"
	.sectionflags	@""
	.align	4


	//----- nvinfo : EIATTR_CUDA_API_VERSION
	.align		4
        /*0000*/ 	.byte	0x04, 0x37
        /*0002*/ 	.short	(.L_2524 - .L_2523)
.L_2523:
        /*0004*/ 	.word	0x00000082


	//----- nvinfo : EIATTR_KPARAM_INFO
	.align		4
.L_2524:
        /*0008*/ 	.byte	0x04, 0x17
        /*000a*/ 	.short	(.L_2526 - .L_2525)
.L_2525:
        /*000c*/ 	.word	0x00000000
        /*0010*/ 	.short	0x0000
        /*0012*/ 	.short	0x0000
        /*0014*/ 	.byte	0x00, 0xf0, 0xa1, 0x03


	//----- nvinfo : EIATTR_SPARSE_MMA_MASK
	.align		4
.L_2526:
        /*0018*/ 	.byte	0x03, 0x50
        /*001a*/ 	.short	0x0000


	//----- nvinfo : EIATTR_MAXREG_COUNT
	.align		4
        /*001c*/ 	.byte	0x03, 0x1b
        /*001e*/ 	.short	0x00ff


	//----- nvinfo : EIATTR_MERCURY_ISA_VERSION
	.align		4
        /*0020*/ 	.byte	0x03, 0x5f
        /*0022*/ 	.short	0x0101


	//----- nvinfo : EIATTR_COOP_GROUP_MASK_REGIDS
	.align		4
        /*0024*/ 	.byte	0x04, 0x29
        /*0026*/ 	.short	(.L_2528 - .L_2527)


	//   ....[0]....
.L_2527:
        /*0028*/ 	.word	0xffffffff


	//   ....[1]....
        /*002c*/ 	.word	0xffffffff


	//   ....[2]....
        /*0030*/ 	.word	0xffffffff


	//   ....[3]....
        /*0034*/ 	.word	0xffffffff


	//   ....[4]....
        /*0038*/ 	.word	0xffffffff


	//   ....[5]....
        /*003c*/ 	.word	0xffffffff


	//   ....[6]....
        /*0040*/ 	.word	0xffffffff


	//   ....[7]....
        /*0044*/ 	.word	0xffffffff


	//   ....[8]....
        /*0048*/ 	.word	0xffffffff


	//   ....[9]....
        /*004c*/ 	.word	0xffffffff


	//   ....[10]....
        /*0050*/ 	.word	0x050000b0


	//   ....[11]....
        /*0054*/ 	.word	0x050000b0


	//   ....[12]....
        /*0058*/ 	.word	0x050000b0


	//   ....[13]....
        /*005c*/ 	.word	0x050000b0


	//   ....[14]....
        /*0060*/ 	.word	0x050000b0


	//   ....[15]....
        /*0064*/ 	.word	0x050000b0


	//   ....[16]....
        /*0068*/ 	.word	0x050000b0


	//   ....[17]....
        /*006c*/ 	.word	0x050000b0


	//   ....[18]....
        /*0070*/ 	.word	0x050000b0


	//   ....[19]....
        /*0074*/ 	.word	0x050000b0


	//----- nvinfo : EIATTR_COOP_GROUP_INSTR_OFFSETS
	.align		4
.L_2528:
        /*0078*/ 	.byte	0x04, 0x28
        /*007a*/ 	.short	(.L_2530 - .L_2529)


	//   ....[0]....
.L_2529:
        /*007c*/ 	.word	0x00002830


	//   ....[1]....
        /*0080*/ 	.word	0x00002850


	//   ....[2]....
        /*0084*/ 	.word	0x00002870


	//   ....[3]....
        /*0088*/ 	.word	0x00002890


	//   ....[4]....
        /*008c*/ 	.word	0x000028c0


	//   ....[5]....
        /*0090*/ 	.word	0x00002e00


	//   ....[6]....
        /*0094*/ 	.word	0x00002e20


	//   ....[7]....
        /*0098*/ 	.word	0x00002e40


	//   ....[8]....
        /*009c*/ 	.word	0x00002e60


	//   ....[9]....
        /*00a0*/ 	.word	0x00002e80


	//   ....[10]....
        /*00a4*/ 	.word	0x00003b50


	//   ....[11]....
        /*00a8*/ 	.word	0x00003bf0


	//   ....[12]....
        /*00ac*/ 	.word	0x00003c60


	//   ....[13]....
        /*00b0*/ 	.word	0x00003cd0


	//   ....[14]....
        /*00b4*/ 	.word	0x00003d50


	//   ....[15]....
        /*00b8*/ 	.word	0x000042e0


	//   ....[16]....
        /*00bc*/ 	.word	0x00004350


	//   ....[17]....
        /*00c0*/ 	.word	0x000043c0


	//   ....[18]....
        /*00c4*/ 	.word	0x00004430


	//   ....[19]....
        /*00c8*/ 	.word	0x000044a0


	//----- nvinfo : EIATTR_VRC_CTA_INIT_COUNT
	.align		4
.L_2530:
        /*00cc*/ 	.byte	0x02, 0x4a
	.zero		1
	.zero		1


	//----- nvinfo : EIATTR_EXIT_INSTR_OFFSETS
	.align		4
        /*00d0*/ 	.byte	0x04, 0x1c
        /*00d2*/ 	.short	(.L_2532 - .L_2531)


	//   ....[0]....
.L_2531:
        /*00d4*/ 	.word	0x00000a10


	//   ....[1]....
        /*00d8*/ 	.word	0x00003ae0


	//----- nvinfo : EIATTR_MAX_THREADS
	.align		4
.L_2532:
        /*00dc*/ 	.byte	0x04, 0x05
        /*00de*/ 	.short	(.L_2534 - .L_2533)
.L_2533:
        /*00e0*/ 	.word	0x00000080
        /*00e4*/ 	.word	0x00000001
        /*00e8*/ 	.word	0x00000001


	//----- nvinfo : EIATTR_CRS_STACK_SIZE
	.align		4
.L_2534:
        /*00ec*/ 	.byte	0x04, 0x1e
        /*00ee*/ 	.short	(.L_2536 - .L_2535)
.L_2535:
        /*00f0*/ 	.word	0x00000000


	//----- nvinfo : EIATTR_CBANK_PARAM_SIZE
	.align		4
.L_2536:
        /*00f4*/ 	.byte	0x03, 0x19
        /*00f6*/ 	.short	0x00e8


	//----- nvinfo : EIATTR_PARAM_CBANK
	.align		4
        /*00f8*/ 	.byte	0x04, 0x0a
        /*00fa*/ 	.short	(.L_2538 - .L_2537)
	.align		4
.L_2537:
        /*00fc*/ 	.word	index@(.nv.constant0._ZN10layer_norm13ln_fwd_kernelINS_13Kernel_traitsIf6__halfS2_S2_fjLj1280ELj1ELj4ELj1ELj16ENS_18Kernel_traits_baseILj1280EfS2_S2_S2_fjLj128EEEEELb0ELb1ELb0ELb0EEEvNS_9FwdParamsE)
        /*0100*/ 	.short	0x0380
        /*0102*/ 	.short	0x00e8


	//----- nvinfo : EIATTR_SW_WAR
	.align		4
.L_2538:
        /*0104*/ 	.byte	0x04, 0x36
        /*0106*/ 	.short	(.L_2540 - .L_2539)
.L_2539:
        /*0108*/ 	.word	0x00000008
.L_2540:


//--------------------- .nv.info._ZN10layer_norm13ln_fwd_kernelINS_13Kernel_traitsIf6__halfS2_S2_fjLj1280ELj1ELj4ELj1ELj16ENS_18Kernel_traits_baseILj1280EfS2_S2_S2_fjLj128EEEEELb0ELb1ELb0ELb1EEEvNS_9FwdParamsE --------------------------
	.section	.nv.info._ZN10layer_norm13ln_fwd_kernelINS_13Kernel_traitsIf6__halfS2_S2_fjLj1280ELj1ELj4ELj1ELj16ENS_18Kernel_traits_baseILj1280EfS2_S2_S2_fjLj128EEEEELb0ELb1ELb0ELb1EEEvNS_9FwdParamsE,"",@"SHT_CUDA_INFO"
	.sectionflags	@""
	.align	4


	//----- nvinfo : EIATTR_CUDA_API_VERSION
	.align		4
        /*0000*/ 	.byte	0x04, 0x37
        /*0002*/ 	.short	(.L_2542 - .L_2541)
.L_2541:
        /*0004*/ 	.word	0x00000082


	//----- nvinfo : EIATTR_KPARAM_INFO
	.align		4
.L_2542:
        /*0008*/ 	.byte	0x04, 0x17
        /*000a*/ 	.short	(.L_2544 - .L_2543)
.L_2543:
        /*000c*/ 	.word	0x00000000
        /*0010*/ 	.short	0x0000
        /*0012*/ 	.short	0x0000
        /*0014*/ 	.byte	0x00, 0xf0, 0xa1, 0x03


	//----- nvinfo : EIATTR_SPARSE_MMA_MASK
	.align		4
.L_2544:
        /*0018*/ 	.byte	0x03, 0x50
        /*001a*/ 	.short	0x0000


	//----- nvinfo : EIATTR_MAXREG_COUNT
	.align		4
        /*001c*/ 	.byte	0x03, 0x1b
        /*001e*/ 	.short	0x00ff


	//----- nvinfo : EIATTR_MERCURY_ISA_VERSION
	.align		4
        /*0020*/ 	.byte	0x03, 0x5f
        /*0022*/ 	.short	0x0101


	//----- nvinfo : EIATTR_COOP_GROUP_MASK_REGIDS
	.align		4
        /*0024*/ 	.byte	0x04, 0x29
        /*0026*/ 	.short	(.L_2546 - .L_2545)


	//   ....[0]....
.L_2545:
        /*0028*/ 	.word	0xffffffff


	//   ....[1]....
        /*002c*/ 	.word	0xffffffff


	//   ....[2]....
        /*0030*/ 	.word	0xffffffff


	//   ....[3]....
        /*0034*/ 	.word	0xffffffff


	//   ....[4]....
        /*0038*/ 	.word	0xffffffff


	//   ....[5]....
        /*003c*/ 	.word	0xffffffff


	//   ....[6]....
        /*0040*/ 	.word	0xffffffff


	//   ....[7]....
        /*0044*/ 	.word	0xffffffff


	//   ....[8]....
        /*0048*/ 	.word	0xffffffff


	//   ....[9]....
        /*004c*/ 	.word	0xffffffff


	//   ....[10]....
        /*0050*/ 	.word	0xffffffff


	//   ....[11]....
        /*0054*/ 	.word	0xffffffff


	//   ....[12]....
        /*0058*/ 	.word	0xffffffff


	//   ....[13]....
        /*005c*/ 	.word	0xffffffff


	//   ....[14]....
        /*0060*/ 	.word	0xffffffff


	//   ....[15]....
        /*0064*/ 	.word	0xffffffff


	//   ....[16]....
        /*0068*/ 	.word	0xffffffff


	//   ....[17]....
        /*006c*/ 	.word	0xffffffff


	//   ....[18]....
        /*0070*/ 	.word	0xffffffff


	//   ....[19]....
        /*0074*/ 	.word	0xffffffff


	//   ....[20]....
        /*0078*/ 	.word	0x050000b0


	//   ....[21]....
        /*007c*/ 	.word	0x050000b0


	//   ....[22]....
        /*0080*/ 	.word	0x050000b0


	//   ....[23]....
        /*0084*/ 	.word	0x050000b0


	//   ....[24]....
        /*0088*/ 	.word	0x050000b0


	//   ....[25]....
        /*008c*/ 	.word	0x050000b0


	//   ....[26]....
        /*0090*/ 	.word	0x050000b0


	//   ....[27]....
        /*0094*/ 	.word	0x050000b0


	//   ....[28]....
        /*0098*/ 	.word	0x050000b0


	//   ....[29]....
        /*009c*/ 	.word	0x050000b0


	//   ....[30]....
        /*00a0*/ 	.word	0x050000b0


	//   ....[31]....
        /*00a4*/ 	.word	0x050000b0


	//   ....[32]....
        /*00a8*/ 	.word	0x050000b0


	//   ....[33]....
        /*00ac*/ 	.word	0x050000b0


	//   ....[34]....
        /*00b0*/ 	.word	0x050000b0


	//   ....[35]....
        /*00b4*/ 	.word	0x050000b0


	//   ....[36]....
        /*00b8*/ 	.word	0x050000b0


	//   ....[37]....
        /*00bc*/ 	.word	0x050000b0


	//   ....[38]....
        /*00c0*/ 	.word	0x050000b0


	//   ....[39]....
        /*00c4*/ 	.word	0x050000b0


	//----- nvinfo : EIATTR_COOP_GROUP_INSTR_OFFSETS
	.align		4
.L_2546:
        /*00c8*/ 	.byte	0x04, 0x28
        /*00ca*/ 	.short	(.L_2548 - .L_2547)


	//   ....[0]....
.L_2547:
        /*00cc*/ 	.word	0x000021a0


	//   ....[1]....
        /*00d0*/ 	.word	0x000021c0


	//   ....[2]....
        /*00d4*/ 	.word	0x000021e0


	//   ....[3]....
        /*00d8*/ 	.word	0x00002200


	//   ....[4]....
        /*00dc*/ 	.word	0x00002230


	//   ....[5]....
        /*00e0*/ 	.word	0x00002760


	//   ....[6]....
        /*00e4*/ 	.word	0x00002780


	//   ....[7]....
        /*00e8*/ 	.word	0x000027a0


	//   ....[8]....
        /*00ec*/ 	.word	0x000027c0


	//   ....[9]....
        /*00f0*/ 	.word	0x000027e0


	//   ....[10]....
        /*00f4*/ 	.word	0x000048b0


	//   ....[11]....
        /*00f8*/ 	.word	0x000048d0


	//   ....[12]....
        /*00fc*/ 	.word	0x000048f0


	//   ....[13]....
        /*0100*/ 	.word	0x00004910


	//   ....[14]....
        /*0104*/ 	.word	0x00004940


	//   ....[15]....
        /*0108*/ 	.word	0x00004e70


	//   ....[16]....
        /*010c*/ 	.word	0x00004e90


	//   ....[17]....
        /*0110*/ 	.word	0x00004eb0


	//   ....[18]....
        /*0114*/ 	.word	0x00004ed0


	//   ....[19]....
        /*0118*/ 	.word	0x00004ef0


	//   ....[20]....
        /*011c*/ 	.word	0x00005a00


	//   ....[21]....
        /*0120*/ 	.word	0x00005aa0


	//   ....[22]....
        /*0124*/ 	.word	0x00005b10


	//   ....[23]....
        /*0128*/ 	.word	0x00005b80


	//   ....[24]....
        /*012c*/ 	.word	0x00005c00


	//   ....[25]....
        /*0130*/ 	.word	0x00006180


	//   ....[26]....
        /*0134*/ 	.word	0x000061f0


	//   ....[27]....
        /*0138*/ 	.word	0x00006260


	//   ....[28]....
        /*013c*/ 	.word	0x000062d0


	//   ....[29]....
        /*0140*/ 	.word	0x00006340


	//   ....[30]....
        /*0144*/ 	.word	0x000063e0


	//   ....[31]....
        /*0148*/ 	.word	0x00006480


	//   ....[32]....
        /*014c*/ 	.word	0x000064f0


	//   ....[33]....
        /*0150*/ 	.word	0x00006560


	//   ....[34]....
        /*0154*/ 	.word	0x000065e0


	//   ....[35]....
        /*0158*/ 	.word	0x00006b60


	//   ....[36]....
        /*015c*/ 	.word	0x00006bd0


	//   ....[37]....
        /*0160*/ 	.word	0x00006c40


	//   ....[38]....
        /*0164*/ 	.word	0x00006cb0


	//   ....[39]....
        /*0168*/ 	.word	0x00006d20


	//----- nvinfo : EIATTR_VRC_CTA_INIT_COUNT
	.align		4
.L_2548:
        /*016c*/ 	.byte	0x02, 0x4a
	.zero		1
	.zero		1


	//----- nvinfo : EIATTR_EXIT_INSTR_OFFSETS
	.align		4
        /*0170*/ 	.byte	0x04, 0x1c
        /*0172*/ 	.short	(.L_2550 - .L_2549)


	//   ....[0]....
.L_2549:
        /*0174*/ 	.word	0x000005f0


	//   ....[1]....
        /*0178*/ 	.word	0x00003280


	//   ....[2]....
        /*017c*/ 	.word	0x00005990


	//----- nvinfo : EIATTR_MAX_THREADS
	.align		4
.L_2550:
        /*0180*/ 	.byte	0x04, 0x05
        /*0182*/ 	.short	(.L_2552 - .L_2551)
.L_2551:
        /*0184*/ 	.word	0x00000080
        /*0188*/ 	.word	0x00000001
        /*018c*/ 	.word	0x00000001


	//----- nvinfo : EIATTR_CRS_STACK_SIZE
	.align		4
.L_2552:
        /*0190*/ 	.byte	0x04, 0x1e
        /*0192*/ 	.short	(.L_2554 - .L_2553)
.L_2553:
        /*0194*/ 	.word	0x00000000


	//----- nvinfo : EIATTR_CBANK_PARAM_SIZE
	.align		4
.L_2554:
        /*0198*/ 	.byte	0x03, 0x19
        /*019a*/ 	.short	0x00e8


	//----- nvinfo : EIATTR_PARAM_CBANK
	.align		4
        /*019c*/ 	.byte	0x04, 0x0a
        /*019e*/ 	.short	(.L_2556 - .L_2555)
	.align		4
.L_2555:
        /*01a0*/ 	.word	index@(.nv.constant0._ZN10layer_norm13ln_fwd_kernelINS_13Kernel_traitsIf6__halfS2_S2_fjLj1280ELj1ELj4ELj1ELj16ENS_18Kernel_traits_baseILj1280EfS2_S2_S2_fjLj128EEEEELb0ELb1ELb0ELb1EEEvNS_9FwdParamsE)
        /*01a4*/ 	.short	0x0380
        /*01a6*/ 	.short	0x00e8


	//----- nvinfo : EIATTR_SW_WAR
	.align		4
.L_2556:
        /*01a8*/ 	.byte	0x04, 0x36
        /*01aa*/ 	.short	(.L_2558 - .L_2557)
.L_2557:
        /*01ac*/ 	.word	0x00000008
.L_2558:


//--------------------- .nv.info._ZN10layer_norm13ln_fwd_kernelINS_13Kernel_traitsIf6__halfS2_S2_fjLj1280ELj1ELj4ELj1ELj16ENS_18Kernel_traits_baseILj1280EfS2_S2_S2_fjLj128EEEEELb0ELb1ELb1ELb0EEEvNS_9FwdParamsE --------------------------
	.section	.nv.info._ZN10layer_norm13ln_fwd_kernelINS_13Kernel_traitsIf6__halfS2_S2_fjLj1280ELj1ELj4ELj1ELj16ENS_18Kernel_traits_baseILj1280EfS2_S2_S2_fjLj128EEEEELb0ELb1ELb1ELb0EEEvNS_9FwdParamsE,"",@"SHT_CUDA_INFO"
	.sectionflags	@""
	.align	4


	//----- nvinfo : EIATTR_CUDA_API_VERSION
	.align		4
        /*0000*/ 	.byte	0x04, 0x37
        /*0002*/ 	.short	(.L_2560 - .L_2559)
.L_2559:
        /*0004*/ 	.word	0x00000082


	//----- nvinfo : EIATTR_KPARAM_INFO
	.align		4
.L_2560:
        /*0008*/ 	.byte	0x04, 0x17
        /*000a*/ 	.short	(.L_2562 - .L_2561)
.L_2561:
        /*000c*/ 	.word	0x00000000
        /*0010*/ 	.short	0x0000
        /*0012*/ 	.short	0x0000
        /*0014*/ 	.byte	0x00, 0xf0, 0xa1, 0x03


	//----- nvinfo : EIATTR_SPARSE_MMA_MASK
	.align		4
.L_2562:
        /*0018*/ 	.byte	0x03, 0x50
        /*001a*/ 	.short	0x0000


	//----- nvinfo : EIATTR_MAXREG_COUNT
	.align		4
        /*001c*/ 	.byte	0x03, 0x1b
        /*001e*/ 	.short	0x00ff


	//----- nvinfo : EIATTR_MERCURY_ISA_VERSION
	.align		4
        /*0020*/ 	.byte	0x03, 0x5f
        /*0022*/ 	.short	0x0101


	//----- nvinfo : EIATTR_COOP_GROUP_MASK_REGIDS
	.align		4
        /*0024*/ 	.byte	0x04, 0x29
        /*0026*/ 	.short	(.L_2564 - .L_2563)


	//   ....[0]....
.L_2563:
        /*0028*/ 	.word	0xffffffff


	//   ....[1]....
        /*002c*/ 	.word	0xffffffff


	//   ....[2]....
        /*0030*/ 	.word	0xffffffff


	//   ....[3]....
        /*0034*/ 	.word	0xffffffff


	//   ....[4]....
        /*0038*/ 	.word	0xffffffff


	//   ....[5]....
        /*003c*/ 	.word	0xffffffff


	//   ....[6]....
        /*0040*/ 	.word	0xffffffff


	//   ....[7]....
        /*0044*/ 	.word	0xffffffff


	//   ....[8]....
        /*0048*/ 	.word	0xffffffff


	//   ....[9]....
        /*004c*/ 	.word	0xffffffff


	//   ....[10]....
        /*0050*/ 	.word	0x050000bb


	//   ....[11]....
        /*0054*/ 	.word	0x050000bb


	//   ....[12]....
        /*0058*/ 	.word	0x050000bb


	//   ....[13]....
        /*005c*/ 	.word	0x050000bb


	//   ....[14]....
        /*0060*/ 	.word	0x050000bb


	//   ....[15]....
        /*0064*/ 	.word	0x050000bb


	//   ....[16]....
        /*0068*/ 	.word	0x050000bb


	//   ....[17]....
        /*006c*/ 	.word	0x050000bb


	//   ....[18]....
        /*0070*/ 	.word	0x050000bb


	//   ....[19]....
        /*0074*/ 	.word	0x050000bb


	//----- nvinfo : EIATTR_COOP_GROUP_INSTR_OFFSETS
	.align		4
.L_2564:
        /*0078*/ 	.byte	0x04, 0x28
        /*007a*/ 	.short	(.L_2566 - .L_2565)


	//   ....[0]....
.L_2565:
        /*007c*/ 	.word	0x000035d0


	//   ....[1]....
        /*0080*/ 	.word	0x000035f0


	//   ....[2]....
        /*0084*/ 	.word	0x00003620


	//   ....[3]....
        /*0088*/ 	.word	0x00003640


	//   ....[4]....
        /*008c*/ 	.word	0x00003660


	//   ....[5]....
        /*0090*/ 	.word	0x00003ba0


	//   ....[6]....
        /*0094*/ 	.word	0x00003bc0


	//   ....[7]....
        /*0098*/ 	.word	0x00003be0


	//   ....[8]....
        /*009c*/ 	.word	0x00003c00


	//   ....[9]....
        /*00a0*/ 	.word	0x00003c20


	//   ....[10]....
        /*00a4*/ 	.word	0x00004960


	//   ....[11]....
        /*00a8*/ 	.word	0x00004a00


	//   ....[12]....
        /*00ac*/ 	.word	0x00004a80


	//   ....[13]....
        /*00b0*/ 	.word	0x00004af0


	//   ....[14]....
        /*00b4*/ 	.word	0x00004b60


	//   ....[15]....
        /*00b8*/ 	.word	0x000050e0


	//   ....[16]....
        /*00bc*/ 	.word	0x00005150


	//   ....[17]....
        /*00c0*/ 	.word	0x000051c0


	//   ....[18]....
        /*00c4*/ 	.word	0x00005230


	//   ....[19]....
        /*00c8*/ 	.word	0x000052a0


	//----- nvinfo : EIATTR_VRC_CTA_INIT_COUNT
	.align		4
.L_2566:
        /*00cc*/ 	.byte	0x02, 0x4a
	.zero		1
	.zero		1


	//----- nvinfo : EIATTR_EXIT_INSTR_OFFSETS
	.align		4
        /*00d0*/ 	.byte	0x04, 0x1c
        /*00d2*/ 	.short	(.L_2568 - .L_2567)


	//   ....[0]....
.L_2567:
        /*00d4*/ 	.word	0x00000a50


	//   ....[1]....
        /*00d8*/ 	.word	0x000048f0


	//----- nvinfo : EIATTR_MAX_THREADS
	.align		4
.L_2568:
        /*00dc*/ 	.byte	0x04, 0x05
        /*00de*/ 	.short	(.L_2570 - .L_2569)
.L_2569:
        /*00e0*/ 	.word	0x00000080
        /*00e4*/ 	.word	0x00000001
        /*00e8*/ 	.word	0x00000001


	//----- nvinfo : EIATTR_CRS_STACK_SIZE
	.align		4
.L_2570:
        /*00ec*/ 	.byte	0x04, 0x1e
        /*00ee*/ 	.short	(.L_2572 - .L_2571)
.L_2571:
        /*00f0*/ 	.word	0x00000000


	//----- nvinfo : EIATTR_CBANK_PARAM_SIZE
	.align		4
.L_2572:
        /*00f4*/ 	.byte	0x03, 0x19
        /*00f6*/ 	.short	0x00e8


	//----- nvinfo : EIATTR_PARAM_CBANK
	.align		4
        /*00f8*/ 	.byte	0x04, 0x0a
        /*00fa*/ 	.short	(.L_2574 - .L_2573)
	.align		4
.L_2573:
        /*00fc*/ 	.word	index@(.nv.constant0._ZN10layer_norm13ln_fwd_kernelINS_13Kernel_traitsIf6__halfS2_S2_fjLj1280ELj1ELj4ELj1ELj16ENS_18Kernel_traits_baseILj1280EfS2_S2_S2_fjLj128EEEEELb0ELb1ELb1ELb0EEEvNS_9FwdParamsE)
        /*0100*/ 	.short	0x0380
        /*0102*/ 	.short	0x00e8


	//----- nvinfo : EIATTR_SW_WAR
	.align		4
.L_2574:
        /*0104*/ 	.byte	0x04, 0x36
        /*0106*/ 	.short	(.L_2576 - .L_2575)
.L_2575:
        /*0108*/ 	.word	0x00000008
.L_2576:


//--------------------- .nv.info._ZN10layer_norm13ln_fwd_kernelINS_13Kernel_traitsIf6__halfS2_S2_fjLj1280ELj1ELj4ELj1ELj16ENS_18Kernel_traits_baseILj1280EfS2_S2_S2_fjLj128EEEEELb0ELb1ELb1ELb1EEEvNS_9FwdParamsE --------------------------
	.section	.nv.info._ZN10layer_norm13ln_fwd_kernelINS_13Kernel_traitsIf6__halfS2_S2_fjLj1280ELj1ELj4ELj1ELj16ENS_18Kernel_traits_baseILj1280EfS2_S2_S2_fjLj128EEEEELb0ELb1ELb1ELb1EEEvNS_9FwdParamsE,"",@"SHT_CUDA_INFO"
	.sectionflags	@""
	.align	4


	//----- nvinfo : EIATTR_CUDA_API_VERSION
	.align		4
        /*0000*/ 	.byte	0x04, 0x37
        /*0002*/ 	.short	(.L_2578 - .L_2577)
.L_2577:
        /*0004*/ 	.word	0x00000082


	//----- nvinfo : EIATTR_KPARAM_INFO
	.align		4
.L_2578:
        /*0008*/ 	.byte	0x04, 0x17
        /*000a*/ 	.short	(.L_2580 - .L_2579)
.L_2579:
        /*000c*/ 	.word	0x00000000
        /*0010*/ 	.short	0x0000
        /*0012*/ 	.short	0x0000
        /*0014*/ 	.byte	0x00, 0xf0, 0xa1, 0x03


	//----- nvinfo : EIATTR_SPARSE_MMA_MASK
	.align		4
.L_2580:
        /*0018*/ 	.byte	0x03, 0x50
        /*001a*/ 	.short	0x0000


	//----- nvinfo : EIATTR_MAXREG_COUNT
	.align		4
        /*001c*/ 	.byte	0x03, 0x1b
        /*001e*/ 	.short	0x00ff


	//----- nvinfo : EIATTR_MERCURY_ISA_VERSION
	.align		4
        /*0020*/ 	.byte	0x03, 0x5f
        /*0022*/ 	.short	0x0101


	//----- nvinfo : EIATTR_COOP_GROUP_MASK_REGIDS
	.align		4
        /*0024*/ 	.byte	0x04, 0x29
        /*0026*/ 	.short	(.L_2582 - .L_2581)


	//   ....[0]....
.L_2581:
        /*0028*/ 	.word	0xffffffff


	//   ....[1]....
        /*002c*/ 	.word	0xffffffff


	//   ....[2]....
        /*0030*/ 	.word	0xffffffff


	//   ....[3]....
        /*0034*/ 	.word	0xffffffff


	//   ....[4]....
        /*0038*/ 	.word	0xffffffff


	//   ....[5]....
        /*003c*/ 	.word	0xffffffff


	//   ....[6]....
        /*0040*/ 	.word	0xffffffff


	//   ....[7]....
        /*0044*/ 	.word	0xffffffff


	//   ....[8]....
        /*0048*/ 	.word	0xffffffff


	//   ....[9]....
        /*004c*/ 	.word	0xffffffff


	//   ....[10]....
        /*0050*/ 	.word	0x050000b6


	//   ....[11]....
        /*0054*/ 	.word	0x050000b6


	//   ....[12]....
        /*0058*/ 	.word	0x050000b6


	//   ....[13]....
        /*005c*/ 	.word	0x050000b6


	//   ....[14]....
        /*0060*/ 	.word	0x050000b6


	//   ....[15]....
        /*0064*/ 	.word	0x050000b6


	//   ....[16]....
        /*0068*/ 	.word	0x050000b6


	//   ....[17]....
        /*006c*/ 	.word	0x050000b6


	//   ....[18]....
        /*0070*/ 	.word	0x050000b6


	//   ....[19]....
        /*0074*/ 	.word	0x050000b6


	//----- nvinfo : EIATTR_COOP_GROUP_INSTR_OFFSETS
	.align		4
.L_2582:
        /*0078*/ 	.byte	0x04, 0x28
        /*007a*/ 	.short	(.L_2584 - .L_2583)


	//   ....[0]....
.L_2583:
        /*007c*/ 	.word	0x00002ef0


	//   ....[1]....
        /*0080*/ 	.word	0x00002f10


	//   ....[2]....
        /*0084*/ 	.word	0x00002f30


	//   ....[3]....
        /*0088*/ 	.word	0x00002f50


	//   ....[4]....
        /*008c*/ 	.word	0x00002f80


	//   ....[5]....
        /*0090*/ 	.word	0x000034b0


	//   ....[6]....
        /*0094*/ 	.word	0x000034d0


	//   ....[7]....
        /*0098*/ 	.word	0x000034f0


	//   ....[8]....
        /*009c*/ 	.word	0x00003510


	//   ....[9]....
        /*00a0*/ 	.word	0x00003530


	//   ....[10]....
        /*00a4*/ 	.word	0x00004120


	//   ....[11]....
        /*00a8*/ 	.word	0x000041c0


	//   ....[12]....
        /*00ac*/ 	.word	0x00004230


	//   ....[13]....
        /*00b0*/ 	.word	0x000042a0


	//   ....[14]....
        /*00b4*/ 	.word	0x00004320


	//   ....[15]....
        /*00b8*/ 	.word	0x000048a0


	//   ....[16]....
        /*00bc*/ 	.word	0x00004910


	//   ....[17]....
        /*00c0*/ 	.word	0x00004980


	//   ....[18]....
        /*00c4*/ 	.word	0x000049f0


	//   ....[19]....
        /*00c8*/ 	.word	0x00004a60


	//----- nvinfo : EIATTR_VRC_CTA_INIT_COUNT
	.align		4
.L_2584:
        /*00cc*/ 	.byte	0x02, 0x4a
	.zero		1
	.zero		1


	//----- nvinfo : EIATTR_EXIT_INSTR_OFFSETS
	.align		4
        /*00d0*/ 	.byte	0x04, 0x1c
        /*00d2*/ 	.short	(.L_2586 - .L_2585)


	//   ....[0]....
.L_2585:
        /*00d4*/ 	.word	0x00000620


	//   ....[1]....
        /*00d8*/ 	.word	0x000040b0


	//----- nvinfo : EIATTR_MAX_THREADS
	.align		4
.L_2586:
        /*00dc*/ 	.byte	0x04, 0x05
        /*00de*/ 	.short	(.L_2588 - .L_2587)
.L_2587:
        /*00e0*/ 	.word	0x00000080
        /*00e4*/ 	.word	0x00000001
        /*00e8*/ 	.word	0x00000001


	//----- nvinfo : EIATTR_CRS_STACK_SIZE
	.align		4
.L_2588:
        /*00ec*/ 	.byte	0x04, 0x1e
        /*00ee*/ 	.short	(.L_2590 - .L_2589)
.L_2589:
        /*00f0*/ 	.word	0x00000000


	//----- nvinfo : EIATTR_CBANK_PARAM_SIZE
	.align		4
.L_2590:
        /*00f4*/ 	.byte	0x03, 0x19
        /*00f6*/ 	.short	0x00e8


	//----- nvinfo : EIATTR_PARAM_CBANK
	.align		4
        /*00f8*/ 	.byte	0x04, 0x0a
        /*00fa*/ 	.short	(.L_2592 - .L_2591)
	.align		4
.L_2591:
        /*00fc*/ 	.word	index@(.nv.constant0._ZN10layer_norm13ln_fwd_kernelINS_13Kernel_traitsIf6__halfS2_S2_fjLj1280ELj1ELj4ELj1ELj16ENS_18Kernel_traits_baseILj1280EfS2_S2_S2_fjLj128EEEEELb0ELb1ELb1ELb1EEEvNS_9FwdParamsE)
        /*0100*/ 	.short	0x0380
        /*0102*/ 	.short	0x00e8


	//----- nvinfo : EIATTR_SW_WAR
	.align		4
.L_2592:
        /*0104*/ 	.byte	0x04, 0x36
        /*0106*/ 	.short	(.L_2594 - .L_2593)
.L_2593:
        /*0108*/ 	.word	0x00000008
.L_2594:


//--------------------- .nv.info._ZN10layer_norm13ln_fwd_kernelINS_13Kernel_traitsIf6__halfS2_S2_fjLj1280ELj1ELj4ELj1ELj16ENS_18Kernel_traits_baseILj1280EfS2_S2_S2_fjLj128EEEEELb1ELb0ELb0ELb0EEEvNS_9FwdParamsE --------------------------
	.section	.nv.info._ZN10layer_norm13ln_fwd_kernelINS_13Kernel_traitsIf6__halfS2_S2_fjLj1280ELj1ELj4ELj1ELj16ENS_18Kernel_traits_baseILj1280EfS2_S2_S2_fjLj128EEEEELb1ELb0ELb0ELb0EEEvNS_9FwdParamsE,"",@"SHT_CUDA_INFO"
	.sectionflags	@""
	.align	4


	//----- nvinfo : EIATTR_CUDA_API_VERSION
	.align		4
        /*0000*/ 	.byte	0x04, 0x37
        /*0002*/ 	.short	(.L_2596 - .L_2595)
.L_2595:
        /*0004*/ 	.word	0x00000082


	//----- nvinfo : EIATTR_KPARAM_INFO
	.align		4
.L_2596:
        /*0008*/ 	.byte	0x04, 0x17
        /*000a*/ 	.short	(.L_2598 - .L_2597)
.L_2597:
        /*000c*/ 	.word	0x00000000
        /*0010*/ 	.short	0x0000
        /*0012*/ 	.short	0x0000
        /*0014*/ 	.byte	0x00, 0xf0, 0xa1, 0x03


	//----- nvinfo : EIATTR_SPARSE_MMA_MASK
	.align		4
.L_2598:
        /*0018*/ 	.byte	0x03, 0x50
        /*001a*/ 	.short	0x0000


	//----- nvinfo : EIATTR_MAXREG_COUNT
	.align		4
        /*001c*/ 	.byte	0x03, 0x1b
        /*001e*/ 	.short	0x00ff


	//----- nvinfo : EIATTR_MERCURY_ISA_VERSION
	.align		4
        /*0020*/ 	.byte	0x03, 0x5f
        /*0022*/ 	.short	0x0101


	//----- nvinfo : EIATTR_COOP_GROUP_MASK_REGIDS
	.align		4
        /*0024*/ 	.byte	0x04, 0x29
        /*0026*/ 	.short	(.L_2600 - .L_2599)


	//   ....[0]....
.L_2599:
        /*0028*/ 	.word	0xffffffff


	//   ....[1]....
        /*002c*/ 	.word	0xffffffff


	//   ....[2]....
        /*0030*/ 	.word	0xffffffff


	//   ....[3]....
        /*0034*/ 	.word	0xffffffff


	//   ....[4]....
        /*0038*/ 	.word	0xffffffff


	//   ....[5]....
        /*003c*/ 	.word	0xffffffff


	//   ....[6]....
        /*0040*/ 	.word	0xffffffff


	//   ....[7]....
        /*0044*/ 	.word	0xffffffff


	//   ....[8]....
        /*0048*/ 	.word	0xffffffff


	//   ....[9]....
        /*004c*/ 	.word	0xffffffff


	//   ....[10]....
        /*0050*/ 	.word	0x0500008e


	//   ....[11]....
        /*0054*/ 	.word	0x0500008e


	//   ....[12]....
        /*0058*/ 	.word	0x0500008e


	//   ....[13]....
        /*005c*/ 	.word	0x0500008e


	//   ....[14]....
        /*0060*/ 	.word	0x0500008e


	//   ....[15]....
        /*0064*/ 	.word	0x0500008e


	//   ....[16]....
        /*0068*/ 	.word	0x0500008e


	//   ....[17]....
        /*006c*/ 	.word	0x0500008e


	//   ....[18]....
        /*0070*/ 	.word	0x0500008e


	//   ....[19]....
        /*0074*/ 	.word	0x0500008e


	//----- nvinfo : EIATTR_COOP_GROUP_INSTR_OFFSETS
	.align		4
.L_2600:
        /*0078*/ 	.byte	0x04, 0x28
        /*007a*/ 	.short	(.L_2602 - .L_2601)


	//   ....[0]....
.L_2601:
        /*007c*/ 	.word	0x0001b540


	//   ....[1]....
        /*0080*/ 	.word	0x0001b570


	//   ....[2]....
        /*0084*/ 	.word	0x0001b590


	//   ....[3]....
        /*0088*/ 	.word	0x0001b5b0


	//   ....[4]....
        /*008c*/ 	.word	0x0001b5e0


	//   ....[5]....
        /*0090*/ 	.word	0x0001bb20


	//   ....[6]....
        /*0094*/ 	.word	0x0001bb40


	//   ....[7]....
        /*0098*/ 	.word	0x0001bb60


	//   ....[8]....
        /*009c*/ 	.word	0x0001bb80


	//   ....[9]....
        /*00a0*/ 	.word	0x0001bba0


	//   ....[10]....
        /*00a4*/ 	.word	0x0001c870


	//   ....[11]....
        /*00a8*/ 	.word	0x0001c910


	//   ....[12]....
        /*00ac*/ 	.word	0x0001c980


	//   ....[13]....
        /*00b0*/ 	.word	0x0001c9f0


	//   ....[14]....
        /*00b4*/ 	.word	0x0001ca70


	//   ....[15]....
        /*00b8*/ 	.word	0x0001d010


	//   ....[16]....
        /*00bc*/ 	.word	0x0001d080


	//   ....[17]....
        /*00c0*/ 	.word	0x0001d0f0


	//   ....[18]....
        /*00c4*/ 	.word	0x0001d160


	//   ....[19]....
        /*00c8*/ 	.word	0x0001d1d0


	//----- nvinfo : EIATTR_VRC_CTA_INIT_COUNT
	.align		4
.L_2602:
        /*00cc*/ 	.byte	0x02, 0x4a
	.zero		1
	.zero		1


	//----- nvinfo : EIATTR_EXIT_INSTR_OFFSETS
	.align		4
        /*00d0*/ 	.byte	0x04, 0x1c
        /*00d2*/ 	.short	(.L_2604 - .L_2603)


	//   ....[0]....
.L_2603:
        /*00d4*/ 	.word	0x000009f0


	//   ....[1]....
        /*00d8*/ 	.word	0x0001c800


	//----- nvinfo : EIATTR_INDIRECT_BRANCH_TARGETS
	.align		4
.L_2604:
        /*00dc*/ 	.byte	0x04, 0x34
        /*00de*/ 	.short	(.L_2606 - .L_2605)


	//   ....[0]....
.L_2605:
        /*00e0*/ 	.word	.L_x_45688@srel
        /*00e4*/ 	.short	0x0
        /*00e6*/ 	.short	0x0
        /*00e8*/ 	.word	0x3
        /*00ec*/ 	.word	.L_x_45689@srel
        /*00f0*/ 	.word	.L_x_45690@srel
        /*00f4*/ 	.word	.L_x_45691@srel


	//----- nvinfo : EIATTR_MAX_THREADS
	.align		4
.L_2606:
        /*00f8*/ 	.byte	0x04, 0x05
        /*00fa*/ 	.short	(.L_2608 - .L_2607)
.L_2607:
        /*00fc*/ 	.word	0x00000080
        /*0100*/ 	.word	0x00000001
        /*0104*/ 	.word	0x00000001


	//----- nvinfo : EIATTR_CRS_STACK_SIZE
	.align		4
.L_2608:
        /*0108*/ 	.byte	0x04, 0x1e
        /*010a*/ 	.short	(.L_2610 - .L_2609)
.L_2609:
        /*010c*/ 	.word	0x00000000


	//----- nvinfo : EIATTR_CBANK_PARAM_SIZE
	.align		4
.L_2610:
        /*0110*/ 	.byte	0x03, 0x19
        /*0112*/ 	.short	0x00e8


	//----- nvinfo : EIATTR_PARAM_CBANK
	.align		4
        /*0114*/ 	.byte	0x04, 0x0a
        /*0116*/ 	.short	(.L_2612 - .L_2611)
	.align		4
.L_2611:
        /*0118*/ 	.word	index@(.nv.constant0._ZN10layer_norm13ln_fwd_kernelINS_13Kernel_traitsIf6__halfS2_S2_fjLj1280ELj1ELj4ELj1ELj16ENS_18Kernel_traits_baseILj1280EfS2_S2_S2_fjLj128EEEEELb1ELb0ELb0ELb0EEEvNS_9FwdParamsE)
        /*011c*/ 	.short	0x0380
        /*011e*/ 	.short	0x00e8


	//----- nvinfo : EIATTR_SW_WAR
	.align		4
.L_2612:
        /*0120*/ 	.byte	0x04, 0x36
        /*0122*/ 	.short	(.L_2614 - .L_2613)
.L_2613:
        /*0124*/ 	.word	0x00000008
.L_2614:


//--------------------- .nv.info._ZN10layer_norm13ln_fwd_kernelINS_13Kernel_traitsIf6__halfS2_S2_fjLj1280ELj1ELj4ELj1ELj16ENS_18Kernel_traits_baseILj1280EfS2_S2_S2_fjLj128EEEEELb1ELb0ELb0ELb1EEEvNS_9FwdParamsE --------------------------
	.section	.nv.info._ZN10layer_norm13ln_fwd_kernelINS_13Kernel_traitsIf6__halfS2_S2_fjLj1280ELj1ELj4ELj1ELj16ENS_18Kernel_traits_baseILj1280EfS2_S2_S2_fjLj128EEEEELb1ELb0ELb0ELb1EEEvNS_9FwdParamsE,"",@"SHT_CUDA_INFO"
	.sectionflags	@""
	.align	4


	//----- nvinfo : EIATTR_CUDA_API_VERSION
	.align		4
        /*0000*/ 	.byte	0x04, 0x37
        /*0002*/ 	.short	(.L_2616 - .L_2615)
.L_2615:
        /*0004*/ 	.word	0x00000082


	//----- nvinfo : EIATTR_KPARAM_INFO
	.align		4
.L_2616:
        /*0008*/ 	.byte	0x04, 0x17
        /*000a*/ 	.short	(.L_2618 - .L_2617)
.L_2617:
        /*000c*/ 	.word	0x00000000
        /*0010*/ 	.short	0x0000
        /*0012*/ 	.short	0x0000
        /*0014*/ 	.byte	0x00, 0xf0, 0xa1, 0x03


	//----- nvinfo : EIATTR_SPARSE_MMA_MASK
	.align		4
.L_2618:
        /*0018*/ 	.byte	0x03, 0x50
        /*001a*/ 	.short	0x0000


	//----- nvinfo : EIATTR_MAXREG_COUNT
	.align		4
        /*001c*/ 	.byte	0x03, 0x1b
        /*001e*/ 	.short	0x00ff


	//----- nvinfo : EIATTR_MERCURY_ISA_VERSION
	.align		4
        /*0020*/ 	.byte	0x03, 0x5f
        /*0022*/ 	.short	0x0101


	//----- nvinfo : EIATTR_COOP_GROUP_MASK_REGIDS
	.align		4
        /*0024*/ 	.byte	0x04, 0x29
        /*0026*/ 	.short	(.L_2620 - .L_2619)


	//   ....[0]....
.L_2619:
        /*0028*/ 	.word	0xffffffff


	//   ....[1]....
        /*002c*/ 	.word	0xffffffff


	//   ....[2]....
        /*0030*/ 	.word	0xffffffff


	//   ....[3]....
        /*0034*/ 	.word	0xffffffff


	//   ....[4]....
        /*0038*/ 	.word	0xffffffff


	//   ....[5]....
        /*003c*/ 	.word	0xffffffff


	//   ....[6]....
        /*0040*/ 	.word	0xffffffff


	//   ....[7]....
        /*0044*/ 	.word	0xffffffff


	//   ....[8]....
        /*0048*/ 	.word	0xffffffff


	//   ....[9]....
        /*004c*/ 	.word	0xffffffff


	//   ....[10]....
        /*0050*/ 	.word	0x05000066


	//   ....[11]....
        /*0054*/ 	.word	0x05000066


	//   ....[12]....
        /*0058*/ 	.word	0x05000066


	//   ....[13]....
        /*005c*/ 	.word	0x05000066


	//   ....[14]....
        /*0060*/ 	.word	0x05000066


	//   ....[15]....
        /*0064*/ 	.word	0x05000066


	//   ....[16]....
        /*0068*/ 	.word	0x05000066


	//   ....[17]....
        /*006c*/ 	.word	0x05000066


	//   ....[18]....
        /*0070*/ 	.word	0x05000066


	//   ....[19]....
        /*0074*/ 	.word	0x05000066


	//----- nvinfo : EIATTR_COOP_GROUP_INSTR_OFFSETS
	.align		4
.L_2620:
        /*0078*/ 	.byte	0x04, 0x28
        /*007a*/ 	.short	(.L_2622 - .L_2621)


	//   ....[0]....
.L_2621:
        /*007c*/ 	.word	0x0001ade0


	//   ....[1]....
        /*0080*/ 	.word	0x0001ae00


	//   ....[2]....
        /*0084*/ 	.word	0x0001ae20


	//   ....[3]....
        /*0088*/ 	.word	0x0001ae40


	//   ....[4]....
        /*008c*/ 	.word	0x0001ae70


	//   ....[5]....
        /*0090*/ 	.word	0x0001b3a0


	//   ....[6]....
        /*0094*/ 	.word	0x0001b3c0


	//   ....[7]....
        /*0098*/ 	.word	0x0001b3e0


	//   ....[8]....
        /*009c*/ 	.word	0x0001b400


	//   ....[9]....
        /*00a0*/ 	.word	0x0001b420


	//   ....[10]....
        /*00a4*/ 	.word	0x0001bf40


	//   ....[11]....
        /*00a8*/ 	.word	0x0001bfe0


	//   ....[12]....
        /*00ac*/ 	.word	0x0001c050


	//   ....[13]....
        /*00b0*/ 	.word	0x0001c0c0


	//   ....[14]....
        /*00b4*/ 	.word	0x0001c140


	//   ....[15]....
        /*00b8*/ 	.word	0x0001c6c0


	//   ....[16]....
        /*00bc*/ 	.word	0x0001c730


	//   ....[17]....
        /*00c0*/ 	.word	0x0001c7a0


	//   ....[18]....
        /*00c4*/ 	.word	0x0001c810


	//   ....[19]....
        /*00c8*/ 	.word	0x0001c880


	//----- nvinfo : EIATTR_VRC_CTA_INIT_COUNT
	.align		4
.L_2622:
        /*00cc*/ 	.byte	0x02, 0x4a
	.zero		1
	.zero		1


	//----- nvinfo : EIATTR_EXIT_INSTR_OFFSETS
	.align		4
        /*00d0*/ 	.byte	0x04, 0x1c
        /*00d2*/ 	.short	(.L_2624 - .L_2623)


	//   ....[0]....
.L_2623:
        /*00d4*/ 	.word	0x000006d0


	//   ....[1]....
        /*00d8*/ 	.word	0x0001bed0


	//----- nvinfo : EIATTR_INDIRECT_BRANCH_TARGETS
	.align		4
.L_2624:
        /*00dc*/ 	.byte	0x04, 0x34
        /*00de*/ 	.short	(.L_2626 - .L_2625)


	//   ....[0]....
.L_2625:
        /*00e0*/ 	.word	.L_x_45692@srel
        /*00e4*/ 	.short	0x0
        /*00e6*/ 	.short	0x0
        /*00e8*/ 	.word	0x3
        /*00ec*/ 	.word	.L_x_45693@srel
        /*00f0*/ 	.word	.L_x_45694@srel
        /*00f4*/ 	.word	.L_x_45695@srel


	//----- nvinfo : EIATTR_MAX_THREADS
	.align		4
.L_2626:
        /*00f8*/ 	.byte	0x04, 0x05
        /*00fa*/ 	.short	(.L_2628 - .L_2627)
.L_2627:
        /*00fc*/ 	.word	0x00000080
        /*0100*/ 	.word	0x00000001
        /*0104*/ 	.word	0x00000001


	//----- nvinfo : EIATTR_CRS_STACK_SIZE
	.align		4
.L_2628:
        /*0108*/ 	.byte	0x04, 0x1e
        /*010a*/ 	.short	(.L_2630 - .L_2629)
.L_2629:
        /*010c*/ 	.word	0x00000000


	//----- nvinfo : EIATTR_CBANK_PARAM_SIZE
	.align		4
.L_2630:
        /*0110*/ 	.byte	0x03, 0x19
        /*0112*/ 	.short	0x00e8


	//----- nvinfo : EIATTR_PARAM_CBANK
	.align		4
        /*0114*/ 	.byte	0x04, 0x0a
        /*0116*/ 	.short	(.L_2632 - .L_2631)
	.align		4
.L_2631:
        /*0118*/ 	.word	index@(.nv.constant0._ZN10layer_norm13ln_fwd_kernelINS_13Kernel_traitsIf6__halfS2_S2_fjLj1280ELj1ELj4ELj1ELj16ENS_18Kernel_traits_baseILj1280EfS2_S2_S2_fjLj128EEEEELb1ELb0ELb0ELb1EEEvNS_9FwdParamsE)
        /*011c*/ 	.short	0x0380
        /*011e*/ 	.short	0x00e8


	//----- nvinfo : EIATTR_SW_WAR
	.align		4
.L_2632:
        /*0120*/ 	.byte	0x04, 0x36
        /*0122*/ 	.short	(.L_2634 - .L_2633)
.L_2633:
        /*0124*/ 	.word	0x00000008
.L_2634:


//--------------------- .nv.info._ZN10layer_norm13ln_fwd_kernelINS_13Kernel_traitsIf6__halfS2_S2_fjLj1280ELj1ELj4ELj1ELj16ENS_18Kernel_traits_baseILj1280EfS2_S2_S2_fjLj128EEEEELb1ELb0ELb1ELb0EEEvNS_9FwdParamsE --------------------------
	.section	.nv.info._ZN10layer_norm13ln_fwd_kernelINS_13Kernel_traitsIf6__halfS2_S2_fjLj1280ELj1ELj4ELj1ELj16ENS_18Kernel_traits_baseILj1280EfS2_S2_S2_fjLj128EEEEELb1ELb0ELb1ELb0EEEvNS_9FwdParamsE,"",@"SHT_CUDA_INFO"
	.sectionflags	@""
	.align	4


	//----- nvinfo : EIATTR_CUDA_API_VERSION
	.align		4
        /*0000*/ 	.byte	0x04, 0x37
        /*0002*/ 	.short	(.L_2636 - .L_2635)
.L_2635:
        /*0004*/ 	.word	0x00000082


	//----- nvinfo : EIATTR_KPARAM_INFO
	.align		4
.L_2636:
        /*0008*/ 	.byte	0x04, 0x17
        /*000a*/ 	.short	(.L_2638 - .L_2637)
.L_2637:
        /*000c*/ 	.word	0x00000000
        /*0010*/ 	.short	0x0000
        /*0012*/ 	.short	0x0000
        /*0014*/ 	.byte	0x00, 0xf0, 0xa1, 0x03


	//----- nvinfo : EIATTR_SPARSE_MMA_MASK
	.align		4
.L_2638:
        /*0018*/ 	.byte	0x03, 0x50
        /*001a*/ 	.short	0x0000


	//----- nvinfo : EIATTR_MAXREG_COUNT
	.align		4
        /*001c*/ 	.byte	0x03, 0x1b
        /*001e*/ 	.short	0x00ff


	//----- nvinfo : EIATTR_MERCURY_ISA_VERSION
	.align		4
        /*0020*/ 	.byte	0x03, 0x5f
        /*0022*/ 	.short	0x0101


	//----- nvinfo : EIATTR_COOP_GROUP_MASK_REGIDS
	.align		4
        /*0024*/ 	.byte	0x04, 0x29
        /*0026*/ 	.short	(.L_2640 - .L_2639)


	//   ....[0]....
.L_2639:
        /*0028*/ 	.word	0xffffffff


	//   ....[1]....
        /*002c*/ 	.word	0xffffffff


	//   ....[2]....
        /*0030*/ 	.word	0xffffffff


	//   ....[3]....
        /*0034*/ 	.word	0xffffffff


	//   ....[4]....
        /*0038*/ 	.word	0xffffffff


	//   ....[5]....
        /*003c*/ 	.word	0xffffffff


	//   ....[6]....
        /*0040*/ 	.word	0xffffffff


	//   ....[7]....
        /*0044*/ 	.word	0xffffffff


	//   ....[8]....
        /*0048*/ 	.word	0xffffffff


	//   ....[9]....
        /*004c*/ 	.word	0xffffffff


	//   ....[10]....
        /*0050*/ 	.word	0x0500006b


	//   ....[11]....
        /*0054*/ 	.word	0x0500006b


	//   ....[12]....
        /*0058*/ 	.word	0x0500006b


	//   ....[13]....
        /*005c*/ 	.word	0x0500006b


	//   ....[14]....
        /*0060*/ 	.word	0x0500006b


	//   ....[15]....
        /*0064*/ 	.word	0x0500006b


	//   ....[16]....
        /*0068*/ 	.word	0x0500006b


	//   ....[17]....
        /*006c*/ 	.word	0x0500006b


	//   ....[18]....
        /*0070*/ 	.word	0x0500006b


	//   ....[19]....
        /*0074*/ 	.word	0x0500006b


	//----- nvinfo : EIATTR_COOP_GROUP_INSTR_OFFSETS
	.align		4
.L_2640:
        /*0078*/ 	.byte	0x04, 0x28
        /*007a*/ 	.short	(.L_2642 - .L_2641)


	//   ....[0]....
.L_2641:
        /*007c*/ 	.word	0x000217c0


	//   ....[1]....
        /*0080*/ 	.word	0x000217f0


	//   ....[2]....
        /*0084*/ 	.word	0x00021810


	//   ....[3]....
        /*0088*/ 	.word	0x00021830


	//   ....[4]....
        /*008c*/ 	.word	0x00021850


	//   ....[5]....
        /*0090*/ 	.word	0x00021d90


	//   ....[6]....
        /*0094*/ 	.word	0x00021db0


	//   ....[7]....
        /*0098*/ 	.word	0x00021dd0


	//   ....[8]....
        /*009c*/ 	.word	0x00021df0


	//   ....[9]....
        /*00a0*/ 	.word	0x00021e10


	//   ....[10]....
        /*00a4*/ 	.word	0x00022b50


	//   ....[11]....
        /*00a8*/ 	.word	0x00022c00


	//   ....[12]....
        /*00ac*/ 	.word	0x00022c70


	//   ....[13]....
        /*00b0*/ 	.word	0x00022ce0


	//   ....[14]....
        /*00b4*/ 	.word	0x00022d50


	//   ....[15]....
        /*00b8*/ 	.word	0x000232f0


	//   ....[16]....
        /*00bc*/ 	.word	0x00023360


	//   ....[17]....
        /*00c0*/ 	.word	0x000233d0


	//   ....[18]....
        /*00c4*/ 	.word	0x00023440


	//   ....[19]....
        /*00c8*/ 	.word	0x000234b0


	//----- nvinfo : EIATTR_VRC_CTA_INIT_COUNT
	.align		4
.L_2642:
        /*00cc*/ 	.byte	0x02, 0x4a
	.zero		1
	.zero		1


	//----- nvinfo : EIATTR_EXIT_INSTR_OFFSETS
	.align		4
        /*00d0*/ 	.byte	0x04, 0x1c
        /*00d2*/ 	.short	(.L_2644 - .L_2643)


	//   ....[0]....
.L_2643:
        /*00d4*/ 	.word	0x000009f0


	//   ....[1]....
        /*00d8*/ 	.word	0x00022ae0


	//----- nvinfo : EIATTR_MAX_THREADS
	.align		4
.L_2644:
        /*00dc*/ 	.byte	0x04, 0x05
        /*00de*/ 	.short	(.L_2646 - .L_2645)
.L_2645:
        /*00e0*/ 	.word	0x00000080
        /*00e4*/ 	.word	0x00000001
        /*00e8*/ 	.word	0x00000001


	//----- nvinfo : EIATTR_CRS_STACK_SIZE
	.align		4
.L_2646:
        /*00ec*/ 	.byte	0x04, 0x1e
        /*00ee*/ 	.short	(.L_2648 - .L_2647)
.L_2647:
        /*00f0*/ 	.word	0x00000000


	//----- nvinfo : EIATTR_CBANK_PARAM_SIZE
	.align		4
.L_2648:
        /*00f4*/ 	.byte	0x03, 0x19
        /*00f6*/ 	.short	0x00e8


	//----- nvinfo : EIATTR_PARAM_CBANK
	.align		4
        /*00f8*/ 	.byte	0x04, 0x0a
        /*00fa*/ 	.short	(.L_2650 - .L_2649)
	.align		4
.L_2649:
        /*00fc*/ 	.word	index@(.nv.constant0._ZN10layer_norm13ln_fwd_kernelINS_13Kernel_traitsIf6__halfS2_S2_fjLj1280ELj1ELj4ELj1ELj16ENS_18Kernel_traits_baseILj1280EfS2_S2_S2_fjLj128EEEEELb1ELb0ELb1ELb0EEEvNS_9FwdParamsE)
        /*0100*/ 	.short	0x0380
        /*0102*/ 	.short	0x00e8


	//----- nvinfo : EIATTR_SW_WAR
	.align		4
.L_2650:
        /*0104*/ 	.byte	0x04, 0x36
        /*0106*/ 	.short	(.L_2652 - .L_2651)
.L_2651:
        /*0108*/ 	.word	0x00000008
.L_2652:


//--------------------- .nv.info._ZN10layer_norm13ln_fwd_kernelINS_13Kernel_traitsIf6__halfS2_S2_fjLj1280ELj1ELj4ELj1ELj16ENS_18Kernel_traits_baseILj1280EfS2_S2_S2_fjLj128EEEEELb1ELb0ELb1ELb1EEEvNS_9FwdParamsE --------------------------
	.section	.nv.info._ZN10layer_norm13ln_fwd_kernelINS_13Kernel_traitsIf6__halfS2_S2_fjLj1280ELj1ELj4ELj1ELj16ENS_18Kernel_traits_baseILj1280EfS2_S2_S2_fjLj128EEEEELb1ELb0ELb1ELb1EEEvNS_9FwdParamsE,"",@"SHT_CUDA_INFO"
	.sectionflags	@""
	.align	4


	//----- nvinfo : EIATTR_CUDA_API_VERSION
	.align		4
        /*0000*/ 	.byte	0x04, 0x37
        /*0002*/ 	.short	(.L_2654 - .L_2653)
.L_2653:
        /*0004*/ 	.word	0x00000082


	//----- nvinfo : EIATTR_KPARAM_INFO
	.align		4
.L_2654:
        /*0008*/ 	.byte	0x04, 0x17
        /*000a*/ 	.short	(.L_2656 - .L_2655)
.L_2655:
        /*000c*/ 	.word	0x00000000
        /*0010*/ 	.short	0x0000
        /*0012*/ 	.short	0x0000
        /*0014*/ 	.byte	0x00, 0xf0, 0xa1, 0x03


	//----- nvinfo : EIATTR_SPARSE_MMA_MASK
	.align		4
.L_2656:
        /*0018*/ 	.byte	0x03, 0x50
        /*001a*/ 	.short	0x0000


	//----- nvinfo : EIATTR_MAXREG_COUNT
	.align		4
        /*001c*/ 	.byte	0x03, 0x1b
        /*001e*/ 	.short	0x00ff


	//----- nvinfo : EIATTR_ANNOTATIONS
	.align		4
        /*0020*/ 	.byte	0x04, 0x55
        /*0022*/ 	.short	(.L_2658 - .L_2657)


	//   ....[0]....
.L_2657:
        /*0024*/ 	.word	0x00000001
        /*0028*/ 	.byte	0x90, 0x04, 0x00, 0x00, 0x01, 0x00, 0x00, 0x00, 0xa0, 0x04, 0x00, 0x00, 0x01, 0x00, 0x00, 0x00
        /*0038*/ 	.byte	0xc0, 0x06, 0x00, 0x00, 0x01, 0x00, 0x00, 0x00, 0xd0, 0x06, 0x00, 0x00, 0x01, 0x00, 0x00, 0x00
        /*0048*/ 	.byte	0xd0, 0xe3, 0x01, 0x00, 0x01, 0x00, 0x00, 0x00, 0x00, 0xe4, 0x01, 0x00, 0x01, 0x00, 0x00, 0x00
        /*0058*/ 	.byte	0x10, 0xe4, 0x01, 0x00, 0x01, 0x00, 0x00, 0x00, 0x30, 0xe4, 0x01, 0x00


	//----- nvinfo : EIATTR_MERCURY_ISA_VERSION
	.align		4
.L_2658:
        /*0064*/ 	.byte	0x03, 0x5f
        /*0066*/ 	.short	0x0101


	//----- nvinfo : EIATTR_COOP_GROUP_MASK_REGIDS
	.align		4
        /*0068*/ 	.byte	0x04, 0x29
        /*006a*/ 	.short	(.L_2660 - .L_2659)


	//   ....[0]....
.L_2659:
        /*006c*/ 	.word	0xffffffff


	//   ....[1]....
        /*0070*/ 	.word	0xffffffff


	//   ....[2]....
        /*0074*/ 	.word	0xffffffff


	//   ....[3]....
        /*0078*/ 	.word	0xffffffff


	//   ....[4]....
        /*007c*/ 	.word	0xffffffff


	//   ....[5]....
        /*0080*/ 	.word	0xffffffff


	//   ....[6]....
        /*0084*/ 	.word	0xffffffff


	//   ....[7]....
        /*0088*/ 	.word	0xffffffff


	//   ....[8]....
        /*008c*/ 	.word	0xffffffff


	//   ....[9]....
        /*0090*/ 	.word	0xffffffff


	//   ....[10]....
        /*0094*/ 	.word	0x0500001d


	//   ....[11]....
        /*0098*/ 	.word	0x0500001d


	//   ....[12]....
        /*009c*/ 	.word	0x0500001d


	//   ....[13]....
        /*00a0*/ 	.word	0x0500001d


	//   ....[14]....
        /*00a4*/ 	.word	0x0500001d


	//   ....[15]....
        /*00a8*/ 	.word	0x0500001d


	//   ....[16]....
        /*00ac*/ 	.word	0x0500001d


	//   ....[17]....
        /*00b0*/ 	.word	0x0500001d


	//   ....[18]....
        /*00b4*/ 	.word	0x0500001d


	//   ....[19]....
        /*00b8*/ 	.word	0x0500001d


	//----- nvinfo : EIATTR_COOP_GROUP_INSTR_OFFSETS
	.align		4
.L_2660:
        /*00bc*/ 	.byte	0x04, 0x28
        /*00be*/ 	.short	(.L_2662 - .L_2661)


	//   ....[0]....
.L_2661:
        /*00c0*/ 	.word	0x0001dc80


	//   ....[1]....
        /*00c4*/ 	.word	0x0001dcb0


	//   ....[2]....
        /*00c8*/ 	.word	0x0001dcd0


	//   ....[3]....
        /*00cc*/ 	.word	0x0001dcf0


	//   ....[4]....
        /*00d0*/ 	.word	0x0001dd10


	//   ....[5]....
        /*00d4*/ 	.word	0x0001e240


	//   ....[6]....
        /*00d8*/ 	.word	0x0001e260


	//   ....[7]....
        /*00dc*/ 	.word	0x0001e280


	//   ....[8]....
        /*00e0*/ 	.word	0x0001e2a0


	//   ....[9]....
        /*00e4*/ 	.word	0x0001e2c0


	//   ....[10]....
        /*00e8*/ 	.word	0x0001eef0


	//   ....[11]....
        /*00ec*/ 	.word	0x0001efa0


	//   ....[12]....
        /*00f0*/ 	.word	0x0001f010


	//   ....[13]....
        /*00f4*/ 	.word	0x0001f080


	//   ....[14]....
        /*00f8*/ 	.word	0x0001f0f0


	//   ....[15]....
        /*00fc*/ 	.word	0x0001f670


	//   ....[16]....
        /*0100*/ 	.word	0x0001f6e0


	//   ....[17]....
        /*0104*/ 	.word	0x0001f750


	//   ....[18]....
        /*0108*/ 	.word	0x0001f7c0


	//   ....[19]....
        /*010c*/ 	.word	0x0001f830


	//----- nvinfo : EIATTR_VRC_CTA_INIT_COUNT
	.align		4
.L_2662:
        /*0110*/ 	.byte	0x02, 0x4a
	.zero		1
	.zero		1


	//----- nvinfo : EIATTR_EXIT_INSTR_OFFSETS
	.align		4
        /*0114*/ 	.byte	0x04, 0x1c
        /*0116*/ 	.short	(.L_2664 - .L_2663)


	//   ....[0]....
.L_2663:
        /*0118*/ 	.word	0x00000700


	//   ....[1]....
        /*011c*/ 	.word	0x0001ee90


	//----- nvinfo : EIATTR_MAX_THREADS
	.align		4
.L_2664:
        /*0120*/ 	.byte	0x04, 0x05
        /*0122*/ 	.short	(.L_2666 - .L_2665)
.L_2665:
        /*0124*/ 	.word	0x00000080
        /*0128*/ 	.word	0x00000001
        /*012c*/ 	.word	0x00000001


	//----- nvinfo : EIATTR_CRS_STACK_SIZE
	.align		4
.L_2666:
        /*0130*/ 	.byte	0x04, 0x1e
        /*0132*/ 	.short	(.L_2668 - .L_2667)
.L_2667:
        /*0134*/ 	.word	0x00000000


	//----- nvinfo : EIATTR_CBANK_PARAM_SIZE
	.align		4
.L_2668:
        /*0138*/ 	.byte	0x03, 0x19
        /*013a*/ 	.short	0x00e8


	//----- nvinfo : EIATTR_PARAM_CBANK
	.align		4
        /*013c*/ 	.byte	0x04, 0x0a
        /*013e*/ 	.short	(.L_2670 - .L_2669)
	.align		4
.L_2669:
        /*0140*/ 	.word	index@(.nv.constant0._ZN10layer_norm13ln_fwd_kernelINS_13Kernel_traitsIf6__halfS2_S2_fjLj1280ELj1ELj4ELj1ELj16ENS_18Kernel_traits_baseILj1280EfS2_S2_S2_fjLj128EEEEELb1ELb0ELb1ELb1EEEvNS_9FwdParamsE)
        /*0144*/ 	.short	0x0380
        /*0146*/ 	.short	0x00e8


	//----- nvinfo : EIATTR_SW_WAR
	.align		4
.L_2670:
        /*0148*/ 	.byte	0x04, 0x36
        /*014a*/ 	.short	(.L_2672 - .L_2671)
.L_2671:
        /*014c*/ 	.word	0x00000008
.L_2672:


//--------------------- .nv.info._ZN10layer_norm13ln_fwd_kernelINS_13Kernel_traitsIf6__halfS2_S2_fjLj1280ELj1ELj4ELj1ELj16ENS_18Kernel_traits_baseILj1280EfS2_S2_S2_fjLj128EEEEELb1ELb1ELb0ELb0EEEvNS_9FwdParamsE --------------------------
	.section	.nv.info._ZN10layer_norm13ln_fwd_kernelINS_13Kernel_traitsIf6__halfS2_S2_fjLj1280ELj1ELj4ELj1ELj16ENS_18Kernel_traits_baseILj1280EfS2_S2_S2_fjLj128EEEEELb1ELb1ELb0ELb0EEEvNS_9FwdParamsE,"",@"SHT_CUDA_INFO"
	.sectionflags	@""
	.align	4


	//----- nvinfo : EIATTR_CUDA_API_VERSION
	.align		4
        /*0000*/ 	.byte	0x04, 0x37
        /*0002*/ 	.short	(.L_2674 - .L_2673)
.L_2673:
        /*0004*/ 	.word	0x00000082


	//----- nvinfo : EIATTR_KPARAM_INFO
	.align		4
.L_2674:
        /*0008*/ 	.byte	0x04, 0x17
        /*000a*/ 	.short	(.L_2676 - .L_2675)
.L_2675:
        /*000c*/ 	.word	0x00000000
        /*0010*/ 	.short	0x0000
        /*0012*/ 	.short	0x0000
        /*0014*/ 	.byte	0x00, 0xf0, 0xa1, 0x03


	//----- nvinfo : EIATTR_SPARSE_MMA_MASK
	.align		4
.L_2676:
        /*0018*/ 	.byte	0x03, 0x50
        /*001a*/ 	.short	0x0000


	//----- nvinfo : EIATTR_MAXREG_COUNT
	.align		4
        /*001c*/ 	.byte	0x03, 0x1b
        /*001e*/ 	.short	0x00ff


	//----- nvinfo : EIATTR_MERCURY_ISA_VERSION
	.align		4
        /*0020*/ 	.byte	0x03, 0x5f
        /*0022*/ 	.short	0x0101


	//----- nvinfo : EIATTR_COOP_GROUP_MASK_REGIDS
	.align		4
        /*0024*/ 	.byte	0x04, 0x29
        /*0026*/ 	.short	(.L_2678 - .L_2677)


	//   ....[0]....
.L_2677:
        /*0028*/ 	.word	0xffffffff


	//   ....[1]....
        /*002c*/ 	.word	0xffffffff


	//   ....[2]....
        /*0030*/ 	.word	0xffffffff


	//   ....[3]....
        /*0034*/ 	.word	0xffffffff


	//   ....[4]....
        /*0038*/ 	.word	0xffffffff


	//   ....[5]....
        /*003c*/ 	.word	0xffffffff


	//   ....[6]....
        /*0040*/ 	.word	0xffffffff


	//   ....[7]....
        /*0044*/ 	.word	0xffffffff


	//   ....[8]....
        /*0048*/ 	.word	0xffffffff


	//   ....[9]....
        /*004c*/ 	.word	0xffffffff


	//   ....[10]....
        /*0050*/ 	.word	0x050000bb


	//   ....[11]....
        /*0054*/ 	.word	0x050000bb


	//   ....[12]....
        /*0058*/ 	.word	0x050000bb


	//   ....[13]....
        /*005c*/ 	.word	0x050000bb


	//   ....[14]....
        /*0060*/ 	.word	0x050000bb


	//   ....[15]....
        /*0064*/ 	.word	0x050000bb


	//   ....[16]....
        /*0068*/ 	.word	0x050000bb


	//   ....[17]....
        /*006c*/ 	.word	0x050000bb


	//   ....[18]....
        /*0070*/ 	.word	0x050000bb


	//   ....[19]....
        /*0074*/ 	.word	0x050000bb


	//----- nvinfo : EIATTR_COOP_GROUP_INSTR_OFFSETS
	.align		4
.L_2678:
        /*0078*/ 	.byte	0x04, 0x28
        /*007a*/ 	.short	(.L_2680 - .L_2679)


	//   ....[0]....
.L_2679:
        /*007c*/ 	.word	0x00021540


	//   ....[1]....
        /*0080*/ 	.word	0x00021570


	//   ....[2]....
        /*0084*/ 	.word	0x00021590


	//   ....[3]....
        /*0088*/ 	.word	0x000215b0


	//   ....[4]....
        /*008c*/ 	.word	0x000215e0


	//   ....[5]....
        /*0090*/ 	.word	0x00021b20


	//   ....[6]....
        /*0094*/ 	.word	0x00021b40


	//   ....[7]....
        /*0098*/ 	.word	0x00021b60


	//   ....[8]....
        /*009c*/ 	.word	0x00021b80


	//   ....[9]....
        /*00a0*/ 	.word	0x00021ba0


	//   ....[10]....
        /*00a4*/ 	.word	0x00022860


	//   ....[11]....
        /*00a8*/ 	.word	0x00022900


	//   ....[12]....
        /*00ac*/ 	.word	0x00022970


	//   ....[13]....
        /*00b0*/ 	.word	0x000229e0


	//   ....[14]....
        /*00b4*/ 	.word	0x00022a60


	//   ....[15]....
        /*00b8*/ 	.word	0x00023000


	//   ....[16]....
        /*00bc*/ 	.word	0x00023070


	//   ....[17]....
        /*00c0*/ 	.word	0x000230e0


	//   ....[18]....
        /*00c4*/ 	.word	0x00023150


	//   ....[19]....
        /*00c8*/ 	.word	0x000231b0


	//----- nvinfo : EIATTR_VRC_CTA_INIT_COUNT
	.align		4
.L_2680:
        /*00cc*/ 	.byte	0x02, 0x4a
	.zero		1
	.zero		1


	//----- nvinfo : EIATTR_EXIT_INSTR_OFFSETS
	.align		4
        /*00d0*/ 	.byte	0x04, 0x1c
        /*00d2*/ 	.short	(.L_2682 - .L_2681)


	//   ....[0]....
.L_2681:
        /*00d4*/ 	.word	0x00000b10


	//   ....[1]....
        /*00d8*/ 	.word	0x000227f0


	//----- nvinfo : EIATTR_INDIRECT_BRANCH_TARGETS
	.align		4
.L_2682:
        /*00dc*/ 	.byte	0x04, 0x34
        /*00de*/ 	.short	(.L_2684 - .L_2683)


	//   ....[0]....
.L_2683:
        /*00e0*/ 	.word	.L_x_45696@srel
        /*00e4*/ 	.short	0x0
        /*00e6*/ 	.short	0x0
        /*00e8*/ 	.word	0x3
        /*00ec*/ 	.word	.L_x_45697@srel
        /*00f0*/ 	.word	.L_x_45698@srel
        /*00f4*/ 	.word	.L_x_45699@srel


	//----- nvinfo : EIATTR_MAX_THREADS
	.align		4
.L_2684:
        /*00f8*/ 	.byte	0x04, 0x05
        /*00fa*/ 	.short	(.L_2686 - .L_2685)
.L_2685:
        /*00fc*/ 	.word	0x00000080
        /*0100*/ 	.word	0x00000001
        /*0104*/ 	.word	0x00000001


	//----- nvinfo : EIATTR_CRS_STACK_SIZE
	.align		4
.L_2686:
        /*0108*/ 	.byte	0x04, 0x1e
        /*010a*/ 	.short	(.L_2688 - .L_2687)
.L_2687:
        /*010c*/ 	.word	0x00000000


	//----- nvinfo : EIATTR_CBANK_PARAM_SIZE
	.align		4
.L_2688:
        /*0110*/ 	.byte	0x03, 0x19
        /*0112*/ 	.short	0x00e8


	//----- nvinfo : EIATTR_PARAM_CBANK
	.align		4
        /*0114*/ 	.byte	0x04, 0x0a
        /*0116*/ 	.short	(.L_2690 - .L_2689)
	.align		4
.L_2689:
        /*0118*/ 	.word	index@(.nv.constant0._ZN10layer_norm13ln_fwd_kernelINS_13Kernel_traitsIf6__halfS2_S2_fjLj1280ELj1ELj4ELj1ELj16ENS_18Kernel_traits_baseILj1280EfS2_S2_S2_fjLj128EEEEELb1ELb1ELb0ELb0EEEvNS_9FwdParamsE)
        /*011c*/ 	.short	0x0380
        /*011e*/ 	.short	0x00e8


	//----- nvinfo : EIATTR_SW_WAR
	.align		4
.L_2690:
        /*0120*/ 	.byte	0x04, 0x36
        /*0122*/ 	.short	(.L_2692 - .L_2691)
.L_2691:
        /*0124*/ 	.word	0x00000008
.L_2692:


//--------------------- .nv.info._ZN10layer_norm13ln_fwd_kernelINS_13Kernel_traitsIf6__halfS2_S2_fjLj1280ELj1ELj4ELj1ELj16ENS_18Kernel_traits_baseILj1280EfS2_S2_S2_fjLj128EEEEELb1ELb1ELb0ELb1EEEvNS_9FwdParamsE --------------------------
	.section	.nv.info._ZN10layer_norm13ln_fwd_kernelINS_13Kernel_traitsIf6__halfS2_S2_fjLj1280ELj1ELj4ELj1ELj16ENS_18Kernel_traits_baseILj1280EfS2_S2_S2_fjLj128EEEEELb1ELb1ELb0ELb1EEEvNS_9FwdParamsE,"",@"SHT_CUDA_INFO"
	.sectionflags	@""
	.align	4


	//----- nvinfo : EIATTR_CUDA_API_VERSION
	.align		4
        /*0000*/ 	.byte	0x04, 0x37
        /*0002*/ 	.short	(.L_2694 - .L_2693)
.L_2693:
        /*0004*/ 	.word	0x00000082


	//----- nvinfo : EIATTR_KPARAM_INFO
	.align		4
.L_2694:
        /*0008*/ 	.byte	0x04, 0x17
        /*000a*/ 	.short	(.L_2696 - .L_2695)
.L_2695:
        /*000c*/ 	.word	0x00000000
        /*0010*/ 	.short	0x0000
        /*0012*/ 	.short	0x0000
        /*0014*/ 	.byte	0x00, 0xf0, 0xa1, 0x03


	//----- nvinfo : EIATTR_SPARSE_MMA_MASK
	.align		4
.L_2696:
        /*0018*/ 	.byte	0x03, 0x50
        /*001a*/ 	.short	0x0000


	//----- nvinfo : EIATTR_MAXREG_COUNT
	.align		4
        /*001c*/ 	.byte	0x03, 0x1b
        /*001e*/ 	.short	0x00ff


	//----- nvinfo : EIATTR_MERCURY_ISA_VERSION
	.align		4
        /*0020*/ 	.byte	0x03, 0x5f
        /*0022*/ 	.short	0x0101


	//----- nvinfo : EIATTR_COOP_GROUP_MASK_REGIDS
	.align		4
        /*0024*/ 	.byte	0x04, 0x29
        /*0026*/ 	.short	(.L_2698 - .L_2697)


	//   ....[0]....
.L_2697:
        /*0028*/ 	.word	0xffffffff


	//   ....[1]....
        /*002c*/ 	.word	0xffffffff


	//   ....[2]....
        /*0030*/ 	.word	0xffffffff


	//   ....[3]....
        /*0034*/ 	.word	0xffffffff


	//   ....[4]....
        /*0038*/ 	.word	0xffffffff


	//   ....[5]....
        /*003c*/ 	.word	0xffffffff


	//   ....[6]....
        /*0040*/ 	.word	0xffffffff


	//   ....[7]....
        /*0044*/ 	.word	0xffffffff


	//   ....[8]....
        /*0048*/ 	.word	0xffffffff


	//   ....[9]....
        /*004c*/ 	.word	0xffffffff


	//   ....[10]....
        /*0050*/ 	.word	0x050000a1


	//   ....[11]....
        /*0054*/ 	.word	0x050000a1


	//   ....[12]....
        /*0058*/ 	.word	0x050000a1


	//   ....[13]....
        /*005c*/ 	.word	0x050000a1


	//   ....[14]....
        /*0060*/ 	.word	0x050000a1


	//   ....[15]....
        /*0064*/ 	.word	0x050000a1


	//   ....[16]....
        /*0068*/ 	.word	0x050000a1


	//   ....[17]....
        /*006c*/ 	.word	0x050000a1


	//   ....[18]....
        /*0070*/ 	.word	0x050000a1


	//   ....[19]....
        /*0074*/ 	.word	0x050000a1


	//----- nvinfo : EIATTR_COOP_GROUP_INSTR_OFFSETS
	.align		4
.L_2698:
        /*0078*/ 	.byte	0x04, 0x28
        /*007a*/ 	.short	(.L_2700 - .L_2699)


	//   ....[0]....
.L_2699:
        /*007c*/ 	.word	0x0001f440


	//   ....[1]....
        /*0080*/ 	.word	0x0001f470


	//   ....[2]....
        /*0084*/ 	.word	0x0001f490


	//   ....[3]....
        /*0088*/ 	.word	0x0001f4b0


	//   ....[4]....
        /*008c*/ 	.word	0x0001f4d0


	//   ....[5]....
        /*0090*/ 	.word	0x0001fa00


	//   ....[6]....
        /*0094*/ 	.word	0x0001fa20


	//   ....[7]....
        /*0098*/ 	.word	0x0001fa40


	//   ....[8]....
        /*009c*/ 	.word	0x0001fa60


	//   ....[9]....
        /*00a0*/ 	.word	0x0001fa80


	//   ....[10]....
        /*00a4*/ 	.word	0x00020590


	//   ....[11]....
        /*00a8*/ 	.word	0x00020640


	//   ....[12]....
        /*00ac*/ 	.word	0x000206b0


	//   ....[13]....
        /*00b0*/ 	.word	0x00020720


	//   ....[14]....
        /*00b4*/ 	.word	0x00020790


	//   ....[15]....
        /*00b8*/ 	.word	0x00020d10


	//   ....[16]....
        /*00bc*/ 	.word	0x00020d80


	//   ....[17]....
        /*00c0*/ 	.word	0x00020df0


	//   ....[18]....
        /*00c4*/ 	.word	0x00020e60


	//   ....[19]....
        /*00c8*/ 	.word	0x00020ed0


	//----- nvinfo : EIATTR_VRC_CTA_INIT_COUNT
	.align		4
.L_2700:
        /*00cc*/ 	.byte	0x02, 0x4a
	.zero		1
	.zero		1


	//----- nvinfo : EIATTR_EXIT_INSTR_OFFSETS
	.align		4
        /*00d0*/ 	.byte	0x04, 0x1c
        /*00d2*/ 	.short	(.L_2702 - .L_2701)


	//   ....[0]....
.L_2701:
        /*00d4*/ 	.word	0x000006f0


	//   ....[1]....
        /*00d8*/ 	.word	0x00020520


	//----- nvinfo : EIATTR_INDIRECT_BRANCH_TARGETS
	.align		4
.L_2702:
        /*00dc*/ 	.byte	0x04, 0x34
        /*00de*/ 	.short	(.L_2704 - .L_2703)


	//   ....[0]....
.L_2703:
        /*00e0*/ 	.word	.L_x_45700@srel
        /*00e4*/ 	.short	0x0
        /*00e6*/ 	.short	0x0
        /*00e8*/ 	.word	0x3
        /*00ec*/ 	.word	.L_x_45701@srel
        /*00f0*/ 	.word	.L_x_45702@srel
        /*00f4*/ 	.word	.L_x_45703@srel


	//----- nvinfo : EIATTR_MAX_THREADS
	.align		4
.L_2704:
        /*00f8*/ 	.byte	0x04, 0x05
        /*00fa*/ 	.short	(.L_2706 - .L_2705)
.L_2705:
        /*00fc*/ 	.word	0x00000080
        /*0100*/ 	.word	0x00000001
        /*0104*/ 	.word	0x00000001


	//----- nvinfo : EIATTR_CRS_STACK_SIZE
	.align		4
.L_2706:
        /*0108*/ 	.byte	0x04, 0x1e
        /*010a*/ 	.short	(.L_2708 - .L_2707)
.L_2707:
        /*010c*/ 	.word	0x00000000


	//----- nvinfo : EIATTR_CBANK_PARAM_SIZE
	.align		4
.L_2708:
        /*0110*/ 	.byte	0x03, 0x19
        /*0112*/ 	.short	0x00e8


	//----- nvinfo : EIATTR_PARAM_CBANK
	.align		4
        /*0114*/ 	.byte	0x04, 0x0a
        /*0116*/ 	.short	(.L_2710 - .L_2709)
	.align		4
.L_2709:
        /*0118*/ 	.word	index@(.nv.constant0._ZN10layer_norm13ln_fwd_kernelINS_13Kernel_traitsIf6__halfS2_S2_fjLj1280ELj1ELj4ELj1ELj16ENS_18Kernel_traits_baseILj1280EfS2_S2_S2_fjLj128EEEEELb1ELb1ELb0ELb1EEEvNS_9FwdParamsE)
        /*011c*/ 	.short	0x0380
        /*011e*/ 	.short	0x00e8


	//----- nvinfo : EIATTR_SW_WAR
	.align		4
.L_2710:
        /*0120*/ 	.byte	0x04, 0x36
        /*0122*/ 	.short	(.L_2712 - .L_2711)
.L_2711:
        /*0124*/ 	.word	0x00000008
.L_2712:


//--------------------- .nv.info._ZN10layer_norm13ln_fwd_kernelINS_13Kernel_traitsIf6__halfS2_S2_fjLj1280ELj1ELj4ELj1ELj16ENS_18Kernel_traits_baseILj1280EfS2_S2_S2_fjLj128EEEEELb1ELb1ELb1ELb0EEEvNS_9FwdParamsE --------------------------
	.section	.nv.info._ZN10layer_norm13ln_fwd_kernelINS_13Kernel_traitsIf6__halfS2_S2_fjLj1280ELj1ELj4ELj1ELj16ENS_18Kernel_traits_baseILj1280EfS2_S2_S2_fjLj128EEEEELb1ELb1ELb1ELb0EEEvNS_9FwdParamsE,"",@"SHT_CUDA_INFO"
	.sectionflags	@""
	.align	4


	//----- nvinfo : EIATTR_CUDA_API_VERSION
	.align		4
        /*0000*/ 	.byte	0x04, 0x37
        /*0002*/ 	.short	(.L_2714 - .L_2713)
.L_2713:
        /*0004*/ 	.word	0x00000082


	//----- nvinfo : EIATTR_KPARAM_INFO
	.align		4
.L_2714:
        /*0008*/ 	.byte	0x04, 0x17
        /*000a*/ 	.short	(.L_2716 - .L_2715)
.L_2715:
        /*000c*/ 	.word	0x00000000
        /*0010*/ 	.short	0x0000
        /*0012*/ 	.short	0x0000
        /*0014*/ 	.byte	0x00, 0xf0, 0xa1, 0x03


	//----- nvinfo : EIATTR_SPARSE_MMA_MASK
	.align		4
.L_2716:
        /*0018*/ 	.byte	0x03, 0x50
        /*001a*/ 	.short	0x0000


	//----- nvinfo : EIATTR_MAXREG_COUNT
	.align		4
        /*001c*/ 	.byte	0x03, 0x1b
        /*001e*/ 	.short	0x00ff


	//----- nvinfo : EIATTR_MERCURY_ISA_VERSION
	.align		4
        /*0020*/ 	.byte	0x03, 0x5f
        /*0022*/ 	.short	0x0101


	//----- nvinfo : EIATTR_COOP_GROUP_MASK_REGIDS
	.align		4
        /*0024*/ 	.byte	0x04, 0x29
        /*0026*/ 	.short	(.L_2718 - .L_2717)


	//   ....[0]....
.L_2717:
        /*0028*/ 	.word	0xffffffff


	//   ....[1]....
        /*002c*/ 	.word	0xffffffff


	//   ....[2]....
        /*0030*/ 	.word	0xffffffff


	//   ....[3]....
        /*0034*/ 	.word	0xffffffff


	//   ....[4]....
        /*0038*/ 	.word	0xffffffff


	//   ....[5]....
        /*003c*/ 	.word	0xffffffff


	//   ....[6]....
        /*0040*/ 	.word	0xffffffff


	//   ....[7]....
        /*0044*/ 	.word	0xffffffff


	//   ....[8]....
        /*0048*/ 	.word	0xffffffff


	//   ....[9]....
        /*004c*/ 	.word	0xffffffff


	//   ....[10]....
        /*0050*/ 	.word	0x050000c5


	//   ....[11]....
        /*0054*/ 	.word	0x050000c5


	//   ....[12]....
        /*0058*/ 	.word	0x050000c5


	//   ....[13]....
        /*005c*/ 	.word	0x050000c5


	//   ....[14]....
        /*0060*/ 	.word	0x050000c5


	//   ....[15]....
        /*0064*/ 	.word	0x050000c5


	//   ....[16]....
        /*0068*/ 	.word	0x050000c5


	//   ....[17]....
        /*006c*/ 	.word	0x050000c5


	//   ....[18]....
        /*0070*/ 	.word	0x050000c5


	//   ....[19]....
        /*0074*/ 	.word	0x050000c5


	//----- nvinfo : EIATTR_COOP_GROUP_INSTR_OFFSETS
	.align		4
.L_2718:
        /*0078*/ 	.byte	0x04, 0x28
        /*007a*/ 	.short	(.L_2720 - .L_2719)


	//   ....[0]....
.L_2719:
        /*007c*/ 	.word	0x00023af0


	//   ....[1]....
        /*0080*/ 	.word	0x00023b10


	//   ....[2]....
        /*0084*/ 	.word	0x00023b30


	//   ....[3]....
        /*0088*/ 	.word	0x00023b50


	//   ....[4]....
        /*008c*/ 	.word	0x00023b80


	//   ....[5]....
        /*0090*/ 	.word	0x000240c0


	//   ....[6]....
        /*0094*/ 	.word	0x000240e0


	//   ....[7]....
        /*0098*/ 	.word	0x00024100


	//   ....[8]....
        /*009c*/ 	.word	0x00024120


	//   ....[9]....
        /*00a0*/ 	.word	0x00024140


	//   ....[10]....
        /*00a4*/ 	.word	0x00024e80


	//   ....[11]....
        /*00a8*/ 	.word	0x00024f20


	//   ....[12]....
        /*00ac*/ 	.word	0x00024f90


	//   ....[13]....
        /*00b0*/ 	.word	0x00025000


	//   ....[14]....
        /*00b4*/ 	.word	0x00025080


	//   ....[15]....
        /*00b8*/ 	.word	0x00025610


	//   ....[16]....
        /*00bc*/ 	.word	0x00025680


	//   ....[17]....
        /*00c0*/ 	.word	0x000256f0


	//   ....[18]....
        /*00c4*/ 	.word	0x00025760


	//   ....[19]....
        /*00c8*/ 	.word	0x000257d0


	//----- nvinfo : EIATTR_VRC_CTA_INIT_COUNT
	.align		4
.L_2720:
        /*00cc*/ 	.byte	0x02, 0x4a
	.zero		1
	.zero		1


	//----- nvinfo : EIATTR_EXIT_INSTR_OFFSETS
	.align		4
        /*00d0*/ 	.byte	0x04, 0x1c
        /*00d2*/ 	.short	(.L_2722 - .L_2721)


	//   ....[0]....
.L_2721:
        /*00d4*/ 	.word	0x00000b20


	//   ....[1]....
        /*00d8*/ 	.word	0x00024e10


	//----- nvinfo : EIATTR_MAX_THREADS
	.align		4
.L_2722:
        /*00dc*/ 	.byte	0x04, 0x05
        /*00de*/ 	.short	(.L_2724 - .L_2723)
.L_2723:
        /*00e0*/ 	.word	0x00000080
        /*00e4*/ 	.word	0x00000001
        /*00e8*/ 	.word	0x00000001


	//----- nvinfo : EIATTR_CRS_STACK_SIZE
	.align		4
.L_2724:
        /*00ec*/ 	.byte	0x04, 0x1e
        /*00ee*/ 	.short	(.L_2726 - .L_2725)
.L_2725:
        /*00f0*/ 	.word	0x00000000


	//----- nvinfo : EIATTR_CBANK_PARAM_SIZE
	.align		4
.L_2726:
        /*00f4*/ 	.byte	0x03, 0x19
        /*00f6*/ 	.short	0x00e8


	//----- nvinfo : EIATTR_PARAM_CBANK
	.align		4
        /*00f8*/ 	.byte	0x04, 0x0a
        /*00fa*/ 	.short	(.L_2728 - .L_2727)
	.align		4
.L_2727:
        /*00fc*/ 	.word	index@(.nv.constant0._ZN10layer_norm13ln_fwd_kernelINS_13Kernel_traitsIf6__halfS2_S2_fjLj1280ELj1ELj4ELj1ELj16ENS_18Kernel_traits_baseILj1280EfS2_S2_S2_fjLj128EEEEELb1ELb1ELb1ELb0EEEvNS_9FwdParamsE)
        /*0100*/ 	.short	0x0380
        /*0102*/ 	.short	0x00e8


	//----- nvinfo : EIATTR_SW_WAR
	.align		4
.L_2728:
        /*0104*/ 	.byte	0x04, 0x36
        /*0106*/ 	.short	(.L_2730 - .L_2729)
.L_2729:
        /*0108*/ 	.word	0x00000008
.L_2730:


//--------------------- .nv.info._ZN10layer_norm13ln_fwd_kernelINS_13Kernel_traitsIf6__halfS2_S2_fjLj1280ELj1ELj4ELj1ELj16ENS_18Kernel_traits_baseILj1280EfS2_S2_S2_fjLj128EEEEELb1ELb1ELb1ELb1EEEvNS_9FwdParamsE --------------------------
	.section	.nv.info._ZN10layer_norm13ln_fwd_kernelINS_13Kernel_traitsIf6__halfS2_S2_fjLj1280ELj1ELj4ELj1ELj16ENS_18Kernel_traits_baseILj1280EfS2_S2_S2_fjLj128EEEEELb1ELb1ELb1ELb1EEEvNS_9FwdParamsE,"",@"SHT_CUDA_INFO"
	.sectionflags	@""
	.align	4


	//----- nvinfo : EIATTR_CUDA_API_VERSION
	.align		4
        /*0000*/ 	.byte	0x04, 0x37
        /*0002*/ 	.short	(.L_2732 - .L_2731)
.L_2731:
        /*0004*/ 	.word	0x00000082


	//----- nvinfo : EIATTR_KPARAM_INFO
	.align		4
.L_2732:
        /*0008*/ 	.byte	0x04, 0x17
        /*000a*/ 	.short	(.L_2734 - .L_2733)
.L_2733:
        /*000c*/ 	.word	0x00000000
        /*0010*/ 	.short	0x0000
        /*0012*/ 	.short	0x0000
        /*0014*/ 	.byte	0x00, 0xf0, 0xa1, 0x03


	//----- nvinfo : EIATTR_SPARSE_MMA_MASK
	.align		4
.L_2734:
        /*0018*/ 	.byte	0x03, 0x50
        /*001a*/ 	.short	0x0000


	//----- nvinfo : EIATTR_MAXREG_COUNT
	.align		4
        /*001c*/ 	.byte	0x03, 0x1b
        /*001e*/ 	.short	0x00ff


	//----- nvinfo : EIATTR_MERCURY_ISA_VERSION
	.align		4
        /*0020*/ 	.byte	0x03, 0x5f
        /*0022*/ 	.short	0x0101


	//----- nvinfo : EIATTR_COOP_GROUP_MASK_REGIDS
	.align		4
        /*0024*/ 	.byte	0x04, 0x29
        /*0026*/ 	.short	(.L_2736 - .L_2735)


	//   ....[0]....
.L_2735:
        /*0028*/ 	.word	0xffffffff


	//   ....[1]....
        /*002c*/ 	.word	0xffffffff


	//   ....[2]....
        /*0030*/ 	.word	0xffffffff


	//   ....[3]....
        /*0034*/ 	.word	0xffffffff


	//   ....[4]....
        /*0038*/ 	.word	0xffffffff


	//   ....[5]....
        /*003c*/ 	.word	0xffffffff


	//   ....[6]....
        /*0040*/ 	.word	0xffffffff


	//   ....[7]....
        /*0044*/ 	.word	0xffffffff


	//   ....[8]....
        /*0048*/ 	.word	0xffffffff


	//   ....[9]....
        /*004c*/ 	.word	0xffffffff


	//   ....[10]....
        /*0050*/ 	.word	0x050000c1


	//   ....[11]....
        /*0054*/ 	.word	0x050000c1


	//   ....[12]....
        /*0058*/ 	.word	0x050000c1


	//   ....[13]....
        /*005c*/ 	.word	0x050000c1


	//   ....[14]....
        /*0060*/ 	.word	0x050000c1


	//   ....[15]....
        /*0064*/ 	.word	0x050000c1


	//   ....[16]....
        /*0068*/ 	.word	0x050000c1


	//   ....[17]....
        /*006c*/ 	.word	0x050000c1


	//   ....[18]....
        /*0070*/ 	.word	0x050000c1


	//   ....[19]....
        /*0074*/ 	.word	0x050000c1


	//----- nvinfo : EIATTR_COOP_GROUP_INSTR_OFFSETS
	.align		4
.L_2736:
        /*0078*/ 	.byte	0x04, 0x28
        /*007a*/ 	.short	(.L_2738 - .L_2737)


	//   ....[0]....
.L_2737:
        /*007c*/ 	.word	0x00023410


	//   ....[1]....
        /*0080*/ 	.word	0x00023430


	//   ....[2]....
        /*0084*/ 	.word	0x00023450


	//   ....[3]....
        /*0088*/ 	.word	0x00023470


	//   ....[4]....
        /*008c*/ 	.word	0x000234a0


	//   ....[5]....
        /*0090*/ 	.word	0x000239d0


	//   ....[6]....
        /*0094*/ 	.word	0x000239f0


	//   ....[7]....
        /*0098*/ 	.word	0x00023a10


	//   ....[8]....
        /*009c*/ 	.word	0x00023a30


	//   ....[9]....
        /*00a0*/ 	.word	0x00023a50


	//   ....[10]....
        /*00a4*/ 	.word	0x00024640


	//   ....[11]....
        /*00a8*/ 	.word	0x000246e0


	//   ....[12]....
        /*00ac*/ 	.word	0x00024750


	//   ....[13]....
        /*00b0*/ 	.word	0x000247c0


	//   ....[14]....
        /*00b4*/ 	.word	0x00024840


	//   ....[15]....
        /*00b8*/ 	.word	0x00024dc0


	//   ....[16]....
        /*00bc*/ 	.word	0x00024e30


	//   ....[17]....
        /*00c0*/ 	.word	0x00024ea0


	//   ....[18]....
        /*00c4*/ 	.word	0x00024f10


	//   ....[19]....
        /*00c8*/ 	.word	0x00024f80


	//----- nvinfo : EIATTR_VRC_CTA_INIT_COUNT
	.align		4
.L_2738:
        /*00cc*/ 	.byte	0x02, 0x4a
	.zero		1
	.zero		1


	//----- nvinfo : EIATTR_EXIT_INSTR_OFFSETS
	.align		4
        /*00d0*/ 	.byte	0x04, 0x1c
        /*00d2*/ 	.short	(.L_2740 - .L_2739)


	//   ....[0]....
.L_2739:
        /*00d4*/ 	.word	0x000006f0


	//   ....[1]....
        /*00d8*/ 	.word	0x000245d0


	//----- nvinfo : EIATTR_MAX_THREADS
	.align		4
.L_2740:
        /*00dc*/ 	.byte	0x04, 0x05
        /*00de*/ 	.short	(.L_2742 - .L_2741)
.L_2741:
        /*00e0*/ 	.word	0x00000080
        /*00e4*/ 	.word	0x00000001
        /*00e8*/ 	.word	0x00000001


	//----- nvinfo : EIATTR_CRS_STACK_SIZE
	.align		4
.L_2742:
        /*00ec*/ 	.byte	0x04, 0x1e
        /*00ee*/ 	.short	(.L_2744 - .L_2743)
.L_2743:
        /*00f0*/ 	.word	0x00000000


	//----- nvinfo : EIATTR_CBANK_PARAM_SIZE
	.align		4
.L_2744:
        /*00f4*/ 	.byte	0x03, 0x19
        /*00f6*/ 	.short	0x00e8


	//----- nvinfo : EIATTR_PARAM_CBANK
	.align		4
        /*00f8*/ 	.byte	0x04, 0x0a
        /*00fa*/ 	.short	(.L_2746 - .L_2745)
	.align		4
.L_2745:
        /*00fc*/ 	.word	index@(.nv.constant0._ZN10layer_norm13ln_fwd_kernelINS_13Kernel_traitsIf6__halfS2_S2_fjLj1280ELj1ELj4ELj1ELj16ENS_18Kernel_traits_baseILj1280EfS2_S2_S2_fjLj128EEEEELb1ELb1ELb1ELb1EEEvNS_9FwdParamsE)
        /*0100*/ 	.short	0x0380
        /*0102*/ 	.short	0x00e8


	//----- nvinfo : EIATTR_SW_WAR
	.align		4
.L_2746:
        /*0104*/ 	.byte	0x04, 0x36
        /*0106*/ 	.short	(.L_2748 - .L_2747)
.L_2747:
        /*0108*/ 	.word	0x00000008
.L_2748:


//--------------------- .nv.info._ZN10layer_norm13ln_fwd_kernelINS_13Kernel_traitsI6__halfS2_fS2_fjLj1280ELj1ELj4ELj1ELj16ENS_18Kernel_traits_baseILj1280ES2_S2_fS2_fjLj128EEEEELb0ELb0ELb0ELb0EEEvNS_9FwdParamsE --------------------------
	.section	.nv.info._ZN10layer_norm13ln_fwd_kernelINS_13Kernel_traitsI6__halfS2_fS2_fjLj1280ELj1ELj4ELj1ELj16ENS_18Kernel_traits_baseILj1280ES2_S2_fS2_fjLj128EEEEELb0ELb0ELb0ELb0EEEvNS_9FwdParamsE,"",@"SHT_CUDA_INFO"
	.sectionflags	@""
	.align	4


	//----- nvinfo : EIATTR_CUDA_API_VERSION
	.align		4
        /*0000*/ 	.byte	0x04, 0x37
        /*0002*/ 	.short	(.L_2750 - .L_2749)
.L_2749:
        /*0004*/ 	.word	0x00000082


	//----- nvinfo : EIATTR_KPARAM_INFO
	.align		4
.L_2750:
        /*0008*/ 	.byte	0x04, 0x17
        /*000a*/ 	.short	(.L_2752 - .L_2751)
.L_2751:
        /*000c*/ 	.word	0x00000000
        /*0010*/ 	.short	0x0000
        /*0012*/ 	.short	0x0000
        /*0014*/ 	.byte	0x00, 0xf0, 0xa1, 0x03


	//----- nvinfo : EIATTR_SPARSE_MMA_MASK
	.align		4
.L_2752:
        /*0018*/ 	.byte	0x03, 0x50
        /*001a*/ 	.short	0x0000


	//----- nvinfo : EIATTR_MAXREG_COUNT
	.align		4
        /*001c*/ 	.byte	0x03, 0x1b
        /*001e*/ 	.short	0x00ff


	//----- nvinfo : EIATTR_MERCURY_ISA_VERSION
	.align		4
        /*0020*/ 	.byte	0x03, 0x5f
        /*0022*/ 	.short	0x0101


	//----- nvinfo : EIATTR_COOP_GROUP_MASK_REGIDS
	.align		4
        /*0024*/ 	.byte	0x04, 0x29
        /*0026*/ 	.short	(.L_2754 - .L_2753)


	//   ....[0]....
.L_2753:
        /*0028*/ 	.word	0xffffffff


	//   ....[1]....
        /*002c*/ 	.word	0xffffffff


	//   ....[2]....
        /*0030*/ 	.word	0xffffffff


	//   ....[3]....
        /*0034*/ 	.word	0xffffffff


	//   ....[4]....
        /*0038*/ 	.word	0xffffffff


	//   ....[5]....
        /*003c*/ 	.word	0xffffffff


	//   ....[6]....
        /*0040*/ 	.word	0xffffffff


	//   ....[7]....
        /*0044*/ 	.word	0xffffffff


	//   ....[8]....
        /*0048*/ 	.word	0xffffffff


	//   ....[9]....
        /*004c*/ 	.word	0xffffffff


	//   ....[10]....
        /*0050*/ 	.word	0x0500005f


	//   ....[11]....
        /*0054*/ 	.word	0x0500005f


	//   ....[12]....
        /*0058*/ 	.word	0x0500005f


	//   ....[13]....
        /*005c*/ 	.word	0x0500005f


	//   ....[14]....
        /*0060*/ 	.word	0x0500005f


	//   ....[15]....
        /*0064*/ 	.word	0x0500005f


	//   ....[16]....
        /*0068*/ 	.word	0x0500005f


	//   ....[17]....
        /*006c*/ 	.word	0x0500005f


	//   ....[18]....
        /*0070*/ 	.word	0x0500005f


	//   ....[19]....
        /*0074*/ 	.word	0x0500005f


	//----- nvinfo : EIATTR_COOP_GROUP_INSTR_OFFSETS
	.align		4
.L_2754:
        /*0078*/ 	.byte	0x04, 0x28
        /*007a*/ 	.short	(.L_2756 - .L_2755)


	//   ....[0]....
.L_2755:
        /*007c*/ 	.word	0x00001b30


	//   ....[1]....
        /*0080*/ 	.word	0x00001b50


	//   ....[2]....
        /*0084*/ 	.word	0x00001b70


	//   ....[3]....
        /*0088*/ 	.word	0x00001ba0


	//   ....[4]....
        /*008c*/ 	.word	0x00001bc0


	//   ....[5]....
        /*0090*/ 	.word	0x00002100


	//   ....[6]....
        /*0094*/ 	.word	0x00002120


	//   ....[7]....
        /*0098*/ 	.word	0x00002140


	//   ....[8]....
        /*009c*/ 	.word	0x00002160


	//   ....[9]....
        /*00a0*/ 	.word	0x00002180


	//   ....[10]....
        /*00a4*/ 	.word	0x00003340


	//   ....[11]....
        /*00a8*/ 	.word	0x000033e0


	//   ....[12]....
        /*00ac*/ 	.word	0x00003450


	//   ....[13]....
        /*00b0*/ 	.word	0x000034d0


	//   ....[14]....
        /*00b4*/ 	.word	0x00003540


	//   ....[15]....
        /*00b8*/ 	.word	0x00003ac0


	//   ....[16]....
        /*00bc*/ 	.word	0x00003b30


	//   ....[17]....
        /*00c0*/ 	.word	0x00003ba0


	//   ....[18]....
        /*00c4*/ 	.word	0x00003c10


	//   ....[19]....
        /*00c8*/ 	.word	0x00003c80


	//----- nvinfo : EIATTR_VRC_CTA_INIT_COUNT
	.align		4
.L_2756:
        /*00cc*/ 	.byte	0x02, 0x4a
	.zero		1
	.zero		1


	//----- nvinfo : EIATTR_EXIT_INSTR_OFFSETS
	.align		4
        /*00d0*/ 	.byte	0x04, 0x1c
        /*00d2*/ 	.short	(.L_2758 - .L_2757)


	//   ....[0]....
.L_2757:
        /*00d4*/ 	.word	0x00000650


	//   ....[1]....
        /*00d8*/ 	.word	0x000032d0


	//----- nvinfo : EIATTR_MAX_THREADS
	.align		4
.L_2758:
        /*00dc*/ 	.byte	0x04, 0x05
        /*00de*/ 	.short	(.L_2760 - .L_2759)
.L_2759:
        /*00e0*/ 	.word	0x00000080
        /*00e4*/ 	.word	0x00000001
        /*00e8*/ 	.word	0x00000001


	//----- nvinfo : EIATTR_CRS_STACK_SIZE
	.align		4
.L_2760:
        /*00ec*/ 	.byte	0x04, 0x1e
        /*00ee*/ 	.short	(.L_2762 - .L_2761)
.L_2761:
        /*00f0*/ 	.word	0x00000000


	//----- nvinfo : EIATTR_CBANK_PARAM_SIZE
	.align		4
.L_2762:
        /*00f4*/ 	.byte	0x03, 0x19
        /*00f6*/ 	.short	0x00e8


	//----- nvinfo : EIATTR_PARAM_CBANK
	.align		4
        /*00f8*/ 	.byte	0x04, 0x0a
        /*00fa*/ 	.short	(.L_2764 - .L_2763)
	.align		4
.L_2763:
        /*00fc*/ 	.word	index@(.nv.constant0._ZN10layer_norm13ln_fwd_kernelINS_13Kernel_traitsI6__halfS2_fS2_fjLj1280ELj1ELj4ELj1ELj16ENS_18Kernel_traits_baseILj1280ES2_S2_fS2_fjLj128EEEEELb0ELb0ELb0ELb0EEEvNS_9FwdParamsE)
        /*0100*/ 	.short	0x0380
        /*0102*/ 	.short	0x00e8


	//----- nvinfo : EIATTR_SW_WAR
	.align		4
.L_2764:
        /*0104*/ 	.byte	0x04, 0x36
        /*0106*/ 	.short	(.L_2766 - .L_2765)
.L_2765:
        /*0108*/ 	.word	0x00000008
.L_2766:


//--------------------- .nv.info._ZN10layer_norm13ln_fwd_kernelINS_13Kernel_traitsI6__halfS2_fS2_fjLj1280ELj1ELj4ELj1ELj16ENS_18Kernel_traits_baseILj1280ES2_S2_fS2_fjLj128EEEEELb0ELb0ELb0ELb1EEEvNS_9FwdParamsE --------------------------
	.section	.nv.info._ZN10layer_norm13ln_fwd_kernelINS_13Kernel_traitsI6__halfS2_fS2_fjLj1280ELj1ELj4ELj1ELj16ENS_18Kernel_traits_baseILj1280ES2_S2_fS2_fjLj128EEEEELb0ELb0ELb0ELb1EEEvNS_9FwdParamsE,"",@"SHT_CUDA_INFO"
	.sectionflags	@""
	.align	4


	//----- nvinfo : EIATTR_CUDA_API_VERSION
	.align		4
        /*0000*/ 	.byte	0x04, 0x37
        /*0002*/ 	.short	(.L_2768 - .L_2767)
.L_2767:
        /*0004*/ 	.word	0x00000082


	//----- nvinfo : EIATTR_KPARAM_INFO
	.align		4
.L_2768:
        /*0008*/ 	.byte	0x04, 0x17
        /*000a*/ 	.short	(.L_2770 - .L_2769)
.L_2769:
        /*000c*/ 	.word	0x00000000
        /*0010*/ 	.short	0x0000
        /*0012*/ 	.short	0x0000
        /*0014*/ 	.byte	0x00, 0xf0, 0xa1, 0x03


	//----- nvinfo : EIATTR_SPARSE_MMA_MASK
	.align		4
.L_2770:
        /*0018*/ 	.byte	0x03, 0x50
        /*001a*/ 	.short	0x0000


	//----- nvinfo : EIATTR_MAXREG_COUNT
	.align		4
        /*001c*/ 	.byte	0x03, 0x1b
        /*001e*/ 	.short	0x00ff


	//----- nvinfo : EIATTR_MERCURY_ISA_VERSION
	.align		4
        /*0020*/ 	.byte	0x03, 0x5f
        /*0022*/ 	.short	0x0101


	//----- nvinfo : EIATTR_COOP_GROUP_MASK_REGIDS
	.align		4
        /*0024*/ 	.byte	0x04, 0x29
        /*0026*/ 	.short	(.L_2772 - .L_2771)


	//   ....[0]....
.L_2771:
        /*0028*/ 	.word	0xffffffff


	//   ....[1]....
        /*002c*/ 	.word	0xffffffff


	//   ....[2]....
        /*0030*/ 	.word	0xffffffff


	//   ....[3]....
        /*0034*/ 	.word	0xffffffff


	//   ....[4]....
        /*0038*/ 	.word	0xffffffff


	//   ....[5]....
        /*003c*/ 	.word	0xffffffff


	//   ....[6]....
        /*0040*/ 	.word	0xffffffff


	//   ....[7]....
        /*0044*/ 	.word	0xffffffff


	//   ....[8]....
        /*0048*/ 	.word	0xffffffff


	//   ....[9]....
        /*004c*/ 	.word	0xffffffff


	//   ....[10]....
        /*0050*/ 	.word	0xffffffff


	//   ....[11]....
        /*0054*/ 	.word	0xffffffff


	//   ....[12]....
        /*0058*/ 	.word	0xffffffff


	//   ....[13]....
        /*005c*/ 	.word	0xffffffff


	//   ....[14]....
        /*0060*/ 	.word	0xffffffff


	//   ....[15]....
        /*0064*/ 	.word	0xffffffff


	//   ....[16]....
        /*0068*/ 	.word	0xffffffff


	//   ....[17]....
        /*006c*/ 	.word	0xffffffff


	//   ....[18]....
        /*0070*/ 	.word	0xffffffff


	//   ....[19]....
        /*0074*/ 	.word	0xffffffff


	//   ....[20]....
        /*0078*/ 	.word	0x05000047


	//   ....[21]....
        /*007c*/ 	.word	0x05000047


	//   ....[22]....
        /*0080*/ 	.word	0x05000047


	//   ....[23]....
        /*0084*/ 	.word	0x05000047


	//   ....[24]....
        /*0088*/ 	.word	0x05000047


	//   ....[25]....
        /*008c*/ 	.word	0x05000047


	//   ....[26]....
        /*0090*/ 	.word	0x05000047


	//   ....[27]....
        /*0094*/ 	.word	0x05000047


	//   ....[28]....
        /*0098*/ 	.word	0x05000047


	//   ....[29]....
        /*009c*/ 	.word	0x05000047


	//   ....[30]....
        /*00a0*/ 	.word	0x05000047


	//   ....[31]....
        /*00a4*/ 	.word	0x05000047


	//   ....[32]....
        /*00a8*/ 	.word	0x05000047


	//   ....[33]....
        /*00ac*/ 	.word	0x05000047


	//   ....[34]....
        /*00b0*/ 	.word	0x05000047


	//   ....[35]....
        /*00b4*/ 	.word	0x05000047


	//   ....[36]....
        /*00b8*/ 	.word	0x05000047


	//   ....[37]....
        /*00bc*/ 	.word	0x05000047


	//   ....[38]....
        /*00c0*/ 	.word	0x05000047


	//   ....[39]....
        /*00c4*/ 	.word	0x05000047


	//----- nvinfo : EIATTR_COOP_GROUP_INSTR_OFFSETS
	.align		4
.L_2772:
        /*00c8*/ 	.byte	0x04, 0x28
        /*00ca*/ 	.short	(.L_2774 - .L_2773)


	//   ....[0]....
.L_2773:
        /*00cc*/ 	.word	0x000013c0


	//   ....[1]....
        /*00d0*/ 	.word	0x000013f0


	//   ....[2]....
        /*00d4*/ 	.word	0x00001410


	//   ....[3]....
        /*00d8*/ 	.word	0x00001430


	//   ....[4]....
        /*00dc*/ 	.word	0x00001450


	//   ....[5]....
        /*00e0*/ 	.word	0x00001980


	//   ....[6]....
        /*00e4*/ 	.word	0x000019a0


	//   ....[7]....
        /*00e8*/ 	.word	0x000019c0


	//   ....[8]....
        /*00ec*/ 	.word	0x000019e0


	//   ....[9]....
        /*00f0*/ 	.word	0x00001a00


	//   ....[10]....
        /*00f4*/ 	.word	0x00003b10


	//   ....[11]....
        /*00f8*/ 	.word	0x00003b40


	//   ....[12]....
        /*00fc*/ 	.word	0x00003b60


	//   ....[13]....
        /*0100*/ 	.word	0x00003b80


	//   ....[14]....
        /*0104*/ 	.word	0x00003ba0


	//   ....[15]....
        /*0108*/ 	.word	0x000040d0


	//   ....[16]....
        /*010c*/ 	.word	0x000040f0


	//   ....[17]....
        /*0110*/ 	.word	0x00004110


	//   ....[18]....
        /*0114*/ 	.word	0x00004130


	//   ....[19]....
        /*0118*/ 	.word	0x00004150


	//   ....[20]....
        /*011c*/ 	.word	0x00005150


	//   ....[21]....
        /*0120*/ 	.word	0x000051e0


	//   ....[22]....
        /*0124*/ 	.word	0x00005240


	//   ....[23]....
        /*0128*/ 	.word	0x000052a0


	//   ....[24]....
        /*012c*/ 	.word	0x00005300


	//   ....[25]....
        /*0130*/ 	.word	0x00005870


	//   ....[26]....
        /*0134*/ 	.word	0x000058d0


	//   ....[27]....
        /*0138*/ 	.word	0x00005930


	//   ....[28]....
        /*013c*/ 	.word	0x00005990


	//   ....[29]....
        /*0140*/ 	.word	0x000059f0


	//   ....[30]....
        /*0144*/ 	.word	0x00005a70


	//   ....[31]....
        /*0148*/ 	.word	0x00005b00


	//   ....[32]....
        /*014c*/ 	.word	0x00005b60


	//   ....[33]....
        /*0150*/ 	.word	0x00005bc0


	//   ....[34]....
        /*0154*/ 	.word	0x00005c20


	//   ....[35]....
        /*0158*/ 	.word	0x00006190


	//   ....[36]....
        /*015c*/ 	.word	0x000061f0


	//   ....[37]....
        /*0160*/ 	.word	0x00006250


	//   ....[38]....
        /*0164*/ 	.word	0x000062b0


	//   ....[39]....
        /*0168*/ 	.word	0x00006310


	//----- nvinfo : EIATTR_VRC_CTA_INIT_COUNT
	.align		4
.L_2774:
        /*016c*/ 	.byte	0x02, 0x4a
	.zero		1
	.zero		1


	//----- nvinfo : EIATTR_EXIT_INSTR_OFFSETS
	.align		4
        /*0170*/ 	.byte	0x04, 0x1c
        /*0172*/ 	.short	(.L_2776 - .L_2775)


	//   ....[0]....
.L_2775:
        /*0174*/ 	.word	0x000002f0


	//   ....[1]....
        /*0178*/ 	.word	0x000029b0


	//   ....[2]....
        /*017c*/ 	.word	0x000050f0


	//----- nvinfo : EIATTR_MAX_THREADS
	.align		4
.L_2776:
        /*0180*/ 	.byte	0x04, 0x05
        /*0182*/ 	.short	(.L_2778 - .L_2777)
.L_2777:
        /*0184*/ 	.word	0x00000080
        /*0188*/ 	.word	0x00000001
        /*018c*/ 	.word	0x00000001


	//----- nvinfo : EIATTR_CRS_STACK_SIZE
	.align		4
.L_2778:
        /*0190*/ 	.byte	0x04, 0x1e
        /*0192*/ 	.short	(.L_2780 - .L_2779)
.L_2779:
        /*0194*/ 	.word	0x00000000


	//----- nvinfo : EIATTR_CBANK_PARAM_SIZE
	.align		4
.L_2780:
        /*0198*/ 	.byte	0x03, 0x19
        /*019a*/ 	.short	0x00e8


	//----- nvinfo : EIATTR_PARAM_CBANK
	.align		4
        /*019c*/ 	.byte	0x04, 0x0a
        /*019e*/ 	.short	(.L_2782 - .L_2781)
	.align		4
.L_2781:
        /*01a0*/ 	.word	index@(.nv.constant0._ZN10layer_norm13ln_fwd_kernelINS_13Kernel_traitsI6__halfS2_fS2_fjLj1280ELj1ELj4ELj1ELj16ENS_18Kernel_traits_baseILj1280ES2_S2_fS2_fjLj128EEEEELb0ELb0ELb0ELb1EEEvNS_9FwdParamsE)
        /*01a4*/ 	.short	0x0380
        /*01a6*/ 	.short	0x00e8


	//----- nvinfo : EIATTR_SW_WAR
	.align		4
.L_2782:
        /*01a8*/ 	.byte	0x04, 0x36
        /*01aa*/ 	.short	(.L_2784 - .L_2783)
.L_2783:
        /*01ac*/ 	.word	0x00000008
.L_2784:


//--------------------- .nv.info._ZN10layer_norm13ln_fwd_kernelINS_13Kernel_traitsI6__halfS2_fS2_fjLj1280ELj1ELj4ELj1ELj16ENS_18Kernel_traits_baseILj1280ES2_S2_fS2_fjLj128EEEEELb0ELb0ELb1ELb0EEEvNS_9FwdParamsE --------------------------
	.section	.nv.info._ZN10layer_norm13ln_fwd_kernelINS_13Kernel_traitsI6__halfS2_fS2_fjLj1280ELj1ELj4ELj1ELj16ENS_18Kernel_traits_baseILj1280ES2_S2_fS2_fjLj128EEEEELb0ELb0ELb1ELb0EEEvNS_9FwdParamsE,"",@"SHT_CUDA_INFO"
	.sectionflags	@""
	.align	4


	//----- nvinfo : EIATTR_CUDA_API_VERSION
	.align		4
        /*0000*/ 	.byte	0x04, 0x37
        /*0002*/ 	.short	(.L_2786 - .L_2785)
.L_2785:
        /*0004*/ 	.word	0x00000082


	//----- nvinfo : EIATTR_KPARAM_INFO
	.align		4
.L_2786:
        /*0008*/ 	.byte	0x04, 0x17
        /*000a*/ 	.short	(.L_2788 - .L_2787)
.L_2787:
        /*000c*/ 	.word	0x00000000
        /*0010*/ 	.short	0x0000
        /*0012*/ 	.short	0x0000
        /*0014*/ 	.byte	0x00, 0xf0, 0xa1, 0x03


	//----- nvinfo : EIATTR_SPARSE_MMA_MASK
	.align		4
.L_2788:
        /*0018*/ 	.byte	0x03, 0x50
        /*001a*/ 	.short	0x0000


	//----- nvinfo : EIATTR_MAXREG_COUNT
	.align		4
        /*001c*/ 	.byte	0x03, 0x1b
        /*001e*/ 	.short	0x00ff


	//----- nvinfo : EIATTR_MERCURY_ISA_VERSION
	.align		4
        /*0020*/ 	.byte	0x03, 0x5f
        /*0022*/ 	.short	0x0101


	//----- nvinfo : EIATTR_COOP_GROUP_MASK_REGIDS
	.align		4
        /*0024*/ 	.byte	0x04, 0x29
        /*0026*/ 	.short	(.L_2790 - .L_2789)


	//   ....[0]....
.L_2789:
        /*0028*/ 	.word	0xffffffff


	//   ....[1]....
        /*002c*/ 	.word	0xffffffff


	//   ....[2]....
        /*0030*/ 	.word	0xffffffff


	//   ....[3]....
        /*0034*/ 	.word	0xffffffff


	//   ....[4]....
        /*0038*/ 	.word	0xffffffff


	//   ....[5]....
        /*003c*/ 	.word	0xffffffff


	//   ....[6]....
        /*0040*/ 	.word	0xffffffff


	//   ....[7]....
        /*0044*/ 	.word	0xffffffff


	//   ....[8]....
        /*0048*/ 	.word	0xffffffff


	//   ....[9]....
        /*004c*/ 	.word	0xffffffff


	//   ....[10]....
        /*0050*/ 	.word	0x05000066


	//   ....[11]....
        /*0054*/ 	.word	0x05000066


	//   ....[12]....
        /*0058*/ 	.word	0x05000066


	//   ....[13]....
        /*005c*/ 	.word	0x05000066


	//   ....[14]....
        /*0060*/ 	.word	0x05000066


	//   ....[15]....
        /*0064*/ 	.word	0x05000066


	//   ....[16]....
        /*0068*/ 	.word	0x05000066


	//   ....[17]....
        /*006c*/ 	.word	0x05000066


	//   ....[18]....
        /*0070*/ 	.word	0x05000066


	//   ....[19]....
        /*0074*/ 	.word	0x05000066


	//----- nvinfo : EIATTR_COOP_GROUP_INSTR_OFFSETS
	.align		4
.L_2790:
        /*0078*/ 	.byte	0x04, 0x28
        /*007a*/ 	.short	(.L_2792 - .L_2791)


	//   ....[0]....
.L_2791:
        /*007c*/ 	.word	0x00002360


	//   ....[1]....
        /*0080*/ 	.word	0x00002380


	//   ....[2]....
        /*0084*/ 	.word	0x000023a0


	//   ....[3]....
        /*0088*/ 	.word	0x000023c0


	//   ....[4]....
        /*008c*/ 	.word	0x000023f0


	//   ....[5]....
        /*0090*/ 	.word	0x00002930


	//   ....[6]....
        /*0094*/ 	.word	0x00002950


	//   ....[7]....
        /*0098*/ 	.word	0x00002970


	//   ....[8]....
        /*009c*/ 	.word	0x00002990


	//   ....[9]....
        /*00a0*/ 	.word	0x000029b0


	//   ....[10]....
        /*00a4*/ 	.word	0x00003bf0


	//   ....[11]....
        /*00a8*/ 	.word	0x00003c90


	//   ....[12]....
        /*00ac*/ 	.word	0x00003d00


	//   ....[13]....
        /*00b0*/ 	.word	0x00003d70


	//   ....[14]....
        /*00b4*/ 	.word	0x00003df0


	//   ....[15]....
        /*00b8*/ 	.word	0x00004380


	//   ....[16]....
        /*00bc*/ 	.word	0x000043f0


	//   ....[17]....
        /*00c0*/ 	.word	0x00004460


	//   ....[18]....
        /*00c4*/ 	.word	0x000044d0


	//   ....[19]....
        /*00c8*/ 	.word	0x00004540


	//----- nvinfo : EIATTR_VRC_CTA_INIT_COUNT
	.align		4
.L_2792:
        /*00cc*/ 	.byte	0x02, 0x4a
	.zero		1
	.zero		1


	//----- nvinfo : EIATTR_EXIT_INSTR_OFFSETS
	.align		4
        /*00d0*/ 	.byte	0x04, 0x1c
        /*00d2*/ 	.short	(.L_2794 - .L_2793)


	//   ....[0]....
.L_2793:
        /*00d4*/ 	.word	0x00000680


	//   ....[1]....
        /*00d8*/ 	.word	0x00003b80


	//----- nvinfo : EIATTR_MAX_THREADS
	.align		4
.L_2794:
        /*00dc*/ 	.byte	0x04, 0x05
        /*00de*/ 	.short	(.L_2796 - .L_2795)
.L_2795:
        /*00e0*/ 	.word	0x00000080
        /*00e4*/ 	.word	0x00000001
        /*00e8*/ 	.word	0x00000001


	//----- nvinfo : EIATTR_CRS_STACK_SIZE
	.align		4
.L_2796:
        /*00ec*/ 	.byte	0x04, 0x1e
        /*00ee*/ 	.short	(.L_2798 - .L_2797)
.L_2797:
        /*00f0*/ 	.word	0x00000000


	//----- nvinfo : EIATTR_CBANK_PARAM_SIZE
	.align		4
.L_2798:
        /*00f4*/ 	.byte	0x03, 0x19
        /*00f6*/ 	.short	0x00e8


	//----- nvinfo : EIATTR_PARAM_CBANK
	.align		4
        /*00f8*/ 	.byte	0x04, 0x0a
        /*00fa*/ 	.short	(.L_2800 - .L_2799)
	.align		4
.L_2799:
        /*00fc*/ 	.word	index@(.nv.constant0._ZN10layer_norm13ln_fwd_kernelINS_13Kernel_traitsI6__halfS2_fS2_fjLj1280ELj1ELj4ELj1ELj16ENS_18Kernel_traits_baseILj1280ES2_S2_fS2_fjLj128EEEEELb0ELb0ELb1ELb0EEEvNS_9FwdParamsE)
        /*0100*/ 	.short	0x0380
        /*0102*/ 	.short	0x00e8


	//----- nvinfo : EIATTR_SW_WAR
	.align		4
.L_2800:
        /*0104*/ 	.byte	0x04, 0x36
        /*0106*/ 	.short	(.L_2802 - .L_2801)
.L_2801:
        /*0108*/ 	.word	0x00000008
.L_2802:


//--------------------- .nv.info._ZN10layer_norm13ln_fwd_kernelINS_13Kernel_traitsI6__halfS2_fS2_fjLj1280ELj1ELj4ELj1ELj16ENS_18Kernel_traits_baseILj1280ES2_S2_fS2_fjLj128EEEEELb0ELb0ELb1ELb1EEEvNS_9FwdParamsE --------------------------
	.section	.nv.info._ZN10layer_norm13ln_fwd_kernelINS_13Kernel_traitsI6__halfS2_fS2_fjLj1280ELj1ELj4ELj1ELj16ENS_18Kernel_traits_baseILj1280ES2_S2_fS2_fjLj128EEEEELb0ELb0ELb1ELb1EEEvNS_9FwdParamsE,"",@"SHT_CUDA_INFO"
	.sectionflags	@""
	.align	4


	//----- nvinfo : EIATTR_CUDA_API_VERSION
	.align		4
        /*0000*/ 	.byte	0x04, 0x37
        /*0002*/ 	.short	(.L_2804 - .L_2803)
.L_2803:
        /*0004*/ 	.word	0x00000082


	//----- nvinfo : EIATTR_KPARAM_INFO
	.align		4
.L_2804:
        /*0008*/ 	.byte	0x04, 0x17
        /*000a*/ 	.short	(.L_2806 - .L_2805)
.L_2805:
        /*000c*/ 	.word	0x00000000
        /*0010*/ 	.short	0x0000
        /*0012*/ 	.short	0x0000
        /*0014*/ 	.byte	0x00, 0xf0, 0xa1, 0x03


	//----- nvinfo : EIATTR_SPARSE_MMA_MASK
	.align		4
.L_2806:
        /*0018*/ 	.byte	0x03, 0x50
        /*001a*/ 	.short	0x0000


	//----- nvinfo : EIATTR_MAXREG_COUNT
	.align		4
        /*001c*/ 	.byte	0x03, 0x1b
        /*001e*/ 	.short	0x00ff


	//----- nvinfo : EIATTR_MERCURY_ISA_VERSION
	.align		4
        /*0020*/ 	.byte	0x03, 0x5f
        /*0022*/ 	.short	0x0101


	//----- nvinfo : EIATTR_COOP_GROUP_MASK_REGIDS
	.align		4
        /*0024*/ 	.byte	0x04, 0x29
        /*0026*/ 	.short	(.L_2808 - .L_2807)


	//   ....[0]....
.L_2807:
        /*0028*/ 	.word	0xffffffff


	//   ....[1]....
        /*002c*/ 	.word	0xffffffff


	//   ....[2]....
        /*0030*/ 	.word	0xffffffff


	//   ....[3]....
        /*0034*/ 	.word	0xffffffff


	//   ....[4]....
        /*0038*/ 	.word	0xffffffff


	//   ....[5]....
        /*003c*/ 	.word	0xffffffff


	//   ....[6]....
        /*0040*/ 	.word	0xffffffff


	//   ....[7]....
        /*0044*/ 	.word	0xffffffff


	//   ....[8]....
        /*0048*/ 	.word	0xffffffff


	//   ....[9]....
        /*004c*/ 	.word	0xffffffff


	//   ....[10]....
        /*0050*/ 	.word	0x05000062


	//   ....[11]....
        /*0054*/ 	.word	0x05000062


	//   ....[12]....
        /*0058*/ 	.word	0x05000062


	//   ....[13]....
        /*005c*/ 	.word	0x05000062


	//   ....[14]....
        /*0060*/ 	.word	0x05000062


	//   ....[15]....
        /*0064*/ 	.word	0x05000062


	//   ....[16]....
        /*0068*/ 	.word	0x05000062


	//   ....[17]....
        /*006c*/ 	.word	0x05000062


	//   ....[18]....
        /*0070*/ 	.word	0x05000062


	//   ....[19]....
        /*0074*/ 	.word	0x05000062


	//----- nvinfo : EIATTR_COOP_GROUP_INSTR_OFFSETS
	.align		4
.L_2808:
        /*0078*/ 	.byte	0x04, 0x28
        /*007a*/ 	.short	(.L_2810 - .L_2809)


	//   ....[0]....
.L_2809:
        /*007c*/ 	.word	0x00001cb0


	//   ....[1]....
        /*0080*/ 	.word	0x00001cd0


	//   ....[2]....
        /*0084*/ 	.word	0x00001cf0


	//   ....[3]....
        /*0088*/ 	.word	0x00001d10


	//   ....[4]....
        /*008c*/ 	.word	0x00001d40


	//   ....[5]....
        /*0090*/ 	.word	0x00002270


	//   ....[6]....
        /*0094*/ 	.word	0x00002290


	//   ....[7]....
        /*0098*/ 	.word	0x000022b0


	//   ....[8]....
        /*009c*/ 	.word	0x000022d0


	//   ....[9]....
        /*00a0*/ 	.word	0x000022f0


	//   ....[10]....
        /*00a4*/ 	.word	0x000033f0


	//   ....[11]....
        /*00a8*/ 	.word	0x00003490


	//   ....[12]....
        /*00ac*/ 	.word	0x00003500


	//   ....[13]....
        /*00b0*/ 	.word	0x00003570


	//   ....[14]....
        /*00b4*/ 	.word	0x000035f0


	//   ....[15]....
        /*00b8*/ 	.word	0x00003b60


	//   ....[16]....
        /*00bc*/ 	.word	0x00003bd0


	//   ....[17]....
        /*00c0*/ 	.word	0x00003c40


	//   ....[18]....
        /*00c4*/ 	.word	0x00003cb0


	//   ....[19]....
        /*00c8*/ 	.word	0x00003d20


	//----- nvinfo : EIATTR_VRC_CTA_INIT_COUNT
	.align		4
.L_2810:
        /*00cc*/ 	.byte	0x02, 0x4a
	.zero		1
	.zero		1


	//----- nvinfo : EIATTR_EXIT_INSTR_OFFSETS
	.align		4
        /*00d0*/ 	.byte	0x04, 0x1c
        /*00d2*/ 	.short	(.L_2812 - .L_2811)


	//   ....[0]....
.L_2811:
        /*00d4*/ 	.word	0x000002e0


	//   ....[1]....
        /*00d8*/ 	.word	0x00003380


	//----- nvinfo : EIATTR_MAX_THREADS
	.align		4
.L_2812:
        /*00dc*/ 	.byte	0x04, 0x05
        /*00de*/ 	.short	(.L_2814 - .L_2813)
.L_2813:
        /*00e0*/ 	.word	0x00000080
        /*00e4*/ 	.word	0x00000001
        /*00e8*/ 	.word	0x00000001


	//----- nvinfo : EIATTR_CRS_STACK_SIZE
	.align		4
.L_2814:
        /*00ec*/ 	.byte	0x04, 0x1e
        /*00ee*/ 	.short	(.L_2816 - .L_2815)
.L_2815:
        /*00f0*/ 	.word	0x00000000


	//----- nvinfo : EIATTR_CBANK_PARAM_SIZE
	.align		4
.L_2816:
        /*00f4*/ 	.byte	0x03, 0x19
        /*00f6*/ 	.short	0x00e8


	//----- nvinfo : EIATTR_PARAM_CBANK
	.align		4
        /*00f8*/ 	.byte	0x04, 0x0a
        /*00fa*/ 	.short	(.L_2818 - .L_2817)
	.align		4
.L_2817:
        /*00fc*/ 	.word	index@(.nv.constant0._ZN10layer_norm13ln_fwd_kernelINS_13Kernel_traitsI6__halfS2_fS2_fjLj1280ELj1ELj4ELj1ELj16ENS_18Kernel_traits_baseILj1280ES2_S2_fS2_fjLj128EEEEELb0ELb0ELb1ELb1EEEvNS_9FwdParamsE)
        /*0100*/ 	.short	0x0380
        /*0102*/ 	.short	0x00e8


	//----- nvinfo : EIATTR_SW_WAR
	.align		4
.L_2818:
        /*0104*/ 	.byte	0x04, 0x36
        /*0106*/ 	.short	(.L_2820 - .L_2819)
.L_2819:
        /*0108*/ 	.word	0x00000008
.L_2820:


//--------------------- .nv.info._ZN10layer_norm13ln_fwd_kernelINS_13Kernel_traitsI6__halfS2_fS2_fjLj1280ELj1ELj4ELj1ELj16ENS_18Kernel_traits_baseILj1280ES2_S2_fS2_fjLj128EEEEELb0ELb1ELb0ELb0EEEvNS_9FwdParamsE --------------------------
	.section	.nv.info._ZN10layer_norm13ln_fwd_kernelINS_13Kernel_traitsI6__halfS2_fS2_fjLj1280ELj1ELj4ELj1ELj16ENS_18Kernel_traits_baseILj1280ES2_S2_fS2_fjLj128EEEEELb0ELb1ELb0ELb0EEEvNS_9FwdParamsE,"",@"SHT_CUDA_INFO"
	.sectionflags	@""
	.align	4


	//----- nvinfo : EIATTR_CUDA_API_VERSION
	.align		4
        /*0000*/ 	.byte	0x04, 0x37
        /*0002*/ 	.short	(.L_2822 - .L_2821)
.L_2821:
        /*0004*/ 	.word	0x00000082


	//----- nvinfo : EIATTR_KPARAM_INFO
	.align		4
.L_2822:
        /*0008*/ 	.byte	0x04, 0x17
        /*000a*/ 	.short	(.L_2824 - .L_2823)
.L_2823:
        /*000c*/ 	.word	0x00000000
        /*0010*/ 	.short	0x0000
        /*0012*/ 	.short	0x0000
        /*0014*/ 	.byte	0x00, 0xf0, 0xa1, 0x03


	//----- nvinfo : EIATTR_SPARSE_MMA_MASK
	.align		4
.L_2824:
        /*0018*/ 	.byte	0x03, 0x50
        /*001a*/ 	.short	0x0000


	//----- nvinfo : EIATTR_MAXREG_COUNT
	.align		4
        /*001c*/ 	.byte	0x03, 0x1b
        /*001e*/ 	.short	0x00ff


	//----- nvinfo : EIATTR_MERCURY_ISA_VERSION
	.align		4
        /*0020*/ 	.byte	0x03, 0x5f
        /*0022*/ 	.short	0x0101


	//----- nvinfo : EIATTR_COOP_GROUP_MASK_REGIDS
	.align		4
        /*0024*/ 	.byte	0x04, 0x29
        /*0026*/ 	.short	(.L_2826 - .L_2825)


	//   ....[0]....
.L_2825:
        /*0028*/ 	.word	0xffffffff


	//   ....[1]....
        /*002c*/ 	.word	0xffffffff


	//   ....[2]....
        /*0030*/ 	.word	0xffffffff


	//   ....[3]....
        /*0034*/ 	.word	0xffffffff


	//   ....[4]....
        /*0038*/ 	.word	0xffffffff


	//   ....[5]....
        /*003c*/ 	.word	0xffffffff


	//   ....[6]....
        /*0040*/ 	.word	0xffffffff


	//   ....[7]....
        /*0044*/ 	.word	0xffffffff


	//   ....[8]....
        /*0048*/ 	.word	0xffffffff


	//   ....[9]....
        /*004c*/ 	.word	0xffffffff


	//   ....[10]....
        /*0050*/ 	.word	0x05000073


	//   ....[11]....
        /*0054*/ 	.word	0x05000073


	//   ....[12]....
        /*0058*/ 	.word	0x05000073


	//   ....[13]....
        /*005c*/ 	.word	0x05000073


	//   ....[14]....
        /*0060*/ 	.word	0x05000073


	//   ....[15]....
        /*0064*/ 	.word	0x05000073


	//   ....[16]....
        /*0068*/ 	.word	0x05000073


	//   ....[17]....
        /*006c*/ 	.word	0x05000073


	//   ....[18]....
        /*0070*/ 	.word	0x05000073


	//   ....[19]....
        /*0074*/ 	.word	0x05000073


	//----- nvinfo : EIATTR_COOP_GROUP_INSTR_OFFSETS
	.align		4
.L_2826:
        /*0078*/ 	.byte	0x04, 0x28
        /*007a*/ 	.short	(.L_2828 - .L_2827)


	//   ....[0]....
.L_2827:
        /*007c*/ 	.word	0x00002710


	//   ....[1]....
        /*0080*/ 	.word	0x00002740


	//   ....[2]....
        /*0084*/ 	.word	0x00002760


	//   ....[3]....
        /*0088*/ 	.word	0x00002780


	//   ....[4]....
        /*008c*/ 	.word	0x000027a0


	//   ....[5]....
        /*0090*/ 	.word	0x00002ce0


	//   ....[6]....
        /*0094*/ 	.word	0x00002d00


	//   ....[7]....
        /*0098*/ 	.word	0x00002d20


	//   ....[8]....
        /*009c*/ 	.word	0x00002d40


	//   ....[9]....
        /*00a0*/ 	.word	0x00002d60


	//   ....[10]....
        /*00a4*/ 	.word	0x00003f20


	//   ....[11]....
        /*00a8*/ 	.word	0x00003fb0


	//   ....[12]....
        /*00ac*/ 	.word	0x00004010


	//   ....[13]....
        /*00b0*/ 	.word	0x00004070


	//   ....[14]....
        /*00b4*/ 	.word	0x000040d0


	//   ....[15]....
        /*00b8*/ 	.word	0x00004670


	//   ....[16]....
        /*00bc*/ 	.word	0x000046c0


	//   ....[17]....
        /*00c0*/ 	.word	0x00004720


	//   ....[18]....
        /*00c4*/ 	.word	0x00004780


	//   ....[19]....
        /*00c8*/ 	.word	0x000047e0


	//----- nvinfo : EIATTR_VRC_CTA_INIT_COUNT
	.align		4
.L_2828:
        /*00cc*/ 	.byte	0x02, 0x4a
	.zero		1
	.zero		1


	//----- nvinfo : EIATTR_EXIT_INSTR_OFFSETS
	.align		4
        /*00d0*/ 	.byte	0x04, 0x1c
        /*00d2*/ 	.short	(.L_2830 - .L_2829)


	//   ....[0]....
.L_2829:
        /*00d4*/ 	.word	0x00000830


	//   ....[1]....
        /*00d8*/ 	.word	0x00003eb0


	//----- nvinfo : EIATTR_MAX_THREADS
	.align		4
.L_2830:
        /*00dc*/ 	.byte	0x04, 0x05
        /*00de*/ 	.short	(.L_2832 - .L_2831)
.L_2831:
        /*00e0*/ 	.word	0x00000080
        /*00e4*/ 	.word	0x00000001
        /*00e8*/ 	.word	0x00000001


	//----- nvinfo : EIATTR_CRS_STACK_SIZE
	.align		4
.L_2832:
        /*00ec*/ 	.byte	0x04, 0x1e
        /*00ee*/ 	.short	(.L_2834 - .L_2833)
.L_2833:
        /*00f0*/ 	.word	0x00000000


	//----- nvinfo : EIATTR_CBANK_PARAM_SIZE
	.align		4
.L_2834:
        /*00f4*/ 	.byte	0x03, 0x19
        /*00f6*/ 	.short	0x00e8


	//----- nvinfo : EIATTR_PARAM_CBANK
	.align		4
        /*00f8*/ 	.byte	0x04, 0x0a
        /*00fa*/ 	.short	(.L_2836 - .L_2835)
	.align		4
.L_2835:
        /*00fc*/ 	.word	index@(.nv.constant0._ZN10layer_norm13ln_fwd_kernelINS_13Kernel_traitsI6__halfS2_fS2_fjLj1280ELj1ELj4ELj1ELj16ENS_18Kernel_traits_baseILj1280ES2_S2_fS2_fjLj128EEEEELb0ELb1ELb0ELb0EEEvNS_9FwdParamsE)
        /*0100*/ 	.short	0x0380
        /*0102*/ 	.short	0x00e8


	//----- nvinfo : EIATTR_SW_WAR
	.align		4
.L_2836:
        /*0104*/ 	.byte	0x04, 0x36
        /*0106*/ 	.short	(.L_2838 - .L_2837)
.L_2837:
        /*0108*/ 	.word	0x00000008
.L_2838:


//--------------------- .nv.info._ZN10layer_norm13ln_fwd_kernelINS_13Kernel_traitsI6__halfS2_fS2_fjLj1280ELj1ELj4ELj1ELj16ENS_18Kernel_traits_baseILj1280ES2_S2_fS2_fjLj128EEEEELb0ELb1ELb0ELb1EEEvNS_9FwdParamsE --------------------------
	.section	.nv.info._ZN10layer_norm13ln_fwd_kernelINS_13Kernel_traitsI6__halfS2_fS2_fjLj1280ELj1ELj4ELj1ELj16ENS_18Kernel_traits_baseILj1280ES2_S2_fS2_fjLj128EEEEELb0ELb1ELb0ELb1EEEvNS_9FwdParamsE,"",@"SHT_CUDA_INFO"
	.sectionflags	@""
	.align	4


	//----- nvinfo : EIATTR_CUDA_API_VERSION
	.align		4
        /*0000*/ 	.byte	0x04, 0x37
        /*0002*/ 	.short	(.L_2840 - .L_2839)
.L_2839:
        /*0004*/ 	.word	0x00000082


	//----- nvinfo : EIATTR_KPARAM_INFO
	.align		4
.L_2840:
        /*0008*/ 	.byte	0x04, 0x17
        /*000a*/ 	.short	(.L_2842 - .L_2841)
.L_2841:
        /*000c*/ 	.word	0x00000000
        /*0010*/ 	.short	0x0000
        /*0012*/ 	.short	0x0000
        /*0014*/ 	.byte	0x00, 0xf0, 0xa1, 0x03


	//----- nvinfo : EIATTR_SPARSE_MMA_MASK
	.align		4
.L_2842:
        /*0018*/ 	.byte	0x03, 0x50
        /*001a*/ 	.short	0x0000


	//----- nvinfo : EIATTR_MAXREG_COUNT
	.align		4
        /*001c*/ 	.byte	0x03, 0x1b
        /*001e*/ 	.short	0x00ff


	//----- nvinfo : EIATTR_MERCURY_ISA_VERSION
	.align		4
        /*0020*/ 	.byte	0x03, 0x5f
        /*0022*/ 	.short	0x0101


	//----- nvinfo : EIATTR_COOP_GROUP_MASK_REGIDS
	.align		4
        /*0024*/ 	.byte	0x04, 0x29
        /*0026*/ 	.short	(.L_2844 - .L_2843)


	//   ....[0]....
.L_2843:
        /*0028*/ 	.word	0xffffffff


	//   ....[1]....
        /*002c*/ 	.word	0xffffffff


	//   ....[2]....
        /*0030*/ 	.word	0xffffffff


	//   ....[3]....
        /*0034*/ 	.word	0xffffffff


	//   ....[4]....
        /*0038*/ 	.word	0xffffffff


	//   ....[5]....
        /*003c*/ 	.word	0xffffffff


	//   ....[6]....
        /*0040*/ 	.word	0xffffffff


	//   ....[7]....
        /*0044*/ 	.word	0xffffffff


	//   ....[8]....
        /*0048*/ 	.word	0xffffffff


	//   ....[9]....
        /*004c*/ 	.word	0xffffffff


	//   ....[10]....
        /*0050*/ 	.word	0x05000076


	//   ....[11]....
        /*0054*/ 	.word	0x05000076


	//   ....[12]....
        /*0058*/ 	.word	0x05000076


	//   ....[13]....
        /*005c*/ 	.word	0x05000076


	//   ....[14]....
        /*0060*/ 	.word	0x05000076


	//   ....[15]....
        /*0064*/ 	.word	0x05000076


	//   ....[16]....
        /*0068*/ 	.word	0x05000076


	//   ....[17]....
        /*006c*/ 	.word	0x05000076


	//   ....[18]....
        /*0070*/ 	.word	0x05000076


	//   ....[19]....
        /*0074*/ 	.word	0x05000076


	//----- nvinfo : EIATTR_COOP_GROUP_INSTR_OFFSETS
	.align		4
.L_2844:
        /*0078*/ 	.byte	0x04, 0x28
        /*007a*/ 	.short	(.L_2846 - .L_2845)


	//   ....[0]....
.L_2845:
        /*007c*/ 	.word	0x00001f80


	//   ....[1]....
        /*0080*/ 	.word	0x00001fb0


	//   ....[2]....
        /*0084*/ 	.word	0x00001fd0


	//   ....[3]....
        /*0088*/ 	.word	0x00001ff0


	//   ....[4]....
        /*008c*/ 	.word	0x00002010


	//   ....[5]....
        /*0090*/ 	.word	0x00002540


	//   ....[6]....
        /*0094*/ 	.word	0x00002560


	//   ....[7]....
        /*0098*/ 	.word	0x00002580


	//   ....[8]....
        /*009c*/ 	.word	0x000025a0


	//   ....[9]....
        /*00a0*/ 	.word	0x000025c0


	//   ....[10]....
        /*00a4*/ 	.word	0x000035c0


	//   ....[11]....
        /*00a8*/ 	.word	0x00003660


	//   ....[12]....
        /*00ac*/ 	.word	0x000036c0


	//   ....[13]....
        /*00b0*/ 	.word	0x00003720


	//   ....[14]....
        /*00b4*/ 	.word	0x00003780


	//   ....[15]....
        /*00b8*/ 	.word	0x00003cf0


	//   ....[16]....
        /*00bc*/ 	.word	0x00003d50


	//   ....[17]....
        /*00c0*/ 	.word	0x00003db0


	//   ....[18]....
        /*00c4*/ 	.word	0x00003e10


	//   ....[19]....
        /*00c8*/ 	.word	0x00003e70


	//----- nvinfo : EIATTR_VRC_CTA_INIT_COUNT
	.align		4
.L_2846:
        /*00cc*/ 	.byte	0x02, 0x4a
	.zero		1
	.zero		1


	//----- nvinfo : EIATTR_EXIT_INSTR_OFFSETS
	.align		4
        /*00d0*/ 	.byte	0x04, 0x1c
        /*00d2*/ 	.short	(.L_2848 - .L_2847)


	//   ....[0]....
.L_2847:
        /*00d4*/ 	.word	0x000003c0


	//   ....[1]....
        /*00d8*/ 	.word	0x00003560


	//----- nvinfo : EIATTR_MAX_THREADS
	.align		4
.L_2848:
        /*00dc*/ 	.byte	0x04, 0x05
        /*00de*/ 	.short	(.L_2850 - .L_2849)
.L_2849:
        /*00e0*/ 	.word	0x00000080
        /*00e4*/ 	.word	0x00000001
        /*00e8*/ 	.word	0x00000001


	//----- nvinfo : EIATTR_CRS_STACK_SIZE
	.align		4
.L_2850:
        /*00ec*/ 	.byte	0x04, 0x1e
        /*00ee*/ 	.short	(.L_2852 - .L_2851)
.L_2851:
        /*00f0*/ 	.word	0x00000000


	//----- nvinfo : EIATTR_CBANK_PARAM_SIZE
	.align		4
.L_2852:
        /*00f4*/ 	.byte	0x03, 0x19
        /*00f6*/ 	.short	0x00e8


	//----- nvinfo : EIATTR_PARAM_CBANK
	.align		4
        /*00f8*/ 	.byte	0x04, 0x0a
        /*00fa*/ 	.short	(.L_2854 - .L_2853)
	.align		4
.L_2853:
        /*00fc*/ 	.word	index@(.nv.constant0._ZN10layer_norm13ln_fwd_kernelINS_13Kernel_traitsI6__halfS2_fS2_fjLj1280ELj1ELj4ELj1ELj16ENS_18Kernel_traits_baseILj1280ES2_S2_fS2_fjLj128EEEEELb0ELb1ELb0ELb1EEEvNS_9FwdParamsE)
        /*0100*/ 	.short	0x0380
        /*0102*/ 	.short	0x00e8


	//----- nvinfo : EIATTR_SW_WAR
	.align		4
.L_2854:
        /*0104*/ 	.byte	0x04, 0x36
        /*0106*/ 	.short	(.L_2856 - .L_2855)
.L_2855:
        /*0108*/ 	.word	0x00000008
.L_2856:


//--------------------- .nv.info._ZN10layer_norm13ln_fwd_kernelINS_13Kernel_traitsI6__halfS2_fS2_fjLj1280ELj1ELj4ELj1ELj16ENS_18Kernel_traits_baseILj1280ES2_S2_fS2_fjLj128EEEEELb0ELb1ELb1ELb0EEEvNS_9FwdParamsE --------------------------
	.section	.nv.info._ZN10layer_norm13ln_fwd_kernelINS_13Kernel_traitsI6__halfS2_fS2_fjLj1280ELj1ELj4ELj1ELj16ENS_18Kernel_traits_baseILj1280ES2_S2_fS2_fjLj128EEEEELb0ELb1ELb1ELb0EEEvNS_9FwdParamsE,"",@"SHT_CUDA_INFO"
	.sectionflags	@""
	.align	4


	//----- nvinfo : EIATTR_CUDA_API_VERSION
	.align		4
        /*0000*/ 	.byte	0x04, 0x37
        /*0002*/ 	.short	(.L_2858 - .L_2857)
.L_2857:
        /*0004*/ 	.word	0x00000082


	//----- nvinfo : EIATTR_KPARAM_INFO
	.align		4
.L_2858:
        /*0008*/ 	.byte	0x04, 0x17
        /*000a*/ 	.short	(.L_2860 - .L_2859)
.L_2859:
        /*000c*/ 	.word	0x00000000
        /*0010*/ 	.short	0x0000
        /*0012*/ 	.short	0x0000
        /*0014*/ 	.byte	0x00, 0xf0, 0xa1, 0x03


	//----- nvinfo : EIATTR_SPARSE_MMA_MASK
	.align		4
.L_2860:
        /*0018*/ 	.byte	0x03, 0x50
        /*001a*/ 	.short	0x0000


	//----- nvinfo : EIATTR_MAXREG_COUNT
	.align		4
        /*001c*/ 	.byte	0x03, 0x1b
        /*001e*/ 	.short	0x00ff


	//----- nvinfo : EIATTR_MERCURY_ISA_VERSION
	.align		4
        /*0020*/ 	.byte	0x03, 0x5f
        /*0022*/ 	.short	0x0101


	//----- nvinfo : EIATTR_COOP_GROUP_MASK_REGIDS
	.align		4
        /*0024*/ 	.byte	0x04, 0x29
        /*0026*/ 	.short	(.L_2862 - .L_2861)


	//   ....[0]....
.L_2861:
        /*0028*/ 	.word	0xffffffff


	//   ....[1]....
        /*002c*/ 	.word	0xffffffff


	//   ....[2]....
        /*0030*/ 	.word	0xffffffff


	//   ....[3]....
        /*0034*/ 	.word	0xffffffff


	//   ....[4]....
        /*0038*/ 	.word	0xffffffff


	//   ....[5]....
        /*003c*/ 	.word	0xffffffff


	//   ....[6]....
        /*0040*/ 	.word	0xffffffff


	//   ....[7]....
        /*0044*/ 	.word	0xffffffff


	//   ....[8]....
        /*0048*/ 	.word	0xffffffff


	//   ....[9]....
        /*004c*/ 	.word	0xffffffff


	//   ....[10]....
        /*0050*/ 	.word	0x05000082


	//   ....[11]....
        /*0054*/ 	.word	0x05000082


	//   ....[12]....
        /*0058*/ 	.word	0x05000082


	//   ....[13]....
        /*005c*/ 	.word	0x05000082


	//   ....[14]....
        /*0060*/ 	.word	0x05000082


	//   ....[15]....
        /*0064*/ 	.word	0x05000082


	//   ....[16]....
        /*0068*/ 	.word	0x05000082


	//   ....[17]....
        /*006c*/ 	.word	0x05000082


	//   ....[18]....
        /*0070*/ 	.word	0x05000082


	//   ....[19]....
        /*0074*/ 	.word	0x05000082


	//----- nvinfo : EIATTR_COOP_GROUP_INSTR_OFFSETS
	.align		4
.L_2862:
        /*0078*/ 	.byte	0x04, 0x28
        /*007a*/ 	.short	(.L_2864 - .L_2863)


	//   ....[0]....
.L_2863:
        /*007c*/ 	.word	0x000031b0


	//   ....[1]....
        /*0080*/ 	.word	0x000031d0


	//   ....[2]....
        /*0084*/ 	.word	0x000031f0


	//   ....[3]....
        /*0088*/ 	.word	0x00003220


	//   ....[4]....
        /*008c*/ 	.word	0x00003240


	//   ....[5]....
        /*0090*/ 	.word	0x00003780


	//   ....[6]....
        /*0094*/ 	.word	0x000037a0


	//   ....[7]....
        /*0098*/ 	.word	0x000037c0


	//   ....[8]....
        /*009c*/ 	.word	0x000037e0


	//   ....[9]....
        /*00a0*/ 	.word	0x00003800


	//   ....[10]....
        /*00a4*/ 	.word	0x00004a40


	//   ....[11]....
        /*00a8*/ 	.word	0x00004ae0


	//   ....[12]....
        /*00ac*/ 	.word	0x00004b50


	//   ....[13]....
        /*00b0*/ 	.word	0x00004bd0


	//   ....[14]....
        /*00b4*/ 	.word	0x00004c40


	//   ....[15]....
        /*00b8*/ 	.word	0x000051d0


	//   ....[16]....
        /*00bc*/ 	.word	0x00005240


	//   ....[17]....
        /*00c0*/ 	.word	0x000052b0


	//   ....[18]....
        /*00c4*/ 	.word	0x00005320


	//   ....[19]....
        /*00c8*/ 	.word	0x00005390


	//----- nvinfo : EIATTR_VRC_CTA_INIT_COUNT
	.align		4
.L_2864:
        /*00cc*/ 	.byte	0x02, 0x4a
	.zero		1
	.zero		1


	//----- nvinfo : EIATTR_EXIT_INSTR_OFFSETS
	.align		4
        /*00d0*/ 	.byte	0x04, 0x1c
        /*00d2*/ 	.short	(.L_2866 - .L_2865)


	//   ....[0]....
.L_2865:
        /*00d4*/ 	.word	0x00000870


	//   ....[1]....
        /*00d8*/ 	.word	0x000049d0


	//----- nvinfo : EIATTR_MAX_THREADS
	.align		4
.L_2866:
        /*00dc*/ 	.byte	0x04, 0x05
        /*00de*/ 	.short	(.L_2868 - .L_2867)
.L_2867:
        /*00e0*/ 	.word	0x00000080
        /*00e4*/ 	.word	0x00000001
        /*00e8*/ 	.word	0x00000001


	//----- nvinfo : EIATTR_CRS_STACK_SIZE
	.align		4
.L_2868:
        /*00ec*/ 	.byte	0x04, 0x1e
        /*00ee*/ 	.short	(.L_2870 - .L_2869)
.L_2869:
        /*00f0*/ 	.word	0x00000000


	//----- nvinfo : EIATTR_CBANK_PARAM_SIZE
	.align		4
.L_2870:
        /*00f4*/ 	.byte	0x03, 0x19
        /*00f6*/ 	.short	0x00e8


	//----- nvinfo : EIATTR_PARAM_CBANK
	.align		4
        /*00f8*/ 	.byte	0x04, 0x0a
        /*00fa*/ 	.short	(.L_2872 - .L_2871)
	.align		4
.L_2871:
        /*00fc*/ 	.word	index@(.nv.constant0._ZN10layer_norm13ln_fwd_kernelINS_13Kernel_traitsI6__halfS2_fS2_fjLj1280ELj1ELj4ELj1ELj16ENS_18Kernel_traits_baseILj1280ES2_S2_fS2_fjLj128EEEEELb0ELb1ELb1ELb0EEEvNS_9FwdParamsE)
        /*0100*/ 	.short	0x0380
        /*0102*/ 	.short	0x00e8


	//----- nvinfo : EIATTR_SW_WAR
	.align		4
.L_2872:
        /*0104*/ 	.byte	0x04, 0x36
        /*0106*/ 	.short	(.L_2874 - .L_2873)
.L_2873:
        /*0108*/ 	.word	0x00000008
.L_2874:


//--------------------- .nv.info._ZN10layer_norm13ln_fwd_kernelINS_13Kernel_traitsI6__halfS2_fS2_fjLj1280ELj1ELj4ELj1ELj16ENS_18Kernel_traits_baseILj1280ES2_S2_fS2_fjLj128EEEEELb0ELb1ELb1ELb1EEEvNS_9FwdParamsE --------------------------
	.section	.nv.info._ZN10layer_norm13ln_fwd_kernelINS_13Kernel_traitsI6__halfS2_fS2_fjLj1280ELj1ELj4ELj1ELj16ENS_18Kernel_traits_baseILj1280ES2_S2_fS2_fjLj128EEEEELb0ELb1ELb1ELb1EEEvNS_9FwdParamsE,"",@"SHT_CUDA_INFO"
	.sectionflags	@""
	.align	4


	//----- nvinfo : EIATTR_CUDA_API_VERSION
	.align		4
        /*0000*/ 	.byte	0x04, 0x37
        /*0002*/ 	.short	(.L_2876 - .L_2875)
.L_2875:
        /*0004*/ 	.word	0x00000082


	//----- nvinfo : EIATTR_KPARAM_INFO
	.align		4
.L_2876:
        /*0008*/ 	.byte	0x04, 0x17
        /*000a*/ 	.short	(.L_2878 - .L_2877)
.L_2877:
        /*000c*/ 	.word	0x00000000
        /*0010*/ 	.short	0x0000
        /*0012*/ 	.short	0x0000
        /*0014*/ 	.byte	0x00, 0xf0, 0xa1, 0x03


	//----- nvinfo : EIATTR_SPARSE_MMA_MASK
	.align		4
.L_2878:
        /*0018*/ 	.byte	0x03, 0x50
        /*001a*/ 	.short	0x0000


	//----- nvinfo : EIATTR_MAXREG_COUNT
	.align		4
        /*001c*/ 	.byte	0x03, 0x1b
        /*001e*/ 	.short	0x00ff


	//----- nvinfo : EIATTR_MERCURY_ISA_VERSION
	.align		4
        /*0020*/ 	.byte	0x03, 0x5f
        /*0022*/ 	.short	0x0101


	//----- nvinfo : EIATTR_COOP_GROUP_MASK_REGIDS
	.align		4
        /*0024*/ 	.byte	0x04, 0x29
        /*0026*/ 	.short	(.L_2880 - .L_2879)


	//   ....[0]....
.L_2879:
        /*0028*/ 	.word	0xffffffff


	//   ....[1]....
        /*002c*/ 	.word	0xffffffff


	//   ....[2]....
        /*0030*/ 	.word	0xffffffff


	//   ....[3]....
        /*0034*/ 	.word	0xffffffff


	//   ....[4]....
        /*0038*/ 	.word	0xffffffff


	//   ....[5]....
        /*003c*/ 	.word	0xffffffff


	//   ....[6]....
        /*0040*/ 	.word	0xffffffff


	//   ....[7]....
        /*0044*/ 	.word	0xffffffff


	//   ....[8]....
        /*0048*/ 	.word	0xffffffff


	//   ....[9]....
        /*004c*/ 	.word	0xffffffff


	//   ....[10]....
        /*0050*/ 	.word	0x05000078


	//   ....[11]....
        /*0054*/ 	.word	0x05000078


	//   ....[12]....
        /*0058*/ 	.word	0x05000078


	//   ....[13]....
        /*005c*/ 	.word	0x05000078


	//   ....[14]....
        /*0060*/ 	.word	0x05000078


	//   ....[15]....
        /*0064*/ 	.word	0x05000078


	//   ....[16]....
        /*0068*/ 	.word	0x05000078


	//   ....[17]....
        /*006c*/ 	.word	0x05000078


	//   ....[18]....
        /*0070*/ 	.word	0x05000078


	//   ....[19]....
        /*0074*/ 	.word	0x05000078


	//----- nvinfo : EIATTR_COOP_GROUP_INSTR_OFFSETS
	.align		4
.L_2880:
        /*0078*/ 	.byte	0x04, 0x28
        /*007a*/ 	.short	(.L_2882 - .L_2881)


	//   ....[0]....
.L_2881:
        /*007c*/ 	.word	0x00002a70


	//   ....[1]....
        /*0080*/ 	.word	0x00002aa0


	//   ....[2]....
        /*0084*/ 	.word	0x00002ac0


	//   ....[3]....
        /*0088*/ 	.word	0x00002ae0


	//   ....[4]....
        /*008c*/ 	.word	0x00002b00


	//   ....[5]....
        /*0090*/ 	.word	0x00003030


	//   ....[6]....
        /*0094*/ 	.word	0x00003050


	//   ....[7]....
        /*0098*/ 	.word	0x00003070


	//   ....[8]....
        /*009c*/ 	.word	0x00003090


	//   ....[9]....
        /*00a0*/ 	.word	0x000030b0


	//   ....[10]....
        /*00a4*/ 	.word	0x000041a0


	//   ....[11]....
        /*00a8*/ 	.word	0x00004240


	//   ....[12]....
        /*00ac*/ 	.word	0x000042a0


	//   ....[13]....
        /*00b0*/ 	.word	0x00004300


	//   ....[14]....
        /*00b4*/ 	.word	0x00004360


	//   ....[15]....
        /*00b8*/ 	.word	0x000048e0


	//   ....[16]....
        /*00bc*/ 	.word	0x00004940


	//   ....[17]....
        /*00c0*/ 	.word	0x000049a0


	//   ....[18]....
        /*00c4*/ 	.word	0x00004a00


	//   ....[19]....
        /*00c8*/ 	.word	0x00004a60


	//----- nvinfo : EIATTR_VRC_CTA_INIT_COUNT
	.align		4
.L_2882:
        /*00cc*/ 	.byte	0x02, 0x4a
	.zero		1
	.zero		1


	//----- nvinfo : EIATTR_EXIT_INSTR_OFFSETS
	.align		4
        /*00d0*/ 	.byte	0x04, 0x1c
        /*00d2*/ 	.short	(.L_2884 - .L_2883)


	//   ....[0]....
.L_2883:
        /*00d4*/ 	.word	0x00000400


	//   ....[1]....
        /*00d8*/ 	.word	0x00004130


	//----- nvinfo : EIATTR_MAX_THREADS
	.align		4
.L_2884:
        /*00dc*/ 	.byte	0x04, 0x05
        /*00de*/ 	.short	(.L_2886 - .L_2885)
.L_2885:
        /*00e0*/ 	.word	0x00000080
        /*00e4*/ 	.word	0x00000001
        /*00e8*/ 	.word	0x00000001


	//----- nvinfo : EIATTR_CRS_STACK_SIZE
	.align		4
.L_2886:
        /*00ec*/ 	.byte	0x04, 0x1e
        /*00ee*/ 	.short	(.L_2888 - .L_2887)
.L_2887:
        /*00f0*/ 	.word	0x00000000


	//----- nvinfo : EIATTR_CBANK_PARAM_SIZE
	.align		4
.L_2888:
        /*00f4*/ 	.byte	0x03, 0x19
        /*00f6*/ 	.short	0x00e8


	//----- nvinfo : EIATTR_PARAM_CBANK
	.align		4
        /*00f8*/ 	.byte	0x04, 0x0a
        /*00fa*/ 	.short	(.L_2890 - .L_2889)
	.align		4
.L_2889:
        /*00fc*/ 	.word	index@(.nv.constant0._ZN10layer_norm13ln_fwd_kernelINS_13Kernel_traitsI6__halfS2_fS2_fjLj1280ELj1ELj4ELj1ELj16ENS_18Kernel_traits_baseILj1280ES2_S2_fS2_fjLj128EEEEELb0ELb1ELb1ELb1EEEvNS_9FwdParamsE)
        /*0100*/ 	.short	0x0380
        /*0102*/ 	.short	0x00e8


	//----- nvinfo : EIATTR_SW_WAR
	.align		4
.L_2890:
        /*0104*/ 	.byte	0x04, 0x36
        /*0106*/ 	.short	(.L_2892 - .L_2891)
.L_2891:
        /*0108*/ 	.word	0x00000008
.L_2892:


//--------------------- .nv.info._ZN10layer_norm13ln_fwd_kernelINS_13Kernel_traitsI6__halfS2_fS2_fjLj1280ELj1ELj4ELj1ELj16ENS_18Kernel_traits_baseILj1280ES2_S2_fS2_fjLj128EEEEELb1ELb0ELb0ELb0EEEvNS_9FwdParamsE --------------------------
	.section	.nv.info._ZN10layer_norm13ln_fwd_kernelINS_13Kernel_traitsI6__halfS2_fS2_fjLj1280ELj1ELj4ELj1ELj16ENS_18Kernel_traits_baseILj1280ES2_S2_fS2_fjLj128EEEEELb1ELb0ELb0ELb0EEEvNS_9FwdParamsE,"",@"SHT_CUDA_INFO"
	.sectionflags	@""
	.align	4


	//----- nvinfo : EIATTR_CUDA_API_VERSION
	.align		4
        /*0000*/ 	.byte	0x04, 0x37
        /*0002*/ 	.short	(.L_2894 - .L_2893)
.L_2893:
        /*0004*/ 	.word	0x00000082


	//----- nvinfo : EIATTR_KPARAM_INFO
	.align		4
.L_2894:
        /*0008*/ 	.byte	0x04, 0x17
        /*000a*/ 	.short	(.L_2896 - .L_2895)
.L_2895:
        /*000c*/ 	.word	0x00000000
        /*0010*/ 	.short	0x0000
        /*0012*/ 	.short	0x0000
        /*0014*/ 	.byte	0x00, 0xf0, 0xa1, 0x03


	//----- nvinfo : EIATTR_SPARSE_MMA_MASK
	.align		4
.L_2896:
        /*0018*/ 	.byte	0x03, 0x50
        /*001a*/ 	.short	0x0000


	//----- nvinfo : EIATTR_MAXREG_COUNT
	.align		4
        /*001c*/ 	.byte	0x03, 0x1b
        /*001e*/ 	.short	0x00ff


	//----- nvinfo : EIATTR_MERCURY_ISA_VERSION
	.align		4
        /*0020*/ 	.byte	0x03, 0x5f
        /*0022*/ 	.short	0x0101


	//----- nvinfo : EIATTR_COOP_GROUP_MASK_REGIDS
	.align		4
        /*0024*/ 	.byte	0x04, 0x29
        /*0026*/ 	.short	(.L_2898 - .L_2897)


	//   ....[0]....
.L_2897:
        /*0028*/ 	.word	0xffffffff


	//   ....[1]....
        /*002c*/ 	.word	0xffffffff


	//   ....[2]....
        /*0030*/ 	.word	0xffffffff


	//   ....[3]....
        /*0034*/ 	.word	0xffffffff


	//   ....[4]....
        /*0038*/ 	.word	0xffffffff


	//   ....[5]....
        /*003c*/ 	.word	0xffffffff


	//   ....[6]....
        /*0040*/ 	.word	0xffffffff


	//   ....[7]....
        /*0044*/ 	.word	0xffffffff


	//   ....[8]....
        /*0048*/ 	.word	0xffffffff


	//   ....[9]....
        /*004c*/ 	.word	0xffffffff


	//   ....[10]....
        /*0050*/ 	.word	0x05000068


	//   ....[11]....
        /*0054*/ 	.word	0x05000068


	//   ....[12]....
        /*0058*/ 	.word	0x05000068


	//   ....[13]....
        /*005c*/ 	.word	0x05000068


	//   ....[14]....
        /*0060*/ 	.word	0x05000068


	//   ....[15]....
        /*0064*/ 	.word	0x05000068


	//   ....[16]....
        /*0068*/ 	.word	0x05000068


	//   ....[17]....
        /*006c*/ 	.word	0x05000068


	//   ....[18]....
        /*0070*/ 	.word	0x05000068


	//   ....[19]....
        /*0074*/ 	.word	0x05000068


	//----- nvinfo : EIATTR_COOP_GROUP_INSTR_OFFSETS
	.align		4
.L_2898:
        /*0078*/ 	.byte	0x04, 0x28
        /*007a*/ 	.short	(.L_2900 - .L_2899)


	//   ....[0]....
.L_2899:
        /*007c*/ 	.word	0x0001ae00


	//   ....[1]....
        /*0080*/ 	.word	0x0001ae30


	//   ....[2]....
        /*0084*/ 	.word	0x0001ae50


	//   ....[3]....
        /*0088*/ 	.word	0x0001ae70


	//   ....[4]....
        /*008c*/ 	.word	0x0001ae90


	//   ....[5]....
        /*0090*/ 	.word	0x0001b3d0


	//   ....[6]....
        /*0094*/ 	.word	0x0001b3f0


	//   ....[7]....
        /*0098*/ 	.word	0x0001b410


	//   ....[8]....
        /*009c*/ 	.word	0x0001b430


	//   ....[9]....
        /*00a0*/ 	.word	0x0001b450


	//   ....[10]....
        /*00a4*/ 	.word	0x0001c620


	//   ....[11]....
        /*00a8*/ 	.word	0x0001c6d0


	//   ....[12]....
        /*00ac*/ 	.word	0x0001c740


	//   ....[13]....
        /*00b0*/ 	.word	0x0001c7b0


	//   ....[14]....
        /*00b4*/ 	.word	0x0001c820


	//   ....[15]....
        /*00b8*/ 	.word	0x0001cda0


	//   ....[16]....
        /*00bc*/ 	.word	0x0001ce10


	//   ....[17]....
        /*00c0*/ 	.word	0x0001ce80


	//   ....[18]....
        /*00c4*/ 	.word	0x0001cef0


	//   ....[19]....
        /*00c8*/ 	.word	0x0001cf60


	//----- nvinfo : EIATTR_VRC_CTA_INIT_COUNT
	.align		4
.L_2900:
        /*00cc*/ 	.byte	0x02, 0x4a
	.zero		1
	.zero		1


	//----- nvinfo : EIATTR_EXIT_INSTR_OFFSETS
	.align		4
        /*00d0*/ 	.byte	0x04, 0x1c
        /*00d2*/ 	.short	(.L_2902 - .L_2901)


	//   ....[0]....
.L_2901:
        /*00d4*/ 	.word	0x000008a0


	//   ....[1]....
        /*00d8*/ 	.word	0x0001c5b0


	//----- nvinfo : EIATTR_INDIRECT_BRANCH_TARGETS
	.align		4
.L_2902:
        /*00dc*/ 	.byte	0x04, 0x34
        /*00de*/ 	.short	(.L_2904 - .L_2903)


	//   ....[0]....
.L_2903:
        /*00e0*/ 	.word	.L_x_45704@srel
        /*00e4*/ 	.short	0x0
        /*00e6*/ 	.short	0x0
        /*00e8*/ 	.word	0x3
        /*00ec*/ 	.word	.L_x_45705@srel
        /*00f0*/ 	.word	.L_x_45706@srel
        /*00f4*/ 	.word	.L_x_45707@srel


	//----- nvinfo : EIATTR_MAX_THREADS
	.align		4
.L_2904:
        /*00f8*/ 	.byte	0x04, 0x05
        /*00fa*/ 	.short	(.L_2906 - .L_2905)
.L_2905:
        /*00fc*/ 	.word	0x00000080
        /*0100*/ 	.word	0x00000001
        /*0104*/ 	.word	0x00000001


	//----- nvinfo : EIATTR_CRS_STACK_SIZE
	.align		4
.L_2906:
        /*0108*/ 	.byte	0x04, 0x1e
        /*010a*/ 	.short	(.L_2908 - .L_2907)
.L_2907:
        /*010c*/ 	.word	0x00000000


	//----- nvinfo : EIATTR_CBANK_PARAM_SIZE
	.align		4
.L_2908:
        /*0110*/ 	.byte	0x03, 0x19
        /*0112*/ 	.short	0x00e8


	//----- nvinfo : EIATTR_PARAM_CBANK
	.align		4
        /*0114*/ 	.byte	0x04, 0x0a
        /*0116*/ 	.short	(.L_2910 - .L_2909)
	.align		4
.L_2909:
        /*0118*/ 	.word	index@(.nv.constant0._ZN10layer_norm13ln_fwd_kernelINS_13Kernel_traitsI6__halfS2_fS2_fjLj1280ELj1ELj4ELj1ELj16ENS_18Kernel_traits_baseILj1280ES2_S2_fS2_fjLj128EEEEELb1ELb0ELb0ELb0EEEvNS_9FwdParamsE)
        /*011c*/ 	.short	0x0380
        /*011e*/ 	.short	0x00e8


	//----- nvinfo : EIATTR_SW_WAR
	.align		4
.L_2910:
        /*0120*/ 	.byte	0x04, 0x36
        /*0122*/ 	.short	(.L_2912 - .L_2911)
.L_2911:
        /*0124*/ 	.word	0x00000008
.L_2912:


//--------------------- .nv.info._ZN10layer_norm13ln_fwd_kernelINS_13Kernel_traitsI6__halfS2_fS2_fjLj1280ELj1ELj4ELj1ELj16ENS_18Kernel_traits_baseILj1280ES2_S2_fS2_fjLj128EEEEELb1ELb0ELb0ELb1EEEvNS_9FwdParamsE --------------------------
	.section	.nv.info._ZN10layer_norm13ln_fwd_kernelINS_13Kernel_traitsI6__halfS2_fS2_fjLj1280ELj1ELj4ELj1ELj16ENS_18Kernel_traits_baseILj1280ES2_S2_fS2_fjLj128EEEEELb1ELb0ELb0ELb1EEEvNS_9FwdParamsE,"",@"SHT_CUDA_INFO"
	.sectionflags	@""
	.align	4


	//----- nvinfo : EIATTR_CUDA_API_VERSION
	.align		4
        /*0000*/ 	.byte	0x04, 0x37
        /*0002*/ 	.short	(.L_2914 - .L_2913)
.L_2913:
        /*0004*/ 	.word	0x00000082


	//----- nvinfo : EIATTR_KPARAM_INFO
	.align		4
.L_2914:
        /*0008*/ 	.byte	0x04, 0x17
        /*000a*/ 	.short	(.L_2916 - .L_2915)
.L_2915:
        /*000c*/ 	.word	0x00000000
        /*0010*/ 	.short	0x0000
        /*0012*/ 	.short	0x0000
        /*0014*/ 	.byte	0x00, 0xf0, 0xa1, 0x03


	//----- nvinfo : EIATTR_SPARSE_MMA_MASK
	.align		4
.L_2916:
        /*0018*/ 	.byte	0x03, 0x50
        /*001a*/ 	.short	0x0000


	//----- nvinfo : EIATTR_MAXREG_COUNT
	.align		4
        /*001c*/ 	.byte	0x03, 0x1b
        /*001e*/ 	.short	0x00ff


	//----- nvinfo : EIATTR_MERCURY_ISA_VERSION
	.align		4
        /*0020*/ 	.byte	0x03, 0x5f
        /*0022*/ 	.short	0x0101


	//----- nvinfo : EIATTR_COOP_GROUP_MASK_REGIDS
	.align		4
        /*0024*/ 	.byte	0x04, 0x29
        /*0026*/ 	.short	(.L_2918 - .L_2917)


	//   ....[0]....
.L_2917:
        /*0028*/ 	.word	0xffffffff


	//   ....[1]....
        /*002c*/ 	.word	0xffffffff


	//   ....[2]....
        /*0030*/ 	.word	0xffffffff


	//   ....[3]....
        /*0034*/ 	.word	0xffffffff


	//   ....[4]....
        /*0038*/ 	.word	0xffffffff


	//   ....[5]....
        /*003c*/ 	.word	0xffffffff


	//   ....[6]....
        /*0040*/ 	.word	0xffffffff


	//   ....[7]....
        /*0044*/ 	.word	0xffffffff


	//   ....[8]....
        /*0048*/ 	.word	0xffffffff


	//   ....[9]....
        /*004c*/ 	.word	0xffffffff


	//   ....[10]....
        /*0050*/ 	.word	0x05000068


	//   ....[11]....
        /*0054*/ 	.word	0x05000068


	//   ....[12]....
        /*0058*/ 	.word	0x05000068


	//   ....[13]....
        /*005c*/ 	.word	0x05000068


	//   ....[14]....
        /*0060*/ 	.word	0x05000068


	//   ....[15]....
        /*0064*/ 	.word	0x05000068


	//   ....[16]....
        /*0068*/ 	.word	0x05000068


	//   ....[17]....
        /*006c*/ 	.word	0x05000068


	//   ....[18]....
        /*0070*/ 	.word	0x05000068


	//   ....[19]....
        /*0074*/ 	.word	0x05000068


	//----- nvinfo : EIATTR_COOP_GROUP_INSTR_OFFSETS
	.align		4
.L_2918:
        /*0078*/ 	.byte	0x04, 0x28
        /*007a*/ 	.short	(.L_2920 - .L_2919)


	//   ....[0]....
.L_2919:
        /*007c*/ 	.word	0x0001a800


	//   ....[1]....
        /*0080*/ 	.word	0x0001a830


	//   ....[2]....
        /*0084*/ 	.word	0x0001a850


	//   ....[3]....
        /*0088*/ 	.word	0x0001a870


	//   ....[4]....
        /*008c*/ 	.word	0x0001a890


	//   ....[5]....
        /*0090*/ 	.word	0x0001adc0


	//   ....[6]....
        /*0094*/ 	.word	0x0001ade0


	//   ....[7]....
        /*0098*/ 	.word	0x0001ae00


	//   ....[8]....
        /*009c*/ 	.word	0x0001ae20


	//   ....[9]....
        /*00a0*/ 	.word	0x0001ae40


	//   ....[10]....
        /*00a4*/ 	.word	0x0001be60


	//   ....[11]....
        /*00a8*/ 	.word	0x0001bf10


	//   ....[12]....
        /*00ac*/ 	.word	0x0001bf80


	//   ....[13]....
        /*00b0*/ 	.word	0x0001bff0


	//   ....[14]....
        /*00b4*/ 	.word	0x0001c060


	//   ....[15]....
        /*00b8*/ 	.word	0x0001c5e0


	//   ....[16]....
        /*00bc*/ 	.word	0x0001c650


	//   ....[17]....
        /*00c0*/ 	.word	0x0001c6c0


	//   ....[18]....
        /*00c4*/ 	.word	0x0001c730


	//   ....[19]....
        /*00c8*/ 	.word	0x0001c7a0


	//----- nvinfo : EIATTR_VRC_CTA_INIT_COUNT
	.align		4
.L_2920:
        /*00cc*/ 	.byte	0x02, 0x4a
	.zero		1
	.zero		1


	//----- nvinfo : EIATTR_EXIT_INSTR_OFFSETS
	.align		4
        /*00d0*/ 	.byte	0x04, 0x1c
        /*00d2*/ 	.short	(.L_2922 - .L_2921)


	//   ....[0]....
.L_2921:
        /*00d4*/ 	.word	0x000002b0


	//   ....[1]....
        /*00d8*/ 	.word	0x0001bdf0


	//----- nvinfo : EIATTR_INDIRECT_BRANCH_TARGETS
	.align		4
.L_2922:
        /*00dc*/ 	.byte	0x04, 0x34
        /*00de*/ 	.short	(.L_2924 - .L_2923)


	//   ....[0]....
.L_2923:
        /*00e0*/ 	.word	.L_x_45708@srel
        /*00e4*/ 	.short	0x0
        /*00e6*/ 	.short	0x0
        /*00e8*/ 	.word	0x3
        /*00ec*/ 	.word	.L_x_45709@srel
        /*00f0*/ 	.word	.L_x_45710@srel
        /*00f4*/ 	.word	.L_x_45711@srel


	//----- nvinfo : EIATTR_MAX_THREADS
	.align		4
.L_2924:
        /*00f8*/ 	.byte	0x04, 0x05
        /*00fa*/ 	.short	(.L_2926 - .L_2925)
.L_2925:
        /*00fc*/ 	.word	0x00000080
        /*0100*/ 	.word	0x00000001
        /*0104*/ 	.word	0x00000001


	//----- nvinfo : EIATTR_CRS_STACK_SIZE
	.align		4
.L_2926:
        /*0108*/ 	.byte	0x04, 0x1e
        /*010a*/ 	.short	(.L_2928 - .L_2927)
.L_2927:
        /*010c*/ 	.word	0x00000000


	//----- nvinfo : EIATTR_CBANK_PARAM_SIZE
	.align		4
.L_2928:
        /*0110*/ 	.byte	0x03, 0x19
        /*0112*/ 	.short	0x00e8


	//----- nvinfo : EIATTR_PARAM_CBANK
	.align		4
        /*0114*/ 	.byte	0x04, 0x0a
        /*0116*/ 	.short	(.L_2930 - .L_2929)
	.align		4
.L_2929:
        /*0118*/ 	.word	index@(.nv.constant0._ZN10layer_norm13ln_fwd_kernelINS_13Kernel_traitsI6__halfS2_fS2_fjLj1280ELj1ELj4ELj1ELj16ENS_18Kernel_traits_baseILj1280ES2_S2_fS2_fjLj128EEEEELb1ELb0ELb0ELb1EEEvNS_9FwdParamsE)
        /*011c*/ 	.short	0x0380
        /*011e*/ 	.short	0x00e8


	//----- nvinfo : EIATTR_SW_WAR
	.align		4
.L_2930:
        /*0120*/ 	.byte	0x04, 0x36
        /*0122*/ 	.short	(.L_2932 - .L_2931)
.L_2931:
        /*0124*/ 	.word	0x00000008
.L_2932:


//--------------------- .nv.info._ZN10layer_norm13ln_fwd_kernelINS_13Kernel_traitsI6__halfS2_fS2_fjLj1280ELj1ELj4ELj1ELj16ENS_18Kernel_traits_baseILj1280ES2_S2_fS2_fjLj128EEEEELb1ELb0ELb1ELb0EEEvNS_9FwdParamsE --------------------------
	.section	.nv.info._ZN10layer_norm13ln_fwd_kernelINS_13Kernel_traitsI6__halfS2_fS2_fjLj1280ELj1ELj4ELj1ELj16ENS_18Kernel_traits_baseILj1280ES2_S2_fS2_fjLj128EEEEELb1ELb0ELb1ELb0EEEvNS_9FwdParamsE,"",@"SHT_CUDA_INFO"
	.sectionflags	@""
	.align	4


	//----- nvinfo : EIATTR_CUDA_API_VERSION
	.align		4
        /*0000*/ 	.byte	0x04, 0x37
        /*0002*/ 	.short	(.L_2934 - .L_2933)
.L_2933:
        /*0004*/ 	.word	0x00000082


	//----- nvinfo : EIATTR_KPARAM_INFO
	.align		4
.L_2934:
        /*0008*/ 	.byte	0x04, 0x17
        /*000a*/ 	.short	(.L_2936 - .L_2935)
.L_2935:
        /*000c*/ 	.word	0x00000000
        /*0010*/ 	.short	0x0000
        /*0012*/ 	.short	0x0000
        /*0014*/ 	.byte	0x00, 0xf0, 0xa1, 0x03


	//----- nvinfo : EIATTR_SPARSE_MMA_MASK
	.align		4
.L_2936:
        /*0018*/ 	.byte	0x03, 0x50
        /*001a*/ 	.short	0x0000


	//----- nvinfo : EIATTR_MAXREG_COUNT
	.align		4
        /*001c*/ 	.byte	0x03, 0x1b
        /*001e*/ 	.short	0x00ff


	//----- nvinfo : EIATTR_MERCURY_ISA_VERSION
	.align		4
        /*0020*/ 	.byte	0x03, 0x5f
        /*0022*/ 	.short	0x0101


	//----- nvinfo : EIATTR_COOP_GROUP_MASK_REGIDS
	.align		4
        /*0024*/ 	.byte	0x04, 0x29
        /*0026*/ 	.short	(.L_2938 - .L_2937)


	//   ....[0]....
.L_2937:
        /*0028*/ 	.word	0xffffffff


	//   ....[1]....
        /*002c*/ 	.word	0xffffffff


	//   ....[2]....
        /*0030*/ 	.word	0xffffffff


	//   ....[3]....
        /*0034*/ 	.word	0xffffffff


	//   ....[4]....
        /*0038*/ 	.word	0xffffffff


	//   ....[5]....
        /*003c*/ 	.word	0xffffffff


	//   ....[6]....
        /*0040*/ 	.word	0xffffffff


	//   ....[7]....
        /*0044*/ 	.word	0xffffffff


	//   ....[8]....
        /*0048*/ 	.word	0xffffffff


	//   ....[9]....
        /*004c*/ 	.word	0xffffffff


	//   ....[10]....
        /*0050*/ 	.word	0x05000074


	//   ....[11]....
        /*0054*/ 	.word	0x05000074


	//   ....[12]....
        /*0058*/ 	.word	0x05000074


	//   ....[13]....
        /*005c*/ 	.word	0x05000074


	//   ....[14]....
        /*0060*/ 	.word	0x05000074


	//   ....[15]....
        /*0064*/ 	.word	0x05000074


	//   ....[16]....
        /*0068*/ 	.word	0x05000074


	//   ....[17]....
        /*006c*/ 	.word	0x05000074


	//   ....[18]....
        /*0070*/ 	.word	0x05000074


	//   ....[19]....
        /*0074*/ 	.word	0x05000074


	//----- nvinfo : EIATTR_COOP_GROUP_INSTR_OFFSETS
	.align		4
.L_2938:
        /*0078*/ 	.byte	0x04, 0x28
        /*007a*/ 	.short	(.L_2940 - .L_2939)


	//   ....[0]....
.L_2939:
        /*007c*/ 	.word	0x00020a30


	//   ....[1]....
        /*0080*/ 	.word	0x00020a50


	//   ....[2]....
        /*0084*/ 	.word	0x00020a70


	//   ....[3]....
        /*0088*/ 	.word	0x00020a90


	//   ....[4]....
        /*008c*/ 	.word	0x00020ac0


	//   ....[5]....
        /*0090*/ 	.word	0x00021000


	//   ....[6]....
        /*0094*/ 	.word	0x00021020


	//   ....[7]....
        /*0098*/ 	.word	0x00021040


	//   ....[8]....
        /*009c*/ 	.word	0x00021060


	//   ....[9]....
        /*00a0*/ 	.word	0x00021080


	//   ....[10]....
        /*00a4*/ 	.word	0x000222d0


	//   ....[11]....
        /*00a8*/ 	.word	0x00022370


	//   ....[12]....
        /*00ac*/ 	.word	0x000223e0


	//   ....[13]....
        /*00b0*/ 	.word	0x00022450


	//   ....[14]....
        /*00b4*/ 	.word	0x000224d0


	//   ....[15]....
        /*00b8*/ 	.word	0x00022a60


	//   ....[16]....
        /*00bc*/ 	.word	0x00022ad0


	//   ....[17]....
        /*00c0*/ 	.word	0x00022b40


	//   ....[18]....
        /*00c4*/ 	.word	0x00022bb0


	//   ....[19]....
        /*00c8*/ 	.word	0x00022c20


	//----- nvinfo : EIATTR_VRC_CTA_INIT_COUNT
	.align		4
.L_2940:
        /*00cc*/ 	.byte	0x02, 0x4a
	.zero		1
	.zero		1


	//----- nvinfo : EIATTR_EXIT_INSTR_OFFSETS
	.align		4
        /*00d0*/ 	.byte	0x04, 0x1c
        /*00d2*/ 	.short	(.L_2942 - .L_2941)


	//   ....[0]....
.L_2941:
        /*00d4*/ 	.word	0x000008b0


	//   ....[1]....
        /*00d8*/ 	.word	0x00022260


	//----- nvinfo : EIATTR_MAX_THREADS
	.align		4
.L_2942:
        /*00dc*/ 	.byte	0x04, 0x05
        /*00de*/ 	.short	(.L_2944 - .L_2943)
.L_2943:
        /*00e0*/ 	.word	0x00000080
        /*00e4*/ 	.word	0x00000001
        /*00e8*/ 	.word	0x00000001


	//----- nvinfo : EIATTR_CRS_STACK_SIZE
	.align		4
.L_2944:
        /*00ec*/ 	.byte	0x04, 0x1e
        /*00ee*/ 	.short	(.L_2946 - .L_2945)
.L_2945:
        /*00f0*/ 	.word	0x00000000


	//----- nvinfo : EIATTR_CBANK_PARAM_SIZE
	.align		4
.L_2946:
        /*00f4*/ 	.byte	0x03, 0x19
        /*00f6*/ 	.short	0x00e8


	//----- nvinfo : EIATTR_PARAM_CBANK
	.align		4
        /*00f8*/ 	.byte	0x04, 0x0a
        /*00fa*/ 	.short	(.L_2948 - .L_2947)
	.align		4
.L_2947:
        /*00fc*/ 	.word	index@(.nv.constant0._ZN10layer_norm13ln_fwd_kernelINS_13Kernel_traitsI6__halfS2_fS2_fjLj1280ELj1ELj4ELj1ELj16ENS_18Kernel_traits_baseILj1280ES2_S2_fS2_fjLj128EEEEELb1ELb0ELb1ELb0EEEvNS_9FwdParamsE)
        /*0100*/ 	.short	0x0380
        /*0102*/ 	.short	0x00e8


	//----- nvinfo : EIATTR_SW_WAR
	.align		4
.L_2948:
        /*0104*/ 	.byte	0x04, 0x36
        /*0106*/ 	.short	(.L_2950 - .L_2949)
.L_2949:
        /*0108*/ 	.word	0x00000008
.L_2950:


//--------------------- .nv.info._ZN10layer_norm13ln_fwd_kernelINS_13Kernel_traitsI6__halfS2_fS2_fjLj1280ELj1ELj4ELj1ELj16ENS_18Kernel_traits_baseILj1280ES2_S2_fS2_fjLj128EEEEELb1ELb0ELb1ELb1EEEvNS_9FwdParamsE --------------------------
	.section	.nv.info._ZN10layer_norm13ln_fwd_kernelINS_13Kernel_traitsI6__halfS2_fS2_fjLj1280ELj1ELj4ELj1ELj16ENS_18Kernel_traits_baseILj1280ES2_S2_fS2_fjLj128EEEEELb1ELb0ELb1ELb1EEEvNS_9FwdParamsE,"",@"SHT_CUDA_INFO"
	.sectionflags	@""
	.align	4


	//----- nvinfo : EIATTR_CUDA_API_VERSION
	.align		4
        /*0000*/ 	.byte	0x04, 0x37
        /*0002*/ 	.short	(.L_2952 - .L_2951)
.L_2951:
        /*0004*/ 	.word	0x00000082


	//----- nvinfo : EIATTR_KPARAM_INFO
	.align		4
.L_2952:
        /*0008*/ 	.byte	0x04, 0x17
        /*000a*/ 	.short	(.L_2954 - .L_2953)
.L_2953:
        /*000c*/ 	.word	0x00000000
        /*0010*/ 	.short	0x0000
        /*0012*/ 	.short	0x0000
        /*0014*/ 	.byte	0x00, 0xf0, 0xa1, 0x03


	//----- nvinfo : EIATTR_SPARSE_MMA_MASK
	.align		4
.L_2954:
        /*0018*/ 	.byte	0x03, 0x50
        /*001a*/ 	.short	0x0000


	//----- nvinfo : EIATTR_MAXREG_COUNT
	.align		4
        /*001c*/ 	.byte	0x03, 0x1b
        /*001e*/ 	.short	0x00ff


	//----- nvinfo : EIATTR_MERCURY_ISA_VERSION
	.align		4
        /*0020*/ 	.byte	0x03, 0x5f
        /*0022*/ 	.short	0x0101


	//----- nvinfo : EIATTR_COOP_GROUP_MASK_REGIDS
	.align		4
        /*0024*/ 	.byte	0x04, 0x29
        /*0026*/ 	.short	(.L_2956 - .L_2955)


	//   ....[0]....
.L_2955:
        /*0028*/ 	.word	0xffffffff


	//   ....[1]....
        /*002c*/ 	.word	0xffffffff


	//   ....[2]....
        /*0030*/ 	.word	0xffffffff


	//   ....[3]....
        /*0034*/ 	.word	0xffffffff


	//   ....[4]....
        /*0038*/ 	.word	0xffffffff


	//   ....[5]....
        /*003c*/ 	.word	0xffffffff


	//   ....[6]....
        /*0040*/ 	.word	0xffffffff


	//   ....[7]....
        /*0044*/ 	.word	0xffffffff


	//   ....[8]....
        /*0048*/ 	.word	0xffffffff


	//   ....[9]....
        /*004c*/ 	.word	0xffffffff


	//   ....[10]....
        /*0050*/ 	.word	0x05000070


	//   ....[11]....
        /*0054*/ 	.word	0x05000070


	//   ....[12]....
        /*0058*/ 	.word	0x05000070


	//   ....[13]....
        /*005c*/ 	.word	0x05000070


	//   ....[14]....
        /*0060*/ 	.word	0x05000070


	//   ....[15]....
        /*0064*/ 	.word	0x05000070


	//   ....[16]....
        /*0068*/ 	.word	0x05000070


	//   ....[17]....
        /*006c*/ 	.word	0x05000070


	//   ....[18]....
        /*0070*/ 	.word	0x05000070


	//   ....[19]....
        /*0074*/ 	.word	0x05000070


	//----- nvinfo : EIATTR_COOP_GROUP_INSTR_OFFSETS
	.align		4
.L_2956:
        /*0078*/ 	.byte	0x04, 0x28
        /*007a*/ 	.short	(.L_2958 - .L_2957)


	//   ....[0]....
.L_2957:
        /*007c*/ 	.word	0x0001ccd0


	//   ....[1]....
        /*0080*/ 	.word	0x0001ccf0


	//   ....[2]....
        /*0084*/ 	.word	0x0001cd10


	//   ....[3]....
        /*0088*/ 	.word	0x0001cd30


	//   ....[4]....
        /*008c*/ 	.word	0x0001cd60


	//   ....[5]....
        /*0090*/ 	.word	0x0001d290


	//   ....[6]....
        /*0094*/ 	.word	0x0001d2b0


	//   ....[7]....
        /*0098*/ 	.word	0x0001d2d0


	//   ....[8]....
        /*009c*/ 	.word	0x0001d2f0


	//   ....[9]....
        /*00a0*/ 	.word	0x0001d310


	//   ....[10]....
        /*00a4*/ 	.word	0x0001e410


	//   ....[11]....
        /*00a8*/ 	.word	0x0001e4b0


	//   ....[12]....
        /*00ac*/ 	.word	0x0001e520


	//   ....[13]....
        /*00b0*/ 	.word	0x0001e590


	//   ....[14]....
        /*00b4*/ 	.word	0x0001e610


	//   ....[15]....
        /*00b8*/ 	.word	0x0001eb90


	//   ....[16]....
        /*00bc*/ 	.word	0x0001ec00


	//   ....[17]....
        /*00c0*/ 	.word	0x0001ec70


	//   ....[18]....
        /*00c4*/ 	.word	0x0001ece0


	//   ....[19]....
        /*00c8*/ 	.word	0x0001ed50


	//----- nvinfo : EIATTR_VRC_CTA_INIT_COUNT
	.align		4
.L_2958:
        /*00cc*/ 	.byte	0x02, 0x4a
	.zero		1
	.zero		1


	//----- nvinfo : EIATTR_EXIT_INSTR_OFFSETS
	.align		4
        /*00d0*/ 	.byte	0x04, 0x1c
        /*00d2*/ 	.short	(.L_2960 - .L_2959)


	//   ....[0]....
.L_2959:
        /*00d4*/ 	.word	0x00000310


	//   ....[1]....
        /*00d8*/ 	.word	0x0001e3a0


	//----- nvinfo : EIATTR_MAX_THREADS
	.align		4
.L_2960:
        /*00dc*/ 	.byte	0x04, 0x05
        /*00de*/ 	.short	(.L_2962 - .L_2961)
.L_2961:
        /*00e0*/ 	.word	0x00000080
        /*00e4*/ 	.word	0x00000001
        /*00e8*/ 	.word	0x00000001


	//----- nvinfo : EIATTR_CRS_STACK_SIZE
	.align		4
.L_2962:
        /*00ec*/ 	.byte	0x04, 0x1e
        /*00ee*/ 	.short	(.L_2964 - .L_2963)
.L_2963:
        /*00f0*/ 	.word	0x00000000


	//----- nvinfo : EIATTR_CBANK_PARAM_SIZE
	.align		4
.L_2964:
        /*00f4*/ 	.byte	0x03, 0x19
        /*00f6*/ 	.short	0x00e8


	//----- nvinfo : EIATTR_PARAM_CBANK
	.align		4
        /*00f8*/ 	.byte	0x04, 0x0a
        /*00fa*/ 	.short	(.L_2966 - .L_2965)
	.align		4
.L_2965:
        /*00fc*/ 	.word	index@(.nv.constant0._ZN10layer_norm13ln_fwd_kernelINS_13Kernel_traitsI6__halfS2_fS2_fjLj1280ELj1ELj4ELj1ELj16ENS_18Kernel_traits_baseILj1280ES2_S2_fS2_fjLj128EEEEELb1ELb0ELb1ELb1EEEvNS_9FwdParamsE)
        /*0100*/ 	.short	0x0380
        /*0102*/ 	.short	0x00e8


	//----- nvinfo : EIATTR_SW_WAR
	.align		4
.L_2966:
        /*0104*/ 	.byte	0x04, 0x36
        /*0106*/ 	.short	(.L_2968 - .L_2967)
.L_2967:
        /*0108*/ 	.word	0x00000008
.L_2968:


//--------------------- .nv.info._ZN10layer_norm13ln_fwd_kernelINS_13Kernel_traitsI6__halfS2_fS2_fjLj1280ELj1ELj4ELj1ELj16ENS_18Kernel_traits_baseILj1280ES2_S2_fS2_fjLj128EEEEELb1ELb1ELb0ELb0EEEvNS_9FwdParamsE --------------------------
	.section	.nv.info._ZN10layer_norm13ln_fwd_kernelINS_13Kernel_traitsI6__halfS2_fS2_fjLj1280ELj1ELj4ELj1ELj16ENS_18Kernel_traits_baseILj1280ES2_S2_fS2_fjLj128EEEEELb1ELb1ELb0ELb0EEEvNS_9FwdParamsE,"",@"SHT_CUDA_INFO"
	.sectionflags	@""
	.align	4


	//----- nvinfo : EIATTR_CUDA_API_VERSION
	.align		4
        /*0000*/ 	.byte	0x04, 0x37
        /*0002*/ 	.short	(.L_2970 - .L_2969)
.L_2969:
        /*0004*/ 	.word	0x00000082


	//----- nvinfo : EIATTR_KPARAM_INFO
	.align		4
.L_2970:
        /*0008*/ 	.byte	0x04, 0x17
        /*000a*/ 	.short	(.L_2972 - .L_2971)
.L_2971:
        /*000c*/ 	.word	0x00000000
        /*0010*/ 	.short	0x0000
        /*0012*/ 	.short	0x0000
        /*0014*/ 	.byte	0x00, 0xf0, 0xa1, 0x03


	//----- nvinfo : EIATTR_SPARSE_MMA_MASK
	.align		4
.L_2972:
        /*0018*/ 	.byte	0x03, 0x50
        /*001a*/ 	.short	0x0000


	//----- nvinfo : EIATTR_MAXREG_COUNT
	.align		4
        /*001c*/ 	.byte	0x03, 0x1b
        /*001e*/ 	.short	0x00ff


	//----- nvinfo : EIATTR_MERCURY_ISA_VERSION
	.align		4
        /*0020*/ 	.byte	0x03, 0x5f
        /*0022*/ 	.short	0x0101


	//----- nvinfo : EIATTR_COOP_GROUP_MASK_REGIDS
	.align		4
        /*0024*/ 	.byte	0x04, 0x29
        /*0026*/ 	.short	(.L_2974 - .L_2973)


	//   ....[0]....
.L_2973:
        /*0028*/ 	.word	0xffffffff


	//   ....[1]....
        /*002c*/ 	.word	0xffffffff


	//   ....[2]....
        /*0030*/ 	.word	0xffffffff


	//   ....[3]....
        /*0034*/ 	.word	0xffffffff


	//   ....[4]....
        /*0038*/ 	.word	0xffffffff


	//   ....[5]....
        /*003c*/ 	.word	0xffffffff


	//   ....[6]....
        /*0040*/ 	.word	0xffffffff


	//   ....[7]....
        /*0044*/ 	.word	0xffffffff


	//   ....[8]....
        /*0048*/ 	.word	0xffffffff


	//   ....[9]....
        /*004c*/ 	.word	0xffffffff


	//   ....[10]....
        /*0050*/ 	.word	0x05000088


	//   ....[11]....
        /*0054*/ 	.word	0x05000088


	//   ....[12]....
        /*0058*/ 	.word	0x05000088


	//   ....[13]....
        /*005c*/ 	.word	0x05000088


	//   ....[14]....
        /*0060*/ 	.word	0x05000088


	//   ....[15]....
        /*0064*/ 	.word	0x05000088


	//   ....[16]....
        /*0068*/ 	.word	0x05000088


	//   ....[17]....
        /*006c*/ 	.word	0x05000088


	//   ....[18]....
        /*0070*/ 	.word	0x05000088


	//   ....[19]....
        /*0074*/ 	.word	0x05000088


	//----- nvinfo : EIATTR_COOP_GROUP_INSTR_OFFSETS
	.align		4
.L_2974:
        /*0078*/ 	.byte	0x04, 0x28
        /*007a*/ 	.short	(.L_2976 - .L_2975)


	//   ....[0]....
.L_2975:
        /*007c*/ 	.word	0x00020f80


	//   ....[1]....
        /*0080*/ 	.word	0x00020fb0


	//   ....[2]....
        /*0084*/ 	.word	0x00020fd0


	//   ....[3]....
        /*0088*/ 	.word	0x00020ff0


	//   ....[4]....
        /*008c*/ 	.word	0x00021020


	//   ....[5]....
        /*0090*/ 	.word	0x00021560


	//   ....[6]....
        /*0094*/ 	.word	0x00021580


	//   ....[7]....
        /*0098*/ 	.word	0x000215a0


	//   ....[8]....
        /*009c*/ 	.word	0x000215c0


	//   ....[9]....
        /*00a0*/ 	.word	0x000215e0


	//   ....[10]....
        /*00a4*/ 	.word	0x000227a0


	//   ....[11]....
        /*00a8*/ 	.word	0x00022840


	//   ....[12]....
        /*00ac*/ 	.word	0x000228b0


	//   ....[13]....
        /*00b0*/ 	.word	0x00022920


	//   ....[14]....
        /*00b4*/ 	.word	0x000229a0


	//   ....[15]....
        /*00b8*/ 	.word	0x00022f40


	//   ....[16]....
        /*00bc*/ 	.word	0x00022fb0


	//   ....[17]....
        /*00c0*/ 	.word	0x00023020


	//   ....[18]....
        /*00c4*/ 	.word	0x00023090


	//   ....[19]....
        /*00c8*/ 	.word	0x00023100


	//----- nvinfo : EIATTR_VRC_CTA_INIT_COUNT
	.align		4
.L_2976:
        /*00cc*/ 	.byte	0x02, 0x4a
	.zero		1
	.zero		1


	//----- nvinfo : EIATTR_EXIT_INSTR_OFFSETS
	.align		4
        /*00d0*/ 	.byte	0x04, 0x1c
        /*00d2*/ 	.short	(.L_2978 - .L_2977)


	//   ....[0]....
.L_2977:
        /*00d4*/ 	.word	0x00000920


	//   ....[1]....
        /*00d8*/ 	.word	0x00022730


	//----- nvinfo : EIATTR_INDIRECT_BRANCH_TARGETS
	.align		4
.L_2978:
        /*00dc*/ 	.byte	0x04, 0x34
        /*00de*/ 	.short	(.L_2980 - .L_2979)


	//   ....[0]....
.L_2979:
        /*00e0*/ 	.word	.L_x_45712@srel
        /*00e4*/ 	.short	0x0
        /*00e6*/ 	.short	0x0
        /*00e8*/ 	.word	0x3
        /*00ec*/ 	.word	.L_x_45713@srel
        /*00f0*/ 	.word	.L_x_45714@srel
        /*00f4*/ 	.word	.L_x_45715@srel


	//----- nvinfo : EIATTR_MAX_THREADS
	.align		4
.L_2980:
        /*00f8*/ 	.byte	0x04, 0x05
        /*00fa*/ 	.short	(.L_2982 - .L_2981)
.L_2981:
        /*00fc*/ 	.word	0x00000080
        /*0100*/ 	.word	0x00000001
        /*0104*/ 	.word	0x00000001


	//----- nvinfo : EIATTR_CRS_STACK_SIZE
	.align		4
.L_2982:
        /*0108*/ 	.byte	0x04, 0x1e
        /*010a*/ 	.short	(.L_2984 - .L_2983)
.L_2983:
        /*010c*/ 	.word	0x00000000


	//----- nvinfo : EIATTR_CBANK_PARAM_SIZE
	.align		4
.L_2984:
        /*0110*/ 	.byte	0x03, 0x19
        /*0112*/ 	.short	0x00e8


	//----- nvinfo : EIATTR_PARAM_CBANK
	.align		4
        /*0114*/ 	.byte	0x04, 0x0a
        /*0116*/ 	.short	(.L_2986 - .L_2985)
	.align		4
.L_2985:
        /*0118*/ 	.word	index@(.nv.constant0._ZN10layer_norm13ln_fwd_kernelINS_13Kernel_traitsI6__halfS2_fS2_fjLj1280ELj1ELj4ELj1ELj16ENS_18Kernel_traits_baseILj1280ES2_S2_fS2_fjLj128EEEEELb1ELb1ELb0ELb0EEEvNS_9FwdParamsE)
        /*011c*/ 	.short	0x0380
        /*011e*/ 	.short	0x00e8


	//----- nvinfo : EIATTR_SW_WAR
	.align		4
.L_2986:
        /*0120*/ 	.byte	0x04, 0x36
        /*0122*/ 	.short	(.L_2988 - .L_2987)
.L_2987:
        /*0124*/ 	.word	0x00000008
.L_2988:


//--------------------- .nv.info._ZN10layer_norm13ln_fwd_kernelINS_13Kernel_traitsI6__halfS2_fS2_fjLj1280ELj1ELj4ELj1ELj16ENS_18Kernel_traits_baseILj1280ES2_S2_fS2_fjLj128EEEEELb1ELb1ELb0ELb1EEEvNS_9FwdParamsE --------------------------
	.section	.nv.info._ZN10layer_norm13ln_fwd_kernelINS_13Kernel_traitsI6__halfS2_fS2_fjLj1280ELj1ELj4ELj1ELj16ENS_18Kernel_traits_baseILj1280ES2_S2_fS2_fjLj128EEEEELb1ELb1ELb0ELb1EEEvNS_9FwdParamsE,"",@"SHT_CUDA_INFO"
	.sectionflags	@""
	.align	4


	//----- nvinfo : EIATTR_CUDA_API_VERSION
	.align		4
        /*0000*/ 	.byte	0x04, 0x37
        /*0002*/ 	.short	(.L_2990 - .L_2989)
.L_2989:
        /*0004*/ 	.word	0x00000082


	//----- nvinfo : EIATTR_KPARAM_INFO
	.align		4
.L_2990:
        /*0008*/ 	.byte	0x04, 0x17
        /*000a*/ 	.short	(.L_2992 - .L_2991)
.L_2991:
        /*000c*/ 	.word	0x00000000
        /*0010*/ 	.short	0x0000
        /*0012*/ 	.short	0x0000
        /*0014*/ 	.byte	0x00, 0xf0, 0xa1, 0x03


	//----- nvinfo : EIATTR_SPARSE_MMA_MASK
	.align		4
.L_2992:
        /*0018*/ 	.byte	0x03, 0x50
        /*001a*/ 	.short	0x0000


	//----- nvinfo : EIATTR_MAXREG_COUNT
	.align		4
        /*001c*/ 	.byte	0x03, 0x1b
        /*001e*/ 	.short	0x00ff


	//----- nvinfo : EIATTR_MERCURY_ISA_VERSION
	.align		4
        /*0020*/ 	.byte	0x03, 0x5f
        /*0022*/ 	.short	0x0101


	//----- nvinfo : EIATTR_COOP_GROUP_MASK_REGIDS
	.align		4
        /*0024*/ 	.byte	0x04, 0x29
        /*0026*/ 	.short	(.L_2994 - .L_2993)


	//   ....[0]....
.L_2993:
        /*0028*/ 	.word	0xffffffff


	//   ....[1]....
        /*002c*/ 	.word	0xffffffff


	//   ....[2]....
        /*0030*/ 	.word	0xffffffff


	//   ....[3]....
        /*0034*/ 	.word	0xffffffff


	//   ....[4]....
        /*0038*/ 	.word	0xffffffff


	//   ....[5]....
        /*003c*/ 	.word	0xffffffff


	//   ....[6]....
        /*0040*/ 	.word	0xffffffff


	//   ....[7]....
        /*0044*/ 	.word	0xffffffff


	//   ....[8]....
        /*0048*/ 	.word	0xffffffff


	//   ....[9]....
        /*004c*/ 	.word	0xffffffff


	//   ....[10]....
        /*0050*/ 	.word	0x05000086


	//   ....[11]....
        /*0054*/ 	.word	0x05000086


	//   ....[12]....
        /*0058*/ 	.word	0x05000086


	//   ....[13]....
        /*005c*/ 	.word	0x05000086


	//   ....[14]....
        /*0060*/ 	.word	0x05000086


	//   ....[15]....
        /*0064*/ 	.word	0x05000086


	//   ....[16]....
        /*0068*/ 	.word	0x05000086


	//   ....[17]....
        /*006c*/ 	.word	0x05000086


	//   ....[18]....
        /*0070*/ 	.word	0x05000086


	//   ....[19]....
        /*0074*/ 	.word	0x05000086


	//----- nvinfo : EIATTR_COOP_GROUP_INSTR_OFFSETS
	.align		4
.L_2994:
        /*0078*/ 	.byte	0x04, 0x28
        /*007a*/ 	.short	(.L_2996 - .L_2995)


	//   ....[0]....
.L_2995:
        /*007c*/ 	.word	0x00020a80


	//   ....[1]....
        /*0080*/ 	.word	0x00020aa0


	//   ....[2]....
        /*0084*/ 	.word	0x00020ac0


	//   ....[3]....
        /*0088*/ 	.word	0x00020ae0


	//   ....[4]....
        /*008c*/ 	.word	0x00020b10


	//   ....[5]....
        /*0090*/ 	.word	0x00021040


	//   ....[6]....
        /*0094*/ 	.word	0x00021060


	//   ....[7]....
        /*0098*/ 	.word	0x00021080


	//   ....[8]....
        /*009c*/ 	.word	0x000210a0


	//   ....[9]....
        /*00a0*/ 	.word	0x000210c0


	//   ....[10]....
        /*00a4*/ 	.word	0x000220d0


	//   ....[11]....
        /*00a8*/ 	.word	0x00022170


	//   ....[12]....
        /*00ac*/ 	.word	0x000221e0


	//   ....[13]....
        /*00b0*/ 	.word	0x00022250


	//   ....[14]....
        /*00b4*/ 	.word	0x000222d0


	//   ....[15]....
        /*00b8*/ 	.word	0x00022850


	//   ....[16]....
        /*00bc*/ 	.word	0x000228c0


	//   ....[17]....
        /*00c0*/ 	.word	0x00022930


	//   ....[18]....
        /*00c4*/ 	.word	0x000229a0


	//   ....[19]....
        /*00c8*/ 	.word	0x00022a10


	//----- nvinfo : EIATTR_VRC_CTA_INIT_COUNT
	.align		4
.L_2996:
        /*00cc*/ 	.byte	0x02, 0x4a
	.zero		1
	.zero		1


	//----- nvinfo : EIATTR_EXIT_INSTR_OFFSETS
	.align		4
        /*00d0*/ 	.byte	0x04, 0x1c
        /*00d2*/ 	.short	(.L_2998 - .L_2997)


	//   ....[0]....
.L_2997:
        /*00d4*/ 	.word	0x000004c0


	//   ....[1]....
        /*00d8*/ 	.word	0x00022060


	//----- nvinfo : EIATTR_INDIRECT_BRANCH_TARGETS
	.align		4
.L_2998:
        /*00dc*/ 	.byte	0x04, 0x34
        /*00de*/ 	.short	(.L_3000 - .L_2999)


	//   ....[0]....
.L_2999:
        /*00e0*/ 	.word	.L_x_45716@srel
        /*00e4*/ 	.short	0x0
        /*00e6*/ 	.short	0x0
        /*00e8*/ 	.word	0x3
        /*00ec*/ 	.word	.L_x_45717@srel
        /*00f0*/ 	.word	.L_x_45718@srel
        /*00f4*/ 	.word	.L_x_45719@srel


	//----- nvinfo : EIATTR_MAX_THREADS
	.align		4
.L_3000:
        /*00f8*/ 	.byte	0x04, 0x05
        /*00fa*/ 	.short	(.L_3002 - .L_3001)
.L_3001:
        /*00fc*/ 	.word	0x00000080
        /*0100*/ 	.word	0x00000001
        /*0104*/ 	.word	0x00000001


	//----- nvinfo : EIATTR_CRS_STACK_SIZE
	.align		4
.L_3002:
        /*0108*/ 	.byte	0x04, 0x1e
        /*010a*/ 	.short	(.L_3004 - .L_3003)
.L_3003:
        /*010c*/ 	.word	0x00000000


	//----- nvinfo : EIATTR_CBANK_PARAM_SIZE
	.align		4
.L_3004:
        /*0110*/ 	.byte	0x03, 0x19
        /*0112*/ 	.short	0x00e8


	//----- nvinfo : EIATTR_PARAM_CBANK
	.align		4
        /*0114*/ 	.byte	0x04, 0x0a
        /*0116*/ 	.short	(.L_3006 - .L_3005)
	.align		4
.L_3005:
        /*0118*/ 	.word	index@(.nv.constant0._ZN10layer_norm13ln_fwd_kernelINS_13Kernel_traitsI6__halfS2_fS2_fjLj1280ELj1ELj4ELj1ELj16ENS_18Kernel_traits_baseILj1280ES2_S2_fS2_fjLj128EEEEELb1ELb1ELb0ELb1EEEvNS_9FwdParamsE)
        /*011c*/ 	.short	0x0380
        /*011e*/ 	.short	0x00e8


	//----- nvinfo : EIATTR_SW_WAR
	.align		4
.L_3006:
        /*0120*/ 	.byte	0x04, 0x36
        /*0122*/ 	.short	(.L_3008 - .L_3007)
.L_3007:
        /*0124*/ 	.word	0x00000008
.L_3008:


//--------------------- .nv.info._ZN10layer_norm13ln_fwd_kernelINS_13Kernel_traitsI6__halfS2_fS2_fjLj1280ELj1ELj4ELj1ELj16ENS_18Kernel_traits_baseILj1280ES2_S2_fS2_fjLj128EEEEELb1ELb1ELb1ELb0EEEvNS_9FwdParamsE --------------------------
	.section	.nv.info._ZN10layer_norm13ln_fwd_kernelINS_13Kernel_traitsI6__halfS2_fS2_fjLj1280ELj1ELj4ELj1ELj16ENS_18Kernel_traits_baseILj1280ES2_S2_fS2_fjLj128EEEEELb1ELb1ELb1ELb0EEEvNS_9FwdParamsE,"",@"SHT_CUDA_INFO"
	.sectionflags	@""
	.align	4


	//----- nvinfo : EIATTR_CUDA_API_VERSION
	.align		4
        /*0000*/ 	.byte	0x04, 0x37
        /*0002*/ 	.short	(.L_3010 - .L_3009)
.L_3009:
        /*0004*/ 	.word	0x00000082


	//----- nvinfo : EIATTR_KPARAM_INFO
	.align		4
.L_3010:
        /*0008*/ 	.byte	0x04, 0x17
        /*000a*/ 	.short	(.L_3012 - .L_3011)
.L_3011:
        /*000c*/ 	.word	0x00000000
        /*0010*/ 	.short	0x0000
        /*0012*/ 	.short	0x0000
        /*0014*/ 	.byte	0x00, 0xf0, 0xa1, 0x03


	//----- nvinfo : EIATTR_SPARSE_MMA_MASK
	.align		4
.L_3012:
        /*0018*/ 	.byte	0x03, 0x50
        /*001a*/ 	.short	0x0000


	//----- nvinfo : EIATTR_MAXREG_COUNT
	.align		4
        /*001c*/ 	.byte	0x03, 0x1b
        /*001e*/ 	.short	0x00ff


	//----- nvinfo : EIATTR_MERCURY_ISA_VERSION
	.align		4
        /*0020*/ 	.byte	0x03, 0x5f
        /*0022*/ 	.short	0x0101


	//----- nvinfo : EIATTR_COOP_GROUP_MASK_REGIDS
	.align		4
        /*0024*/ 	.byte	0x04, 0x29
        /*0026*/ 	.short	(.L_3014 - .L_3013)


	//   ....[0]....
.L_3013:
        /*0028*/ 	.word	0xffffffff


	//   ....[1]....
        /*002c*/ 	.word	0xffffffff


	//   ....[2]....
        /*0030*/ 	.word	0xffffffff


	//   ....[3]....
        /*0034*/ 	.word	0xffffffff


	//   ....[4]....
        /*0038*/ 	.word	0xffffffff


	//   ....[5]....
        /*003c*/ 	.word	0xffffffff


	//   ....[6]....
        /*0040*/ 	.word	0xffffffff


	//   ....[7]....
        /*0044*/ 	.word	0xffffffff


	//   ....[8]....
        /*0048*/ 	.word	0xffffffff


	//   ....[9]....
        /*004c*/ 	.word	0xffffffff


	//   ....[10]....
        /*0050*/ 	.word	0x05000095


	//   ....[11]....
        /*0054*/ 	.word	0x05000095


	//   ....[12]....
        /*0058*/ 	.word	0x05000095


	//   ....[13]....
        /*005c*/ 	.word	0x05000095


	//   ....[14]....
        /*0060*/ 	.word	0x05000095


	//   ....[15]....
        /*0064*/ 	.word	0x05000095


	//   ....[16]....
        /*0068*/ 	.word	0x05000095


	//   ....[17]....
        /*006c*/ 	.word	0x05000095


	//   ....[18]....
        /*0070*/ 	.word	0x05000095


	//   ....[19]....
        /*0074*/ 	.word	0x05000095


	//----- nvinfo : EIATTR_COOP_GROUP_INSTR_OFFSETS
	.align		4
.L_3014:
        /*0078*/ 	.byte	0x04, 0x28
        /*007a*/ 	.short	(.L_3016 - .L_3015)


	//   ....[0]....
.L_3015:
        /*007c*/ 	.word	0x00023020


	//   ....[1]....
        /*0080*/ 	.word	0x00023040


	//   ....[2]....
        /*0084*/ 	.word	0x00023060


	//   ....[3]....
        /*0088*/ 	.word	0x00023080


	//   ....[4]....
        /*008c*/ 	.word	0x000230b0


	//   ....[5]....
        /*0090*/ 	.word	0x000235f0


	//   ....[6]....
        /*0094*/ 	.word	0x00023610


	//   ....[7]....
        /*0098*/ 	.word	0x00023630


	//   ....[8]....
        /*009c*/ 	.word	0x00023650


	//   ....[9]....
        /*00a0*/ 	.word	0x00023670


	//   ....[10]....
        /*00a4*/ 	.word	0x000248b0


	//   ....[11]....
        /*00a8*/ 	.word	0x00024950


	//   ....[12]....
        /*00ac*/ 	.word	0x000249c0


	//   ....[13]....
        /*00b0*/ 	.word	0x00024a30


	//   ....[14]....
        /*00b4*/ 	.word	0x00024ab0


	//   ....[15]....
        /*00b8*/ 	.word	0x00025040


	//   ....[16]....
        /*00bc*/ 	.word	0x000250b0


	//   ....[17]....
        /*00c0*/ 	.word	0x00025120


	//   ....[18]....
        /*00c4*/ 	.word	0x00025190


	//   ....[19]....
        /*00c8*/ 	.word	0x00025200


	//----- nvinfo : EIATTR_VRC_CTA_INIT_COUNT
	.align		4
.L_3016:
        /*00cc*/ 	.byte	0x02, 0x4a
	.zero		1
	.zero		1


	//----- nvinfo : EIATTR_EXIT_INSTR_OFFSETS
	.align		4
        /*00d0*/ 	.byte	0x04, 0x1c
        /*00d2*/ 	.short	(.L_3018 - .L_3017)


	//   ....[0]....
.L_3017:
        /*00d4*/ 	.word	0x00000930


	//   ....[1]....
        /*00d8*/ 	.word	0x00024840


	//----- nvinfo : EIATTR_MAX_THREADS
	.align		4
.L_3018:
        /*00dc*/ 	.byte	0x04, 0x05
        /*00de*/ 	.short	(.L_3020 - .L_3019)
.L_3019:
        /*00e0*/ 	.word	0x00000080
        /*00e4*/ 	.word	0x00000001
        /*00e8*/ 	.word	0x00000001


	//----- nvinfo : EIATTR_CRS_STACK_SIZE
	.align		4
.L_3020:
        /*00ec*/ 	.byte	0x04, 0x1e
        /*00ee*/ 	.short	(.L_3022 - .L_3021)
.L_3021:
        /*00f0*/ 	.word	0x00000000


	//----- nvinfo : EIATTR_CBANK_PARAM_SIZE
	.align		4
.L_3022:
        /*00f4*/ 	.byte	0x03, 0x19
        /*00f6*/ 	.short	0x00e8


	//----- nvinfo : EIATTR_PARAM_CBANK
	.align		4
        /*00f8*/ 	.byte	0x04, 0x0a
        /*00fa*/ 	.short	(.L_3024 - .L_3023)
	.align		4
.L_3023:
        /*00fc*/ 	.word	index@(.nv.constant0._ZN10layer_norm13ln_fwd_kernelINS_13Kernel_traitsI6__halfS2_fS2_fjLj1280ELj1ELj4ELj1ELj16ENS_18Kernel_traits_baseILj1280ES2_S2_fS2_fjLj128EEEEELb1ELb1ELb1ELb0EEEvNS_9FwdParamsE)
        /*0100*/ 	.short	0x0380
        /*0102*/ 	.short	0x00e8


	//----- nvinfo : EIATTR_SW_WAR
	.align		4
.L_3024:
        /*0104*/ 	.byte	0x04, 0x36
        /*0106*/ 	.short	(.L_3026 - .L_3025)
.L_3025:
        /*0108*/ 	.word	0x00000008
.L_3026:


//--------------------- .nv.info._ZN10layer_norm13ln_fwd_kernelINS_13Kernel_traitsI6__halfS2_fS2_fjLj1280ELj1ELj4ELj1ELj16ENS_18Kernel_traits_baseILj1280ES2_S2_fS2_fjLj128EEEEELb1ELb1ELb1ELb1EEEvNS_9FwdParamsE --------------------------
	.section	.nv.info._ZN10layer_norm13ln_fwd_kernelINS_13Kernel_traitsI6__halfS2_fS2_fjLj1280ELj1ELj4ELj1ELj16ENS_18Kernel_traits_baseILj1280ES2_S2_fS2_fjLj128EEEEELb1ELb1ELb1ELb1EEEvNS_9FwdParamsE,"",@"SHT_CUDA_INFO"
	.sectionflags	@""
	.align	4


	//----- nvinfo : EIATTR_CUDA_API_VERSION
	.align		4
        /*0000*/ 	.byte	0x04, 0x37
        /*0002*/ 	.short	(.L_3028 - .L_3027)
.L_3027:
        /*0004*/ 	.word	0x00000082


	//----- nvinfo : EIATTR_KPARAM_INFO
	.align		4
.L_3028:
        /*0008*/ 	.byte	0x04, 0x17
        /*000a*/ 	.short	(.L_3030 - .L_3029)
.L_3029:
        /*000c*/ 	.word	0x00000000
        /*0010*/ 	.short	0x0000
        /*0012*/ 	.short	0x0000
        /*0014*/ 	.byte	0x00, 0xf0, 0xa1, 0x03


	//----- nvinfo : EIATTR_SPARSE_MMA_MASK
	.align		4
.L_3030:
        /*0018*/ 	.byte	0x03, 0x50
        /*001a*/ 	.short	0x0000


	//----- nvinfo : EIATTR_MAXREG_COUNT
	.align		4
        /*001c*/ 	.byte	0x03, 0x1b
        /*001e*/ 	.short	0x00ff


	//----- nvinfo : EIATTR_MERCURY_ISA_VERSION
	.align		4
        /*0020*/ 	.byte	0x03, 0x5f
        /*0022*/ 	.short	0x0101


	//----- nvinfo : EIATTR_COOP_GROUP_MASK_REGIDS
	.align		4
        /*0024*/ 	.byte	0x04, 0x29
        /*0026*/ 	.short	(.L_3032 - .L_3031)


	//   ....[0]....
.L_3031:
        /*0028*/ 	.word	0xffffffff


	//   ....[1]....
        /*002c*/ 	.word	0xffffffff


	//   ....[2]....
        /*0030*/ 	.word	0xffffffff


	//   ....[3]....
        /*0034*/ 	.word	0xffffffff


	//   ....[4]....
        /*0038*/ 	.word	0xffffffff


	//   ....[5]....
        /*003c*/ 	.word	0xffffffff


	//   ....[6]....
        /*0040*/ 	.word	0xffffffff


	//   ....[7]....
        /*0044*/ 	.word	0xffffffff


	//   ....[8]....
        /*0048*/ 	.word	0xffffffff


	//   ....[9]....
        /*004c*/ 	.word	0xffffffff


	//   ....[10]....
        /*0050*/ 	.word	0x0500008e


	//   ....[11]....
        /*0054*/ 	.word	0x0500008e


	//   ....[12]....
        /*0058*/ 	.word	0x0500008e


	//   ....[13]....
        /*005c*/ 	.word	0x0500008e


	//   ....[14]....
        /*0060*/ 	.word	0x0500008e


	//   ....[15]....
        /*0064*/ 	.word	0x0500008e


	//   ....[16]....
        /*0068*/ 	.word	0x0500008e


	//   ....[17]....
        /*006c*/ 	.word	0x0500008e


	//   ....[18]....
        /*0070*/ 	.word	0x0500008e


	//   ....[19]....
        /*0074*/ 	.word	0x0500008e


	//----- nvinfo : EIATTR_COOP_GROUP_INSTR_OFFSETS
	.align		4
.L_3032:
        /*0078*/ 	.byte	0x04, 0x28
        /*007a*/ 	.short	(.L_3034 - .L_3033)


	//   ....[0]....
.L_3033:
        /*007c*/ 	.word	0x000228d0


	//   ....[1]....
        /*0080*/ 	.word	0x000228f0


	//   ....[2]....
        /*0084*/ 	.word	0x00022910


	//   ....[3]....
        /*0088*/ 	.word	0x00022930


	//   ....[4]....
        /*008c*/ 	.word	0x00022960


	//   ....[5]....
        /*0090*/ 	.word	0x00022e90


	//   ....[6]....
        /*0094*/ 	.word	0x00022eb0


	//   ....[7]....
        /*0098*/ 	.word	0x00022ed0


	//   ....[8]....
        /*009c*/ 	.word	0x00022ef0


	//   ....[9]....
        /*00a0*/ 	.word	0x00022f10


	//   ....[10]....
        /*00a4*/ 	.word	0x00024000


	//   ....[11]....
        /*00a8*/ 	.word	0x000240a0


	//   ....[12]....
        /*00ac*/ 	.word	0x00024110


	//   ....[13]....
        /*00b0*/ 	.word	0x00024180


	//   ....[14]....
        /*00b4*/ 	.word	0x00024200


	//   ....[15]....
        /*00b8*/ 	.word	0x00024780


	//   ....[16]....
        /*00bc*/ 	.word	0x000247f0


	//   ....[17]....
        /*00c0*/ 	.word	0x00024860


	//   ....[18]....
        /*00c4*/ 	.word	0x000248d0


	//   ....[19]....
        /*00c8*/ 	.word	0x00024940


	//----- nvinfo : EIATTR_VRC_CTA_INIT_COUNT
	.align		4
.L_3034:
        /*00cc*/ 	.byte	0x02, 0x4a
	.zero		1
	.zero		1


	//----- nvinfo : EIATTR_EXIT_INSTR_OFFSETS
	.align		4
        /*00d0*/ 	.byte	0x04, 0x1c
        /*00d2*/ 	.short	(.L_3036 - .L_3035)


	//   ....[0]....
.L_3035:
        /*00d4*/ 	.word	0x000004c0


	//   ....[1]....
        /*00d8*/ 	.word	0x00023f90


	//----- nvinfo : EIATTR_MAX_THREADS
	.align		4
.L_3036:
        /*00dc*/ 	.byte	0x04, 0x05
        /*00de*/ 	.short	(.L_3038 - .L_3037)
.L_3037:
        /*00e0*/ 	.word	0x00000080
        /*00e4*/ 	.word	0x00000001
        /*00e8*/ 	.word	0x00000001


	//----- nvinfo : EIATTR_CRS_STACK_SIZE
	.align		4
.L_3038:
        /*00ec*/ 	.byte	0x04, 0x1e
        /*00ee*/ 	.short	(.L_3040 - .L_3039)
.L_3039:
        /*00f0*/ 	.word	0x00000000


	//----- nvinfo : EIATTR_CBANK_PARAM_SIZE
	.align		4
.L_3040:
        /*00f4*/ 	.byte	0x03, 0x19
        /*00f6*/ 	.short	0x00e8


	//----- nvinfo : EIATTR_PARAM_CBANK
	.align		4
        /*00f8*/ 	.byte	0x04, 0x0a
        /*00fa*/ 	.short	(.L_3042 - .L_3041)
	.align		4
.L_3041:
        /*00fc*/ 	.word	index@(.nv.constant0._ZN10layer_norm13ln_fwd_kernelINS_13Kernel_traitsI6__halfS2_fS2_fjLj1280ELj1ELj4ELj1ELj16ENS_18Kernel_traits_baseILj1280ES2_S2_fS2_fjLj128EEEEELb1ELb1ELb1ELb1EEEvNS_9FwdParamsE)
        /*0100*/ 	.short	0x0380
        /*0102*/ 	.short	0x00e8


	//----- nvinfo : EIATTR_SW_WAR
	.align		4
.L_3042:
        /*0104*/ 	.byte	0x04, 0x36
        /*0106*/ 	.short	(.L_3044 - .L_3043)
.L_3043:
        /*0108*/ 	.word	0x00000008
.L_3044:


//--------------------- .nv.info._ZN10layer_norm13ln_fwd_kernelINS_13Kernel_traitsIf6__halffS2_fjLj1280ELj1ELj4ELj1ELj16ENS_18Kernel_traits_baseILj1280EfS2_fS2_fjLj128EEEEELb0ELb0ELb0ELb0EEEvNS_9FwdParamsE --------------------------
	.section	.nv.info._ZN10layer_norm13ln_fwd_kernelINS_13Kernel_traitsIf6__halffS2_fjLj1280ELj1ELj4ELj1ELj16ENS_18Kernel_traits_baseILj1280EfS2_fS2_fjLj128EEEEELb0ELb0ELb0ELb0EEEvNS_9FwdParamsE,"",@"SHT_CUDA_INFO"
	.sectionflags	@""
	.align	4


	//----- nvinfo : EIATTR_CUDA_API_VERSION
	.align		4
        /*0000*/ 	.byte	0x04, 0x37
        /*0002*/ 	.short	(.L_3046 - .L_3045)
.L_3045:
        /*0004*/ 	.word	0x00000082


	//----- nvinfo : EIATTR_KPARAM_INFO
	.align		4
.L_3046:
        /*0008*/ 	.byte	0x04, 0x17
        /*000a*/ 	.short	(.L_3048 - .L_3047)
.L_3047:
        /*000c*/ 	.word	0x00000000
        /*0010*/ 	.short	0x0000
        /*0012*/ 	.short	0x0000
        /*0014*/ 	.byte	0x00, 0xf0, 0xa1, 0x03


	//----- nvinfo : EIATTR_SPARSE_MMA_MASK
	.align		4
.L_3048:
        /*0018*/ 	.byte	0x03, 0x50
        /*001a*/ 	.short	0x0000


	//----- nvinfo : EIATTR_MAXREG_COUNT
	.align		4
        /*001c*/ 	.byte	0x03, 0x1b
        /*001e*/ 	.short	0x00ff


	//----- nvinfo : EIATTR_MERCURY_ISA_VERSION
	.align		4
        /*0020*/ 	.byte	0x03, 0x5f
        /*0022*/ 	.short	0x0101


	//----- nvinfo : EIATTR_COOP_GROUP_MASK_REGIDS
	.align		4
        /*0024*/ 	.byte	0x04, 0x29
        /*0026*/ 	.short	(.L_3050 - .L_3049)


	//   ....[0]....
.L_3049:
        /*0028*/ 	.word	0xffffffff


	//   ....[1]....
        /*002c*/ 	.word	0xffffffff


	//   ....[2]....
        /*0030*/ 	.word	0xffffffff


	//   ....[3]....
        /*0034*/ 	.word	0xffffffff


	//   ....[4]....
        /*0038*/ 	.word	0xffffffff


	//   ....[5]....
        /*003c*/ 	.word	0xffffffff


	//   ....[6]....
        /*0040*/ 	.word	0xffffffff


	//   ....[7]....
        /*0044*/ 	.word	0xffffffff


	//   ....[8]....
        /*0048*/ 	.word	0xffffffff


	//   ....[9]....
        /*004c*/ 	.word	0xffffffff


	//   ....[10]....
        /*0050*/ 	.word	0x05000086


	//   ....[11]....
        /*0054*/ 	.word	0x05000086


	//   ....[12]....
        /*0058*/ 	.word	0x05000086


	//   ....[13]....
        /*005c*/ 	.word	0x05000086


	//   ....[14]....
        /*0060*/ 	.word	0x05000086


	//   ....[15]....
        /*0064*/ 	.word	0x05000086


	//   ....[16]....
        /*0068*/ 	.word	0x05000086


	//   ....[17]....
        /*006c*/ 	.word	0x05000086


	//   ....[18]....
        /*0070*/ 	.word	0x05000086


	//   ....[19]....
        /*0074*/ 	.word	0x05000086


	//----- nvinfo : EIATTR_COOP_GROUP_INSTR_OFFSETS
	.align		4
.L_3050:
        /*0078*/ 	.byte	0x04, 0x28
        /*007a*/ 	.short	(.L_3052 - .L_3051)


	//   ....[0]....
.L_3051:
        /*007c*/ 	.word	0x00001c50


	//   ....[1]....
        /*0080*/ 	.word	0x00001c80


	//   ....[2]....
        /*0084*/ 	.word	0x00001ca0


	//   ....[3]....
        /*0088*/ 	.word	0x00001cc0


	//   ....[4]....
        /*008c*/ 	.word	0x00001ce0


	//   ....[5]....
        /*0090*/ 	.word	0x00002220


	//   ....[6]....
        /*0094*/ 	.word	0x00002240


	//   ....[7]....
        /*0098*/ 	.word	0x00002260


	//   ....[8]....
        /*009c*/ 	.word	0x00002280


	//   ....[9]....
        /*00a0*/ 	.word	0x000022a0


	//   ....[10]....
        /*00a4*/ 	.word	0x00002f70


	//   ....[11]....
        /*00a8*/ 	.word	0x00003020


	//   ....[12]....
        /*00ac*/ 	.word	0x00003090


	//   ....[13]....
        /*00b0*/ 	.word	0x00003100


	//   ....[14]....
        /*00b4*/ 	.word	0x00003170


	//   ....[15]....
        /*00b8*/ 	.word	0x00003700


	//   ....[16]....
        /*00bc*/ 	.word	0x00003770


	//   ....[17]....
        /*00c0*/ 	.word	0x000037e0


	//   ....[18]....
        /*00c4*/ 	.word	0x00003850


	//   ....[19]....
        /*00c8*/ 	.word	0x000038c0


	//----- nvinfo : EIATTR_VRC_CTA_INIT_COUNT
	.align		4
.L_3052:
        /*00cc*/ 	.byte	0x02, 0x4a
	.zero		1
	.zero		1


	//----- nvinfo : EIATTR_EXIT_INSTR_OFFSETS
	.align		4
        /*00d0*/ 	.byte	0x04, 0x1c
        /*00d2*/ 	.short	(.L_3054 - .L_3053)


	//   ....[0]....
.L_3053:
        /*00d4*/ 	.word	0x000007a0


	//   ....[1]....
        /*00d8*/ 	.word	0x00002f00


	//----- nvinfo : EIATTR_MAX_THREADS
	.align		4
.L_3054:
        /*00dc*/ 	.byte	0x04, 0x05
        /*00de*/ 	.short	(.L_3056 - .L_3055)
.L_3055:
        /*00e0*/ 	.word	0x00000080
        /*00e4*/ 	.word	0x00000001
        /*00e8*/ 	.word	0x00000001


	//----- nvinfo : EIATTR_CRS_STACK_SIZE
	.align		4
.L_3056:
        /*00ec*/ 	.byte	0x04, 0x1e
        /*00ee*/ 	.short	(.L_3058 - .L_3057)
.L_3057:
        /*00f0*/ 	.word	0x00000000


	//----- nvinfo : EIATTR_CBANK_PARAM_SIZE
	.align		4
.L_3058:
        /*00f4*/ 	.byte	0x03, 0x19
        /*00f6*/ 	.short	0x00e8


	//----- nvinfo : EIATTR_PARAM_CBANK
	.align		4
        /*00f8*/ 	.byte	0x04, 0x0a
        /*00fa*/ 	.short	(.L_3060 - .L_3059)
	.align		4
.L_3059:
        /*00fc*/ 	.word	index@(.nv.constant0._ZN10layer_norm13ln_fwd_kernelINS_13Kernel_traitsIf6__halffS2_fjLj1280ELj1ELj4ELj1ELj16ENS_18Kernel_traits_baseILj1280EfS2_fS2_fjLj128EEEEELb0ELb0ELb0ELb0EEEvNS_9FwdParamsE)
        /*0100*/ 	.short	0x0380
        /*0102*/ 	.short	0x00e8


	//----- nvinfo : EIATTR_SW_WAR
	.align		4
.L_3060:
        /*0104*/ 	.byte	0x04, 0x36
        /*0106*/ 	.short	(.L_3062 - .L_3061)
.L_3061:
        /*0108*/ 	.word	0x00000008
.L_3062:


//--------------------- .nv.info._ZN10layer_norm13ln_fwd_kernelINS_13Kernel_traitsIf6__halffS2_fjLj1280ELj1ELj4ELj1ELj16ENS_18Kernel_traits_baseILj1280EfS2_fS2_fjLj128EEEEELb0ELb0ELb0ELb1EEEvNS_9FwdParamsE --------------------------
	.section	.nv.info._ZN10layer_norm13ln_fwd_kernelINS_13Kernel_traitsIf6__halffS2_fjLj1280ELj1ELj4ELj1ELj16ENS_18Kernel_traits_baseILj1280EfS2_fS2_fjLj128EEEEELb0ELb0ELb0ELb1EEEvNS_9FwdParamsE,"",@"SHT_CUDA_INFO"
	.sectionflags	@""
	.align	4


	//----- nvinfo : EIATTR_CUDA_API_VERSION
	.align		4
        /*0000*/ 	.byte	0x04, 0x37
        /*0002*/ 	.short	(.L_3064 - .L_3063)
.L_3063:
        /*0004*/ 	.word	0x00000082


	//----- nvinfo : EIATTR_KPARAM_INFO
	.align		4
.L_3064:
        /*0008*/ 	.byte	0x04, 0x17
        /*000a*/ 	.short	(.L_3066 - .L_3065)
.L_3065:
        /*000c*/ 	.word	0x00000000
        /*0010*/ 	.short	0x0000
        /*0012*/ 	.short	0x0000
        /*0014*/ 	.byte	0x00, 0xf0, 0xa1, 0x03


	//----- nvinfo : EIATTR_SPARSE_MMA_MASK
	.align		4
.L_3066:
        /*0018*/ 	.byte	0x03, 0x50
        /*001a*/ 	.short	0x0000


	//----- nvinfo : EIATTR_MAXREG_COUNT
	.align		4
        /*001c*/ 	.byte	0x03, 0x1b
        /*001e*/ 	.short	0x00ff


	//----- nvinfo : EIATTR_MERCURY_ISA_VERSION
	.align		4
        /*0020*/ 	.byte	0x03, 0x5f
        /*0022*/ 	.short	0x0101


	//----- nvinfo : EIATTR_COOP_GROUP_MASK_REGIDS
	.align		4
        /*0024*/ 	.byte	0x04, 0x29
        /*0026*/ 	.short	(.L_3068 - .L_3067)


	//   ....[0]....
.L_3067:
        /*0028*/ 	.word	0xffffffff


	//   ....[1]....
        /*002c*/ 	.word	0xffffffff


	//   ....[2]....
        /*0030*/ 	.word	0xffffffff


	//   ....[3]....
        /*0034*/ 	.word	0xffffffff


	//   ....[4]....
        /*0038*/ 	.word	0xffffffff


	//   ....[5]....
        /*003c*/ 	.word	0xffffffff


	//   ....[6]....
        /*0040*/ 	.word	0xffffffff


	//   ....[7]....
        /*0044*/ 	.word	0xffffffff


	//   ....[8]....
        /*0048*/ 	.word	0xffffffff


	//   ....[9]....
        /*004c*/ 	.word	0xffffffff


	//   ....[10]....
        /*0050*/ 	.word	0xffffffff


	//   ....[11]....
        /*0054*/ 	.word	0xffffffff


	//   ....[12]....
        /*0058*/ 	.word	0xffffffff


	//   ....[13]....
        /*005c*/ 	.word	0xffffffff


	//   ....[14]....
        /*0060*/ 	.word	0xffffffff


	//   ....[15]....
        /*0064*/ 	.word	0xffffffff


	//   ....[16]....
        /*0068*/ 	.word	0xffffffff


	//   ....[17]....
        /*006c*/ 	.word	0xffffffff


	//   ....[18]....
        /*0070*/ 	.word	0xffffffff


	//   ....[19]....
        /*0074*/ 	.word	0xffffffff


	//   ....[20]....
        /*0078*/ 	.word	0x05000057


	//   ....[21]....
        /*007c*/ 	.word	0x05000057


	//   ....[22]....
        /*0080*/ 	.word	0x05000057


	//   ....[23]....
        /*0084*/ 	.word	0x05000057


	//   ....[24]....
        /*0088*/ 	.word	0x05000057


	//   ....[25]....
        /*008c*/ 	.word	0x05000057


	//   ....[26]....
        /*0090*/ 	.word	0x05000057


	//   ....[27]....
        /*0094*/ 	.word	0x05000057


	//   ....[28]....
        /*0098*/ 	.word	0x05000057


	//   ....[29]....
        /*009c*/ 	.word	0x05000057


	//   ....[30]....
        /*00a0*/ 	.word	0x05000057


	//   ....[31]....
        /*00a4*/ 	.word	0x05000057


	//   ....[32]....
        /*00a8*/ 	.word	0x05000057


	//   ....[33]....
        /*00ac*/ 	.word	0x05000057


	//   ....[34]....
        /*00b0*/ 	.word	0x05000057


	//   ....[35]....
        /*00b4*/ 	.word	0x05000057


	//   ....[36]....
        /*00b8*/ 	.word	0x05000057


	//   ....[37]....
        /*00bc*/ 	.word	0x05000057


	//   ....[38]....
        /*00c0*/ 	.word	0x05000057


	//   ....[39]....
        /*00c4*/ 	.word	0x05000057


	//----- nvinfo : EIATTR_COOP_GROUP_INSTR_OFFSETS
	.align		4
.L_3068:
        /*00c8*/ 	.byte	0x04, 0x28
        /*00ca*/ 	.short	(.L_3070 - .L_3069)


	//   ....[0]....
.L_3069:
        /*00cc*/ 	.word	0x000016a0


	//   ....[1]....
        /*00d0*/ 	.word	0x000016d0


	//   ....[2]....
        /*00d4*/ 	.word	0x000016f0


	//   ....[3]....
        /*00d8*/ 	.word	0x00001710


	//   ....[4]....
        /*00dc*/ 	.word	0x00001730


	//   ....[5]....
        /*00e0*/ 	.word	0x00001c60


	//   ....[6]....
        /*00e4*/ 	.word	0x00001c80


	//   ....[7]....
        /*00e8*/ 	.word	0x00001ca0


	//   ....[8]....
        /*00ec*/ 	.word	0x00001cc0


	//   ....[9]....
        /*00f0*/ 	.word	0x00001ce0


	//   ....[10]....
        /*00f4*/ 	.word	0x000036b0


	//   ....[11]....
        /*00f8*/ 	.word	0x000036e0


	//   ....[12]....
        /*00fc*/ 	.word	0x00003700


	//   ....[13]....
        /*0100*/ 	.word	0x00003720


	//   ....[14]....
        /*0104*/ 	.word	0x00003740


	//   ....[15]....
        /*0108*/ 	.word	0x00003c70


	//   ....[16]....
        /*010c*/ 	.word	0x00003c90


	//   ....[17]....
        /*0110*/ 	.word	0x00003cb0


	//   ....[18]....
        /*0114*/ 	.word	0x00003cd0


	//   ....[19]....
        /*0118*/ 	.word	0x00003cf0


	//   ....[20]....
        /*011c*/ 	.word	0x00004800


	//   ....[21]....
        /*0120*/ 	.word	0x00004890


	//   ....[22]....
        /*0124*/ 	.word	0x000048f0


	//   ....[23]....
        /*0128*/ 	.word	0x00004950


	//   ....[24]....
        /*012c*/ 	.word	0x000049b0


	//   ....[25]....
        /*0130*/ 	.word	0x00004f10


	//   ....[26]....
        /*0134*/ 	.word	0x00004f70


	//   ....[27]....
        /*0138*/ 	.word	0x00004fd0


	//   ....[28]....
        /*013c*/ 	.word	0x00005030


	//   ....[29]....
        /*0140*/ 	.word	0x00005090


	//   ....[30]....
        /*0144*/ 	.word	0x00005120


	//   ....[31]....
        /*0148*/ 	.word	0x000051b0


	//   ....[32]....
        /*014c*/ 	.word	0x00005210


	//   ....[33]....
        /*0150*/ 	.word	0x00005270


	//   ....[34]....
        /*0154*/ 	.word	0x000052d0


	//   ....[35]....
        /*0158*/ 	.word	0x00005830


	//   ....[36]....
        /*015c*/ 	.word	0x00005890


	//   ....[37]....
        /*0160*/ 	.word	0x000058f0


	//   ....[38]....
        /*0164*/ 	.word	0x00005950


	//   ....[39]....
        /*0168*/ 	.word	0x000059b0


	//----- nvinfo : EIATTR_VRC_CTA_INIT_COUNT
	.align		4
.L_3070:
        /*016c*/ 	.byte	0x02, 0x4a
	.zero		1
	.zero		1


	//----- nvinfo : EIATTR_EXIT_INSTR_OFFSETS
	.align		4
        /*0170*/ 	.byte	0x04, 0x1c
        /*0172*/ 	.short	(.L_3072 - .L_3071)


	//   ....[0]....
.L_3071:
        /*0174*/ 	.word	0x00000470


	//   ....[1]....
        /*0178*/ 	.word	0x00002780


	//   ....[2]....
        /*017c*/ 	.word	0x00004790


	//----- nvinfo : EIATTR_MAX_THREADS
	.align		4
.L_3072:
        /*0180*/ 	.byte	0x04, 0x05
        /*0182*/ 	.short	(.L_3074 - .L_3073)
.L_3073:
        /*0184*/ 	.word	0x00000080
        /*0188*/ 	.word	0x00000001
        /*018c*/ 	.word	0x00000001


	//----- nvinfo : EIATTR_CRS_STACK_SIZE
	.align		4
.L_3074:
        /*0190*/ 	.byte	0x04, 0x1e
        /*0192*/ 	.short	(.L_3076 - .L_3075)
.L_3075:
        /*0194*/ 	.word	0x00000000


	//----- nvinfo : EIATTR_CBANK_PARAM_SIZE
	.align		4
.L_3076:
        /*0198*/ 	.byte	0x03, 0x19
        /*019a*/ 	.short	0x00e8


	//----- nvinfo : EIATTR_PARAM_CBANK
	.align		4
        /*019c*/ 	.byte	0x04, 0x0a
        /*019e*/ 	.short	(.L_3078 - .L_3077)
	.align		4
.L_3077:
        /*01a0*/ 	.word	index@(.nv.constant0._ZN10layer_norm13ln_fwd_kernelINS_13Kernel_traitsIf6__halffS2_fjLj1280ELj1ELj4ELj1ELj16ENS_18Kernel_traits_baseILj1280EfS2_fS2_fjLj128EEEEELb0ELb0ELb0ELb1EEEvNS_9FwdParamsE)
        /*01a4*/ 	.short	0x0380
        /*01a6*/ 	.short	0x00e8


	//----- nvinfo : EIATTR_SW_WAR
	.align		4
.L_3078:
        /*01a8*/ 	.byte	0x04, 0x36
        /*01aa*/ 	.short	(.L_3080 - .L_3079)
.L_3079:
        /*01ac*/ 	.word	0x00000008
.L_3080:


//--------------------- .nv.info._ZN10layer_norm13ln_fwd_kernelINS_13Kernel_traitsIf6__halffS2_fjLj1280ELj1ELj4ELj1ELj16ENS_18Kernel_traits_baseILj1280EfS2_fS2_fjLj128EEEEELb0ELb0ELb1ELb0EEEvNS_9FwdParamsE --------------------------
	.section	.nv.info._ZN10layer_norm13ln_fwd_kernelINS_13Kernel_traitsIf6__halffS2_fjLj1280ELj1ELj4ELj1ELj16ENS_18Kernel_traits_baseILj1280EfS2_fS2_fjLj128EEEEELb0ELb0ELb1ELb0EEEvNS_9FwdParamsE,"",@"SHT_CUDA_INFO"
	.sectionflags	@""
	.align	4


	//----- nvinfo : EIATTR_CUDA_API_VERSION
	.align		4
        /*0000*/ 	.byte	0x04, 0x37
        /*0002*/ 	.short	(.L_3082 - .L_3081)
.L_3081:
        /*0004*/ 	.word	0x00000082


	//----- nvinfo : EIATTR_KPARAM_INFO
	.align		4
.L_3082:
        /*0008*/ 	.byte	0x04, 0x17
        /*000a*/ 	.short	(.L_3084 - .L_3083)
.L_3083:
        /*000c*/ 	.word	0x00000000
        /*0010*/ 	.short	0x0000
        /*0012*/ 	.short	0x0000
        /*0014*/ 	.byte	0x00, 0xf0, 0xa1, 0x03


	//----- nvinfo : EIATTR_SPARSE_MMA_MASK
	.align		4
.L_3084:
        /*0018*/ 	.byte	0x03, 0x50
        /*001a*/ 	.short	0x0000


	//----- nvinfo : EIATTR_MAXREG_COUNT
	.align		4
        /*001c*/ 	.byte	0x03, 0x1b
        /*001e*/ 	.short	0x00ff


	//----- nvinfo : EIATTR_MERCURY_ISA_VERSION
	.align		4
        /*0020*/ 	.byte	0x03, 0x5f
        /*0022*/ 	.short	0x0101


	//----- nvinfo : EIATTR_COOP_GROUP_MASK_REGIDS
	.align		4
        /*0024*/ 	.byte	0x04, 0x29
        /*0026*/ 	.short	(.L_3086 - .L_3085)


	//   ....[0]....
.L_3085:
        /*0028*/ 	.word	0xffffffff


	//   ....[1]....
        /*002c*/ 	.word	0xffffffff


	//   ....[2]....
        /*0030*/ 	.word	0xffffffff


	//   ....[3]....
        /*0034*/ 	.word	0xffffffff


	//   ....[4]....
        /*0038*/ 	.word	0xffffffff


	//   ....[5]....
        /*003c*/ 	.word	0xffffffff


	//   ....[6]....
        /*0040*/ 	.word	0xffffffff


	//   ....[7]....
        /*0044*/ 	.word	0xffffffff


	//   ....[8]....
        /*0048*/ 	.word	0xffffffff


	//   ....[9]....
        /*004c*/ 	.word	0xffffffff


	//   ....[10]....
        /*0050*/ 	.word	0x0500008e


	//   ....[11]....
        /*0054*/ 	.word	0x0500008e


	//   ....[12]....
        /*0058*/ 	.word	0x0500008e


	//   ....[13]....
        /*005c*/ 	.word	0x0500008e


	//   ....[14]....
        /*0060*/ 	.word	0x0500008e


	//   ....[15]....
        /*0064*/ 	.word	0x0500008e


	//   ....[16]....
        /*0068*/ 	.word	0x0500008e


	//   ....[17]....
        /*006c*/ 	.word	0x0500008e


	//   ....[18]....
        /*0070*/ 	.word	0x0500008e


	//   ....[19]....
        /*0074*/ 	.word	0x0500008e


	//----- nvinfo : EIATTR_COOP_GROUP_INSTR_OFFSETS
	.align		4
.L_3086:
        /*0078*/ 	.byte	0x04, 0x28
        /*007a*/ 	.short	(.L_3088 - .L_3087)


	//   ....[0]....
.L_3087:
        /*007c*/ 	.word	0x000024b0


	//   ....[1]....
        /*0080*/ 	.word	0x000024e0


	//   ....[2]....
        /*0084*/ 	.word	0x00002500


	//   ....[3]....
        /*0088*/ 	.word	0x00002520


	//   ....[4]....
        /*008c*/ 	.word	0x00002540


	//   ....[5]....
        /*0090*/ 	.word	0x00002a80


	//   ....[6]....
        /*0094*/ 	.word	0x00002aa0


	//   ....[7]....
        /*0098*/ 	.word	0x00002ac0


	//   ....[8]....
        /*009c*/ 	.word	0x00002ae0


	//   ....[9]....
        /*00a0*/ 	.word	0x00002b00


	//   ....[10]....
        /*00a4*/ 	.word	0x00003840


	//   ....[11]....
        /*00a8*/ 	.word	0x000038f0


	//   ....[12]....
        /*00ac*/ 	.word	0x00003960


	//   ....[13]....
        /*00b0*/ 	.word	0x000039d0


	//   ....[14]....
        /*00b4*/ 	.word	0x00003a40


	//   ....[15]....
        /*00b8*/ 	.word	0x00003fc0


	//   ....[16]....
        /*00bc*/ 	.word	0x00004030


	//   ....[17]....
        /*00c0*/ 	.word	0x000040a0


	//   ....[18]....
        /*00c4*/ 	.word	0x00004110


	//   ....[19]....
        /*00c8*/ 	.word	0x00004180


	//----- nvinfo : EIATTR_VRC_CTA_INIT_COUNT
	.align		4
.L_3088:
        /*00cc*/ 	.byte	0x02, 0x4a
	.zero		1
	.zero		1


	//----- nvinfo : EIATTR_EXIT_INSTR_OFFSETS
	.align		4
        /*00d0*/ 	.byte	0x04, 0x1c
        /*00d2*/ 	.short	(.L_3090 - .L_3089)


	//   ....[0]....
.L_3089:
        /*00d4*/ 	.word	0x000007d0


	//   ....[1]....
        /*00d8*/ 	.word	0x000037d0


	//----- nvinfo : EIATTR_MAX_THREADS
	.align		4
.L_3090:
        /*00dc*/ 	.byte	0x04, 0x05
        /*00de*/ 	.short	(.L_3092 - .L_3091)
.L_3091:
        /*00e0*/ 	.word	0x00000080
        /*00e4*/ 	.word	0x00000001
        /*00e8*/ 	.word	0x00000001


	//----- nvinfo : EIATTR_CRS_STACK_SIZE
	.align		4
.L_3092:
        /*00ec*/ 	.byte	0x04, 0x1e
        /*00ee*/ 	.short	(.L_3094 - .L_3093)
.L_3093:
        /*00f0*/ 	.word	0x00000000


	//----- nvinfo : EIATTR_CBANK_PARAM_SIZE
	.align		4
.L_3094:
        /*00f4*/ 	.byte	0x03, 0x19
        /*00f6*/ 	.short	0x00e8


	//----- nvinfo : EIATTR_PARAM_CBANK
	.align		4
        /*00f8*/ 	.byte	0x04, 0x0a
        /*00fa*/ 	.short	(.L_3096 - .L_3095)
	.align		4
.L_3095:
        /*00fc*/ 	.word	index@(.nv.constant0._ZN10layer_norm13ln_fwd_kernelINS_13Kernel_traitsIf6__halffS2_fjLj1280ELj1ELj4ELj1ELj16ENS_18Kernel_traits_baseILj1280EfS2_fS2_fjLj128EEEEELb0ELb0ELb1ELb0EEEvNS_9FwdParamsE)
        /*0100*/ 	.short	0x0380
        /*0102*/ 	.short	0x00e8


	//----- nvinfo : EIATTR_SW_WAR
	.align		4
.L_3096:
        /*0104*/ 	.byte	0x04, 0x36
        /*0106*/ 	.short	(.L_3098 - .L_3097)
.L_3097:
        /*0108*/ 	.word	0x00000008
.L_3098:


//--------------------- .nv.info._ZN10layer_norm13ln_fwd_kernelINS_13Kernel_traitsIf6__halffS2_fjLj1280ELj1ELj4ELj1ELj16ENS_18Kernel_traits_baseILj1280EfS2_fS2_fjLj128EEEEELb0ELb0ELb1ELb1EEEvNS_9FwdParamsE --------------------------
	.section	.nv.info._ZN10layer_norm13ln_fwd_kernelINS_13Kernel_traitsIf6__halffS2_fjLj1280ELj1ELj4ELj1ELj16ENS_18Kernel_traits_baseILj1280EfS2_fS2_fjLj128EEEEELb0ELb0ELb1ELb1EEEvNS_9FwdParamsE,"",@"SHT_CUDA_INFO"
	.sectionflags	@""
	.align	4


	//----- nvinfo : EIATTR_CUDA_API_VERSION
	.align		4
        /*0000*/ 	.byte	0x04, 0x37
        /*0002*/ 	.short	(.L_3100 - .L_3099)
.L_3099:
        /*0004*/ 	.word	0x00000082


	//----- nvinfo : EIATTR_KPARAM_INFO
	.align		4
.L_3100:
        /*0008*/ 	.byte	0x04, 0x17
        /*000a*/ 	.short	(.L_3102 - .L_3101)
.L_3101:
        /*000c*/ 	.word	0x00000000
        /*0010*/ 	.short	0x0000
        /*0012*/ 	.short	0x0000
        /*0014*/ 	.byte	0x00, 0xf0, 0xa1, 0x03


	//----- nvinfo : EIATTR_SPARSE_MMA_MASK
	.align		4
.L_3102:
        /*0018*/ 	.byte	0x03, 0x50
        /*001a*/ 	.short	0x0000


	//----- nvinfo : EIATTR_MAXREG_COUNT
	.align		4
        /*001c*/ 	.byte	0x03, 0x1b
        /*001e*/ 	.short	0x00ff


	//----- nvinfo : EIATTR_MERCURY_ISA_VERSION
	.align		4
        /*0020*/ 	.byte	0x03, 0x5f
        /*0022*/ 	.short	0x0101


	//----- nvinfo : EIATTR_COOP_GROUP_MASK_REGIDS
	.align		4
        /*0024*/ 	.byte	0x04, 0x29
        /*0026*/ 	.short	(.L_3104 - .L_3103)


	//   ....[0]....
.L_3103:
        /*0028*/ 	.word	0xffffffff


	//   ....[1]....
        /*002c*/ 	.word	0xffffffff


	//   ....[2]....
        /*0030*/ 	.word	0xffffffff


	//   ....[3]....
        /*0034*/ 	.word	0xffffffff


	//   ....[4]....
        /*0038*/ 	.word	0xffffffff


	//   ....[5]....
        /*003c*/ 	.word	0xffffffff


	//   ....[6]....
        /*0040*/ 	.word	0xffffffff


	//   ....[7]....
        /*0044*/ 	.word	0xffffffff


	//   ....[8]....
        /*0048*/ 	.word	0xffffffff


	//   ....[9]....
        /*004c*/ 	.word	0xffffffff


	//   ....[10]....
        /*0050*/ 	.word	0x0500008a


	//   ....[11]....
        /*0054*/ 	.word	0x0500008a


	//   ....[12]....
        /*0058*/ 	.word	0x0500008a


	//   ....[13]....
        /*005c*/ 	.word	0x0500008a


	//   ....[14]....
        /*0060*/ 	.word	0x0500008a


	//   ....[15]....
        /*0064*/ 	.word	0x0500008a


	//   ....[16]....
        /*0068*/ 	.word	0x0500008a


	//   ....[17]....
        /*006c*/ 	.word	0x0500008a


	//   ....[18]....
        /*0070*/ 	.word	0x0500008a


	//   ....[19]....
        /*0074*/ 	.word	0x0500008a


	//----- nvinfo : EIATTR_COOP_GROUP_INSTR_OFFSETS
	.align		4
.L_3104:
        /*0078*/ 	.byte	0x04, 0x28
        /*007a*/ 	.short	(.L_3106 - .L_3105)


	//   ....[0]....
.L_3105:
        /*007c*/ 	.word	0x00001e60


	//   ....[1]....
        /*0080*/ 	.word	0x00001e80


	//   ....[2]....
        /*0084*/ 	.word	0x00001ea0


	//   ....[3]....
        /*0088*/ 	.word	0x00001ec0


	//   ....[4]....
        /*008c*/ 	.word	0x00001ef0


	//   ....[5]....
        /*0090*/ 	.word	0x00002420


	//   ....[6]....
        /*0094*/ 	.word	0x00002440


	//   ....[7]....
        /*0098*/ 	.word	0x00002460


	//   ....[8]....
        /*009c*/ 	.word	0x00002480


	//   ....[9]....
        /*00a0*/ 	.word	0x000024a0


	//   ....[10]....
        /*00a4*/ 	.word	0x00003090


	//   ....[11]....
        /*00a8*/ 	.word	0x00003130


	//   ....[12]....
        /*00ac*/ 	.word	0x000031a0


	//   ....[13]....
        /*00b0*/ 	.word	0x00003210


	//   ....[14]....
        /*00b4*/ 	.word	0x00003290


	//   ....[15]....
        /*00b8*/ 	.word	0x00003810


	//   ....[16]....
        /*00bc*/ 	.word	0x00003880


	//   ....[17]....
        /*00c0*/ 	.word	0x000038f0


	//   ....[18]....
        /*00c4*/ 	.word	0x00003960


	//   ....[19]....
        /*00c8*/ 	.word	0x000039d0


	//----- nvinfo : EIATTR_VRC_CTA_INIT_COUNT
	.align		4
.L_3106:
        /*00cc*/ 	.byte	0x02, 0x4a
	.zero		1
	.zero		1


	//----- nvinfo : EIATTR_EXIT_INSTR_OFFSETS
	.align		4
        /*00d0*/ 	.byte	0x04, 0x1c
        /*00d2*/ 	.short	(.L_3108 - .L_3107)


	//   ....[0]....
.L_3107:
        /*00d4*/ 	.word	0x000004a0


	//   ....[1]....
        /*00d8*/ 	.word	0x00003020


	//----- nvinfo : EIATTR_MAX_THREADS
	.align		4
.L_3108:
        /*00dc*/ 	.byte	0x04, 0x05
        /*00de*/ 	.short	(.L_3110 - .L_3109)
.L_3109:
        /*00e0*/ 	.word	0x00000080
        /*00e4*/ 	.word	0x00000001
        /*00e8*/ 	.word	0x00000001


	//----- nvinfo : EIATTR_CRS_STACK_SIZE
	.align		4
.L_3110:
        /*00ec*/ 	.byte	0x04, 0x1e
        /*00ee*/ 	.short	(.L_3112 - .L_3111)
.L_3111:
        /*00f0*/ 	.word	0x00000000


	//----- nvinfo : EIATTR_CBANK_PARAM_SIZE
	.align		4
.L_3112:
        /*00f4*/ 	.byte	0x03, 0x19
        /*00f6*/ 	.short	0x00e8


	//----- nvinfo : EIATTR_PARAM_CBANK
	.align		4
        /*00f8*/ 	.byte	0x04, 0x0a
        /*00fa*/ 	.short	(.L_3114 - .L_3113)
	.align		4
.L_3113:
        /*00fc*/ 	.word	index@(.nv.constant0._ZN10layer_norm13ln_fwd_kernelINS_13Kernel_traitsIf6__halffS2_fjLj1280ELj1ELj4ELj1ELj16ENS_18Kernel_traits_baseILj1280EfS2_fS2_fjLj128EEEEELb0ELb0ELb1ELb1EEEvNS_9FwdParamsE)
        /*0100*/ 	.short	0x0380
        /*0102*/ 	.short	0x00e8


	//----- nvinfo : EIATTR_SW_WAR
	.align		4
.L_3114:
        /*0104*/ 	.byte	0x04, 0x36
        /*0106*/ 	.short	(.L_3116 - .L_3115)
.L_3115:
        /*0108*/ 	.word	0x00000008
.L_3116:


//--------------------- .nv.info._ZN10layer_norm13ln_fwd_kernelINS_13Kernel_traitsIf6__halffS2_fjLj1280ELj1ELj4ELj1ELj16ENS_18Kernel_traits_baseILj1280EfS2_fS2_fjLj128EEEEELb0ELb1ELb0ELb0EEEvNS_9FwdParamsE --------------------------
	.section	.nv.info._ZN10layer_norm13ln_fwd_kernelINS_13Kernel_traitsIf6__halffS2_fjLj1280ELj1ELj4ELj1ELj16ENS_18Kernel_traits_baseILj1280EfS2_fS2_fjLj128EEEEELb0ELb1ELb0ELb0EEEvNS_9FwdParamsE,"",@"SHT_CUDA_INFO"
	.sectionflags	@""
	.align	4


	//----- nvinfo : EIATTR_CUDA_API_VERSION
	.align		4
        /*0000*/ 	.byte	0x04, 0x37
        /*0002*/ 	.short	(.L_3118 - .L_3117)
.L_3117:
        /*0004*/ 	.word	0x00000082


	//----- nvinfo : EIATTR_KPARAM_INFO
	.align		4
.L_3118:
        /*0008*/ 	.byte	0x04, 0x17
        /*000a*/ 	.short	(.L_3120 - .L_3119)
.L_3119:
        /*000c*/ 	.word	0x00000000
        /*0010*/ 	.short	0x0000
        /*0012*/ 	.short	0x0000
        /*0014*/ 	.byte	0x00, 0xf0, 0xa1, 0x03


	//----- nvinfo : EIATTR_SPARSE_MMA_MASK
	.align		4
.L_3120:
        /*0018*/ 	.byte	0x03, 0x50
        /*001a*/ 	.short	0x0000


	//----- nvinfo : EIATTR_MAXREG_COUNT
	.align		4
        /*001c*/ 	.byte	0x03, 0x1b
        /*001e*/ 	.short	0x00ff


	//----- nvinfo : EIATTR_MERCURY_ISA_VERSION
	.align		4
        /*0020*/ 	.byte	0x03, 0x5f
        /*0022*/ 	.short	0x0101


	//----- nvinfo : EIATTR_COOP_GROUP_MASK_REGIDS
	.align		4
        /*0024*/ 	.byte	0x04, 0x29
        /*0026*/ 	.short	(.L_3122 - .L_3121)


	//   ....[0]....
.L_3121:
        /*0028*/ 	.word	0xffffffff


	//   ....[1]....
        /*002c*/ 	.word	0xffffffff


	//   ....[2]....
        /*0030*/ 	.word	0xffffffff


	//   ....[3]....
        /*0034*/ 	.word	0xffffffff


	//   ....[4]....
        /*0038*/ 	.word	0xffffffff


	//   ....[5]....
        /*003c*/ 	.word	0xffffffff


	//   ....[6]....
        /*0040*/ 	.word	0xffffffff


	//   ....[7]....
        /*0044*/ 	.word	0xffffffff


	//   ....[8]....
        /*0048*/ 	.word	0xffffffff


	//   ....[9]....
        /*004c*/ 	.word	0xffffffff


	//   ....[10]....
        /*0050*/ 	.word	0x050000b7


	//   ....[11]....
        /*0054*/ 	.word	0x050000b7


	//   ....[12]....
        /*0058*/ 	.word	0x050000b7


	//   ....[13]....
        /*005c*/ 	.word	0x050000b7


	//   ....[14]....
        /*0060*/ 	.word	0x050000b7


	//   ....[15]....
        /*0064*/ 	.word	0x050000b7


	//   ....[16]....
        /*0068*/ 	.word	0x050000b7


	//   ....[17]....
        /*006c*/ 	.word	0x050000b7


	//   ....[18]....
        /*0070*/ 	.word	0x050000b7


	//   ....[19]....
        /*0074*/ 	.word	0x050000b7


	//----- nvinfo : EIATTR_COOP_GROUP_INSTR_OFFSETS
	.align		4
.L_3122:
        /*0078*/ 	.byte	0x04, 0x28
        /*007a*/ 	.short	(.L_3124 - .L_3123)


	//   ....[0]....
.L_3123:
        /*007c*/ 	.word	0x000023d0


	//   ....[1]....
        /*0080*/ 	.word	0x000023f0


	//   ....[2]....
        /*0084*/ 	.word	0x00002410


	//   ....[3]....
        /*0088*/ 	.word	0x00002440


	//   ....[4]....
        /*008c*/ 	.word	0x00002460


	//   ....[5]....
        /*0090*/ 	.word	0x000029a0


	//   ....[6]....
        /*0094*/ 	.word	0x000029c0


	//   ....[7]....
        /*0098*/ 	.word	0x000029e0


	//   ....[8]....
        /*009c*/ 	.word	0x00002a00


	//   ....[9]....
        /*00a0*/ 	.word	0x00002a20


	//   ....[10]....
        /*00a4*/ 	.word	0x000036f0


	//   ....[11]....
        /*00a8*/ 	.word	0x00003790


	//   ....[12]....
        /*00ac*/ 	.word	0x00003800


	//   ....[13]....
        /*00b0*/ 	.word	0x00003880


	//   ....[14]....
        /*00b4*/ 	.word	0x000038f0


	//   ....[15]....
        /*00b8*/ 	.word	0x00003e70


	//   ....[16]....
        /*00bc*/ 	.word	0x00003ee0


	//   ....[17]....
        /*00c0*/ 	.word	0x00003f50


	//   ....[18]....
        /*00c4*/ 	.word	0x00003fc0


	//   ....[19]....
        /*00c8*/ 	.word	0x00004030


	//----- nvinfo : EIATTR_VRC_CTA_INIT_COUNT
	.align		4
.L_3124:
        /*00cc*/ 	.byte	0x02, 0x4a
	.zero		1
	.zero		1


	//----- nvinfo : EIATTR_EXIT_INSTR_OFFSETS
	.align		4
        /*00d0*/ 	.byte	0x04, 0x1c
        /*00d2*/ 	.short	(.L_3126 - .L_3125)


	//   ....[0]....
.L_3125:
        /*00d4*/ 	.word	0x00000a20


	//   ....[1]....
        /*00d8*/ 	.word	0x00003680


	//----- nvinfo : EIATTR_MAX_THREADS
	.align		4
.L_3126:
        /*00dc*/ 	.byte	0x04, 0x05
        /*00de*/ 	.short	(.L_3128 - .L_3127)
.L_3127:
        /*00e0*/ 	.word	0x00000080
        /*00e4*/ 	.word	0x00000001
        /*00e8*/ 	.word	0x00000001


	//----- nvinfo : EIATTR_CRS_STACK_SIZE
	.align		4
.L_3128:
        /*00ec*/ 	.byte	0x04, 0x1e
        /*00ee*/ 	.short	(.L_3130 - .L_3129)
.L_3129:
        /*00f0*/ 	.word	0x00000000


	//----- nvinfo : EIATTR_CBANK_PARAM_SIZE
	.align		4
.L_3130:
        /*00f4*/ 	.byte	0x03, 0x19
        /*00f6*/ 	.short	0x00e8


	//----- nvinfo : EIATTR_PARAM_CBANK
	.align		4
        /*00f8*/ 	.byte	0x04, 0x0a
        /*00fa*/ 	.short	(.L_3132 - .L_3131)
	.align		4
.L_3131:
        /*00fc*/ 	.word	index@(.nv.constant0._ZN10layer_norm13ln_fwd_kernelINS_13Kernel_traitsIf6__halffS2_fjLj1280ELj1ELj4ELj1ELj16ENS_18Kernel_traits_baseILj1280EfS2_fS2_fjLj128EEEEELb0ELb1ELb0ELb0EEEvNS_9FwdParamsE)
        /*0100*/ 	.short	0x0380
        /*0102*/ 	.short	0x00e8


	//----- nvinfo : EIATTR_SW_WAR
	.align		4
.L_3132:
        /*0104*/ 	.byte	0x04, 0x36
        /*0106*/ 	.short	(.L_3134 - .L_3133)
.L_3133:
        /*0108*/ 	.word	0x00000008
.L_3134:


//--------------------- .nv.info._ZN10layer_norm13ln_fwd_kernelINS_13Kernel_traitsIf6__halffS2_fjLj1280ELj1ELj4ELj1ELj16ENS_18Kernel_traits_baseILj1280EfS2_fS2_fjLj128EEEEELb0ELb1ELb0ELb1EEEvNS_9FwdParamsE --------------------------
	.section	.nv.info._ZN10layer_norm13ln_fwd_kernelINS_13Kernel_traitsIf6__halffS2_fjLj1280ELj1ELj4ELj1ELj16ENS_18Kernel_traits_baseILj1280EfS2_fS2_fjLj128EEEEELb0ELb1ELb0ELb1EEEvNS_9FwdParamsE,"",@"SHT_CUDA_INFO"
	.sectionflags	@""
	.align	4


	//----- nvinfo : EIATTR_CUDA_API_VERSION
	.align		4
        /*0000*/ 	.byte	0x04, 0x37
        /*0002*/ 	.short	(.L_3136 - .L_3135)
.L_3135:
        /*0004*/ 	.word	0x00000082


	//----- nvinfo : EIATTR_KPARAM_INFO
	.align		4
.L_3136:
        /*0008*/ 	.byte	0x04, 0x17
        /*000a*/ 	.short	(.L_3138 - .L_3137)
.L_3137:
        /*000c*/ 	.word	0x00000000
        /*0010*/ 	.short	0x0000
        /*0012*/ 	.short	0x0000
        /*0014*/ 	.byte	0x00, 0xf0, 0xa1, 0x03


	//----- nvinfo : EIATTR_SPARSE_MMA_MASK
	.align		4
.L_3138:
        /*0018*/ 	.byte	0x03, 0x50
        /*001a*/ 	.short	0x0000


	//----- nvinfo : EIATTR_MAXREG_COUNT
	.align		4
        /*001c*/ 	.byte	0x03, 0x1b
        /*001e*/ 	.short	0x00ff


	//----- nvinfo : EIATTR_MERCURY_ISA_VERSION
	.align		4
        /*0020*/ 	.byte	0x03, 0x5f
        /*0022*/ 	.short	0x0101


	//----- nvinfo : EIATTR_COOP_GROUP_MASK_REGIDS
	.align		4
        /*0024*/ 	.byte	0x04, 0x29
        /*0026*/ 	.short	(.L_3140 - .L_3139)


	//   ....[0]....
.L_3139:
        /*0028*/ 	.word	0xffffffff


	//   ....[1]....
        /*002c*/ 	.word	0xffffffff


	//   ....[2]....
        /*0030*/ 	.word	0xffffffff


	//   ....[3]....
        /*0034*/ 	.word	0xffffffff


	//   ....[4]....
        /*0038*/ 	.word	0xffffffff


	//   ....[5]....
        /*003c*/ 	.word	0xffffffff


	//   ....[6]....
        /*0040*/ 	.word	0xffffffff


	//   ....[7]....
        /*0044*/ 	.word	0xffffffff


	//   ....[8]....
        /*0048*/ 	.word	0xffffffff


	//   ....[9]....
        /*004c*/ 	.word	0xffffffff


	//   ....[10]....
        /*0050*/ 	.word	0x050000ac


	//   ....[11]....
        /*0054*/ 	.word	0x050000ac


	//   ....[12]....
        /*0058*/ 	.word	0x050000ac


	//   ....[13]....
        /*005c*/ 	.word	0x050000ac


	//   ....[14]....
        /*0060*/ 	.word	0x050000ac


	//   ....[15]....
        /*0064*/ 	.word	0x050000ac


	//   ....[16]....
        /*0068*/ 	.word	0x050000ac


	//   ....[17]....
        /*006c*/ 	.word	0x050000ac


	//   ....[18]....
        /*0070*/ 	.word	0x050000ac


	//   ....[19]....
        /*0074*/ 	.word	0x050000ac


	//----- nvinfo : EIATTR_COOP_GROUP_INSTR_OFFSETS
	.align		4
.L_3140:
        /*0078*/ 	.byte	0x04, 0x28
        /*007a*/ 	.short	(.L_3142 - .L_3141)


	//   ....[0]....
.L_3141:
        /*007c*/ 	.word	0x00001cb0


	//   ....[1]....
        /*0080*/ 	.word	0x00001cd0


	//   ....[2]....
        /*0084*/ 	.word	0x00001cf0


	//   ....[3]....
        /*0088*/ 	.word	0x00001d20


	//   ....[4]....
        /*008c*/ 	.word	0x00001d40


	//   ....[5]....
        /*0090*/ 	.word	0x00002270


	//   ....[6]....
        /*0094*/ 	.word	0x00002290


	//   ....[7]....
        /*0098*/ 	.word	0x000022b0


	//   ....[8]....
        /*009c*/ 	.word	0x000022d0


	//   ....[9]....
        /*00a0*/ 	.word	0x000022f0


	//   ....[10]....
        /*00a4*/ 	.word	0x00002e00


	//   ....[11]....
        /*00a8*/ 	.word	0x00002ea0


	//   ....[12]....
        /*00ac*/ 	.word	0x00002f10


	//   ....[13]....
        /*00b0*/ 	.word	0x00002f90


	//   ....[14]....
        /*00b4*/ 	.word	0x00003000


	//   ....[15]....
        /*00b8*/ 	.word	0x00003580


	//   ....[16]....
        /*00bc*/ 	.word	0x000035f0


	//   ....[17]....
        /*00c0*/ 	.word	0x00003660


	//   ....[18]....
        /*00c4*/ 	.word	0x000036d0


	//   ....[19]....
        /*00c8*/ 	.word	0x00003740


	//----- nvinfo : EIATTR_VRC_CTA_INIT_COUNT
	.align		4
.L_3142:
        /*00cc*/ 	.byte	0x02, 0x4a
	.zero		1
	.zero		1


	//----- nvinfo : EIATTR_EXIT_INSTR_OFFSETS
	.align		4
        /*00d0*/ 	.byte	0x04, 0x1c
        /*00d2*/ 	.short	(.L_3144 - .L_3143)


	//   ....[0]....
.L_3143:
        /*00d4*/ 	.word	0x000005f0


	//   ....[1]....
        /*00d8*/ 	.word	0x00002d90


	//----- nvinfo : EIATTR_MAX_THREADS
	.align		4
.L_3144:
        /*00dc*/ 	.byte	0x04, 0x05
        /*00de*/ 	.short	(.L_3146 - .L_3145)
.L_3145:
        /*00e0*/ 	.word	0x00000080
        /*00e4*/ 	.word	0x00000001
        /*00e8*/ 	.word	0x00000001


	//----- nvinfo : EIATTR_CRS_STACK_SIZE
	.align		4
.L_3146:
        /*00ec*/ 	.byte	0x04, 0x1e
        /*00ee*/ 	.short	(.L_3148 - .L_3147)
.L_3147:
        /*00f0*/ 	.word	0x00000000


	//----- nvinfo : EIATTR_CBANK_PARAM_SIZE
	.align		4
.L_3148:
        /*00f4*/ 	.byte	0x03, 0x19
        /*00f6*/ 	.short	0x00e8


	//----- nvinfo : EIATTR_PARAM_CBANK
	.align		4
        /*00f8*/ 	.byte	0x04, 0x0a
        /*00fa*/ 	.short	(.L_3150 - .L_3149)
	.align		4
.L_3149:
        /*00fc*/ 	.word	index@(.nv.constant0._ZN10layer_norm13ln_fwd_kernelINS_13Kernel_traitsIf6__halffS2_fjLj1280ELj1ELj4ELj1ELj16ENS_18Kernel_traits_baseILj1280EfS2_fS2_fjLj128EEEEELb0ELb1ELb0ELb1EEEvNS_9FwdParamsE)
        /*0100*/ 	.short	0x0380
        /*0102*/ 	.short	0x00e8


	//----- nvinfo : EIATTR_SW_WAR
	.align		4
.L_3150:
        /*0104*/ 	.byte	0x04, 0x36
        /*0106*/ 	.short	(.L_3152 - .L_3151)
.L_3151:
        /*0108*/ 	.word	0x00000008
.L_3152:


//--------------------- .nv.info._ZN10layer_norm13ln_fwd_kernelINS_13Kernel_traitsIf6__halffS2_fjLj1280ELj1ELj4ELj1ELj16ENS_18Kernel_traits_baseILj1280EfS2_fS2_fjLj128EEEEELb0ELb1ELb1ELb0EEEvNS_9FwdParamsE --------------------------
	.section	.nv.info._ZN10layer_norm13ln_fwd_kernelINS_13Kernel_traitsIf6__halffS2_fjLj1280ELj1ELj4ELj1ELj16ENS_18Kernel_traits_baseILj1280EfS2_fS2_fjLj128EEEEELb0ELb1ELb1ELb0EEEvNS_9FwdParamsE,"",@"SHT_CUDA_INFO"
	.sectionflags	@""
	.align	4


	//----- nvinfo : EIATTR_CUDA_API_VERSION
	.align		4
        /*0000*/ 	.byte	0x04, 0x37
        /*0002*/ 	.short	(.L_3154 - .L_3153)
.L_3153:
        /*0004*/ 	.word	0x00000082


	//----- nvinfo : EIATTR_KPARAM_INFO
	.align		4
.L_3154:
        /*0008*/ 	.byte	0x04, 0x17
        /*000a*/ 	.short	(.L_3156 - .L_3155)
.L_3155:
        /*000c*/ 	.word	0x00000000
        /*0010*/ 	.short	0x0000
        /*0012*/ 	.short	0x0000
        /*0014*/ 	.byte	0x00, 0xf0, 0xa1, 0x03


	//----- nvinfo : EIATTR_SPARSE_MMA_MASK
	.align		4
.L_3156:
        /*0018*/ 	.byte	0x03, 0x50
        /*001a*/ 	.short	0x0000


	//----- nvinfo : EIATTR_MAXREG_COUNT
	.align		4
        /*001c*/ 	.byte	0x03, 0x1b
        /*001e*/ 	.short	0x00ff


	//----- nvinfo : EIATTR_MERCURY_ISA_VERSION
	.align		4
        /*0020*/ 	.byte	0x03, 0x5f
        /*0022*/ 	.short	0x0101


	//----- nvinfo : EIATTR_COOP_GROUP_MASK_REGIDS
	.align		4
        /*0024*/ 	.byte	0x04, 0x29
        /*0026*/ 	.short	(.L_3158 - .L_3157)


	//   ....[0]....
.L_3157:
        /*0028*/ 	.word	0xffffffff


	//   ....[1]....
        /*002c*/ 	.word	0xffffffff


	//   ....[2]....
        /*0030*/ 	.word	0xffffffff


	//   ....[3]....
        /*0034*/ 	.word	0xffffffff


	//   ....[4]....
        /*0038*/ 	.word	0xffffffff


	//   ....[5]....
        /*003c*/ 	.word	0xffffffff


	//   ....[6]....
        /*0040*/ 	.word	0xffffffff


	//   ....[7]....
        /*0044*/ 	.word	0xffffffff


	//   ....[8]....
        /*0048*/ 	.word	0xffffffff


	//   ....[9]....
        /*004c*/ 	.word	0xffffffff


	//   ....[10]....
        /*0050*/ 	.word	0x050000be


	//   ....[11]....
        /*0054*/ 	.word	0x050000be


	//   ....[12]....
        /*0058*/ 	.word	0x050000be


	//   ....[13]....
        /*005c*/ 	.word	0x050000be


	//   ....[14]....
        /*0060*/ 	.word	0x050000be


	//   ....[15]....
        /*0064*/ 	.word	0x050000be


	//   ....[16]....
        /*0068*/ 	.word	0x050000be


	//   ....[17]....
        /*006c*/ 	.word	0x050000be


	//   ....[18]....
        /*0070*/ 	.word	0x050000be


	//   ....[19]....
        /*0074*/ 	.word	0x050000be


	//----- nvinfo : EIATTR_COOP_GROUP_INSTR_OFFSETS
	.align		4
.L_3158:
        /*0078*/ 	.byte	0x04, 0x28
        /*007a*/ 	.short	(.L_3160 - .L_3159)


	//   ....[0]....
.L_3159:
        /*007c*/ 	.word	0x00002e90


	//   ....[1]....
        /*0080*/ 	.word	0x00002eb0


	//   ....[2]....
        /*0084*/ 	.word	0x00002ed0


	//   ....[3]....
        /*0088*/ 	.word	0x00002f00


	//   ....[4]....
        /*008c*/ 	.word	0x00002f20


	//   ....[5]....
        /*0090*/ 	.word	0x00003460


	//   ....[6]....
        /*0094*/ 	.word	0x00003480


	//   ....[7]....
        /*0098*/ 	.word	0x000034a0


	//   ....[8]....
        /*009c*/ 	.word	0x000034c0


	//   ....[9]....
        /*00a0*/ 	.word	0x000034e0


	//   ....[10]....
        /*00a4*/ 	.word	0x00004220


	//   ....[11]....
        /*00a8*/ 	.word	0x000042c0


	//   ....[12]....
        /*00ac*/ 	.word	0x00004330


	//   ....[13]....
        /*00b0*/ 	.word	0x000043b0


	//   ....[14]....
        /*00b4*/ 	.word	0x00004420


	//   ....[15]....
        /*00b8*/ 	.word	0x000049b0


	//   ....[16]....
        /*00bc*/ 	.word	0x00004a20


	//   ....[17]....
        /*00c0*/ 	.word	0x00004a90


	//   ....[18]....
        /*00c4*/ 	.word	0x00004b00


	//   ....[19]....
        /*00c8*/ 	.word	0x00004b70


	//----- nvinfo : EIATTR_VRC_CTA_INIT_COUNT
	.align		4
.L_3160:
        /*00cc*/ 	.byte	0x02, 0x4a
	.zero		1
	.zero		1


	//----- nvinfo : EIATTR_EXIT_INSTR_OFFSETS
	.align		4
        /*00d0*/ 	.byte	0x04, 0x1c
        /*00d2*/ 	.short	(.L_3162 - .L_3161)


	//   ....[0]....
.L_3161:
        /*00d4*/ 	.word	0x00000a60


	//   ....[1]....
        /*00d8*/ 	.word	0x000041b0


	//----- nvinfo : EIATTR_MAX_THREADS
	.align		4
.L_3162:
        /*00dc*/ 	.byte	0x04, 0x05
        /*00de*/ 	.short	(.L_3164 - .L_3163)
.L_3163:
        /*00e0*/ 	.word	0x00000080
        /*00e4*/ 	.word	0x00000001
        /*00e8*/ 	.word	0x00000001


	//----- nvinfo : EIATTR_CRS_STACK_SIZE
	.align		4
.L_3164:
        /*00ec*/ 	.byte	0x04, 0x1e
        /*00ee*/ 	.short	(.L_3166 - .L_3165)
.L_3165:
        /*00f0*/ 	.word	0x00000000


	//----- nvinfo : EIATTR_CBANK_PARAM_SIZE
	.align		4
.L_3166:
        /*00f4*/ 	.byte	0x03, 0x19
        /*00f6*/ 	.short	0x00e8


	//----- nvinfo : EIATTR_PARAM_CBANK
	.align		4
        /*00f8*/ 	.byte	0x04, 0x0a
        /*00fa*/ 	.short	(.L_3168 - .L_3167)
	.align		4
.L_3167:
        /*00fc*/ 	.word	index@(.nv.constant0._ZN10layer_norm13ln_fwd_kernelINS_13Kernel_traitsIf6__halffS2_fjLj1280ELj1ELj4ELj1ELj16ENS_18Kernel_traits_baseILj1280EfS2_fS2_fjLj128EEEEELb0ELb1ELb1ELb0EEEvNS_9FwdParamsE)
        /*0100*/ 	.short	0x0380
        /*0102*/ 	.short	0x00e8


	//----- nvinfo : EIATTR_SW_WAR
	.align		4
.L_3168:
        /*0104*/ 	.byte	0x04, 0x36
        /*0106*/ 	.short	(.L_3170 - .L_3169)
.L_3169:
        /*0108*/ 	.word	0x00000008
.L_3170:


//--------------------- .nv.info._ZN10layer_norm13ln_fwd_kernelINS_13Kernel_traitsIf6__halffS2_fjLj1280ELj1ELj4ELj1ELj16ENS_18Kernel_traits_baseILj1280EfS2_fS2_fjLj128EEEEELb0ELb1ELb1ELb1EEEvNS_9FwdParamsE --------------------------
	.section	.nv.info._ZN10layer_norm13ln_fwd_kernelINS_13Kernel_traitsIf6__halffS2_fjLj1280ELj1ELj4ELj1ELj16ENS_18Kernel_traits_baseILj1280EfS2_fS2_fjLj128EEEEELb0ELb1ELb1ELb1EEEvNS_9FwdParamsE,"",@"SHT_CUDA_INFO"
	.sectionflags	@""
	.align	4


	//----- nvinfo : EIATTR_CUDA_API_VERSION
	.align		4
        /*0000*/ 	.byte	0x04, 0x37
        /*0002*/ 	.short	(.L_3172 - .L_3171)
.L_3171:
        /*0004*/ 	.word	0x00000082


	//----- nvinfo : EIATTR_KPARAM_INFO
	.align		4
.L_3172:
        /*0008*/ 	.byte	0x04, 0x17
        /*000a*/ 	.short	(.L_3174 - .L_3173)
.L_3173:
        /*000c*/ 	.word	0x00000000
        /*0010*/ 	.short	0x0000
        /*0012*/ 	.short	0x0000
        /*0014*/ 	.byte	0x00, 0xf0, 0xa1, 0x03


	//----- nvinfo : EIATTR_SPARSE_MMA_MASK
	.align		4
.L_3174:
        /*0018*/ 	.byte	0x03, 0x50
        /*001a*/ 	.short	0x0000


	//----- nvinfo : EIATTR_MAXREG_COUNT
	.align		4
        /*001c*/ 	.byte	0x03, 0x1b
        /*001e*/ 	.short	0x00ff


	//----- nvinfo : EIATTR_MERCURY_ISA_VERSION
	.align		4
        /*0020*/ 	.byte	0x03, 0x5f
        /*0022*/ 	.short	0x0101


	//----- nvinfo : EIATTR_COOP_GROUP_MASK_REGIDS
	.align		4
        /*0024*/ 	.byte	0x04, 0x29
        /*0026*/ 	.short	(.L_3176 - .L_3175)


	//   ....[0]....
.L_3175:
        /*0028*/ 	.word	0xffffffff


	//   ....[1]....
        /*002c*/ 	.word	0xffffffff


	//   ....[2]....
        /*0030*/ 	.word	0xffffffff


	//   ....[3]....
        /*0034*/ 	.word	0xffffffff


	//   ....[4]....
        /*0038*/ 	.word	0xffffffff


	//   ....[5]....
        /*003c*/ 	.word	0xffffffff


	//   ....[6]....
        /*0040*/ 	.word	0xffffffff


	//   ....[7]....
        /*0044*/ 	.word	0xffffffff


	//   ....[8]....
        /*0048*/ 	.word	0xffffffff


	//   ....[9]....
        /*004c*/ 	.word	0xffffffff


	//   ....[10]....
        /*0050*/ 	.word	0x050000ba


	//   ....[11]....
        /*0054*/ 	.word	0x050000ba


	//   ....[12]....
        /*0058*/ 	.word	0x050000ba


	//   ....[13]....
        /*005c*/ 	.word	0x050000ba


	//   ....[14]....
        /*0060*/ 	.word	0x050000ba


	//   ....[15]....
        /*0064*/ 	.word	0x050000ba


	//   ....[16]....
        /*0068*/ 	.word	0x050000ba


	//   ....[17]....
        /*006c*/ 	.word	0x050000ba


	//   ....[18]....
        /*0070*/ 	.word	0x050000ba


	//   ....[19]....
        /*0074*/ 	.word	0x050000ba


	//----- nvinfo : EIATTR_COOP_GROUP_INSTR_OFFSETS
	.align		4
.L_3176:
        /*0078*/ 	.byte	0x04, 0x28
        /*007a*/ 	.short	(.L_3178 - .L_3177)


	//   ....[0]....
.L_3177:
        /*007c*/ 	.word	0x000027c0


	//   ....[1]....
        /*0080*/ 	.word	0x000027e0


	//   ....[2]....
        /*0084*/ 	.word	0x00002800


	//   ....[3]....
        /*0088*/ 	.word	0x00002830


	//   ....[4]....
        /*008c*/ 	.word	0x00002850


	//   ....[5]....
        /*0090*/ 	.word	0x00002d80


	//   ....[6]....
        /*0094*/ 	.word	0x00002da0


	//   ....[7]....
        /*0098*/ 	.word	0x00002dc0


	//   ....[8]....
        /*009c*/ 	.word	0x00002de0


	//   ....[9]....
        /*00a0*/ 	.word	0x00002e00


	//   ....[10]....
        /*00a4*/ 	.word	0x000039f0


	//   ....[11]....
        /*00a8*/ 	.word	0x00003a90


	//   ....[12]....
        /*00ac*/ 	.word	0x00003b00


	//   ....[13]....
        /*00b0*/ 	.word	0x00003b80


	//   ....[14]....
        /*00b4*/ 	.word	0x00003bf0


	//   ....[15]....
        /*00b8*/ 	.word	0x00004160


	//   ....[16]....
        /*00bc*/ 	.word	0x000041d0


	//   ....[17]....
        /*00c0*/ 	.word	0x00004240


	//   ....[18]....
        /*00c4*/ 	.word	0x000042b0


	//   ....[19]....
        /*00c8*/ 	.word	0x00004320


	//----- nvinfo : EIATTR_VRC_CTA_INIT_COUNT
	.align		4
.L_3178:
        /*00cc*/ 	.byte	0x02, 0x4a
	.zero		1
	.zero		1


	//----- nvinfo : EIATTR_EXIT_INSTR_OFFSETS
	.align		4
        /*00d0*/ 	.byte	0x04, 0x1c
        /*00d2*/ 	.short	(.L_3180 - .L_3179)


	//   ....[0]....
.L_3179:
        /*00d4*/ 	.word	0x00000630


	//   ....[1]....
        /*00d8*/ 	.word	0x00003980


	//----- nvinfo : EIATTR_MAX_THREADS
	.align		4
.L_3180:
        /*00dc*/ 	.byte	0x04, 0x05
        /*00de*/ 	.short	(.L_3182 - .L_3181)
.L_3181:
        /*00e0*/ 	.word	0x00000080
        /*00e4*/ 	.word	0x00000001
        /*00e8*/ 	.word	0x00000001


	//----- nvinfo : EIATTR_CRS_STACK_SIZE
	.align		4
.L_3182:
        /*00ec*/ 	.byte	0x04, 0x1e
        /*00ee*/ 	.short	(.L_3184 - .L_3183)
.L_3183:
        /*00f0*/ 	.word	0x00000000


	//----- nvinfo : EIATTR_CBANK_PARAM_SIZE
	.align		4
.L_3184:
        /*00f4*/ 	.byte	0x03, 0x19
        /*00f6*/ 	.short	0x00e8


	//----- nvinfo : EIATTR_PARAM_CBANK
	.align		4
        /*00f8*/ 	.byte	0x04, 0x0a
        /*00fa*/ 	.short	(.L_3186 - .L_3185)
	.align		4
.L_3185:
        /*00fc*/ 	.word	index@(.nv.constant0._ZN10layer_norm13ln_fwd_kernelINS_13Kernel_traitsIf6__halffS2_fjLj1280ELj1ELj4ELj1ELj16ENS_18Kernel_traits_baseILj1280EfS2_fS2_fjLj128EEEEELb0ELb1ELb1ELb1EEEvNS_9FwdParamsE)
        /*0100*/ 	.short	0x0380
        /*0102*/ 	.short	0x00e8


	//----- nvinfo : EIATTR_SW_WAR
	.align		4
.L_3186:
        /*0104*/ 	.byte	0x04, 0x36
        /*0106*/ 	.short	(.L_3188 - .L_3187)
.L_3187:
        /*0108*/ 	.word	0x00000008
.L_3188:


//--------------------- .nv.info._ZN10layer_norm13ln_fwd_kernelINS_13Kernel_traitsIf6__halffS2_fjLj1280ELj1ELj4ELj1ELj16ENS_18Kernel_traits_baseILj1280EfS2_fS2_fjLj128EEEEELb1ELb0ELb0ELb0EEEvNS_9FwdParamsE --------------------------
	.section	.nv.info._ZN10layer_norm13ln_fwd_kernelINS_13Kernel_traitsIf6__halffS2_fjLj1280ELj1ELj4ELj1ELj16ENS_18Kernel_traits_baseILj1280EfS2_fS2_fjLj128EEEEELb1ELb0ELb0ELb0EEEvNS_9FwdParamsE,"",@"SHT_CUDA_INFO"
	.sectionflags	@""
	.align	4


	//----- nvinfo : EIATTR_CUDA_API_VERSION
	.align		4
        /*0000*/ 	.byte	0x04, 0x37
        /*0002*/ 	.short	(.L_3190 - .L_3189)
.L_3189:
        /*0004*/ 	.word	0x00000082


	//----- nvinfo : EIATTR_KPARAM_INFO
	.align		4
.L_3190:
        /*0008*/ 	.byte	0x04, 0x17
        /*000a*/ 	.short	(.L_3192 - .L_3191)
.L_3191:
        /*000c*/ 	.word	0x00000000
        /*0010*/ 	.short	0x0000
        /*0012*/ 	.short	0x0000
        /*0014*/ 	.byte	0x00, 0xf0, 0xa1, 0x03


	//----- nvinfo : EIATTR_SPARSE_MMA_MASK
	.align		4
.L_3192:
        /*0018*/ 	.byte	0x03, 0x50
        /*001a*/ 	.short	0x0000


	//----- nvinfo : EIATTR_MAXREG_COUNT
	.align		4
        /*001c*/ 	.byte	0x03, 0x1b
        /*001e*/ 	.short	0x00ff


	//----- nvinfo : EIATTR_MERCURY_ISA_VERSION
	.align		4
        /*0020*/ 	.byte	0x03, 0x5f
        /*0022*/ 	.short	0x0101


	//----- nvinfo : EIATTR_COOP_GROUP_MASK_REGIDS
	.align		4
        /*0024*/ 	.byte	0x04, 0x29
        /*0026*/ 	.short	(.L_3194 - .L_3193)


	//   ....[0]....
.L_3193:
        /*0028*/ 	.word	0xffffffff


	//   ....[1]....
        /*002c*/ 	.word	0xffffffff


	//   ....[2]....
        /*0030*/ 	.word	0xffffffff


	//   ....[3]....
        /*0034*/ 	.word	0xffffffff


	//   ....[4]....
        /*0038*/ 	.word	0xffffffff


	//   ....[5]....
        /*003c*/ 	.word	0xffffffff


	//   ....[6]....
        /*0040*/ 	.word	0xffffffff


	//   ....[7]....
        /*0044*/ 	.word	0xffffffff


	//   ....[8]....
        /*0048*/ 	.word	0xffffffff


	//   ....[9]....
        /*004c*/ 	.word	0xffffffff


	//   ....[10]....
        /*0050*/ 	.word	0x05000090


	//   ....[11]....
        /*0054*/ 	.word	0x05000090


	//   ....[12]....
        /*0058*/ 	.word	0x05000090


	//   ....[13]....
        /*005c*/ 	.word	0x05000090


	//   ....[14]....
        /*0060*/ 	.word	0x05000090


	//   ....[15]....
        /*0064*/ 	.word	0x05000090


	//   ....[16]....
        /*0068*/ 	.word	0x05000090


	//   ....[17]....
        /*006c*/ 	.word	0x05000090


	//   ....[18]....
        /*0070*/ 	.word	0x05000090


	//   ....[19]....
        /*0074*/ 	.word	0x05000090


	//----- nvinfo : EIATTR_COOP_GROUP_INSTR_OFFSETS
	.align		4
.L_3194:
        /*0078*/ 	.byte	0x04, 0x28
        /*007a*/ 	.short	(.L_3196 - .L_3195)


	//   ....[0]....
.L_3195:
        /*007c*/ 	.word	0x0001af50


	//   ....[1]....
        /*0080*/ 	.word	0x0001af80


	//   ....[2]....
        /*0084*/ 	.word	0x0001afa0


	//   ....[3]....
        /*0088*/ 	.word	0x0001afc0


	//   ....[4]....
        /*008c*/ 	.word	0x0001afe0


	//   ....[5]....
        /*0090*/ 	.word	0x0001b520


	//   ....[6]....
        /*0094*/ 	.word	0x0001b540


	//   ....[7]....
        /*0098*/ 	.word	0x0001b560


	//   ....[8]....
        /*009c*/ 	.word	0x0001b580


	//   ....[9]....
        /*00a0*/ 	.word	0x0001b5a0


	//   ....[10]....
        /*00a4*/ 	.word	0x0001c270


	//   ....[11]....
        /*00a8*/ 	.word	0x0001c320


	//   ....[12]....
        /*00ac*/ 	.word	0x0001c390


	//   ....[13]....
        /*00b0*/ 	.word	0x0001c400


	//   ....[14]....
        /*00b4*/ 	.word	0x0001c470


	//   ....[15]....
        /*00b8*/ 	.word	0x0001c9f0


	//   ....[16]....
        /*00bc*/ 	.word	0x0001ca60


	//   ....[17]....
        /*00c0*/ 	.word	0x0001cad0


	//   ....[18]....
        /*00c4*/ 	.word	0x0001cb40


	//   ....[19]....
        /*00c8*/ 	.word	0x0001cbb0


	//----- nvinfo : EIATTR_VRC_CTA_INIT_COUNT
	.align		4
.L_3196:
        /*00cc*/ 	.byte	0x02, 0x4a
	.zero		1
	.zero		1


	//----- nvinfo : EIATTR_EXIT_INSTR_OFFSETS
	.align		4
        /*00d0*/ 	.byte	0x04, 0x1c
        /*00d2*/ 	.short	(.L_3198 - .L_3197)


	//   ....[0]....
.L_3197:
        /*00d4*/ 	.word	0x000009f0


	//   ....[1]....
        /*00d8*/ 	.word	0x0001c200


	//----- nvinfo : EIATTR_INDIRECT_BRANCH_TARGETS
	.align		4
.L_3198:
        /*00dc*/ 	.byte	0x04, 0x34
        /*00de*/ 	.short	(.L_3200 - .L_3199)


	//   ....[0]....
.L_3199:
        /*00e0*/ 	.word	.L_x_45720@srel
        /*00e4*/ 	.short	0x0
        /*00e6*/ 	.short	0x0
        /*00e8*/ 	.word	0x3
        /*00ec*/ 	.word	.L_x_45721@srel
        /*00f0*/ 	.word	.L_x_45722@srel
        /*00f4*/ 	.word	.L_x_45723@srel


	//----- nvinfo : EIATTR_MAX_THREADS
	.align		4
.L_3200:
        /*00f8*/ 	.byte	0x04, 0x05
        /*00fa*/ 	.short	(.L_3202 - .L_3201)
.L_3201:
        /*00fc*/ 	.word	0x00000080
        /*0100*/ 	.word	0x00000001
        /*0104*/ 	.word	0x00000001


	//----- nvinfo : EIATTR_CRS_STACK_SIZE
	.align		4
.L_3202:
        /*0108*/ 	.byte	0x04, 0x1e
        /*010a*/ 	.short	(.L_3204 - .L_3203)
.L_3203:
        /*010c*/ 	.word	0x00000000


	//----- nvinfo : EIATTR_CBANK_PARAM_SIZE
	.align		4
.L_3204:
        /*0110*/ 	.byte	0x03, 0x19
        /*0112*/ 	.short	0x00e8


	//----- nvinfo : EIATTR_PARAM_CBANK
	.align		4
        /*0114*/ 	.byte	0x04, 0x0a
        /*0116*/ 	.short	(.L_3206 - .L_3205)
	.align		4
.L_3205:
        /*0118*/ 	.word	index@(.nv.constant0._ZN10layer_norm13ln_fwd_kernelINS_13Kernel_traitsIf6__halffS2_fjLj1280ELj1ELj4ELj1ELj16ENS_18Kernel_traits_baseILj1280EfS2_fS2_fjLj128EEEEELb1ELb0ELb0ELb0EEEvNS_9FwdParamsE)
        /*011c*/ 	.short	0x0380
        /*011e*/ 	.short	0x00e8


	//----- nvinfo : EIATTR_SW_WAR
	.align		4
.L_3206:
        /*0120*/ 	.byte	0x04, 0x36
        /*0122*/ 	.short	(.L_3208 - .L_3207)
.L_3207:
        /*0124*/ 	.word	0x00000008
.L_3208:


//--------------------- .nv.info._ZN10layer_norm13ln_fwd_kernelINS_13Kernel_traitsIf6__halffS2_fjLj1280ELj1ELj4ELj1ELj16ENS_18Kernel_traits_baseILj1280EfS2_fS2_fjLj128EEEEELb1ELb0ELb0ELb1EEEvNS_9FwdParamsE --------------------------
	.section	.nv.info._ZN10layer_norm13ln_fwd_kernelINS_13Kernel_traitsIf6__halffS2_fjLj1280ELj1ELj4ELj1ELj16ENS_18Kernel_traits_baseILj1280EfS2_fS2_fjLj128EEEEELb1ELb0ELb0ELb1EEEvNS_9FwdParamsE,"",@"SHT_CUDA_INFO"
	.sectionflags	@""
	.align	4


	//----- nvinfo : EIATTR_CUDA_API_VERSION
	.align		4
        /*0000*/ 	.byte	0x04, 0x37
        /*0002*/ 	.short	(.L_3210 - .L_3209)
.L_3209:
        /*0004*/ 	.word	0x00000082


	//----- nvinfo : EIATTR_KPARAM_INFO
	.align		4
.L_3210:
        /*0008*/ 	.byte	0x04, 0x17
        /*000a*/ 	.short	(.L_3212 - .L_3211)
.L_3211:
        /*000c*/ 	.word	0x00000000
        /*0010*/ 	.short	0x0000
        /*0012*/ 	.short	0x0000
        /*0014*/ 	.byte	0x00, 0xf0, 0xa1, 0x03


	//----- nvinfo : EIATTR_SPARSE_MMA_MASK
	.align		4
.L_3212:
        /*0018*/ 	.byte	0x03, 0x50
        /*001a*/ 	.short	0x0000


	//----- nvinfo : EIATTR_MAXREG_COUNT
	.align		4
        /*001c*/ 	.byte	0x03, 0x1b
        /*001e*/ 	.short	0x00ff


	//----- nvinfo : EIATTR_MERCURY_ISA_VERSION
	.align		4
        /*0020*/ 	.byte	0x03, 0x5f
        /*0022*/ 	.short	0x0101


	//----- nvinfo : EIATTR_COOP_GROUP_MASK_REGIDS
	.align		4
        /*0024*/ 	.byte	0x04, 0x29
        /*0026*/ 	.short	(.L_3214 - .L_3213)


	//   ....[0]....
.L_3213:
        /*0028*/ 	.word	0xffffffff


	//   ....[1]....
        /*002c*/ 	.word	0xffffffff


	//   ....[2]....
        /*0030*/ 	.word	0xffffffff


	//   ....[3]....
        /*0034*/ 	.word	0xffffffff


	//   ....[4]....
        /*0038*/ 	.word	0xffffffff


	//   ....[5]....
        /*003c*/ 	.word	0xffffffff


	//   ....[6]....
        /*0040*/ 	.word	0xffffffff


	//   ....[7]....
        /*0044*/ 	.word	0xffffffff


	//   ....[8]....
        /*0048*/ 	.word	0xffffffff


	//   ....[9]....
        /*004c*/ 	.word	0xffffffff


	//   ....[10]....
        /*0050*/ 	.word	0x0500008e


	//   ....[11]....
        /*0054*/ 	.word	0x0500008e


	//   ....[12]....
        /*0058*/ 	.word	0x0500008e


	//   ....[13]....
        /*005c*/ 	.word	0x0500008e


	//   ....[14]....
        /*0060*/ 	.word	0x0500008e


	//   ....[15]....
        /*0064*/ 	.word	0x0500008e


	//   ....[16]....
        /*0068*/ 	.word	0x0500008e


	//   ....[17]....
        /*006c*/ 	.word	0x0500008e


	//   ....[18]....
        /*0070*/ 	.word	0x0500008e


	//   ....[19]....
        /*0074*/ 	.word	0x0500008e


	//----- nvinfo : EIATTR_COOP_GROUP_INSTR_OFFSETS
	.align		4
.L_3214:
        /*0078*/ 	.byte	0x04, 0x28
        /*007a*/ 	.short	(.L_3216 - .L_3215)


	//   ....[0]....
.L_3215:
        /*007c*/ 	.word	0x0001a590


	//   ....[1]....
        /*0080*/ 	.word	0x0001a5c0


	//   ....[2]....
        /*0084*/ 	.word	0x0001a5e0


	//   ....[3]....
        /*0088*/ 	.word	0x0001a600


	//   ....[4]....
        /*008c*/ 	.word	0x0001a620


	//   ....[5]....
        /*0090*/ 	.word	0x0001ab50


	//   ....[6]....
        /*0094*/ 	.word	0x0001ab70


	//   ....[7]....
        /*0098*/ 	.word	0x0001ab90


	//   ....[8]....
        /*009c*/ 	.word	0x0001abb0


	//   ....[9]....
        /*00a0*/ 	.word	0x0001abd0


	//   ....[10]....
        /*00a4*/ 	.word	0x0001b6f0


	//   ....[11]....
        /*00a8*/ 	.word	0x0001b7a0


	//   ....[12]....
        /*00ac*/ 	.word	0x0001b810


	//   ....[13]....
        /*00b0*/ 	.word	0x0001b880


	//   ....[14]....
        /*00b4*/ 	.word	0x0001b8f0


	//   ....[15]....
        /*00b8*/ 	.word	0x0001be70


	//   ....[16]....
        /*00bc*/ 	.word	0x0001bee0


	//   ....[17]....
        /*00c0*/ 	.word	0x0001bf50


	//   ....[18]....
        /*00c4*/ 	.word	0x0001bfc0


	//   ....[19]....
        /*00c8*/ 	.word	0x0001c030


	//----- nvinfo : EIATTR_VRC_CTA_INIT_COUNT
	.align		4
.L_3216:
        /*00cc*/ 	.byte	0x02, 0x4a
	.zero		1
	.zero		1


	//----- nvinfo : EIATTR_EXIT_INSTR_OFFSETS
	.align		4
        /*00d0*/ 	.byte	0x04, 0x1c
        /*00d2*/ 	.short	(.L_3218 - .L_3217)


	//   ....[0]....
.L_3217:
        /*00d4*/ 	.word	0x000006d0


	//   ....[1]....
        /*00d8*/ 	.word	0x0001b680


	//----- nvinfo : EIATTR_INDIRECT_BRANCH_TARGETS
	.align		4
.L_3218:
        /*00dc*/ 	.byte	0x04, 0x34
        /*00de*/ 	.short	(.L_3220 - .L_3219)


	//   ....[0]....
.L_3219:
        /*00e0*/ 	.word	.L_x_45724@srel
        /*00e4*/ 	.short	0x0
        /*00e6*/ 	.short	0x0
        /*00e8*/ 	.word	0x3
        /*00ec*/ 	.word	.L_x_45725@srel
        /*00f0*/ 	.word	.L_x_45726@srel
        /*00f4*/ 	.word	.L_x_45727@srel


	//----- nvinfo : EIATTR_MAX_THREADS
	.align		4
.L_3220:
        /*00f8*/ 	.byte	0x04, 0x05
        /*00fa*/ 	.short	(.L_3222 - .L_3221)
.L_3221:
        /*00fc*/ 	.word	0x00000080
        /*0100*/ 	.word	0x00000001
        /*0104*/ 	.word	0x00000001


	//----- nvinfo : EIATTR_CRS_STACK_SIZE
	.align		4
.L_3222:
        /*0108*/ 	.byte	0x04, 0x1e
        /*010a*/ 	.short	(.L_3224 - .L_3223)
.L_3223:
        /*010c*/ 	.word	0x00000000


	//----- nvinfo : EIATTR_CBANK_PARAM_SIZE
	.align		4
.L_3224:
        /*0110*/ 	.byte	0x03, 0x19
        /*0112*/ 	.short	0x00e8


	//----- nvinfo : EIATTR_PARAM_CBANK
	.align		4
        /*0114*/ 	.byte	0x04, 0x0a
        /*0116*/ 	.short	(.L_3226 - .L_3225)
	.align		4
.L_3225:
        /*0118*/ 	.word	index@(.nv.constant0._ZN10layer_norm13ln_fwd_kernelINS_13Kernel_traitsIf6__halffS2_fjLj1280ELj1ELj4ELj1ELj16ENS_18Kernel_traits_baseILj1280EfS2_fS2_fjLj128EEEEELb1ELb0ELb0ELb1EEEvNS_9FwdParamsE)
        /*011c*/ 	.short	0x0380
        /*011e*/ 	.short	0x00e8


	//----- nvinfo : EIATTR_SW_WAR
	.align		4
.L_3226:
        /*0120*/ 	.byte	0x04, 0x36
        /*0122*/ 	.short	(.L_3228 - .L_3227)
.L_3227:
        /*0124*/ 	.word	0x00000008
.L_3228:


//--------------------- .nv.info._ZN10layer_norm13ln_fwd_kernelINS_13Kernel_traitsIf6__halffS2_fjLj1280ELj1ELj4ELj1ELj16ENS_18Kernel_traits_baseILj1280EfS2_fS2_fjLj128EEEEELb1ELb0ELb1ELb0EEEvNS_9FwdParamsE --------------------------
	.section	.nv.info._ZN10layer_norm13ln_fwd_kernelINS_13Kernel_traitsIf6__halffS2_fjLj1280ELj1ELj4ELj1ELj16ENS_18Kernel_traits_baseILj1280EfS2_fS2_fjLj128EEEEELb1ELb0ELb1ELb0EEEvNS_9FwdParamsE,"",@"SHT_CUDA_INFO"
	.sectionflags	@""
	.align	4


	//----- nvinfo : EIATTR_CUDA_API_VERSION
	.align		4
        /*0000*/ 	.byte	0x04, 0x37
        /*0002*/ 	.short	(.L_3230 - .L_3229)
.L_3229:
        /*0004*/ 	.word	0x00000082


	//----- nvinfo : EIATTR_KPARAM_INFO
	.align		4
.L_3230:
        /*0008*/ 	.byte	0x04, 0x17
        /*000a*/ 	.short	(.L_3232 - .L_3231)
.L_3231:
        /*000c*/ 	.word	0x00000000
        /*0010*/ 	.short	0x0000
        /*0012*/ 	.short	0x0000
        /*0014*/ 	.byte	0x00, 0xf0, 0xa1, 0x03


	//----- nvinfo : EIATTR_SPARSE_MMA_MASK
	.align		4
.L_3232:
        /*0018*/ 	.byte	0x03, 0x50
        /*001a*/ 	.short	0x0000


	//----- nvinfo : EIATTR_MAXREG_COUNT
	.align		4
        /*001c*/ 	.byte	0x03, 0x1b
        /*001e*/ 	.short	0x00ff


	//----- nvinfo : EIATTR_MERCURY_ISA_VERSION
	.align		4
        /*0020*/ 	.byte	0x03, 0x5f
        /*0022*/ 	.short	0x0101


	//----- nvinfo : EIATTR_COOP_GROUP_MASK_REGIDS
	.align		4
        /*0024*/ 	.byte	0x04, 0x29
        /*0026*/ 	.short	(.L_3234 - .L_3233)


	//   ....[0]....
.L_3233:
        /*0028*/ 	.word	0xffffffff


	//   ....[1]....
        /*002c*/ 	.word	0xffffffff


	//   ....[2]....
        /*0030*/ 	.word	0xffffffff


	//   ....[3]....
        /*0034*/ 	.word	0xffffffff


	//   ....[4]....
        /*0038*/ 	.word	0xffffffff


	//   ....[5]....
        /*003c*/ 	.word	0xffffffff


	//   ....[6]....
        /*0040*/ 	.word	0xffffffff


	//   ....[7]....
        /*0044*/ 	.word	0xffffffff


	//   ....[8]....
        /*0048*/ 	.word	0xffffffff


	//   ....[9]....
        /*004c*/ 	.word	0xffffffff


	//   ....[10]....
        /*0050*/ 	.word	0x0500009c


	//   ....[11]....
        /*0054*/ 	.word	0x0500009c


	//   ....[12]....
        /*0058*/ 	.word	0x0500009c


	//   ....[13]....
        /*005c*/ 	.word	0x0500009c


	//   ....[14]....
        /*0060*/ 	.word	0x0500009c


	//   ....[15]....
        /*0064*/ 	.word	0x0500009c


	//   ....[16]....
        /*0068*/ 	.word	0x0500009c


	//   ....[17]....
        /*006c*/ 	.word	0x0500009c


	//   ....[18]....
        /*0070*/ 	.word	0x0500009c


	//   ....[19]....
        /*0074*/ 	.word	0x0500009c


	//----- nvinfo : EIATTR_COOP_GROUP_INSTR_OFFSETS
	.align		4
.L_3234:
        /*0078*/ 	.byte	0x04, 0x28
        /*007a*/ 	.short	(.L_3236 - .L_3235)


	//   ....[0]....
.L_3235:
        /*007c*/ 	.word	0x00020b40


	//   ....[1]....
        /*0080*/ 	.word	0x00020b60


	//   ....[2]....
        /*0084*/ 	.word	0x00020b80


	//   ....[3]....
        /*0088*/ 	.word	0x00020ba0


	//   ....[4]....
        /*008c*/ 	.word	0x00020bd0


	//   ....[5]....
        /*0090*/ 	.word	0x00021110


	//   ....[6]....
        /*0094*/ 	.word	0x00021130


	//   ....[7]....
        /*0098*/ 	.word	0x00021150


	//   ....[8]....
        /*009c*/ 	.word	0x00021170


	//   ....[9]....
        /*00a0*/ 	.word	0x00021190


	//   ....[10]....
        /*00a4*/ 	.word	0x00021ee0


	//   ....[11]....
        /*00a8*/ 	.word	0x00021f80


	//   ....[12]....
        /*00ac*/ 	.word	0x00021ff0


	//   ....[13]....
        /*00b0*/ 	.word	0x00022060


	//   ....[14]....
        /*00b4*/ 	.word	0x000220e0


	//   ....[15]....
        /*00b8*/ 	.word	0x00022670


	//   ....[16]....
        /*00bc*/ 	.word	0x000226e0


	//   ....[17]....
        /*00c0*/ 	.word	0x00022750


	//   ....[18]....
        /*00c4*/ 	.word	0x000227c0


	//   ....[19]....
        /*00c8*/ 	.word	0x00022830


	//----- nvinfo : EIATTR_VRC_CTA_INIT_COUNT
	.align		4
.L_3236:
        /*00cc*/ 	.byte	0x02, 0x4a
	.zero		1
	.zero		1


	//----- nvinfo : EIATTR_EXIT_INSTR_OFFSETS
	.align		4
        /*00d0*/ 	.byte	0x04, 0x1c
        /*00d2*/ 	.short	(.L_3238 - .L_3237)


	//   ....[0]....
.L_3237:
        /*00d4*/ 	.word	0x00000a00


	//   ....[1]....
        /*00d8*/ 	.word	0x00021e70


	//----- nvinfo : EIATTR_MAX_THREADS
	.align		4
.L_3238:
        /*00dc*/ 	.byte	0x04, 0x05
        /*00de*/ 	.short	(.L_3240 - .L_3239)
.L_3239:
        /*00e0*/ 	.word	0x00000080
        /*00e4*/ 	.word	0x00000001
        /*00e8*/ 	.word	0x00000001


	//----- nvinfo : EIATTR_CRS_STACK_SIZE
	.align		4
.L_3240:
        /*00ec*/ 	.byte	0x04, 0x1e
        /*00ee*/ 	.short	(.L_3242 - .L_3241)
.L_3241:
        /*00f0*/ 	.word	0x00000000


	//----- nvinfo : EIATTR_CBANK_PARAM_SIZE
	.align		4
.L_3242:
        /*00f4*/ 	.byte	0x03, 0x19
        /*00f6*/ 	.short	0x00e8


	//----- nvinfo : EIATTR_PARAM_CBANK
	.align		4
        /*00f8*/ 	.byte	0x04, 0x0a
        /*00fa*/ 	.short	(.L_3244 - .L_3243)
	.align		4
.L_3243:
        /*00fc*/ 	.word	index@(.nv.constant0._ZN10layer_norm13ln_fwd_kernelINS_13Kernel_traitsIf6__halffS2_fjLj1280ELj1ELj4ELj1ELj16ENS_18Kernel_traits_baseILj1280EfS2_fS2_fjLj128EEEEELb1ELb0ELb1ELb0EEEvNS_9FwdParamsE)
        /*0100*/ 	.short	0x0380
        /*0102*/ 	.short	0x00e8


	//----- nvinfo : EIATTR_SW_WAR
	.align		4
.L_3244:
        /*0104*/ 	.byte	0x04, 0x36
        /*0106*/ 	.short	(.L_3246 - .L_3245)
.L_3245:
        /*0108*/ 	.word	0x00000008
.L_3246:


//--------------------- .nv.info._ZN10layer_norm13ln_fwd_kernelINS_13Kernel_traitsIf6__halffS2_fjLj1280ELj1ELj4ELj1ELj16ENS_18Kernel_traits_baseILj1280EfS2_fS2_fjLj128EEEEELb1ELb0ELb1ELb1EEEvNS_9FwdParamsE --------------------------
	.section	.nv.info._ZN10layer_norm13ln_fwd_kernelINS_13Kernel_traitsIf6__halffS2_fjLj1280ELj1ELj4ELj1ELj16ENS_18Kernel_traits_baseILj1280EfS2_fS2_fjLj128EEEEELb1ELb0ELb1ELb1EEEvNS_9FwdParamsE,"",@"SHT_CUDA_INFO"
	.sectionflags	@""
	.align	4


	//----- nvinfo : EIATTR_CUDA_API_VERSION
	.align		4
        /*0000*/ 	.byte	0x04, 0x37
        /*0002*/ 	.short	(.L_3248 - .L_3247)
.L_3247:
        /*0004*/ 	.word	0x00000082


	//----- nvinfo : EIATTR_KPARAM_INFO
	.align		4
.L_3248:
        /*0008*/ 	.byte	0x04, 0x17
        /*000a*/ 	.short	(.L_3250 - .L_3249)
.L_3249:
        /*000c*/ 	.word	0x00000000
        /*0010*/ 	.short	0x0000
        /*0012*/ 	.short	0x0000
        /*0014*/ 	.byte	0x00, 0xf0, 0xa1, 0x03


	//----- nvinfo : EIATTR_SPARSE_MMA_MASK
	.align		4
.L_3250:
        /*0018*/ 	.byte	0x03, 0x50
        /*001a*/ 	.short	0x0000


	//----- nvinfo : EIATTR_MAXREG_COUNT
	.align		4
        /*001c*/ 	.byte	0x03, 0x1b
        /*001e*/ 	.short	0x00ff


	//----- nvinfo : EIATTR_MERCURY_ISA_VERSION
	.align		4
        /*0020*/ 	.byte	0x03, 0x5f
        /*0022*/ 	.short	0x0101


	//----- nvinfo : EIATTR_COOP_GROUP_MASK_REGIDS
	.align		4
        /*0024*/ 	.byte	0x04, 0x29
        /*0026*/ 	.short	(.L_3252 - .L_3251)


	//   ....[0]....
.L_3251:
        /*0028*/ 	.word	0xffffffff


	//   ....[1]....
        /*002c*/ 	.word	0xffffffff


	//   ....[2]....
        /*0030*/ 	.word	0xffffffff


	//   ....[3]....
        /*0034*/ 	.word	0xffffffff


	//   ....[4]....
        /*0038*/ 	.word	0xffffffff


	//   ....[5]....
        /*003c*/ 	.word	0xffffffff


	//   ....[6]....
        /*0040*/ 	.word	0xffffffff


	//   ....[7]....
        /*0044*/ 	.word	0xffffffff


	//   ....[8]....
        /*0048*/ 	.word	0xffffffff


	//   ....[9]....
        /*004c*/ 	.word	0xffffffff


	//   ....[10]....
        /*0050*/ 	.word	0x05000099


	//   ....[11]....
        /*0054*/ 	.word	0x05000099


	//   ....[12]....
        /*0058*/ 	.word	0x05000099


	//   ....[13]....
        /*005c*/ 	.word	0x05000099


	//   ....[14]....
        /*0060*/ 	.word	0x05000099


	//   ....[15]....
        /*0064*/ 	.word	0x05000099


	//   ....[16]....
        /*0068*/ 	.word	0x05000099


	//   ....[17]....
        /*006c*/ 	.word	0x05000099


	//   ....[18]....
        /*0070*/ 	.word	0x05000099


	//   ....[19]....
        /*0074*/ 	.word	0x05000099


	//----- nvinfo : EIATTR_COOP_GROUP_INSTR_OFFSETS
	.align		4
.L_3252:
        /*0078*/ 	.byte	0x04, 0x28
        /*007a*/ 	.short	(.L_3254 - .L_3253)


	//   ....[0]....
.L_3253:
        /*007c*/ 	.word	0x0001ce90


	//   ....[1]....
        /*0080*/ 	.word	0x0001ceb0


	//   ....[2]....
        /*0084*/ 	.word	0x0001ced0


	//   ....[3]....
        /*0088*/ 	.word	0x0001cef0


	//   ....[4]....
        /*008c*/ 	.word	0x0001cf20


	//   ....[5]....
        /*0090*/ 	.word	0x0001d450


	//   ....[6]....
        /*0094*/ 	.word	0x0001d470


	//   ....[7]....
        /*0098*/ 	.word	0x0001d490


	//   ....[8]....
        /*009c*/ 	.word	0x0001d4b0


	//   ....[9]....
        /*00a0*/ 	.word	0x0001d4d0


	//   ....[10]....
        /*00a4*/ 	.word	0x0001e0d0


	//   ....[11]....
        /*00a8*/ 	.word	0x0001e170


	//   ....[12]....
        /*00ac*/ 	.word	0x0001e1e0


	//   ....[13]....
        /*00b0*/ 	.word	0x0001e250


	//   ....[14]....
        /*00b4*/ 	.word	0x0001e2d0


	//   ....[15]....
        /*00b8*/ 	.word	0x0001e850


	//   ....[16]....
        /*00bc*/ 	.word	0x0001e8c0


	//   ....[17]....
        /*00c0*/ 	.word	0x0001e930


	//   ....[18]....
        /*00c4*/ 	.word	0x0001e9a0


	//   ....[19]....
        /*00c8*/ 	.word	0x0001ea10


	//----- nvinfo : EIATTR_VRC_CTA_INIT_COUNT
	.align		4
.L_3254:
        /*00cc*/ 	.byte	0x02, 0x4a
	.zero		1
	.zero		1


	//----- nvinfo : EIATTR_EXIT_INSTR_OFFSETS
	.align		4
        /*00d0*/ 	.byte	0x04, 0x1c
        /*00d2*/ 	.short	(.L_3256 - .L_3255)


	//   ....[0]....
.L_3255:
        /*00d4*/ 	.word	0x000006b0


	//   ....[1]....
        /*00d8*/ 	.word	0x0001e060


	//----- nvinfo : EIATTR_MAX_THREADS
	.align		4
.L_3256:
        /*00dc*/ 	.byte	0x04, 0x05
        /*00de*/ 	.short	(.L_3258 - .L_3257)
.L_3257:
        /*00e0*/ 	.word	0x00000080
        /*00e4*/ 	.word	0x00000001
        /*00e8*/ 	.word	0x00000001


	//----- nvinfo : EIATTR_CRS_STACK_SIZE
	.align		4
.L_3258:
        /*00ec*/ 	.byte	0x04, 0x1e
        /*00ee*/ 	.short	(.L_3260 - .L_3259)
.L_3259:
        /*00f0*/ 	.word	0x00000000


	//----- nvinfo : EIATTR_CBANK_PARAM_SIZE
	.align		4
.L_3260:
        /*00f4*/ 	.byte	0x03, 0x19
        /*00f6*/ 	.short	0x00e8


	//----- nvinfo : EIATTR_PARAM_CBANK
	.align		4
        /*00f8*/ 	.byte	0x04, 0x0a
        /*00fa*/ 	.short	(.L_3262 - .L_3261)
	.align		4
.L_3261:
        /*00fc*/ 	.word	index@(.nv.constant0._ZN10layer_norm13ln_fwd_kernelINS_13Kernel_traitsIf6__halffS2_fjLj1280ELj1ELj4ELj1ELj16ENS_18Kernel_traits_baseILj1280EfS2_fS2_fjLj128EEEEELb1ELb0ELb1ELb1EEEvNS_9FwdParamsE)
        /*0100*/ 	.short	0x0380
        /*0102*/ 	.short	0x00e8


	//----- nvinfo : EIATTR_SW_WAR
	.align		4
.L_3262:
        /*0104*/ 	.byte	0x04, 0x36
        /*0106*/ 	.short	(.L_3264 - .L_3263)
.L_3263:
        /*0108*/ 	.word	0x00000008
.L_3264:


//--------------------- .nv.info._ZN10layer_norm13ln_fwd_kernelINS_13Kernel_traitsIf6__halffS2_fjLj1280ELj1ELj4ELj1ELj16ENS_18Kernel_traits_baseILj1280EfS2_fS2_fjLj128EEEEELb1ELb1ELb0ELb0EEEvNS_9FwdParamsE --------------------------
	.section	.nv.info._ZN10layer_norm13ln_fwd_kernelINS_13Kernel_traitsIf6__halffS2_fjLj1280ELj1ELj4ELj1ELj16ENS_18Kernel_traits_baseILj1280EfS2_fS2_fjLj128EEEEELb1ELb1ELb0ELb0EEEvNS_9FwdParamsE,"",@"SHT_CUDA_INFO"
	.sectionflags	@""
	.align	4


	//----- nvinfo : EIATTR_CUDA_API_VERSION
	.align		4
        /*0000*/ 	.byte	0x04, 0x37
        /*0002*/ 	.short	(.L_3266 - .L_3265)
.L_3265:
        /*0004*/ 	.word	0x00000082


	//----- nvinfo : EIATTR_KPARAM_INFO
	.align		4
.L_3266:
        /*0008*/ 	.byte	0x04, 0x17
        /*000a*/ 	.short	(.L_3268 - .L_3267)
.L_3267:
        /*000c*/ 	.word	0x00000000
        /*0010*/ 	.short	0x0000
        /*0012*/ 	.short	0x0000
        /*0014*/ 	.byte	0x00, 0xf0, 0xa1, 0x03


	//----- nvinfo : EIATTR_SPARSE_MMA_MASK
	.align		4
.L_3268:
        /*0018*/ 	.byte	0x03, 0x50
        /*001a*/ 	.short	0x0000


	//----- nvinfo : EIATTR_MAXREG_COUNT
	.align		4
        /*001c*/ 	.byte	0x03, 0x1b
        /*001e*/ 	.short	0x00ff


	//----- nvinfo : EIATTR_MERCURY_ISA_VERSION
	.align		4
        /*0020*/ 	.byte	0x03, 0x5f
        /*0022*/ 	.short	0x0101


	//----- nvinfo : EIATTR_COOP_GROUP_MASK_REGIDS
	.align		4
        /*0024*/ 	.byte	0x04, 0x29
        /*0026*/ 	.short	(.L_3270 - .L_3269)


	//   ....[0]....
.L_3269:
        /*0028*/ 	.word	0xffffffff


	//   ....[1]....
        /*002c*/ 	.word	0xffffffff


	//   ....[2]....
        /*0030*/ 	.word	0xffffffff


	//   ....[3]....
        /*0034*/ 	.word	0xffffffff


	//   ....[4]....
        /*0038*/ 	.word	0xffffffff


	//   ....[5]....
        /*003c*/ 	.word	0xffffffff


	//   ....[6]....
        /*0040*/ 	.word	0xffffffff


	//   ....[7]....
        /*0044*/ 	.word	0xffffffff


	//   ....[8]....
        /*0048*/ 	.word	0xffffffff


	//   ....[9]....
        /*004c*/ 	.word	0xffffffff


	//   ....[10]....
        /*0050*/ 	.word	0x050000c0


	//   ....[11]....
        /*0054*/ 	.word	0x050000c0


	//   ....[12]....
        /*0058*/ 	.word	0x050000c0


	//   ....[13]....
        /*005c*/ 	.word	0x050000c0


	//   ....[14]....
        /*0060*/ 	.word	0x050000c0


	//   ....[15]....
        /*0064*/ 	.word	0x050000c0


	//   ....[16]....
        /*0068*/ 	.word	0x050000c0


	//   ....[17]....
        /*006c*/ 	.word	0x050000c0


	//   ....[18]....
        /*0070*/ 	.word	0x050000c0


	//   ....[19]....
        /*0074*/ 	.word	0x050000c0


	//----- nvinfo : EIATTR_COOP_GROUP_INSTR_OFFSETS
	.align		4
.L_3270:
        /*0078*/ 	.byte	0x04, 0x28
        /*007a*/ 	.short	(.L_3272 - .L_3271)


	//   ....[0]....
.L_3271:
        /*007c*/ 	.word	0x00021040


	//   ....[1]....
        /*0080*/ 	.word	0x00021070


	//   ....[2]....
        /*0084*/ 	.word	0x00021090


	//   ....[3]....
        /*0088*/ 	.word	0x000210b0


	//   ....[4]....
        /*008c*/ 	.word	0x000210e0


	//   ....[5]....
        /*0090*/ 	.word	0x00021620


	//   ....[6]....
        /*0094*/ 	.word	0x00021640


	//   ....[7]....
        /*0098*/ 	.word	0x00021660


	//   ....[8]....
        /*009c*/ 	.word	0x00021680


	//   ....[9]....
        /*00a0*/ 	.word	0x000216a0


	//   ....[10]....
        /*00a4*/ 	.word	0x00022360


	//   ....[11]....
        /*00a8*/ 	.word	0x00022400


	//   ....[12]....
        /*00ac*/ 	.word	0x00022470


	//   ....[13]....
        /*00b0*/ 	.word	0x000224e0


	//   ....[14]....
        /*00b4*/ 	.word	0x00022560


	//   ....[15]....
        /*00b8*/ 	.word	0x00022b00


	//   ....[16]....
        /*00bc*/ 	.word	0x00022b70


	//   ....[17]....
        /*00c0*/ 	.word	0x00022be0


	//   ....[18]....
        /*00c4*/ 	.word	0x00022c50


	//   ....[19]....
        /*00c8*/ 	.word	0x00022cc0


	//----- nvinfo : EIATTR_VRC_CTA_INIT_COUNT
	.align		4
.L_3272:
        /*00cc*/ 	.byte	0x02, 0x4a
	.zero		1
	.zero		1


	//----- nvinfo : EIATTR_EXIT_INSTR_OFFSETS
	.align		4
        /*00d0*/ 	.byte	0x04, 0x1c
        /*00d2*/ 	.short	(.L_3274 - .L_3273)


	//   ....[0]....
.L_3273:
        /*00d4*/ 	.word	0x00000b10


	//   ....[1]....
        /*00d8*/ 	.word	0x000222f0


	//----- nvinfo : EIATTR_INDIRECT_BRANCH_TARGETS
	.align		4
.L_3274:
        /*00dc*/ 	.byte	0x04, 0x34
        /*00de*/ 	.short	(.L_3276 - .L_3275)


	//   ....[0]....
.L_3275:
        /*00e0*/ 	.word	.L_x_45728@srel
        /*00e4*/ 	.short	0x0
        /*00e6*/ 	.short	0x0
        /*00e8*/ 	.word	0x3
        /*00ec*/ 	.word	.L_x_45729@srel
        /*00f0*/ 	.word	.L_x_45730@srel
        /*00f4*/ 	.word	.L_x_45731@srel


	//----- nvinfo : EIATTR_MAX_THREADS
	.align		4
.L_3276:
        /*00f8*/ 	.byte	0x04, 0x05
        /*00fa*/ 	.short	(.L_3278 - .L_3277)
.L_3277:
        /*00fc*/ 	.word	0x00000080
        /*0100*/ 	.word	0x00000001
        /*0104*/ 	.word	0x00000001


	//----- nvinfo : EIATTR_CRS_STACK_SIZE
	.align		4
.L_3278:
        /*0108*/ 	.byte	0x04, 0x1e
        /*010a*/ 	.short	(.L_3280 - .L_3279)
.L_3279:
        /*010c*/ 	.word	0x00000000


	//----- nvinfo : EIATTR_CBANK_PARAM_SIZE
	.align		4
.L_3280:
        /*0110*/ 	.byte	0x03, 0x19
        /*0112*/ 	.short	0x00e8


	//----- nvinfo : EIATTR_PARAM_CBANK
	.align		4
        /*0114*/ 	.byte	0x04, 0x0a
        /*0116*/ 	.short	(.L_3282 - .L_3281)
	.align		4
.L_3281:
        /*0118*/ 	.word	index@(.nv.constant0._ZN10layer_norm13ln_fwd_kernelINS_13Kernel_traitsIf6__halffS2_fjLj1280ELj1ELj4ELj1ELj16ENS_18Kernel_traits_baseILj1280EfS2_fS2_fjLj128EEEEELb1ELb1ELb0ELb0EEEvNS_9FwdParamsE)
        /*011c*/ 	.short	0x0380
        /*011e*/ 	.short	0x00e8


	//----- nvinfo : EIATTR_SW_WAR
	.align		4
.L_3282:
        /*0120*/ 	.byte	0x04, 0x36
        /*0122*/ 	.short	(.L_3284 - .L_3283)
.L_3283:
        /*0124*/ 	.word	0x00000008
.L_3284:


//--------------------- .nv.info._ZN10layer_norm13ln_fwd_kernelINS_13Kernel_traitsIf6__halffS2_fjLj1280ELj1ELj4ELj1ELj16ENS_18Kernel_traits_baseILj1280EfS2_fS2_fjLj128EEEEELb1ELb1ELb0ELb1EEEvNS_9FwdParamsE --------------------------
	.section	.nv.info._ZN10layer_norm13ln_fwd_kernelINS_13Kernel_traitsIf6__halffS2_fjLj1280ELj1ELj4ELj1ELj16ENS_18Kernel_traits_baseILj1280EfS2_fS2_fjLj128EEEEELb1ELb1ELb0ELb1EEEvNS_9FwdParamsE,"",@"SHT_CUDA_INFO"
	.sectionflags	@""
	.align	4


	//----- nvinfo : EIATTR_CUDA_API_VERSION
	.align		4
        /*0000*/ 	.byte	0x04, 0x37
        /*0002*/ 	.short	(.L_3286 - .L_3285)
.L_3285:
        /*0004*/ 	.word	0x00000082


	//----- nvinfo : EIATTR_KPARAM_INFO
	.align		4
.L_3286:
        /*0008*/ 	.byte	0x04, 0x17
        /*000a*/ 	.short	(.L_3288 - .L_3287)
.L_3287:
        /*000c*/ 	.word	0x00000000
        /*0010*/ 	.short	0x0000
        /*0012*/ 	.short	0x0000
        /*0014*/ 	.byte	0x00, 0xf0, 0xa1, 0x03


	//----- nvinfo : EIATTR_SPARSE_MMA_MASK
	.align		4
.L_3288:
        /*0018*/ 	.byte	0x03, 0x50
        /*001a*/ 	.short	0x0000


	//----- nvinfo : EIATTR_MAXREG_COUNT
	.align		4
        /*001c*/ 	.byte	0x03, 0x1b
        /*001e*/ 	.short	0x00ff


	//----- nvinfo : EIATTR_MERCURY_ISA_VERSION
	.align		4
        /*0020*/ 	.byte	0x03, 0x5f
        /*0022*/ 	.short	0x0101


	//----- nvinfo : EIATTR_COOP_GROUP_MASK_REGIDS
	.align		4
        /*0024*/ 	.byte	0x04, 0x29
        /*0026*/ 	.short	(.L_3290 - .L_3289)


	//   ....[0]....
.L_3289:
        /*0028*/ 	.word	0xffffffff


	//   ....[1]....
        /*002c*/ 	.word	0xffffffff


	//   ....[2]....
        /*0030*/ 	.word	0xffffffff


	//   ....[3]....
        /*0034*/ 	.word	0xffffffff


	//   ....[4]....
        /*0038*/ 	.word	0xffffffff


	//   ....[5]....
        /*003c*/ 	.word	0xffffffff


	//   ....[6]....
        /*0040*/ 	.word	0xffffffff


	//   ....[7]....
        /*0044*/ 	.word	0xffffffff


	//   ....[8]....
        /*0048*/ 	.word	0xffffffff


	//   ....[9]....
        /*004c*/ 	.word	0xffffffff


	//   ....[10]....
        /*0050*/ 	.word	0x050000c4


	//   ....[11]....
        /*0054*/ 	.word	0x050000c4


	//   ....[12]....
        /*0058*/ 	.word	0x050000c4


	//   ....[13]....
        /*005c*/ 	.word	0x050000c4


	//   ....[14]....
        /*0060*/ 	.word	0x050000c4


	//   ....[15]....
        /*0064*/ 	.word	0x050000c4


	//   ....[16]....
        /*0068*/ 	.word	0x050000c4


	//   ....[17]....
        /*006c*/ 	.word	0x050000c4


	//   ....[18]....
        /*0070*/ 	.word	0x050000c4


	//   ....[19]....
        /*0074*/ 	.word	0x050000c4


	//----- nvinfo : EIATTR_COOP_GROUP_INSTR_OFFSETS
	.align		4
.L_3290:
        /*0078*/ 	.byte	0x04, 0x28
        /*007a*/ 	.short	(.L_3292 - .L_3291)


	//   ....[0]....
.L_3291:
        /*007c*/ 	.word	0x000208a0


	//   ....[1]....
        /*0080*/ 	.word	0x000208c0


	//   ....[2]....
        /*0084*/ 	.word	0x000208e0


	//   ....[3]....
        /*0088*/ 	.word	0x00020900


	//   ....[4]....
        /*008c*/ 	.word	0x00020930


	//   ....[5]....
        /*0090*/ 	.word	0x00020e60


	//   ....[6]....
        /*0094*/ 	.word	0x00020e80


	//   ....[7]....
        /*0098*/ 	.word	0x00020ea0


	//   ....[8]....
        /*009c*/ 	.word	0x00020ec0


	//   ....[9]....
        /*00a0*/ 	.word	0x00020ee0


	//   ....[10]....
        /*00a4*/ 	.word	0x000219f0


	//   ....[11]....
        /*00a8*/ 	.word	0x00021a90


	//   ....[12]....
        /*00ac*/ 	.word	0x00021b00


	//   ....[13]....
        /*00b0*/ 	.word	0x00021b70


	//   ....[14]....
        /*00b4*/ 	.word	0x00021bf0


	//   ....[15]....
        /*00b8*/ 	.word	0x00022170


	//   ....[16]....
        /*00bc*/ 	.word	0x000221e0


	//   ....[17]....
        /*00c0*/ 	.word	0x00022250


	//   ....[18]....
        /*00c4*/ 	.word	0x000222c0


	//   ....[19]....
        /*00c8*/ 	.word	0x00022330


	//----- nvinfo : EIATTR_VRC_CTA_INIT_COUNT
	.align		4
.L_3292:
        /*00cc*/ 	.byte	0x02, 0x4a
	.zero		1
	.zero		1


	//----- nvinfo : EIATTR_EXIT_INSTR_OFFSETS
	.align		4
        /*00d0*/ 	.byte	0x04, 0x1c
        /*00d2*/ 	.short	(.L_3294 - .L_3293)


	//   ....[0]....
.L_3293:
        /*00d4*/ 	.word	0x000006f0


	//   ....[1]....
        /*00d8*/ 	.word	0x00021980


	//----- nvinfo : EIATTR_INDIRECT_BRANCH_TARGETS
	.align		4
.L_3294:
        /*00dc*/ 	.byte	0x04, 0x34
        /*00de*/ 	.short	(.L_3296 - .L_3295)


	//   ....[0]....
.L_3295:
        /*00e0*/ 	.word	.L_x_45732@srel
        /*00e4*/ 	.short	0x0
        /*00e6*/ 	.short	0x0
        /*00e8*/ 	.word	0x3
        /*00ec*/ 	.word	.L_x_45733@srel
        /*00f0*/ 	.word	.L_x_45734@srel
        /*00f4*/ 	.word	.L_x_45735@srel


	//----- nvinfo : EIATTR_MAX_THREADS
	.align		4
.L_3296:
        /*00f8*/ 	.byte	0x04, 0x05
        /*00fa*/ 	.short	(.L_3298 - .L_3297)
.L_3297:
        /*00fc*/ 	.word	0x00000080
        /*0100*/ 	.word	0x00000001
        /*0104*/ 	.word	0x00000001


	//----- nvinfo : EIATTR_CRS_STACK_SIZE
	.align		4
.L_3298:
        /*0108*/ 	.byte	0x04, 0x1e
        /*010a*/ 	.short	(.L_3300 - .L_3299)
.L_3299:
        /*010c*/ 	.word	0x00000000


	//----- nvinfo : EIATTR_CBANK_PARAM_SIZE
	.align		4
.L_3300:
        /*0110*/ 	.byte	0x03, 0x19
        /*0112*/ 	.short	0x00e8


	//----- nvinfo : EIATTR_PARAM_CBANK
	.align		4
        /*0114*/ 	.byte	0x04, 0x0a
        /*0116*/ 	.short	(.L_3302 - .L_3301)
	.align		4
.L_3301:
        /*0118*/ 	.word	index@(.nv.constant0._ZN10layer_norm13ln_fwd_kernelINS_13Kernel_traitsIf6__halffS2_fjLj1280ELj1ELj4ELj1ELj16ENS_18Kernel_traits_baseILj1280EfS2_fS2_fjLj128EEEEELb1ELb1ELb0ELb1EEEvNS_9FwdParamsE)
        /*011c*/ 	.short	0x0380
        /*011e*/ 	.short	0x00e8


	//----- nvinfo : EIATTR_SW_WAR
	.align		4
.L_3302:
        /*0120*/ 	.byte	0x04, 0x36
        /*0122*/ 	.short	(.L_3304 - .L_3303)
.L_3303:
        /*0124*/ 	.word	0x00000008
.L_3304:


//--------------------- .nv.info._ZN10layer_norm13ln_fwd_kernelINS_13Kernel_traitsIf6__halffS2_fjLj1280ELj1ELj4ELj1ELj16ENS_18Kernel_traits_baseILj1280EfS2_fS2_fjLj128EEEEELb1ELb1ELb1ELb0EEEvNS_9FwdParamsE --------------------------
	.section	.nv.info._ZN10layer_norm13ln_fwd_kernelINS_13Kernel_traitsIf6__halffS2_fjLj1280ELj1ELj4ELj1ELj16ENS_18Kernel_traits_baseILj1280EfS2_fS2_fjLj128EEEEELb1ELb1ELb1ELb0EEEvNS_9FwdParamsE,"",@"SHT_CUDA_INFO"
	.sectionflags	@""
	.align	4


	//----- nvinfo : EIATTR_CUDA_API_VERSION
	.align		4
        /*0000*/ 	.byte	0x04, 0x37
        /*0002*/ 	.short	(.L_3306 - .L_3305)
.L_3305:
        /*0004*/ 	.word	0x00000082


	//----- nvinfo : EIATTR_KPARAM_INFO
	.align		4
.L_3306:
        /*0008*/ 	.byte	0x04, 0x17
        /*000a*/ 	.short	(.L_3308 - .L_3307)
.L_3307:
        /*000c*/ 	.word	0x00000000
        /*0010*/ 	.short	0x0000
        /*0012*/ 	.short	0x0000
        /*0014*/ 	.byte	0x00, 0xf0, 0xa1, 0x03


	//----- nvinfo : EIATTR_SPARSE_MMA_MASK
	.align		4
.L_3308:
        /*0018*/ 	.byte	0x03, 0x50
        /*001a*/ 	.short	0x0000


	//----- nvinfo : EIATTR_MAXREG_COUNT
	.align		4
        /*001c*/ 	.byte	0x03, 0x1b
        /*001e*/ 	.short	0x00ff


	//----- nvinfo : EIATTR_MERCURY_ISA_VERSION
	.align		4
        /*0020*/ 	.byte	0x03, 0x5f
        /*0022*/ 	.short	0x0101


	//----- nvinfo : EIATTR_COOP_GROUP_MASK_REGIDS
	.align		4
        /*0024*/ 	.byte	0x04, 0x29
        /*0026*/ 	.short	(.L_3310 - .L_3309)


	//   ....[0]....
.L_3309:
        /*0028*/ 	.word	0xffffffff


	//   ....[1]....
        /*002c*/ 	.word	0xffffffff


	//   ....[2]....
        /*0030*/ 	.word	0xffffffff


	//   ....[3]....
        /*0034*/ 	.word	0xffffffff


	//   ....[4]....
        /*0038*/ 	.word	0xffffffff


	//   ....[5]....
        /*003c*/ 	.word	0xffffffff


	//   ....[6]....
        /*0040*/ 	.word	0xffffffff


	//   ....[7]....
        /*0044*/ 	.word	0xffffffff


	//   ....[8]....
        /*0048*/ 	.word	0xffffffff


	//   ....[9]....
        /*004c*/ 	.word	0xffffffff


	//   ....[10]....
        /*0050*/ 	.word	0x050000d1


	//   ....[11]....
        /*0054*/ 	.word	0x050000d1


	//   ....[12]....
        /*0058*/ 	.word	0x050000d1


	//   ....[13]....
        /*005c*/ 	.word	0x050000d1


	//   ....[14]....
        /*0060*/ 	.word	0x050000d1


	//   ....[15]....
        /*0064*/ 	.word	0x050000d1


	//   ....[16]....
        /*0068*/ 	.word	0x050000d1


	//   ....[17]....
        /*006c*/ 	.word	0x050000d1


	//   ....[18]....
        /*0070*/ 	.word	0x050000d1


	//   ....[19]....
        /*0074*/ 	.word	0x050000d1


	//----- nvinfo : EIATTR_COOP_GROUP_INSTR_OFFSETS
	.align		4
.L_3310:
        /*0078*/ 	.byte	0x04, 0x28
        /*007a*/ 	.short	(.L_3312 - .L_3311)


	//   ....[0]....
.L_3311:
        /*007c*/ 	.word	0x00022d50


	//   ....[1]....
        /*0080*/ 	.word	0x00022d70


	//   ....[2]....
        /*0084*/ 	.word	0x00022da0


	//   ....[3]....
        /*0088*/ 	.word	0x00022dc0


	//   ....[4]....
        /*008c*/ 	.word	0x00022de0


	//   ....[5]....
        /*0090*/ 	.word	0x00023320


	//   ....[6]....
        /*0094*/ 	.word	0x00023340


	//   ....[7]....
        /*0098*/ 	.word	0x00023360


	//   ....[8]....
        /*009c*/ 	.word	0x00023380


	//   ....[9]....
        /*00a0*/ 	.word	0x000233a0


	//   ....[10]....
        /*00a4*/ 	.word	0x000240e0


	//   ....[11]....
        /*00a8*/ 	.word	0x00024180


	//   ....[12]....
        /*00ac*/ 	.word	0x00024200


	//   ....[13]....
        /*00b0*/ 	.word	0x00024270


	//   ....[14]....
        /*00b4*/ 	.word	0x000242e0


	//   ....[15]....
        /*00b8*/ 	.word	0x00024860


	//   ....[16]....
        /*00bc*/ 	.word	0x000248d0


	//   ....[17]....
        /*00c0*/ 	.word	0x00024940


	//   ....[18]....
        /*00c4*/ 	.word	0x000249b0


	//   ....[19]....
        /*00c8*/ 	.word	0x00024a20


	//----- nvinfo : EIATTR_VRC_CTA_INIT_COUNT
	.align		4
.L_3312:
        /*00cc*/ 	.byte	0x02, 0x4a
	.zero		1
	.zero		1


	//----- nvinfo : EIATTR_EXIT_INSTR_OFFSETS
	.align		4
        /*00d0*/ 	.byte	0x04, 0x1c
        /*00d2*/ 	.short	(.L_3314 - .L_3313)


	//   ....[0]....
.L_3313:
        /*00d4*/ 	.word	0x00000b20


	//   ....[1]....
        /*00d8*/ 	.word	0x00024070


	//----- nvinfo : EIATTR_MAX_THREADS
	.align		4
.L_3314:
        /*00dc*/ 	.byte	0x04, 0x05
        /*00de*/ 	.short	(.L_3316 - .L_3315)
.L_3315:
        /*00e0*/ 	.word	0x00000080
        /*00e4*/ 	.word	0x00000001
        /*00e8*/ 	.word	0x00000001


	//----- nvinfo : EIATTR_CRS_STACK_SIZE
	.align		4
.L_3316:
        /*00ec*/ 	.byte	0x04, 0x1e
        /*00ee*/ 	.short	(.L_3318 - .L_3317)
.L_3317:
        /*00f0*/ 	.word	0x00000000


	//----- nvinfo : EIATTR_CBANK_PARAM_SIZE
	.align		4
.L_3318:
        /*00f4*/ 	.byte	0x03, 0x19
        /*00f6*/ 	.short	0x00e8


	//----- nvinfo : EIATTR_PARAM_CBANK
	.align		4
        /*00f8*/ 	.byte	0x04, 0x0a
        /*00fa*/ 	.short	(.L_3320 - .L_3319)
	.align		4
.L_3319:
        /*00fc*/ 	.word	index@(.nv.constant0._ZN10layer_norm13ln_fwd_kernelINS_13Kernel_traitsIf6__halffS2_fjLj1280ELj1ELj4ELj1ELj16ENS_18Kernel_traits_baseILj1280EfS2_fS2_fjLj128EEEEELb1ELb1ELb1ELb0EEEvNS_9FwdParamsE)
        /*0100*/ 	.short	0x0380
        /*0102*/ 	.short	0x00e8


	//----- nvinfo : EIATTR_SW_WAR
	.align		4
.L_3320:
        /*0104*/ 	.byte	0x04, 0x36
        /*0106*/ 	.short	(.L_3322 - .L_3321)
.L_3321:
        /*0108*/ 	.word	0x00000008
.L_3322:


//--------------------- .nv.info._ZN10layer_norm13ln_fwd_kernelINS_13Kernel_traitsIf6__halffS2_fjLj1280ELj1ELj4ELj1ELj16ENS_18Kernel_traits_baseILj1280EfS2_fS2_fjLj128EEEEELb1ELb1ELb1ELb1EEEvNS_9FwdParamsE --------------------------
	.section	.nv.info._ZN10layer_norm13ln_fwd_kernelINS_13Kernel_traitsIf6__halffS2_fjLj1280ELj1ELj4ELj1ELj16ENS_18Kernel_traits_baseILj1280EfS2_fS2_fjLj128EEEEELb1ELb1ELb1ELb1EEEvNS_9FwdParamsE,"",@"SHT_CUDA_INFO"
	.sectionflags	@""
	.align	4


	//----- nvinfo : EIATTR_CUDA_API_VERSION
	.align		4
        /*0000*/ 	.byte	0x04, 0x37
        /*0002*/ 	.short	(.L_3324 - .L_3323)
.L_3323:
        /*0004*/ 	.word	0x00000082


	//----- nvinfo : EIATTR_KPARAM_INFO
	.align		4
.L_3324:
        /*0008*/ 	.byte	0x04, 0x17
        /*000a*/ 	.short	(.L_3326 - .L_3325)
.L_3325:
        /*000c*/ 	.word	0x00000000
        /*0010*/ 	.short	0x0000
        /*0012*/ 	.short	0x0000
        /*0014*/ 	.byte	0x00, 0xf0, 0xa1, 0x03


	//----- nvinfo : EIATTR_SPARSE_MMA_MASK
	.align		4
.L_3326:
        /*0018*/ 	.byte	0x03, 0x50
        /*001a*/ 	.short	0x0000


	//----- nvinfo : EIATTR_MAXREG_COUNT
	.align		4
        /*001c*/ 	.byte	0x03, 0x1b
        /*001e*/ 	.short	0x00ff


	//----- nvinfo : EIATTR_MERCURY_ISA_VERSION
	.align		4
        /*0020*/ 	.byte	0x03, 0x5f
        /*0022*/ 	.short	0x0101


	//----- nvinfo : EIATTR_COOP_GROUP_MASK_REGIDS
	.align		4
        /*0024*/ 	.byte	0x04, 0x29
        /*0026*/ 	.short	(.L_3328 - .L_3327)


	//   ....[0]....
.L_3327:
        /*0028*/ 	.word	0xffffffff


	//   ....[1]....
        /*002c*/ 	.word	0xffffffff


	//   ....[2]....
        /*0030*/ 	.word	0xffffffff


	//   ....[3]....
        /*0034*/ 	.word	0xffffffff


	//   ....[4]....
        /*0038*/ 	.word	0xffffffff


	//   ....[5]....
        /*003c*/ 	.word	0xffffffff


	//   ....[6]....
        /*0040*/ 	.word	0xffffffff


	//   ....[7]....
        /*0044*/ 	.word	0xffffffff


	//   ....[8]....
        /*0048*/ 	.word	0xffffffff


	//   ....[9]....
        /*004c*/ 	.word	0xffffffff


	//   ....[10]....
        /*0050*/ 	.word	0x050000cc


	//   ....[11]....
        /*0054*/ 	.word	0x050000cc


	//   ....[12]....
        /*0058*/ 	.word	0x050000cc


	//   ....[13]....
        /*005c*/ 	.word	0x050000cc


	//   ....[14]....
        /*0060*/ 	.word	0x050000cc


	//   ....[15]....
        /*0064*/ 	.word	0x050000cc


	//   ....[16]....
        /*0068*/ 	.word	0x050000cc


	//   ....[17]....
        /*006c*/ 	.word	0x050000cc


	//   ....[18]....
        /*0070*/ 	.word	0x050000cc


	//   ....[19]....
        /*0074*/ 	.word	0x050000cc


	//----- nvinfo : EIATTR_COOP_GROUP_INSTR_OFFSETS
	.align		4
.L_3328:
        /*0078*/ 	.byte	0x04, 0x28
        /*007a*/ 	.short	(.L_3330 - .L_3329)


	//   ....[0]....
.L_3329:
        /*007c*/ 	.word	0x000225e0


	//   ....[1]....
        /*0080*/ 	.word	0x00022600


	//   ....[2]....
        /*0084*/ 	.word	0x00022620


	//   ....[3]....
        /*0088*/ 	.word	0x00022640


	//   ....[4]....
        /*008c*/ 	.word	0x00022670


	//   ....[5]....
        /*0090*/ 	.word	0x00022ba0


	//   ....[6]....
        /*0094*/ 	.word	0x00022bc0


	//   ....[7]....
        /*0098*/ 	.word	0x00022be0


	//   ....[8]....
        /*009c*/ 	.word	0x00022c00


	//   ....[9]....
        /*00a0*/ 	.word	0x00022c20


	//   ....[10]....
        /*00a4*/ 	.word	0x00023810


	//   ....[11]....
        /*00a8*/ 	.word	0x000238b0


	//   ....[12]....
        /*00ac*/ 	.word	0x00023920


	//   ....[13]....
        /*00b0*/ 	.word	0x00023990


	//   ....[14]....
        /*00b4*/ 	.word	0x00023a10


	//   ....[15]....
        /*00b8*/ 	.word	0x00023f90


	//   ....[16]....
        /*00bc*/ 	.word	0x00024000


	//   ....[17]....
        /*00c0*/ 	.word	0x00024070


	//   ....[18]....
        /*00c4*/ 	.word	0x000240e0


	//   ....[19]....
        /*00c8*/ 	.word	0x00024150


	//----- nvinfo : EIATTR_VRC_CTA_INIT_COUNT
	.align		4
.L_3330:
        /*00cc*/ 	.byte	0x02, 0x4a
	.zero		1
	.zero		1


	//----- nvinfo : EIATTR_EXIT_INSTR_OFFSETS
	.align		4
        /*00d0*/ 	.byte	0x04, 0x1c
        /*00d2*/ 	.short	(.L_3332 - .L_3331)


	//   ....[0]....
.L_3331:
        /*00d4*/ 	.word	0x000006f0


	//   ....[1]....
        /*00d8*/ 	.word	0x000237a0


	//----- nvinfo : EIATTR_MAX_THREADS
	.align		4
.L_3332:
        /*00dc*/ 	.byte	0x04, 0x05
        /*00de*/ 	.short	(.L_3334 - .L_3333)
.L_3333:
        /*00e0*/ 	.word	0x00000080
        /*00e4*/ 	.word	0x00000001
        /*00e8*/ 	.word	0x00000001


	//----- nvinfo : EIATTR_CRS_STACK_SIZE
	.align		4
.L_3334:
        /*00ec*/ 	.byte	0x04, 0x1e
        /*00ee*/ 	.short	(.L_3336 - .L_3335)
.L_3335:
        /*00f0*/ 	.word	0x00000000


	//----- nvinfo : EIATTR_CBANK_PARAM_SIZE
	.align		4
.L_3336:
        /*00f4*/ 	.byte	0x03, 0x19
        /*00f6*/ 	.short	0x00e8


	//----- nvinfo : EIATTR_PARAM_CBANK
	.align		4
        /*00f8*/ 	.byte	0x04, 0x0a
        /*00fa*/ 	.short	(.L_3338 - .L_3337)
	.align		4
.L_3337:
        /*00fc*/ 	.word	index@(.nv.constant0._ZN10layer_norm13ln_fwd_kernelINS_13Kernel_traitsIf6__halffS2_fjLj1280ELj1ELj4ELj1ELj16ENS_18Kernel_traits_baseILj1280EfS2_fS2_fjLj128EEEEELb1ELb1ELb1ELb1EEEvNS_9FwdParamsE)
        /*0100*/ 	.short	0x0380
        /*0102*/ 	.short	0x00e8


	//----- nvinfo : EIATTR_SW_WAR
	.align		4
.L_3338:
        /*0104*/ 	.byte	0x04, 0x36
        /*0106*/ 	.short	(.L_3340 - .L_3339)
.L_3339:
        /*0108*/ 	.word	0x00000008
.L_3340:


//--------------------- .nv.info._ZN10layer_norm13ln_fwd_kernelINS_13Kernel_traitsI6__halfffffjLj1280ELj1ELj4ELj1ELj16ENS_18Kernel_traits_baseILj1280ES2_ffffjLj128EEEEELb0ELb0ELb0ELb0EEEvNS_9FwdParamsE --------------------------
	.section	.nv.info._ZN10layer_norm13ln_fwd_kernelINS_13Kernel_traitsI6__halfffffjLj1280ELj1ELj4ELj1ELj16ENS_18Kernel_traits_baseILj1280ES2_ffffjLj128EEEEELb0ELb0ELb0ELb0EEEvNS_9FwdParamsE,"",@"SHT_CUDA_INFO"
	.sectionflags	@""
	.align	4


	//----- nvinfo : EIATTR_CUDA_API_VERSION
	.align		4
        /*0000*/ 	.byte	0x04, 0x37
        /*0002*/ 	.short	(.L_3342 - .L_3341)
.L_3341:
        /*0004*/ 	.word	0x00000082


	//----- nvinfo : EIATTR_KPARAM_INFO
	.align		4
.L_3342:
        /*0008*/ 	.byte	0x04, 0x17
        /*000a*/ 	.short	(.L_3344 - .L_3343)
.L_3343:
        /*000c*/ 	.word	0x00000000
        /*0010*/ 	.short	0x0000
        /*0012*/ 	.short	0x0000
        /*0014*/ 	.byte	0x00, 0xf0, 0xa1, 0x03


	//----- nvinfo : EIATTR_SPARSE_MMA_MASK
	.align		4
.L_3344:
        /*0018*/ 	.byte	0x03, 0x50
        /*001a*/ 	.short	0x0000


	//----- nvinfo : EIATTR_MAXREG_COUNT
	.align		4
        /*001c*/ 	.byte	0x03, 0x1b
        /*001e*/ 	.short	0x00ff


	//----- nvinfo : EIATTR_MERCURY_ISA_VERSION
	.align		4
        /*0020*/ 	.byte	0x03, 0x5f
        /*0022*/ 	.short	0x0101


	//----- nvinfo : EIATTR_COOP_GROUP_MASK_REGIDS
	.align		4
        /*0024*/ 	.byte	0x04, 0x29
        /*0026*/ 	.short	(.L_3346 - .L_3345)


	//   ....[0]....
.L_3345:
        /*0028*/ 	.word	0xffffffff


	//   ....[1]....
        /*002c*/ 	.word	0xffffffff


	//   ....[2]....
        /*0030*/ 	.word	0xffffffff


	//   ....[3]....
        /*0034*/ 	.word	0xffffffff


	//   ....[4]....
        /*0038*/ 	.word	0xffffffff


	//   ....[5]....
        /*003c*/ 	.word	0xffffffff


	//   ....[6]....
        /*0040*/ 	.word	0xffffffff


	//   ....[7]....
        /*0044*/ 	.word	0xffffffff


	//   ....[8]....
        /*0048*/ 	.word	0xffffffff


	//   ....[9]....
        /*004c*/ 	.word	0xffffffff


	//   ....[10]....
        /*0050*/ 	.word	0x0500002c


	//   ....[11]....
        /*0054*/ 	.word	0x0500002c


	//   ....[12]....
        /*0058*/ 	.word	0x0500002c


	//   ....[13]....
        /*005c*/ 	.word	0x0500002c


	//   ....[14]....
        /*0060*/ 	.word	0x0500002c


	//   ....[15]....
        /*0064*/ 	.word	0x0500002c


	//   ....[16]....
        /*0068*/ 	.word	0x0500002c


	//   ....[17]....
        /*006c*/ 	.word	0x0500002c


	//   ....[18]....
        /*0070*/ 	.word	0x0500002c


	//   ....[19]....
        /*0074*/ 	.word	0x0500002c


	//----- nvinfo : EIATTR_COOP_GROUP_INSTR_OFFSETS
	.align		4
.L_3346:
        /*0078*/ 	.byte	0x04, 0x28
        /*007a*/ 	.short	(.L_3348 - .L_3347)


	//   ....[0]....
.L_3347:
        /*007c*/ 	.word	0x00002bd0


	//   ....[1]....
        /*0080*/ 	.word	0x00002c10


	//   ....[2]....
        /*0084*/ 	.word	0x00002c30


	//   ....[3]....
        /*0088*/ 	.word	0x00002c50


	//   ....[4]....
        /*008c*/ 	.word	0x00002c70


	//   ....[5]....
        /*0090*/ 	.word	0x000031f0


	//   ....[6]....
        /*0094*/ 	.word	0x00003210


	//   ....[7]....
        /*0098*/ 	.word	0x00003230


	//   ....[8]....
        /*009c*/ 	.word	0x00003250


	//   ....[9]....
        /*00a0*/ 	.word	0x00003270


	//   ....[10]....
        /*00a4*/ 	.word	0x000044f0


	//   ....[11]....
        /*00a8*/ 	.word	0x00004580


	//   ....[12]....
        /*00ac*/ 	.word	0x000045e0


	//   ....[13]....
        /*00b0*/ 	.word	0x00004640


	//   ....[14]....
        /*00b4*/ 	.word	0x000046a0


	//   ....[15]....
        /*00b8*/ 	.word	0x00004c80


	//   ....[16]....
        /*00bc*/ 	.word	0x00004ce0


	//   ....[17]....
        /*00c0*/ 	.word	0x00004d40


	//   ....[18]....
        /*00c4*/ 	.word	0x00004da0


	//   ....[19]....
        /*00c8*/ 	.word	0x00004e00


	//----- nvinfo : EIATTR_VRC_CTA_INIT_COUNT
	.align		4
.L_3348:
        /*00cc*/ 	.byte	0x02, 0x4a
	.zero		1
	.zero		1


	//----- nvinfo : EIATTR_EXIT_INSTR_OFFSETS
	.align		4
        /*00d0*/ 	.byte	0x04, 0x1c
        /*00d2*/ 	.short	(.L_3350 - .L_3349)


	//   ....[0]....
.L_3349:
        /*00d4*/ 	.word	0x00000a10


	//   ....[1]....
        /*00d8*/ 	.word	0x00004490


	//----- nvinfo : EIATTR_MAX_THREADS
	.align		4
.L_3350:
        /*00dc*/ 	.byte	0x04, 0x05
        /*00de*/ 	.short	(.L_3352 - .L_3351)
.L_3351:
        /*00e0*/ 	.word	0x00000080
        /*00e4*/ 	.word	0x00000001
        /*00e8*/ 	.word	0x00000001


	//----- nvinfo : EIATTR_CRS_STACK_SIZE
	.align		4
.L_3352:
        /*00ec*/ 	.byte	0x04, 0x1e
        /*00ee*/ 	.short	(.L_3354 - .L_3353)
.L_3353:
        /*00f0*/ 	.word	0x00000000


	//----- nvinfo : EIATTR_CBANK_PARAM_SIZE
	.align		4
.L_3354:
        /*00f4*/ 	.byte	0x03, 0x19
        /*00f6*/ 	.short	0x00e8


	//----- nvinfo : EIATTR_PARAM_CBANK
	.align		4
        /*00f8*/ 	.byte	0x04, 0x0a
        /*00fa*/ 	.short	(.L_3356 - .L_3355)
	.align		4
.L_3355:
        /*00fc*/ 	.word	index@(.nv.constant0._ZN10layer_norm13ln_fwd_kernelINS_13Kernel_traitsI6__halfffffjLj1280ELj1ELj4ELj1ELj16ENS_18Kernel_traits_baseILj1280ES2_ffffjLj128EEEEELb0ELb0ELb0ELb0EEEvNS_9FwdParamsE)
        /*0100*/ 	.short	0x0380
        /*0102*/ 	.short	0x00e8


	//----- nvinfo : EIATTR_SW_WAR
	.align		4
.L_3356:
        /*0104*/ 	.byte	0x04, 0x36
        /*0106*/ 	.short	(.L_3358 - .L_3357)
.L_3357:
        /*0108*/ 	.word	0x00000008
.L_3358:


//--------------------- .nv.info._ZN10layer_norm13ln_fwd_kernelINS_13Kernel_traitsI6__halfffffjLj1280ELj1ELj4ELj1ELj16ENS_18Kernel_traits_baseILj1280ES2_ffffjLj128EEEEELb0ELb0ELb0ELb1EEEvNS_9FwdParamsE --------------------------
	.section	.nv.info._ZN10layer_norm13ln_fwd_kernelINS_13Kernel_traitsI6__halfffffjLj1280ELj1ELj4ELj1ELj16ENS_18Kernel_traits_baseILj1280ES2_ffffjLj128EEEEELb0ELb0ELb0ELb1EEEvNS_9FwdParamsE,"",@"SHT_CUDA_INFO"
	.sectionflags	@""
	.align	4


	//----- nvinfo : EIATTR_CUDA_API_VERSION
	.align		4
        /*0000*/ 	.byte	0x04, 0x37
        /*0002*/ 	.short	(.L_3360 - .L_3359)
.L_3359:
        /*0004*/ 	.word	0x00000082


	//----- nvinfo : EIATTR_KPARAM_INFO
	.align		4
.L_3360:
        /*0008*/ 	.byte	0x04, 0x17
        /*000a*/ 	.short	(.L_3362 - .L_3361)
.L_3361:
        /*000c*/ 	.word	0x00000000
        /*0010*/ 	.short	0x0000
        /*0012*/ 	.short	0x0000
        /*0014*/ 	.byte	0x00, 0xf0, 0xa1, 0x03


	//----- nvinfo : EIATTR_SPARSE_MMA_MASK
	.align		4
.L_3362:
        /*0018*/ 	.byte	0x03, 0x50
        /*001a*/ 	.short	0x0000


	//----- nvinfo : EIATTR_MAXREG_COUNT
	.align		4
        /*001c*/ 	.byte	0x03, 0x1b
        /*001e*/ 	.short	0x00ff


	//----- nvinfo : EIATTR_MERCURY_ISA_VERSION
	.align		4
        /*0020*/ 	.byte	0x03, 0x5f
        /*0022*/ 	.short	0x0101


	//----- nvinfo : EIATTR_COOP_GROUP_MASK_REGIDS
	.align		4
        /*0024*/ 	.byte	0x04, 0x29
        /*0026*/ 	.short	(.L_3364 - .L_3363)


	//   ....[0]....
.L_3363:
        /*0028*/ 	.word	0xffffffff


	//   ....[1]....
        /*002c*/ 	.word	0xffffffff


	//   ....[2]....
        /*0030*/ 	.word	0xffffffff


	//   ....[3]....
        /*0034*/ 	.word	0xffffffff


	//   ....[4]....
        /*0038*/ 	.word	0xffffffff


	//   ....[5]....
        /*003c*/ 	.word	0xffffffff


	//   ....[6]....
        /*0040*/ 	.word	0xffffffff


	//   ....[7]....
        /*0044*/ 	.word	0xffffffff


	//   ....[8]....
        /*0048*/ 	.word	0xffffffff


	//   ....[9]....
        /*004c*/ 	.word	0xffffffff


	//   ....[10]....
        /*0050*/ 	.word	0x0500002b


	//   ....[11]....
        /*0054*/ 	.word	0x0500002b


	//   ....[12]....
        /*0058*/ 	.word	0x0500002b


	//   ....[13]....
        /*005c*/ 	.word	0x0500002b


	//   ....[14]....
        /*0060*/ 	.word	0x0500002b


	//   ....[15]....
        /*0064*/ 	.word	0x0500002b


	//   ....[16]....
        /*0068*/ 	.word	0x0500002b


	//   ....[17]....
        /*006c*/ 	.word	0x0500002b


	//   ....[18]....
        /*0070*/ 	.word	0x0500002b


	//   ....[19]....
        /*0074*/ 	.word	0x0500002b


	//----- nvinfo : EIATTR_COOP_GROUP_INSTR_OFFSETS
	.align		4
.L_3364:
        /*0078*/ 	.byte	0x04, 0x28
        /*007a*/ 	.short	(.L_3366 - .L_3365)


	//   ....[0]....
.L_3365:
        /*007c*/ 	.word	0x00001ee0


	//   ....[1]....
        /*0080*/ 	.word	0x00001f10


	//   ....[2]....
        /*0084*/ 	.word	0x00001f30


	//   ....[3]....
        /*0088*/ 	.word	0x00001f50


	//   ....[4]....
        /*008c*/ 	.word	0x00001f70


	//   ....[5]....
        /*0090*/ 	.word	0x000024a0


	//   ....[6]....
        /*0094*/ 	.word	0x000024c0


	//   ....[7]....
        /*0098*/ 	.word	0x000024e0


	//   ....[8]....
        /*009c*/ 	.word	0x00002500


	//   ....[9]....
        /*00a0*/ 	.word	0x00002520


	//   ....[10]....
        /*00a4*/ 	.word	0x000035d0


	//   ....[11]....
        /*00a8*/ 	.word	0x00003670


	//   ....[12]....
        /*00ac*/ 	.word	0x000036e0


	//   ....[13]....
        /*00b0*/ 	.word	0x00003750


	//   ....[14]....
        /*00b4*/ 	.word	0x000037c0


	//   ....[15]....
        /*00b8*/ 	.word	0x00003d40


	//   ....[16]....
        /*00bc*/ 	.word	0x00003db0


	//   ....[17]....
        /*00c0*/ 	.word	0x00003e20


	//   ....[18]....
        /*00c4*/ 	.word	0x00003e90


	//   ....[19]....
        /*00c8*/ 	.word	0x00003f00


	//----- nvinfo : EIATTR_VRC_CTA_INIT_COUNT
	.align		4
.L_3366:
        /*00cc*/ 	.byte	0x02, 0x4a
	.zero		1
	.zero		1


	//----- nvinfo : EIATTR_EXIT_INSTR_OFFSETS
	.align		4
        /*00d0*/ 	.byte	0x04, 0x1c
        /*00d2*/ 	.short	(.L_3368 - .L_3367)


	//   ....[0]....
.L_3367:
        /*00d4*/ 	.word	0x00000410


	//   ....[1]....
        /*00d8*/ 	.word	0x00003560


	//----- nvinfo : EIATTR_MAX_THREADS
	.align		4
.L_3368:
        /*00dc*/ 	.byte	0x04, 0x05
        /*00de*/ 	.short	(.L_3370 - .L_3369)
.L_3369:
        /*00e0*/ 	.word	0x00000080
        /*00e4*/ 	.word	0x00000001
        /*00e8*/ 	.word	0x00000001


	//----- nvinfo : EIATTR_CRS_STACK_SIZE
	.align		4
.L_3370:
        /*00ec*/ 	.byte	0x04, 0x1e
        /*00ee*/ 	.short	(.L_3372 - .L_3371)
.L_3371:
        /*00f0*/ 	.word	0x00000000


	//----- nvinfo : EIATTR_CBANK_PARAM_SIZE
	.align		4
.L_3372:
        /*00f4*/ 	.byte	0x03, 0x19
        /*00f6*/ 	.short	0x00e8


	//----- nvinfo : EIATTR_PARAM_CBANK
	.align		4
        /*00f8*/ 	.byte	0x04, 0x0a
        /*00fa*/ 	.short	(.L_3374 - .L_3373)
	.align		4
.L_3373:
        /*00fc*/ 	.word	index@(.nv.constant0._ZN10layer_norm13ln_fwd_kernelINS_13Kernel_traitsI6__halfffffjLj1280ELj1ELj4ELj1ELj16ENS_18Kernel_traits_baseILj1280ES2_ffffjLj128EEEEELb0ELb0ELb0ELb1EEEvNS_9FwdParamsE)
        /*0100*/ 	.short	0x0380
        /*0102*/ 	.short	0x00e8


	//----- nvinfo : EIATTR_SW_WAR
	.align		4
.L_3374:
        /*0104*/ 	.byte	0x04, 0x36
        /*0106*/ 	.short	(.L_3376 - .L_3375)
.L_3375:
        /*0108*/ 	.word	0x00000008
.L_3376:


//--------------------- .nv.info._ZN10layer_norm13ln_fwd_kernelINS_13Kernel_traitsI6__halfffffjLj1280ELj1ELj4ELj1ELj16ENS_18Kernel_traits_baseILj1280ES2_ffffjLj128EEEEELb0ELb0ELb1ELb0EEEvNS_9FwdParamsE --------------------------
	.section	.nv.info._ZN10layer_norm13ln_fwd_kernelINS_13Kernel_traitsI6__halfffffjLj1280ELj1ELj4ELj1ELj16ENS_18Kernel_traits_baseILj1280ES2_ffffjLj128EEEEELb0ELb0ELb1ELb0EEEvNS_9FwdParamsE,"",@"SHT_CUDA_INFO"
	.sectionflags	@""
	.align	4


	//----- nvinfo : EIATTR_CUDA_API_VERSION
	.align		4
        /*0000*/ 	.byte	0x04, 0x37
        /*0002*/ 	.short	(.L_3378 - .L_3377)
.L_3377:
        /*0004*/ 	.word	0x00000082


	//----- nvinfo : EIATTR_KPARAM_INFO
	.align		4
.L_3378:
        /*0008*/ 	.byte	0x04, 0x17
        /*000a*/ 	.short	(.L_3380 - .L_3379)
.L_3379:
        /*000c*/ 	.word	0x00000000
        /*0010*/ 	.short	0x0000
        /*0012*/ 	.short	0x0000
        /*0014*/ 	.byte	0x00, 0xf0, 0xa1, 0x03


	//----- nvinfo : EIATTR_SPARSE_MMA_MASK
	.align		4
.L_3380:
        /*0018*/ 	.byte	0x03, 0x50
        /*001a*/ 	.short	0x0000


	//----- nvinfo : EIATTR_MAXREG_COUNT
	.align		4
        /*001c*/ 	.byte	0x03, 0x1b
        /*001e*/ 	.short	0x00ff


	//----- nvinfo : EIATTR_MERCURY_ISA_VERSION
	.align		4
        /*0020*/ 	.byte	0x03, 0x5f
        /*0022*/ 	.short	0x0101


	//----- nvinfo : EIATTR_COOP_GROUP_MASK_REGIDS
	.align		4
        /*0024*/ 	.byte	0x04, 0x29
        /*0026*/ 	.short	(.L_3382 - .L_3381)


	//   ....[0]....
.L_3381:
        /*0028*/ 	.word	0xffffffff


	//   ....[1]....
        /*002c*/ 	.word	0xffffffff


	//   ....[2]....
        /*0030*/ 	.word	0xffffffff


	//   ....[3]....
        /*0034*/ 	.word	0xffffffff


	//   ....[4]....
        /*0038*/ 	.word	0xffffffff


	//   ....[5]....
        /*003c*/ 	.word	0xffffffff


	//   ....[6]....
        /*0040*/ 	.word	0xffffffff


	//   ....[7]....
        /*0044*/ 	.word	0xffffffff


	//   ....[8]....
        /*0048*/ 	.word	0xffffffff


	//   ....[9]....
        /*004c*/ 	.word	0xffffffff


	//   ....[10]....
        /*0050*/ 	.word	0x0500004a


	//   ....[11]....
        /*0054*/ 	.word	0x0500004a


	//   ....[12]....
        /*0058*/ 	.word	0x0500004a


	//   ....[13]....
        /*005c*/ 	.word	0x0500004a


	//   ....[14]....
        /*0060*/ 	.word	0x0500004a


	//   ....[15]....
        /*0064*/ 	.word	0x0500004a


	//   ....[16]....
        /*0068*/ 	.word	0x0500004a


	//   ....[17]....
        /*006c*/ 	.word	0x0500004a


	//   ....[18]....
        /*0070*/ 	.word	0x0500004a


	//   ....[19]....
        /*0074*/ 	.word	0x0500004a


	//----- nvinfo : EIATTR_COOP_GROUP_INSTR_OFFSETS
	.align		4
.L_3382:
        /*0078*/ 	.byte	0x04, 0x28
        /*007a*/ 	.short	(.L_3384 - .L_3383)


	//   ....[0]....
.L_3383:
        /*007c*/ 	.word	0x00002920


	//   ....[1]....
        /*0080*/ 	.word	0x00002960


	//   ....[2]....
        /*0084*/ 	.word	0x00002980


	//   ....[3]....
        /*0088*/ 	.word	0x000029a0


	//   ....[4]....
        /*008c*/ 	.word	0x000029c0


	//   ....[5]....
        /*0090*/ 	.word	0x00002f30


	//   ....[6]....
        /*0094*/ 	.word	0x00002f50


	//   ....[7]....
        /*0098*/ 	.word	0x00002f70


	//   ....[8]....
        /*009c*/ 	.word	0x00002f90


	//   ....[9]....
        /*00a0*/ 	.word	0x00002fb0


	//   ....[10]....
        /*00a4*/ 	.word	0x000042b0


	//   ....[11]....
        /*00a8*/ 	.word	0x00004340


	//   ....[12]....
        /*00ac*/ 	.word	0x000043a0


	//   ....[13]....
        /*00b0*/ 	.word	0x00004400


	//   ....[14]....
        /*00b4*/ 	.word	0x00004460


	//   ....[15]....
        /*00b8*/ 	.word	0x00004a30


	//   ....[16]....
        /*00bc*/ 	.word	0x00004a90


	//   ....[17]....
        /*00c0*/ 	.word	0x00004af0


	//   ....[18]....
        /*00c4*/ 	.word	0x00004b50


	//   ....[19]....
        /*00c8*/ 	.word	0x00004bb0


	//----- nvinfo : EIATTR_VRC_CTA_INIT_COUNT
	.align		4
.L_3384:
        /*00cc*/ 	.byte	0x02, 0x4a
	.zero		1
	.zero		1


	//----- nvinfo : EIATTR_EXIT_INSTR_OFFSETS
	.align		4
        /*00d0*/ 	.byte	0x04, 0x1c
        /*00d2*/ 	.short	(.L_3386 - .L_3385)


	//   ....[0]....
.L_3385:
        /*00d4*/ 	.word	0x00000a20


	//   ....[1]....
        /*00d8*/ 	.word	0x00004250


	//----- nvinfo : EIATTR_MAX_THREADS
	.align		4
.L_3386:
        /*00dc*/ 	.byte	0x04, 0x05
        /*00de*/ 	.short	(.L_3388 - .L_3387)
.L_3387:
        /*00e0*/ 	.word	0x00000080
        /*00e4*/ 	.word	0x00000001
        /*00e8*/ 	.word	0x00000001


	//----- nvinfo : EIATTR_CRS_STACK_SIZE
	.align		4
.L_3388:
        /*00ec*/ 	.byte	0x04, 0x1e
        /*00ee*/ 	.short	(.L_3390 - .L_3389)
.L_3389:
        /*00f0*/ 	.word	0x00000000


	//----- nvinfo : EIATTR_CBANK_PARAM_SIZE
	.align		4
.L_3390:
        /*00f4*/ 	.byte	0x03, 0x19
        /*00f6*/ 	.short	0x00e8


	//----- nvinfo : EIATTR_PARAM_CBANK
	.align		4
        /*00f8*/ 	.byte	0x04, 0x0a
        /*00fa*/ 	.short	(.L_3392 - .L_3391)
	.align		4
.L_3391:
        /*00fc*/ 	.word	index@(.nv.constant0._ZN10layer_norm13ln_fwd_kernelINS_13Kernel_traitsI6__halfffffjLj1280ELj1ELj4ELj1ELj16ENS_18Kernel_traits_baseILj1280ES2_ffffjLj128EEEEELb0ELb0ELb1ELb0EEEvNS_9FwdParamsE)
        /*0100*/ 	.short	0x0380
        /*0102*/ 	.short	0x00e8


	//----- nvinfo : EIATTR_SW_WAR
	.align		4
.L_3392:
        /*0104*/ 	.byte	0x04, 0x36
        /*0106*/ 	.short	(.L_3394 - .L_3393)
.L_3393:
        /*0108*/ 	.word	0x00000008
.L_3394:


//--------------------- .nv.info._ZN10layer_norm13ln_fwd_kernelINS_13Kernel_traitsI6__halfffffjLj1280ELj1ELj4ELj1ELj16ENS_18Kernel_traits_baseILj1280ES2_ffffjLj128EEEEELb0ELb0ELb1ELb1EEEvNS_9FwdParamsE --------------------------
	.section	.nv.info._ZN10layer_norm13ln_fwd_kernelINS_13Kernel_traitsI6__halfffffjLj1280ELj1ELj4ELj1ELj16ENS_18Kernel_traits_baseILj1280ES2_ffffjLj128EEEEELb0ELb0ELb1ELb1EEEvNS_9FwdParamsE,"",@"SHT_CUDA_INFO"
	.sectionflags	@""
	.align	4


	//----- nvinfo : EIATTR_CUDA_API_VERSION
	.align		4
        /*0000*/ 	.byte	0x04, 0x37
        /*0002*/ 	.short	(.L_3396 - .L_3395)
.L_3395:
        /*0004*/ 	.word	0x00000082


	//----- nvinfo : EIATTR_KPARAM_INFO
	.align		4
.L_3396:
        /*0008*/ 	.byte	0x04, 0x17
        /*000a*/ 	.short	(.L_3398 - .L_3397)
.L_3397:
        /*000c*/ 	.word	0x00000000
        /*0010*/ 	.short	0x0000
        /*0012*/ 	.short	0x0000
        /*0014*/ 	.byte	0x00, 0xf0, 0xa1, 0x03


	//----- nvinfo : EIATTR_SPARSE_MMA_MASK
	.align		4
.L_3398:
        /*0018*/ 	.byte	0x03, 0x50
        /*001a*/ 	.short	0x0000


	//----- nvinfo : EIATTR_MAXREG_COUNT
	.align		4
        /*001c*/ 	.byte	0x03, 0x1b
        /*001e*/ 	.short	0x00ff


	//----- nvinfo : EIATTR_MERCURY_ISA_VERSION
	.align		4
        /*0020*/ 	.byte	0x03, 0x5f
        /*0022*/ 	.short	0x0101


	//----- nvinfo : EIATTR_COOP_GROUP_MASK_REGIDS
	.align		4
        /*0024*/ 	.byte	0x04, 0x29
        /*0026*/ 	.short	(.L_3400 - .L_3399)


	//   ....[0]....
.L_3399:
        /*0028*/ 	.word	0xffffffff


	//   ....[1]....
        /*002c*/ 	.word	0xffffffff


	//   ....[2]....
        /*0030*/ 	.word	0xffffffff


	//   ....[3]....
        /*0034*/ 	.word	0xffffffff


	//   ....[4]....
        /*0038*/ 	.word	0xffffffff


	//   ....[5]....
        /*003c*/ 	.word	0xffffffff


	//   ....[6]....
        /*0040*/ 	.word	0xffffffff


	//   ....[7]....
        /*0044*/ 	.word	0xffffffff


	//   ....[8]....
        /*0048*/ 	.word	0xffffffff


	//   ....[9]....
        /*004c*/ 	.word	0xffffffff


	//   ....[10]....
        /*0050*/ 	.word	0x05000068


	//   ....[11]....
        /*0054*/ 	.word	0x05000068


	//   ....[12]....
        /*0058*/ 	.word	0x05000068


	//   ....[13]....
        /*005c*/ 	.word	0x05000068


	//   ....[14]....
        /*0060*/ 	.word	0x05000068


	//   ....[15]....
        /*0064*/ 	.word	0x05000068


	//   ....[16]....
        /*0068*/ 	.word	0x05000068


	//   ....[17]....
        /*006c*/ 	.word	0x05000068


	//   ....[18]....
        /*0070*/ 	.word	0x05000068


	//   ....[19]....
        /*0074*/ 	.word	0x05000068


	//----- nvinfo : EIATTR_COOP_GROUP_INSTR_OFFSETS
	.align		4
.L_3400:
        /*0078*/ 	.byte	0x04, 0x28
        /*007a*/ 	.short	(.L_3402 - .L_3401)


	//   ....[0]....
.L_3401:
        /*007c*/ 	.word	0x00001fb0


	//   ....[1]....
        /*0080*/ 	.word	0x00001fe0


	//   ....[2]....
        /*0084*/ 	.word	0x00002000


	//   ....[3]....
        /*0088*/ 	.word	0x00002020


	//   ....[4]....
        /*008c*/ 	.word	0x00002040


	//   ....[5]....
        /*0090*/ 	.word	0x00002570


	//   ....[6]....
        /*0094*/ 	.word	0x00002590


	//   ....[7]....
        /*0098*/ 	.word	0x000025b0


	//   ....[8]....
        /*009c*/ 	.word	0x000025d0


	//   ....[9]....
        /*00a0*/ 	.word	0x000025f0


	//   ....[10]....
        /*00a4*/ 	.word	0x00003730


	//   ....[11]....
        /*00a8*/ 	.word	0x000037c0


	//   ....[12]....
        /*00ac*/ 	.word	0x00003820


	//   ....[13]....
        /*00b0*/ 	.word	0x00003880


	//   ....[14]....
        /*00b4*/ 	.word	0x000038e0


	//   ....[15]....
        /*00b8*/ 	.word	0x00003e50


	//   ....[16]....
        /*00bc*/ 	.word	0x00003eb0


	//   ....[17]....
        /*00c0*/ 	.word	0x00003f10


	//   ....[18]....
        /*00c4*/ 	.word	0x00003f70


	//   ....[19]....
        /*00c8*/ 	.word	0x00003fd0


	//----- nvinfo : EIATTR_VRC_CTA_INIT_COUNT
	.align		4
.L_3402:
        /*00cc*/ 	.byte	0x02, 0x4a
	.zero		1
	.zero		1


	//----- nvinfo : EIATTR_EXIT_INSTR_OFFSETS
	.align		4
        /*00d0*/ 	.byte	0x04, 0x1c
        /*00d2*/ 	.short	(.L_3404 - .L_3403)


	//   ....[0]....
.L_3403:
        /*00d4*/ 	.word	0x000003d0


	//   ....[1]....
        /*00d8*/ 	.word	0x000036d0


	//----- nvinfo : EIATTR_MAX_THREADS
	.align		4
.L_3404:
        /*00dc*/ 	.byte	0x04, 0x05
        /*00de*/ 	.short	(.L_3406 - .L_3405)
.L_3405:
        /*00e0*/ 	.word	0x00000080
        /*00e4*/ 	.word	0x00000001
        /*00e8*/ 	.word	0x00000001


	//----- nvinfo : EIATTR_CRS_STACK_SIZE
	.align		4
.L_3406:
        /*00ec*/ 	.byte	0x04, 0x1e
        /*00ee*/ 	.short	(.L_3408 - .L_3407)
.L_3407:
        /*00f0*/ 	.word	0x00000000


	//----- nvinfo : EIATTR_CBANK_PARAM_SIZE
	.align		4
.L_3408:
        /*00f4*/ 	.byte	0x03, 0x19
        /*00f6*/ 	.short	0x00e8


	//----- nvinfo : EIATTR_PARAM_CBANK
	.align		4
        /*00f8*/ 	.byte	0x04, 0x0a
        /*00fa*/ 	.short	(.L_3410 - .L_3409)
	.align		4
.L_3409:
        /*00fc*/ 	.word	index@(.nv.constant0._ZN10layer_norm13ln_fwd_kernelINS_13Kernel_traitsI6__halfffffjLj1280ELj1ELj4ELj1ELj16ENS_18Kernel_traits_baseILj1280ES2_ffffjLj128EEEEELb0ELb0ELb1ELb1EEEvNS_9FwdParamsE)
        /*0100*/ 	.short	0x0380
        /*0102*/ 	.short	0x00e8


	//----- nvinfo : EIATTR_SW_WAR
	.align		4
.L_3410:
        /*0104*/ 	.byte	0x04, 0x36
        /*0106*/ 	.short	(.L_3412 - .L_3411)
.L_3411:
        /*0108*/ 	.word	0x00000008
.L_3412:


//--------------------- .nv.info._ZN10layer_norm13ln_fwd_kernelINS_13Kernel_traitsI6__halfffffjLj1280ELj1ELj4ELj1ELj16ENS_18Kernel_traits_baseILj1280ES2_ffffjLj128EEEEELb0ELb1ELb0ELb0EEEvNS_9FwdParamsE --------------------------
	.section	.nv.info._ZN10layer_norm13ln_fwd_kernelINS_13Kernel_traitsI6__halfffffjLj1280ELj1ELj4ELj1ELj16ENS_18Kernel_traits_baseILj1280ES2_ffffjLj128EEEEELb0ELb1ELb0ELb0EEEvNS_9FwdParamsE,"",@"SHT_CUDA_INFO"
	.sectionflags	@""
	.align	4


	//----- nvinfo : EIATTR_CUDA_API_VERSION
	.align		4
        /*0000*/ 	.byte	0x04, 0x37
        /*0002*/ 	.short	(.L_3414 - .L_3413)
.L_3413:
        /*0004*/ 	.word	0x00000082


	//----- nvinfo : EIATTR_KPARAM_INFO
	.align		4
.L_3414:
        /*0008*/ 	.byte	0x04, 0x17
        /*000a*/ 	.short	(.L_3416 - .L_3415)
.L_3415:
        /*000c*/ 	.word	0x00000000
        /*0010*/ 	.short	0x0000
        /*0012*/ 	.short	0x0000
        /*0014*/ 	.byte	0x00, 0xf0, 0xa1, 0x03


	//----- nvinfo : EIATTR_SPARSE_MMA_MASK
	.align		4
.L_3416:
        /*0018*/ 	.byte	0x03, 0x50
        /*001a*/ 	.short	0x0000


	//----- nvinfo : EIATTR_MAXREG_COUNT
	.align		4
        /*001c*/ 	.byte	0x03, 0x1b
        /*001e*/ 	.short	0x00ff


	//----- nvinfo : EIATTR_MERCURY_ISA_VERSION
	.align		4
        /*0020*/ 	.byte	0x03, 0x5f
        /*0022*/ 	.short	0x0101


	//----- nvinfo : EIATTR_COOP_GROUP_MASK_REGIDS
	.align		4
        /*0024*/ 	.byte	0x04, 0x29
        /*0026*/ 	.short	(.L_3418 - .L_3417)


	//   ....[0]....
.L_3417:
        /*0028*/ 	.word	0xffffffff


	//   ....[1]....
        /*002c*/ 	.word	0xffffffff


	//   ....[2]....
        /*0030*/ 	.word	0xffffffff


	//   ....[3]....
        /*0034*/ 	.word	0xffffffff


	//   ....[4]....
        /*0038*/ 	.word	0xffffffff


	//   ....[5]....
        /*003c*/ 	.word	0xffffffff


	//   ....[6]....
        /*0040*/ 	.word	0xffffffff


	//   ....[7]....
        /*0044*/ 	.word	0xffffffff


	//   ....[8]....
        /*0048*/ 	.word	0xffffffff


	//   ....[9]....
        /*004c*/ 	.word	0xffffffff


	//   ....[10]....
        /*0050*/ 	.word	0x05000069


	//   ....[11]....
        /*0054*/ 	.word	0x05000069


	//   ....[12]....
        /*0058*/ 	.word	0x05000069


	//   ....[13]....
        /*005c*/ 	.word	0x05000069


	//   ....[14]....
        /*0060*/ 	.word	0x05000069


	//   ....[15]....
        /*0064*/ 	.word	0x05000069


	//   ....[16]....
        /*0068*/ 	.word	0x05000069


	//   ....[17]....
        /*006c*/ 	.word	0x05000069


	//   ....[18]....
        /*0070*/ 	.word	0x05000069


	//   ....[19]....
        /*0074*/ 	.word	0x05000069


	//----- nvinfo : EIATTR_COOP_GROUP_INSTR_OFFSETS
	.align		4
.L_3418:
        /*0078*/ 	.byte	0x04, 0x28
        /*007a*/ 	.short	(.L_3420 - .L_3419)


	//   ....[0]....
.L_3419:
        /*007c*/ 	.word	0x00003720


	//   ....[1]....
        /*0080*/ 	.word	0x00003760


	//   ....[2]....
        /*0084*/ 	.word	0x00003780


	//   ....[3]....
        /*0088*/ 	.word	0x000037a0


	//   ....[4]....
        /*008c*/ 	.word	0x000037c0


	//   ....[5]....
        /*0090*/ 	.word	0x00003d30


	//   ....[6]....
        /*0094*/ 	.word	0x00003d50


	//   ....[7]....
        /*0098*/ 	.word	0x00003d70


	//   ....[8]....
        /*009c*/ 	.word	0x00003d90


	//   ....[9]....
        /*00a0*/ 	.word	0x00003db0


	//   ....[10]....
        /*00a4*/ 	.word	0x00005040


	//   ....[11]....
        /*00a8*/ 	.word	0x000050d0


	//   ....[12]....
        /*00ac*/ 	.word	0x00005130


	//   ....[13]....
        /*00b0*/ 	.word	0x00005190


	//   ....[14]....
        /*00b4*/ 	.word	0x000051f0


	//   ....[15]....
        /*00b8*/ 	.word	0x000057c0


	//   ....[16]....
        /*00bc*/ 	.word	0x00005820


	//   ....[17]....
        /*00c0*/ 	.word	0x00005880


	//   ....[18]....
        /*00c4*/ 	.word	0x000058e0


	//   ....[19]....
        /*00c8*/ 	.word	0x00005940


	//----- nvinfo : EIATTR_VRC_CTA_INIT_COUNT
	.align		4
.L_3420:
        /*00cc*/ 	.byte	0x02, 0x4a
	.zero		1
	.zero		1


	//----- nvinfo : EIATTR_EXIT_INSTR_OFFSETS
	.align		4
        /*00d0*/ 	.byte	0x04, 0x1c
        /*00d2*/ 	.short	(.L_3422 - .L_3421)


	//   ....[0]....
.L_3421:
        /*00d4*/ 	.word	0x00000de0


	//   ....[1]....
        /*00d8*/ 	.word	0x00004fd0


	//----- nvinfo : EIATTR_MAX_THREADS
	.align		4
.L_3422:
        /*00dc*/ 	.byte	0x04, 0x05
        /*00de*/ 	.short	(.L_3424 - .L_3423)
.L_3423:
        /*00e0*/ 	.word	0x00000080
        /*00e4*/ 	.word	0x00000001
        /*00e8*/ 	.word	0x00000001


	//----- nvinfo : EIATTR_CRS_STACK_SIZE
	.align		4
.L_3424:
        /*00ec*/ 	.byte	0x04, 0x1e
        /*00ee*/ 	.short	(.L_3426 - .L_3425)
.L_3425:
        /*00f0*/ 	.word	0x00000000


	//----- nvinfo : EIATTR_CBANK_PARAM_SIZE
	.align		4
.L_3426:
        /*00f4*/ 	.byte	0x03, 0x19
        /*00f6*/ 	.short	0x00e8


	//----- nvinfo : EIATTR_PARAM_CBANK
	.align		4
        /*00f8*/ 	.byte	0x04, 0x0a
        /*00fa*/ 	.short	(.L_3428 - .L_3427)
	.align		4
.L_3427:
        /*00fc*/ 	.word	index@(.nv.constant0._ZN10layer_norm13ln_fwd_kernelINS_13Kernel_traitsI6__halfffffjLj1280ELj1ELj4ELj1ELj16ENS_18Kernel_traits_baseILj1280ES2_ffffjLj128EEEEELb0ELb1ELb0ELb0EEEvNS_9FwdParamsE)
        /*0100*/ 	.short	0x0380
        /*0102*/ 	.short	0x00e8


	//----- nvinfo : EIATTR_SW_WAR
	.align		4
.L_3428:
        /*0104*/ 	.byte	0x04, 0x36
        /*0106*/ 	.short	(.L_3430 - .L_3429)
.L_3429:
        /*0108*/ 	.word	0x00000008
.L_3430:


//--------------------- .nv.info._ZN10layer_norm13ln_fwd_kernelINS_13Kernel_traitsI6__halfffffjLj1280ELj1ELj4ELj1ELj16ENS_18Kernel_traits_baseILj1280ES2_ffffjLj128EEEEELb0ELb1ELb0ELb1EEEvNS_9FwdParamsE --------------------------
	.section	.nv.info._ZN10layer_norm13ln_fwd_kernelINS_13Kernel_traitsI6__halfffffjLj1280ELj1ELj4ELj1ELj16ENS_18Kernel_traits_baseILj1280ES2_ffffjLj128EEEEELb0ELb1ELb0ELb1EEEvNS_9FwdParamsE,"",@"SHT_CUDA_INFO"
	.sectionflags	@""
	.align	4


	//----- nvinfo : EIATTR_CUDA_API_VERSION
	.align		4
        /*0000*/ 	.byte	0x04, 0x37
        /*0002*/ 	.short	(.L_3432 - .L_3431)
.L_3431:
        /*0004*/ 	.word	0x00000082


	//----- nvinfo : EIATTR_KPARAM_INFO
	.align		4
.L_3432:
        /*0008*/ 	.byte	0x04, 0x17
        /*000a*/ 	.short	(.L_3434 - .L_3433)
.L_3433:
        /*000c*/ 	.word	0x00000000
        /*0010*/ 	.short	0x0000
        /*0012*/ 	.short	0x0000
        /*0014*/ 	.byte	0x00, 0xf0, 0xa1, 0x03


	//----- nvinfo : EIATTR_SPARSE_MMA_MASK
	.align		4
.L_3434:
        /*0018*/ 	.byte	0x03, 0x50
        /*001a*/ 	.short	0x0000


	//----- nvinfo : EIATTR_MAXREG_COUNT
	.align		4
        /*001c*/ 	.byte	0x03, 0x1b
        /*001e*/ 	.short	0x00ff


	//----- nvinfo : EIATTR_MERCURY_ISA_VERSION
	.align		4
        /*0020*/ 	.byte	0x03, 0x5f
        /*0022*/ 	.short	0x0101


	//----- nvinfo : EIATTR_COOP_GROUP_MASK_REGIDS
	.align		4
        /*0024*/ 	.byte	0x04, 0x29
        /*0026*/ 	.short	(.L_3436 - .L_3435)


	//   ....[0]....
.L_3435:
        /*0028*/ 	.word	0xffffffff


	//   ....[1]....
        /*002c*/ 	.word	0xffffffff


	//   ....[2]....
        /*0030*/ 	.word	0xffffffff


	//   ....[3]....
        /*0034*/ 	.word	0xffffffff


	//   ....[4]....
        /*0038*/ 	.word	0xffffffff


	//   ....[5]....
        /*003c*/ 	.word	0xffffffff


	//   ....[6]....
        /*0040*/ 	.word	0xffffffff


	//   ....[7]....
        /*0044*/ 	.word	0xffffffff


	//   ....[8]....
        /*0048*/ 	.word	0xffffffff


	//   ....[9]....
        /*004c*/ 	.word	0xffffffff


	//   ....[10]....
        /*0050*/ 	.word	0xffffffff


	//   ....[11]....
        /*0054*/ 	.word	0xffffffff


	//   ....[12]....
        /*0058*/ 	.word	0xffffffff


	//   ....[13]....
        /*005c*/ 	.word	0xffffffff


	//   ....[14]....
        /*0060*/ 	.word	0xffffffff


	//   ....[15]....
        /*0064*/ 	.word	0xffffffff


	//   ....[16]....
        /*0068*/ 	.word	0xffffffff


	//   ....[17]....
        /*006c*/ 	.word	0xffffffff


	//   ....[18]....
        /*0070*/ 	.word	0xffffffff


	//   ....[19]....
        /*0074*/ 	.word	0xffffffff


	//   ....[20]....
        /*0078*/ 	.word	0x05000053


	//   ....[21]....
        /*007c*/ 	.word	0x05000053


	//   ....[22]....
        /*0080*/ 	.word	0x05000053


	//   ....[23]....
        /*0084*/ 	.word	0x05000053


	//   ....[24]....
        /*0088*/ 	.word	0x05000053


	//   ....[25]....
        /*008c*/ 	.word	0x05000053


	//   ....[26]....
        /*0090*/ 	.word	0x05000053


	//   ....[27]....
        /*0094*/ 	.word	0x05000053


	//   ....[28]....
        /*0098*/ 	.word	0x05000053


	//   ....[29]....
        /*009c*/ 	.word	0x05000053


	//   ....[30]....
        /*00a0*/ 	.word	0x05000053


	//   ....[31]....
        /*00a4*/ 	.word	0x05000053


	//   ....[32]....
        /*00a8*/ 	.word	0x05000053


	//   ....[33]....
        /*00ac*/ 	.word	0x05000053


	//   ....[34]....
        /*00b0*/ 	.word	0x05000053


	//   ....[35]....
        /*00b4*/ 	.word	0x05000053


	//   ....[36]....
        /*00b8*/ 	.word	0x05000053


	//   ....[37]....
        /*00bc*/ 	.word	0x05000053


	//   ....[38]....
        /*00c0*/ 	.word	0x05000053


	//   ....[39]....
        /*00c4*/ 	.word	0x05000053


	//----- nvinfo : EIATTR_COOP_GROUP_INSTR_OFFSETS
	.align		4
.L_3436:
        /*00c8*/ 	.byte	0x04, 0x28
        /*00ca*/ 	.short	(.L_3438 - .L_3437)


	//   ....[0]....
.L_3437:
        /*00cc*/ 	.word	0x00002070


	//   ....[1]....
        /*00d0*/ 	.word	0x000020a0


	//   ....[2]....
        /*00d4*/ 	.word	0x000020c0


	//   ....[3]....
        /*00d8*/ 	.word	0x000020e0


	//   ....[4]....
        /*00dc*/ 	.word	0x00002100


	//   ....[5]....
        /*00e0*/ 	.word	0x00002630


	//   ....[6]....
        /*00e4*/ 	.word	0x00002650


	//   ....[7]....
        /*00e8*/ 	.word	0x00002670


	//   ....[8]....
        /*00ec*/ 	.word	0x00002690


	//   ....[9]....
        /*00f0*/ 	.word	0x000026b0


	//   ....[10]....
        /*00f4*/ 	.word	0x000054e0


	//   ....[11]....
        /*00f8*/ 	.word	0x00005510


	//   ....[12]....
        /*00fc*/ 	.word	0x00005530


	//   ....[13]....
        /*0100*/ 	.word	0x00005550


	//   ....[14]....
        /*0104*/ 	.word	0x00005570


	//   ....[15]....
        /*0108*/ 	.word	0x00005aa0


	//   ....[16]....
        /*010c*/ 	.word	0x00005ac0


	//   ....[17]....
        /*0110*/ 	.word	0x00005ae0


	//   ....[18]....
        /*0114*/ 	.word	0x00005b00


	//   ....[19]....
        /*0118*/ 	.word	0x00005b20


	//   ....[20]....
        /*011c*/ 	.word	0x00006aa0


	//   ....[21]....
        /*0120*/ 	.word	0x00006b30


	//   ....[22]....
        /*0124*/ 	.word	0x00006b80


	//   ....[23]....
        /*0128*/ 	.word	0x00006bd0


	//   ....[24]....
        /*012c*/ 	.word	0x00006c20


	//   ....[25]....
        /*0130*/ 	.word	0x00007180


	//   ....[26]....
        /*0134*/ 	.word	0x000071d0


	//   ....[27]....
        /*0138*/ 	.word	0x00007220


	//   ....[28]....
        /*013c*/ 	.word	0x00007270


	//   ....[29]....
        /*0140*/ 	.word	0x000072c0


	//   ....[30]....
        /*0144*/ 	.word	0x00007340


	//   ....[31]....
        /*0148*/ 	.word	0x000073d0


	//   ....[32]....
        /*014c*/ 	.word	0x00007420


	//   ....[33]....
        /*0150*/ 	.word	0x00007470


	//   ....[34]....
        /*0154*/ 	.word	0x000074c0


	//   ....[35]....
        /*0158*/ 	.word	0x00007a20


	//   ....[36]....
        /*015c*/ 	.word	0x00007a70


	//   ....[37]....
        /*0160*/ 	.word	0x00007ac0


	//   ....[38]....
        /*0164*/ 	.word	0x00007b10


	//   ....[39]....
        /*0168*/ 	.word	0x00007b60


	//----- nvinfo : EIATTR_VRC_CTA_INIT_COUNT
	.align		4
.L_3438:
        /*016c*/ 	.byte	0x02, 0x4a
	.zero		1
	.zero		1


	//----- nvinfo : EIATTR_EXIT_INSTR_OFFSETS
	.align		4
        /*0170*/ 	.byte	0x04, 0x1c
        /*0172*/ 	.short	(.L_3440 - .L_3439)


	//   ....[0]....
.L_3439:
        /*0174*/ 	.word	0x00000550


	//   ....[1]....
        /*0178*/ 	.word	0x000035b0


	//   ....[2]....
        /*017c*/ 	.word	0x00006a40


	//----- nvinfo : EIATTR_MAX_THREADS
	.align		4
.L_3440:
        /*0180*/ 	.byte	0x04, 0x05
        /*0182*/ 	.short	(.L_3442 - .L_3441)
.L_3441:
        /*0184*/ 	.word	0x00000080
        /*0188*/ 	.word	0x00000001
        /*018c*/ 	.word	0x00000001


	//----- nvinfo : EIATTR_CRS_STACK_SIZE
	.align		4
.L_3442:
        /*0190*/ 	.byte	0x04, 0x1e
        /*0192*/ 	.short	(.L_3444 - .L_3443)
.L_3443:
        /*0194*/ 	.word	0x00000000


	//----- nvinfo : EIATTR_CBANK_PARAM_SIZE
	.align		4
.L_3444:
        /*0198*/ 	.byte	0x03, 0x19
        /*019a*/ 	.short	0x00e8


	//----- nvinfo : EIATTR_PARAM_CBANK
	.align		4
        /*019c*/ 	.byte	0x04, 0x0a
        /*019e*/ 	.short	(.L_3446 - .L_3445)
	.align		4
.L_3445:
        /*01a0*/ 	.word	index@(.nv.constant0._ZN10layer_norm13ln_fwd_kernelINS_13Kernel_traitsI6__halfffffjLj1280ELj1ELj4ELj1ELj16ENS_18Kernel_traits_baseILj1280ES2_ffffjLj128EEEEELb0ELb1ELb0ELb1EEEvNS_9FwdParamsE)
        /*01a4*/ 	.short	0x0380
        /*01a6*/ 	.short	0x00e8


	//----- nvinfo : EIATTR_SW_WAR
	.align		4
.L_3446:
        /*01a8*/ 	.byte	0x04, 0x36
        /*01aa*/ 	.short	(.L_3448 - .L_3447)
.L_3447:
        /*01ac*/ 	.word	0x00000008
.L_3448:


//--------------------- .nv.info._ZN10layer_norm13ln_fwd_kernelINS_13Kernel_traitsI6__halfffffjLj1280ELj1ELj4ELj1ELj16ENS_18Kernel_traits_baseILj1280ES2_ffffjLj128EEEEELb0ELb1ELb1ELb0EEEvNS_9FwdParamsE --------------------------
	.section	.nv.info._ZN10layer_norm13ln_fwd_kernelINS_13Kernel_traitsI6__halfffffjLj1280ELj1ELj4ELj1ELj16ENS_18Kernel_traits_baseILj1280ES2_ffffjLj128EEEEELb0ELb1ELb1ELb0EEEvNS_9FwdParamsE,"",@"SHT_CUDA_INFO"
	.sectionflags	@""
	.align	4


	//----- nvinfo : EIATTR_CUDA_API_VERSION
	.align		4
        /*0000*/ 	.byte	0x04, 0x37
        /*0002*/ 	.short	(.L_3450 - .L_3449)
.L_3449:
        /*0004*/ 	.word	0x00000082


	//----- nvinfo : EIATTR_KPARAM_INFO
	.align		4
.L_3450:
        /*0008*/ 	.byte	0x04, 0x17
        /*000a*/ 	.short	(.L_3452 - .L_3451)
.L_3451:
        /*000c*/ 	.word	0x00000000
        /*0010*/ 	.short	0x0000
        /*0012*/ 	.short	0x0000
        /*0014*/ 	.byte	0x00, 0xf0, 0xa1, 0x03


	//----- nvinfo : EIATTR_SPARSE_MMA_MASK
	.align		4
.L_3452:
        /*0018*/ 	.byte	0x03, 0x50
        /*001a*/ 	.short	0x0000


	//----- nvinfo : EIATTR_MAXREG_COUNT
	.align		4
        /*001c*/ 	.byte	0x03, 0x1b
        /*001e*/ 	.short	0x00ff


	//----- nvinfo : EIATTR_MERCURY_ISA_VERSION
	.align		4
        /*0020*/ 	.byte	0x03, 0x5f
        /*0022*/ 	.short	0x0101


	//----- nvinfo : EIATTR_COOP_GROUP_MASK_REGIDS
	.align		4
        /*0024*/ 	.byte	0x04, 0x29
        /*0026*/ 	.short	(.L_3454 - .L_3453)


	//   ....[0]....
.L_3453:
        /*0028*/ 	.word	0xffffffff


	//   ....[1]....
        /*002c*/ 	.word	0xffffffff


	//   ....[2]....
        /*0030*/ 	.word	0xffffffff


	//   ....[3]....
        /*0034*/ 	.word	0xffffffff


	//   ....[4]....
        /*0038*/ 	.word	0xffffffff


	//   ....[5]....
        /*003c*/ 	.word	0xffffffff


	//   ....[6]....
        /*0040*/ 	.word	0xffffffff


	//   ....[7]....
        /*0044*/ 	.word	0xffffffff


	//   ....[8]....
        /*0048*/ 	.word	0xffffffff


	//   ....[9]....
        /*004c*/ 	.word	0xffffffff


	//   ....[10]....
        /*0050*/ 	.word	0x05000037


	//   ....[11]....
        /*0054*/ 	.word	0x05000037


	//   ....[12]....
        /*0058*/ 	.word	0x05000037


	//   ....[13]....
        /*005c*/ 	.word	0x05000037


	//   ....[14]....
        /*0060*/ 	.word	0x05000037


	//   ....[15]....
        /*0064*/ 	.word	0x05000037


	//   ....[16]....
        /*0068*/ 	.word	0x05000037


	//   ....[17]....
        /*006c*/ 	.word	0x05000037


	//   ....[18]....
        /*0070*/ 	.word	0x05000037


	//   ....[19]....
        /*0074*/ 	.word	0x05000037


	//----- nvinfo : EIATTR_COOP_GROUP_INSTR_OFFSETS
	.align		4
.L_3454:
        /*0078*/ 	.byte	0x04, 0x28
        /*007a*/ 	.short	(.L_3456 - .L_3455)


	//   ....[0]....
.L_3455:
        /*007c*/ 	.word	0x000042f0


	//   ....[1]....
        /*0080*/ 	.word	0x00004330


	//   ....[2]....
        /*0084*/ 	.word	0x00004350


	//   ....[3]....
        /*0088*/ 	.word	0x00004370


	//   ....[4]....
        /*008c*/ 	.word	0x00004390


	//   ....[5]....
        /*0090*/ 	.word	0x00004900


	//   ....[6]....
        /*0094*/ 	.word	0x00004920


	//   ....[7]....
        /*0098*/ 	.word	0x00004940


	//   ....[8]....
        /*009c*/ 	.word	0x00004960


	//   ....[9]....
        /*00a0*/ 	.word	0x00004980


	//   ....[10]....
        /*00a4*/ 	.word	0x00005c80


	//   ....[11]....
        /*00a8*/ 	.word	0x00005d10


	//   ....[12]....
        /*00ac*/ 	.word	0x00005d70


	//   ....[13]....
        /*00b0*/ 	.word	0x00005dd0


	//   ....[14]....
        /*00b4*/ 	.word	0x00005e30


	//   ....[15]....
        /*00b8*/ 	.word	0x00006400


	//   ....[16]....
        /*00bc*/ 	.word	0x00006460


	//   ....[17]....
        /*00c0*/ 	.word	0x000064c0


	//   ....[18]....
        /*00c4*/ 	.word	0x00006520


	//   ....[19]....
        /*00c8*/ 	.word	0x00006580


	//----- nvinfo : EIATTR_VRC_CTA_INIT_COUNT
	.align		4
.L_3456:
        /*00cc*/ 	.byte	0x02, 0x4a
	.zero		1
	.zero		1


	//----- nvinfo : EIATTR_EXIT_INSTR_OFFSETS
	.align		4
        /*00d0*/ 	.byte	0x04, 0x1c
        /*00d2*/ 	.short	(.L_3458 - .L_3457)


	//   ....[0]....
.L_3457:
        /*00d4*/ 	.word	0x00000de0


	//   ....[1]....
        /*00d8*/ 	.word	0x00005c20


	//----- nvinfo : EIATTR_MAX_THREADS
	.align		4
.L_3458:
        /*00dc*/ 	.byte	0x04, 0x05
        /*00de*/ 	.short	(.L_3460 - .L_3459)
.L_3459:
        /*00e0*/ 	.word	0x00000080
        /*00e4*/ 	.word	0x00000001
        /*00e8*/ 	.word	0x00000001


	//----- nvinfo : EIATTR_CRS_STACK_SIZE
	.align		4
.L_3460:
        /*00ec*/ 	.byte	0x04, 0x1e
        /*00ee*/ 	.short	(.L_3462 - .L_3461)
.L_3461:
        /*00f0*/ 	.word	0x00000000


	//----- nvinfo : EIATTR_CBANK_PARAM_SIZE
	.align		4
.L_3462:
        /*00f4*/ 	.byte	0x03, 0x19
        /*00f6*/ 	.short	0x00e8


	//----- nvinfo : EIATTR_PARAM_CBANK
	.align		4
        /*00f8*/ 	.byte	0x04, 0x0a
        /*00fa*/ 	.short	(.L_3464 - .L_3463)
	.align		4
.L_3463:
        /*00fc*/ 	.word	index@(.nv.constant0._ZN10layer_norm13ln_fwd_kernelINS_13Kernel_traitsI6__halfffffjLj1280ELj1ELj4ELj1ELj16ENS_18Kernel_traits_baseILj1280ES2_ffffjLj128EEEEELb0ELb1ELb1ELb0EEEvNS_9FwdParamsE)
        /*0100*/ 	.short	0x0380
        /*0102*/ 	.short	0x00e8


	//----- nvinfo : EIATTR_SW_WAR
	.align		4
.L_3464:
        /*0104*/ 	.byte	0x04, 0x36
        /*0106*/ 	.short	(.L_3466 - .L_3465)
.L_3465:
        /*0108*/ 	.word	0x00000008
.L_3466:


//--------------------- .nv.info._ZN10layer_norm13ln_fwd_kernelINS_13Kernel_traitsI6__halfffffjLj1280ELj1ELj4ELj1ELj16ENS_18Kernel_traits_baseILj1280ES2_ffffjLj128EEEEELb0ELb1ELb1ELb1EEEvNS_9FwdParamsE --------------------------
	.section	.nv.info._ZN10layer_norm13ln_fwd_kernelINS_13Kernel_traitsI6__halfffffjLj1280ELj1ELj4ELj1ELj16ENS_18Kernel_traits_baseILj1280ES2_ffffjLj128EEEEELb0ELb1ELb1ELb1EEEvNS_9FwdParamsE,"",@"SHT_CUDA_INFO"
	.sectionflags	@""
	.align	4


	//----- nvinfo : EIATTR_CUDA_API_VERSION
	.align		4
        /*0000*/ 	.byte	0x04, 0x37
        /*0002*/ 	.short	(.L_3468 - .L_3467)
.L_3467:
        /*0004*/ 	.word	0x00000082


	//----- nvinfo : EIATTR_KPARAM_INFO
	.align		4
.L_3468:
        /*0008*/ 	.byte	0x04, 0x17
        /*000a*/ 	.short	(.L_3470 - .L_3469)
.L_3469:
        /*000c*/ 	.word	0x00000000
        /*0010*/ 	.short	0x0000
        /*0012*/ 	.short	0x0000
        /*0014*/ 	.byte	0x00, 0xf0, 0xa1, 0x03


	//----- nvinfo : EIATTR_SPARSE_MMA_MASK
	.align		4
.L_3470:
        /*0018*/ 	.byte	0x03, 0x50
        /*001a*/ 	.short	0x0000


	//----- nvinfo : EIATTR_MAXREG_COUNT
	.align		4
        /*001c*/ 	.byte	0x03, 0x1b
        /*001e*/ 	.short	0x00ff


	//----- nvinfo : EIATTR_MERCURY_ISA_VERSION
	.align		4
        /*0020*/ 	.byte	0x03, 0x5f
        /*0022*/ 	.short	0x0101


	//----- nvinfo : EIATTR_COOP_GROUP_MASK_REGIDS
	.align		4
        /*0024*/ 	.byte	0x04, 0x29
        /*0026*/ 	.short	(.L_3472 - .L_3471)


	//   ....[0]....
.L_3471:
        /*0028*/ 	.word	0xffffffff


	//   ....[1]....
        /*002c*/ 	.word	0xffffffff


	//   ....[2]....
        /*0030*/ 	.word	0xffffffff


	//   ....[3]....
        /*0034*/ 	.word	0xffffffff


	//   ....[4]....
        /*0038*/ 	.word	0xffffffff


	//   ....[5]....
        /*003c*/ 	.word	0xffffffff


	//   ....[6]....
        /*0040*/ 	.word	0xffffffff


	//   ....[7]....
        /*0044*/ 	.word	0xffffffff


	//   ....[8]....
        /*0048*/ 	.word	0xffffffff


	//   ....[9]....
        /*004c*/ 	.word	0xffffffff


	//   ....[10]....
        /*0050*/ 	.word	0x0500007d


	//   ....[11]....
        /*0054*/ 	.word	0x0500007d


	//   ....[12]....
        /*0058*/ 	.word	0x0500007d


	//   ....[13]....
        /*005c*/ 	.word	0x0500007d


	//   ....[14]....
        /*0060*/ 	.word	0x0500007d


	//   ....[15]....
        /*0064*/ 	.word	0x0500007d


	//   ....[16]....
        /*0068*/ 	.word	0x0500007d


	//   ....[17]....
        /*006c*/ 	.word	0x0500007d


	//   ....[18]....
        /*0070*/ 	.word	0x0500007d


	//   ....[19]....
        /*0074*/ 	.word	0x0500007d


	//----- nvinfo : EIATTR_COOP_GROUP_INSTR_OFFSETS
	.align		4
.L_3472:
        /*0078*/ 	.byte	0x04, 0x28
        /*007a*/ 	.short	(.L_3474 - .L_3473)


	//   ....[0]....
.L_3473:
        /*007c*/ 	.word	0x00003470


	//   ....[1]....
        /*0080*/ 	.word	0x000034a0


	//   ....[2]....
        /*0084*/ 	.word	0x000034c0


	//   ....[3]....
        /*0088*/ 	.word	0x000034e0


	//   ....[4]....
        /*008c*/ 	.word	0x00003500


	//   ....[5]....
        /*0090*/ 	.word	0x00003a30


	//   ....[6]....
        /*0094*/ 	.word	0x00003a50


	//   ....[7]....
        /*0098*/ 	.word	0x00003a70


	//   ....[8]....
        /*009c*/ 	.word	0x00003a90


	//   ....[9]....
        /*00a0*/ 	.word	0x00003ab0


	//   ....[10]....
        /*00a4*/ 	.word	0x00004b70


	//   ....[11]....
        /*00a8*/ 	.word	0x00004c10


	//   ....[12]....
        /*00ac*/ 	.word	0x00004c70


	//   ....[13]....
        /*00b0*/ 	.word	0x00004cd0


	//   ....[14]....
        /*00b4*/ 	.word	0x00004d30


	//   ....[15]....
        /*00b8*/ 	.word	0x000052b0


	//   ....[16]....
        /*00bc*/ 	.word	0x00005310


	//   ....[17]....
        /*00c0*/ 	.word	0x00005370


	//   ....[18]....
        /*00c4*/ 	.word	0x000053d0


	//   ....[19]....
        /*00c8*/ 	.word	0x00005430


	//----- nvinfo : EIATTR_VRC_CTA_INIT_COUNT
	.align		4
.L_3474:
        /*00cc*/ 	.byte	0x02, 0x4a
	.zero		1
	.zero		1


	//----- nvinfo : EIATTR_EXIT_INSTR_OFFSETS
	.align		4
        /*00d0*/ 	.byte	0x04, 0x1c
        /*00d2*/ 	.short	(.L_3476 - .L_3475)


	//   ....[0]....
.L_3475:
        /*00d4*/ 	.word	0x00000550


	//   ....[1]....
        /*00d8*/ 	.word	0x00004b00


	//----- nvinfo : EIATTR_MAX_THREADS
	.align		4
.L_3476:
        /*00dc*/ 	.byte	0x04, 0x05
        /*00de*/ 	.short	(.L_3478 - .L_3477)
.L_3477:
        /*00e0*/ 	.word	0x00000080
        /*00e4*/ 	.word	0x00000001
        /*00e8*/ 	.word	0x00000001


	//----- nvinfo : EIATTR_CRS_STACK_SIZE
	.align		4
.L_3478:
        /*00ec*/ 	.byte	0x04, 0x1e
        /*00ee*/ 	.short	(.L_3480 - .L_3479)
.L_3479:
        /*00f0*/ 	.word	0x00000000


	//----- nvinfo : EIATTR_CBANK_PARAM_SIZE
	.align		4
.L_3480:
        /*00f4*/ 	.byte	0x03, 0x19
        /*00f6*/ 	.short	0x00e8


	//----- nvinfo : EIATTR_PARAM_CBANK
	.align		4
        /*00f8*/ 	.byte	0x04, 0x0a
        /*00fa*/ 	.short	(.L_3482 - .L_3481)
	.align		4
.L_3481:
        /*00fc*/ 	.word	index@(.nv.constant0._ZN10layer_norm13ln_fwd_kernelINS_13Kernel_traitsI6__halfffffjLj1280ELj1ELj4ELj1ELj16ENS_18Kernel_traits_baseILj1280ES2_ffffjLj128EEEEELb0ELb1ELb1ELb1EEEvNS_9FwdParamsE)
        /*0100*/ 	.short	0x0380
        /*0102*/ 	.short	0x00e8


	//----- nvinfo : EIATTR_SW_WAR
	.align		4
.L_3482:
        /*0104*/ 	.byte	0x04, 0x36
        /*0106*/ 	.short	(.L_3484 - .L_3483)
.L_3483:
        /*0108*/ 	.word	0x00000008
.L_3484:


//--------------------- .nv.info._ZN10layer_norm13ln_fwd_kernelINS_13Kernel_traitsI6__halfffffjLj1280ELj1ELj4ELj1ELj16ENS_18Kernel_traits_baseILj1280ES2_ffffjLj128EEEEELb1ELb0ELb0ELb0EEEvNS_9FwdParamsE --------------------------
	.section	.nv.info._ZN10layer_norm13ln_fwd_kernelINS_13Kernel_traitsI6__halfffffjLj1280ELj1ELj4ELj1ELj16ENS_18Kernel_traits_baseILj1280ES2_ffffjLj128EEEEELb1ELb0ELb0ELb0EEEvNS_9FwdParamsE,"",@"SHT_CUDA_INFO"
	.sectionflags	@""
	.align	4


	//----- nvinfo : EIATTR_CUDA_API_VERSION
	.align		4
        /*0000*/ 	.byte	0x04, 0x37
        /*0002*/ 	.short	(.L_3486 - .L_3485)
.L_3485:
        /*0004*/ 	.word	0x00000082


	//----- nvinfo : EIATTR_KPARAM_INFO
	.align		4
.L_3486:
        /*0008*/ 	.byte	0x04, 0x17
        /*000a*/ 	.short	(.L_3488 - .L_3487)
.L_3487:
        /*000c*/ 	.word	0x00000000
        /*0010*/ 	.short	0x0000
        /*0012*/ 	.short	0x0000
        /*0014*/ 	.byte	0x00, 0xf0, 0xa1, 0x03


	//----- nvinfo : EIATTR_SPARSE_MMA_MASK
	.align		4
.L_3488:
        /*0018*/ 	.byte	0x03, 0x50
        /*001a*/ 	.short	0x0000


	//----- nvinfo : EIATTR_MAXREG_COUNT
	.align		4
        /*001c*/ 	.byte	0x03, 0x1b
        /*001e*/ 	.short	0x00ff


	//----- nvinfo : EIATTR_MERCURY_ISA_VERSION
	.align		4
        /*0020*/ 	.byte	0x03, 0x5f
        /*0022*/ 	.short	0x0101


	//----- nvinfo : EIATTR_COOP_GROUP_MASK_REGIDS
	.align		4
        /*0024*/ 	.byte	0x04, 0x29
        /*0026*/ 	.short	(.L_3490 - .L_3489)


	//   ....[0]....
.L_3489:
        /*0028*/ 	.word	0xffffffff


	//   ....[1]....
        /*002c*/ 	.word	0xffffffff


	//   ....[2]....
        /*0030*/ 	.word	0xffffffff


	//   ....[3]....
        /*0034*/ 	.word	0xffffffff


	//   ....[4]....
        /*0038*/ 	.word	0xffffffff


	//   ....[5]....
        /*003c*/ 	.word	0xffffffff


	//   ....[6]....
        /*0040*/ 	.word	0xffffffff


	//   ....[7]....
        /*0044*/ 	.word	0xffffffff


	//   ....[8]....
        /*0048*/ 	.word	0xffffffff


	//   ....[9]....
        /*004c*/ 	.word	0xffffffff


	//   ....[10]....
        /*0050*/ 	.word	0x05000073


	//   ....[11]....
        /*0054*/ 	.word	0x05000073


	//   ....[12]....
        /*0058*/ 	.word	0x05000073


	//   ....[13]....
        /*005c*/ 	.word	0x05000073


	//   ....[14]....
        /*0060*/ 	.word	0x05000073


	//   ....[15]....
        /*0064*/ 	.word	0x05000073


	//   ....[16]....
        /*0068*/ 	.word	0x05000073


	//   ....[17]....
        /*006c*/ 	.word	0x05000073


	//   ....[18]....
        /*0070*/ 	.word	0x05000073


	//   ....[19]....
        /*0074*/ 	.word	0x05000073


	//----- nvinfo : EIATTR_COOP_GROUP_INSTR_OFFSETS
	.align		4
.L_3490:
        /*0078*/ 	.byte	0x04, 0x28
        /*007a*/ 	.short	(.L_3492 - .L_3491)


	//   ....[0]....
.L_3491:
        /*007c*/ 	.word	0x0001ba00


	//   ....[1]....
        /*0080*/ 	.word	0x0001ba30


	//   ....[2]....
        /*0084*/ 	.word	0x0001ba50


	//   ....[3]....
        /*0088*/ 	.word	0x0001ba70


	//   ....[4]....
        /*008c*/ 	.word	0x0001baa0


	//   ....[5]....
        /*0090*/ 	.word	0x0001c010


	//   ....[6]....
        /*0094*/ 	.word	0x0001c030


	//   ....[7]....
        /*0098*/ 	.word	0x0001c050


	//   ....[8]....
        /*009c*/ 	.word	0x0001c070


	//   ....[9]....
        /*00a0*/ 	.word	0x0001c090


	//   ....[10]....
        /*00a4*/ 	.word	0x0001d400


	//   ....[11]....
        /*00a8*/ 	.word	0x0001d4a0


	//   ....[12]....
        /*00ac*/ 	.word	0x0001d510


	//   ....[13]....
        /*00b0*/ 	.word	0x0001d580


	//   ....[14]....
        /*00b4*/ 	.word	0x0001d600


	//   ....[15]....
        /*00b8*/ 	.word	0x0001dbd0


	//   ....[16]....
        /*00bc*/ 	.word	0x0001dc40


	//   ....[17]....
        /*00c0*/ 	.word	0x0001dcb0


	//   ....[18]....
        /*00c4*/ 	.word	0x0001dd20


	//   ....[19]....
        /*00c8*/ 	.word	0x0001dd90


	//----- nvinfo : EIATTR_VRC_CTA_INIT_COUNT
	.align		4
.L_3492:
        /*00cc*/ 	.byte	0x02, 0x4a
	.zero		1
	.zero		1


	//----- nvinfo : EIATTR_EXIT_INSTR_OFFSETS
	.align		4
        /*00d0*/ 	.byte	0x04, 0x1c
        /*00d2*/ 	.short	(.L_3494 - .L_3493)


	//   ....[0]....
.L_3493:
        /*00d4*/ 	.word	0x00000c60


	//   ....[1]....
        /*00d8*/ 	.word	0x0001d390


	//----- nvinfo : EIATTR_INDIRECT_BRANCH_TARGETS
	.align		4
.L_3494:
        /*00dc*/ 	.byte	0x04, 0x34
        /*00de*/ 	.short	(.L_3496 - .L_3495)


	//   ....[0]....
.L_3495:
        /*00e0*/ 	.word	.L_x_45736@srel
        /*00e4*/ 	.short	0x0
        /*00e6*/ 	.short	0x0
        /*00e8*/ 	.word	0x3
        /*00ec*/ 	.word	.L_x_45737@srel
        /*00f0*/ 	.word	.L_x_45738@srel
        /*00f4*/ 	.word	.L_x_45739@srel


	//----- nvinfo : EIATTR_MAX_THREADS
	.align		4
.L_3496:
        /*00f8*/ 	.byte	0x04, 0x05
        /*00fa*/ 	.short	(.L_3498 - .L_3497)
.L_3497:
        /*00fc*/ 	.word	0x00000080
        /*0100*/ 	.word	0x00000001
        /*0104*/ 	.word	0x00000001


	//----- nvinfo : EIATTR_CRS_STACK_SIZE
	.align		4
.L_3498:
        /*0108*/ 	.byte	0x04, 0x1e
        /*010a*/ 	.short	(.L_3500 - .L_3499)
.L_3499:
        /*010c*/ 	.word	0x00000000


	//----- nvinfo : EIATTR_CBANK_PARAM_SIZE
	.align		4
.L_3500:
        /*0110*/ 	.byte	0x03, 0x19
        /*0112*/ 	.short	0x00e8


	//----- nvinfo : EIATTR_PARAM_CBANK
	.align		4
        /*0114*/ 	.byte	0x04, 0x0a
        /*0116*/ 	.short	(.L_3502 - .L_3501)
	.align		4
.L_3501:
        /*0118*/ 	.word	index@(.nv.constant0._ZN10layer_norm13ln_fwd_kernelINS_13Kernel_traitsI6__halfffffjLj1280ELj1ELj4ELj1ELj16ENS_18Kernel_traits_baseILj1280ES2_ffffjLj128EEEEELb1ELb0ELb0ELb0EEEvNS_9FwdParamsE)
        /*011c*/ 	.short	0x0380
        /*011e*/ 	.short	0x00e8


	//----- nvinfo : EIATTR_SW_WAR
	.align		4
.L_3502:
        /*0120*/ 	.byte	0x04, 0x36
        /*0122*/ 	.short	(.L_3504 - .L_3503)
.L_3503:
        /*0124*/ 	.word	0x00000008
.L_3504:


//--------------------- .nv.info._ZN10layer_norm13ln_fwd_kernelINS_13Kernel_traitsI6__halfffffjLj1280ELj1ELj4ELj1ELj16ENS_18Kernel_traits_baseILj1280ES2_ffffjLj128EEEEELb1ELb0ELb0ELb1EEEvNS_9FwdParamsE --------------------------
	.section	.nv.info._ZN10layer_norm13ln_fwd_kernelINS_13Kernel_traitsI6__halfffffjLj1280ELj1ELj4ELj1ELj16ENS_18Kernel_traits_baseILj1280ES2_ffffjLj128EEEEELb1ELb0ELb0ELb1EEEvNS_9FwdParamsE,"",@"SHT_CUDA_INFO"
	.sectionflags	@""
	.align	4


	//----- nvinfo : EIATTR_CUDA_API_VERSION
	.align		4
        /*0000*/ 	.byte	0x04, 0x37
        /*0002*/ 	.short	(.L_3506 - .L_3505)
.L_3505:
        /*0004*/ 	.word	0x00000082


	//----- nvinfo : EIATTR_KPARAM_INFO
	.align		4
.L_3506:
        /*0008*/ 	.byte	0x04, 0x17
        /*000a*/ 	.short	(.L_3508 - .L_3507)
.L_3507:
        /*000c*/ 	.word	0x00000000
        /*0010*/ 	.short	0x0000
        /*0012*/ 	.short	0x0000
        /*0014*/ 	.byte	0x00, 0xf0, 0xa1, 0x03


	//----- nvinfo : EIATTR_SPARSE_MMA_MASK
	.align		4
.L_3508:
        /*0018*/ 	.byte	0x03, 0x50
        /*001a*/ 	.short	0x0000


	//----- nvinfo : EIATTR_MAXREG_COUNT
	.align		4
        /*001c*/ 	.byte	0x03, 0x1b
        /*001e*/ 	.short	0x00ff


	//----- nvinfo : EIATTR_MERCURY_ISA_VERSION
	.align		4
        /*0020*/ 	.byte	0x03, 0x5f
        /*0022*/ 	.short	0x0101


	//----- nvinfo : EIATTR_COOP_GROUP_MASK_REGIDS
	.align		4
        /*0024*/ 	.byte	0x04, 0x29
        /*0026*/ 	.short	(.L_3510 - .L_3509)


	//   ....[0]....
.L_3509:
        /*0028*/ 	.word	0xffffffff


	//   ....[1]....
        /*002c*/ 	.word	0xffffffff


	//   ....[2]....
        /*0030*/ 	.word	0xffffffff


	//   ....[3]....
        /*0034*/ 	.word	0xffffffff


	//   ....[4]....
        /*0038*/ 	.word	0xffffffff


	//   ....[5]....
        /*003c*/ 	.word	0xffffffff


	//   ....[6]....
        /*0040*/ 	.word	0xffffffff


	//   ....[7]....
        /*0044*/ 	.word	0xffffffff


	//   ....[8]....
        /*0048*/ 	.word	0xffffffff


	//   ....[9]....
        /*004c*/ 	.word	0xffffffff


	//   ....[10]....
        /*0050*/ 	.word	0x05000078


	//   ....[11]....
        /*0054*/ 	.word	0x05000078


	//   ....[12]....
        /*0058*/ 	.word	0x05000078


	//   ....[13]....
        /*005c*/ 	.word	0x05000078


	//   ....[14]....
        /*0060*/ 	.word	0x05000078


	//   ....[15]....
        /*0064*/ 	.word	0x05000078


	//   ....[16]....
        /*0068*/ 	.word	0x05000078


	//   ....[17]....
        /*006c*/ 	.word	0x05000078


	//   ....[18]....
        /*0070*/ 	.word	0x05000078


	//   ....[19]....
        /*0074*/ 	.word	0x05000078


	//----- nvinfo : EIATTR_COOP_GROUP_INSTR_OFFSETS
	.align		4
.L_3510:
        /*0078*/ 	.byte	0x04, 0x28
        /*007a*/ 	.short	(.L_3512 - .L_3511)


	//   ....[0]....
.L_3511:
        /*007c*/ 	.word	0x0001a300


	//   ....[1]....
        /*0080*/ 	.word	0x0001a330


	//   ....[2]....
        /*0084*/ 	.word	0x0001a350


	//   ....[3]....
        /*0088*/ 	.word	0x0001a370


	//   ....[4]....
        /*008c*/ 	.word	0x0001a390


	//   ....[5]....
        /*0090*/ 	.word	0x0001a8c0


	//   ....[6]....
        /*0094*/ 	.word	0x0001a8e0


	//   ....[7]....
        /*0098*/ 	.word	0x0001a900


	//   ....[8]....
        /*009c*/ 	.word	0x0001a920


	//   ....[9]....
        /*00a0*/ 	.word	0x0001a940


	//   ....[10]....
        /*00a4*/ 	.word	0x0001b970


	//   ....[11]....
        /*00a8*/ 	.word	0x0001ba20


	//   ....[12]....
        /*00ac*/ 	.word	0x0001ba90


	//   ....[13]....
        /*00b0*/ 	.word	0x0001bb00


	//   ....[14]....
        /*00b4*/ 	.word	0x0001bb70


	//   ....[15]....
        /*00b8*/ 	.word	0x0001c0e0


	//   ....[16]....
        /*00bc*/ 	.word	0x0001c150


	//   ....[17]....
        /*00c0*/ 	.word	0x0001c1c0


	//   ....[18]....
        /*00c4*/ 	.word	0x0001c230


	//   ....[19]....
        /*00c8*/ 	.word	0x0001c2a0


	//----- nvinfo : EIATTR_VRC_CTA_INIT_COUNT
	.align		4
.L_3512:
        /*00cc*/ 	.byte	0x02, 0x4a
	.zero		1
	.zero		1


	//----- nvinfo : EIATTR_EXIT_INSTR_OFFSETS
	.align		4
        /*00d0*/ 	.byte	0x04, 0x1c
        /*00d2*/ 	.short	(.L_3514 - .L_3513)


	//   ....[0]....
.L_3513:
        /*00d4*/ 	.word	0x00000610


	//   ....[1]....
        /*00d8*/ 	.word	0x0001b900


	//----- nvinfo : EIATTR_INDIRECT_BRANCH_TARGETS
	.align		4
.L_3514:
        /*00dc*/ 	.byte	0x04, 0x34
        /*00de*/ 	.short	(.L_3516 - .L_3515)


	//   ....[0]....
.L_3515:
        /*00e0*/ 	.word	.L_x_45740@srel
        /*00e4*/ 	.short	0x0
        /*00e6*/ 	.short	0x0
        /*00e8*/ 	.word	0x3
        /*00ec*/ 	.word	.L_x_45741@srel
        /*00f0*/ 	.word	.L_x_45742@srel
        /*00f4*/ 	.word	.L_x_45743@srel


	//----- nvinfo : EIATTR_MAX_THREADS
	.align		4
.L_3516:
        /*00f8*/ 	.byte	0x04, 0x05
        /*00fa*/ 	.short	(.L_3518 - .L_3517)
.L_3517:
        /*00fc*/ 	.word	0x00000080
        /*0100*/ 	.word	0x00000001
        /*0104*/ 	.word	0x00000001


	//----- nvinfo : EIATTR_CRS_STACK_SIZE
	.align		4
.L_3518:
        /*0108*/ 	.byte	0x04, 0x1e
        /*010a*/ 	.short	(.L_3520 - .L_3519)
.L_3519:
        /*010c*/ 	.word	0x00000000


	//----- nvinfo : EIATTR_CBANK_PARAM_SIZE
	.align		4
.L_3520:
        /*0110*/ 	.byte	0x03, 0x19
        /*0112*/ 	.short	0x00e8


	//----- nvinfo : EIATTR_PARAM_CBANK
	.align		4
        /*0114*/ 	.byte	0x04, 0x0a
        /*0116*/ 	.short	(.L_3522 - .L_3521)
	.align		4
.L_3521:
        /*0118*/ 	.word	index@(.nv.constant0._ZN10layer_norm13ln_fwd_kernelINS_13Kernel_traitsI6__halfffffjLj1280ELj1ELj4ELj1ELj16ENS_18Kernel_traits_baseILj1280ES2_ffffjLj128EEEEELb1ELb0ELb0ELb1EEEvNS_9FwdParamsE)
        /*011c*/ 	.short	0x0380
        /*011e*/ 	.short	0x00e8


	//----- nvinfo : EIATTR_SW_WAR
	.align		4
.L_3522:
        /*0120*/ 	.byte	0x04, 0x36
        /*0122*/ 	.short	(.L_3524 - .L_3523)
.L_3523:
        /*0124*/ 	.word	0x00000008
.L_3524:


//--------------------- .nv.info._ZN10layer_norm13ln_fwd_kernelINS_13Kernel_traitsI6__halfffffjLj1280ELj1ELj4ELj1ELj16ENS_18Kernel_traits_baseILj1280ES2_ffffjLj128EEEEELb1ELb0ELb1ELb0EEEvNS_9FwdParamsE --------------------------
	.section	.nv.info._ZN10layer_norm13ln_fwd_kernelINS_13Kernel_traitsI6__halfffffjLj1280ELj1ELj4ELj1ELj16ENS_18Kernel_traits_baseILj1280ES2_ffffjLj128EEEEELb1ELb0ELb1ELb0EEEvNS_9FwdParamsE,"",@"SHT_CUDA_INFO"
	.sectionflags	@""
	.align	4


	//----- nvinfo : EIATTR_CUDA_API_VERSION
	.align		4
        /*0000*/ 	.byte	0x04, 0x37
        /*0002*/ 	.short	(.L_3526 - .L_3525)
.L_3525:
        /*0004*/ 	.word	0x00000082


	//----- nvinfo : EIATTR_KPARAM_INFO
	.align		4
.L_3526:
        /*0008*/ 	.byte	0x04, 0x17
        /*000a*/ 	.short	(.L_3528 - .L_3527)
.L_3527:
        /*000c*/ 	.word	0x00000000
        /*0010*/ 	.short	0x0000
        /*0012*/ 	.short	0x0000
        /*0014*/ 	.byte	0x00, 0xf0, 0xa1, 0x03


	//----- nvinfo : EIATTR_SPARSE_MMA_MASK
	.align		4
.L_3528:
        /*0018*/ 	.byte	0x03, 0x50
        /*001a*/ 	.short	0x0000


	//----- nvinfo : EIATTR_MAXREG_COUNT
	.align		4
        /*001c*/ 	.byte	0x03, 0x1b
        /*001e*/ 	.short	0x00ff


	//----- nvinfo : EIATTR_MERCURY_ISA_VERSION
	.align		4
        /*0020*/ 	.byte	0x03, 0x5f
        /*0022*/ 	.short	0x0101


	//----- nvinfo : EIATTR_COOP_GROUP_MASK_REGIDS
	.align		4
        /*0024*/ 	.byte	0x04, 0x29
        /*0026*/ 	.short	(.L_3530 - .L_3529)


	//   ....[0]....
.L_3529:
        /*0028*/ 	.word	0xffffffff


	//   ....[1]....
        /*002c*/ 	.word	0xffffffff


	//   ....[2]....
        /*0030*/ 	.word	0xffffffff


	//   ....[3]....
        /*0034*/ 	.word	0xffffffff


	//   ....[4]....
        /*0038*/ 	.word	0xffffffff


	//   ....[5]....
        /*003c*/ 	.word	0xffffffff


	//   ....[6]....
        /*0040*/ 	.word	0xffffffff


	//   ....[7]....
        /*0044*/ 	.word	0xffffffff


	//   ....[8]....
        /*0048*/ 	.word	0xffffffff


	//   ....[9]....
        /*004c*/ 	.word	0xffffffff


	//   ....[10]....
        /*0050*/ 	.word	0x05000088


	//   ....[11]....
        /*0054*/ 	.word	0x05000088


	//   ....[12]....
        /*0058*/ 	.word	0x05000088


	//   ....[13]....
        /*005c*/ 	.word	0x05000088


	//   ....[14]....
        /*0060*/ 	.word	0x05000088


	//   ....[15]....
        /*0064*/ 	.word	0x05000088


	//   ....[16]....
        /*0068*/ 	.word	0x05000088


	//   ....[17]....
        /*006c*/ 	.word	0x05000088


	//   ....[18]....
        /*0070*/ 	.word	0x05000088


	//   ....[19]....
        /*0074*/ 	.word	0x05000088


	//----- nvinfo : EIATTR_COOP_GROUP_INSTR_OFFSETS
	.align		4
.L_3530:
        /*0078*/ 	.byte	0x04, 0x28
        /*007a*/ 	.short	(.L_3532 - .L_3531)


	//   ....[0]....
.L_3531:
        /*007c*/ 	.word	0x0001ff10


	//   ....[1]....
        /*0080*/ 	.word	0x0001ff40


	//   ....[2]....
        /*0084*/ 	.word	0x0001ff60


	//   ....[3]....
        /*0088*/ 	.word	0x0001ff80


	//   ....[4]....
        /*008c*/ 	.word	0x0001ffb0


	//   ....[5]....
        /*0090*/ 	.word	0x00020520


	//   ....[6]....
        /*0094*/ 	.word	0x00020540


	//   ....[7]....
        /*0098*/ 	.word	0x00020560


	//   ....[8]....
        /*009c*/ 	.word	0x00020580


	//   ....[9]....
        /*00a0*/ 	.word	0x000205a0


	//   ....[10]....
        /*00a4*/ 	.word	0x000219e0


	//   ....[11]....
        /*00a8*/ 	.word	0x00021a80


	//   ....[12]....
        /*00ac*/ 	.word	0x00021af0


	//   ....[13]....
        /*00b0*/ 	.word	0x00021b60


	//   ....[14]....
        /*00b4*/ 	.word	0x00021be0


	//   ....[15]....
        /*00b8*/ 	.word	0x000221b0


	//   ....[16]....
        /*00bc*/ 	.word	0x00022220


	//   ....[17]....
        /*00c0*/ 	.word	0x00022290


	//   ....[18]....
        /*00c4*/ 	.word	0x00022300


	//   ....[19]....
        /*00c8*/ 	.word	0x00022370


	//----- nvinfo : EIATTR_VRC_CTA_INIT_COUNT
	.align		4
.L_3532:
        /*00cc*/ 	.byte	0x02, 0x4a
	.zero		1
	.zero		1


	//----- nvinfo : EIATTR_EXIT_INSTR_OFFSETS
	.align		4
        /*00d0*/ 	.byte	0x04, 0x1c
        /*00d2*/ 	.short	(.L_3534 - .L_3533)


	//   ....[0]....
.L_3533:
        /*00d4*/ 	.word	0x00000c70


	//   ....[1]....
        /*00d8*/ 	.word	0x00021970


	//----- nvinfo : EIATTR_MAX_THREADS
	.align		4
.L_3534:
        /*00dc*/ 	.byte	0x04, 0x05
        /*00de*/ 	.short	(.L_3536 - .L_3535)
.L_3535:
        /*00e0*/ 	.word	0x00000080
        /*00e4*/ 	.word	0x00000001
        /*00e8*/ 	.word	0x00000001


	//----- nvinfo : EIATTR_CRS_STACK_SIZE
	.align		4
.L_3536:
        /*00ec*/ 	.byte	0x04, 0x1e
        /*00ee*/ 	.short	(.L_3538 - .L_3537)
.L_3537:
        /*00f0*/ 	.word	0x00000000


	//----- nvinfo : EIATTR_CBANK_PARAM_SIZE
	.align		4
.L_3538:
        /*00f4*/ 	.byte	0x03, 0x19
        /*00f6*/ 	.short	0x00e8


	//----- nvinfo : EIATTR_PARAM_CBANK
	.align		4
        /*00f8*/ 	.byte	0x04, 0x0a
        /*00fa*/ 	.short	(.L_3540 - .L_3539)
	.align		4
.L_3539:
        /*00fc*/ 	.word	index@(.nv.constant0._ZN10layer_norm13ln_fwd_kernelINS_13Kernel_traitsI6__halfffffjLj1280ELj1ELj4ELj1ELj16ENS_18Kernel_traits_baseILj1280ES2_ffffjLj128EEEEELb1ELb0ELb1ELb0EEEvNS_9FwdParamsE)
        /*0100*/ 	.short	0x0380
        /*0102*/ 	.short	0x00e8


	//----- nvinfo : EIATTR_SW_WAR
	.align		4
.L_3540:
        /*0104*/ 	.byte	0x04, 0x36
        /*0106*/ 	.short	(.L_3542 - .L_3541)
.L_3541:
        /*0108*/ 	.word	0x00000008
.L_3542:


//--------------------- .nv.info._ZN10layer_norm13ln_fwd_kernelINS_13Kernel_traitsI6__halfffffjLj1280ELj1ELj4ELj1ELj16ENS_18Kernel_traits_baseILj1280ES2_ffffjLj128EEEEELb1ELb0ELb1ELb1EEEvNS_9FwdParamsE --------------------------
	.section	.nv.info._ZN10layer_norm13ln_fwd_kernelINS_13Kernel_traitsI6__halfffffjLj1280ELj1ELj4ELj1ELj16ENS_18Kernel_traits_baseILj1280ES2_ffffjLj128EEEEELb1ELb0ELb1ELb1EEEvNS_9FwdParamsE,"",@"SHT_CUDA_INFO"
	.sectionflags	@""
	.align	4


	//----- nvinfo : EIATTR_CUDA_API_VERSION
	.align		4
        /*0000*/ 	.byte	0x04, 0x37
        /*0002*/ 	.short	(.L_3544 - .L_3543)
.L_3543:
        /*0004*/ 	.word	0x00000082


	//----- nvinfo : EIATTR_KPARAM_INFO
	.align		4
.L_3544:
        /*0008*/ 	.byte	0x04, 0x17
        /*000a*/ 	.short	(.L_3546 - .L_3545)
.L_3545:
        /*000c*/ 	.word	0x00000000
        /*0010*/ 	.short	0x0000
        /*0012*/ 	.short	0x0000
        /*0014*/ 	.byte	0x00, 0xf0, 0xa1, 0x03


	//----- nvinfo : EIATTR_SPARSE_MMA_MASK
	.align		4
.L_3546:
        /*0018*/ 	.byte	0x03, 0x50
        /*001a*/ 	.short	0x0000


	//----- nvinfo : EIATTR_MAXREG_COUNT
	.align		4
        /*001c*/ 	.byte	0x03, 0x1b
        /*001e*/ 	.short	0x00ff


	//----- nvinfo : EIATTR_MERCURY_ISA_VERSION
	.align		4
        /*0020*/ 	.byte	0x03, 0x5f
        /*0022*/ 	.short	0x0101


	//----- nvinfo : EIATTR_COOP_GROUP_MASK_REGIDS
	.align		4
        /*0024*/ 	.byte	0x04, 0x29
        /*0026*/ 	.short	(.L_3548 - .L_3547)


	//   ....[0]....
.L_3547:
        /*0028*/ 	.word	0xffffffff


	//   ....[1]....
        /*002c*/ 	.word	0xffffffff


	//   ....[2]....
        /*0030*/ 	.word	0xffffffff


	//   ....[3]....
        /*0034*/ 	.word	0xffffffff


	//   ....[4]....
        /*0038*/ 	.word	0xffffffff


	//   ....[5]....
        /*003c*/ 	.word	0xffffffff


	//   ....[6]....
        /*0040*/ 	.word	0xffffffff


	//   ....[7]....
        /*0044*/ 	.word	0xffffffff


	//   ....[8]....
        /*0048*/ 	.word	0xffffffff


	//   ....[9]....
        /*004c*/ 	.word	0xffffffff


	//   ....[10]....
        /*0050*/ 	.word	0x05000071


	//   ....[11]....
        /*0054*/ 	.word	0x05000071


	//   ....[12]....
        /*0058*/ 	.word	0x05000071


	//   ....[13]....
        /*005c*/ 	.word	0x05000071


	//   ....[14]....
        /*0060*/ 	.word	0x05000071


	//   ....[15]....
        /*0064*/ 	.word	0x05000071


	//   ....[16]....
        /*0068*/ 	.word	0x05000071


	//   ....[17]....
        /*006c*/ 	.word	0x05000071


	//   ....[18]....
        /*0070*/ 	.word	0x05000071


	//   ....[19]....
        /*0074*/ 	.word	0x05000071


	//----- nvinfo : EIATTR_COOP_GROUP_INSTR_OFFSETS
	.align		4
.L_3548:
        /*0078*/ 	.byte	0x04, 0x28
        /*007a*/ 	.short	(.L_3550 - .L_3549)


	//   ....[0]....
.L_3549:
        /*007c*/ 	.word	0x0001d930


	//   ....[1]....
        /*0080*/ 	.word	0x0001d960


	//   ....[2]....
        /*0084*/ 	.word	0x0001d980


	//   ....[3]....
        /*0088*/ 	.word	0x0001d9a0


	//   ....[4]....
        /*008c*/ 	.word	0x0001d9c0


	//   ....[5]....
        /*0090*/ 	.word	0x0001def0


	//   ....[6]....
        /*0094*/ 	.word	0x0001df10


	//   ....[7]....
        /*0098*/ 	.word	0x0001df30


	//   ....[8]....
        /*009c*/ 	.word	0x0001df50


	//   ....[9]....
        /*00a0*/ 	.word	0x0001df70


	//   ....[10]....
        /*00a4*/ 	.word	0x0001f060


	//   ....[11]....
        /*00a8*/ 	.word	0x0001f100


	//   ....[12]....
        /*00ac*/ 	.word	0x0001f170


	//   ....[13]....
        /*00b0*/ 	.word	0x0001f1e0


	//   ....[14]....
        /*00b4*/ 	.word	0x0001f250


	//   ....[15]....
        /*00b8*/ 	.word	0x0001f7d0


	//   ....[16]....
        /*00bc*/ 	.word	0x0001f840


	//   ....[17]....
        /*00c0*/ 	.word	0x0001f8b0


	//   ....[18]....
        /*00c4*/ 	.word	0x0001f920


	//   ....[19]....
        /*00c8*/ 	.word	0x0001f990


	//----- nvinfo : EIATTR_VRC_CTA_INIT_COUNT
	.align		4
.L_3550:
        /*00cc*/ 	.byte	0x02, 0x4a
	.zero		1
	.zero		1


	//----- nvinfo : EIATTR_EXIT_INSTR_OFFSETS
	.align		4
        /*00d0*/ 	.byte	0x04, 0x1c
        /*00d2*/ 	.short	(.L_3552 - .L_3551)


	//   ....[0]....
.L_3551:
        /*00d4*/ 	.word	0x00000610


	//   ....[1]....
        /*00d8*/ 	.word	0x0001eff0


	//----- nvinfo : EIATTR_MAX_THREADS
	.align		4
.L_3552:
        /*00dc*/ 	.byte	0x04, 0x05
        /*00de*/ 	.short	(.L_3554 - .L_3553)
.L_3553:
        /*00e0*/ 	.word	0x00000080
        /*00e4*/ 	.word	0x00000001
        /*00e8*/ 	.word	0x00000001


	//----- nvinfo : EIATTR_CRS_STACK_SIZE
	.align		4
.L_3554:
        /*00ec*/ 	.byte	0x04, 0x1e
        /*00ee*/ 	.short	(.L_3556 - .L_3555)
.L_3555:
        /*00f0*/ 	.word	0x00000000


	//----- nvinfo : EIATTR_CBANK_PARAM_SIZE
	.align		4
.L_3556:
        /*00f4*/ 	.byte	0x03, 0x19
        /*00f6*/ 	.short	0x00e8


	//----- nvinfo : EIATTR_PARAM_CBANK
	.align		4
        /*00f8*/ 	.byte	0x04, 0x0a
        /*00fa*/ 	.short	(.L_3558 - .L_3557)
	.align		4
.L_3557:
        /*00fc*/ 	.word	index@(.nv.constant0._ZN10layer_norm13ln_fwd_kernelINS_13Kernel_traitsI6__halfffffjLj1280ELj1ELj4ELj1ELj16ENS_18Kernel_traits_baseILj1280ES2_ffffjLj128EEEEELb1ELb0ELb1ELb1EEEvNS_9FwdParamsE)
        /*0100*/ 	.short	0x0380
        /*0102*/ 	.short	0x00e8


	//----- nvinfo : EIATTR_SW_WAR
	.align		4
.L_3558:
        /*0104*/ 	.byte	0x04, 0x36
        /*0106*/ 	.short	(.L_3560 - .L_3559)
.L_3559:
        /*0108*/ 	.word	0x00000008
.L_3560:


//--------------------- .nv.info._ZN10layer_norm13ln_fwd_kernelINS_13Kernel_traitsI6__halfffffjLj1280ELj1ELj4ELj1ELj16ENS_18Kernel_traits_baseILj1280ES2_ffffjLj128EEEEELb1ELb1ELb0ELb0EEEvNS_9FwdParamsE --------------------------
	.section	.nv.info._ZN10layer_norm13ln_fwd_kernelINS_13Kernel_traitsI6__halfffffjLj1280ELj1ELj4ELj1ELj16ENS_18Kernel_traits_baseILj1280ES2_ffffjLj128EEEEELb1ELb1ELb0ELb0EEEvNS_9FwdParamsE,"",@"SHT_CUDA_INFO"
	.sectionflags	@""
	.align	4


	//----- nvinfo : EIATTR_CUDA_API_VERSION
	.align		4
        /*0000*/ 	.byte	0x04, 0x37
        /*0002*/ 	.short	(.L_3562 - .L_3561)
.L_3561:
        /*0004*/ 	.word	0x00000082


	//----- nvinfo : EIATTR_KPARAM_INFO
	.align		4
.L_3562:
        /*0008*/ 	.byte	0x04, 0x17
        /*000a*/ 	.short	(.L_3564 - .L_3563)
.L_3563:
        /*000c*/ 	.word	0x00000000
        /*0010*/ 	.short	0x0000
        /*0012*/ 	.short	0x0000
        /*0014*/ 	.byte	0x00, 0xf0, 0xa1, 0x03


	//----- nvinfo : EIATTR_SPARSE_MMA_MASK
	.align		4
.L_3564:
        /*0018*/ 	.byte	0x03, 0x50
        /*001a*/ 	.short	0x0000


	//----- nvinfo : EIATTR_MAXREG_COUNT
	.align		4
        /*001c*/ 	.byte	0x03, 0x1b
        /*001e*/ 	.short	0x00ff


	//----- nvinfo : EIATTR_MERCURY_ISA_VERSION
	.align		4
        /*0020*/ 	.byte	0x03, 0x5f
        /*0022*/ 	.short	0x0101


	//----- nvinfo : EIATTR_COOP_GROUP_MASK_REGIDS
	.align		4
        /*0024*/ 	.byte	0x04, 0x29
        /*0026*/ 	.short	(.L_3566 - .L_3565)


	//   ....[0]....
.L_3565:
        /*0028*/ 	.word	0xffffffff


	//   ....[1]....
        /*002c*/ 	.word	0xffffffff


	//   ....[2]....
        /*0030*/ 	.word	0xffffffff


	//   ....[3]....
        /*0034*/ 	.word	0xffffffff


	//   ....[4]....
        /*0038*/ 	.word	0xffffffff


	//   ....[5]....
        /*003c*/ 	.word	0xffffffff


	//   ....[6]....
        /*0040*/ 	.word	0xffffffff


	//   ....[7]....
        /*0044*/ 	.word	0xffffffff


	//   ....[8]....
        /*0048*/ 	.word	0xffffffff


	//   ....[9]....
        /*004c*/ 	.word	0xffffffff


	//   ....[10]....
        /*0050*/ 	.word	0x05000082


	//   ....[11]....
        /*0054*/ 	.word	0x05000082


	//   ....[12]....
        /*0058*/ 	.word	0x05000082


	//   ....[13]....
        /*005c*/ 	.word	0x05000082


	//   ....[14]....
        /*0060*/ 	.word	0x05000082


	//   ....[15]....
        /*0064*/ 	.word	0x05000082


	//   ....[16]....
        /*0068*/ 	.word	0x05000082


	//   ....[17]....
        /*006c*/ 	.word	0x05000082


	//   ....[18]....
        /*0070*/ 	.word	0x05000082


	//   ....[19]....
        /*0074*/ 	.word	0x05000082


	//----- nvinfo : EIATTR_COOP_GROUP_INSTR_OFFSETS
	.align		4
.L_3566:
        /*0078*/ 	.byte	0x04, 0x28
        /*007a*/ 	.short	(.L_3568 - .L_3567)


	//   ....[0]....
.L_3567:
        /*007c*/ 	.word	0x00022630


	//   ....[1]....
        /*0080*/ 	.word	0x00022670


	//   ....[2]....
        /*0084*/ 	.word	0x00022690


	//   ....[3]....
        /*0088*/ 	.word	0x000226b0


	//   ....[4]....
        /*008c*/ 	.word	0x000226d0


	//   ....[5]....
        /*0090*/ 	.word	0x00022c40


	//   ....[6]....
        /*0094*/ 	.word	0x00022c60


	//   ....[7]....
        /*0098*/ 	.word	0x00022c80


	//   ....[8]....
        /*009c*/ 	.word	0x00022ca0


	//   ....[9]....
        /*00a0*/ 	.word	0x00022cc0


	//   ....[10]....
        /*00a4*/ 	.word	0x00023f40


	//   ....[11]....
        /*00a8*/ 	.word	0x00023fd0


	//   ....[12]....
        /*00ac*/ 	.word	0x00024030


	//   ....[13]....
        /*00b0*/ 	.word	0x00024090


	//   ....[14]....
        /*00b4*/ 	.word	0x000240f0


	//   ....[15]....
        /*00b8*/ 	.word	0x000246b0


	//   ....[16]....
        /*00bc*/ 	.word	0x00024710


	//   ....[17]....
        /*00c0*/ 	.word	0x00024770


	//   ....[18]....
        /*00c4*/ 	.word	0x000247d0


	//   ....[19]....
        /*00c8*/ 	.word	0x00024830


	//----- nvinfo : EIATTR_VRC_CTA_INIT_COUNT
	.align		4
.L_3568:
        /*00cc*/ 	.byte	0x02, 0x4a
	.zero		1
	.zero		1


	//----- nvinfo : EIATTR_EXIT_INSTR_OFFSETS
	.align		4
        /*00d0*/ 	.byte	0x04, 0x1c
        /*00d2*/ 	.short	(.L_3570 - .L_3569)


	//   ....[0]....
.L_3569:
        /*00d4*/ 	.word	0x00000ed0


	//   ....[1]....
        /*00d8*/ 	.word	0x00023ee0


	//----- nvinfo : EIATTR_INDIRECT_BRANCH_TARGETS
	.align		4
.L_3570:
        /*00dc*/ 	.byte	0x04, 0x34
        /*00de*/ 	.short	(.L_3572 - .L_3571)


	//   ....[0]....
.L_3571:
        /*00e0*/ 	.word	.L_x_45744@srel
        /*00e4*/ 	.short	0x0
        /*00e6*/ 	.short	0x0
        /*00e8*/ 	.word	0x3
        /*00ec*/ 	.word	.L_x_45745@srel
        /*00f0*/ 	.word	.L_x_45746@srel
        /*00f4*/ 	.word	.L_x_45747@srel


	//----- nvinfo : EIATTR_MAX_THREADS
	.align		4
.L_3572:
        /*00f8*/ 	.byte	0x04, 0x05
        /*00fa*/ 	.short	(.L_3574 - .L_3573)
.L_3573:
        /*00fc*/ 	.word	0x00000080
        /*0100*/ 	.word	0x00000001
        /*0104*/ 	.word	0x00000001


	//----- nvinfo : EIATTR_CRS_STACK_SIZE
	.align		4
.L_3574:
        /*0108*/ 	.byte	0x04, 0x1e
        /*010a*/ 	.short	(.L_3576 - .L_3575)
.L_3575:
        /*010c*/ 	.word	0x00000000


	//----- nvinfo : EIATTR_CBANK_PARAM_SIZE
	.align		4
.L_3576:
        /*0110*/ 	.byte	0x03, 0x19
        /*0112*/ 	.short	0x00e8


	//----- nvinfo : EIATTR_PARAM_CBANK
	.align		4
        /*0114*/ 	.byte	0x04, 0x0a
        /*0116*/ 	.short	(.L_3578 - .L_3577)
	.align		4
.L_3577:
        /*0118*/ 	.word	index@(.nv.constant0._ZN10layer_norm13ln_fwd_kernelINS_13Kernel_traitsI6__halfffffjLj1280ELj1ELj4ELj1ELj16ENS_18Kernel_traits_baseILj1280ES2_ffffjLj128EEEEELb1ELb1ELb0ELb0EEEvNS_9FwdParamsE)
        /*011c*/ 	.short	0x0380
        /*011e*/ 	.short	0x00e8


	//----- nvinfo : EIATTR_SW_WAR
	.align		4
.L_3578:
        /*0120*/ 	.byte	0x04, 0x36
        /*0122*/ 	.short	(.L_3580 - .L_3579)
.L_3579:
        /*0124*/ 	.word	0x00000008
.L_3580:


//--------------------- .nv.info._ZN10layer_norm13ln_fwd_kernelINS_13Kernel_traitsI6__halfffffjLj1280ELj1ELj4ELj1ELj16ENS_18Kernel_traits_baseILj1280ES2_ffffjLj128EEEEELb1ELb1ELb0ELb1EEEvNS_9FwdParamsE --------------------------
	.section	.nv.info._ZN10layer_norm13ln_fwd_kernelINS_13Kernel_traitsI6__halfffffjLj1280ELj1ELj4ELj1ELj16ENS_18Kernel_traits_baseILj1280ES2_ffffjLj128EEEEELb1ELb1ELb0ELb1EEEvNS_9FwdParamsE,"",@"SHT_CUDA_INFO"
	.sectionflags	@""
	.align	4


	//----- nvinfo : EIATTR_CUDA_API_VERSION
	.align		4
        /*0000*/ 	.byte	0x04, 0x37
        /*0002*/ 	.short	(.L_3582 - .L_3581)
.L_3581:
        /*0004*/ 	.word	0x00000082


	//----- nvinfo : EIATTR_KPARAM_INFO
	.align		4
.L_3582:
        /*0008*/ 	.byte	0x04, 0x17
        /*000a*/ 	.short	(.L_3584 - .L_3583)
.L_3583:
        /*000c*/ 	.word	0x00000000
        /*0010*/ 	.short	0x0000
        /*0012*/ 	.short	0x0000
        /*0014*/ 	.byte	0x00, 0xf0, 0xa1, 0x03


	//----- nvinfo : EIATTR_SPARSE_MMA_MASK
	.align		4
.L_3584:
        /*0018*/ 	.byte	0x03, 0x50
        /*001a*/ 	.short	0x0000


	//----- nvinfo : EIATTR_MAXREG_COUNT
	.align		4
        /*001c*/ 	.byte	0x03, 0x1b
        /*001e*/ 	.short	0x00ff


	//----- nvinfo : EIATTR_MERCURY_ISA_VERSION
	.align		4
        /*0020*/ 	.byte	0x03, 0x5f
        /*0022*/ 	.short	0x0101


	//----- nvinfo : EIATTR_COOP_GROUP_MASK_REGIDS
	.align		4
        /*0024*/ 	.byte	0x04, 0x29
        /*0026*/ 	.short	(.L_3586 - .L_3585)


	//   ....[0]....
.L_3585:
        /*0028*/ 	.word	0xffffffff


	//   ....[1]....
        /*002c*/ 	.word	0xffffffff


	//   ....[2]....
        /*0030*/ 	.word	0xffffffff


	//   ....[3]....
        /*0034*/ 	.word	0xffffffff


	//   ....[4]....
        /*0038*/ 	.word	0xffffffff


	//   ....[5]....
        /*003c*/ 	.word	0xffffffff


	//   ....[6]....
        /*0040*/ 	.word	0xffffffff


	//   ....[7]....
        /*0044*/ 	.word	0xffffffff


	//   ....[8]....
        /*0048*/ 	.word	0xffffffff


	//   ....[9]....
        /*004c*/ 	.word	0xffffffff


	//   ....[10]....
        /*0050*/ 	.word	0x05000077


	//   ....[11]....
        /*0054*/ 	.word	0x05000077


	//   ....[12]....
        /*0058*/ 	.word	0x05000077


	//   ....[13]....
        /*005c*/ 	.word	0x05000077


	//   ....[14]....
        /*0060*/ 	.word	0x05000077


	//   ....[15]....
        /*0064*/ 	.word	0x05000077


	//   ....[16]....
        /*0068*/ 	.word	0x05000077


	//   ....[17]....
        /*006c*/ 	.word	0x05000077


	//   ....[18]....
        /*0070*/ 	.word	0x05000077


	//   ....[19]....
        /*0074*/ 	.word	0x05000077


	//----- nvinfo : EIATTR_COOP_GROUP_INSTR_OFFSETS
	.align		4
.L_3586:
        /*0078*/ 	.byte	0x04, 0x28
        /*007a*/ 	.short	(.L_3588 - .L_3587)


	//   ....[0]....
.L_3587:
        /*007c*/ 	.word	0x0001fde0


	//   ....[1]....
        /*0080*/ 	.word	0x0001fe10


	//   ....[2]....
        /*0084*/ 	.word	0x0001fe30


	//   ....[3]....
        /*0088*/ 	.word	0x0001fe50


	//   ....[4]....
        /*008c*/ 	.word	0x0001fe70


	//   ....[5]....
        /*0090*/ 	.word	0x000203a0


	//   ....[6]....
        /*0094*/ 	.word	0x000203c0


	//   ....[7]....
        /*0098*/ 	.word	0x000203e0


	//   ....[8]....
        /*009c*/ 	.word	0x00020400


	//   ....[9]....
        /*00a0*/ 	.word	0x00020420


	//   ....[10]....
        /*00a4*/ 	.word	0x00021390


	//   ....[11]....
        /*00a8*/ 	.word	0x00021430


	//   ....[12]....
        /*00ac*/ 	.word	0x000214a0


	//   ....[13]....
        /*00b0*/ 	.word	0x00021510


	//   ....[14]....
        /*00b4*/ 	.word	0x00021580


	//   ....[15]....
        /*00b8*/ 	.word	0x00021b00


	//   ....[16]....
        /*00bc*/ 	.word	0x00021b70


	//   ....[17]....
        /*00c0*/ 	.word	0x00021be0


	//   ....[18]....
        /*00c4*/ 	.word	0x00021c50


	//   ....[19]....
        /*00c8*/ 	.word	0x00021cc0


	//----- nvinfo : EIATTR_VRC_CTA_INIT_COUNT
	.align		4
.L_3588:
        /*00cc*/ 	.byte	0x02, 0x4a
	.zero		1
	.zero		1


	//----- nvinfo : EIATTR_EXIT_INSTR_OFFSETS
	.align		4
        /*00d0*/ 	.byte	0x04, 0x1c
        /*00d2*/ 	.short	(.L_3590 - .L_3589)


	//   ....[0]....
.L_3589:
        /*00d4*/ 	.word	0x00000650


	//   ....[1]....
        /*00d8*/ 	.word	0x00021320


	//----- nvinfo : EIATTR_INDIRECT_BRANCH_TARGETS
	.align		4
.L_3590:
        /*00dc*/ 	.byte	0x04, 0x34
        /*00de*/ 	.short	(.L_3592 - .L_3591)


	//   ....[0]....
.L_3591:
        /*00e0*/ 	.word	.L_x_45748@srel
        /*00e4*/ 	.short	0x0
        /*00e6*/ 	.short	0x0
        /*00e8*/ 	.word	0x3
        /*00ec*/ 	.word	.L_x_45749@srel
        /*00f0*/ 	.word	.L_x_45750@srel
        /*00f4*/ 	.word	.L_x_45751@srel


	//----- nvinfo : EIATTR_MAX_THREADS
	.align		4
.L_3592:
        /*00f8*/ 	.byte	0x04, 0x05
        /*00fa*/ 	.short	(.L_3594 - .L_3593)
.L_3593:
        /*00fc*/ 	.word	0x00000080
        /*0100*/ 	.word	0x00000001
        /*0104*/ 	.word	0x00000001


	//----- nvinfo : EIATTR_CRS_STACK_SIZE
	.align		4
.L_3594:
        /*0108*/ 	.byte	0x04, 0x1e
        /*010a*/ 	.short	(.L_3596 - .L_3595)
.L_3595:
        /*010c*/ 	.word	0x00000000


	//----- nvinfo : EIATTR_CBANK_PARAM_SIZE
	.align		4
.L_3596:
        /*0110*/ 	.byte	0x03, 0x19
        /*0112*/ 	.short	0x00e8


	//----- nvinfo : EIATTR_PARAM_CBANK
	.align		4
        /*0114*/ 	.byte	0x04, 0x0a
        /*0116*/ 	.short	(.L_3598 - .L_3597)
	.align		4
.L_3597:
        /*0118*/ 	.word	index@(.nv.constant0._ZN10layer_norm13ln_fwd_kernelINS_13Kernel_traitsI6__halfffffjLj1280ELj1ELj4ELj1ELj16ENS_18Kernel_traits_baseILj1280ES2_ffffjLj128EEEEELb1ELb1ELb0ELb1EEEvNS_9FwdParamsE)
        /*011c*/ 	.short	0x0380
        /*011e*/ 	.short	0x00e8


	//----- nvinfo : EIATTR_SW_WAR
	.align		4
.L_3598:
        /*0120*/ 	.byte	0x04, 0x36
        /*0122*/ 	.short	(.L_3600 - .L_3599)
.L_3599:
        /*0124*/ 	.word	0x00000008
.L_3600:


//--------------------- .nv.info._ZN10layer_norm13ln_fwd_kernelINS_13Kernel_traitsI6__halfffffjLj1280ELj1ELj4ELj1ELj16ENS_18Kernel_traits_baseILj1280ES2_ffffjLj128EEEEELb1ELb1ELb1ELb0EEEvNS_9FwdParamsE --------------------------
	.section	.nv.info._ZN10layer_norm13ln_fwd_kernelINS_13Kernel_traitsI6__halfffffjLj1280ELj1ELj4ELj1ELj16ENS_18Kernel_traits_baseILj1280ES2_ffffjLj128EEEEELb1ELb1ELb1ELb0EEEvNS_9FwdParamsE,"",@"SHT_CUDA_INFO"
	.sectionflags	@""
	.align	4


	//----- nvinfo : EIATTR_CUDA_API_VERSION
	.align		4
        /*0000*/ 	.byte	0x04, 0x37
        /*0002*/ 	.short	(.L_3602 - .L_3601)
.L_3601:
        /*0004*/ 	.word	0x00000082


	//----- nvinfo : EIATTR_KPARAM_INFO
	.align		4
.L_3602:
        /*0008*/ 	.byte	0x04, 0x17
        /*000a*/ 	.short	(.L_3604 - .L_3603)
.L_3603:
        /*000c*/ 	.word	0x00000000
        /*0010*/ 	.short	0x0000
        /*0012*/ 	.short	0x0000
        /*0014*/ 	.byte	0x00, 0xf0, 0xa1, 0x03


	//----- nvinfo : EIATTR_SPARSE_MMA_MASK
	.align		4
.L_3604:
        /*0018*/ 	.byte	0x03, 0x50
        /*001a*/ 	.short	0x0000


	//----- nvinfo : EIATTR_MAXREG_COUNT
	.align		4
        /*001c*/ 	.byte	0x03, 0x1b
        /*001e*/ 	.short	0x00ff


	//----- nvinfo : EIATTR_MERCURY_ISA_VERSION
	.align		4
        /*0020*/ 	.byte	0x03, 0x5f
        /*0022*/ 	.short	0x0101


	//----- nvinfo : EIATTR_COOP_GROUP_MASK_REGIDS
	.align		4
        /*0024*/ 	.byte	0x04, 0x29
        /*0026*/ 	.short	(.L_3606 - .L_3605)


	//   ....[0]....
.L_3605:
        /*0028*/ 	.word	0xffffffff


	//   ....[1]....
        /*002c*/ 	.word	0xffffffff


	//   ....[2]....
        /*0030*/ 	.word	0xffffffff


	//   ....[3]....
        /*0034*/ 	.word	0xffffffff


	//   ....[4]....
        /*0038*/ 	.word	0xffffffff


	//   ....[5]....
        /*003c*/ 	.word	0xffffffff


	//   ....[6]....
        /*0040*/ 	.word	0xffffffff


	//   ....[7]....
        /*0044*/ 	.word	0xffffffff


	//   ....[8]....
        /*0048*/ 	.word	0xffffffff


	//   ....[9]....
        /*004c*/ 	.word	0xffffffff


	//   ....[10]....
        /*0050*/ 	.word	0x05000087


	//   ....[11]....
        /*0054*/ 	.word	0x05000087


	//   ....[12]....
        /*0058*/ 	.word	0x05000087


	//   ....[13]....
        /*005c*/ 	.word	0x05000087


	//   ....[14]....
        /*0060*/ 	.word	0x05000087


	//   ....[15]....
        /*0064*/ 	.word	0x05000087


	//   ....[16]....
        /*0068*/ 	.word	0x05000087


	//   ....[17]....
        /*006c*/ 	.word	0x05000087


	//   ....[18]....
        /*0070*/ 	.word	0x05000087


	//   ....[19]....
        /*0074*/ 	.word	0x05000087


	//----- nvinfo : EIATTR_COOP_GROUP_INSTR_OFFSETS
	.align		4
.L_3606:
        /*0078*/ 	.byte	0x04, 0x28
        /*007a*/ 	.short	(.L_3608 - .L_3607)


	//   ....[0]....
.L_3607:
        /*007c*/ 	.word	0x00024970


	//   ....[1]....
        /*0080*/ 	.word	0x000249b0


	//   ....[2]....
        /*0084*/ 	.word	0x000249d0


	//   ....[3]....
        /*0088*/ 	.word	0x000249f0


	//   ....[4]....
        /*008c*/ 	.word	0x00024a10


	//   ....[5]....
        /*0090*/ 	.word	0x00024f80


	//   ....[6]....
        /*0094*/ 	.word	0x00024fa0


	//   ....[7]....
        /*0098*/ 	.word	0x00024fc0


	//   ....[8]....
        /*009c*/ 	.word	0x00024fe0


	//   ....[9]....
        /*00a0*/ 	.word	0x00025000


	//   ....[10]....
        /*00a4*/ 	.word	0x00026310


	//   ....[11]....
        /*00a8*/ 	.word	0x000263a0


	//   ....[12]....
        /*00ac*/ 	.word	0x00026400


	//   ....[13]....
        /*00b0*/ 	.word	0x00026460


	//   ....[14]....
        /*00b4*/ 	.word	0x000264c0


	//   ....[15]....
        /*00b8*/ 	.word	0x00026a80


	//   ....[16]....
        /*00bc*/ 	.word	0x00026ae0


	//   ....[17]....
        /*00c0*/ 	.word	0x00026b40


	//   ....[18]....
        /*00c4*/ 	.word	0x00026ba0


	//   ....[19]....
        /*00c8*/ 	.word	0x00026c00


	//----- nvinfo : EIATTR_VRC_CTA_INIT_COUNT
	.align		4
.L_3608:
        /*00cc*/ 	.byte	0x02, 0x4a
	.zero		1
	.zero		1


	//----- nvinfo : EIATTR_EXIT_INSTR_OFFSETS
	.align		4
        /*00d0*/ 	.byte	0x04, 0x1c
        /*00d2*/ 	.short	(.L_3610 - .L_3609)


	//   ....[0]....
.L_3609:
        /*00d4*/ 	.word	0x00000ee0


	//   ....[1]....
        /*00d8*/ 	.word	0x000262a0


	//----- nvinfo : EIATTR_MAX_THREADS
	.align		4
.L_3610:
        /*00dc*/ 	.byte	0x04, 0x05
        /*00de*/ 	.short	(.L_3612 - .L_3611)
.L_3611:
        /*00e0*/ 	.word	0x00000080
        /*00e4*/ 	.word	0x00000001
        /*00e8*/ 	.word	0x00000001


	//----- nvinfo : EIATTR_CRS_STACK_SIZE
	.align		4
.L_3612:
        /*00ec*/ 	.byte	0x04, 0x1e
        /*00ee*/ 	.short	(.L_3614 - .L_3613)
.L_3613:
        /*00f0*/ 	.word	0x00000000


	//----- nvinfo : EIATTR_CBANK_PARAM_SIZE
	.align		4
.L_3614:
        /*00f4*/ 	.byte	0x03, 0x19
        /*00f6*/ 	.short	0x00e8


	//----- nvinfo : EIATTR_PARAM_CBANK
	.align		4
        /*00f8*/ 	.byte	0x04, 0x0a
        /*00fa*/ 	.short	(.L_3616 - .L_3615)
	.align		4
.L_3615:
        /*00fc*/ 	.word	index@(.nv.constant0._ZN10layer_norm13ln_fwd_kernelINS_13Kernel_traitsI6__halfffffjLj1280ELj1ELj4ELj1ELj16ENS_18Kernel_traits_baseILj1280ES2_ffffjLj128EEEEELb1ELb1ELb1ELb0EEEvNS_9FwdParamsE)
        /*0100*/ 	.short	0x0380
        /*0102*/ 	.short	0x00e8


	//----- nvinfo : EIATTR_SW_WAR
	.align		4
.L_3616:
        /*0104*/ 	.byte	0x04, 0x36
        /*0106*/ 	.short	(.L_3618 - .L_3617)
.L_3617:
        /*0108*/ 	.word	0x00000008
.L_3618:


//--------------------- .nv.info._ZN10layer_norm13ln_fwd_kernelINS_13Kernel_traitsI6__halfffffjLj1280ELj1ELj4ELj1ELj16ENS_18Kernel_traits_baseILj1280ES2_ffffjLj128EEEEELb1ELb1ELb1ELb1EEEvNS_9FwdParamsE --------------------------
	.section	.nv.info._ZN10layer_norm13ln_fwd_kernelINS_13Kernel_traitsI6__halfffffjLj1280ELj1ELj4ELj1ELj16ENS_18Kernel_traits_baseILj1280ES2_ffffjLj128EEEEELb1ELb1ELb1ELb1EEEvNS_9FwdParamsE,"",@"SHT_CUDA_INFO"
	.sectionflags	@""
	.align	4


	//----- nvinfo : EIATTR_CUDA_API_VERSION
	.align		4
        /*0000*/ 	.byte	0x04, 0x37
        /*0002*/ 	.short	(.L_3620 - .L_3619)
.L_3619:
        /*0004*/ 	.word	0x00000082


	//----- nvinfo : EIATTR_KPARAM_INFO
	.align		4
.L_3620:
        /*0008*/ 	.byte	0x04, 0x17
        /*000a*/ 	.short	(.L_3622 - .L_3621)
.L_3621:
        /*000c*/ 	.word	0x00000000
        /*0010*/ 	.short	0x0000
        /*0012*/ 	.short	0x0000
        /*0014*/ 	.byte	0x00, 0xf0, 0xa1, 0x03


	//----- nvinfo : EIATTR_SPARSE_MMA_MASK
	.align		4
.L_3622:
        /*0018*/ 	.byte	0x03, 0x50
        /*001a*/ 	.short	0x0000


	//----- nvinfo : EIATTR_MAXREG_COUNT
	.align		4
        /*001c*/ 	.byte	0x03, 0x1b
        /*001e*/ 	.short	0x00ff


	//----- nvinfo : EIATTR_MERCURY_ISA_VERSION
	.align		4
        /*0020*/ 	.byte	0x03, 0x5f
        /*0022*/ 	.short	0x0101


	//----- nvinfo : EIATTR_COOP_GROUP_MASK_REGIDS
	.align		4
        /*0024*/ 	.byte	0x04, 0x29
        /*0026*/ 	.short	(.L_3624 - .L_3623)


	//   ....[0]....
.L_3623:
        /*0028*/ 	.word	0xffffffff


	//   ....[1]....
        /*002c*/ 	.word	0xffffffff


	//   ....[2]....
        /*0030*/ 	.word	0xffffffff


	//   ....[3]....
        /*0034*/ 	.word	0xffffffff


	//   ....[4]....
        /*0038*/ 	.word	0xffffffff


	//   ....[5]....
        /*003c*/ 	.word	0xffffffff


	//   ....[6]....
        /*0040*/ 	.word	0xffffffff


	//   ....[7]....
        /*0044*/ 	.word	0xffffffff


	//   ....[8]....
        /*0048*/ 	.word	0xffffffff


	//   ....[9]....
        /*004c*/ 	.word	0xffffffff


	//   ....[10]....
        /*0050*/ 	.word	0x0500007c


	//   ....[11]....
        /*0054*/ 	.word	0x0500007c


	//   ....[12]....
        /*0058*/ 	.word	0x0500007c


	//   ....[13]....
        /*005c*/ 	.word	0x0500007c


	//   ....[14]....
        /*0060*/ 	.word	0x0500007c


	//   ....[15]....
        /*0064*/ 	.word	0x0500007c


	//   ....[16]....
        /*0068*/ 	.word	0x0500007c


	//   ....[17]....
        /*006c*/ 	.word	0x0500007c


	//   ....[18]....
        /*0070*/ 	.word	0x0500007c


	//   ....[19]....
        /*0074*/ 	.word	0x0500007c


	//----- nvinfo : EIATTR_COOP_GROUP_INSTR_OFFSETS
	.align		4
.L_3624:
        /*0078*/ 	.byte	0x04, 0x28
        /*007a*/ 	.short	(.L_3626 - .L_3625)


	//   ....[0]....
.L_3625:
        /*007c*/ 	.word	0x00023870


	//   ....[1]....
        /*0080*/ 	.word	0x000238a0


	//   ....[2]....
        /*0084*/ 	.word	0x000238c0


	//   ....[3]....
        /*0088*/ 	.word	0x000238e0


	//   ....[4]....
        /*008c*/ 	.word	0x00023900


	//   ....[5]....
        /*0090*/ 	.word	0x00023e30


	//   ....[6]....
        /*0094*/ 	.word	0x00023e50


	//   ....[7]....
        /*0098*/ 	.word	0x00023e70


	//   ....[8]....
        /*009c*/ 	.word	0x00023e90


	//   ....[9]....
        /*00a0*/ 	.word	0x00023eb0


	//   ....[10]....
        /*00a4*/ 	.word	0x00024f50


	//   ....[11]....
        /*00a8*/ 	.word	0x00024ff0


	//   ....[12]....
        /*00ac*/ 	.word	0x00025050


	//   ....[13]....
        /*00b0*/ 	.word	0x000250b0


	//   ....[14]....
        /*00b4*/ 	.word	0x00025110


	//   ....[15]....
        /*00b8*/ 	.word	0x00025690


	//   ....[16]....
        /*00bc*/ 	.word	0x000256f0


	//   ....[17]....
        /*00c0*/ 	.word	0x00025750


	//   ....[18]....
        /*00c4*/ 	.word	0x000257b0


	//   ....[19]....
        /*00c8*/ 	.word	0x00025810


	//----- nvinfo : EIATTR_VRC_CTA_INIT_COUNT
	.align		4
.L_3626:
        /*00cc*/ 	.byte	0x02, 0x4a
	.zero		1
	.zero		1


	//----- nvinfo : EIATTR_EXIT_INSTR_OFFSETS
	.align		4
        /*00d0*/ 	.byte	0x04, 0x1c
        /*00d2*/ 	.short	(.L_3628 - .L_3627)


	//   ....[0]....
.L_3627:
        /*00d4*/ 	.word	0x00000650


	//   ....[1]....
        /*00d8*/ 	.word	0x00024ee0


	//----- nvinfo : EIATTR_MAX_THREADS
	.align		4
.L_3628:
        /*00dc*/ 	.byte	0x04, 0x05
        /*00de*/ 	.short	(.L_3630 - .L_3629)
.L_3629:
        /*00e0*/ 	.word	0x00000080
        /*00e4*/ 	.word	0x00000001
        /*00e8*/ 	.word	0x00000001


	//----- nvinfo : EIATTR_CRS_STACK_SIZE
	.align		4
.L_3630:
        /*00ec*/ 	.byte	0x04, 0x1e
        /*00ee*/ 	.short	(.L_3632 - .L_3631)
.L_3631:
        /*00f0*/ 	.word	0x00000000


	//----- nvinfo : EIATTR_CBANK_PARAM_SIZE
	.align		4
.L_3632:
        /*00f4*/ 	.byte	0x03, 0x19
        /*00f6*/ 	.short	0x00e8


	//----- nvinfo : EIATTR_PARAM_CBANK
	.align		4
        /*00f8*/ 	.byte	0x04, 0x0a
        /*00fa*/ 	.short	(.L_3634 - .L_3633)
	.align		4
.L_3633:
        /*00fc*/ 	.word	index@(.nv.constant0._ZN10layer_norm13ln_fwd_kernelINS_13Kernel_traitsI6__halfffffjLj1280ELj1ELj4ELj1ELj16ENS_18Kernel_traits_baseILj1280ES2_ffffjLj128EEEEELb1ELb1ELb1ELb1EEEvNS_9FwdParamsE)
        /*0100*/ 	.short	0x0380
        /*0102*/ 	.short	0x00e8


	//----- nvinfo : EIATTR_SW_WAR
	.align		4
.L_3634:
        /*0104*/ 	.byte	0x04, 0x36
        /*0106*/ 	.short	(.L_3636 - .L_3635)
.L_3635:
        /*0108*/ 	.word	0x00000008
.L_3636:


//--------------------- .nv.info._ZN10layer_norm13ln_fwd_kernelINS_13Kernel_traitsIfffffjLj1280ELj1ELj4ELj1ELj16ENS_18Kernel_traits_baseILj1280EfffffjLj128EEEEELb0ELb0ELb0ELb0EEEvNS_9FwdParamsE --------------------------
	.section	.nv.info._ZN10layer_norm13ln_fwd_kernelINS_13Kernel_traitsIfffffjLj1280ELj1ELj4ELj1ELj16ENS_18Kernel_traits_baseILj1280EfffffjLj128EEEEELb0ELb0ELb0ELb0EEEvNS_9FwdParamsE,"",@"SHT_CUDA_INFO"
	.sectionflags	@""
	.align	4


	//----- nvinfo : EIATTR_CUDA_API_VERSION
	.align		4
        /*0000*/ 	.byte	0x04, 0x37
        /*0002*/ 	.short	(.L_3638 - .L_3637)
.L_3637:
        /*0004*/ 	.word	0x00000082


	//----- nvinfo : EIATTR_KPARAM_INFO
	.align		4
.L_3638:
        /*0008*/ 	.byte	0x04, 0x17
        /*000a*/ 	.short	(.L_3640 - .L_3639)
.L_3639:
        /*000c*/ 	.word	0x00000000
        /*0010*/ 	.short	0x0000
        /*0012*/ 	.short	0x0000
        /*0014*/ 	.byte	0x00, 0xf0, 0xa1, 0x03


	//----- nvinfo : EIATTR_SPARSE_MMA_MASK
	.align		4
.L_3640:
        /*0018*/ 	.byte	0x03, 0x50
        /*001a*/ 	.short	0x0000


	//----- nvinfo : EIATTR_MAXREG_COUNT
	.align		4
        /*001c*/ 	.byte	0x03, 0x1b
        /*001e*/ 	.short	0x00ff


	//----- nvinfo : EIATTR_MERCURY_ISA_VERSION
	.align		4
        /*0020*/ 	.byte	0x03, 0x5f
        /*0022*/ 	.short	0x0101


	//----- nvinfo : EIATTR_COOP_GROUP_MASK_REGIDS
	.align		4
        /*0024*/ 	.byte	0x04, 0x29
        /*0026*/ 	.short	(.L_3642 - .L_3641)


	//   ....[0]....
.L_3641:
        /*0028*/ 	.word	0xffffffff


	//   ....[1]....
        /*002c*/ 	.word	0xffffffff


	//   ....[2]....
        /*0030*/ 	.word	0xffffffff


	//   ....[3]....
        /*0034*/ 	.word	0xffffffff


	//   ....[4]....
        /*0038*/ 	.word	0xffffffff


	//   ....[5]....
        /*003c*/ 	.word	0xffffffff


	//   ....[6]....
        /*0040*/ 	.word	0xffffffff


	//   ....[7]....
        /*0044*/ 	.word	0xffffffff


	//   ....[8]....
        /*0048*/ 	.word	0xffffffff


	//   ....[9]....
        /*004c*/ 	.word	0xffffffff


	//   ....[10]....
        /*0050*/ 	.word	0x0500006c


	//   ....[11]....
        /*0054*/ 	.word	0x0500006c


	//   ....[12]....
        /*0058*/ 	.word	0x0500006c


	//   ....[13]....
        /*005c*/ 	.word	0x0500006c


	//   ....[14]....
        /*0060*/ 	.word	0x0500006c


	//   ....[15]....
        /*0064*/ 	.word	0x0500006c


	//   ....[16]....
        /*0068*/ 	.word	0x0500006c


	//   ....[17]....
        /*006c*/ 	.word	0x0500006c


	//   ....[18]....
        /*0070*/ 	.word	0x0500006c


	//   ....[19]....
        /*0074*/ 	.word	0x0500006c


	//----- nvinfo : EIATTR_COOP_GROUP_INSTR_OFFSETS
	.align		4
.L_3642:
        /*0078*/ 	.byte	0x04, 0x28
        /*007a*/ 	.short	(.L_3644 - .L_3643)


	//   ....[0]....
.L_3643:
        /*007c*/ 	.word	0x00002670


	//   ....[1]....
        /*0080*/ 	.word	0x000026b0


	//   ....[2]....
        /*0084*/ 	.word	0x000026d0


	//   ....[3]....
        /*0088*/ 	.word	0x000026f0


	//   ....[4]....
        /*008c*/ 	.word	0x00002710


	//   ....[5]....
        /*0090*/ 	.word	0x00002c90


	//   ....[6]....
        /*0094*/ 	.word	0x00002cb0


	//   ....[7]....
        /*0098*/ 	.word	0x00002cd0


	//   ....[8]....
        /*009c*/ 	.word	0x00002cf0


	//   ....[9]....
        /*00a0*/ 	.word	0x00002d10


	//   ....[10]....
        /*00a4*/ 	.word	0x00003b20


	//   ....[11]....
        /*00a8*/ 	.word	0x00003bd0


	//   ....[12]....
        /*00ac*/ 	.word	0x00003c40


	//   ....[13]....
        /*00b0*/ 	.word	0x00003cb0


	//   ....[14]....
        /*00b4*/ 	.word	0x00003d20


	//   ....[15]....
        /*00b8*/ 	.word	0x00004300


	//   ....[16]....
        /*00bc*/ 	.word	0x00004370


	//   ....[17]....
        /*00c0*/ 	.word	0x000043e0


	//   ....[18]....
        /*00c4*/ 	.word	0x00004450


	//   ....[19]....
        /*00c8*/ 	.word	0x000044c0


	//----- nvinfo : EIATTR_VRC_CTA_INIT_COUNT
	.align		4
.L_3644:
        /*00cc*/ 	.byte	0x02, 0x4a
	.zero		1
	.zero		1


	//----- nvinfo : EIATTR_EXIT_INSTR_OFFSETS
	.align		4
        /*00d0*/ 	.byte	0x04, 0x1c
        /*00d2*/ 	.short	(.L_3646 - .L_3645)


	//   ....[0]....
.L_3645:
        /*00d4*/ 	.word	0x00000ab0


	//   ....[1]....
        /*00d8*/ 	.word	0x00003ab0


	//----- nvinfo : EIATTR_MAX_THREADS
	.align		4
.L_3646:
        /*00dc*/ 	.byte	0x04, 0x05
        /*00de*/ 	.short	(.L_3648 - .L_3647)
.L_3647:
        /*00e0*/ 	.word	0x00000080
        /*00e4*/ 	.word	0x00000001
        /*00e8*/ 	.word	0x00000001


	//----- nvinfo : EIATTR_CRS_STACK_SIZE
	.align		4
.L_3648:
        /*00ec*/ 	.byte	0x04, 0x1e
        /*00ee*/ 	.short	(.L_3650 - .L_3649)
.L_3649:
        /*00f0*/ 	.word	0x00000000


	//----- nvinfo : EIATTR_CBANK_PARAM_SIZE
	.align		4
.L_3650:
        /*00f4*/ 	.byte	0x03, 0x19
        /*00f6*/ 	.short	0x00e8


	//----- nvinfo : EIATTR_PARAM_CBANK
	.align		4
        /*00f8*/ 	.byte	0x04, 0x0a
        /*00fa*/ 	.short	(.L_3652 - .L_3651)
	.align		4
.L_3651:
        /*00fc*/ 	.word	index@(.nv.constant0._ZN10layer_norm13ln_fwd_kernelINS_13Kernel_traitsIfffffjLj1280ELj1ELj4ELj1ELj16ENS_18Kernel_traits_baseILj1280EfffffjLj128EEEEELb0ELb0ELb0ELb0EEEvNS_9FwdParamsE)
        /*0100*/ 	.short	0x0380
        /*0102*/ 	.short	0x00e8


	//----- nvinfo : EIATTR_SW_WAR
	.align		4
.L_3652:
        /*0104*/ 	.byte	0x04, 0x36
        /*0106*/ 	.short	(.L_3654 - .L_3653)
.L_3653:
        /*0108*/ 	.word	0x00000008
.L_3654:


//--------------------- .nv.info._ZN10layer_norm13ln_fwd_kernelINS_13Kernel_traitsIfffffjLj1280ELj1ELj4ELj1ELj16ENS_18Kernel_traits_baseILj1280EfffffjLj128EEEEELb0ELb0ELb0ELb1EEEvNS_9FwdParamsE --------------------------
	.section	.nv.info._ZN10layer_norm13ln_fwd_kernelINS_13Kernel_traitsIfffffjLj1280ELj1ELj4ELj1ELj16ENS_18Kernel_traits_baseILj1280EfffffjLj128EEEEELb0ELb0ELb0ELb1EEEvNS_9FwdParamsE,"",@"SHT_CUDA_INFO"
	.sectionflags	@""
	.align	4


	//----- nvinfo : EIATTR_CUDA_API_VERSION
	.align		4
        /*0000*/ 	.byte	0x04, 0x37
        /*0002*/ 	.short	(.L_3656 - .L_3655)
.L_3655:
        /*0004*/ 	.word	0x00000082


	//----- nvinfo : EIATTR_KPARAM_INFO
	.align		4
.L_3656:
        /*0008*/ 	.byte	0x04, 0x17
        /*000a*/ 	.short	(.L_3658 - .L_3657)
.L_3657:
        /*000c*/ 	.word	0x00000000
        /*0010*/ 	.short	0x0000
        /*0012*/ 	.short	0x0000
        /*0014*/ 	.byte	0x00, 0xf0, 0xa1, 0x03


	//----- nvinfo : EIATTR_SPARSE_MMA_MASK
	.align		4
.L_3658:
        /*0018*/ 	.byte	0x03, 0x50
        /*001a*/ 	.short	0x0000


	//----- nvinfo : EIATTR_MAXREG_COUNT
	.align		4
        /*001c*/ 	.byte	0x03, 0x1b
        /*001e*/ 	.short	0x00ff


	//----- nvinfo : EIATTR_MERCURY_ISA_VERSION
	.align		4
        /*0020*/ 	.byte	0x03, 0x5f
        /*0022*/ 	.short	0x0101


	//----- nvinfo : EIATTR_COOP_GROUP_MASK_REGIDS
	.align		4
        /*0024*/ 	.byte	0x04, 0x29
        /*0026*/ 	.short	(.L_3660 - .L_3659)


	//   ....[0]....
.L_3659:
        /*0028*/ 	.word	0xffffffff


	//   ....[1]....
        /*002c*/ 	.word	0xffffffff


	//   ....[2]....
        /*0030*/ 	.word	0xffffffff


	//   ....[3]....
        /*0034*/ 	.word	0xffffffff


	//   ....[4]....
        /*0038*/ 	.word	0xffffffff


	//   ....[5]....
        /*003c*/ 	.word	0xffffffff


	//   ....[6]....
        /*0040*/ 	.word	0xffffffff


	//   ....[7]....
        /*0044*/ 	.word	0xffffffff


	//   ....[8]....
        /*0048*/ 	.word	0xffffffff


	//   ....[9]....
        /*004c*/ 	.word	0xffffffff


	//   ....[10]....
        /*0050*/ 	.word	0x05000091


	//   ....[11]....
        /*0054*/ 	.word	0x05000091


	//   ....[12]....
        /*0058*/ 	.word	0x05000091


	//   ....[13]....
        /*005c*/ 	.word	0x05000091


	//   ....[14]....
        /*0060*/ 	.word	0x05000091


	//   ....[15]....
        /*0064*/ 	.word	0x05000091


	//   ....[16]....
        /*0068*/ 	.word	0x05000091


	//   ....[17]....
        /*006c*/ 	.word	0x05000091


	//   ....[18]....
        /*0070*/ 	.word	0x05000091


	//   ....[19]....
        /*0074*/ 	.word	0x05000091


	//----- nvinfo : EIATTR_COOP_GROUP_INSTR_OFFSETS
	.align		4
.L_3660:
        /*0078*/ 	.byte	0x04, 0x28
        /*007a*/ 	.short	(.L_3662 - .L_3661)


	//   ....[0]....
.L_3661:
        /*007c*/ 	.word	0x00001a60


	//   ....[1]....
        /*0080*/ 	.word	0x00001a80


	//   ....[2]....
        /*0084*/ 	.word	0x00001aa0


	//   ....[3]....
        /*0088*/ 	.word	0x00001ac0


	//   ....[4]....
        /*008c*/ 	.word	0x00001af0


	//   ....[5]....
        /*0090*/ 	.word	0x00002020


	//   ....[6]....
        /*0094*/ 	.word	0x00002040


	//   ....[7]....
        /*0098*/ 	.word	0x00002060


	//   ....[8]....
        /*009c*/ 	.word	0x00002080


	//   ....[9]....
        /*00a0*/ 	.word	0x000020a0


	//   ....[10]....
        /*00a4*/ 	.word	0x00002b00


	//   ....[11]....
        /*00a8*/ 	.word	0x00002ba0


	//   ....[12]....
        /*00ac*/ 	.word	0x00002c10


	//   ....[13]....
        /*00b0*/ 	.word	0x00002c80


	//   ....[14]....
        /*00b4*/ 	.word	0x00002d00


	//   ....[15]....
        /*00b8*/ 	.word	0x00003280


	//   ....[16]....
        /*00bc*/ 	.word	0x000032f0


	//   ....[17]....
        /*00c0*/ 	.word	0x00003360


	//   ....[18]....
        /*00c4*/ 	.word	0x000033d0


	//   ....[19]....
        /*00c8*/ 	.word	0x00003440


	//----- nvinfo : EIATTR_VRC_CTA_INIT_COUNT
	.align		4
.L_3662:
        /*00cc*/ 	.byte	0x02, 0x4a
	.zero		1
	.zero		1


	//----- nvinfo : EIATTR_EXIT_INSTR_OFFSETS
	.align		4
        /*00d0*/ 	.byte	0x04, 0x1c
        /*00d2*/ 	.short	(.L_3664 - .L_3663)


	//   ....[0]....
.L_3663:
        /*00d4*/ 	.word	0x000004b0


	//   ....[1]....
        /*00d8*/ 	.word	0x00002a90


	//----- nvinfo : EIATTR_MAX_THREADS
	.align		4
.L_3664:
        /*00dc*/ 	.byte	0x04, 0x05
        /*00de*/ 	.short	(.L_3666 - .L_3665)
.L_3665:
        /*00e0*/ 	.word	0x00000080
        /*00e4*/ 	.word	0x00000001
        /*00e8*/ 	.word	0x00000001


	//----- nvinfo : EIATTR_CRS_STACK_SIZE
	.align		4
.L_3666:
        /*00ec*/ 	.byte	0x04, 0x1e
        /*00ee*/ 	.short	(.L_3668 - .L_3667)
.L_3667:
        /*00f0*/ 	.word	0x00000000


	//----- nvinfo : EIATTR_CBANK_PARAM_SIZE
	.align		4
.L_3668:
        /*00f4*/ 	.byte	0x03, 0x19
        /*00f6*/ 	.short	0x00e8


	//----- nvinfo : EIATTR_PARAM_CBANK
	.align		4
        /*00f8*/ 	.byte	0x04, 0x0a
        /*00fa*/ 	.short	(.L_3670 - .L_3669)
	.align		4
.L_3669:
        /*00fc*/ 	.word	index@(.nv.constant0._ZN10layer_norm13ln_fwd_kernelINS_13Kernel_traitsIfffffjLj1280ELj1ELj4ELj1ELj16ENS_18Kernel_traits_baseILj1280EfffffjLj128EEEEELb0ELb0ELb0ELb1EEEvNS_9FwdParamsE)
        /*0100*/ 	.short	0x0380
        /*0102*/ 	.short	0x00e8


	//----- nvinfo : EIATTR_SW_WAR
	.align		4
.L_3670:
        /*0104*/ 	.byte	0x04, 0x36
        /*0106*/ 	.short	(.L_3672 - .L_3671)
.L_3671:
        /*0108*/ 	.word	0x00000008
.L_3672:


//--------------------- .nv.info._ZN10layer_norm13ln_fwd_kernelINS_13Kernel_traitsIfffffjLj1280ELj1ELj4ELj1ELj16ENS_18Kernel_traits_baseILj1280EfffffjLj128EEEEELb0ELb0ELb1ELb0EEEvNS_9FwdParamsE --------------------------
	.section	.nv.info._ZN10layer_norm13ln_fwd_kernelINS_13Kernel_traitsIfffffjLj1280ELj1ELj4ELj1ELj16ENS_18Kernel_traits_baseILj1280EfffffjLj128EEEEELb0ELb0ELb1ELb0EEEvNS_9FwdParamsE,"",@"SHT_CUDA_INFO"
	.sectionflags	@""
	.align	4


	//----- nvinfo : EIATTR_CUDA_API_VERSION
	.align		4
        /*0000*/ 	.byte	0x04, 0x37
        /*0002*/ 	.short	(.L_3674 - .L_3673)
.L_3673:
        /*0004*/ 	.word	0x00000082


	//----- nvinfo : EIATTR_KPARAM_INFO
	.align		4
.L_3674:
        /*0008*/ 	.byte	0x04, 0x17
        /*000a*/ 	.short	(.L_3676 - .L_3675)
.L_3675:
        /*000c*/ 	.word	0x00000000
        /*0010*/ 	.short	0x0000
        /*0012*/ 	.short	0x0000
        /*0014*/ 	.byte	0x00, 0xf0, 0xa1, 0x03


	//----- nvinfo : EIATTR_SPARSE_MMA_MASK
	.align		4
.L_3676:
        /*0018*/ 	.byte	0x03, 0x50
        /*001a*/ 	.short	0x0000


	//----- nvinfo : EIATTR_MAXREG_COUNT
	.align		4
        /*001c*/ 	.byte	0x03, 0x1b
        /*001e*/ 	.short	0x00ff


	//----- nvinfo : EIATTR_MERCURY_ISA_VERSION
	.align		4
        /*0020*/ 	.byte	0x03, 0x5f
        /*0022*/ 	.short	0x0101


	//----- nvinfo : EIATTR_COOP_GROUP_MASK_REGIDS
	.align		4
        /*0024*/ 	.byte	0x04, 0x29
        /*0026*/ 	.short	(.L_3678 - .L_3677)


	//   ....[0]....
.L_3677:
        /*0028*/ 	.word	0xffffffff


	//   ....[1]....
        /*002c*/ 	.word	0xffffffff


	//   ....[2]....
        /*0030*/ 	.word	0xffffffff


	//   ....[3]....
        /*0034*/ 	.word	0xffffffff


	//   ....[4]....
        /*0038*/ 	.word	0xffffffff


	//   ....[5]....
        /*003c*/ 	.word	0xffffffff


	//   ....[6]....
        /*0040*/ 	.word	0xffffffff


	//   ....[7]....
        /*0044*/ 	.word	0xffffffff


	//   ....[8]....
        /*0048*/ 	.word	0xffffffff


	//   ....[9]....
        /*004c*/ 	.word	0xffffffff


	//   ....[10]....
        /*0050*/ 	.word	0x05000097


	//   ....[11]....
        /*0054*/ 	.word	0x05000097


	//   ....[12]....
        /*0058*/ 	.word	0x05000097


	//   ....[13]....
        /*005c*/ 	.word	0x05000097


	//   ....[14]....
        /*0060*/ 	.word	0x05000097


	//   ....[15]....
        /*0064*/ 	.word	0x05000097


	//   ....[16]....
        /*0068*/ 	.word	0x05000097


	//   ....[17]....
        /*006c*/ 	.word	0x05000097


	//   ....[18]....
        /*0070*/ 	.word	0x05000097


	//   ....[19]....
        /*0074*/ 	.word	0x05000097


	//----- nvinfo : EIATTR_COOP_GROUP_INSTR_OFFSETS
	.align		4
.L_3678:
        /*0078*/ 	.byte	0x04, 0x28
        /*007a*/ 	.short	(.L_3680 - .L_3679)


	//   ....[0]....
.L_3679:
        /*007c*/ 	.word	0x000023d0


	//   ....[1]....
        /*0080*/ 	.word	0x00002400


	//   ....[2]....
        /*0084*/ 	.word	0x00002420


	//   ....[3]....
        /*0088*/ 	.word	0x00002440


	//   ....[4]....
        /*008c*/ 	.word	0x00002470


	//   ....[5]....
        /*0090*/ 	.word	0x000029e0


	//   ....[6]....
        /*0094*/ 	.word	0x00002a00


	//   ....[7]....
        /*0098*/ 	.word	0x00002a20


	//   ....[8]....
        /*009c*/ 	.word	0x00002a40


	//   ....[9]....
        /*00a0*/ 	.word	0x00002a60


	//   ....[10]....
        /*00a4*/ 	.word	0x000038f0


	//   ....[11]....
        /*00a8*/ 	.word	0x00003990


	//   ....[12]....
        /*00ac*/ 	.word	0x00003a00


	//   ....[13]....
        /*00b0*/ 	.word	0x00003a70


	//   ....[14]....
        /*00b4*/ 	.word	0x00003af0


	//   ....[15]....
        /*00b8*/ 	.word	0x000040c0


	//   ....[16]....
        /*00bc*/ 	.word	0x00004130


	//   ....[17]....
        /*00c0*/ 	.word	0x000041a0


	//   ....[18]....
        /*00c4*/ 	.word	0x00004210


	//   ....[19]....
        /*00c8*/ 	.word	0x00004280


	//----- nvinfo : EIATTR_VRC_CTA_INIT_COUNT
	.align		4
.L_3680:
        /*00cc*/ 	.byte	0x02, 0x4a
	.zero		1
	.zero		1


	//----- nvinfo : EIATTR_EXIT_INSTR_OFFSETS
	.align		4
        /*00d0*/ 	.byte	0x04, 0x1c
        /*00d2*/ 	.short	(.L_3682 - .L_3681)


	//   ....[0]....
.L_3681:
        /*00d4*/ 	.word	0x00000b00


	//   ....[1]....
        /*00d8*/ 	.word	0x00003880


	//----- nvinfo : EIATTR_MAX_THREADS
	.align		4
.L_3682:
        /*00dc*/ 	.byte	0x04, 0x05
        /*00de*/ 	.short	(.L_3684 - .L_3683)
.L_3683:
        /*00e0*/ 	.word	0x00000080
        /*00e4*/ 	.word	0x00000001
        /*00e8*/ 	.word	0x00000001


	//----- nvinfo : EIATTR_CRS_STACK_SIZE
	.align		4
.L_3684:
        /*00ec*/ 	.byte	0x04, 0x1e
        /*00ee*/ 	.short	(.L_3686 - .L_3685)
.L_3685:
        /*00f0*/ 	.word	0x00000000


	//----- nvinfo : EIATTR_CBANK_PARAM_SIZE
	.align		4
.L_3686:
        /*00f4*/ 	.byte	0x03, 0x19
        /*00f6*/ 	.short	0x00e8


	//----- nvinfo : EIATTR_PARAM_CBANK
	.align		4
        /*00f8*/ 	.byte	0x04, 0x0a
        /*00fa*/ 	.short	(.L_3688 - .L_3687)
	.align		4
.L_3687:
        /*00fc*/ 	.word	index@(.nv.constant0._ZN10layer_norm13ln_fwd_kernelINS_13Kernel_traitsIfffffjLj1280ELj1ELj4ELj1ELj16ENS_18Kernel_traits_baseILj1280EfffffjLj128EEEEELb0ELb0ELb1ELb0EEEvNS_9FwdParamsE)
        /*0100*/ 	.short	0x0380
        /*0102*/ 	.short	0x00e8


	//----- nvinfo : EIATTR_SW_WAR
	.align		4
.L_3688:
        /*0104*/ 	.byte	0x04, 0x36
        /*0106*/ 	.short	(.L_3690 - .L_3689)
.L_3689:
        /*0108*/ 	.word	0x00000008
.L_3690:


//--------------------- .nv.info._ZN10layer_norm13ln_fwd_kernelINS_13Kernel_traitsIfffffjLj1280ELj1ELj4ELj1ELj16ENS_18Kernel_traits_baseILj1280EfffffjLj128EEEEELb0ELb0ELb1ELb1EEEvNS_9FwdParamsE --------------------------
	.section	.nv.info._ZN10layer_norm13ln_fwd_kernelINS_13Kernel_traitsIfffffjLj1280ELj1ELj4ELj1ELj16ENS_18Kernel_traits_baseILj1280EfffffjLj128EEEEELb0ELb0ELb1ELb1EEEvNS_9FwdParamsE,"",@"SHT_CUDA_INFO"
	.sectionflags	@""
	.align	4


	//----- nvinfo : EIATTR_CUDA_API_VERSION
	.align		4
        /*0000*/ 	.byte	0x04, 0x37
        /*0002*/ 	.short	(.L_3692 - .L_3691)
.L_3691:
        /*0004*/ 	.word	0x00000082


	//----- nvinfo : EIATTR_KPARAM_INFO
	.align		4
.L_3692:
        /*0008*/ 	.byte	0x04, 0x17
        /*000a*/ 	.short	(.L_3694 - .L_3693)
.L_3693:
        /*000c*/ 	.word	0x00000000
        /*0010*/ 	.short	0x0000
        /*0012*/ 	.short	0x0000
        /*0014*/ 	.byte	0x00, 0xf0, 0xa1, 0x03


	//----- nvinfo : EIATTR_SPARSE_MMA_MASK
	.align		4
.L_3694:
        /*0018*/ 	.byte	0x03, 0x50
        /*001a*/ 	.short	0x0000


	//----- nvinfo : EIATTR_MAXREG_COUNT
	.align		4
        /*001c*/ 	.byte	0x03, 0x1b
        /*001e*/ 	.short	0x00ff


	//----- nvinfo : EIATTR_MERCURY_ISA_VERSION
	.align		4
        /*0020*/ 	.byte	0x03, 0x5f
        /*0022*/ 	.short	0x0101


	//----- nvinfo : EIATTR_COOP_GROUP_MASK_REGIDS
	.align		4
        /*0024*/ 	.byte	0x04, 0x29
        /*0026*/ 	.short	(.L_3696 - .L_3695)


	//   ....[0]....
.L_3695:
        /*0028*/ 	.word	0xffffffff


	//   ....[1]....
        /*002c*/ 	.word	0xffffffff


	//   ....[2]....
        /*0030*/ 	.word	0xffffffff


	//   ....[3]....
        /*0034*/ 	.word	0xffffffff


	//   ....[4]....
        /*0038*/ 	.word	0xffffffff


	//   ....[5]....
        /*003c*/ 	.word	0xffffffff


	//   ....[6]....
        /*0040*/ 	.word	0xffffffff


	//   ....[7]....
        /*0044*/ 	.word	0xffffffff


	//   ....[8]....
        /*0048*/ 	.word	0xffffffff


	//   ....[9]....
        /*004c*/ 	.word	0xffffffff


	//   ....[10]....
        /*0050*/ 	.word	0x05000087


	//   ....[11]....
        /*0054*/ 	.word	0x05000087


	//   ....[12]....
        /*0058*/ 	.word	0x05000087


	//   ....[13]....
        /*005c*/ 	.word	0x05000087


	//   ....[14]....
        /*0060*/ 	.word	0x05000087


	//   ....[15]....
        /*0064*/ 	.word	0x05000087


	//   ....[16]....
        /*0068*/ 	.word	0x05000087


	//   ....[17]....
        /*006c*/ 	.word	0x05000087


	//   ....[18]....
        /*0070*/ 	.word	0x05000087


	//   ....[19]....
        /*0074*/ 	.word	0x05000087


	//----- nvinfo : EIATTR_COOP_GROUP_INSTR_OFFSETS
	.align		4
.L_3696:
        /*0078*/ 	.byte	0x04, 0x28
        /*007a*/ 	.short	(.L_3698 - .L_3697)


	//   ....[0]....
.L_3697:
        /*007c*/ 	.word	0x00001be0


	//   ....[1]....
        /*0080*/ 	.word	0x00001c10


	//   ....[2]....
        /*0084*/ 	.word	0x00001c30


	//   ....[3]....
        /*0088*/ 	.word	0x00001c50


	//   ....[4]....
        /*008c*/ 	.word	0x00001c70


	//   ....[5]....
        /*0090*/ 	.word	0x000021a0


	//   ....[6]....
        /*0094*/ 	.word	0x000021c0


	//   ....[7]....
        /*0098*/ 	.word	0x000021e0


	//   ....[8]....
        /*009c*/ 	.word	0x00002200


	//   ....[9]....
        /*00a0*/ 	.word	0x00002220


	//   ....[10]....
        /*00a4*/ 	.word	0x00002dc0


	//   ....[11]....
        /*00a8*/ 	.word	0x00002e70


	//   ....[12]....
        /*00ac*/ 	.word	0x00002ee0


	//   ....[13]....
        /*00b0*/ 	.word	0x00002f50


	//   ....[14]....
        /*00b4*/ 	.word	0x00002fc0


	//   ....[15]....
        /*00b8*/ 	.word	0x00003540


	//   ....[16]....
        /*00bc*/ 	.word	0x000035b0


	//   ....[17]....
        /*00c0*/ 	.word	0x00003620


	//   ....[18]....
        /*00c4*/ 	.word	0x00003690


	//   ....[19]....
        /*00c8*/ 	.word	0x00003700


	//----- nvinfo : EIATTR_VRC_CTA_INIT_COUNT
	.align		4
.L_3698:
        /*00cc*/ 	.byte	0x02, 0x4a
	.zero		1
	.zero		1


	//----- nvinfo : EIATTR_EXIT_INSTR_OFFSETS
	.align		4
        /*00d0*/ 	.byte	0x04, 0x1c
        /*00d2*/ 	.short	(.L_3700 - .L_3699)


	//   ....[0]....
.L_3699:
        /*00d4*/ 	.word	0x000004a0


	//   ....[1]....
        /*00d8*/ 	.word	0x00002d50


	//----- nvinfo : EIATTR_MAX_THREADS
	.align		4
.L_3700:
        /*00dc*/ 	.byte	0x04, 0x05
        /*00de*/ 	.short	(.L_3702 - .L_3701)
.L_3701:
        /*00e0*/ 	.word	0x00000080
        /*00e4*/ 	.word	0x00000001
        /*00e8*/ 	.word	0x00000001


	//----- nvinfo : EIATTR_CRS_STACK_SIZE
	.align		4
.L_3702:
        /*00ec*/ 	.byte	0x04, 0x1e
        /*00ee*/ 	.short	(.L_3704 - .L_3703)
.L_3703:
        /*00f0*/ 	.word	0x00000000


	//----- nvinfo : EIATTR_CBANK_PARAM_SIZE
	.align		4
.L_3704:
        /*00f4*/ 	.byte	0x03, 0x19
        /*00f6*/ 	.short	0x00e8


	//----- nvinfo : EIATTR_PARAM_CBANK
	.align		4
        /*00f8*/ 	.byte	0x04, 0x0a
        /*00fa*/ 	.short	(.L_3706 - .L_3705)
	.align		4
.L_3705:
        /*00fc*/ 	.word	index@(.nv.constant0._ZN10layer_norm13ln_fwd_kernelINS_13Kernel_traitsIfffffjLj1280ELj1ELj4ELj1ELj16ENS_18Kernel_traits_baseILj1280EfffffjLj128EEEEELb0ELb0ELb1ELb1EEEvNS_9FwdParamsE)
        /*0100*/ 	.short	0x0380
        /*0102*/ 	.short	0x00e8


	//----- nvinfo : EIATTR_SW_WAR
	.align		4
.L_3706:
        /*0104*/ 	.byte	0x04, 0x36
        /*0106*/ 	.short	(.L_3708 - .L_3707)
.L_3707:
        /*0108*/ 	.word	0x00000008
.L_3708:


//--------------------- .nv.info._ZN10layer_norm13ln_fwd_kernelINS_13Kernel_traitsIfffffjLj1280ELj1ELj4ELj1ELj16ENS_18Kernel_traits_baseILj1280EfffffjLj128EEEEELb0ELb1ELb0ELb0EEEvNS_9FwdParamsE --------------------------
	.section	.nv.info._ZN10layer_norm13ln_fwd_kernelINS_13Kernel_traitsIfffffjLj1280ELj1ELj4ELj1ELj16ENS_18Kernel_traits_baseILj1280EfffffjLj128EEEEELb0ELb1ELb0ELb0EEEvNS_9FwdParamsE,"",@"SHT_CUDA_INFO"
	.sectionflags	@""
	.align	4


	//----- nvinfo : EIATTR_CUDA_API_VERSION
	.align		4
        /*0000*/ 	.byte	0x04, 0x37
        /*0002*/ 	.short	(.L_3710 - .L_3709)
.L_3709:
        /*0004*/ 	.word	0x00000082


	//----- nvinfo : EIATTR_KPARAM_INFO
	.align		4
.L_3710:
        /*0008*/ 	.byte	0x04, 0x17
        /*000a*/ 	.short	(.L_3712 - .L_3711)
.L_3711:
        /*000c*/ 	.word	0x00000000
        /*0010*/ 	.short	0x0000
        /*0012*/ 	.short	0x0000
        /*0014*/ 	.byte	0x00, 0xf0, 0xa1, 0x03


	//----- nvinfo : EIATTR_SPARSE_MMA_MASK
	.align		4
.L_3712:
        /*0018*/ 	.byte	0x03, 0x50
        /*001a*/ 	.short	0x0000


	//----- nvinfo : EIATTR_MAXREG_COUNT
	.align		4
        /*001c*/ 	.byte	0x03, 0x1b
        /*001e*/ 	.short	0x00ff


	//----- nvinfo : EIATTR_MERCURY_ISA_VERSION
	.align		4
        /*0020*/ 	.byte	0x03, 0x5f
        /*0022*/ 	.short	0x0101


	//----- nvinfo : EIATTR_COOP_GROUP_MASK_REGIDS
	.align		4
        /*0024*/ 	.byte	0x04, 0x29
        /*0026*/ 	.short	(.L_3714 - .L_3713)


	//   ....[0]....
.L_3713:
        /*0028*/ 	.word	0xffffffff


	//   ....[1]....
        /*002c*/ 	.word	0xffffffff


	//   ....[2]....
        /*0030*/ 	.word	0xffffffff


	//   ....[3]....
        /*0034*/ 	.word	0xffffffff


	//   ....[4]....
        /*0038*/ 	.word	0xffffffff


	//   ....[5]....
        /*003c*/ 	.word	0xffffffff


	//   ....[6]....
        /*0040*/ 	.word	0xffffffff


	//   ....[7]....
        /*0044*/ 	.word	0xffffffff


	//   ....[8]....
        /*0048*/ 	.word	0xffffffff


	//   ....[9]....
        /*004c*/ 	.word	0xffffffff


	//   ....[10]....
        /*0050*/ 	.word	0x050000b4


	//   ....[11]....
        /*0054*/ 	.word	0x050000b4


	//   ....[12]....
        /*0058*/ 	.word	0x050000b4


	//   ....[13]....
        /*005c*/ 	.word	0x050000b4


	//   ....[14]....
        /*0060*/ 	.word	0x050000b4


	//   ....[15]....
        /*0064*/ 	.word	0x050000b4


	//   ....[16]....
        /*0068*/ 	.word	0x050000b4


	//   ....[17]....
        /*006c*/ 	.word	0x050000b4


	//   ....[18]....
        /*0070*/ 	.word	0x050000b4


	//   ....[19]....
        /*0074*/ 	.word	0x050000b4


	//----- nvinfo : EIATTR_COOP_GROUP_INSTR_OFFSETS
	.align		4
.L_3714:
        /*0078*/ 	.byte	0x04, 0x28
        /*007a*/ 	.short	(.L_3716 - .L_3715)


	//   ....[0]....
.L_3715:
        /*007c*/ 	.word	0x00002650


	//   ....[1]....
        /*0080*/ 	.word	0x00002680


	//   ....[2]....
        /*0084*/ 	.word	0x000026a0


	//   ....[3]....
        /*0088*/ 	.word	0x000026d0


	//   ....[4]....
        /*008c*/ 	.word	0x000026f0


	//   ....[5]....
        /*0090*/ 	.word	0x00002c60


	//   ....[6]....
        /*0094*/ 	.word	0x00002c80


	//   ....[7]....
        /*0098*/ 	.word	0x00002ca0


	//   ....[8]....
        /*009c*/ 	.word	0x00002cc0


	//   ....[9]....
        /*00a0*/ 	.word	0x00002ce0


	//   ....[10]....
        /*00a4*/ 	.word	0x00003af0


	//   ....[11]....
        /*00a8*/ 	.word	0x00003b90


	//   ....[12]....
        /*00ac*/ 	.word	0x00003c00


	//   ....[13]....
        /*00b0*/ 	.word	0x00003c80


	//   ....[14]....
        /*00b4*/ 	.word	0x00003cf0


	//   ....[15]....
        /*00b8*/ 	.word	0x000042b0


	//   ....[16]....
        /*00bc*/ 	.word	0x00004320


	//   ....[17]....
        /*00c0*/ 	.word	0x00004390


	//   ....[18]....
        /*00c4*/ 	.word	0x00004400


	//   ....[19]....
        /*00c8*/ 	.word	0x00004470


	//----- nvinfo : EIATTR_VRC_CTA_INIT_COUNT
	.align		4
.L_3716:
        /*00cc*/ 	.byte	0x02, 0x4a
	.zero		1
	.zero		1


	//----- nvinfo : EIATTR_EXIT_INSTR_OFFSETS
	.align		4
        /*00d0*/ 	.byte	0x04, 0x1c
        /*00d2*/ 	.short	(.L_3718 - .L_3717)


	//   ....[0]....
.L_3717:
        /*00d4*/ 	.word	0x00000e80


	//   ....[1]....
        /*00d8*/ 	.word	0x00003a80


	//----- nvinfo : EIATTR_MAX_THREADS
	.align		4
.L_3718:
        /*00dc*/ 	.byte	0x04, 0x05
        /*00de*/ 	.short	(.L_3720 - .L_3719)
.L_3719:
        /*00e0*/ 	.word	0x00000080
        /*00e4*/ 	.word	0x00000001
        /*00e8*/ 	.word	0x00000001


	//----- nvinfo : EIATTR_CRS_STACK_SIZE
	.align		4
.L_3720:
        /*00ec*/ 	.byte	0x04, 0x1e
        /*00ee*/ 	.short	(.L_3722 - .L_3721)
.L_3721:
        /*00f0*/ 	.word	0x00000000


	//----- nvinfo : EIATTR_CBANK_PARAM_SIZE
	.align		4
.L_3722:
        /*00f4*/ 	.byte	0x03, 0x19
        /*00f6*/ 	.short	0x00e8


	//----- nvinfo : EIATTR_PARAM_CBANK
	.align		4
        /*00f8*/ 	.byte	0x04, 0x0a
        /*00fa*/ 	.short	(.L_3724 - .L_3723)
	.align		4
.L_3723:
        /*00fc*/ 	.word	index@(.nv.constant0._ZN10layer_norm13ln_fwd_kernelINS_13Kernel_traitsIfffffjLj1280ELj1ELj4ELj1ELj16ENS_18Kernel_traits_baseILj1280EfffffjLj128EEEEELb0ELb1ELb0ELb0EEEvNS_9FwdParamsE)
        /*0100*/ 	.short	0x0380
        /*0102*/ 	.short	0x00e8


	//----- nvinfo : EIATTR_SW_WAR
	.align		4
.L_3724:
        /*0104*/ 	.byte	0x04, 0x36
        /*0106*/ 	.short	(.L_3726 - .L_3725)
.L_3725:
        /*0108*/ 	.word	0x00000008
.L_3726:


//--------------------- .nv.info._ZN10layer_norm13ln_fwd_kernelINS_13Kernel_traitsIfffffjLj1280ELj1ELj4ELj1ELj16ENS_18Kernel_traits_baseILj1280EfffffjLj128EEEEELb0ELb1ELb0ELb1EEEvNS_9FwdParamsE --------------------------
	.section	.nv.info._ZN10layer_norm13ln_fwd_kernelINS_13Kernel_traitsIfffffjLj1280ELj1ELj4ELj1ELj16ENS_18Kernel_traits_baseILj1280EfffffjLj128EEEEELb0ELb1ELb0ELb1EEEvNS_9FwdParamsE,"",@"SHT_CUDA_INFO"
	.sectionflags	@""
	.align	4


	//----- nvinfo : EIATTR_CUDA_API_VERSION
	.align		4
        /*0000*/ 	.byte	0x04, 0x37
        /*0002*/ 	.short	(.L_3728 - .L_3727)
.L_3727:
        /*0004*/ 	.word	0x00000082


	//----- nvinfo : EIATTR_KPARAM_INFO
	.align		4
.L_3728:
        /*0008*/ 	.byte	0x04, 0x17
        /*000a*/ 	.short	(.L_3730 - .L_3729)
.L_3729:
        /*000c*/ 	.word	0x00000000
        /*0010*/ 	.short	0x0000
        /*0012*/ 	.short	0x0000
        /*0014*/ 	.byte	0x00, 0xf0, 0xa1, 0x03


	//----- nvinfo : EIATTR_SPARSE_MMA_MASK
	.align		4
.L_3730:
        /*0018*/ 	.byte	0x03, 0x50
        /*001a*/ 	.short	0x0000


	//----- nvinfo : EIATTR_MAXREG_COUNT
	.align		4
        /*001c*/ 	.byte	0x03, 0x1b
        /*001e*/ 	.short	0x00ff


	//----- nvinfo : EIATTR_MERCURY_ISA_VERSION
	.align		4
        /*0020*/ 	.byte	0x03, 0x5f
        /*0022*/ 	.short	0x0101


	//----- nvinfo : EIATTR_COOP_GROUP_MASK_REGIDS
	.align		4
        /*0024*/ 	.byte	0x04, 0x29
        /*0026*/ 	.short	(.L_3732 - .L_3731)


	//   ....[0]....
.L_3731:
        /*0028*/ 	.word	0xffffffff


	//   ....[1]....
        /*002c*/ 	.word	0xffffffff


	//   ....[2]....
        /*0030*/ 	.word	0xffffffff


	//   ....[3]....
        /*0034*/ 	.word	0xffffffff


	//   ....[4]....
        /*0038*/ 	.word	0xffffffff


	//   ....[5]....
        /*003c*/ 	.word	0xffffffff


	//   ....[6]....
        /*0040*/ 	.word	0xffffffff


	//   ....[7]....
        /*0044*/ 	.word	0xffffffff


	//   ....[8]....
        /*0048*/ 	.word	0xffffffff


	//   ....[9]....
        /*004c*/ 	.word	0xffffffff


	//   ....[10]....
        /*0050*/ 	.word	0xffffffff


	//   ....[11]....
        /*0054*/ 	.word	0xffffffff


	//   ....[12]....
        /*0058*/ 	.word	0xffffffff


	//   ....[13]....
        /*005c*/ 	.word	0xffffffff


	//   ....[14]....
        /*0060*/ 	.word	0xffffffff


	//   ....[15]....
        /*0064*/ 	.word	0xffffffff


	//   ....[16]....
        /*0068*/ 	.word	0xffffffff


	//   ....[17]....
        /*006c*/ 	.word	0xffffffff


	//   ....[18]....
        /*0070*/ 	.word	0xffffffff


	//   ....[19]....
        /*0074*/ 	.word	0xffffffff


	//   ....[20]....
        /*0078*/ 	.word	0x050000ae


	//   ....[21]....
        /*007c*/ 	.word	0x050000ae


	//   ....[22]....
        /*0080*/ 	.word	0x050000ae


	//   ....[23]....
        /*0084*/ 	.word	0x050000ae


	//   ....[24]....
        /*0088*/ 	.word	0x050000ae


	//   ....[25]....
        /*008c*/ 	.word	0x050000ae


	//   ....[26]....
        /*0090*/ 	.word	0x050000ae


	//   ....[27]....
        /*0094*/ 	.word	0x050000ae


	//   ....[28]....
        /*0098*/ 	.word	0x050000ae


	//   ....[29]....
        /*009c*/ 	.word	0x050000ae


	//   ....[30]....
        /*00a0*/ 	.word	0x050000ae


	//   ....[31]....
        /*00a4*/ 	.word	0x050000ae


	//   ....[32]....
        /*00a8*/ 	.word	0x050000ae


	//   ....[33]....
        /*00ac*/ 	.word	0x050000ae


	//   ....[34]....
        /*00b0*/ 	.word	0x050000ae


	//   ....[35]....
        /*00b4*/ 	.word	0x050000ae


	//   ....[36]....
        /*00b8*/ 	.word	0x050000ae


	//   ....[37]....
        /*00bc*/ 	.word	0x050000ae


	//   ....[38]....
        /*00c0*/ 	.word	0x050000ae


	//   ....[39]....
        /*00c4*/ 	.word	0x050000ae


	//----- nvinfo : EIATTR_COOP_GROUP_INSTR_OFFSETS
	.align		4
.L_3732:
        /*00c8*/ 	.byte	0x04, 0x28
        /*00ca*/ 	.short	(.L_3734 - .L_3733)


	//   ....[0]....
.L_3733:
        /*00cc*/ 	.word	0x000017f0


	//   ....[1]....
        /*00d0*/ 	.word	0x00001820


	//   ....[2]....
        /*00d4*/ 	.word	0x00001840


	//   ....[3]....
        /*00d8*/ 	.word	0x00001860


	//   ....[4]....
        /*00dc*/ 	.word	0x00001880


	//   ....[5]....
        /*00e0*/ 	.word	0x00001db0


	//   ....[6]....
        /*00e4*/ 	.word	0x00001dd0


	//   ....[7]....
        /*00e8*/ 	.word	0x00001df0


	//   ....[8]....
        /*00ec*/ 	.word	0x00001e10


	//   ....[9]....
        /*00f0*/ 	.word	0x00001e30


	//   ....[10]....
        /*00f4*/ 	.word	0x00003600


	//   ....[11]....
        /*00f8*/ 	.word	0x00003630


	//   ....[12]....
        /*00fc*/ 	.word	0x00003650


	//   ....[13]....
        /*0100*/ 	.word	0x00003670


	//   ....[14]....
        /*0104*/ 	.word	0x00003690


	//   ....[15]....
        /*0108*/ 	.word	0x00003bc0


	//   ....[16]....
        /*010c*/ 	.word	0x00003be0


	//   ....[17]....
        /*0110*/ 	.word	0x00003c00


	//   ....[18]....
        /*0114*/ 	.word	0x00003c20


	//   ....[19]....
        /*0118*/ 	.word	0x00003c40


	//   ....[20]....
        /*011c*/ 	.word	0x000046a0


	//   ....[21]....
        /*0120*/ 	.word	0x00004740


	//   ....[22]....
        /*0124*/ 	.word	0x000047a0


	//   ....[23]....
        /*0128*/ 	.word	0x00004800


	//   ....[24]....
        /*012c*/ 	.word	0x00004860


	//   ....[25]....
        /*0130*/ 	.word	0x00004dd0


	//   ....[26]....
        /*0134*/ 	.word	0x00004e30


	//   ....[27]....
        /*0138*/ 	.word	0x00004e90


	//   ....[28]....
        /*013c*/ 	.word	0x00004ef0


	//   ....[29]....
        /*0140*/ 	.word	0x00004f50


	//   ....[30]....
        /*0144*/ 	.word	0x00004fd0


	//   ....[31]....
        /*0148*/ 	.word	0x00005070


	//   ....[32]....
        /*014c*/ 	.word	0x000050d0


	//   ....[33]....
        /*0150*/ 	.word	0x00005130


	//   ....[34]....
        /*0154*/ 	.word	0x00005190


	//   ....[35]....
        /*0158*/ 	.word	0x00005700


	//   ....[36]....
        /*015c*/ 	.word	0x00005760


	//   ....[37]....
        /*0160*/ 	.word	0x000057c0


	//   ....[38]....
        /*0164*/ 	.word	0x00005820


	//   ....[39]....
        /*0168*/ 	.word	0x00005880


	//----- nvinfo : EIATTR_VRC_CTA_INIT_COUNT
	.align		4
.L_3734:
        /*016c*/ 	.byte	0x02, 0x4a
	.zero		1
	.zero		1


	//----- nvinfo : EIATTR_EXIT_INSTR_OFFSETS
	.align		4
        /*0170*/ 	.byte	0x04, 0x1c
        /*0172*/ 	.short	(.L_3736 - .L_3735)


	//   ....[0]....
.L_3735:
        /*0174*/ 	.word	0x000005f0


	//   ....[1]....
        /*0178*/ 	.word	0x00002830


	//   ....[2]....
        /*017c*/ 	.word	0x00004640


	//----- nvinfo : EIATTR_MAX_THREADS
	.align		4
.L_3736:
        /*0180*/ 	.byte	0x04, 0x05
        /*0182*/ 	.short	(.L_3738 - .L_3737)
.L_3737:
        /*0184*/ 	.word	0x00000080
        /*0188*/ 	.word	0x00000001
        /*018c*/ 	.word	0x00000001


	//----- nvinfo : EIATTR_CRS_STACK_SIZE
	.align		4
.L_3738:
        /*0190*/ 	.byte	0x04, 0x1e
        /*0192*/ 	.short	(.L_3740 - .L_3739)
.L_3739:
        /*0194*/ 	.word	0x00000000


	//----- nvinfo : EIATTR_CBANK_PARAM_SIZE
	.align		4
.L_3740:
        /*0198*/ 	.byte	0x03, 0x19
        /*019a*/ 	.short	0x00e8


	//----- nvinfo : EIATTR_PARAM_CBANK
	.align		4
        /*019c*/ 	.byte	0x04, 0x0a
        /*019e*/ 	.short	(.L_3742 - .L_3741)
	.align		4
.L_3741:
        /*01a0*/ 	.word	index@(.nv.constant0._ZN10layer_norm13ln_fwd_kernelINS_13Kernel_traitsIfffffjLj1280ELj1ELj4ELj1ELj16ENS_18Kernel_traits_baseILj1280EfffffjLj128EEEEELb0ELb1ELb0ELb1EEEvNS_9FwdParamsE)
        /*01a4*/ 	.short	0x0380
        /*01a6*/ 	.short	0x00e8


	//----- nvinfo : EIATTR_SW_WAR
	.align		4
.L_3742:
        /*01a8*/ 	.byte	0x04, 0x36
        /*01aa*/ 	.short	(.L_3744 - .L_3743)
.L_3743:
        /*01ac*/ 	.word	0x00000008
.L_3744:


//--------------------- .nv.info._ZN10layer_norm13ln_fwd_kernelINS_13Kernel_traitsIfffffjLj1280ELj1ELj4ELj1ELj16ENS_18Kernel_traits_baseILj1280EfffffjLj128EEEEELb0ELb1ELb1ELb0EEEvNS_9FwdParamsE --------------------------
	.section	.nv.info._ZN10layer_norm13ln_fwd_kernelINS_13Kernel_traitsIfffffjLj1280ELj1ELj4ELj1ELj16ENS_18Kernel_traits_baseILj1280EfffffjLj128EEEEELb0ELb1ELb1ELb0EEEvNS_9FwdParamsE,"",@"SHT_CUDA_INFO"
	.sectionflags	@""
	.align	4


	//----- nvinfo : EIATTR_CUDA_API_VERSION
	.align		4
        /*0000*/ 	.byte	0x04, 0x37
        /*0002*/ 	.short	(.L_3746 - .L_3745)
.L_3745:
        /*0004*/ 	.word	0x00000082


	//----- nvinfo : EIATTR_KPARAM_INFO
	.align		4
.L_3746:
        /*0008*/ 	.byte	0x04, 0x17
        /*000a*/ 	.short	(.L_3748 - .L_3747)
.L_3747:
        /*000c*/ 	.word	0x00000000
        /*0010*/ 	.short	0x0000
        /*0012*/ 	.short	0x0000
        /*0014*/ 	.byte	0x00, 0xf0, 0xa1, 0x03


	//----- nvinfo : EIATTR_SPARSE_MMA_MASK
	.align		4
.L_3748:
        /*0018*/ 	.byte	0x03, 0x50
        /*001a*/ 	.short	0x0000


	//----- nvinfo : EIATTR_MAXREG_COUNT
	.align		4
        /*001c*/ 	.byte	0x03, 0x1b
        /*001e*/ 	.short	0x00ff


	//----- nvinfo : EIATTR_MERCURY_ISA_VERSION
	.align		4
        /*0020*/ 	.byte	0x03, 0x5f
        /*0022*/ 	.short	0x0101


	//----- nvinfo : EIATTR_COOP_GROUP_MASK_REGIDS
	.align		4
        /*0024*/ 	.byte	0x04, 0x29
        /*0026*/ 	.short	(.L_3750 - .L_3749)


	//   ....[0]....
.L_3749:
        /*0028*/ 	.word	0xffffffff


	//   ....[1]....
        /*002c*/ 	.word	0xffffffff


	//   ....[2]....
        /*0030*/ 	.word	0xffffffff


	//   ....[3]....
        /*0034*/ 	.word	0xffffffff


	//   ....[4]....
        /*0038*/ 	.word	0xffffffff


	//   ....[5]....
        /*003c*/ 	.word	0xffffffff


	//   ....[6]....
        /*0040*/ 	.word	0xffffffff


	//   ....[7]....
        /*0044*/ 	.word	0xffffffff


	//   ....[8]....
        /*0048*/ 	.word	0xffffffff


	//   ....[9]....
        /*004c*/ 	.word	0xffffffff


	//   ....[10]....
        /*0050*/ 	.word	0x050000b6


	//   ....[11]....
        /*0054*/ 	.word	0x050000b6


	//   ....[12]....
        /*0058*/ 	.word	0x050000b6


	//   ....[13]....
        /*005c*/ 	.word	0x050000b6


	//   ....[14]....
        /*0060*/ 	.word	0x050000b6


	//   ....[15]....
        /*0064*/ 	.word	0x050000b6


	//   ....[16]....
        /*0068*/ 	.word	0x050000b6


	//   ....[17]....
        /*006c*/ 	.word	0x050000b6


	//   ....[18]....
        /*0070*/ 	.word	0x050000b6


	//   ....[19]....
        /*0074*/ 	.word	0x050000b6


	//----- nvinfo : EIATTR_COOP_GROUP_INSTR_OFFSETS
	.align		4
.L_3750:
        /*0078*/ 	.byte	0x04, 0x28
        /*007a*/ 	.short	(.L_3752 - .L_3751)


	//   ....[0]....
.L_3751:
        /*007c*/ 	.word	0x00003760


	//   ....[1]....
        /*0080*/ 	.word	0x000037a0


	//   ....[2]....
        /*0084*/ 	.word	0x000037c0


	//   ....[3]....
        /*0088*/ 	.word	0x000037e0


	//   ....[4]....
        /*008c*/ 	.word	0x00003800


	//   ....[5]....
        /*0090*/ 	.word	0x00003d70


	//   ....[6]....
        /*0094*/ 	.word	0x00003d90


	//   ....[7]....
        /*0098*/ 	.word	0x00003db0


	//   ....[8]....
        /*009c*/ 	.word	0x00003dd0


	//   ....[9]....
        /*00a0*/ 	.word	0x00003df0


	//   ....[10]....
        /*00a4*/ 	.word	0x00004c80


	//   ....[11]....
        /*00a8*/ 	.word	0x00004d30


	//   ....[12]....
        /*00ac*/ 	.word	0x00004da0


	//   ....[13]....
        /*00b0*/ 	.word	0x00004e10


	//   ....[14]....
        /*00b4*/ 	.word	0x00004e80


	//   ....[15]....
        /*00b8*/ 	.word	0x00005440


	//   ....[16]....
        /*00bc*/ 	.word	0x000054b0


	//   ....[17]....
        /*00c0*/ 	.word	0x00005520


	//   ....[18]....
        /*00c4*/ 	.word	0x00005590


	//   ....[19]....
        /*00c8*/ 	.word	0x00005600


	//----- nvinfo : EIATTR_VRC_CTA_INIT_COUNT
	.align		4
.L_3752:
        /*00cc*/ 	.byte	0x02, 0x4a
	.zero		1
	.zero		1


	//----- nvinfo : EIATTR_EXIT_INSTR_OFFSETS
	.align		4
        /*00d0*/ 	.byte	0x04, 0x1c
        /*00d2*/ 	.short	(.L_3754 - .L_3753)


	//   ....[0]....
.L_3753:
        /*00d4*/ 	.word	0x00000ec0


	//   ....[1]....
        /*00d8*/ 	.word	0x00004c10


	//----- nvinfo : EIATTR_MAX_THREADS
	.align		4
.L_3754:
        /*00dc*/ 	.byte	0x04, 0x05
        /*00de*/ 	.short	(.L_3756 - .L_3755)
.L_3755:
        /*00e0*/ 	.word	0x00000080
        /*00e4*/ 	.word	0x00000001
        /*00e8*/ 	.word	0x00000001


	//----- nvinfo : EIATTR_CRS_STACK_SIZE
	.align		4
.L_3756:
        /*00ec*/ 	.byte	0x04, 0x1e
        /*00ee*/ 	.short	(.L_3758 - .L_3757)
.L_3757:
        /*00f0*/ 	.word	0x00000000


	//----- nvinfo : EIATTR_CBANK_PARAM_SIZE
	.align		4
.L_3758:
        /*00f4*/ 	.byte	0x03, 0x19
        /*00f6*/ 	.short	0x00e8


	//----- nvinfo : EIATTR_PARAM_CBANK
	.align		4
        /*00f8*/ 	.byte	0x04, 0x0a
        /*00fa*/ 	.short	(.L_3760 - .L_3759)
	.align		4
.L_3759:
        /*00fc*/ 	.word	index@(.nv.constant0._ZN10layer_norm13ln_fwd_kernelINS_13Kernel_traitsIfffffjLj1280ELj1ELj4ELj1ELj16ENS_18Kernel_traits_baseILj1280EfffffjLj128EEEEELb0ELb1ELb1ELb0EEEvNS_9FwdParamsE)
        /*0100*/ 	.short	0x0380
        /*0102*/ 	.short	0x00e8


	//----- nvinfo : EIATTR_SW_WAR
	.align		4
.L_3760:
        /*0104*/ 	.byte	0x04, 0x36
        /*0106*/ 	.short	(.L_3762 - .L_3761)
.L_3761:
        /*0108*/ 	.word	0x00000008
.L_3762:


//--------------------- .nv.info._ZN10layer_norm13ln_fwd_kernelINS_13Kernel_traitsIfffffjLj1280ELj1ELj4ELj1ELj16ENS_18Kernel_traits_baseILj1280EfffffjLj128EEEEELb0ELb1ELb1ELb1EEEvNS_9FwdParamsE --------------------------
	.section	.nv.info._ZN10layer_norm13ln_fwd_kernelINS_13Kernel_traitsIfffffjLj1280ELj1ELj4ELj1ELj16ENS_18Kernel_traits_baseILj1280EfffffjLj128EEEEELb0ELb1ELb1ELb1EEEvNS_9FwdParamsE,"",@"SHT_CUDA_INFO"
	.sectionflags	@""
	.align	4


	//----- nvinfo : EIATTR_CUDA_API_VERSION
	.align		4
        /*0000*/ 	.byte	0x04, 0x37
        /*0002*/ 	.short	(.L_3764 - .L_3763)
.L_3763:
        /*0004*/ 	.word	0x00000082


	//----- nvinfo : EIATTR_KPARAM_INFO
	.align		4
.L_3764:
        /*0008*/ 	.byte	0x04, 0x17
        /*000a*/ 	.short	(.L_3766 - .L_3765)
.L_3765:
        /*000c*/ 	.word	0x00000000
        /*0010*/ 	.short	0x0000
        /*0012*/ 	.short	0x0000
        /*0014*/ 	.byte	0x00, 0xf0, 0xa1, 0x03


	//----- nvinfo : EIATTR_SPARSE_MMA_MASK
	.align		4
.L_3766:
        /*0018*/ 	.byte	0x03, 0x50
        /*001a*/ 	.short	0x0000


	//----- nvinfo : EIATTR_MAXREG_COUNT
	.align		4
        /*001c*/ 	.byte	0x03, 0x1b
        /*001e*/ 	.short	0x00ff


	//----- nvinfo : EIATTR_MERCURY_ISA_VERSION
	.align		4
        /*0020*/ 	.byte	0x03, 0x5f
        /*0022*/ 	.short	0x0101


	//----- nvinfo : EIATTR_COOP_GROUP_MASK_REGIDS
	.align		4
        /*0024*/ 	.byte	0x04, 0x29
        /*0026*/ 	.short	(.L_3768 - .L_3767)


	//   ....[0]....
.L_3767:
        /*0028*/ 	.word	0xffffffff


	//   ....[1]....
        /*002c*/ 	.word	0xffffffff


	//   ....[2]....
        /*0030*/ 	.word	0xffffffff


	//   ....[3]....
        /*0034*/ 	.word	0xffffffff


	//   ....[4]....
        /*0038*/ 	.word	0xffffffff


	//   ....[5]....
        /*003c*/ 	.word	0xffffffff


	//   ....[6]....
        /*0040*/ 	.word	0xffffffff


	//   ....[7]....
        /*0044*/ 	.word	0xffffffff


	//   ....[8]....
        /*0048*/ 	.word	0xffffffff


	//   ....[9]....
        /*004c*/ 	.word	0xffffffff


	//   ....[10]....
        /*0050*/ 	.word	0x050000b6


	//   ....[11]....
        /*0054*/ 	.word	0x050000b6


	//   ....[12]....
        /*0058*/ 	.word	0x050000b6


	//   ....[13]....
        /*005c*/ 	.word	0x050000b6


	//   ....[14]....
        /*0060*/ 	.word	0x050000b6


	//   ....[15]....
        /*0064*/ 	.word	0x050000b6


	//   ....[16]....
        /*0068*/ 	.word	0x050000b6


	//   ....[17]....
        /*006c*/ 	.word	0x050000b6


	//   ....[18]....
        /*0070*/ 	.word	0x050000b6


	//   ....[19]....
        /*0074*/ 	.word	0x050000b6


	//----- nvinfo : EIATTR_COOP_GROUP_INSTR_OFFSETS
	.align		4
.L_3768:
        /*0078*/ 	.byte	0x04, 0x28
        /*007a*/ 	.short	(.L_3770 - .L_3769)


	//   ....[0]....
.L_3769:
        /*007c*/ 	.word	0x00002730


	//   ....[1]....
        /*0080*/ 	.word	0x00002750


	//   ....[2]....
        /*0084*/ 	.word	0x00002770


	//   ....[3]....
        /*0088*/ 	.word	0x00002790


	//   ....[4]....
        /*008c*/ 	.word	0x000027c0


	//   ....[5]....
        /*0090*/ 	.word	0x00002cf0


	//   ....[6]....
        /*0094*/ 	.word	0x00002d10


	//   ....[7]....
        /*0098*/ 	.word	0x00002d30


	//   ....[8]....
        /*009c*/ 	.word	0x00002d50


	//   ....[9]....
        /*00a0*/ 	.word	0x00002d70


	//   ....[10]....
        /*00a4*/ 	.word	0x00003910


	//   ....[11]....
        /*00a8*/ 	.word	0x000039b0


	//   ....[12]....
        /*00ac*/ 	.word	0x00003a20


	//   ....[13]....
        /*00b0*/ 	.word	0x00003a90


	//   ....[14]....
        /*00b4*/ 	.word	0x00003b10


	//   ....[15]....
        /*00b8*/ 	.word	0x00004090


	//   ....[16]....
        /*00bc*/ 	.word	0x00004100


	//   ....[17]....
        /*00c0*/ 	.word	0x00004170


	//   ....[18]....
        /*00c4*/ 	.word	0x000041e0


	//   ....[19]....
        /*00c8*/ 	.word	0x00004250


	//----- nvinfo : EIATTR_VRC_CTA_INIT_COUNT
	.align		4
.L_3770:
        /*00cc*/ 	.byte	0x02, 0x4a
	.zero		1
	.zero		1


	//----- nvinfo : EIATTR_EXIT_INSTR_OFFSETS
	.align		4
        /*00d0*/ 	.byte	0x04, 0x1c
        /*00d2*/ 	.short	(.L_3772 - .L_3771)


	//   ....[0]....
.L_3771:
        /*00d4*/ 	.word	0x00000630


	//   ....[1]....
        /*00d8*/ 	.word	0x000038a0


	//----- nvinfo : EIATTR_MAX_THREADS
	.align		4
.L_3772:
        /*00dc*/ 	.byte	0x04, 0x05
        /*00de*/ 	.short	(.L_3774 - .L_3773)
.L_3773:
        /*00e0*/ 	.word	0x00000080
        /*00e4*/ 	.word	0x00000001
        /*00e8*/ 	.word	0x00000001


	//----- nvinfo : EIATTR_CRS_STACK_SIZE
	.align		4
.L_3774:
        /*00ec*/ 	.byte	0x04, 0x1e
        /*00ee*/ 	.short	(.L_3776 - .L_3775)
.L_3775:
        /*00f0*/ 	.word	0x00000000


	//----- nvinfo : EIATTR_CBANK_PARAM_SIZE
	.align		4
.L_3776:
        /*00f4*/ 	.byte	0x03, 0x19
        /*00f6*/ 	.short	0x00e8


	//----- nvinfo : EIATTR_PARAM_CBANK
	.align		4
        /*00f8*/ 	.byte	0x04, 0x0a
        /*00fa*/ 	.short	(.L_3778 - .L_3777)
	.align		4
.L_3777:
        /*00fc*/ 	.word	index@(.nv.constant0._ZN10layer_norm13ln_fwd_kernelINS_13Kernel_traitsIfffffjLj1280ELj1ELj4ELj1ELj16ENS_18Kernel_traits_baseILj1280EfffffjLj128EEEEELb0ELb1ELb1ELb1EEEvNS_9FwdParamsE)
        /*0100*/ 	.short	0x0380
        /*0102*/ 	.short	0x00e8


	//----- nvinfo : EIATTR_SW_WAR
	.align		4
.L_3778:
        /*0104*/ 	.byte	0x04, 0x36
        /*0106*/ 	.short	(.L_3780 - .L_3779)
.L_3779:
        /*0108*/ 	.word	0x00000008
.L_3780:


//--------------------- .nv.info._ZN10layer_norm13ln_fwd_kernelINS_13Kernel_traitsIfffffjLj1280ELj1ELj4ELj1ELj16ENS_18Kernel_traits_baseILj1280EfffffjLj128EEEEELb1ELb0ELb0ELb0EEEvNS_9FwdParamsE --------------------------
	.section	.nv.info._ZN10layer_norm13ln_fwd_kernelINS_13Kernel_traitsIfffffjLj1280ELj1ELj4ELj1ELj16ENS_18Kernel_traits_baseILj1280EfffffjLj128EEEEELb1ELb0ELb0ELb0EEEvNS_9FwdParamsE,"",@"SHT_CUDA_INFO"
	.sectionflags	@""
	.align	4


	//----- nvinfo : EIATTR_CUDA_API_VERSION
	.align		4
        /*0000*/ 	.byte	0x04, 0x37
        /*0002*/ 	.short	(.L_3782 - .L_3781)
.L_3781:
        /*0004*/ 	.word	0x00000082


	//----- nvinfo : EIATTR_KPARAM_INFO
	.align		4
.L_3782:
        /*0008*/ 	.byte	0x04, 0x17
        /*000a*/ 	.short	(.L_3784 - .L_3783)
.L_3783:
        /*000c*/ 	.word	0x00000000
        /*0010*/ 	.short	0x0000
        /*0012*/ 	.short	0x0000
        /*0014*/ 	.byte	0x00, 0xf0, 0xa1, 0x03


	//----- nvinfo : EIATTR_SPARSE_MMA_MASK
	.align		4
.L_3784:
        /*0018*/ 	.byte	0x03, 0x50
        /*001a*/ 	.short	0x0000


	//----- nvinfo : EIATTR_MAXREG_COUNT
	.align		4
        /*001c*/ 	.byte	0x03, 0x1b
        /*001e*/ 	.short	0x00ff


	//----- nvinfo : EIATTR_MERCURY_ISA_VERSION
	.align		4
        /*0020*/ 	.byte	0x03, 0x5f
        /*0022*/ 	.short	0x0101


	//----- nvinfo : EIATTR_COOP_GROUP_MASK_REGIDS
	.align		4
        /*0024*/ 	.byte	0x04, 0x29
        /*0026*/ 	.short	(.L_3786 - .L_3785)


	//   ....[0]....
.L_3785:
        /*0028*/ 	.word	0xffffffff


	//   ....[1]....
        /*002c*/ 	.word	0xffffffff


	//   ....[2]....
        /*0030*/ 	.word	0xffffffff


	//   ....[3]....
        /*0034*/ 	.word	0xffffffff


	//   ....[4]....
        /*0038*/ 	.word	0xffffffff


	//   ....[5]....
        /*003c*/ 	.word	0xffffffff


	//   ....[6]....
        /*0040*/ 	.word	0xffffffff


	//   ....[7]....
        /*0044*/ 	.word	0xffffffff


	//   ....[8]....
        /*0048*/ 	.word	0xffffffff


	//   ....[9]....
        /*004c*/ 	.word	0xffffffff


	//   ....[10]....
        /*0050*/ 	.word	0x0500009a


	//   ....[11]....
        /*0054*/ 	.word	0x0500009a


	//   ....[12]....
        /*0058*/ 	.word	0x0500009a


	//   ....[13]....
        /*005c*/ 	.word	0x0500009a


	//   ....[14]....
        /*0060*/ 	.word	0x0500009a


	//   ....[15]....
        /*0064*/ 	.word	0x0500009a


	//   ....[16]....
        /*0068*/ 	.word	0x0500009a


	//   ....[17]....
        /*006c*/ 	.word	0x0500009a


	//   ....[18]....
        /*0070*/ 	.word	0x0500009a


	//   ....[19]....
        /*0074*/ 	.word	0x0500009a


	//----- nvinfo : EIATTR_COOP_GROUP_INSTR_OFFSETS
	.align		4
.L_3786:
        /*0078*/ 	.byte	0x04, 0x28
        /*007a*/ 	.short	(.L_3788 - .L_3787)


	//   ....[0]....
.L_3787:
        /*007c*/ 	.word	0x0001b510


	//   ....[1]....
        /*0080*/ 	.word	0x0001b550


	//   ....[2]....
        /*0084*/ 	.word	0x0001b570


	//   ....[3]....
        /*0088*/ 	.word	0x0001b590


	//   ....[4]....
        /*008c*/ 	.word	0x0001b5b0


	//   ....[5]....
        /*0090*/ 	.word	0x0001bb20


	//   ....[6]....
        /*0094*/ 	.word	0x0001bb40


	//   ....[7]....
        /*0098*/ 	.word	0x0001bb60


	//   ....[8]....
        /*009c*/ 	.word	0x0001bb80


	//   ....[9]....
        /*00a0*/ 	.word	0x0001bba0


	//   ....[10]....
        /*00a4*/ 	.word	0x0001c9c0


	//   ....[11]....
        /*00a8*/ 	.word	0x0001ca60


	//   ....[12]....
        /*00ac*/ 	.word	0x0001cad0


	//   ....[13]....
        /*00b0*/ 	.word	0x0001cb40


	//   ....[14]....
        /*00b4*/ 	.word	0x0001cbb0


	//   ....[15]....
        /*00b8*/ 	.word	0x0001d190


	//   ....[16]....
        /*00bc*/ 	.word	0x0001d200


	//   ....[17]....
        /*00c0*/ 	.word	0x0001d270


	//   ....[18]....
        /*00c4*/ 	.word	0x0001d2e0


	//   ....[19]....
        /*00c8*/ 	.word	0x0001d350


	//----- nvinfo : EIATTR_VRC_CTA_INIT_COUNT
	.align		4
.L_3788:
        /*00cc*/ 	.byte	0x02, 0x4a
	.zero		1
	.zero		1


	//----- nvinfo : EIATTR_EXIT_INSTR_OFFSETS
	.align		4
        /*00d0*/ 	.byte	0x04, 0x1c
        /*00d2*/ 	.short	(.L_3790 - .L_3789)


	//   ....[0]....
.L_3789:
        /*00d4*/ 	.word	0x00000cf0


	//   ....[1]....
        /*00d8*/ 	.word	0x0001c950


	//----- nvinfo : EIATTR_INDIRECT_BRANCH_TARGETS
	.align		4
.L_3790:
        /*00dc*/ 	.byte	0x04, 0x34
        /*00de*/ 	.short	(.L_3792 - .L_3791)


	//   ....[0]....
.L_3791:
        /*00e0*/ 	.word	.L_x_45752@srel
        /*00e4*/ 	.short	0x0
        /*00e6*/ 	.short	0x0
        /*00e8*/ 	.word	0x3
        /*00ec*/ 	.word	.L_x_45753@srel
        /*00f0*/ 	.word	.L_x_45754@srel
        /*00f4*/ 	.word	.L_x_45755@srel


	//----- nvinfo : EIATTR_MAX_THREADS
	.align		4
.L_3792:
        /*00f8*/ 	.byte	0x04, 0x05
        /*00fa*/ 	.short	(.L_3794 - .L_3793)
.L_3793:
        /*00fc*/ 	.word	0x00000080
        /*0100*/ 	.word	0x00000001
        /*0104*/ 	.word	0x00000001


	//----- nvinfo : EIATTR_CRS_STACK_SIZE
	.align		4
.L_3794:
        /*0108*/ 	.byte	0x04, 0x1e
        /*010a*/ 	.short	(.L_3796 - .L_3795)
.L_3795:
        /*010c*/ 	.word	0x00000000


	//----- nvinfo : EIATTR_CBANK_PARAM_SIZE
	.align		4
.L_3796:
        /*0110*/ 	.byte	0x03, 0x19
        /*0112*/ 	.short	0x00e8


	//----- nvinfo : EIATTR_PARAM_CBANK
	.align		4
        /*0114*/ 	.byte	0x04, 0x0a
        /*0116*/ 	.short	(.L_3798 - .L_3797)
	.align		4
.L_3797:
        /*0118*/ 	.word	index@(.nv.constant0._ZN10layer_norm13ln_fwd_kernelINS_13Kernel_traitsIfffffjLj1280ELj1ELj4ELj1ELj16ENS_18Kernel_traits_baseILj1280EfffffjLj128EEEEELb1ELb0ELb0ELb0EEEvNS_9FwdParamsE)
        /*011c*/ 	.short	0x0380
        /*011e*/ 	.short	0x00e8


	//----- nvinfo : EIATTR_SW_WAR
	.align		4
.L_3798:
        /*0120*/ 	.byte	0x04, 0x36
        /*0122*/ 	.short	(.L_3800 - .L_3799)
.L_3799:
        /*0124*/ 	.word	0x00000008
.L_3800:


//--------------------- .nv.info._ZN10layer_norm13ln_fwd_kernelINS_13Kernel_traitsIfffffjLj1280ELj1ELj4ELj1ELj16ENS_18Kernel_traits_baseILj1280EfffffjLj128EEEEELb1ELb0ELb0ELb1EEEvNS_9FwdParamsE --------------------------
	.section	.nv.info._ZN10layer_norm13ln_fwd_kernelINS_13Kernel_traitsIfffffjLj1280ELj1ELj4ELj1ELj16ENS_18Kernel_traits_baseILj1280EfffffjLj128EEEEELb1ELb0ELb0ELb1EEEvNS_9FwdParamsE,"",@"SHT_CUDA_INFO"
	.sectionflags	@""
	.align	4


	//----- nvinfo : EIATTR_CUDA_API_VERSION
	.align		4
        /*0000*/ 	.byte	0x04, 0x37
        /*0002*/ 	.short	(.L_3802 - .L_3801)
.L_3801:
        /*0004*/ 	.word	0x00000082


	//----- nvinfo : EIATTR_KPARAM_INFO
	.align		4
.L_3802:
        /*0008*/ 	.byte	0x04, 0x17
        /*000a*/ 	.short	(.L_3804 - .L_3803)
.L_3803:
        /*000c*/ 	.word	0x00000000
        /*0010*/ 	.short	0x0000
        /*0012*/ 	.short	0x0000
        /*0014*/ 	.byte	0x00, 0xf0, 0xa1, 0x03


	//----- nvinfo : EIATTR_SPARSE_MMA_MASK
	.align		4
.L_3804:
        /*0018*/ 	.byte	0x03, 0x50
        /*001a*/ 	.short	0x0000


	//----- nvinfo : EIATTR_MAXREG_COUNT
	.align		4
        /*001c*/ 	.byte	0x03, 0x1b
        /*001e*/ 	.short	0x00ff


	//----- nvinfo : EIATTR_MERCURY_ISA_VERSION
	.align		4
        /*0020*/ 	.byte	0x03, 0x5f
        /*0022*/ 	.short	0x0101


	//----- nvinfo : EIATTR_COOP_GROUP_MASK_REGIDS
	.align		4
        /*0024*/ 	.byte	0x04, 0x29
        /*0026*/ 	.short	(.L_3806 - .L_3805)


	//   ....[0]....
.L_3805:
        /*0028*/ 	.word	0xffffffff


	//   ....[1]....
        /*002c*/ 	.word	0xffffffff


	//   ....[2]....
        /*0030*/ 	.word	0xffffffff


	//   ....[3]....
        /*0034*/ 	.word	0xffffffff


	//   ....[4]....
        /*0038*/ 	.word	0xffffffff


	//   ....[5]....
        /*003c*/ 	.word	0xffffffff


	//   ....[6]....
        /*0040*/ 	.word	0xffffffff


	//   ....[7]....
        /*0044*/ 	.word	0xffffffff


	//   ....[8]....
        /*0048*/ 	.word	0xffffffff


	//   ....[9]....
        /*004c*/ 	.word	0xffffffff


	//   ....[10]....
        /*0050*/ 	.word	0x0500008d


	//   ....[11]....
        /*0054*/ 	.word	0x0500008d


	//   ....[12]....
        /*0058*/ 	.word	0x0500008d


	//   ....[13]....
        /*005c*/ 	.word	0x0500008d


	//   ....[14]....
        /*0060*/ 	.word	0x0500008d


	//   ....[15]....
        /*0064*/ 	.word	0x0500008d


	//   ....[16]....
        /*0068*/ 	.word	0x0500008d


	//   ....[17]....
        /*006c*/ 	.word	0x0500008d


	//   ....[18]....
        /*0070*/ 	.word	0x0500008d


	//   ....[19]....
        /*0074*/ 	.word	0x0500008d


	//----- nvinfo : EIATTR_COOP_GROUP_INSTR_OFFSETS
	.align		4
.L_3806:
        /*0078*/ 	.byte	0x04, 0x28
        /*007a*/ 	.short	(.L_3808 - .L_3807)


	//   ....[0]....
.L_3807:
        /*007c*/ 	.word	0x0001a440


	//   ....[1]....
        /*0080*/ 	.word	0x0001a460


	//   ....[2]....
        /*0084*/ 	.word	0x0001a480


	//   ....[3]....
        /*0088*/ 	.word	0x0001a4a0


	//   ....[4]....
        /*008c*/ 	.word	0x0001a4d0


	//   ....[5]....
        /*0090*/ 	.word	0x0001aa00


	//   ....[6]....
        /*0094*/ 	.word	0x0001aa20


	//   ....[7]....
        /*0098*/ 	.word	0x0001aa40


	//   ....[8]....
        /*009c*/ 	.word	0x0001aa60


	//   ....[9]....
        /*00a0*/ 	.word	0x0001aa80


	//   ....[10]....
        /*00a4*/ 	.word	0x0001b500


	//   ....[11]....
        /*00a8*/ 	.word	0x0001b5a0


	//   ....[12]....
        /*00ac*/ 	.word	0x0001b610


	//   ....[13]....
        /*00b0*/ 	.word	0x0001b680


	//   ....[14]....
        /*00b4*/ 	.word	0x0001b700


	//   ....[15]....
        /*00b8*/ 	.word	0x0001bc80


	//   ....[16]....
        /*00bc*/ 	.word	0x0001bcf0


	//   ....[17]....
        /*00c0*/ 	.word	0x0001bd60


	//   ....[18]....
        /*00c4*/ 	.word	0x0001bdd0


	//   ....[19]....
        /*00c8*/ 	.word	0x0001be40


	//----- nvinfo : EIATTR_VRC_CTA_INIT_COUNT
	.align		4
.L_3808:
        /*00cc*/ 	.byte	0x02, 0x4a
	.zero		1
	.zero		1


	//----- nvinfo : EIATTR_EXIT_INSTR_OFFSETS
	.align		4
        /*00d0*/ 	.byte	0x04, 0x1c
        /*00d2*/ 	.short	(.L_3810 - .L_3809)


	//   ....[0]....
.L_3809:
        /*00d4*/ 	.word	0x000006b0


	//   ....[1]....
        /*00d8*/ 	.word	0x0001b490


	//----- nvinfo : EIATTR_INDIRECT_BRANCH_TARGETS
	.align		4
.L_3810:
        /*00dc*/ 	.byte	0x04, 0x34
        /*00de*/ 	.short	(.L_3812 - .L_3811)


	//   ....[0]....
.L_3811:
        /*00e0*/ 	.word	.L_x_45756@srel
        /*00e4*/ 	.short	0x0
        /*00e6*/ 	.short	0x0
        /*00e8*/ 	.word	0x3
        /*00ec*/ 	.word	.L_x_45757@srel
        /*00f0*/ 	.word	.L_x_45758@srel
        /*00f4*/ 	.word	.L_x_45759@srel


	//----- nvinfo : EIATTR_MAX_THREADS
	.align		4
.L_3812:
        /*00f8*/ 	.byte	0x04, 0x05
        /*00fa*/ 	.short	(.L_3814 - .L_3813)
.L_3813:
        /*00fc*/ 	.word	0x00000080
        /*0100*/ 	.word	0x00000001
        /*0104*/ 	.word	0x00000001


	//----- nvinfo : EIATTR_CRS_STACK_SIZE
	.align		4
.L_3814:
        /*0108*/ 	.byte	0x04, 0x1e
        /*010a*/ 	.short	(.L_3816 - .L_3815)
.L_3815:
        /*010c*/ 	.word	0x00000000


	//----- nvinfo : EIATTR_CBANK_PARAM_SIZE
	.align		4
.L_3816:
        /*0110*/ 	.byte	0x03, 0x19
        /*0112*/ 	.short	0x00e8


	//----- nvinfo : EIATTR_PARAM_CBANK
	.align		4
        /*0114*/ 	.byte	0x04, 0x0a
        /*0116*/ 	.short	(.L_3818 - .L_3817)
	.align		4
.L_3817:
        /*0118*/ 	.word	index@(.nv.constant0._ZN10layer_norm13ln_fwd_kernelINS_13Kernel_traitsIfffffjLj1280ELj1ELj4ELj1ELj16ENS_18Kernel_traits_baseILj1280EfffffjLj128EEEEELb1ELb0ELb0ELb1EEEvNS_9FwdParamsE)
        /*011c*/ 	.short	0x0380
        /*011e*/ 	.short	0x00e8


	//----- nvinfo : EIATTR_SW_WAR
	.align		4
.L_3818:
        /*0120*/ 	.byte	0x04, 0x36
        /*0122*/ 	.short	(.L_3820 - .L_3819)
.L_3819:
        /*0124*/ 	.word	0x00000008
.L_3820:


//--------------------- .nv.info._ZN10layer_norm13ln_fwd_kernelINS_13Kernel_traitsIfffffjLj1280ELj1ELj4ELj1ELj16ENS_18Kernel_traits_baseILj1280EfffffjLj128EEEEELb1ELb0ELb1ELb0EEEvNS_9FwdParamsE --------------------------
	.section	.nv.info._ZN10layer_norm13ln_fwd_kernelINS_13Kernel_traitsIfffffjLj1280ELj1ELj4ELj1ELj16ENS_18Kernel_traits_baseILj1280EfffffjLj128EEEEELb1ELb0ELb1ELb0EEEvNS_9FwdParamsE,"",@"SHT_CUDA_INFO"
	.sectionflags	@""
	.align	4


	//----- nvinfo : EIATTR_CUDA_API_VERSION
	.align		4
        /*0000*/ 	.byte	0x04, 0x37
        /*0002*/ 	.short	(.L_3822 - .L_3821)
.L_3821:
        /*0004*/ 	.word	0x00000082


	//----- nvinfo : EIATTR_KPARAM_INFO
	.align		4
.L_3822:
        /*0008*/ 	.byte	0x04, 0x17
        /*000a*/ 	.short	(.L_3824 - .L_3823)
.L_3823:
        /*000c*/ 	.word	0x00000000
        /*0010*/ 	.short	0x0000
        /*0012*/ 	.short	0x0000
        /*0014*/ 	.byte	0x00, 0xf0, 0xa1, 0x03


	//----- nvinfo : EIATTR_SPARSE_MMA_MASK
	.align		4
.L_3824:
        /*0018*/ 	.byte	0x03, 0x50
        /*001a*/ 	.short	0x0000


	//----- nvinfo : EIATTR_MAXREG_COUNT
	.align		4
        /*001c*/ 	.byte	0x03, 0x1b
        /*001e*/ 	.short	0x00ff


	//----- nvinfo : EIATTR_MERCURY_ISA_VERSION
	.align		4
        /*0020*/ 	.byte	0x03, 0x5f
        /*0022*/ 	.short	0x0101


	//----- nvinfo : EIATTR_COOP_GROUP_MASK_REGIDS
	.align		4
        /*0024*/ 	.byte	0x04, 0x29
        /*0026*/ 	.short	(.L_3826 - .L_3825)


	//   ....[0]....
.L_3825:
        /*0028*/ 	.word	0xffffffff


	//   ....[1]....
        /*002c*/ 	.word	0xffffffff


	//   ....[2]....
        /*0030*/ 	.word	0xffffffff


	//   ....[3]....
        /*0034*/ 	.word	0xffffffff


	//   ....[4]....
        /*0038*/ 	.word	0xffffffff


	//   ....[5]....
        /*003c*/ 	.word	0xffffffff


	//   ....[6]....
        /*0040*/ 	.word	0xffffffff


	//   ....[7]....
        /*0044*/ 	.word	0xffffffff


	//   ....[8]....
        /*0048*/ 	.word	0xffffffff


	//   ....[9]....
        /*004c*/ 	.word	0xffffffff


	//   ....[10]....
        /*0050*/ 	.word	0x0500009c


	//   ....[11]....
        /*0054*/ 	.word	0x0500009c


	//   ....[12]....
        /*0058*/ 	.word	0x0500009c


	//   ....[13]....
        /*005c*/ 	.word	0x0500009c


	//   ....[14]....
        /*0060*/ 	.word	0x0500009c


	//   ....[15]....
        /*0064*/ 	.word	0x0500009c


	//   ....[16]....
        /*0068*/ 	.word	0x0500009c


	//   ....[17]....
        /*006c*/ 	.word	0x0500009c


	//   ....[18]....
        /*0070*/ 	.word	0x0500009c


	//   ....[19]....
        /*0074*/ 	.word	0x0500009c


	//----- nvinfo : EIATTR_COOP_GROUP_INSTR_OFFSETS
	.align		4
.L_3826:
        /*0078*/ 	.byte	0x04, 0x28
        /*007a*/ 	.short	(.L_3828 - .L_3827)


	//   ....[0]....
.L_3827:
        /*007c*/ 	.word	0x0001f140


	//   ....[1]....
        /*0080*/ 	.word	0x0001f180


	//   ....[2]....
        /*0084*/ 	.word	0x0001f1a0


	//   ....[3]....
        /*0088*/ 	.word	0x0001f1c0


	//   ....[4]....
        /*008c*/ 	.word	0x0001f1e0


	//   ....[5]....
        /*0090*/ 	.word	0x0001f750


	//   ....[6]....
        /*0094*/ 	.word	0x0001f770


	//   ....[7]....
        /*0098*/ 	.word	0x0001f790


	//   ....[8]....
        /*009c*/ 	.word	0x0001f7b0


	//   ....[9]....
        /*00a0*/ 	.word	0x0001f7d0


	//   ....[10]....
        /*00a4*/ 	.word	0x00020670


	//   ....[11]....
        /*00a8*/ 	.word	0x00020700


	//   ....[12]....
        /*00ac*/ 	.word	0x00020760


	//   ....[13]....
        /*00b0*/ 	.word	0x000207c0


	//   ....[14]....
        /*00b4*/ 	.word	0x00020820


	//   ....[15]....
        /*00b8*/ 	.word	0x00020df0


	//   ....[16]....
        /*00bc*/ 	.word	0x00020e50


	//   ....[17]....
        /*00c0*/ 	.word	0x00020eb0


	//   ....[18]....
        /*00c4*/ 	.word	0x00020f10


	//   ....[19]....
        /*00c8*/ 	.word	0x00020f70


	//----- nvinfo : EIATTR_VRC_CTA_INIT_COUNT
	.align		4
.L_3828:
        /*00cc*/ 	.byte	0x02, 0x4a
	.zero		1
	.zero		1


	//----- nvinfo : EIATTR_EXIT_INSTR_OFFSETS
	.align		4
        /*00d0*/ 	.byte	0x04, 0x1c
        /*00d2*/ 	.short	(.L_3830 - .L_3829)


	//   ....[0]....
.L_3829:
        /*00d4*/ 	.word	0x00000d10


	//   ....[1]....
        /*00d8*/ 	.word	0x00020600


	//----- nvinfo : EIATTR_MAX_THREADS
	.align		4
.L_3830:
        /*00dc*/ 	.byte	0x04, 0x05
        /*00de*/ 	.short	(.L_3832 - .L_3831)
.L_3831:
        /*00e0*/ 	.word	0x00000080
        /*00e4*/ 	.word	0x00000001
        /*00e8*/ 	.word	0x00000001


	//----- nvinfo : EIATTR_CRS_STACK_SIZE
	.align		4
.L_3832:
        /*00ec*/ 	.byte	0x04, 0x1e
        /*00ee*/ 	.short	(.L_3834 - .L_3833)
.L_3833:
        /*00f0*/ 	.word	0x00000000


	//----- nvinfo : EIATTR_CBANK_PARAM_SIZE
	.align		4
.L_3834:
        /*00f4*/ 	.byte	0x03, 0x19
        /*00f6*/ 	.short	0x00e8


	//----- nvinfo : EIATTR_PARAM_CBANK
	.align		4
        /*00f8*/ 	.byte	0x04, 0x0a
        /*00fa*/ 	.short	(.L_3836 - .L_3835)
	.align		4
.L_3835:
        /*00fc*/ 	.word	index@(.nv.constant0._ZN10layer_norm13ln_fwd_kernelINS_13Kernel_traitsIfffffjLj1280ELj1ELj4ELj1ELj16ENS_18Kernel_traits_baseILj1280EfffffjLj128EEEEELb1ELb0ELb1ELb0EEEvNS_9FwdParamsE)
        /*0100*/ 	.short	0x0380
        /*0102*/ 	.short	0x00e8


	//----- nvinfo : EIATTR_SW_WAR
	.align		4
.L_3836:
        /*0104*/ 	.byte	0x04, 0x36
        /*0106*/ 	.short	(.L_3838 - .L_3837)
.L_3837:
        /*0108*/ 	.word	0x00000008
.L_3838:


//--------------------- .nv.info._ZN10layer_norm13ln_fwd_kernelINS_13Kernel_traitsIfffffjLj1280ELj1ELj4ELj1ELj16ENS_18Kernel_traits_baseILj1280EfffffjLj128EEEEELb1ELb0ELb1ELb1EEEvNS_9FwdParamsE --------------------------
	.section	.nv.info._ZN10layer_norm13ln_fwd_kernelINS_13Kernel_traitsIfffffjLj1280ELj1ELj4ELj1ELj16ENS_18Kernel_traits_baseILj1280EfffffjLj128EEEEELb1ELb0ELb1ELb1EEEvNS_9FwdParamsE,"",@"SHT_CUDA_INFO"
	.sectionflags	@""
	.align	4


	//----- nvinfo : EIATTR_CUDA_API_VERSION
	.align		4
        /*0000*/ 	.byte	0x04, 0x37
        /*0002*/ 	.short	(.L_3840 - .L_3839)
.L_3839:
        /*0004*/ 	.word	0x00000082


	//----- nvinfo : EIATTR_KPARAM_INFO
	.align		4
.L_3840:
        /*0008*/ 	.byte	0x04, 0x17
        /*000a*/ 	.short	(.L_3842 - .L_3841)
.L_3841:
        /*000c*/ 	.word	0x00000000
        /*0010*/ 	.short	0x0000
        /*0012*/ 	.short	0x0000
        /*0014*/ 	.byte	0x00, 0xf0, 0xa1, 0x03


	//----- nvinfo : EIATTR_SPARSE_MMA_MASK
	.align		4
.L_3842:
        /*0018*/ 	.byte	0x03, 0x50
        /*001a*/ 	.short	0x0000


	//----- nvinfo : EIATTR_MAXREG_COUNT
	.align		4
        /*001c*/ 	.byte	0x03, 0x1b
        /*001e*/ 	.short	0x00ff


	//----- nvinfo : EIATTR_MERCURY_ISA_VERSION
	.align		4
        /*0020*/ 	.byte	0x03, 0x5f
        /*0022*/ 	.short	0x0101


	//----- nvinfo : EIATTR_COOP_GROUP_MASK_REGIDS
	.align		4
        /*0024*/ 	.byte	0x04, 0x29
        /*0026*/ 	.short	(.L_3844 - .L_3843)


	//   ....[0]....
.L_3843:
        /*0028*/ 	.word	0xffffffff


	//   ....[1]....
        /*002c*/ 	.word	0xffffffff


	//   ....[2]....
        /*0030*/ 	.word	0xffffffff


	//   ....[3]....
        /*0034*/ 	.word	0xffffffff


	//   ....[4]....
        /*0038*/ 	.word	0xffffffff


	//   ....[5]....
        /*003c*/ 	.word	0xffffffff


	//   ....[6]....
        /*0040*/ 	.word	0xffffffff


	//   ....[7]....
        /*0044*/ 	.word	0xffffffff


	//   ....[8]....
        /*0048*/ 	.word	0xffffffff


	//   ....[9]....
        /*004c*/ 	.word	0xffffffff


	//   ....[10]....
        /*0050*/ 	.word	0x05000096


	//   ....[11]....
        /*0054*/ 	.word	0x05000096


	//   ....[12]....
        /*0058*/ 	.word	0x05000096


	//   ....[13]....
        /*005c*/ 	.word	0x05000096


	//   ....[14]....
        /*0060*/ 	.word	0x05000096


	//   ....[15]....
        /*0064*/ 	.word	0x05000096


	//   ....[16]....
        /*0068*/ 	.word	0x05000096


	//   ....[17]....
        /*006c*/ 	.word	0x05000096


	//   ....[18]....
        /*0070*/ 	.word	0x05000096


	//   ....[19]....
        /*0074*/ 	.word	0x05000096


	//----- nvinfo : EIATTR_COOP_GROUP_INSTR_OFFSETS
	.align		4
.L_3844:
        /*0078*/ 	.byte	0x04, 0x28
        /*007a*/ 	.short	(.L_3846 - .L_3845)


	//   ....[0]....
.L_3845:
        /*007c*/ 	.word	0x0001cff0


	//   ....[1]....
        /*0080*/ 	.word	0x0001d010


	//   ....[2]....
        /*0084*/ 	.word	0x0001d030


	//   ....[3]....
        /*0088*/ 	.word	0x0001d050


	//   ....[4]....
        /*008c*/ 	.word	0x0001d080


	//   ....[5]....
        /*0090*/ 	.word	0x0001d5b0


	//   ....[6]....
        /*0094*/ 	.word	0x0001d5d0


	//   ....[7]....
        /*0098*/ 	.word	0x0001d5f0


	//   ....[8]....
        /*009c*/ 	.word	0x0001d610


	//   ....[9]....
        /*00a0*/ 	.word	0x0001d630


	//   ....[10]....
        /*00a4*/ 	.word	0x0001e1e0


	//   ....[11]....
        /*00a8*/ 	.word	0x0001e280


	//   ....[12]....
        /*00ac*/ 	.word	0x0001e2f0


	//   ....[13]....
        /*00b0*/ 	.word	0x0001e360


	//   ....[14]....
        /*00b4*/ 	.word	0x0001e3e0


	//   ....[15]....
        /*00b8*/ 	.word	0x0001e960


	//   ....[16]....
        /*00bc*/ 	.word	0x0001e9d0


	//   ....[17]....
        /*00c0*/ 	.word	0x0001ea40


	//   ....[18]....
        /*00c4*/ 	.word	0x0001eab0


	//   ....[19]....
        /*00c8*/ 	.word	0x0001eb20


	//----- nvinfo : EIATTR_VRC_CTA_INIT_COUNT
	.align		4
.L_3846:
        /*00cc*/ 	.byte	0x02, 0x4a
	.zero		1
	.zero		1


	//----- nvinfo : EIATTR_EXIT_INSTR_OFFSETS
	.align		4
        /*00d0*/ 	.byte	0x04, 0x1c
        /*00d2*/ 	.short	(.L_3848 - .L_3847)


	//   ....[0]....
.L_3847:
        /*00d4*/ 	.word	0x000006b0


	//   ....[1]....
        /*00d8*/ 	.word	0x0001e170


	//----- nvinfo : EIATTR_MAX_THREADS
	.align		4
.L_3848:
        /*00dc*/ 	.byte	0x04, 0x05
        /*00de*/ 	.short	(.L_3850 - .L_3849)
.L_3849:
        /*00e0*/ 	.word	0x00000080
        /*00e4*/ 	.word	0x00000001
        /*00e8*/ 	.word	0x00000001


	//----- nvinfo : EIATTR_CRS_STACK_SIZE
	.align		4
.L_3850:
        /*00ec*/ 	.byte	0x04, 0x1e
        /*00ee*/ 	.short	(.L_3852 - .L_3851)
.L_3851:
        /*00f0*/ 	.word	0x00000000


	//----- nvinfo : EIATTR_CBANK_PARAM_SIZE
	.align		4
.L_3852:
        /*00f4*/ 	.byte	0x03, 0x19
        /*00f6*/ 	.short	0x00e8


	//----- nvinfo : EIATTR_PARAM_CBANK
	.align		4
        /*00f8*/ 	.byte	0x04, 0x0a
        /*00fa*/ 	.short	(.L_3854 - .L_3853)
	.align		4
.L_3853:
        /*00fc*/ 	.word	index@(.nv.constant0._ZN10layer_norm13ln_fwd_kernelINS_13Kernel_traitsIfffffjLj1280ELj1ELj4ELj1ELj16ENS_18Kernel_traits_baseILj1280EfffffjLj128EEEEELb1ELb0ELb1ELb1EEEvNS_9FwdParamsE)
        /*0100*/ 	.short	0x0380
        /*0102*/ 	.short	0x00e8


	//----- nvinfo : EIATTR_SW_WAR
	.align		4
.L_3854:
        /*0104*/ 	.byte	0x04, 0x36
        /*0106*/ 	.short	(.L_3856 - .L_3855)
.L_3855:
        /*0108*/ 	.word	0x00000008
.L_3856:


//--------------------- .nv.info._ZN10layer_norm13ln_fwd_kernelINS_13Kernel_traitsIfffffjLj1280ELj1ELj4ELj1ELj16ENS_18Kernel_traits_baseILj1280EfffffjLj128EEEEELb1ELb1ELb0ELb0EEEvNS_9FwdParamsE --------------------------
	.section	.nv.info._ZN10layer_norm13ln_fwd_kernelINS_13Kernel_traitsIfffffjLj1280ELj1ELj4ELj1ELj16ENS_18Kernel_traits_baseILj1280EfffffjLj128EEEEELb1ELb1ELb0ELb0EEEvNS_9FwdParamsE,"",@"SHT_CUDA_INFO"
	.sectionflags	@""
	.align	4


	//----- nvinfo : EIATTR_CUDA_API_VERSION
	.align		4
        /*0000*/ 	.byte	0x04, 0x37
        /*0002*/ 	.short	(.L_3858 - .L_3857)
.L_3857:
        /*0004*/ 	.word	0x00000082


	//----- nvinfo : EIATTR_KPARAM_INFO
	.align		4
.L_3858:
        /*0008*/ 	.byte	0x04, 0x17
        /*000a*/ 	.short	(.L_3860 - .L_3859)
.L_3859:
        /*000c*/ 	.word	0x00000000
        /*0010*/ 	.short	0x0000
        /*0012*/ 	.short	0x0000
        /*0014*/ 	.byte	0x00, 0xf0, 0xa1, 0x03


	//----- nvinfo : EIATTR_SPARSE_MMA_MASK
	.align		4
.L_3860:
        /*0018*/ 	.byte	0x03, 0x50
        /*001a*/ 	.short	0x0000


	//----- nvinfo : EIATTR_MAXREG_COUNT
	.align		4
        /*001c*/ 	.byte	0x03, 0x1b
        /*001e*/ 	.short	0x00ff


	//----- nvinfo : EIATTR_MERCURY_ISA_VERSION
	.align		4
        /*0020*/ 	.byte	0x03, 0x5f
        /*0022*/ 	.short	0x0101


	//----- nvinfo : EIATTR_COOP_GROUP_MASK_REGIDS
	.align		4
        /*0024*/ 	.byte	0x04, 0x29
        /*0026*/ 	.short	(.L_3862 - .L_3861)


	//   ....[0]....
.L_3861:
        /*0028*/ 	.word	0xffffffff


	//   ....[1]....
        /*002c*/ 	.word	0xffffffff


	//   ....[2]....
        /*0030*/ 	.word	0xffffffff


	//   ....[3]....
        /*0034*/ 	.word	0xffffffff


	//   ....[4]....
        /*0038*/ 	.word	0xffffffff


	//   ....[5]....
        /*003c*/ 	.word	0xffffffff


	//   ....[6]....
        /*0040*/ 	.word	0xffffffff


	//   ....[7]....
        /*0044*/ 	.word	0xffffffff


	//   ....[8]....
        /*0048*/ 	.word	0xffffffff


	//   ....[9]....
        /*004c*/ 	.word	0xffffffff


	//   ....[10]....
        /*0050*/ 	.word	0x050000bc


	//   ....[11]....
        /*0054*/ 	.word	0x050000bc


	//   ....[12]....
        /*0058*/ 	.word	0x050000bc


	//   ....[13]....
        /*005c*/ 	.word	0x050000bc


	//   ....[14]....
        /*0060*/ 	.word	0x050000bc


	//   ....[15]....
        /*0064*/ 	.word	0x050000bc


	//   ....[16]....
        /*0068*/ 	.word	0x050000bc


	//   ....[17]....
        /*006c*/ 	.word	0x050000bc


	//   ....[18]....
        /*0070*/ 	.word	0x050000bc


	//   ....[19]....
        /*0074*/ 	.word	0x050000bc


	//----- nvinfo : EIATTR_COOP_GROUP_INSTR_OFFSETS
	.align		4
.L_3862:
        /*0078*/ 	.byte	0x04, 0x28
        /*007a*/ 	.short	(.L_3864 - .L_3863)


	//   ....[0]....
.L_3863:
        /*007c*/ 	.word	0x00021930


	//   ....[1]....
        /*0080*/ 	.word	0x00021960


	//   ....[2]....
        /*0084*/ 	.word	0x00021980


	//   ....[3]....
        /*0088*/ 	.word	0x000219a0


	//   ....[4]....
        /*008c*/ 	.word	0x000219d0


	//   ....[5]....
        /*0090*/ 	.word	0x00021f40


	//   ....[6]....
        /*0094*/ 	.word	0x00021f60


	//   ....[7]....
        /*0098*/ 	.word	0x00021f80


	//   ....[8]....
        /*009c*/ 	.word	0x00021fa0


	//   ....[9]....
        /*00a0*/ 	.word	0x00021fc0


	//   ....[10]....
        /*00a4*/ 	.word	0x00022dd0


	//   ....[11]....
        /*00a8*/ 	.word	0x00022e70


	//   ....[12]....
        /*00ac*/ 	.word	0x00022ee0


	//   ....[13]....
        /*00b0*/ 	.word	0x00022f50


	//   ....[14]....
        /*00b4*/ 	.word	0x00022fd0


	//   ....[15]....
        /*00b8*/ 	.word	0x000235a0


	//   ....[16]....
        /*00bc*/ 	.word	0x00023610


	//   ....[17]....
        /*00c0*/ 	.word	0x00023680


	//   ....[18]....
        /*00c4*/ 	.word	0x000236f0


	//   ....[19]....
        /*00c8*/ 	.word	0x00023760


	//----- nvinfo : EIATTR_VRC_CTA_INIT_COUNT
	.align		4
.L_3864:
        /*00cc*/ 	.byte	0x02, 0x4a
	.zero		1
	.zero		1


	//----- nvinfo : EIATTR_EXIT_INSTR_OFFSETS
	.align		4
        /*00d0*/ 	.byte	0x04, 0x1c
        /*00d2*/ 	.short	(.L_3866 - .L_3865)


	//   ....[0]....
.L_3865:
        /*00d4*/ 	.word	0x00000f70


	//   ....[1]....
        /*00d8*/ 	.word	0x00022d60


	//----- nvinfo : EIATTR_INDIRECT_BRANCH_TARGETS
	.align		4
.L_3866:
        /*00dc*/ 	.byte	0x04, 0x34
        /*00de*/ 	.short	(.L_3868 - .L_3867)


	//   ....[0]....
.L_3867:
        /*00e0*/ 	.word	.L_x_45760@srel
        /*00e4*/ 	.short	0x0
        /*00e6*/ 	.short	0x0
        /*00e8*/ 	.word	0x3
        /*00ec*/ 	.word	.L_x_45761@srel
        /*00f0*/ 	.word	.L_x_45762@srel
        /*00f4*/ 	.word	.L_x_45763@srel


	//----- nvinfo : EIATTR_MAX_THREADS
	.align		4
.L_3868:
        /*00f8*/ 	.byte	0x04, 0x05
        /*00fa*/ 	.short	(.L_3870 - .L_3869)
.L_3869:
        /*00fc*/ 	.word	0x00000080
        /*0100*/ 	.word	0x00000001
        /*0104*/ 	.word	0x00000001


	//----- nvinfo : EIATTR_CRS_STACK_SIZE
	.align		4
.L_3870:
        /*0108*/ 	.byte	0x04, 0x1e
        /*010a*/ 	.short	(.L_3872 - .L_3871)
.L_3871:
        /*010c*/ 	.word	0x00000000


	//----- nvinfo : EIATTR_CBANK_PARAM_SIZE
	.align		4
.L_3872:
        /*0110*/ 	.byte	0x03, 0x19
        /*0112*/ 	.short	0x00e8


	//----- nvinfo : EIATTR_PARAM_CBANK
	.align		4
        /*0114*/ 	.byte	0x04, 0x0a
        /*0116*/ 	.short	(.L_3874 - .L_3873)
	.align		4
.L_3873:
        /*0118*/ 	.word	index@(.nv.constant0._ZN10layer_norm13ln_fwd_kernelINS_13Kernel_traitsIfffffjLj1280ELj1ELj4ELj1ELj16ENS_18Kernel_traits_baseILj1280EfffffjLj128EEEEELb1ELb1ELb0ELb0EEEvNS_9FwdParamsE)
        /*011c*/ 	.short	0x0380
        /*011e*/ 	.short	0x00e8


	//----- nvinfo : EIATTR_SW_WAR
	.align		4
.L_3874:
        /*0120*/ 	.byte	0x04, 0x36
        /*0122*/ 	.short	(.L_3876 - .L_3875)
.L_3875:
        /*0124*/ 	.word	0x00000008
.L_3876:


//--------------------- .nv.info._ZN10layer_norm13ln_fwd_kernelINS_13Kernel_traitsIfffffjLj1280ELj1ELj4ELj1ELj16ENS_18Kernel_traits_baseILj1280EfffffjLj128EEEEELb1ELb1ELb0ELb1EEEvNS_9FwdParamsE --------------------------
	.section	.nv.info._ZN10layer_norm13ln_fwd_kernelINS_13Kernel_traitsIfffffjLj1280ELj1ELj4ELj1ELj16ENS_18Kernel_traits_baseILj1280EfffffjLj128EEEEELb1ELb1ELb0ELb1EEEvNS_9FwdParamsE,"",@"SHT_CUDA_INFO"
	.sectionflags	@""
	.align	4


	//----- nvinfo : EIATTR_CUDA_API_VERSION
	.align		4
        /*0000*/ 	.byte	0x04, 0x37
        /*0002*/ 	.short	(.L_3878 - .L_3877)
.L_3877:
        /*0004*/ 	.word	0x00000082


	//----- nvinfo : EIATTR_KPARAM_INFO
	.align		4
.L_3878:
        /*0008*/ 	.byte	0x04, 0x17
        /*000a*/ 	.short	(.L_3880 - .L_3879)
.L_3879:
        /*000c*/ 	.word	0x00000000
        /*0010*/ 	.short	0x0000
        /*0012*/ 	.short	0x0000
        /*0014*/ 	.byte	0x00, 0xf0, 0xa1, 0x03


	//----- nvinfo : EIATTR_SPARSE_MMA_MASK
	.align		4
.L_3880:
        /*0018*/ 	.byte	0x03, 0x50
        /*001a*/ 	.short	0x0000


	//----- nvinfo : EIATTR_MAXREG_COUNT
	.align		4
        /*001c*/ 	.byte	0x03, 0x1b
        /*001e*/ 	.short	0x00ff


	//----- nvinfo : EIATTR_MERCURY_ISA_VERSION
	.align		4
        /*0020*/ 	.byte	0x03, 0x5f
        /*0022*/ 	.short	0x0101


	//----- nvinfo : EIATTR_COOP_GROUP_MASK_REGIDS
	.align		4
        /*0024*/ 	.byte	0x04, 0x29
        /*0026*/ 	.short	(.L_3882 - .L_3881)


	//   ....[0]....
.L_3881:
        /*0028*/ 	.word	0xffffffff


	//   ....[1]....
        /*002c*/ 	.word	0xffffffff


	//   ....[2]....
        /*0030*/ 	.word	0xffffffff


	//   ....[3]....
        /*0034*/ 	.word	0xffffffff


	//   ....[4]....
        /*0038*/ 	.word	0xffffffff


	//   ....[5]....
        /*003c*/ 	.word	0xffffffff


	//   ....[6]....
        /*0040*/ 	.word	0xffffffff


	//   ....[7]....
        /*0044*/ 	.word	0xffffffff


	//   ....[8]....
        /*0048*/ 	.word	0xffffffff


	//   ....[9]....
        /*004c*/ 	.word	0xffffffff


	//   ....[10]....
        /*0050*/ 	.word	0x050000b6


	//   ....[11]....
        /*0054*/ 	.word	0x050000b6


	//   ....[12]....
        /*0058*/ 	.word	0x050000b6


	//   ....[13]....
        /*005c*/ 	.word	0x050000b6


	//   ....[14]....
        /*0060*/ 	.word	0x050000b6


	//   ....[15]....
        /*0064*/ 	.word	0x050000b6


	//   ....[16]....
        /*0068*/ 	.word	0x050000b6


	//   ....[17]....
        /*006c*/ 	.word	0x050000b6


	//   ....[18]....
        /*0070*/ 	.word	0x050000b6


	//   ....[19]....
        /*0074*/ 	.word	0x050000b6


	//----- nvinfo : EIATTR_COOP_GROUP_INSTR_OFFSETS
	.align		4
.L_3882:
        /*0078*/ 	.byte	0x04, 0x28
        /*007a*/ 	.short	(.L_3884 - .L_3883)


	//   ....[0]....
.L_3883:
        /*007c*/ 	.word	0x0001f100


	//   ....[1]....
        /*0080*/ 	.word	0x0001f120


	//   ....[2]....
        /*0084*/ 	.word	0x0001f140


	//   ....[3]....
        /*0088*/ 	.word	0x0001f160


	//   ....[4]....
        /*008c*/ 	.word	0x0001f190


	//   ....[5]....
        /*0090*/ 	.word	0x0001f6c0


	//   ....[6]....
        /*0094*/ 	.word	0x0001f6e0


	//   ....[7]....
        /*0098*/ 	.word	0x0001f700


	//   ....[8]....
        /*009c*/ 	.word	0x0001f720


	//   ....[9]....
        /*00a0*/ 	.word	0x0001f740


	//   ....[10]....
        /*00a4*/ 	.word	0x000201b0


	//   ....[11]....
        /*00a8*/ 	.word	0x00020250


	//   ....[12]....
        /*00ac*/ 	.word	0x000202c0


	//   ....[13]....
        /*00b0*/ 	.word	0x00020330


	//   ....[14]....
        /*00b4*/ 	.word	0x000203b0


	//   ....[15]....
        /*00b8*/ 	.word	0x00020930


	//   ....[16]....
        /*00bc*/ 	.word	0x000209a0


	//   ....[17]....
        /*00c0*/ 	.word	0x00020a10


	//   ....[18]....
        /*00c4*/ 	.word	0x00020a80


	//   ....[19]....
        /*00c8*/ 	.word	0x00020af0


	//----- nvinfo : EIATTR_VRC_CTA_INIT_COUNT
	.align		4
.L_3884:
        /*00cc*/ 	.byte	0x02, 0x4a
	.zero		1
	.zero		1


	//----- nvinfo : EIATTR_EXIT_INSTR_OFFSETS
	.align		4
        /*00d0*/ 	.byte	0x04, 0x1c
        /*00d2*/ 	.short	(.L_3886 - .L_3885)


	//   ....[0]....
.L_3885:
        /*00d4*/ 	.word	0x000006f0


	//   ....[1]....
        /*00d8*/ 	.word	0x00020140


	//----- nvinfo : EIATTR_INDIRECT_BRANCH_TARGETS
	.align		4
.L_3886:
        /*00dc*/ 	.byte	0x04, 0x34
        /*00de*/ 	.short	(.L_3888 - .L_3887)


	//   ....[0]....
.L_3887:
        /*00e0*/ 	.word	.L_x_45764@srel
        /*00e4*/ 	.short	0x0
        /*00e6*/ 	.short	0x0
        /*00e8*/ 	.word	0x3
        /*00ec*/ 	.word	.L_x_45765@srel
        /*00f0*/ 	.word	.L_x_45766@srel
        /*00f4*/ 	.word	.L_x_45767@srel


	//----- nvinfo : EIATTR_MAX_THREADS
	.align		4
.L_3888:
        /*00f8*/ 	.byte	0x04, 0x05
        /*00fa*/ 	.short	(.L_3890 - .L_3889)
.L_3889:
        /*00fc*/ 	.word	0x00000080
        /*0100*/ 	.word	0x00000001
        /*0104*/ 	.word	0x00000001


	//----- nvinfo : EIATTR_CRS_STACK_SIZE
	.align		4
.L_3890:
        /*0108*/ 	.byte	0x04, 0x1e
        /*010a*/ 	.short	(.L_3892 - .L_3891)
.L_3891:
        /*010c*/ 	.word	0x00000000


	//----- nvinfo : EIATTR_CBANK_PARAM_SIZE
	.align		4
.L_3892:
        /*0110*/ 	.byte	0x03, 0x19
        /*0112*/ 	.short	0x00e8


	//----- nvinfo : EIATTR_PARAM_CBANK
	.align		4
        /*0114*/ 	.byte	0x04, 0x0a
        /*0116*/ 	.short	(.L_3894 - .L_3893)
	.align		4
.L_3893:
        /*0118*/ 	.word	index@(.nv.constant0._ZN10layer_norm13ln_fwd_kernelINS_13Kernel_traitsIfffffjLj1280ELj1ELj4ELj1ELj16ENS_18Kernel_traits_baseILj1280EfffffjLj128EEEEELb1ELb1ELb0ELb1EEEvNS_9FwdParamsE)
        /*011c*/ 	.short	0x0380
        /*011e*/ 	.short	0x00e8


	//----- nvinfo : EIATTR_SW_WAR
	.align		4
.L_3894:
        /*0120*/ 	.byte	0x04, 0x36
        /*0122*/ 	.short	(.L_3896 - .L_3895)
.L_3895:
        /*0124*/ 	.word	0x00000008
.L_3896:


//--------------------- .nv.info._ZN10layer_norm13ln_fwd_kernelINS_13Kernel_traitsIfffffjLj1280ELj1ELj4ELj1ELj16ENS_18Kernel_traits_baseILj1280EfffffjLj128EEEEELb1ELb1ELb1ELb0EEEvNS_9FwdParamsE --------------------------
	.section	.nv.info._ZN10layer_norm13ln_fwd_kernelINS_13Kernel_traitsIfffffjLj1280ELj1ELj4ELj1ELj16ENS_18Kernel_traits_baseILj1280EfffffjLj128EEEEELb1ELb1ELb1ELb0EEEvNS_9FwdParamsE,"",@"SHT_CUDA_INFO"
	.sectionflags	@""
	.align	4


	//----- nvinfo : EIATTR_CUDA_API_VERSION
	.align		4
        /*0000*/ 	.byte	0x04, 0x37
        /*0002*/ 	.short	(.L_3898 - .L_3897)
.L_3897:
        /*0004*/ 	.word	0x00000082


	//----- nvinfo : EIATTR_KPARAM_INFO
	.align		4
.L_3898:
        /*0008*/ 	.byte	0x04, 0x17
        /*000a*/ 	.short	(.L_3900 - .L_3899)
.L_3899:
        /*000c*/ 	.word	0x00000000
        /*0010*/ 	.short	0x0000
        /*0012*/ 	.short	0x0000
        /*0014*/ 	.byte	0x00, 0xf0, 0xa1, 0x03


	//----- nvinfo : EIATTR_SPARSE_MMA_MASK
	.align		4
.L_3900:
        /*0018*/ 	.byte	0x03, 0x50
        /*001a*/ 	.short	0x0000


	//----- nvinfo : EIATTR_MAXREG_COUNT
	.align		4
        /*001c*/ 	.byte	0x03, 0x1b
        /*001e*/ 	.short	0x00ff


	//----- nvinfo : EIATTR_MERCURY_ISA_VERSION
	.align		4
        /*0020*/ 	.byte	0x03, 0x5f
        /*0022*/ 	.short	0x0101


	//----- nvinfo : EIATTR_COOP_GROUP_MASK_REGIDS
	.align		4
        /*0024*/ 	.byte	0x04, 0x29
        /*0026*/ 	.short	(.L_3902 - .L_3901)


	//   ....[0]....
.L_3901:
        /*0028*/ 	.word	0xffffffff


	//   ....[1]....
        /*002c*/ 	.word	0xffffffff


	//   ....[2]....
        /*0030*/ 	.word	0xffffffff


	//   ....[3]....
        /*0034*/ 	.word	0xffffffff


	//   ....[4]....
        /*0038*/ 	.word	0xffffffff


	//   ....[5]....
        /*003c*/ 	.word	0xffffffff


	//   ....[6]....
        /*0040*/ 	.word	0xffffffff


	//   ....[7]....
        /*0044*/ 	.word	0xffffffff


	//   ....[8]....
        /*0048*/ 	.word	0xffffffff


	//   ....[9]....
        /*004c*/ 	.word	0xffffffff


	//   ....[10]....
        /*0050*/ 	.word	0x050000c6


	//   ....[11]....
        /*0054*/ 	.word	0x050000c6


	//   ....[12]....
        /*0058*/ 	.word	0x050000c6


	//   ....[13]....
        /*005c*/ 	.word	0x050000c6


	//   ....[14]....
        /*0060*/ 	.word	0x050000c6


	//   ....[15]....
        /*0064*/ 	.word	0x050000c6


	//   ....[16]....
        /*0068*/ 	.word	0x050000c6


	//   ....[17]....
        /*006c*/ 	.word	0x050000c6


	//   ....[18]....
        /*0070*/ 	.word	0x050000c6


	//   ....[19]....
        /*0074*/ 	.word	0x050000c6


	//----- nvinfo : EIATTR_COOP_GROUP_INSTR_OFFSETS
	.align		4
.L_3902:
        /*0078*/ 	.byte	0x04, 0x28
        /*007a*/ 	.short	(.L_3904 - .L_3903)


	//   ....[0]....
.L_3903:
        /*007c*/ 	.word	0x00023860


	//   ....[1]....
        /*0080*/ 	.word	0x00023890


	//   ....[2]....
        /*0084*/ 	.word	0x000238b0


	//   ....[3]....
        /*0088*/ 	.word	0x000238d0


	//   ....[4]....
        /*008c*/ 	.word	0x00023900


	//   ....[5]....
        /*0090*/ 	.word	0x00023e70


	//   ....[6]....
        /*0094*/ 	.word	0x00023e90


	//   ....[7]....
        /*0098*/ 	.word	0x00023eb0


	//   ....[8]....
        /*009c*/ 	.word	0x00023ed0


	//   ....[9]....
        /*00a0*/ 	.word	0x00023ef0


	//   ....[10]....
        /*00a4*/ 	.word	0x00024d80


	//   ....[11]....
        /*00a8*/ 	.word	0x00024e20


	//   ....[12]....
        /*00ac*/ 	.word	0x00024e90


	//   ....[13]....
        /*00b0*/ 	.word	0x00024f00


	//   ....[14]....
        /*00b4*/ 	.word	0x00024f80


	//   ....[15]....
        /*00b8*/ 	.word	0x00025550


	//   ....[16]....
        /*00bc*/ 	.word	0x000255c0


	//   ....[17]....
        /*00c0*/ 	.word	0x00025630


	//   ....[18]....
        /*00c4*/ 	.word	0x000256a0


	//   ....[19]....
        /*00c8*/ 	.word	0x00025710


	//----- nvinfo : EIATTR_VRC_CTA_INIT_COUNT
	.align		4
.L_3904:
        /*00cc*/ 	.byte	0x02, 0x4a
	.zero		1
	.zero		1


	//----- nvinfo : EIATTR_EXIT_INSTR_OFFSETS
	.align		4
        /*00d0*/ 	.byte	0x04, 0x1c
        /*00d2*/ 	.short	(.L_3906 - .L_3905)


	//   ....[0]....
.L_3905:
        /*00d4*/ 	.word	0x00000f80


	//   ....[1]....
        /*00d8*/ 	.word	0x00024d10


	//----- nvinfo : EIATTR_MAX_THREADS
	.align		4
.L_3906:
        /*00dc*/ 	.byte	0x04, 0x05
        /*00de*/ 	.short	(.L_3908 - .L_3907)
.L_3907:
        /*00e0*/ 	.word	0x00000080
        /*00e4*/ 	.word	0x00000001
        /*00e8*/ 	.word	0x00000001


	//----- nvinfo : EIATTR_CRS_STACK_SIZE
	.align		4
.L_3908:
        /*00ec*/ 	.byte	0x04, 0x1e
        /*00ee*/ 	.short	(.L_3910 - .L_3909)
.L_3909:
        /*00f0*/ 	.word	0x00000000


	//----- nvinfo : EIATTR_CBANK_PARAM_SIZE
	.align		4
.L_3910:
        /*00f4*/ 	.byte	0x03, 0x19
        /*00f6*/ 	.short	0x00e8


	//----- nvinfo : EIATTR_PARAM_CBANK
	.align		4
        /*00f8*/ 	.byte	0x04, 0x0a
        /*00fa*/ 	.short	(.L_3912 - .L_3911)
	.align		4
.L_3911:
        /*00fc*/ 	.word	index@(.nv.constant0._ZN10layer_norm13ln_fwd_kernelINS_13Kernel_traitsIfffffjLj1280ELj1ELj4ELj1ELj16ENS_18Kernel_traits_baseILj1280EfffffjLj128EEEEELb1ELb1ELb1ELb0EEEvNS_9FwdParamsE)
        /*0100*/ 	.short	0x0380
        /*0102*/ 	.short	0x00e8


	//----- nvinfo : EIATTR_SW_WAR
	.align		4
.L_3912:
        /*0104*/ 	.byte	0x04, 0x36
        /*0106*/ 	.short	(.L_3914 - .L_3913)
.L_3913:
        /*0108*/ 	.word	0x00000008
.L_3914:


//--------------------- .nv.info._ZN10layer_norm13ln_fwd_kernelINS_13Kernel_traitsIfffffjLj1280ELj1ELj4ELj1ELj16ENS_18Kernel_traits_baseILj1280EfffffjLj128EEEEELb1ELb1ELb1ELb1EEEvNS_9FwdParamsE --------------------------
	.section	.nv.info._ZN10layer_norm13ln_fwd_kernelINS_13Kernel_traitsIfffffjLj1280ELj1ELj4ELj1ELj16ENS_18Kernel_traits_baseILj1280EfffffjLj128EEEEELb1ELb1ELb1ELb1EEEvNS_9FwdParamsE,"",@"SHT_CUDA_INFO"
	.sectionflags	@""
	.align	4


	//----- nvinfo : EIATTR_CUDA_API_VERSION
	.align		4
        /*0000*/ 	.byte	0x04, 0x37
        /*0002*/ 	.short	(.L_3916 - .L_3915)
.L_3915:
        /*0004*/ 	.word	0x00000082


	//----- nvinfo : EIATTR_KPARAM_INFO
	.align		4
.L_3916:
        /*0008*/ 	.byte	0x04, 0x17
        /*000a*/ 	.short	(.L_3918 - .L_3917)
.L_3917:
        /*000c*/ 	.word	0x00000000
        /*0010*/ 	.short	0x0000
        /*0012*/ 	.short	0x0000
        /*0014*/ 	.byte	0x00, 0xf0, 0xa1, 0x03


	//----- nvinfo : EIATTR_SPARSE_MMA_MASK
	.align		4
.L_3918:
        /*0018*/ 	.byte	0x03, 0x50
        /*001a*/ 	.short	0x0000


	//----- nvinfo : EIATTR_MAXREG_COUNT
	.align		4
        /*001c*/ 	.byte	0x03, 0x1b
        /*001e*/ 	.short	0x00ff


	//----- nvinfo : EIATTR_MERCURY_ISA_VERSION
	.align		4
        /*0020*/ 	.byte	0x03, 0x5f
        /*0022*/ 	.short	0x0101


	//----- nvinfo : EIATTR_COOP_GROUP_MASK_REGIDS
	.align		4
        /*0024*/ 	.byte	0x04, 0x29
        /*0026*/ 	.short	(.L_3920 - .L_3919)


	//   ....[0]....
.L_3919:
        /*0028*/ 	.word	0xffffffff


	//   ....[1]....
        /*002c*/ 	.word	0xffffffff


	//   ....[2]....
        /*0030*/ 	.word	0xffffffff


	//   ....[3]....
        /*0034*/ 	.word	0xffffffff


	//   ....[4]....
        /*0038*/ 	.word	0xffffffff


	//   ....[5]....
        /*003c*/ 	.word	0xffffffff


	//   ....[6]....
        /*0040*/ 	.word	0xffffffff


	//   ....[7]....
        /*0044*/ 	.word	0xffffffff


	//   ....[8]....
        /*0048*/ 	.word	0xffffffff


	//   ....[9]....
        /*004c*/ 	.word	0xffffffff


	//   ....[10]....
        /*0050*/ 	.word	0x050000c4


	//   ....[11]....
        /*0054*/ 	.word	0x050000c4


	//   ....[12]....
        /*0058*/ 	.word	0x050000c4


	//   ....[13]....
        /*005c*/ 	.word	0x050000c4


	//   ....[14]....
        /*0060*/ 	.word	0x050000c4


	//   ....[15]....
        /*0064*/ 	.word	0x050000c4


	//   ....[16]....
        /*0068*/ 	.word	0x050000c4


	//   ....[17]....
        /*006c*/ 	.word	0x050000c4


	//   ....[18]....
        /*0070*/ 	.word	0x050000c4


	//   ....[19]....
        /*0074*/ 	.word	0x050000c4


	//----- nvinfo : EIATTR_COOP_GROUP_INSTR_OFFSETS
	.align		4
.L_3920:
        /*0078*/ 	.byte	0x04, 0x28
        /*007a*/ 	.short	(.L_3922 - .L_3921)


	//   ....[0]....
.L_3921:
        /*007c*/ 	.word	0x000227e0


	//   ....[1]....
        /*0080*/ 	.word	0x00022800


	//   ....[2]....
        /*0084*/ 	.word	0x00022820


	//   ....[3]....
        /*0088*/ 	.word	0x00022840


	//   ....[4]....
        /*008c*/ 	.word	0x00022870


	//   ....[5]....
        /*0090*/ 	.word	0x00022da0


	//   ....[6]....
        /*0094*/ 	.word	0x00022dc0


	//   ....[7]....
        /*0098*/ 	.word	0x00022de0


	//   ....[8]....
        /*009c*/ 	.word	0x00022e00


	//   ....[9]....
        /*00a0*/ 	.word	0x00022e20


	//   ....[10]....
        /*00a4*/ 	.word	0x000239c0


	//   ....[11]....
        /*00a8*/ 	.word	0x00023a60


	//   ....[12]....
        /*00ac*/ 	.word	0x00023ad0


	//   ....[13]....
        /*00b0*/ 	.word	0x00023b40


	//   ....[14]....
        /*00b4*/ 	.word	0x00023bc0


	//   ....[15]....
        /*00b8*/ 	.word	0x00024140


	//   ....[16]....
        /*00bc*/ 	.word	0x000241b0


	//   ....[17]....
        /*00c0*/ 	.word	0x00024220


	//   ....[18]....
        /*00c4*/ 	.word	0x00024290


	//   ....[19]....
        /*00c8*/ 	.word	0x00024300


	//----- nvinfo : EIATTR_VRC_CTA_INIT_COUNT
	.align		4
.L_3922:
        /*00cc*/ 	.byte	0x02, 0x4a
	.zero		1
	.zero		1


	//----- nvinfo : EIATTR_EXIT_INSTR_OFFSETS
	.align		4
        /*00d0*/ 	.byte	0x04, 0x1c
        /*00d2*/ 	.short	(.L_3924 - .L_3923)


	//   ....[0]....
.L_3923:
        /*00d4*/ 	.word	0x000006f0


	//   ....[1]....
        /*00d8*/ 	.word	0x00023950


	//----- nvinfo : EIATTR_MAX_THREADS
	.align		4
.L_3924:
        /*00dc*/ 	.byte	0x04, 0x05
        /*00de*/ 	.short	(.L_3926 - .L_3925)
.L_3925:
        /*00e0*/ 	.word	0x00000080
        /*00e4*/ 	.word	0x00000001
        /*00e8*/ 	.word	0x00000001


	//----- nvinfo : EIATTR_CRS_STACK_SIZE
	.align		4
.L_3926:
        /*00ec*/ 	.byte	0x04, 0x1e
        /*00ee*/ 	.short	(.L_3928 - .L_3927)
.L_3927:
        /*00f0*/ 	.word	0x00000000


	//----- nvinfo : EIATTR_CBANK_PARAM_SIZE
	.align		4
.L_3928:
        /*00f4*/ 	.byte	0x03, 0x19
        /*00f6*/ 	.short	0x00e8


	//----- nvinfo : EIATTR_PARAM_CBANK
	.align		4
        /*00f8*/ 	.byte	0x04, 0x0a
        /*00fa*/ 	.short	(.L_3930 - .L_3929)
	.align		4
.L_3929:
        /*00fc*/ 	.word	index@(.nv.constant0._ZN10layer_norm13ln_fwd_kernelINS_13Kernel_traitsIfffffjLj1280ELj1ELj4ELj1ELj16ENS_18Kernel_traits_baseILj1280EfffffjLj128EEEEELb1ELb1ELb1ELb1EEEvNS_9FwdParamsE)
        /*0100*/ 	.short	0x0380
        /*0102*/ 	.short	0x00e8


	//----- nvinfo : EIATTR_SW_WAR
	.align		4
.L_3930:
        /*0104*/ 	.byte	0x04, 0x36
        /*0106*/ 	.short	(.L_3932 - .L_3931)
.L_3931:
        /*0108*/ 	.word	0x00000008
.L_3932:


//--------------------- .nv.callgraph             --------------------------
	.section	.nv.callgraph,"",@"SHT_CUDA_CALLGRAPH"
	.align	4
	.sectionentsize	8
	.align		4
        /*0000*/ 	.word	0x00000000
	.align		4
        /*0004*/ 	.word	0xffffffff
	.align		4
        /*0008*/ 	.word	0x00000000
	.align		4
        /*000c*/ 	.word	0xfffffffe
	.align		4
        /*0010*/ 	.word	0x00000000
	.align		4
        /*0014*/ 	.word	0xfffffffd
	.align		4
        /*0018*/ 	.word	0x00000000
	.align		4
        /*001c*/ 	.word	0xfffffffc


//--------------------- .nv.constant4             --------------------------
	.section	.nv.constant4,"a",@progbits
	.align	8
	.align		8
.nv.constant4:
        /*0000*/ 	.dword	precalc_xorwow_matrix
	.align		8
        /*0008*/ 	.dword	precalc_xorwow_offset_matrix
	.align		8
        /*0010*/ 	.dword	mrg32k3aM1
	.align		8
        /*0018*/ 	.dword	mrg32k3aM2
	.align		8
        /*0020*/ 	.dword	mrg32k3aM1SubSeq
	.align		8
        /*0028*/ 	.dword	mrg32k3aM2SubSeq
	.align		8
        /*0030*/ 	.dword	mrg32k3aM1Seq
	.align		8
        /*0038*/ 	.dword	mrg32k3aM2Seq


//--------------------- .nv.constant3             --------------------------
	.section	.nv.constant3,"a",@progbits
	.align	8
.nv.constant3:
	.type		__cr_lgamma_table,@object
	.size		__cr_lgamma_table,(.L_8 - __cr_lgamma_table)
__cr_lgamma_table:
        /*0000*/ 	.byte	0x00, 0x00, 0x00, 0x00, 0x00, 0x00, 0x00, 0x00, 0x00, 0x00, 0x00, 0x00, 0x00, 0x00, 0x00, 0x00
        /*0010*/ 	.byte	0xef, 0x39, 0xfa, 0xfe, 0x42, 0x2e, 0xe6, 0x3f, 0x02, 0x20, 0x2a, 0xfa, 0x0b, 0xab, 0xfc, 0x3f
        /*0020*/ 	.byte	0xf9, 0x2c, 0x92, 0x7c, 0xa7, 0x6c, 0x09, 0x40, 0xc9, 0x79, 0x44, 0x3c, 0x64, 0x26, 0x13, 0x40
        /*0030*/ 	.byte	0xca, 0x01, 0xcf, 0x3a, 0x27, 0x51, 0x1a, 0x40, 0x30, 0xcc, 0x2d, 0xf3, 0xe1, 0x0c, 0x21, 0x40
        /*0040*/ 	.byte	0x0d, 0xb7, 0xfc, 0x82, 0x8e, 0x35, 0x25, 0x40
.L_8:


//--------------------- .nv.constant2._ZN10layer_norm13ln_fwd_kernelINS_13Kernel_traitsI13__nv_bfloat16S2_S2_S2_fjLj1280ELj1ELj4ELj1ELj16ENS_18Kernel_traits_baseILj1280ES2_S2_S2_S2_fjLj128EEEEELb1ELb0ELb0ELb0EEEvNS_9FwdParamsE --------------------------
	.section	.nv.constant2._ZN10layer_norm13ln_fwd_kernelINS_13Kernel_traitsI13__nv_bfloat16S2_S2_S2_fjLj1280ELj1ELj4ELj1ELj16ENS_18Kernel_traits_baseILj1280ES2_S2_S2_S2_fjLj128EEEEELb1ELb0ELb0ELb0EEEvNS_9FwdParamsE,"a",@progbits
	.sectionflags	@""
	.align	4
.nv.constant2._ZN10layer_norm13ln_fwd_kernelINS_13Kernel_traitsI13__nv_bfloat16S2_S2_S2_fjLj1280ELj1ELj4ELj1ELj16ENS_18Kernel_traits_baseILj1280ES2_S2_S2_S2_fjLj128EEEEELb1ELb0ELb0ELb0EEEvNS_9FwdParamsE:
        /*0000*/ 	.byte	0x40, 0x11, 0x00, 0x00, 0x80, 0x11, 0x00, 0x00, 0x00, 0x11, 0x00, 0x00


//--------------------- .nv.constant2._ZN10layer_norm13ln_fwd_kernelINS_13Kernel_traitsI13__nv_bfloat16S2_S2_S2_fjLj1280ELj1ELj4ELj1ELj16ENS_18Kernel_traits_baseILj1280ES2_S2_S2_S2_fjLj128EEEEELb1ELb0ELb0ELb1EEEvNS_9FwdParamsE --------------------------
	.section	.nv.constant2._ZN10layer_norm13ln_fwd_kernelINS_13Kernel_traitsI13__nv_bfloat16S2_S2_S2_fjLj1280ELj1ELj4ELj1ELj16ENS_18Kernel_traits_baseILj1280ES2_S2_S2_S2_fjLj128EEEEELb1ELb0ELb0ELb1EEEvNS_9FwdParamsE,"a",@progbits
	.sectionflags	@""
	.align	4
.nv.constant2._ZN10layer_norm13ln_fwd_kernelINS_13Kernel_traitsI13__nv_bfloat16S2_S2_S2_fjLj1280ELj1ELj4ELj1ELj16ENS_18Kernel_traits_baseILj1280ES2_S2_S2_S2_fjLj128EEEEELb1ELb0ELb0ELb1EEEvNS_9FwdParamsE:
        /*0000*/ 	.byte	0xf0, 0x0f, 0x00, 0x00, 0x30, 0x10, 0x00, 0x00, 0xb0, 0x0f, 0x00, 0x00


//--------------------- .nv.constant2._ZN10layer_norm13ln_fwd_kernelINS_13Kernel_traitsI13__nv_bfloat16S2_S2_S2_fjLj1280ELj1ELj4ELj1ELj16ENS_18Kernel_traits_baseILj1280ES2_S2_S2_S2_fjLj128EEEEELb1ELb1ELb0ELb0EEEvNS_9FwdParamsE --------------------------
	.section	.nv.constant2._ZN10layer_norm13ln_fwd_kernelINS_13Kernel_traitsI13__nv_bfloat16S2_S2_S2_fjLj1280ELj1ELj4ELj1ELj16ENS_18Kernel_traits_baseILj1280ES2_S2_S2_S2_fjLj128EEEEELb1ELb1ELb0ELb0EEEvNS_9FwdParamsE,"a",@progbits
	.sectionflags	@""
	.align	4
.nv.constant2._ZN10layer_norm13ln_fwd_kernelINS_13Kernel_traitsI13__nv_bfloat16S2_S2_S2_fjLj1280ELj1ELj4ELj1ELj16ENS_18Kernel_traits_baseILj1280ES2_S2_S2_S2_fjLj128EEEEELb1ELb1ELb0ELb0EEEvNS_9FwdParamsE:
        /*0000*/ 	.byte	0x50, 0x15, 0x00, 0x00, 0x90, 0x15, 0x00, 0x00, 0x10, 0x15, 0x00, 0x00


//--------------------- .nv.constant2._ZN10layer_norm13ln_fwd_kernelINS_13Kernel_traitsI13__nv_bfloat16S2_S2_S2_fjLj1280ELj1ELj4ELj1ELj16ENS_18Kernel_traits_baseILj1280ES2_S2_S2_S2_fjLj128EEEEELb1ELb1ELb0ELb1EEEvNS_9FwdParamsE --------------------------
	.section	.nv.constant2._ZN10layer_norm13ln_fwd_kernelINS_13Kernel_traitsI13__nv_bfloat16S2_S2_S2_fjLj1280ELj1ELj4ELj1ELj16ENS_18Kernel_traits_baseILj1280ES2_S2_S2_S2_fjLj128EEEEELb1ELb1ELb0ELb1EEEvNS_9FwdParamsE,"a",@progbits
	.sectionflags	@""
	.align	4
.nv.constant2._ZN10layer_norm13ln_fwd_kernelINS_13Kernel_traitsI13__nv_bfloat16S2_S2_S2_fjLj1280ELj1ELj4ELj1ELj16ENS_18Kernel_traits_baseILj1280ES2_S2_S2_S2_fjLj128EEEEELb1ELb1ELb0ELb1EEEvNS_9FwdParamsE:
        /*0000*/ 	.byte	0x00, 0x11, 0x00, 0x00, 0x40, 0x11, 0x00, 0x00, 0xc0, 0x10, 0x00, 0x00


//--------------------- .nv.constant2._ZN10layer_norm13ln_fwd_kernelINS_13Kernel_traitsI6__halfS2_S2_S2_fjLj1280ELj1ELj4ELj1ELj16ENS_18Kernel_traits_baseILj1280ES2_S2_S2_S2_fjLj128EEEEELb1ELb0ELb0ELb0EEEvNS_9FwdParamsE --------------------------
	.section	.nv.constant2._ZN10layer_norm13ln_fwd_kernelINS_13Kernel_traitsI6__halfS2_S2_S2_fjLj1280ELj1ELj4ELj1ELj16ENS_18Kernel_traits_baseILj1280ES2_S2_S2_S2_fjLj128EEEEELb1ELb0ELb0ELb0EEEvNS_9FwdParamsE,"a",@progbits
	.sectionflags	@""
	.align	4
.nv.constant2._ZN10layer_norm13ln_fwd_kernelINS_13Kernel_traitsI6__halfS2_S2_S2_fjLj1280ELj1ELj4ELj1ELj16ENS_18Kernel_traits_baseILj1280ES2_S2_S2_S2_fjLj128EEEEELb1ELb0ELb0ELb0EEEvNS_9FwdParamsE:
        /*0000*/ 	.byte	0xc0, 0x0f, 0x00, 0x00, 0x00, 0x10, 0x00, 0x00, 0x80, 0x0f, 0x00, 0x00


//--------------------- .nv.constant2._ZN10layer_norm13ln_fwd_kernelINS_13Kernel_traitsI6__halfS2_S2_S2_fjLj1280ELj1ELj4ELj1ELj16ENS_18Kernel_traits_baseILj1280ES2_S2_S2_S2_fjLj128EEEEELb1ELb0ELb0ELb1EEEvNS_9FwdParamsE --------------------------
	.section	.nv.constant2._ZN10layer_norm13ln_fwd_kernelINS_13Kernel_traitsI6__halfS2_S2_S2_fjLj1280ELj1ELj4ELj1ELj16ENS_18Kernel_traits_baseILj1280ES2_S2_S2_S2_fjLj128EEEEELb1ELb0ELb0ELb1EEEvNS_9FwdParamsE,"a",@progbits
	.sectionflags	@""
	.align	4
.nv.constant2._ZN10layer_norm13ln_fwd_kernelINS_13Kernel_traitsI6__halfS2_S2_S2_fjLj1280ELj1ELj4ELj1ELj16ENS_18Kernel_traits_baseILj1280ES2_S2_S2_S2_fjLj128EEEEELb1ELb0ELb0ELb1EEEvNS_9FwdParamsE:
        /*0000*/ 	.byte	0x50, 0x0e, 0x00, 0x00, 0x90, 0x0e, 0x00, 0x00, 0x10, 0x0e, 0x00, 0x00


//--------------------- .nv.constant2._ZN10layer_norm13ln_fwd_kernelINS_13Kernel_traitsI6__halfS2_S2_S2_fjLj1280ELj1ELj4ELj1ELj16ENS_18Kernel_traits_baseILj1280ES2_S2_S2_S2_fjLj128EEEEELb1ELb1ELb0ELb0EEEvNS_9FwdParamsE --------------------------
	.section	.nv.constant2._ZN10layer_norm13ln_fwd_kernelINS_13Kernel_traitsI6__halfS2_S2_S2_fjLj1280ELj1ELj4ELj1ELj16ENS_18Kernel_traits_baseILj1280ES2_S2_S2_S2_fjLj128EEEEELb1ELb1ELb0ELb0EEEvNS_9FwdParamsE,"a",@progbits
	.sectionflags	@""
	.align	4
.nv.constant2._ZN10layer_norm13ln_fwd_kernelINS_13Kernel_traitsI6__halfS2_S2_S2_fjLj1280ELj1ELj4ELj1ELj16ENS_18Kernel_traits_baseILj1280ES2_S2_S2_S2_fjLj128EEEEELb1ELb1ELb0ELb0EEEvNS_9FwdParamsE:
        /*0000*/ 	.byte	0x70, 0x11, 0x00, 0x00, 0xb0, 0x11, 0x00, 0x00, 0x30, 0x11, 0x00, 0x00


//--------------------- .nv.constant2._ZN10layer_norm13ln_fwd_kernelINS_13Kernel_traitsI6__halfS2_S2_S2_fjLj1280ELj1ELj4ELj1ELj16ENS_18Kernel_traits_baseILj1280ES2_S2_S2_S2_fjLj128EEEEELb1ELb1ELb0ELb1EEEvNS_9FwdParamsE --------------------------
	.section	.nv.constant2._ZN10layer_norm13ln_fwd_kernelINS_13Kernel_traitsI6__halfS2_S2_S2_fjLj1280ELj1ELj4ELj1ELj16ENS_18Kernel_traits_baseILj1280ES2_S2_S2_S2_fjLj128EEEEELb1ELb1ELb0ELb1EEEvNS_9FwdParamsE,"a",@progbits
	.sectionflags	@""
	.align	4
.nv.constant2._ZN10layer_norm13ln_fwd_kernelINS_13Kernel_traitsI6__halfS2_S2_S2_fjLj1280ELj1ELj4ELj1ELj16ENS_18Kernel_traits_baseILj1280ES2_S2_S2_S2_fjLj128EEEEELb1ELb1ELb0ELb1EEEvNS_9FwdParamsE:
        /*0000*/ 	.byte	0x30, 0x0d, 0x00, 0x00, 0x70, 0x0d, 0x00, 0x00, 0xf0, 0x0c, 0x00, 0x00


//--------------------- .nv.constant2._ZN10layer_norm13ln_fwd_kernelINS_13Kernel_traitsIf13__nv_bfloat16S2_S2_fjLj1280ELj1ELj4ELj1ELj16ENS_18Kernel_traits_baseILj1280EfS2_S2_S2_fjLj128EEEEELb1ELb0ELb0ELb0EEEvNS_9FwdParamsE --------------------------
	.section	.nv.constant2._ZN10layer_norm13ln_fwd_kernelINS_13Kernel_traitsIf13__nv_bfloat16S2_S2_fjLj1280ELj1ELj4ELj1ELj16ENS_18Kernel_traits_baseILj1280EfS2_S2_S2_fjLj128EEEEELb1ELb0ELb0ELb0EEEvNS_9FwdParamsE,"a",@progbits
	.sectionflags	@""
	.align	4
.nv.constant2._ZN10layer_norm13ln_fwd_kernelINS_13Kernel_traitsIf13__nv_bfloat16S2_S2_fjLj1280ELj1ELj4ELj1ELj16ENS_18Kernel_traits_baseILj1280EfS2_S2_S2_fjLj128EEEEELb1ELb0ELb0ELb0EEEvNS_9FwdParamsE:
        /*0000*/ 	.byte	0x10, 0x11, 0x00, 0x00, 0x50, 0x11, 0x00, 0x00, 0xd0, 0x10, 0x00, 0x00


//--------------------- .nv.constant2._ZN10layer_norm13ln_fwd_kernelINS_13Kernel_traitsIf13__nv_bfloat16S2_S2_fjLj1280ELj1ELj4ELj1ELj16ENS_18Kernel_traits_baseILj1280EfS2_S2_S2_fjLj128EEEEELb1ELb0ELb0ELb1EEEvNS_9FwdParamsE --------------------------
	.section	.nv.constant2._ZN10layer_norm13ln_fwd_kernelINS_13Kernel_traitsIf13__nv_bfloat16S2_S2_fjLj1280ELj1ELj4ELj1ELj16ENS_18Kernel_traits_baseILj1280EfS2_S2_S2_fjLj128EEEEELb1ELb0ELb0ELb1EEEvNS_9FwdParamsE,"a",@progbits
	.sectionflags	@""
	.align	4
.nv.constant2._ZN10layer_norm13ln_fwd_kernelINS_13Kernel_traitsIf13__nv_bfloat16S2_S2_fjLj1280ELj1ELj4ELj1ELj16ENS_18Kernel_traits_baseILj1280EfS2_S2_S2_fjLj128EEEEELb1ELb0ELb0ELb1EEEvNS_9FwdParamsE:
        /*0000*/ 	.byte	0x10, 0x0e, 0x00, 0x00, 0x50, 0x0e, 0x00, 0x00, 0xd0, 0x0d, 0x00, 0x00


//--------------------- .nv.constant2._ZN10layer_norm13ln_fwd_kernelINS_13Kernel_traitsIf13__nv_bfloat16S2_S2_fjLj1280ELj1ELj4ELj1ELj16ENS_18Kernel_traits_baseILj1280EfS2_S2_S2_fjLj128EEEEELb1ELb1ELb0ELb0EEEvNS_9FwdParamsE --------------------------
	.section	.nv.constant2._ZN10layer_norm13ln_fwd_kernelINS_13Kernel_traitsIf13__nv_bfloat16S2_S2_fjLj1280ELj1ELj4ELj1ELj16ENS_18Kernel_traits_baseILj1280EfS2_S2_S2_fjLj128EEEEELb1ELb1ELb0ELb0EEEvNS_9FwdParamsE,"a",@progbits
	.sectionflags	@""
	.align	4
.nv.constant2._ZN10layer_norm13ln_fwd_kernelINS_13Kernel_traitsIf13__nv_bfloat16S2_S2_fjLj1280ELj1ELj4ELj1ELj16ENS_18Kernel_traits_baseILj1280EfS2_S2_S2_fjLj128EEEEELb1ELb1ELb0ELb0EEEvNS_9FwdParamsE:
        /*0000*/ 	.byte	0x80, 0x13, 0x00, 0x00, 0xc0, 0x13, 0x00, 0x00, 0x40, 0x13, 0x00, 0x00


//--------------------- .nv.constant2._ZN10layer_norm13ln_fwd_kernelINS_13Kernel_traitsIf13__nv_bfloat16S2_S2_fjLj1280ELj1ELj4ELj1ELj16ENS_18Kernel_traits_baseILj1280EfS2_S2_S2_fjLj128EEEEELb1ELb1ELb0ELb1EEEvNS_9FwdParamsE --------------------------
	.section	.nv.constant2._ZN10layer_norm13ln_fwd_kernelINS_13Kernel_traitsIf13__nv_bfloat16S2_S2_fjLj1280ELj1ELj4ELj1ELj16ENS_18Kernel_traits_baseILj1280EfS2_S2_S2_fjLj128EEEEELb1ELb1ELb0ELb1EEEvNS_9FwdParamsE,"a",@progbits
	.sectionflags	@""
	.align	4
.nv.constant2._ZN10layer_norm13ln_fwd_kernelINS_13Kernel_traitsIf13__nv_bfloat16S2_S2_fjLj1280ELj1ELj4ELj1ELj16ENS_18Kernel_traits_baseILj1280EfS2_S2_S2_fjLj128EEEEELb1ELb1ELb0ELb1EEEvNS_9FwdParamsE:
        /*0000*/ 	.byte	0x70, 0x0f, 0x00, 0x00, 0xb0, 0x0f, 0x00, 0x00, 0x30, 0x0f, 0x00, 0x00


//--------------------- .nv.constant2._ZN10layer_norm13ln_fwd_kernelINS_13Kernel_traitsI13__nv_bfloat16S2_fS2_fjLj1280ELj1ELj4ELj1ELj16ENS_18Kernel_traits_baseILj1280ES2_S2_fS2_fjLj128EEEEELb1ELb0ELb0ELb0EEEvNS_9FwdParamsE --------------------------
	.section	.nv.constant2._ZN10layer_norm13ln_fwd_kernelINS_13Kernel_traitsI13__nv_bfloat16S2_fS2_fjLj1280ELj1ELj4ELj1ELj16ENS_18Kernel_traits_baseILj1280ES2_S2_fS2_fjLj128EEEEELb1ELb0ELb0ELb0EEEvNS_9FwdParamsE,"a",@progbits
	.sectionflags	@""
	.align	4
.nv.constant2._ZN10layer_norm13ln_fwd_kernelINS_13Kernel_traitsI13__nv_bfloat16S2_fS2_fjLj1280ELj1ELj4ELj1ELj16ENS_18Kernel_traits_baseILj1280ES2_S2_fS2_fjLj128EEEEELb1ELb0ELb0ELb0EEEvNS_9FwdParamsE:
        /*0000*/ 	.byte	0xa0, 0x11, 0x00, 0x00, 0xe0, 0x11, 0x00, 0x00, 0x60, 0x11, 0x00, 0x00


//--------------------- .nv.constant2._ZN10layer_norm13ln_fwd_kernelINS_13Kernel_traitsI13__nv_bfloat16S2_fS2_fjLj1280ELj1ELj4ELj1ELj16ENS_18Kernel_traits_baseILj1280ES2_S2_fS2_fjLj128EEEEELb1ELb0ELb0ELb1EEEvNS_9FwdParamsE --------------------------
	.section	.nv.constant2._ZN10layer_norm13ln_fwd_kernelINS_13Kernel_traitsI13__nv_bfloat16S2_fS2_fjLj1280ELj1ELj4ELj1ELj16ENS_18Kernel_traits_baseILj1280ES2_S2_fS2_fjLj128EEEEELb1ELb0ELb0ELb1EEEvNS_9FwdParamsE,"a",@progbits
	.sectionflags	@""
	.align	4
.nv.constant2._ZN10layer_norm13ln_fwd_kernelINS_13Kernel_traitsI13__nv_bfloat16S2_fS2_fjLj1280ELj1ELj4ELj1ELj16ENS_18Kernel_traits_baseILj1280ES2_S2_fS2_fjLj128EEEEELb1ELb0ELb0ELb1EEEvNS_9FwdParamsE:
        /*0000*/ 	.byte	0xe0, 0x0f, 0x00, 0x00, 0x20, 0x10, 0x00, 0x00, 0xa0, 0x0f, 0x00, 0x00


//--------------------- .nv.constant2._ZN10layer_norm13ln_fwd_kernelINS_13Kernel_traitsI13__nv_bfloat16S2_fS2_fjLj1280ELj1ELj4ELj1ELj16ENS_18Kernel_traits_baseILj1280ES2_S2_fS2_fjLj128EEEEELb1ELb1ELb0ELb0EEEvNS_9FwdParamsE --------------------------
	.section	.nv.constant2._ZN10layer_norm13ln_fwd_kernelINS_13Kernel_traitsI13__nv_bfloat16S2_fS2_fjLj1280ELj1ELj4ELj1ELj16ENS_18Kernel_traits_baseILj1280ES2_S2_fS2_fjLj128EEEEELb1ELb1ELb0ELb0EEEvNS_9FwdParamsE,"a",@progbits
	.sectionflags	@""
	.align	4
.nv.constant2._ZN10layer_norm13ln_fwd_kernelINS_13Kernel_traitsI13__nv_bfloat16S2_fS2_fjLj1280ELj1ELj4ELj1ELj16ENS_18Kernel_traits_baseILj1280ES2_S2_fS2_fjLj128EEEEELb1ELb1ELb0ELb0EEEvNS_9FwdParamsE:
        /*0000*/ 	.byte	0x60, 0x15, 0x00, 0x00, 0xa0, 0x15, 0x00, 0x00, 0x20, 0x15, 0x00, 0x00


//--------------------- .nv.constant2._ZN10layer_norm13ln_fwd_kernelINS_13Kernel_traitsI13__nv_bfloat16S2_fS2_fjLj1280ELj1ELj4ELj1ELj16ENS_18Kernel_traits_baseILj1280ES2_S2_fS2_fjLj128EEEEELb1ELb1ELb0ELb1EEEvNS_9FwdParamsE --------------------------
	.section	.nv.constant2._ZN10layer_norm13ln_fwd_kernelINS_13Kernel_traitsI13__nv_bfloat16S2_fS2_fjLj1280ELj1ELj4ELj1ELj16ENS_18Kernel_traits_baseILj1280ES2_S2_fS2_fjLj128EEEEELb1ELb1ELb0ELb1EEEvNS_9FwdParamsE,"a",@progbits
	.sectionflags	@""
	.align	4
.nv.constant2._ZN10layer_norm13ln_fwd_kernelINS_13Kernel_traitsI13__nv_bfloat16S2_fS2_fjLj1280ELj1ELj4ELj1ELj16ENS_18Kernel_traits_baseILj1280ES2_S2_fS2_fjLj128EEEEELb1ELb1ELb0ELb1EEEvNS_9FwdParamsE:
        /*0000*/ 	.byte	0xd0, 0x10, 0x00, 0x00, 0x10, 0x11, 0x00, 0x00, 0x90, 0x10, 0x00, 0x00


//--------------------- .nv.constant2._ZN10layer_norm13ln_fwd_kernelINS_13Kernel_traitsIf13__nv_bfloat16fS2_fjLj1280ELj1ELj4ELj1ELj16ENS_18Kernel_traits_baseILj1280EfS2_fS2_fjLj128EEEEELb1ELb0ELb0ELb0EEEvNS_9FwdParamsE --------------------------
	.section	.nv.constant2._ZN10layer_norm13ln_fwd_kernelINS_13Kernel_traitsIf13__nv_bfloat16fS2_fjLj1280ELj1ELj4ELj1ELj16ENS_18Kernel_traits_baseILj1280EfS2_fS2_fjLj128EEEEELb1ELb0ELb0ELb0EEEvNS_9FwdParamsE,"a",@progbits
	.sectionflags	@""
	.align	4
.nv.constant2._ZN10layer_norm13ln_fwd_kernelINS_13Kernel_traitsIf13__nv_bfloat16fS2_fjLj1280ELj1ELj4ELj1ELj16ENS_18Kernel_traits_baseILj1280EfS2_fS2_fjLj128EEEEELb1ELb0ELb0ELb0EEEvNS_9FwdParamsE:
        /*0000*/ 	.byte	0x20, 0x11, 0x00, 0x00, 0x60, 0x11, 0x00, 0x00, 0xe0, 0x10, 0x00, 0x00


//--------------------- .nv.constant2._ZN10layer_norm13ln_fwd_kernelINS_13Kernel_traitsIf13__nv_bfloat16fS2_fjLj1280ELj1ELj4ELj1ELj16ENS_18Kernel_traits_baseILj1280EfS2_fS2_fjLj128EEEEELb1ELb0ELb0ELb1EEEvNS_9FwdParamsE --------------------------
	.section	.nv.constant2._ZN10layer_norm13ln_fwd_kernelINS_13Kernel_traitsIf13__nv_bfloat16fS2_fjLj1280ELj1ELj4ELj1ELj16ENS_18Kernel_traits_baseILj1280EfS2_fS2_fjLj128EEEEELb1ELb0ELb0ELb1EEEvNS_9FwdParamsE,"a",@progbits
	.sectionflags	@""
	.align	4
.nv.constant2._ZN10layer_norm13ln_fwd_kernelINS_13Kernel_traitsIf13__nv_bfloat16fS2_fjLj1280ELj1ELj4ELj1ELj16ENS_18Kernel_traits_baseILj1280EfS2_fS2_fjLj128EEEEELb1ELb0ELb0ELb1EEEvNS_9FwdParamsE:
        /*0000*/ 	.byte	0x20, 0x0e, 0x00, 0x00, 0x60, 0x0e, 0x00, 0x00, 0xe0, 0x0d, 0x00, 0x00


//--------------------- .nv.constant2._ZN10layer_norm13ln_fwd_kernelINS_13Kernel_traitsIf13__nv_bfloat16fS2_fjLj1280ELj1ELj4ELj1ELj16ENS_18Kernel_traits_baseILj1280EfS2_fS2_fjLj128EEEEELb1ELb1ELb0ELb0EEEvNS_9FwdParamsE --------------------------
	.section	.nv.constant2._ZN10layer_norm13ln_fwd_kernelINS_13Kernel_traitsIf13__nv_bfloat16fS2_fjLj1280ELj1ELj4ELj1ELj16ENS_18Kernel_traits_baseILj1280EfS2_fS2_fjLj128EEEEELb1ELb1ELb0ELb0EEEvNS_9FwdParamsE,"a",@progbits
	.sectionflags	@""
	.align	4
.nv.constant2._ZN10layer_norm13ln_fwd_kernelINS_13Kernel_traitsIf13__nv_bfloat16fS2_fjLj1280ELj1ELj4ELj1ELj16ENS_18Kernel_traits_baseILj1280EfS2_fS2_fjLj128EEEEELb1ELb1ELb0ELb0EEEvNS_9FwdParamsE:
        /*0000*/ 	.byte	0x90, 0x13, 0x00, 0x00, 0xd0, 0x13, 0x00, 0x00, 0x50, 0x13, 0x00, 0x00


//--------------------- .nv.constant2._ZN10layer_norm13ln_fwd_kernelINS_13Kernel_traitsIf13__nv_bfloat16fS2_fjLj1280ELj1ELj4ELj1ELj16ENS_18Kernel_traits_baseILj1280EfS2_fS2_fjLj128EEEEELb1ELb1ELb0ELb1EEEvNS_9FwdParamsE --------------------------
	.section	.nv.constant2._ZN10layer_norm13ln_fwd_kernelINS_13Kernel_traitsIf13__nv_bfloat16fS2_fjLj1280ELj1ELj4ELj1ELj16ENS_18Kernel_traits_baseILj1280EfS2_fS2_fjLj128EEEEELb1ELb1ELb0ELb1EEEvNS_9FwdParamsE,"a",@progbits
	.sectionflags	@""
	.align	4
.nv.constant2._ZN10layer_norm13ln_fwd_kernelINS_13Kernel_traitsIf13__nv_bfloat16fS2_fjLj1280ELj1ELj4ELj1ELj16ENS_18Kernel_traits_baseILj1280EfS2_fS2_fjLj128EEEEELb1ELb1ELb0ELb1EEEvNS_9FwdParamsE:
        /*0000*/ 	.byte	0x40, 0x0f, 0x00, 0x00, 0x80, 0x0f, 0x00, 0x00, 0x00, 0x0f, 0x00, 0x00


//--------------------- .nv.constant2._ZN10layer_norm13ln_fwd_kernelINS_13Kernel_traitsIf6__halfS2_S2_fjLj1280ELj1ELj4ELj1ELj16ENS_18Kernel_traits_baseILj1280EfS2_S2_S2_fjLj128EEEEELb1ELb0ELb0ELb0EEEvNS_9FwdParamsE --------------------------
	.section	.nv.constant2._ZN10layer_norm13ln_fwd_kernelINS_13Kernel_traitsIf6__halfS2_S2_fjLj1280ELj1ELj4ELj1ELj16ENS_18Kernel_traits_baseILj1280EfS2_S2_S2_fjLj128EEEEELb1ELb0ELb0ELb0EEEvNS_9FwdParamsE,"a",@progbits
	.sectionflags	@""
	.align	4
.nv.constant2._ZN10layer_norm13ln_fwd_kernelINS_13Kernel_traitsIf6__halfS2_S2_fjLj1280ELj1ELj4ELj1ELj16ENS_18Kernel_traits_baseILj1280EfS2_S2_S2_fjLj128EEEEELb1ELb0ELb0ELb0EEEvNS_9FwdParamsE:
        /*0000*/ 	.byte	0x10, 0x11, 0x00, 0x00, 0x50, 0x11, 0x00, 0x00, 0xd0, 0x10, 0x00, 0x00


//--------------------- .nv.constant2._ZN10layer_norm13ln_fwd_kernelINS_13Kernel_traitsIf6__halfS2_S2_fjLj1280ELj1ELj4ELj1ELj16ENS_18Kernel_traits_baseILj1280EfS2_S2_S2_fjLj128EEEEELb1ELb0ELb0ELb1EEEvNS_9FwdParamsE --------------------------
	.section	.nv.constant2._ZN10layer_norm13ln_fwd_kernelINS_13Kernel_traitsIf6__halfS2_S2_fjLj1280ELj1ELj4ELj1ELj16ENS_18Kernel_traits_baseILj1280EfS2_S2_S2_fjLj128EEEEELb1ELb0ELb0ELb1EEEvNS_9FwdParamsE,"a",@progbits
	.sectionflags	@""
	.align	4
.nv.constant2._ZN10layer_norm13ln_fwd_kernelINS_13Kernel_traitsIf6__halfS2_S2_fjLj1280ELj1ELj4ELj1ELj16ENS_18Kernel_traits_baseILj1280EfS2_S2_S2_fjLj128EEEEELb1ELb0ELb0ELb1EEEvNS_9FwdParamsE:
        /*0000*/ 	.byte	0x10, 0x0e, 0x00, 0x00, 0x50, 0x0e, 0x00, 0x00, 0xd0, 0x0d, 0x00, 0x00


//--------------------- .nv.constant2._ZN10layer_norm13ln_fwd_kernelINS_13Kernel_traitsIf6__halfS2_S2_fjLj1280ELj1ELj4ELj1ELj16ENS_18Kernel_traits_baseILj1280EfS2_S2_S2_fjLj128EEEEELb1ELb1ELb0ELb0EEEvNS_9FwdParamsE --------------------------
	.section	.nv.constant2._ZN10layer_norm13ln_fwd_kernelINS_13Kernel_traitsIf6__halfS2_S2_fjLj1280ELj1ELj4ELj1ELj16ENS_18Kernel_traits_baseILj1280EfS2_S2_S2_fjLj128EEEEELb1ELb1ELb0ELb0EEEvNS_9FwdParamsE,"a",@progbits
	.sectionflags	@""
	.align	4
.nv.constant2._ZN10layer_norm13ln_fwd_kernelINS_13Kernel_traitsIf6__halfS2_S2_fjLj1280ELj1ELj4ELj1ELj16ENS_18Kernel_traits_baseILj1280EfS2_S2_S2_fjLj128EEEEELb1ELb1ELb0ELb0EEEvNS_9FwdParamsE:
        /*0000*/ 	.byte	0x80, 0x13, 0x00, 0x00, 0xc0, 0x13, 0x00, 0x00, 0x40, 0x13, 0x00, 0x00


//--------------------- .nv.constant2._ZN10layer_norm13ln_fwd_kernelINS_13Kernel_traitsIf6__halfS2_S2_fjLj1280ELj1ELj4ELj1ELj16ENS_18Kernel_traits_baseILj1280EfS2_S2_S2_fjLj128EEEEELb1ELb1ELb0ELb1EEEvNS_9FwdParamsE --------------------------
	.section	.nv.constant2._ZN10layer_norm13ln_fwd_kernelINS_13Kernel_traitsIf6__halfS2_S2_fjLj1280ELj1ELj4ELj1ELj16ENS_18Kernel_traits_baseILj1280EfS2_S2_S2_fjLj128EEEEELb1ELb1ELb0ELb1EEEvNS_9FwdParamsE,"a",@progbits
	.sectionflags	@""
	.align	4
.nv.constant2._ZN10layer_norm13ln_fwd_kernelINS_13Kernel_traitsIf6__halfS2_S2_fjLj1280ELj1ELj4ELj1ELj16ENS_18Kernel_traits_baseILj1280EfS2_S2_S2_fjLj128EEEEELb1ELb1ELb0ELb1EEEvNS_9FwdParamsE:
        /*0000*/ 	.byte	0x70, 0x0f, 0x00, 0x00, 0xb0, 0x0f, 0x00, 0x00, 0x30, 0x0f, 0x00, 0x00


//--------------------- .nv.constant2._ZN10layer_norm13ln_fwd_kernelINS_13Kernel_traitsI6__halfS2_fS2_fjLj1280ELj1ELj4ELj1ELj16ENS_18Kernel_traits_baseILj1280ES2_S2_fS2_fjLj128EEEEELb1ELb0ELb0ELb0EEEvNS_9FwdParamsE --------------------------
	.section	.nv.constant2._ZN10layer_norm13ln_fwd_kernelINS_13Kernel_traitsI6__halfS2_fS2_fjLj1280ELj1ELj4ELj1ELj16ENS_18Kernel_traits_baseILj1280ES2_S2_fS2_fjLj128EEEEELb1ELb0ELb0ELb0EEEvNS_9FwdParamsE,"a",@progbits
	.sectionflags	@""
	.align	4
.nv.constant2._ZN10layer_norm13ln_fwd_kernelINS_13Kernel_traitsI6__halfS2_fS2_fjLj1280ELj1ELj4ELj1ELj16ENS_18Kernel_traits_baseILj1280ES2_S2_fS2_fjLj128EEEEELb1ELb0ELb0ELb0EEEvNS_9FwdParamsE:
        /*0000*/ 	.byte	0xd0, 0x0f, 0x00, 0x00, 0x10, 0x10, 0x00, 0x00, 0x90, 0x0f, 0x00, 0x00


//--------------------- .nv.constant2._ZN10layer_norm13ln_fwd_kernelINS_13Kernel_traitsI6__halfS2_fS2_fjLj1280ELj1ELj4ELj1ELj16ENS_18Kernel_traits_baseILj1280ES2_S2_fS2_fjLj128EEEEELb1ELb0ELb0ELb1EEEvNS_9FwdParamsE --------------------------
	.section	.nv.constant2._ZN10layer_norm13ln_fwd_kernelINS_13Kernel_traitsI6__halfS2_fS2_fjLj1280ELj1ELj4ELj1ELj16ENS_18Kernel_traits_baseILj1280ES2_S2_fS2_fjLj128EEEEELb1ELb0ELb0ELb1EEEvNS_9FwdParamsE,"a",@progbits
	.sectionflags	@""
	.align	4
.nv.constant2._ZN10layer_norm13ln_fwd_kernelINS_13Kernel_traitsI6__halfS2_fS2_fjLj1280ELj1ELj4ELj1ELj16ENS_18Kernel_traits_baseILj1280ES2_S2_fS2_fjLj128EEEEELb1ELb0ELb0ELb1EEEvNS_9FwdParamsE:
        /*0000*/ 	.byte	0x60, 0x0e, 0x00, 0x00, 0xa0, 0x0e, 0x00, 0x00, 0x20, 0x0e, 0x00, 0x00


//--------------------- .nv.constant2._ZN10layer_norm13ln_fwd_kernelINS_13Kernel_traitsI6__halfS2_fS2_fjLj1280ELj1ELj4ELj1ELj16ENS_18Kernel_traits_baseILj1280ES2_S2_fS2_fjLj128EEEEELb1ELb1ELb0ELb0EEEvNS_9FwdParamsE --------------------------
	.section	.nv.constant2._ZN10layer_norm13ln_fwd_kernelINS_13Kernel_traitsI6__halfS2_fS2_fjLj1280ELj1ELj4ELj1ELj16ENS_18Kernel_traits_baseILj1280ES2_S2_fS2_fjLj128EEEEELb1ELb1ELb0ELb0EEEvNS_9FwdParamsE,"a",@progbits
	.sectionflags	@""
	.align	4
.nv.constant2._ZN10layer_norm13ln_fwd_kernelINS_13Kernel_traitsI6__halfS2_fS2_fjLj1280ELj1ELj4ELj1ELj16ENS_18Kernel_traits_baseILj1280ES2_S2_fS2_fjLj128EEEEELb1ELb1ELb0ELb0EEEvNS_9FwdParamsE:
        /*0000*/ 	.byte	0x80, 0x11, 0x00, 0x00, 0xc0, 0x11, 0x00, 0x00, 0x40, 0x11, 0x00, 0x00


//--------------------- .nv.constant2._ZN10layer_norm13ln_fwd_kernelINS_13Kernel_traitsI6__halfS2_fS2_fjLj1280ELj1ELj4ELj1ELj16ENS_18Kernel_traits_baseILj1280ES2_S2_fS2_fjLj128EEEEELb1ELb1ELb0ELb1EEEvNS_9FwdParamsE --------------------------
	.section	.nv.constant2._ZN10layer_norm13ln_fwd_kernelINS_13Kernel_traitsI6__halfS2_fS2_fjLj1280ELj1ELj4ELj1ELj16ENS_18Kernel_traits_baseILj1280ES2_S2_fS2_fjLj128EEEEELb1ELb1ELb0ELb1EEEvNS_9FwdParamsE,"a",@progbits
	.sectionflags	@""
	.align	4
.nv.constant2._ZN10layer_norm13ln_fwd_kernelINS_13Kernel_traitsI6__halfS2_fS2_fjLj1280ELj1ELj4ELj1ELj16ENS_18Kernel_traits_baseILj1280ES2_S2_fS2_fjLj128EEEEELb1ELb1ELb0ELb1EEEvNS_9FwdParamsE:
        /*0000*/ 	.byte	0x00, 0x0d, 0x00, 0x00, 0x40, 0x0d, 0x00, 0x00, 0xc0, 0x0c, 0x00, 0x00


//--------------------- .nv.constant2._ZN10layer_norm13ln_fwd_kernelINS_13Kernel_traitsIf6__halffS2_fjLj1280ELj1ELj4ELj1ELj16ENS_18Kernel_traits_baseILj1280EfS2_fS2_fjLj128EEEEELb1ELb0ELb0ELb0EEEvNS_9FwdParamsE --------------------------
	.section	.nv.constant2._ZN10layer_norm13ln_fwd_kernelINS_13Kernel_traitsIf6__halffS2_fjLj1280ELj1ELj4ELj1ELj16ENS_18Kernel_traits_baseILj1280EfS2_fS2_fjLj128EEEEELb1ELb0ELb0ELb0EEEvNS_9FwdParamsE,"a",@progbits
	.sectionflags	@""
	.align	4
.nv.constant2._ZN10layer_norm13ln_fwd_kernelINS_13Kernel_traitsIf6__halffS2_fjLj1280ELj1ELj4ELj1ELj16ENS_18Kernel_traits_baseILj1280EfS2_fS2_fjLj128EEEEELb1ELb0ELb0ELb0EEEvNS_9FwdParamsE:
        /*0000*/ 	.byte	0x20, 0x11, 0x00, 0x00, 0x60, 0x11, 0x00, 0x00, 0xe0, 0x10, 0x00, 0x00


//--------------------- .nv.constant2._ZN10layer_norm13ln_fwd_kernelINS_13Kernel_traitsIf6__halffS2_fjLj1280ELj1ELj4ELj1ELj16ENS_18Kernel_traits_baseILj1280EfS2_fS2_fjLj128EEEEELb1ELb0ELb0ELb1EEEvNS_9FwdParamsE --------------------------
	.section	.nv.constant2._ZN10layer_norm13ln_fwd_kernelINS_13Kernel_traitsIf6__halffS2_fjLj1280ELj1ELj4ELj1ELj16ENS_18Kernel_traits_baseILj1280EfS2_fS2_fjLj128EEEEELb1ELb0ELb0ELb1EEEvNS_9FwdParamsE,"a",@progbits
	.sectionflags	@""
	.align	4
.nv.constant2._ZN10layer_norm13ln_fwd_kernelINS_13Kernel_traitsIf6__halffS2_fjLj1280ELj1ELj4ELj1ELj16ENS_18Kernel_traits_baseILj1280EfS2_fS2_fjLj128EEEEELb1ELb0ELb0ELb1EEEvNS_9FwdParamsE:
        /*0000*/ 	.byte	0x20, 0x0e, 0x00, 0x00, 0x60, 0x0e, 0x00, 0x00, 0xe0, 0x0d, 0x00, 0x00


//--------------------- .nv.constant2._ZN10layer_norm13ln_fwd_kernelINS_13Kernel_traitsIf6__halffS2_fjLj1280ELj1ELj4ELj1ELj16ENS_18Kernel_traits_baseILj1280EfS2_fS2_fjLj128EEEEELb1ELb1ELb0ELb0EEEvNS_9FwdParamsE --------------------------
	.section	.nv.constant2._ZN10layer_norm13ln_fwd_kernelINS_13Kernel_traitsIf6__halffS2_fjLj1280ELj1ELj4ELj1ELj16ENS_18Kernel_traits_baseILj1280EfS2_fS2_fjLj128EEEEELb1ELb1ELb0ELb0EEEvNS_9FwdParamsE,"a",@progbits
	.sectionflags	@""
	.align	4
.nv.constant2._ZN10layer_norm13ln_fwd_kernelINS_13Kernel_traitsIf6__halffS2_fjLj1280ELj1ELj4ELj1ELj16ENS_18Kernel_traits_baseILj1280EfS2_fS2_fjLj128EEEEELb1ELb1ELb0ELb0EEEvNS_9FwdParamsE:
        /*0000*/ 	.byte	0x90, 0x13, 0x00, 0x00, 0xd0, 0x13, 0x00, 0x00, 0x50, 0x13, 0x00, 0x00


//--------------------- .nv.constant2._ZN10layer_norm13ln_fwd_kernelINS_13Kernel_traitsIf6__halffS2_fjLj1280ELj1ELj4ELj1ELj16ENS_18Kernel_traits_baseILj1280EfS2_fS2_fjLj128EEEEELb1ELb1ELb0ELb1EEEvNS_9FwdParamsE --------------------------
	.section	.nv.constant2._ZN10layer_norm13ln_fwd_kernelINS_13Kernel_traitsIf6__halffS2_fjLj1280ELj1ELj4ELj1ELj16ENS_18Kernel_traits_baseILj1280EfS2_fS2_fjLj128EEEEELb1ELb1ELb0ELb1EEEvNS_9FwdParamsE,"a",@progbits
	.sectionflags	@""
	.align	4
.nv.constant2._ZN10layer_norm13ln_fwd_kernelINS_13Kernel_traitsIf6__halffS2_fjLj1280ELj1ELj4ELj1ELj16ENS_18Kernel_traits_baseILj1280EfS2_fS2_fjLj128EEEEELb1ELb1ELb0ELb1EEEvNS_9FwdParamsE:
        /*0000*/ 	.byte	0x40, 0x0f, 0x00, 0x00, 0x80, 0x0f, 0x00, 0x00, 0x00, 0x0f, 0x00, 0x00


//--------------------- .nv.constant2._ZN10layer_norm13ln_fwd_kernelINS_13Kernel_traitsI6__halfffffjLj1280ELj1ELj4ELj1ELj16ENS_18Kernel_traits_baseILj1280ES2_ffffjLj128EEEEELb1ELb0ELb0ELb0EEEvNS_9FwdParamsE --------------------------
	.section	.nv.constant2._ZN10layer_norm13ln_fwd_kernelINS_13Kernel_traitsI6__halfffffjLj1280ELj1ELj4ELj1ELj16ENS_18Kernel_traits_baseILj1280ES2_ffffjLj128EEEEELb1ELb0ELb0ELb0EEEvNS_9FwdParamsE,"a",@progbits
	.sectionflags	@""
	.align	4
.nv.constant2._ZN10layer_norm13ln_fwd_kernelINS_13Kernel_traitsI6__halfffffjLj1280ELj1ELj4ELj1ELj16ENS_18Kernel_traits_baseILj1280ES2_ffffjLj128EEEEELb1ELb0ELb0ELb0EEEvNS_9FwdParamsE:
        /*0000*/ 	.byte	0x50, 0x18, 0x00, 0x00, 0x90, 0x18, 0x00, 0x00, 0x10, 0x18, 0x00, 0x00


//--------------------- .nv.constant2._ZN10layer_norm13ln_fwd_kernelINS_13Kernel_traitsI6__halfffffjLj1280ELj1ELj4ELj1ELj16ENS_18Kernel_traits_baseILj1280ES2_ffffjLj128EEEEELb1ELb0ELb0ELb1EEEvNS_9FwdParamsE --------------------------
	.section	.nv.constant2._ZN10layer_norm13ln_fwd_kernelINS_13Kernel_traitsI6__halfffffjLj1280ELj1ELj4ELj1ELj16ENS_18Kernel_traits_baseILj1280ES2_ffffjLj128EEEEELb1ELb0ELb0ELb1EEEvNS_9FwdParamsE,"a",@progbits
	.sectionflags	@""
	.align	4
.nv.constant2._ZN10layer_norm13ln_fwd_kernelINS_13Kernel_traitsI6__halfffffjLj1280ELj1ELj4ELj1ELj16ENS_18Kernel_traits_baseILj1280ES2_ffffjLj128EEEEELb1ELb0ELb0ELb1EEEvNS_9FwdParamsE:
        /*0000*/ 	.byte	0x80, 0x11, 0x00, 0x00, 0xc0, 0x11, 0x00, 0x00, 0x40, 0x11, 0x00, 0x00


//--------------------- .nv.constant2._ZN10layer_norm13ln_fwd_kernelINS_13Kernel_traitsI6__halfffffjLj1280ELj1ELj4ELj1ELj16ENS_18Kernel_traits_baseILj1280ES2_ffffjLj128EEEEELb1ELb1ELb0ELb0EEEvNS_9FwdParamsE --------------------------
	.section	.nv.constant2._ZN10layer_norm13ln_fwd_kernelINS_13Kernel_traitsI6__halfffffjLj1280ELj1ELj4ELj1ELj16ENS_18Kernel_traits_baseILj1280ES2_ffffjLj128EEEEELb1ELb1ELb0ELb0EEEvNS_9FwdParamsE,"a",@progbits
	.sectionflags	@""
	.align	4
.nv.constant2._ZN10layer_norm13ln_fwd_kernelINS_13Kernel_traitsI6__halfffffjLj1280ELj1ELj4ELj1ELj16ENS_18Kernel_traits_baseILj1280ES2_ffffjLj128EEEEELb1ELb1ELb0ELb0EEEvNS_9FwdParamsE:
        /*0000*/ 	.byte	0xb0, 0x20, 0x00, 0x00, 0xf0, 0x20, 0x00, 0x00, 0x70, 0x20, 0x00, 0x00


//--------------------- .nv.constant2._ZN10layer_norm13ln_fwd_kernelINS_13Kernel_traitsI6__halfffffjLj1280ELj1ELj4ELj1ELj16ENS_18Kernel_traits_baseILj1280ES2_ffffjLj128EEEEELb1ELb1ELb0ELb1EEEvNS_9FwdParamsE --------------------------
	.section	.nv.constant2._ZN10layer_norm13ln_fwd_kernelINS_13Kernel_traitsI6__halfffffjLj1280ELj1ELj4ELj1ELj16ENS_18Kernel_traits_baseILj1280ES2_ffffjLj128EEEEELb1ELb1ELb0ELb1EEEvNS_9FwdParamsE,"a",@progbits
	.sectionflags	@""
	.align	4
.nv.constant2._ZN10layer_norm13ln_fwd_kernelINS_13Kernel_traitsI6__halfffffjLj1280ELj1ELj4ELj1ELj16ENS_18Kernel_traits_baseILj1280ES2_ffffjLj128EEEEELb1ELb1ELb0ELb1EEEvNS_9FwdParamsE:
        /*0000*/ 	.byte	0xf0, 0x17, 0x00, 0x00, 0x30, 0x18, 0x00, 0x00, 0xb0, 0x17, 0x00, 0x00


//--------------------- .nv.constant2._ZN10layer_norm13ln_fwd_kernelINS_13Kernel_traitsIfffffjLj1280ELj1ELj4ELj1ELj16ENS_18Kernel_traits_baseILj1280EfffffjLj128EEEEELb1ELb0ELb0ELb0EEEvNS_9FwdParamsE --------------------------
	.section	.nv.constant2._ZN10layer_norm13ln_fwd_kernelINS_13Kernel_traitsIfffffjLj1280ELj1ELj4ELj1ELj16ENS_18Kernel_traits_baseILj1280EfffffjLj128EEEEELb1ELb0ELb0ELb0EEEvNS_9FwdParamsE,"a",@progbits
	.sectionflags	@""
	.align	4
.nv.constant2._ZN10layer_norm13ln_fwd_kernelINS_13Kernel_traitsIfffffjLj1280ELj1ELj4ELj1ELj16ENS_18Kernel_traits_baseILj1280EfffffjLj128EEEEELb1ELb0ELb0ELb0EEEvNS_9FwdParamsE:
        /*0000*/ 	.byte	0x00, 0x14, 0x00, 0x00, 0x40, 0x14, 0x00, 0x00, 0xc0, 0x13, 0x00, 0x00


//--------------------- .nv.constant2._ZN10layer_norm13ln_fwd_kernelINS_13Kernel_traitsIfffffjLj1280ELj1ELj4ELj1ELj16ENS_18Kernel_traits_baseILj1280EfffffjLj128EEEEELb1ELb0ELb0ELb1EEEvNS_9FwdParamsE --------------------------
	.section	.nv.constant2._ZN10layer_norm13ln_fwd_kernelINS_13Kernel_traitsIfffffjLj1280ELj1ELj4ELj1ELj16ENS_18Kernel_traits_baseILj1280EfffffjLj128EEEEELb1ELb0ELb0ELb1EEEvNS_9FwdParamsE,"a",@progbits
	.sectionflags	@""
	.align	4
.nv.constant2._ZN10layer_norm13ln_fwd_kernelINS_13Kernel_traitsIfffffjLj1280ELj1ELj4ELj1ELj16ENS_18Kernel_traits_baseILj1280EfffffjLj128EEEEELb1ELb0ELb0ELb1EEEvNS_9FwdParamsE:
        /*0000*/ 	.byte	0x80, 0x0d, 0x00, 0x00, 0xc0, 0x0d, 0x00, 0x00, 0x40, 0x0d, 0x00, 0x00


//--------------------- .nv.constant2._ZN10layer_norm13ln_fwd_kernelINS_13Kernel_traitsIfffffjLj1280ELj1ELj4ELj1ELj16ENS_18Kernel_traits_baseILj1280EfffffjLj128EEEEELb1ELb1ELb0ELb0EEEvNS_9FwdParamsE --------------------------
	.section	.nv.constant2._ZN10layer_norm13ln_fwd_kernelINS_13Kernel_traitsIfffffjLj1280ELj1ELj4ELj1ELj16ENS_18Kernel_traits_baseILj1280EfffffjLj128EEEEELb1ELb1ELb0ELb0EEEvNS_9FwdParamsE,"a",@progbits
	.sectionflags	@""
	.align	4
.nv.constant2._ZN10layer_norm13ln_fwd_kernelINS_13Kernel_traitsIfffffjLj1280ELj1ELj4ELj1ELj16ENS_18Kernel_traits_baseILj1280EfffffjLj128EEEEELb1ELb1ELb0ELb0EEEvNS_9FwdParamsE:
        /*0000*/ 	.byte	0xb0, 0x17, 0x00, 0x00, 0xf0, 0x17, 0x00, 0x00, 0x70, 0x17, 0x00, 0x00


//--------------------- .nv.constant2._ZN10layer_norm13ln_fwd_kernelINS_13Kernel_traitsIfffffjLj1280ELj1ELj4ELj1ELj16ENS_18Kernel_traits_baseILj1280EfffffjLj128EEEEELb1ELb1ELb0ELb1EEEvNS_9FwdParamsE --------------------------
	.section	.nv.constant2._ZN10layer_norm13ln_fwd_kernelINS_13Kernel_traitsIfffffjLj1280ELj1ELj4ELj1ELj16ENS_18Kernel_traits_baseILj1280EfffffjLj128EEEEELb1ELb1ELb0ELb1EEEvNS_9FwdParamsE,"a",@progbits
	.sectionflags	@""
	.align	4
.nv.constant2._ZN10layer_norm13ln_fwd_kernelINS_13Kernel_traitsIfffffjLj1280ELj1ELj4ELj1ELj16ENS_18Kernel_traits_baseILj1280EfffffjLj128EEEEELb1ELb1ELb0ELb1EEEvNS_9FwdParamsE:
        /*0000*/ 	.byte	0x30, 0x0f, 0x00, 0x00, 0x70, 0x0f, 0x00, 0x00, 0xf0, 0x0e, 0x00, 0x00


//--------------------- .text._ZN10layer_norm13ln_fwd_kernelINS_13Kernel_traitsI13__nv_bfloat16S2_S2_S2_fjLj1280ELj1ELj4ELj1ELj16ENS_18Kernel_traits_baseILj1280ES2_S2_S2_S2_fjLj128EEEEELb0ELb0ELb0ELb0EEEvNS_9FwdParamsE --------------------------
	.section	.text._ZN10layer_norm13ln_fwd_kernelINS_13Kernel_traitsI13__nv_bfloat16S2_S2_S2_fjLj1280ELj1ELj4ELj1ELj16ENS_18Kernel_traits_baseILj1280ES2_S2_S2_S2_fjLj128EEEEELb0ELb0ELb0ELb0EEEvNS_9FwdParamsE,"ax",@progbits
	.align	128
        .global         _ZN10layer_norm13ln_fwd_kernelINS_13Kernel_traitsI13__nv_bfloat16S2_S2_S2_fjLj1280ELj1ELj4ELj1ELj16ENS_18Kernel_traits_baseILj1280ES2_S2_S2_S2_fjLj128EEEEELb0ELb0ELb0ELb0EEEvNS_9FwdParamsE
        .type           _ZN10layer_norm13ln_fwd_kernelINS_13Kernel_traitsI13__nv_bfloat16S2_S2_S2_fjLj1280ELj1ELj4ELj1ELj16ENS_18Kernel_traits_baseILj1280ES2_S2_S2_S2_fjLj128EEEEELb0ELb0ELb0ELb0EEEvNS_9FwdParamsE,@function
        .size           _ZN10layer_norm13ln_fwd_kernelINS_13Kernel_traitsI13__nv_bfloat16S2_S2_S2_fjLj1280ELj1ELj4ELj1ELj16ENS_18Kernel_traits_baseILj1280ES2_S2_S2_S2_fjLj128EEEEELb0ELb0ELb0ELb0EEEvNS_9FwdParamsE,(.L_x_45768 - _ZN10layer_norm13ln_fwd_kernelINS_13Kernel_traitsI13__nv_bfloat16S2_S2_S2_fjLj1280ELj1ELj4ELj1ELj16ENS_18Kernel_traits_baseILj1280ES2_S2_S2_S2_fjLj128EEEEELb0ELb0ELb0ELb0EEEvNS_9FwdParamsE)
        .other          _ZN10layer_norm13ln_fwd_kernelINS_13Kernel_traitsI13__nv_bfloat16S2_S2_S2_fjLj1280ELj1ELj4ELj1ELj16ENS_18Kernel_traits_baseILj1280ES2_S2_S2_S2_fjLj128EEEEELb0ELb0ELb0ELb0EEEvNS_9FwdParamsE,@"STO_CUDA_ENTRY STV_DEFAULT"
_ZN10layer_norm13ln_fwd_kernelINS_13Kernel_traitsI13__nv_bfloat16S2_S2_S2_fjLj1280ELj1ELj4ELj1ELj16ENS_18Kernel_traits_baseILj1280ES2_S2_S2_S2_fjLj128EEEEELb0ELb0ELb0ELb0EEEvNS_9FwdParamsE:
.text._ZN10layer_norm13ln_fwd_kernelINS_13Kernel_traitsI13__nv_bfloat16S2_S2_S2_fjLj1280ELj1ELj4ELj1ELj16ENS_18Kernel_traits_baseILj1280ES2_S2_S2_S2_fjLj128EEEEELb0ELb0ELb0ELb0EEEvNS_9FwdParamsE:
[----:B------:R-:W-:Y:S01]  /*0000*/  LDC R1, c[0x0][0x37c] ;  /* 0x0000df00ff017b82 */ /* 0x000fe20000000800 */
[----:B------:R-:W0:Y:S07]  /*0010*/  S2R R19, SR_TID.X ;  /* 0x0000000000137919 */ /* 0x000e2e0000002100 */
[----:B------:R-:W1:Y:S01]  /*0020*/  LDC R3, c[0x0][0x388] ;  /* 0x0000e200ff037b82 */ /* 0x000e620000000800 */
[----:B------:R-:W2:Y:S01]  /*0030*/  LDCU.64 UR10, c[0x0][0x438] ;  /* 0x00008700ff0a77ac */ /* 0x000ea20008000a00 */
[----:B------:R-:W-:Y:S01]  /*0040*/  BSSY.RECONVERGENT B0, `(.L_x_0) ;  /* 0x0000061000007945 */ /* 0x000fe20003800200 */
[----:B------:R-:W3:Y:S05]  /*0050*/  LDCU.64 UR8, c[0x0][0x3a0] ;  /* 0x00007400ff0877ac */ /* 0x000eea0008000a00 */
[----:B------:R-:W4:Y:S01]  /*0060*/  S2UR UR4, SR_CTAID.X ;  /* 0x00000000000479c3 */ /* 0x000f220000002500 */
[----:B------:R-:W0:Y:S07]  /*0070*/  LDCU.64 UR6, c[0x0][0x358] ;  /* 0x00006b00ff0677ac */ /* 0x000e2e0008000a00 */
[----:B------:R-:W3:Y:S01]  /*0080*/  LDC.64 R20, c[0x0][0x3e0] ;  /* 0x0000f800ff147b82 */ /* 0x000ee20000000a00 */
[----:B--2---:R-:W-:-:S04]  /*0090*/  UISETP.NE.U32.AND UP0, UPT, UR10, URZ, UPT ;  /* 0x000000ff0a00728c */ /* 0x004fc8000bf05070 */
[----:B------:R-:W-:Y:S01]  /*00a0*/  UISETP.NE.AND.EX UP0, UPT, UR11, URZ, UPT, UP0 ;  /* 0x000000ff0b00728c */ /* 0x000fe2000bf05300 */
[----:B-1----:R-:W-:-:S04]  /*00b0*/  SHF.R.S32.HI R0, RZ, 0x1f, R3 ;  /* 0x0000001fff007819 */ /* 0x002fc80000011403 */
[----:B------:R-:W-:Y:S02]  /*00c0*/  LEA.HI R0, R0, R3, RZ, 0x3 ;  /* 0x0000000300007211 */ /* 0x000fe400078f18ff */
[C---:B0-----:R-:W-:Y:S01]  /*00d0*/  LOP3.LUT R3, R19.reuse, 0x1f, RZ, 0xc, !PT ;  /* 0x0000001f13037812 */ /* 0x041fe200078e0cff */
[----:B----4-:R-:W-:Y:S01]  /*00e0*/  USHF.L.U32 UR4, UR4, 0x2, URZ ;  /* 0x0000000204047899 */ /* 0x010fe200080006ff */
[----:B------:R-:W-:Y:S02]  /*00f0*/  SHF.R.U32.HI R90, RZ, 0x5, R19 ;  /* 0x00000005ff5a7819 */ /* 0x000fe40000011613 */
[----:B------:R-:W-:Y:S02]  /*0100*/  LEA.HI.SX32 R0, R0, R3, 0x1d ;  /* 0x0000000300007211 */ /* 0x000fe400078feaff */
[----:B------:R-:W-:Y:S02]  /*0110*/  LOP3.LUT R19, R19, 0x1f, RZ, 0xc0, !PT ;  /* 0x0000001f13137812 */ /* 0x000fe400078ec0ff */
[----:B------:R-:W-:-:S02]  /*0120*/  LOP3.LUT R90, R90, UR4, RZ, 0xfc, !PT ;  /* 0x000000045a5a7c12 */ /* 0x000fc4000f8efcff */
[----:B---3--:R-:W-:-:S04]  /*0130*/  LOP3.LUT P5, RZ, R20, UR8, RZ, 0xfc, !PT ;  /* 0x0000000814ff7c12 */ /* 0x008fc8000f8afcff */
[----:B------:R-:W-:Y:S01]  /*0140*/  LOP3.LUT P5, RZ, R21, UR9, RZ, 0xfc, P5 ;  /* 0x0000000915ff7c12 */ /* 0x000fe2000a8afcff */
[----:B------:R-:W-:-:S12]  /*0150*/  BRA.U !UP0, `(.L_x_1) ;  /* 0x0000000108a47547 */ /* 0x000fd8000b800000 */
[C---:B------:R-:W-:Y:S02]  /*0160*/  ISETP.GE.U32.AND P0, PT, R0.reuse, 0x20, PT ;  /* 0x000000200000780c */ /* 0x040fe40003f06070 */
[C---:B------:R-:W-:Y:S02]  /*0170*/  ISETP.GE.U32.AND P1, PT, R0.reuse, 0x40, PT ;  /* 0x000000400000780c */ /* 0x040fe40003f26070 */
[C---:B------:R-:W-:Y:S02]  /*0180*/  ISETP.GE.U32.AND P2, PT, R0.reuse, 0x60, PT ;  /* 0x000000600000780c */ /* 0x040fe40003f46070 */
[----:B------:R-:W-:-:S07]  /*0190*/  ISETP.GE.U32.AND P3, PT, R0, 0x80, PT ;  /* 0x000000800000780c */ /* 0x000fce0003f66070 */
[----:B------:R-:W0:Y:S08]  /*01a0*/  @P0 LDC.64 R2, c[0x0][0x3d0] ;  /* 0x0000f400ff020b82 */ /* 0x000e300000000a00 */
[----:B------:R-:W1:Y:S08]  /*01b0*/  @P0 LDC.64 R4, c[0x0][0x438] ;  /* 0x00010e00ff040b82 */ /* 0x000e700000000a00 */
[----:B------:R-:W2:Y:S08]  /*01c0*/  @P1 LDC.64 R6, c[0x0][0x3d0] ;  /* 0x0000f400ff061b82 */ /* 0x000eb00000000a00 */
[----:B------:R-:W3:Y:S01]  /*01d0*/  @P1 LDC.64 R8, c[0x0][0x438] ;  /* 0x00010e00ff081b82 */ /* 0x000ee20000000a00 */
[----:B0-----:R-:W-:-:S05]  /*01e0*/  @P0 IMAD.WIDE.U32 R2, R19, 0x10, R2 ;  /* 0x0000001013020825 */ /* 0x001fca00078e0002 */
[----:B------:R0:W5:Y:S02]  /*01f0*/  @P0 LDG.E.128 R72, desc[UR6][R2.64] ;  /* 0x0000000602480981 */ /* 0x000164000c1e1d00 */
[----:B------:R-:W4:Y:S01]  /*0200*/  @P2 LDC.64 R10, c[0x0][0x3d0] ;  /* 0x0000f400ff0a2b82 */ /* 0x000f220000000a00 */
[C---:B-1----:R-:W-:Y:S01]  /*0210*/  @P0 IMAD.WIDE.U32 R4, R19.reuse, 0x10, R4 ;  /* 0x0000001013040825 */ /* 0x042fe200078e0004 */
[----:B------:R-:W-:-:S04]  /*0220*/  @P0 LOP3.LUT R19, R19, 0x20, RZ, 0xfc, !PT ;  /* 0x0000002013130812 */ /* 0x000fc800078efcff */
[----:B------:R0:W5:Y:S02]  /*0230*/  @P0 LD.E.128 R68, desc[UR6][R4.64] ;  /* 0x0000000604440980 */ /* 0x000164000c101d00 */
[----:B------:R-:W1:Y:S01]  /*0240*/  @P2 LDC.64 R12, c[0x0][0x438] ;  /* 0x00010e00ff0c2b82 */ /* 0x000e620000000a00 */
[----:B--2---:R-:W-:-:S05]  /*0250*/  @P1 IMAD.WIDE.U32 R6, R19, 0x10, R6 ;  /* 0x0000001013061825 */ /* 0x004fca00078e0006 */
[----:B------:R0:W5:Y:S02]  /*0260*/  @P1 LDG.E.128 R64, desc[UR6][R6.64] ;  /* 0x0000000606401981 */ /* 0x000164000c1e1d00 */
[----:B------:R-:W2:Y:S01]  /*0270*/  @P3 LDC.64 R14, c[0x0][0x3d0] ;  /* 0x0000f400ff0e3b82 */ /* 0x000ea20000000a00 */
[C---:B---3--:R-:W-:Y:S01]  /*0280*/  @P1 IMAD.WIDE.U32 R8, R19.reuse, 0x10, R8 ;  /* 0x0000001013081825 */ /* 0x048fe200078e0008 */
[----:B------:R-:W-:-:S04]  /*0290*/  @P1 IADD3 R19, PT, PT, R19, 0x20, RZ ;  /* 0x0000002013131810 */ /* 0x000fc80007ffe0ff */
[----:B------:R0:W5:Y:S02]  /*02a0*/  @P1 LD.E.128 R60, desc[UR6][R8.64] ;  /* 0x00000006083c1980 */ /* 0x000164000c101d00 */
[----:B------:R-:W3:Y:S01]  /*02b0*/  @P3 LDC.64 R16, c[0x0][0x438] ;  /* 0x00010e00ff103b82 */ /* 0x000ee20000000a00 */
[----:B----4-:R-:W-:-:S05]  /*02c0*/  @P2 IMAD.WIDE.U32 R10, R19, 0x10, R10 ;  /* 0x00000010130a2825 */ /* 0x010fca00078e000a */
[----:B------:R0:W5:Y:S01]  /*02d0*/  @P2 LDG.E.128 R56, desc[UR6][R10.64] ;  /* 0x000000060a382981 */ /* 0x000162000c1e1d00 */
[C---:B-1----:R-:W-:Y:S01]  /*02e0*/  @P2 IMAD.WIDE.U32 R12, R19.reuse, 0x10, R12 ;  /* 0x00000010130c2825 */ /* 0x042fe200078e000c */
[----:B------:R-:W-:-:S04]  /*02f0*/  @P2 IADD3 R19, PT, PT, R19, 0x20, RZ ;  /* 0x0000002013132810 */ /* 0x000fc80007ffe0ff */
[----:B------:R0:W5:Y:S01]  /*0300*/  @P2 LD.E.128 R52, desc[UR6][R12.64] ;  /* 0x000000060c342980 */ /* 0x000162000c101d00 */
[----:B--2---:R-:W-:-:S05]  /*0310*/  @P3 IMAD.WIDE.U32 R14, R19, 0x10, R14 ;  /* 0x00000010130e3825 */ /* 0x004fca00078e000e */
[----:B------:R0:W5:Y:S01]  /*0320*/  @P3 LDG.E.128 R48, desc[UR6][R14.64] ;  /* 0x000000060e303981 */ /* 0x000162000c1e1d00 */
[----:B---3--:R-:W-:-:S05]  /*0330*/  @P3 IMAD.WIDE.U32 R16, R19, 0x10, R16 ;  /* 0x0000001013103825 */ /* 0x008fca00078e0010 */
[----:B------:R0:W5:Y:S01]  /*0340*/  @P3 LD.E.128 R44, desc[UR6][R16.64] ;  /* 0x00000006102c3980 */ /* 0x000162000c101d00 */
[----:B------:R-:W-:Y:S02]  /*0350*/  ISETP.GE.U32.AND P0, PT, R0, 0xa0, PT ;  /* 0x000000a00000780c */ /* 0x000fe40003f06070 */
[----:B------:R-:W-:-:S11]  /*0360*/  @P3 IADD3 R19, PT, PT, R19, 0x20, RZ ;  /* 0x0000002013133810 */ /* 0x000fd60007ffe0ff */
[----:B0-----:R-:W-:Y:S05]  /*0370*/  @!P0 BRA `(.L_x_2) ;  /* 0x0000000000b48947 */ /* 0x001fea0003800000 */
[----:B------:R-:W0:Y:S08]  /*0380*/  LDC.64 R40, c[0x0][0x3d0] ;  /* 0x0000f400ff287b82 */ /* 0x000e300000000a00 */
[----:B------:R-:W1:Y:S01]  /*0390*/  LDC.64 R36, c[0x0][0x438] ;  /* 0x00010e00ff247b82 */ /* 0x000e620000000a00 */
[----:B0-----:R-:W-:-:S06]  /*03a0*/  IMAD.WIDE.U32 R40, R19, 0x10, R40 ;  /* 0x0000001013287825 */ /* 0x001fcc00078e0028 */
[----:B------:R-:W5:Y:S01]  /*03b0*/  LDG.E.128 R40, desc[UR6][R40.64] ;  /* 0x0000000628287981 */ /* 0x000f62000c1e1d00 */
[----:B-1----:R-:W-:-:S06]  /*03c0*/  IMAD.WIDE.U32 R36, R19, 0x10, R36 ;  /* 0x0000001013247825 */ /* 0x002fcc00078e0024 */
[----:B------:R-:W5:Y:S01]  /*03d0*/  LD.E.128 R36, desc[UR6][R36.64] ;  /* 0x0000000624247980 */ /* 0x000f62000c101d00 */
[----:B------:R-:W-:Y:S05]  /*03e0*/  BRA `(.L_x_2) ;  /* 0x0000000000987947 */ /* 0x000fea0003800000 */
.L_x_1:
[C---:B------:R-:W-:Y:S02]  /*03f0*/  ISETP.GE.U32.AND P0, PT, R0.reuse, 0x20, PT ;  /* 0x000000200000780c */ /* 0x040fe40003f06070 */
[C---:B------:R-:W-:Y:S02]  /*0400*/  ISETP.GE.U32.AND P1, PT, R0.reuse, 0x40, PT ;  /* 0x000000400000780c */ /* 0x040fe40003f26070 */
[C---:B------:R-:W-:Y:S02]  /*0410*/  ISETP.GE.U32.AND P2, PT, R0.reuse, 0x60, PT ;  /* 0x000000600000780c */ /* 0x040fe40003f46070 */
[C---:B------:R-:W-:Y:S02]  /*0420*/  ISETP.GE.U32.AND P3, PT, R0.reuse, 0x80, PT ;  /* 0x000000800000780c */ /* 0x040fe40003f66070 */
[----:B------:R-:W-:-:S05]  /*0430*/  ISETP.GE.U32.AND P4, PT, R0, 0xa0, PT ;  /* 0x000000a00000780c */ /* 0x000fca0003f86070 */
[----:B------:R-:W0:Y:S08]  /*0440*/  @P0 LDC.64 R2, c[0x0][0x3d0] ;  /* 0x0000f400ff020b82 */ /* 0x000e300000000a00 */
[----:B------:R-:W1:Y:S08]  /*0450*/  @P1 LDC.64 R6, c[0x0][0x3d0] ;  /* 0x0000f400ff061b82 */ /* 0x000e700000000a00 */
[----:B------:R-:W2:Y:S08]  /*0460*/  @P2 LDC.64 R8, c[0x0][0x3d0] ;  /* 0x0000f400ff082b82 */ /* 0x000eb00000000a00 */
[----:B------:R-:W3:Y:S01]  /*0470*/  @P3 LDC.64 R10, c[0x0][0x3d0] ;  /* 0x0000f400ff0a3b82 */ /* 0x000ee20000000a00 */
[C---:B0-----:R-:W-:Y:S01]  /*0480*/  @P0 IMAD.WIDE.U32 R4, R19.reuse, 0x10, R2 ;  /* 0x0000001013040825 */ /* 0x041fe200078e0002 */
[----:B------:R-:W-:-:S04]  /*0490*/  @P0 LOP3.LUT R19, R19, 0x20, RZ, 0xfc, !PT ;  /* 0x0000002013130812 */ /* 0x000fc800078efcff */
[----:B------:R0:W5:Y:S02]  /*04a0*/  @P0 LDG.E.128 R72, desc[UR6][R4.64] ;  /* 0x0000000604480981 */ /* 0x000164000c1e1d00 */
[----:B------:R-:W4:Y:S01]  /*04b0*/  @P4 LDC.64 R12, c[0x0][0x3d0] ;  /* 0x0000f400ff0c4b82 */ /* 0x000f220000000a00 */
[C---:B-1----:R-:W-:Y:S01]  /*04c0*/  @P1 IMAD.WIDE.U32 R6, R19.reuse, 0x10, R6 ;  /* 0x0000001013061825 */ /* 0x042fe200078e0006 */
[----:B------:R-:W-:-:S04]  /*04d0*/  @P1 IADD3 R19, PT, PT, R19, 0x20, RZ ;  /* 0x0000002013131810 */ /* 0x000fc80007ffe0ff */
[----:B------:R0:W5:Y:S01]  /*04e0*/  @P1 LDG.E.128 R64, desc[UR6][R6.64] ;  /* 0x0000000606401981 */ /* 0x000162000c1e1d00 */
[C---:B--2---:R-:W-:Y:S01]  /*04f0*/  @P2 IMAD.WIDE.U32 R8, R19.reuse, 0x10, R8 ;  /* 0x0000001013082825 */ /* 0x044fe200078e0008 */
[----:B------:R-:W-:-:S04]  /*0500*/  @P2 IADD3 R19, PT, PT, R19, 0x20, RZ ;  /* 0x0000002013132810 */ /* 0x000fc80007ffe0ff */
[----:B------:R0:W5:Y:S01]  /*0510*/  @P2 LDG.E.128 R56, desc[UR6][R8.64] ;  /* 0x0000000608382981 */ /* 0x000162000c1e1d00 */
[C---:B---3--:R-:W-:Y:S01]  /*0520*/  @P3 IMAD.WIDE.U32 R10, R19.reuse, 0x10, R10 ;  /* 0x00000010130a3825 */ /* 0x048fe200078e000a */
[----:B------:R-:W-:-:S04]  /*0530*/  @P3 IADD3 R19, PT, PT, R19, 0x20, RZ ;  /* 0x0000002013133810 */ /* 0x000fc80007ffe0ff */
[----:B------:R0:W5:Y:S01]  /*0540*/  @P3 LDG.E.128 R48, desc[UR6][R10.64] ;  /* 0x000000060a303981 */ /* 0x000162000c1e1d00 */
[----:B----4-:R-:W-:-:S05]  /*0550*/  @P4 IMAD.WIDE.U32 R2, R19, 0x10, R12 ;  /* 0x0000001013024825 */ /* 0x010fca00078e000c */
[----:B------:R0:W5:Y:S01]  /*0560*/  @P4 LDG.E.128 R40, desc[UR6][R2.64] ;  /* 0x0000000602284981 */ /* 0x000162000c1e1d00 */
[----:B------:R-:W-:Y:S02]  /*0570*/  HFMA2 R46, -RZ, RZ, 0, 0 ;  /* 0x00000000ff2e7431 */ /* 0x000fe400000001ff */
[----:B------:R-:W-:Y:S01]  /*0580*/  HFMA2 R62, -RZ, RZ, 0, 0 ;  /* 0x00000000ff3e7431 */ /* 0x000fe200000001ff */
[----:B------:R-:W-:Y:S02]  /*0590*/  CS2R R44, SRZ ;  /* 0x00000000002c7805 */ /* 0x000fe4000001ff00 */
[----:B------:R-:W-:Y:S02]  /*05a0*/  MOV R54, RZ ;  /* 0x000000ff00367202 */ /* 0x000fe40000000f00 */
[----:B------:R-:W-:Y:S02]  /*05b0*/  CS2R R52, SRZ ;  /* 0x0000000000347805 */ /* 0x000fe4000001ff00 */
[----:B------:R-:W-:-:S02]  /*05c0*/  CS2R R60, SRZ ;  /* 0x00000000003c7805 */ /* 0x000fc4000001ff00 */
[----:B------:R-:W-:Y:S02]  /*05d0*/  MOV R70, RZ ;  /* 0x000000ff00467202 */ /* 0x000fe40000000f00 */
[----:B------:R-:W-:Y:S02]  /*05e0*/  CS2R R68, SRZ ;  /* 0x0000000000447805 */ /* 0x000fe4000001ff00 */
[----:B------:R-:W-:Y:S02]  /*05f0*/  @P4 CS2R R38, SRZ ;  /* 0x0000000000264805 */ /* 0x000fe4000001ff00 */
[----:B------:R-:W-:Y:S02]  /*0600*/  @P4 CS2R R36, SRZ ;  /* 0x0000000000244805 */ /* 0x000fe4000001ff00 */
[----:B------:R-:W-:Y:S01]  /*0610*/  @P0 MOV R71, RZ ;  /* 0x000000ff00470202 */ /* 0x000fe20000000f00 */
[----:B------:R-:W-:Y:S01]  /*0620*/  @P3 IMAD.MOV.U32 R47, RZ, RZ, RZ ;  /* 0x000000ffff2f3224 */ /* 0x000fe200078e00ff */
[----:B------:R-:W-:-:S02]  /*0630*/  @P1 MOV R63, RZ ;  /* 0x000000ff003f1202 */ /* 0x000fc40000000f00 */
[----:B0-----:R-:W-:-:S07]  /*0640*/  @P2 MOV R55, RZ ;  /* 0x000000ff00372202 */ /* 0x001fce0000000f00 */
.L_x_2:
[----:B------:R-:W-:Y:S05]  /*0650*/  BSYNC.RECONVERGENT B0 ;  /* 0x0000000000007941 */ /* 0x000fea0003800200 */
.L_x_0:
[----:B------:R-:W0:Y:S02]  /*0660*/  LDCU UR4, c[0x0][0x384] ;  /* 0x00007080ff0477ac */ /* 0x000e240008000800 */
[----:B0-----:R-:W-:-:S13]  /*0670*/  ISETP.GE.AND P0, PT, R90, UR4, PT ;  /* 0x000000045a007c0c */ /* 0x001fda000bf06270 */
[----:B------:R-:W-:Y:S05]  /*0680*/  @P0 EXIT ;  /* 0x000000000000094d */ /* 0x000fea0003800000 */
[----:B------:R-:W-:Y:S01]  /*0690*/  ISETP.NE.U32.AND P4, PT, R20, RZ, PT ;  /* 0x000000ff1400720c */ /* 0x000fe20003f85070 */
[----:B------:R-:W0:Y:S01]  /*06a0*/  LDCU UR8, c[0x0][0x388] ;  /* 0x00007100ff0877ac */ /* 0x000e220008000800 */
[----:B-----5:R-:W-:Y:S02]  /*06b0*/  PRMT R2, R39, 0x7632, R2 ;  /* 0x0000763227027816 */ /* 0x020fe40000000002 */
[----:B------:R-:W-:Y:S01]  /*06c0*/  ISETP.NE.AND.EX P4, PT, R21, RZ, PT, P4 ;  /* 0x000000ff1500720c */ /* 0x000fe20003f85340 */
[----:B------:R-:W1:Y:S01]  /*06d0*/  LDCU.U8 UR4, c[0x0][0x410] ;  /* 0x00008200ff0477ac */ /* 0x000e620008000000 */
[----:B------:R-:W-:Y:S02]  /*06e0*/  PRMT R3, R43, 0x7632, R3 ;  /* 0x000076322b037816 */ /* 0x000fe40000000003 */
[----:B------:R-:W-:Y:S01]  /*06f0*/  PRMT R4, R38, 0x7632, R4 ;  /* 0x0000763226047816 */ /* 0x000fe20000000004 */
[----:B------:R-:W2:Y:S01]  /*0700*/  LDCU UR5, c[0x0][0x448] ;  /* 0x00008900ff0577ac */ /* 0x000ea20008000800 */
[----:B------:R-:W-:-:S02]  /*0710*/  PRMT R5, R42, 0x7632, R5 ;  /* 0x000076322a057816 */ /* 0x000fc40000000005 */
[----:B------:R-:W-:Y:S01]  /*0720*/  PRMT R6, R37, 0x7632, R6 ;  /* 0x0000763225067816 */ /* 0x000fe20000000006 */
[----:B------:R-:W3:Y:S01]  /*0730*/  LDCU.64 UR10, c[0x0][0x3a0] ;  /* 0x00007400ff0a77ac */ /* 0x000ee20008000a00 */
[----:B------:R-:W-:Y:S02]  /*0740*/  PRMT R7, R41, 0x7632, R7 ;  /* 0x0000763229077816 */ /* 0x000fe40000000007 */
[----:B------:R-:W-:Y:S01]  /*0750*/  PRMT R8, R36, 0x7632, R8 ;  /* 0x0000763224087816 */ /* 0x000fe20000000008 */
[----:B------:R-:W4:Y:S01]  /*0760*/  LDCU.64 UR12, c[0x0][0x3e0] ;  /* 0x00007c00ff0c77ac */ /* 0x000f220008000a00 */
[----:B------:R-:W-:Y:S02]  /*0770*/  PRMT R9, R40, 0x7632, R9 ;  /* 0x0000763228097816 */ /* 0x000fe40000000009 */
[----:B------:R-:W-:Y:S02]  /*0780*/  PRMT R10, R47, 0x7632, R10 ;  /* 0x000076322f0a7816 */ /* 0x000fe4000000000a */
[----:B------:R-:W-:-:S02]  /*0790*/  PRMT R11, R51, 0x7632, R11 ;  /* 0x00007632330b7816 */ /* 0x000fc4000000000b */
[----:B------:R-:W-:Y:S02]  /*07a0*/  PRMT R12, R46, 0x7632, R12 ;  /* 0x000076322e0c7816 */ /* 0x000fe4000000000c */
[----:B------:R-:W-:Y:S02]  /*07b0*/  PRMT R13, R50, 0x7632, R13 ;  /* 0x00007632320d7816 */ /* 0x000fe4000000000d */
[----:B------:R-:W-:Y:S02]  /*07c0*/  PRMT R14, R45, 0x7632, R14 ;  /* 0x000076322d0e7816 */ /* 0x000fe4000000000e */
        /* <DEDUP_REMOVED lines=26> */
[----:B01234-:R-:W-:-:S07]  /*0970*/  PRMT R89, R72, 0x7632, R89 ;  /* 0x0000763248597816 */ /* 0x01ffce0000000059 */
.L_x_39:
[----:B------:R-:W0:Y:S02]  /*0980*/  @P4 LDC.64 R76, c[0x0][0x3e0] ;  /* 0x0000f800ff4c4b82 */ /* 0x000e240000000a00 */
[----:B0-----:R-:W-:-:S06]  /*0990*/  @P4 IMAD.WIDE R76, R90, 0x2, R76 ;  /* 0x000000025a4c4825 */ /* 0x001fcc00078e024c */
[----:B------:R-:W2:Y:S01]  /*09a0*/  @P4 LDG.E.U16 R76, desc[UR6][R76.64] ;  /* 0x000000064c4c4981 */ /* 0x000ea2000c1e1500 */
[----:B------:R-:W-:Y:S01]  /*09b0*/  IMAD R78, R90, UR8, RZ ;  /* 0x000000085a4e7c24 */ /* 0x000fe2000f8e02ff */
[----:B------:R-:W-:Y:S01]  /*09c0*/  ISETP.GE.U32.AND P3, PT, R0, 0x20, PT ;  /* 0x000000200000780c */ /* 0x000fe20003f66070 */
[----:B------:R-:W-:Y:S01]  /*09d0*/  BSSY.RECONVERGENT B0, `(.L_x_3) ;  /* 0x000006d000007945 */ /* 0x000fe20003800200 */
[----:B------:R-:W0:Y:S01]  /*09e0*/  S2R R132, SR_TID.X ;  /* 0x0000000000847919 */ /* 0x000e220000002100 */
[----:B------:R-:W-:Y:S01]  /*09f0*/  HFMA2 R133, -RZ, RZ, 1.875, 0 ;  /* 0x3f800000ff857431 */ /* 0x000fe200000001ff */
[----:B------:R-:W-:-:S04]  /*0a00*/  SHF.R.S32.HI R79, RZ, 0x1f, R78 ;  /* 0x0000001fff4f7819 */ /* 0x000fc8000001144e */
[----:B------:R-:W-:Y:S02]  /*0a10*/  LEA.HI R79, R79, R78, RZ, 0x3 ;  /* 0x0000004e4f4f7211 */ /* 0x000fe400078f18ff */
[----:B0-----:R-:W-:-:S04]  /*0a20*/  LOP3.LUT R134, R132, 0x1f, RZ, 0xc0, !PT ;  /* 0x0000001f84867812 */ /* 0x001fc800078ec0ff */
[----:B------:R-:W-:-:S04]  /*0a30*/  LEA.HI.SX32 R91, R79, R134, 0x1d ;  /* 0x000000864f5b7211 */ /* 0x000fc800078feaff */
[----:B------:R-:W-:Y:S02]  /*0a40*/  MOV R134, R91 ;  /* 0x0000005b00867202 */ /* 0x000fe40000000f00 */
[----:B--2---:R-:W-:Y:S01]  /*0a50*/  @P4 SHF.L.U32 R133, R76, 0x10, RZ ;  /* 0x000000104c854819 */ /* 0x004fe200000006ff */
[----:B------:R-:W-:Y:S06]  /*0a60*/  @!P3 BRA `(.L_x_4) ;  /* 0x00000004008cb947 */ /* 0x000fec0003800000 */
[----:B------:R-:W0:Y:S02]  /*0a70*/  LDC.64 R76, c[0x0][0x390] ;  /* 0x0000e400ff4c7b82 */ /* 0x000e240000000a00 */
[----:B0-----:R-:W-:-:S06]  /*0a80*/  IMAD.WIDE.U32 R76, R91, 0x10, R76 ;  /* 0x000000105b4c7825 */ /* 0x001fcc00078e004c */
[----:B------:R-:W5:Y:S01]  /*0a90*/  LDG.E.128 R76, desc[UR6][R76.64] ;  /* 0x000000064c4c7981 */ /* 0x000f62000c1e1d00 */
[----:B------:R-:W-:-:S04]  /*0aa0*/  UISETP.NE.U32.AND UP0, UPT, UR10, URZ, UPT ;  /* 0x000000ff0a00728c */ /* 0x000fc8000bf05070 */
[----:B------:R-:W-:-:S09]  /*0ab0*/  UISETP.NE.AND.EX UP0, UPT, UR11, URZ, UPT, UP0 ;  /* 0x000000ff0b00728c */ /* 0x000fd2000bf05300 */
[----:B------:R-:W-:Y:S05]  /*0ac0*/  BRA.U !UP0, `(.L_x_5) ;  /* 0x0000000108a07547 */ /* 0x000fea000b800000 */
[----:B------:R-:W0:Y:S02]  /*0ad0*/  LDC.64 R32, c[0x0][0x3a0] ;  /* 0x0000e800ff207b82 */ /* 0x000e240000000a00 */
[----:B0-----:R-:W-:-:S06]  /*0ae0*/  IMAD.WIDE.U32 R32, R91, 0x10, R32 ;  /* 0x000000105b207825 */ /* 0x001fcc00078e0020 */
[----:B------:R-:W2:Y:S01]  /*0af0*/  LDG.E.128 R32, desc[UR6][R32.64] ;  /* 0x0000000620207981 */ /* 0x000ea2000c1e1d00 */
[C---:B-----5:R-:W-:Y:S02]  /*0b00*/  PRMT R108, R76.reuse, 0x7632, R108 ;  /* 0x000076324c6c7816 */ /* 0x060fe4000000006c */
[----:B------:R-:W-:Y:S02]  /*0b10*/  SHF.L.U32 R76, R76, 0x10, RZ ;  /* 0x000000104c4c7819 */ /* 0x000fe400000006ff */
[C---:B------:R-:W-:Y:S02]  /*0b20*/  PRMT R109, R77.reuse, 0x7632, R109 ;  /* 0x000076324d6d7816 */ /* 0x040fe4000000006d */
[----:B------:R-:W-:Y:S02]  /*0b30*/  SHF.L.U32 R114, R77, 0x10, RZ ;  /* 0x000000104d727819 */ /* 0x000fe400000006ff */
[C---:B------:R-:W-:Y:S02]  /*0b40*/  PRMT R111, R79.reuse, 0x7632, R111 ;  /* 0x000076324f6f7816 */ /* 0x040fe4000000006f */
[----:B------:R-:W-:-:S02]  /*0b50*/  SHF.L.U32 R112, R79, 0x10, RZ ;  /* 0x000000104f707819 */ /* 0x000fc400000006ff */
[C---:B------:R-:W-:Y:S02]  /*0b60*/  PRMT R110, R78.reuse, 0x7632, R110 ;  /* 0x000076324e6e7816 */ /* 0x040fe4000000006e */
[----:B------:R-:W-:Y:S02]  /*0b70*/  SHF.L.U32 R78, R78, 0x10, RZ ;  /* 0x000000104e4e7819 */ /* 0x000fe400000006ff */
[----:B------:R-:W-:Y:S01]  /*0b80*/  SHF.L.U32 R108, R108, 0x10, RZ ;  /* 0x000000106c6c7819 */ /* 0x000fe200000006ff */
[----:B------:R-:W-:Y:S01]  /*0b90*/  IMAD.U32 R110, R110, 0x10000, RZ ;  /* 0x000100006e6e7824 */ /* 0x000fe200078e00ff */
[C---:B--2---:R-:W-:Y:S02]  /*0ba0*/  SHF.L.U32 R115, R32.reuse, 0x10, RZ ;  /* 0x0000001020737819 */ /* 0x044fe400000006ff */
[----:B------:R-:W-:Y:S02]  /*0bb0*/  PRMT R77, R32, 0x7632, R77 ;  /* 0x00007632204d7816 */ /* 0x000fe4000000004d */
[----:B------:R-:W-:Y:S01]  /*0bc0*/  PRMT R32, R33, 0x7632, R32 ;  /* 0x0000763221207816 */ /* 0x000fe20000000020 */
[----:B------:R-:W-:Y:S01]  /*0bd0*/  FFMA.FTZ R115, R76, R133, R115 ;  /* 0x000000854c737223 */ /* 0x000fe20000010073 */
[----:B------:R-:W-:-:S02]  /*0be0*/  PRMT R79, R34, 0x7632, R79 ;  /* 0x00007632224f7816 */ /* 0x000fc4000000004f */
[----:B------:R-:W-:Y:S02]  /*0bf0*/  PRMT R134, R35, 0x7632, R134 ;  /* 0x0000763223867816 */ /* 0x000fe40000000086 */
[----:B------:R-:W-:Y:S02]  /*0c00*/  SHF.L.U32 R113, R34, 0x10, RZ ;  /* 0x0000001022717819 */ /* 0x000fe400000006ff */
[----:B------:R-:W-:Y:S02]  /*0c10*/  SHF.L.U32 R34, R109, 0x10, RZ ;  /* 0x000000106d227819 */ /* 0x000fe400000006ff */
[----:B------:R-:W-:Y:S01]  /*0c20*/  SHF.L.U32 R76, R111, 0x10, RZ ;  /* 0x000000106f4c7819 */ /* 0x000fe200000006ff */
[----:B------:R-:W-:Y:S01]  /*0c30*/  FFMA.FTZ R113, R78, R133, R113 ;  /* 0x000000854e717223 */ /* 0x000fe20000010071 */
[----:B------:R-:W-:Y:S02]  /*0c40*/  SHF.L.U32 R33, R33, 0x10, RZ ;  /* 0x0000001021217819 */ /* 0x000fe400000006ff */
[----:B------:R-:W-:-:S02]  /*0c50*/  SHF.L.U32 R35, R35, 0x10, RZ ;  /* 0x0000001023237819 */ /* 0x000fc400000006ff */
[----:B------:R-:W-:Y:S01]  /*0c60*/  SHF.L.U32 R111, R134, 0x10, RZ ;  /* 0x00000010866f7819 */ /* 0x000fe200000006ff */
[-C--:B------:R-:W-:Y:S01]  /*0c70*/  FFMA.FTZ R114, R114, R133.reuse, R33 ;  /* 0x0000008572727223 */ /* 0x080fe20000010021 */
[----:B------:R-:W-:Y:S01]  /*0c80*/  SHF.L.U32 R79, R79, 0x10, RZ ;  /* 0x000000104f4f7819 */ /* 0x000fe200000006ff */
[-C--:B------:R-:W-:Y:S01]  /*0c90*/  FFMA.FTZ R112, R112, R133.reuse, R35 ;  /* 0x0000008570707223 */ /* 0x080fe20000010023 */
[----:B------:R-:W-:Y:S01]  /*0ca0*/  SHF.L.U32 R109, R32, 0x10, RZ ;  /* 0x00000010206d7819 */ /* 0x000fe200000006ff */
[-C--:B------:R-:W-:Y:S01]  /*0cb0*/  FFMA.FTZ R111, R76, R133.reuse, R111 ;  /* 0x000000854c6f7223 */ /* 0x080fe2000001006f */
[----:B------:R-:W-:Y:S01]  /*0cc0*/  SHF.L.U32 R77, R77, 0x10, RZ ;  /* 0x000000104d4d7819 */ /* 0x000fe200000006ff */
[-C--:B------:R-:W-:Y:S02]  /*0cd0*/  FFMA.FTZ R110, R110, R133.reuse, R79 ;  /* 0x000000856e6e7223 */ /* 0x080fe4000001004f */
[-C--:B------:R-:W-:Y:S01]  /*0ce0*/  FFMA.FTZ R109, R34, R133.reuse, R109 ;  /* 0x00000085226d7223 */ /* 0x080fe2000001006d */
[----:B------:R-:W-:Y:S01]  /*0cf0*/  F2FP.BF16.F32.PACK_AB R35, R111, R112 ;  /* 0x000000706f23723e */ /* 0x000fe200000010ff */
[----:B------:R-:W-:Y:S01]  /*0d00*/  FFMA.FTZ R108, R108, R133, R77 ;  /* 0x000000856c6c7223 */ /* 0x000fe2000001004d */
[----:B------:R-:W-:-:S02]  /*0d10*/  F2FP.BF16.F32.PACK_AB R34, R110, R113 ;  /* 0x000000716e22723e */ /* 0x000fc400000010ff */
[----:B------:R-:W-:Y:S02]  /*0d20*/  F2FP.BF16.F32.PACK_AB R33, R109, R114 ;  /* 0x000000726d21723e */ /* 0x000fe400000010ff */
[----:B------:R-:W-:Y:S01]  /*0d30*/  F2FP.BF16.F32.PACK_AB R32, R108, R115 ;  /* 0x000000736c20723e */ /* 0x000fe200000010ff */
[----:B------:R-:W-:Y:S06]  /*0d40*/  BRA `(.L_x_6) ;  /* 0x0000000000c47947 */ /* 0x000fec0003800000 */
.L_x_5:
[----:B------:R-:W-:-:S04]  /*0d50*/  UISETP.NE.U32.AND UP0, UPT, UR12, URZ, UPT ;  /* 0x000000ff0c00728c */ /* 0x000fc8000bf05070 */
[----:B------:R-:W-:-:S06]  /*0d60*/  UISETP.NE.AND.EX UP0, UPT, UR13, URZ, UPT, UP0 ;  /* 0x000000ff0d00728c */ /* 0x000fcc000bf05300 */
[----:B------:R-:W-:-:S13]  /*0d70*/  PLOP3.LUT P4, PT, PT, PT, UP0, 0x80, 0x8 ;  /* 0x000000000008781c */ /* 0x000fda0003f8f008 */
[----:B------:R-:W-:Y:S05]  /*0d80*/  @!P4 BRA `(.L_x_7) ;  /* 0x000000000064c947 */ /* 0x000fea0003800000 */
[C---:B-----5:R-:W-:Y:S02]  /*0d90*/  PRMT R32, R76.reuse, 0x7632, R32 ;  /* 0x000076324c207816 */ /* 0x060fe40000000020 */
[----:B------:R-:W-:Y:S02]  /*0da0*/  SHF.L.U32 R76, R76, 0x10, RZ ;  /* 0x000000104c4c7819 */ /* 0x000fe400000006ff */
[----:B------:R-:W-:Y:S02]  /*0db0*/  PRMT R34, R78, 0x7632, R34 ;  /* 0x000076324e227816 */ /* 0x000fe40000000022 */
[----:B------:R-:W-:Y:S01]  /*0dc0*/  PRMT R33, R77, 0x7632, R33 ;  /* 0x000076324d217816 */ /* 0x000fe20000000021 */
[----:B------:R-:W-:Y:S01]  /*0dd0*/  FMUL.FTZ R115, R76, R133 ;  /* 0x000000854c737220 */ /* 0x000fe20000410000 */
[----:B------:R-:W-:Y:S02]  /*0de0*/  PRMT R35, R79, 0x7632, R35 ;  /* 0x000076324f237816 */ /* 0x000fe40000000023 */
[----:B------:R-:W-:-:S02]  /*0df0*/  SHF.L.U32 R110, R34, 0x10, RZ ;  /* 0x00000010226e7819 */ /* 0x000fc400000006ff */
[----:B------:R-:W-:Y:S02]  /*0e00*/  SHF.L.U32 R114, R77, 0x10, RZ ;  /* 0x000000104d727819 */ /* 0x000fe400000006ff */
[----:B------:R-:W-:Y:S01]  /*0e10*/  SHF.L.U32 R78, R78, 0x10, RZ ;  /* 0x000000104e4e7819 */ /* 0x000fe200000006ff */
[-C--:B------:R-:W-:Y:S01]  /*0e20*/  FMUL.FTZ R110, R110, R133.reuse ;  /* 0x000000856e6e7220 */ /* 0x080fe20000410000 */
[----:B------:R-:W-:Y:S01]  /*0e30*/  SHF.L.U32 R112, R79, 0x10, RZ ;  /* 0x000000104f707819 */ /* 0x000fe200000006ff */
[-C--:B------:R-:W-:Y:S01]  /*0e40*/  FMUL.FTZ R114, R114, R133.reuse ;  /* 0x0000008572727220 */ /* 0x080fe20000410000 */
[----:B------:R-:W-:Y:S01]  /*0e50*/  SHF.L.U32 R32, R32, 0x10, RZ ;  /* 0x0000001020207819 */ /* 0x000fe200000006ff */
[-C--:B------:R-:W-:Y:S01]  /*0e60*/  FMUL.FTZ R113, R78, R133.reuse ;  /* 0x000000854e717220 */ /* 0x080fe20000410000 */
[----:B------:R-:W-:Y:S01]  /*0e70*/  SHF.L.U32 R76, R35, 0x10, RZ ;  /* 0x00000010234c7819 */ /* 0x000fe200000006ff */
[-C--:B------:R-:W-:Y:S01]  /*0e80*/  FMUL.FTZ R112, R112, R133.reuse ;  /* 0x0000008570707220 */ /* 0x080fe20000410000 */
[----:B------:R-:W-:Y:S01]  /*0e90*/  SHF.L.U32 R34, R33, 0x10, RZ ;  /* 0x0000001021227819 */ /* 0x000fe200000006ff */
[----:B------:R-:W-:-:S02]  /*0ea0*/  FMUL.FTZ R108, R32, R133 ;  /* 0x00000085206c7220 */ /* 0x000fc40000410000 */
[-C--:B------:R-:W-:Y:S02]  /*0eb0*/  FMUL.FTZ R111, R76, R133.reuse ;  /* 0x000000854c6f7220 */ /* 0x080fe40000410000 */
[----:B------:R-:W-:Y:S01]  /*0ec0*/  FMUL.FTZ R109, R34, R133 ;  /* 0x00000085226d7220 */ /* 0x000fe20000410000 */
[----:B------:R-:W-:Y:S02]  /*0ed0*/  F2FP.BF16.F32.PACK_AB R34, R110, R113 ;  /* 0x000000716e22723e */ /* 0x000fe400000010ff */
[----:B------:R-:W-:Y:S02]  /*0ee0*/  F2FP.BF16.F32.PACK_AB R35, R111, R112 ;  /* 0x000000706f23723e */ /* 0x000fe400000010ff */
[----:B------:R-:W-:Y:S02]  /*0ef0*/  F2FP.BF16.F32.PACK_AB R33, R109, R114 ;  /* 0x000000726d21723e */ /* 0x000fe400000010ff */
[----:B------:R-:W-:Y:S01]  /*0f00*/  F2FP.BF16.F32.PACK_AB R32, R108, R115 ;  /* 0x000000736c20723e */ /* 0x000fe200000010ff */
[----:B------:R-:W-:Y:S06]  /*0f10*/  BRA `(.L_x_6) ;  /* 0x0000000000507947 */ /* 0x000fec0003800000 */
.L_x_7:
[C---:B-----5:R-:W-:Y:S02]  /*0f20*/  PRMT R109, R77.reuse, 0x7632, R109 ;  /* 0x000076324d6d7816 */ /* 0x060fe4000000006d */
[----:B------:R-:W-:Y:S02]  /*0f30*/  SHF.L.U32 R114, R77, 0x10, RZ ;  /* 0x000000104d727819 */ /* 0x000fe400000006ff */
[----:B------:R-:W-:Y:S02]  /*0f40*/  PRMT R77, R78, 0x7632, R77 ;  /* 0x000076324e4d7816 */ /* 0x000fe4000000004d */
[C---:B------:R-:W-:Y:S01]  /*0f50*/  PRMT R108, R76.reuse, 0x7632, R108 ;  /* 0x000076324c6c7816 */ /* 0x040fe2000000006c */
[----:B------:R-:W-:Y:S01]  /*0f60*/  IMAD.U32 R76, R76, 0x10000, RZ ;  /* 0x000100004c4c7824 */ /* 0x000fe200078e00ff */
[----:B------:R-:W-:Y:S01]  /*0f70*/  SHF.L.U32 R78, R78, 0x10, RZ ;  /* 0x000000104e4e7819 */ /* 0x000fe200000006ff */
[-C--:B------:R-:W-:Y:S01]  /*0f80*/  FMUL.FTZ R114, R114, R133.reuse ;  /* 0x0000008572727220 */ /* 0x080fe20000410000 */
[C---:B------:R-:W-:Y:S01]  /*0f90*/  PRMT R111, R79.reuse, 0x7632, R111 ;  /* 0x000076324f6f7816 */ /* 0x040fe2000000006f */
[-C--:B------:R-:W-:Y:S01]  /*0fa0*/  FMUL.FTZ R115, R76, R133.reuse ;  /* 0x000000854c737220 */ /* 0x080fe20000410000 */
[----:B------:R-:W-:Y:S01]  /*0fb0*/  SHF.L.U32 R112, R79, 0x10, RZ ;  /* 0x000000104f707819 */ /* 0x000fe200000006ff */
[----:B------:R-:W-:Y:S01]  /*0fc0*/  FMUL.FTZ R113, R78, R133 ;  /* 0x000000854e717220 */ /* 0x000fe20000410000 */
[----:B------:R-:W-:-:S02]  /*0fd0*/  SHF.L.U32 R108, R108, 0x10, RZ ;  /* 0x000000106c6c7819 */ /* 0x000fc400000006ff */
[----:B------:R-:W-:Y:S01]  /*0fe0*/  SHF.L.U32 R76, R109, 0x10, RZ ;  /* 0x000000106d4c7819 */ /* 0x000fe200000006ff */
[-C--:B------:R-:W-:Y:S01]  /*0ff0*/  FMUL.FTZ R112, R112, R133.reuse ;  /* 0x0000008570707220 */ /* 0x080fe20000410000 */
[----:B------:R-:W-:Y:S01]  /*1000*/  SHF.L.U32 R110, R77, 0x10, RZ ;  /* 0x000000104d6e7819 */ /* 0x000fe200000006ff */
[-C--:B------:R-:W-:Y:S01]  /*1010*/  FMUL.FTZ R108, R108, R133.reuse ;  /* 0x000000856c6c7220 */ /* 0x080fe20000410000 */
[----:B------:R-:W-:Y:S01]  /*1020*/  SHF.L.U32 R78, R111, 0x10, RZ ;  /* 0x000000106f4e7819 */ /* 0x000fe200000006ff */
[-C--:B------:R-:W-:Y:S02]  /*1030*/  FMUL.FTZ R109, R76, R133.reuse ;  /* 0x000000854c6d7220 */ /* 0x080fe40000410000 */
[-C--:B------:R-:W-:Y:S02]  /*1040*/  FMUL.FTZ R110, R110, R133.reuse ;  /* 0x000000856e6e7220 */ /* 0x080fe40000410000 */
[----:B------:R-:W-:-:S07]  /*1050*/  FMUL.FTZ R111, R78, R133 ;  /* 0x000000854e6f7220 */ /* 0x000fce0000410000 */
.L_x_6:
[----:B------:R-:W0:Y:S01]  /*1060*/  @P5 LDC.64 R76, c[0x0][0x3a8] ;  /* 0x0000ea00ff4c5b82 */ /* 0x000e220000000a00 */
[C---:B------:R-:W-:Y:S01]  /*1070*/  IADD3 R134, PT, PT, R91.reuse, 0x20, RZ ;  /* 0x000000205b867810 */ /* 0x040fe20007ffe0ff */
[----:B0-----:R-:W-:-:S05]  /*1080*/  @P5 IMAD.WIDE.U32 R76, R91, 0x10, R76 ;  /* 0x000000105b4c5825 */ /* 0x001fca00078e004c */
[----:B------:R0:W-:Y:S02]  /*1090*/  @P5 STG.E.128 desc[UR6][R76.64], R32 ;  /* 0x000000204c005986 */ /* 0x0001e4000c101d06 */
.L_x_4:
[----:B------:R-:W-:Y:S05]  /*10a0*/  BSYNC.RECONVERGENT B0 ;  /* 0x0000000000007941 */ /* 0x000fea0003800200 */
.L_x_3:
[----:B------:R-:W-:Y:S01]  /*10b0*/  ISETP.GE.U32.AND P0, PT, R0, 0x40, PT ;  /* 0x000000400000780c */ /* 0x000fe20003f06070 */
[----:B------:R-:W-:Y:S03]  /*10c0*/  BSSY.RECONVERGENT B0, `(.L_x_8) ;  /* 0x0000065000007945 */ /* 0x000fe60003800200 */
[----:B0-----:R-:W-:-:S09]  /*10d0*/  P2R R76, PR, RZ, 0x1 ;  /* 0x00000001ff4c7803 */ /* 0x001fd20000000000 */
[----:B------:R-:W-:Y:S05]  /*10e0*/  @!P0 BRA `(.L_x_9) ;  /* 0x0000000400888947 */ /* 0x000fea0003800000 */
        /* <DEDUP_REMOVED lines=17> */
[----:B------:R-:W-:Y:S02]  /*1200*/  SHF.L.U32 R100, R100, 0x10, RZ ;  /* 0x0000001064647819 */ /* 0x000fe400000006ff */
[----:B------:R-:W-:Y:S02]  /*1210*/  SHF.L.U32 R102, R102, 0x10, RZ ;  /* 0x0000001066667819 */ /* 0x000fe400000006ff */
[C---:B--2---:R-:W-:Y:S02]  /*1220*/  SHF.L.U32 R107, R32.reuse, 0x10, RZ ;  /* 0x00000010206b7819 */ /* 0x044fe400000006ff */
[----:B------:R-:W-:-:S02]  /*1230*/  PRMT R77, R32, 0x7632, R77 ;  /* 0x00007632204d7816 */ /* 0x000fc4000000004d */
[C---:B------:R-:W-:Y:S01]  /*1240*/  PRMT R32, R33.reuse, 0x7632, R32 ;  /* 0x0000763221207816 */ /* 0x040fe20000000020 */
[-C--:B------:R-:W-:Y:S01]  /*1250*/  FFMA.FTZ R107, R76, R133.reuse, R107 ;  /* 0x000000854c6b7223 */ /* 0x080fe2000001006b */
[C---:B------:R-:W-:Y:S01]  /*1260*/  PRMT R79, R34.reuse, 0x7632, R79 ;  /* 0x00007632224f7816 */ /* 0x040fe2000000004f */
[----:B------:R-:W-:Y:S01]  /*1270*/  IMAD.U32 R33, R33, 0x10000, RZ ;  /* 0x0001000021217824 */ /* 0x000fe200078e00ff */
[----:B------:R-:W-:Y:S02]  /*1280*/  PRMT R135, R35, 0x7632, R135 ;  /* 0x0000763223877816 */ /* 0x000fe40000000087 */
[----:B------:R-:W-:Y:S01]  /*1290*/  SHF.L.U32 R105, R34, 0x10, RZ ;  /* 0x0000001022697819 */ /* 0x000fe200000006ff */
[-C--:B------:R-:W-:Y:S01]  /*12a0*/  FFMA.FTZ R106, R106, R133.reuse, R33 ;  /* 0x000000856a6a7223 */ /* 0x080fe20000010021 */
[----:B------:R-:W-:Y:S02]  /*12b0*/  SHF.L.U32 R34, R101, 0x10, RZ ;  /* 0x0000001065227819 */ /* 0x000fe400000006ff */
[----:B------:R-:W-:Y:S01]  /*12c0*/  SHF.L.U32 R35, R35, 0x10, RZ ;  /* 0x0000001023237819 */ /* 0x000fe200000006ff */
[----:B------:R-:W-:Y:S01]  /*12d0*/  FFMA.FTZ R105, R78, R133, R105 ;  /* 0x000000854e697223 */ /* 0x000fe20000010069 */
[----:B------:R-:W-:-:S02]  /*12e0*/  SHF.L.U32 R76, R103, 0x10, RZ ;  /* 0x00000010674c7819 */ /* 0x000fc400000006ff */
[----:B------:R-:W-:Y:S01]  /*12f0*/  SHF.L.U32 R135, R135, 0x10, RZ ;  /* 0x0000001087877819 */ /* 0x000fe200000006ff */
[-C--:B------:R-:W-:Y:S01]  /*1300*/  FFMA.FTZ R104, R104, R133.reuse, R35 ;  /* 0x0000008568687223 */ /* 0x080fe20000010023 */
[----:B------:R-:W-:Y:S02]  /*1310*/  SHF.L.U32 R79, R79, 0x10, RZ ;  /* 0x000000104f4f7819 */ /* 0x000fe400000006ff */
        /* <DEDUP_REMOVED lines=11> */
.L_x_10:
[----:B------:R-:W-:-:S04]  /*13d0*/  UISETP.NE.U32.AND UP0, UPT, UR12, URZ, UPT ;  /* 0x000000ff0c00728c */ /* 0x000fc8000bf05070 */
[----:B------:R-:W-:-:S09]  /*13e0*/  UISETP.NE.AND.EX UP0, UPT, UR13, URZ, UPT, UP0 ;  /* 0x000000ff0d00728c */ /* 0x000fd2000bf05300 */
[----:B------:R-:W-:Y:S05]  /*13f0*/  BRA.U UP0, `(.L_x_12) ;  /* 0x0000000100547547 */ /* 0x000fea000b800000 */
[----:B-----5:R-:W-:Y:S01]  /*1400*/  PRMT R101, R77, 0x7632, R101 ;  /* 0x000076324d657816 */ /* 0x020fe20000000065 */
[----:B------:R-:W-:Y:S01]  /*1410*/  IMAD.U32 R104, R79, 0x10000, RZ ;  /* 0x000100004f687824 */ /* 0x000fe200078e00ff */
[----:B------:R-:W-:Y:S02]  /*1420*/  SHF.L.U32 R106, R77, 0x10, RZ ;  /* 0x000000104d6a7819 */ /* 0x000fe400000006ff */
[----:B------:R-:W-:Y:S01]  /*1430*/  PRMT R100, R76, 0x7632, R100 ;  /* 0x000076324c647816 */ /* 0x000fe20000000064 */
[-C--:B------:R-:W-:Y:S01]  /*1440*/  FMUL.FTZ R104, R104, R133.reuse ;  /* 0x0000008568687220 */ /* 0x080fe20000410000 */
[----:B------:R-:W-:Y:S01]  /*1450*/  PRMT R77, R78, 0x7632, R77 ;  /* 0x000076324e4d7816 */ /* 0x000fe2000000004d */
[----:B------:R-:W-:Y:S01]  /*1460*/  FMUL.FTZ R106, R106, R133 ;  /* 0x000000856a6a7220 */ /* 0x000fe20000410000 */
[----:B------:R-:W-:Y:S02]  /*1470*/  SHF.L.U32 R76, R76, 0x10, RZ ;  /* 0x000000104c4c7819 */ /* 0x000fe400000006ff */
[----:B------:R-:W-:-:S02]  /*1480*/  SHF.L.U32 R78, R78, 0x10, RZ ;  /* 0x000000104e4e7819 */ /* 0x000fc400000006ff */
[----:B------:R-:W-:Y:S01]  /*1490*/  PRMT R103, R79, 0x7632, R103 ;  /* 0x000076324f677816 */ /* 0x000fe20000000067 */
[-C--:B------:R-:W-:Y:S01]  /*14a0*/  FMUL.FTZ R107, R76, R133.reuse ;  /* 0x000000854c6b7220 */ /* 0x080fe20000410000 */
[----:B------:R-:W-:Y:S01]  /*14b0*/  SHF.L.U32 R100, R100, 0x10, RZ ;  /* 0x0000001064647819 */ /* 0x000fe200000006ff */
[-C--:B------:R-:W-:Y:S01]  /*14c0*/  FMUL.FTZ R105, R78, R133.reuse ;  /* 0x000000854e697220 */ /* 0x080fe20000410000 */
[----:B------:R-:W-:Y:S02]  /*14d0*/  SHF.L.U32 R76, R101, 0x10, RZ ;  /* 0x00000010654c7819 */ /* 0x000fe400000006ff */
[----:B------:R-:W-:Y:S01]  /*14e0*/  SHF.L.U32 R102, R77, 0x10, RZ ;  /* 0x000000104d667819 */ /* 0x000fe200000006ff */
[-C--:B------:R-:W-:Y:S01]  /*14f0*/  FMUL.FTZ R100, R100, R133.reuse ;  /* 0x0000008564647220 */ /* 0x080fe20000410000 */
[----:B------:R-:W-:Y:S01]  /*1500*/  SHF.L.U32 R78, R103, 0x10, RZ ;  /* 0x00000010674e7819 */ /* 0x000fe200000006ff */
[-C--:B------:R-:W-:Y:S02]  /*1510*/  FMUL.FTZ R101, R76, R133.reuse ;  /* 0x000000854c657220 */ /* 0x080fe40000410000 */
[----:B------:R-:W-:-:S02]  /*1520*/  FMUL.FTZ R102, R102, R133 ;  /* 0x0000008566667220 */ /* 0x000fc40000410000 */
[----:B------:R-:W-:Y:S01]  /*1530*/  FMUL.FTZ R103, R78, R133 ;  /* 0x000000854e677220 */ /* 0x000fe20000410000 */
[----:B------:R-:W-:Y:S06]  /*1540*/  BRA `(.L_x_11) ;  /* 0x0000000000607947 */ /* 0x000fec0003800000 */
.L_x_12:
        /* <DEDUP_REMOVED lines=23> */
[----:B------:R-:W-:-:S07]  /*16c0*/  F2FP.BF16.F32.PACK_AB R32, R100, R107 ;  /* 0x0000006b6420723e */ /* 0x000fce00000010ff */
.L_x_11:
[----:B------:R-:W0:Y:S02]  /*16d0*/  @P5 LDC.64 R76, c[0x0][0x3a8] ;  /* 0x0000ea00ff4c5b82 */ /* 0x000e240000000a00 */
[C---:B0-----:R-:W-:Y:S01]  /*16e0*/  @P5 IMAD.WIDE.U32 R76, R134.reuse, 0x10, R76 ;  /* 0x00000010864c5825 */ /* 0x041fe200078e004c */
[----:B------:R-:W-:-:S04]  /*16f0*/  IADD3 R134, PT, PT, R134, 0x20, RZ ;  /* 0x0000002086867810 */ /* 0x000fc80007ffe0ff */
[----:B------:R0:W-:Y:S03]  /*1700*/  @P5 STG.E.128 desc[UR6][R76.64], R32 ;  /* 0x000000204c005986 */ /* 0x0001e6000c101d06 */
.L_x_9:
[----:B------:R-:W-:Y:S05]  /*1710*/  BSYNC.RECONVERGENT B0 ;  /* 0x0000000000007941 */ /* 0x000fea0003800200 */
.L_x_8:
        /* <DEDUP_REMOVED lines=13> */
[C---:B-----5:R-:W-:Y:S01]  /*17f0*/  PRMT R92, R76.reuse, 0x7632, R92 ;  /* 0x000076324c5c7816 */ /* 0x060fe2000000005c */
[----:B------:R-:W-:Y:S01]  /*1800*/  IMAD.U32 R76, R76, 0x10000, RZ ;  /* 0x000100004c4c7824 */ /* 0x000fe200078e00ff */
[C---:B------:R-:W-:Y:S02]  /*1810*/  PRMT R93, R77.reuse, 0x7632, R93 ;  /* 0x000076324d5d7816 */ /* 0x040fe4000000005d */
[----:B------:R-:W-:Y:S02]  /*1820*/  SHF.L.U32 R98, R77, 0x10, RZ ;  /* 0x000000104d627819 */ /* 0x000fe400000006ff */
[C---:B------:R-:W-:Y:S02]  /*1830*/  PRMT R95, R79.reuse, 0x7632, R95 ;  /* 0x000076324f5f7816 */ /* 0x040fe4000000005f */
[----:B------:R-:W-:Y:S02]  /*1840*/  SHF.L.U32 R96, R79, 0x10, RZ ;  /* 0x000000104f607819 */ /* 0x000fe400000006ff */
[----:B------:R-:W-:-:S02]  /*1850*/  PRMT R94, R78, 0x7632, R94 ;  /* 0x000076324e5e7816 */ /* 0x000fc4000000005e */
[----:B------:R-:W-:Y:S02]  /*1860*/  SHF.L.U32 R78, R78, 0x10, RZ ;  /* 0x000000104e4e7819 */ /* 0x000fe400000006ff */
[----:B------:R-:W-:Y:S02]  /*1870*/  SHF.L.U32 R92, R92, 0x10, RZ ;  /* 0x000000105c5c7819 */ /* 0x000fe400000006ff */
[----:B------:R-:W-:Y:S02]  /*1880*/  SHF.L.U32 R94, R94, 0x10, RZ ;  /* 0x000000105e5e7819 */ /* 0x000fe400000006ff */
        /* <DEDUP_REMOVED lines=9> */
[-C--:B------:R-:W-:Y:S01]  /*1920*/  FFMA.FTZ R97, R78, R133.reuse, R97 ;  /* 0x000000854e617223 */ /* 0x080fe20000010061 */
[----:B------:R-:W-:Y:S01]  /*1930*/  SHF.L.U32 R34, R93, 0x10, RZ ;  /* 0x000000105d227819 */ /* 0x000fe200000006ff */
[----:B------:R-:W-:Y:S01]  /*1940*/  IMAD.U32 R93, R32, 0x10000, RZ ;  /* 0x00010000205d7824 */ /* 0x000fe200078e00ff */
[----:B------:R-:W-:Y:S01]  /*1950*/  SHF.L.U32 R76, R95, 0x10, RZ ;  /* 0x000000105f4c7819 */ /* 0x000fe200000006ff */
[-C--:B------:R-:W-:Y:S01]  /*1960*/  FFMA.FTZ R98, R98, R133.reuse, R33 ;  /* 0x0000008562627223 */ /* 0x080fe20000010021 */
[----:B------:R-:W-:Y:S01]  /*1970*/  SHF.L.U32 R135, R135, 0x10, RZ ;  /* 0x0000001087877819 */ /* 0x000fe200000006ff */
[-C--:B------:R-:W-:Y:S01]  /*1980*/  FFMA.FTZ R96, R96, R133.reuse, R35 ;  /* 0x0000008560607223 */ /* 0x080fe20000010023 */
[----:B------:R-:W-:Y:S01]  /*1990*/  SHF.L.U32 R79, R79, 0x10, RZ ;  /* 0x000000104f4f7819 */ /* 0x000fe200000006ff */
[-C--:B------:R-:W-:Y:S01]  /*19a0*/  FFMA.FTZ R93, R34, R133.reuse, R93 ;  /* 0x00000085225d7223 */ /* 0x080fe2000001005d */
[----:B------:R-:W-:Y:S01]  /*19b0*/  SHF.L.U32 R77, R77, 0x10, RZ ;  /* 0x000000104d4d7819 */ /* 0x000fe200000006ff */
[----:B------:R-:W-:-:S02]  /*19c0*/  FFMA.FTZ R95, R76, R133, R135 ;  /* 0x000000854c5f7223 */ /* 0x000fc40000010087 */
[-C--:B------:R-:W-:Y:S01]  /*19d0*/  FFMA.FTZ R94, R94, R133.reuse, R79 ;  /* 0x000000855e5e7223 */ /* 0x080fe2000001004f */
[----:B------:R-:W-:Y:S01]  /*19e0*/  F2FP.BF16.F32.PACK_AB R33, R93, R98 ;  /* 0x000000625d21723e */ /* 0x000fe200000010ff */
[----:B------:R-:W-:Y:S01]  /*19f0*/  FFMA.FTZ R92, R92, R133, R77 ;  /* 0x000000855c5c7223 */ /* 0x000fe2000001004d */
[----:B------:R-:W-:Y:S02]  /*1a00*/  F2FP.BF16.F32.PACK_AB R35, R95, R96 ;  /* 0x000000605f23723e */ /* 0x000fe400000010ff */
[----:B------:R-:W-:Y:S02]  /*1a10*/  F2FP.BF16.F32.PACK_AB R34, R94, R97 ;  /* 0x000000615e22723e */ /* 0x000fe400000010ff */
[----:B------:R-:W-:Y:S01]  /*1a20*/  F2FP.BF16.F32.PACK_AB R32, R92, R99 ;  /* 0x000000635c20723e */ /* 0x000fe200000010ff */
[----:B------:R-:W-:Y:S06]  /*1a30*/  BRA `(.L_x_16) ;  /* 0x0000000000c07947 */ /* 0x000fec0003800000 */
.L_x_15:
[----:B------:R-:W-:-:S04]  /*1a40*/  UISETP.NE.U32.AND UP0, UPT, UR12, URZ, UPT ;  /* 0x000000ff0c00728c */ /* 0x000fc8000bf05070 */
[----:B------:R-:W-:-:S09]  /*1a50*/  UISETP.NE.AND.EX UP0, UPT, UR13, URZ, UPT, UP0 ;  /* 0x000000ff0d00728c */ /* 0x000fd2000bf05300 */
[----:B------:R-:W-:Y:S05]  /*1a60*/  BRA.U UP0, `(.L_x_17) ;  /* 0x0000000100547547 */ /* 0x000fea000b800000 */
[C---:B-----5:R-:W-:Y:S02]  /*1a70*/  PRMT R93, R77.reuse, 0x7632, R93 ;  /* 0x000076324d5d7816 */ /* 0x060fe4000000005d */
[----:B------:R-:W-:Y:S02]  /*1a80*/  SHF.L.U32 R98, R77, 0x10, RZ ;  /* 0x000000104d627819 */ /* 0x000fe400000006ff */
[----:B------:R-:W-:Y:S02]  /*1a90*/  PRMT R92, R76, 0x7632, R92 ;  /* 0x000076324c5c7816 */ /* 0x000fe4000000005c */
[----:B------:R-:W-:Y:S01]  /*1aa0*/  PRMT R77, R78, 0x7632, R77 ;  /* 0x000076324e4d7816 */ /* 0x000fe2000000004d */
[----:B------:R-:W-:Y:S01]  /*1ab0*/  FMUL.FTZ R98, R98, R133 ;  /* 0x0000008562627220 */ /* 0x000fe20000410000 */
[----:B------:R-:W-:Y:S02]  /*1ac0*/  SHF.L.U32 R76, R76, 0x10, RZ ;  /* 0x000000104c4c7819 */ /* 0x000fe400000006ff */
[----:B------:R-:W-:-:S02]  /*1ad0*/  SHF.L.U32 R78, R78, 0x10, RZ ;  /* 0x000000104e4e7819 */ /* 0x000fc400000006ff */
[C---:B------:R-:W-:Y:S01]  /*1ae0*/  PRMT R95, R79.reuse, 0x7632, R95 ;  /* 0x000076324f5f7816 */ /* 0x040fe2000000005f */
[-C--:B------:R-:W-:Y:S01]  /*1af0*/  FMUL.FTZ R99, R76, R133.reuse ;  /* 0x000000854c637220 */ /* 0x080fe20000410000 */
[----:B------:R-:W-:Y:S01]  /*1b00*/  SHF.L.U32 R96, R79, 0x10, RZ ;  /* 0x000000104f607819 */ /* 0x000fe200000006ff */
[-C--:B------:R-:W-:Y:S01]  /*1b10*/  FMUL.FTZ R97, R78, R133.reuse ;  /* 0x000000854e617220 */ /* 0x080fe20000410000 */
[----:B------:R-:W-:Y:S02]  /*1b20*/  SHF.L.U32 R92, R92, 0x10, RZ ;  /* 0x000000105c5c7819 */ /* 0x000fe400000006ff */
        /* <DEDUP_REMOVED lines=8> */
[----:B------:R-:W-:Y:S06]  /*1bb0*/  BRA `(.L_x_16) ;  /* 0x0000000000607947 */ /* 0x000fec0003800000 */
.L_x_17:
[C---:B-----5:R-:W-:Y:S02]  /*1bc0*/  PRMT R32, R76.reuse, 0x7632, R32 ;  /* 0x000076324c207816 */ /* 0x060fe40000000020 */
[----:B------:R-:W-:Y:S02]  /*1bd0*/  SHF.L.U32 R76, R76, 0x10, RZ ;  /* 0x000000104c4c7819 */ /* 0x000fe400000006ff */
[----:B------:R-:W-:Y:S01]  /*1be0*/  PRMT R34, R78, 0x7632, R34 ;  /* 0x000076324e227816 */ /* 0x000fe20000000022 */
[----:B------:R-:W-:Y:S01]  /*1bf0*/  IMAD.U32 R32, R32, 0x10000, RZ ;  /* 0x0001000020207824 */ /* 0x000fe200078e00ff */
[----:B------:R-:W-:Y:S01]  /*1c00*/  PRMT R33, R77, 0x7632, R33 ;  /* 0x000076324d217816 */ /* 0x000fe20000000021 */
[-C--:B------:R-:W-:Y:S01]  /*1c10*/  FMUL.FTZ R99, R76, R133.reuse ;  /* 0x000000854c637220 */ /* 0x080fe20000410000 */
[----:B------:R-:W-:Y:S01]  /*1c20*/  PRMT R35, R79, 0x7632, R35 ;  /* 0x000076324f237816 */ /* 0x000fe20000000023 */
[----:B------:R-:W-:Y:S01]  /*1c30*/  FMUL.FTZ R92, R32, R133 ;  /* 0x00000085205c7220 */ /* 0x000fe20000410000 */
        /* <DEDUP_REMOVED lines=9> */
[----:B------:R-:W-:Y:S01]  /*1cd0*/  FMUL.FTZ R96, R96, R133 ;  /* 0x0000008560607220 */ /* 0x000fe20000410000 */
[----:B------:R-:W-:Y:S01]  /*1ce0*/  F2FP.BF16.F32.PACK_AB R32, R92, R99 ;  /* 0x000000635c20723e */ /* 0x000fe200000010ff */
[----:B------:R-:W-:-:S02]  /*1cf0*/  FMUL.FTZ R95, R76, R133 ;  /* 0x000000854c5f7220 */ /* 0x000fc40000410000 */
[----:B------:R-:W-:Y:S01]  /*1d00*/  FMUL.FTZ R93, R34, R133 ;  /* 0x00000085225d7220 */ /* 0x000fe20000410000 */
[----:B------:R-:W-:Y:S02]  /*1d10*/  F2FP.BF16.F32.PACK_AB R34, R94, R97 ;  /* 0x000000615e22723e */ /* 0x000fe400000010ff */
[----:B------:R-:W-:Y:S02]  /*1d20*/  F2FP.BF16.F32.PACK_AB R35, R95, R96 ;  /* 0x000000605f23723e */ /* 0x000fe400000010ff */
[----:B------:R-:W-:-:S07]  /*1d30*/  F2FP.BF16.F32.PACK_AB R33, R93, R98 ;  /* 0x000000625d21723e */ /* 0x000fce00000010ff */
.L_x_16:
[----:B------:R-:W0:Y:S02]  /*1d40*/  @P5 LDC.64 R76, c[0x0][0x3a8] ;  /* 0x0000ea00ff4c5b82 */ /* 0x000e240000000a00 */
[C---:B0-----:R-:W-:Y:S01]  /*1d50*/  @P5 IMAD.WIDE.U32 R76, R134.reuse, 0x10, R76 ;  /* 0x00000010864c5825 */ /* 0x041fe200078e004c */
[----:B------:R-:W-:-:S04]  /*1d60*/  IADD3 R134, PT, PT, R134, 0x20, RZ ;  /* 0x0000002086867810 */ /* 0x000fc80007ffe0ff */
[----:B------:R0:W-:Y:S03]  /*1d70*/  @P5 STG.E.128 desc[UR6][R76.64], R32 ;  /* 0x000000204c005986 */ /* 0x0001e6000c101d06 */
.L_x_14:
[----:B------:R-:W-:Y:S05]  /*1d80*/  BSYNC.RECONVERGENT B0 ;  /* 0x0000000000007941 */ /* 0x000fea0003800200 */
.L_x_13:
        /* <DEDUP_REMOVED lines=14> */
[C---:B------:R-:W-:Y:S02]  /*1e70*/  PRMT R135, R79.reuse, 0x7632, R135 ;  /* 0x000076324f877816 */ /* 0x040fe40000000087 */
[----:B------:R-:W-:Y:S02]  /*1e80*/  SHF.L.U32 R136, R79, 0x10, RZ ;  /* 0x000000104f887819 */ /* 0x000fe400000006ff */
[----:B------:R-:W-:Y:S02]  /*1e90*/  SHF.L.U32 R76, R76, 0x10, RZ ;  /* 0x000000104c4c7819 */ /* 0x000fe400000006ff */
[C---:B------:R-:W-:Y:S02]  /*1ea0*/  PRMT R119, R77.reuse, 0x7632, R119 ;  /* 0x000076324d777816 */ /* 0x040fe40000000077 */
[----:B------:R-:W-:-:S02]  /*1eb0*/  SHF.L.U32 R118, R77, 0x10, RZ ;  /* 0x000000104d767819 */ /* 0x000fc400000006ff */
[C---:B------:R-:W-:Y:S02]  /*1ec0*/  PRMT R121, R78.reuse, 0x7632, R121 ;  /* 0x000076324e797816 */ /* 0x040fe40000000079 */
        /* <DEDUP_REMOVED lines=8> */
[----:B------:R-:W-:Y:S01]  /*1f50*/  SHF.L.U32 R123, R34, 0x10, RZ ;  /* 0x00000010227b7819 */ /* 0x000fe200000006ff */
[----:B------:R-:W-:Y:S01]  /*1f60*/  IMAD.U32 R34, R119, 0x10000, RZ ;  /* 0x0001000077227824 */ /* 0x000fe200078e00ff */
[----:B------:R-:W-:Y:S02]  /*1f70*/  SHF.L.U32 R76, R121, 0x10, RZ ;  /* 0x00000010794c7819 */ /* 0x000fe400000006ff */
        /* <DEDUP_REMOVED lines=19> */
.L_x_20:
[----:B------:R-:W-:-:S04]  /*20b0*/  UISETP.NE.U32.AND UP0, UPT, UR12, URZ, UPT ;  /* 0x000000ff0c00728c */ /* 0x000fc8000bf05070 */
[----:B------:R-:W-:-:S09]  /*20c0*/  UISETP.NE.AND.EX UP0, UPT, UR13, URZ, UPT, UP0 ;  /* 0x000000ff0d00728c */ /* 0x000fd2000bf05300 */
[----:B------:R-:W-:Y:S05]  /*20d0*/  BRA.U UP0, `(.L_x_22) ;  /* 0x0000000100547547 */ /* 0x000fea000b800000 */
[C---:B-----5:R-:W-:Y:S02]  /*20e0*/  PRMT R117, R76.reuse, 0x7632, R117 ;  /* 0x000076324c757816 */ /* 0x060fe40000000075 */
[----:B------:R-:W-:Y:S02]  /*20f0*/  SHF.L.U32 R76, R76, 0x10, RZ ;  /* 0x000000104c4c7819 */ /* 0x000fe400000006ff */
[C---:B------:R-:W-:Y:S02]  /*2100*/  PRMT R119, R77.reuse, 0x7632, R119 ;  /* 0x000076324d777816 */ /* 0x040fe40000000077 */
[----:B------:R-:W-:Y:S01]  /*2110*/  SHF.L.U32 R118, R77, 0x10, RZ ;  /* 0x000000104d767819 */ /* 0x000fe200000006ff */
[-C--:B------:R-:W-:Y:S01]  /*2120*/  FMUL.FTZ R116, R76, R133.reuse ;  /* 0x000000854c747220 */ /* 0x080fe20000410000 */
[----:B------:R-:W-:Y:S02]  /*2130*/  PRMT R77, R78, 0x7632, R77 ;  /* 0x000076324e4d7816 */ /* 0x000fe4000000004d */
[----:B------:R-:W-:Y:S01]  /*2140*/  PRMT R121, R79, 0x7632, R121 ;  /* 0x000076324f797816 */ /* 0x000fe20000000079 */
[----:B------:R-:W-:Y:S01]  /*2150*/  FMUL.FTZ R118, R118, R133 ;  /* 0x0000008576767220 */ /* 0x000fe20000410000 */
[----:B------:R-:W-:-:S02]  /*2160*/  SHF.L.U32 R120, R78, 0x10, RZ ;  /* 0x000000104e787819 */ /* 0x000fc400000006ff */
[----:B------:R-:W-:Y:S01]  /*2170*/  SHF.L.U32 R122, R79, 0x10, RZ ;  /* 0x000000104f7a7819 */ /* 0x000fe200000006ff */
[----:B------:R-:W-:Y:S01]  /*2180*/  IMAD.U32 R138, R121, 0x10000, RZ ;  /* 0x00010000798a7824 */ /* 0x000fe200078e00ff */
[----:B------:R-:W-:Y:S01]  /*2190*/  SHF.L.U32 R76, R117, 0x10, RZ ;  /* 0x00000010754c7819 */ /* 0x000fe200000006ff */
[-C--:B------:R-:W-:Y:S01]  /*21a0*/  FMUL.FTZ R120, R120, R133.reuse ;  /* 0x0000008578787220 */ /* 0x080fe20000410000 */
[----:B------:R-:W-:Y:S01]  /*21b0*/  SHF.L.U32 R78, R119, 0x10, RZ ;  /* 0x00000010774e7819 */ /* 0x000fe200000006ff */
[-C--:B------:R-:W-:Y:S01]  /*21c0*/  FMUL.FTZ R122, R122, R133.reuse ;  /* 0x000000857a7a7220 */ /* 0x080fe20000410000 */
[----:B------:R-:W-:Y:S01]  /*21d0*/  SHF.L.U32 R136, R77, 0x10, RZ ;  /* 0x000000104d887819 */ /* 0x000fe200000006ff */
[-C--:B------:R-:W-:Y:S01]  /*21e0*/  FMUL.FTZ R117, R76, R133.reuse ;  /* 0x000000854c757220 */ /* 0x080fe20000410000 */
[-C--:B------:R-:W-:Y:S01]  /*21f0*/  FMUL.FTZ R123, R138, R133.reuse ;  /* 0x000000858a7b7220 */ /* 0x080fe20000410000 */
[-C--:B------:R-:W-:Y:S02]  /*2200*/  FMUL.FTZ R119, R78, R133.reuse ;  /* 0x000000854e777220 */ /* 0x080fe40000410000 */
[----:B------:R-:W-:Y:S01]  /*2210*/  FMUL.FTZ R121, R136, R133 ;  /* 0x0000008588797220 */ /* 0x000fe20000410000 */
[----:B------:R-:W-:Y:S06]  /*2220*/  BRA `(.L_x_21) ;  /* 0x0000000000607947 */ /* 0x000fec0003800000 */
.L_x_22:
        /* <DEDUP_REMOVED lines=24> */
.L_x_21:
[----:B------:R-:W0:Y:S02]  /*23b0*/  @P5 LDC.64 R76, c[0x0][0x3a8] ;  /* 0x0000ea00ff4c5b82 */ /* 0x000e240000000a00 */
[C---:B0-----:R-:W-:Y:S01]  /*23c0*/  @P5 IMAD.WIDE.U32 R76, R134.reuse, 0x10, R76 ;  /* 0x00000010864c5825 */ /* 0x041fe200078e004c */
[----:B------:R-:W-:-:S04]  /*23d0*/  IADD3 R134, PT, PT, R134, 0x20, RZ ;  /* 0x0000002086867810 */ /* 0x000fc80007ffe0ff */
[----:B------:R0:W-:Y:S03]  /*23e0*/  @P5 STG.E.128 desc[UR6][R76.64], R32 ;  /* 0x000000204c005986 */ /* 0x0001e6000c101d06 */
.L_x_19:
[----:B------:R-:W-:Y:S05]  /*23f0*/  BSYNC.RECONVERGENT B0 ;  /* 0x0000000000007941 */ /* 0x000fea0003800200 */
.L_x_18:
        /* <DEDUP_REMOVED lines=15> */
[----:B------:R-:W-:Y:S02]  /*24f0*/  PRMT R79, R76, 0x7632, R79 ;  /* 0x000076324c4f7816 */ /* 0x000fe4000000004f */
[C---:B------:R-:W-:Y:S02]  /*2500*/  PRMT R125, R77.reuse, 0x7632, R125 ;  /* 0x000076324d7d7816 */ /* 0x040fe4000000007d */
[----:B------:R-:W-:Y:S02]  /*2510*/  SHF.L.U32 R126, R77, 0x10, RZ ;  /* 0x000000104d7e7819 */ /* 0x000fe400000006ff */
[----:B------:R-:W-:-:S02]  /*2520*/  PRMT R127, R78, 0x7632, R127 ;  /* 0x000076324e7f7816 */ /* 0x000fc4000000007f */
[----:B------:R-:W-:Y:S02]  /*2530*/  SHF.L.U32 R128, R78, 0x10, RZ ;  /* 0x000000104e807819 */ /* 0x000fe400000006ff */
[----:B------:R-:W-:Y:S02]  /*2540*/  SHF.L.U32 R76, R76, 0x10, RZ ;  /* 0x000000104c4c7819 */ /* 0x000fe400000006ff */
[----:B------:R-:W-:Y:S02]  /*2550*/  SHF.L.U32 R138, R135, 0x10, RZ ;  /* 0x00000010878a7819 */ /* 0x000fe400000006ff */
[----:B--2---:R-:W-:Y:S01]  /*2560*/  SHF.L.U32 R77, R32, 0x10, RZ ;  /* 0x00000010204d7819 */ /* 0x004fe200000006ff */
[----:B------:R-:W-:Y:S01]  /*2570*/  IMAD.U32 R137, R35, 0x10000, RZ ;  /* 0x0001000023897824 */ /* 0x000fe200078e00ff */
[C---:B------:R-:W-:Y:S02]  /*2580*/  PRMT R78, R33.reuse, 0x7632, R78 ;  /* 0x00007632214e7816 */ /* 0x040fe4000000004e */
[----:B------:R-:W-:Y:S01]  /*2590*/  SHF.L.U32 R33, R33, 0x10, RZ ;  /* 0x0000001021217819 */ /* 0x000fe200000006ff */
[-C--:B------:R-:W-:Y:S01]  /*25a0*/  FFMA.FTZ R124, R76, R133.reuse, R77 ;  /* 0x000000854c7c7223 */ /* 0x080fe2000001004d */
[----:B------:R-:W-:Y:S01]  /*25b0*/  PRMT R136, R35, 0x7632, R136 ;  /* 0x0000763223887816 */ /* 0x000fe20000000088 */
[-C--:B------:R-:W-:Y:S01]  /*25c0*/  FFMA.FTZ R130, R130, R133.reuse, R137 ;  /* 0x0000008582827223 */ /* 0x080fe20000010089 */
[----:B------:R-:W-:Y:S01]  /*25d0*/  PRMT R35, R32, 0x7632, R35 ;  /* 0x0000763220237816 */ /* 0x000fe20000000023 */
[----:B------:R-:W-:Y:S01]  /*25e0*/  FFMA.FTZ R126, R126, R133, R33 ;  /* 0x000000857e7e7223 */ /* 0x000fe20000010021 */
[----:B------:R-:W-:-:S02]  /*25f0*/  PRMT R129, R34, 0x7632, R129 ;  /* 0x0000763222817816 */ /* 0x000fc40000000081 */
[----:B------:R-:W-:Y:S02]  /*2600*/  SHF.L.U32 R131, R34, 0x10, RZ ;  /* 0x0000001022837819 */ /* 0x000fe400000006ff */
[----:B------:R-:W-:Y:S02]  /*2610*/  SHF.L.U32 R76, R127, 0x10, RZ ;  /* 0x000000107f4c7819 */ /* 0x000fe400000006ff */
[----:B------:R-:W-:Y:S01]  /*2620*/  SHF.L.U32 R32, R79, 0x10, RZ ;  /* 0x000000104f207819 */ /* 0x000fe200000006ff */
[----:B------:R-:W-:Y:S01]  /*2630*/  FFMA.FTZ R128, R128, R133, R131 ;  /* 0x0000008580807223 */ /* 0x000fe20000010083 */
[----:B------:R-:W-:Y:S02]  /*2640*/  SHF.L.U32 R34, R125, 0x10, RZ ;  /* 0x000000107d227819 */ /* 0x000fe400000006ff */
[----:B------:R-:W-:Y:S02]  /*2650*/  SHF.L.U32 R33, R136, 0x10, RZ ;  /* 0x0000001088217819 */ /* 0x000fe400000006ff */
[----:B------:R-:W-:-:S02]  /*2660*/  SHF.L.U32 R129, R129, 0x10, RZ ;  /* 0x0000001081817819 */ /* 0x000fc400000006ff */
[----:B------:R-:W-:Y:S01]  /*2670*/  SHF.L.U32 R127, R78, 0x10, RZ ;  /* 0x000000104e7f7819 */ /* 0x000fe200000006ff */
[-C--:B------:R-:W-:Y:S01]  /*2680*/  FFMA.FTZ R131, R138, R133.reuse, R33 ;  /* 0x000000858a837223 */ /* 0x080fe20000010021 */
[----:B------:R-:W-:Y:S01]  /*2690*/  SHF.L.U32 R35, R35, 0x10, RZ ;  /* 0x0000001023237819 */ /* 0x000fe200000006ff */
[-C--:B------:R-:W-:Y:S02]  /*26a0*/  FFMA.FTZ R129, R76, R133.reuse, R129 ;  /* 0x000000854c817223 */ /* 0x080fe40000010081 */
[-C--:B------:R-:W-:Y:S02]  /*26b0*/  FFMA.FTZ R127, R34, R133.reuse, R127 ;  /* 0x00000085227f7223 */ /* 0x080fe4000001007f */
[----:B------:R-:W-:Y:S01]  /*26c0*/  FFMA.FTZ R125, R32, R133, R35 ;  /* 0x00000085207d7223 */ /* 0x000fe20000010023 */
[----:B------:R-:W-:Y:S02]  /*26d0*/  F2FP.BF16.F32.PACK_AB R35, R131, R130 ;  /* 0x000000828323723e */ /* 0x000fe400000010ff */
[----:B------:R-:W-:-:S02]  /*26e0*/  F2FP.BF16.F32.PACK_AB R34, R129, R128 ;  /* 0x000000808122723e */ /* 0x000fc400000010ff */
[----:B------:R-:W-:Y:S02]  /*26f0*/  F2FP.BF16.F32.PACK_AB R33, R127, R126 ;  /* 0x0000007e7f21723e */ /* 0x000fe400000010ff */
[----:B------:R-:W-:Y:S01]  /*2700*/  F2FP.BF16.F32.PACK_AB R32, R125, R124 ;  /* 0x0000007c7d20723e */ /* 0x000fe200000010ff */
[----:B------:R-:W-:Y:S06]  /*2710*/  BRA `(.L_x_26) ;  /* 0x0000000000c07947 */ /* 0x000fec0003800000 */
.L_x_25:
        /* <DEDUP_REMOVED lines=8> */
[----:B------:R-:W-:Y:S01]  /*27a0*/  SHF.L.U32 R76, R76, 0x10, RZ ;  /* 0x000000104c4c7819 */ /* 0x000fe200000006ff */
[----:B------:R-:W-:Y:S01]  /*27b0*/  FMUL.FTZ R130, R130, R133 ;  /* 0x0000008582827220 */ /* 0x000fe20000410000 */
[----:B------:R-:W-:Y:S02]  /*27c0*/  PRMT R125, R77, 0x7632, R125 ;  /* 0x000076324d7d7816 */ /* 0x000fe4000000007d */
[----:B------:R-:W-:-:S02]  /*27d0*/  PRMT R77, R78, 0x7632, R77 ;  /* 0x000076324e4d7816 */ /* 0x000fc4000000004d */
        /* <DEDUP_REMOVED lines=8> */
[-C--:B------:R-:W-:Y:S02]  /*2860*/  FMUL.FTZ R125, R76, R133.reuse ;  /* 0x000000854c7d7220 */ /* 0x080fe40000410000 */
[----:B------:R-:W-:-:S02]  /*2870*/  FMUL.FTZ R127, R78, R133 ;  /* 0x000000854e7f7220 */ /* 0x000fc40000410000 */
[----:B------:R-:W-:Y:S01]  /*2880*/  FMUL.FTZ R129, R136, R133 ;  /* 0x0000008588817220 */ /* 0x000fe20000410000 */
[----:B------:R-:W-:Y:S06]  /*2890*/  BRA `(.L_x_26) ;  /* 0x0000000000607947 */ /* 0x000fec0003800000 */
.L_x_27:
        /* <DEDUP_REMOVED lines=24> */
.L_x_26:
[----:B------:R-:W0:Y:S02]  /*2a20*/  @P5 LDC.64 R76, c[0x0][0x3a8] ;  /* 0x0000ea00ff4c5b82 */ /* 0x000e240000000a00 */
[----:B0-----:R-:W-:-:S05]  /*2a30*/  @P5 IMAD.WIDE.U32 R76, R134, 0x10, R76 ;  /* 0x00000010864c5825 */ /* 0x001fca00078e004c */
[----:B------:R0:W-:Y:S02]  /*2a40*/  @P5 STG.E.128 desc[UR6][R76.64], R32 ;  /* 0x000000204c005986 */ /* 0x0001e4000c101d06 */
.L_x_24:
[----:B------:R-:W-:Y:S05]  /*2a50*/  BSYNC.RECONVERGENT B0 ;  /* 0x0000000000007941 */ /* 0x000fea0003800200 */
.L_x_23:
[----:B0-----:R-:W-:Y:S01]  /*2a60*/  FADD.FTZ R77, RZ, R115 ;  /* 0x00000073ff4d7221 */ /* 0x001fe20000010000 */
[C---:B------:R-:W-:Y:S01]  /*2a70*/  ISETP.GT.U32.AND P2, PT, R0.reuse, 0x3f, PT ;  /* 0x0000003f0000780c */ /* 0x040fe20003f44070 */
[----:B------:R-:W-:Y:S01]  /*2a80*/  UMOV UR9, 0xffffffff ;  /* 0xffffffff00097882 */ /* 0x000fe20000000000 */
[----:B------:R-:W-:Y:S01]  /*2a90*/  ISETP.GT.U32.AND P1, PT, R0, 0x5f, PT ;  /* 0x0000005f0000780c */ /* 0x000fe20003f24070 */
[----:B------:R-:W-:Y:S01]  /*2aa0*/  FADD.FTZ R77, R108, R77 ;  /* 0x0000004d6c4d7221 */ /* 0x000fe20000010000 */
[C---:B------:R-:W-:Y:S02]  /*2ab0*/  ISETP.GT.U32.AND P0, PT, R0.reuse, 0x7f, PT ;  /* 0x0000007f0000780c */ /* 0x040fe40003f04070 */
[----:B------:R-:W-:Y:S01]  /*2ac0*/  ISETP.GT.U32.AND P6, PT, R0, 0x9f, PT ;  /* 0x0000009f0000780c */ /* 0x000fe20003fc4070 */
[----:B------:R-:W-:-:S04]  /*2ad0*/  FADD.FTZ R76, R114, R77 ;  /* 0x0000004d724c7221 */ /* 0x000fc80000010000 */
[----:B------:R-:W-:-:S04]  /*2ae0*/  FADD.FTZ R76, R109, R76 ;  /* 0x0000004c6d4c7221 */ /* 0x000fc80000010000 */
[----:B------:R-:W-:-:S04]  /*2af0*/  FADD.FTZ R77, R113, R76 ;  /* 0x0000004c714d7221 */ /* 0x000fc80000010000 */
[----:B------:R-:W-:-:S04]  /*2b00*/  FADD.FTZ R77, R110, R77 ;  /* 0x0000004d6e4d7221 */ /* 0x000fc80000010000 */
[----:B------:R-:W-:-:S04]  /*2b10*/  FADD.FTZ R76, R112, R77 ;  /* 0x0000004d704c7221 */ /* 0x000fc80000010000 */
[----:B------:R-:W-:-:S05]  /*2b20*/  FADD.FTZ R76, R111, R76 ;  /* 0x0000004c6f4c7221 */ /* 0x000fca0000010000 */
[----:B------:R-:W-:-:S05]  /*2b30*/  FSEL R76, R76, RZ, P3 ;  /* 0x000000ff4c4c7208 */ /* 0x000fca0001800000 */
[----:B------:R-:W-:-:S04]  /*2b40*/  FADD.FTZ R77, R107, R76 ;  /* 0x0000004c6b4d7221 */ /* 0x000fc80000010000 */
[----:B------:R-:W-:-:S04]  /*2b50*/  FADD.FTZ R77, R100, R77 ;  /* 0x0000004d644d7221 */ /* 0x000fc80000010000 */
[----:B------:R-:W-:-:S04]  /*2b60*/  FADD.FTZ R78, R106, R77 ;  /* 0x0000004d6a4e7221 */ /* 0x000fc80000010000 */
[----:B------:R-:W-:-:S04]  /*2b70*/  FADD.FTZ R78, R101, R78 ;  /* 0x0000004e654e7221 */ /* 0x000fc80000010000 */
[----:B------:R-:W-:-:S04]  /*2b80*/  FADD.FTZ R77, R105, R78 ;  /* 0x0000004e694d7221 */ /* 0x000fc80000010000 */
[----:B------:R-:W-:-:S04]  /*2b90*/  FADD.FTZ R77, R102, R77 ;  /* 0x0000004d664d7221 */ /* 0x000fc80000010000 */
[----:B------:R-:W-:-:S04]  /*2ba0*/  FADD.FTZ R78, R104, R77 ;  /* 0x0000004d684e7221 */ /* 0x000fc80000010000 */
[----:B------:R-:W-:-:S04]  /*2bb0*/  @P2 FADD.FTZ R76, R103, R78 ;  /* 0x0000004e674c2221 */ /* 0x000fc80000010000 */
        /* <DEDUP_REMOVED lines=22> */
[----:B------:R-:W-:Y:S01]  /*2d20*/  FADD.FTZ R78, R130, R77 ;  /* 0x0000004d824e7221 */ /* 0x000fe20000010000 */
[----:B------:R-:W-:-:S03]  /*2d30*/  P2R R77, PR, RZ, 0x40 ;  /* 0x00000040ff4d7803 */ /* 0x000fc60000000000 */
[----:B------:R-:W-:Y:S01]  /*2d40*/  @P6 FADD.FTZ R76, R131, R78 ;  /* 0x0000004e834c6221 */ /* 0x000fe20000010000 */
[----:B------:R-:W-:-:S04]  /*2d50*/  LOP3.LUT P6, RZ, R132, 0x1f, RZ, 0xc0, !PT ;  /* 0x0000001f84ff7812 */ /* 0x000fc800078cc0ff */
[----:B------:R-:W-:Y:S01]  /*2d60*/  P2R R77, PR, RZ, 0x40 ;  /* 0x00000040ff4d7803 */ /* 0x000fe20000000000 */
[----:B------:R-:W-:Y:S08]  /*2d70*/  BRA.DIV UR9, `(.L_x_28) ;  /* 0x0000001609f47947 */ /* 0x000ff0000b800000 */
[----:B------:R-:W0:Y:S01]  /*2d80*/  SHFL.BFLY PT, R77, R76, 0x1, 0x1f ;  /* 0x0c201f004c4d7f89 */ /* 0x000e2200000e0000 */
[----:B------:R-:W1:Y:S01]  /*2d90*/  LDC R135, c[0x0][0x400] ;  /* 0x00010000ff877b82 */ /* 0x000e620000000800 */
[----:B------:R-:W-:Y:S01]  /*2da0*/  ISETP.GT.U32.AND P6, PT, R0, 0x9f, PT ;  /* 0x0000009f0000780c */ /* 0x000fe20003fc4070 */
[----:B0-----:R-:W-:-:S05]  /*2db0*/  FADD.FTZ R77, R76, R77 ;  /* 0x0000004d4c4d7221 */ /* 0x001fca0000010000 */
[----:B------:R-:W0:Y:S02]  /*2dc0*/  SHFL.BFLY PT, R78, R77, 0x2, 0x1f ;  /* 0x0c401f004d4e7f89 */ /* 0x000e2400000e0000 */
[----:B0-----:R-:W-:-:S05]  /*2dd0*/  FADD.FTZ R78, R77, R78 ;  /* 0x0000004e4d4e7221 */ /* 0x001fca0000010000 */
[----:B------:R-:W0:Y:S02]  /*2de0*/  SHFL.BFLY PT, R79, R78, 0x4, 0x1f ;  /* 0x0c801f004e4f7f89 */ /* 0x000e2400000e0000 */
[----:B0-----:R-:W-:-:S05]  /*2df0*/  FADD.FTZ R79, R78, R79 ;  /* 0x0000004f4e4f7221 */ /* 0x001fca0000010000 */
[----:B------:R-:W0:Y:S02]  /*2e00*/  SHFL.BFLY PT, R134, R79, 0x8, 0x1f ;  /* 0x0d001f004f867f89 */ /* 0x000e2400000e0000 */
[----:B0-----:R-:W-:-:S05]  /*2e10*/  FADD.FTZ R134, R79, R134 ;  /* 0x000000864f867221 */ /* 0x001fca0000010000 */
[----:B------:R-:W0:Y:S02]  /*2e20*/  SHFL.BFLY PT, R133, R134, 0x10, 0x1f ;  /* 0x0e001f0086857f89 */ /* 0x000e2400000e0000 */
[----:B0-----:R-:W-:-:S04]  /*2e30*/  FADD.FTZ R136, R134, R133 ;  /* 0x0000008586887221 */ /* 0x001fc80000010000 */
[----:B-1----:R-:W-:-:S04]  /*2e40*/  FMUL.FTZ R133, R136, R135 ;  /* 0x0000008788857220 */ /* 0x002fc80000410000 */
[--C-:B------:R-:W-:Y:S01]  /*2e50*/  FADD.FTZ R76, R115, -R133.reuse ;  /* 0x80000085734c7221 */ /* 0x100fe20000010000 */
[--C-:B------:R-:W-:Y:S01]  /*2e60*/  FADD.FTZ R77, R108, -R133.reuse ;  /* 0x800000856c4d7221 */ /* 0x100fe20000010000 */
[--C-:B------:R-:W-:Y:S01]  /*2e70*/  FADD.FTZ R137, R114, -R133.reuse ;  /* 0x8000008572897221 */ /* 0x100fe20000010000 */
[--C-:B------:R-:W-:Y:S01]  /*2e80*/  FADD.FTZ R79, R113, -R133.reuse ;  /* 0x80000085714f7221 */ /* 0x100fe20000010000 */
[----:B------:R-:W-:Y:S01]  /*2e90*/  FFMA.FTZ R76, R76, R76, RZ ;  /* 0x0000004c4c4c7223 */ /* 0x000fe200000100ff */
[--C-:B------:R-:W-:Y:S01]  /*2ea0*/  FADD.FTZ R78, R100, -R133.reuse ;  /* 0x80000085644e7221 */ /* 0x100fe20000010000 */
[--C-:B------:R-:W-:Y:S02]  /*2eb0*/  FADD.FTZ R134, R106, -R133.reuse ;  /* 0x800000856a867221 */ /* 0x100fe40000010000 */
[----:B------:R-:W-:Y:S01]  /*2ec0*/  FFMA.FTZ R76, R77, R77, R76 ;  /* 0x0000004d4d4c7223 */ /* 0x000fe2000001004c */
[----:B------:R-:W-:-:S03]  /*2ed0*/  FADD.FTZ R77, R109, -R133 ;  /* 0x800000856d4d7221 */ /* 0x000fc60000010000 */
[----:B------:R-:W-:-:S04]  /*2ee0*/  FFMA.FTZ R76, R137, R137, R76 ;  /* 0x00000089894c7223 */ /* 0x000fc8000001004c */
[----:B------:R-:W-:Y:S01]  /*2ef0*/  FFMA.FTZ R76, R77, R77, R76 ;  /* 0x0000004d4d4c7223 */ /* 0x000fe2000001004c */
[----:B------:R-:W-:-:S03]  /*2f00*/  FADD.FTZ R77, R110, -R133 ;  /* 0x800000856e4d7221 */ /* 0x000fc60000010000 */
[----:B------:R-:W-:Y:S01]  /*2f10*/  FFMA.FTZ R76, R79, R79, R76 ;  /* 0x0000004f4f4c7223 */ /* 0x000fe2000001004c */
[----:B------:R-:W-:-:S03]  /*2f20*/  FADD.FTZ R79, R112, -R133 ;  /* 0x80000085704f7221 */ /* 0x000fc60000010000 */
[----:B------:R-:W-:Y:S01]  /*2f30*/  FFMA.FTZ R76, R77, R77, R76 ;  /* 0x0000004d4d4c7223 */ /* 0x000fe2000001004c */
[----:B------:R-:W-:-:S03]  /*2f40*/  FADD.FTZ R77, R111, -R133 ;  /* 0x800000856f4d7221 */ /* 0x000fc60000010000 */
[----:B------:R-:W-:-:S04]  /*2f50*/  FFMA.FTZ R76, R79, R79, R76 ;  /* 0x0000004f4f4c7223 */ /* 0x000fc8000001004c */
[----:B------:R-:W-:Y:S01]  /*2f60*/  FFMA.FTZ R76, R77, R77, R76 ;  /* 0x0000004d4d4c7223 */ /* 0x000fe2000001004c */
[----:B------:R-:W-:-:S04]  /*2f70*/  FADD.FTZ R77, R107, -R133 ;  /* 0x800000856b4d7221 */ /* 0x000fc80000010000 */
[----:B------:R-:W-:-:S05]  /*2f80*/  FSEL R76, R76, RZ, P3 ;  /* 0x000000ff4c4c7208 */ /* 0x000fca0001800000 */
[----:B------:R-:W-:-:S04]  /*2f90*/  FFMA.FTZ R77, R77, R77, R76 ;  /* 0x0000004d4d4d7223 */ /* 0x000fc8000001004c */
[----:B------:R-:W-:Y:S01]  /*2fa0*/  FFMA.FTZ R77, R78, R78, R77 ;  /* 0x0000004e4e4d7223 */ /* 0x000fe2000001004d */
[----:B------:R-:W-:-:S03]  /*2fb0*/  FADD.FTZ R78, R101, -R133 ;  /* 0x80000085654e7221 */ /* 0x000fc60000010000 */
        /* <DEDUP_REMOVED lines=10> */
[----:B------:R-:W-:Y:S01]  /*3060*/  @P2 FFMA.FTZ R76, R78, R78, R77 ;  /* 0x0000004e4e4c2223 */ /* 0x000fe2000001004d */
[--C-:B------:R-:W-:Y:S01]  /*3070*/  FADD.FTZ R77, R99, -R133.reuse ;  /* 0x80000085634d7221 */ /* 0x100fe20000010000 */
        /* <DEDUP_REMOVED lines=44> */
[----:B------:R-:W-:-:S04]  /*3340*/  FFMA.FTZ R77, R134, R134, R77 ;  /* 0x00000086864d7223 */ /* 0x000fc8000001004d */
[----:B------:R-:W-:-:S05]  /*3350*/  @P6 FFMA.FTZ R76, R78, R78, R77 ;  /* 0x0000004e4e4c6223 */ /* 0x000fca000001004d */
[----:B------:R-:W0:Y:S02]  /*3360*/  SHFL.BFLY PT, R77, R76, 0x1, 0x1f ;  /* 0x0c201f004c4d7f89 */ /* 0x000e2400000e0000 */
[----:B0-----:R-:W-:-:S05]  /*3370*/  FADD.FTZ R77, R76, R77 ;  /* 0x0000004d4c4d7221 */ /* 0x001fca0000010000 */
[----:B------:R-:W0:Y:S02]  /*3380*/  SHFL.BFLY PT, R78, R77, 0x2, 0x1f ;  /* 0x0c401f004d4e7f89 */ /* 0x000e2400000e0000 */
[----:B0-----:R-:W-:-:S05]  /*3390*/  FADD.FTZ R78, R77, R78 ;  /* 0x0000004e4d4e7221 */ /* 0x001fca0000010000 */
[----:B------:R-:W0:Y:S02]  /*33a0*/  SHFL.BFLY PT, R79, R78, 0x4, 0x1f ;  /* 0x0c801f004e4f7f89 */ /* 0x000e2400000e0000 */
[----:B0-----:R-:W-:-:S05]  /*33b0*/  FADD.FTZ R79, R78, R79 ;  /* 0x0000004f4e4f7221 */ /* 0x001fca0000010000 */
[----:B------:R-:W0:Y:S02]  /*33c0*/  SHFL.BFLY PT, R134, R79, 0x8, 0x1f ;  /* 0x0d001f004f867f89 */ /* 0x000e2400000e0000 */
[----:B0-----:R-:W-:-:S05]  /*33d0*/  FADD.FTZ R136, R79, R134 ;  /* 0x000000864f887221 */ /* 0x001fca0000010000 */
[----:B------:R0:W1:Y:S02]  /*33e0*/  SHFL.BFLY PT, R137, R136, 0x10, 0x1f ;  /* 0x0e001f0088897f89 */ /* 0x00006400000e0000 */
.L_x_51:
[----:B------:R-:W-:Y:S01]  /*33f0*/  LOP3.LUT P1, RZ, R132, 0x1f, RZ, 0xc0, !PT ;  /* 0x0000001f84ff7812 */ /* 0x000fe2000782c0ff */
[C---:B------:R-:W-:Y:S01]  /*3400*/  FMUL.FTZ R76, R133.reuse, R133 ;  /* 0x00000085854c7220 */ /* 0x040fe20000410000 */
[----:B------:R-:W-:Y:S01]  /*3410*/  ISETP.NE.AND P0, PT, RZ, UR4, PT ;  /* 0x00000004ff007c0c */ /* 0x000fe2000bf05270 */
[----:B01----:R-:W-:Y:S01]  /*3420*/  FADD.FTZ R136, R136, R137 ;  /* 0x0000008988887221 */ /* 0x003fe20000010000 */
[----:B------:R-:W-:Y:S02]  /*3430*/  BSSY.RECONVERGENT B0, `(.L_x_29) ;  /* 0x000003d000007945 */ /* 0x000fe40003800200 */
[----:B------:R-:W-:Y:S01]  /*3440*/  FSEL R132, R76, RZ, P0 ;  /* 0x000000ff4c847208 */ /* 0x000fe20000000000 */
[----:B------:R-:W-:Y:S01]  /*3450*/  FFMA.FTZ R135, R136, R135, UR5 ;  /* 0x0000000588877e23 */ /* 0x000fe20008010087 */
[----:B------:R-:W-:-:S03]  /*3460*/  FSEL R134, R133, RZ, !P0 ;  /* 0x000000ff85867208 */ /* 0x000fc60004000000 */
[----:B------:R-:W-:Y:S02]  /*3470*/  FADD.FTZ R135, R135, R132 ;  /* 0x0000008487877221 */ /* 0x000fe40000010000 */
[----:B------:R-:W0:Y:S04]  /*3480*/  @!P1 LDC.64 R78, c[0x0][0x3c0] ;  /* 0x0000f000ff4e9b82 */ /* 0x000e280000000a00 */
[----:B------:R-:W1:Y:S04]  /*3490*/  MUFU.RSQ R135, R135 ;  /* 0x0000008700877308 */ /* 0x000e680000001400 */
[----:B------:R-:W2:Y:S01]  /*34a0*/  @!P1 LDC.64 R76, c[0x0][0x3c8] ;  /* 0x0000f200ff4c9b82 */ /* 0x000ea20000000a00 */
[----:B0-----:R-:W-:-:S05]  /*34b0*/  @!P1 IMAD.WIDE R78, R90, 0x4, R78 ;  /* 0x000000045a4e9825 */ /* 0x001fca00078e024e */
[----:B------:R0:W-:Y:S01]  /*34c0*/  @!P1 STG.E desc[UR6][R78.64], R133 ;  /* 0x000000854e009986 */ /* 0x0001e2000c101906 */
[----:B--2---:R-:W-:-:S05]  /*34d0*/  @!P1 IMAD.WIDE R76, R90, 0x4, R76 ;  /* 0x000000045a4c9825 */ /* 0x004fca00078e024c */
[----:B-1----:R0:W-:Y:S01]  /*34e0*/  @!P1 STG.E desc[UR6][R76.64], R135 ;  /* 0x000000874c009986 */ /* 0x0021e2000c101906 */
[----:B------:R-:W-:Y:S05]  /*34f0*/  @!P3 BRA `(.L_x_30) ;  /* 0x0000000000c0b947 */ /* 0x000fea0003800000 */
[--C-:B------:R-:W-:Y:S01]  /*3500*/  FADD.FTZ R132, R113, -R134.reuse ;  /* 0x8000008671847221 */ /* 0x100fe20000010000 */
[--C-:B0-----:R-:W-:Y:S01]  /*3510*/  FADD.FTZ R78, R114, -R134.reuse ;  /* 0x80000086724e7221 */ /* 0x101fe20000010000 */
[----:B------:R-:W-:Y:S01]  /*3520*/  SHF.L.U32 R133, R73, 0x10, RZ ;  /* 0x0000001049857819 */ /* 0x000fe200000006ff */
[--C-:B------:R-:W-:Y:S01]  /*3530*/  FADD.FTZ R136, R112, -R134.reuse ;  /* 0x8000008670887221 */ /* 0x100fe20000010000 */
[----:B------:R-:W-:Y:S01]  /*3540*/  SHF.L.U32 R137, R69, 0x10, RZ ;  /* 0x0000001045897819 */ /* 0x000fe200000006ff */
[C---:B------:R-:W-:Y:S01]  /*3550*/  FMUL.FTZ R132, R135.reuse, R132 ;  /* 0x0000008487847220 */ /* 0x040fe20000410000 */
[----:B------:R-:W-:Y:S01]  /*3560*/  SHF.L.U32 R139, R74, 0x10, RZ ;  /* 0x000000104a8b7819 */ /* 0x000fe200000006ff */
[C---:B------:R-:W-:Y:S01]  /*3570*/  FMUL.FTZ R78, R135.reuse, R78 ;  /* 0x0000004e874e7220 */ /* 0x040fe20000410000 */
[----:B------:R-:W-:Y:S01]  /*3580*/  SHF.L.U32 R141, R70, 0x10, RZ ;  /* 0x00000010468d7819 */ /* 0x000fe200000006ff */
[----:B------:R-:W-:Y:S01]  /*3590*/  FMUL.FTZ R138, R135, R136 ;  /* 0x00000088878a7220 */ /* 0x000fe20000410000 */
[----:B------:R-:W-:Y:S01]  /*35a0*/  SHF.L.U32 R143, R75, 0x10, RZ ;  /* 0x000000104b8f7819 */ /* 0x000fe200000006ff */
[----:B------:R-:W-:Y:S01]  /*35b0*/  FFMA.FTZ R136, R78, R133, R137 ;  /* 0x000000854e887223 */ /* 0x000fe20000010089 */
[----:B------:R-:W-:Y:S01]  /*35c0*/  SHF.L.U32 R145, R71, 0x10, RZ ;  /* 0x0000001047917819 */ /* 0x000fe200000006ff */
[----:B------:R-:W-:Y:S01]  /*35d0*/  FFMA.FTZ R141, R132, R139, R141 ;  /* 0x0000008b848d7223 */ /* 0x000fe2000001008d */
[----:B------:R-:W-:Y:S01]  /*35e0*/  FADD.FTZ R76, R115, -R134 ;  /* 0x80000086734c7221 */ /* 0x000fe20000010000 */
[----:B------:R-:W0:Y:S01]  /*35f0*/  LDC.64 R132, c[0x0][0x428] ;  /* 0x00010a00ff847b82 */ /* 0x000e220000000a00 */
[----:B------:R-:W-:Y:S01]  /*3600*/  SHF.L.U32 R79, R68, 0x10, RZ ;  /* 0x00000010444f7819 */ /* 0x000fe200000006ff */
[----:B------:R-:W-:-:S02]  /*3610*/  IMAD.U32 R77, R72, 0x10000, RZ ;  /* 0x00010000484d7824 */ /* 0x000fc400078e00ff */
[----:B------:R-:W-:Y:S01]  /*3620*/  FMUL.FTZ R76, R135, R76 ;  /* 0x0000004c874c7220 */ /* 0x000fe20000410000 */
[----:B------:R-:W-:Y:S01]  /*3630*/  FFMA.FTZ R142, R138, R143, R145 ;  /* 0x0000008f8a8e7223 */ /* 0x000fe20000010091 */
[--C-:B------:R-:W-:Y:S01]  /*3640*/  FADD.FTZ R138, R109, -R134.reuse ;  /* 0x800000866d8a7221 */ /* 0x100fe20000010000 */
[--C-:B------:R-:W-:Y:S01]  /*3650*/  FADD.FTZ R78, R108, -R134.reuse ;  /* 0x800000866c4e7221 */ /* 0x100fe20000010000 */
[--C-:B------:R-:W-:Y:S01]  /*3660*/  FADD.FTZ R140, R110, -R134.reuse ;  /* 0x800000866e8c7221 */ /* 0x100fe20000010000 */
[----:B------:R-:W-:Y:S01]  /*3670*/  FADD.FTZ R144, R111, -R134 ;  /* 0x800000866f907221 */ /* 0x000fe20000010000 */
[----:B------:R-:W-:Y:S01]  /*3680*/  FFMA.FTZ R76, R76, R77, R79 ;  /* 0x0000004d4c4c7223 */ /* 0x000fe2000001004f */
[----:B------:R-:W-:Y:S01]  /*3690*/  SHF.L.U32 R137, R87, 0x10, RZ ;  /* 0x0000001057897819 */ /* 0x000fe200000006ff */
[----:B------:R-:W-:Y:S01]  /*36a0*/  FMUL.FTZ R138, R135, R138 ;  /* 0x0000008a878a7220 */ /* 0x000fe20000410000 */
[----:B------:R-:W-:Y:S01]  /*36b0*/  SHF.L.U32 R139, R86, 0x10, RZ ;  /* 0x00000010568b7819 */ /* 0x000fe200000006ff */
[----:B------:R-:W-:Y:S01]  /*36c0*/  IMAD.U32 R147, R83, 0x10000, RZ ;  /* 0x0001000053937824 */ /* 0x000fe200078e00ff */
[----:B------:R-:W-:Y:S01]  /*36d0*/  SHF.L.U32 R77, R89, 0x10, RZ ;  /* 0x00000010594d7819 */ /* 0x000fe200000006ff */
[C---:B------:R-:W-:Y:S01]  /*36e0*/  FMUL.FTZ R144, R135.reuse, R144 ;  /* 0x0000009087907220 */ /* 0x040fe20000410000 */
[----:B------:R-:W-:Y:S01]  /*36f0*/  SHF.L.U32 R79, R88, 0x10, RZ ;  /* 0x00000010584f7819 */ /* 0x000fe200000006ff */
[----:B------:R-:W-:Y:S01]  /*3700*/  FMUL.FTZ R140, R135, R140 ;  /* 0x0000008c878c7220 */ /* 0x000fe20000410000 */
[----:B------:R-:W-:Y:S01]  /*3710*/  SHF.L.U32 R143, R85, 0x10, RZ ;  /* 0x00000010558f7819 */ /* 0x000fe200000006ff */
[----:B------:R-:W-:Y:S01]  /*3720*/  FMUL.FTZ R78, R135, R78 ;  /* 0x0000004e874e7220 */ /* 0x000fe20000410000 */
[----:B------:R-:W-:Y:S01]  /*3730*/  SHF.L.U32 R145, R84, 0x10, RZ ;  /* 0x0000001054917819 */ /* 0x000fe200000006ff */
[----:B------:R-:W-:Y:S01]  /*3740*/  FFMA.FTZ R139, R138, R137, R139 ;  /* 0x000000898a8b7223 */ /* 0x000fe2000001008b */
[----:B------:R-:W-:Y:S01]  /*3750*/  SHF.L.U32 R149, R82, 0x10, RZ ;  /* 0x0000001052957819 */ /* 0x000fe200000006ff */
[----:B------:R-:W-:Y:S01]  /*3760*/  FFMA.FTZ R137, R78, R77, R79 ;  /* 0x0000004d4e897223 */ /* 0x000fe2000001004f */
[----:B0-----:R-:W-:-:S04]  /*3770*/  IMAD.WIDE.U32 R132, R91, 0x10, R132 ;  /* 0x000000105b847825 */ /* 0x001fc800078e0084 */
[----:B------:R-:W-:Y:S01]  /*3780*/  FFMA.FTZ R140, R140, R143, R145 ;  /* 0x0000008f8c8c7223 */ /* 0x000fe20000010091 */
[----:B------:R-:W-:Y:S01]  /*3790*/  F2FP.BF16.F32.PACK_AB R77, R139, R136 ;  /* 0x000000888b4d723e */ /* 0x000fe200000010ff */
[----:B------:R-:W-:Y:S01]  /*37a0*/  FFMA.FTZ R147, R144, R147, R149 ;  /* 0x0000009390937223 */ /* 0x000fe20000010095 */
[----:B------:R-:W-:Y:S02]  /*37b0*/  F2FP.BF16.F32.PACK_AB R76, R137, R76 ;  /* 0x0000004c894c723e */ /* 0x000fe400000010ff */
[----:B------:R-:W-:Y:S02]  /*37c0*/  F2FP.BF16.F32.PACK_AB R78, R140, R141 ;  /* 0x0000008d8c4e723e */ /* 0x000fe400000010ff */
[----:B------:R-:W-:Y:S02]  /*37d0*/  F2FP.BF16.F32.PACK_AB R79, R147, R142 ;  /* 0x0000008e934f723e */ /* 0x000fe400000010ff */
[----:B------:R-:W-:-:S03]  /*37e0*/  IADD3 R91, PT, PT, R91, 0x20, RZ ;  /* 0x000000205b5b7810 */ /* 0x000fc60007ffe0ff */
[----:B------:R1:W-:Y:S04]  /*37f0*/  STG.E.128 desc[UR6][R132.64], R76 ;  /* 0x0000004c84007986 */ /* 0x0003e8000c101d06 */
.L_x_30:
[----:B------:R-:W-:Y:S05]  /*3800*/  BSYNC.RECONVERGENT B0 ;  /* 0x0000000000007941 */ /* 0x000fea0003800200 */
.L_x_29:
[----:B------:R-:W-:Y:S01]  /*3810*/  ISETP.GE.U32.AND P0, PT, R0, 0x40, PT ;  /* 0x000000400000780c */ /* 0x000fe20003f06070 */
[----:B------:R-:W-:-:S12]  /*3820*/  BSSY.RECONVERGENT B0, `(.L_x_31) ;  /* 0x0000032000007945 */ /* 0x000fd80003800200 */
[----:B------:R-:W-:Y:S05]  /*3830*/  @!P0 BRA `(.L_x_32) ;  /* 0x0000000000c08947 */ /* 0x000fea0003800000 */
[--C-:B-1----:R-:W-:Y:S01]  /*3840*/  FADD.FTZ R132, R105, -R134.reuse ;  /* 0x8000008669847221 */ /* 0x102fe20000010000 */
        /* <DEDUP_REMOVED lines=13> */
[--C-:B------:R-:W-:Y:S01]  /*3920*/  FADD.FTZ R76, R107, -R134.reuse ;  /* 0x800000866b4c7221 */ /* 0x100fe20000010000 */
[----:B------:R-:W0:Y:S01]  /*3930*/  LDC.64 R132, c[0x0][0x428] ;  /* 0x00010a00ff847b82 */ /* 0x000e220000000a00 */
[----:B------:R-:W-:Y:S01]  /*3940*/  SHF.L.U32 R77, R64, 0x10, RZ ;  /* 0x00000010404d7819 */ /* 0x000fe200000006ff */
[----:B------:R-:W-:Y:S01]  /*3950*/  FFMA.FTZ R142, R138, R143, R145 ;  /* 0x0000008f8a8e7223 */ /* 0x000fe20000010091 */
[----:B------:R-:W-:Y:S01]  /*3960*/  SHF.L.U32 R79, R60, 0x10, RZ ;  /* 0x000000103c4f7819 */ /* 0x000fe200000006ff */
[----:B------:R-:W-:Y:S01]  /*3970*/  FMUL.FTZ R76, R135, R76 ;  /* 0x0000004c874c7220 */ /* 0x000fe20000410000 */
[--C-:B------:R-:W-:Y:S01]  /*3980*/  FADD.FTZ R138, R101, -R134.reuse ;  /* 0x80000086658a7221 */ /* 0x100fe20000010000 */
[--C-:B------:R-:W-:Y:S01]  /*3990*/  FADD.FTZ R78, R100, -R134.reuse ;  /* 0x80000086644e7221 */ /* 0x100fe20000010000 */
[--C-:B------:R-:W-:Y:S01]  /*39a0*/  FADD.FTZ R140, R102, -R134.reuse ;  /* 0x80000086668c7221 */ /* 0x100fe20000010000 */
[----:B------:R-:W-:Y:S01]  /*39b0*/  FADD.FTZ R144, R103, -R134 ;  /* 0x8000008667907221 */ /* 0x000fe20000010000 */
[----:B------:R-:W-:Y:S01]  /*39c0*/  FFMA.FTZ R76, R76, R77, R79 ;  /* 0x0000004d4c4c7223 */ /* 0x000fe2000001004f */
[----:B------:R-:W-:Y:S01]  /*39d0*/  SHF.L.U32 R137, R31, 0x10, RZ ;  /* 0x000000101f897819 */ /* 0x000fe200000006ff */
[----:B------:R-:W-:Y:S01]  /*39e0*/  IMAD.U32 R139, R30, 0x10000, RZ ;  /* 0x000100001e8b7824 */ /* 0x000fe200078e00ff */
[----:B------:R-:W-:Y:S01]  /*39f0*/  SHF.L.U32 R77, R81, 0x10, RZ ;  /* 0x00000010514d7819 */ /* 0x000fe200000006ff */
[C---:B------:R-:W-:Y:S01]  /*3a00*/  FMUL.FTZ R138, R135.reuse, R138 ;  /* 0x0000008a878a7220 */ /* 0x040fe20000410000 */
[----:B------:R-:W-:Y:S01]  /*3a10*/  SHF.L.U32 R79, R80, 0x10, RZ ;  /* 0x00000010504f7819 */ /* 0x000fe200000006ff */
[----:B------:R-:W-:Y:S01]  /*3a20*/  FMUL.FTZ R144, R135, R144 ;  /* 0x0000009087907220 */ /* 0x000fe20000410000 */
        /* <DEDUP_REMOVED lines=8> */
[----:B------:R-:W-:Y:S01]  /*3ab0*/  FFMA.FTZ R137, R78, R77, R79 ;  /* 0x0000004d4e897223 */ /* 0x000fe2000001004f */
[----:B0-----:R-:W-:Y:S01]  /*3ac0*/  IMAD.WIDE.U32 R132, R91, 0x10, R132 ;  /* 0x000000105b847825 */ /* 0x001fe200078e0084 */
[----:B------:R-:W-:-:S03]  /*3ad0*/  F2FP.BF16.F32.PACK_AB R77, R139, R136 ;  /* 0x000000888b4d723e */ /* 0x000fc600000010ff */
[----:B------:R-:W-:Y:S01]  /*3ae0*/  FFMA.FTZ R147, R144, R147, R149 ;  /* 0x0000009390937223 */ /* 0x000fe20000010095 */
[----:B------:R-:W-:Y:S02]  /*3af0*/  F2FP.BF16.F32.PACK_AB R78, R140, R141 ;  /* 0x0000008d8c4e723e */ /* 0x000fe400000010ff */
[----:B------:R-:W-:Y:S02]  /*3b00*/  F2FP.BF16.F32.PACK_AB R76, R137, R76 ;  /* 0x0000004c894c723e */ /* 0x000fe400000010ff */
[----:B------:R-:W-:Y:S02]  /*3b10*/  F2FP.BF16.F32.PACK_AB R79, R147, R142 ;  /* 0x0000008e934f723e */ /* 0x000fe400000010ff */
[----:B------:R-:W-:-:S03]  /*3b20*/  IADD3 R91, PT, PT, R91, 0x20, RZ ;  /* 0x000000205b5b7810 */ /* 0x000fc60007ffe0ff */
[----:B------:R2:W-:Y:S04]  /*3b30*/  STG.E.128 desc[UR6][R132.64], R76 ;  /* 0x0000004c84007986 */ /* 0x0005e8000c101d06 */
.L_x_32:
[----:B------:R-:W-:Y:S05]  /*3b40*/  BSYNC.RECONVERGENT B0 ;  /* 0x0000000000007941 */ /* 0x000fea0003800200 */
.L_x_31:
[----:B------:R-:W-:Y:S01]  /*3b50*/  ISETP.GE.U32.AND P0, PT, R0, 0x60, PT ;  /* 0x000000600000780c */ /* 0x000fe20003f06070 */
[----:B------:R-:W-:-:S12]  /*3b60*/  BSSY.RECONVERGENT B0, `(.L_x_33) ;  /* 0x0000032000007945 */ /* 0x000fd80003800200 */
[----:B------:R-:W-:Y:S05]  /*3b70*/  @!P0 BRA `(.L_x_34) ;  /* 0x0000000000c08947 */ /* 0x000fea0003800000 */
[--C-:B-12---:R-:W-:Y:S01]  /*3b80*/  FADD.FTZ R132, R97, -R134.reuse ;  /* 0x8000008661847221 */ /* 0x106fe20000010000 */
        /* <DEDUP_REMOVED lines=47> */
.L_x_34:
[----:B------:R-:W-:Y:S05]  /*3e80*/  BSYNC.RECONVERGENT B0 ;  /* 0x0000000000007941 */ /* 0x000fea0003800200 */
.L_x_33:
[----:B------:R-:W-:Y:S01]  /*3e90*/  ISETP.GE.U32.AND P0, PT, R0, 0x80, PT ;  /* 0x000000800000780c */ /* 0x000fe20003f06070 */
[----:B------:R-:W-:-:S12]  /*3ea0*/  BSSY.RECONVERGENT B0, `(.L_x_35) ;  /* 0x0000032000007945 */ /* 0x000fd80003800200 */
[----:B------:R-:W-:Y:S05]  /*3eb0*/  @!P0 BRA `(.L_x_36) ;  /* 0x0000000000c08947 */ /* 0x000fea0003800000 */
[--C-:B-123--:R-:W-:Y:S01]  /*3ec0*/  FADD.FTZ R132, R120, -R134.reuse ;  /* 0x8000008678847221 */ /* 0x10efe20000010000 */
        /* <DEDUP_REMOVED lines=11> */
[--C-:B------:R-:W-:Y:S01]  /*3f80*/  FADD.FTZ R76, R116, -R134.reuse ;  /* 0x80000086744c7221 */ /* 0x100fe20000010000 */
[----:B------:R-:W-:Y:S01]  /*3f90*/  FFMA.FTZ R141, R132, R139, R141 ;  /* 0x0000008b848d7223 */ /* 0x000fe2000001008d */
[----:B------:R-:W-:Y:S01]  /*3fa0*/  IMAD.U32 R145, R47, 0x10000, RZ ;  /* 0x000100002f917824 */ /* 0x000fe200078e00ff */
[----:B------:R-:W0:Y:S01]  /*3fb0*/  LDC.64 R132, c[0x0][0x428] ;  /* 0x00010a00ff847b82 */ /* 0x000e220000000a00 */
[----:B------:R-:W-:Y:S01]  /*3fc0*/  SHF.L.U32 R77, R48, 0x10, RZ ;  /* 0x00000010304d7819 */ /* 0x000fe200000006ff */
[----:B------:R-:W-:Y:S01]  /*3fd0*/  FMUL.FTZ R76, R135, R76 ;  /* 0x0000004c874c7220 */ /* 0x000fe20000410000 */
[----:B------:R-:W-:Y:S01]  /*3fe0*/  SHF.L.U32 R79, R44, 0x10, RZ ;  /* 0x000000102c4f7819 */ /* 0x000fe200000006ff */
[----:B------:R-:W-:Y:S01]  /*3ff0*/  FFMA.FTZ R142, R138, R143, R145 ;  /* 0x0000008f8a8e7223 */ /* 0x000fe20000010091 */
[--C-:B------:R-:W-:Y:S01]  /*4000*/  FADD.FTZ R138, R119, -R134.reuse ;  /* 0x80000086778a7221 */ /* 0x100fe20000010000 */
[--C-:B------:R-:W-:Y:S01]  /*4010*/  FADD.FTZ R78, R117, -R134.reuse ;  /* 0x80000086754e7221 */ /* 0x100fe20000010000 */
[--C-:B------:R-:W-:Y:S01]  /*4020*/  FADD.FTZ R140, R121, -R134.reuse ;  /* 0x80000086798c7221 */ /* 0x100fe20000010000 */
[----:B------:R-:W-:Y:S01]  /*4030*/  FADD.FTZ R144, R123, -R134 ;  /* 0x800000867b907221 */ /* 0x000fe20000010000 */
[----:B------:R-:W-:Y:S01]  /*4040*/  FFMA.FTZ R76, R76, R77, R79 ;  /* 0x0000004d4c4c7223 */ /* 0x000fe2000001004f */
        /* <DEDUP_REMOVED lines=12> */
[----:B------:R-:W-:-:S02]  /*4110*/  SHF.L.U32 R147, R11, 0x10, RZ ;  /* 0x000000100b937819 */ /* 0x000fc400000006ff */
[----:B------:R-:W-:Y:S01]  /*4120*/  SHF.L.U32 R149, R10, 0x10, RZ ;  /* 0x000000100a957819 */ /* 0x000fe200000006ff */
[----:B------:R-:W-:Y:S01]  /*4130*/  FFMA.FTZ R140, R140, R143, R145 ;  /* 0x0000008f8c8c7223 */ /* 0x000fe20000010091 */
[----:B------:R-:W-:Y:S01]  /*4140*/  F2FP.BF16.F32.PACK_AB R77, R139, R136 ;  /* 0x000000888b4d723e */ /* 0x000fe200000010ff */
[----:B0-----:R-:W-:Y:S01]  /*4150*/  IMAD.WIDE.U32 R132, R91, 0x10, R132 ;  /* 0x000000105b847825 */ /* 0x001fe200078e0084 */
[----:B------:R-:W-:-:S03]  /*4160*/  F2FP.BF16.F32.PACK_AB R76, R137, R76 ;  /* 0x0000004c894c723e */ /* 0x000fc600000010ff */
[----:B------:R-:W-:Y:S01]  /*4170*/  FFMA.FTZ R147, R144, R147, R149 ;  /* 0x0000009390937223 */ /* 0x000fe20000010095 */
[----:B------:R-:W-:Y:S02]  /*4180*/  F2FP.BF16.F32.PACK_AB R78, R140, R141 ;  /* 0x0000008d8c4e723e */ /* 0x000fe400000010ff */
[----:B------:R-:W-:Y:S02]  /*4190*/  IADD3 R91, PT, PT, R91, 0x20, RZ ;  /* 0x000000205b5b7810 */ /* 0x000fe40007ffe0ff */
[----:B------:R-:W-:-:S05]  /*41a0*/  F2FP.BF16.F32.PACK_AB R79, R147, R142 ;  /* 0x0000008e934f723e */ /* 0x000fca00000010ff */
[----:B------:R4:W-:Y:S02]  /*41b0*/  STG.E.128 desc[UR6][R132.64], R76 ;  /* 0x0000004c84007986 */ /* 0x0009e4000c101d06 */
.L_x_36:
[----:B------:R-:W-:Y:S05]  /*41c0*/  BSYNC.RECONVERGENT B0 ;  /* 0x0000000000007941 */ /* 0x000fea0003800200 */
.L_x_35:
[----:B------:R-:W-:Y:S01]  /*41d0*/  ISETP.GE.U32.AND P0, PT, R0, 0xa0, PT ;  /* 0x000000a00000780c */ /* 0x000fe20003f06070 */
[----:B------:R-:W-:-:S12]  /*41e0*/  BSSY.RECONVERGENT B0, `(.L_x_37) ;  /* 0x0000031000007945 */ /* 0x000fd80003800200 */
[----:B------:R-:W-:Y:S05]  /*41f0*/  @!P0 BRA `(.L_x_38) ;  /* 0x0000000000bc8947 */ /* 0x000fea0003800000 */
[----:B01234-:R-:W0:Y:S01]  /*4200*/  LDC.64 R76, c[0x0][0x428] ;  /* 0x00010a00ff4c7b82 */ /* 0x01fe220000000a00 */
[--C-:B------:R-:W-:Y:S01]  /*4210*/  FADD.FTZ R142, R128, -R134.reuse ;  /* 0x80000086808e7221 */ /* 0x100fe20000010000 */
[--C-:B------:R-:W-:Y:S01]  /*4220*/  FADD.FTZ R78, R124, -R134.reuse ;  /* 0x800000867c4e7221 */ /* 0x100fe20000010000 */
[--C-:B------:R-:W-:Y:S01]  /*4230*/  FADD.FTZ R138, R126, -R134.reuse ;  /* 0x800000867e8a7221 */ /* 0x100fe20000010000 */
[--C-:B------:R-:W-:Y:S01]  /*4240*/  FADD.FTZ R136, R125, -R134.reuse ;  /* 0x800000867d887221 */ /* 0x100fe20000010000 */
[--C-:B------:R-:W-:Y:S01]  /*4250*/  FADD.FTZ R140, R127, -R134.reuse ;  /* 0x800000867f8c7221 */ /* 0x100fe20000010000 */
[--C-:B------:R-:W-:Y:S01]  /*4260*/  FADD.FTZ R144, R129, -R134.reuse ;  /* 0x8000008681907221 */ /* 0x100fe20000010000 */
[--C-:B------:R-:W-:Y:S01]  /*4270*/  FADD.FTZ R146, R130, -R134.reuse ;  /* 0x8000008682927221 */ /* 0x100fe20000010000 */
[----:B------:R-:W-:Y:S01]  /*4280*/  FADD.FTZ R148, R131, -R134 ;  /* 0x8000008683947221 */ /* 0x000fe20000010000 */
        /* <DEDUP_REMOVED lines=9> */
[C---:B------:R-:W-:Y:S01]  /*4320*/  FMUL.FTZ R78, R135.reuse, R136 ;  /* 0x00000088874e7220 */ /* 0x040fe20000410000 */
[C---:B------:R-:W-:Y:S01]  /*4330*/  FMUL.FTZ R140, R135.reuse, R140 ;  /* 0x0000008c878c7220 */ /* 0x040fe20000410000 */
[C---:B------:R-:W-:Y:S01]  /*4340*/  FMUL.FTZ R144, R135.reuse, R144 ;  /* 0x0000009087907220 */ /* 0x040fe20000410000 */
[C---:B------:R-:W-:Y:S01]  /*4350*/  FMUL.FTZ R146, R135.reuse, R146 ;  /* 0x0000009287927220 */ /* 0x040fe20000410000 */
[----:B------:R-:W-:Y:S01]  /*4360*/  FMUL.FTZ R148, R135, R148 ;  /* 0x0000009487947220 */ /* 0x000fe20000410000 */
[----:B------:R-:W-:Y:S01]  /*4370*/  FFMA.FTZ R141, R142, R139, R141 ;  /* 0x0000008b8e8d7223 */ /* 0x000fe2000001008d */
[----:B------:R-:W-:Y:S01]  /*4380*/  FFMA.FTZ R134, R79, R132, R134 ;  /* 0x000000844f867223 */ /* 0x000fe20000010086 */
[----:B------:R-:W-:Y:S01]  /*4390*/  FFMA.FTZ R137, R138, R133, R137 ;  /* 0x000000858a897223 */ /* 0x000fe20000010089 */
[----:B------:R-:W-:-:S02]  /*43a0*/  SHF.L.U32 R135, R7, 0x10, RZ ;  /* 0x0000001007877819 */ /* 0x000fc400000006ff */
        /* <DEDUP_REMOVED lines=8> */
[----:B------:R-:W-:Y:S01]  /*4430*/  FFMA.FTZ R146, R146, R147, R149 ;  /* 0x0000009392927223 */ /* 0x000fe20000010095 */
[----:B------:R-:W-:Y:S02]  /*4440*/  SHF.L.U32 R145, R4, 0x10, RZ ;  /* 0x0000001004917819 */ /* 0x000fe400000006ff */
[----:B------:R-:W-:Y:S01]  /*4450*/  SHF.L.U32 R133, R8, 0x10, RZ ;  /* 0x0000001008857819 */ /* 0x000fe200000006ff */
[----:B------:R-:W-:Y:S02]  /*4460*/  FFMA.FTZ R151, R148, R151, R153 ;  /* 0x0000009794977223 */ /* 0x000fe40000010099 */
[----:B------:R-:W-:Y:S02]  /*4470*/  FFMA.FTZ R144, R144, R143, R145 ;  /* 0x0000008f90907223 */ /* 0x000fe40000010091 */
[----:B------:R-:W-:Y:S01]  /*4480*/  FFMA.FTZ R135, R78, R79, R133 ;  /* 0x0000004f4e877223 */ /* 0x000fe20000010085 */
[----:B0-----:R-:W-:Y:S01]  /*4490*/  IMAD.WIDE.U32 R132, R91, 0x10, R76 ;  /* 0x000000105b847825 */ /* 0x001fe200078e004c */
[----:B------:R-:W-:-:S02]  /*44a0*/  F2FP.BF16.F32.PACK_AB R79, R151, R146 ;  /* 0x00000092974f723e */ /* 0x000fc400000010ff */
[----:B------:R-:W-:Y:S02]  /*44b0*/  F2FP.BF16.F32.PACK_AB R78, R144, R141 ;  /* 0x0000008d904e723e */ /* 0x000fe400000010ff */
[----:B------:R-:W-:Y:S02]  /*44c0*/  F2FP.BF16.F32.PACK_AB R77, R140, R137 ;  /* 0x000000898c4d723e */ /* 0x000fe400000010ff */
[----:B------:R-:W-:-:S05]  /*44d0*/  F2FP.BF16.F32.PACK_AB R76, R135, R134 ;  /* 0x00000086874c723e */ /* 0x000fca00000010ff */
[----:B------:R0:W-:Y:S02]  /*44e0*/  STG.E.128 desc[UR6][R132.64], R76 ;  /* 0x0000004c84007986 */ /* 0x0001e4000c101d06 */
.L_x_38:
[----:B------:R-:W-:Y:S05]  /*44f0*/  BSYNC.RECONVERGENT B0 ;  /* 0x0000000000007941 */ /* 0x000fea0003800200 */
.L_x_37:
[----:B01234-:R-:W0:Y:S02]  /*4500*/  LDC.64 R76, c[0x0][0x380] ;  /* 0x0000e000ff4c7b82 */ /* 0x01fe240000000a00 */
[----:B0-----:R-:W-:-:S04]  /*4510*/  LEA R90, R76, R90, 0x2 ;  /* 0x0000005a4c5a7211 */ /* 0x001fc800078e10ff */
[----:B------:R-:W-:-:S13]  /*4520*/  ISETP.GE.AND P0, PT, R90, R77, PT ;  /* 0x0000004d5a00720c */ /* 0x000fda0003f06270 */
[----:B------:R-:W-:Y:S05]  /*4530*/  @!P0 BRA `(.L_x_39) ;  /* 0xffffffc400108947 */ /* 0x000fea000383ffff */
[----:B------:R-:W-:Y:S05]  /*4540*/  EXIT ;  /* 0x000000000000794d */ /* 0x000fea0003800000 */
.L_x_28:
[----:B------:R-:W-:Y:S01]  /*4550*/  HFMA2 R140, -RZ, RZ, 0, 5.9604644775390625e-08 ;  /* 0x00000001ff8c7431 */ /* 0x000fe200000001ff */
[----:B------:R-:W-:Y:S01]  /*4560*/  BSSY B0, `(.L_x_40) ;  /* 0x0000007000007945 */ /* 0x000fe20003800000 */
[----:B------:R-:W-:Y:S01]  /*4570*/  MOV R139, R76 ;  /* 0x0000004c008b7202 */ /* 0x000fe20000000f00 */
[----:B------:R-:W-:Y:S01]  /*4580*/  IMAD.MOV.U32 R138, RZ, RZ, -0x1 ;  /* 0xffffffffff8a7424 */ /* 0x000fe200078e00ff */
[----:B------:R-:W-:-:S07]  /*4590*/  MOV R141, 0x1f ;  /* 0x0000001f008d7802 */ /* 0x000fce0000000f00 */
[----:B------:R-:W-:Y:S05]  /*45a0*/  WARPSYNC.COLLECTIVE R138, `(.L_x_41) ;  /* 0x000000008a087348 */ /* 0x000fea0003c00000 */
[----:B------:R0:W1:Y:S02]  /*45b0*/  SHFL.BFLY P6, R137, R139, R140, R141 ;  /* 0x0c00008c8b897389 */ /* 0x00006400000c008d */
[----:B01----:R-:W-:Y:S05]  /*45c0*/  ENDCOLLECTIVE ;  /* 0x000000000000791b */ /* 0x003fea0003800000 */
.L_x_41:
[----:B------:R-:W-:Y:S05]  /*45d0*/  BSYNC B0 ;  /* 0x0000000000007941 */ /* 0x000fea0003800000 */
.L_x_40:
[----:B------:R-:W-:Y:S01]  /*45e0*/  MOV R77, R137 ;  /* 0x00000089004d7202 */ /* 0x000fe20000000f00 */
[----:B------:R-:W-:Y:S01]  /*45f0*/  HFMA2 R140, -RZ, RZ, 0, 1.1920928955078125e-07 ;  /* 0x00000002ff8c7431 */ /* 0x000fe200000001ff */
[----:B------:R-:W-:Y:S01]  /*4600*/  MOV R141, 0x1f ;  /* 0x0000001f008d7802 */ /* 0x000fe20000000f00 */
[----:B------:R-:W0:Y:S01]  /*4610*/  LDC R135, c[0x0][0x400] ;  /* 0x00010000ff877b82 */ /* 0x000e220000000800 */
[----:B------:R-:W-:Y:S01]  /*4620*/  MOV R138, 0xffffffff ;  /* 0xffffffff008a7802 */ /* 0x000fe20000000f00 */
[----:B------:R-:W-:-:S05]  /*4630*/  FADD.FTZ R77, R76, R77 ;  /* 0x0000004d4c4d7221 */ /* 0x000fca0000010000 */
[----:B------:R-:W-:-:S07]  /*4640*/  MOV R139, R77 ;  /* 0x0000004d008b7202 */ /* 0x000fce0000000f00 */
[----:B0-----:R-:W-:Y:S05]  /*4650*/  WARPSYNC.COLLECTIVE R138, `(.L_x_42) ;  /* 0x000000008a087348 */ /* 0x001fea0003c00000 */
[----:B------:R1:W2:Y:S02]  /*4660*/  SHFL.BFLY P6, R137, R139, R140, R141 ;  /* 0x0c00008c8b897389 */ /* 0x0002a400000c008d */
[----:B012---:R-:W-:Y:S05]  /*4670*/  ENDCOLLECTIVE ;  /* 0x000000000000791b */ /* 0x007fea0003800000 */
.L_x_42:
[----:B------:R-:W-:Y:S01]  /*4680*/  HFMA2 R140, -RZ, RZ, 0, 2.384185791015625e-07 ;  /* 0x00000004ff8c7431 */ /* 0x000fe200000001ff */
[----:B------:R-:W-:-:S05]  /*4690*/  MOV R78, R137 ;  /* 0x00000089004e7202 */ /* 0x000fca0000000f00 */
[----:B------:R-:W-:-:S05]  /*46a0*/  FADD.FTZ R78, R77, R78 ;  /* 0x0000004e4d4e7221 */ /* 0x000fca0000010000 */
[----:B------:R-:W-:-:S07]  /*46b0*/  MOV R139, R78 ;  /* 0x0000004e008b7202 */ /* 0x000fce0000000f00 */
[----:B------:R-:W-:Y:S05]  /*46c0*/  WARPSYNC.COLLECTIVE R138, `(.L_x_43) ;  /* 0x000000008a087348 */ /* 0x000fea0003c00000 */
[----:B------:R0:W1:Y:S02]  /*46d0*/  SHFL.BFLY P6, R137, R139, R140, R141 ;  /* 0x0c00008c8b897389 */ /* 0x00006400000c008d */
[----:B01----:R-:W-:Y:S05]  /*46e0*/  ENDCOLLECTIVE ;  /* 0x000000000000791b */ /* 0x003fea0003800000 */
.L_x_43:
[----:B------:R-:W-:Y:S01]  /*46f0*/  HFMA2 R140, -RZ, RZ, 0, 4.76837158203125e-07 ;  /* 0x00000008ff8c7431 */ /* 0x000fe200000001ff */
[----:B------:R-:W-:-:S05]  /*4700*/  MOV R79, R137 ;  /* 0x00000089004f7202 */ /* 0x000fca0000000f00 */
[----:B------:R-:W-:-:S05]  /*4710*/  FADD.FTZ R79, R78, R79 ;  /* 0x0000004f4e4f7221 */ /* 0x000fca0000010000 */
[----:B------:R-:W-:-:S07]  /*4720*/  MOV R139, R79 ;  /* 0x0000004f008b7202 */ /* 0x000fce0000000f00 */
[----:B------:R-:W-:Y:S05]  /*4730*/  WARPSYNC.COLLECTIVE R138, `(.L_x_44) ;  /* 0x000000008a087348 */ /* 0x000fea0003c00000 */
[----:B------:R0:W1:Y:S02]  /*4740*/  SHFL.BFLY P6, R137, R139, R140, R141 ;  /* 0x0c00008c8b897389 */ /* 0x00006400000c008d */
[----:B01----:R-:W-:Y:S05]  /*4750*/  ENDCOLLECTIVE ;  /* 0x000000000000791b */ /* 0x003fea0003800000 */
.L_x_44:
[----:B------:R-:W-:Y:S01]  /*4760*/  HFMA2 R140, -RZ, RZ, 0, 9.5367431640625e-07 ;  /* 0x00000010ff8c7431 */ /* 0x000fe200000001ff */
[----:B------:R-:W-:-:S05]  /*4770*/  MOV R134, R137 ;  /* 0x0000008900867202 */ /* 0x000fca0000000f00 */
[----:B------:R-:W-:-:S05]  /*4780*/  FADD.FTZ R134, R79, R134 ;  /* 0x000000864f867221 */ /* 0x000fca0000010000 */
[----:B------:R-:W-:-:S07]  /*4790*/  MOV R139, R134 ;  /* 0x00000086008b7202 */ /* 0x000fce0000000f00 */
[----:B------:R-:W-:Y:S05]  /*47a0*/  WARPSYNC.COLLECTIVE R138, `(.L_x_45) ;  /* 0x000000008a087348 */ /* 0x000fea0003c00000 */
[----:B------:R0:W1:Y:S02]  /*47b0*/  SHFL.BFLY P6, R137, R139, R140, R141 ;  /* 0x0c00008c8b897389 */ /* 0x00006400000c008d */
[----:B01----:R-:W-:Y:S05]  /*47c0*/  ENDCOLLECTIVE ;  /* 0x000000000000791b */ /* 0x003fea0003800000 */
.L_x_45:
[----:B------:R-:W-:Y:S02]  /*47d0*/  HFMA2 R140, -RZ, RZ, 0, 5.9604644775390625e-08 ;  /* 0x00000001ff8c7431 */ /* 0x000fe400000001ff */
[----:B------:R-:W-:Y:S01]  /*47e0*/  IMAD.MOV.U32 R133, RZ, RZ, R137 ;  /* 0x000000ffff857224 */ /* 0x000fe200078e0089 */
[----:B------:R-:W-:-:S03]  /*47f0*/  ISETP.GT.U32.AND P6, PT, R0, 0x9f, PT ;  /* 0x0000009f0000780c */ /* 0x000fc60003fc4070 */
[----:B------:R-:W-:-:S04]  /*4800*/  FADD.FTZ R134, R134, R133 ;  /* 0x0000008586867221 */ /* 0x000fc80000010000 */
[----:B------:R-:W-:-:S04]  /*4810*/  FMUL.FTZ R133, R134, R135 ;  /* 0x0000008786857220 */ /* 0x000fc80000410000 */
[--C-:B------:R-:W-:Y:S01]  /*4820*/  FADD.FTZ R76, R115, -R133.reuse ;  /* 0x80000085734c7221 */ /* 0x100fe20000010000 */
[--C-:B------:R-:W-:Y:S01]  /*4830*/  FADD.FTZ R77, R108, -R133.reuse ;  /* 0x800000856c4d7221 */ /* 0x100fe20000010000 */
[----:B------:R-:W-:Y:S02]  /*4840*/  FADD.FTZ R78, R100, -R133 ;  /* 0x80000085644e7221 */ /* 0x000fe40000010000 */
[----:B------:R-:W-:-:S04]  /*4850*/  FFMA.FTZ R76, R76, R76, RZ ;  /* 0x0000004c4c4c7223 */ /* 0x000fc800000100ff */
[----:B------:R-:W-:Y:S01]  /*4860*/  FFMA.FTZ R76, R77, R77, R76 ;  /* 0x0000004d4d4c7223 */ /* 0x000fe2000001004c */
[----:B------:R-:W-:-:S04]  /*4870*/  FADD.FTZ R77, R114, -R133 ;  /* 0x80000085724d7221 */ /* 0x000fc80000010000 */
        /* <DEDUP_REMOVED lines=12> */
[----:B------:R-:W-:-:S05]  /*4940*/  FSEL R76, R76, RZ, P3 ;  /* 0x000000ff4c4c7208 */ /* 0x000fca0001800000 */
[----:B------:R-:W-:-:S04]  /*4950*/  FFMA.FTZ R77, R77, R77, R76 ;  /* 0x0000004d4d4d7223 */ /* 0x000fc8000001004c */
        /* <DEDUP_REMOVED lines=12> */
[----:B------:R-:W-:Y:S01]  /*4a20*/  @P2 FFMA.FTZ R76, R78, R78, R77 ;  /* 0x0000004e4e4c2223 */ /* 0x000fe2000001004d */
[--C-:B------:R-:W-:Y:S01]  /*4a30*/  FADD.FTZ R77, R99, -R133.reuse ;  /* 0x80000085634d7221 */ /* 0x100fe20000010000 */
[----:B------:R-:W-:-:S03]  /*4a40*/  FADD.FTZ R78, R92, -R133 ;  /* 0x800000855c4e7221 */ /* 0x000fc60000010000 */
        /* <DEDUP_REMOVED lines=45> */
[----:B------:R-:W-:-:S05]  /*4d20*/  @P6 FFMA.FTZ R76, R78, R78, R77 ;  /* 0x0000004e4e4c6223 */ /* 0x000fca000001004d */
[----:B------:R-:W-:-:S07]  /*4d30*/  MOV R139, R76 ;  /* 0x0000004c008b7202 */ /* 0x000fce0000000f00 */
[----:B------:R-:W-:Y:S05]  /*4d40*/  WARPSYNC.COLLECTIVE R138, `(.L_x_46) ;  /* 0x000000008a087348 */ /* 0x000fea0003c00000 */
[----:B------:R0:W1:Y:S02]  /*4d50*/  SHFL.BFLY P6, R137, R139, R140, R141 ;  /* 0x0c00008c8b897389 */ /* 0x00006400000c008d */
[----:B01----:R-:W-:Y:S05]  /*4d60*/  ENDCOLLECTIVE ;  /* 0x000000000000791b */ /* 0x003fea0003800000 */
.L_x_46:
[----:B------:R-:W-:Y:S01]  /*4d70*/  HFMA2 R140, -RZ, RZ, 0, 1.1920928955078125e-07 ;  /* 0x00000002ff8c7431 */ /* 0x000fe200000001ff */
[----:B------:R-:W-:-:S05]  /*4d80*/  MOV R77, R137 ;  /* 0x00000089004d7202 */ /* 0x000fca0000000f00 */
[----:B------:R-:W-:-:S05]  /*4d90*/  FADD.FTZ R77, R76, R77 ;  /* 0x0000004d4c4d7221 */ /* 0x000fca0000010000 */
[----:B------:R-:W-:-:S07]  /*4da0*/  MOV R139, R77 ;  /* 0x0000004d008b7202 */ /* 0x000fce0000000f00 */
[----:B------:R-:W-:Y:S05]  /*4db0*/  WARPSYNC.COLLECTIVE R138, `(.L_x_47) ;  /* 0x000000008a087348 */ /* 0x000fea0003c00000 */
[----:B------:R0:W1:Y:S02]  /*4dc0*/  SHFL.BFLY P6, R137, R139, R140, R141 ;  /* 0x0c00008c8b897389 */ /* 0x00006400000c008d */
[----:B01----:R-:W-:Y:S05]  /*4dd0*/  ENDCOLLECTIVE ;  /* 0x000000000000791b */ /* 0x003fea0003800000 */
.L_x_47:
[----:B------:R-:W-:Y:S01]  /*4de0*/  HFMA2 R140, -RZ, RZ, 0, 2.384185791015625e-07 ;  /* 0x00000004ff8c7431 */ /* 0x000fe200000001ff */
[----:B------:R-:W-:-:S05]  /*4df0*/  MOV R78, R137 ;  /* 0x00000089004e7202 */ /* 0x000fca0000000f00 */
[----:B------:R-:W-:-:S05]  /*4e00*/  FADD.FTZ R78, R77, R78 ;  /* 0x0000004e4d4e7221 */ /* 0x000fca0000010000 */
[----:B------:R-:W-:-:S07]  /*4e10*/  MOV R139, R78 ;  /* 0x0000004e008b7202 */ /* 0x000fce0000000f00 */
[----:B------:R-:W-:Y:S05]  /*4e20*/  WARPSYNC.COLLECTIVE R138, `(.L_x_48) ;  /* 0x000000008a087348 */ /* 0x000fea0003c00000 */
[----:B------:R0:W1:Y:S02]  /*4e30*/  SHFL.BFLY P6, R137, R139, R140, R141 ;  /* 0x0c00008c8b897389 */ /* 0x00006400000c008d */
[----:B01----:R-:W-:Y:S05]  /*4e40*/  ENDCOLLECTIVE ;  /* 0x000000000000791b */ /* 0x003fea0003800000 */
.L_x_48:
[----:B------:R-:W-:Y:S01]  /*4e50*/  HFMA2 R140, -RZ, RZ, 0, 4.76837158203125e-07 ;  /* 0x00000008ff8c7431 */ /* 0x000fe200000001ff */
[----:B------:R-:W-:-:S05]  /*4e60*/  MOV R79, R137 ;  /* 0x00000089004f7202 */ /* 0x000fca0000000f00 */
[----:B------:R-:W-:-:S05]  /*4e70*/  FADD.FTZ R79, R78, R79 ;  /* 0x0000004f4e4f7221 */ /* 0x000fca0000010000 */
[----:B------:R-:W-:-:S07]  /*4e80*/  MOV R139, R79 ;  /* 0x0000004f008b7202 */ /* 0x000fce0000000f00 */
[----:B------:R-:W-:Y:S05]  /*4e90*/  WARPSYNC.COLLECTIVE R138, `(.L_x_49) ;  /* 0x000000008a087348 */ /* 0x000fea0003c00000 */
[----:B------:R0:W1:Y:S02]  /*4ea0*/  SHFL.BFLY P6, R137, R139, R140, R141 ;  /* 0x0c00008c8b897389 */ /* 0x00006400000c008d */
[----:B01----:R-:W-:Y:S05]  /*4eb0*/  ENDCOLLECTIVE ;  /* 0x000000000000791b */ /* 0x003fea0003800000 */
.L_x_49:
[----:B------:R-:W-:Y:S01]  /*4ec0*/  HFMA2 R140, -RZ, RZ, 0, 9.5367431640625e-07 ;  /* 0x00000010ff8c7431 */ /* 0x000fe200000001ff */
[----:B------:R-:W-:-:S05]  /*4ed0*/  MOV R134, R137 ;  /* 0x0000008900867202 */ /* 0x000fca0000000f00 */
[----:B------:R-:W-:-:S05]  /*4ee0*/  FADD.FTZ R136, R79, R134 ;  /* 0x000000864f887221 */ /* 0x000fca0000010000 */
[----:B------:R-:W-:-:S07]  /*4ef0*/  MOV R139, R136 ;  /* 0x00000088008b7202 */ /* 0x000fce0000000f00 */
[----:B------:R-:W-:Y:S05]  /*4f00*/  WARPSYNC.COLLECTIVE R138, `(.L_x_50) ;  /* 0x000000008a087348 */ /* 0x000fea0003c00000 */
[----:B------:R0:W1:Y:S02]  /*4f10*/  SHFL.BFLY P6, R137, R139, R140, R141 ;  /* 0x0c00008c8b897389 */ /* 0x00006400000c008d */
[----:B01----:R-:W-:Y:S05]  /*4f20*/  ENDCOLLECTIVE ;  /* 0x000000000000791b */ /* 0x003fea0003800000 */
.L_x_50:
[----:B------:R-:W-:Y:S05]  /*4f30*/  BRA `(.L_x_51) ;  /* 0xffffffe4002c7947 */ /* 0x000fea000383ffff */
.L_x_52:
[----:B------:R-:W-:-:S00]  /*4f40*/  BRA `(.L_x_52) ;  /* 0xfffffffc00fc7947 */ /* 0x000fc0000383ffff */
[----:B------:R-:W-:-:S00]  /*4f50*/  NOP ;  /* 0x0000000000007918 */ /* 0x000fc00000000000 */
        /* <DEDUP_REMOVED lines=10> */
.L_x_45768:


//--------------------- .text._ZN10layer_norm13ln_fwd_kernelINS_13Kernel_traitsI13__nv_bfloat16S2_S2_S2_fjLj1280ELj1ELj4ELj1ELj16ENS_18Kernel_traits_baseILj1280ES2_S2_S2_S2_fjLj128EEEEELb0ELb0ELb0ELb1EEEvNS_9FwdParamsE --------------------------
	.section	.text._ZN10layer_norm13ln_fwd_kernelINS_13Kernel_traitsI13__nv_bfloat16S2_S2_S2_fjLj1280ELj1ELj4ELj1ELj16ENS_18Kernel_traits_baseILj1280ES2_S2_S2_S2_fjLj128EEEEELb0ELb0ELb0ELb1EEEvNS_9FwdParamsE,"ax",@progbits
	.align	128
        .global         _ZN10layer_norm13ln_fwd_kernelINS_13Kernel_traitsI13__nv_bfloat16S2_S2_S2_fjLj1280ELj1ELj4ELj1ELj16ENS_18Kernel_traits_baseILj1280ES2_S2_S2_S2_fjLj128EEEEELb0ELb0ELb0ELb1EEEvNS_9FwdParamsE
        .type           _ZN10layer_norm13ln_fwd_kernelINS_13Kernel_traitsI13__nv_bfloat16S2_S2_S2_fjLj1280ELj1ELj4ELj1ELj16ENS_18Kernel_traits_baseILj1280ES2_S2_S2_S2_fjLj128EEEEELb0ELb0ELb0ELb1EEEvNS_9FwdParamsE,@function
        .size           _ZN10layer_norm13ln_fwd_kernelINS_13Kernel_traitsI13__nv_bfloat16S2_S2_S2_fjLj1280ELj1ELj4ELj1ELj16ENS_18Kernel_traits_baseILj1280ES2_S2_S2_S2_fjLj128EEEEELb0ELb0ELb0ELb1EEEvNS_9FwdParamsE,(.L_x_45769 - _ZN10layer_norm13ln_fwd_kernelINS_13Kernel_traitsI13__nv_bfloat16S2_S2_S2_fjLj1280ELj1ELj4ELj1ELj16ENS_18Kernel_traits_baseILj1280ES2_S2_S2_S2_fjLj128EEEEELb0ELb0ELb0ELb1EEEvNS_9FwdParamsE)
        .other          _ZN10layer_norm13ln_fwd_kernelINS_13Kernel_traitsI13__nv_bfloat16S2_S2_S2_fjLj1280ELj1ELj4ELj1ELj16ENS_18Kernel_traits_baseILj1280ES2_S2_S2_S2_fjLj128EEEEELb0ELb0ELb0ELb1EEEvNS_9FwdParamsE,@"STO_CUDA_ENTRY STV_DEFAULT"
_ZN10layer_norm13ln_fwd_kernelINS_13Kernel_traitsI13__nv_bfloat16S2_S2_S2_fjLj1280ELj1ELj4ELj1ELj16ENS_18Kernel_traits_baseILj1280ES2_S2_S2_S2_fjLj128EEEEELb0ELb0ELb0ELb1EEEvNS_9FwdParamsE:
.text._ZN10layer_norm13ln_fwd_kernelINS_13Kernel_traitsI13__nv_bfloat16S2_S2_S2_fjLj1280ELj1ELj4ELj1ELj16ENS_18Kernel_traits_baseILj1280ES2_S2_S2_S2_fjLj128EEEEELb0ELb0ELb0ELb1EEEvNS_9FwdParamsE:
[----:B------:R-:W-:Y:S01]  /*0000*/  LDC R1, c[0x0][0x37c] ;  /* 0x0000df00ff017b82 */ /* 0x000fe20000000800 */
[----:B------:R-:W0:Y:S07]  /*0010*/  S2R R94, SR_TID.X ;  /* 0x00000000005e7919 */ /* 0x000e2e0000002100 */
[----:B------:R-:W1:Y:S01]  /*0020*/  LDC.64 R2, c[0x0][0x3d0] ;  /* 0x0000f400ff027b82 */ /* 0x000e620000000a00 */
[----:B------:R-:W2:Y:S01]  /*0030*/  LDCU.64 UR6, c[0x0][0x358] ;  /* 0x00006b00ff0677ac */ /* 0x000ea20008000a00 */
[----:B------:R-:W3:Y:S01]  /*0040*/  LDCU.64 UR4, c[0x0][0x438] ;  /* 0x00008700ff0477ac */ /* 0x000ee20008000a00 */
[----:B------:R-:W4:Y:S01]  /*0050*/  LDCU.64 UR8, c[0x0][0x3a0] ;  /* 0x00007400ff0877ac */ /* 0x000f220008000a00 */
[----:B0-----:R-:W-:-:S05]  /*0060*/  LOP3.LUT R19, R94, 0x1f, RZ, 0xc0, !PT ;  /* 0x0000001f5e137812 */ /* 0x001fca00078ec0ff */
[----:B-1----:R-:W-:-:S05]  /*0070*/  IMAD.WIDE.U32 R2, R19, 0x10, R2 ;  /* 0x0000001013027825 */ /* 0x002fca00078e0002 */
[----:B--2---:R-:W2:Y:S04]  /*0080*/  LDG.E.128 R4, desc[UR6][R2.64+0x400] ;  /* 0x0004000602047981 */ /* 0x004ea8000c1e1d00 */
[----:B------:R-:W2:Y:S04]  /*0090*/  LDG.E.128 R8, desc[UR6][R2.64+0x600] ;  /* 0x0006000602087981 */ /* 0x000ea8000c1e1d00 */
[----:B------:R-:W2:Y:S04]  /*00a0*/  LDG.E.128 R12, desc[UR6][R2.64+0x800] ;  /* 0x00080006020c7981 */ /* 0x000ea8000c1e1d00 */
[----:B------:R-:W2:Y:S04]  /*00b0*/  LDG.E.128 R40, desc[UR6][R2.64] ;  /* 0x0000000602287981 */ /* 0x000ea8000c1e1d00 */
[----:B------:R-:W2:Y:S01]  /*00c0*/  LDG.E.128 R44, desc[UR6][R2.64+0x200] ;  /* 0x00020006022c7981 */ /* 0x000ea2000c1e1d00 */
[----:B---3--:R-:W-:-:S04]  /*00d0*/  ISETP.NE.U32.AND P0, PT, RZ, UR4, PT ;  /* 0x00000004ff007c0c */ /* 0x008fc8000bf05070 */
[----:B------:R-:W-:Y:S01]  /*00e0*/  ISETP.NE.AND.EX P0, PT, RZ, UR5, PT, P0 ;  /* 0x00000005ff007c0c */ /* 0x000fe2000bf05300 */
[----:B------:R-:W0:Y:S01]  /*00f0*/  S2UR UR4, SR_CTAID.X ;  /* 0x00000000000479c3 */ /* 0x000e220000002500 */
[----:B------:R-:W1:Y:S11]  /*0100*/  LDCU UR5, c[0x0][0x384] ;  /* 0x00007080ff0577ac */ /* 0x000e760008000800 */
[----:B------:R-:W3:Y:S01]  /*0110*/  @P0 LDC.64 R16, c[0x0][0x438] ;  /* 0x00010e00ff100b82 */ /* 0x000ee20000000a00 */
[----:B------:R-:W-:Y:S01]  /*0120*/  SHF.R.U32.HI R94, RZ, 0x5, R94 ;  /* 0x00000005ff5e7819 */ /* 0x000fe2000001165e */
[----:B0-----:R-:W-:Y:S01]  /*0130*/  USHF.L.U32 UR4, UR4, 0x2, URZ ;  /* 0x0000000204047899 */ /* 0x001fe200080006ff */
[----:B---3--:R-:W-:-:S05]  /*0140*/  @P0 IMAD.WIDE.U32 R16, R19, 0x10, R16 ;  /* 0x0000001013100825 */ /* 0x008fca00078e0010 */
[----:B------:R-:W5:Y:S04]  /*0150*/  @P0 LDG.E.128 R20, desc[UR6][R16.64] ;  /* 0x0000000610140981 */ /* 0x000f68000c1e1d00 */
[----:B------:R-:W5:Y:S04]  /*0160*/  @P0 LDG.E.128 R24, desc[UR6][R16.64+0x200] ;  /* 0x0002000610180981 */ /* 0x000f68000c1e1d00 */
[----:B------:R-:W5:Y:S04]  /*0170*/  @P0 LDG.E.128 R28, desc[UR6][R16.64+0x400] ;  /* 0x00040006101c0981 */ /* 0x000f68000c1e1d00 */
[----:B------:R-:W5:Y:S04]  /*0180*/  @P0 LDG.E.128 R32, desc[UR6][R16.64+0x600] ;  /* 0x0006000610200981 */ /* 0x000f68000c1e1d00 */
[----:B------:R0:W5:Y:S02]  /*0190*/  @P0 LDG.E.128 R36, desc[UR6][R16.64+0x800] ;  /* 0x0008000610240981 */ /* 0x000164000c1e1d00 */
[----:B0-----:R-:W4:Y:S01]  /*01a0*/  LDC.64 R16, c[0x0][0x3e0] ;  /* 0x0000f800ff107b82 */ /* 0x001f220000000a00 */
[----:B------:R-:W-:-:S04]  /*01b0*/  LOP3.LUT R94, R94, UR4, RZ, 0xfc, !PT ;  /* 0x000000045e5e7c12 */ /* 0x000fc8000f8efcff */
[----:B-1----:R-:W-:Y:S02]  /*01c0*/  ISETP.GE.AND P2, PT, R94, UR5, PT ;  /* 0x000000055e007c0c */ /* 0x002fe4000bf46270 */
[----:B----4-:R-:W-:-:S04]  /*01d0*/  LOP3.LUT P1, RZ, R16, UR8, RZ, 0xfc, !PT ;  /* 0x0000000810ff7c12 */ /* 0x010fc8000f82fcff */
[----:B------:R-:W-:Y:S02]  /*01e0*/  LOP3.LUT P1, RZ, R17, UR9, RZ, 0xfc, P1 ;  /* 0x0000000911ff7c12 */ /* 0x000fe4000882fcff */
[----:B--2---:R-:W-:Y:S01]  /*01f0*/  @P0 MOV R0, R4 ;  /* 0x0000000400000202 */ /* 0x004fe20000000f00 */
[----:B------:R-:W-:Y:S01]  /*0200*/  @!P0 IMAD.MOV.U32 R0, RZ, RZ, R4 ;  /* 0x000000ffff008224 */ /* 0x000fe200078e0004 */
[-C--:B------:R-:W-:Y:S02]  /*0210*/  @P0 MOV R2, R5.reuse ;  /* 0x0000000500020202 */ /* 0x080fe40000000f00 */
[-C--:B------:R-:W-:Y:S02]  /*0220*/  @P0 MOV R3, R6.reuse ;  /* 0x0000000600030202 */ /* 0x080fe40000000f00 */
[----:B------:R-:W-:Y:S02]  /*0230*/  @!P0 MOV R2, R5 ;  /* 0x0000000500028202 */ /* 0x000fe40000000f00 */
[----:B------:R-:W-:-:S02]  /*0240*/  @!P0 MOV R3, R6 ;  /* 0x0000000600038202 */ /* 0x000fc40000000f00 */
[----:B------:R-:W-:Y:S02]  /*0250*/  @P0 MOV R4, R7 ;  /* 0x0000000700040202 */ /* 0x000fe40000000f00 */
[-C--:B------:R-:W-:Y:S02]  /*0260*/  @P0 MOV R5, R8.reuse ;  /* 0x0000000800050202 */ /* 0x080fe40000000f00 */
[----:B------:R-:W-:Y:S02]  /*0270*/  @P0 MOV R6, R9 ;  /* 0x0000000900060202 */ /* 0x000fe40000000f00 */
[----:B------:R-:W-:Y:S02]  /*0280*/  @!P0 MOV R4, R7 ;  /* 0x0000000700048202 */ /* 0x000fe40000000f00 */
[----:B------:R-:W-:Y:S02]  /*0290*/  @!P0 MOV R5, R8 ;  /* 0x0000000800058202 */ /* 0x000fe40000000f00 */
[----:B------:R-:W-:-:S02]  /*02a0*/  @!P0 MOV R6, R9 ;  /* 0x0000000900068202 */ /* 0x000fc40000000f00 */
[----:B------:R-:W-:Y:S02]  /*02b0*/  @P0 MOV R7, R10 ;  /* 0x0000000a00070202 */ /* 0x000fe40000000f00 */
[----:B------:R-:W-:Y:S02]  /*02c0*/  @P0 MOV R8, R11 ;  /* 0x0000000b00080202 */ /* 0x000fe40000000f00 */
[----:B------:R-:W-:Y:S02]  /*02d0*/  @P0 MOV R9, R12 ;  /* 0x0000000c00090202 */ /* 0x000fe40000000f00 */
[----:B------:R-:W-:Y:S02]  /*02e0*/  @P0 MOV R93, R40 ;  /* 0x00000028005d0202 */ /* 0x000fe40000000f00 */
[----:B------:R-:W-:Y:S02]  /*02f0*/  @P0 MOV R92, R41 ;  /* 0x00000029005c0202 */ /* 0x000fe40000000f00 */
[----:B------:R-:W-:-:S02]  /*0300*/  @P0 MOV R91, R42 ;  /* 0x0000002a005b0202 */ /* 0x000fc40000000f00 */
[----:B------:R-:W-:Y:S02]  /*0310*/  @P0 MOV R90, R43 ;  /* 0x0000002b005a0202 */ /* 0x000fe40000000f00 */
[----:B------:R-:W-:Y:S02]  /*0320*/  @P0 MOV R89, R44 ;  /* 0x0000002c00590202 */ /* 0x000fe40000000f00 */
[----:B------:R-:W-:Y:S02]  /*0330*/  @P0 MOV R88, R45 ;  /* 0x0000002d00580202 */ /* 0x000fe40000000f00 */
[----:B------:R-:W-:Y:S02]  /*0340*/  @P0 MOV R87, R46 ;  /* 0x0000002e00570202 */ /* 0x000fe40000000f00 */
[----:B------:R-:W-:Y:S02]  /*0350*/  @P0 MOV R86, R47 ;  /* 0x0000002f00560202 */ /* 0x000fe40000000f00 */
[----:B------:R-:W-:-:S02]  /*0360*/  @!P0 MOV R7, R10 ;  /* 0x0000000a00078202 */ /* 0x000fc40000000f00 */
[----:B------:R-:W-:Y:S02]  /*0370*/  @!P0 MOV R8, R11 ;  /* 0x0000000b00088202 */ /* 0x000fe40000000f00 */
[----:B------:R-:W-:Y:S02]  /*0380*/  @!P0 MOV R9, R12 ;  /* 0x0000000c00098202 */ /* 0x000fe40000000f00 */
[----:B------:R-:W-:Y:S02]  /*0390*/  @!P0 MOV R93, R40 ;  /* 0x00000028005d8202 */ /* 0x000fe40000000f00 */
[----:B------:R-:W-:Y:S02]  /*03a0*/  @!P0 MOV R92, R41 ;  /* 0x00000029005c8202 */ /* 0x000fe40000000f00 */
[----:B------:R-:W-:Y:S02]  /*03b0*/  @!P0 MOV R91, R42 ;  /* 0x0000002a005b8202 */ /* 0x000fe40000000f00 */
[----:B------:R-:W-:-:S02]  /*03c0*/  @!P0 MOV R90, R43 ;  /* 0x0000002b005a8202 */ /* 0x000fc40000000f00 */
[----:B------:R-:W-:Y:S02]  /*03d0*/  @!P0 MOV R89, R44 ;  /* 0x0000002c00598202 */ /* 0x000fe40000000f00 */
[----:B------:R-:W-:Y:S02]  /*03e0*/  @!P0 MOV R88, R45 ;  /* 0x0000002d00588202 */ /* 0x000fe40000000f00 */
[----:B------:R-:W-:Y:S02]  /*03f0*/  @!P0 MOV R87, R46 ;  /* 0x0000002e00578202 */ /* 0x000fe40000000f00 */
[----:B------:R-:W-:Y:S02]  /*0400*/  @!P0 MOV R86, R47 ;  /* 0x0000002f00568202 */ /* 0x000fe40000000f00 */
[----:B------:R-:W-:Y:S02]  /*0410*/  @P0 MOV R10, R13 ;  /* 0x0000000d000a0202 */ /* 0x000fe40000000f00 */
[----:B------:R-:W-:-:S02]  /*0420*/  @P0 MOV R11, R14 ;  /* 0x0000000e000b0202 */ /* 0x000fc40000000f00 */
[----:B------:R-:W-:Y:S01]  /*0430*/  @P0 MOV R12, R15 ;  /* 0x0000000f000c0202 */ /* 0x000fe20000000f00 */
[----:B------:R-:W-:Y:S06]  /*0440*/  @P2 EXIT ;  /* 0x000000000000294d */ /* 0x000fec0003800000 */
[----:B-----5:R-:W-:Y:S02]  /*0450*/  @!P0 CS2R R22, SRZ ;  /* 0x0000000000168805 */ /* 0x020fe4000001ff00 */
[----:B------:R-:W-:Y:S02]  /*0460*/  @!P0 CS2R R20, SRZ ;  /* 0x0000000000148805 */ /* 0x000fe4000001ff00 */
[----:B------:R-:W-:Y:S02]  /*0470*/  @!P0 CS2R R26, SRZ ;  /* 0x00000000001a8805 */ /* 0x000fe4000001ff00 */
[----:B------:R-:W-:Y:S02]  /*0480*/  @!P0 CS2R R24, SRZ ;  /* 0x0000000000188805 */ /* 0x000fe4000001ff00 */
[----:B------:R-:W-:Y:S02]  /*0490*/  @!P0 CS2R R30, SRZ ;  /* 0x00000000001e8805 */ /* 0x000fe4000001ff00 */
[----:B------:R-:W-:-:S02]  /*04a0*/  @!P0 CS2R R28, SRZ ;  /* 0x00000000001c8805 */ /* 0x000fc4000001ff00 */
[----:B------:R-:W-:Y:S02]  /*04b0*/  @!P0 CS2R R32, SRZ ;  /* 0x0000000000208805 */ /* 0x000fe4000001ff00 */
[----:B------:R-:W-:Y:S01]  /*04c0*/  ISETP.NE.U32.AND P2, PT, R16, RZ, PT ;  /* 0x000000ff1000720c */ /* 0x000fe20003f45070 */
[----:B------:R-:W-:Y:S01]  /*04d0*/  @!P0 IMAD.MOV.U32 R11, RZ, RZ, R14 ;  /* 0x000000ffff0b8224 */ /* 0x000fe200078e000e */
[----:B------:R-:W-:Y:S02]  /*04e0*/  @!P0 MOV R10, R13 ;  /* 0x0000000d000a8202 */ /* 0x000fe40000000f00 */
[----:B------:R-:W-:Y:S02]  /*04f0*/  @!P0 CS2R R34, SRZ ;  /* 0x0000000000228805 */ /* 0x000fe4000001ff00 */
[----:B------:R-:W-:Y:S02]  /*0500*/  @!P0 MOV R12, R15 ;  /* 0x0000000f000c8202 */ /* 0x000fe40000000f00 */
[----:B------:R-:W-:-:S02]  /*0510*/  @!P0 CS2R R38, SRZ ;  /* 0x0000000000268805 */ /* 0x000fc4000001ff00 */
[----:B------:R-:W-:Y:S02]  /*0520*/  ISETP.NE.AND.EX P2, PT, R17, RZ, PT, P2 ;  /* 0x000000ff1100720c */ /* 0x000fe40003f45320 */
[----:B------:R-:W-:Y:S02]  /*0530*/  @!P0 CS2R R36, SRZ ;  /* 0x0000000000248805 */ /* 0x000fe4000001ff00 */
[----:B------:R-:W-:Y:S01]  /*0540*/  PRMT R13, R6, 0x7632, R13 ;  /* 0x00007632060d7816 */ /* 0x000fe2000000000d */
[----:B------:R-:W0:Y:S01]  /*0550*/  LDCU UR4, c[0x0][0x388] ;  /* 0x00007100ff0477ac */ /* 0x000e220008000800 */
[----:B------:R-:W-:Y:S02]  /*0560*/  PRMT R14, R32, 0x7632, R14 ;  /* 0x00007632200e7816 */ /* 0x000fe4000000000e */
[----:B------:R-:W-:Y:S01]  /*0570*/  PRMT R15, R5, 0x7632, R15 ;  /* 0x00007632050f7816 */ /* 0x000fe2000000000f */
[----:B------:R-:W1:Y:S01]  /*0580*/  LDCU.U8 UR5, c[0x0][0x410] ;  /* 0x00008200ff0577ac */ /* 0x000e620008000000 */
[----:B------:R-:W-:-:S02]  /*0590*/  PRMT R16, R31, 0x7632, R16 ;  /* 0x000076321f107816 */ /* 0x000fc40000000010 */
[----:B------:R-:W-:Y:S01]  /*05a0*/  PRMT R17, R4, 0x7632, R17 ;  /* 0x0000763204117816 */ /* 0x000fe20000000011 */
[----:B------:R-:W2:Y:S01]  /*05b0*/  LDCU UR8, c[0x0][0x448] ;  /* 0x00008900ff0877ac */ /* 0x000ea20008000800 */
[----:B------:R-:W-:Y:S02]  /*05c0*/  PRMT R18, R30, 0x7632, R18 ;  /* 0x000076321e127816 */ /* 0x000fe40000000012 */
[----:B------:R-:W-:Y:S01]  /*05d0*/  PRMT R19, R3, 0x7632, R19 ;  /* 0x0000763203137816 */ /* 0x000fe20000000013 */
[----:B------:R-:W3:Y:S01]  /*05e0*/  LDCU.64 UR12, c[0x0][0x3e0] ;  /* 0x00007c00ff0c77ac */ /* 0x000ee20008000a00 */
[----:B------:R-:W-:Y:S02]  /*05f0*/  PRMT R64, R29, 0x7632, R64 ;  /* 0x000076321d407816 */ /* 0x000fe40000000040 */
[----:B------:R-:W-:Y:S01]  /*0600*/  PRMT R65, R2, 0x7632, R65 ;  /* 0x0000763202417816 */ /* 0x000fe20000000041 */
[----:B------:R-:W4:Y:S01]  /*0610*/  LDCU.64 UR10, c[0x0][0x3a0] ;  /* 0x00007400ff0a77ac */ /* 0x000f220008000a00 */
        /* <DEDUP_REMOVED lines=17> */
[----:B01234-:R-:W-:-:S07]  /*0730*/  PRMT R83, R93, 0x7632, R83 ;  /* 0x000076325d537816 */ /* 0x01ffce0000000053 */
.L_x_69:
[----:B-1----:R-:W0:Y:S01]  /*0740*/  S2R R50, SR_TID.X ;  /* 0x0000000000327919 */ /* 0x002e220000002100 */
[----:B------:R-:W1:Y:S01]  /*0750*/  @P2 LDC.64 R52, c[0x0][0x3e0] ;  /* 0x0000f800ff342b82 */ /* 0x000e620000000a00 */
[----:B------:R-:W-:-:S05]  /*0760*/  IMAD R44, R94, UR4, RZ ;  /* 0x000000045e2c7c24 */ /* 0x000fca000f8e02ff */
[----:B------:R-:W-:Y:S02]  /*0770*/  SHF.R.S32.HI R45, RZ, 0x1f, R44 ;  /* 0x0000001fff2d7819 */ /* 0x000fe4000001142c */
[----:B------:R-:W2:Y:S02]  /*0780*/  LDC.64 R120, c[0x0][0x390] ;  /* 0x0000e400ff787b82 */ /* 0x000ea40000000a00 */
[----:B------:R-:W-:Y:S01]  /*0790*/  LEA.HI R45, R45, R44, RZ, 0x3 ;  /* 0x0000002c2d2d7211 */ /* 0x000fe200078f18ff */
[----:B-1----:R-:W-:-:S06]  /*07a0*/  @P2 IMAD.WIDE R52, R94, 0x2, R52 ;  /* 0x000000025e342825 */ /* 0x002fcc00078e0234 */
[----:B------:R-:W3:Y:S01]  /*07b0*/  @P2 LDG.E.U16 R52, desc[UR6][R52.64] ;  /* 0x0000000634342981 */ /* 0x000ee2000c1e1500 */
[----:B0-----:R-:W-:-:S04]  /*07c0*/  LOP3.LUT R48, R50, 0x1f, RZ, 0xc0, !PT ;  /* 0x0000001f32307812 */ /* 0x001fc800078ec0ff */
[----:B------:R-:W-:-:S05]  /*07d0*/  LEA.HI.SX32 R48, R45, R48, 0x1d ;  /* 0x000000302d307211 */ /* 0x000fca00078feaff */
[----:B--2---:R-:W-:-:S06]  /*07e0*/  IMAD.WIDE.U32 R44, R48, 0x10, R120 ;  /* 0x00000010302c7825 */ /* 0x004fcc00078e0078 */
[----:B------:R-:W5:Y:S01]  /*07f0*/  LDG.E.128 R44, desc[UR6][R44.64] ;  /* 0x000000062c2c7981 */ /* 0x000f62000c1e1d00 */
[----:B------:R-:W-:-:S04]  /*0800*/  UISETP.NE.U32.AND UP0, UPT, UR10, URZ, UPT ;  /* 0x000000ff0a00728c */ /* 0x000fc8000bf05070 */
[----:B------:R-:W-:Y:S01]  /*0810*/  UISETP.NE.AND.EX UP0, UPT, UR11, URZ, UPT, UP0 ;  /* 0x000000ff0b00728c */ /* 0x000fe2000bf05300 */
[----:B------:R-:W-:Y:S01]  /*0820*/  HFMA2 R49, -RZ, RZ, 1.875, 0 ;  /* 0x3f800000ff317431 */ /* 0x000fe200000001ff */
[----:B---3--:R-:W-:-:S07]  /*0830*/  @P2 SHF.L.U32 R49, R52, 0x10, RZ ;  /* 0x0000001034312819 */ /* 0x008fce00000006ff */
[----:B------:R-:W-:Y:S05]  /*0840*/  BRA.U !UP0, `(.L_x_53) ;  /* 0x0000000108a07547 */ /* 0x000fea000b800000 */
[----:B------:R-:W0:Y:S02]  /*0850*/  LDC.64 R40, c[0x0][0x3a0] ;  /* 0x0000e800ff287b82 */ /* 0x000e240000000a00 */
[----:B0-----:R-:W-:-:S06]  /*0860*/  IMAD.WIDE.U32 R40, R48, 0x10, R40 ;  /* 0x0000001030287825 */ /* 0x001fcc00078e0028 */
[----:B------:R-:W2:Y:S01]  /*0870*/  LDG.E.128 R40, desc[UR6][R40.64] ;  /* 0x0000000628287981 */ /* 0x000ea2000c1e1d00 */
[C---:B-----5:R-:W-:Y:S02]  /*0880*/  SHF.L.U32 R58, R46.reuse, 0x10, RZ ;  /* 0x000000102e3a7819 */ /* 0x060fe400000006ff */
[C---:B------:R-:W-:Y:S02]  /*0890*/  PRMT R53, R45.reuse, 0x7632, R53 ;  /* 0x000076322d357816 */ /* 0x040fe40000000035 */
[----:B------:R-:W-:Y:S02]  /*08a0*/  SHF.L.U32 R54, R45, 0x10, RZ ;  /* 0x000000102d367819 */ /* 0x000fe400000006ff */
[----:B------:R-:W-:Y:S02]  /*08b0*/  PRMT R56, R46, 0x7632, R56 ;  /* 0x000076322e387816 */ /* 0x000fe40000000038 */
[----:B------:R-:W-:Y:S02]  /*08c0*/  PRMT R59, R47, 0x7632, R59 ;  /* 0x000076322f3b7816 */ /* 0x000fe4000000003b */
        /* <DEDUP_REMOVED lines=9> */
[----:B------:R-:W-:Y:S01]  /*0960*/  PRMT R61, R43, 0x7632, R61 ;  /* 0x000076322b3d7816 */ /* 0x000fe2000000003d */
[----:B------:R-:W-:Y:S01]  /*0970*/  IMAD.U32 R45, R45, 0x10000, RZ ;  /* 0x000100002d2d7824 */ /* 0x000fe200078e00ff */
[----:B------:R-:W-:Y:S02]  /*0980*/  SHF.L.U32 R47, R40, 0x10, RZ ;  /* 0x00000010282f7819 */ /* 0x000fe400000006ff */
[----:B------:R-:W-:Y:S02]  /*0990*/  SHF.L.U32 R58, R59, 0x10, RZ ;  /* 0x000000103b3a7819 */ /* 0x000fe400000006ff */
[----:B------:R-:W-:Y:S01]  /*09a0*/  SHF.L.U32 R57, R57, 0x10, RZ ;  /* 0x0000001039397819 */ /* 0x000fe200000006ff */
[-C--:B------:R-:W-:Y:S01]  /*09b0*/  FFMA.FTZ R52, R44, R49.reuse, R47 ;  /* 0x000000312c347223 */ /* 0x080fe2000001002f */
[----:B------:R-:W-:Y:S02]  /*09c0*/  SHF.L.U32 R41, R41, 0x10, RZ ;  /* 0x0000001029297819 */ /* 0x000fe400000006ff */
[----:B------:R-:W-:Y:S01]  /*09d0*/  SHF.L.U32 R43, R43, 0x10, RZ ;  /* 0x000000102b2b7819 */ /* 0x000fe200000006ff */
[-C--:B------:R-:W-:Y:S01]  /*09e0*/  FFMA.FTZ R56, R56, R49.reuse, R57 ;  /* 0x0000003138387223 */ /* 0x080fe20000010039 */
[----:B------:R-:W-:Y:S01]  /*09f0*/  SHF.L.U32 R40, R51, 0x10, RZ ;  /* 0x0000001033287819 */ /* 0x000fe200000006ff */
[-C--:B------:R-:W-:Y:S01]  /*0a00*/  FFMA.FTZ R54, R54, R49.reuse, R41 ;  /* 0x0000003136367223 */ /* 0x080fe20000010029 */
[----:B------:R-:W-:Y:S01]  /*0a10*/  SHF.L.U32 R42, R53, 0x10, RZ ;  /* 0x00000010352a7819 */ /* 0x000fe200000006ff */
[-C--:B------:R-:W-:Y:S01]  /*0a20*/  FFMA.FTZ R53, R60, R49.reuse, R43 ;  /* 0x000000313c357223 */ /* 0x080fe2000001002b */
[----:B------:R-:W-:Y:S01]  /*0a30*/  SHF.L.U32 R61, R61, 0x10, RZ ;  /* 0x000000103d3d7819 */ /* 0x000fe200000006ff */
[----:B------:R-:W-:Y:S01]  /*0a40*/  FFMA.FTZ R57, R40, R49, R45 ;  /* 0x0000003128397223 */ /* 0x000fe2000001002d */
[----:B------:R-:W-:-:S03]  /*0a50*/  SHF.L.U32 R59, R46, 0x10, RZ ;  /* 0x000000102e3b7819 */ /* 0x000fc600000006ff */
[-C--:B------:R-:W-:Y:S01]  /*0a60*/  FFMA.FTZ R58, R58, R49.reuse, R61 ;  /* 0x000000313a3a7223 */ /* 0x080fe2000001003d */
[----:B------:R-:W-:Y:S01]  /*0a70*/  F2FP.BF16.F32.PACK_AB R40, R57, R52 ;  /* 0x000000343928723e */ /* 0x000fe200000010ff */
[----:B------:R-:W-:Y:S01]  /*0a80*/  FFMA.FTZ R59, R42, R49, R59 ;  /* 0x000000312a3b7223 */ /* 0x000fe2000001003b */
[----:B------:R-:W-:Y:S02]  /*0a90*/  F2FP.BF16.F32.PACK_AB R42, R56, R55 ;  /* 0x00000037382a723e */ /* 0x000fe400000010ff */
[----:B------:R-:W-:Y:S02]  /*0aa0*/  F2FP.BF16.F32.PACK_AB R43, R58, R53 ;  /* 0x000000353a2b723e */ /* 0x000fe400000010ff */
[----:B------:R-:W-:Y:S01]  /*0ab0*/  F2FP.BF16.F32.PACK_AB R41, R59, R54 ;  /* 0x000000363b29723e */ /* 0x000fe200000010ff */
[----:B------:R-:W-:Y:S06]  /*0ac0*/  BRA `(.L_x_54) ;  /* 0x0000000000c47947 */ /* 0x000fec0003800000 */
.L_x_53:
        /* <DEDUP_REMOVED lines=9> */
[C---:B------:R-:W-:Y:S02]  /*0b60*/  PRMT R43, R47.reuse, 0x7632, R43 ;  /* 0x000076322f2b7816 */ /* 0x040fe4000000002b */
        /* <DEDUP_REMOVED lines=19> */
.L_x_55:
[C---:B-----5:R-:W-:Y:S02]  /*0ca0*/  PRMT R51, R44.reuse, 0x7632, R51 ;  /* 0x000076322c337816 */ /* 0x060fe40000000033 */
[----:B------:R-:W-:Y:S02]  /*0cb0*/  SHF.L.U32 R44, R44, 0x10, RZ ;  /* 0x000000102c2c7819 */ /* 0x000fe400000006ff */
[----:B------:R-:W-:Y:S02]  /*0cc0*/  SHF.L.U32 R56, R46, 0x10, RZ ;  /* 0x000000102e387819 */ /* 0x000fe400000006ff */
[C---:B------:R-:W-:Y:S01]  /*0cd0*/  PRMT R53, R45.reuse, 0x7632, R53 ;  /* 0x000076322d357816 */ /* 0x040fe20000000035 */
[-C--:B------:R-:W-:Y:S01]  /*0ce0*/  FMUL.FTZ R52, R44, R49.reuse ;  /* 0x000000312c347220 */ /* 0x080fe20000410000 */
[----:B------:R-:W-:Y:S01]  /*0cf0*/  SHF.L.U32 R54, R45, 0x10, RZ ;  /* 0x000000102d367819 */ /* 0x000fe200000006ff */
[----:B------:R-:W-:Y:S01]  /*0d00*/  FMUL.FTZ R55, R56, R49 ;  /* 0x0000003138377220 */ /* 0x000fe20000410000 */
[----:B------:R-:W-:-:S02]  /*0d10*/  PRMT R45, R46, 0x7632, R45 ;  /* 0x000076322e2d7816 */ /* 0x000fc4000000002d */
[C---:B------:R-:W-:Y:S01]  /*0d20*/  PRMT R57, R47.reuse, 0x7632, R57 ;  /* 0x000076322f397816 */ /* 0x040fe20000000039 */
[-C--:B------:R-:W-:Y:S01]  /*0d30*/  FMUL.FTZ R54, R54, R49.reuse ;  /* 0x0000003136367220 */ /* 0x080fe20000410000 */
[----:B------:R-:W-:Y:S02]  /*0d40*/  SHF.L.U32 R58, R47, 0x10, RZ ;  /* 0x000000102f3a7819 */ /* 0x000fe400000006ff */
[----:B------:R-:W-:Y:S02]  /*0d50*/  SHF.L.U32 R44, R51, 0x10, RZ ;  /* 0x00000010332c7819 */ /* 0x000fe400000006ff */
[----:B------:R-:W-:Y:S01]  /*0d60*/  SHF.L.U32 R46, R53, 0x10, RZ ;  /* 0x00000010352e7819 */ /* 0x000fe200000006ff */
[-C--:B------:R-:W-:Y:S01]  /*0d70*/  FMUL.FTZ R53, R58, R49.reuse ;  /* 0x000000313a357220 */ /* 0x080fe20000410000 */
[----:B------:R-:W-:Y:S02]  /*0d80*/  SHF.L.U32 R56, R45, 0x10, RZ ;  /* 0x000000102d387819 */ /* 0x000fe400000006ff */
[----:B------:R-:W-:Y:S01]  /*0d90*/  SHF.L.U32 R60, R57, 0x10, RZ ;  /* 0x00000010393c7819 */ /* 0x000fe200000006ff */
[-C--:B------:R-:W-:Y:S01]  /*0da0*/  FMUL.FTZ R57, R44, R49.reuse ;  /* 0x000000312c397220 */ /* 0x080fe20000410000 */
[-C--:B------:R-:W-:Y:S01]  /*0db0*/  FMUL.FTZ R59, R46, R49.reuse ;  /* 0x000000312e3b7220 */ /* 0x080fe20000410000 */
[----:B------:R-:W-:-:S02]  /*0dc0*/  FMUL.FTZ R56, R56, R49 ;  /* 0x0000003138387220 */ /* 0x000fc40000410000 */
[----:B------:R-:W-:-:S07]  /*0dd0*/  FMUL.FTZ R58, R60, R49 ;  /* 0x000000313c3a7220 */ /* 0x000fce0000410000 */
.L_x_54:
[----:B------:R-:W0:Y:S01]  /*0de0*/  @P1 LDC.64 R60, c[0x0][0x3a8] ;  /* 0x0000ea00ff3c1b82 */ /* 0x000e220000000a00 */
[----:B------:R-:W-:-:S05]  /*0df0*/  IADD3 R51, PT, PT, R48, 0x20, RZ ;  /* 0x0000002030337810 */ /* 0x000fca0007ffe0ff */
[----:B------:R-:W-:-:S04]  /*0e00*/  IMAD.WIDE.U32 R44, R51, 0x10, R120 ;  /* 0x00000010332c7825 */ /* 0x000fc800078e0078 */
[----:B0-----:R-:W-:-:S05]  /*0e10*/  @P1 IMAD.WIDE.U32 R60, R48, 0x10, R60 ;  /* 0x00000010303c1825 */ /* 0x001fca00078e003c */
[----:B------:R0:W-:Y:S04]  /*0e20*/  @P1 STG.E.128 desc[UR6][R60.64], R40 ;  /* 0x000000283c001986 */ /* 0x0001e8000c101d06 */
[----:B------:R-:W5:Y:S01]  /*0e30*/  LDG.E.128 R44, desc[UR6][R44.64] ;  /* 0x000000062c2c7981 */ /* 0x000f62000c1e1d00 */
[----:B------:R-:W-:Y:S05]  /*0e40*/  BRA.U !UP0, `(.L_x_56) ;  /* 0x0000000108a07547 */ /* 0x000fea000b800000 */
[----:B0-----:R-:W0:Y:S02]  /*0e50*/  LDC.64 R40, c[0x0][0x3a0] ;  /* 0x0000e800ff287b82 */ /* 0x001e240000000a00 */
        /* <DEDUP_REMOVED lines=11> */
[C---:B--2---:R-:W-:Y:S02]  /*0f10*/  PRMT R45, R40.reuse, 0x7632, R45 ;  /* 0x00007632282d7816 */ /* 0x044fe4000000002d */
[----:B------:R-:W-:Y:S02]  /*0f20*/  SHF.L.U32 R47, R40, 0x10, RZ ;  /* 0x00000010282f7819 */ /* 0x000fe400000006ff */
[C---:B------:R-:W-:Y:S02]  /*0f30*/  PRMT R40, R41.reuse, 0x7632, R40 ;  /* 0x0000763229287816 */ /* 0x040fe40000000028 */
[----:B------:R-:W-:Y:S01]  /*0f40*/  SHF.L.U32 R41, R41, 0x10, RZ ;  /* 0x0000001029297819 */ /* 0x000fe200000006ff */
[----:B------:R-:W-:Y:S01]  /*0f50*/  FFMA.FTZ R98, R44, R49, R47 ;  /* 0x000000312c627223 */ /* 0x000fe2000001002f */
[----:B------:R-:W-:-:S02]  /*0f60*/  PRMT R84, R42, 0x7632, R84 ;  /* 0x000076322a547816 */ /* 0x000fc40000000054 */
[----:B------:R-:W-:Y:S01]  /*0f70*/  PRMT R99, R43, 0x7632, R99 ;  /* 0x000076322b637816 */ /* 0x000fe20000000063 */
[-C--:B------:R-:W-:Y:S01]  /*0f80*/  FFMA.FTZ R95, R62, R49.reuse, R41 ;  /* 0x000000313e5f7223 */ /* 0x080fe20000010029 */
[----:B------:R-:W-:Y:S02]  /*0f90*/  SHF.L.U32 R85, R42, 0x10, RZ ;  /* 0x000000102a557819 */ /* 0x000fe400000006ff */
[----:B------:R-:W-:Y:S02]  /*0fa0*/  SHF.L.U32 R42, R63, 0x10, RZ ;  /* 0x000000103f2a7819 */ /* 0x000fe400000006ff */
[----:B------:R-:W-:Y:S01]  /*0fb0*/  SHF.L.U32 R43, R43, 0x10, RZ ;  /* 0x000000102b2b7819 */ /* 0x000fe200000006ff */
[-C--:B------:R-:W-:Y:S01]  /*0fc0*/  FFMA.FTZ R96, R46, R49.reuse, R85 ;  /* 0x000000312e607223 */ /* 0x080fe20000010055 */
[----:B------:R-:W-:Y:S02]  /*0fd0*/  SHF.L.U32 R62, R61, 0x10, RZ ;  /* 0x000000103d3e7819 */ /* 0x000fe400000006ff */
[----:B------:R-:W-:Y:S01]  /*0fe0*/  SHF.L.U32 R44, R97, 0x10, RZ ;  /* 0x00000010612c7819 */ /* 0x000fe200000006ff */
[----:B------:R-:W-:Y:S01]  /*0ff0*/  FFMA.FTZ R85, R100, R49, R43 ;  /* 0x0000003164557223 */ /* 0x000fe2000001002b */
[----:B------:R-:W-:-:S02]  /*1000*/  SHF.L.U32 R99, R99, 0x10, RZ ;  /* 0x0000001063637819 */ /* 0x000fc400000006ff */
[----:B------:R-:W-:Y:S02]  /*1010*/  SHF.L.U32 R63, R84, 0x10, RZ ;  /* 0x00000010543f7819 */ /* 0x000fe400000006ff */
[----:B------:R-:W-:Y:S01]  /*1020*/  SHF.L.U32 R41, R40, 0x10, RZ ;  /* 0x0000001028297819 */ /* 0x000fe200000006ff */
[-C--:B------:R-:W-:Y:S01]  /*1030*/  FFMA.FTZ R84, R44, R49.reuse, R99 ;  /* 0x000000312c547223 */ /* 0x080fe20000010063 */
[----:B------:R-:W-:Y:S01]  /*1040*/  SHF.L.U32 R45, R45, 0x10, RZ ;  /* 0x000000102d2d7819 */ /* 0x000fe200000006ff */
[-C--:B------:R-:W-:Y:S02]  /*1050*/  FFMA.FTZ R63, R42, R49.reuse, R63 ;  /* 0x000000312a3f7223 */ /* 0x080fe4000001003f */
[----:B------:R-:W-:Y:S01]  /*1060*/  FFMA.FTZ R62, R62, R49, R41 ;  /* 0x000000313e3e7223 */ /* 0x000fe20000010029 */
[----:B------:R-:W-:Y:S01]  /*1070*/  F2FP.BF16.F32.PACK_AB R43, R84, R85 ;  /* 0x00000055542b723e */ /* 0x000fe200000010ff */
[----:B------:R-:W-:Y:S01]  /*1080*/  FFMA.FTZ R61, R60, R49, R45 ;  /* 0x000000313c3d7223 */ /* 0x000fe2000001002d */
[----:B------:R-:W-:-:S02]  /*1090*/  F2FP.BF16.F32.PACK_AB R42, R63, R96 ;  /* 0x000000603f2a723e */ /* 0x000fc400000010ff */
[----:B------:R-:W-:Y:S02]  /*10a0*/  F2FP.BF16.F32.PACK_AB R41, R62, R95 ;  /* 0x0000005f3e29723e */ /* 0x000fe400000010ff */
[----:B------:R-:W-:Y:S01]  /*10b0*/  F2FP.BF16.F32.PACK_AB R40, R61, R98 ;  /* 0x000000623d28723e */ /* 0x000fe200000010ff */
[----:B------:R-:W-:Y:S06]  /*10c0*/  BRA `(.L_x_57) ;  /* 0x0000000000c07947 */ /* 0x000fec0003800000 */
.L_x_56:
[----:B------:R-:W-:-:S04]  /*10d0*/  UISETP.NE.U32.AND UP1, UPT, UR12, URZ, UPT ;  /* 0x000000ff0c00728c */ /* 0x000fc8000bf25070 */
[----:B------:R-:W-:-:S09]  /*10e0*/  UISETP.NE.AND.EX UP1, UPT, UR13, URZ, UPT, UP1 ;  /* 0x000000ff0d00728c */ /* 0x000fd2000bf25310 */
[----:B------:R-:W-:Y:S05]  /*10f0*/  BRA.U UP1, `(.L_x_58) ;  /* 0x0000000101547547 */ /* 0x000fea000b800000 */
[C---:B0----5:R-:W-:Y:S02]  /*1100*/  PRMT R61, R45.reuse, 0x7632, R61 ;  /* 0x000076322d3d7816 */ /* 0x061fe4000000003d */
[----:B------:R-:W-:Y:S02]  /*1110*/  SHF.L.U32 R62, R45, 0x10, RZ ;  /* 0x000000102d3e7819 */ /* 0x000fe400000006ff */
[----:B------:R-:W-:Y:S02]  /*1120*/  PRMT R60, R44, 0x7632, R60 ;  /* 0x000076322c3c7816 */ /* 0x000fe4000000003c */
[----:B------:R-:W-:Y:S01]  /*1130*/  PRMT R45, R46, 0x7632, R45 ;  /* 0x000076322e2d7816 */ /* 0x000fe2000000002d */
[----:B------:R-:W-:Y:S01]  /*1140*/  FMUL.FTZ R95, R62, R49 ;  /* 0x000000313e5f7220 */ /* 0x000fe20000410000 */
[----:B------:R-:W-:Y:S01]  /*1150*/  SHF.L.U32 R44, R44, 0x10, RZ ;  /* 0x000000102c2c7819 */ /* 0x000fe200000006ff */
[----:B------:R-:W-:Y:S01]  /*1160*/  IMAD.U32 R60, R60, 0x10000, RZ ;  /* 0x000100003c3c7824 */ /* 0x000fe200078e00ff */
[----:B------:R-:W-:-:S02]  /*1170*/  SHF.L.U32 R46, R46, 0x10, RZ ;  /* 0x000000102e2e7819 */ /* 0x000fc400000006ff */
[C---:B------:R-:W-:Y:S01]  /*1180*/  PRMT R63, R47.reuse, 0x7632, R63 ;  /* 0x000076322f3f7816 */ /* 0x040fe2000000003f */
        /* <DEDUP_REMOVED lines=12> */
.L_x_58:
[C---:B0----5:R-:W-:Y:S02]  /*1250*/  SHF.L.U32 R42, R45.reuse, 0x10, RZ ;  /* 0x000000102d2a7819 */ /* 0x061fe400000006ff */
[----:B------:R-:W-:Y:S02]  /*1260*/  PRMT R41, R45, 0x7632, R41 ;  /* 0x000076322d297816 */ /* 0x000fe40000000029 */
[----:B------:R-:W-:Y:S01]  /*1270*/  PRMT R40, R44, 0x7632, R40 ;  /* 0x000076322c287816 */ /* 0x000fe20000000028 */
[----:B------:R-:W-:Y:S01]  /*1280*/  FMUL.FTZ R95, R42, R49 ;  /* 0x000000312a5f7220 */ /* 0x000fe20000410000 */
[----:B------:R-:W-:Y:S02]  /*1290*/  PRMT R43, R46, 0x7632, R43 ;  /* 0x000076322e2b7816 */ /* 0x000fe4000000002b */
        /* <DEDUP_REMOVED lines=13> */
[-C--:B------:R-:W-:Y:S01]  /*1370*/  FMUL.FTZ R63, R42, R49.reuse ;  /* 0x000000312a3f7220 */ /* 0x080fe20000410000 */
[----:B------:R-:W-:Y:S01]  /*1380*/  F2FP.BF16.F32.PACK_AB R40, R61, R98 ;  /* 0x000000623d28723e */ /* 0x000fe200000010ff */
[----:B------:R-:W-:Y:S01]  /*1390*/  FMUL.FTZ R62, R62, R49 ;  /* 0x000000313e3e7220 */ /* 0x000fe20000410000 */
[----:B------:R-:W-:Y:S02]  /*13a0*/  F2FP.BF16.F32.PACK_AB R43, R84, R85 ;  /* 0x00000055542b723e */ /* 0x000fe400000010ff */
[----:B------:R-:W-:Y:S02]  /*13b0*/  F2FP.BF16.F32.PACK_AB R42, R63, R96 ;  /* 0x000000603f2a723e */ /* 0x000fe400000010ff */
[----:B------:R-:W-:-:S07]  /*13c0*/  F2FP.BF16.F32.PACK_AB R41, R62, R95 ;  /* 0x0000005f3e29723e */ /* 0x000fce00000010ff */
.L_x_57:
        /* <DEDUP_REMOVED lines=10> */
[----:B-----5:R-:W-:Y:S02]  /*1470*/  PRMT R97, R44, 0x7632, R97 ;  /* 0x000076322c617816 */ /* 0x020fe40000000061 */
[C---:B------:R-:W-:Y:S02]  /*1480*/  PRMT R101, R46.reuse, 0x7632, R101 ;  /* 0x000076322e657816 */ /* 0x040fe40000000065 */
[----:B------:R-:W-:Y:S02]  /*1490*/  SHF.L.U32 R108, R46, 0x10, RZ ;  /* 0x000000102e6c7819 */ /* 0x000fe400000006ff */
[C---:B------:R-:W-:Y:S02]  /*14a0*/  PRMT R105, R47.reuse, 0x7632, R105 ;  /* 0x000076322f697816 */ /* 0x040fe40000000069 */
[----:B------:R-:W-:Y:S02]  /*14b0*/  SHF.L.U32 R106, R47, 0x10, RZ ;  /* 0x000000102f6a7819 */ /* 0x000fe400000006ff */
[----:B------:R-:W-:-:S02]  /*14c0*/  SHF.L.U32 R44, R44, 0x10, RZ ;  /* 0x000000102c2c7819 */ /* 0x000fc400000006ff */
[C---:B------:R-:W-:Y:S02]  /*14d0*/  SHF.L.U32 R100, R45.reuse, 0x10, RZ ;  /* 0x000000102d647819 */ /* 0x040fe400000006ff */
[----:B------:R-:W-:-:S04]  /*14e0*/  PRMT R99, R45, 0x7632, R99 ;  /* 0x000076322d637816 */ /* 0x000fc80000000063 */
        /* <DEDUP_REMOVED lines=13> */
[----:B------:R-:W-:Y:S02]  /*15c0*/  SHF.L.U32 R40, R97, 0x10, RZ ;  /* 0x0000001061287819 */ /* 0x000fe400000006ff */
[----:B------:R-:W-:Y:S02]  /*15d0*/  SHF.L.U32 R42, R101, 0x10, RZ ;  /* 0x00000010652a7819 */ /* 0x000fe400000006ff */
[----:B------:R-:W-:Y:S01]  /*15e0*/  SHF.L.U32 R47, R107, 0x10, RZ ;  /* 0x000000106b2f7819 */ /* 0x000fe200000006ff */
[----:B------:R-:W-:Y:S01]  /*15f0*/  FFMA.FTZ R107, R106, R49, R43 ;  /* 0x000000316a6b7223 */ /* 0x000fe2000001002b */
[----:B------:R-:W-:-:S02]  /*1600*/  SHF.L.U32 R105, R102, 0x10, RZ ;  /* 0x0000001066697819 */ /* 0x000fc400000006ff */
[----:B------:R-:W-:Y:S01]  /*1610*/  SHF.L.U32 R41, R46, 0x10, RZ ;  /* 0x000000102e297819 */ /* 0x000fe200000006ff */
[-C--:B------:R-:W-:Y:S01]  /*1620*/  FFMA.FTZ R106, R44, R49.reuse, R47 ;  /* 0x000000312c6a7223 */ /* 0x080fe2000001002f */
[----:B------:R-:W-:Y:S01]  /*1630*/  SHF.L.U32 R45, R45, 0x10, RZ ;  /* 0x000000102d2d7819 */ /* 0x000fe200000006ff */
[-C--:B------:R-:W-:Y:S02]  /*1640*/  FFMA.FTZ R105, R42, R49.reuse, R105 ;  /* 0x000000312a697223 */ /* 0x080fe40000010069 */
[----:B------:R-:W-:Y:S01]  /*1650*/  FFMA.FTZ R104, R104, R49, R41 ;  /* 0x0000003168687223 */ /* 0x000fe20000010029 */
[----:B------:R-:W-:Y:S01]  /*1660*/  F2FP.BF16.F32.PACK_AB R43, R106, R107 ;  /* 0x0000006b6a2b723e */ /* 0x000fe200000010ff */
[----:B------:R-:W-:Y:S01]  /*1670*/  FFMA.FTZ R103, R40, R49, R45 ;  /* 0x0000003128677223 */ /* 0x000fe2000001002d */
[----:B------:R-:W-:Y:S02]  /*1680*/  F2FP.BF16.F32.PACK_AB R42, R105, R108 ;  /* 0x0000006c692a723e */ /* 0x000fe400000010ff */
[----:B------:R-:W-:-:S02]  /*1690*/  F2FP.BF16.F32.PACK_AB R41, R104, R109 ;  /* 0x0000006d6829723e */ /* 0x000fc400000010ff */
[----:B------:R-:W-:Y:S01]  /*16a0*/  F2FP.BF16.F32.PACK_AB R40, R103, R110 ;  /* 0x0000006e6728723e */ /* 0x000fe200000010ff */
[----:B------:R-:W-:Y:S06]  /*16b0*/  BRA `(.L_x_60) ;  /* 0x0000000000c07947 */ /* 0x000fec0003800000 */
.L_x_59:
[----:B------:R-:W-:-:S04]  /*16c0*/  UISETP.NE.U32.AND UP1, UPT, UR12, URZ, UPT ;  /* 0x000000ff0c00728c */ /* 0x000fc8000bf25070 */
[----:B------:R-:W-:-:S09]  /*16d0*/  UISETP.NE.AND.EX UP1, UPT, UR13, URZ, UPT, UP1 ;  /* 0x000000ff0d00728c */ /* 0x000fd2000bf25310 */
[----:B------:R-:W-:Y:S05]  /*16e0*/  BRA.U UP1, `(.L_x_61) ;  /* 0x0000000101547547 */ /* 0x000fea000b800000 */
[C---:B-----5:R-:W-:Y:S02]  /*16f0*/  PRMT R99, R45.reuse, 0x7632, R99 ;  /* 0x000076322d637816 */ /* 0x060fe40000000063 */
[----:B0-----:R-:W-:Y:S02]  /*1700*/  SHF.L.U32 R100, R45, 0x10, RZ ;  /* 0x000000102d647819 */ /* 0x001fe400000006ff */
        /* <DEDUP_REMOVED lines=19> */
.L_x_61:
[C---:B0----5:R-:W-:Y:S01]  /*1840*/  PRMT R41, R45.reuse, 0x7632, R41 ;  /* 0x000076322d297816 */ /* 0x061fe20000000029 */
[----:B------:R-:W-:Y:S01]  /*1850*/  IMAD.U32 R42, R45, 0x10000, RZ ;  /* 0x000100002d2a7824 */ /* 0x000fe200078e00ff */
[----:B------:R-:W-:Y:S02]  /*1860*/  PRMT R40, R44, 0x7632, R40 ;  /* 0x000076322c287816 */ /* 0x000fe40000000028 */
[----:B------:R-:W-:Y:S01]  /*1870*/  PRMT R43, R46, 0x7632, R43 ;  /* 0x000076322e2b7816 */ /* 0x000fe2000000002b */
[----:B------:R-:W-:Y:S01]  /*1880*/  FMUL.FTZ R109, R42, R49 ;  /* 0x000000312a6d7220 */ /* 0x000fe20000410000 */
[----:B------:R-:W-:Y:S02]  /*1890*/  PRMT R45, R47, 0x7632, R45 ;  /* 0x000076322f2d7816 */ /* 0x000fe4000000002d */
[----:B------:R-:W-:Y:S02]  /*18a0*/  SHF.L.U32 R44, R44, 0x10, RZ ;  /* 0x000000102c2c7819 */ /* 0x000fe400000006ff */
[----:B------:R-:W-:-:S02]  /*18b0*/  SHF.L.U32 R46, R46, 0x10, RZ ;  /* 0x000000102e2e7819 */ /* 0x000fc400000006ff */
        /* <DEDUP_REMOVED lines=10> */
[-C--:B------:R-:W-:Y:S01]  /*1960*/  FMUL.FTZ R105, R42, R49.reuse ;  /* 0x000000312a697220 */ /* 0x080fe20000410000 */
[----:B------:R-:W-:Y:S01]  /*1970*/  F2FP.BF16.F32.PACK_AB R40, R103, R110 ;  /* 0x0000006e6728723e */ /* 0x000fe200000010ff */
[----:B------:R-:W-:Y:S01]  /*1980*/  FMUL.FTZ R104, R104, R49 ;  /* 0x0000003168687220 */ /* 0x000fe20000410000 */
[----:B------:R-:W-:-:S02]  /*1990*/  F2FP.BF16.F32.PACK_AB R43, R106, R107 ;  /* 0x0000006b6a2b723e */ /* 0x000fc400000010ff */
[----:B------:R-:W-:Y:S02]  /*19a0*/  F2FP.BF16.F32.PACK_AB R42, R105, R108 ;  /* 0x0000006c692a723e */ /* 0x000fe400000010ff */
[----:B------:R-:W-:-:S07]  /*19b0*/  F2FP.BF16.F32.PACK_AB R41, R104, R109 ;  /* 0x0000006d6829723e */ /* 0x000fce00000010ff */
.L_x_60:
        /* <DEDUP_REMOVED lines=10> */
[----:B-----5:R-:W-:Y:S02]  /*1a60*/  SHF.L.U32 R102, R44, 0x10, RZ ;  /* 0x000000102c667819 */ /* 0x020fe400000006ff */
[----:B------:R-:W-:Y:S02]  /*1a70*/  SHF.L.U32 R112, R45, 0x10, RZ ;  /* 0x000000102d707819 */ /* 0x000fe400000006ff */
[C---:B------:R-:W-:Y:S02]  /*1a80*/  PRMT R99, R47.reuse, 0x7632, R99 ;  /* 0x000076322f637816 */ /* 0x040fe40000000063 */
[----:B------:R-:W-:Y:S02]  /*1a90*/  SHF.L.U32 R114, R46, 0x10, RZ ;  /* 0x000000102e727819 */ /* 0x000fe400000006ff */
[----:B------:R-:W-:Y:S01]  /*1aa0*/  SHF.L.U32 R118, R47, 0x10, RZ ;  /* 0x000000102f767819 */ /* 0x000fe200000006ff */
[----:B------:R-:W-:Y:S01]  /*1ab0*/  IMAD.U32 R116, R99, 0x10000, RZ ;  /* 0x0001000063747824 */ /* 0x000fe200078e00ff */
[----:B------:R-:W-:-:S02]  /*1ac0*/  PRMT R44, R44, 0x7632, R44 ;  /* 0x000076322c2c7816 */ /* 0x000fc4000000002c */
[----:B------:R-:W-:Y:S02]  /*1ad0*/  PRMT R45, R45, 0x7632, R45 ;  /* 0x000076322d2d7816 */ /* 0x000fe4000000002d */
[----:B------:R-:W-:Y:S02]  /*1ae0*/  PRMT R46, R46, 0x7632, R46 ;  /* 0x000076322e2e7816 */ /* 0x000fe4000000002e */
[----:B------:R-:W-:Y:S02]  /*1af0*/  SHF.L.U32 R44, R44, 0x10, RZ ;  /* 0x000000102c2c7819 */ /* 0x000fe400000006ff */
[----:B------:R-:W-:Y:S02]  /*1b00*/  SHF.L.U32 R46, R46, 0x10, RZ ;  /* 0x000000102e2e7819 */ /* 0x000fe400000006ff */
[----:B--2---:R-:W-:Y:S02]  /*1b10*/  SHF.L.U32 R97, R40, 0x10, RZ ;  /* 0x0000001028617819 */ /* 0x004fe400000006ff */
[----:B------:R-:W-:-:S02]  /*1b20*/  SHF.L.U32 R111, R41, 0x10, RZ ;  /* 0x00000010296f7819 */ /* 0x000fc400000006ff */
[----:B------:R-:W-:Y:S01]  /*1b30*/  PRMT R40, R40, 0x7632, R40 ;  /* 0x0000763228287816 */ /* 0x000fe20000000028 */
[-C--:B------:R-:W-:Y:S01]  /*1b40*/  FFMA.FTZ R102, R102, R49.reuse, R97 ;  /* 0x0000003166667223 */ /* 0x080fe20000010061 */
[----:B------:R-:W-:Y:S01]  /*1b50*/  SHF.L.U32 R97, R42, 0x10, RZ ;  /* 0x000000102a617819 */ /* 0x000fe200000006ff */
[-C--:B------:R-:W-:Y:S01]  /*1b60*/  FFMA.FTZ R111, R112, R49.reuse, R111 ;  /* 0x00000031706f7223 */ /* 0x080fe2000001006f */
[----:B------:R-:W-:Y:S02]  /*1b70*/  PRMT R41, R41, 0x7632, R41 ;  /* 0x0000763229297816 */ /* 0x000fe40000000029 */
[----:B------:R-:W-:Y:S01]  /*1b80*/  PRMT R42, R42, 0x7632, R42 ;  /* 0x000076322a2a7816 */ /* 0x000fe2000000002a */
[----:B------:R-:W-:Y:S01]  /*1b90*/  FFMA.FTZ R114, R114, R49, R97 ;  /* 0x0000003172727223 */ /* 0x000fe20000010061 */
[C---:B------:R-:W-:Y:S02]  /*1ba0*/  PRMT R47, R43.reuse, 0x7632, R47 ;  /* 0x000076322b2f7816 */ /* 0x040fe4000000002f */
[----:B------:R-:W-:-:S02]  /*1bb0*/  SHF.L.U32 R43, R43, 0x10, RZ ;  /* 0x000000102b2b7819 */ /* 0x000fc400000006ff */
[----:B------:R-:W-:Y:S02]  /*1bc0*/  SHF.L.U32 R112, R45, 0x10, RZ ;  /* 0x000000102d707819 */ /* 0x000fe400000006ff */
        /* <DEDUP_REMOVED lines=14> */
.L_x_62:
        /* <DEDUP_REMOVED lines=24> */
.L_x_64:
[C---:B0----5:R-:W-:Y:S02]  /*1e30*/  PRMT R40, R44.reuse, 0x7632, R40 ;  /* 0x000076322c287816 */ /* 0x061fe40000000028 */
[----:B------:R-:W-:Y:S02]  /*1e40*/  SHF.L.U32 R44, R44, 0x10, RZ ;  /* 0x000000102c2c7819 */ /* 0x000fe400000006ff */
[C---:B------:R-:W-:Y:S02]  /*1e50*/  PRMT R41, R45.reuse, 0x7632, R41 ;  /* 0x000076322d297816 */ /* 0x040fe40000000029 */
[----:B------:R-:W-:Y:S01]  /*1e60*/  SHF.L.U32 R42, R45, 0x10, RZ ;  /* 0x000000102d2a7819 */ /* 0x000fe200000006ff */
[-C--:B------:R-:W-:Y:S01]  /*1e70*/  FMUL.FTZ R102, R44, R49.reuse ;  /* 0x000000312c667220 */ /* 0x080fe20000410000 */
[----:B------:R-:W-:Y:S02]  /*1e80*/  PRMT R43, R46, 0x7632, R43 ;  /* 0x000076322e2b7816 */ /* 0x000fe4000000002b */
[----:B------:R-:W-:Y:S01]  /*1e90*/  PRMT R45, R47, 0x7632, R45 ;  /* 0x000076322f2d7816 */ /* 0x000fe2000000002d */
[----:B------:R-:W-:Y:S01]  /*1ea0*/  FMUL.FTZ R111, R42, R49 ;  /* 0x000000312a6f7220 */ /* 0x000fe20000410000 */
[----:B------:R-:W-:Y:S01]  /*1eb0*/  SHF.L.U32 R46, R46, 0x10, RZ ;  /* 0x000000102e2e7819 */ /* 0x000fe200000006ff */
[----:B------:R-:W-:Y:S01]  /*1ec0*/  IMAD.U32 R42, R43, 0x10000, RZ ;  /* 0x000100002b2a7824 */ /* 0x000fe200078e00ff */
[----:B------:R-:W-:-:S02]  /*1ed0*/  SHF.L.U32 R118, R47, 0x10, RZ ;  /* 0x000000102f767819 */ /* 0x000fc400000006ff */
        /* <DEDUP_REMOVED lines=9> */
[----:B------:R-:W-:-:S02]  /*1f70*/  F2FP.BF16.F32.PACK_AB R42, R99, R114 ;  /* 0x00000072632a723e */ /* 0x000fc400000010ff */
[----:B------:R-:W-:Y:S02]  /*1f80*/  F2FP.BF16.F32.PACK_AB R43, R97, R118 ;  /* 0x00000076612b723e */ /* 0x000fe400000010ff */
[----:B------:R-:W-:Y:S02]  /*1f90*/  F2FP.BF16.F32.PACK_AB R41, R112, R111 ;  /* 0x0000006f7029723e */ /* 0x000fe400000010ff */
[----:B------:R-:W-:-:S07]  /*1fa0*/  F2FP.BF16.F32.PACK_AB R40, R117, R102 ;  /* 0x000000667528723e */ /* 0x000fce00000010ff */
.L_x_63:
[----:B------:R-:W0:Y:S01]  /*1fb0*/  @P1 LDC.64 R44, c[0x0][0x3a8] ;  /* 0x0000ea00ff2c1b82 */ /* 0x000e220000000a00 */
[----:B------:R-:W-:Y:S01]  /*1fc0*/  IADD3 R116, PT, PT, R48, 0x80, RZ ;  /* 0x0000008030747810 */ /* 0x000fe20007ffe0ff */
[----:B0-----:R-:W-:-:S04]  /*1fd0*/  @P1 IMAD.WIDE.U32 R122, R100, 0x10, R44 ;  /* 0x00000010647a1825 */ /* 0x001fc800078e002c */
[----:B------:R-:W-:Y:S01]  /*1fe0*/  IMAD.WIDE.U32 R44, R116, 0x10, R120 ;  /* 0x00000010742c7825 */ /* 0x000fe200078e0078 */
[----:B------:R0:W-:Y:S05]  /*1ff0*/  @P1 STG.E.128 desc[UR6][R122.64], R40 ;  /* 0x000000287a001986 */ /* 0x0001ea000c101d06 */
[----:B------:R-:W5:Y:S01]  /*2000*/  LDG.E.128 R44, desc[UR6][R44.64] ;  /* 0x000000062c2c7981 */ /* 0x000f62000c1e1d00 */
[----:B------:R-:W-:Y:S05]  /*2010*/  BRA.U !UP0, `(.L_x_65) ;  /* 0x0000000108a07547 */ /* 0x000fea000b800000 */
[----:B0-----:R-:W0:Y:S02]  /*2020*/  LDC.64 R40, c[0x0][0x3a0] ;  /* 0x0000e800ff287b82 */ /* 0x001e240000000a00 */
[----:B0-----:R-:W-:-:S06]  /*2030*/  IMAD.WIDE.U32 R40, R116, 0x10, R40 ;  /* 0x0000001074287825 */ /* 0x001fcc00078e0028 */
[----:B------:R-:W2:Y:S01]  /*2040*/  LDG.E.128 R40, desc[UR6][R40.64] ;  /* 0x0000000628287981 */ /* 0x000ea2000c1e1d00 */
[C---:B-----5:R-:W-:Y:S02]  /*2050*/  PRMT R101, R47.reuse, 0x7632, R101 ;  /* 0x000076322f657816 */ /* 0x060fe40000000065 */
[----:B------:R-:W-:Y:S02]  /*2060*/  SHF.L.U32 R122, R47, 0x10, RZ ;  /* 0x000000102f7a7819 */ /* 0x000fe400000006ff */
[----:B------:R-:W-:Y:S02]  /*2070*/  SHF.L.U32 R120, R101, 0x10, RZ ;  /* 0x0000001065787819 */ /* 0x000fe400000006ff */
[C---:B------:R-:W-:Y:S02]  /*2080*/  SHF.L.U32 R124, R46.reuse, 0x10, RZ ;  /* 0x000000102e7c7819 */ /* 0x040fe400000006ff */
[----:B------:R-:W-:-:S04]  /*2090*/  PRMT R46, R46, 0x7632, R46 ;  /* 0x000076322e2e7816 */ /* 0x000fc8000000002e */
[----:B------:R-:W-:Y:S02]  /*20a0*/  SHF.L.U32 R46, R46, 0x10, RZ ;  /* 0x000000102e2e7819 */ /* 0x000fe400000006ff */
[----:B--2---:R-:W-:Y:S02]  /*20b0*/  PRMT R47, R43, 0x7632, R47 ;  /* 0x000076322b2f7816 */ /* 0x004fe4000000002f */
[----:B------:R-:W-:Y:S02]  /*20c0*/  SHF.L.U32 R121, R40, 0x10, RZ ;  /* 0x0000001028797819 */ /* 0x000fe400000006ff */
[----:B------:R-:W-:Y:S02]  /*20d0*/  SHF.L.U32 R47, R47, 0x10, RZ ;  /* 0x000000102f2f7819 */ /* 0x000fe400000006ff */
[----:B------:R-:W-:Y:S02]  /*20e0*/  SHF.L.U32 R43, R43, 0x10, RZ ;  /* 0x000000102b2b7819 */ /* 0x000fe400000006ff */
[----:B------:R-:W-:Y:S01]  /*20f0*/  SHF.L.U32 R119, R41, 0x10, RZ ;  /* 0x0000001029777819 */ /* 0x000fe200000006ff */
[-C--:B------:R-:W-:Y:S01]  /*2100*/  FFMA.FTZ R47, R120, R49.reuse, R47 ;  /* 0x00000031782f7223 */ /* 0x080fe2000001002f */
[----:B------:R-:W-:Y:S01]  /*2110*/  SHF.L.U32 R120, R44, 0x10, RZ ;  /* 0x000000102c787819 */ /* 0x000fe200000006ff */
[----:B------:R-:W-:Y:S01]  /*2120*/  FFMA.FTZ R122, R122, R49, R43 ;  /* 0x000000317a7a7223 */ /* 0x000fe2000001002b */
[----:B------:R-:W-:-:S02]  /*2130*/  SHF.L.U32 R43, R42, 0x10, RZ ;  /* 0x000000102a2b7819 */ /* 0x000fc400000006ff */
[----:B------:R-:W-:Y:S01]  /*2140*/  PRMT R44, R44, 0x7632, R44 ;  /* 0x000076322c2c7816 */ /* 0x000fe2000000002c */
[-C--:B------:R-:W-:Y:S01]  /*2150*/  FFMA.FTZ R121, R120, R49.reuse, R121 ;  /* 0x0000003178797223 */ /* 0x080fe20000010079 */
[----:B------:R-:W-:Y:S02]  /*2160*/  SHF.L.U32 R120, R45, 0x10, RZ ;  /* 0x000000102d787819 */ /* 0x000fe400000006ff */
[----:B------:R-:W-:Y:S02]  /*2170*/  PRMT R41, R41, 0x7632, R41 ;  /* 0x0000763229297816 */ /* 0x000fe40000000029 */
        /* <DEDUP_REMOVED lines=10> */
[-C--:B------:R-:W-:Y:S01]  /*2220*/  FFMA.FTZ R44, R44, R49.reuse, R43 ;  /* 0x000000312c2c7223 */ /* 0x080fe2000001002b */
[----:B------:R-:W-:Y:S01]  /*2230*/  F2FP.BF16.F32.PACK_AB R43, R47, R122 ;  /* 0x0000007a2f2b723e */ /* 0x000fe200000010ff */
[----:B------:R-:W-:-:S02]  /*2240*/  FFMA.FTZ R101, R46, R49, R101 ;  /* 0x000000312e657223 */ /* 0x000fc40000010065 */
[----:B------:R-:W-:Y:S01]  /*2250*/  FFMA.FTZ R124, R124, R49, R41 ;  /* 0x000000317c7c7223 */ /* 0x000fe20000010029 */
[----:B------:R-:W-:Y:S02]  /*2260*/  F2FP.BF16.F32.PACK_AB R41, R44, R119 ;  /* 0x000000772c29723e */ /* 0x000fe400000010ff */
[----:B------:R-:W-:Y:S02]  /*2270*/  F2FP.BF16.F32.PACK_AB R42, R101, R120 ;  /* 0x00000078652a723e */ /* 0x000fe400000010ff */
[----:B------:R-:W-:Y:S01]  /*2280*/  F2FP.BF16.F32.PACK_AB R40, R124, R121 ;  /* 0x000000797c28723e */ /* 0x000fe200000010ff */
[----:B------:R-:W-:Y:S06]  /*2290*/  BRA `(.L_x_66) ;  /* 0x0000000000c07947 */ /* 0x000fec0003800000 */
.L_x_65:
[----:B------:R-:W-:-:S04]  /*22a0*/  UISETP.NE.U32.AND UP0, UPT, UR12, URZ, UPT ;  /* 0x000000ff0c00728c */ /* 0x000fc8000bf05070 */
[----:B------:R-:W-:-:S09]  /*22b0*/  UISETP.NE.AND.EX UP0, UPT, UR13, URZ, UPT, UP0 ;  /* 0x000000ff0d00728c */ /* 0x000fd2000bf05300 */
[----:B------:R-:W-:Y:S05]  /*22c0*/  BRA.U UP0, `(.L_x_67) ;  /* 0x0000000100547547 */ /* 0x000fea000b800000 */
[C---:B-----5:R-:W-:Y:S01]  /*22d0*/  PRMT R101, R47.reuse, 0x7632, R101 ;  /* 0x000076322f657816 */ /* 0x060fe20000000065 */
[----:B0-----:R-:W-:Y:S01]  /*22e0*/  IMAD.U32 R122, R47, 0x10000, RZ ;  /* 0x000100002f7a7824 */ /* 0x001fe200078e00ff */
[C---:B------:R-:W-:Y:S02]  /*22f0*/  PRMT R47, R44.reuse, 0x7632, R47 ;  /* 0x000076322c2f7816 */ /* 0x040fe4000000002f */
[----:B------:R-:W-:Y:S01]  /*2300*/  SHF.L.U32 R120, R44, 0x10, RZ ;  /* 0x000000102c787819 */ /* 0x000fe200000006ff */
[-C--:B------:R-:W-:Y:S01]  /*2310*/  FMUL.FTZ R122, R122, R49.reuse ;  /* 0x000000317a7a7220 */ /* 0x080fe20000410000 */
[C---:B------:R-:W-:Y:S02]  /*2320*/  SHF.L.U32 R126, R45.reuse, 0x10, RZ ;  /* 0x000000102d7e7819 */ /* 0x040fe400000006ff */
        /* <DEDUP_REMOVED lines=11> */
[-C--:B------:R-:W-:Y:S02]  /*23e0*/  FMUL.FTZ R124, R124, R49.reuse ;  /* 0x000000317c7c7220 */ /* 0x080fe40000410000 */
[-C--:B------:R-:W-:Y:S02]  /*23f0*/  FMUL.FTZ R44, R44, R49.reuse ;  /* 0x000000312c2c7220 */ /* 0x080fe40000410000 */
[----:B------:R-:W-:Y:S01]  /*2400*/  FMUL.FTZ R101, R126, R49 ;  /* 0x000000317e657220 */ /* 0x000fe20000410000 */
[----:B------:R-:W-:Y:S06]  /*2410*/  BRA `(.L_x_66) ;  /* 0x0000000000607947 */ /* 0x000fec0003800000 */
.L_x_67:
[C---:B0----5:R-:W-:Y:S02]  /*2420*/  PRMT R40, R44.reuse, 0x7632, R40 ;  /* 0x000076322c287816 */ /* 0x061fe40000000028 */
[----:B------:R-:W-:Y:S02]  /*2430*/  SHF.L.U32 R44, R44, 0x10, RZ ;  /* 0x000000102c2c7819 */ /* 0x000fe400000006ff */
[----:B------:R-:W-:Y:S02]  /*2440*/  PRMT R43, R46, 0x7632, R43 ;  /* 0x000076322e2b7816 */ /* 0x000fe4000000002b */
[----:B------:R-:W-:Y:S01]  /*2450*/  PRMT R101, R47, 0x7632, R101 ;  /* 0x000076322f657816 */ /* 0x000fe20000000065 */
[----:B------:R-:W-:Y:S01]  /*2460*/  FMUL.FTZ R121, R44, R49 ;  /* 0x000000312c797220 */ /* 0x000fe20000410000 */
[----:B------:R-:W-:Y:S02]  /*2470*/  PRMT R41, R45, 0x7632, R41 ;  /* 0x000076322d297816 */ /* 0x000fe40000000029 */
[----:B------:R-:W-:-:S02]  /*2480*/  SHF.L.U32 R124, R43, 0x10, RZ ;  /* 0x000000102b7c7819 */ /* 0x000fc400000006ff */
[----:B------:R-:W-:Y:S02]  /*2490*/  SHF.L.U32 R122, R47, 0x10, RZ ;  /* 0x000000102f7a7819 */ /* 0x000fe400000006ff */
        /* <DEDUP_REMOVED lines=9> */
[-C--:B------:R-:W-:Y:S01]  /*2530*/  FMUL.FTZ R47, R126, R49.reuse ;  /* 0x000000317e2f7220 */ /* 0x080fe20000410000 */
[----:B------:R-:W-:-:S02]  /*2540*/  FMUL.FTZ R124, R40, R49 ;  /* 0x00000031287c7220 */ /* 0x000fc40000410000 */
[----:B------:R-:W-:Y:S01]  /*2550*/  FMUL.FTZ R44, R44, R49 ;  /* 0x000000312c2c7220 */ /* 0x000fe20000410000 */
[----:B------:R-:W-:Y:S02]  /*2560*/  F2FP.BF16.F32.PACK_AB R42, R101, R120 ;  /* 0x00000078652a723e */ /* 0x000fe400000010ff */
[----:B------:R-:W-:Y:S02]  /*2570*/  F2FP.BF16.F32.PACK_AB R43, R47, R122 ;  /* 0x0000007a2f2b723e */ /* 0x000fe400000010ff */
[----:B------:R-:W-:Y:S02]  /*2580*/  F2FP.BF16.F32.PACK_AB R41, R44, R119 ;  /* 0x000000772c29723e */ /* 0x000fe400000010ff */
[----:B------:R-:W-:-:S07]  /*2590*/  F2FP.BF16.F32.PACK_AB R40, R124, R121 ;  /* 0x000000797c28723e */ /* 0x000fce00000010ff */
.L_x_66:
[----:B------:R-:W-:Y:S01]  /*25a0*/  FADD.FTZ R46, RZ, R52 ;  /* 0x00000034ff2e7221 */ /* 0x000fe20000010000 */
[----:B------:R-:W0:Y:S01]  /*25b0*/  @P1 LDC.64 R126, c[0x0][0x3a8] ;  /* 0x0000ea00ff7e1b82 */ /* 0x000e220000000a00 */
[----:B------:R-:W-:Y:S01]  /*25c0*/  UMOV UR9, 0xffffffff ;  /* 0xffffffff00097882 */ /* 0x000fe20000000000 */
[----:B------:R-:W-:Y:S01]  /*25d0*/  LOP3.LUT P0, RZ, R50, 0x1f, RZ, 0xc0, !PT ;  /* 0x0000001f32ff7812 */ /* 0x000fe2000780c0ff */
[----:B------:R-:W-:-:S04]  /*25e0*/  FADD.FTZ R45, R46, R57 ;  /* 0x000000392e2d7221 */ /* 0x000fc80000010000 */
[----:B------:R-:W-:-:S04]  /*25f0*/  FADD.FTZ R46, R45, R54 ;  /* 0x000000362d2e7221 */ /* 0x000fc80000010000 */
[----:B------:R-:W-:-:S04]  /*2600*/  FADD.FTZ R46, R46, R59 ;  /* 0x0000003b2e2e7221 */ /* 0x000fc80000010000 */
[----:B------:R-:W-:-:S04]  /*2610*/  FADD.FTZ R45, R46, R55 ;  /* 0x000000372e2d7221 */ /* 0x000fc80000010000 */
[----:B------:R-:W-:-:S04]  /*2620*/  FADD.FTZ R46, R45, R56 ;  /* 0x000000382d2e7221 */ /* 0x000fc80000010000 */
[----:B------:R-:W-:Y:S01]  /*2630*/  FADD.FTZ R45, R46, R53 ;  /* 0x000000352e2d7221 */ /* 0x000fe20000010000 */
[----:B0-----:R-:W-:-:S04]  /*2640*/  @P1 IMAD.WIDE.U32 R126, R116, 0x10, R126 ;  /* 0x00000010747e1825 */ /* 0x001fc800078e007e */
[----:B------:R-:W-:Y:S01]  /*2650*/  FADD.FTZ R45, R45, R58 ;  /* 0x0000003a2d2d7221 */ /* 0x000fe20000010000 */
[----:B------:R0:W-:Y:S03]  /*2660*/  @P1 STG.E.128 desc[UR6][R126.64], R40 ;  /* 0x000000287e001986 */ /* 0x0001e6000c101d06 */
[----:B------:R-:W-:-:S04]  /*2670*/  FADD.FTZ R46, R45, R98 ;  /* 0x000000622d2e7221 */ /* 0x000fc80000010000 */
        /* <DEDUP_REMOVED lines=30> */
[----:B------:R-:W-:Y:S01]  /*2860*/  FADD.FTZ R49, R46, R47 ;  /* 0x0000002f2e317221 */ /* 0x000fe20000010000 */
[----:B0-----:R-:W-:Y:S06]  /*2870*/  BRA.DIV UR9, `(.L_x_68) ;  /* 0x0000001609b07947 */ /* 0x001fec000b800000 */
[----:B------:R-:W0:Y:S01]  /*2880*/  SHFL.BFLY PT, R45, R49, 0x1, 0x1f ;  /* 0x0c201f00312d7f89 */ /* 0x000e2200000e0000 */
[----:B------:R-:W1:Y:S01]  /*2890*/  LDC R115, c[0x0][0x400] ;  /* 0x00010000ff737b82 */ /* 0x000e620000000800 */
        /* <DEDUP_REMOVED lines=10> */
[C---:B------:R-:W-:Y:S01]  /*2940*/  FADD.FTZ R45, -R49.reuse, R52 ;  /* 0x00000034312d7221 */ /* 0x040fe20000010100 */
[----:B------:R-:W-:-:S03]  /*2950*/  FADD.FTZ R46, -R49, R57 ;  /* 0x00000039312e7221 */ /* 0x000fc60000010100 */
[----:B------:R-:W-:-:S04]  /*2960*/  FFMA.FTZ R45, R45, R45, RZ ;  /* 0x0000002d2d2d7223 */ /* 0x000fc800000100ff */
[----:B------:R-:W-:Y:S01]  /*2970*/  FFMA.FTZ R45, R46, R46, R45 ;  /* 0x0000002e2e2d7223 */ /* 0x000fe2000001002d */
[----:B------:R-:W-:-:S04]  /*2980*/  FADD.FTZ R46, -R49, R54 ;  /* 0x00000036312e7221 */ /* 0x000fc80000010100 */
        /* <DEDUP_REMOVED lines=74> */
[----:B------:R-:W-:-:S05]  /*2e30*/  FFMA.FTZ R123, R46, R46, R45 ;  /* 0x0000002e2e7b7223 */ /* 0x000fca000001002d */
        /* <DEDUP_REMOVED lines=9> */
.L_x_81:
[----:B01----:R-:W-:Y:S01]  /*2ed0*/  FADD.FTZ R128, R128, R45 ;  /* 0x0000002d80807221 */ /* 0x003fe20000010000 */
[----:B------:R-:W-:Y:S01]  /*2ee0*/  FMUL.FTZ R45, R49, R49 ;  /* 0x00000031312d7220 */ /* 0x000fe20000410000 */
[----:B------:R-:W-:Y:S01]  /*2ef0*/  ISETP.NE.AND P3, PT, RZ, UR5, PT ;  /* 0x00000005ff007c0c */ /* 0x000fe2000bf65270 */
[----:B------:R-:W0:Y:S01]  /*2f00*/  @!P0 LDC.64 R126, c[0x0][0x3c0] ;  /* 0x0000f000ff7e8b82 */ /* 0x000e220000000a00 */
[----:B------:R-:W-:Y:S01]  /*2f10*/  FFMA.FTZ R115, R128, R115, UR8 ;  /* 0x0000000880737e23 */ /* 0x000fe20008010073 */
[----:B------:R-:W-:Y:S02]  /*2f20*/  SHF.L.U32 R113, R13, 0x10, RZ ;  /* 0x000000100d717819 */ /* 0x000fe400000006ff */
[----:B------:R-:W-:Y:S02]  /*2f30*/  FSEL R46, R45, RZ, P3 ;  /* 0x000000ff2d2e7208 */ /* 0x000fe40001800000 */
[----:B------:R-:W-:Y:S02]  /*2f40*/  SHF.L.U32 R123, R20, 0x10, RZ ;  /* 0x00000010147b7819 */ /* 0x000fe400000006ff */
[----:B------:R-:W1:Y:S01]  /*2f50*/  LDC.64 R132, c[0x0][0x428] ;  /* 0x00010a00ff847b82 */ /* 0x000e620000000a00 */
[----:B------:R-:W-:Y:S01]  /*2f60*/  FADD.FTZ R45, R115, R46 ;  /* 0x0000002e732d7221 */ /* 0x000fe20000010000 */
[----:B------:R-:W-:-:S02]  /*2f70*/  FSEL R46, R49, RZ, !P3 ;  /* 0x000000ff312e7208 */ /* 0x000fc40005800000 */
[----:B------:R-:W-:-:S03]  /*2f80*/  PRMT R115, R33, 0x7632, R115 ;  /* 0x0000763221737816 */ /* 0x000fc60000000073 */
[----:B------:R-:W2:Y:S01]  /*2f90*/  MUFU.RSQ R45, R45 ;  /* 0x0000002d002d7308 */ /* 0x000ea20000001400 */
[C---:B------:R-:W-:Y:S01]  /*2fa0*/  FADD.FTZ R112, -R46.reuse, R112 ;  /* 0x000000702e707221 */ /* 0x040fe20000010100 */
[----:B------:R-:W-:Y:S01]  /*2fb0*/  SHF.L.U32 R115, R115, 0x10, RZ ;  /* 0x0000001073737819 */ /* 0x000fe200000006ff */
[--C-:B------:R-:W-:Y:S01]  /*2fc0*/  FADD.FTZ R50, -R46, R99.reuse ;  /* 0x000000632e327221 */ /* 0x100fe20000010100 */
[----:B------:R-:W-:Y:S01]  /*2fd0*/  PRMT R99, R34, 0x7632, R99 ;  /* 0x0000763222637816 */ /* 0x000fe20000000063 */
[C---:B------:R-:W-:Y:S01]  /*2fe0*/  FADD.FTZ R44, -R46.reuse, R44 ;  /* 0x0000002c2e2c7221 */ /* 0x040fe20000010100 */
[C---:B------:R-:W-:Y:S01]  /*2ff0*/  FADD.FTZ R124, -R46.reuse, R124 ;  /* 0x0000007c2e7c7221 */ /* 0x040fe20000010100 */
[C---:B------:R-:W-:Y:S01]  /*3000*/  FADD.FTZ R52, -R46.reuse, R52 ;  /* 0x000000342e347221 */ /* 0x040fe20000010100 */
[----:B------:R-:W-:Y:S01]  /*3010*/  FADD.FTZ R54, -R46, R54 ;  /* 0x000000362e367221 */ /* 0x000fe20000010100 */
[----:B0-----:R-:W-:-:S04]  /*3020*/  @!P0 IMAD.WIDE R126, R94, 0x4, R126 ;  /* 0x000000045e7e8825 */ /* 0x001fc800078e027e */
[C---:B------:R-:W-:Y:S01]  /*3030*/  FADD.FTZ R56, -R46.reuse, R56 ;  /* 0x000000382e387221 */ /* 0x040fe20000010100 */
[C---:B------:R-:W-:Y:S01]  /*3040*/  FADD.FTZ R58, -R46.reuse, R58 ;  /* 0x0000003a2e3a7221 */ /* 0x040fe20000010100 */
[C---:B------:R-:W-:Y:S01]  /*3050*/  FADD.FTZ R98, -R46.reuse, R98 ;  /* 0x000000622e627221 */ /* 0x040fe20000010100 */
[C---:B------:R-:W-:Y:S01]  /*3060*/  FADD.FTZ R62, -R46.reuse, R62 ;  /* 0x0000003e2e3e7221 */ /* 0x040fe20000010100 */
[----:B------:R0:W-:Y:S01]  /*3070*/  @!P0 STG.E desc[UR6][R126.64], R49 ;  /* 0x000000317e008986 */ /* 0x0001e2000c101906 */
[C---:B------:R-:W-:Y:S01]  /*3080*/  FADD.FTZ R96, -R46.reuse, R96 ;  /* 0x000000602e607221 */ /* 0x040fe20000010100 */
[C---:B------:R-:W-:Y:S01]  /*3090*/  FADD.FTZ R84, -R46.reuse, R84 ;  /* 0x000000542e547221 */ /* 0x040fe20000010100 */
[----:B------:R-:W-:Y:S01]  /*30a0*/  FADD.FTZ R110, -R46, R110 ;  /* 0x0000006e2e6e7221 */ /* 0x000fe20000010100 */
[C---:B--2---:R-:W-:Y:S01]  /*30b0*/  FMUL.FTZ R112, R45.reuse, R112 ;  /* 0x000000702d707220 */ /* 0x044fe20000410000 */
[C---:B------:R-:W-:Y:S01]  /*30c0*/  FMUL.FTZ R50, R45.reuse, R50 ;  /* 0x000000322d327220 */ /* 0x040fe20000410000 */
[C---:B------:R-:W-:Y:S01]  /*30d0*/  FMUL.FTZ R44, R45.reuse, R44 ;  /* 0x0000002c2d2c7220 */ /* 0x040fe20000410000 */
[----:B------:R-:W-:Y:S01]  /*30e0*/  FMUL.FTZ R58, R45, R58 ;  /* 0x0000003a2d3a7220 */ /* 0x000fe20000410000 */
[----:B------:R-:W-:Y:S01]  /*30f0*/  FFMA.FTZ R112, R112, R113, R115 ;  /* 0x0000007170707223 */ /* 0x000fe20000010073 */
[----:B------:R-:W-:Y:S01]  /*3100*/  PRMT R113, R7, 0x7632, R113 ;  /* 0x0000763207717816 */ /* 0x000fe20000000071 */
[C---:B------:R-:W-:Y:S01]  /*3110*/  FMUL.FTZ R96, R45.reuse, R96 ;  /* 0x000000602d607220 */ /* 0x040fe20000410000 */
[----:B------:R-:W-:Y:S01]  /*3120*/  PRMT R115, R8, 0x7632, R115 ;  /* 0x0000763208737816 */ /* 0x000fe20000000073 */
[----:B------:R-:W-:Y:S01]  /*3130*/  FMUL.FTZ R84, R45, R84 ;  /* 0x000000542d547220 */ /* 0x000fe20000410000 */
[----:B------:R-:W-:Y:S01]  /*3140*/  SHF.L.U32 R113, R113, 0x10, RZ ;  /* 0x0000001071717819 */ /* 0x000fe200000006ff */
[----:B------:R-:W-:Y:S01]  /*3150*/  FADD.FTZ R104, -R46, R104 ;  /* 0x000000682e687221 */ /* 0x000fe20000010100 */
[----:B0-----:R-:W-:Y:S01]  /*3160*/  SHF.L.U32 R49, R99, 0x10, RZ ;  /* 0x0000001063317819 */ /* 0x001fe200000006ff */
[----:B------:R-:W-:Y:S01]  /*3170*/  IMAD.U32 R115, R115, 0x10000, RZ ;  /* 0x0001000073737824 */ /* 0x000fe200078e00ff */
[----:B------:R-:W-:Y:S01]  /*3180*/  PRMT R99, R10, 0x7632, R99 ;  /* 0x000076320a637816 */ /* 0x000fe20000000063 */
[----:B------:R-:W-:Y:S01]  /*3190*/  FADD.FTZ R108, -R46, R108 ;  /* 0x0000006c2e6c7221 */ /* 0x000fe20000010100 */
[----:B------:R-:W-:Y:S01]  /*31a0*/  PRMT R126, R36, 0x7632, R126 ;  /* 0x00007632247e7816 */ /* 0x000fe2000000007e */
[--C-:B------:R-:W-:Y:S01]  /*31b0*/  FFMA.FTZ R113, R50, R113, R49.reuse ;  /* 0x0000007132717223 */ /* 0x100fe20000010031 */
[----:B------:R-:W-:Y:S01]  /*31c0*/  PRMT R49, R35, 0x7632, R49 ;  /* 0x0000763223317816 */ /* 0x000fe20000000031 */
[----:B------:R-:W-:Y:S01]  /*31d0*/  FADD.FTZ R50, -R46, R97 ;  /* 0x000000612e327221 */ /* 0x000fe20000010100 */
[----:B------:R-:W-:Y:S01]  /*31e0*/  SHF.L.U32 R99, R99, 0x10, RZ ;  /* 0x0000001063637819 */ /* 0x000fe200000006ff */
[----:B------:R-:W-:Y:S01]  /*31f0*/  FMUL.FTZ R97, R45, R124 ;  /* 0x0000007c2d617220 */ /* 0x000fe20000410000 */
[----:B------:R-:W-:Y:S01]  /*3200*/  SHF.L.U32 R49, R49, 0x10, RZ ;  /* 0x0000001031317819 */ /* 0x000fe200000006ff */
[----:B------:R-:W-:Y:S01]  /*3210*/  FMUL.FTZ R50, R45, R50 ;  /* 0x000000322d327220 */ /* 0x000fe20000410000 */
[----:B------:R-:W-:Y:S01]  /*3220*/  SHF.L.U32 R126, R126, 0x10, RZ ;  /* 0x000000107e7e7819 */ /* 0x000fe200000006ff */
[----:B------:R-:W0:Y:S01]  /*3230*/  @!P0 LDC.64 R124, c[0x0][0x3c8] ;  /* 0x0000f200ff7c8b82 */ /* 0x000e220000000a00 */
[----:B------:R-:W-:Y:S01]  /*3240*/  FADD.FTZ R106, -R46, R106 ;  /* 0x0000006a2e6a7221 */ /* 0x000fe20000010100 */
[--C-:B------:R-:W-:Y:S01]  /*3250*/  FFMA.FTZ R115, R50, R115, R49.reuse ;  /* 0x0000007332737223 */ /* 0x100fe20000010031 */
[----:B------:R-:W-:Y:S01]  /*3260*/  PRMT R49, R37, 0x7632, R49 ;  /* 0x0000763225317816 */ /* 0x000fe20000000031 */
[C---:B------:R-:W-:Y:S01]  /*3270*/  FADD.FTZ R102, -R46.reuse, R102 ;  /* 0x000000662e667221 */ /* 0x040fe20000010100 */
[----:B------:R-:W-:Y:S01]  /*3280*/  PRMT R50, R9, 0x7632, R50 ;  /* 0x0000763209327816 */ /* 0x000fe20000000032 */
[----:B------:R-:W-:Y:S01]  /*3290*/  FMUL.FTZ R106, R45, R106 ;  /* 0x0000006a2d6a7220 */ /* 0x000fe20000410000 */
[----:B------:R-:W-:Y:S01]  /*32a0*/  SHF.L.U32 R49, R49, 0x10, RZ ;  /* 0x0000001031317819 */ /* 0x000fe200000006ff */
[----:B------:R-:W-:Y:S01]  /*32b0*/  FADD.FTZ R114, -R46, R114 ;  /* 0x000000722e727221 */ /* 0x000fe20000010100 */
[----:B------:R-:W-:Y:S01]  /*32c0*/  SHF.L.U32 R50, R50, 0x10, RZ ;  /* 0x0000001032327819 */ /* 0x000fe200000006ff */
[C---:B------:R-:W-:Y:S01]  /*32d0*/  FADD.FTZ R118, -R46.reuse, R118 ;  /* 0x000000762e767221 */ /* 0x040fe20000010100 */
[----:B------:R-:W-:Y:S01]  /*32e0*/  FADD.FTZ R120, -R46, R120 ;  /* 0x000000782e787221 */ /* 0x000fe20000010100 */
[----:B------:R-:W-:Y:S01]  /*32f0*/  FFMA.FTZ R99, R44, R99, R49 ;  /* 0x000000632c637223 */ /* 0x000fe20000010031 */
[--C-:B------:R-:W-:Y:S01]  /*3300*/  FADD.FTZ R44, -R46, R101.reuse ;  /* 0x000000652e2c7221 */ /* 0x100fe20000010100 */
[----:B------:R-:W-:Y:S01]  /*3310*/  PRMT R101, R11, 0x7632, R101 ;  /* 0x000076320b657816 */ /* 0x000fe20000000065 */
[----:B------:R-:W-:Y:S01]  /*3320*/  FFMA.FTZ R97, R97, R50, R126 ;  /* 0x0000003261617223 */ /* 0x000fe2000001007e */
[----:B------:R-:W-:Y:S01]  /*3330*/  PRMT R49, R38, 0x7632, R49 ;  /* 0x0000763226317816 */ /* 0x000fe20000000031 */
[----:B------:R-:W-:Y:S01]  /*3340*/  FMUL.FTZ R44, R45, R44 ;  /* 0x0000002c2d2c7220 */ /* 0x000fe20000410000 */
[----:B------:R-:W-:Y:S01]  /*3350*/  SHF.L.U32 R101, R101, 0x10, RZ ;  /* 0x0000001065657819 */ /* 0x000fe200000006ff */
[C---:B------:R-:W-:Y:S01]  /*3360*/  FADD.FTZ R50, -R46.reuse, R57 ;  /* 0x000000392e327221 */ /* 0x040fe20000010100 */
[----:B------:R-:W-:Y:S01]  /*3370*/  SHF.L.U32 R49, R49, 0x10, RZ ;  /* 0x0000001031317819 */ /* 0x000fe200000006ff */
[----:B------:R-:W-:Y:S01]  /*3380*/  FADD.FTZ R122, -R46, R122 ;  /* 0x0000007a2e7a7221 */ /* 0x000fe20000010100 */
[----:B------:R-:W-:Y:S01]  /*3390*/  SHF.L.U32 R57, R92, 0x10, RZ ;  /* 0x000000105c397819 */ /* 0x000fe200000006ff */
[----:B-1----:R-:W-:-:S04]  /*33a0*/  IMAD.WIDE.U32 R130, R100, 0x10, R132 ;  /* 0x0000001064827825 */ /* 0x002fc800078e0084 */
[----:B------:R-:W-:Y:S01]  /*33b0*/  FFMA.FTZ R101, R44, R101, R49 ;  /* 0x000000652c657223 */ /* 0x000fe20000010031 */
[----:B------:R-:W-:Y:S01]  /*33c0*/  SHF.L.U32 R49, R93, 0x10, RZ ;  /* 0x000000105d317819 */ /* 0x000fe200000006ff */
[----:B------:R-:W-:Y:S01]  /*33d0*/  FMUL.FTZ R44, R45, R52 ;  /* 0x000000342d2c7220 */ /* 0x000fe20000410000 */
[----:B------:R-:W-:Y:S01]  /*33e0*/  SHF.L.U32 R52, R82, 0x10, RZ ;  /* 0x0000001052347819 */ /* 0x000fe200000006ff */
[----:B0-----:R-:W-:-:S04]  /*33f0*/  @!P0 IMAD.WIDE R124, R94, 0x4, R124 ;  /* 0x000000045e7c8825 */ /* 0x001fc800078e027c */
[----:B------:R-:W-:Y:S01]  /*3400*/  FFMA.FTZ R44, R44, R49, R123 ;  /* 0x000000312c2c7223 */ /* 0x000fe2000001007b */
[----:B------:R-:W-:Y:S01]  /*3410*/  FMUL.FTZ R49, R45, R50 ;  /* 0x000000322d317220 */ /* 0x000fe20000410000 */
[----:B------:R-:W-:Y:S01]  /*3420*/  SHF.L.U32 R50, R83, 0x10, RZ ;  /* 0x0000001053327819 */ /* 0x000fe200000006ff */
[----:B------:R0:W-:Y:S01]  /*3430*/  @!P0 STG.E desc[UR6][R124.64], R45 ;  /* 0x0000002d7c008986 */ /* 0x0001e2000c101906 */
[----:B------:R-:W-:-:S03]  /*3440*/  SHF.L.U32 R123, R21, 0x10, RZ ;  /* 0x00000010157b7819 */ /* 0x000fc600000006ff */
[----:B------:R-:W-:Y:S01]  /*3450*/  FFMA.FTZ R49, R49, R50, R52 ;  /* 0x0000003231317223 */ /* 0x000fe20000010034 */
[----:B------:R-:W-:Y:S01]  /*3460*/  FMUL.FTZ R50, R45, R54 ;  /* 0x000000362d327220 */ /* 0x000fe20000410000 */
[----:B------:R-:W-:Y:S01]  /*3470*/  FADD.FTZ R52, -R46, R59 ;  /* 0x0000003b2e347221 */ /* 0x000fe20000010100 */
[----:B------:R-:W-:Y:S02]  /*3480*/  SHF.L.U32 R59, R80, 0x10, RZ ;  /* 0x00000010503b7819 */ /* 0x000fe400000006ff */
[----:B------:R-:W-:Y:S01]  /*3490*/  FFMA.FTZ R50, R50, R57, R123 ;  /* 0x0000003932327223 */ /* 0x000fe2000001007b */
[----:B------:R-:W-:Y:S01]  /*34a0*/  SHF.L.U32 R57, R81, 0x10, RZ ;  /* 0x0000001051397819 */ /* 0x000fe200000006ff */
[----:B------:R-:W-:Y:S01]  /*34b0*/  FMUL.FTZ R52, R45, R52 ;  /* 0x000000342d347220 */ /* 0x000fe20000410000 */
[----:B------:R-:W-:Y:S01]  /*34c0*/  IMAD.U32 R123, R90, 0x10000, RZ ;  /* 0x000100005a7b7824 */ /* 0x000fe200078e00ff */
[----:B0-----:R-:W-:Y:S02]  /*34d0*/  SHF.L.U32 R125, R71, 0x10, RZ ;  /* 0x00000010477d7819 */ /* 0x001fe400000006ff */
[----:B------:R-:W-:Y:S01]  /*34e0*/  FFMA.FTZ R57, R52, R57, R59 ;  /* 0x0000003934397223 */ /* 0x000fe2000001003b */
[----:B------:R-:W-:Y:S01]  /*34f0*/  FADD.FTZ R52, -R46, R55 ;  /* 0x000000372e347221 */ /* 0x000fe20000010100 */
[----:B------:R-:W-:-:S02]  /*3500*/  SHF.L.U32 R55, R91, 0x10, RZ ;  /* 0x000000105b377819 */ /* 0x000fc400000006ff */
[----:B------:R-:W-:Y:S01]  /*3510*/  SHF.L.U32 R59, R22, 0x10, RZ ;  /* 0x00000010163b7819 */ /* 0x000fe200000006ff */
[----:B------:R-:W-:Y:S01]  /*3520*/  FMUL.FTZ R52, R45, R52 ;  /* 0x000000342d347220 */ /* 0x000fe20000410000 */
[----:B------:R-:W-:-:S03]  /*3530*/  F2FP.BF16.F32.PACK_AB R44, R49, R44 ;  /* 0x0000002c312c723e */ /* 0x000fc600000010ff */
[----:B------:R-:W-:Y:S01]  /*3540*/  FFMA.FTZ R54, R52, R55, R59 ;  /* 0x0000003734367223 */ /* 0x000fe2000001003b */
[----:B------:R-:W-:Y:S01]  /*3550*/  FMUL.FTZ R55, R45, R56 ;  /* 0x000000382d377220 */ /* 0x000fe20000410000 */
[----:B------:R-:W-:Y:S02]  /*3560*/  SHF.L.U32 R52, R79, 0x10, RZ ;  /* 0x000000104f347819 */ /* 0x000fe400000006ff */
[----:B------:R-:W-:Y:S02]  /*3570*/  SHF.L.U32 R56, R78, 0x10, RZ ;  /* 0x000000104e387819 */ /* 0x000fe400000006ff */
[----:B------:R-:W-:-:S03]  /*3580*/  SHF.L.U32 R59, R76, 0x10, RZ ;  /* 0x000000104c3b7819 */ /* 0x000fc600000006ff */
[----:B------:R-:W-:Y:S01]  /*3590*/  FFMA.FTZ R55, R55, R52, R56 ;  /* 0x0000003437377223 */ /* 0x000fe20000010038 */
[C---:B------:R-:W-:Y:S01]  /*35a0*/  FADD.FTZ R52, -R46.reuse, R53 ;  /* 0x000000352e347221 */ /* 0x040fe20000010100 */
[----:B------:R-:W-:Y:S01]  /*35b0*/  SHF.L.U32 R53, R23, 0x10, RZ ;  /* 0x0000001017357819 */ /* 0x000fe200000006ff */
[----:B------:R-:W-:Y:S01]  /*35c0*/  FADD.FTZ R56, -R46, R61 ;  /* 0x0000003d2e387221 */ /* 0x000fe20000010100 */
[----:B------:R-:W-:Y:S01]  /*35d0*/  SHF.L.U32 R61, R25, 0x10, RZ ;  /* 0x00000010193d7819 */ /* 0x000fe200000006ff */
[----:B------:R-:W-:-:S04]  /*35e0*/  FMUL.FTZ R52, R45, R52 ;  /* 0x000000342d347220 */ /* 0x000fc80000410000 */
[----:B------:R-:W-:Y:S01]  /*35f0*/  FFMA.FTZ R123, R52, R123, R53 ;  /* 0x0000007b347b7223 */ /* 0x000fe20000010035 */
[----:B------:R-:W-:Y:S01]  /*3600*/  SHF.L.U32 R53, R77, 0x10, RZ ;  /* 0x000000104d357819 */ /* 0x000fe200000006ff */
[----:B------:R-:W-:Y:S01]  /*3610*/  FMUL.FTZ R52, R45, R98 ;  /* 0x000000622d347220 */ /* 0x000fe20000410000 */
[----:B------:R-:W-:-:S03]  /*3620*/  SHF.L.U32 R98, R64, 0x10, RZ ;  /* 0x0000001040627819 */ /* 0x000fc600000006ff */
[----:B------:R-:W-:Y:S01]  /*3630*/  FFMA.FTZ R124, R58, R53, R59 ;  /* 0x000000353a7c7223 */ /* 0x000fe2000001003b */
[----:B------:R-:W-:Y:S02]  /*3640*/  SHF.L.U32 R53, R89, 0x10, RZ ;  /* 0x0000001059357819 */ /* 0x000fe400000006ff */
[----:B------:R-:W-:Y:S02]  /*3650*/  SHF.L.U32 R59, R24, 0x10, RZ ;  /* 0x00000010183b7819 */ /* 0x000fe400000006ff */
[----:B------:R-:W-:-:S03]  /*3660*/  SHF.L.U32 R58, R74, 0x10, RZ ;  /* 0x000000104a3a7819 */ /* 0x000fc600000006ff */
[----:B------:R-:W-:Y:S01]  /*3670*/  FFMA.FTZ R52, R52, R53, R59 ;  /* 0x0000003534347223 */ /* 0x000fe2000001003b */
[----:B------:R-:W-:Y:S01]  /*3680*/  FMUL.FTZ R53, R45, R56 ;  /* 0x000000382d357220 */ /* 0x000fe20000410000 */
[----:B------:R-:W-:Y:S02]  /*3690*/  SHF.L.U32 R56, R75, 0x10, RZ ;  /* 0x000000104b387819 */ /* 0x000fe400000006ff */
[----:B------:R-:W-:-:S03]  /*36a0*/  SHF.L.U32 R59, R88, 0x10, RZ ;  /* 0x00000010583b7819 */ /* 0x000fc600000006ff */
[----:B------:R-:W-:Y:S01]  /*36b0*/  FFMA.FTZ R53, R53, R56, R58 ;  /* 0x0000003835357223 */ /* 0x000fe2000001003a */
[----:B------:R-:W-:Y:S01]  /*36c0*/  FADD.FTZ R56, -R46, R95 ;  /* 0x0000005f2e387221 */ /* 0x000fe20000010100 */
[----:B------:R-:W-:-:S03]  /*36d0*/  SHF.L.U32 R95, R26, 0x10, RZ ;  /* 0x000000101a5f7819 */ /* 0x000fc600000006ff */
[----:B------:R-:W-:-:S04]  /*36e0*/  FMUL.FTZ R56, R45, R56 ;  /* 0x000000382d387220 */ /* 0x000fc80000410000 */
[----:B------:R-:W-:Y:S01]  /*36f0*/  FFMA.FTZ R58, R56, R59, R61 ;  /* 0x0000003b383a7223 */ /* 0x000fe2000001003d */
[----:B------:R-:W-:Y:S01]  /*3700*/  FMUL.FTZ R61, R45, R62 ;  /* 0x0000003e2d3d7220 */ /* 0x000fe20000410000 */
[----:B------:R-:W-:Y:S02]  /*3710*/  SHF.L.U32 R56, R73, 0x10, RZ ;  /* 0x0000001049387819 */ /* 0x000fe400000006ff */
[----:B------:R-:W-:Y:S02]  /*3720*/  SHF.L.U32 R62, R72, 0x10, RZ ;  /* 0x00000010483e7819 */ /* 0x000fe400000006ff */
[----:B------:R-:W-:-:S03]  /*3730*/  SHF.L.U32 R59, R87, 0x10, RZ ;  /* 0x00000010573b7819 */ /* 0x000fc600000006ff */
[----:B------:R-:W-:Y:S01]  /*3740*/  FFMA.FTZ R61, R61, R56, R62 ;  /* 0x000000383d3d7223 */ /* 0x000fe2000001003e */
[----:B------:R-:W-:Y:S01]  /*3750*/  FADD.FTZ R56, -R46, R63 ;  /* 0x0000003f2e387221 */ /* 0x000fe20000010100 */
[----:B------:R-:W-:Y:S01]  /*3760*/  FFMA.FTZ R96, R96, R59, R95 ;  /* 0x0000003b60607223 */ /* 0x000fe2000001005f */
[----:B------:R-:W-:Y:S01]  /*3770*/  SHF.L.U32 R59, R70, 0x10, RZ ;  /* 0x00000010463b7819 */ /* 0x000fe200000006ff */
[----:B------:R-:W-:Y:S01]  /*3780*/  FADD.FTZ R62, -R46, R103 ;  /* 0x000000672e3e7221 */ /* 0x000fe20000010100 */
[----:B------:R-:W-:Y:S01]  /*3790*/  FMUL.FTZ R56, R45, R56 ;  /* 0x000000382d387220 */ /* 0x000fe20000410000 */
[----:B------:R-:W-:Y:S02]  /*37a0*/  SHF.L.U32 R63, R68, 0x10, RZ ;  /* 0x00000010443f7819 */ /* 0x000fe400000006ff */
[----:B------:R-:W-:Y:S01]  /*37b0*/  SHF.L.U32 R95, R29, 0x10, RZ ;  /* 0x000000101d5f7819 */ /* 0x000fe200000006ff */
[----:B------:R-:W-:Y:S01]  /*37c0*/  FFMA.FTZ R125, R56, R125, R59 ;  /* 0x0000007d387d7223 */ /* 0x000fe2000001003b */
[----:B------:R-:W-:Y:S01]  /*37d0*/  FADD.FTZ R56, -R46, R85 ;  /* 0x000000552e387221 */ /* 0x000fe20000010100 */
[----:B------:R-:W-:-:S02]  /*37e0*/  SHF.L.U32 R85, R86, 0x10, RZ ;  /* 0x0000001056557819 */ /* 0x000fc400000006ff */
[----:B------:R-:W-:Y:S01]  /*37f0*/  SHF.L.U32 R59, R27, 0x10, RZ ;  /* 0x000000101b3b7819 */ /* 0x000fe200000006ff */
[----:B------:R-:W-:Y:S01]  /*3800*/  FMUL.FTZ R56, R45, R56 ;  /* 0x000000382d387220 */ /* 0x000fe20000410000 */
[----:B------:R-:W-:Y:S02]  /*3810*/  SHF.L.U32 R103, R30, 0x10, RZ ;  /* 0x000000101e677819 */ /* 0x000fe400000006ff */
[----:B------:R-:W-:Y:S01]  /*3820*/  F2FP.BF16.F32.PACK_AB R49, R61, R58 ;  /* 0x0000003a3d31723e */ /* 0x000fe200000010ff */
[----:B------:R-:W-:Y:S01]  /*3830*/  FFMA.FTZ R85, R56, R85, R59 ;  /* 0x0000005538557223 */ /* 0x000fe2000001003b */
[----:B------:R-:W-:Y:S01]  /*3840*/  SHF.L.U32 R59, R69, 0x10, RZ ;  /* 0x00000010453b7819 */ /* 0x000fe200000006ff */
[C---:B------:R-:W-:Y:S01]  /*3850*/  FMUL.FTZ R56, R45.reuse, R110 ;  /* 0x0000006e2d387220 */ /* 0x040fe20000410000 */
[----:B------:R-:W-:-:S03]  /*3860*/  FMUL.FTZ R110, R45, R118 ;  /* 0x000000762d6e7220 */ /* 0x000fc60000410000 */
[----:B------:R-:W-:Y:S01]  /*3870*/  FFMA.FTZ R126, R84, R59, R63 ;  /* 0x0000003b547e7223 */ /* 0x000fe2000001003f */
[----:B------:R-:W-:Y:S01]  /*3880*/  SHF.L.U32 R63, R28, 0x10, RZ ;  /* 0x000000101c3f7819 */ /* 0x000fe200000006ff */
[----:B------:R-:W-:Y:S01]  /*3890*/  IMAD.U32 R59, R0, 0x10000, RZ ;  /* 0x00010000003b7824 */ /* 0x000fe200078e00ff */
[----:B------:R-:W-:-:S03]  /*38a0*/  SHF.L.U32 R84, R66, 0x10, RZ ;  /* 0x0000001042547819 */ /* 0x000fc600000006ff */
[----:B------:R-:W-:Y:S01]  /*38b0*/  FFMA.FTZ R56, R56, R59, R63 ;  /* 0x0000003b38387223 */ /* 0x000fe2000001003f */
[----:B------:R-:W-:Y:S01]  /*38c0*/  FMUL.FTZ R59, R45, R62 ;  /* 0x0000003e2d3b7220 */ /* 0x000fe20000410000 */
[----:B------:R-:W-:Y:S02]  /*38d0*/  SHF.L.U32 R62, R67, 0x10, RZ ;  /* 0x00000010433e7819 */ /* 0x000fe400000006ff */
[----:B------:R-:W-:-:S03]  /*38e0*/  SHF.L.U32 R63, R2, 0x10, RZ ;  /* 0x00000010023f7819 */ /* 0x000fc600000006ff */
[----:B------:R-:W-:Y:S01]  /*38f0*/  FFMA.FTZ R59, R59, R62, R84 ;  /* 0x0000003e3b3b7223 */ /* 0x000fe20000010054 */
[----:B------:R-:W-:Y:S01]  /*3900*/  FADD.FTZ R62, -R46, R109 ;  /* 0x0000006d2e3e7221 */ /* 0x000fe20000010100 */
[----:B------:R-:W-:Y:S02]  /*3910*/  SHF.L.U32 R84, R65, 0x10, RZ ;  /* 0x0000001041547819 */ /* 0x000fe400000006ff */
[----:B------:R-:W-:Y:S01]  /*3920*/  SHF.L.U32 R109, R14, 0x10, RZ ;  /* 0x000000100e6d7819 */ /* 0x000fe200000006ff */
[----:B------:R-:W-:-:S04]  /*3930*/  FMUL.FTZ R62, R45, R62 ;  /* 0x0000003e2d3e7220 */ /* 0x000fc80000410000 */
[----:B------:R-:W-:Y:S01]  /*3940*/  FFMA.FTZ R62, R62, R63, R95 ;  /* 0x0000003f3e3e7223 */ /* 0x000fe2000001005f */
[----:B------:R-:W-:Y:S01]  /*3950*/  FMUL.FTZ R95, R45, R104 ;  /* 0x000000682d5f7220 */ /* 0x000fe20000410000 */
[----:B------:R-:W-:Y:S01]  /*3960*/  SHF.L.U32 R63, R3, 0x10, RZ ;  /* 0x00000010033f7819 */ /* 0x000fe200000006ff */
[----:B------:R-:W-:Y:S01]  /*3970*/  FADD.FTZ R104, -R46, R119 ;  /* 0x000000772e687221 */ /* 0x000fe20000010100 */
[----:B------:R-:W-:-:S04]  /*3980*/  IMAD.WIDE.U32 R118, R48, 0x10, R132 ;  /* 0x0000001030767825 */ /* 0x000fc800078e0084 */
[----:B------:R-:W-:Y:S01]  /*3990*/  FFMA.FTZ R95, R95, R84, R98 ;  /* 0x000000545f5f7223 */ /* 0x000fe20000010062 */
[----:B------:R-:W-:Y:S01]  /*39a0*/  FMUL.FTZ R84, R45, R108 ;  /* 0x0000006c2d547220 */ /* 0x000fe20000410000 */
[----:B------:R-:W-:Y:S01]  /*39b0*/  FADD.FTZ R98, -R46, R105 ;  /* 0x000000692e627221 */ /* 0x000fe20000010100 */
[----:B------:R-:W-:Y:S01]  /*39c0*/  SHF.L.U32 R105, R19, 0x10, RZ ;  /* 0x0000001013697819 */ /* 0x000fe200000006ff */
[C---:B------:R-:W-:Y:S01]  /*39d0*/  FMUL.FTZ R108, R45.reuse, R114 ;  /* 0x000000722d6c7220 */ /* 0x040fe20000410000 */
[----:B------:R-:W-:Y:S01]  /*39e0*/  FFMA.FTZ R84, R84, R63, R103 ;  /* 0x0000003f54547223 */ /* 0x000fe20000010067 */
[----:B------:R-:W-:Y:S01]  /*39f0*/  SHF.L.U32 R63, R18, 0x10, RZ ;  /* 0x00000010123f7819 */ /* 0x000fe200000006ff */
[C---:B------:R-:W-:Y:S01]  /*3a00*/  FMUL.FTZ R98, R45.reuse, R98 ;  /* 0x000000622d627220 */ /* 0x040fe20000410000 */
[----:B------:R-:W-:Y:S01]  /*3a10*/  SHF.L.U32 R103, R16, 0x10, RZ ;  /* 0x0000001010677819 */ /* 0x000fe200000006ff */
[C---:B------:R-:W-:Y:S01]  /*3a20*/  FMUL.FTZ R104, R45.reuse, R104 ;  /* 0x000000682d687220 */ /* 0x040fe20000410000 */
[----:B------:R-:W-:Y:S01]  /*3a30*/  FMUL.FTZ R114, R45, R122 ;  /* 0x0000007a2d727220 */ /* 0x000fe20000410000 */
[----:B------:R-:W-:Y:S01]  /*3a40*/  FFMA.FTZ R105, R98, R105, R63 ;  /* 0x0000006962697223 */ /* 0x000fe2000001003f */
[----:B------:R-:W-:Y:S01]  /*3a50*/  FADD.FTZ R98, -R46, R107 ;  /* 0x0000006b2e627221 */ /* 0x000fe20000010100 */
[----:B------:R-:W-:-:S02]  /*3a60*/  SHF.L.U32 R107, R4, 0x10, RZ ;  /* 0x00000010046b7819 */ /* 0x000fc400000006ff */
[----:B------:R-:W-:Y:S01]  /*3a70*/  SHF.L.U32 R63, R31, 0x10, RZ ;  /* 0x000000101f3f7819 */ /* 0x000fe200000006ff */
[----:B------:R-:W-:Y:S01]  /*3a80*/  FMUL.FTZ R98, R45, R98 ;  /* 0x000000622d627220 */ /* 0x000fe20000410000 */
[----:B------:R-:W-:Y:S02]  /*3a90*/  F2FP.BF16.F32.PACK_AB R48, R53, R52 ;  /* 0x000000343530723e */ /* 0x000fe400000010ff */
[----:B------:R-:W-:Y:S01]  /*3aa0*/  F2FP.BF16.F32.PACK_AB R53, R95, R62 ;  /* 0x0000003e5f35723e */ /* 0x000fe200000010ff */
[----:B------:R-:W-:Y:S01]  /*3ab0*/  FFMA.FTZ R107, R98, R107, R63 ;  /* 0x0000006b626b7223 */ /* 0x000fe2000001003f */
[----:B------:R-:W-:Y:S02]  /*3ac0*/  SHF.L.U32 R63, R17, 0x10, RZ ;  /* 0x00000010113f7819 */ /* 0x000fe400000006ff */
[----:B------:R-:W-:Y:S02]  /*3ad0*/  SHF.L.U32 R98, R5, 0x10, RZ ;  /* 0x0000001005627819 */ /* 0x000fe400000006ff */
[----:B------:R-:W-:Y:S01]  /*3ae0*/  F2FP.BF16.F32.PACK_AB R52, R59, R56 ;  /* 0x000000383b34723e */ /* 0x000fe200000010ff */
[----:B------:R-:W-:Y:S01]  /*3af0*/  FFMA.FTZ R128, R106, R63, R103 ;  /* 0x0000003f6a807223 */ /* 0x000fe20000010067 */
[C---:B------:R-:W-:Y:S01]  /*3b00*/  FMUL.FTZ R63, R45.reuse, R102 ;  /* 0x000000662d3f7220 */ /* 0x040fe20000410000 */
[----:B------:R-:W-:Y:S01]  /*3b10*/  SHF.L.U32 R102, R32, 0x10, RZ ;  /* 0x0000001020667819 */ /* 0x000fe200000006ff */
[----:B------:R-:W-:Y:S01]  /*3b20*/  FMUL.FTZ R106, R45, R120 ;  /* 0x000000782d6a7220 */ /* 0x000fe20000410000 */
[----:B------:R-:W-:-:S03]  /*3b30*/  SHF.L.U32 R103, R15, 0x10, RZ ;  /* 0x000000100f677819 */ /* 0x000fc600000006ff */
[----:B------:R-:W-:Y:S01]  /*3b40*/  FFMA.FTZ R63, R63, R98, R102 ;  /* 0x000000623f3f7223 */ /* 0x000fe20000010066 */
[----:B------:R-:W-:Y:S01]  /*3b50*/  FADD.FTZ R98, -R46, R117 ;  /* 0x000000752e627221 */ /* 0x000fe20000010100 */
[----:B------:R-:W-:-:S04]  /*3b60*/  IMAD.WIDE.U32 R116, R116, 0x10, R132 ;  /* 0x0000001074747825 */ /* 0x000fc800078e0084 */
[----:B------:R-:W-:-:S04]  /*3b70*/  FMUL.FTZ R98, R45, R98 ;  /* 0x000000622d627220 */ /* 0x000fc80000410000 */
[----:B------:R-:W-:Y:S01]  /*3b80*/  FFMA.FTZ R102, R98, R103, R109 ;  /* 0x0000006762667223 */ /* 0x000fe2000001006d */
[----:B------:R-:W-:Y:S01]  /*3b90*/  FADD.FTZ R98, -R46, R111 ;  /* 0x0000006f2e627221 */ /* 0x000fe20000010100 */
[----:B------:R-:W-:Y:S01]  /*3ba0*/  SHF.L.U32 R109, R33, 0x10, RZ ;  /* 0x00000010216d7819 */ /* 0x000fe200000006ff */
[----:B------:R-:W-:Y:S01]  /*3bb0*/  IMAD.U32 R103, R6, 0x10000, RZ ;  /* 0x0001000006677824 */ /* 0x000fe200078e00ff */
[----:B------:R-:W-:Y:S01]  /*3bc0*/  SHF.L.U32 R111, R34, 0x10, RZ ;  /* 0x00000010226f7819 */ /* 0x000fe200000006ff */
[----:B------:R-:W-:Y:S01]  /*3bd0*/  FMUL.FTZ R98, R45, R98 ;  /* 0x000000622d627220 */ /* 0x000fe20000410000 */
[----:B------:R-:W-:-:S03]  /*3be0*/  F2FP.BF16.F32.PACK_AB R56, R102, R63 ;  /* 0x0000003f6638723e */ /* 0x000fc600000010ff */
[----:B------:R-:W-:Y:S01]  /*3bf0*/  FFMA.FTZ R103, R98, R103, R109 ;  /* 0x0000006762677223 */ /* 0x000fe2000001006d */
[----:B------:R-:W-:Y:S01]  /*3c00*/  SHF.L.U32 R109, R7, 0x10, RZ ;  /* 0x00000010076d7819 */ /* 0x000fe200000006ff */
[C---:B------:R-:W-:Y:S01]  /*3c10*/  FADD.FTZ R98, -R46.reuse, R121 ;  /* 0x000000792e627221 */ /* 0x040fe20000010100 */
[--C-:B------:R-:W-:Y:S01]  /*3c20*/  FADD.FTZ R46, -R46, R47.reuse ;  /* 0x0000002f2e2e7221 */ /* 0x100fe20000010100 */
[----:B------:R-:W-:Y:S01]  /*3c30*/  PRMT R47, R39, 0x7632, R47 ;  /* 0x00007632272f7816 */ /* 0x000fe2000000002f */
[----:B------:R-:W-:-:S04]  /*3c40*/  IMAD.WIDE.U32 R120, R51, 0x10, R132 ;  /* 0x0000001033787825 */ /* 0x000fc800078e0084 */
[----:B------:R-:W-:Y:S01]  /*3c50*/  FFMA.FTZ R108, R108, R109, R111 ;  /* 0x0000006d6c6c7223 */ /* 0x000fe2000001006f */
[----:B------:R-:W-:Y:S01]  /*3c60*/  SHF.L.U32 R109, R8, 0x10, RZ ;  /* 0x00000010086d7819 */ /* 0x000fe200000006ff */
[----:B------:R-:W-:Y:S01]  /*3c70*/  FMUL.FTZ R98, R45, R98 ;  /* 0x000000622d627220 */ /* 0x000fe20000410000 */
[----:B------:R-:W-:Y:S01]  /*3c80*/  SHF.L.U32 R111, R35, 0x10, RZ ;  /* 0x00000010236f7819 */ /* 0x000fe200000006ff */
[----:B------:R-:W-:Y:S01]  /*3c90*/  FMUL.FTZ R46, R45, R46 ;  /* 0x0000002e2d2e7220 */ /* 0x000fe20000410000 */
[----:B------:R-:W-:Y:S02]  /*3ca0*/  SHF.L.U32 R47, R47, 0x10, RZ ;  /* 0x000000102f2f7819 */ /* 0x000fe400000006ff */
[----:B------:R-:W-:Y:S01]  /*3cb0*/  F2FP.BF16.F32.PACK_AB R51, R126, R85 ;  /* 0x000000557e33723e */ /* 0x000fe200000010ff */
[----:B------:R-:W-:Y:S01]  /*3cc0*/  FFMA.FTZ R110, R110, R109, R111 ;  /* 0x0000006d6e6e7223 */ /* 0x000fe2000001006f */
[----:B------:R-:W-:Y:S02]  /*3cd0*/  SHF.L.U32 R109, R9, 0x10, RZ ;  /* 0x00000010096d7819 */ /* 0x000fe400000006ff */
[----:B------:R-:W-:-:S02]  /*3ce0*/  SHF.L.U32 R111, R36, 0x10, RZ ;  /* 0x00000010246f7819 */ /* 0x000fc400000006ff */
[----:B------:R-:W-:Y:S02]  /*3cf0*/  SHF.L.U32 R45, R12, 0x10, RZ ;  /* 0x000000100c2d7819 */ /* 0x000fe400000006ff */
[----:B------:R-:W-:Y:S01]  /*3d00*/  F2FP.BF16.F32.PACK_AB R59, R115, R110 ;  /* 0x0000006e733b723e */ /* 0x000fe200000010ff */
[----:B------:R-:W-:Y:S01]  /*3d10*/  FFMA.FTZ R98, R98, R109, R111 ;  /* 0x0000006d62627223 */ /* 0x000fe2000001006f */
[----:B------:R-:W-:Y:S02]  /*3d20*/  SHF.L.U32 R109, R10, 0x10, RZ ;  /* 0x000000100a6d7819 */ /* 0x000fe400000006ff */
[----:B------:R-:W-:Y:S02]  /*3d30*/  SHF.L.U32 R111, R37, 0x10, RZ ;  /* 0x00000010256f7819 */ /* 0x000fe400000006ff */
[----:B------:R-:W-:-:S03]  /*3d40*/  F2FP.BF16.F32.PACK_AB R58, R113, R108 ;  /* 0x0000006c713a723e */ /* 0x000fc600000010ff */
[----:B------:R-:W-:Y:S01]  /*3d50*/  FFMA.FTZ R104, R104, R109, R111 ;  /* 0x0000006d68687223 */ /* 0x000fe2000001006f */
[----:B------:R-:W-:Y:S02]  /*3d60*/  SHF.L.U32 R109, R11, 0x10, RZ ;  /* 0x000000100b6d7819 */ /* 0x000fe400000006ff */
[----:B------:R-:W-:Y:S02]  /*3d70*/  SHF.L.U32 R111, R38, 0x10, RZ ;  /* 0x00000010266f7819 */ /* 0x000fe400000006ff */
[----:B------:R-:W-:-:S03]  /*3d80*/  F2FP.BF16.F32.PACK_AB R61, R99, R104 ;  /* 0x00000068633d723e */ /* 0x000fc600000010ff */
[----:B------:R-:W-:Y:S01]  /*3d90*/  FFMA.FTZ R106, R106, R109, R111 ;  /* 0x0000006d6a6a7223 */ /* 0x000fe2000001006f */
[----:B------:R-:W-:-:S04]  /*3da0*/  PRMT R109, R12, 0x7632, R109 ;  /* 0x000076320c6d7816 */ /* 0x000fc8000000006d */
[----:B------:R-:W-:Y:S02]  /*3db0*/  SHF.L.U32 R109, R109, 0x10, RZ ;  /* 0x000000106d6d7819 */ /* 0x000fe400000006ff */
[----:B------:R-:W-:-:S03]  /*3dc0*/  F2FP.BF16.F32.PACK_AB R62, R101, R106 ;  /* 0x0000006a653e723e */ /* 0x000fc600000010ff */
[----:B------:R-:W-:Y:S01]  /*3dd0*/  FFMA.FTZ R109, R46, R109, R47 ;  /* 0x0000006d2e6d7223 */ /* 0x000fe2000001002f */
[----:B------:R-:W-:Y:S02]  /*3de0*/  F2FP.BF16.F32.PACK_AB R46, R55, R54 ;  /* 0x00000036372e723e */ /* 0x000fe400000010ff */
[----:B------:R-:W-:Y:S02]  /*3df0*/  F2FP.BF16.F32.PACK_AB R54, R105, R84 ;  /* 0x000000546936723e */ /* 0x000fe400000010ff */
[----:B------:R-:W0:Y:S01]  /*3e00*/  LDC.64 R84, c[0x0][0x380] ;  /* 0x0000e000ff547b82 */ /* 0x000e220000000a00 */
[----:B------:R-:W-:Y:S02]  /*3e10*/  SHF.L.U32 R47, R39, 0x10, RZ ;  /* 0x00000010272f7819 */ /* 0x000fe400000006ff */
[----:B------:R-:W-:-:S03]  /*3e20*/  F2FP.BF16.F32.PACK_AB R55, R128, R107 ;  /* 0x0000006b8037723e */ /* 0x000fc600000010ff */
[----:B------:R-:W-:Y:S01]  /*3e30*/  FFMA.FTZ R114, R114, R45, R47 ;  /* 0x0000002d72727223 */ /* 0x000fe2000001002f */
[----:B------:R-:W-:Y:S01]  /*3e40*/  F2FP.BF16.F32.PACK_AB R47, R124, R123 ;  /* 0x0000007b7c2f723e */ /* 0x000fe200000010ff */
[----:B------:R-:W-:Y:S01]  /*3e50*/  IMAD.WIDE.U32 R122, R60, 0x10, R132 ;  /* 0x000000103c7a7825 */ /* 0x000fe200078e0084 */
[----:B------:R-:W-:Y:S02]  /*3e60*/  F2FP.BF16.F32.PACK_AB R45, R57, R50 ;  /* 0x00000032392d723e */ /* 0x000fe400000010ff */
[----:B------:R-:W-:Y:S02]  /*3e70*/  F2FP.BF16.F32.PACK_AB R50, R125, R96 ;  /* 0x000000607d32723e */ /* 0x000fe400000010ff */
[----:B------:R-:W-:Y:S01]  /*3e80*/  F2FP.BF16.F32.PACK_AB R57, R112, R103 ;  /* 0x000000677039723e */ /* 0x000fe200000010ff */
[----:B------:R1:W-:Y:S01]  /*3e90*/  STG.E.128 desc[UR6][R118.64], R44 ;  /* 0x0000002c76007986 */ /* 0x0003e2000c101d06 */
[----:B------:R-:W-:Y:S02]  /*3ea0*/  F2FP.BF16.F32.PACK_AB R63, R109, R114 ;  /* 0x000000726d3f723e */ /* 0x000fe400000010ff */
[----:B------:R-:W-:Y:S01]  /*3eb0*/  F2FP.BF16.F32.PACK_AB R60, R97, R98 ;  /* 0x00000062613c723e */ /* 0x000fe200000010ff */
[----:B------:R1:W-:Y:S04]  /*3ec0*/  STG.E.128 desc[UR6][R120.64], R48 ;  /* 0x0000003078007986 */ /* 0x0003e8000c101d06 */
[----:B------:R1:W-:Y:S01]  /*3ed0*/  STG.E.128 desc[UR6][R122.64], R52 ;  /* 0x000000347a007986 */ /* 0x0003e2000c101d06 */
[----:B0-----:R-:W-:-:S03]  /*3ee0*/  LEA R94, R84, R94, 0x2 ;  /* 0x0000005e545e7211 */ /* 0x001fc600078e10ff */
[----:B------:R1:W-:Y:S01]  /*3ef0*/  STG.E.128 desc[UR6][R130.64], R56 ;  /* 0x0000003882007986 */ /* 0x0003e2000c101d06 */
[----:B------:R-:W-:-:S03]  /*3f00*/  ISETP.GE.AND P0, PT, R94, R85, PT ;  /* 0x000000555e00720c */ /* 0x000fc60003f06270 */
[----:B------:R1:W-:Y:S10]  /*3f10*/  STG.E.128 desc[UR6][R116.64], R60 ;  /* 0x0000003c74007986 */ /* 0x0003f4000c101d06 */
[----:B------:R-:W-:Y:S05]  /*3f20*/  @!P0 BRA `(.L_x_69) ;  /* 0xffffffc800048947 */ /* 0x000fea000383ffff */
[----:B------:R-:W-:Y:S05]  /*3f30*/  EXIT ;  /* 0x000000000000794d */ /* 0x000fea0003800000 */
.L_x_68:
        /* <DEDUP_REMOVED lines=8> */
.L_x_71:
[----:B------:R-:W-:Y:S05]  /*3fc0*/  BSYNC B0 ;  /* 0x0000000000007941 */ /* 0x000fea0003800000 */
.L_x_70:
[----:B------:R-:W-:Y:S01]  /*3fd0*/  FADD.FTZ R123, R49, R45 ;  /* 0x0000002d317b7221 */ /* 0x000fe20000010000 */
[----:B------:R-:W-:Y:S01]  /*3fe0*/  HFMA2 R50, -RZ, RZ, 0, 1.1920928955078125e-07 ;  /* 0x00000002ff327431 */ /* 0x000fe200000001ff */
[----:B------:R-:W-:Y:S01]  /*3ff0*/  MOV R113, 0x1f ;  /* 0x0000001f00717802 */ /* 0x000fe20000000f00 */
[----:B------:R-:W0:Y:S01]  /*4000*/  LDC R115, c[0x0][0x400] ;  /* 0x00010000ff737b82 */ /* 0x000e220000000800 */
[----:B------:R-:W-:-:S07]  /*4010*/  MOV R46, 0xffffffff ;  /* 0xffffffff002e7802 */ /* 0x000fce0000000f00 */
[----:B0-----:R-:W-:Y:S05]  /*4020*/  WARPSYNC.COLLECTIVE R46, `(.L_x_72) ;  /* 0x000000002e087348 */ /* 0x001fea0003c00000 */
[----:B------:R1:W2:Y:S02]  /*4030*/  SHFL.BFLY P3, R45, R123, R50, R113 ;  /* 0x0c0000327b2d7389 */ /* 0x0002a40000060071 */
[----:B012---:R-:W-:Y:S05]  /*4040*/  ENDCOLLECTIVE ;  /* 0x000000000000791b */ /* 0x007fea0003800000 */
.L_x_72:
[----:B------:R-:W-:Y:S02]  /*4050*/  HFMA2 R50, -RZ, RZ, 0, 2.384185791015625e-07 ;  /* 0x00000004ff327431 */ /* 0x000fe400000001ff */
[----:B------:R-:W-:-:S05]  /*4060*/  FADD.FTZ R125, R123, R45 ;  /* 0x0000002d7b7d7221 */ /* 0x000fca0000010000 */
[----:B------:R-:W-:-:S07]  /*4070*/  MOV R123, R125 ;  /* 0x0000007d007b7202 */ /* 0x000fce0000000f00 */
[----:B------:R-:W-:Y:S05]  /*4080*/  WARPSYNC.COLLECTIVE R46, `(.L_x_73) ;  /* 0x000000002e087348 */ /* 0x000fea0003c00000 */
[----:B------:R0:W1:Y:S02]  /*4090*/  SHFL.BFLY P3, R45, R123, R50, R113 ;  /* 0x0c0000327b2d7389 */ /* 0x0000640000060071 */
[----:B01----:R-:W-:Y:S05]  /*40a0*/  ENDCOLLECTIVE ;  /* 0x000000000000791b */ /* 0x003fea0003800000 */
.L_x_73:
[----:B------:R-:W-:Y:S02]  /*40b0*/  HFMA2 R50, -RZ, RZ, 0, 4.76837158203125e-07 ;  /* 0x00000008ff327431 */ /* 0x000fe400000001ff */
[----:B------:R-:W-:-:S05]  /*40c0*/  FADD.FTZ R126, R125, R45 ;  /* 0x0000002d7d7e7221 */ /* 0x000fca0000010000 */
[----:B------:R-:W-:-:S07]  /*40d0*/  MOV R123, R126 ;  /* 0x0000007e007b7202 */ /* 0x000fce0000000f00 */
[----:B------:R-:W-:Y:S05]  /*40e0*/  WARPSYNC.COLLECTIVE R46, `(.L_x_74) ;  /* 0x000000002e087348 */ /* 0x000fea0003c00000 */
[----:B------:R0:W1:Y:S02]  /*40f0*/  SHFL.BFLY P3, R45, R123, R50, R113 ;  /* 0x0c0000327b2d7389 */ /* 0x0000640000060071 */
[----:B01----:R-:W-:Y:S05]  /*4100*/  ENDCOLLECTIVE ;  /* 0x000000000000791b */ /* 0x003fea0003800000 */
.L_x_74:
[----:B------:R-:W-:Y:S02]  /*4110*/  HFMA2 R50, -RZ, RZ, 0, 9.5367431640625e-07 ;  /* 0x00000010ff327431 */ /* 0x000fe400000001ff */
[----:B------:R-:W-:-:S05]  /*4120*/  FADD.FTZ R127, R126, R45 ;  /* 0x0000002d7e7f7221 */ /* 0x000fca0000010000 */
[----:B------:R-:W-:-:S07]  /*4130*/  MOV R123, R127 ;  /* 0x0000007f007b7202 */ /* 0x000fce0000000f00 */
[----:B------:R-:W-:Y:S05]  /*4140*/  WARPSYNC.COLLECTIVE R46, `(.L_x_75) ;  /* 0x000000002e087348 */ /* 0x000fea0003c00000 */
[----:B------:R0:W1:Y:S02]  /*4150*/  SHFL.BFLY P3, R45, R123, R50, R113 ;  /* 0x0c0000327b2d7389 */ /* 0x0000640000060071 */
[----:B01----:R-:W-:Y:S05]  /*4160*/  ENDCOLLECTIVE ;  /* 0x000000000000791b */ /* 0x003fea0003800000 */
.L_x_75:
[----:B------:R-:W-:Y:S01]  /*4170*/  MOV R50, 0x1 ;  /* 0x0000000100327802 */ /* 0x000fe20000000f00 */
[----:B------:R-:W-:-:S04]  /*4180*/  FADD.FTZ R126, R127, R45 ;  /* 0x0000002d7f7e7221 */ /* 0x000fc80000010000 */
[----:B------:R-:W-:-:S04]  /*4190*/  FMUL.FTZ R49, R126, R115 ;  /* 0x000000737e317220 */ /* 0x000fc80000410000 */
[C---:B------:R-:W-:Y:S01]  /*41a0*/  FADD.FTZ R45, -R49.reuse, R52 ;  /* 0x00000034312d7221 */ /* 0x040fe20000010100 */
[C---:B------:R-:W-:Y:S01]  /*41b0*/  FADD.FTZ R126, -R49.reuse, R57 ;  /* 0x00000039317e7221 */ /* 0x040fe20000010100 */
[----:B------:R-:W-:Y:S02]  /*41c0*/  FADD.FTZ R46, -R49, R59 ;  /* 0x0000003b312e7221 */ /* 0x000fe40000010100 */
[----:B------:R-:W-:-:S04]  /*41d0*/  FFMA.FTZ R45, R45, R45, RZ ;  /* 0x0000002d2d2d7223 */ /* 0x000fc800000100ff */
[----:B------:R-:W-:Y:S01]  /*41e0*/  FFMA.FTZ R45, R126, R126, R45 ;  /* 0x0000007e7e2d7223 */ /* 0x000fe2000001002d */
[----:B------:R-:W-:-:S04]  /*41f0*/  FADD.FTZ R126, -R49, R54 ;  /* 0x00000036317e7221 */ /* 0x000fc80000010100 */
[----:B------:R-:W-:-:S04]  /*4200*/  FFMA.FTZ R45, R126, R126, R45 ;  /* 0x0000007e7e2d7223 */ /* 0x000fc8000001002d */
        /* <DEDUP_REMOVED lines=73> */
[----:B------:R-:W-:-:S07]  /*46a0*/  MOV R46, 0xffffffff ;  /* 0xffffffff002e7802 */ /* 0x000fce0000000f00 */
[----:B------:R-:W-:Y:S05]  /*46b0*/  WARPSYNC.COLLECTIVE R46, `(.L_x_76) ;  /* 0x000000002e087348 */ /* 0x000fea0003c00000 */
[----:B------:R0:W1:Y:S02]  /*46c0*/  SHFL.BFLY P3, R45, R123, R50, R113 ;  /* 0x0c0000327b2d7389 */ /* 0x0000640000060071 */
[----:B01----:R-:W-:Y:S05]  /*46d0*/  ENDCOLLECTIVE ;  /* 0x000000000000791b */ /* 0x003fea0003800000 */
.L_x_76:
[----:B------:R-:W-:Y:S02]  /*46e0*/  HFMA2 R50, -RZ, RZ, 0, 1.1920928955078125e-07 ;  /* 0x00000002ff327431 */ /* 0x000fe400000001ff */
[----:B------:R-:W-:-:S05]  /*46f0*/  FADD.FTZ R125, R123, R45 ;  /* 0x0000002d7b7d7221 */ /* 0x000fca0000010000 */
[----:B------:R-:W-:-:S07]  /*4700*/  MOV R123, R125 ;  /* 0x0000007d007b7202 */ /* 0x000fce0000000f00 */
[----:B------:R-:W-:Y:S05]  /*4710*/  WARPSYNC.COLLECTIVE R46, `(.L_x_77) ;  /* 0x000000002e087348 */ /* 0x000fea0003c00000 */
[----:B------:R0:W1:Y:S02]  /*4720*/  SHFL.BFLY P3, R45, R123, R50, R113 ;  /* 0x0c0000327b2d7389 */ /* 0x0000640000060071 */
[----:B01----:R-:W-:Y:S05]  /*4730*/  ENDCOLLECTIVE ;  /* 0x000000000000791b */ /* 0x003fea0003800000 */
.L_x_77:
[----:B------:R-:W-:Y:S02]  /*4740*/  HFMA2 R50, -RZ, RZ, 0, 2.384185791015625e-07 ;  /* 0x00000004ff327431 */ /* 0x000fe400000001ff */
[----:B------:R-:W-:-:S05]  /*4750*/  FADD.FTZ R126, R125, R45 ;  /* 0x0000002d7d7e7221 */ /* 0x000fca0000010000 */
[----:B------:R-:W-:-:S07]  /*4760*/  MOV R123, R126 ;  /* 0x0000007e007b7202 */ /* 0x000fce0000000f00 */
[----:B------:R-:W-:Y:S05]  /*4770*/  WARPSYNC.COLLECTIVE R46, `(.L_x_78) ;  /* 0x000000002e087348 */ /* 0x000fea0003c00000 */
[----:B------:R0:W1:Y:S02]  /*4780*/  SHFL.BFLY P3, R45, R123, R50, R113 ;  /* 0x0c0000327b2d7389 */ /* 0x0000640000060071 */
[----:B01----:R-:W-:Y:S05]  /*4790*/  ENDCOLLECTIVE ;  /* 0x000000000000791b */ /* 0x003fea0003800000 */
.L_x_78:
[----:B------:R-:W-:Y:S02]  /*47a0*/  HFMA2 R50, -RZ, RZ, 0, 4.76837158203125e-07 ;  /* 0x00000008ff327431 */ /* 0x000fe400000001ff */
[----:B------:R-:W-:-:S05]  /*47b0*/  FADD.FTZ R127, R126, R45 ;  /* 0x0000002d7e7f7221 */ /* 0x000fca0000010000 */
[----:B------:R-:W-:-:S07]  /*47c0*/  MOV R123, R127 ;  /* 0x0000007f007b7202 */ /* 0x000fce0000000f00 */
[----:B------:R-:W-:Y:S05]  /*47d0*/  WARPSYNC.COLLECTIVE R46, `(.L_x_79) ;  /* 0x000000002e087348 */ /* 0x000fea0003c00000 */
[----:B------:R0:W1:Y:S02]  /*47e0*/  SHFL.BFLY P3, R45, R123, R50, R113 ;  /* 0x0c0000327b2d7389 */ /* 0x0000640000060071 */
[----:B01----:R-:W-:Y:S05]  /*47f0*/  ENDCOLLECTIVE ;  /* 0x000000000000791b */ /* 0x003fea0003800000 */
.L_x_79:
[----:B------:R-:W-:Y:S02]  /*4800*/  HFMA2 R50, -RZ, RZ, 0, 9.5367431640625e-07 ;  /* 0x00000010ff327431 */ /* 0x000fe400000001ff */
[----:B------:R-:W-:-:S05]  /*4810*/  FADD.FTZ R128, R127, R45 ;  /* 0x0000002d7f807221 */ /* 0x000fca0000010000 */
[----:B------:R-:W-:-:S07]  /*4820*/  MOV R123, R128 ;  /* 0x00000080007b7202 */ /* 0x000fce0000000f00 */
[----:B------:R-:W-:Y:S05]  /*4830*/  WARPSYNC.COLLECTIVE R46, `(.L_x_80) ;  /* 0x000000002e087348 */ /* 0x000fea0003c00000 */
[----:B------:R0:W1:Y:S02]  /*4840*/  SHFL.BFLY P3, R45, R123, R50, R113 ;  /* 0x0c0000327b2d7389 */ /* 0x0000640000060071 */
[----:B01----:R-:W-:Y:S05]  /*4850*/  ENDCOLLECTIVE ;  /* 0x000000000000791b */ /* 0x003fea0003800000 */
.L_x_80:
[----:B------:R-:W-:Y:S05]  /*4860*/  BRA `(.L_x_81) ;  /* 0xffffffe400987947 */ /* 0x000fea000383ffff */
.L_x_82:
        /* <DEDUP_REMOVED lines=9> */
.L_x_45769:


//--------------------- .text._ZN10layer_norm13ln_fwd_kernelINS_13Kernel_traitsI13__nv_bfloat16S2_S2_S2_fjLj1280ELj1ELj4ELj1ELj16ENS_18Kernel_traits_baseILj1280ES2_S2_S2_S2_fjLj128EEEEELb0ELb0ELb1ELb0EEEvNS_9FwdParamsE --------------------------
	.section	.text._ZN10layer_norm13ln_fwd_kernelINS_13Kernel_traitsI13__nv_bfloat16S2_S2_S2_fjLj1280ELj1ELj4ELj1ELj16ENS_18Kernel_traits_baseILj1280ES2_S2_S2_S2_fjLj128EEEEELb0ELb0ELb1ELb0EEEvNS_9FwdParamsE,"ax",@progbits
	.align	128
        .global         _ZN10layer_norm13ln_fwd_kernelINS_13Kernel_traitsI13__nv_bfloat16S2_S2_S2_fjLj1280ELj1ELj4ELj1ELj16ENS_18Kernel_traits_baseILj1280ES2_S2_S2_S2_fjLj128EEEEELb0ELb0ELb1ELb0EEEvNS_9FwdParamsE
        .type           _ZN10layer_norm13ln_fwd_kernelINS_13Kernel_traitsI13__nv_bfloat16S2_S2_S2_fjLj1280ELj1ELj4ELj1ELj16ENS_18Kernel_traits_baseILj1280ES2_S2_S2_S2_fjLj128EEEEELb0ELb0ELb1ELb0EEEvNS_9FwdParamsE,@function
        .size           _ZN10layer_norm13ln_fwd_kernelINS_13Kernel_traitsI13__nv_bfloat16S2_S2_S2_fjLj1280ELj1ELj4ELj1ELj16ENS_18Kernel_traits_baseILj1280ES2_S2_S2_S2_fjLj128EEEEELb0ELb0ELb1ELb0EEEvNS_9FwdParamsE,(.L_x_45770 - _ZN10layer_norm13ln_fwd_kernelINS_13Kernel_traitsI13__nv_bfloat16S2_S2_S2_fjLj1280ELj1ELj4ELj1ELj16ENS_18Kernel_traits_baseILj1280ES2_S2_S2_S2_fjLj128EEEEELb0ELb0ELb1ELb0EEEvNS_9FwdParamsE)
        .other          _ZN10layer_norm13ln_fwd_kernelINS_13Kernel_traitsI13__nv_bfloat16S2_S2_S2_fjLj1280ELj1ELj4ELj1ELj16ENS_18Kernel_traits_baseILj1280ES2_S2_S2_S2_fjLj128EEEEELb0ELb0ELb1ELb0EEEvNS_9FwdParamsE,@"STO_CUDA_ENTRY STV_DEFAULT"
_ZN10layer_norm13ln_fwd_kernelINS_13Kernel_traitsI13__nv_bfloat16S2_S2_S2_fjLj1280ELj1ELj4ELj1ELj16ENS_18Kernel_traits_baseILj1280ES2_S2_S2_S2_fjLj128EEEEELb0ELb0ELb1ELb0EEEvNS_9FwdParamsE:
.text._ZN10layer_norm13ln_fwd_kernelINS_13Kernel_traitsI13__nv_bfloat16S2_S2_S2_fjLj1280ELj1ELj4ELj1ELj16ENS_18Kernel_traits_baseILj1280ES2_S2_S2_S2_fjLj128EEEEELb0ELb0ELb1ELb0EEEvNS_9FwdParamsE:
[----:B------:R-:W-:Y:S01]  /*0000*/  LDC R1, c[0x0][0x37c] ;  /* 0x0000df00ff017b82 */ /* 0x000fe20000000800 */
[----:B------:R-:W0:Y:S07]  /*0010*/  S2R R89, SR_TID.X ;  /* 0x0000000000597919 */ /* 0x000e2e0000002100 */
[----:B------:R-:W1:Y:S01]  /*0020*/  LDC R3, c[0x0][0x388] ;  /* 0x0000e200ff037b82 */ /* 0x000e620000000800 */
[----:B------:R-:W2:Y:S01]  /*0030*/  LDCU.64 UR8, c[0x0][0x438] ;  /* 0x00008700ff0877ac */ /* 0x000ea20008000a00 */
[----:B------:R-:W-:Y:S01]  /*0040*/  BSSY.RECONVERGENT B0, `(.L_x_83) ;  /* 0x000005e000007945 */ /* 0x000fe20003800200 */
[----:B------:R-:W3:Y:S05]  /*0050*/  LDCU.64 UR6, c[0x0][0x358] ;  /* 0x00006b00ff0677ac */ /* 0x000eea0008000a00 */
[----:B------:R-:W4:Y:S01]  /*0060*/  S2UR UR4, SR_CTAID.X ;  /* 0x00000000000479c3 */ /* 0x000f220000002500 */
[----:B--2---:R-:W-:-:S04]  /*0070*/  UISETP.NE.U32.AND UP0, UPT, UR8, URZ, UPT ;  /* 0x000000ff0800728c */ /* 0x004fc8000bf05070 */
[----:B------:R-:W-:Y:S01]  /*0080*/  UISETP.NE.AND.EX UP0, UPT, UR9, URZ, UPT, UP0 ;  /* 0x000000ff0900728c */ /* 0x000fe2000bf05300 */
[----:B-1----:R-:W-:-:S04]  /*0090*/  SHF.R.S32.HI R0, RZ, 0x1f, R3 ;  /* 0x0000001fff007819 */ /* 0x002fc80000011403 */
[----:B------:R-:W-:Y:S02]  /*00a0*/  LEA.HI R0, R0, R3, RZ, 0x3 ;  /* 0x0000000300007211 */ /* 0x000fe400078f18ff */
[----:B0-----:R-:W-:Y:S01]  /*00b0*/  LOP3.LUT R91, R89, 0x1f, RZ, 0xc0, !PT ;  /* 0x0000001f595b7812 */ /* 0x001fe200078ec0ff */
[----:B----4-:R-:W-:Y:S01]  /*00c0*/  USHF.L.U32 UR4, UR4, 0x2, URZ ;  /* 0x0000000204047899 */ /* 0x010fe200080006ff */
[----:B------:R-:W-:Y:S02]  /*00d0*/  SHF.R.U32.HI R89, RZ, 0x5, R89 ;  /* 0x00000005ff597819 */ /* 0x000fe40000011659 */
[----:B------:R-:W-:Y:S02]  /*00e0*/  LOP3.LUT R3, R91, 0x1f, RZ, 0x3c, !PT ;  /* 0x0000001f5b037812 */ /* 0x000fe400078e3cff */
[----:B------:R-:W-:Y:S02]  /*00f0*/  MOV R19, R91 ;  /* 0x0000005b00137202 */ /* 0x000fe40000000f00 */
[----:B------:R-:W-:-:S02]  /*0100*/  LEA.HI.SX32 R90, R0, R3, 0x1d ;  /* 0x00000003005a7211 */ /* 0x000fc400078feaff */
[----:B------:R-:W-:Y:S01]  /*0110*/  LOP3.LUT R89, R89, UR4, RZ, 0xfc, !PT ;  /* 0x0000000459597c12 */ /* 0x000fe2000f8efcff */
[----:B---3--:R-:W-:Y:S06]  /*0120*/  BRA.U !UP0, `(.L_x_84) ;  /* 0x0000000108a47547 */ /* 0x008fec000b800000 */
        /* <DEDUP_REMOVED lines=31> */
[----:B------:R-:W-:Y:S01]  /*0320*/  ISETP.GE.U32.AND P0, PT, R90, 0xa0, PT ;  /* 0x000000a05a00780c */ /* 0x000fe20003f06070 */
[----:B------:R-:W-:-:S12]  /*0330*/  @P3 VIADD R19, R19, 0x20 ;  /* 0x0000002013133836 */ /* 0x000fd80000000000 */
        /* <DEDUP_REMOVED lines=8> */
.L_x_84:
        /* <DEDUP_REMOVED lines=25> */
[----:B------:R-:W-:Y:S02]  /*0550*/  HFMA2 R70, -RZ, RZ, 0, 0 ;  /* 0x00000000ff467431 */ /* 0x000fe400000001ff */
[----:B------:R-:W-:Y:S01]  /*0560*/  IMAD.MOV.U32 R46, RZ, RZ, RZ ;  /* 0x000000ffff2e7224 */ /* 0x000fe200078e00ff */
[----:B------:R-:W-:Y:S02]  /*0570*/  CS2R R44, SRZ ;  /* 0x00000000002c7805 */ /* 0x000fe4000001ff00 */
[----:B------:R-:W-:Y:S02]  /*0580*/  CS2R R52, SRZ ;  /* 0x0000000000347805 */ /* 0x000fe4000001ff00 */
[----:B------:R-:W-:-:S02]  /*0590*/  MOV R62, RZ ;  /* 0x000000ff003e7202 */ /* 0x000fc40000000f00 */
[----:B------:R-:W-:Y:S02]  /*05a0*/  CS2R R60, SRZ ;  /* 0x00000000003c7805 */ /* 0x000fe4000001ff00 */
[----:B------:R-:W-:Y:S02]  /*05b0*/  CS2R R68, SRZ ;  /* 0x0000000000447805 */ /* 0x000fe4000001ff00 */
[----:B------:R-:W-:Y:S02]  /*05c0*/  @P4 CS2R R38, SRZ ;  /* 0x0000000000264805 */ /* 0x000fe4000001ff00 */
[----:B------:R-:W-:Y:S01]  /*05d0*/  @P4 CS2R R36, SRZ ;  /* 0x0000000000244805 */ /* 0x000fe2000001ff00 */
[----:B------:R-:W-:Y:S01]  /*05e0*/  @P0 IMAD.MOV.U32 R71, RZ, RZ, RZ ;  /* 0x000000ffff470224 */ /* 0x000fe200078e00ff */
[----:B------:R-:W-:Y:S02]  /*05f0*/  @P1 MOV R63, RZ ;  /* 0x000000ff003f1202 */ /* 0x000fe40000000f00 */
[----:B------:R-:W-:-:S02]  /*0600*/  @P2 MOV R55, RZ ;  /* 0x000000ff00372202 */ /* 0x000fc40000000f00 */
[----:B0-----:R-:W-:-:S07]  /*0610*/  @P3 MOV R47, RZ ;  /* 0x000000ff002f3202 */ /* 0x001fce0000000f00 */
.L_x_85:
[----:B------:R-:W-:Y:S05]  /*0620*/  BSYNC.RECONVERGENT B0 ;  /* 0x0000000000007941 */ /* 0x000fea0003800200 */
.L_x_83:
[----:B------:R-:W0:Y:S02]  /*0630*/  LDCU UR4, c[0x0][0x384] ;  /* 0x00007080ff0477ac */ /* 0x000e240008000800 */
[----:B0-----:R-:W-:-:S13]  /*0640*/  ISETP.GE.AND P0, PT, R89, UR4, PT ;  /* 0x0000000459007c0c */ /* 0x001fda000bf06270 */
[----:B------:R-:W-:Y:S05]  /*0650*/  @P0 EXIT ;  /* 0x000000000000094d */ /* 0x000fea0003800000 */
[----:B-----5:R-:W-:Y:S01]  /*0660*/  PRMT R88, R39, 0x7632, R88 ;  /* 0x0000763227587816 */ /* 0x020fe20000000058 */
[----:B------:R-:W0:Y:S01]  /*0670*/  LDCU.U8 UR8, c[0x0][0x410] ;  /* 0x00008200ff0877ac */ /* 0x000e220008000000 */
[----:B------:R-:W-:Y:S02]  /*0680*/  PRMT R87, R43, 0x7632, R87 ;  /* 0x000076322b577816 */ /* 0x000fe40000000057 */
[----:B------:R-:W-:Y:S01]  /*0690*/  PRMT R86, R38, 0x7632, R86 ;  /* 0x0000763226567816 */ /* 0x000fe20000000056 */
[----:B------:R-:W1:Y:S01]  /*06a0*/  LDCU UR9, c[0x0][0x448] ;  /* 0x00008900ff0977ac */ /* 0x000e620008000800 */
[----:B------:R-:W-:Y:S02]  /*06b0*/  PRMT R85, R42, 0x7632, R85 ;  /* 0x000076322a557816 */ /* 0x000fe40000000055 */
[----:B------:R-:W-:Y:S01]  /*06c0*/  PRMT R84, R37, 0x7632, R84 ;  /* 0x0000763225547816 */ /* 0x000fe20000000054 */
[----:B------:R-:W2:Y:S01]  /*06d0*/  LDCU.64 UR4, c[0x0][0x3a0] ;  /* 0x00007400ff0477ac */ /* 0x000ea20008000a00 */
        /* <DEDUP_REMOVED lines=34> */
[----:B012---:R-:W-:-:S07]  /*0900*/  PRMT R0, R72, 0x7632, R0 ;  /* 0x0000763248007816 */ /* 0x007fce0000000000 */
.L_x_127:
[----:B------:R-:W0:Y:S08]  /*0910*/  LDC.64 R76, c[0x0][0x3f0] ;  /* 0x0000fc00ff4c7b82 */ /* 0x000e300000000a00 */
[----:B------:R-:W1:Y:S01]  /*0920*/  LDC R132, c[0x0][0x388] ;  /* 0x0000e200ff847b82 */ /* 0x000e620000000800 */
[----:B0-----:R-:W-:-:S07]  /*0930*/  IMAD.WIDE R78, R89, 0x4, R76 ;  /* 0x00000004594e7825 */ /* 0x001fce00078e024c */
[----:B------:R-:W0:Y:S01]  /*0940*/  LDC.64 R76, c[0x0][0x3f8] ;  /* 0x0000fe00ff4c7b82 */ /* 0x000e220000000a00 */
[----:B------:R-:W2:Y:S01]  /*0950*/  LDG.E R135, desc[UR6][R78.64] ;  /* 0x000000064e877981 */ /* 0x000ea2000c1e1900 */
[----:B0-----:R-:W-:-:S05]  /*0960*/  IMAD.WIDE R76, R89, 0x4, R76 ;  /* 0x00000004594c7825 */ /* 0x001fca00078e024c */
[----:B------:R0:W5:Y:S01]  /*0970*/  LDG.E R133, desc[UR6][R76.64] ;  /* 0x000000064c857981 */ /* 0x000162000c1e1900 */
[----:B-1----:R-:W-:Y:S01]  /*0980*/  IMAD R134, R89, R132, RZ ;  /* 0x0000008459867224 */ /* 0x002fe200078e02ff */
[----:B------:R-:W-:Y:S01]  /*0990*/  ISETP.GE.U32.AND P0, PT, R90, 0x20, PT ;  /* 0x000000205a00780c */ /* 0x000fe20003f06070 */
[----:B------:R-:W-:Y:S03]  /*09a0*/  BSSY.RECONVERGENT B0, `(.L_x_86) ;  /* 0x0000084000007945 */ /* 0x000fe60003800200 */
[----:B------:R-:W-:-:S04]  /*09b0*/  SHF.R.S32.HI R137, RZ, 0x1f, R134 ;  /* 0x0000001fff897819 */ /* 0x000fc80000011486 */
[----:B------:R-:W-:Y:S01]  /*09c0*/  LEA.HI R134, R137, R134, RZ, 0x3 ;  /* 0x0000008689867211 */ /* 0x000fe200078f18ff */
[----:B------:R-:W-:-:S03]  /*09d0*/  HFMA2 R137, -RZ, RZ, 0, 0 ;  /* 0x00000000ff897431 */ /* 0x000fc600000001ff */
[----:B------:R-:W-:Y:S02]  /*09e0*/  LEA.HI.SX32 R134, R134, R91, 0x1d ;  /* 0x0000005b86867211 */ /* 0x000fe400078feaff */
[----:B--2---:R-:W-:-:S13]  /*09f0*/  ISETP.GE.AND P2, PT, R135, 0x1, PT ;  /* 0x000000018700780c */ /* 0x004fda0003f46270 */
[----:B------:R-:W1:Y:S01]  /*0a00*/  @P2 S2R R136, SR_TID.X ;  /* 0x0000000000882919 */ /* 0x000e620000002100 */
[----:B------:R-:W-:-:S04]  /*0a10*/  @P2 VIADD R139, R135, 0xffffffff ;  /* 0xffffffff878b2836 */ /* 0x000fc80000000000 */
[----:B------:R-:W-:-:S05]  /*0a20*/  @P2 IMAD R139, R139, R132, RZ ;  /* 0x000000848b8b2224 */ /* 0x000fca00078e02ff */
[----:B------:R-:W-:-:S04]  /*0a30*/  @P2 SHF.R.S32.HI R78, RZ, 0x1f, R139 ;  /* 0x0000001fff4e2819 */ /* 0x000fc8000001148b */
[----:B------:R-:W-:Y:S02]  /*0a40*/  @P2 LEA.HI R78, R78, R139, RZ, 0x3 ;  /* 0x0000008b4e4e2211 */ /* 0x000fe400078f18ff */
[----:B-1----:R-:W-:-:S04]  /*0a50*/  @P2 LOP3.LUT R91, R136, 0x1f, RZ, 0xc0, !PT ;  /* 0x0000001f885b2812 */ /* 0x002fc800078ec0ff */
[----:B------:R-:W-:Y:S01]  /*0a60*/  @P2 LEA.HI.SX32 R137, R78, R91, 0x1d ;  /* 0x0000005b4e892211 */ /* 0x000fe200078feaff */
[----:B0-----:R-:W-:Y:S06]  /*0a70*/  @!P0 BRA `(.L_x_87) ;  /* 0x0000000400d88947 */ /* 0x001fec0003800000 */
[----:B------:R-:W-:Y:S04]  /*0a80*/  BSSY.RECONVERGENT B1, `(.L_x_88) ;  /* 0x0000005000017945 */ /* 0x000fe80003800200 */
[----:B------:R-:W-:Y:S05]  /*0a90*/  @!P2 BRA `(.L_x_89) ;  /* 0x00000000000ca947 */ /* 0x000fea0003800000 */
[----:B------:R-:W0:Y:S02]  /*0aa0*/  LDC.64 R32, c[0x0][0x390] ;  /* 0x0000e400ff207b82 */ /* 0x000e240000000a00 */
[----:B0-----:R-:W-:-:S06]  /*0ab0*/  IMAD.WIDE.U32 R32, R137, 0x10, R32 ;  /* 0x0000001089207825 */ /* 0x001fcc00078e0020 */
[----:B------:R-:W5:Y:S02]  /*0ac0*/  LDG.E.128 R32, desc[UR6][R32.64] ;  /* 0x0000000620207981 */ /* 0x000f64000c1e1d00 */
.L_x_89:
[----:B------:R-:W-:Y:S05]  /*0ad0*/  BSYNC.RECONVERGENT B1 ;  /* 0x0000000000017941 */ /* 0x000fea0003800200 */
.L_x_88:
[----:B------:R-:W-:-:S04]  /*0ae0*/  UISETP.NE.U32.AND UP0, UPT, UR4, URZ, UPT ;  /* 0x000000ff0400728c */ /* 0x000fc8000bf05070 */
[----:B------:R-:W-:-:S09]  /*0af0*/  UISETP.NE.AND.EX UP0, UPT, UR5, URZ, UPT, UP0 ;  /* 0x000000ff0500728c */ /* 0x000fd2000bf05300 */
[----:B------:R-:W-:Y:S05]  /*0b00*/  BRA.U !UP0, `(.L_x_90) ;  /* 0x0000000108e87547 */ /* 0x000fea000b800000 */
[----:B------:R-:W0:Y:S02]  /*0b10*/  LDC.64 R76, c[0x0][0x3a0] ;  /* 0x0000e800ff4c7b82 */ /* 0x000e240000000a00 */
[----:B0-----:R-:W-:-:S06]  /*0b20*/  IMAD.WIDE.U32 R76, R134, 0x10, R76 ;  /* 0x00000010864c7825 */ /* 0x001fcc00078e004c */
[----:B------:R-:W2:Y:S01]  /*0b30*/  LDG.E.128 R76, desc[UR6][R76.64] ;  /* 0x000000064c4c7981 */ /* 0x000ea2000c1e1d00 */
[----:B------:R-:W-:-:S13]  /*0b40*/  ISETP.GT.AND P1, PT, R135, RZ, PT ;  /* 0x000000ff8700720c */ /* 0x000fda0003f24270 */
[----:B------:R-:W0:Y:S01]  /*0b50*/  @P1 LDC R143, c[0x0][0x40c] ;  /* 0x00010300ff8f1b82 */ /* 0x000e220000000800 */
[----:B-----5:R-:W-:Y:S02]  /*0b60*/  @P1 PRMT R95, R32, 0x7632, R95 ;  /* 0x00007632205f1816 */ /* 0x020fe4000000005f */
[----:B------:R-:W-:Y:S02]  /*0b70*/  @P1 PRMT R96, R33, 0x7632, R96 ;  /* 0x0000763221601816 */ /* 0x000fe40000000060 */
[----:B------:R-:W-:Y:S02]  /*0b80*/  @P1 SHF.L.U32 R106, R95, 0x10, RZ ;  /* 0x000000105f6a1819 */ /* 0x000fe400000006ff */
[----:B------:R-:W-:Y:S01]  /*0b90*/  @P1 SHF.L.U32 R109, R33, 0x10, RZ ;  /* 0x00000010216d1819 */ /* 0x000fe200000006ff */
[----:B------:R-:W1:Y:S01]  /*0ba0*/  @P1 LDC R145, c[0x0][0x40c] ;  /* 0x00010300ff911b82 */ /* 0x000e620000000800 */
[----:B------:R-:W-:-:S07]  /*0bb0*/  @P1 IMAD.U32 R108, R96, 0x10000, RZ ;  /* 0x00010000606c1824 */ /* 0x000fce00078e00ff */
[----:B------:R-:W3:Y:S08]  /*0bc0*/  @P1 LDC R146, c[0x0][0x40c] ;  /* 0x00010300ff921b82 */ /* 0x000ef00000000800 */
[----:B------:R-:W4:Y:S08]  /*0bd0*/  @P1 LDC R136, c[0x0][0x40c] ;  /* 0x00010300ff881b82 */ /* 0x000f300000000800 */
[----:B------:R-:W4:Y:S08]  /*0be0*/  @P1 LDC R138, c[0x0][0x40c] ;  /* 0x00010300ff8a1b82 */ /* 0x000f300000000800 */
[----:B------:R-:W4:Y:S08]  /*0bf0*/  @P1 LDC R139, c[0x0][0x40c] ;  /* 0x00010300ff8b1b82 */ /* 0x000f300000000800 */
[----:B------:R-:W4:Y:S08]  /*0c00*/  @P1 LDC R140, c[0x0][0x40c] ;  /* 0x00010300ff8c1b82 */ /* 0x000f300000000800 */
[----:B------:R-:W4:Y:S01]  /*0c10*/  @P1 LDC R141, c[0x0][0x40c] ;  /* 0x00010300ff8d1b82 */ /* 0x000f220000000800 */
[----:B--2---:R-:W-:Y:S01]  /*0c20*/  PRMT R95, R76, 0x7632, R95 ;  /* 0x000076324c5f7816 */ /* 0x004fe2000000005f */
[----:B------:R-:W-:Y:S01]  /*0c30*/  IMAD.U32 R110, R78, 0x10000, RZ ;  /* 0x000100004e6e7824 */ /* 0x000fe200078e00ff */
[----:B------:R-:W-:-:S02]  /*0c40*/  SHF.L.U32 R96, R77, 0x10, RZ ;  /* 0x000000104d607819 */ /* 0x000fc400000006ff */
[----:B------:R-:W-:Y:S02]  /*0c50*/  SHF.L.U32 R97, R95, 0x10, RZ ;  /* 0x000000105f617819 */ /* 0x000fe400000006ff */
[----:B------:R-:W-:Y:S01]  /*0c60*/  PRMT R77, R77, 0x7632, R77 ;  /* 0x000076324d4d7816 */ /* 0x000fe2000000004d */
[----:B-1----:R-:W-:Y:S01]  /*0c70*/  @P1 FFMA.FTZ R96, R109, R145, R96 ;  /* 0x000000916d601223 */ /* 0x002fe20000010060 */
[----:B------:R-:W-:Y:S01]  /*0c80*/  SHF.L.U32 R107, R76, 0x10, RZ ;  /* 0x000000104c6b7819 */ /* 0x000fe200000006ff */
[----:B0-----:R-:W-:Y:S01]  /*0c90*/  @P1 FFMA.FTZ R97, R106, R143, R97 ;  /* 0x0000008f6a611223 */ /* 0x001fe20000010061 */
[C---:B------:R-:W-:Y:S01]  /*0ca0*/  @P1 PRMT R106, R35.reuse, 0x7632, R106 ;  /* 0x00007632236a1816 */ /* 0x040fe2000000006a */
[----:B------:R-:W-:Y:S01]  /*0cb0*/  @P1 IMAD.U32 R143, R35, 0x10000, RZ ;  /* 0x00010000238f1824 */ /* 0x000fe200078e00ff */
[----:B------:R-:W-:Y:S02]  /*0cc0*/  PRMT R78, R78, 0x7632, R78 ;  /* 0x000076324e4e7816 */ /* 0x000fe4000000004e */
[----:B------:R-:W-:Y:S01]  /*0cd0*/  PRMT R144, R79, 0x7632, R144 ;  /* 0x000076324f907816 */ /* 0x000fe20000000090 */
[----:B------:R-:W-:Y:S01]  /*0ce0*/  @P1 IMAD.U32 R145, R106, 0x10000, RZ ;  /* 0x000100006a911824 */ /* 0x000fe200078e00ff */
[----:B------:R-:W-:-:S02]  /*0cf0*/  @P1 PRMT R76, R34, 0x7632, R76 ;  /* 0x00007632224c1816 */ /* 0x000fc4000000004c */
[----:B------:R-:W-:Y:S02]  /*0d00*/  SHF.L.U32 R95, R77, 0x10, RZ ;  /* 0x000000104d5f7819 */ /* 0x000fe400000006ff */
[----:B------:R-:W-:Y:S02]  /*0d10*/  SHF.L.U32 R142, R79, 0x10, RZ ;  /* 0x000000104f8e7819 */ /* 0x000fe400000006ff */
[----:B------:R-:W-:Y:S01]  /*0d20*/  @P1 SHF.L.U32 R79, R34, 0x10, RZ ;  /* 0x00000010224f1819 */ /* 0x000fe200000006ff */
[----:B---3--:R-:W-:Y:S01]  /*0d30*/  @P1 FFMA.FTZ R95, R108, R146, R95 ;  /* 0x000000926c5f1223 */ /* 0x008fe2000001005f */
[----:B------:R-:W-:Y:S02]  /*0d40*/  @P1 SHF.L.U32 R77, R32, 0x10, RZ ;  /* 0x00000010204d1819 */ /* 0x000fe400000006ff */
[----:B------:R-:W-:Y:S01]  /*0d50*/  @P1 SHF.L.U32 R76, R76, 0x10, RZ ;  /* 0x000000104c4c1819 */ /* 0x000fe200000006ff */
[----:B----4-:R-:W-:Y:S01]  /*0d60*/  @P1 FFMA.FTZ R110, R79, R136, R110 ;  /* 0x000000884f6e1223 */ /* 0x010fe2000001006e */
[----:B------:R-:W-:Y:S01]  /*0d70*/  SHF.L.U32 R109, R78, 0x10, RZ ;  /* 0x000000104e6d7819 */ /* 0x000fe200000006ff */
[----:B------:R-:W-:Y:S01]  /*0d80*/  @P1 FFMA.FTZ R107, R77, R140, R107 ;  /* 0x0000008c4d6b1223 */ /* 0x000fe2000001006b */
[----:B------:R-:W-:-:S02]  /*0d90*/  SHF.L.U32 R106, R144, 0x10, RZ ;  /* 0x00000010906a7819 */ /* 0x000fc400000006ff */
[----:B------:R-:W-:Y:S01]  /*0da0*/  @!P1 MOV R108, R142 ;  /* 0x0000008e006c9202 */ /* 0x000fe20000000f00 */
[----:B------:R-:W-:Y:S01]  /*0db0*/  @P1 FFMA.FTZ R109, R76, R138, R109 ;  /* 0x0000008a4c6d1223 */ /* 0x000fe2000001006d */
[----:B------:R-:W-:Y:S01]  /*0dc0*/  @P1 FFMA.FTZ R108, R143, R139, R142 ;  /* 0x0000008b8f6c1223 */ /* 0x000fe2000001008e */
[----:B------:R-:W-:Y:S01]  /*0dd0*/  @P1 FFMA.FTZ R106, R145, R141, R106 ;  /* 0x0000008d916a1223 */ /* 0x000fe2000001006a */
[----:B------:R-:W-:Y:S02]  /*0de0*/  F2FP.BF16.F32.PACK_AB R77, RZ, R96 ;  /* 0x00000060ff4d723e */ /* 0x000fe400000010ff */
[----:B------:R-:W-:Y:S02]  /*0df0*/  F2FP.BF16.F32.PACK_AB R78, RZ, R95 ;  /* 0x0000005fff4e723e */ /* 0x000fe400000010ff */
[----:B------:R-:W-:Y:S02]  /*0e00*/  F2FP.BF16.F32.PACK_AB R136, RZ, R97 ;  /* 0x00000061ff88723e */ /* 0x000fe400000010ff */
[----:B------:R-:W-:-:S02]  /*0e10*/  F2FP.BF16.F32.PACK_AB R138, RZ, R110 ;  /* 0x0000006eff8a723e */ /* 0x000fc400000010ff */
[----:B------:R-:W-:Y:S02]  /*0e20*/  F2FP.BF16.F32.PACK_AB R139, RZ, R109 ;  /* 0x0000006dff8b723e */ /* 0x000fe400000010ff */
[----:B------:R-:W-:Y:S02]  /*0e30*/  F2FP.BF16.F32.PACK_AB R140, RZ, R108 ;  /* 0x0000006cff8c723e */ /* 0x000fe400000010ff */
[----:B------:R-:W-:Y:S02]  /*0e40*/  F2FP.BF16.F32.PACK_AB R76, RZ, R107 ;  /* 0x0000006bff4c723e */ /* 0x000fe400000010ff */
[----:B------:R-:W-:Y:S02]  /*0e50*/  F2FP.BF16.F32.PACK_AB R79, RZ, R106 ;  /* 0x0000006aff4f723e */ /* 0x000fe400000010ff */
[----:B------:R-:W-:Y:S02]  /*0e60*/  PRMT R77, R77, 0x5410, R78 ;  /* 0x000054104d4d7816 */ /* 0x000fe4000000004e */
[----:B------:R-:W-:-:S02]  /*0e70*/  PRMT R78, R138, 0x5410, R139 ;  /* 0x000054108a4e7816 */ /* 0x000fc4000000008b */
[----:B------:R-:W-:Y:S02]  /*0e80*/  PRMT R76, R76, 0x5410, R136 ;  /* 0x000054104c4c7816 */ /* 0x000fe40000000088 */
[----:B------:R-:W-:Y:S01]  /*0e90*/  PRMT R79, R140, 0x5410, R79 ;  /* 0x000054108c4f7816 */ /* 0x000fe2000000004f */
[----:B------:R-:W-:Y:S06]  /*0ea0*/  BRA `(.L_x_91) ;  /* 0x0000000000b87947 */ /* 0x000fec0003800000 */
.L_x_90:
[----:B------:R-:W0:Y:S01]  /*0eb0*/  @P2 LDC R79, c[0x0][0x40c] ;  /* 0x00010300ff4f2b82 */ /* 0x000e220000000800 */
[----:B-----5:R-:W-:Y:S01]  /*0ec0*/  @P2 PRMT R76, R32, 0x7632, R76 ;  /* 0x00007632204c2816 */ /* 0x020fe2000000004c */
[----:B------:R-:W-:Y:S01]  /*0ed0*/  HFMA2 R97, -RZ, RZ, 0, 0 ;  /* 0x00000000ff617431 */ /* 0x000fe200000001ff */
[----:B------:R-:W-:Y:S02]  /*0ee0*/  @P2 PRMT R77, R33, 0x7632, R77 ;  /* 0x00007632214d2816 */ /* 0x000fe4000000004d */
[----:B------:R-:W-:Y:S02]  /*0ef0*/  CS2R R108, SRZ ;  /* 0x00000000006c7805 */ /* 0x000fe4000001ff00 */
[----:B------:R-:W-:Y:S01]  /*0f00*/  @P2 PRMT R78, R34, 0x7632, R78 ;  /* 0x00007632224e2816 */ /* 0x000fe2000000004e */
[----:B------:R-:W-:Y:S01]  /*0f10*/  IMAD.MOV.U32 R95, RZ, RZ, RZ ;  /* 0x000000ffff5f7224 */ /* 0x000fe200078e00ff */
[----:B------:R-:W-:Y:S01]  /*0f20*/  @P2 SHF.L.U32 R76, R76, 0x10, RZ ;  /* 0x000000104c4c2819 */ /* 0x000fe200000006ff */
[----:B------:R-:W1:Y:S01]  /*0f30*/  @P2 LDC R96, c[0x0][0x40c] ;  /* 0x00010300ff602b82 */ /* 0x000e620000000800 */
[----:B------:R-:W-:Y:S01]  /*0f40*/  @P2 SHF.L.U32 R77, R77, 0x10, RZ ;  /* 0x000000104d4d2819 */ /* 0x000fe200000006ff */
[----:B------:R-:W-:Y:S01]  /*0f50*/  IMAD.MOV.U32 R110, RZ, RZ, RZ ;  /* 0x000000ffff6e7224 */ /* 0x000fe200078e00ff */
[----:B------:R-:W-:-:S02]  /*0f60*/  @P2 SHF.L.U32 R78, R78, 0x10, RZ ;  /* 0x000000104e4e2819 */ /* 0x000fc400000006ff */
[----:B------:R-:W-:-:S03]  /*0f70*/  @P2 SHF.L.U32 R140, R35, 0x10, RZ ;  /* 0x00000010238c2819 */ /* 0x000fc600000006ff */
[----:B------:R-:W2:Y:S08]  /*0f80*/  @P2 LDC R107, c[0x0][0x40c] ;  /* 0x00010300ff6b2b82 */ /* 0x000eb00000000800 */
[----:B------:R-:W3:Y:S01]  /*0f90*/  @P2 LDC R136, c[0x0][0x40c] ;  /* 0x00010300ff882b82 */ /* 0x000ee20000000800 */
[----:B0-----:R-:W-:Y:S01]  /*0fa0*/  @P2 FMUL.FTZ R97, R76, R79 ;  /* 0x0000004f4c612220 */ /* 0x001fe20000410000 */
[----:B------:R-:W-:-:S02]  /*0fb0*/  @P2 PRMT R76, R35, 0x7632, R76 ;  /* 0x00007632234c2816 */ /* 0x000fc4000000004c */
[----:B------:R-:W-:Y:S02]  /*0fc0*/  @P2 SHF.L.U32 R79, R34, 0x10, RZ ;  /* 0x00000010224f2819 */ /* 0x000fe400000006ff */
[----:B------:R-:W-:Y:S02]  /*0fd0*/  @P2 SHF.L.U32 R76, R76, 0x10, RZ ;  /* 0x000000104c4c2819 */ /* 0x000fe400000006ff */
[----:B------:R-:W0:Y:S01]  /*0fe0*/  @P2 LDC R139, c[0x0][0x40c] ;  /* 0x00010300ff8b2b82 */ /* 0x000e220000000800 */
[----:B-1----:R-:W-:Y:S01]  /*0ff0*/  @P2 FMUL.FTZ R95, R77, R96 ;  /* 0x000000604d5f2220 */ /* 0x002fe20000410000 */
[----:B------:R-:W-:Y:S01]  /*1000*/  @P2 IMAD.U32 R77, R32, 0x10000, RZ ;  /* 0x00010000204d2824 */ /* 0x000fe200078e00ff */
[----:B------:R-:W-:-:S05]  /*1010*/  MOV R96, RZ ;  /* 0x000000ff00607202 */ /* 0x000fca0000000f00 */
[----:B------:R-:W1:Y:S01]  /*1020*/  @P2 LDC R143, c[0x0][0x40c] ;  /* 0x00010300ff8f2b82 */ /* 0x000e620000000800 */
[----:B--2---:R-:W-:Y:S01]  /*1030*/  @P2 FMUL.FTZ R109, R78, R107 ;  /* 0x0000006b4e6d2220 */ /* 0x004fe20000410000 */
[----:B------:R-:W-:Y:S02]  /*1040*/  @P2 SHF.L.U32 R78, R33, 0x10, RZ ;  /* 0x00000010214e2819 */ /* 0x000fe400000006ff */
[----:B------:R-:W-:-:S04]  /*1050*/  CS2R R106, SRZ ;  /* 0x00000000006a7805 */ /* 0x000fc8000001ff00 */
[----:B------:R-:W2:Y:S01]  /*1060*/  @P2 LDC R138, c[0x0][0x40c] ;  /* 0x00010300ff8a2b82 */ /* 0x000ea20000000800 */
[----:B---3--:R-:W-:Y:S01]  /*1070*/  @P2 FMUL.FTZ R107, R77, R136 ;  /* 0x000000884d6b2220 */ /* 0x008fe20000410000 */
[----:B------:R-:W-:-:S06]  /*1080*/  F2FP.BF16.F32.PACK_AB R77, RZ, R97 ;  /* 0x00000061ff4d723e */ /* 0x000fcc00000010ff */
[----:B------:R-:W3:Y:S01]  /*1090*/  @P2 LDC R141, c[0x0][0x40c] ;  /* 0x00010300ff8d2b82 */ /* 0x000ee20000000800 */
[----:B0-----:R-:W-:-:S05]  /*10a0*/  @P2 FMUL.FTZ R96, R78, R139 ;  /* 0x0000008b4e602220 */ /* 0x001fca0000410000 */
[----:B------:R-:W-:Y:S01]  /*10b0*/  F2FP.BF16.F32.PACK_AB R78, RZ, R96 ;  /* 0x00000060ff4e723e */ /* 0x000fe200000010ff */
[----:B-1----:R-:W-:Y:S01]  /*10c0*/  @P2 FMUL.FTZ R106, R76, R143 ;  /* 0x0000008f4c6a2220 */ /* 0x002fe20000410000 */
[----:B------:R-:W-:-:S04]  /*10d0*/  F2FP.BF16.F32.PACK_AB R76, RZ, R107 ;  /* 0x0000006bff4c723e */ /* 0x000fc800000010ff */
[----:B------:R-:W-:Y:S01]  /*10e0*/  PRMT R76, R76, 0x5410, R77 ;  /* 0x000054104c4c7816 */ /* 0x000fe2000000004d */
[----:B--2---:R-:W-:Y:S01]  /*10f0*/  @P2 FMUL.FTZ R110, R79, R138 ;  /* 0x0000008a4f6e2220 */ /* 0x004fe20000410000 */
[----:B------:R-:W-:Y:S02]  /*1100*/  F2FP.BF16.F32.PACK_AB R79, RZ, R95 ;  /* 0x0000005fff4f723e */ /* 0x000fe400000010ff */
[----:B------:R-:W-:Y:S02]  /*1110*/  F2FP.BF16.F32.PACK_AB R138, RZ, R109 ;  /* 0x0000006dff8a723e */ /* 0x000fe400000010ff */
[----:B------:R-:W-:Y:S02]  /*1120*/  F2FP.BF16.F32.PACK_AB R136, RZ, R110 ;  /* 0x0000006eff88723e */ /* 0x000fe400000010ff */
[----:B------:R-:W-:Y:S01]  /*1130*/  PRMT R77, R78, 0x5410, R79 ;  /* 0x000054104e4d7816 */ /* 0x000fe2000000004f */
[----:B---3--:R-:W-:Y:S01]  /*1140*/  @P2 FMUL.FTZ R108, R140, R141 ;  /* 0x0000008d8c6c2220 */ /* 0x008fe20000410000 */
[----:B------:R-:W-:-:S02]  /*1150*/  F2FP.BF16.F32.PACK_AB R140, RZ, R106 ;  /* 0x0000006aff8c723e */ /* 0x000fc400000010ff */
[----:B------:R-:W-:Y:S02]  /*1160*/  PRMT R78, R136, 0x5410, R138 ;  /* 0x00005410884e7816 */ /* 0x000fe4000000008a */
[----:B------:R-:W-:-:S04]  /*1170*/  F2FP.BF16.F32.PACK_AB R139, RZ, R108 ;  /* 0x0000006cff8b723e */ /* 0x000fc800000010ff */
[----:B------:R-:W-:-:S07]  /*1180*/  PRMT R79, R139, 0x5410, R140 ;  /* 0x000054108b4f7816 */ /* 0x000fce000000008c */
.L_x_91:
[----:B------:R-:W0:Y:S01]  /*1190*/  LDC.64 R138, c[0x0][0x3a8] ;  /* 0x0000ea00ff8a7b82 */ /* 0x000e220000000a00 */
[----:B------:R-:W-:Y:S01]  /*11a0*/  IADD3 R137, PT, PT, R137, 0x20, RZ ;  /* 0x0000002089897810 */ /* 0x000fe20007ffe0ff */
[----:B0-----:R-:W-:-:S04]  /*11b0*/  IMAD.WIDE.U32 R138, R134, 0x10, R138 ;  /* 0x00000010868a7825 */ /* 0x001fc800078e008a */
[----:B------:R-:W-:Y:S01]  /*11c0*/  VIADD R134, R134, 0x20 ;  /* 0x0000002086867836 */ /* 0x000fe20000000000 */
[----:B------:R0:W-:Y:S06]  /*11d0*/  STG.E.128 desc[UR6][R138.64], R76 ;  /* 0x0000004c8a007986 */ /* 0x0001ec000c101d06 */
.L_x_87:
[----:B------:R-:W-:Y:S05]  /*11e0*/  BSYNC.RECONVERGENT B0 ;  /* 0x0000000000007941 */ /* 0x000fea0003800200 */
.L_x_86:
[----:B------:R-:W-:Y:S01]  /*11f0*/  ISETP.GE.U32.AND P1, PT, R90, 0x40, PT ;  /* 0x000000405a00780c */ /* 0x000fe20003f26070 */
[----:B------:R-:W-:Y:S03]  /*1200*/  BSSY.RECONVERGENT B0, `(.L_x_92) ;  /* 0x0000079000007945 */ /* 0x000fe60003800200 */
[----:B------:R-:W-:-:S09]  /*1210*/  P2R R136, PR, RZ, 0x2 ;  /* 0x00000002ff887803 */ /* 0x000fd20000000000 */
[----:B------:R-:W-:Y:S05]  /*1220*/  @!P1 BRA `(.L_x_93) ;  /* 0x0000000400d89947 */ /* 0x000fea0003800000 */
[----:B------:R-:W-:Y:S04]  /*1230*/  BSSY.RECONVERGENT B1, `(.L_x_94) ;  /* 0x0000005000017945 */ /* 0x000fe80003800200 */
[----:B------:R-:W-:Y:S05]  /*1240*/  @!P2 BRA `(.L_x_95) ;  /* 0x00000000000ca947 */ /* 0x000fea0003800000 */
[----:B------:R-:W1:Y:S02]  /*1250*/  LDC.64 R32, c[0x0][0x390] ;  /* 0x0000e400ff207b82 */ /* 0x000e640000000a00 */
[----:B-1----:R-:W-:-:S06]  /*1260*/  IMAD.WIDE.U32 R32, R137, 0x10, R32 ;  /* 0x0000001089207825 */ /* 0x002fcc00078e0020 */
[----:B------:R-:W5:Y:S02]  /*1270*/  LDG.E.128 R32, desc[UR6][R32.64] ;  /* 0x0000000620207981 */ /* 0x000f64000c1e1d00 */
.L_x_95:
[----:B------:R-:W-:Y:S05]  /*1280*/  BSYNC.RECONVERGENT B1 ;  /* 0x0000000000017941 */ /* 0x000fea0003800200 */
.L_x_94:
[----:B------:R-:W-:-:S04]  /*1290*/  UISETP.NE.U32.AND UP0, UPT, UR4, URZ, UPT ;  /* 0x000000ff0400728c */ /* 0x000fc8000bf05070 */
[----:B------:R-:W-:-:S09]  /*12a0*/  UISETP.NE.AND.EX UP0, UPT, UR5, URZ, UPT, UP0 ;  /* 0x000000ff0500728c */ /* 0x000fd2000bf05300 */
[----:B------:R-:W-:Y:S05]  /*12b0*/  BRA.U !UP0, `(.L_x_96) ;  /* 0x0000000108e87547 */ /* 0x000fea000b800000 */
[----:B0-----:R-:W0:Y:S02]  /*12c0*/  LDC.64 R76, c[0x0][0x3a0] ;  /* 0x0000e800ff4c7b82 */ /* 0x001e240000000a00 */
        /* <DEDUP_REMOVED lines=9> */
[----:B------:R-:W-:-:S07]  /*1360*/  @P1 SHF.L.U32 R144, R33, 0x10, RZ ;  /* 0x0000001021901819 */ /* 0x000fce00000006ff */
[----:B------:R-:W3:Y:S08]  /*1370*/  @P1 LDC R146, c[0x0][0x40c] ;  /* 0x00010300ff921b82 */ /* 0x000ef00000000800 */
[----:B------:R-:W4:Y:S08]  /*1380*/  @P1 LDC R138, c[0x0][0x40c] ;  /* 0x00010300ff8a1b82 */ /* 0x000f300000000800 */
[----:B------:R-:W4:Y:S08]  /*1390*/  @P1 LDC R139, c[0x0][0x40c] ;  /* 0x00010300ff8b1b82 */ /* 0x000f300000000800 */
[----:B------:R-:W4:Y:S08]  /*13a0*/  @P1 LDC R140, c[0x0][0x40c] ;  /* 0x00010300ff8c1b82 */ /* 0x000f300000000800 */
[----:B------:R-:W4:Y:S08]  /*13b0*/  @P1 LDC R141, c[0x0][0x40c] ;  /* 0x00010300ff8d1b82 */ /* 0x000f300000000800 */
[----:B------:R-:W4:Y:S01]  /*13c0*/  @P1 LDC R142, c[0x0][0x40c] ;  /* 0x00010300ff8e1b82 */ /* 0x000f220000000800 */
[----:B--2---:R-:W-:Y:S01]  /*13d0*/  PRMT R92, R76, 0x7632, R92 ;  /* 0x000076324c5c7816 */ /* 0x004fe2000000005c */
[C---:B------:R-:W-:Y:S01]  /*13e0*/  IMAD.U32 R93, R77.reuse, 0x10000, RZ ;  /* 0x000100004d5d7824 */ /* 0x040fe200078e00ff */
[----:B------:R-:W-:-:S02]  /*13f0*/  PRMT R77, R77, 0x7632, R77 ;  /* 0x000076324d4d7816 */ /* 0x000fc4000000004d */
[----:B------:R-:W-:Y:S01]  /*1400*/  SHF.L.U32 R94, R92, 0x10, RZ ;  /* 0x000000105c5e7819 */ /* 0x000fe200000006ff */
[----:B-1----:R-:W-:Y:S01]  /*1410*/  @P1 FFMA.FTZ R93, R144, R145, R93 ;  /* 0x00000091905d1223 */ /* 0x002fe2000001005d */
[----:B------:R-:W-:Y:S01]  /*1420*/  SHF.L.U32 R111, R76, 0x10, RZ ;  /* 0x000000104c6f7819 */ /* 0x000fe200000006ff */
[----:B------:R-:W-:Y:S01]  /*1430*/  IMAD.U32 R92, R77, 0x10000, RZ ;  /* 0x000100004d5c7824 */ /* 0x000fe200078e00ff */
[----:B------:R-:W-:Y:S01]  /*1440*/  SHF.L.U32 R143, R78, 0x10, RZ ;  /* 0x000000104e8f7819 */ /* 0x000fe200000006ff */
[----:B0-----:R-:W-:Y:S01]  /*1450*/  @P1 FFMA.FTZ R94, R105, R104, R94 ;  /* 0x00000068695e1223 */ /* 0x001fe2000001005e */
[----:B------:R-:W-:Y:S01]  /*1460*/  SHF.L.U32 R112, R79, 0x10, RZ ;  /* 0x000000104f707819 */ /* 0x000fe200000006ff */
[----:B---3--:R-:W-:Y:S01]  /*1470*/  @P1 FFMA.FTZ R92, R113, R146, R92 ;  /* 0x00000092715c1223 */ /* 0x008fe2000001005c */
[----:B------:R-:W-:Y:S01]  /*1480*/  @P1 PRMT R76, R34, 0x7632, R76 ;  /* 0x00007632224c1816 */ /* 0x000fe2000000004c */
[----:B------:R-:W-:Y:S01]  /*1490*/  @P1 IMAD.U32 R144, R32, 0x10000, RZ ;  /* 0x0001000020901824 */ /* 0x000fe200078e00ff */
[----:B------:R-:W-:-:S02]  /*14a0*/  PRMT R78, R78, 0x7632, R78 ;  /* 0x000076324e4e7816 */ /* 0x000fc4000000004e */
[----:B------:R-:W-:Y:S01]  /*14b0*/  PRMT R79, R79, 0x7632, R79 ;  /* 0x000076324f4f7816 */ /* 0x000fe2000000004f */
[----:B----4-:R-:W-:Y:S01]  /*14c0*/  @P1 FFMA.FTZ R111, R144, R141, R111 ;  /* 0x0000008d906f1223 */ /* 0x010fe2000001006f */
[----:B------:R-:W-:Y:S02]  /*14d0*/  @P1 PRMT R105, R35, 0x7632, R105 ;  /* 0x0000763223691816 */ /* 0x000fe40000000069 */
[----:B------:R-:W-:Y:S01]  /*14e0*/  @P1 SHF.L.U32 R77, R76, 0x10, RZ ;  /* 0x000000104c4d1819 */ /* 0x000fe200000006ff */
[----:B------:R-:W-:Y:S01]  /*14f0*/  IMAD.U32 R113, R79, 0x10000, RZ ;  /* 0x000100004f717824 */ /* 0x000fe200078e00ff */
[----:B------:R-:W-:Y:S02]  /*1500*/  @P1 SHF.L.U32 R146, R34, 0x10, RZ ;  /* 0x0000001022921819 */ /* 0x000fe400000006ff */
[----:B------:R-:W-:Y:S02]  /*1510*/  @P1 SHF.L.U32 R145, R35, 0x10, RZ ;  /* 0x0000001023911819 */ /* 0x000fe400000006ff */
[----:B------:R-:W-:-:S02]  /*1520*/  SHF.L.U32 R104, R78, 0x10, RZ ;  /* 0x000000104e687819 */ /* 0x000fc400000006ff */
[----:B------:R-:W-:Y:S01]  /*1530*/  @P1 SHF.L.U32 R76, R105, 0x10, RZ ;  /* 0x00000010694c1819 */ /* 0x000fe200000006ff */
[----:B------:R-:W-:Y:S01]  /*1540*/  @P1 FFMA.FTZ R112, R145, R140, R112 ;  /* 0x0000008c91701223 */ /* 0x000fe20000010070 */
[----:B------:R-:W-:Y:S01]  /*1550*/  @!P1 MOV R105, R143 ;  /* 0x0000008f00699202 */ /* 0x000fe20000000f00 */
[----:B------:R-:W-:Y:S01]  /*1560*/  @P1 FFMA.FTZ R105, R146, R138, R143 ;  /* 0x0000008a92691223 */ /* 0x000fe2000001008f */
[----:B------:R-:W-:Y:S01]  /*1570*/  @P1 FFMA.FTZ R104, R77, R139, R104 ;  /* 0x0000008b4d681223 */ /* 0x000fe20000010068 */
[----:B------:R-:W-:Y:S01]  /*1580*/  @P1 FFMA.FTZ R113, R76, R142, R113 ;  /* 0x0000008e4c711223 */ /* 0x000fe20000010071 */
[----:B------:R-:W-:Y:S02]  /*1590*/  F2FP.BF16.F32.PACK_AB R77, RZ, R93 ;  /* 0x0000005dff4d723e */ /* 0x000fe400000010ff */
[----:B------:R-:W-:Y:S02]  /*15a0*/  F2FP.BF16.F32.PACK_AB R78, RZ, R92 ;  /* 0x0000005cff4e723e */ /* 0x000fe400000010ff */
[----:B------:R-:W-:-:S02]  /*15b0*/  F2FP.BF16.F32.PACK_AB R138, RZ, R94 ;  /* 0x0000005eff8a723e */ /* 0x000fc400000010ff */
[----:B------:R-:W-:Y:S02]  /*15c0*/  F2FP.BF16.F32.PACK_AB R139, RZ, R105 ;  /* 0x00000069ff8b723e */ /* 0x000fe400000010ff */
[----:B------:R-:W-:Y:S02]  /*15d0*/  F2FP.BF16.F32.PACK_AB R140, RZ, R104 ;  /* 0x00000068ff8c723e */ /* 0x000fe400000010ff */
[----:B------:R-:W-:Y:S02]  /*15e0*/  F2FP.BF16.F32.PACK_AB R141, RZ, R112 ;  /* 0x00000070ff8d723e */ /* 0x000fe400000010ff */
[----:B------:R-:W-:Y:S02]  /*15f0*/  F2FP.BF16.F32.PACK_AB R76, RZ, R111 ;  /* 0x0000006fff4c723e */ /* 0x000fe400000010ff */
[----:B------:R-:W-:Y:S02]  /*1600*/  F2FP.BF16.F32.PACK_AB R79, RZ, R113 ;  /* 0x00000071ff4f723e */ /* 0x000fe400000010ff */
[----:B------:R-:W-:-:S02]  /*1610*/  PRMT R77, R77, 0x5410, R78 ;  /* 0x000054104d4d7816 */ /* 0x000fc4000000004e */
[----:B------:R-:W-:Y:S02]  /*1620*/  PRMT R78, R139, 0x5410, R140 ;  /* 0x000054108b4e7816 */ /* 0x000fe4000000008c */
[----:B------:R-:W-:Y:S02]  /*1630*/  PRMT R76, R76, 0x5410, R138 ;  /* 0x000054104c4c7816 */ /* 0x000fe4000000008a */
[----:B------:R-:W-:Y:S01]  /*1640*/  PRMT R79, R141, 0x5410, R79 ;  /* 0x000054108d4f7816 */ /* 0x000fe2000000004f */
[----:B------:R-:W-:Y:S06]  /*1650*/  BRA `(.L_x_97) ;  /* 0x0000000000b87947 */ /* 0x000fec0003800000 */
.L_x_96:
[----:B0-----:R-:W0:Y:S01]  /*1660*/  @P2 LDC R79, c[0x0][0x40c] ;  /* 0x00010300ff4f2b82 */ /* 0x001e220000000800 */
[----:B-----5:R-:W-:Y:S01]  /*1670*/  @P2 PRMT R76, R32, 0x7632, R76 ;  /* 0x00007632204c2816 */ /* 0x020fe2000000004c */
[----:B------:R-:W-:Y:S01]  /*1680*/  HFMA2 R94, -RZ, RZ, 0, 0 ;  /* 0x00000000ff5e7431 */ /* 0x000fe200000001ff */
[----:B------:R-:W-:Y:S02]  /*1690*/  @P2 PRMT R77, R33, 0x7632, R77 ;  /* 0x00007632214d2816 */ /* 0x000fe4000000004d */
[----:B------:R-:W-:Y:S02]  /*16a0*/  CS2R R104, SRZ ;  /* 0x0000000000687805 */ /* 0x000fe4000001ff00 */
[----:B------:R-:W-:Y:S01]  /*16b0*/  @P2 PRMT R78, R34, 0x7632, R78 ;  /* 0x00007632224e2816 */ /* 0x000fe2000000004e */
[----:B------:R-:W-:Y:S01]  /*16c0*/  @P2 IMAD.U32 R76, R76, 0x10000, RZ ;  /* 0x000100004c4c2824 */ /* 0x000fe200078e00ff */
[----:B------:R-:W-:Y:S01]  /*16d0*/  @P2 SHF.L.U32 R77, R77, 0x10, RZ ;  /* 0x000000104d4d2819 */ /* 0x000fe200000006ff */
[----:B------:R-:W1:Y:S01]  /*16e0*/  @P2 LDC R112, c[0x0][0x40c] ;  /* 0x00010300ff702b82 */ /* 0x000e620000000800 */
[----:B------:R-:W-:Y:S01]  /*16f0*/  @P2 SHF.L.U32 R78, R78, 0x10, RZ ;  /* 0x000000104e4e2819 */ /* 0x000fe200000006ff */
[----:B------:R-:W-:Y:S01]  /*1700*/  HFMA2 R111, -RZ, RZ, 0, 0 ;  /* 0x00000000ff6f7431 */ /* 0x000fe200000001ff */
[----:B------:R-:W-:-:S02]  /*1710*/  MOV R92, RZ ;  /* 0x000000ff005c7202 */ /* 0x000fc40000000f00 */
[----:B------:R-:W-:-:S03]  /*1720*/  @P2 SHF.L.U32 R141, R35, 0x10, RZ ;  /* 0x00000010238d2819 */ /* 0x000fc600000006ff */
[----:B------:R-:W2:Y:S08]  /*1730*/  @P2 LDC R93, c[0x0][0x40c] ;  /* 0x00010300ff5d2b82 */ /* 0x000eb00000000800 */
[----:B------:R-:W3:Y:S01]  /*1740*/  @P2 LDC R138, c[0x0][0x40c] ;  /* 0x00010300ff8a2b82 */ /* 0x000ee20000000800 */
[----:B0-----:R-:W-:Y:S01]  /*1750*/  @P2 FMUL.FTZ R94, R76, R79 ;  /* 0x0000004f4c5e2220 */ /* 0x001fe20000410000 */
[----:B------:R-:W-:Y:S01]  /*1760*/  @P2 PRMT R76, R35, 0x7632, R76 ;  /* 0x00007632234c2816 */ /* 0x000fe2000000004c */
[----:B------:R-:W-:-:S03]  /*1770*/  @P2 IMAD.U32 R79, R34, 0x10000, RZ ;  /* 0x00010000224f2824 */ /* 0x000fc600078e00ff */
[----:B------:R-:W-:Y:S02]  /*1780*/  @P2 SHF.L.U32 R76, R76, 0x10, RZ ;  /* 0x000000104c4c2819 */ /* 0x000fe400000006ff */
[----:B------:R-:W0:Y:S01]  /*1790*/  @P2 LDC R139, c[0x0][0x40c] ;  /* 0x00010300ff8b2b82 */ /* 0x000e220000000800 */
[----:B-1----:R-:W-:Y:S01]  /*17a0*/  @P2 FMUL.FTZ R92, R77, R112 ;  /* 0x000000704d5c2220 */ /* 0x002fe20000410000 */
[----:B------:R-:W-:Y:S01]  /*17b0*/  @P2 IMAD.U32 R77, R32, 0x10000, RZ ;  /* 0x00010000204d2824 */ /* 0x000fe200078e00ff */
[----:B------:R-:W-:-:S05]  /*17c0*/  CS2R R112, SRZ ;  /* 0x0000000000707805 */ /* 0x000fca000001ff00 */
[----:B------:R-:W1:Y:S01]  /*17d0*/  @P2 LDC R143, c[0x0][0x40c] ;  /* 0x00010300ff8f2b82 */ /* 0x000e620000000800 */
[----:B--2---:R-:W-:Y:S01]  /*17e0*/  @P2 FMUL.FTZ R104, R78, R93 ;  /* 0x0000005d4e682220 */ /* 0x004fe20000410000 */
[----:B------:R-:W-:Y:S02]  /*17f0*/  @P2 SHF.L.U32 R78, R33, 0x10, RZ ;  /* 0x00000010214e2819 */ /* 0x000fe400000006ff */
[----:B------:R-:W-:-:S04]  /*1800*/  MOV R93, RZ ;  /* 0x000000ff005d7202 */ /* 0x000fc80000000f00 */
[----:B------:R-:W2:Y:S01]  /*1810*/  @P2 LDC R140, c[0x0][0x40c] ;  /* 0x00010300ff8c2b82 */ /* 0x000ea20000000800 */
[----:B---3--:R-:W-:Y:S01]  /*1820*/  @P2 FMUL.FTZ R111, R77, R138 ;  /* 0x0000008a4d6f2220 */ /* 0x008fe20000410000 */
[----:B------:R-:W-:-:S06]  /*1830*/  F2FP.BF16.F32.PACK_AB R77, RZ, R94 ;  /* 0x0000005eff4d723e */ /* 0x000fcc00000010ff */
[----:B------:R-:W3:Y:S01]  /*1840*/  @P2 LDC R142, c[0x0][0x40c] ;  /* 0x00010300ff8e2b82 */ /* 0x000ee20000000800 */
[----:B0-----:R-:W-:Y:S01]  /*1850*/  @P2 FMUL.FTZ R93, R78, R139 ;  /* 0x0000008b4e5d2220 */ /* 0x001fe20000410000 */
[----:B------:R-:W-:-:S04]  /*1860*/  F2FP.BF16.F32.PACK_AB R139, RZ, R104 ;  /* 0x00000068ff8b723e */ /* 0x000fc800000010ff */
[----:B------:R-:W-:Y:S01]  /*1870*/  F2FP.BF16.F32.PACK_AB R78, RZ, R93 ;  /* 0x0000005dff4e723e */ /* 0x000fe200000010ff */
[----:B-1----:R-:W-:Y:S01]  /*1880*/  @P2 FMUL.FTZ R113, R76, R143 ;  /* 0x0000008f4c712220 */ /* 0x002fe20000410000 */
[----:B------:R-:W-:-:S04]  /*1890*/  F2FP.BF16.F32.PACK_AB R76, RZ, R111 ;  /* 0x0000006fff4c723e */ /* 0x000fc800000010ff */
[----:B------:R-:W-:Y:S01]  /*18a0*/  PRMT R76, R76, 0x5410, R77 ;  /* 0x000054104c4c7816 */ /* 0x000fe2000000004d */
[----:B--2---:R-:W-:Y:S01]  /*18b0*/  @P2 FMUL.FTZ R105, R79, R140 ;  /* 0x0000008c4f692220 */ /* 0x004fe20000410000 */
[----:B------:R-:W-:-:S04]  /*18c0*/  F2FP.BF16.F32.PACK_AB R79, RZ, R92 ;  /* 0x0000005cff4f723e */ /* 0x000fc800000010ff */
[----:B------:R-:W-:Y:S02]  /*18d0*/  F2FP.BF16.F32.PACK_AB R138, RZ, R105 ;  /* 0x00000069ff8a723e */ /* 0x000fe400000010ff */
[----:B------:R-:W-:Y:S01]  /*18e0*/  PRMT R77, R78, 0x5410, R79 ;  /* 0x000054104e4d7816 */ /* 0x000fe2000000004f */
[----:B---3--:R-:W-:Y:S01]  /*18f0*/  @P2 FMUL.FTZ R112, R141, R142 ;  /* 0x0000008e8d702220 */ /* 0x008fe20000410000 */
[----:B------:R-:W-:Y:S02]  /*1900*/  F2FP.BF16.F32.PACK_AB R141, RZ, R113 ;  /* 0x00000071ff8d723e */ /* 0x000fe400000010ff */
[----:B------:R-:W-:Y:S02]  /*1910*/  PRMT R78, R138, 0x5410, R139 ;  /* 0x000054108a4e7816 */ /* 0x000fe4000000008b */
[----:B------:R-:W-:-:S04]  /*1920*/  F2FP.BF16.F32.PACK_AB R140, RZ, R112 ;  /* 0x00000070ff8c723e */ /* 0x000fc800000010ff */
[----:B------:R-:W-:-:S07]  /*1930*/  PRMT R79, R140, 0x5410, R141 ;  /* 0x000054108c4f7816 */ /* 0x000fce000000008d */
.L_x_97:
[----:B------:R-:W0:Y:S01]  /*1940*/  LDC.64 R138, c[0x0][0x3a8] ;  /* 0x0000ea00ff8a7b82 */ /* 0x000e220000000a00 */
[----:B------:R-:W-:Y:S01]  /*1950*/  IADD3 R137, PT, PT, R137, 0x20, RZ ;  /* 0x0000002089897810 */ /* 0x000fe20007ffe0ff */
[C---:B0-----:R-:W-:Y:S01]  /*1960*/  IMAD.WIDE.U32 R138, R134.reuse, 0x10, R138 ;  /* 0x00000010868a7825 */ /* 0x041fe200078e008a */
[----:B------:R-:W-:-:S04]  /*1970*/  IADD3 R134, PT, PT, R134, 0x20, RZ ;  /* 0x0000002086867810 */ /* 0x000fc80007ffe0ff */
[----:B------:R1:W-:Y:S03]  /*1980*/  STG.E.128 desc[UR6][R138.64], R76 ;  /* 0x0000004c8a007986 */ /* 0x0003e6000c101d06 */
.L_x_93:
[----:B------:R-:W-:Y:S05]  /*1990*/  BSYNC.RECONVERGENT B0 ;  /* 0x0000000000007941 */ /* 0x000fea0003800200 */
.L_x_92:
[----:B------:R-:W-:Y:S01]  /*19a0*/  ISETP.GE.U32.AND P1, PT, R90, 0x60, PT ;  /* 0x000000605a00780c */ /* 0x000fe20003f26070 */
[----:B------:R-:W-:Y:S03]  /*19b0*/  BSSY.RECONVERGENT B0, `(.L_x_98) ;  /* 0x000007a000007945 */ /* 0x000fe60003800200 */
[----:B01----:R-:W-:-:S09]  /*19c0*/  P2R R138, PR, RZ, 0x2 ;  /* 0x00000002ff8a7803 */ /* 0x003fd20000000000 */
[----:B------:R-:W-:Y:S05]  /*19d0*/  @!P1 BRA `(.L_x_99) ;  /* 0x0000000400dc9947 */ /* 0x000fea0003800000 */
[----:B------:R-:W-:Y:S04]  /*19e0*/  BSSY.RECONVERGENT B1, `(.L_x_100) ;  /* 0x0000005000017945 */ /* 0x000fe80003800200 */
[----:B------:R-:W-:Y:S05]  /*19f0*/  @!P2 BRA `(.L_x_101) ;  /* 0x00000000000ca947 */ /* 0x000fea0003800000 */
[----:B------:R-:W0:Y:S02]  /*1a00*/  LDC.64 R32, c[0x0][0x390] ;  /* 0x0000e400ff207b82 */ /* 0x000e240000000a00 */
[----:B0-----:R-:W-:-:S06]  /*1a10*/  IMAD.WIDE.U32 R32, R137, 0x10, R32 ;  /* 0x0000001089207825 */ /* 0x001fcc00078e0020 */
[----:B------:R-:W5:Y:S02]  /*1a20*/  LDG.E.128 R32, desc[UR6][R32.64] ;  /* 0x0000000620207981 */ /* 0x000f64000c1e1d00 */
.L_x_101:
[----:B------:R-:W-:Y:S05]  /*1a30*/  BSYNC.RECONVERGENT B1 ;  /* 0x0000000000017941 */ /* 0x000fea0003800200 */
.L_x_100:
        /* <DEDUP_REMOVED lines=8> */
[----:B-----5:R-:W-:Y:S01]  /*1ac0*/  @P1 PRMT R98, R32, 0x7632, R98 ;  /* 0x0000763220621816 */ /* 0x020fe20000000062 */
[C---:B------:R-:W-:Y:S01]  /*1ad0*/  @P1 IMAD.U32 R118, R33.reuse, 0x10000, RZ ;  /* 0x0001000021761824 */ /* 0x040fe200078e00ff */
[----:B------:R-:W-:Y:S02]  /*1ae0*/  @P1 PRMT R99, R33, 0x7632, R99 ;  /* 0x0000763221631816 */ /* 0x000fe40000000063 */
[----:B------:R-:W-:Y:S02]  /*1af0*/  @P1 SHF.L.U32 R115, R98, 0x10, RZ ;  /* 0x0000001062731819 */ /* 0x000fe400000006ff */
[----:B------:R-:W-:Y:S01]  /*1b00*/  @P1 SHF.L.U32 R117, R99, 0x10, RZ ;  /* 0x0000001063751819 */ /* 0x000fe200000006ff */
[----:B------:R-:W1:Y:S01]  /*1b10*/  @P1 LDC R145, c[0x0][0x40c] ;  /* 0x00010300ff911b82 */ /* 0x000e620000000800 */
[----:B------:R-:W-:Y:S02]  /*1b20*/  @P1 SHF.L.U32 R149, R34, 0x10, RZ ;  /* 0x0000001022951819 */ /* 0x000fe400000006ff */
[----:B------:R-:W-:-:S02]  /*1b30*/  @P1 SHF.L.U32 R151, R35, 0x10, RZ ;  /* 0x0000001023971819 */ /* 0x000fc400000006ff */
[----:B------:R-:W-:-:S03]  /*1b40*/  @P1 SHF.L.U32 R147, R32, 0x10, RZ ;  /* 0x0000001020931819 */ /* 0x000fc600000006ff */
[----:B------:R-:W3:Y:S08]  /*1b50*/  @P1 LDC R146, c[0x0][0x40c] ;  /* 0x00010300ff921b82 */ /* 0x000ef00000000800 */
[----:B------:R-:W4:Y:S08]  /*1b60*/  @P1 LDC R139, c[0x0][0x40c] ;  /* 0x00010300ff8b1b82 */ /* 0x000f300000000800 */
[----:B------:R-:W4:Y:S08]  /*1b70*/  @P1 LDC R140, c[0x0][0x40c] ;  /* 0x00010300ff8c1b82 */ /* 0x000f300000000800 */
[----:B------:R-:W4:Y:S08]  /*1b80*/  @P1 LDC R141, c[0x0][0x40c] ;  /* 0x00010300ff8d1b82 */ /* 0x000f300000000800 */
[----:B------:R-:W0:Y:S08]  /*1b90*/  @P1 LDC R142, c[0x0][0x40c] ;  /* 0x00010300ff8e1b82 */ /* 0x000e300000000800 */
[----:B------:R-:W4:Y:S01]  /*1ba0*/  @P1 LDC R143, c[0x0][0x40c] ;  /* 0x00010300ff8f1b82 */ /* 0x000f220000000800 */
[C---:B--2---:R-:W-:Y:S01]  /*1bb0*/  PRMT R98, R76.reuse, 0x7632, R98 ;  /* 0x000076324c627816 */ /* 0x044fe20000000062 */
[----:B------:R-:W-:Y:S01]  /*1bc0*/  IMAD.U32 R114, R76, 0x10000, RZ ;  /* 0x000100004c727824 */ /* 0x000fe200078e00ff */
[----:B------:R-:W-:Y:S01]  /*1bd0*/  SHF.L.U32 R99, R77, 0x10, RZ ;  /* 0x000000104d637819 */ /* 0x000fe200000006ff */
[----:B------:R-:W-:Y:S01]  /*1be0*/  IMAD.U32 R144, R79, 0x10000, RZ ;  /* 0x000100004f907824 */ /* 0x000fe200078e00ff */
[----:B------:R-:W-:Y:S01]  /*1bf0*/  SHF.L.U32 R98, R98, 0x10, RZ ;  /* 0x0000001062627819 */ /* 0x000fe200000006ff */
[----:B0-----:R-:W-:Y:S01]  /*1c00*/  @P1 FFMA.FTZ R114, R147, R142, R114 ;  /* 0x0000008e93721223 */ /* 0x001fe20000010072 */
[----:B------:R-:W-:Y:S01]  /*1c10*/  PRMT R77, R77, 0x7632, R77 ;  /* 0x000076324d4d7816 */ /* 0x000fe2000000004d */
[----:B-1----:R-:W-:Y:S01]  /*1c20*/  @P1 FFMA.FTZ R99, R118, R145, R99 ;  /* 0x0000009176631223 */ /* 0x002fe20000010063 */
[----:B------:R-:W-:Y:S01]  /*1c30*/  SHF.L.U32 R76, R78, 0x10, RZ ;  /* 0x000000104e4c7819 */ /* 0x000fe200000006ff */
[----:B------:R-:W-:Y:S01]  /*1c40*/  @P1 FFMA.FTZ R98, R115, R116, R98 ;  /* 0x0000007473621223 */ /* 0x000fe20000010062 */
[----:B------:R-:W-:-:S02]  /*1c50*/  SHF.L.U32 R100, R77, 0x10, RZ ;  /* 0x000000104d647819 */ /* 0x000fc400000006ff */
[----:B------:R-:W-:Y:S02]  /*1c60*/  PRMT R78, R78, 0x7632, R78 ;  /* 0x000076324e4e7816 */ /* 0x000fe4000000004e */
[----:B------:R-:W-:Y:S01]  /*1c70*/  PRMT R79, R79, 0x7632, R79 ;  /* 0x000076324f4f7816 */ /* 0x000fe2000000004f */
[----:B---3--:R-:W-:Y:S01]  /*1c80*/  @P1 FFMA.FTZ R100, R117, R146, R100 ;  /* 0x0000009275641223 */ /* 0x008fe20000010064 */
[----:B------:R-:W-:Y:S02]  /*1c90*/  @P1 PRMT R77, R34, 0x7632, R77 ;  /* 0x00007632224d1816 */ /* 0x000fe4000000004d */
[----:B------:R-:W-:Y:S02]  /*1ca0*/  @P1 PRMT R115, R35, 0x7632, R115 ;  /* 0x0000763223731816 */ /* 0x000fe40000000073 */
[----:B------:R-:W-:Y:S01]  /*1cb0*/  SHF.L.U32 R116, R78, 0x10, RZ ;  /* 0x000000104e747819 */ /* 0x000fe200000006ff */
[----:B------:R-:W-:Y:S01]  /*1cc0*/  @P1 IMAD.U32 R77, R77, 0x10000, RZ ;  /* 0x000100004d4d1824 */ /* 0x000fe200078e00ff */
[----:B------:R-:W-:Y:S01]  /*1cd0*/  @P1 SHF.L.U32 R145, R115, 0x10, RZ ;  /* 0x0000001073911819 */ /* 0x000fe200000006ff */
[--C-:B------:R-:W-:Y:S01]  /*1ce0*/  @!P1 IMAD.MOV.U32 R115, RZ, RZ, R76.reuse ;  /* 0x000000ffff739224 */ /* 0x100fe200078e004c */
[----:B------:R-:W-:Y:S01]  /*1cf0*/  SHF.L.U32 R118, R79, 0x10, RZ ;  /* 0x000000104f767819 */ /* 0x000fe200000006ff */
[----:B----4-:R-:W-:Y:S01]  /*1d00*/  @P1 FFMA.FTZ R115, R149, R139, R76 ;  /* 0x0000008b95731223 */ /* 0x010fe2000001004c */
[----:B------:R-:W-:Y:S01]  /*1d10*/  @!P1 MOV R117, R144 ;  /* 0x0000009000759202 */ /* 0x000fe20000000f00 */
[----:B------:R-:W-:Y:S01]  /*1d20*/  @P1 FFMA.FTZ R116, R77, R140, R116 ;  /* 0x0000008c4d741223 */ /* 0x000fe20000010074 */
[----:B------:R-:W-:Y:S01]  /*1d30*/  @P1 FFMA.FTZ R117, R151, R141, R144 ;  /* 0x0000008d97751223 */ /* 0x000fe20000010090 */
[----:B------:R-:W-:Y:S01]  /*1d40*/  @P1 FFMA.FTZ R118, R145, R143, R118 ;  /* 0x0000008f91761223 */ /* 0x000fe20000010076 */
[----:B------:R-:W-:-:S02]  /*1d50*/  F2FP.BF16.F32.PACK_AB R77, RZ, R99 ;  /* 0x00000063ff4d723e */ /* 0x000fc400000010ff */
[----:B------:R-:W-:Y:S02]  /*1d60*/  F2FP.BF16.F32.PACK_AB R78, RZ, R100 ;  /* 0x00000064ff4e723e */ /* 0x000fe400000010ff */
[----:B------:R-:W-:Y:S02]  /*1d70*/  F2FP.BF16.F32.PACK_AB R139, RZ, R98 ;  /* 0x00000062ff8b723e */ /* 0x000fe400000010ff */
[----:B------:R-:W-:Y:S02]  /*1d80*/  F2FP.BF16.F32.PACK_AB R140, RZ, R115 ;  /* 0x00000073ff8c723e */ /* 0x000fe400000010ff */
[----:B------:R-:W-:Y:S02]  /*1d90*/  F2FP.BF16.F32.PACK_AB R141, RZ, R116 ;  /* 0x00000074ff8d723e */ /* 0x000fe400000010ff */
[----:B------:R-:W-:Y:S02]  /*1da0*/  F2FP.BF16.F32.PACK_AB R142, RZ, R117 ;  /* 0x00000075ff8e723e */ /* 0x000fe400000010ff */
[----:B------:R-:W-:-:S02]  /*1db0*/  F2FP.BF16.F32.PACK_AB R76, RZ, R114 ;  /* 0x00000072ff4c723e */ /* 0x000fc400000010ff */
[----:B------:R-:W-:Y:S02]  /*1dc0*/  F2FP.BF16.F32.PACK_AB R79, RZ, R118 ;  /* 0x00000076ff4f723e */ /* 0x000fe400000010ff */
[----:B------:R-:W-:Y:S02]  /*1dd0*/  PRMT R77, R77, 0x5410, R78 ;  /* 0x000054104d4d7816 */ /* 0x000fe4000000004e */
[----:B------:R-:W-:Y:S02]  /*1de0*/  PRMT R78, R140, 0x5410, R141 ;  /* 0x000054108c4e7816 */ /* 0x000fe4000000008d */
[----:B------:R-:W-:Y:S02]  /*1df0*/  PRMT R76, R76, 0x5410, R139 ;  /* 0x000054104c4c7816 */ /* 0x000fe4000000008b */
[----:B------:R-:W-:Y:S01]  /*1e00*/  PRMT R79, R142, 0x5410, R79 ;  /* 0x000054108e4f7816 */ /* 0x000fe2000000004f */
[----:B------:R-:W-:Y:S06]  /*1e10*/  BRA `(.L_x_103) ;  /* 0x0000000000b87947 */ /* 0x000fec0003800000 */
.L_x_102:
[----:B------:R-:W0:Y:S01]  /*1e20*/  @P2 LDC R79, c[0x0][0x40c] ;  /* 0x00010300ff4f2b82 */ /* 0x000e220000000800 */
        /* <DEDUP_REMOVED lines=28> */
[----:B------:R-:W-:Y:S02]  /*1ff0*/  F2FP.BF16.F32.PACK_AB R77, RZ, R98 ;  /* 0x00000062ff4d723e */ /* 0x000fe400000010ff */
[----:B------:R-:W-:-:S04]  /*2000*/  F2FP.BF16.F32.PACK_AB R140, RZ, R116 ;  /* 0x00000074ff8c723e */ /* 0x000fc800000010ff */
        /* <DEDUP_REMOVED lines=12> */
[----:B------:R-:W-:-:S04]  /*20d0*/  PRMT R78, R139, 0x5410, R140 ;  /* 0x000054108b4e7816 */ /* 0x000fc8000000008c */
[----:B------:R-:W-:-:S04]  /*20e0*/  F2FP.BF16.F32.PACK_AB R141, RZ, R117 ;  /* 0x00000075ff8d723e */ /* 0x000fc800000010ff */
[----:B------:R-:W-:-:S07]  /*20f0*/  PRMT R79, R141, 0x5410, R142 ;  /* 0x000054108d4f7816 */ /* 0x000fce000000008e */
.L_x_103:
[----:B------:R-:W0:Y:S01]  /*2100*/  LDC.64 R140, c[0x0][0x3a8] ;  /* 0x0000ea00ff8c7b82 */ /* 0x000e220000000a00 */
[----:B------:R-:W-:Y:S01]  /*2110*/  IADD3 R137, PT, PT, R137, 0x20, RZ ;  /* 0x0000002089897810 */ /* 0x000fe20007ffe0ff */
[C---:B0-----:R-:W-:Y:S01]  /*2120*/  IMAD.WIDE.U32 R140, R134.reuse, 0x10, R140 ;  /* 0x00000010868c7825 */ /* 0x041fe200078e008c */
[----:B------:R-:W-:-:S04]  /*2130*/  IADD3 R134, PT, PT, R134, 0x20, RZ ;  /* 0x0000002086867810 */ /* 0x000fc80007ffe0ff */
[----:B------:R0:W-:Y:S03]  /*2140*/  STG.E.128 desc[UR6][R140.64], R76 ;  /* 0x0000004c8c007986 */ /* 0x0001e6000c101d06 */
.L_x_99:
[----:B------:R-:W-:Y:S05]  /*2150*/  BSYNC.RECONVERGENT B0 ;  /* 0x0000000000007941 */ /* 0x000fea0003800200 */
.L_x_98:
        /* <DEDUP_REMOVED lines=9> */
.L_x_107:
[----:B------:R-:W-:Y:S05]  /*21f0*/  BSYNC.RECONVERGENT B1 ;  /* 0x0000000000017941 */ /* 0x000fea0003800200 */
.L_x_106:
        /* <DEDUP_REMOVED lines=15> */
[----:B------:R-:W-:-:S05]  /*22f0*/  @P1 SHF.L.U32 R150, R35, 0x10, RZ ;  /* 0x0000001023961819 */ /* 0x000fca00000006ff */
[----:B------:R-:W3:Y:S08]  /*2300*/  @P1 LDC R147, c[0x0][0x40c] ;  /* 0x00010300ff931b82 */ /* 0x000ef00000000800 */
[----:B------:R-:W4:Y:S08]  /*2310*/  @P1 LDC R140, c[0x0][0x40c] ;  /* 0x00010300ff8c1b82 */ /* 0x000f300000000800 */
[----:B------:R-:W4:Y:S08]  /*2320*/  @P1 LDC R141, c[0x0][0x40c] ;  /* 0x00010300ff8d1b82 */ /* 0x000f300000000800 */
[----:B------:R-:W4:Y:S08]  /*2330*/  @P1 LDC R142, c[0x0][0x40c] ;  /* 0x00010300ff8e1b82 */ /* 0x000f300000000800 */
[----:B------:R-:W4:Y:S08]  /*2340*/  @P1 LDC R143, c[0x0][0x40c] ;  /* 0x00010300ff8f1b82 */ /* 0x000f300000000800 */
[----:B------:R-:W4:Y:S01]  /*2350*/  @P1 LDC R144, c[0x0][0x40c] ;  /* 0x00010300ff901b82 */ /* 0x000f220000000800 */
[C---:B--2---:R-:W-:Y:S01]  /*2360*/  PRMT R101, R76.reuse, 0x7632, R101 ;  /* 0x000076324c657816 */ /* 0x044fe20000000065 */
[----:B------:R-:W-:Y:S01]  /*2370*/  IMAD.U32 R119, R76, 0x10000, RZ ;  /* 0x000100004c777824 */ /* 0x000fe200078e00ff */
[----:B------:R-:W-:-:S02]  /*2380*/  SHF.L.U32 R102, R77, 0x10, RZ ;  /* 0x000000104d667819 */ /* 0x000fc400000006ff */
[----:B------:R-:W-:Y:S02]  /*2390*/  PRMT R77, R77, 0x7632, R77 ;  /* 0x000076324d4d7816 */ /* 0x000fe4000000004d */
[----:B------:R-:W-:Y:S01]  /*23a0*/  SHF.L.U32 R101, R101, 0x10, RZ ;  /* 0x0000001065657819 */ /* 0x000fe200000006ff */
[----:B-1----:R-:W-:Y:S01]  /*23b0*/  @P1 FFMA.FTZ R102, R123, R146, R102 ;  /* 0x000000927b661223 */ /* 0x002fe20000010066 */
[C---:B------:R-:W-:Y:S02]  /*23c0*/  SHF.L.U32 R145, R78.reuse, 0x10, RZ ;  /* 0x000000104e917819 */ /* 0x040fe400000006ff */
[----:B------:R-:W-:Y:S01]  /*23d0*/  SHF.L.U32 R103, R77, 0x10, RZ ;  /* 0x000000104d677819 */ /* 0x000fe200000006ff */
[C---:B------:R-:W-:Y:S01]  /*23e0*/  IMAD.U32 R77, R79.reuse, 0x10000, RZ ;  /* 0x000100004f4d7824 */ /* 0x040fe200078e00ff */
[----:B------:R-:W-:Y:S01]  /*23f0*/  PRMT R78, R78, 0x7632, R78 ;  /* 0x000076324e4e7816 */ /* 0x000fe2000000004e */
[----:B0-----:R-:W-:Y:S01]  /*2400*/  @P1 FFMA.FTZ R101, R120, R121, R101 ;  /* 0x0000007978651223 */ /* 0x001fe20000010065 */
[----:B------:R-:W-:Y:S01]  /*2410*/  PRMT R79, R79, 0x7632, R79 ;  /* 0x000076324f4f7816 */ /* 0x000fe2000000004f */
[----:B---3--:R-:W-:Y:S01]  /*2420*/  @P1 FFMA.FTZ R103, R122, R147, R103 ;  /* 0x000000937a671223 */ /* 0x008fe20000010067 */
[----:B------:R-:W-:-:S02]  /*2430*/  @P1 PRMT R76, R34, 0x7632, R76 ;  /* 0x00007632224c1816 */ /* 0x000fc4000000004c */
[----:B------:R-:W-:Y:S02]  /*2440*/  @P1 PRMT R120, R35, 0x7632, R120 ;  /* 0x0000763223781816 */ /* 0x000fe40000000078 */
[----:B------:R-:W-:Y:S01]  /*2450*/  SHF.L.U32 R121, R78, 0x10, RZ ;  /* 0x000000104e797819 */ /* 0x000fe200000006ff */
[----:B------:R-:W-:Y:S01]  /*2460*/  @P1 IMAD.U32 R76, R76, 0x10000, RZ ;  /* 0x000100004c4c1824 */ /* 0x000fe200078e00ff */
[----:B------:R-:W-:Y:S02]  /*2470*/  @P1 SHF.L.U32 R146, R32, 0x10, RZ ;  /* 0x0000001020921819 */ /* 0x000fe400000006ff */
        /* <DEDUP_REMOVED lines=22> */
.L_x_108:
        /* <DEDUP_REMOVED lines=9> */
[----:B------:R-:W-:-:S02]  /*2670*/  @P2 SHF.L.U32 R78, R78, 0x10, RZ ;  /* 0x000000104e4e2819 */ /* 0x000fc400000006ff */
[----:B------:R-:W-:Y:S02]  /*2680*/  CS2R R122, SRZ ;  /* 0x00000000007a7805 */ /* 0x000fe4000001ff00 */
[----:B------:R-:W-:Y:S02]  /*2690*/  MOV R103, RZ ;  /* 0x000000ff00677202 */ /* 0x000fe40000000f00 */
[C---:B------:R-:W-:Y:S01]  /*26a0*/  @P2 SHF.L.U32 R143, R35.reuse, 0x10, RZ ;  /* 0x00000010238f2819 */ /* 0x040fe200000006ff */
        /* <DEDUP_REMOVED lines=9> */
[----:B------:R-:W-:-:S05]  /*2740*/  MOV R102, RZ ;  /* 0x000000ff00667202 */ /* 0x000fca0000000f00 */
[----:B------:R-:W1:Y:S01]  /*2750*/  @P2 LDC R145, c[0x0][0x40c] ;  /* 0x00010300ff912b82 */ /* 0x000e620000000800 */
[----:B--2---:R-:W-:Y:S01]  /*2760*/  @P2 FMUL.FTZ R121, R78, R119 ;  /* 0x000000774e792220 */ /* 0x004fe20000410000 */
[----:B------:R-:W-:Y:S01]  /*2770*/  @P2 SHF.L.U32 R78, R33, 0x10, RZ ;  /* 0x00000010214e2819 */ /* 0x000fe200000006ff */
[----:B------:R-:W-:-:S05]  /*2780*/  HFMA2 R119, -RZ, RZ, 0, 0 ;  /* 0x00000000ff777431 */ /* 0x000fca00000001ff */
        /* <DEDUP_REMOVED lines=19> */
.L_x_109:
[----:B------:R-:W0:Y:S01]  /*28c0*/  LDC.64 R140, c[0x0][0x3a8] ;  /* 0x0000ea00ff8c7b82 */ /* 0x000e220000000a00 */
[----:B------:R-:W-:Y:S01]  /*28d0*/  IADD3 R137, PT, PT, R137, 0x20, RZ ;  /* 0x0000002089897810 */ /* 0x000fe20007ffe0ff */
[C---:B0-----:R-:W-:Y:S01]  /*28e0*/  IMAD.WIDE.U32 R140, R134.reuse, 0x10, R140 ;  /* 0x00000010868c7825 */ /* 0x041fe200078e008c */
[----:B------:R-:W-:-:S04]  /*28f0*/  IADD3 R134, PT, PT, R134, 0x20, RZ ;  /* 0x0000002086867810 */ /* 0x000fc80007ffe0ff */
[----:B------:R1:W-:Y:S03]  /*2900*/  STG.E.128 desc[UR6][R140.64], R76 ;  /* 0x0000004c8c007986 */ /* 0x0003e6000c101d06 */
.L_x_105:
[----:B------:R-:W-:Y:S05]  /*2910*/  BSYNC.RECONVERGENT B0 ;  /* 0x0000000000007941 */ /* 0x000fea0003800200 */
.L_x_104:
[----:B------:R-:W-:Y:S01]  /*2920*/  ISETP.GE.U32.AND P1, PT, R90, 0xa0, PT ;  /* 0x000000a05a00780c */ /* 0x000fe20003f26070 */
[----:B------:R-:W-:-:S12]  /*2930*/  BSSY.RECONVERGENT B0, `(.L_x_110) ;  /* 0x0000074000007945 */ /* 0x000fd80003800200 */
[----:B------:R-:W-:Y:S05]  /*2940*/  @!P1 BRA `(.L_x_111) ;  /* 0x0000000400c89947 */ /* 0x000fea0003800000 */
[----:B------:R-:W-:Y:S04]  /*2950*/  BSSY.RECONVERGENT B1, `(.L_x_112) ;  /* 0x0000005000017945 */ /* 0x000fe80003800200 */
[----:B------:R-:W-:Y:S05]  /*2960*/  @!P2 BRA `(.L_x_113) ;  /* 0x00000000000ca947 */ /* 0x000fea0003800000 */
[----:B------:R-:W2:Y:S02]  /*2970*/  LDC.64 R32, c[0x0][0x390] ;  /* 0x0000e400ff207b82 */ /* 0x000ea40000000a00 */
[----:B--2---:R-:W-:-:S06]  /*2980*/  IMAD.WIDE.U32 R32, R137, 0x10, R32 ;  /* 0x0000001089207825 */ /* 0x004fcc00078e0020 */
[----:B------:R-:W5:Y:S02]  /*2990*/  LDG.E.128 R32, desc[UR6][R32.64] ;  /* 0x0000000620207981 */ /* 0x000f64000c1e1d00 */
.L_x_113:
[----:B------:R-:W-:Y:S05]  /*29a0*/  BSYNC.RECONVERGENT B1 ;  /* 0x0000000000017941 */ /* 0x000fea0003800200 */
.L_x_112:
[----:B------:R-:W-:-:S04]  /*29b0*/  UISETP.NE.U32.AND UP0, UPT, UR4, URZ, UPT ;  /* 0x000000ff0400728c */ /* 0x000fc8000bf05070 */
[----:B------:R-:W-:-:S09]  /*29c0*/  UISETP.NE.AND.EX UP0, UPT, UR5, URZ, UPT, UP0 ;  /* 0x000000ff0500728c */ /* 0x000fd2000bf05300 */
[----:B------:R-:W-:Y:S05]  /*29d0*/  BRA.U !UP0, `(.L_x_114) ;  /* 0x0000000108e47547 */ /* 0x000fea000b800000 */
[----:B01----:R-:W0:Y:S02]  /*29e0*/  LDC.64 R76, c[0x0][0x3a0] ;  /* 0x0000e800ff4c7b82 */ /* 0x003e240000000a00 */
[----:B0-----:R-:W-:-:S06]  /*29f0*/  IMAD.WIDE.U32 R76, R134, 0x10, R76 ;  /* 0x00000010864c7825 */ /* 0x001fcc00078e004c */
[----:B------:R-:W2:Y:S01]  /*2a00*/  LDG.E.128 R76, desc[UR6][R76.64] ;  /* 0x000000064c4c7981 */ /* 0x000ea2000c1e1d00 */
[----:B------:R-:W-:-:S13]  /*2a10*/  ISETP.GT.AND P2, PT, R135, RZ, PT ;  /* 0x000000ff8700720c */ /* 0x000fda0003f44270 */
[----:B------:R-:W0:Y:S01]  /*2a20*/  @P2 LDC R140, c[0x0][0x40c] ;  /* 0x00010300ff8c2b82 */ /* 0x000e220000000800 */
[----:B-----5:R-:W-:Y:S01]  /*2a30*/  @P2 SHF.L.U32 R143, R34, 0x10, RZ ;  /* 0x00000010228f2819 */ /* 0x020fe200000006ff */
[----:B------:R-:W-:-:S06]  /*2a40*/  @P2 IMAD.U32 R131, R33, 0x10000, RZ ;  /* 0x0001000021832824 */ /* 0x000fcc00078e00ff */
[----:B------:R-:W1:Y:S08]  /*2a50*/  @P2 LDC R142, c[0x0][0x40c] ;  /* 0x00010300ff8e2b82 */ /* 0x000e700000000800 */
[----:B------:R-:W3:Y:S08]  /*2a60*/  @P2 LDC R135, c[0x0][0x40c] ;  /* 0x00010300ff872b82 */ /* 0x000ef00000000800 */
[----:B------:R-:W4:Y:S08]  /*2a70*/  @P2 LDC R144, c[0x0][0x40c] ;  /* 0x00010300ff902b82 */ /* 0x000f300000000800 */
[----:B------:R-:W4:Y:S08]  /*2a80*/  @P2 LDC R145, c[0x0][0x40c] ;  /* 0x00010300ff912b82 */ /* 0x000f300000000800 */
[----:B------:R-:W4:Y:S08]  /*2a90*/  @P2 LDC R141, c[0x0][0x40c] ;  /* 0x00010300ff8d2b82 */ /* 0x000f300000000800 */
[----:B------:R-:W4:Y:S08]  /*2aa0*/  @P2 LDC R137, c[0x0][0x40c] ;  /* 0x00010300ff892b82 */ /* 0x000f300000000800 */
[----:B------:R-:W4:Y:S01]  /*2ab0*/  @P2 LDC R146, c[0x0][0x40c] ;  /* 0x00010300ff922b82 */ /* 0x000f220000000800 */
[C---:B--2---:R-:W-:Y:S01]  /*2ac0*/  IMAD.U32 R126, R77.reuse, 0x10000, RZ ;  /* 0x000100004d7e7824 */ /* 0x044fe200078e00ff */
[----:B------:R-:W-:-:S02]  /*2ad0*/  PRMT R125, R77, 0x7632, R125 ;  /* 0x000076324d7d7816 */ /* 0x000fc4000000007d */
[----:B------:R-:W-:Y:S01]  /*2ae0*/  @P2 PRMT R77, R33, 0x7632, R77 ;  /* 0x00007632214d2816 */ /* 0x000fe2000000004d */
[----:B---3--:R-:W-:Y:S01]  /*2af0*/  @P2 FFMA.FTZ R126, R131, R135, R126 ;  /* 0x00000087837e2223 */ /* 0x008fe2000001007e */
[C---:B------:R-:W-:Y:S02]  /*2b00*/  SHF.L.U32 R128, R78.reuse, 0x10, RZ ;  /* 0x000000104e807819 */ /* 0x040fe400000006ff */
[----:B------:R-:W-:Y:S02]  /*2b10*/  PRMT R129, R78, 0x7632, R129 ;  /* 0x000076324e817816 */ /* 0x000fe40000000081 */
[----:B------:R-:W-:Y:S01]  /*2b20*/  SHF.L.U32 R127, R125, 0x10, RZ ;  /* 0x000000107d7f7819 */ /* 0x000fe200000006ff */
[----:B-1----:R-:W-:Y:S01]  /*2b30*/  @P2 FFMA.FTZ R128, R143, R142, R128 ;  /* 0x0000008e8f802223 */ /* 0x002fe20000010080 */
[----:B------:R-:W-:Y:S01]  /*2b40*/  @P2 SHF.L.U32 R78, R77, 0x10, RZ ;  /* 0x000000104d4e2819 */ /* 0x000fe200000006ff */
[----:B------:R-:W-:Y:S01]  /*2b50*/  @P2 IMAD.U32 R143, R35, 0x10000, RZ ;  /* 0x00010000238f2824 */ /* 0x000fe200078e00ff */
[----:B------:R-:W-:Y:S01]  /*2b60*/  SHF.L.U32 R130, R79, 0x10, RZ ;  /* 0x000000104f827819 */ /* 0x000fe200000006ff */
[----:B------:R-:W-:Y:S01]  /*2b70*/  IMAD.U32 R129, R129, 0x10000, RZ ;  /* 0x0001000081817824 */ /* 0x000fe200078e00ff */
[----:B------:R-:W-:Y:S01]  /*2b80*/  SHF.L.U32 R124, R76, 0x10, RZ ;  /* 0x000000104c7c7819 */ /* 0x000fe200000006ff */
[----:B0-----:R-:W-:Y:S01]  /*2b90*/  @P2 FFMA.FTZ R127, R78, R140, R127 ;  /* 0x0000008c4e7f2223 */ /* 0x001fe2000001007f */
[----:B------:R-:W-:Y:S01]  /*2ba0*/  @P2 PRMT R78, R34, 0x7632, R78 ;  /* 0x00007632224e2816 */ /* 0x000fe2000000004e */
[----:B----4-:R-:W-:Y:S01]  /*2bb0*/  @P2 FFMA.FTZ R130, R143, R145, R130 ;  /* 0x000000918f822223 */ /* 0x010fe20000010082 */
[----:B------:R-:W-:-:S02]  /*2bc0*/  @P2 PRMT R125, R35, 0x7632, R125 ;  /* 0x00007632237d2816 */ /* 0x000fc4000000007d */
[----:B------:R-:W-:Y:S02]  /*2bd0*/  PRMT R79, R79, 0x7632, R79 ;  /* 0x000076324f4f7816 */ /* 0x000fe4000000004f */
[----:B------:R-:W-:Y:S02]  /*2be0*/  PRMT R76, R76, 0x7632, R76 ;  /* 0x000076324c4c7816 */ /* 0x000fe4000000004c */
[----:B------:R-:W-:Y:S02]  /*2bf0*/  @P2 PRMT R77, R32, 0x7632, R77 ;  /* 0x00007632204d2816 */ /* 0x000fe4000000004d */
[----:B------:R-:W-:Y:S02]  /*2c00*/  @P2 SHF.L.U32 R140, R78, 0x10, RZ ;  /* 0x000000104e8c2819 */ /* 0x000fe400000006ff */
[----:B------:R-:W-:Y:S02]  /*2c10*/  @P2 SHF.L.U32 R142, R125, 0x10, RZ ;  /* 0x000000107d8e2819 */ /* 0x000fe400000006ff */
[----:B------:R-:W-:Y:S01]  /*2c20*/  @P2 SHF.L.U32 R135, R32, 0x10, RZ ;  /* 0x0000001020872819 */ /* 0x000fe200000006ff */
[----:B------:R-:W-:Y:S01]  /*2c30*/  @P2 FFMA.FTZ R129, R140, R144, R129 ;  /* 0x000000908c812223 */ /* 0x000fe20000010081 */
[----:B------:R-:W-:-:S02]  /*2c40*/  @P2 SHF.L.U32 R78, R77, 0x10, RZ ;  /* 0x000000104d4e2819 */ /* 0x000fc400000006ff */
[----:B------:R-:W-:Y:S01]  /*2c50*/  SHF.L.U32 R125, R76, 0x10, RZ ;  /* 0x000000104c7d7819 */ /* 0x000fe200000006ff */
[----:B------:R-:W-:Y:S01]  /*2c60*/  @P2 FFMA.FTZ R124, R135, R137, R124 ;  /* 0x00000089877c2223 */ /* 0x000fe2000001007c */
[----:B------:R-:W-:Y:S02]  /*2c70*/  SHF.L.U32 R131, R79, 0x10, RZ ;  /* 0x000000104f837819 */ /* 0x000fe400000006ff */
[----:B------:R-:W-:Y:S01]  /*2c80*/  F2FP.BF16.F32.PACK_AB R77, RZ, R126 ;  /* 0x0000007eff4d723e */ /* 0x000fe200000010ff */
[----:B------:R-:W-:Y:S01]  /*2c90*/  @P2 FFMA.FTZ R125, R78, R141, R125 ;  /* 0x0000008d4e7d2223 */ /* 0x000fe2000001007d */
[----:B------:R-:W-:Y:S01]  /*2ca0*/  F2FP.BF16.F32.PACK_AB R78, RZ, R127 ;  /* 0x0000007fff4e723e */ /* 0x000fe200000010ff */
[----:B------:R-:W-:Y:S01]  /*2cb0*/  @P2 FFMA.FTZ R131, R142, R146, R131 ;  /* 0x000000928e832223 */ /* 0x000fe20000010083 */
        /* <DEDUP_REMOVED lines=11> */
.L_x_114:
[----:B01----:R-:W0:Y:S01]  /*2d70*/  @P2 LDC R79, c[0x0][0x40c] ;  /* 0x00010300ff4f2b82 */ /* 0x003e220000000800 */
[----:B-----5:R-:W-:Y:S01]  /*2d80*/  @P2 PRMT R76, R32, 0x7632, R76 ;  /* 0x00007632204c2816 */ /* 0x020fe2000000004c */
[----:B------:R-:W-:Y:S01]  /*2d90*/  IMAD.MOV.U32 R125, RZ, RZ, RZ ;  /* 0x000000ffff7d7224 */ /* 0x000fe200078e00ff */
[----:B------:R-:W-:Y:S02]  /*2da0*/  @P2 PRMT R77, R33, 0x7632, R77 ;  /* 0x00007632214d2816 */ /* 0x000fe4000000004d */
[----:B------:R-:W-:Y:S02]  /*2db0*/  CS2R R126, SRZ ;  /* 0x00000000007e7805 */ /* 0x000fe4000001ff00 */
[----:B------:R-:W-:Y:S02]  /*2dc0*/  @P2 PRMT R78, R34, 0x7632, R78 ;  /* 0x00007632224e2816 */ /* 0x000fe4000000004e */
[----:B------:R-:W-:Y:S02]  /*2dd0*/  CS2R R128, SRZ ;  /* 0x0000000000807805 */ /* 0x000fe4000001ff00 */
[----:B------:R-:W-:Y:S01]  /*2de0*/  @P2 SHF.L.U32 R76, R76, 0x10, RZ ;  /* 0x000000104c4c2819 */ /* 0x000fe200000006ff */
[----:B------:R-:W1:Y:S01]  /*2df0*/  @P2 LDC R124, c[0x0][0x40c] ;  /* 0x00010300ff7c2b82 */ /* 0x000e620000000800 */
[----:B------:R-:W-:-:S02]  /*2e00*/  @P2 SHF.L.U32 R77, R77, 0x10, RZ ;  /* 0x000000104d4d2819 */ /* 0x000fc400000006ff */
[----:B------:R-:W-:Y:S02]  /*2e10*/  @P2 SHF.L.U32 R78, R78, 0x10, RZ ;  /* 0x000000104e4e2819 */ /* 0x000fe400000006ff */
        /* <DEDUP_REMOVED lines=9> */
[----:B------:R-:W-:Y:S01]  /*2eb0*/  @P2 SHF.L.U32 R77, R32, 0x10, RZ ;  /* 0x00000010204d2819 */ /* 0x000fe200000006ff */
[----:B------:R-:W-:-:S05]  /*2ec0*/  IMAD.MOV.U32 R124, RZ, RZ, RZ ;  /* 0x000000ffff7c7224 */ /* 0x000fca00078e00ff */
        /* <DEDUP_REMOVED lines=12> */
[----:B------:R-:W-:Y:S02]  /*2f90*/  F2FP.BF16.F32.PACK_AB R141, RZ, R131 ;  /* 0x00000083ff8d723e */ /* 0x000fe400000010ff */
[----:B------:R-:W-:Y:S01]  /*2fa0*/  PRMT R76, R76, 0x5410, R77 ;  /* 0x000054104c4c7816 */ /* 0x000fe2000000004d */
[----:B--2---:R-:W-:Y:S01]  /*2fb0*/  @P2 FMUL.FTZ R128, R79, R142 ;  /* 0x0000008e4f802220 */ /* 0x004fe20000410000 */
[----:B------:R-:W-:-:S04]  /*2fc0*/  F2FP.BF16.F32.PACK_AB R79, RZ, R127 ;  /* 0x0000007fff4f723e */ /* 0x000fc800000010ff */
[----:B------:R-:W-:Y:S02]  /*2fd0*/  F2FP.BF16.F32.PACK_AB R135, RZ, R128 ;  /* 0x00000080ff87723e */ /* 0x000fe400000010ff */
[----:B------:R-:W-:Y:S01]  /*2fe0*/  PRMT R77, R78, 0x5410, R79 ;  /* 0x000054104e4d7816 */ /* 0x000fe2000000004f */
[----:B---3--:R-:W-:Y:S01]  /*2ff0*/  @P2 FMUL.FTZ R130, R137, R144 ;  /* 0x0000009089822220 */ /* 0x008fe20000410000 */
[----:B------:R-:W-:-:S04]  /*3000*/  F2FP.BF16.F32.PACK_AB R137, RZ, R129 ;  /* 0x00000081ff89723e */ /* 0x000fc800000010ff */
[----:B------:R-:W-:Y:S02]  /*3010*/  F2FP.BF16.F32.PACK_AB R140, RZ, R130 ;  /* 0x00000082ff8c723e */ /* 0x000fe400000010ff */
[----:B------:R-:W-:Y:S02]  /*3020*/  PRMT R78, R135, 0x5410, R137 ;  /* 0x00005410874e7816 */ /* 0x000fe40000000089 */
[----:B------:R-:W-:-:S07]  /*3030*/  PRMT R79, R140, 0x5410, R141 ;  /* 0x000054108c4f7816 */ /* 0x000fce000000008d */
.L_x_115:
[----:B------:R-:W0:Y:S02]  /*3040*/  LDC.64 R140, c[0x0][0x3a8] ;  /* 0x0000ea00ff8c7b82 */ /* 0x000e240000000a00 */
[----:B0-----:R-:W-:-:S05]  /*3050*/  IMAD.WIDE.U32 R140, R134, 0x10, R140 ;  /* 0x00000010868c7825 */ /* 0x001fca00078e008c */
[----:B------:R2:W-:Y:S02]  /*3060*/  STG.E.128 desc[UR6][R140.64], R76 ;  /* 0x0000004c8c007986 */ /* 0x0005e4000c101d06 */
.L_x_111:
[----:B------:R-:W-:Y:S05]  /*3070*/  BSYNC.RECONVERGENT B0 ;  /* 0x0000000000007941 */ /* 0x000fea0003800200 */
.L_x_110:
[----:B012---:R-:W-:Y:S01]  /*3080*/  FADD.FTZ R76, RZ, R107 ;  /* 0x0000006bff4c7221 */ /* 0x007fe20000010000 */
[C---:B------:R-:W-:Y:S01]  /*3090*/  ISETP.GT.U32.AND P2, PT, R90.reuse, 0x3f, PT ;  /* 0x0000003f5a00780c */ /* 0x040fe20003f44070 */
[----:B------:R-:W0:Y:S01]  /*30a0*/  S2R R134, SR_TID.X ;  /* 0x0000000000867919 */ /* 0x000e220000002100 */
[C---:B------:R-:W-:Y:S01]  /*30b0*/  ISETP.GT.U32.AND P3, PT, R90.reuse, 0x5f, PT ;  /* 0x0000005f5a00780c */ /* 0x040fe20003f64070 */
[----:B------:R-:W-:Y:S01]  /*30c0*/  FADD.FTZ R77, R97, R76 ;  /* 0x0000004c614d7221 */ /* 0x000fe20000010000 */
[C---:B------:R-:W-:Y:S01]  /*30d0*/  ISETP.GT.U32.AND P4, PT, R90.reuse, 0x7f, PT ;  /* 0x0000007f5a00780c */ /* 0x040fe20003f84070 */
[----:B------:R-:W-:Y:S01]  /*30e0*/  UMOV UR10, 0xffffffff ;  /* 0xffffffff000a7882 */ /* 0x000fe20000000000 */
[----:B------:R-:W-:Y:S01]  /*30f0*/  ISETP.GT.U32.AND P5, PT, R90, 0x9f, PT ;  /* 0x0000009f5a00780c */ /* 0x000fe20003fa4070 */
[----:B------:R-:W-:-:S04]  /*3100*/  FADD.FTZ R76, R96, R77 ;  /* 0x0000004d604c7221 */ /* 0x000fc80000010000 */
[----:B------:R-:W-:-:S04]  /*3110*/  FADD.FTZ R77, R95, R76 ;  /* 0x0000004c5f4d7221 */ /* 0x000fc80000010000 */
[----:B------:R-:W-:-:S04]  /*3120*/  FADD.FTZ R76, R110, R77 ;  /* 0x0000004d6e4c7221 */ /* 0x000fc80000010000 */
[----:B------:R-:W-:-:S04]  /*3130*/  FADD.FTZ R77, R109, R76 ;  /* 0x0000004c6d4d7221 */ /* 0x000fc80000010000 */
[----:B------:R-:W-:-:S04]  /*3140*/  FADD.FTZ R77, R108, R77 ;  /* 0x0000004d6c4d7221 */ /* 0x000fc80000010000 */
[----:B------:R-:W-:-:S05]  /*3150*/  FADD.FTZ R77, R106, R77 ;  /* 0x0000004d6a4d7221 */ /* 0x000fca0000010000 */
[----:B------:R-:W-:Y:S02]  /*3160*/  FSEL R76, R77, RZ, P0 ;  /* 0x000000ff4d4c7208 */ /* 0x000fe40000000000 */
[----:B0-----:R-:W-:-:S03]  /*3170*/  LOP3.LUT P6, RZ, R134, 0x1f, RZ, 0xc0, !PT ;  /* 0x0000001f86ff7812 */ /* 0x001fc600078cc0ff */
        /* <DEDUP_REMOVED lines=33> */
[----:B------:R-:W-:Y:S06]  /*3390*/  BRA.DIV UR10, `(.L_x_116) ;  /* 0x0000001a0a0c7947 */ /* 0x000fec000b800000 */
        /* <DEDUP_REMOVED lines=102> */
.L_x_139:
[----:B------:R-:W-:Y:S01]  /*3a00*/  LOP3.LUT P3, RZ, R134, 0x1f, RZ, 0xc0, !PT ;  /* 0x0000001f86ff7812 */ /* 0x000fe2000786c0ff */
[----:B-1----:R-:W-:Y:S01]  /*3a10*/  FADD.FTZ R142, R140, R141 ;  /* 0x0000008d8c8e7221 */ /* 0x002fe20000010000 */
[----:B0-----:R-:W-:Y:S01]  /*3a20*/  FMUL.FTZ R140, R137, R137 ;  /* 0x00000089898c7220 */ /* 0x001fe20000410000 */
[----:B------:R-:W-:Y:S01]  /*3a30*/  ISETP.NE.AND P2, PT, RZ, UR8, PT ;  /* 0x00000008ff007c0c */ /* 0x000fe2000bf45270 */
[----:B------:R-:W-:Y:S01]  /*3a40*/  BSSY.RECONVERGENT B0, `(.L_x_117) ;  /* 0x0000113000007945 */ /* 0x000fe20003800200 */
[----:B------:R-:W-:Y:S02]  /*3a50*/  FFMA.FTZ R135, R142, R135, UR9 ;  /* 0x000000098e877e23 */ /* 0x000fe40008010087 */
[----:B------:R-:W-:-:S05]  /*3a60*/  FSEL R140, R140, RZ, P2 ;  /* 0x000000ff8c8c7208 */ /* 0x000fca0001000000 */
[----:B------:R-:W-:Y:S01]  /*3a70*/  FADD.FTZ R135, R135, R140 ;  /* 0x0000008c87877221 */ /* 0x000fe20000010000 */
[----:B------:R-:W0:Y:S05]  /*3a80*/  @!P3 LDC.64 R78, c[0x0][0x3c0] ;  /* 0x0000f000ff4ebb82 */ /* 0x000e2a0000000a00 */
[----:B------:R-:W1:Y:S03]  /*3a90*/  MUFU.RSQ R135, R135 ;  /* 0x0000008700877308 */ /* 0x000e660000001400 */
[----:B------:R-:W2:Y:S01]  /*3aa0*/  @!P3 LDC.64 R76, c[0x0][0x3c8] ;  /* 0x0000f200ff4cbb82 */ /* 0x000ea20000000a00 */
[----:B0-----:R-:W-:-:S05]  /*3ab0*/  @!P3 IMAD.WIDE R78, R89, 0x4, R78 ;  /* 0x00000004594eb825 */ /* 0x001fca00078e024e */
[----:B------:R0:W-:Y:S01]  /*3ac0*/  @!P3 STG.E desc[UR6][R78.64], R137 ;  /* 0x000000894e00b986 */ /* 0x0001e2000c101906 */
[----:B--2---:R-:W-:-:S05]  /*3ad0*/  @!P3 IMAD.WIDE R76, R89, 0x4, R76 ;  /* 0x00000004594cb825 */ /* 0x004fca00078e024c */
[----:B-1----:R0:W-:Y:S01]  /*3ae0*/  @!P3 STG.E desc[UR6][R76.64], R135 ;  /* 0x000000874c00b986 */ /* 0x0021e2000c101906 */
[----:B-----5:R-:W-:-:S13]  /*3af0*/  ISETP.GE.AND P3, PT, R133, 0x1, PT ;  /* 0x000000018500780c */ /* 0x020fda0003f66270 */
[----:B0-----:R-:W-:Y:S05]  /*3b00*/  @!P3 BRA `(.L_x_118) ;  /* 0x000000100018b947 */ /* 0x001fea0003800000 */
[----:B------:R-:W-:Y:S01]  /*3b10*/  IADD3 R133, PT, PT, R133, -0x1, RZ ;  /* 0xffffffff85857810 */ /* 0x000fe20007ffe0ff */
[----:B------:R-:W-:Y:S01]  /*3b20*/  BSSY.RECONVERGENT B1, `(.L_x_119) ;  /* 0x0000038000017945 */ /* 0x000fe20003800200 */
[----:B------:R-:W-:Y:S02]  /*3b30*/  LOP3.LUT R91, R134, 0x1f, RZ, 0xc0, !PT ;  /* 0x0000001f865b7812 */ /* 0x000fe400078ec0ff */
[----:B------:R-:W-:Y:S01]  /*3b40*/  FSEL R134, R137, RZ, !P2 ;  /* 0x000000ff89867208 */ /* 0x000fe20005000000 */
[----:B------:R-:W-:-:S05]  /*3b50*/  IMAD R133, R133, R132, RZ ;  /* 0x0000008485857224 */ /* 0x000fca00078e02ff */
[----:B------:R-:W-:-:S04]  /*3b60*/  SHF.R.S32.HI R76, RZ, 0x1f, R133 ;  /* 0x0000001fff4c7819 */ /* 0x000fc80000011485 */
[----:B------:R-:W-:-:S04]  /*3b70*/  LEA.HI R76, R76, R133, RZ, 0x3 ;  /* 0x000000854c4c7211 */ /* 0x000fc800078f18ff */
[----:B------:R-:W-:Y:S01]  /*3b80*/  LEA.HI.SX32 R137, R76, R91, 0x1d ;  /* 0x0000005b4c897211 */ /* 0x000fe200078feaff */
[----:B------:R-:W-:Y:S06]  /*3b90*/  @!P0 BRA `(.L_x_120) ;  /* 0x0000000000c08947 */ /* 0x000fec0003800000 */
[--C-:B------:R-:W-:Y:S01]  /*3ba0*/  FADD.FTZ R76, R107, -R134.reuse ;  /* 0x800000866b4c7221 */ /* 0x100fe20000010000 */
[--C-:B------:R-:W-:Y:S01]  /*3bb0*/  FADD.FTZ R132, R110, -R134.reuse ;  /* 0x800000866e847221 */ /* 0x100fe20000010000 */
[----:B------:R-:W-:Y:S01]  /*3bc0*/  FADD.FTZ R78, R96, -R134 ;  /* 0x80000086604e7221 */ /* 0x000fe20000010000 */
[----:B------:R-:W-:Y:S01]  /*3bd0*/  SHF.L.U32 R77, R72, 0x10, RZ ;  /* 0x00000010484d7819 */ /* 0x000fe200000006ff */
[----:B------:R-:W-:Y:S01]  /*3be0*/  IMAD.U32 R79, R68, 0x10000, RZ ;  /* 0x00010000444f7824 */ /* 0x000fe200078e00ff */
[----:B------:R-:W-:Y:S01]  /*3bf0*/  SHF.L.U32 R133, R73, 0x10, RZ ;  /* 0x0000001049857819 */ /* 0x000fe200000006ff */
[----:B------:R-:W-:Y:S01]  /*3c00*/  FMUL.FTZ R76, R135, R76 ;  /* 0x0000004c874c7220 */ /* 0x000fe20000410000 */
[----:B------:R-:W-:Y:S01]  /*3c10*/  SHF.L.U32 R141, R69, 0x10, RZ ;  /* 0x00000010458d7819 */ /* 0x000fe200000006ff */
[----:B------:R-:W-:Y:S01]  /*3c20*/  FMUL.FTZ R132, R135, R132 ;  /* 0x0000008487847220 */ /* 0x000fe20000410000 */
[----:B------:R-:W-:Y:S01]  /*3c30*/  SHF.L.U32 R143, R74, 0x10, RZ ;  /* 0x000000104a8f7819 */ /* 0x000fe200000006ff */
[----:B------:R-:W-:-:S02]  /*3c40*/  IMAD.U32 R145, R70, 0x10000, RZ ;  /* 0x0001000046917824 */ /* 0x000fc400078e00ff */
[----:B------:R-:W-:Y:S01]  /*3c50*/  FMUL.FTZ R78, R135, R78 ;  /* 0x0000004e874e7220 */ /* 0x000fe20000410000 */
[----:B------:R-:W-:Y:S01]  /*3c60*/  FFMA.FTZ R76, R76, R77, R79 ;  /* 0x0000004d4c4c7223 */ /* 0x000fe2000001004f */
[--C-:B------:R-:W-:Y:S01]  /*3c70*/  FADD.FTZ R140, R108, -R134.reuse ;  /* 0x800000866c8c7221 */ /* 0x100fe20000010000 */
[----:B------:R-:W-:Y:S01]  /*3c80*/  FFMA.FTZ R142, R132, R143, R145 ;  /* 0x0000008f848e7223 */ /* 0x000fe20000010091 */
[----:B------:R-:W-:Y:S01]  /*3c90*/  FFMA.FTZ R77, R78, R133, R141 ;  /* 0x000000854e4d7223 */ /* 0x000fe2000001008d */
[----:B------:R-:W-:Y:S01]  /*3ca0*/  SHF.L.U32 R147, R75, 0x10, RZ ;  /* 0x000000104b937819 */ /* 0x000fe200000006ff */
[----:B------:R-:W0:Y:S01]  /*3cb0*/  LDC.64 R132, c[0x0][0x428] ;  /* 0x00010a00ff847b82 */ /* 0x000e220000000a00 */
[----:B------:R-:W-:Y:S01]  /*3cc0*/  SHF.L.U32 R149, R71, 0x10, RZ ;  /* 0x0000001047957819 */ /* 0x000fe200000006ff */
[----:B------:R-:W-:Y:S01]  /*3cd0*/  FMUL.FTZ R140, R135, R140 ;  /* 0x0000008c878c7220 */ /* 0x000fe20000410000 */
[--C-:B------:R-:W-:Y:S01]  /*3ce0*/  FADD.FTZ R78, R97, -R134.reuse ;  /* 0x80000086614e7221 */ /* 0x100fe20000010000 */
[--C-:B------:R-:W-:Y:S01]  /*3cf0*/  FADD.FTZ R144, R109, -R134.reuse ;  /* 0x800000866d907221 */ /* 0x100fe20000010000 */
[--C-:B------:R-:W-:Y:S01]  /*3d00*/  FADD.FTZ R148, R106, -R134.reuse ;  /* 0x800000866a947221 */ /* 0x100fe20000010000 */
[----:B------:R-:W-:Y:S01]  /*3d10*/  FFMA.FTZ R146, R140, R147, R149 ;  /* 0x000000938c927223 */ /* 0x000fe20000010095 */
[----:B------:R-:W-:Y:S01]  /*3d20*/  FADD.FTZ R140, R95, -R134 ;  /* 0x800000865f8c7221 */ /* 0x000fe20000010000 */
[----:B------:R-:W-:Y:S01]  /*3d30*/  SHF.L.U32 R79, R0, 0x10, RZ ;  /* 0x00000010004f7819 */ /* 0x000fe200000006ff */
[----:B------:R-:W-:Y:S01]  /*3d40*/  IMAD.U32 R141, R2, 0x10000, RZ ;  /* 0x00010000028d7824 */ /* 0x000fe200078e00ff */
[----:B------:R-:W-:Y:S01]  /*3d50*/  SHF.L.U32 R143, R3, 0x10, RZ ;  /* 0x00000010038f7819 */ /* 0x000fe200000006ff */
[----:B------:R-:W-:Y:S01]  /*3d60*/  IMAD.U32 R149, R6, 0x10000, RZ ;  /* 0x0001000006957824 */ /* 0x000fe200078e00ff */
[----:B------:R-:W-:Y:S01]  /*3d70*/  SHF.L.U32 R145, R4, 0x10, RZ ;  /* 0x0000001004917819 */ /* 0x000fe200000006ff */
[----:B------:R-:W-:Y:S01]  /*3d80*/  FMUL.FTZ R148, R135, R148 ;  /* 0x0000009487947220 */ /* 0x000fe20000410000 */
[----:B------:R-:W-:Y:S01]  /*3d90*/  SHF.L.U32 R147, R5, 0x10, RZ ;  /* 0x0000001005937819 */ /* 0x000fe200000006ff */
[----:B------:R-:W-:Y:S01]  /*3da0*/  FMUL.FTZ R144, R135, R144 ;  /* 0x0000009087907220 */ /* 0x000fe20000410000 */
[----:B------:R-:W-:Y:S01]  /*3db0*/  SHF.L.U32 R151, R7, 0x10, RZ ;  /* 0x0000001007977819 */ /* 0x000fe200000006ff */
[C---:B------:R-:W-:Y:S01]  /*3dc0*/  FMUL.FTZ R140, R135.reuse, R140 ;  /* 0x0000008c878c7220 */ /* 0x040fe20000410000 */
[----:B------:R-:W-:Y:S01]  /*3dd0*/  SHF.L.U32 R153, R8, 0x10, RZ ;  /* 0x0000001008997819 */ /* 0x000fe200000006ff */
[----:B------:R-:W-:Y:S01]  /*3de0*/  FMUL.FTZ R78, R135, R78 ;  /* 0x0000004e874e7220 */ /* 0x000fe20000410000 */
[----:B------:R-:W-:Y:S01]  /*3df0*/  FFMA.FTZ R147, R144, R147, R149 ;  /* 0x0000009390937223 */ /* 0x000fe20000010095 */
[----:B------:R-:W-:-:S02]  /*3e00*/  FFMA.FTZ R140, R140, R143, R145 ;  /* 0x0000008f8c8c7223 */ /* 0x000fc40000010091 */
[----:B------:R-:W-:Y:S01]  /*3e10*/  FFMA.FTZ R151, R148, R151, R153 ;  /* 0x0000009794977223 */ /* 0x000fe20000010099 */
[----:B------:R-:W-:Y:S01]  /*3e20*/  FFMA.FTZ R141, R78, R79, R141 ;  /* 0x0000004f4e8d7223 */ /* 0x000fe2000001008d */
[----:B------:R-:W-:Y:S01]  /*3e30*/  F2FP.BF16.F32.PACK_AB R78, R147, R142 ;  /* 0x0000008e934e723e */ /* 0x000fe200000010ff */
[----:B0-----:R-:W-:Y:S01]  /*3e40*/  IMAD.WIDE.U32 R132, R137, 0x10, R132 ;  /* 0x0000001089847825 */ /* 0x001fe200078e0084 */
[----:B------:R-:W-:Y:S02]  /*3e50*/  F2FP.BF16.F32.PACK_AB R77, R140, R77 ;  /* 0x0000004d8c4d723e */ /* 0x000fe400000010ff */
[----:B------:R-:W-:Y:S02]  /*3e60*/  F2FP.BF16.F32.PACK_AB R79, R151, R146 ;  /* 0x00000092974f723e */ /* 0x000fe400000010ff */
[----:B------:R-:W-:Y:S02]  /*3e70*/  F2FP.BF16.F32.PACK_AB R76, R141, R76 ;  /* 0x0000004c8d4c723e */ /* 0x000fe400000010ff */
[----:B------:R-:W-:-:S03]  /*3e80*/  IADD3 R137, PT, PT, R137, 0x20, RZ ;  /* 0x0000002089897810 */ /* 0x000fc60007ffe0ff */
[----:B------:R0:W-:Y:S04]  /*3e90*/  STG.E.128 desc[UR6][R132.64], R76 ;  /* 0x0000004c84007986 */ /* 0x0001e8000c101d06 */
.L_x_120:
[----:B------:R-:W-:Y:S05]  /*3ea0*/  BSYNC.RECONVERGENT B1 ;  /* 0x0000000000017941 */ /* 0x000fea0003800200 */
.L_x_119:
[----:B------:R-:W-:Y:S01]  /*3eb0*/  ISETP.NE.AND P0, PT, R136, RZ, PT ;  /* 0x000000ff8800720c */ /* 0x000fe20003f05270 */
[----:B------:R-:W-:-:S12]  /*3ec0*/  BSSY.RECONVERGENT B1, `(.L_x_121) ;  /* 0x0000032000017945 */ /* 0x000fd80003800200 */
[----:B------:R-:W-:Y:S05]  /*3ed0*/  @!P0 BRA `(.L_x_122) ;  /* 0x0000000000c08947 */ /* 0x000fea0003800000 */
[--C-:B0-----:R-:W-:Y:S01]  /*3ee0*/  FADD.FTZ R76, R111, -R134.reuse ;  /* 0x800000866f4c7221 */ /* 0x101fe20000010000 */
        /* <DEDUP_REMOVED lines=43> */
[----:B------:R-:W-:Y:S01]  /*41a0*/  F2FP.BF16.F32.PACK_AB R79, R151, R144 ;  /* 0x00000090974f723e */ /* 0x000fe200000010ff */
[----:B------:R-:W-:Y:S01]  /*41b0*/  VIADD R137, R137, 0x20 ;  /* 0x0000002089897836 */ /* 0x000fe20000000000 */
[----:B------:R-:W-:-:S05]  /*41c0*/  F2FP.BF16.F32.PACK_AB R76, R141, R76 ;  /* 0x0000004c8d4c723e */ /* 0x000fca00000010ff */
[----:B------:R1:W-:Y:S02]  /*41d0*/  STG.E.128 desc[UR6][R132.64], R76 ;  /* 0x0000004c84007986 */ /* 0x0003e4000c101d06 */
.L_x_122:
[----:B------:R-:W-:Y:S05]  /*41e0*/  BSYNC.RECONVERGENT B1 ;  /* 0x0000000000017941 */ /* 0x000fea0003800200 */
.L_x_121:
[----:B------:R-:W-:Y:S01]  /*41f0*/  ISETP.NE.AND P0, PT, R138, RZ, PT ;  /* 0x000000ff8a00720c */ /* 0x000fe20003f05270 */
[----:B------:R-:W-:-:S12]  /*4200*/  BSSY.RECONVERGENT B1, `(.L_x_123) ;  /* 0x0000032000017945 */ /* 0x000fd80003800200 */
[----:B------:R-:W-:Y:S05]  /*4210*/  @!P0 BRA `(.L_x_124) ;  /* 0x0000000000c08947 */ /* 0x000fea0003800000 */
[--C-:B01----:R-:W-:Y:S01]  /*4220*/  FADD.FTZ R132, R115, -R134.reuse ;  /* 0x8000008673847221 */ /* 0x103fe20000010000 */
[--C-:B------:R-:W-:Y:S01]  /*4230*/  FADD.FTZ R78, R99, -R134.reuse ;  /* 0x80000086634e7221 */ /* 0x100fe20000010000 */
[----:B------:R-:W-:Y:S01]  /*4240*/  SHF.L.U32 R133, R57, 0x10, RZ ;  /* 0x0000001039857819 */ /* 0x000fe200000006ff */
[--C-:B------:R-:W-:Y:S01]  /*4250*/  FADD.FTZ R136, R117, -R134.reuse ;  /* 0x8000008675887221 */ /* 0x100fe20000010000 */
[----:B------:R-:W-:Y:S01]  /*4260*/  SHF.L.U32 R143, R58, 0x10, RZ ;  /* 0x000000103a8f7819 */ /* 0x000fe200000006ff */
[----:B------:R-:W-:Y:S01]  /*4270*/  FMUL.FTZ R132, R135, R132 ;  /* 0x0000008487847220 */ /* 0x000fe20000410000 */
[----:B------:R-:W-:Y:S01]  /*4280*/  SHF.L.U32 R145, R54, 0x10, RZ ;  /* 0x0000001036917819 */ /* 0x000fe200000006ff */
[----:B------:R-:W-:Y:S02]  /*4290*/  IMAD.U32 R141, R53, 0x10000, RZ ;  /* 0x00010000358d7824 */ /* 0x000fe400078e00ff */
[C---:B------:R-:W-:Y:S01]  /*42a0*/  FMUL.FTZ R78, R135.reuse, R78 ;  /* 0x0000004e874e7220 */ /* 0x040fe20000410000 */
[----:B------:R-:W-:Y:S01]  /*42b0*/  FMUL.FTZ R138, R135, R136 ;  /* 0x00000088878a7220 */ /* 0x000fe20000410000 */
[----:B------:R-:W-:Y:S01]  /*42c0*/  SHF.L.U32 R147, R59, 0x10, RZ ;  /* 0x000000103b937819 */ /* 0x000fe200000006ff */
[----:B------:R-:W-:Y:S01]  /*42d0*/  FFMA.FTZ R145, R132, R143, R145 ;  /* 0x0000008f84917223 */ /* 0x000fe20000010091 */
[----:B------:R-:W-:Y:S01]  /*42e0*/  FFMA.FTZ R136, R78, R133, R141 ;  /* 0x000000854e887223 */ /* 0x000fe2000001008d */
[--C-:B------:R-:W-:Y:S01]  /*42f0*/  FADD.FTZ R76, R114, -R134.reuse ;  /* 0x80000086724c7221 */ /* 0x100fe20000010000 */
[----:B------:R-:W0:Y:S01]  /*4300*/  LDC.64 R132, c[0x0][0x428] ;  /* 0x00010a00ff847b82 */ /* 0x000e220000000a00 */
[----:B------:R-:W-:Y:S01]  /*4310*/  IMAD.U32 R149, R55, 0x10000, RZ ;  /* 0x0001000037957824 */ /* 0x000fe200078e00ff */
        /* <DEDUP_REMOVED lines=21> */
[----:B------:R-:W-:Y:S01]  /*4470*/  FFMA.FTZ R143, R138, R141, R143 ;  /* 0x0000008d8a8f7223 */ /* 0x000fe2000001008f */
[----:B------:R-:W-:Y:S01]  /*4480*/  FFMA.FTZ R140, R140, R147, R149 ;  /* 0x000000938c8c7223 */ /* 0x000fe20000010095 */
[----:B0-----:R-:W-:-:S04]  /*4490*/  IMAD.WIDE.U32 R132, R137, 0x10, R132 ;  /* 0x0000001089847825 */ /* 0x001fc800078e0084 */
[----:B------:R-:W-:Y:S01]  /*44a0*/  FFMA.FTZ R151, R144, R151, R153 ;  /* 0x0000009790977223 */ /* 0x000fe20000010099 */
[----:B------:R-:W-:Y:S01]  /*44b0*/  FFMA.FTZ R141, R78, R77, R79 ;  /* 0x0000004d4e8d7223 */ /* 0x000fe2000001004f */
[----:B------:R-:W-:Y:S02]  /*44c0*/  F2FP.BF16.F32.PACK_AB R77, R143, R136 ;  /* 0x000000888f4d723e */ /* 0x000fe400000010ff */
[----:B------:R-:W-:Y:S02]  /*44d0*/  F2FP.BF16.F32.PACK_AB R78, R140, R145 ;  /* 0x000000918c4e723e */ /* 0x000fe400000010ff */
[----:B------:R-:W-:Y:S02]  /*44e0*/  F2FP.BF16.F32.PACK_AB R79, R151, R142 ;  /* 0x0000008e974f723e */ /* 0x000fe400000010ff */
[----:B------:R-:W-:Y:S02]  /*44f0*/  F2FP.BF16.F32.PACK_AB R76, R141, R76 ;  /* 0x0000004c8d4c723e */ /* 0x000fe400000010ff */
[----:B------:R-:W-:-:S03]  /*4500*/  IADD3 R137, PT, PT, R137, 0x20, RZ ;  /* 0x0000002089897810 */ /* 0x000fc60007ffe0ff */
[----:B------:R2:W-:Y:S04]  /*4510*/  STG.E.128 desc[UR6][R132.64], R76 ;  /* 0x0000004c84007986 */ /* 0x0005e8000c101d06 */
.L_x_124:
[----:B------:R-:W-:Y:S05]  /*4520*/  BSYNC.RECONVERGENT B1 ;  /* 0x0000000000017941 */ /* 0x000fea0003800200 */
.L_x_123:
[----:B------:R-:W-:Y:S01]  /*4530*/  ISETP.NE.AND P0, PT, R139, RZ, PT ;  /* 0x000000ff8b00720c */ /* 0x000fe20003f05270 */
[----:B------:R-:W-:-:S12]  /*4540*/  BSSY.RECONVERGENT B1, `(.L_x_125) ;  /* 0x0000032000017945 */ /* 0x000fd80003800200 */
[----:B------:R-:W-:Y:S05]  /*4550*/  @!P0 BRA `(.L_x_126) ;  /* 0x0000000000c08947 */ /* 0x000fea0003800000 */
[--C-:B012---:R-:W-:Y:S01]  /*4560*/  FADD.FTZ R132, R120, -R134.reuse ;  /* 0x8000008678847221 */ /* 0x107fe20000010000 */
[--C-:B------:R-:W-:Y:S01]  /*4570*/  FADD.FTZ R78, R102, -R134.reuse ;  /* 0x80000086664e7221 */ /* 0x100fe20000010000 */
[----:B------:R-:W-:Y:S01]  /*4580*/  IMAD.U32 R133, R49, 0x10000, RZ ;  /* 0x0001000031857824 */ /* 0x000fe200078e00ff */
[----:B------:R-:W-:Y:S01]  /*4590*/  SHF.L.U32 R139, R45, 0x10, RZ ;  /* 0x000000102d8b7819 */ /* 0x000fe200000006ff */
[--C-:B------:R-:W-:Y:S01]  /*45a0*/  FADD.FTZ R136, R122, -R134.reuse ;  /* 0x800000867a887221 */ /* 0x100fe20000010000 */
[----:B------:R-:W-:Y:S01]  /*45b0*/  SHF.L.U32 R141, R50, 0x10, RZ ;  /* 0x00000010328d7819 */ /* 0x000fe200000006ff */
[C---:B------:R-:W-:Y:S01]  /*45c0*/  FMUL.FTZ R132, R135.reuse, R132 ;  /* 0x0000008487847220 */ /* 0x040fe20000410000 */
[----:B------:R-:W-:Y:S01]  /*45d0*/  SHF.L.U32 R143, R46, 0x10, RZ ;  /* 0x000000102e8f7819 */ /* 0x000fe200000006ff */
[C---:B------:R-:W-:Y:S01]  /*45e0*/  FMUL.FTZ R78, R135.reuse, R78 ;  /* 0x0000004e874e7220 */ /* 0x040fe20000410000 */
[----:B------:R-:W-:Y:S01]  /*45f0*/  FMUL.FTZ R138, R135, R136 ;  /* 0x00000088878a7220 */ /* 0x000fe20000410000 */
[----:B------:R-:W-:Y:S01]  /*4600*/  SHF.L.U32 R147, R47, 0x10, RZ ;  /* 0x000000102f937819 */ /* 0x000fe200000006ff */
[--C-:B------:R-:W-:Y:S01]  /*4610*/  FADD.FTZ R76, R119, -R134.reuse ;  /* 0x80000086774c7221 */ /* 0x100fe20000010000 */
[----:B------:R-:W-:Y:S01]  /*4620*/  FFMA.FTZ R136, R78, R133, R139 ;  /* 0x000000854e887223 */ /* 0x000fe2000001008b */
        /* <DEDUP_REMOVED lines=21> */
[C---:B------:R-:W-:Y:S01]  /*4780*/  FMUL.FTZ R140, R135.reuse, R140 ;  /* 0x0000008c878c7220 */ /* 0x040fe20000410000 */
        /* <DEDUP_REMOVED lines=13> */
.L_x_126:
[----:B------:R-:W-:Y:S05]  /*4860*/  BSYNC.RECONVERGENT B1 ;  /* 0x0000000000017941 */ /* 0x000fea0003800200 */
.L_x_125:
[----:B------:R-:W-:Y:S05]  /*4870*/  @!P1 BRA `(.L_x_118) ;  /* 0x0000000000bc9947 */ /* 0x000fea0003800000 */
[----:B0123--:R-:W0:Y:S01]  /*4880*/  LDC.64 R76, c[0x0][0x428] ;  /* 0x00010a00ff4c7b82 */ /* 0x00fe220000000a00 */
[--C-:B------:R-:W-:Y:S01]  /*4890*/  FADD.FTZ R138, R126, -R134.reuse ;  /* 0x800000867e8a7221 */ /* 0x100fe20000010000 */
[--C-:B------:R-:W-:Y:S01]  /*48a0*/  FADD.FTZ R78, R124, -R134.reuse ;  /* 0x800000867c4e7221 */ /* 0x100fe20000010000 */
[--C-:B------:R-:W-:Y:S01]  /*48b0*/  FADD.FTZ R142, R128, -R134.reuse ;  /* 0x80000086808e7221 */ /* 0x100fe20000010000 */
[----:B------:R-:W-:Y:S01]  /*48c0*/  SHF.L.U32 R133, R41, 0x10, RZ ;  /* 0x0000001029857819 */ /* 0x000fe200000006ff */
[--C-:B------:R-:W-:Y:S01]  /*48d0*/  FADD.FTZ R136, R125, -R134.reuse ;  /* 0x800000867d887221 */ /* 0x100fe20000010000 */
[----:B------:R-:W-:Y:S01]  /*48e0*/  SHF.L.U32 R139, R37, 0x10, RZ ;  /* 0x00000010258b7819 */ /* 0x000fe200000006ff */
[--C-:B------:R-:W-:Y:S01]  /*48f0*/  FADD.FTZ R140, R127, -R134.reuse ;  /* 0x800000867f8c7221 */ /* 0x100fe20000010000 */
[--C-:B------:R-:W-:Y:S01]  /*4900*/  FADD.FTZ R144, R129, -R134.reuse ;  /* 0x8000008681907221 */ /* 0x100fe20000010000 */
[--C-:B------:R-:W-:Y:S01]  /*4910*/  FADD.FTZ R146, R130, -R134.reuse ;  /* 0x8000008682927221 */ /* 0x100fe20000010000 */
[----:B------:R-:W-:Y:S01]  /*4920*/  FADD.FTZ R148, R131, -R134 ;  /* 0x8000008683947221 */ /* 0x000fe20000010000 */
[----:B------:R-:W-:Y:S01]  /*4930*/  SHF.L.U32 R132, R40, 0x10, RZ ;  /* 0x0000001028847819 */ /* 0x000fe200000006ff */
[----:B------:R-:W-:Y:S01]  /*4940*/  FMUL.FTZ R138, R135, R138 ;  /* 0x0000008a878a7220 */ /* 0x000fe20000410000 */
[----:B------:R-:W-:Y:S01]  /*4950*/  SHF.L.U32 R141, R42, 0x10, RZ ;  /* 0x000000102a8d7819 */ /* 0x000fe200000006ff */
[----:B------:R-:W-:-:S02]  /*4960*/  IMAD.U32 R134, R36, 0x10000, RZ ;  /* 0x0001000024867824 */ /* 0x000fc400078e00ff */
[C---:B------:R-:W-:Y:S01]  /*4970*/  FMUL.FTZ R79, R135.reuse, R78 ;  /* 0x0000004e874f7220 */ /* 0x040fe20000410000 */
[----:B------:R-:W-:Y:S02]  /*4980*/  IMAD.U32 R143, R38, 0x10000, RZ ;  /* 0x00010000268f7824 */ /* 0x000fe400078e00ff */
[C---:B------:R-:W-:Y:S01]  /*4990*/  FMUL.FTZ R142, R135.reuse, R142 ;  /* 0x0000008e878e7220 */ /* 0x040fe20000410000 */
        /* <DEDUP_REMOVED lines=8> */
[----:B------:R-:W-:Y:S01]  /*4a20*/  SHF.L.U32 R135, R83, 0x10, RZ ;  /* 0x0000001053877819 */ /* 0x000fe200000006ff */
[----:B------:R-:W-:Y:S01]  /*4a30*/  IMAD.U32 R147, R43, 0x10000, RZ ;  /* 0x000100002b937824 */ /* 0x000fe200078e00ff */
[----:B------:R-:W-:Y:S01]  /*4a40*/  SHF.L.U32 R139, R84, 0x10, RZ ;  /* 0x00000010548b7819 */ /* 0x000fe200000006ff */
[----:B------:R-:W-:Y:S01]  /*4a50*/  IMAD.U32 R145, R86, 0x10000, RZ ;  /* 0x0001000056917824 */ /* 0x000fe200078e00ff */
[----:B------:R-:W-:-:S02]  /*4a60*/  SHF.L.U32 R79, R81, 0x10, RZ ;  /* 0x00000010514f7819 */ /* 0x000fc400000006ff */
[----:B------:R-:W-:Y:S01]  /*4a70*/  SHF.L.U32 R143, R85, 0x10, RZ ;  /* 0x00000010558f7819 */ /* 0x000fe200000006ff */
[----:B------:R-:W-:Y:S01]  /*4a80*/  FFMA.FTZ R139, R140, R135, R139 ;  /* 0x000000878c8b7223 */ /* 0x000fe2000001008b */
[----:B------:R-:W-:Y:S02]  /*4a90*/  SHF.L.U32 R149, R39, 0x10, RZ ;  /* 0x0000001027957819 */ /* 0x000fe400000006ff */
[----:B------:R-:W-:Y:S01]  /*4aa0*/  SHF.L.U32 R151, R87, 0x10, RZ ;  /* 0x0000001057977819 */ /* 0x000fe200000006ff */
[----:B------:R-:W-:Y:S01]  /*4ab0*/  FFMA.FTZ R144, R144, R143, R145 ;  /* 0x0000008f90907223 */ /* 0x000fe20000010091 */
[----:B------:R-:W-:Y:S01]  /*4ac0*/  SHF.L.U32 R153, R88, 0x10, RZ ;  /* 0x0000001058997819 */ /* 0x000fe200000006ff */
[----:B------:R-:W-:Y:S01]  /*4ad0*/  FFMA.FTZ R146, R146, R147, R149 ;  /* 0x0000009392927223 */ /* 0x000fe20000010095 */
[----:B------:R-:W-:-:S03]  /*4ae0*/  SHF.L.U32 R133, R82, 0x10, RZ ;  /* 0x0000001052857819 */ /* 0x000fc600000006ff */
[----:B------:R-:W-:Y:S02]  /*4af0*/  FFMA.FTZ R151, R148, R151, R153 ;  /* 0x0000009794977223 */ /* 0x000fe40000010099 */
[----:B------:R-:W-:Y:S01]  /*4b00*/  FFMA.FTZ R135, R78, R79, R133 ;  /* 0x0000004f4e877223 */ /* 0x000fe20000010085 */
[----:B0-----:R-:W-:Y:S01]  /*4b10*/  IMAD.WIDE.U32 R132, R137, 0x10, R76 ;  /* 0x0000001089847825 */ /* 0x001fe200078e004c */
[----:B------:R-:W-:Y:S02]  /*4b20*/  F2FP.BF16.F32.PACK_AB R78, R144, R141 ;  /* 0x0000008d904e723e */ /* 0x000fe400000010ff */
[----:B------:R-:W-:Y:S02]  /*4b30*/  F2FP.BF16.F32.PACK_AB R79, R151, R146 ;  /* 0x00000092974f723e */ /* 0x000fe400000010ff */
[----:B------:R-:W-:Y:S02]  /*4b40*/  F2FP.BF16.F32.PACK_AB R77, R139, R138 ;  /* 0x0000008a8b4d723e */ /* 0x000fe400000010ff */
[----:B------:R-:W-:-:S05]  /*4b50*/  F2FP.BF16.F32.PACK_AB R76, R135, R134 ;  /* 0x00000086874c723e */ /* 0x000fca00000010ff */
[----:B------:R4:W-:Y:S02]  /*4b60*/  STG.E.128 desc[UR6][R132.64], R76 ;  /* 0x0000004c84007986 */ /* 0x0009e4000c101d06 */
.L_x_118:
[----:B------:R-:W-:Y:S05]  /*4b70*/  BSYNC.RECONVERGENT B0 ;  /* 0x0000000000007941 */ /* 0x000fea0003800200 */
.L_x_117:
[----:B01234-:R-:W0:Y:S02]  /*4b80*/  LDC.64 R76, c[0x0][0x380] ;  /* 0x0000e000ff4c7b82 */ /* 0x01fe240000000a00 */
[----:B0-----:R-:W-:-:S04]  /*4b90*/  LEA R89, R76, R89, 0x2 ;  /* 0x000000594c597211 */ /* 0x001fc800078e10ff */
[----:B------:R-:W-:-:S13]  /*4ba0*/  ISETP.GE.AND P0, PT, R89, R77, PT ;  /* 0x0000004d5900720c */ /* 0x000fda0003f06270 */
[----:B------:R-:W-:Y:S05]  /*4bb0*/  @!P0 BRA `(.L_x_127) ;  /* 0xffffffbc00548947 */ /* 0x000fea000383ffff */
[----:B------:R-:W-:Y:S05]  /*4bc0*/  EXIT ;  /* 0x000000000000794d */ /* 0x000fea0003800000 */
.L_x_116:
[----:B------:R-:W-:Y:S01]  /*4bd0*/  HFMA2 R144, -RZ, RZ, 0, 5.9604644775390625e-08 ;  /* 0x00000001ff907431 */ /* 0x000fe200000001ff */
[----:B------:R-:W-:Y:S01]  /*4be0*/  BSSY B0, `(.L_x_128) ;  /* 0x0000007000007945 */ /* 0x000fe20003800000 */
[----:B------:R-:W-:Y:S01]  /*4bf0*/  IMAD.MOV.U32 R143, RZ, RZ, R76 ;  /* 0x000000ffff8f7224 */ /* 0x000fe200078e004c */
[----:B------:R-:W-:Y:S02]  /*4c00*/  MOV R145, 0x1f ;  /* 0x0000001f00917802 */ /* 0x000fe40000000f00 */
[----:B------:R-:W-:-:S07]  /*4c10*/  MOV R142, 0xffffffff ;  /* 0xffffffff008e7802 */ /* 0x000fce0000000f00 */
[----:B-----5:R-:W-:Y:S05]  /*4c20*/  WARPSYNC.COLLECTIVE R142, `(.L_x_129) ;  /* 0x000000008e087348 */ /* 0x020fea0003c00000 */
[----:B------:R0:W1:Y:S02]  /*4c30*/  SHFL.BFLY P6, R141, R143, R144, R145 ;  /* 0x0c0000908f8d7389 */ /* 0x00006400000c0091 */
[----:B01---5:R-:W-:Y:S05]  /*4c40*/  ENDCOLLECTIVE ;  /* 0x000000000000791b */ /* 0x023fea0003800000 */
.L_x_129:
[----:B------:R-:W-:Y:S05]  /*4c50*/  BSYNC B0 ;  /* 0x0000000000007941 */ /* 0x000fea0003800000 */
.L_x_128:
[----:B------:R-:W-:Y:S02]  /*4c60*/  IMAD.MOV.U32 R77, RZ, RZ, R141 ;  /* 0x000000ffff4d7224 */ /* 0x000fe400078e008d */
[----:B------:R-:W-:Y:S01]  /*4c70*/  HFMA2 R144, -RZ, RZ, 0, 1.1920928955078125e-07 ;  /* 0x00000002ff907431 */ /* 0x000fe200000001ff */
[----:B------:R-:W-:Y:S01]  /*4c80*/  MOV R145, 0x1f ;  /* 0x0000001f00917802 */ /* 0x000fe20000000f00 */
[----:B------:R-:W-:Y:S02]  /*4c90*/  IMAD.MOV.U32 R142, RZ, RZ, -0x1 ;  /* 0xffffffffff8e7424 */ /* 0x000fe400078e00ff */
[----:B------:R-:W-:Y:S01]  /*4ca0*/  FADD.FTZ R77, R76, R77 ;  /* 0x0000004d4c4d7221 */ /* 0x000fe20000010000 */
[----:B------:R-:W0:Y:S04]  /*4cb0*/  LDC R135, c[0x0][0x400] ;  /* 0x00010000ff877b82 */ /* 0x000e280000000800 */
[----:B------:R-:W-:-:S07]  /*4cc0*/  MOV R143, R77 ;  /* 0x0000004d008f7202 */ /* 0x000fce0000000f00 */
[----:B0-----:R-:W-:Y:S05]  /*4cd0*/  WARPSYNC.COLLECTIVE R142, `(.L_x_130) ;  /* 0x000000008e087348 */ /* 0x001fea0003c00000 */
[----:B------:R1:W2:Y:S02]  /*4ce0*/  SHFL.BFLY P6, R141, R143, R144, R145 ;  /* 0x0c0000908f8d7389 */ /* 0x0002a400000c0091 */
[----:B012---:R-:W-:Y:S05]  /*4cf0*/  ENDCOLLECTIVE ;  /* 0x000000000000791b */ /* 0x007fea0003800000 */
.L_x_130:
[----:B------:R-:W-:Y:S01]  /*4d00*/  HFMA2 R144, -RZ, RZ, 0, 2.384185791015625e-07 ;  /* 0x00000004ff907431 */ /* 0x000fe200000001ff */
[----:B------:R-:W-:-:S05]  /*4d10*/  MOV R78, R141 ;  /* 0x0000008d004e7202 */ /* 0x000fca0000000f00 */
[----:B------:R-:W-:-:S05]  /*4d20*/  FADD.FTZ R78, R77, R78 ;  /* 0x0000004e4d4e7221 */ /* 0x000fca0000010000 */
[----:B------:R-:W-:-:S07]  /*4d30*/  MOV R143, R78 ;  /* 0x0000004e008f7202 */ /* 0x000fce0000000f00 */
[----:B------:R-:W-:Y:S05]  /*4d40*/  WARPSYNC.COLLECTIVE R142, `(.L_x_131) ;  /* 0x000000008e087348 */ /* 0x000fea0003c00000 */
[----:B------:R0:W1:Y:S02]  /*4d50*/  SHFL.BFLY P6, R141, R143, R144, R145 ;  /* 0x0c0000908f8d7389 */ /* 0x00006400000c0091 */
[----:B01----:R-:W-:Y:S05]  /*4d60*/  ENDCOLLECTIVE ;  /* 0x000000000000791b */ /* 0x003fea0003800000 */
.L_x_131:
[----:B------:R-:W-:Y:S02]  /*4d70*/  HFMA2 R144, -RZ, RZ, 0, 4.76837158203125e-07 ;  /* 0x00000008ff907431 */ /* 0x000fe400000001ff */
[----:B------:R-:W-:-:S04]  /*4d80*/  IMAD.MOV.U32 R79, RZ, RZ, R141 ;  /* 0x000000ffff4f7224 */ /* 0x000fc800078e008d */
[----:B------:R-:W-:-:S05]  /*4d90*/  FADD.FTZ R79, R78, R79 ;  /* 0x0000004f4e4f7221 */ /* 0x000fca0000010000 */
[----:B------:R-:W-:-:S07]  /*4da0*/  MOV R143, R79 ;  /* 0x0000004f008f7202 */ /* 0x000fce0000000f00 */
[----:B------:R-:W-:Y:S05]  /*4db0*/  WARPSYNC.COLLECTIVE R142, `(.L_x_132) ;  /* 0x000000008e087348 */ /* 0x000fea0003c00000 */
[----:B------:R0:W1:Y:S02]  /*4dc0*/  SHFL.BFLY P6, R141, R143, R144, R145 ;  /* 0x0c0000908f8d7389 */ /* 0x00006400000c0091 */
[----:B01----:R-:W-:Y:S05]  /*4dd0*/  ENDCOLLECTIVE ;  /* 0x000000000000791b */ /* 0x003fea0003800000 */
.L_x_132:
[----:B------:R-:W-:Y:S01]  /*4de0*/  HFMA2 R144, -RZ, RZ, 0, 9.5367431640625e-07 ;  /* 0x00000010ff907431 */ /* 0x000fe200000001ff */
[----:B------:R-:W-:-:S05]  /*4df0*/  MOV R140, R141 ;  /* 0x0000008d008c7202 */ /* 0x000fca0000000f00 */
[----:B------:R-:W-:-:S04]  /*4e00*/  FADD.FTZ R140, R79, R140 ;  /* 0x0000008c4f8c7221 */ /* 0x000fc80000010000 */
[----:B------:R-:W-:-:S07]  /*4e10*/  IMAD.MOV.U32 R143, RZ, RZ, R140 ;  /* 0x000000ffff8f7224 */ /* 0x000fce00078e008c */
[----:B------:R-:W-:Y:S05]  /*4e20*/  WARPSYNC.COLLECTIVE R142, `(.L_x_133) ;  /* 0x000000008e087348 */ /* 0x000fea0003c00000 */
[----:B------:R0:W1:Y:S02]  /*4e30*/  SHFL.BFLY P6, R141, R143, R144, R145 ;  /* 0x0c0000908f8d7389 */ /* 0x00006400000c0091 */
[----:B01----:R-:W-:Y:S05]  /*4e40*/  ENDCOLLECTIVE ;  /* 0x000000000000791b */ /* 0x003fea0003800000 */
.L_x_133:
[----:B------:R-:W-:Y:S01]  /*4e50*/  IMAD.MOV.U32 R144, RZ, RZ, 0x1 ;  /* 0x00000001ff907424 */ /* 0x000fe200078e00ff */
[----:B------:R-:W-:-:S05]  /*4e60*/  MOV R137, R141 ;  /* 0x0000008d00897202 */ /* 0x000fca0000000f00 */
        /* <DEDUP_REMOVED lines=87> */
.L_x_134:
[----:B------:R-:W-:Y:S01]  /*53e0*/  HFMA2 R144, -RZ, RZ, 0, 1.1920928955078125e-07 ;  /* 0x00000002ff907431 */ /* 0x000fe200000001ff */
[----:B------:R-:W-:-:S05]  /*53f0*/  MOV R77, R141 ;  /* 0x0000008d004d7202 */ /* 0x000fca0000000f00 */
[----:B------:R-:W-:-:S05]  /*5400*/  FADD.FTZ R77, R76, R77 ;  /* 0x0000004d4c4d7221 */ /* 0x000fca0000010000 */
[----:B------:R-:W-:-:S07]  /*5410*/  MOV R143, R77 ;  /* 0x0000004d008f7202 */ /* 0x000fce0000000f00 */
[----:B------:R-:W-:Y:S05]  /*5420*/  WARPSYNC.COLLECTIVE R142, `(.L_x_135) ;  /* 0x000000008e087348 */ /* 0x000fea0003c00000 */
[----:B------:R0:W1:Y:S02]  /*5430*/  SHFL.BFLY P6, R141, R143, R144, R145 ;  /* 0x0c0000908f8d7389 */ /* 0x00006400000c0091 */
[----:B01----:R-:W-:Y:S05]  /*5440*/  ENDCOLLECTIVE ;  /* 0x000000000000791b */ /* 0x003fea0003800000 */
.L_x_135:
[----:B------:R-:W-:Y:S02]  /*5450*/  HFMA2 R144, -RZ, RZ, 0, 2.384185791015625e-07 ;  /* 0x00000004ff907431 */ /* 0x000fe400000001ff */
[----:B------:R-:W-:-:S04]  /*5460*/  IMAD.MOV.U32 R78, RZ, RZ, R141 ;  /* 0x000000ffff4e7224 */ /* 0x000fc800078e008d */
[----:B------:R-:W-:-:S05]  /*5470*/  FADD.FTZ R78, R77, R78 ;  /* 0x0000004e4d4e7221 */ /* 0x000fca0000010000 */
[----:B------:R-:W-:-:S07]  /*5480*/  MOV R143, R78 ;  /* 0x0000004e008f7202 */ /* 0x000fce0000000f00 */
[----:B------:R-:W-:Y:S05]  /*5490*/  WARPSYNC.COLLECTIVE R142, `(.L_x_136) ;  /* 0x000000008e087348 */ /* 0x000fea0003c00000 */
[----:B------:R0:W1:Y:S02]  /*54a0*/  SHFL.BFLY P6, R141, R143, R144, R145 ;  /* 0x0c0000908f8d7389 */ /* 0x00006400000c0091 */
[----:B01----:R-:W-:Y:S05]  /*54b0*/  ENDCOLLECTIVE ;  /* 0x000000000000791b */ /* 0x003fea0003800000 */
.L_x_136:
[----:B------:R-:W-:Y:S01]  /*54c0*/  HFMA2 R144, -RZ, RZ, 0, 4.76837158203125e-07 ;  /* 0x00000008ff907431 */ /* 0x000fe200000001ff */
[----:B------:R-:W-:-:S05]  /*54d0*/  MOV R79, R141 ;  /* 0x0000008d004f7202 */ /* 0x000fca0000000f00 */
[----:B------:R-:W-:-:S04]  /*54e0*/  FADD.FTZ R79, R78, R79 ;  /* 0x0000004f4e4f7221 */ /* 0x000fc80000010000 */
[----:B------:R-:W-:-:S07]  /*54f0*/  IMAD.MOV.U32 R143, RZ, RZ, R79 ;  /* 0x000000ffff8f7224 */ /* 0x000fce00078e004f */
[----:B------:R-:W-:Y:S05]  /*5500*/  WARPSYNC.COLLECTIVE R142, `(.L_x_137) ;  /* 0x000000008e087348 */ /* 0x000fea0003c00000 */
[----:B------:R0:W1:Y:S02]  /*5510*/  SHFL.BFLY P6, R141, R143, R144, R145 ;  /* 0x0c0000908f8d7389 */ /* 0x00006400000c0091 */
[----:B01----:R-:W-:Y:S05]  /*5520*/  ENDCOLLECTIVE ;  /* 0x000000000000791b */ /* 0x003fea0003800000 */
.L_x_137:
[----:B------:R-:W-:Y:S01]  /*5530*/  HFMA2 R144, -RZ, RZ, 0, 9.5367431640625e-07 ;  /* 0x00000010ff907431 */ /* 0x000fe200000001ff */
[----:B------:R-:W-:-:S05]  /*5540*/  MOV R140, R141 ;  /* 0x0000008d008c7202 */ /* 0x000fca0000000f00 */
[----:B------:R-:W-:-:S05]  /*5550*/  FADD.FTZ R140, R79, R140 ;  /* 0x0000008c4f8c7221 */ /* 0x000fca0000010000 */
[----:B------:R-:W-:-:S07]  /*5560*/  MOV R143, R140 ;  /* 0x0000008c008f7202 */ /* 0x000fce0000000f00 */
[----:B------:R-:W-:Y:S05]  /*5570*/  WARPSYNC.COLLECTIVE R142, `(.L_x_138) ;  /* 0x000000008e087348 */ /* 0x000fea0003c00000 */
[----:B------:R0:W1:Y:S02]  /*5580*/  SHFL.BFLY P6, R141, R143, R144, R145 ;  /* 0x0c0000908f8d7389 */ /* 0x00006400000c0091 */
[----:B01----:R-:W-:Y:S05]  /*5590*/  ENDCOLLECTIVE ;  /* 0x000000000000791b */ /* 0x003fea0003800000 */
.L_x_138:
[----:B------:R-:W-:Y:S05]  /*55a0*/  BRA `(.L_x_139) ;  /* 0xffffffe400147947 */ /* 0x000fea000383ffff */
.L_x_140:
        /* <DEDUP_REMOVED lines=13> */
.L_x_45770:


//--------------------- .text._ZN10layer_norm13ln_fwd_kernelINS_13Kernel_traitsI13__nv_bfloat16S2_S2_S2_fjLj1280ELj1ELj4ELj1ELj16ENS_18Kernel_traits_baseILj1280ES2_S2_S2_S2_fjLj128EEEEELb0ELb0ELb1ELb1EEEvNS_9FwdParamsE --------------------------
	.section	.text._ZN10layer_norm13ln_fwd_kernelINS_13Kernel_traitsI13__nv_bfloat16S2_S2_S2_fjLj1280ELj1ELj4ELj1ELj16ENS_18Kernel_traits_baseILj1280ES2_S2_S2_S2_fjLj128EEEEELb0ELb0ELb1ELb1EEEvNS_9FwdParamsE,"ax",@progbits
	.align	128
        .global         _ZN10layer_norm13ln_fwd_kernelINS_13Kernel_traitsI13__nv_bfloat16S2_S2_S2_fjLj1280ELj1ELj4ELj1ELj16ENS_18Kernel_traits_baseILj1280ES2_S2_S2_S2_fjLj128EEEEELb0ELb0ELb1ELb1EEEvNS_9FwdParamsE
        .type           _ZN10layer_norm13ln_fwd_kernelINS_13Kernel_traitsI13__nv_bfloat16S2_S2_S2_fjLj1280ELj1ELj4ELj1ELj16ENS_18Kernel_traits_baseILj1280ES2_S2_S2_S2_fjLj128EEEEELb0ELb0ELb1ELb1EEEvNS_9FwdParamsE,@function
        .size           _ZN10layer_norm13ln_fwd_kernelINS_13Kernel_traitsI13__nv_bfloat16S2_S2_S2_fjLj1280ELj1ELj4ELj1ELj16ENS_18Kernel_traits_baseILj1280ES2_S2_S2_S2_fjLj128EEEEELb0ELb0ELb1ELb1EEEvNS_9FwdParamsE,(.L_x_45771 - _ZN10layer_norm13ln_fwd_kernelINS_13Kernel_traitsI13__nv_bfloat16S2_S2_S2_fjLj1280ELj1ELj4ELj1ELj16ENS_18Kernel_traits_baseILj1280ES2_S2_S2_S2_fjLj128EEEEELb0ELb0ELb1ELb1EEEvNS_9FwdParamsE)
        .other          _ZN10layer_norm13ln_fwd_kernelINS_13Kernel_traitsI13__nv_bfloat16S2_S2_S2_fjLj1280ELj1ELj4ELj1ELj16ENS_18Kernel_traits_baseILj1280ES2_S2_S2_S2_fjLj128EEEEELb0ELb0ELb1ELb1EEEvNS_9FwdParamsE,@"STO_CUDA_ENTRY STV_DEFAULT"
_ZN10layer_norm13ln_fwd_kernelINS_13Kernel_traitsI13__nv_bfloat16S2_S2_S2_fjLj1280ELj1ELj4ELj1ELj16ENS_18Kernel_traits_baseILj1280ES2_S2_S2_S2_fjLj128EEEEELb0ELb0ELb1ELb1EEEvNS_9FwdParamsE:
.text._ZN10layer_norm13ln_fwd_kernelINS_13Kernel_traitsI13__nv_bfloat16S2_S2_S2_fjLj1280ELj1ELj4ELj1ELj16ENS_18Kernel_traits_baseILj1280ES2_S2_S2_S2_fjLj128EEEEELb0ELb0ELb1ELb1EEEvNS_9FwdParamsE:
[----:B------:R-:W-:Y:S01]  /*0000*/  LDC R1, c[0x0][0x37c] ;  /* 0x0000df00ff017b82 */ /* 0x000fe20000000800 */
[----:B------:R-:W0:Y:S01]  /*0010*/  S2R R8, SR_TID.X ;  /* 0x0000000000087919 */ /* 0x000e220000002100 */
[----:B------:R-:W1:Y:S06]  /*0020*/  LDCU.64 UR4, c[0x0][0x438] ;  /* 0x00008700ff0477ac */ /* 0x000e6c0008000a00 */
[----:B------:R-:W2:Y:S01]  /*0030*/  LDC.64 R6, c[0x0][0x3d0] ;  /* 0x0000f400ff067b82 */ /* 0x000ea20000000a00 */
[----:B------:R-:W3:Y:S01]  /*0040*/  LDCU.64 UR6, c[0x0][0x358] ;  /* 0x00006b00ff0677ac */ /* 0x000ee20008000a00 */
[----:B-1----:R-:W-:-:S04]  /*0050*/  ISETP.NE.U32.AND P0, PT, RZ, UR4, PT ;  /* 0x00000004ff007c0c */ /* 0x002fc8000bf05070 */
[----:B------:R-:W-:Y:S02]  /*0060*/  ISETP.NE.AND.EX P0, PT, RZ, UR5, PT, P0 ;  /* 0x00000005ff007c0c */ /* 0x000fe4000bf05300 */
[----:B0-----:R-:W-:Y:S01]  /*0070*/  LOP3.LUT R0, R8, 0x1f, RZ, 0xc0, !PT ;  /* 0x0000001f08007812 */ /* 0x001fe200078ec0ff */
[----:B------:R-:W0:Y:S01]  /*0080*/  S2UR UR4, SR_CTAID.X ;  /* 0x00000000000479c3 */ /* 0x000e220000002500 */
[----:B------:R-:W1:Y:S09]  /*0090*/  LDCU UR5, c[0x0][0x384] ;  /* 0x00007080ff0577ac */ /* 0x000e720008000800 */
[C-C-:B--2---:R-:W-:Y:S01]  /*00a0*/  @P0 IMAD.WIDE.U32 R2, R0.reuse, 0x10, R6.reuse ;  /* 0x0000001000020825 */ /* 0x144fe200078e0006 */
[----:B------:R-:W2:Y:S04]  /*00b0*/  @P0 LDC.64 R4, c[0x0][0x438] ;  /* 0x00010e00ff040b82 */ /* 0x000ea80000000a00 */
[----:B---3--:R-:W5:Y:S04]  /*00c0*/  @P0 LDG.E.128 R60, desc[UR6][R2.64+0x400] ;  /* 0x00040006023c0981 */ /* 0x008f68000c1e1d00 */
[----:B------:R-:W5:Y:S04]  /*00d0*/  @P0 LDG.E.128 R56, desc[UR6][R2.64+0x200] ;  /* 0x0002000602380981 */ /* 0x000f68000c1e1d00 */
[----:B------:R-:W5:Y:S04]  /*00e0*/  @P0 LDG.E.128 R52, desc[UR6][R2.64] ;  /* 0x0000000602340981 */ /* 0x000f68000c1e1d00 */
[----:B------:R-:W5:Y:S04]  /*00f0*/  @P0 LDG.E.128 R48, desc[UR6][R2.64+0x600] ;  /* 0x0006000602300981 */ /* 0x000f68000c1e1d00 */
[----:B------:R3:W5:Y:S01]  /*0100*/  @P0 LDG.E.128 R44, desc[UR6][R2.64+0x800] ;  /* 0x00080006022c0981 */ /* 0x000762000c1e1d00 */
[----:B------:R-:W-:-:S04]  /*0110*/  @!P0 IMAD.WIDE.U32 R6, R0, 0x10, R6 ;  /* 0x0000001000068825 */ /* 0x000fc800078e0006 */
[----:B--2---:R-:W-:-:S05]  /*0120*/  @P0 IMAD.WIDE.U32 R4, R0, 0x10, R4 ;  /* 0x0000001000040825 */ /* 0x004fca00078e0004 */
[----:B------:R2:W5:Y:S04]  /*0130*/  @P0 LDG.E.128 R40, desc[UR6][R4.64] ;  /* 0x0000000604280981 */ /* 0x000568000c1e1d00 */
[----:B------:R2:W5:Y:S04]  /*0140*/  @P0 LDG.E.128 R36, desc[UR6][R4.64+0x200] ;  /* 0x0002000604240981 */ /* 0x000568000c1e1d00 */
[----:B------:R2:W5:Y:S04]  /*0150*/  @P0 LDG.E.128 R32, desc[UR6][R4.64+0x400] ;  /* 0x0004000604200981 */ /* 0x000568000c1e1d00 */
[----:B------:R2:W5:Y:S04]  /*0160*/  @P0 LDG.E.128 R28, desc[UR6][R4.64+0x600] ;  /* 0x00060006041c0981 */ /* 0x000568000c1e1d00 */
[----:B------:R2:W5:Y:S04]  /*0170*/  @P0 LDG.E.128 R24, desc[UR6][R4.64+0x800] ;  /* 0x0008000604180981 */ /* 0x000568000c1e1d00 */
[----:B------:R2:W5:Y:S04]  /*0180*/  @!P0 LDG.E.128 R60, desc[UR6][R6.64+0x400] ;  /* 0x00040006063c8981 */ /* 0x000568000c1e1d00 */
[----:B------:R2:W5:Y:S04]  /*0190*/  @!P0 LDG.E.128 R56, desc[UR6][R6.64+0x200] ;  /* 0x0002000606388981 */ /* 0x000568000c1e1d00 */
[----:B------:R2:W5:Y:S04]  /*01a0*/  @!P0 LDG.E.128 R52, desc[UR6][R6.64] ;  /* 0x0000000606348981 */ /* 0x000568000c1e1d00 */
[----:B------:R2:W5:Y:S04]  /*01b0*/  @!P0 LDG.E.128 R48, desc[UR6][R6.64+0x600] ;  /* 0x0006000606308981 */ /* 0x000568000c1e1d00 */
[----:B------:R2:W5:Y:S01]  /*01c0*/  @!P0 LDG.E.128 R44, desc[UR6][R6.64+0x800] ;  /* 0x00080006062c8981 */ /* 0x000562000c1e1d00 */
[----:B0-----:R-:W-:Y:S01]  /*01d0*/  USHF.L.U32 UR4, UR4, 0x2, URZ ;  /* 0x0000000204047899 */ /* 0x001fe200080006ff */
[----:B---3--:R-:W-:-:S05]  /*01e0*/  SHF.R.U32.HI R2, RZ, 0x5, R8 ;  /* 0x00000005ff027819 */ /* 0x008fca0000011608 */
[----:B------:R-:W-:-:S04]  /*01f0*/  LOP3.LUT R2, R2, UR4, RZ, 0xfc, !PT ;  /* 0x0000000402027c12 */ /* 0x000fc8000f8efcff */
[----:B-1----:R-:W-:Y:S02]  /*0200*/  ISETP.GE.AND P1, PT, R2, UR5, PT ;  /* 0x0000000502007c0c */ /* 0x002fe4000bf26270 */
[----:B------:R-:W-:Y:S02]  /*0210*/  @!P0 CS2R R42, SRZ ;  /* 0x00000000002a8805 */ /* 0x000fe4000001ff00 */
[----:B------:R-:W-:Y:S02]  /*0220*/  @!P0 CS2R R40, SRZ ;  /* 0x0000000000288805 */ /* 0x000fe4000001ff00 */
[----:B------:R-:W-:Y:S02]  /*0230*/  @!P0 CS2R R38, SRZ ;  /* 0x0000000000268805 */ /* 0x000fe4000001ff00 */
[----:B------:R-:W-:Y:S02]  /*0240*/  @!P0 CS2R R36, SRZ ;  /* 0x0000000000248805 */ /* 0x000fe4000001ff00 */
[----:B------:R-:W-:-:S02]  /*0250*/  @!P0 CS2R R34, SRZ ;  /* 0x0000000000228805 */ /* 0x000fc4000001ff00 */
[----:B------:R-:W-:Y:S02]  /*0260*/  @!P0 CS2R R32, SRZ ;  /* 0x0000000000208805 */ /* 0x000fe4000001ff00 */
[----:B------:R-:W-:Y:S02]  /*0270*/  @!P0 CS2R R30, SRZ ;  /* 0x00000000001e8805 */ /* 0x000fe4000001ff00 */
[----:B------:R-:W-:Y:S02]  /*0280*/  @!P0 CS2R R28, SRZ ;  /* 0x00000000001c8805 */ /* 0x000fe4000001ff00 */
[----:B------:R-:W-:Y:S01]  /*0290*/  @!P0 MOV R27, RZ ;  /* 0x000000ff001b8202 */ /* 0x000fe20000000f00 */
[----:B--2---:R-:W-:Y:S06]  /*02a0*/  @P1 EXIT ;  /* 0x000000000000194d */ /* 0x004fec0003800000 */
[----:B-----5:R-:W-:Y:S02]  /*02b0*/  @!P0 MOV R26, RZ ;  /* 0x000000ff001a8202 */ /* 0x020fe40000000f00 */
[----:B------:R-:W-:Y:S02]  /*02c0*/  @!P0 CS2R R24, SRZ ;  /* 0x0000000000188805 */ /* 0x000fe4000001ff00 */
[----:B------:R-:W-:Y:S01]  /*02d0*/  PRMT R124, R35, 0x7632, R124 ;  /* 0x00007632237c7816 */ /* 0x000fe2000000007c */
[----:B------:R-:W0:Y:S01]  /*02e0*/  LDCU.U8 UR8, c[0x0][0x410] ;  /* 0x00008200ff0877ac */ /* 0x000e220008000000 */
[----:B------:R-:W-:Y:S02]  /*02f0*/  PRMT R123, R63, 0x7632, R123 ;  /* 0x000076323f7b7816 */ /* 0x000fe4000000007b */
[----:B------:R-:W-:Y:S01]  /*0300*/  PRMT R122, R34, 0x7632, R122 ;  /* 0x00007632227a7816 */ /* 0x000fe2000000007a */
[----:B------:R-:W1:Y:S01]  /*0310*/  LDCU UR9, c[0x0][0x448] ;  /* 0x00008900ff0977ac */ /* 0x000e620008000800 */
[----:B------:R-:W-:-:S02]  /*0320*/  PRMT R121, R62, 0x7632, R121 ;  /* 0x000076323e797816 */ /* 0x000fc40000000079 */
[----:B------:R-:W-:Y:S01]  /*0330*/  PRMT R120, R33, 0x7632, R120 ;  /* 0x0000763221787816 */ /* 0x000fe20000000078 */
[----:B------:R-:W2:Y:S01]  /*0340*/  LDCU.64 UR4, c[0x0][0x3a0] ;  /* 0x00007400ff0477ac */ /* 0x000ea20008000a00 */
        /* <DEDUP_REMOVED lines=18> */
[----:B012---:R-:W-:-:S07]  /*0470*/  PRMT R14, R52, 0x7632, R14 ;  /* 0x00007632340e7816 */ /* 0x007fce000000000e */
.L_x_154:
[----:B0-----:R-:W0:Y:S08]  /*0480*/  LDC.64 R16, c[0x0][0x3f0] ;  /* 0x0000fc00ff107b82 */ /* 0x001e300000000a00 */
[----:B------:R-:W1:Y:S01]  /*0490*/  LDC R125, c[0x0][0x388] ;  /* 0x0000e200ff7d7b82 */ /* 0x000e620000000800 */
[----:B0-----:R-:W-:-:S06]  /*04a0*/  IMAD.WIDE R16, R2, 0x4, R16 ;  /* 0x0000000402107825 */ /* 0x001fcc00078e0210 */
[----:B------:R-:W2:Y:S01]  /*04b0*/  LDG.E R16, desc[UR6][R16.64] ;  /* 0x0000000610107981 */ /* 0x000ea2000c1e1900 */
[----:B------:R-:W-:Y:S01]  /*04c0*/  HFMA2 R73, -RZ, RZ, 0, 0 ;  /* 0x00000000ff497431 */ /* 0x000fe200000001ff */
[----:B--2---:R-:W-:-:S13]  /*04d0*/  ISETP.GE.AND P0, PT, R16, 0x1, PT ;  /* 0x000000011000780c */ /* 0x004fda0003f06270 */
[----:B------:R-:W-:Y:S01]  /*04e0*/  @P0 IADD3 R18, PT, PT, R16, -0x1, RZ ;  /* 0xffffffff10120810 */ /* 0x000fe20007ffe0ff */
[----:B------:R-:W0:Y:S04]  /*04f0*/  @P0 LDC.64 R64, c[0x0][0x390] ;  /* 0x0000e400ff400b82 */ /* 0x000e280000000a00 */
[----:B-1----:R-:W-:-:S04]  /*0500*/  @P0 IMAD R15, R18, R125, RZ ;  /* 0x0000007d120f0224 */ /* 0x002fc800078e02ff */
[----:B------:R-:W1:Y:S01]  /*0510*/  LDC.64 R18, c[0x0][0x3f8] ;  /* 0x0000fe00ff127b82 */ /* 0x000e620000000a00 */
[----:B------:R-:W-:-:S04]  /*0520*/  @P0 SHF.R.S32.HI R66, RZ, 0x1f, R15 ;  /* 0x0000001fff420819 */ /* 0x000fc8000001140f */
[----:B------:R-:W-:-:S04]  /*0530*/  @P0 LEA.HI R15, R66, R15, RZ, 0x3 ;  /* 0x0000000f420f0211 */ /* 0x000fc800078f18ff */
[----:B------:R-:W-:-:S05]  /*0540*/  @P0 LEA.HI.SX32 R73, R15, R0, 0x1d ;  /* 0x000000000f490211 */ /* 0x000fca00078feaff */
[----:B0-----:R-:W-:-:S05]  /*0550*/  @P0 IMAD.WIDE.U32 R64, R73, 0x10, R64 ;  /* 0x0000001049400825 */ /* 0x001fca00078e0040 */
[----:B------:R-:W2:Y:S01]  /*0560*/  @P0 LDG.E.128 R20, desc[UR6][R64.64] ;  /* 0x0000000640140981 */ /* 0x000ea2000c1e1d00 */
[----:B-1----:R-:W-:-:S05]  /*0570*/  IMAD.WIDE R18, R2, 0x4, R18 ;  /* 0x0000000402127825 */ /* 0x002fca00078e0212 */
[----:B------:R0:W5:Y:S01]  /*0580*/  LDG.E R15, desc[UR6][R18.64] ;  /* 0x00000006120f7981 */ /* 0x000162000c1e1900 */
[----:B------:R-:W-:Y:S01]  /*0590*/  UISETP.NE.U32.AND UP0, UPT, UR4, URZ, UPT ;  /* 0x000000ff0400728c */ /* 0x000fe2000bf05070 */
[----:B------:R-:W-:-:S03]  /*05a0*/  IMAD R17, R2, R125, RZ ;  /* 0x0000007d02117224 */ /* 0x000fc600078e02ff */
[----:B------:R-:W-:Y:S02]  /*05b0*/  UISETP.NE.AND.EX UP0, UPT, UR5, URZ, UPT, UP0 ;  /* 0x000000ff0500728c */ /* 0x000fe4000bf05300 */
[----:B------:R-:W-:-:S04]  /*05c0*/  SHF.R.S32.HI R66, RZ, 0x1f, R17 ;  /* 0x0000001fff427819 */ /* 0x000fc80000011411 */
[----:B------:R-:W-:-:S04]  /*05d0*/  LEA.HI R17, R66, R17, RZ, 0x3 ;  /* 0x0000001142117211 */ /* 0x000fc800078f18ff */
[----:B------:R-:W-:Y:S02]  /*05e0*/  LEA.HI.SX32 R74, R17, R0, 0x1d ;  /* 0x00000000114a7211 */ /* 0x000fe400078feaff */
[----:B--2---:R-:W-:Y:S02]  /*05f0*/  PRMT R17, R21, 0x7632, R17 ;  /* 0x0000763215117816 */ /* 0x004fe40000000011 */
[----:B------:R-:W-:Y:S01]  /*0600*/  PRMT R66, R20, 0x7632, R66 ;  /* 0x0000763214427816 */ /* 0x000fe20000000042 */
[----:B0-----:R-:W-:Y:S06]  /*0610*/  BRA.U !UP0, `(.L_x_141) ;  /* 0x0000000108ec7547 */ /* 0x001fec000b800000 */
[----:B------:R-:W0:Y:S02]  /*0620*/  LDC.64 R64, c[0x0][0x3a0] ;  /* 0x0000e800ff407b82 */ /* 0x000e240000000a00 */
[----:B0-----:R-:W-:-:S06]  /*0630*/  IMAD.WIDE.U32 R64, R74, 0x10, R64 ;  /* 0x000000104a407825 */ /* 0x001fcc00078e0040 */
[----:B------:R-:W2:Y:S01]  /*0640*/  LDG.E.128 R64, desc[UR6][R64.64] ;  /* 0x0000000640407981 */ /* 0x000ea2000c1e1d00 */
[----:B------:R-:W-:-:S13]  /*0650*/  ISETP.GT.AND P1, PT, R16, RZ, PT ;  /* 0x000000ff1000720c */ /* 0x000fda0003f24270 */
[----:B------:R-:W0:Y:S01]  /*0660*/  @P1 LDC R76, c[0x0][0x40c] ;  /* 0x00010300ff4c1b82 */ /* 0x000e220000000800 */
[----:B------:R-:W-:Y:S01]  /*0670*/  @P1 PRMT R17, R20, 0x7632, R17 ;  /* 0x0000763214111816 */ /* 0x000fe20000000011 */
[C---:B------:R-:W-:Y:S01]  /*0680*/  @P1 IMAD.U32 R69, R21.reuse, 0x10000, RZ ;  /* 0x0001000015451824 */ /* 0x040fe200078e00ff */
[----:B------:R-:W-:Y:S02]  /*0690*/  @P1 PRMT R18, R21, 0x7632, R18 ;  /* 0x0000763215121816 */ /* 0x000fe40000000012 */
[----:B------:R-:W-:Y:S02]  /*06a0*/  @P1 SHF.L.U32 R68, R17, 0x10, RZ ;  /* 0x0000001011441819 */ /* 0x000fe400000006ff */
[----:B------:R-:W-:Y:S01]  /*06b0*/  @P1 SHF.L.U32 R70, R18, 0x10, RZ ;  /* 0x0000001012461819 */ /* 0x000fe200000006ff */
[----:B------:R-:W1:Y:S08]  /*06c0*/  @P1 LDC R78, c[0x0][0x40c] ;  /* 0x00010300ff4e1b82 */ /* 0x000e700000000800 */
[----:B------:R-:W3:Y:S08]  /*06d0*/  @P1 LDC R80, c[0x0][0x40c] ;  /* 0x00010300ff501b82 */ /* 0x000ef00000000800 */
[----:B------:R-:W4:Y:S08]  /*06e0*/  @P1 LDC R81, c[0x0][0x40c] ;  /* 0x00010300ff511b82 */ /* 0x000f300000000800 */
[----:B------:R-:W4:Y:S08]  /*06f0*/  @P1 LDC R82, c[0x0][0x40c] ;  /* 0x00010300ff521b82 */ /* 0x000f300000000800 */
[----:B------:R-:W4:Y:S08]  /*0700*/  @P1 LDC R83, c[0x0][0x40c] ;  /* 0x00010300ff531b82 */ /* 0x000f300000000800 */
[----:B------:R-:W4:Y:S08]  /*0710*/  @P1 LDC R79, c[0x0][0x40c] ;  /* 0x00010300ff4f1b82 */ /* 0x000f300000000800 */
[----:B------:R-:W4:Y:S01]  /*0720*/  @P1 LDC R84, c[0x0][0x40c] ;  /* 0x00010300ff541b82 */ /* 0x000f220000000800 */
[----:B--2---:R-:W-:-:S02]  /*0730*/  PRMT R17, R64, 0x7632, R17 ;  /* 0x0000763240117816 */ /* 0x004fc40000000011 */
[C---:B------:R-:W-:Y:S02]  /*0740*/  SHF.L.U32 R18, R65.reuse, 0x10, RZ ;  /* 0x0000001041127819 */ /* 0x040fe400000006ff */
[----:B------:R-:W-:Y:S01]  /*0750*/  PRMT R65, R65, 0x7632, R65 ;  /* 0x0000763241417816 */ /* 0x000fe20000000041 */
[----:B------:R-:W-:Y:S01]  /*0760*/  IMAD.U32 R17, R17, 0x10000, RZ ;  /* 0x0001000011117824 */ /* 0x000fe200078e00ff */
[----:B------:R-:W-:Y:S01]  /*0770*/  SHF.L.U32 R77, R67, 0x10, RZ ;  /* 0x00000010434d7819 */ /* 0x000fe200000006ff */
[----:B-1----:R-:W-:Y:S01]  /*0780*/  @P1 FFMA.FTZ R18, R69, R78, R18 ;  /* 0x0000004e45121223 */ /* 0x002fe20000010012 */
[----:B------:R-:W-:Y:S01]  /*0790*/  SHF.L.U32 R19, R65, 0x10, RZ ;  /* 0x0000001041137819 */ /* 0x000fe200000006ff */
[----:B0-----:R-:W-:Y:S01]  /*07a0*/  @P1 FFMA.FTZ R17, R68, R76, R17 ;  /* 0x0000004c44111223 */ /* 0x001fe20000010011 */
[----:B------:R-:W-:Y:S01]  /*07b0*/  PRMT R65, R66, 0x7632, R65 ;  /* 0x0000763242417816 */ /* 0x000fe20000000041 */
[----:B------:R-:W-:Y:S01]  /*07c0*/  @P1 IMAD.U32 R78, R23, 0x10000, RZ ;  /* 0x00010000174e1824 */ /* 0x000fe200078e00ff */
[----:B------:R-:W-:Y:S01]  /*07d0*/  PRMT R72, R67, 0x7632, R72 ;  /* 0x0000763243487816 */ /* 0x000fe20000000048 */
[----:B---3--:R-:W-:Y:S01]  /*07e0*/  @P1 FFMA.FTZ R19, R70, R80, R19 ;  /* 0x0000005046131223 */ /* 0x008fe20000010013 */
[----:B------:R-:W-:-:S02]  /*07f0*/  @P1 PRMT R67, R22, 0x7632, R67 ;  /* 0x0000763216431816 */ /* 0x000fc40000000043 */
[----:B------:R-:W-:Y:S01]  /*0800*/  @P1 PRMT R68, R23, 0x7632, R68 ;  /* 0x0000763217441816 */ /* 0x000fe20000000044 */
[----:B------:R-:W-:Y:S01]  /*0810*/  IMAD.U32 R72, R72, 0x10000, RZ ;  /* 0x0001000048487824 */ /* 0x000fe200078e00ff */
[----:B------:R-:W-:Y:S02]  /*0820*/  SHF.L.U32 R71, R64, 0x10, RZ ;  /* 0x0000001040477819 */ /* 0x000fe400000006ff */
[----:B------:R-:W-:Y:S02]  /*0830*/  SHF.L.U32 R75, R66, 0x10, RZ ;  /* 0x00000010424b7819 */ /* 0x000fe400000006ff */
[----:B------:R-:W-:Y:S02]  /*0840*/  SHF.L.U32 R69, R65, 0x10, RZ ;  /* 0x0000001041457819 */ /* 0x000fe400000006ff */
[----:B------:R-:W-:Y:S02]  /*0850*/  @P1 SHF.L.U32 R66, R22, 0x10, RZ ;  /* 0x0000001016421819 */ /* 0x000fe400000006ff */
[----:B------:R-:W-:-:S02]  /*0860*/  @P1 SHF.L.U32 R64, R20, 0x10, RZ ;  /* 0x0000001014401819 */ /* 0x000fc400000006ff */
[----:B------:R-:W-:Y:S02]  /*0870*/  @P1 SHF.L.U32 R76, R67, 0x10, RZ ;  /* 0x00000010434c1819 */ /* 0x000fe400000006ff */
[----:B------:R-:W-:Y:S01]  /*0880*/  @P1 SHF.L.U32 R65, R68, 0x10, RZ ;  /* 0x0000001044411819 */ /* 0x000fe200000006ff */
[----:B----4-:R-:W-:Y:S01]  /*0890*/  @P1 FFMA.FTZ R71, R64, R79, R71 ;  /* 0x0000004f40471223 */ /* 0x010fe20000010047 */
[----:B------:R-:W-:Y:S01]  /*08a0*/  @!P1 MOV R68, R75 ;  /* 0x0000004b00449202 */ /* 0x000fe20000000f00 */
[----:B------:R-:W-:Y:S01]  /*08b0*/  @P1 FFMA.FTZ R68, R66, R81, R75 ;  /* 0x0000005142441223 */ /* 0x000fe2000001004b */
        /* <DEDUP_REMOVED lines=17> */
.L_x_141:
[----:B------:R-:W0:Y:S01]  /*09d0*/  @P0 LDC R75, c[0x0][0x40c] ;  /* 0x00010300ff4b0b82 */ /* 0x000e220000000800 */
[----:B------:R-:W-:Y:S02]  /*09e0*/  @P0 PRMT R64, R22, 0x7632, R64 ;  /* 0x0000763216400816 */ /* 0x000fe40000000040 */
[----:B------:R-:W-:Y:S02]  /*09f0*/  CS2R R68, SRZ ;  /* 0x0000000000447805 */ /* 0x000fe4000001ff00 */
[----:B------:R-:W-:Y:S02]  /*0a00*/  @P0 SHF.L.U32 R66, R66, 0x10, RZ ;  /* 0x0000001042420819 */ /* 0x000fe400000006ff */
[----:B------:R-:W-:Y:S02]  /*0a10*/  @P0 SHF.L.U32 R64, R64, 0x10, RZ ;  /* 0x0000001040400819 */ /* 0x000fe400000006ff */
[----:B------:R-:W-:Y:S01]  /*0a20*/  @P0 SHF.L.U32 R18, R17, 0x10, RZ ;  /* 0x0000001011120819 */ /* 0x000fe200000006ff */
[----:B------:R-:W1:Y:S01]  /*0a30*/  @P0 LDC R65, c[0x0][0x40c] ;  /* 0x00010300ff410b82 */ /* 0x000e620000000800 */
[----:B------:R-:W-:Y:S01]  /*0a40*/  IMAD.MOV.U32 R17, RZ, RZ, RZ ;  /* 0x000000ffff117224 */ /* 0x000fe200078e00ff */
[----:B------:R-:W-:-:S02]  /*0a50*/  MOV R19, RZ ;  /* 0x000000ff00137202 */ /* 0x000fc40000000f00 */
[C---:B------:R-:W-:Y:S02]  /*0a60*/  @P0 SHF.L.U32 R77, R23.reuse, 0x10, RZ ;  /* 0x00000010174d0819 */ /* 0x040fe400000006ff */
[----:B------:R-:W-:Y:S02]  /*0a70*/  MOV R72, RZ ;  /* 0x000000ff00487202 */ /* 0x000fe40000000f00 */
        /* <DEDUP_REMOVED lines=8> */
[----:B------:R-:W-:Y:S02]  /*0b00*/  @P0 SHF.L.U32 R65, R20, 0x10, RZ ;  /* 0x0000001014410819 */ /* 0x000fe400000006ff */
[----:B------:R-:W-:-:S04]  /*0b10*/  @P0 SHF.L.U32 R66, R21, 0x10, RZ ;  /* 0x0000001015420819 */ /* 0x000fc800000006ff */
[----:B------:R-:W1:Y:S01]  /*0b20*/  @P0 LDC R79, c[0x0][0x40c] ;  /* 0x00010300ff4f0b82 */ /* 0x000e620000000800 */
[----:B--2---:R-:W-:Y:S01]  /*0b30*/  @P0 FMUL.FTZ R19, R18, R71 ;  /* 0x0000004712130220 */ /* 0x004fe20000410000 */
[----:B------:R-:W-:Y:S01]  /*0b40*/  CS2R R70, SRZ ;  /* 0x0000000000467805 */ /* 0x000fe2000001ff00 */
[----:B------:R-:W-:-:S05]  /*0b50*/  IMAD.MOV.U32 R18, RZ, RZ, RZ ;  /* 0x000000ffff127224 */ /* 0x000fca00078e00ff */
[----:B------:R-:W2:Y:S01]  /*0b60*/  @P0 LDC R78, c[0x0][0x40c] ;  /* 0x00010300ff4e0b82 */ /* 0x000ea20000000800 */
[----:B---3--:R-:W-:Y:S01]  /*0b70*/  @P0 FMUL.FTZ R71, R65, R76 ;  /* 0x0000004c41470220 */ /* 0x008fe20000410000 */
[----:B------:R-:W-:Y:S02]  /*0b80*/  F2FP.BF16.F32.PACK_AB R65, RZ, R17 ;  /* 0x00000011ff41723e */ /* 0x000fe400000010ff */
[----:B------:R-:W-:-:S04]  /*0b90*/  F2FP.BF16.F32.PACK_AB R76, RZ, R69 ;  /* 0x00000045ff4c723e */ /* 0x000fc800000010ff */
[----:B------:R-:W3:Y:S01]  /*0ba0*/  @P0 LDC R80, c[0x0][0x40c] ;  /* 0x00010300ff500b82 */ /* 0x000ee20000000800 */
[----:B0-----:R-:W-:Y:S01]  /*0bb0*/  @P0 FMUL.FTZ R18, R66, R67 ;  /* 0x0000004342120220 */ /* 0x001fe20000410000 */
[----:B------:R-:W-:-:S04]  /*0bc0*/  F2FP.BF16.F32.PACK_AB R67, RZ, R19 ;  /* 0x00000013ff43723e */ /* 0x000fc800000010ff */
[----:B------:R-:W-:Y:S01]  /*0bd0*/  F2FP.BF16.F32.PACK_AB R66, RZ, R18 ;  /* 0x00000012ff42723e */ /* 0x000fe200000010ff */
[----:B-1----:R-:W-:Y:S01]  /*0be0*/  @P0 FMUL.FTZ R72, R64, R79 ;  /* 0x0000004f40480220 */ /* 0x002fe20000410000 */
[----:B------:R-:W-:-:S04]  /*0bf0*/  F2FP.BF16.F32.PACK_AB R64, RZ, R71 ;  /* 0x00000047ff40723e */ /* 0x000fc800000010ff */
[----:B------:R-:W-:Y:S02]  /*0c00*/  PRMT R64, R64, 0x5410, R65 ;  /* 0x0000541040407816 */ /* 0x000fe40000000041 */
[----:B------:R-:W-:Y:S01]  /*0c10*/  PRMT R65, R66, 0x5410, R67 ;  /* 0x0000541042417816 */ /* 0x000fe20000000043 */
[----:B--2---:R-:W-:Y:S01]  /*0c20*/  @P0 FMUL.FTZ R68, R75, R78 ;  /* 0x0000004e4b440220 */ /* 0x004fe20000410000 */
[----:B------:R-:W-:-:S04]  /*0c30*/  F2FP.BF16.F32.PACK_AB R78, RZ, R72 ;  /* 0x00000048ff4e723e */ /* 0x000fc800000010ff */
[----:B------:R-:W-:Y:S01]  /*0c40*/  F2FP.BF16.F32.PACK_AB R75, RZ, R68 ;  /* 0x00000044ff4b723e */ /* 0x000fe200000010ff */
[----:B---3--:R-:W-:-:S03]  /*0c50*/  @P0 FMUL.FTZ R70, R77, R80 ;  /* 0x000000504d460220 */ /* 0x008fc60000410000 */
[----:B------:R-:W-:Y:S02]  /*0c60*/  PRMT R66, R75, 0x5410, R76 ;  /* 0x000054104b427816 */ /* 0x000fe4000000004c */
[----:B------:R-:W-:-:S04]  /*0c70*/  F2FP.BF16.F32.PACK_AB R77, RZ, R70 ;  /* 0x00000046ff4d723e */ /* 0x000fc800000010ff */
[----:B------:R-:W-:-:S07]  /*0c80*/  PRMT R67, R77, 0x5410, R78 ;  /* 0x000054104d437816 */ /* 0x000fce000000004e */
.L_x_142:
[----:B------:R-:W0:Y:S01]  /*0c90*/  LDC.64 R108, c[0x0][0x3a8] ;  /* 0x0000ea00ff6c7b82 */ /* 0x000e220000000a00 */
[----:B------:R-:W-:-:S07]  /*0ca0*/  @P0 VIADD R75, R73, 0x20 ;  /* 0x00000020494b0836 */ /* 0x000fce0000000000 */
[----:B------:R-:W1:Y:S01]  /*0cb0*/  @P0 LDC.64 R78, c[0x0][0x390] ;  /* 0x0000e400ff4e0b82 */ /* 0x000e620000000a00 */
[----:B0-----:R-:W-:-:S05]  /*0cc0*/  IMAD.WIDE.U32 R76, R74, 0x10, R108 ;  /* 0x000000104a4c7825 */ /* 0x001fca00078e006c */
[----:B------:R0:W-:Y:S01]  /*0cd0*/  STG.E.128 desc[UR6][R76.64], R64 ;  /* 0x000000404c007986 */ /* 0x0001e2000c101d06 */
[----:B-1----:R-:W-:-:S05]  /*0ce0*/  @P0 IMAD.WIDE.U32 R78, R75, 0x10, R78 ;  /* 0x000000104b4e0825 */ /* 0x002fca00078e004e */
[----:B------:R0:W5:Y:S01]  /*0cf0*/  @P0 LDG.E.128 R20, desc[UR6][R78.64] ;  /* 0x000000064e140981 */ /* 0x000162000c1e1d00 */
[----:B------:R-:W-:Y:S05]  /*0d00*/  BRA.U !UP0, `(.L_x_143) ;  /* 0x0000000108f07547 */ /* 0x000fea000b800000 */
[----:B0-----:R-:W0:Y:S01]  /*0d10*/  LDC.64 R64, c[0x0][0x3a0] ;  /* 0x0000e800ff407b82 */ /* 0x001e220000000a00 */
[----:B------:R-:W-:-:S05]  /*0d20*/  IADD3 R67, PT, PT, R74, 0x20, RZ ;  /* 0x000000204a437810 */ /* 0x000fca0007ffe0ff */
        /* <DEDUP_REMOVED lines=20> */
[----:B------:R-:W-:Y:S01]  /*0e70*/  PRMT R65, R65, 0x7632, R65 ;  /* 0x0000763241417816 */ /* 0x000fe20000000041 */
[----:B------:R-:W-:Y:S01]  /*0e80*/  IMAD.U32 R90, R67, 0x10000, RZ ;  /* 0x00010000435a7824 */ /* 0x000fe200078e00ff */
[----:B------:R-:W-:Y:S01]  /*0e90*/  SHF.L.U32 R75, R75, 0x10, RZ ;  /* 0x000000104b4b7819 */ /* 0x000fe200000006ff */
[----:B---3--:R-:W-:Y:S01]  /*0ea0*/  @P1 FFMA.FTZ R76, R89, R82, R76 ;  /* 0x00000052594c1223 */ /* 0x008fe2000001004c */
[----:B------:R-:W-:-:S02]  /*0eb0*/  SHF.L.U32 R77, R65, 0x10, RZ ;  /* 0x00000010414d7819 */ /* 0x000fc400000006ff */
[----:B------:R-:W-:Y:S01]  /*0ec0*/  SHF.L.U32 R81, R64, 0x10, RZ ;  /* 0x0000001040517819 */ /* 0x000fe200000006ff */
[----:B0-----:R-:W-:Y:S01]  /*0ed0*/  @P1 FFMA.FTZ R75, R78, R79, R75 ;  /* 0x0000004f4e4b1223 */ /* 0x001fe2000001004b */
[----:B------:R-:W-:Y:S01]  /*0ee0*/  SHF.L.U32 R64, R66, 0x10, RZ ;  /* 0x0000001042407819 */ /* 0x000fe200000006ff */
[----:B-1----:R-:W-:Y:S01]  /*0ef0*/  @P1 FFMA.FTZ R77, R80, R88, R77 ;  /* 0x00000058504d1223 */ /* 0x002fe2000001004d */
[----:B------:R-:W-:Y:S01]  /*0f00*/  @P1 PRMT R65, R22, 0x7632, R65 ;  /* 0x0000763216411816 */ /* 0x000fe20000000041 */
[----:B----4-:R-:W-:Y:S01]  /*0f10*/  @P1 FFMA.FTZ R81, R92, R86, R81 ;  /* 0x000000565c511223 */ /* 0x010fe20000010051 */
[----:B------:R-:W-:Y:S02]  /*0f20*/  PRMT R66, R66, 0x7632, R66 ;  /* 0x0000763242427816 */ /* 0x000fe40000000042 */
[----:B------:R-:W-:Y:S02]  /*0f30*/  PRMT R67, R67, 0x7632, R67 ;  /* 0x0000763243437816 */ /* 0x000fe40000000043 */
[----:B------:R-:W-:Y:S01]  /*0f40*/  @P1 PRMT R78, R23, 0x7632, R78 ;  /* 0x00007632174e1816 */ /* 0x000fe2000000004e */
[----:B------:R-:W-:Y:S01]  /*0f50*/  IMAD.U32 R79, R66, 0x10000, RZ ;  /* 0x00010000424f7824 */ /* 0x000fe200078e00ff */
[----:B------:R-:W-:-:S02]  /*0f60*/  @P1 SHF.L.U32 R88, R65, 0x10, RZ ;  /* 0x0000001041581819 */ /* 0x000fc400000006ff */
[----:B------:R-:W-:Y:S02]  /*0f70*/  @P1 SHF.L.U32 R89, R22, 0x10, RZ ;  /* 0x0000001016591819 */ /* 0x000fe400000006ff */
[----:B------:R-:W-:Y:S01]  /*0f80*/  @P1 SHF.L.U32 R65, R78, 0x10, RZ ;  /* 0x000000104e411819 */ /* 0x000fe200000006ff */
[----:B------:R-:W-:Y:S01]  /*0f90*/  @P1 FFMA.FTZ R79, R88, R84, R79 ;  /* 0x00000054584f1223 */ /* 0x000fe2000001004f */
[----:B------:R-:W-:Y:S02]  /*0fa0*/  SHF.L.U32 R82, R67, 0x10, RZ ;  /* 0x0000001043527819 */ /* 0x000fe400000006ff */
[----:B------:R-:W-:Y:S01]  /*0fb0*/  @!P1 MOV R78, R64 ;  /* 0x00000040004e9202 */ /* 0x000fe20000000f00 */
[----:B------:R-:W-:Y:S01]  /*0fc0*/  @P1 FFMA.FTZ R78, R89, R83, R64 ;  /* 0x00000053594e1223 */ /* 0x000fe20000010040 */
[----:B------:R-:W-:Y:S01]  /*0fd0*/  @!P1 MOV R80, R90 ;  /* 0x0000005a00509202 */ /* 0x000fe20000000f00 */
        /* <DEDUP_REMOVED lines=15> */
.L_x_143:
[----:B0-----:R-:W0:Y:S01]  /*10d0*/  @P0 LDC R67, c[0x0][0x40c] ;  /* 0x00010300ff430b82 */ /* 0x001e220000000800 */
[----:B-----5:R-:W-:Y:S01]  /*10e0*/  @P0 PRMT R64, R20, 0x7632, R64 ;  /* 0x0000763214400816 */ /* 0x020fe20000000040 */
[----:B------:R-:W-:Y:S01]  /*10f0*/  IMAD.MOV.U32 R75, RZ, RZ, RZ ;  /* 0x000000ffff4b7224 */ /* 0x000fe200078e00ff */
[----:B------:R-:W-:Y:S01]  /*1100*/  @P0 PRMT R65, R21, 0x7632, R65 ;  /* 0x0000763215410816 */ /* 0x000fe20000000041 */
[----:B------:R-:W-:Y:S01]  /*1110*/  HFMA2 R77, -RZ, RZ, 0, 0 ;  /* 0x00000000ff4d7431 */ /* 0x000fe200000001ff */
[----:B------:R-:W-:Y:S02]  /*1120*/  @P0 PRMT R66, R22, 0x7632, R66 ;  /* 0x0000763216420816 */ /* 0x000fe40000000042 */
[----:B------:R-:W-:Y:S02]  /*1130*/  CS2R R78, SRZ ;  /* 0x00000000004e7805 */ /* 0x000fe4000001ff00 */
        /* <DEDUP_REMOVED lines=14> */
[----:B------:R-:W-:Y:S02]  /*1220*/  @P0 SHF.L.U32 R65, R20, 0x10, RZ ;  /* 0x0000001014410819 */ /* 0x000fe400000006ff */
[----:B------:R-:W-:-:S04]  /*1230*/  MOV R76, RZ ;  /* 0x000000ff004c7202 */ /* 0x000fc80000000f00 */
[----:B------:R-:W1:Y:S01]  /*1240*/  @P0 LDC R87, c[0x0][0x40c] ;  /* 0x00010300ff570b82 */ /* 0x000e620000000800 */
[----:B--2---:R-:W-:Y:S01]  /*1250*/  @P0 FMUL.FTZ R79, R66, R81 ;  /* 0x00000051424f0220 */ /* 0x004fe20000410000 */
[----:B------:R-:W-:Y:S02]  /*1260*/  @P0 SHF.L.U32 R66, R21, 0x10, RZ ;  /* 0x0000001015420819 */ /* 0x000fe400000006ff */
[----:B------:R-:W-:-:S04]  /*1270*/  CS2R R80, SRZ ;  /* 0x0000000000507805 */ /* 0x000fc8000001ff00 */
        /* <DEDUP_REMOVED lines=19> */
.L_x_144:
[----:B------:R-:W0:Y:S01]  /*13b0*/  @P0 LDC.64 R86, c[0x0][0x390] ;  /* 0x0000e400ff560b82 */ /* 0x000e220000000a00 */
[----:B------:R-:W-:Y:S02]  /*13c0*/  IADD3 R85, PT, PT, R74, 0x20, RZ ;  /* 0x000000204a557810 */ /* 0x000fe40007ffe0ff */
[----:B------:R-:W-:-:S03]  /*13d0*/  @P0 IADD3 R83, PT, PT, R73, 0x40, RZ ;  /* 0x0000004049530810 */ /* 0x000fc60007ffe0ff */
[----:B------:R-:W-:-:S05]  /*13e0*/  IMAD.WIDE.U32 R84, R85, 0x10, R108 ;  /* 0x0000001055547825 */ /* 0x000fca00078e006c */
[----:B------:R1:W-:Y:S01]  /*13f0*/  STG.E.128 desc[UR6][R84.64], R64 ;  /* 0x0000004054007986 */ /* 0x0003e2000c101d06 */
[----:B0-----:R-:W-:-:S05]  /*1400*/  @P0 IMAD.WIDE.U32 R86, R83, 0x10, R86 ;  /* 0x0000001053560825 */ /* 0x001fca00078e0056 */
[----:B------:R1:W5:Y:S01]  /*1410*/  @P0 LDG.E.128 R20, desc[UR6][R86.64] ;  /* 0x0000000656140981 */ /* 0x000362000c1e1d00 */
[----:B------:R-:W-:Y:S05]  /*1420*/  BRA.U !UP0, `(.L_x_145) ;  /* 0x0000000108ec7547 */ /* 0x000fea000b800000 */
[----:B-1----:R-:W0:Y:S01]  /*1430*/  LDC.64 R64, c[0x0][0x3a0] ;  /* 0x0000e800ff407b82 */ /* 0x002e220000000a00 */
[----:B------:R-:W-:-:S05]  /*1440*/  IADD3 R67, PT, PT, R74, 0x40, RZ ;  /* 0x000000404a437810 */ /* 0x000fca0007ffe0ff */
[----:B0-----:R-:W-:-:S06]  /*1450*/  IMAD.WIDE.U32 R64, R67, 0x10, R64 ;  /* 0x0000001043407825 */ /* 0x001fcc00078e0040 */
[----:B------:R-:W2:Y:S01]  /*1460*/  LDG.E.128 R64, desc[UR6][R64.64] ;  /* 0x0000000640407981 */ /* 0x000ea2000c1e1d00 */
[----:B------:R-:W-:-:S13]  /*1470*/  ISETP.GT.AND P1, PT, R16, RZ, PT ;  /* 0x000000ff1000720c */ /* 0x000fda0003f24270 */
[----:B------:R-:W0:Y:S01]  /*1480*/  @P1 LDC R89, c[0x0][0x40c] ;  /* 0x00010300ff591b82 */ /* 0x000e220000000800 */
[C---:B-----5:R-:W-:Y:S01]  /*1490*/  @P1 PRMT R84, R20.reuse, 0x7632, R84 ;  /* 0x0000763214541816 */ /* 0x060fe20000000054 */
[----:B------:R-:W-:Y:S01]  /*14a0*/  @P1 IMAD.U32 R88, R21, 0x10000, RZ ;  /* 0x0001000015581824 */ /* 0x000fe200078e00ff */
[----:B------:R-:W-:Y:S01]  /*14b0*/  @P1 SHF.L.U32 R96, R20, 0x10, RZ ;  /* 0x0000001014601819 */ /* 0x000fe200000006ff */
[----:B------:R-:W-:Y:S01]  /*14c0*/  @P1 IMAD.U32 R94, R22, 0x10000, RZ ;  /* 0x00010000165e1824 */ /* 0x000fe200078e00ff */
[----:B------:R-:W-:-:S03]  /*14d0*/  @P1 SHF.L.U32 R86, R84, 0x10, RZ ;  /* 0x0000001054561819 */ /* 0x000fc600000006ff */
[----:B------:R-:W1:Y:S08]  /*14e0*/  @P1 LDC R87, c[0x0][0x40c] ;  /* 0x00010300ff571b82 */ /* 0x000e700000000800 */
[----:B------:R-:W3:Y:S08]  /*14f0*/  @P1 LDC R91, c[0x0][0x40c] ;  /* 0x00010300ff5b1b82 */ /* 0x000ef00000000800 */
[----:B------:R-:W4:Y:S01]  /*1500*/  @P1 LDC R95, c[0x0][0x40c] ;  /* 0x00010300ff5f1b82 */ /* 0x000f220000000800 */
[----:B--2---:R-:W-:Y:S01]  /*1510*/  PRMT R83, R64, 0x7632, R83 ;  /* 0x0000763240537816 */ /* 0x004fe20000000053 */
[----:B------:R-:W-:Y:S01]  /*1520*/  IMAD.U32 R92, R67, 0x10000, RZ ;  /* 0x00010000435c7824 */ /* 0x000fe200078e00ff */
[----:B------:R-:W-:-:S02]  /*1530*/  SHF.L.U32 R85, R65, 0x10, RZ ;  /* 0x0000001041557819 */ /* 0x000fc400000006ff */
[----:B------:R-:W-:Y:S02]  /*1540*/  SHF.L.U32 R83, R83, 0x10, RZ ;  /* 0x0000001053537819 */ /* 0x000fe400000006ff */
[----:B------:R-:W-:Y:S01]  /*1550*/  @!P1 MOV R84, R85 ;  /* 0x0000005500549202 */ /* 0x000fe20000000f00 */
[--C-:B0-----:R-:W-:Y:S01]  /*1560*/  @P1 FFMA.FTZ R84, R88, R89, R85.reuse ;  /* 0x0000005958541223 */ /* 0x101fe20000010055 */
[----:B------:R-:W-:Y:S01]  /*1570*/  PRMT R85, R65, 0x7632, R85 ;  /* 0x0000763241557816 */ /* 0x000fe20000000055 */
[----:B-1----:R-:W-:Y:S01]  /*1580*/  @P1 FFMA.FTZ R83, R86, R87, R83 ;  /* 0x0000005756531223 */ /* 0x002fe20000010053 */
[----:B------:R-:W0:Y:S01]  /*1590*/  @P1 LDC R65, c[0x0][0x40c] ;  /* 0x00010300ff411b82 */ /* 0x000e220000000800 */
[----:B------:R-:W-:Y:S02]  /*15a0*/  @P1 PRMT R89, R21, 0x7632, R89 ;  /* 0x0000763215591816 */ /* 0x000fe40000000059 */
[----:B------:R-:W-:Y:S02]  /*15b0*/  SHF.L.U32 R90, R85, 0x10, RZ ;  /* 0x00000010555a7819 */ /* 0x000fe400000006ff */
[----:B------:R-:W-:-:S02]  /*15c0*/  @P1 SHF.L.U32 R89, R89, 0x10, RZ ;  /* 0x0000001059591819 */ /* 0x000fc400000006ff */
[----:B------:R-:W-:Y:S01]  /*15d0*/  SHF.L.U32 R85, R66, 0x10, RZ ;  /* 0x0000001042557819 */ /* 0x000fe200000006ff */
[----:B------:R-:W1:Y:S01]  /*15e0*/  @P1 LDC R86, c[0x0][0x40c] ;  /* 0x00010300ff561b82 */ /* 0x000e620000000800 */
[----:B------:R-:W-:Y:S01]  /*15f0*/  SHF.L.U32 R93, R64, 0x10, RZ ;  /* 0x00000010405d7819 */ /* 0x000fe200000006ff */
[----:B---3--:R-:W-:Y:S01]  /*1600*/  @P1 FFMA.FTZ R90, R89, R91, R90 ;  /* 0x0000005b595a1223 */ /* 0x008fe2000001005a */
[----:B------:R-:W-:Y:S01]  /*1610*/  PRMT R66, R66, 0x7632, R66 ;  /* 0x0000763242427816 */ /* 0x000fe20000000042 */
[----:B----4-:R-:W-:Y:S01]  /*1620*/  @P1 FFMA.FTZ R85, R94, R95, R85 ;  /* 0x0000005f5e551223 */ /* 0x010fe20000010055 */
[----:B------:R-:W-:Y:S02]  /*1630*/  PRMT R67, R67, 0x7632, R67 ;  /* 0x0000763243437816 */ /* 0x000fe40000000043 */
[----:B------:R-:W-:Y:S01]  /*1640*/  @P1 PRMT R64, R22, 0x7632, R64 ;  /* 0x0000763216401816 */ /* 0x000fe20000000040 */
[----:B------:R-:W2:Y:S01]  /*1650*/  @P1 LDC R87, c[0x0][0x40c] ;  /* 0x00010300ff571b82 */ /* 0x000ea20000000800 */
[----:B------:R-:W-:-:S02]  /*1660*/  @P1 PRMT R89, R23, 0x7632, R89 ;  /* 0x0000763217591816 */ /* 0x000fc40000000059 */
[----:B------:R-:W-:Y:S02]  /*1670*/  @P1 SHF.L.U32 R95, R23, 0x10, RZ ;  /* 0x00000010175f1819 */ /* 0x000fe400000006ff */
[----:B------:R-:W-:Y:S01]  /*1680*/  SHF.L.U32 R91, R66, 0x10, RZ ;  /* 0x00000010425b7819 */ /* 0x000fe200000006ff */
[----:B------:R-:W-:Y:S01]  /*1690*/  @P1 IMAD.U32 R89, R89, 0x10000, RZ ;  /* 0x0001000059591824 */ /* 0x000fe200078e00ff */
[----:B------:R-:W-:Y:S01]  /*16a0*/  @P1 SHF.L.U32 R64, R64, 0x10, RZ ;  /* 0x0000001040401819 */ /* 0x000fe200000006ff */
[----:B------:R-:W3:Y:S01]  /*16b0*/  @P1 LDC R88, c[0x0][0x40c] ;  /* 0x00010300ff581b82 */ /* 0x000ee20000000800 */
[----:B------:R-:W-:Y:S01]  /*16c0*/  SHF.L.U32 R94, R67, 0x10, RZ ;  /* 0x00000010435e7819 */ /* 0x000fe200000006ff */
[----:B0-----:R-:W-:Y:S01]  /*16d0*/  @P1 FFMA.FTZ R92, R95, R65, R92 ;  /* 0x000000415f5c1223 */ /* 0x001fe2000001005c */
[----:B------:R-:W-:Y:S02]  /*16e0*/  F2FP.BF16.F32.PACK_AB R65, RZ, R84 ;  /* 0x00000054ff41723e */ /* 0x000fe400000010ff */
[----:B------:R-:W-:Y:S01]  /*16f0*/  F2FP.BF16.F32.PACK_AB R66, RZ, R90 ;  /* 0x0000005aff42723e */ /* 0x000fe200000010ff */
[----:B-1----:R-:W-:Y:S01]  /*1700*/  @P1 FFMA.FTZ R91, R64, R86, R91 ;  /* 0x00000056405b1223 */ /* 0x002fe2000001005b */
[----:B------:R-:W-:-:S02]  /*1710*/  F2FP.BF16.F32.PACK_AB R86, RZ, R83 ;  /* 0x00000053ff56723e */ /* 0x000fc400000010ff */
[----:B------:R-:W-:Y:S01]  /*1720*/  PRMT R65, R65, 0x5410, R66 ;  /* 0x0000541041417816 */ /* 0x000fe20000000042 */
[----:B--2---:R-:W-:Y:S01]  /*1730*/  @P1 FFMA.FTZ R93, R96, R87, R93 ;  /* 0x00000057605d1223 */ /* 0x004fe2000001005d */
[----:B------:R-:W-:-:S04]  /*1740*/  F2FP.BF16.F32.PACK_AB R87, RZ, R85 ;  /* 0x00000055ff57723e */ /* 0x000fc800000010ff */
[----:B------:R-:W-:Y:S01]  /*1750*/  F2FP.BF16.F32.PACK_AB R64, RZ, R93 ;  /* 0x0000005dff40723e */ /* 0x000fe200000010ff */
[----:B---3--:R-:W-:Y:S01]  /*1760*/  @P1 FFMA.FTZ R94, R89, R88, R94 ;  /* 0x00000058595e1223 */ /* 0x008fe2000001005e */
[----:B------:R-:W-:Y:S02]  /*1770*/  F2FP.BF16.F32.PACK_AB R88, RZ, R91 ;  /* 0x0000005bff58723e */ /* 0x000fe400000010ff */
[----:B------:R-:W-:Y:S02]  /*1780*/  F2FP.BF16.F32.PACK_AB R89, RZ, R92 ;  /* 0x0000005cff59723e */ /* 0x000fe400000010ff */
[----:B------:R-:W-:Y:S02]  /*1790*/  F2FP.BF16.F32.PACK_AB R67, RZ, R94 ;  /* 0x0000005eff43723e */ /* 0x000fe400000010ff */
[----:B------:R-:W-:Y:S02]  /*17a0*/  PRMT R66, R87, 0x5410, R88 ;  /* 0x0000541057427816 */ /* 0x000fe40000000058 */
[----:B------:R-:W-:-:S02]  /*17b0*/  PRMT R64, R64, 0x5410, R86 ;  /* 0x0000541040407816 */ /* 0x000fc40000000056 */
[----:B------:R-:W-:Y:S01]  /*17c0*/  PRMT R67, R89, 0x5410, R67 ;  /* 0x0000541059437816 */ /* 0x000fe20000000043 */
[----:B------:R-:W-:Y:S06]  /*17d0*/  BRA `(.L_x_146) ;  /* 0x0000000000b47947 */ /* 0x000fec0003800000 */
.L_x_145:
[----:B-1----:R-:W0:Y:S01]  /*17e0*/  @P0 LDC R67, c[0x0][0x40c] ;  /* 0x00010300ff430b82 */ /* 0x002e220000000800 */
[----:B-----5:R-:W-:Y:S01]  /*17f0*/  @P0 PRMT R64, R20, 0x7632, R64 ;  /* 0x0000763214400816 */ /* 0x020fe20000000040 */
[----:B------:R-:W-:Y:S01]  /*1800*/  HFMA2 R83, -RZ, RZ, 0, 0 ;  /* 0x00000000ff537431 */ /* 0x000fe200000001ff */
[----:B------:R-:W-:Y:S02]  /*1810*/  @P0 PRMT R65, R21, 0x7632, R65 ;  /* 0x0000763215410816 */ /* 0x000fe40000000041 */
[----:B------:R-:W-:Y:S02]  /*1820*/  CS2R R90, SRZ ;  /* 0x00000000005a7805 */ /* 0x000fe4000001ff00 */
[----:B------:R-:W-:Y:S02]  /*1830*/  @P0 PRMT R66, R22, 0x7632, R66 ;  /* 0x0000763216420816 */ /* 0x000fe40000000042 */
[----:B------:R-:W-:Y:S02]  /*1840*/  CS2R R92, SRZ ;  /* 0x00000000005c7805 */ /* 0x000fe4000001ff00 */
[----:B------:R-:W-:Y:S01]  /*1850*/  @P0 SHF.L.U32 R64, R64, 0x10, RZ ;  /* 0x0000001040400819 */ /* 0x000fe200000006ff */
[----:B------:R-:W1:Y:S01]  /*1860*/  @P0 LDC R84, c[0x0][0x40c] ;  /* 0x00010300ff540b82 */ /* 0x000e620000000800 */
[----:B------:R-:W-:Y:S01]  /*1870*/  @P0 SHF.L.U32 R65, R65, 0x10, RZ ;  /* 0x0000001041410819 */ /* 0x000fe200000006ff */
[----:B------:R-:W-:Y:S01]  /*1880*/  @P0 IMAD.U32 R66, R66, 0x10000, RZ ;  /* 0x0001000042420824 */ /* 0x000fe200078e00ff */
[----:B------:R-:W-:-:S02]  /*1890*/  @P0 SHF.L.U32 R89, R23, 0x10, RZ ;  /* 0x0000001017590819 */ /* 0x000fc400000006ff */
[----:B------:R-:W-:-:S03]  /*18a0*/  MOV R94, RZ ;  /* 0x000000ff005e7202 */ /* 0x000fc60000000f00 */
        /* <DEDUP_REMOVED lines=8> */
[----:B------:R-:W-:-:S06]  /*1930*/  @P0 SHF.L.U32 R65, R20, 0x10, RZ ;  /* 0x0000001014410819 */ /* 0x000fcc00000006ff */
        /* <DEDUP_REMOVED lines=23> */
.L_x_146:
        /* <DEDUP_REMOVED lines=14> */
[----:B-----5:R-:W-:Y:S02]  /*1b90*/  @P1 PRMT R87, R20, 0x7632, R87 ;  /* 0x0000763214571816 */ /* 0x020fe40000000057 */
[----:B------:R-:W-:-:S05]  /*1ba0*/  @P1 PRMT R89, R21, 0x7632, R89 ;  /* 0x0000763215591816 */ /* 0x000fca0000000059 */
[----:B------:R-:W1:Y:S08]  /*1bb0*/  @P1 LDC R98, c[0x0][0x40c] ;  /* 0x00010300ff621b82 */ /* 0x000e700000000800 */
[----:B------:R-:W3:Y:S01]  /*1bc0*/  @P1 LDC R99, c[0x0][0x40c] ;  /* 0x00010300ff631b82 */ /* 0x000ee20000000800 */
[----:B--2---:R-:W-:Y:S02]  /*1bd0*/  PRMT R86, R64, 0x7632, R86 ;  /* 0x0000763240567816 */ /* 0x004fe40000000056 */
[----:B------:R-:W-:-:S02]  /*1be0*/  SHF.L.U32 R96, R65, 0x10, RZ ;  /* 0x0000001041607819 */ /* 0x000fc400000006ff */
[----:B------:R-:W-:Y:S01]  /*1bf0*/  SHF.L.U32 R101, R64, 0x10, RZ ;  /* 0x0000001040657819 */ /* 0x000fe200000006ff */
[----:B------:R-:W-:Y:S01]  /*1c00*/  IMAD.U32 R95, R86, 0x10000, RZ ;  /* 0x00010000565f7824 */ /* 0x000fe200078e00ff */
[----:B------:R-:W-:Y:S02]  /*1c10*/  @P1 SHF.L.U32 R86, R87, 0x10, RZ ;  /* 0x0000001057561819 */ /* 0x000fe400000006ff */
[----:B------:R-:W2:Y:S01]  /*1c20*/  @P1 LDC R87, c[0x0][0x40c] ;  /* 0x00010300ff571b82 */ /* 0x000ea20000000800 */
[----:B------:R-:W-:Y:S02]  /*1c30*/  @P1 SHF.L.U32 R64, R20, 0x10, RZ ;  /* 0x0000001014401819 */ /* 0x000fe400000006ff */
[----:B0-----:R-:W-:Y:S01]  /*1c40*/  @P1 FFMA.FTZ R95, R86, R88, R95 ;  /* 0x00000058565f1223 */ /* 0x001fe2000001005f */
[----:B------:R-:W-:Y:S02]  /*1c50*/  PRMT R88, R65, 0x7632, R88 ;  /* 0x0000763241587816 */ /* 0x000fe40000000058 */
[----:B------:R-:W-:-:S02]  /*1c60*/  @P1 SHF.L.U32 R65, R21, 0x10, RZ ;  /* 0x0000001015411819 */ /* 0x000fc400000006ff */
[----:B------:R-:W0:Y:S01]  /*1c70*/  @P1 LDC R86, c[0x0][0x40c] ;  /* 0x00010300ff561b82 */ /* 0x000e220000000800 */
[----:B------:R-:W-:Y:S01]  /*1c80*/  SHF.L.U32 R97, R88, 0x10, RZ ;  /* 0x0000001058617819 */ /* 0x000fe200000006ff */
[----:B------:R-:W-:Y:S02]  /*1c90*/  @P1 IMAD.U32 R88, R89, 0x10000, RZ ;  /* 0x0001000059581824 */ /* 0x000fe400078e00ff */
[----:B-1----:R-:W-:Y:S01]  /*1ca0*/  @P1 FFMA.FTZ R96, R65, R98, R96 ;  /* 0x0000006241601223 */ /* 0x002fe20000010060 */
[----:B------:R-:W-:Y:S01]  /*1cb0*/  PRMT R65, R66, 0x7632, R65 ;  /* 0x0000763242417816 */ /* 0x000fe20000000041 */
[----:B------:R-:W-:Y:S02]  /*1cc0*/  IMAD.U32 R98, R67, 0x10000, RZ ;  /* 0x0001000043627824 */ /* 0x000fe400078e00ff */
[----:B---3--:R-:W-:Y:S01]  /*1cd0*/  @P1 FFMA.FTZ R97, R88, R99, R97 ;  /* 0x0000006358611223 */ /* 0x008fe20000010061 */
[----:B------:R-:W-:Y:S01]  /*1ce0*/  SHF.L.U32 R99, R66, 0x10, RZ ;  /* 0x0000001042637819 */ /* 0x000fe200000006ff */
[----:B------:R-:W1:Y:S01]  /*1cf0*/  @P1 LDC R89, c[0x0][0x40c] ;  /* 0x00010300ff591b82 */ /* 0x000e620000000800 */
[----:B------:R-:W-:-:S02]  /*1d00*/  @P1 SHF.L.U32 R66, R22, 0x10, RZ ;  /* 0x0000001016421819 */ /* 0x000fc400000006ff */
[----:B------:R-:W-:Y:S02]  /*1d10*/  @P1 PRMT R88, R22, 0x7632, R88 ;  /* 0x0000763216581816 */ /* 0x000fe40000000058 */
[----:B------:R-:W-:Y:S02]  /*1d20*/  SHF.L.U32 R100, R65, 0x10, RZ ;  /* 0x0000001041647819 */ /* 0x000fe400000006ff */
[----:B------:R-:W-:Y:S02]  /*1d30*/  @P1 SHF.L.U32 R65, R88, 0x10, RZ ;  /* 0x0000001058411819 */ /* 0x000fe400000006ff */
[----:B------:R-:W-:-:S03]  /*1d40*/  PRMT R67, R67, 0x7632, R67 ;  /* 0x0000763243437816 */ /* 0x000fc60000000043 */
[----:B--2---:R-:W-:Y:S01]  /*1d50*/  @P1 FFMA.FTZ R100, R65, R87, R100 ;  /* 0x0000005741641223 */ /* 0x004fe20000010064 */
[----:B------:R-:W-:Y:S02]  /*1d60*/  @P1 SHF.L.U32 R65, R23, 0x10, RZ ;  /* 0x0000001017411819 */ /* 0x000fe400000006ff */
[----:B------:R-:W-:Y:S01]  /*1d70*/  SHF.L.U32 R102, R67, 0x10, RZ ;  /* 0x0000001043667819 */ /* 0x000fe200000006ff */
[----:B0-----:R-:W-:Y:S01]  /*1d80*/  @P1 FFMA.FTZ R99, R66, R86, R99 ;  /* 0x0000005642631223 */ /* 0x001fe20000010063 */
[----:B------:R-:W-:Y:S01]  /*1d90*/  F2FP.BF16.F32.PACK_AB R88, RZ, R100 ;  /* 0x00000064ff58723e */ /* 0x000fe200000010ff */
[----:B------:R-:W0:Y:S03]  /*1da0*/  @P1 LDC R66, c[0x0][0x40c] ;  /* 0x00010300ff421b82 */ /* 0x000e260000000800 */
[----:B------:R-:W-:Y:S01]  /*1db0*/  F2FP.BF16.F32.PACK_AB R87, RZ, R99 ;  /* 0x00000063ff57723e */ /* 0x000fe200000010ff */
[----:B-1----:R-:W-:Y:S01]  /*1dc0*/  @P1 FFMA.FTZ R98, R65, R89, R98 ;  /* 0x0000005941621223 */ /* 0x002fe20000010062 */
[----:B------:R-:W-:-:S03]  /*1dd0*/  @P1 PRMT R65, R23, 0x7632, R65 ;  /* 0x0000763217411816 */ /* 0x000fc60000000041 */
[----:B------:R-:W1:Y:S01]  /*1de0*/  @P1 LDC R86, c[0x0][0x40c] ;  /* 0x00010300ff561b82 */ /* 0x000e620000000800 */
[----:B------:R-:W-:Y:S01]  /*1df0*/  F2FP.BF16.F32.PACK_AB R89, RZ, R98 ;  /* 0x00000062ff59723e */ /* 0x000fe200000010ff */
[----:B------:R-:W-:Y:S02]  /*1e00*/  @P1 IMAD.U32 R65, R65, 0x10000, RZ ;  /* 0x0001000041411824 */ /* 0x000fe400078e00ff */
[----:B0-----:R-:W-:Y:S01]  /*1e10*/  @P1 FFMA.FTZ R101, R64, R66, R101 ;  /* 0x0000004240651223 */ /* 0x001fe20000010065 */
[----:B------:R-:W-:-:S04]  /*1e20*/  F2FP.BF16.F32.PACK_AB R66, RZ, R97 ;  /* 0x00000061ff42723e */ /* 0x000fc800000010ff */
[----:B------:R-:W-:Y:S01]  /*1e30*/  F2FP.BF16.F32.PACK_AB R64, RZ, R101 ;  /* 0x00000065ff40723e */ /* 0x000fe200000010ff */
[----:B-1----:R-:W-:Y:S01]  /*1e40*/  @P1 FFMA.FTZ R102, R65, R86, R102 ;  /* 0x0000005641661223 */ /* 0x002fe20000010066 */
        /* <DEDUP_REMOVED lines=8> */
.L_x_147:
[----:B-1----:R-:W0:Y:S01]  /*1ed0*/  @P0 LDC R65, c[0x0][0x40c] ;  /* 0x00010300ff410b82 */ /* 0x002e220000000800 */
[----:B-----5:R-:W-:Y:S01]  /*1ee0*/  @P0 PRMT R64, R20, 0x7632, R64 ;  /* 0x0000763214400816 */ /* 0x020fe20000000040 */
[----:B------:R-:W-:Y:S01]  /*1ef0*/  HFMA2 R95, -RZ, RZ, 0, 0 ;  /* 0x00000000ff5f7431 */ /* 0x000fe200000001ff */
[----:B------:R-:W-:Y:S02]  /*1f00*/  @P0 PRMT R66, R22, 0x7632, R66 ;  /* 0x0000763216420816 */ /* 0x000fe40000000042 */
[----:B------:R-:W-:Y:S02]  /*1f10*/  CS2R R100, SRZ ;  /* 0x0000000000647805 */ /* 0x000fe4000001ff00 */
[----:B------:R-:W-:Y:S01]  /*1f20*/  @P0 SHF.L.U32 R64, R64, 0x10, RZ ;  /* 0x0000001040400819 */ /* 0x000fe200000006ff */
[----:B------:R-:W-:Y:S01]  /*1f30*/  HFMA2 R102, -RZ, RZ, 0, 0 ;  /* 0x00000000ff667431 */ /* 0x000fe200000001ff */
[----:B------:R-:W-:Y:S01]  /*1f40*/  MOV R97, RZ ;  /* 0x000000ff00617202 */ /* 0x000fe20000000f00 */
[----:B------:R-:W1:Y:S01]  /*1f50*/  @P0 LDC R86, c[0x0][0x40c] ;  /* 0x00010300ff560b82 */ /* 0x000e620000000800 */
[----:B------:R-:W-:Y:S01]  /*1f60*/  @P0 IMAD.U32 R66, R66, 0x10000, RZ ;  /* 0x0001000042420824 */ /* 0x000fe200078e00ff */
[----:B------:R-:W-:-:S06]  /*1f70*/  CS2R R98, SRZ ;  /* 0x0000000000627805 */ /* 0x000fcc000001ff00 */
[----:B------:R-:W2:Y:S08]  /*1f80*/  @P0 LDC R89, c[0x0][0x40c] ;  /* 0x00010300ff590b82 */ /* 0x000eb00000000800 */
[----:B------:R-:W3:Y:S01]  /*1f90*/  @P0 LDC R96, c[0x0][0x40c] ;  /* 0x00010300ff600b82 */ /* 0x000ee20000000800 */
[----:B0-----:R-:W-:Y:S01]  /*1fa0*/  @P0 FMUL.FTZ R95, R64, R65 ;  /* 0x00000041405f0220 */ /* 0x001fe20000410000 */
[----:B------:R-:W-:-:S04]  /*1fb0*/  @P0 PRMT R65, R21, 0x7632, R65 ;  /* 0x0000763215410816 */ /* 0x000fc80000000041 */
[----:B------:R-:W-:Y:S02]  /*1fc0*/  @P0 SHF.L.U32 R65, R65, 0x10, RZ ;  /* 0x0000001041410819 */ /* 0x000fe400000006ff */
[----:B------:R-:W0:Y:S03]  /*1fd0*/  @P0 LDC R67, c[0x0][0x40c] ;  /* 0x00010300ff430b82 */ /* 0x000e260000000800 */
[----:B-1----:R-:W-:Y:S01]  /*1fe0*/  @P0 FMUL.FTZ R97, R65, R86 ;  /* 0x0000005641610220 */ /* 0x002fe20000410000 */
[----:B------:R-:W-:-:S04]  /*1ff0*/  @P0 PRMT R65, R23, 0x7632, R65 ;  /* 0x0000763217410816 */ /* 0x000fc80000000041 */
[----:B------:R-:W1:Y:S01]  /*2000*/  @P0 LDC R64, c[0x0][0x40c] ;  /* 0x00010300ff400b82 */ /* 0x000e620000000800 */
[----:B--2---:R-:W-:Y:S01]  /*2010*/  @P0 FMUL.FTZ R100, R66, R89 ;  /* 0x0000005942640220 */ /* 0x004fe20000410000 */
[----:B------:R-:W-:Y:S02]  /*2020*/  @P0 SHF.L.U32 R65, R65, 0x10, RZ ;  /* 0x0000001041410819 */ /* 0x000fe400000006ff */
[----:B------:R-:W-:-:S04]  /*2030*/  @P0 SHF.L.U32 R66, R20, 0x10, RZ ;  /* 0x0000001014420819 */ /* 0x000fc800000006ff */
[----:B------:R-:W2:Y:S01]  /*2040*/  @P0 LDC R87, c[0x0][0x40c] ;  /* 0x00010300ff570b82 */ /* 0x000ea20000000800 */
[----:B---3--:R-:W-:Y:S01]  /*2050*/  @P0 FMUL.FTZ R102, R65, R96 ;  /* 0x0000006041660220 */ /* 0x008fe20000410000 */
[----:B------:R-:W-:Y:S01]  /*2060*/  @P0 IMAD.U32 R65, R21, 0x10000, RZ ;  /* 0x0001000015410824 */ /* 0x000fe200078e00ff */
[----:B------:R-:W-:-:S03]  /*2070*/  MOV R96, RZ ;  /* 0x000000ff00607202 */ /* 0x000fc60000000f00 */
[----:B------:R-:W-:Y:S02]  /*2080*/  F2FP.BF16.F32.PACK_AB R89, RZ, R102 ;  /* 0x00000066ff59723e */ /* 0x000fe400000010ff */
[----:B------:R-:W3:Y:S01]  /*2090*/  @P0 LDC R88, c[0x0][0x40c] ;  /* 0x00010300ff580b82 */ /* 0x000ee20000000800 */
[----:B0-----:R-:W-:Y:S01]  /*20a0*/  @P0 FMUL.FTZ R101, R66, R67 ;  /* 0x0000004342650220 */ /* 0x001fe20000410000 */
[----:B------:R-:W-:Y:S02]  /*20b0*/  @P0 SHF.L.U32 R66, R22, 0x10, RZ ;  /* 0x0000001016420819 */ /* 0x000fe400000006ff */
[----:B------:R-:W-:Y:S01]  /*20c0*/  @P0 SHF.L.U32 R67, R23, 0x10, RZ ;  /* 0x0000001017430819 */ /* 0x000fe200000006ff */
[----:B-1----:R-:W-:Y:S01]  /*20d0*/  @P0 FMUL.FTZ R96, R65, R64 ;  /* 0x0000004041600220 */ /* 0x002fe20000410000 */
[----:B------:R-:W-:Y:S02]  /*20e0*/  F2FP.BF16.F32.PACK_AB R65, RZ, R95 ;  /* 0x0000005fff41723e */ /* 0x000fe400000010ff */
[----:B------:R-:W-:-:S04]  /*20f0*/  F2FP.BF16.F32.PACK_AB R64, RZ, R101 ;  /* 0x00000065ff40723e */ /* 0x000fc800000010ff */
[----:B------:R-:W-:Y:S01]  /*2100*/  PRMT R64, R64, 0x5410, R65 ;  /* 0x0000541040407816 */ /* 0x000fe20000000041 */
[----:B--2---:R-:W-:Y:S01]  /*2110*/  @P0 FMUL.FTZ R99, R66, R87 ;  /* 0x0000005742630220 */ /* 0x004fe20000410000 */
[----:B------:R-:W-:Y:S02]  /*2120*/  F2FP.BF16.F32.PACK_AB R66, RZ, R96 ;  /* 0x00000060ff42723e */ /* 0x000fe400000010ff */
[----:B------:R-:W-:Y:S02]  /*2130*/  F2FP.BF16.F32.PACK_AB R87, RZ, R100 ;  /* 0x00000064ff57723e */ /* 0x000fe400000010ff */
[----:B------:R-:W-:Y:S01]  /*2140*/  F2FP.BF16.F32.PACK_AB R86, RZ, R99 ;  /* 0x00000063ff56723e */ /* 0x000fe200000010ff */
[----:B---3--:R-:W-:Y:S01]  /*2150*/  @P0 FMUL.FTZ R98, R67, R88 ;  /* 0x0000005843620220 */ /* 0x008fe20000410000 */
[----:B------:R-:W-:-:S04]  /*2160*/  F2FP.BF16.F32.PACK_AB R67, RZ, R97 ;  /* 0x00000061ff43723e */ /* 0x000fc800000010ff */
[----:B------:R-:W-:Y:S02]  /*2170*/  F2FP.BF16.F32.PACK_AB R88, RZ, R98 ;  /* 0x00000062ff58723e */ /* 0x000fe400000010ff */
[----:B------:R-:W-:Y:S02]  /*2180*/  PRMT R65, R66, 0x5410, R67 ;  /* 0x0000541042417816 */ /* 0x000fe40000000043 */
[----:B------:R-:W-:Y:S02]  /*2190*/  PRMT R66, R86, 0x5410, R87 ;  /* 0x0000541056427816 */ /* 0x000fe40000000057 */
[----:B------:R-:W-:-:S07]  /*21a0*/  PRMT R67, R88, 0x5410, R89 ;  /* 0x0000541058437816 */ /* 0x000fce0000000059 */
.L_x_148:
[----:B------:R-:W0:Y:S01]  /*21b0*/  @P0 LDC.64 R86, c[0x0][0x390] ;  /* 0x0000e400ff560b82 */ /* 0x000e220000000a00 */
[----:B------:R-:W-:Y:S02]  /*21c0*/  IADD3 R89, PT, PT, R74, 0x60, RZ ;  /* 0x000000604a597810 */ /* 0x000fe40007ffe0ff */
[----:B------:R-:W-:-:S03]  /*21d0*/  @P0 IADD3 R73, PT, PT, R73, 0x80, RZ ;  /* 0x0000008049490810 */ /* 0x000fc60007ffe0ff */
[----:B------:R-:W-:-:S05]  /*21e0*/  IMAD.WIDE.U32 R88, R89, 0x10, R108 ;  /* 0x0000001059587825 */ /* 0x000fca00078e006c */
[----:B------:R1:W-:Y:S01]  /*21f0*/  STG.E.128 desc[UR6][R88.64], R64 ;  /* 0x0000004058007986 */ /* 0x0003e2000c101d06 */
[----:B0-----:R-:W-:-:S05]  /*2200*/  @P0 IMAD.WIDE.U32 R86, R73, 0x10, R86 ;  /* 0x0000001049560825 */ /* 0x001fca00078e0056 */
[----:B------:R0:W5:Y:S02]  /*2210*/  @P0 LDG.E.128 R20, desc[UR6][R86.64] ;  /* 0x0000000656140981 */ /* 0x000164000c1e1d00 */
[----:B0-----:R-:W-:Y:S01]  /*2220*/  VIADD R86, R74, 0x80 ;  /* 0x000000804a567836 */ /* 0x001fe20000000000 */
[----:B-1----:R-:W-:Y:S06]  /*2230*/  BRA.U !UP0, `(.L_x_149) ;  /* 0x0000000108e47547 */ /* 0x002fec000b800000 */
[----:B------:R-:W0:Y:S02]  /*2240*/  LDC.64 R64, c[0x0][0x3a0] ;  /* 0x0000e800ff407b82 */ /* 0x000e240000000a00 */
[----:B0-----:R-:W-:-:S06]  /*2250*/  IMAD.WIDE.U32 R64, R86, 0x10, R64 ;  /* 0x0000001056407825 */ /* 0x001fcc00078e0040 */
[----:B------:R-:W2:Y:S01]  /*2260*/  LDG.E.128 R64, desc[UR6][R64.64] ;  /* 0x0000000640407981 */ /* 0x000ea2000c1e1d00 */
[----:B------:R-:W-:-:S13]  /*2270*/  ISETP.GT.AND P0, PT, R16, RZ, PT ;  /* 0x000000ff1000720c */ /* 0x000fda0003f04270 */
[----:B------:R-:W0:Y:S01]  /*2280*/  @P0 LDC R74, c[0x0][0x40c] ;  /* 0x00010300ff4a0b82 */ /* 0x000e220000000800 */
[----:B-----5:R-:W-:-:S07]  /*2290*/  @P0 SHF.L.U32 R73, R21, 0x10, RZ ;  /* 0x0000001015490819 */ /* 0x020fce00000006ff */
[----:B------:R-:W1:Y:S08]  /*22a0*/  @P0 LDC R87, c[0x0][0x40c] ;  /* 0x00010300ff570b82 */ /* 0x000e700000000800 */
[----:B------:R-:W3:Y:S01]  /*22b0*/  @P0 LDC R88, c[0x0][0x40c] ;  /* 0x00010300ff580b82 */ /* 0x000ee20000000800 */
[----:B--2---:R-:W-:Y:S02]  /*22c0*/  SHF.L.U32 R16, R65, 0x10, RZ ;  /* 0x0000001041107819 */ /* 0x004fe400000006ff */
[----:B------:R-:W-:-:S03]  /*22d0*/  SHF.L.U32 R103, R64, 0x10, RZ ;  /* 0x0000001040677819 */ /* 0x000fc600000006ff */
[----:B0-----:R-:W-:Y:S01]  /*22e0*/  @P0 FFMA.FTZ R16, R73, R74, R16 ;  /* 0x0000004a49100223 */ /* 0x001fe20000010010 */
[----:B------:R-:W-:Y:S02]  /*22f0*/  PRMT R73, R65, 0x7632, R73 ;  /* 0x0000763241497816 */ /* 0x000fe40000000049 */
[----:B------:R-:W-:Y:S02]  /*2300*/  @P0 PRMT R65, R21, 0x7632, R65 ;  /* 0x0000763215410816 */ /* 0x000fe40000000041 */
[----:B------:R-:W-:Y:S01]  /*2310*/  SHF.L.U32 R104, R73, 0x10, RZ ;  /* 0x0000001049687819 */ /* 0x000fe200000006ff */
[----:B------:R-:W-:Y:S01]  /*2320*/  IMAD.U32 R73, R66, 0x10000, RZ ;  /* 0x0001000042497824 */ /* 0x000fe200078e00ff */
[----:B------:R-:W-:Y:S02]  /*2330*/  @P0 SHF.L.U32 R65, R65, 0x10, RZ ;  /* 0x0000001041410819 */ /* 0x000fe400000006ff */
[----:B------:R-:W-:Y:S02]  /*2340*/  @P0 SHF.L.U32 R74, R22, 0x10, RZ ;  /* 0x00000010164a0819 */ /* 0x000fe400000006ff */
[----:B------:R-:W-:Y:S01]  /*2350*/  PRMT R66, R66, 0x7632, R66 ;  /* 0x0000763242427816 */ /* 0x000fe20000000042 */
[----:B-1----:R-:W-:Y:S01]  /*2360*/  @P0 FFMA.FTZ R104, R65, R87, R104 ;  /* 0x0000005741680223 */ /* 0x002fe20000010068 */
[----:B------:R-:W-:Y:S01]  /*2370*/  @P0 PRMT R65, R22, 0x7632, R65 ;  /* 0x0000763216410816 */ /* 0x000fe20000000041 */
[----:B------:R-:W0:Y:S01]  /*2380*/  @P0 LDC R87, c[0x0][0x40c] ;  /* 0x00010300ff570b82 */ /* 0x000e220000000800 */
[----:B---3--:R-:W-:Y:S01]  /*2390*/  @P0 FFMA.FTZ R73, R74, R88, R73 ;  /* 0x000000584a490223 */ /* 0x008fe20000010049 */
[----:B------:R-:W-:-:S02]  /*23a0*/  SHF.L.U32 R89, R66, 0x10, RZ ;  /* 0x0000001042597819 */ /* 0x000fc400000006ff */
[----:B------:R-:W-:Y:S01]  /*23b0*/  @P0 SHF.L.U32 R66, R65, 0x10, RZ ;  /* 0x0000001041420819 */ /* 0x000fe200000006ff */
[----:B------:R-:W-:Y:S01]  /*23c0*/  @P0 IMAD.U32 R65, R23, 0x10000, RZ ;  /* 0x0001000017410824 */ /* 0x000fe200078e00ff */
[C---:B------:R-:W-:Y:S02]  /*23d0*/  SHF.L.U32 R74, R67.reuse, 0x10, RZ ;  /* 0x00000010434a7819 */ /* 0x040fe400000006ff */
[----:B------:R-:W1:Y:S01]  /*23e0*/  @P0 LDC R88, c[0x0][0x40c] ;  /* 0x00010300ff580b82 */ /* 0x000e620000000800 */
[----:B------:R-:W-:Y:S02]  /*23f0*/  PRMT R67, R67, 0x7632, R67 ;  /* 0x0000763243437816 */ /* 0x000fe40000000043 */
[----:B------:R-:W-:-:S03]  /*2400*/  F2FP.BF16.F32.PACK_AB R107, RZ, R73 ;  /* 0x00000049ff6b723e */ /* 0x000fc600000010ff */
[----:B------:R-:W-:Y:S02]  /*2410*/  IMAD.U32 R105, R67, 0x10000, RZ ;  /* 0x0001000043697824 */ /* 0x000fe400078e00ff */
[----:B0-----:R-:W-:Y:S02]  /*2420*/  @P0 FFMA.FTZ R89, R66, R87, R89 ;  /* 0x0000005742590223 */ /* 0x001fe40000010059 */
[----:B------:R-:W0:Y:S03]  /*2430*/  @P0 LDC R87, c[0x0][0x40c] ;  /* 0x00010300ff570b82 */ /* 0x000e260000000800 */
[----:B------:R-:W-:Y:S01]  /*2440*/  F2FP.BF16.F32.PACK_AB R110, RZ, R89 ;  /* 0x00000059ff6e723e */ /* 0x000fe200000010ff */
[----:B-1----:R-:W-:Y:S01]  /*2450*/  @P0 FFMA.FTZ R74, R65, R88, R74 ;  /* 0x00000058414a0223 */ /* 0x002fe2000001004a */
[----:B------:R-:W-:-:S03]  /*2460*/  PRMT R65, R64, 0x7632, R65 ;  /* 0x0000763240417816 */ /* 0x000fc60000000041 */
[----:B------:R-:W1:Y:S01]  /*2470*/  @P0 LDC R66, c[0x0][0x40c] ;  /* 0x00010300ff420b82 */ /* 0x000e620000000800 */
[C---:B------:R-:W-:Y:S02]  /*2480*/  @P0 SHF.L.U32 R64, R20.reuse, 0x10, RZ ;  /* 0x0000001014400819 */ /* 0x040fe400000006ff */
[----:B------:R-:W-:Y:S02]  /*2490*/  SHF.L.U32 R106, R65, 0x10, RZ ;  /* 0x00000010416a7819 */ /* 0x000fe400000006ff */
[----:B------:R-:W-:Y:S02]  /*24a0*/  @P0 PRMT R65, R20, 0x7632, R65 ;  /* 0x0000763214410816 */ /* 0x000fe40000000041 */
[----:B------:R-:W-:Y:S02]  /*24b0*/  F2FP.BF16.F32.PACK_AB R67, RZ, R74 ;  /* 0x0000004aff43723e */ /* 0x000fe400000010ff */
[----:B------:R-:W-:-:S05]  /*24c0*/  @P0 SHF.L.U32 R65, R65, 0x10, RZ ;  /* 0x0000001041410819 */ /* 0x000fca00000006ff */
[----:B0-----:R-:W-:Y:S02]  /*24d0*/  @P0 FFMA.FTZ R106, R65, R87, R106 ;  /* 0x00000057416a0223 */ /* 0x001fe4000001006a */
[----:B------:R-:W0:Y:S03]  /*24e0*/  @P0 LDC R65, c[0x0][0x40c] ;  /* 0x00010300ff410b82 */ /* 0x000e260000000800 */
[----:B------:R-:W-:Y:S01]  /*24f0*/  F2FP.BF16.F32.PACK_AB R88, RZ, R106 ;  /* 0x0000006aff58723e */ /* 0x000fe200000010ff */
[----:B-1----:R-:W-:Y:S01]  /*2500*/  @P0 FFMA.FTZ R103, R64, R66, R103 ;  /* 0x0000004240670223 */ /* 0x002fe20000010067 */
[----:B------:R-:W-:Y:S02]  /*2510*/  @P0 PRMT R64, R23, 0x7632, R64 ;  /* 0x0000763217400816 */ /* 0x000fe40000000040 */
[----:B------:R-:W-:Y:S02]  /*2520*/  F2FP.BF16.F32.PACK_AB R66, RZ, R104 ;  /* 0x00000068ff42723e */ /* 0x000fe400000010ff */
[----:B------:R-:W-:-:S05]  /*2530*/  @P0 SHF.L.U32 R64, R64, 0x10, RZ ;  /* 0x0000001040400819 */ /* 0x000fca00000006ff */
[----:B0-----:R-:W-:Y:S01]  /*2540*/  @P0 FFMA.FTZ R105, R64, R65, R105 ;  /* 0x0000004140690223 */ /* 0x001fe20000010069 */
[----:B------:R-:W-:Y:S02]  /*2550*/  F2FP.BF16.F32.PACK_AB R65, RZ, R16 ;  /* 0x00000010ff41723e */ /* 0x000fe400000010ff */
[----:B------:R-:W-:Y:S02]  /*2560*/  F2FP.BF16.F32.PACK_AB R64, RZ, R103 ;  /* 0x00000067ff40723e */ /* 0x000fe400000010ff */
[----:B------:R-:W-:Y:S02]  /*2570*/  F2FP.BF16.F32.PACK_AB R87, RZ, R105 ;  /* 0x00000069ff57723e */ /* 0x000fe400000010ff */
[----:B------:R-:W-:Y:S02]  /*2580*/  PRMT R65, R65, 0x5410, R66 ;  /* 0x0000541041417816 */ /* 0x000fe40000000042 */
[----:B------:R-:W-:Y:S02]  /*2590*/  PRMT R66, R107, 0x5410, R110 ;  /* 0x000054106b427816 */ /* 0x000fe4000000006e */
[----:B------:R-:W-:-:S02]  /*25a0*/  PRMT R64, R64, 0x5410, R88 ;  /* 0x0000541040407816 */ /* 0x000fc40000000058 */
[----:B------:R-:W-:Y:S01]  /*25b0*/  PRMT R67, R67, 0x5410, R87 ;  /* 0x0000541043437816 */ /* 0x000fe20000000057 */
[----:B------:R-:W-:Y:S06]  /*25c0*/  BRA `(.L_x_150) ;  /* 0x0000000000bc7947 */ /* 0x000fec0003800000 */
.L_x_149:
[----:B------:R-:W0:Y:S01]  /*25d0*/  @P0 LDC R65, c[0x0][0x40c] ;  /* 0x00010300ff410b82 */ /* 0x000e220000000800 */
[----:B-----5:R-:W-:Y:S01]  /*25e0*/  @P0 PRMT R16, R20, 0x7632, R16 ;  /* 0x0000763214100816 */ /* 0x020fe20000000010 */
[----:B------:R-:W-:Y:S01]  /*25f0*/  HFMA2 R106, -RZ, RZ, 0, 0 ;  /* 0x00000000ff6a7431 */ /* 0x000fe200000001ff */
[----:B------:R-:W-:Y:S01]  /*2600*/  @P0 PRMT R64, R21, 0x7632, R64 ;  /* 0x0000763215400816 */ /* 0x000fe20000000040 */
[----:B------:R-:W-:Y:S01]  /*2610*/  IMAD.MOV.U32 R89, RZ, RZ, RZ ;  /* 0x000000ffff597224 */ /* 0x000fe200078e00ff */
[----:B------:R-:W-:Y:S02]  /*2620*/  @P0 SHF.L.U32 R16, R16, 0x10, RZ ;  /* 0x0000001010100819 */ /* 0x000fe400000006ff */
[----:B------:R-:W-:Y:S02]  /*2630*/  CS2R R104, SRZ ;  /* 0x0000000000687805 */ /* 0x000fe4000001ff00 */
[----:B------:R-:W-:Y:S01]  /*2640*/  @P0 SHF.L.U32 R64, R64, 0x10, RZ ;  /* 0x0000001040400819 */ /* 0x000fe200000006ff */
[----:B------:R-:W1:Y:S01]  /*2650*/  @P0 LDC R73, c[0x0][0x40c] ;  /* 0x00010300ff490b82 */ /* 0x000e620000000800 */
[----:B------:R-:W-:-:S02]  /*2660*/  MOV R103, RZ ;  /* 0x000000ff00677202 */ /* 0x000fc40000000f00 */
[----:B------:R-:W-:-:S05]  /*2670*/  MOV R74, RZ ;  /* 0x000000ff004a7202 */ /* 0x000fca0000000f00 */
[----:B------:R-:W2:Y:S08]  /*2680*/  @P0 LDC R67, c[0x0][0x40c] ;  /* 0x00010300ff430b82 */ /* 0x000eb00000000800 */
[----:B------:R-:W3:Y:S01]  /*2690*/  @P0 LDC R87, c[0x0][0x40c] ;  /* 0x00010300ff570b82 */ /* 0x000ee20000000800 */
[----:B0-----:R-:W-:Y:S01]  /*26a0*/  @P0 FMUL.FTZ R106, R16, R65 ;  /* 0x00000041106a0220 */ /* 0x001fe20000410000 */
[----:B------:R-:W-:-:S04]  /*26b0*/  @P0 PRMT R16, R22, 0x7632, R16 ;  /* 0x0000763216100816 */ /* 0x000fc80000000010 */
[----:B------:R-:W-:Y:S02]  /*26c0*/  @P0 SHF.L.U32 R16, R16, 0x10, RZ ;  /* 0x0000001010100819 */ /* 0x000fe400000006ff */
[----:B------:R-:W0:Y:S03]  /*26d0*/  @P0 LDC R65, c[0x0][0x40c] ;  /* 0x00010300ff410b82 */ /* 0x000e260000000800 */
[----:B-1----:R-:W-:Y:S01]  /*26e0*/  @P0 FMUL.FTZ R89, R16, R73 ;  /* 0x0000004910590220 */ /* 0x002fe20000410000 */
[----:B------:R-:W-:Y:S01]  /*26f0*/  @P0 PRMT R16, R23, 0x7632, R16 ;  /* 0x0000763217100816 */ /* 0x000fe20000000010 */
[----:B------:R-:W-:Y:S02]  /*2700*/  HFMA2 R73, -RZ, RZ, 0, 0 ;  /* 0x00000000ff497431 */ /* 0x000fe400000001ff */
[----:B--2---:R-:W-:Y:S01]  /*2710*/  @P0 FMUL.FTZ R104, R64, R67 ;  /* 0x0000004340680220 */ /* 0x004fe20000410000 */
[----:B------:R-:W-:Y:S01]  /*2720*/  @P0 SHF.L.U32 R16, R16, 0x10, RZ ;  /* 0x0000001010100819 */ /* 0x000fe200000006ff */
[----:B------:R-:W1:Y:S01]  /*2730*/  @P0 LDC R67, c[0x0][0x40c] ;  /* 0x00010300ff430b82 */ /* 0x000e620000000800 */
[----:B------:R-:W-:-:S02]  /*2740*/  @P0 SHF.L.U32 R64, R21, 0x10, RZ ;  /* 0x0000001015400819 */ /* 0x000fc400000006ff */
[----:B------:R-:W-:Y:S02]  /*2750*/  F2FP.BF16.F32.PACK_AB R88, RZ, R104 ;  /* 0x00000068ff58723e */ /* 0x000fe400000010ff */
[----:B------:R-:W-:Y:S01]  /*2760*/  F2FP.BF16.F32.PACK_AB R110, RZ, R89 ;  /* 0x00000059ff6e723e */ /* 0x000fe200000010ff */
[----:B---3--:R-:W-:Y:S01]  /*2770*/  @P0 FMUL.FTZ R105, R16, R87 ;  /* 0x0000005710690220 */ /* 0x008fe20000410000 */
[----:B------:R-:W-:Y:S01]  /*2780*/  @P0 SHF.L.U32 R16, R20, 0x10, RZ ;  /* 0x0000001014100819 */ /* 0x000fe200000006ff */
[----:B------:R-:W2:Y:S04]  /*2790*/  @P0 LDC R87, c[0x0][0x40c] ;  /* 0x00010300ff570b82 */ /* 0x000ea80000000800 */
[----:B0-----:R-:W-:Y:S01]  /*27a0*/  @P0 FMUL.FTZ R103, R16, R65 ;  /* 0x0000004110670220 */ /* 0x001fe20000410000 */
[----:B------:R-:W-:-:S03]  /*27b0*/  IMAD.MOV.U32 R16, RZ, RZ, RZ ;  /* 0x000000ffff107224 */ /* 0x000fc600078e00ff */
[----:B------:R-:W0:Y:S01]  /*27c0*/  @P0 LDC R65, c[0x0][0x40c] ;  /* 0x00010300ff410b82 */ /* 0x000e220000000800 */
[----:B-1----:R-:W-:Y:S01]  /*27d0*/  @P0 FMUL.FTZ R16, R64, R67 ;  /* 0x0000004340100220 */ /* 0x002fe20000410000 */
[----:B------:R-:W-:Y:S02]  /*27e0*/  @P0 SHF.L.U32 R64, R22, 0x10, RZ ;  /* 0x0000001016400819 */ /* 0x000fe400000006ff */
[----:B------:R-:W-:Y:S02]  /*27f0*/  F2FP.BF16.F32.PACK_AB R67, RZ, R105 ;  /* 0x00000069ff43723e */ /* 0x000fe400000010ff */
[----:B------:R-:W-:Y:S01]  /*2800*/  F2FP.BF16.F32.PACK_AB R66, RZ, R16 ;  /* 0x00000010ff42723e */ /* 0x000fe200000010ff */
[----:B--2---:R-:W-:Y:S01]  /*2810*/  @P0 FMUL.FTZ R73, R64, R87 ;  /* 0x0000005740490220 */ /* 0x004fe20000410000 */
[----:B------:R-:W-:-:S04]  /*2820*/  @P0 IMAD.U32 R64, R23, 0x10000, RZ ;  /* 0x0001000017400824 */ /* 0x000fc800078e00ff */
[----:B------:R-:W-:Y:S01]  /*2830*/  F2FP.BF16.F32.PACK_AB R107, RZ, R73 ;  /* 0x00000049ff6b723e */ /* 0x000fe200000010ff */
[----:B0-----:R-:W-:Y:S01]  /*2840*/  @P0 FMUL.FTZ R74, R64, R65 ;  /* 0x00000041404a0220 */ /* 0x001fe20000410000 */
[----:B------:R-:W-:Y:S02]  /*2850*/  F2FP.BF16.F32.PACK_AB R65, RZ, R106 ;  /* 0x0000006aff41723e */ /* 0x000fe400000010ff */
[----:B------:R-:W-:Y:S02]  /*2860*/  F2FP.BF16.F32.PACK_AB R64, RZ, R103 ;  /* 0x00000067ff40723e */ /* 0x000fe400000010ff */
[----:B------:R-:W-:Y:S02]  /*2870*/  F2FP.BF16.F32.PACK_AB R87, RZ, R74 ;  /* 0x0000004aff57723e */ /* 0x000fe400000010ff */
[----:B------:R-:W-:Y:S02]  /*2880*/  PRMT R64, R64, 0x5410, R65 ;  /* 0x0000541040407816 */ /* 0x000fe40000000041 */
[----:B------:R-:W-:-:S02]  /*2890*/  PRMT R65, R66, 0x5410, R88 ;  /* 0x0000541042417816 */ /* 0x000fc40000000058 */
[----:B------:R-:W-:Y:S02]  /*28a0*/  PRMT R66, R107, 0x5410, R110 ;  /* 0x000054106b427816 */ /* 0x000fe4000000006e */
[----:B------:R-:W-:-:S07]  /*28b0*/  PRMT R67, R87, 0x5410, R67 ;  /* 0x0000541057437816 */ /* 0x000fce0000000043 */
.L_x_150:
[----:B------:R-:W-:Y:S01]  /*28c0*/  FADD.FTZ R88, RZ, R71 ;  /* 0x00000047ff587221 */ /* 0x000fe20000010000 */
[----:B------:R-:W-:Y:S01]  /*28d0*/  IMAD.WIDE.U32 R86, R86, 0x10, R108 ;  /* 0x0000001056567825 */ /* 0x000fe200078e006c */
[----:B------:R-:W0:Y:S01]  /*28e0*/  S2R R113, SR_TID.X ;  /* 0x0000000000717919 */ /* 0x000e220000002100 */
[----:B------:R-:W-:Y:S02]  /*28f0*/  UMOV UR10, 0xffffffff ;  /* 0xffffffff000a7882 */ /* 0x000fe40000000000 */
[----:B------:R-:W-:Y:S01]  /*2900*/  FADD.FTZ R107, R88, R17 ;  /* 0x00000011586b7221 */ /* 0x000fe20000010000 */
[----:B------:R1:W-:Y:S03]  /*2910*/  STG.E.128 desc[UR6][R86.64], R64 ;  /* 0x0000004056007986 */ /* 0x0003e6000c101d06 */
[----:B------:R-:W-:-:S04]  /*2920*/  FADD.FTZ R88, R107, R18 ;  /* 0x000000126b587221 */ /* 0x000fc80000010000 */
[----:B------:R-:W-:-:S04]  /*2930*/  FADD.FTZ R107, R88, R19 ;  /* 0x00000013586b7221 */ /* 0x000fc80000010000 */
[----:B------:R-:W-:-:S04]  /*2940*/  FADD.FTZ R88, R107, R68 ;  /* 0x000000446b587221 */ /* 0x000fc80000010000 */
[----:B------:R-:W-:-:S04]  /*2950*/  FADD.FTZ R107, R88, R69 ;  /* 0x00000045586b7221 */ /* 0x000fc80000010000 */
[----:B------:R-:W-:-:S04]  /*2960*/  FADD.FTZ R107, R107, R70 ;  /* 0x000000466b6b7221 */ /* 0x000fc80000010000 */
[----:B------:R-:W-:-:S04]  /*2970*/  FADD.FTZ R88, R107, R72 ;  /* 0x000000486b587221 */ /* 0x000fc80000010000 */
[----:B------:R-:W-:Y:S01]  /*2980*/  FADD.FTZ R88, R88, R81 ;  /* 0x0000005158587221 */ /* 0x000fe20000010000 */
[----:B0-----:R-:W-:-:S03]  /*2990*/  LOP3.LUT P1, RZ, R113, 0x1f, RZ, 0xc0, !PT ;  /* 0x0000001f71ff7812 */ /* 0x001fc6000782c0ff */
[----:B------:R-:W-:-:S04]  /*29a0*/  FADD.FTZ R107, R88, R75 ;  /* 0x0000004b586b7221 */ /* 0x000fc80000010000 */
[----:B-1----:R-:W-:-:S04]  /*29b0*/  FADD.FTZ R64, R107, R76 ;  /* 0x0000004c6b407221 */ /* 0x002fc80000010000 */
        /* <DEDUP_REMOVED lines=131> */
.L_x_166:
[----:B-1----:R-:W-:Y:S01]  /*31f0*/  FADD.FTZ R64, R110, R64 ;  /* 0x000000406e407221 */ /* 0x002fe20000010000 */
[----:B------:R-:W-:Y:S01]  /*3200*/  FMUL.FTZ R67, R107, R107 ;  /* 0x0000006b6b437220 */ /* 0x000fe20000410000 */
[----:B------:R-:W-:Y:S01]  /*3210*/  ISETP.NE.AND P0, PT, RZ, UR8, PT ;  /* 0x00000008ff007c0c */ /* 0x000fe2000bf05270 */
[----:B------:R-:W1:Y:S01]  /*3220*/  @!P1 LDC.64 R86, c[0x0][0x3c8] ;  /* 0x0000f200ff569b82 */ /* 0x000e620000000a00 */
[----:B------:R-:W-:Y:S01]  /*3230*/  FFMA.FTZ R66, R64, R65, UR9 ;  /* 0x0000000940427e23 */ /* 0x000fe20008010041 */
[----:B------:R-:W-:Y:S01]  /*3240*/  BSSY.RECONVERGENT B0, `(.L_x_152) ;  /* 0x000010d000007945 */ /* 0x000fe20003800200 */
[----:B------:R-:W-:-:S05]  /*3250*/  FSEL R67, R67, RZ, P0 ;  /* 0x000000ff43437208 */ /* 0x000fca0000000000 */
[----:B------:R-:W2:Y:S01]  /*3260*/  @!P1 LDC.64 R64, c[0x0][0x3c0] ;  /* 0x0000f000ff409b82 */ /* 0x000ea20000000a00 */
[----:B------:R-:W-:-:S06]  /*3270*/  FADD.FTZ R67, R66, R67 ;  /* 0x0000004342437221 */ /* 0x000fcc0000010000 */
[----:B------:R-:W3:Y:S01]  /*3280*/  MUFU.RSQ R67, R67 ;  /* 0x0000004300437308 */ /* 0x000ee20000001400 */
[----:B--2---:R-:W-:-:S05]  /*3290*/  @!P1 IMAD.WIDE R64, R2, 0x4, R64 ;  /* 0x0000000402409825 */ /* 0x004fca00078e0240 */
[----:B------:R1:W-:Y:S02]  /*32a0*/  @!P1 STG.E desc[UR6][R64.64], R107 ;  /* 0x0000006b40009986 */ /* 0x0003e4000c101906 */
[----:B-1----:R-:W-:-:S05]  /*32b0*/  @!P1 IMAD.WIDE R64, R2, 0x4, R86 ;  /* 0x0000000402409825 */ /* 0x002fca00078e0256 */
[----:B---3--:R1:W-:Y:S01]  /*32c0*/  @!P1 STG.E desc[UR6][R64.64], R67 ;  /* 0x0000004340009986 */ /* 0x0083e2000c101906 */
[----:B------:R-:W-:-:S13]  /*32d0*/  ISETP.GE.AND P1, PT, R15, 0x1, PT ;  /* 0x000000010f00780c */ /* 0x000fda0003f26270 */
[----:B-1----:R-:W-:Y:S05]  /*32e0*/  @!P1 BRA `(.L_x_153) ;  /* 0x0000001000089947 */ /* 0x002fea0003800000 */
[----:B------:R-:W-:Y:S02]  /*32f0*/  FSEL R0, R107, RZ, !P0 ;  /* 0x000000ff6b007208 */ /* 0x000fe40004000000 */
[----:B------:R-:W-:Y:S02]  /*3300*/  PRMT R65, R48, 0x7632, R65 ;  /* 0x0000763230417816 */ /* 0x000fe40000000041 */
[----:B------:R-:W-:Y:S01]  /*3310*/  PRMT R87, R28, 0x7632, R87 ;  /* 0x000076321c577816 */ /* 0x000fe20000000057 */
[C---:B------:R-:W-:Y:S01]  /*3320*/  FADD.FTZ R64, -R0.reuse, R95 ;  /* 0x0000005f00407221 */ /* 0x040fe20000010100 */
[----:B------:R-:W-:Y:S01]  /*3330*/  SHF.L.U32 R65, R65, 0x10, RZ ;  /* 0x0000001041417819 */ /* 0x000fe200000006ff */
[C---:B------:R-:W-:Y:S01]  /*3340*/  FADD.FTZ R100, -R0.reuse, R100 ;  /* 0x0000006400647221 */ /* 0x040fe20000010100 */
[----:B------:R-:W-:Y:S01]  /*3350*/  SHF.L.U32 R87, R87, 0x10, RZ ;  /* 0x0000001057577819 */ /* 0x000fe200000006ff */
[C---:B------:R-:W-:Y:S01]  /*3360*/  FMUL.FTZ R64, R67.reuse, R64 ;  /* 0x0000004043407220 */ /* 0x040fe20000410000 */
[C---:B------:R-:W-:Y:S01]  /*3370*/  FADD.FTZ R102, -R0.reuse, R102 ;  /* 0x0000006600667221 */ /* 0x040fe20000010100 */
[----:B------:R-:W-:Y:S01]  /*3380*/  FMUL.FTZ R100, R67, R100 ;  /* 0x0000006443647220 */ /* 0x000fe20000410000 */
[----:B------:R-:W-:Y:S01]  /*3390*/  FADD.FTZ R106, -R0, R106 ;  /* 0x0000006a006a7221 */ /* 0x000fe20000010100 */
[----:B------:R-:W-:Y:S01]  /*33a0*/  FFMA.FTZ R88, R64, R65, R87 ;  /* 0x0000004140587223 */ /* 0x000fe20000010057 */
[C-C-:B------:R-:W-:Y:S01]  /*33b0*/  FADD.FTZ R64, -R0.reuse, R97.reuse ;  /* 0x0000006100407221 */ /* 0x140fe20000010100 */
[----:B------:R-:W-:Y:S01]  /*33c0*/  PRMT R97, R49, 0x7632, R97 ;  /* 0x0000763231617816 */ /* 0x000fe20000000061 */
[----:B------:R-:W-:Y:S01]  /*33d0*/  FMUL.FTZ R102, R67, R102 ;  /* 0x0000006643667220 */ /* 0x000fe20000410000 */
[----:B------:R-:W-:Y:S01]  /*33e0*/  PRMT R65, R29, 0x7632, R65 ;  /* 0x000076321d417816 */ /* 0x000fe20000000041 */
[----:B------:R-:W-:Y:S01]  /*33f0*/  FMUL.FTZ R64, R67, R64 ;  /* 0x0000004043407220 */ /* 0x000fe20000410000 */
[----:B------:R-:W-:Y:S01]  /*3400*/  SHF.L.U32 R97, R97, 0x10, RZ ;  /* 0x0000001061617819 */ /* 0x000fe200000006ff */
[----:B------:R-:W-:Y:S01]  /*3410*/  FMUL.FTZ R86, R67, R106 ;  /* 0x0000006a43567220 */ /* 0x000fe20000410000 */
[----:B------:R-:W-:Y:S01]  /*3420*/  SHF.L.U32 R65, R65, 0x10, RZ ;  /* 0x0000001041417819 */ /* 0x000fe200000006ff */
[----:B------:R-:W-:Y:S01]  /*3430*/  FADD.FTZ R104, -R0, R104 ;  /* 0x0000006800687221 */ /* 0x000fe20000010100 */
[----:B------:R-:W-:Y:S01]  /*3440*/  PRMT R87, R30, 0x7632, R87 ;  /* 0x000076321e577816 */ /* 0x000fe20000000057 */
[----:B------:R-:W-:Y:S01]  /*3450*/  FADD.FTZ R18, -R0, R18 ;  /* 0x0000001200127221 */ /* 0x000fe20000010100 */
[----:B------:R-:W-:Y:S01]  /*3460*/  PRMT R66, R25, 0x7632, R66 ;  /* 0x0000763219427816 */ /* 0x000fe20000000042 */
[--C-:B------:R-:W-:Y:S01]  /*3470*/  FFMA.FTZ R97, R64, R97, R65.reuse ;  /* 0x0000006140617223 */ /* 0x100fe20000010041 */
[----:B------:R-:W-:Y:S01]  /*3480*/  PRMT R65, R50, 0x7632, R65 ;  /* 0x0000763232417816 */ /* 0x000fe20000000041 */
[C---:B------:R-:W-:Y:S01]  /*3490*/  FADD.FTZ R68, -R0.reuse, R68 ;  /* 0x0000004400447221 */ /* 0x040fe20000010100 */
[----:B------:R-:W-:Y:S01]  /*34a0*/  SHF.L.U32 R87, R87, 0x10, RZ ;  /* 0x0000001057577819 */ /* 0x000fe200000006ff */
[----:B------:R-:W-:Y:S01]  /*34b0*/  FADD.FTZ R70, -R0, R70 ;  /* 0x0000004600467221 */ /* 0x000fe20000010100 */
[----:B------:R-:W-:Y:S01]  /*34c0*/  PRMT R64, R45, 0x7632, R64 ;  /* 0x000076322d407816 */ /* 0x000fe20000000040 */
[----:B------:R-:W-:Y:S01]  /*34d0*/  IMAD.U32 R65, R65, 0x10000, RZ ;  /* 0x0001000041417824 */ /* 0x000fe200078e00ff */
[----:B------:R-:W-:Y:S01]  /*34e0*/  SHF.L.U32 R66, R66, 0x10, RZ ;  /* 0x0000001042427819 */ /* 0x000fe200000006ff */
[----:B------:R-:W-:Y:S01]  /*34f0*/  FADD.FTZ R72, -R0, R72 ;  /* 0x0000004800487221 */ /* 0x000fe20000010100 */
[----:B------:R-:W-:Y:S01]  /*3500*/  SHF.L.U32 R64, R64, 0x10, RZ ;  /* 0x0000001040407819 */ /* 0x000fe200000006ff */
[----:B------:R-:W-:Y:S01]  /*3510*/  FFMA.FTZ R100, R100, R65, R87 ;  /* 0x0000004164647223 */ /* 0x000fe20000010057 */
[----:B------:R-:W-:Y:S01]  /*3520*/  PRMT R65, R51, 0x7632, R65 ;  /* 0x0000763233417816 */ /* 0x000fe20000000041 */
[----:B------:R-:W-:Y:S01]  /*3530*/  FMUL.FTZ R72, R67, R72 ;  /* 0x0000004843487220 */ /* 0x000fe20000410000 */
[----:B------:R-:W-:Y:S01]  /*3540*/  PRMT R87, R31, 0x7632, R87 ;  /* 0x000076321f577816 */ /* 0x000fe20000000057 */
[C---:B------:R-:W-:Y:S01]  /*3550*/  FADD.FTZ R76, -R0.reuse, R76 ;  /* 0x0000004c004c7221 */ /* 0x040fe20000010100 */
[----:B------:R-:W-:Y:S01]  /*3560*/  SHF.L.U32 R65, R65, 0x10, RZ ;  /* 0x0000001041417819 */ /* 0x000fe200000006ff */
[C---:B------:R-:W-:Y:S01]  /*3570*/  FADD.FTZ R78, -R0.reuse, R78 ;  /* 0x0000004e004e7221 */ /* 0x040fe20000010100 */
[----:B------:R-:W-:Y:S01]  /*3580*/  SHF.L.U32 R87, R87, 0x10, RZ ;  /* 0x0000001057577819 */ /* 0x000fe200000006ff */
[C---:B------:R-:W-:Y:S01]  /*3590*/  FADD.FTZ R80, -R0.reuse, R80 ;  /* 0x0000005000507221 */ /* 0x040fe20000010100 */
[----:B------:R-:W-:Y:S01]  /*35a0*/  PRMT R95, R47, 0x7632, R95 ;  /* 0x000076322f5f7816 */ /* 0x000fe2000000005f */
[----:B------:R-:W-:Y:S01]  /*35b0*/  FADD.FTZ R82, -R0, R82 ;  /* 0x0000005200527221 */ /* 0x000fe20000010100 */
[----:B------:R-:W-:Y:S01]  /*35c0*/  SHF.L.U32 R107, R115, 0x10, RZ ;  /* 0x00000010736b7819 */ /* 0x000fe200000006ff */
[----:B------:R-:W-:Y:S01]  /*35d0*/  FFMA.FTZ R102, R102, R65, R87 ;  /* 0x0000004166667223 */ /* 0x000fe20000010057 */
[----:B------:R-:W-:Y:S01]  /*35e0*/  PRMT R65, R44, 0x7632, R65 ;  /* 0x000076322c417816 */ /* 0x000fe20000000041 */
[----:B------:R-:W-:Y:S01]  /*35f0*/  IMAD.U32 R95, R95, 0x10000, RZ ;  /* 0x000100005f5f7824 */ /* 0x000fe200078e00ff */
[----:B------:R-:W-:Y:S01]  /*3600*/  PRMT R87, R24, 0x7632, R87 ;  /* 0x0000763218577816 */ /* 0x000fe20000000057 */
[----:B------:R-:W-:Y:S01]  /*3610*/  FMUL.FTZ R80, R67, R80 ;  /* 0x0000005043507220 */ /* 0x000fe20000410000 */
[----:B------:R-:W-:Y:S01]  /*3620*/  SHF.L.U32 R65, R65, 0x10, RZ ;  /* 0x0000001041417819 */ /* 0x000fe200000006ff */
[----:B------:R-:W-:Y:S01]  /*3630*/  FMUL.FTZ R82, R67, R82 ;  /* 0x0000005243527220 */ /* 0x000fe20000410000 */
[----:B------:R-:W-:Y:S01]  /*3640*/  FADD.FTZ R84, -R0, R84 ;  /* 0x0000005400547221 */ /* 0x000fe20000010100 */
[----:B------:R-:W-:-:S02]  /*3650*/  IMAD.U32 R87, R87, 0x10000, RZ ;  /* 0x0001000057577824 */ /* 0x000fc400078e00ff */
[C---:B------:R-:W-:Y:S01]  /*3660*/  FADD.FTZ R90, -R0.reuse, R90 ;  /* 0x0000005a005a7221 */ /* 0x040fe20000010100 */
[----:B------:R-:W-:Y:S01]  /*3670*/  SHF.L.U32 R109, R121, 0x10, RZ ;  /* 0x00000010796d7819 */ /* 0x000fe200000006ff */
[----:B------:R-:W-:Y:S01]  /*3680*/  FADD.FTZ R92, -R0, R92 ;  /* 0x0000005c005c7221 */ /* 0x000fe20000010100 */
[----:B------:R-:W-:Y:S01]  /*3690*/  FFMA.FTZ R86, R86, R65, R87 ;  /* 0x0000004156567223 */ /* 0x000fe20000010057 */
[----:B------:R-:W-:Y:S01]  /*36a0*/  FMUL.FTZ R87, R67, R104 ;  /* 0x0000006843577220 */ /* 0x000fe20000410000 */
[----:B------:R-:W-:Y:S01]  /*36b0*/  PRMT R65, R26, 0x7632, R65 ;  /* 0x000076321a417816 */ /* 0x000fe20000000041 */
[----:B------:R-:W-:Y:S02]  /*36c0*/  IMAD.U32 R104, R13, 0x10000, RZ ;  /* 0x000100000d687824 */ /* 0x000fe400078e00ff */
[----:B------:R-:W-:Y:S01]  /*36d0*/  FMUL.FTZ R90, R67, R90 ;  /* 0x0000005a435a7220 */ /* 0x000fe20000410000 */
[----:B------:R-:W-:Y:S01]  /*36e0*/  FFMA.FTZ R87, R87, R64, R66 ;  /* 0x0000004057577223 */ /* 0x000fe20000010042 */
[--C-:B------:R-:W-:Y:S01]  /*36f0*/  FADD.FTZ R64, -R0, R89.reuse ;  /* 0x0000005900407221 */ /* 0x100fe20000010100 */
[----:B------:R-:W-:Y:S01]  /*3700*/  PRMT R89, R46, 0x7632, R89 ;  /* 0x000076322e597816 */ /* 0x000fe20000000059 */
[C---:B------:R-:W-:Y:S01]  /*3710*/  FADD.FTZ R66, -R0.reuse, R17 ;  /* 0x0000001100427221 */ /* 0x040fe20000010100 */
[----:B------:R-:W-:Y:S01]  /*3720*/  SHF.L.U32 R65, R65, 0x10, RZ ;  /* 0x0000001041417819 */ /* 0x000fe200000006ff */
[----:B------:R-:W-:Y:S01]  /*3730*/  FMUL.FTZ R64, R67, R64 ;  /* 0x0000004043407220 */ /* 0x000fe20000410000 */
[----:B------:R-:W-:Y:S01]  /*3740*/  SHF.L.U32 R89, R89, 0x10, RZ ;  /* 0x0000001059597819 */ /* 0x000fe200000006ff */
[----:B------:R-:W-:Y:S01]  /*3750*/  FMUL.FTZ R17, R67, R18 ;  /* 0x0000001243117220 */ /* 0x000fe20000410000 */
[----:B------:R-:W-:Y:S01]  /*3760*/  SHF.L.U32 R18, R53, 0x10, RZ ;  /* 0x0000001035127819 */ /* 0x000fe200000006ff */
[----:B------:R-:W-:Y:S01]  /*3770*/  FMUL.FTZ R92, R67, R92 ;  /* 0x0000005c435c7220 */ /* 0x000fe20000410000 */
[----:B------:R-:W-:Y:S01]  /*3780*/  FADD.FTZ R94, -R0, R94 ;  /* 0x0000005e005e7221 */ /* 0x000fe20000010100 */
[--C-:B------:R-:W-:Y:S01]  /*3790*/  FFMA.FTZ R89, R64, R89, R65.reuse ;  /* 0x0000005940597223 */ /* 0x100fe20000010041 */
[----:B------:R-:W-:Y:S01]  /*37a0*/  PRMT R65, R27, 0x7632, R65 ;  /* 0x000076321b417816 */ /* 0x000fe20000000041 */
[C---:B------:R-:W-:Y:S01]  /*37b0*/  FADD.FTZ R64, -R0.reuse, R105 ;  /* 0x0000006900407221 */ /* 0x040fe20000010100 */
[----:B------:R-:W-:Y:S01]  /*37c0*/  SHF.L.U32 R105, R7, 0x10, RZ ;  /* 0x0000001007697819 */ /* 0x000fe200000006ff */
[----:B------:R-:W-:Y:S01]  /*37d0*/  FMUL.FTZ R94, R67, R94 ;  /* 0x0000005e435e7220 */ /* 0x000fe20000410000 */
[----:B------:R-:W-:Y:S01]  /*37e0*/  SHF.L.U32 R65, R65, 0x10, RZ ;  /* 0x0000001041417819 */ /* 0x000fe200000006ff */
[----:B------:R-:W-:Y:S01]  /*37f0*/  FMUL.FTZ R64, R67, R64 ;  /* 0x0000004043407220 */ /* 0x000fe20000410000 */
[----:B------:R-:W-:Y:S01]  /*3800*/  SHF.L.U32 R111, R123, 0x10, RZ ;  /* 0x000000107b6f7819 */ /* 0x000fe200000006ff */
[C---:B------:R-:W-:Y:S01]  /*3810*/  FADD.FTZ R96, -R0.reuse, R96 ;  /* 0x0000006000607221 */ /* 0x040fe20000010100 */
[----:B------:R-:W-:Y:S01]  /*3820*/  FADD.FTZ R98, -R0, R98 ;  /* 0x0000006200627221 */ /* 0x000fe20000010100 */
[----:B------:R-:W-:Y:S01]  /*3830*/  FFMA.FTZ R95, R64, R95, R65 ;  /* 0x0000005f405f7223 */ /* 0x000fe20000010041 */
[----:B------:R-:W-:Y:S01]  /*3840*/  FADD.FTZ R64, -R0, R71 ;  /* 0x0000004700407221 */ /* 0x000fe20000010100 */
[----:B------:R-:W-:Y:S01]  /*3850*/  SHF.L.U32 R65, R52, 0x10, RZ ;  /* 0x0000001034417819 */ /* 0x000fe200000006ff */
[C---:B------:R-:W-:Y:S01]  /*3860*/  FMUL.FTZ R96, R67.reuse, R96 ;  /* 0x0000006043607220 */ /* 0x040fe20000410000 */
[----:B------:R-:W-:Y:S01]  /*3870*/  SHF.L.U32 R71, R40, 0x10, RZ ;  /* 0x0000001028477819 */ /* 0x000fe200000006ff */
[C---:B------:R-:W-:Y:S01]  /*3880*/  FMUL.FTZ R64, R67.reuse, R64 ;  /* 0x0000004043407220 */ /* 0x040fe20000410000 */
[----:B------:R-:W-:-:S03]  /*3890*/  FMUL.FTZ R98, R67, R98 ;  /* 0x0000006243627220 */ /* 0x000fc60000410000 */
[----:B------:R-:W-:Y:S01]  /*38a0*/  FFMA.FTZ R64, R64, R65, R71 ;  /* 0x0000004140407223 */ /* 0x000fe20000010047 */
[----:B------:R-:W-:Y:S01]  /*38b0*/  FMUL.FTZ R65, R67, R66 ;  /* 0x0000004243417220 */ /* 0x000fe20000410000 */
[----:B------:R-:W-:Y:S02]  /*38c0*/  SHF.L.U32 R66, R14, 0x10, RZ ;  /* 0x000000100e427819 */ /* 0x000fe400000006ff */
[----:B------:R-:W-:-:S03]  /*38d0*/  SHF.L.U32 R71, R11, 0x10, RZ ;  /* 0x000000100b477819 */ /* 0x000fc600000006ff */
[----:B------:R-:W-:Y:S01]  /*38e0*/  FFMA.FTZ R65, R65, R66, R104 ;  /* 0x0000004241417223 */ /* 0x000fe20000010068 */
[----:B------:R-:W-:-:S05]  /*38f0*/  SHF.L.U32 R66, R41, 0x10, RZ ;  /* 0x0000001029427819 */ /* 0x000fca00000006ff */
[----:B------:R-:W-:Y:S01]  /*3900*/  FFMA.FTZ R17, R17, R18, R66 ;  /* 0x0000001211117223 */ /* 0x000fe20000010042 */
[----:B------:R-:W-:Y:S01]  /*3910*/  FADD.FTZ R18, -R0, R19 ;  /* 0x0000001300127221 */ /* 0x000fe20000010100 */
[----:B------:R-:W-:-:S03]  /*3920*/  SHF.L.U32 R19, R12, 0x10, RZ ;  /* 0x000000100c137819 */ /* 0x000fc600000006ff */
[----:B------:R-:W-:-:S04]  /*3930*/  FMUL.FTZ R18, R67, R18 ;  /* 0x0000001243127220 */ /* 0x000fc80000410000 */
[----:B------:R-:W-:Y:S01]  /*3940*/  FFMA.FTZ R66, R18, R19, R71 ;  /* 0x0000001312427223 */ /* 0x000fe20000010047 */
[----:B------:R-:W-:Y:S01]  /*3950*/  SHF.L.U32 R71, R42, 0x10, RZ ;  /* 0x000000102a477819 */ /* 0x000fe200000006ff */
[C---:B------:R-:W-:Y:S01]  /*3960*/  FMUL.FTZ R18, R67.reuse, R68 ;  /* 0x0000004443127220 */ /* 0x040fe20000410000 */
[----:B------:R-:W-:Y:S02]  /*3970*/  IMAD.U32 R19, R54, 0x10000, RZ ;  /* 0x0001000036137824 */ /* 0x000fe400078e00ff */
[----:B------:R-:W-:Y:S01]  /*3980*/  FADD.FTZ R68, -R0, R69 ;  /* 0x0000004500447221 */ /* 0x000fe20000010100 */
[----:B------:R-:W-:Y:S01]  /*3990*/  SHF.L.U32 R69, R8, 0x10, RZ ;  /* 0x0000001008457819 */ /* 0x000fe200000006ff */
[----:B------:R-:W-:Y:S01]  /*39a0*/  FFMA.FTZ R18, R18, R19, R71 ;  /* 0x0000001312127223 */ /* 0x000fe20000010047 */
[----:B------:R-:W-:Y:S01]  /*39b0*/  SHF.L.U32 R71, R10, 0x10, RZ ;  /* 0x000000100a477819 */ /* 0x000fe200000006ff */
[----:B------:R-:W-:Y:S01]  /*39c0*/  FMUL.FTZ R68, R67, R68 ;  /* 0x0000004443447220 */ /* 0x000fe20000410000 */
[----:B------:R-:W-:Y:S01]  /*39d0*/  SHF.L.U32 R19, R9, 0x10, RZ ;  /* 0x0000001009137819 */ /* 0x000fe200000006ff */
[----:B------:R-:W-:Y:S01]  /*39e0*/  FFMA.FTZ R104, R72, R69, R105 ;  /* 0x0000004548687223 */ /* 0x000fe20000010069 */
[----:B------:R-:W-:Y:S01]  /*39f0*/  SHF.L.U32 R69, R56, 0x10, RZ ;  /* 0x0000001038457819 */ /* 0x000fe200000006ff */
[----:B------:R-:W-:Y:S01]  /*3a00*/  IMAD.U32 R105, R119, 0x10000, RZ ;  /* 0x0001000077697824 */ /* 0x000fe200078e00ff */
[----:B------:R-:W-:Y:S01]  /*3a10*/  SHF.L.U32 R72, R5, 0x10, RZ ;  /* 0x0000001005487819 */ /* 0x000fe200000006ff */
[----:B------:R-:W-:Y:S01]  /*3a20*/  FFMA.FTZ R71, R68, R71, R19 ;  /* 0x0000004744477223 */ /* 0x000fe20000010013 */
[----:B------:R-:W-:Y:S01]  /*3a30*/  FMUL.FTZ R19, R67, R70 ;  /* 0x0000004643137220 */ /* 0x000fe20000410000 */
[----:B------:R-:W-:Y:S01]  /*3a40*/  SHF.L.U32 R68, R55, 0x10, RZ ;  /* 0x0000001037447819 */ /* 0x000fe200000006ff */
[----:B------:R-:W-:Y:S01]  /*3a50*/  IMAD.U32 R70, R43, 0x10000, RZ ;  /* 0x000100002b467824 */ /* 0x000fe200078e00ff */
[----:B------:R-:W-:-:S02]  /*3a60*/  F2FP.BF16.F32.PACK_AB R17, R66, R17 ;  /* 0x000000114211723e */ /* 0x000fc400000010ff */
[----:B------:R-:W-:Y:S01]  /*3a70*/  F2FP.BF16.F32.PACK_AB R18, R71, R18 ;  /* 0x000000124712723e */ /* 0x000fe200000010ff */
[----:B------:R-:W-:Y:S01]  /*3a80*/  FFMA.FTZ R19, R19, R68, R70 ;  /* 0x0000004413137223 */ /* 0x000fe20000010046 */
[----:B------:R-:W-:Y:S01]  /*3a90*/  FADD.FTZ R68, -R0, R81 ;  /* 0x0000005100447221 */ /* 0x000fe20000010100 */
[----:B------:R-:W-:Y:S01]  /*3aa0*/  SHF.L.U32 R81, R36, 0x10, RZ ;  /* 0x0000001024517819 */ /* 0x000fe200000006ff */
[----:B------:R-:W-:Y:S01]  /*3ab0*/  FADD.FTZ R70, -R0, R75 ;  /* 0x0000004b00467221 */ /* 0x000fe20000010100 */
[----:B------:R-:W-:Y:S01]  /*3ac0*/  SHF.L.U32 R75, R57, 0x10, RZ ;  /* 0x00000010394b7819 */ /* 0x000fe200000006ff */
[----:B------:R-:W-:Y:S01]  /*3ad0*/  FMUL.FTZ R68, R67, R68 ;  /* 0x0000004443447220 */ /* 0x000fe20000410000 */
[----:B------:R-:W-:-:S03]  /*3ae0*/  F2FP.BF16.F32.PACK_AB R19, R104, R19 ;  /* 0x000000136813723e */ /* 0x000fc600000010ff */
[----:B------:R-:W-:Y:S01]  /*3af0*/  FFMA.FTZ R68, R68, R69, R81 ;  /* 0x0000004544447223 */ /* 0x000fe20000010051 */
[----:B------:R-:W-:Y:S01]  /*3b00*/  FMUL.FTZ R69, R67, R70 ;  /* 0x0000004643457220 */ /* 0x000fe20000410000 */
[----:B------:R-:W-:Y:S01]  /*3b10*/  IMAD.U32 R70, R6, 0x10000, RZ ;  /* 0x0001000006467824 */ /* 0x000fe200078e00ff */
[----:B------:R-:W-:-:S03]  /*3b20*/  SHF.L.U32 R81, R37, 0x10, RZ ;  /* 0x0000001025517819 */ /* 0x000fc600000006ff */
[----:B------:R-:W-:Y:S01]  /*3b30*/  FFMA.FTZ R69, R69, R70, R72 ;  /* 0x0000004645457223 */ /* 0x000fe20000010048 */
[----:B------:R-:W-:Y:S01]  /*3b40*/  FMUL.FTZ R70, R67, R76 ;  /* 0x0000004c43467220 */ /* 0x000fe20000410000 */
[----:B------:R-:W-:Y:S01]  /*3b50*/  FADD.FTZ R72, -R0, R77 ;  /* 0x0000004d00487221 */ /* 0x000fe20000010100 */
[----:B------:R-:W-:Y:S01]  /*3b60*/  IMAD.U32 R77, R3, 0x10000, RZ ;  /* 0x00010000034d7824 */ /* 0x000fe200078e00ff */
[----:B------:R-:W-:Y:S01]  /*3b70*/  SHF.L.U32 R76, R58, 0x10, RZ ;  /* 0x000000103a4c7819 */ /* 0x000fe200000006ff */
[----:B------:R-:W-:Y:S01]  /*3b80*/  FFMA.FTZ R70, R70, R75, R81 ;  /* 0x0000004b46467223 */ /* 0x000fe20000010051 */
[----:B------:R-:W-:Y:S01]  /*3b90*/  SHF.L.U32 R75, R4, 0x10, RZ ;  /* 0x00000010044b7819 */ /* 0x000fe200000006ff */
[----:B------:R-:W-:Y:S01]  /*3ba0*/  FMUL.FTZ R72, R67, R72 ;  /* 0x0000004843487220 */ /* 0x000fe20000410000 */
        /* <DEDUP_REMOVED lines=10> */
[----:B------:R-:W-:Y:S01]  /*3c50*/  SHF.L.U32 R79, R39, 0x10, RZ ;  /* 0x00000010274f7819 */ /* 0x000fe200000006ff */
[----:B------:R-:W-:Y:S02]  /*3c60*/  IMAD.U32 R75, R59, 0x10000, RZ ;  /* 0x000100003b4b7824 */ /* 0x000fe400078e00ff */
[----:B------:R-:W-:Y:S01]  /*3c70*/  FADD.FTZ R76, -R0, R93 ;  /* 0x0000005d004c7221 */ /* 0x000fe20000010100 */
[----:B------:R-:W-:Y:S01]  /*3c80*/  F2FP.BF16.F32.PACK_AB R66, R78, R77 ;  /* 0x0000004d4e42723e */ /* 0x000fe200000010ff */
        /* <DEDUP_REMOVED lines=15> */
[----:B------:R-:W-:-:S03]  /*3d80*/  SHF.L.U32 R81, R120, 0x10, RZ ;  /* 0x0000001078517819 */ /* 0x000fc600000006ff */
[----:B------:R-:W-:Y:S01]  /*3d90*/  FFMA.FTZ R79, R79, R80, R82 ;  /* 0x000000504f4f7223 */ /* 0x000fe20000010052 */
[----:B------:R-:W-:Y:S01]  /*3da0*/  FADD.FTZ R80, -R0, R85 ;  /* 0x0000005500507221 */ /* 0x000fe20000010100 */
[----:B------:R-:W-:Y:S01]  /*3db0*/  FFMA.FTZ R105, R90, R105, R81 ;  /* 0x000000695a697223 */ /* 0x000fe20000010051 */
[----:B------:R-:W-:Y:S02]  /*3dc0*/  SHF.L.U32 R81, R62, 0x10, RZ ;  /* 0x000000103e517819 */ /* 0x000fe400000006ff */
[----:B------:R-:W-:Y:S01]  /*3dd0*/  FMUL.FTZ R80, R67, R80 ;  /* 0x0000005043507220 */ /* 0x000fe20000410000 */
[----:B------:R-:W-:-:S03]  /*3de0*/  SHF.L.U32 R82, R25, 0x10, RZ ;  /* 0x0000001019527819 */ /* 0x000fc600000006ff */
[----:B------:R-:W-:Y:S01]  /*3df0*/  FFMA.FTZ R108, R80, R81, R83 ;  /* 0x00000051506c7223 */ /* 0x000fe20000010053 */
[----:B------:R-:W-:Y:S01]  /*3e00*/  FADD.FTZ R80, -R0, R91 ;  /* 0x0000005b00507221 */ /* 0x000fe20000010100 */
[----:B------:R-:W-:Y:S01]  /*3e10*/  IMAD.U32 R81, R122, 0x10000, RZ ;  /* 0x000100007a517824 */ /* 0x000fe200078e00ff */
[----:B------:R-:W-:Y:S02]  /*3e20*/  SHF.L.U32 R83, R35, 0x10, RZ ;  /* 0x0000001023537819 */ /* 0x000fe400000006ff */
[----:B------:R-:W-:-:S04]  /*3e30*/  FMUL.FTZ R80, R67, R80 ;  /* 0x0000005043507220 */ /* 0x000fc80000410000 */
[----:B------:R-:W-:Y:S01]  /*3e40*/  FFMA.FTZ R109, R80, R109, R81 ;  /* 0x0000006d506d7223 */ /* 0x000fe20000010051 */
[----:B------:R-:W-:Y:S01]  /*3e50*/  SHF.L.U32 R81, R63, 0x10, RZ ;  /* 0x000000103f517819 */ /* 0x000fe200000006ff */
[----:B------:R-:W-:Y:S01]  /*3e60*/  FADD.FTZ R80, -R0, R101 ;  /* 0x0000006500507221 */ /* 0x000fe20000010100 */
[----:B------:R-:W-:-:S03]  /*3e70*/  SHF.L.U32 R101, R49, 0x10, RZ ;  /* 0x0000001031657819 */ /* 0x000fc600000006ff */
[----:B0-----:R-:W-:Y:S01]  /*3e80*/  FFMA.FTZ R110, R92, R81, R83 ;  /* 0x000000515c6e7223 */ /* 0x001fe20000010053 */
[----:B------:R-:W-:Y:S01]  /*3e90*/  SHF.L.U32 R81, R124, 0x10, RZ ;  /* 0x000000107c517819 */ /* 0x000fe200000006ff */
[----:B------:R-:W-:Y:S01]  /*3ea0*/  FMUL.FTZ R80, R67, R80 ;  /* 0x0000005043507220 */ /* 0x000fe20000410000 */
[----:B------:R-:W-:Y:S01]  /*3eb0*/  SHF.L.U32 R83, R28, 0x10, RZ ;  /* 0x000000101c537819 */ /* 0x000fe200000006ff */
[----:B------:R-:W0:Y:S02]  /*3ec0*/  LDC.64 R92, c[0x0][0x428] ;  /* 0x00010a00ff5c7b82 */ /* 0x000e240000000a00 */
[----:B------:R-:W-:Y:S01]  /*3ed0*/  FFMA.FTZ R111, R94, R111, R81 ;  /* 0x0000006f5e6f7223 */ /* 0x000fe20000010051 */
[----:B------:R-:W-:-:S04]  /*3ee0*/  IMAD.U32 R81, R48, 0x10000, RZ ;  /* 0x0001000030517824 */ /* 0x000fc800078e00ff */
[----:B------:R-:W-:Y:S01]  /*3ef0*/  FFMA.FTZ R94, R80, R81, R83 ;  /* 0x00000051505e7223 */ /* 0x000fe20000010053 */
[----:B------:R-:W-:Y:S01]  /*3f00*/  SHF.L.U32 R81, R29, 0x10, RZ ;  /* 0x000000101d517819 */ /* 0x000fe200000006ff */
[----:B------:R-:W-:Y:S01]  /*3f10*/  FADD.FTZ R80, -R0, R99 ;  /* 0x0000006300507221 */ /* 0x000fe20000010100 */
[----:B------:R-:W-:Y:S02]  /*3f20*/  SHF.L.U32 R99, R50, 0x10, RZ ;  /* 0x0000001032637819 */ /* 0x000fe400000006ff */
[----:B------:R-:W-:Y:S01]  /*3f30*/  SHF.L.U32 R83, R31, 0x10, RZ ;  /* 0x000000101f537819 */ /* 0x000fe200000006ff */
[----:B------:R-:W-:Y:S01]  /*3f40*/  FFMA.FTZ R101, R96, R101, R81 ;  /* 0x0000006560657223 */ /* 0x000fe20000010051 */
[----:B------:R-:W-:Y:S01]  /*3f50*/  FMUL.FTZ R80, R67, R80 ;  /* 0x0000005043507220 */ /* 0x000fe20000410000 */
[----:B------:R-:W-:Y:S01]  /*3f60*/  IMAD.U32 R81, R30, 0x10000, RZ ;  /* 0x000100001e517824 */ /* 0x000fe200078e00ff */
[----:B------:R-:W-:-:S03]  /*3f70*/  F2FP.BF16.F32.PACK_AB R71, R111, R110 ;  /* 0x0000006e6f47723e */ /* 0x000fc600000010ff */
[----:B------:R-:W-:Y:S01]  /*3f80*/  FFMA.FTZ R99, R80, R99, R81 ;  /* 0x0000006350637223 */ /* 0x000fe20000010051 */
[----:B------:R-:W-:Y:S01]  /*3f90*/  SHF.L.U32 R81, R51, 0x10, RZ ;  /* 0x0000001033517819 */ /* 0x000fe200000006ff */
[----:B------:R-:W-:Y:S01]  /*3fa0*/  FADD.FTZ R80, -R0, R103 ;  /* 0x0000006700507221 */ /* 0x000fe20000010100 */
[----:B------:R-:W-:-:S03]  /*3fb0*/  SHF.L.U32 R103, R46, 0x10, RZ ;  /* 0x000000102e677819 */ /* 0x000fc600000006ff */
[----:B------:R-:W-:Y:S01]  /*3fc0*/  FFMA.FTZ R98, R98, R81, R83 ;  /* 0x0000005162627223 */ /* 0x000fe20000010053 */
[----:B------:R-:W-:Y:S01]  /*3fd0*/  SHF.L.U32 R81, R44, 0x10, RZ ;  /* 0x000000102c517819 */ /* 0x000fe200000006ff */
[----:B------:R-:W-:Y:S01]  /*3fe0*/  FMUL.FTZ R80, R67, R80 ;  /* 0x0000005043507220 */ /* 0x000fe20000410000 */
[----:B------:R-:W-:-:S05]  /*3ff0*/  SHF.L.U32 R83, R24, 0x10, RZ ;  /* 0x0000001018537819 */ /* 0x000fca00000006ff */
[----:B------:R-:W-:Y:S01]  /*4000*/  FFMA.FTZ R96, R80, R81, R83 ;  /* 0x0000005150607223 */ /* 0x000fe20000010053 */
[----:B------:R-:W-:Y:S01]  /*4010*/  FADD.FTZ R80, -R0, R16 ;  /* 0x0000001000507221 */ /* 0x000fe20000010100 */
[----:B------:R-:W-:-:S03]  /*4020*/  IADD3 R16, PT, PT, R15, -0x1, RZ ;  /* 0xffffffff0f107810 */ /* 0x000fc60007ffe0ff */
[----:B------:R-:W-:Y:S01]  /*4030*/  FMUL.FTZ R15, R67, R80 ;  /* 0x00000050430f7220 */ /* 0x000fe20000410000 */
[----:B------:R-:W-:Y:S02]  /*4040*/  IMAD.U32 R80, R45, 0x10000, RZ ;  /* 0x000100002d507824 */ /* 0x000fe400078e00ff */
[----:B------:R-:W-:Y:S02]  /*4050*/  IMAD R16, R16, R125, RZ ;  /* 0x0000007d10107224 */ /* 0x000fe400078e02ff */
        /* <DEDUP_REMOVED lines=9> */
[----:B------:R-:W-:Y:S02]  /*40f0*/  SHF.R.S32.HI R67, RZ, 0x1f, R16 ;  /* 0x0000001fff437819 */ /* 0x000fe40000011410 */
[----:B------:R-:W-:Y:S02]  /*4100*/  LOP3.LUT R0, R113, 0x1f, RZ, 0xc0, !PT ;  /* 0x0000001f71007812 */ /* 0x000fe400078ec0ff */
[----:B------:R-:W-:Y:S02]  /*4110*/  LEA.HI R67, R67, R16, RZ, 0x3 ;  /* 0x0000001043437211 */ /* 0x000fe400078f18ff */
[----:B------:R-:W-:Y:S02]  /*4120*/  SHF.L.U32 R16, R47, 0x10, RZ ;  /* 0x000000102f107819 */ /* 0x000fe400000006ff */
[----:B------:R-:W-:-:S02]  /*4130*/  LEA.HI.SX32 R67, R67, R0, 0x1d ;  /* 0x0000000043437211 */ /* 0x000fc400078feaff */
[----:B------:R-:W-:Y:S01]  /*4140*/  F2FP.BF16.F32.PACK_AB R78, R89, R103 ;  /* 0x00000067594e723e */ /* 0x000fe200000010ff */
[----:B------:R-:W-:Y:S01]  /*4150*/  FFMA.FTZ R113, R73, R16, R74 ;  /* 0x0000001049717223 */ /* 0x000fe2000001004a */
[C---:B------:R-:W-:Y:S01]  /*4160*/  IADD3 R85, PT, PT, R67.reuse, 0x40, RZ ;  /* 0x0000004043557810 */ /* 0x040fe20007ffe0ff */
[C---:B------:R-:W-:Y:S01]  /*4170*/  VIADD R83, R67.reuse, 0x20 ;  /* 0x0000002043537836 */ /* 0x040fe20000000000 */
[C---:B------:R-:W-:Y:S01]  /*4180*/  IADD3 R91, PT, PT, R67.reuse, 0x60, RZ ;  /* 0x00000060435b7810 */ /* 0x040fe20007ffe0ff */
[C-C-:B0-----:R-:W-:Y:S01]  /*4190*/  IMAD.WIDE.U32 R80, R67.reuse, 0x10, R92.reuse ;  /* 0x0000001043507825 */ /* 0x141fe200078e005c */
[----:B------:R-:W-:Y:S02]  /*41a0*/  IADD3 R73, PT, PT, R67, 0x80, RZ ;  /* 0x0000008043497810 */ /* 0x000fe40007ffe0ff */
[----:B------:R-:W-:Y:S01]  /*41b0*/  F2FP.BF16.F32.PACK_AB R16, R65, R64 ;  /* 0x000000404110723e */ /* 0x000fe200000010ff */
[----:B------:R-:W-:Y:S01]  /*41c0*/  IMAD.WIDE.U32 R82, R83, 0x10, R92 ;  /* 0x0000001053527825 */ /* 0x000fe200078e005c */
[----:B------:R-:W-:-:S02]  /*41d0*/  F2FP.BF16.F32.PACK_AB R67, R107, R106 ;  /* 0x0000006a6b43723e */ /* 0x000fc400000010ff */
[----:B------:R-:W-:Y:S01]  /*41e0*/  F2FP.BF16.F32.PACK_AB R65, R72, R70 ;  /* 0x000000464841723e */ /* 0x000fe200000010ff */
[--C-:B------:R-:W-:Y:S01]  /*41f0*/  IMAD.WIDE.U32 R84, R85, 0x10, R92.reuse ;  /* 0x0000001055547825 */ /* 0x100fe200078e005c */
[----:B------:R-:W-:Y:S01]  /*4200*/  F2FP.BF16.F32.PACK_AB R64, R69, R68 ;  /* 0x000000444540723e */ /* 0x000fe200000010ff */
[----:B------:R1:W-:Y:S01]  /*4210*/  STG.E.128 desc[UR6][R80.64], R16 ;  /* 0x0000001050007986 */ /* 0x0003e2000c101d06 */
[----:B------:R-:W-:Y:S01]  /*4220*/  F2FP.BF16.F32.PACK_AB R70, R109, R108 ;  /* 0x0000006c6d46723e */ /* 0x000fe200000010ff */
[--C-:B------:R-:W-:Y:S01]  /*4230*/  IMAD.WIDE.U32 R90, R91, 0x10, R92.reuse ;  /* 0x000000105b5a7825 */ /* 0x100fe200078e005c */
[----:B------:R-:W-:Y:S01]  /*4240*/  F2FP.BF16.F32.PACK_AB R69, R105, R79 ;  /* 0x0000004f6945723e */ /* 0x000fe200000010ff */
[----:B------:R1:W-:Y:S01]  /*4250*/  STG.E.128 desc[UR6][R82.64], R64 ;  /* 0x0000004052007986 */ /* 0x0003e2000c101d06 */
[----:B------:R-:W-:Y:S01]  /*4260*/  F2FP.BF16.F32.PACK_AB R68, R76, R75 ;  /* 0x0000004b4c44723e */ /* 0x000fe200000010ff */
[----:B------:R-:W-:Y:S01]  /*4270*/  IMAD.WIDE.U32 R92, R73, 0x10, R92 ;  /* 0x00000010495c7825 */ /* 0x000fe200078e005c */
[----:B------:R-:W-:-:S02]  /*4280*/  F2FP.BF16.F32.PACK_AB R75, R102, R98 ;  /* 0x00000062664b723e */ /* 0x000fc400000010ff */
[----:B------:R-:W-:Y:S01]  /*4290*/  F2FP.BF16.F32.PACK_AB R74, R100, R99 ;  /* 0x00000063644a723e */ /* 0x000fe200000010ff */
[----:B------:R1:W-:Y:S01]  /*42a0*/  STG.E.128 desc[UR6][R84.64], R68 ;  /* 0x0000004454007986 */ /* 0x0003e2000c101d06 */
[----:B------:R-:W-:Y:S02]  /*42b0*/  F2FP.BF16.F32.PACK_AB R73, R97, R101 ;  /* 0x000000656149723e */ /* 0x000fe400000010ff */
[----:B------:R-:W-:Y:S02]  /*42c0*/  F2FP.BF16.F32.PACK_AB R72, R88, R94 ;  /* 0x0000005e5848723e */ /* 0x000fe400000010ff */
[----:B------:R-:W-:Y:S02]  /*42d0*/  F2FP.BF16.F32.PACK_AB R79, R95, R113 ;  /* 0x000000715f4f723e */ /* 0x000fe400000010ff */
[----:B------:R-:W-:Y:S01]  /*42e0*/  F2FP.BF16.F32.PACK_AB R76, R86, R96 ;  /* 0x00000060564c723e */ /* 0x000fe200000010ff */
[----:B------:R1:W-:Y:S04]  /*42f0*/  STG.E.128 desc[UR6][R90.64], R72 ;  /* 0x000000485a007986 */ /* 0x0003e8000c101d06 */
[----:B------:R1:W-:Y:S02]  /*4300*/  STG.E.128 desc[UR6][R92.64], R76 ;  /* 0x0000004c5c007986 */ /* 0x0003e4000c101d06 */
.L_x_153:
[----:B------:R-:W-:Y:S05]  /*4310*/  BSYNC.RECONVERGENT B0 ;  /* 0x0000000000007941 */ /* 0x000fea0003800200 */
.L_x_152:
[----:B-1----:R-:W1:Y:S02]  /*4320*/  LDC.64 R16, c[0x0][0x380] ;  /* 0x0000e000ff107b82 */ /* 0x002e640000000a00 */
[----:B-1----:R-:W-:-:S04]  /*4330*/  LEA R2, R16, R2, 0x2 ;  /* 0x0000000210027211 */ /* 0x002fc800078e10ff */
[----:B------:R-:W-:-:S13]  /*4340*/  ISETP.GE.AND P0, PT, R2, R17, PT ;  /* 0x000000110200720c */ /* 0x000fda0003f06270 */
[----:B------:R-:W-:Y:S05]  /*4350*/  @!P0 BRA `(.L_x_154) ;  /* 0xffffffc000488947 */ /* 0x000fea000383ffff */
[----:B------:R-:W-:Y:S05]  /*4360*/  EXIT ;  /* 0x000000000000794d */ /* 0x000fea0003800000 */
.L_x_151:
[----:B------:R-:W-:Y:S01]  /*4370*/  HFMA2 R67, -RZ, RZ, 0, 1.847743988037109375e-06 ;  /* 0x0000001fff437431 */ /* 0x000fe200000001ff */
[----:B------:R-:W-:Y:S01]  /*4380*/  BSSY B0, `(.L_x_155) ;  /* 0x0000007000007945 */ /* 0x000fe20003800000 */
[----:B------:R-:W-:Y:S01]  /*4390*/  MOV R111, R87 ;  /* 0x00000057006f7202 */ /* 0x000fe20000000f00 */
[----:B------:R-:W-:Y:S01]  /*43a0*/  IMAD.MOV.U32 R86, RZ, RZ, 0x1 ;  /* 0x00000001ff567424 */ /* 0x000fe200078e00ff */
[----:B------:R-:W-:-:S07]  /*43b0*/  MOV R66, 0xffffffff ;  /* 0xffffffff00427802 */ /* 0x000fce0000000f00 */
[----:B------:R-:W-:Y:S05]  /*43c0*/  WARPSYNC.COLLECTIVE R66, `(.L_x_156) ;  /* 0x0000000042087348 */ /* 0x000fea0003c00000 */
[----:B------:R0:W1:Y:S02]  /*43d0*/  SHFL.BFLY P0, R64, R111, R86, R67 ;  /* 0x0c0000566f407389 */ /* 0x0000640000000043 */
[----:B01----:R-:W-:Y:S05]  /*43e0*/  ENDCOLLECTIVE ;  /* 0x000000000000791b */ /* 0x003fea0003800000 */
.L_x_156:
[----:B------:R-:W-:Y:S05]  /*43f0*/  BSYNC B0 ;  /* 0x0000000000007941 */ /* 0x000fea0003800000 */
.L_x_155:
[----:B------:R-:W-:Y:S01]  /*4400*/  FADD.FTZ R88, R87, R64 ;  /* 0x0000004057587221 */ /* 0x000fe20000010000 */
[----:B------:R-:W-:Y:S01]  /*4410*/  HFMA2 R86, -RZ, RZ, 0, 1.1920928955078125e-07 ;  /* 0x00000002ff567431 */ /* 0x000fe200000001ff */
[----:B------:R-:W-:Y:S01]  /*4420*/  MOV R67, 0x1f ;  /* 0x0000001f00437802 */ /* 0x000fe20000000f00 */
[----:B------:R-:W-:Y:S01]  /*4430*/  IMAD.MOV.U32 R66, RZ, RZ, -0x1 ;  /* 0xffffffffff427424 */ /* 0x000fe200078e00ff */
[----:B------:R-:W0:Y:S01]  /*4440*/  LDC R65, c[0x0][0x400] ;  /* 0x00010000ff417b82 */ /* 0x000e220000000800 */
[----:B------:R-:W-:-:S07]  /*4450*/  MOV R111, R88 ;  /* 0x00000058006f7202 */ /* 0x000fce0000000f00 */
[----:B0-----:R-:W-:Y:S05]  /*4460*/  WARPSYNC.COLLECTIVE R66, `(.L_x_157) ;  /* 0x0000000042087348 */ /* 0x001fea0003c00000 */
[----:B------:R1:W2:Y:S02]  /*4470*/  SHFL.BFLY P0, R64, R111, R86, R67 ;  /* 0x0c0000566f407389 */ /* 0x0002a40000000043 */
[----:B012---:R-:W-:Y:S05]  /*4480*/  ENDCOLLECTIVE ;  /* 0x000000000000791b */ /* 0x007fea0003800000 */
.L_x_157:
[----:B------:R-:W-:Y:S02]  /*4490*/  HFMA2 R86, -RZ, RZ, 0, 2.384185791015625e-07 ;  /* 0x00000004ff567431 */ /* 0x000fe400000001ff */
[----:B------:R-:W-:-:S05]  /*44a0*/  FADD.FTZ R108, R88, R64 ;  /* 0x00000040586c7221 */ /* 0x000fca0000010000 */
[----:B------:R-:W-:-:S07]  /*44b0*/  MOV R111, R108 ;  /* 0x0000006c006f7202 */ /* 0x000fce0000000f00 */
[----:B------:R-:W-:Y:S05]  /*44c0*/  WARPSYNC.COLLECTIVE R66, `(.L_x_158) ;  /* 0x0000000042087348 */ /* 0x000fea0003c00000 */
[----:B------:R0:W1:Y:S02]  /*44d0*/  SHFL.BFLY P0, R64, R111, R86, R67 ;  /* 0x0c0000566f407389 */ /* 0x0000640000000043 */
[----:B01----:R-:W-:Y:S05]  /*44e0*/  ENDCOLLECTIVE ;  /* 0x000000000000791b */ /* 0x003fea0003800000 */
.L_x_158:
[----:B------:R-:W-:Y:S02]  /*44f0*/  HFMA2 R86, -RZ, RZ, 0, 4.76837158203125e-07 ;  /* 0x00000008ff567431 */ /* 0x000fe400000001ff */
[----:B------:R-:W-:-:S05]  /*4500*/  FADD.FTZ R109, R108, R64 ;  /* 0x000000406c6d7221 */ /* 0x000fca0000010000 */
[----:B------:R-:W-:-:S07]  /*4510*/  MOV R111, R109 ;  /* 0x0000006d006f7202 */ /* 0x000fce0000000f00 */
[----:B------:R-:W-:Y:S05]  /*4520*/  WARPSYNC.COLLECTIVE R66, `(.L_x_159) ;  /* 0x0000000042087348 */ /* 0x000fea0003c00000 */
[----:B------:R0:W1:Y:S02]  /*4530*/  SHFL.BFLY P0, R64, R111, R86, R67 ;  /* 0x0c0000566f407389 */ /* 0x0000640000000043 */
[----:B01----:R-:W-:Y:S05]  /*4540*/  ENDCOLLECTIVE ;  /* 0x000000000000791b */ /* 0x003fea0003800000 */
.L_x_159:
[----:B------:R-:W-:Y:S02]  /*4550*/  IMAD.MOV.U32 R86, RZ, RZ, 0x10 ;  /* 0x00000010ff567424 */ /* 0x000fe400078e00ff */
[----:B------:R-:W-:-:S05]  /*4560*/  FADD.FTZ R110, R109, R64 ;  /* 0x000000406d6e7221 */ /* 0x000fca0000010000 */
[----:B------:R-:W-:-:S07]  /*4570*/  MOV R111, R110 ;  /* 0x0000006e006f7202 */ /* 0x000fce0000000f00 */
[----:B------:R-:W-:Y:S05]  /*4580*/  WARPSYNC.COLLECTIVE R66, `(.L_x_160) ;  /* 0x0000000042087348 */ /* 0x000fea0003c00000 */
[----:B------:R0:W1:Y:S02]  /*4590*/  SHFL.BFLY P0, R64, R111, R86, R67 ;  /* 0x0c0000566f407389 */ /* 0x0000640000000043 */
[----:B01----:R-:W-:Y:S05]  /*45a0*/  ENDCOLLECTIVE ;  /* 0x000000000000791b */ /* 0x003fea0003800000 */
.L_x_160:
[----:B------:R-:W-:Y:S02]  /*45b0*/  HFMA2 R86, -RZ, RZ, 0, 5.9604644775390625e-08 ;  /* 0x00000001ff567431 */ /* 0x000fe400000001ff */
        /* <DEDUP_REMOVED lines=8> */
[----:B------:R-:W-:Y:S01]  /*4640*/  FFMA.FTZ R64, R87, R87, R64 ;  /* 0x0000005757407223 */ /* 0x000fe20000010040 */
[----:B------:R-:W-:-:S03]  /*4650*/  FADD.FTZ R87, -R107, R105 ;  /* 0x000000696b577221 */ /* 0x000fc60000010100 */
        /* <DEDUP_REMOVED lines=71> */
[----:B------:R-:W-:-:S03]  /*4ad0*/  MOV R67, 0x1f ;  /* 0x0000001f00437802 */ /* 0x000fc60000000f00 */
[----:B------:R-:W-:-:S05]  /*4ae0*/  FFMA.FTZ R87, R87, R87, R64 ;  /* 0x0000005757577223 */ /* 0x000fca0000010040 */
[----:B------:R-:W-:-:S07]  /*4af0*/  MOV R111, R87 ;  /* 0x00000057006f7202 */ /* 0x000fce0000000f00 */
[----:B------:R-:W-:Y:S05]  /*4b00*/  WARPSYNC.COLLECTIVE R66, `(.L_x_161) ;  /* 0x0000000042087348 */ /* 0x000fea0003c00000 */
[----:B------:R0:W1:Y:S02]  /*4b10*/  SHFL.BFLY P0, R64, R111, R86, R67 ;  /* 0x0c0000566f407389 */ /* 0x0000640000000043 */
[----:B01----:R-:W-:Y:S05]  /*4b20*/  ENDCOLLECTIVE ;  /* 0x000000000000791b */ /* 0x003fea0003800000 */
.L_x_161:
[----:B------:R-:W-:Y:S02]  /*4b30*/  HFMA2 R86, -RZ, RZ, 0, 1.1920928955078125e-07 ;  /* 0x00000002ff567431 */ /* 0x000fe400000001ff */
[----:B------:R-:W-:-:S05]  /*4b40*/  FADD.FTZ R88, R87, R64 ;  /* 0x0000004057587221 */ /* 0x000fca0000010000 */
[----:B------:R-:W-:-:S07]  /*4b50*/  MOV R111, R88 ;  /* 0x00000058006f7202 */ /* 0x000fce0000000f00 */
[----:B------:R-:W-:Y:S05]  /*4b60*/  WARPSYNC.COLLECTIVE R66, `(.L_x_162) ;  /* 0x0000000042087348 */ /* 0x000fea0003c00000 */
[----:B------:R0:W1:Y:S02]  /*4b70*/  SHFL.BFLY P0, R64, R111, R86, R67 ;  /* 0x0c0000566f407389 */ /* 0x0000640000000043 */
[----:B01----:R-:W-:Y:S05]  /*4b80*/  ENDCOLLECTIVE ;  /* 0x000000000000791b */ /* 0x003fea0003800000 */
.L_x_162:
[----:B------:R-:W-:Y:S01]  /*4b90*/  MOV R86, 0x4 ;  /* 0x0000000400567802 */ /* 0x000fe20000000f00 */
[----:B------:R-:W-:-:S04]  /*4ba0*/  FADD.FTZ R108, R88, R64 ;  /* 0x00000040586c7221 */ /* 0x000fc80000010000 */
[----:B------:R-:W-:-:S07]  /*4bb0*/  IMAD.MOV.U32 R111, RZ, RZ, R108 ;  /* 0x000000ffff6f7224 */ /* 0x000fce00078e006c */
[----:B------:R-:W-:Y:S05]  /*4bc0*/  WARPSYNC.COLLECTIVE R66, `(.L_x_163) ;  /* 0x0000000042087348 */ /* 0x000fea0003c00000 */
[----:B------:R0:W1:Y:S02]  /*4bd0*/  SHFL.BFLY P0, R64, R111, R86, R67 ;  /* 0x0c0000566f407389 */ /* 0x0000640000000043 */
[----:B01----:R-:W-:Y:S05]  /*4be0*/  ENDCOLLECTIVE ;  /* 0x000000000000791b */ /* 0x003fea0003800000 */
.L_x_163:
[----:B------:R-:W-:Y:S02]  /*4bf0*/  HFMA2 R86, -RZ, RZ, 0, 4.76837158203125e-07 ;  /* 0x00000008ff567431 */ /* 0x000fe400000001ff */
[----:B------:R-:W-:-:S05]  /*4c00*/  FADD.FTZ R109, R108, R64 ;  /* 0x000000406c6d7221 */ /* 0x000fca0000010000 */
[----:B------:R-:W-:-:S07]  /*4c10*/  MOV R111, R109 ;  /* 0x0000006d006f7202 */ /* 0x000fce0000000f00 */
[----:B------:R-:W-:Y:S05]  /*4c20*/  WARPSYNC.COLLECTIVE R66, `(.L_x_164) ;  /* 0x0000000042087348 */ /* 0x000fea0003c00000 */
[----:B------:R0:W1:Y:S02]  /*4c30*/  SHFL.BFLY P0, R64, R111, R86, R67 ;  /* 0x0c0000566f407389 */ /* 0x0000640000000043 */
[----:B01----:R-:W-:Y:S05]  /*4c40*/  ENDCOLLECTIVE ;  /* 0x000000000000791b */ /* 0x003fea0003800000 */
.L_x_164:
[----:B------:R-:W-:Y:S02]  /*4c50*/  HFMA2 R86, -RZ, RZ, 0, 9.5367431640625e-07 ;  /* 0x00000010ff567431 */ /* 0x000fe400000001ff */
[----:B------:R-:W-:-:S05]  /*4c60*/  FADD.FTZ R110, R109, R64 ;  /* 0x000000406d6e7221 */ /* 0x000fca0000010000 */
[----:B------:R-:W-:-:S07]  /*4c70*/  MOV R111, R110 ;  /* 0x0000006e006f7202 */ /* 0x000fce0000000f00 */
[----:B------:R-:W-:Y:S05]  /*4c80*/  WARPSYNC.COLLECTIVE R66, `(.L_x_165) ;  /* 0x0000000042087348 */ /* 0x000fea0003c00000 */
[----:B------:R0:W1:Y:S02]  /*4c90*/  SHFL.BFLY P0, R64, R111, R86, R67 ;  /* 0x0c0000566f407389 */ /* 0x0000640000000043 */
[----:B01----:R-:W-:Y:S05]  /*4ca0*/  ENDCOLLECTIVE ;  /* 0x000000000000791b */ /* 0x003fea0003800000 */
.L_x_165:
[----:B------:R-:W-:Y:S05]  /*4cb0*/  BRA `(.L_x_166) ;  /* 0xffffffe4004c7947 */ /* 0x000fea000383ffff */
.L_x_167:
        /* <DEDUP_REMOVED lines=12> */
.L_x_45771:


//--------------------- .text._ZN10layer_norm13ln_fwd_kernelINS_13Kernel_traitsI13__nv_bfloat16S2_S2_S2_fjLj1280ELj1ELj4ELj1ELj16ENS_18Kernel_traits_baseILj1280ES2_S2_S2_S2_fjLj128EEEEELb0ELb1ELb0ELb0EEEvNS_9FwdParamsE --------------------------
	.section	.text._ZN10layer_norm13ln_fwd_kernelINS_13Kernel_traitsI13__nv_bfloat16S2_S2_S2_fjLj1280ELj1ELj4ELj1ELj16ENS_18Kernel_traits_baseILj1280ES2_S2_S2_S2_fjLj128EEEEELb0ELb1ELb0ELb0EEEvNS_9FwdParamsE,"ax",@progbits
	.align	128
        .global         _ZN10layer_norm13ln_fwd_kernelINS_13Kernel_traitsI13__nv_bfloat16S2_S2_S2_fjLj1280ELj1ELj4ELj1ELj16ENS_18Kernel_traits_baseILj1280ES2_S2_S2_S2_fjLj128EEEEELb0ELb1ELb0ELb0EEEvNS_9FwdParamsE
        .type           _ZN10layer_norm13ln_fwd_kernelINS_13Kernel_traitsI13__nv_bfloat16S2_S2_S2_fjLj1280ELj1ELj4ELj1ELj16ENS_18Kernel_traits_baseILj1280ES2_S2_S2_S2_fjLj128EEEEELb0ELb1ELb0ELb0EEEvNS_9FwdParamsE,@function
        .size           _ZN10layer_norm13ln_fwd_kernelINS_13Kernel_traitsI13__nv_bfloat16S2_S2_S2_fjLj1280ELj1ELj4ELj1ELj16ENS_18Kernel_traits_baseILj1280ES2_S2_S2_S2_fjLj128EEEEELb0ELb1ELb0ELb0EEEvNS_9FwdParamsE,(.L_x_45772 - _ZN10layer_norm13ln_fwd_kernelINS_13Kernel_traitsI13__nv_bfloat16S2_S2_S2_fjLj1280ELj1ELj4ELj1ELj16ENS_18Kernel_traits_baseILj1280ES2_S2_S2_S2_fjLj128EEEEELb0ELb1ELb0ELb0EEEvNS_9FwdParamsE)
        .other          _ZN10layer_norm13ln_fwd_kernelINS_13Kernel_traitsI13__nv_bfloat16S2_S2_S2_fjLj1280ELj1ELj4ELj1ELj16ENS_18Kernel_traits_baseILj1280ES2_S2_S2_S2_fjLj128EEEEELb0ELb1ELb0ELb0EEEvNS_9FwdParamsE,@"STO_CUDA_ENTRY STV_DEFAULT"
_ZN10layer_norm13ln_fwd_kernelINS_13Kernel_traitsI13__nv_bfloat16S2_S2_S2_fjLj1280ELj1ELj4ELj1ELj16ENS_18Kernel_traits_baseILj1280ES2_S2_S2_S2_fjLj128EEEEELb0ELb1ELb0ELb0EEEvNS_9FwdParamsE:
.text._ZN10layer_norm13ln_fwd_kernelINS_13Kernel_traitsI13__nv_bfloat16S2_S2_S2_fjLj1280ELj1ELj4ELj1ELj16ENS_18Kernel_traits_baseILj1280ES2_S2_S2_S2_fjLj128EEEEELb0ELb1ELb0ELb0EEEvNS_9FwdParamsE:
        /* <DEDUP_REMOVED lines=29> */
[----:B-1----:R-:W-:-:S05]  /*01d0*/  @P0 IMAD.WIDE.U32 R4, R27, 0x10, R4 ;  /* 0x000000101b040825 */ /* 0x002fca00078e0004 */
[----:B------:R0:W5:Y:S02]  /*01e0*/  @P0 LD.E.128 R104, desc[UR6][R4.64] ;  /* 0x0000000604680980 */ /* 0x000164000c101d00 */
[----:B------:R-:W1:Y:S01]  /*01f0*/  @P1 LDC.64 R12, c[0x0][0x3e8] ;  /* 0x0000fa00ff0c1b82 */ /* 0x000e620000000a00 */
[C---:B--2---:R-:W-:Y:S01]  /*0200*/  @P0 IMAD.WIDE.U32 R6, R27.reuse, 0x10, R6 ;  /* 0x000000101b060825 */ /* 0x044fe200078e0006 */
[----:B------:R-:W-:-:S04]  /*0210*/  @P0 LOP3.LUT R27, R27, 0x20, RZ, 0xfc, !PT ;  /* 0x000000201b1b0812 */ /* 0x000fc800078efcff */
[----:B------:R0:W5:Y:S02]  /*0220*/  @P0 LDG.E.128 R100, desc[UR6][R6.64] ;  /* 0x0000000606640981 */ /* 0x000164000c1e1d00 */
[----:B------:R-:W2:Y:S01]  /*0230*/  @P2 LDC.64 R14, c[0x0][0x3d0] ;  /* 0x0000f400ff0e2b82 */ /* 0x000ea20000000a00 */
[----:B---3--:R-:W-:-:S05]  /*0240*/  @P1 IMAD.WIDE.U32 R8, R27, 0x10, R8 ;  /* 0x000000101b081825 */ /* 0x008fca00078e0008 */
[----:B------:R0:W5:Y:S02]  /*0250*/  @P1 LDG.E.128 R96, desc[UR6][R8.64] ;  /* 0x0000000608601981 */ /* 0x000164000c1e1d00 */
[----:B------:R-:W3:Y:S01]  /*0260*/  @P2 LDC.64 R16, c[0x0][0x438] ;  /* 0x00010e00ff102b82 */ /* 0x000ee20000000a00 */
[----:B----4-:R-:W-:-:S05]  /*0270*/  @P1 IMAD.WIDE.U32 R10, R27, 0x10, R10 ;  /* 0x000000101b0a1825 */ /* 0x010fca00078e000a */
[----:B------:R0:W5:Y:S02]  /*0280*/  @P1 LD.E.128 R92, desc[UR6][R10.64] ;  /* 0x000000060a5c1980 */ /* 0x000164000c101d00 */
[----:B------:R-:W4:Y:S01]  /*0290*/  @P2 LDC.64 R18, c[0x0][0x3e8] ;  /* 0x0000fa00ff122b82 */ /* 0x000f220000000a00 */
[C---:B-1----:R-:W-:Y:S01]  /*02a0*/  @P1 IMAD.WIDE.U32 R12, R27.reuse, 0x10, R12 ;  /* 0x000000101b0c1825 */ /* 0x042fe200078e000c */
[----:B------:R-:W-:-:S04]  /*02b0*/  @P1 IADD3 R27, PT, PT, R27, 0x20, RZ ;  /* 0x000000201b1b1810 */ /* 0x000fc80007ffe0ff */
[----:B------:R0:W5:Y:S02]  /*02c0*/  @P1 LDG.E.128 R88, desc[UR6][R12.64] ;  /* 0x000000060c581981 */ /* 0x000164000c1e1d00 */
[----:B------:R-:W1:Y:S08]  /*02d0*/  @P3 LDC.64 R20, c[0x0][0x3d0] ;  /* 0x0000f400ff143b82 */ /* 0x000e700000000a00 */
[----:B------:R-:W0:Y:S08]  /*02e0*/  @P3 LDC.64 R22, c[0x0][0x438] ;  /* 0x00010e00ff163b82 */ /* 0x000e300000000a00 */
[----:B------:R-:W0:Y:S01]  /*02f0*/  @P3 LDC.64 R24, c[0x0][0x3e8] ;  /* 0x0000fa00ff183b82 */ /* 0x000e220000000a00 */
[----:B--2---:R-:W-:-:S04]  /*0300*/  @P2 IMAD.WIDE.U32 R14, R27, 0x10, R14 ;  /* 0x000000101b0e2825 */ /* 0x004fc800078e000e */
[C---:B---3--:R-:W-:Y:S01]  /*0310*/  @P2 IMAD.WIDE.U32 R16, R27.reuse, 0x10, R16 ;  /* 0x000000101b102825 */ /* 0x048fe200078e0010 */
[----:B------:R2:W5:Y:S03]  /*0320*/  @P2 LDG.E.128 R84, desc[UR6][R14.64] ;  /* 0x000000060e542981 */ /* 0x000566000c1e1d00 */
[C---:B----4-:R-:W-:Y:S01]  /*0330*/  @P2 IMAD.WIDE.U32 R18, R27.reuse, 0x10, R18 ;  /* 0x000000101b122825 */ /* 0x050fe200078e0012 */
[----:B------:R-:W-:Y:S01]  /*0340*/  @P2 IADD3 R27, PT, PT, R27, 0x20, RZ ;  /* 0x000000201b1b2810 */ /* 0x000fe20007ffe0ff */
[----:B------:R2:W5:Y:S04]  /*0350*/  @P2 LD.E.128 R80, desc[UR6][R16.64] ;  /* 0x0000000610502980 */ /* 0x000568000c101d00 */
[C---:B-1----:R-:W-:Y:S01]  /*0360*/  @P3 IMAD.WIDE.U32 R20, R27.reuse, 0x10, R20 ;  /* 0x000000101b143825 */ /* 0x042fe200078e0014 */
[----:B------:R2:W5:Y:S03]  /*0370*/  @P2 LDG.E.128 R76, desc[UR6][R18.64] ;  /* 0x00000006124c2981 */ /* 0x000566000c1e1d00 */
[C---:B0-----:R-:W-:Y:S01]  /*0380*/  @P3 IMAD.WIDE.U32 R22, R27.reuse, 0x10, R22 ;  /* 0x000000101b163825 */ /* 0x041fe200078e0016 */
[----:B------:R2:W5:Y:S03]  /*0390*/  @P3 LDG.E.128 R72, desc[UR6][R20.64] ;  /* 0x0000000614483981 */ /* 0x000566000c1e1d00 */
[----:B------:R-:W-:Y:S01]  /*03a0*/  @P3 IMAD.WIDE.U32 R24, R27, 0x10, R24 ;  /* 0x000000101b183825 */ /* 0x000fe200078e0018 */
[----:B------:R2:W5:Y:S04]  /*03b0*/  @P3 LD.E.128 R68, desc[UR6][R22.64] ;  /* 0x0000000616443980 */ /* 0x000568000c101d00 */
[----:B------:R2:W5:Y:S01]  /*03c0*/  @P3 LDG.E.128 R64, desc[UR6][R24.64] ;  /* 0x0000000618403981 */ /* 0x000562000c1e1d00 */
[----:B------:R-:W-:-:S02]  /*03d0*/  ISETP.GE.U32.AND P0, PT, R130, 0xa0, PT ;  /* 0x000000a08200780c */ /* 0x000fc40003f06070 */
[----:B------:R-:W-:-:S11]  /*03e0*/  @P3 IADD3 R27, PT, PT, R27, 0x20, RZ ;  /* 0x000000201b1b3810 */ /* 0x000fd60007ffe0ff */
[----:B--2---:R-:W-:Y:S05]  /*03f0*/  @!P0 BRA `(.L_x_170) ;  /* 0x0000000000fc8947 */ /* 0x004fea0003800000 */
[----:B------:R-:W0:Y:S08]  /*0400*/  LDC.64 R60, c[0x0][0x3d0] ;  /* 0x0000f400ff3c7b82 */ /* 0x000e300000000a00 */
[----:B------:R-:W1:Y:S08]  /*0410*/  LDC.64 R56, c[0x0][0x438] ;  /* 0x00010e00ff387b82 */ /* 0x000e700000000a00 */
[----:B------:R-:W2:Y:S01]  /*0420*/  LDC.64 R52, c[0x0][0x3e8] ;  /* 0x0000fa00ff347b82 */ /* 0x000ea20000000a00 */
[----:B0-----:R-:W-:-:S06]  /*0430*/  IMAD.WIDE.U32 R60, R27, 0x10, R60 ;  /* 0x000000101b3c7825 */ /* 0x001fcc00078e003c */
[----:B------:R-:W5:Y:S01]  /*0440*/  LDG.E.128 R60, desc[UR6][R60.64] ;  /* 0x000000063c3c7981 */ /* 0x000f62000c1e1d00 */
[----:B-1----:R-:W-:-:S06]  /*0450*/  IMAD.WIDE.U32 R56, R27, 0x10, R56 ;  /* 0x000000101b387825 */ /* 0x002fcc00078e0038 */
[----:B------:R-:W5:Y:S01]  /*0460*/  LD.E.128 R56, desc[UR6][R56.64] ;  /* 0x0000000638387980 */ /* 0x000f62000c101d00 */
[----:B--2---:R-:W-:-:S06]  /*0470*/  IMAD.WIDE.U32 R52, R27, 0x10, R52 ;  /* 0x000000101b347825 */ /* 0x004fcc00078e0034 */
[----:B------:R-:W5:Y:S01]  /*0480*/  LDG.E.128 R52, desc[UR6][R52.64] ;  /* 0x0000000634347981 */ /* 0x000f62000c1e1d00 */
[----:B------:R-:W-:Y:S05]  /*0490*/  BRA `(.L_x_170) ;  /* 0x0000000000d47947 */ /* 0x000fea0003800000 */
.L_x_169:
        /* <DEDUP_REMOVED lines=14> */
[----:B------:R0:W5:Y:S02]  /*0580*/  @P0 LDG.E.128 R100, desc[UR6][R8.64] ;  /* 0x0000000608640981 */ /* 0x000164000c1e1d00 */
[----:B------:R-:W1:Y:S01]  /*0590*/  @P2 LDC.64 R16, c[0x0][0x3e8] ;  /* 0x0000fa00ff102b82 */ /* 0x000e620000000a00 */
[----:B--2---:R-:W-:-:S05]  /*05a0*/  @P1 IMAD.WIDE.U32 R10, R27, 0x10, R10 ;  /* 0x000000101b0a1825 */ /* 0x004fca00078e000a */
[----:B------:R0:W5:Y:S02]  /*05b0*/  @P1 LDG.E.128 R96, desc[UR6][R10.64] ;  /* 0x000000060a601981 */ /* 0x000164000c1e1d00 */
[----:B------:R-:W2:Y:S01]  /*05c0*/  @P3 LDC.64 R18, c[0x0][0x3d0] ;  /* 0x0000f400ff123b82 */ /* 0x000ea20000000a00 */
[C---:B---3--:R-:W-:Y:S01]  /*05d0*/  @P1 IMAD.WIDE.U32 R12, R27.reuse, 0x10, R12 ;  /* 0x000000101b0c1825 */ /* 0x048fe200078e000c */
[----:B------:R-:W-:-:S04]  /*05e0*/  @P1 IADD3 R27, PT, PT, R27, 0x20, RZ ;  /* 0x000000201b1b1810 */ /* 0x000fc80007ffe0ff */
[----:B------:R0:W5:Y:S02]  /*05f0*/  @P1 LDG.E.128 R88, desc[UR6][R12.64] ;  /* 0x000000060c581981 */ /* 0x000164000c1e1d00 */
[----:B------:R-:W3:Y:S01]  /*0600*/  @P3 LDC.64 R20, c[0x0][0x3e8] ;  /* 0x0000fa00ff143b82 */ /* 0x000ee20000000a00 */
[----:B----4-:R-:W-:-:S05]  /*0610*/  @P2 IMAD.WIDE.U32 R14, R27, 0x10, R14 ;  /* 0x000000101b0e2825 */ /* 0x010fca00078e000e */
[----:B------:R0:W5:Y:S02]  /*0620*/  @P2 LDG.E.128 R84, desc[UR6][R14.64] ;  /* 0x000000060e542981 */ /* 0x000164000c1e1d00 */
[----:B------:R-:W4:Y:S01]  /*0630*/  @P4 LDC.64 R2, c[0x0][0x3d0] ;  /* 0x0000f400ff024b82 */ /* 0x000f220000000a00 */
[C---:B-1----:R-:W-:Y:S01]  /*0640*/  @P2 IMAD.WIDE.U32 R16, R27.reuse, 0x10, R16 ;  /* 0x000000101b102825 */ /* 0x042fe200078e0010 */
[----:B------:R-:W-:-:S04]  /*0650*/  @P2 IADD3 R27, PT, PT, R27, 0x20, RZ ;  /* 0x000000201b1b2810 */ /* 0x000fc80007ffe0ff */
[----:B------:R0:W5:Y:S02]  /*0660*/  @P2 LDG.E.128 R76, desc[UR6][R16.64] ;  /* 0x00000006104c2981 */ /* 0x000164000c1e1d00 */
[----:B------:R-:W1:Y:S01]  /*0670*/  @P4 LDC.64 R4, c[0x0][0x3e8] ;  /* 0x0000fa00ff044b82 */ /* 0x000e620000000a00 */
[----:B--2---:R-:W-:-:S05]  /*0680*/  @P3 IMAD.WIDE.U32 R18, R27, 0x10, R18 ;  /* 0x000000101b123825 */ /* 0x004fca00078e0012 */
[----:B------:R0:W5:Y:S01]  /*0690*/  @P3 LDG.E.128 R72, desc[UR6][R18.64] ;  /* 0x0000000612483981 */ /* 0x000162000c1e1d00 */
[C---:B---3--:R-:W-:Y:S01]  /*06a0*/  @P3 IMAD.WIDE.U32 R20, R27.reuse, 0x10, R20 ;  /* 0x000000101b143825 */ /* 0x048fe200078e0014 */
[----:B------:R-:W-:-:S04]  /*06b0*/  @P3 IADD3 R27, PT, PT, R27, 0x20, RZ ;  /* 0x000000201b1b3810 */ /* 0x000fc80007ffe0ff */
[----:B------:R0:W5:Y:S01]  /*06c0*/  @P3 LDG.E.128 R64, desc[UR6][R20.64] ;  /* 0x0000000614403981 */ /* 0x000162000c1e1d00 */
[----:B----4-:R-:W-:-:S05]  /*06d0*/  @P4 IMAD.WIDE.U32 R2, R27, 0x10, R2 ;  /* 0x000000101b024825 */ /* 0x010fca00078e0002 */
[----:B------:R0:W5:Y:S01]  /*06e0*/  @P4 LDG.E.128 R60, desc[UR6][R2.64] ;  /* 0x00000006023c4981 */ /* 0x000162000c1e1d00 */
[----:B-1----:R-:W-:-:S05]  /*06f0*/  @P4 IMAD.WIDE.U32 R4, R27, 0x10, R4 ;  /* 0x000000101b044825 */ /* 0x002fca00078e0004 */
        /* <DEDUP_REMOVED lines=11> */
[----:B------:R-:W-:Y:S02]  /*07b0*/  @P0 MOV R107, RZ ;  /* 0x000000ff006b0202 */ /* 0x000fe40000000f00 */
[----:B------:R-:W-:-:S02]  /*07c0*/  @P1 MOV R95, RZ ;  /* 0x000000ff005f1202 */ /* 0x000fc40000000f00 */
[----:B------:R-:W-:Y:S02]  /*07d0*/  @P2 MOV R83, RZ ;  /* 0x000000ff00532202 */ /* 0x000fe40000000f00 */
[----:B0-----:R-:W-:-:S07]  /*07e0*/  @P3 MOV R71, RZ ;  /* 0x000000ff00473202 */ /* 0x001fce0000000f00 */
.L_x_170:
[----:B------:R-:W-:Y:S05]  /*07f0*/  BSYNC.RECONVERGENT B0 ;  /* 0x0000000000007941 */ /* 0x000fea0003800200 */
.L_x_168:
[----:B------:R-:W0:Y:S02]  /*0800*/  LDCU UR4, c[0x0][0x384] ;  /* 0x00007080ff0477ac */ /* 0x000e240008000800 */
[----:B0-----:R-:W-:-:S13]  /*0810*/  ISETP.GE.AND P0, PT, R129, UR4, PT ;  /* 0x0000000481007c0c */ /* 0x001fda000bf06270 */
[----:B------:R-:W-:Y:S05]  /*0820*/  @P0 EXIT ;  /* 0x000000000000094d */ /* 0x000fea0003800000 */
[----:B------:R-:W0:Y:S01]  /*0830*/  LDCU.64 UR4, c[0x0][0x3e0] ;  /* 0x00007c00ff0477ac */ /* 0x000e220008000a00 */
[----:B-----5:R-:W-:Y:S02]  /*0840*/  PRMT R128, R59, 0x7632, R128 ;  /* 0x000076323b807816 */ /* 0x020fe40000000080 */
[----:B------:R-:W-:Y:S01]  /*0850*/  PRMT R127, R63, 0x7632, R127 ;  /* 0x000076323f7f7816 */ /* 0x000fe2000000007f */
[----:B------:R-:W1:Y:S01]  /*0860*/  LDCU UR10, c[0x0][0x388] ;  /* 0x00007100ff0a77ac */ /* 0x000e620008000800 */
[----:B------:R-:W-:Y:S02]  /*0870*/  PRMT R126, R58, 0x7632, R126 ;  /* 0x000076323a7e7816 */ /* 0x000fe4000000007e */
[----:B------:R-:W-:Y:S01]  /*0880*/  PRMT R125, R62, 0x7632, R125 ;  /* 0x000076323e7d7816 */ /* 0x000fe2000000007d */
[----:B------:R-:W2:Y:S01]  /*0890*/  LDCU.U8 UR8, c[0x0][0x410] ;  /* 0x00008200ff0877ac */ /* 0x000ea20008000000 */
[----:B------:R-:W-:Y:S02]  /*08a0*/  PRMT R124, R57, 0x7632, R124 ;  /* 0x00007632397c7816 */ /* 0x000fe4000000007c */
[----:B------:R-:W-:Y:S01]  /*08b0*/  PRMT R123, R61, 0x7632, R123 ;  /* 0x000076323d7b7816 */ /* 0x000fe2000000007b */
[----:B------:R-:W3:Y:S01]  /*08c0*/  LDCU UR9, c[0x0][0x448] ;  /* 0x00008900ff0977ac */ /* 0x000ee20008000800 */
[----:B------:R-:W-:-:S02]  /*08d0*/  PRMT R122, R56, 0x7632, R122 ;  /* 0x00007632387a7816 */ /* 0x000fc4000000007a */
[----:B------:R-:W-:Y:S02]  /*08e0*/  PRMT R121, R60, 0x7632, R121 ;  /* 0x000076323c797816 */ /* 0x000fe40000000079 */
[----:B------:R-:W-:Y:S02]  /*08f0*/  PRMT R120, R71, 0x7632, R120 ;  /* 0x0000763247787816 */ /* 0x000fe40000000078 */
[----:B0-----:R-:W-:Y:S02]  /*0900*/  ISETP.NE.U32.AND P1, PT, RZ, UR4, PT ;  /* 0x00000004ff007c0c */ /* 0x001fe4000bf25070 */
        /* <DEDUP_REMOVED lines=51> */
[----:B------:R-:W-:Y:S01]  /*0c40*/  ISETP.NE.AND.EX P1, PT, RZ, UR5, PT, P1 ;  /* 0x00000005ff007c0c */ /* 0x000fe2000bf25310 */
[----:B-123--:R-:W0:-:S12]  /*0c50*/  LDCU.64 UR4, c[0x0][0x3a0] ;  /* 0x00007400ff0477ac */ /* 0x00ee180008000a00 */
.L_x_202:
[----:B------:R-:W1:Y:S02]  /*0c60*/  @P1 LDC.64 R112, c[0x0][0x3e0] ;  /* 0x0000f800ff701b82 */ /* 0x000e640000000a00 */
[----:B-1----:R-:W-:-:S06]  /*0c70*/  @P1 IMAD.WIDE R112, R129, 0x2, R112 ;  /* 0x0000000281701825 */ /* 0x002fcc00078e0270 */
[----:B------:R-:W2:Y:S01]  /*0c80*/  @P1 LDG.E.U16 R112, desc[UR6][R112.64] ;  /* 0x0000000670701981 */ /* 0x000ea2000c1e1500 */
[----:B------:R-:W-:Y:S01]  /*0c90*/  IMAD R114, R129, UR10, RZ ;  /* 0x0000000a81727c24 */ /* 0x000fe2000f8e02ff */
[----:B------:R-:W-:Y:S01]  /*0ca0*/  ISETP.GE.U32.AND P0, PT, R130, 0x20, PT ;  /* 0x000000208200780c */ /* 0x000fe20003f06070 */
[----:B------:R-:W-:Y:S01]  /*0cb0*/  BSSY.RECONVERGENT B0, `(.L_x_171) ;  /* 0x0000074000007945 */ /* 0x000fe20003800200 */
[----:B------:R-:W1:Y:S01]  /*0cc0*/  S2R R174, SR_TID.X ;  /* 0x0000000000ae7919 */ /* 0x000e620000002100 */
[----:B------:R-:W-:Y:S01]  /*0cd0*/  HFMA2 R175, -RZ, RZ, 1.875, 0 ;  /* 0x3f800000ffaf7431 */ /* 0x000fe200000001ff */
[----:B------:R-:W-:-:S04]  /*0ce0*/  SHF.R.S32.HI R115, RZ, 0x1f, R114 ;  /* 0x0000001fff737819 */ /* 0x000fc80000011472 */
[----:B------:R-:W-:Y:S02]  /*0cf0*/  LEA.HI R115, R115, R114, RZ, 0x3 ;  /* 0x0000007273737211 */ /* 0x000fe400078f18ff */
[----:B-1----:R-:W-:-:S04]  /*0d00*/  LOP3.LUT R160, R174, 0x1f, RZ, 0xc0, !PT ;  /* 0x0000001faea07812 */ /* 0x002fc800078ec0ff */
[----:B------:R-:W-:-:S04]  /*0d10*/  LEA.HI.SX32 R173, R115, R160, 0x1d ;  /* 0x000000a073ad7211 */ /* 0x000fc800078feaff */
[----:B------:R-:W-:Y:S02]  /*0d20*/  MOV R177, R173 ;  /* 0x000000ad00b17202 */ /* 0x000fe40000000f00 */
[----:B--2---:R-:W-:Y:S01]  /*0d30*/  @P1 SHF.L.U32 R175, R112, 0x10, RZ ;  /* 0x0000001070af1819 */ /* 0x004fe200000006ff */
[----:B------:R-:W-:Y:S06]  /*0d40*/  @!P0 BRA `(.L_x_172) ;  /* 0x0000000400a88947 */ /* 0x000fec0003800000 */
[----:B------:R-:W1:Y:S02]  /*0d50*/  LDC.64 R112, c[0x0][0x390] ;  /* 0x0000e400ff707b82 */ /* 0x000e640000000a00 */
[----:B-1----:R-:W-:-:S06]  /*0d60*/  IMAD.WIDE.U32 R112, R173, 0x10, R112 ;  /* 0x00000010ad707825 */ /* 0x002fcc00078e0070 */
[----:B------:R-:W5:Y:S01]  /*0d70*/  LDG.E.128 R112, desc[UR6][R112.64] ;  /* 0x0000000670707981 */ /* 0x000f62000c1e1d00 */
[----:B0-----:R-:W-:-:S04]  /*0d80*/  UISETP.NE.U32.AND UP0, UPT, UR4, URZ, UPT ;  /* 0x000000ff0400728c */ /* 0x001fc8000bf05070 */
        /* <DEDUP_REMOVED lines=8> */
[----:B------:R-:W-:Y:S01]  /*0e10*/  SHF.L.U32 R132, R113, 0x10, RZ ;  /* 0x0000001071847819 */ /* 0x000fe200000006ff */
[-C--:B------:R-:W-:Y:S01]  /*0e20*/  FMUL.FTZ R112, R112, R175.reuse ;  /* 0x000000af70707220 */ /* 0x080fe20000410000 */
[C---:B------:R-:W-:Y:S02]  /*0e30*/  PRMT R160, R115.reuse, 0x7632, R160 ;  /* 0x0000763273a07816 */ /* 0x040fe400000000a0 */
[----:B------:R-:W-:Y:S01]  /*0e40*/  SHF.L.U32 R131, R100, 0x10, RZ ;  /* 0x0000001064837819 */ /* 0x000fe200000006ff */
[----:B------:R-:W-:Y:S01]  /*0e50*/  FMUL.FTZ R132, R132, R175 ;  /* 0x000000af84847220 */ /* 0x000fe20000410000 */
[C---:B------:R-:W-:Y:S01]  /*0e60*/  PRMT R137, R114.reuse, 0x7632, R137 ;  /* 0x0000763272897816 */ /* 0x040fe20000000089 */
[----:B------:R-:W-:Y:S01]  /*0e70*/  IMAD.U32 R114, R114, 0x10000, RZ ;  /* 0x0001000072727824 */ /* 0x000fe200078e00ff */
[----:B------:R-:W-:-:S02]  /*0e80*/  SHF.L.U32 R134, R115, 0x10, RZ ;  /* 0x0000001073867819 */ /* 0x000fc400000006ff */
[----:B------:R-:W-:Y:S01]  /*0e90*/  SHF.L.U32 R160, R160, 0x10, RZ ;  /* 0x00000010a0a07819 */ /* 0x000fe200000006ff */
[-C--:B------:R-:W-:Y:S01]  /*0ea0*/  FMUL.FTZ R114, R114, R175.reuse ;  /* 0x000000af72727220 */ /* 0x080fe20000410000 */
[----:B------:R-:W-:Y:S01]  /*0eb0*/  SHF.L.U32 R115, R101, 0x10, RZ ;  /* 0x0000001065737819 */ /* 0x000fe200000006ff */
[-C--:B------:R-:W-:Y:S01]  /*0ec0*/  FMUL.FTZ R134, R134, R175.reuse ;  /* 0x000000af86867220 */ /* 0x080fe20000410000 */
[----:B------:R-:W-:Y:S01]  /*0ed0*/  SHF.L.U32 R161, R102, 0x10, RZ ;  /* 0x0000001066a17819 */ /* 0x000fe200000006ff */
[----:B------:R-:W-:Y:S01]  /*0ee0*/  FMUL.FTZ R176, R160, R175 ;  /* 0x000000afa0b07220 */ /* 0x000fe20000410000 */
[----:B------:R-:W-:Y:S02]  /*0ef0*/  SHF.L.U32 R136, R136, 0x10, RZ ;  /* 0x0000001088887819 */ /* 0x000fe400000006ff */
[----:B------:R-:W-:Y:S02]  /*0f00*/  SHF.L.U32 R179, R103, 0x10, RZ ;  /* 0x0000001067b37819 */ /* 0x000fe400000006ff */
[----:B------:R-:W-:-:S02]  /*0f10*/  SHF.L.U32 R138, R2, 0x10, RZ ;  /* 0x00000010028a7819 */ /* 0x000fc400000006ff */
[----:B--2---:R-:W-:Y:S02]  /*0f20*/  SHF.L.U32 R113, R48, 0x10, RZ ;  /* 0x0000001030717819 */ /* 0x004fe400000006ff */
[----:B------:R-:W-:Y:S02]  /*0f30*/  SHF.L.U32 R133, R49, 0x10, RZ ;  /* 0x0000001031857819 */ /* 0x000fe400000006ff */
[----:B------:R-:W-:Y:S01]  /*0f40*/  SHF.L.U32 R177, R50, 0x10, RZ ;  /* 0x0000001032b17819 */ /* 0x000fe200000006ff */
[----:B------:R-:W-:Y:S01]  /*0f50*/  FFMA.FTZ R131, R112, R131, R113 ;  /* 0x0000008370837223 */ /* 0x000fe20000010071 */
[----:B------:R-:W-:Y:S01]  /*0f60*/  SHF.L.U32 R112, R137, 0x10, RZ ;  /* 0x0000001089707819 */ /* 0x000fe200000006ff */
[----:B------:R-:W-:Y:S01]  /*0f70*/  FFMA.FTZ R132, R132, R115, R133 ;  /* 0x0000007384847223 */ /* 0x000fe20000010085 */
[C---:B------:R-:W-:Y:S01]  /*0f80*/  SHF.L.U32 R181, R51.reuse, 0x10, RZ ;  /* 0x0000001033b57819 */ /* 0x040fe200000006ff */
[----:B------:R-:W-:Y:S01]  /*0f90*/  FFMA.FTZ R133, R114, R161, R177 ;  /* 0x000000a172857223 */ /* 0x000fe200000100b1 */
[----:B------:R-:W-:Y:S01]  /*0fa0*/  PRMT R160, R51, 0x7632, R160 ;  /* 0x0000763233a07816 */ /* 0x000fe200000000a0 */
[-C--:B------:R-:W-:Y:S01]  /*0fb0*/  FMUL.FTZ R137, R136, R175.reuse ;  /* 0x000000af88897220 */ /* 0x080fe20000410000 */
[----:B------:R-:W-:Y:S01]  /*0fc0*/  SHF.L.U32 R114, R135, 0x10, RZ ;  /* 0x0000001087727819 */ /* 0x000fe200000006ff */
[----:B------:R-:W-:Y:S01]  /*0fd0*/  FMUL.FTZ R136, R112, R175 ;  /* 0x000000af70887220 */ /* 0x000fe20000410000 */
[----:B------:R-:W-:Y:S01]  /*0fe0*/  PRMT R115, R49, 0x7632, R115 ;  /* 0x0000763231737816 */ /* 0x000fe20000000073 */
[----:B------:R-:W-:Y:S01]  /*0ff0*/  FFMA.FTZ R134, R134, R179, R181 ;  /* 0x000000b386867223 */ /* 0x000fe200000100b5 */
[----:B------:R-:W-:Y:S01]  /*1000*/  PRMT R135, R50, 0x7632, R135 ;  /* 0x0000763232877816 */ /* 0x000fe20000000087 */
[----:B------:R-:W-:Y:S01]  /*1010*/  IMAD.U32 R181, R160, 0x10000, RZ ;  /* 0x00010000a0b57824 */ /* 0x000fe200078e00ff */
[----:B------:R-:W-:Y:S01]  /*1020*/  PRMT R112, R48, 0x7632, R112 ;  /* 0x0000763230707816 */ /* 0x000fe20000000070 */
[----:B------:R-:W-:Y:S01]  /*1030*/  FMUL.FTZ R114, R114, R175 ;  /* 0x000000af72727220 */ /* 0x000fe20000410000 */
[----:B------:R-:W-:-:S02]  /*1040*/  SHF.L.U32 R160, R115, 0x10, RZ ;  /* 0x0000001073a07819 */ /* 0x000fc400000006ff */
[----:B------:R-:W-:Y:S02]  /*1050*/  SHF.L.U32 R113, R0, 0x10, RZ ;  /* 0x0000001000717819 */ /* 0x000fe400000006ff */
[----:B------:R-:W-:Y:S01]  /*1060*/  SHF.L.U32 R161, R3, 0x10, RZ ;  /* 0x0000001003a17819 */ /* 0x000fe200000006ff */
[----:B------:R-:W-:Y:S01]  /*1070*/  FFMA.FTZ R137, R137, R138, R160 ;  /* 0x0000008a89897223 */ /* 0x000fe200000100a0 */
[----:B------:R-:W-:Y:S02]  /*1080*/  SHF.L.U32 R179, R4, 0x10, RZ ;  /* 0x0000001004b37819 */ /* 0x000fe400000006ff */
[----:B------:R-:W-:Y:S02]  /*1090*/  SHF.L.U32 R177, R135, 0x10, RZ ;  /* 0x0000001087b17819 */ /* 0x000fe400000006ff */
[----:B------:R-:W-:Y:S01]  /*10a0*/  SHF.L.U32 R115, R112, 0x10, RZ ;  /* 0x0000001070737819 */ /* 0x000fe200000006ff */
[----:B------:R-:W-:Y:S02]  /*10b0*/  FFMA.FTZ R135, R176, R179, R181 ;  /* 0x000000b3b0877223 */ /* 0x000fe400000100b5 */
[----:B------:R-:W-:-:S02]  /*10c0*/  FFMA.FTZ R136, R136, R161, R177 ;  /* 0x000000a188887223 */ /* 0x000fc400000100b1 */
[----:B------:R-:W-:Y:S01]  /*10d0*/  FFMA.FTZ R138, R114, R113, R115 ;  /* 0x00000071728a7223 */ /* 0x000fe20000010073 */
[----:B------:R-:W-:Y:S02]  /*10e0*/  F2FP.BF16.F32.PACK_AB R115, R135, R134 ;  /* 0x000000868773723e */ /* 0x000fe400000010ff */
[----:B------:R-:W-:Y:S02]  /*10f0*/  F2FP.BF16.F32.PACK_AB R114, R136, R133 ;  /* 0x000000858872723e */ /* 0x000fe400000010ff */
[----:B------:R-:W-:Y:S02]  /*1100*/  F2FP.BF16.F32.PACK_AB R113, R137, R132 ;  /* 0x000000848971723e */ /* 0x000fe400000010ff */
[----:B------:R-:W-:Y:S01]  /*1110*/  F2FP.BF16.F32.PACK_AB R112, R138, R131 ;  /* 0x000000838a70723e */ /* 0x000fe200000010ff */
[----:B------:R-:W-:Y:S06]  /*1120*/  BRA `(.L_x_174) ;  /* 0x0000000000a07947 */ /* 0x000fec0003800000 */
.L_x_173:
[C---:B-----5:R-:W-:Y:S02]  /*1130*/  PRMT R135, R112.reuse, 0x7632, R135 ;  /* 0x0000763270877816 */ /* 0x060fe40000000087 */
[----:B------:R-:W-:Y:S02]  /*1140*/  SHF.L.U32 R112, R112, 0x10, RZ ;  /* 0x0000001070707819 */ /* 0x000fe400000006ff */
[----:B------:R-:W-:Y:S02]  /*1150*/  PRMT R137, R114, 0x7632, R137 ;  /* 0x0000763272897816 */ /* 0x000fe40000000089 */
[----:B------:R-:W-:Y:S01]  /*1160*/  SHF.L.U32 R134, R115, 0x10, RZ ;  /* 0x0000001073867819 */ /* 0x000fe200000006ff */
[-C--:B------:R-:W-:Y:S01]  /*1170*/  FMUL.FTZ R112, R112, R175.reuse ;  /* 0x000000af70707220 */ /* 0x080fe20000410000 */
[----:B------:R-:W-:Y:S02]  /*1180*/  SHF.L.U32 R132, R113, 0x10, RZ ;  /* 0x0000001071847819 */ /* 0x000fe400000006ff */
[----:B------:R-:W-:Y:S01]  /*1190*/  SHF.L.U32 R114, R114, 0x10, RZ ;  /* 0x0000001072727819 */ /* 0x000fe200000006ff */
[-C--:B------:R-:W-:Y:S01]  /*11a0*/  FMUL.FTZ R134, R134, R175.reuse ;  /* 0x000000af86867220 */ /* 0x080fe20000410000 */
[----:B------:R-:W-:Y:S01]  /*11b0*/  PRMT R138, R115, 0x7632, R138 ;  /* 0x00007632738a7816 */ /* 0x000fe2000000008a */
[-C--:B------:R-:W-:Y:S01]  /*11c0*/  FMUL.FTZ R132, R132, R175.reuse ;  /* 0x000000af84847220 */ /* 0x080fe20000410000 */
[----:B------:R-:W-:Y:S01]  /*11d0*/  SHF.L.U32 R131, R100, 0x10, RZ ;  /* 0x0000001064837819 */ /* 0x000fe200000006ff */
[----:B------:R-:W-:Y:S01]  /*11e0*/  FMUL.FTZ R114, R114, R175 ;  /* 0x000000af72727220 */ /* 0x000fe20000410000 */
[----:B------:R-:W-:-:S02]  /*11f0*/  PRMT R136, R113, 0x7632, R136 ;  /* 0x0000763271887816 */ /* 0x000fc40000000088 */
[----:B------:R-:W-:Y:S01]  /*1200*/  SHF.L.U32 R115, R103, 0x10, RZ ;  /* 0x0000001067737819 */ /* 0x000fe200000006ff */
[----:B------:R-:W-:Y:S01]  /*1210*/  FMUL.FTZ R131, R112, R131 ;  /* 0x0000008370837220 */ /* 0x000fe20000410000 */
[----:B------:R-:W-:Y:S01]  /*1220*/  SHF.L.U32 R113, R101, 0x10, RZ ;  /* 0x0000001065717819 */ /* 0x000fe200000006ff */
[----:B------:R-:W-:Y:S01]  /*1230*/  IMAD.U32 R112, R135, 0x10000, RZ ;  /* 0x0001000087707824 */ /* 0x000fe200078e00ff */
[----:B------:R-:W-:Y:S01]  /*1240*/  SHF.L.U32 R133, R102, 0x10, RZ ;  /* 0x0000001066857819 */ /* 0x000fe200000006ff */
[----:B------:R-:W-:Y:S01]  /*1250*/  FMUL.FTZ R134, R134, R115 ;  /* 0x0000007386867220 */ /* 0x000fe20000410000 */
[----:B------:R-:W-:Y:S01]  /*1260*/  SHF.L.U32 R160, R138, 0x10, RZ ;  /* 0x000000108aa07819 */ /* 0x000fe200000006ff */
[----:B------:R-:W-:Y:S01]  /*1270*/  FMUL.FTZ R132, R132, R113 ;  /* 0x0000007184847220 */ /* 0x000fe20000410000 */
[----:B------:R-:W-:Y:S01]  /*1280*/  SHF.L.U32 R138, R137, 0x10, RZ ;  /* 0x00000010898a7819 */ /* 0x000fe200000006ff */
[----:B------:R-:W-:Y:S01]  /*1290*/  FMUL.FTZ R133, R114, R133 ;  /* 0x0000008572857220 */ /* 0x000fe20000410000 */
        /* <DEDUP_REMOVED lines=8> */
[----:B------:R-:W-:Y:S01]  /*1320*/  SHF.L.U32 R135, R4, 0x10, RZ ;  /* 0x0000001004877819 */ /* 0x000fe200000006ff */
[----:B------:R-:W-:-:S02]  /*1330*/  FMUL.FTZ R136, R138, R115 ;  /* 0x000000738a887220 */ /* 0x000fc40000410000 */
[----:B------:R-:W-:Y:S01]  /*1340*/  FMUL.FTZ R137, R137, R114 ;  /* 0x0000007289897220 */ /* 0x000fe20000410000 */
[----:B------:R-:W-:Y:S01]  /*1350*/  FMUL.FTZ R138, R112, R113 ;  /* 0x00000071708a7220 */ /* 0x000fe20000410000 */
[----:B------:R-:W-:Y:S01]  /*1360*/  FMUL.FTZ R135, R160, R135 ;  /* 0x00000087a0877220 */ /* 0x000fe20000410000 */
[----:B------:R-:W-:Y:S02]  /*1370*/  F2FP.BF16.F32.PACK_AB R114, R136, R133 ;  /* 0x000000858872723e */ /* 0x000fe400000010ff */
[----:B------:R-:W-:Y:S02]  /*1380*/  F2FP.BF16.F32.PACK_AB R113, R137, R132 ;  /* 0x000000848971723e */ /* 0x000fe400000010ff */
[----:B------:R-:W-:Y:S02]  /*1390*/  F2FP.BF16.F32.PACK_AB R115, R135, R134 ;  /* 0x000000868773723e */ /* 0x000fe400000010ff */
[----:B------:R-:W-:-:S07]  /*13a0*/  F2FP.BF16.F32.PACK_AB R112, R138, R131 ;  /* 0x000000838a70723e */ /* 0x000fce00000010ff */
.L_x_174:
[----:B------:R-:W0:Y:S01]  /*13b0*/  LDC.64 R160, c[0x0][0x3a8] ;  /* 0x0000ea00ffa07b82 */ /* 0x000e220000000a00 */
[C---:B------:R-:W-:Y:S01]  /*13c0*/  IADD3 R177, PT, PT, R173.reuse, 0x20, RZ ;  /* 0x00000020adb17810 */ /* 0x040fe20007ffe0ff */
[----:B0-----:R-:W-:-:S05]  /*13d0*/  IMAD.WIDE.U32 R160, R173, 0x10, R160 ;  /* 0x00000010ada07825 */ /* 0x001fca00078e00a0 */
[----:B------:R1:W-:Y:S02]  /*13e0*/  STG.E.128 desc[UR6][R160.64], R112 ;  /* 0x00000070a0007986 */ /* 0x0003e4000c101d06 */
.L_x_172:
[----:B0-----:R-:W-:Y:S05]  /*13f0*/  BSYNC.RECONVERGENT B0 ;  /* 0x0000000000007941 */ /* 0x001fea0003800200 */
.L_x_171:
[----:B------:R-:W-:Y:S01]  /*1400*/  ISETP.GE.U32.AND P2, PT, R130, 0x40, PT ;  /* 0x000000408200780c */ /* 0x000fe20003f46070 */
[----:B------:R-:W-:Y:S03]  /*1410*/  BSSY.RECONVERGENT B0, `(.L_x_175) ;  /* 0x000006d000007945 */ /* 0x000fe60003800200 */
[----:B-1----:R-:W-:-:S09]  /*1420*/  P2R R112, PR, RZ, 0x4 ;  /* 0x00000004ff707803 */ /* 0x002fd20000000000 */
[----:B------:R-:W-:Y:S05]  /*1430*/  @!P2 BRA `(.L_x_176) ;  /* 0x0000000400a8a947 */ /* 0x000fea0003800000 */
[----:B------:R-:W-:Y:S01]  /*1440*/  ISETP.NE.U32.AND P2, PT, RZ, UR4, PT ;  /* 0x00000004ff007c0c */ /* 0x000fe2000bf45070 */
[----:B------:R-:W0:Y:S03]  /*1450*/  LDC.64 R112, c[0x0][0x390] ;  /* 0x0000e400ff707b82 */ /* 0x000e260000000a00 */
[----:B------:R-:W-:-:S13]  /*1460*/  ISETP.NE.AND.EX P2, PT, RZ, UR5, PT, P2 ;  /* 0x00000005ff007c0c */ /* 0x000fda000bf45320 */
[----:B------:R-:W1:Y:S01]  /*1470*/  @P2 LDC.64 R140, c[0x0][0x3a0] ;  /* 0x0000e800ff8c2b82 */ /* 0x000e620000000a00 */
[----:B0-----:R-:W-:-:S06]  /*1480*/  IMAD.WIDE.U32 R112, R177, 0x10, R112 ;  /* 0x00000010b1707825 */ /* 0x001fcc00078e0070 */
[----:B------:R-:W5:Y:S01]  /*1490*/  LDG.E.128 R112, desc[UR6][R112.64] ;  /* 0x0000000670707981 */ /* 0x000f62000c1e1d00 */
[----:B-1----:R-:W-:-:S05]  /*14a0*/  @P2 IMAD.WIDE.U32 R140, R177, 0x10, R140 ;  /* 0x00000010b18c2825 */ /* 0x002fca00078e008c */
[----:B------:R0:W5:Y:S01]  /*14b0*/  @P2 LDG.E.128 R48, desc[UR6][R140.64] ;  /* 0x000000068c302981 */ /* 0x000162000c1e1d00 */
[----:B------:R-:W-:Y:S05]  /*14c0*/  @!P2 BRA `(.L_x_177) ;  /* 0x0000000000d4a947 */ /* 0x000fea0003800000 */
[C---:B-----5:R-:W-:Y:S02]  /*14d0*/  PRMT R143, R112.reuse, 0x7632, R143 ;  /* 0x00007632708f7816 */ /* 0x060fe4000000008f */
[----:B------:R-:W-:Y:S02]  /*14e0*/  SHF.L.U32 R112, R112, 0x10, RZ ;  /* 0x0000001070707819 */ /* 0x000fe400000006ff */
[C---:B0-----:R-:W-:Y:S02]  /*14f0*/  SHF.L.U32 R140, R113.reuse, 0x10, RZ ;  /* 0x00000010718c7819 */ /* 0x041fe400000006ff */
[----:B------:R-:W-:Y:S01]  /*1500*/  PRMT R160, R114, 0x7632, R160 ;  /* 0x0000763272a07816 */ /* 0x000fe200000000a0 */
        /* <DEDUP_REMOVED lines=9> */
[----:B------:R-:W-:Y:S01]  /*15a0*/  FMUL.FTZ R142, R142, R175 ;  /* 0x000000af8e8e7220 */ /* 0x000fe20000410000 */
[----:B------:R-:W-:Y:S02]  /*15b0*/  SHF.L.U32 R115, R89, 0x10, RZ ;  /* 0x0000001059737819 */ /* 0x000fe400000006ff */
[----:B------:R-:W-:Y:S01]  /*15c0*/  SHF.L.U32 R141, R49, 0x10, RZ ;  /* 0x00000010318d7819 */ /* 0x000fe200000006ff */
[----:B------:R-:W-:Y:S01]  /*15d0*/  FFMA.FTZ R139, R112, R139, R113 ;  /* 0x0000008b708b7223 */ /* 0x000fe20000010071 */
[----:B------:R-:W-:-:S02]  /*15e0*/  SHF.L.U32 R145, R90, 0x10, RZ ;  /* 0x000000105a917819 */ /* 0x000fc400000006ff */
[----:B------:R-:W-:Y:S01]  /*15f0*/  SHF.L.U32 R161, R50, 0x10, RZ ;  /* 0x0000001032a17819 */ /* 0x000fe200000006ff */
[----:B------:R-:W-:Y:S01]  /*1600*/  FFMA.FTZ R140, R140, R115, R141 ;  /* 0x000000738c8c7223 */ /* 0x000fe2000001008d */
[----:B------:R-:W-:Y:S02]  /*1610*/  SHF.L.U32 R179, R91, 0x10, RZ ;  /* 0x000000105bb37819 */ /* 0x000fe400000006ff */
[----:B------:R-:W-:Y:S01]  /*1620*/  SHF.L.U32 R181, R51, 0x10, RZ ;  /* 0x0000001033b57819 */ /* 0x000fe200000006ff */
[----:B------:R-:W-:Y:S01]  /*1630*/  FFMA.FTZ R141, R114, R145, R161 ;  /* 0x00000091728d7223 */ /* 0x000fe200000100a1 */
[----:B------:R-:W-:Y:S01]  /*1640*/  PRMT R112, R48, 0x7632, R112 ;  /* 0x0000763230707816 */ /* 0x000fe20000000070 */
[----:B------:R-:W-:Y:S01]  /*1650*/  IMAD.U32 R114, R143, 0x10000, RZ ;  /* 0x000100008f727824 */ /* 0x000fe200078e00ff */
[----:B------:R-:W-:Y:S01]  /*1660*/  PRMT R145, R49, 0x7632, R145 ;  /* 0x0000763231917816 */ /* 0x000fe20000000091 */
[----:B------:R-:W-:Y:S01]  /*1670*/  FFMA.FTZ R142, R142, R179, R181 ;  /* 0x000000b38e8e7223 */ /* 0x000fe200000100b5 */
[----:B------:R-:W-:Y:S01]  /*1680*/  SHF.L.U32 R144, R144, 0x10, RZ ;  /* 0x0000001090907819 */ /* 0x000fe200000006ff */
[----:B------:R-:W-:Y:S01]  /*1690*/  FMUL.FTZ R114, R114, R175 ;  /* 0x000000af72727220 */ /* 0x000fe20000410000 */
[----:B------:R-:W-:-:S02]  /*16a0*/  PRMT R161, R50, 0x7632, R161 ;  /* 0x0000763232a17816 */ /* 0x000fc400000000a1 */
[----:B------:R-:W-:Y:S02]  /*16b0*/  PRMT R178, R51, 0x7632, R178 ;  /* 0x0000763233b27816 */ /* 0x000fe400000000b2 */
[----:B------:R-:W-:Y:S02]  /*16c0*/  SHF.L.U32 R176, R176, 0x10, RZ ;  /* 0x00000010b0b07819 */ /* 0x000fe400000006ff */
[----:B------:R-:W-:Y:S02]  /*16d0*/  SHF.L.U32 R160, R160, 0x10, RZ ;  /* 0x00000010a0a07819 */ /* 0x000fe400000006ff */
[----:B------:R-:W-:Y:S01]  /*16e0*/  SHF.L.U32 R115, R112, 0x10, RZ ;  /* 0x0000001070737819 */ /* 0x000fe200000006ff */
[-C--:B------:R-:W-:Y:S01]  /*16f0*/  FMUL.FTZ R176, R176, R175.reuse ;  /* 0x000000afb0b07220 */ /* 0x080fe20000410000 */
[----:B------:R-:W-:Y:S01]  /*1700*/  SHF.L.U32 R146, R6, 0x10, RZ ;  /* 0x0000001006927819 */ /* 0x000fe200000006ff */
[-C--:B------:R-:W-:Y:S01]  /*1710*/  FMUL.FTZ R160, R160, R175.reuse ;  /* 0x000000afa0a07220 */ /* 0x080fe20000410000 */
[----:B------:R-:W-:Y:S01]  /*1720*/  SHF.L.U32 R112, R145, 0x10, RZ ;  /* 0x0000001091707819 */ /* 0x000fe200000006ff */
[----:B------:R-:W-:Y:S01]  /*1730*/  FMUL.FTZ R145, R144, R175 ;  /* 0x000000af90917220 */ /* 0x000fe20000410000 */
[----:B------:R-:W-:-:S02]  /*1740*/  SHF.L.U32 R113, R5, 0x10, RZ ;  /* 0x0000001005717819 */ /* 0x000fc400000006ff */
[----:B------:R-:W-:Y:S01]  /*1750*/  SHF.L.U32 R179, R7, 0x10, RZ ;  /* 0x0000001007b37819 */ /* 0x000fe200000006ff */
[----:B------:R-:W-:Y:S01]  /*1760*/  FFMA.FTZ R145, R145, R146, R112 ;  /* 0x0000009291917223 */ /* 0x000fe20000010070 */
[----:B------:R-:W-:Y:S01]  /*1770*/  SHF.L.U32 R181, R8, 0x10, RZ ;  /* 0x0000001008b57819 */ /* 0x000fe200000006ff */
[----:B------:R-:W-:Y:S01]  /*1780*/  FFMA.FTZ R146, R114, R113, R115 ;  /* 0x0000007172927223 */ /* 0x000fe20000010073 */
[----:B------:R-:W-:Y:S02]  /*1790*/  SHF.L.U32 R161, R161, 0x10, RZ ;  /* 0x00000010a1a17819 */ /* 0x000fe400000006ff */
[----:B------:R-:W-:Y:S02]  /*17a0*/  SHF.L.U32 R143, R178, 0x10, RZ ;  /* 0x00000010b28f7819 */ /* 0x000fe400000006ff */
[----:B------:R-:W-:Y:S01]  /*17b0*/  F2FP.BF16.F32.PACK_AB R113, R145, R140 ;  /* 0x0000008c9171723e */ /* 0x000fe200000010ff */
[----:B------:R-:W-:Y:S01]  /*17c0*/  FFMA.FTZ R144, R160, R179, R161 ;  /* 0x000000b3a0907223 */ /* 0x000fe200000100a1 */
[----:B------:R-:W-:Y:S01]  /*17d0*/  F2FP.BF16.F32.PACK_AB R112, R146, R139 ;  /* 0x0000008b9270723e */ /* 0x000fe200000010ff */
[----:B------:R-:W-:-:S03]  /*17e0*/  FFMA.FTZ R143, R176, R181, R143 ;  /* 0x000000b5b08f7223 */ /* 0x000fc6000001008f */
[----:B------:R-:W-:Y:S02]  /*17f0*/  F2FP.BF16.F32.PACK_AB R114, R144, R141 ;  /* 0x0000008d9072723e */ /* 0x000fe400000010ff */
[----:B------:R-:W-:Y:S01]  /*1800*/  F2FP.BF16.F32.PACK_AB R115, R143, R142 ;  /* 0x0000008e8f73723e */ /* 0x000fe200000010ff */
[----:B------:R-:W-:Y:S06]  /*1810*/  BRA `(.L_x_178) ;  /* 0x0000000000a07947 */ /* 0x000fec0003800000 */
.L_x_177:
[C---:B-----5:R-:W-:Y:S02]  /*1820*/  PRMT R143, R112.reuse, 0x7632, R143 ;  /* 0x00007632708f7816 */ /* 0x060fe4000000008f */
[----:B------:R-:W-:Y:S02]  /*1830*/  SHF.L.U32 R112, R112, 0x10, RZ ;  /* 0x0000001070707819 */ /* 0x000fe400000006ff */
[----:B------:R-:W-:Y:S02]  /*1840*/  PRMT R145, R114, 0x7632, R145 ;  /* 0x0000763272917816 */ /* 0x000fe40000000091 */
[C---:B------:R-:W-:Y:S01]  /*1850*/  PRMT R146, R115.reuse, 0x7632, R146 ;  /* 0x0000763273927816 */ /* 0x040fe20000000092 */
[-C--:B------:R-:W-:Y:S01]  /*1860*/  FMUL.FTZ R112, R112, R175.reuse ;  /* 0x000000af70707220 */ /* 0x080fe20000410000 */
[----:B------:R-:W-:Y:S02]  /*1870*/  SHF.L.U32 R142, R115, 0x10, RZ ;  /* 0x00000010738e7819 */ /* 0x000fe400000006ff */
[C---:B0-----:R-:W-:Y:S01]  /*1880*/  SHF.L.U32 R140, R113.reuse, 0x10, RZ ;  /* 0x00000010718c7819 */ /* 0x041fe200000006ff */
[----:B------:R-:W-:Y:S01]  /*1890*/  IMAD.U32 R160, R146, 0x10000, RZ ;  /* 0x0001000092a07824 */ /* 0x000fe200078e00ff */
[----:B------:R-:W-:Y:S01]  /*18a0*/  SHF.L.U32 R114, R114, 0x10, RZ ;  /* 0x0000001072727819 */ /* 0x000fe200000006ff */
[-C--:B------:R-:W-:Y:S01]  /*18b0*/  FMUL.FTZ R142, R142, R175.reuse ;  /* 0x000000af8e8e7220 */ /* 0x080fe20000410000 */
[----:B------:R-:W-:Y:S01]  /*18c0*/  SHF.L.U32 R139, R88, 0x10, RZ ;  /* 0x00000010588b7819 */ /* 0x000fe200000006ff */
[-C--:B------:R-:W-:Y:S01]  /*18d0*/  FMUL.FTZ R140, R140, R175.reuse ;  /* 0x000000af8c8c7220 */ /* 0x080fe20000410000 */
[----:B------:R-:W-:Y:S01]  /*18e0*/  PRMT R144, R113, 0x7632, R144 ;  /* 0x0000763271907816 */ /* 0x000fe20000000090 */
[----:B------:R-:W-:Y:S01]  /*18f0*/  FMUL.FTZ R114, R114, R175 ;  /* 0x000000af72727220 */ /* 0x000fe20000410000 */
[----:B------:R-:W-:Y:S01]  /*1900*/  SHF.L.U32 R115, R91, 0x10, RZ ;  /* 0x000000105b737819 */ /* 0x000fe200000006ff */
        /* <DEDUP_REMOVED lines=14> */
[----:B------:R-:W-:Y:S01]  /*19f0*/  FMUL.FTZ R112, R112, R175 ;  /* 0x000000af70707220 */ /* 0x000fe20000410000 */
[----:B------:R-:W-:Y:S01]  /*1a00*/  SHF.L.U32 R114, R6, 0x10, RZ ;  /* 0x0000001006727819 */ /* 0x000fe200000006ff */
[----:B------:R-:W-:Y:S01]  /*1a10*/  FMUL.FTZ R144, R146, R115 ;  /* 0x0000007392907220 */ /* 0x000fe20000410000 */
[----:B------:R-:W-:Y:S01]  /*1a20*/  SHF.L.U32 R143, R8, 0x10, RZ ;  /* 0x00000010088f7819 */ /* 0x000fe200000006ff */
[----:B------:R-:W-:-:S02]  /*1a30*/  FMUL.FTZ R146, R112, R113 ;  /* 0x0000007170927220 */ /* 0x000fc40000410000 */
[----:B------:R-:W-:Y:S01]  /*1a40*/  FMUL.FTZ R145, R145, R114 ;  /* 0x0000007291917220 */ /* 0x000fe20000410000 */
[----:B------:R-:W-:Y:S01]  /*1a50*/  F2FP.BF16.F32.PACK_AB R114, R144, R141 ;  /* 0x0000008d9072723e */ /* 0x000fe200000010ff */
[----:B------:R-:W-:Y:S01]  /*1a60*/  FMUL.FTZ R143, R160, R143 ;  /* 0x0000008fa08f7220 */ /* 0x000fe20000410000 */
[----:B------:R-:W-:Y:S02]  /*1a70*/  F2FP.BF16.F32.PACK_AB R112, R146, R139 ;  /* 0x0000008b9270723e */ /* 0x000fe400000010ff */
[----:B------:R-:W-:Y:S02]  /*1a80*/  F2FP.BF16.F32.PACK_AB R113, R145, R140 ;  /* 0x0000008c9171723e */ /* 0x000fe400000010ff */
[----:B------:R-:W-:-:S07]  /*1a90*/  F2FP.BF16.F32.PACK_AB R115, R143, R142 ;  /* 0x0000008e8f73723e */ /* 0x000fce00000010ff */
.L_x_178:
[----:B------:R-:W0:Y:S02]  /*1aa0*/  LDC.64 R160, c[0x0][0x3a8] ;  /* 0x0000ea00ffa07b82 */ /* 0x000e240000000a00 */
[C---:B0-----:R-:W-:Y:S01]  /*1ab0*/  IMAD.WIDE.U32 R160, R177.reuse, 0x10, R160 ;  /* 0x00000010b1a07825 */ /* 0x041fe200078e00a0 */
[----:B------:R-:W-:-:S04]  /*1ac0*/  IADD3 R177, PT, PT, R177, 0x20, RZ ;  /* 0x00000020b1b17810 */ /* 0x000fc80007ffe0ff */
[----:B------:R0:W-:Y:S03]  /*1ad0*/  STG.E.128 desc[UR6][R160.64], R112 ;  /* 0x00000070a0007986 */ /* 0x0001e6000c101d06 */
.L_x_176:
[----:B------:R-:W-:Y:S05]  /*1ae0*/  BSYNC.RECONVERGENT B0 ;  /* 0x0000000000007941 */ /* 0x000fea0003800200 */
.L_x_175:
[----:B------:R-:W-:Y:S01]  /*1af0*/  ISETP.GE.U32.AND P2, PT, R130, 0x60, PT ;  /* 0x000000608200780c */ /* 0x000fe20003f46070 */
[----:B------:R-:W-:Y:S03]  /*1b00*/  BSSY.RECONVERGENT B0, `(.L_x_179) ;  /* 0x000006d000007945 */ /* 0x000fe60003800200 */
[----:B0-----:R-:W-:-:S09]  /*1b10*/  P2R R112, PR, RZ, 0x4 ;  /* 0x00000004ff707803 */ /* 0x001fd20000000000 */
        /* <DEDUP_REMOVED lines=10> */
[----:B-----5:R-:W-:Y:S01]  /*1bc0*/  PRMT R151, R112, 0x7632, R151 ;  /* 0x0000763270977816 */ /* 0x020fe20000000097 */
[----:B------:R-:W-:Y:S01]  /*1bd0*/  IMAD.U32 R154, R10, 0x10000, RZ ;  /* 0x000100000a9a7824 */ /* 0x000fe200078e00ff */
[----:B------:R-:W-:Y:S02]  /*1be0*/  SHF.L.U32 R112, R112, 0x10, RZ ;  /* 0x0000001070707819 */ /* 0x000fe400000006ff */
[----:B------:R-:W-:Y:S02]  /*1bf0*/  PRMT R160, R114, 0x7632, R160 ;  /* 0x0000763272a07816 */ /* 0x000fe400000000a0 */
[----:B0-----:R-:W-:Y:S01]  /*1c00*/  SHF.L.U32 R148, R113, 0x10, RZ ;  /* 0x0000001071947819 */ /* 0x001fe200000006ff */
[-C--:B------:R-:W-:Y:S01]  /*1c10*/  FMUL.FTZ R112, R112, R175.reuse ;  /* 0x000000af70707220 */ /* 0x080fe20000410000 */
[----:B------:R-:W-:Y:S02]  /*1c20*/  SHF.L.U32 R114, R114, 0x10, RZ ;  /* 0x0000001072727819 */ /* 0x000fe400000006ff */
[----:B------:R-:W-:Y:S01]  /*1c30*/  SHF.L.U32 R150, R115, 0x10, RZ ;  /* 0x0000001073967819 */ /* 0x000fe200000006ff */
[-C--:B------:R-:W-:Y:S01]  /*1c40*/  FMUL.FTZ R148, R148, R175.reuse ;  /* 0x000000af94947220 */ /* 0x080fe20000410000 */
[----:B------:R-:W-:Y:S01]  /*1c50*/  SHF.L.U32 R147, R76, 0x10, RZ ;  /* 0x000000104c937819 */ /* 0x000fe200000006ff */
[-C--:B------:R-:W-:Y:S01]  /*1c60*/  FMUL.FTZ R114, R114, R175.reuse ;  /* 0x000000af72727220 */ /* 0x080fe20000410000 */
[----:B------:R-:W-:Y:S01]  /*1c70*/  SHF.L.U32 R153, R48, 0x10, RZ ;  /* 0x0000001030997819 */ /* 0x000fe200000006ff */
[----:B------:R-:W-:Y:S01]  /*1c80*/  FMUL.FTZ R150, R150, R175 ;  /* 0x000000af96967220 */ /* 0x000fe20000410000 */
[----:B------:R-:W-:-:S02]  /*1c90*/  PRMT R152, R113, 0x7632, R152 ;  /* 0x0000763271987816 */ /* 0x000fc40000000098 */
[----:B------:R-:W-:Y:S01]  /*1ca0*/  SHF.L.U32 R113, R77, 0x10, RZ ;  /* 0x000000104d717819 */ /* 0x000fe200000006ff */
[----:B------:R-:W-:Y:S01]  /*1cb0*/  FFMA.FTZ R147, R112, R147, R153 ;  /* 0x0000009370937223 */ /* 0x000fe20000010099 */
[----:B------:R-:W-:Y:S02]  /*1cc0*/  SHF.L.U32 R161, R49, 0x10, RZ ;  /* 0x0000001031a17819 */ /* 0x000fe400000006ff */
[----:B------:R-:W-:Y:S02]  /*1cd0*/  SHF.L.U32 R149, R78, 0x10, RZ ;  /* 0x000000104e957819 */ /* 0x000fe400000006ff */
[----:B------:R-:W-:Y:S01]  /*1ce0*/  SHF.L.U32 R179, R50, 0x10, RZ ;  /* 0x0000001032b37819 */ /* 0x000fe200000006ff */
[----:B------:R-:W-:Y:S01]  /*1cf0*/  FFMA.FTZ R148, R148, R113, R161 ;  /* 0x0000007194947223 */ /* 0x000fe200000100a1 */
[----:B------:R-:W-:Y:S02]  /*1d00*/  PRMT R176, R115, 0x7632, R176 ;  /* 0x0000763273b07816 */ /* 0x000fe400000000b0 */
[----:B------:R-:W-:Y:S01]  /*1d10*/  SHF.L.U32 R115, R79, 0x10, RZ ;  /* 0x000000104f737819 */ /* 0x000fe200000006ff */
[----:B------:R-:W-:Y:S01]  /*1d20*/  FFMA.FTZ R149, R114, R149, R179 ;  /* 0x0000009572957223 */ /* 0x000fe200000100b3 */
[----:B------:R-:W-:-:S02]  /*1d30*/  SHF.L.U32 R181, R51, 0x10, RZ ;  /* 0x0000001033b57819 */ /* 0x000fc400000006ff */
[----:B------:R-:W-:Y:S02]  /*1d40*/  PRMT R112, R48, 0x7632, R112 ;  /* 0x0000763230707816 */ /* 0x000fe40000000070 */
[----:B------:R-:W-:Y:S01]  /*1d50*/  PRMT R153, R49, 0x7632, R153 ;  /* 0x0000763231997816 */ /* 0x000fe20000000099 */
[----:B------:R-:W-:Y:S01]  /*1d60*/  FFMA.FTZ R150, R150, R115, R181 ;  /* 0x0000007396967223 */ /* 0x000fe200000100b5 */
[----:B------:R-:W-:Y:S02]  /*1d70*/  SHF.L.U32 R152, R152, 0x10, RZ ;  /* 0x0000001098987819 */ /* 0x000fe400000006ff */
        /* <DEDUP_REMOVED lines=13> */
[----:B------:R-:W-:Y:S01]  /*1e50*/  FFMA.FTZ R153, R153, R154, R112 ;  /* 0x0000009a99997223 */ /* 0x000fe20000010070 */
[----:B------:R-:W-:Y:S01]  /*1e60*/  SHF.L.U32 R181, R12, 0x10, RZ ;  /* 0x000000100cb57819 */ /* 0x000fe200000006ff */
[----:B------:R-:W-:Y:S01]  /*1e70*/  FFMA.FTZ R154, R114, R113, R115 ;  /* 0x00000071729a7223 */ /* 0x000fe20000010073 */
[----:B------:R-:W-:-:S02]  /*1e80*/  SHF.L.U32 R161, R161, 0x10, RZ ;  /* 0x00000010a1a17819 */ /* 0x000fc400000006ff */
        /* <DEDUP_REMOVED lines=8> */
.L_x_181:
[C---:B-----5:R-:W-:Y:S02]  /*1f10*/  PRMT R151, R112.reuse, 0x7632, R151 ;  /* 0x0000763270977816 */ /* 0x060fe40000000097 */
[----:B------:R-:W-:Y:S02]  /*1f20*/  SHF.L.U32 R112, R112, 0x10, RZ ;  /* 0x0000001070707819 */ /* 0x000fe400000006ff */
[----:B------:R-:W-:Y:S02]  /*1f30*/  PRMT R153, R114, 0x7632, R153 ;  /* 0x0000763272997816 */ /* 0x000fe40000000099 */
[C---:B------:R-:W-:Y:S01]  /*1f40*/  SHF.L.U32 R150, R115.reuse, 0x10, RZ ;  /* 0x0000001073967819 */ /* 0x040fe200000006ff */
[-C--:B------:R-:W-:Y:S01]  /*1f50*/  FMUL.FTZ R112, R112, R175.reuse ;  /* 0x000000af70707220 */ /* 0x080fe20000410000 */
[----:B------:R-:W-:Y:S02]  /*1f60*/  SHF.L.U32 R114, R114, 0x10, RZ ;  /* 0x0000001072727819 */ /* 0x000fe400000006ff */
[----:B------:R-:W-:Y:S01]  /*1f70*/  PRMT R154, R115, 0x7632, R154 ;  /* 0x00007632739a7816 */ /* 0x000fe2000000009a */
[-C--:B------:R-:W-:Y:S01]  /*1f80*/  FMUL.FTZ R150, R150, R175.reuse ;  /* 0x000000af96967220 */ /* 0x080fe20000410000 */
[----:B------:R-:W-:Y:S01]  /*1f90*/  SHF.L.U32 R147, R76, 0x10, RZ ;  /* 0x000000104c937819 */ /* 0x000fe200000006ff */
[----:B------:R-:W-:Y:S01]  /*1fa0*/  FMUL.FTZ R114, R114, R175 ;  /* 0x000000af72727220 */ /* 0x000fe20000410000 */
[----:B0-----:R-:W-:-:S02]  /*1fb0*/  SHF.L.U32 R148, R113, 0x10, RZ ;  /* 0x0000001071947819 */ /* 0x001fc400000006ff */
[----:B------:R-:W-:Y:S01]  /*1fc0*/  PRMT R152, R113, 0x7632, R152 ;  /* 0x0000763271987816 */ /* 0x000fe20000000098 */
[----:B------:R-:W-:Y:S01]  /*1fd0*/  FMUL.FTZ R147, R112, R147 ;  /* 0x0000009370937220 */ /* 0x000fe20000410000 */
[----:B------:R-:W-:Y:S01]  /*1fe0*/  SHF.L.U32 R115, R79, 0x10, RZ ;  /* 0x000000104f737819 */ /* 0x000fe200000006ff */
[----:B------:R-:W-:Y:S01]  /*1ff0*/  FMUL.FTZ R148, R148, R175 ;  /* 0x000000af94947220 */ /* 0x000fe20000410000 */
[----:B------:R-:W-:Y:S02]  /*2000*/  SHF.L.U32 R149, R78, 0x10, RZ ;  /* 0x000000104e957819 */ /* 0x000fe400000006ff */
        /* <DEDUP_REMOVED lines=11> */
[----:B------:R-:W-:Y:S01]  /*20c0*/  IMAD.U32 R113, R9, 0x10000, RZ ;  /* 0x0001000009717824 */ /* 0x000fe200078e00ff */
[----:B------:R-:W-:Y:S01]  /*20d0*/  SHF.L.U32 R114, R10, 0x10, RZ ;  /* 0x000000100a727819 */ /* 0x000fe200000006ff */
[-C--:B------:R-:W-:Y:S01]  /*20e0*/  FMUL.FTZ R153, R152, R175.reuse ;  /* 0x000000af98997220 */ /* 0x080fe20000410000 */
[----:B------:R-:W-:Y:S01]  /*20f0*/  SHF.L.U32 R151, R12, 0x10, RZ ;  /* 0x000000100c977819 */ /* 0x000fe200000006ff */
[----:B------:R-:W-:Y:S01]  /*2100*/  FMUL.FTZ R112, R112, R175 ;  /* 0x000000af70707220 */ /* 0x000fe20000410000 */
[----:B------:R-:W-:Y:S01]  /*2110*/  FMUL.FTZ R152, R154, R115 ;  /* 0x000000739a987220 */ /* 0x000fe20000410000 */
[----:B------:R-:W-:-:S02]  /*2120*/  FMUL.FTZ R153, R153, R114 ;  /* 0x0000007299997220 */ /* 0x000fc40000410000 */
[----:B------:R-:W-:Y:S01]  /*2130*/  FMUL.FTZ R151, R160, R151 ;  /* 0x00000097a0977220 */ /* 0x000fe20000410000 */
[----:B------:R-:W-:Y:S01]  /*2140*/  FMUL.FTZ R154, R112, R113 ;  /* 0x00000071709a7220 */ /* 0x000fe20000410000 */
[----:B------:R-:W-:Y:S02]  /*2150*/  F2FP.BF16.F32.PACK_AB R114, R152, R149 ;  /* 0x000000959872723e */ /* 0x000fe400000010ff */
[----:B------:R-:W-:Y:S02]  /*2160*/  F2FP.BF16.F32.PACK_AB R113, R153, R148 ;  /* 0x000000949971723e */ /* 0x000fe400000010ff */
[----:B------:R-:W-:Y:S02]  /*2170*/  F2FP.BF16.F32.PACK_AB R115, R151, R150 ;  /* 0x000000969773723e */ /* 0x000fe400000010ff */
[----:B------:R-:W-:-:S07]  /*2180*/  F2FP.BF16.F32.PACK_AB R112, R154, R147 ;  /* 0x000000939a70723e */ /* 0x000fce00000010ff */
.L_x_182:
[----:B------:R-:W0:Y:S02]  /*2190*/  LDC.64 R160, c[0x0][0x3a8] ;  /* 0x0000ea00ffa07b82 */ /* 0x000e240000000a00 */
[C---:B0-----:R-:W-:Y:S01]  /*21a0*/  IMAD.WIDE.U32 R160, R177.reuse, 0x10, R160 ;  /* 0x00000010b1a07825 */ /* 0x041fe200078e00a0 */
[----:B------:R-:W-:-:S04]  /*21b0*/  IADD3 R177, PT, PT, R177, 0x20, RZ ;  /* 0x00000020b1b17810 */ /* 0x000fc80007ffe0ff */
[----:B------:R0:W-:Y:S03]  /*21c0*/  STG.E.128 desc[UR6][R160.64], R112 ;  /* 0x00000070a0007986 */ /* 0x0001e6000c101d06 */
.L_x_180:
[----:B------:R-:W-:Y:S05]  /*21d0*/  BSYNC.RECONVERGENT B0 ;  /* 0x0000000000007941 */ /* 0x000fea0003800200 */
.L_x_179:
        /* <DEDUP_REMOVED lines=13> */
[----:B-----5:R-:W-:Y:S02]  /*22b0*/  PRMT R159, R112, 0x7632, R159 ;  /* 0x00007632709f7816 */ /* 0x020fe4000000009f */
[----:B------:R-:W-:Y:S02]  /*22c0*/  PRMT R162, R114, 0x7632, R162 ;  /* 0x0000763272a27816 */ /* 0x000fe400000000a2 */
[----:B------:R-:W-:Y:S02]  /*22d0*/  SHF.L.U32 R112, R112, 0x10, RZ ;  /* 0x0000001070707819 */ /* 0x000fe400000006ff */
[----:B------:R-:W-:Y:S02]  /*22e0*/  SHF.L.U32 R114, R114, 0x10, RZ ;  /* 0x0000001072727819 */ /* 0x000fe400000006ff */
[----:B0-----:R-:W-:Y:S01]  /*22f0*/  SHF.L.U32 R156, R113, 0x10, RZ ;  /* 0x00000010719c7819 */ /* 0x001fe200000006ff */
[-C--:B------:R-:W-:Y:S01]  /*2300*/  FMUL.FTZ R112, R112, R175.reuse ;  /* 0x000000af70707220 */ /* 0x080fe20000410000 */
        /* <DEDUP_REMOVED lines=9> */
[----:B------:R-:W-:Y:S02]  /*23a0*/  PRMT R160, R113, 0x7632, R160 ;  /* 0x0000763271a07816 */ /* 0x000fe400000000a0 */
[----:B------:R-:W-:Y:S01]  /*23b0*/  PRMT R176, R115, 0x7632, R176 ;  /* 0x0000763273b07816 */ /* 0x000fe200000000b0 */
[----:B------:R-:W-:Y:S01]  /*23c0*/  IMAD.U32 R115, R67, 0x10000, RZ ;  /* 0x0001000043737824 */ /* 0x000fe200078e00ff */
[----:B------:R-:W-:Y:S01]  /*23d0*/  SHF.L.U32 R113, R65, 0x10, RZ ;  /* 0x0000001041717819 */ /* 0x000fe200000006ff */
[----:B------:R-:W-:Y:S01]  /*23e0*/  FFMA.FTZ R157, R114, R157, R179 ;  /* 0x0000009d729d7223 */ /* 0x000fe200000100b3 */
[----:B------:R-:W-:Y:S02]  /*23f0*/  SHF.L.U32 R163, R49, 0x10, RZ ;  /* 0x0000001031a37819 */ /* 0x000fe400000006ff */
[----:B------:R-:W-:-:S02]  /*2400*/  SHF.L.U32 R181, R51, 0x10, RZ ;  /* 0x0000001033b57819 */ /* 0x000fc400000006ff */
[----:B------:R-:W-:Y:S01]  /*2410*/  PRMT R112, R48, 0x7632, R112 ;  /* 0x0000763230707816 */ /* 0x000fe20000000070 */
[----:B------:R-:W-:Y:S01]  /*2420*/  FFMA.FTZ R156, R156, R113, R163 ;  /* 0x000000719c9c7223 */ /* 0x000fe200000100a3 */
[----:B------:R-:W-:Y:S01]  /*2430*/  PRMT R161, R49, 0x7632, R161 ;  /* 0x0000763231a17816 */ /* 0x000fe200000000a1 */
[----:B------:R-:W-:Y:S01]  /*2440*/  FFMA.FTZ R158, R158, R115, R181 ;  /* 0x000000739e9e7223 */ /* 0x000fe200000100b5 */
[----:B------:R-:W-:Y:S02]  /*2450*/  PRMT R164, R50, 0x7632, R164 ;  /* 0x0000763232a47816 */ /* 0x000fe400000000a4 */
        /* <DEDUP_REMOVED lines=11> */
[----:B------:R-:W-:Y:S02]  /*2510*/  SHF.L.U32 R179, R15, 0x10, RZ ;  /* 0x000000100fb37819 */ /* 0x000fe400000006ff */
[----:B------:R-:W-:-:S02]  /*2520*/  SHF.L.U32 R183, R16, 0x10, RZ ;  /* 0x0000001010b77819 */ /* 0x000fc400000006ff */
[----:B------:R-:W-:Y:S02]  /*2530*/  SHF.L.U32 R115, R112, 0x10, RZ ;  /* 0x0000001070737819 */ /* 0x000fe400000006ff */
[----:B------:R-:W-:Y:S02]  /*2540*/  SHF.L.U32 R161, R161, 0x10, RZ ;  /* 0x00000010a1a17819 */ /* 0x000fe400000006ff */
[----:B------:R-:W-:Y:S01]  /*2550*/  SHF.L.U32 R181, R164, 0x10, RZ ;  /* 0x00000010a4b57819 */ /* 0x000fe200000006ff */
[----:B------:R-:W-:Y:S01]  /*2560*/  FFMA.FTZ R164, R114, R113, R115 ;  /* 0x0000007172a47223 */ /* 0x000fe20000010073 */
[----:B------:R-:W-:Y:S01]  /*2570*/  SHF.L.U32 R159, R178, 0x10, RZ ;  /* 0x00000010b29f7819 */ /* 0x000fe200000006ff */
[----:B------:R-:W-:Y:S02]  /*2580*/  FFMA.FTZ R163, R160, R163, R161 ;  /* 0x000000a3a0a37223 */ /* 0x000fe400000100a1 */
[----:B------:R-:W-:Y:S01]  /*2590*/  FFMA.FTZ R162, R162, R179, R181 ;  /* 0x000000b3a2a27223 */ /* 0x000fe200000100b5 */
[----:B------:R-:W-:Y:S01]  /*25a0*/  F2FP.BF16.F32.PACK_AB R112, R164, R155 ;  /* 0x0000009ba470723e */ /* 0x000fe200000010ff */
[----:B------:R-:W-:Y:S01]  /*25b0*/  FFMA.FTZ R159, R176, R183, R159 ;  /* 0x000000b7b09f7223 */ /* 0x000fe2000001009f */
[----:B------:R-:W-:-:S02]  /*25c0*/  F2FP.BF16.F32.PACK_AB R113, R163, R156 ;  /* 0x0000009ca371723e */ /* 0x000fc400000010ff */
[----:B------:R-:W-:Y:S02]  /*25d0*/  F2FP.BF16.F32.PACK_AB R114, R162, R157 ;  /* 0x0000009da272723e */ /* 0x000fe400000010ff */
[----:B------:R-:W-:Y:S01]  /*25e0*/  F2FP.BF16.F32.PACK_AB R115, R159, R158 ;  /* 0x0000009e9f73723e */ /* 0x000fe200000010ff */
[----:B------:R-:W-:Y:S06]  /*25f0*/  BRA `(.L_x_186) ;  /* 0x0000000000a07947 */ /* 0x000fec0003800000 */
.L_x_185:
[----:B-----5:R-:W-:Y:S02]  /*2600*/  PRMT R159, R112, 0x7632, R159 ;  /* 0x00007632709f7816 */ /* 0x020fe4000000009f */
[----:B------:R-:W-:Y:S02]  /*2610*/  PRMT R161, R114, 0x7632, R161 ;  /* 0x0000763272a17816 */ /* 0x000fe400000000a1 */
[----:B------:R-:W-:Y:S02]  /*2620*/  SHF.L.U32 R112, R112, 0x10, RZ ;  /* 0x0000001070707819 */ /* 0x000fe400000006ff */
[----:B------:R-:W-:Y:S02]  /*2630*/  SHF.L.U32 R114, R114, 0x10, RZ ;  /* 0x0000001072727819 */ /* 0x000fe400000006ff */
[----:B0-----:R-:W-:Y:S01]  /*2640*/  SHF.L.U32 R156, R113, 0x10, RZ ;  /* 0x00000010719c7819 */ /* 0x001fe200000006ff */
[-C--:B------:R-:W-:Y:S01]  /*2650*/  FMUL.FTZ R112, R112, R175.reuse ;  /* 0x000000af70707220 */ /* 0x080fe20000410000 */
[C---:B------:R-:W-:Y:S01]  /*2660*/  SHF.L.U32 R158, R115.reuse, 0x10, RZ ;  /* 0x00000010739e7819 */ /* 0x040fe200000006ff */
[-C--:B------:R-:W-:Y:S01]  /*2670*/  FMUL.FTZ R114, R114, R175.reuse ;  /* 0x000000af72727220 */ /* 0x080fe20000410000 */
[----:B------:R-:W-:Y:S01]  /*2680*/  SHF.L.U32 R155, R64, 0x10, RZ ;  /* 0x00000010409b7819 */ /* 0x000fe200000006ff */
[-C--:B------:R-:W-:Y:S01]  /*2690*/  FMUL.FTZ R156, R156, R175.reuse ;  /* 0x000000af9c9c7220 */ /* 0x080fe20000410000 */
[----:B------:R-:W-:Y:S01]  /*26a0*/  SHF.L.U32 R157, R66, 0x10, RZ ;  /* 0x00000010429d7819 */ /* 0x000fe200000006ff */
[----:B------:R-:W-:Y:S01]  /*26b0*/  FMUL.FTZ R158, R158, R175 ;  /* 0x000000af9e9e7220 */ /* 0x000fe20000410000 */
[----:B------:R-:W-:Y:S01]  /*26c0*/  PRMT R162, R115, 0x7632, R162 ;  /* 0x0000763273a27816 */ /* 0x000fe200000000a2 */
[----:B------:R-:W-:Y:S01]  /*26d0*/  FMUL.FTZ R155, R112, R155 ;  /* 0x0000009b709b7220 */ /* 0x000fe20000410000 */
[----:B------:R-:W-:Y:S01]  /*26e0*/  PRMT R160, R113, 0x7632, R160 ;  /* 0x0000763271a07816 */ /* 0x000fe200000000a0 */
        /* <DEDUP_REMOVED lines=19> */
[----:B------:R-:W-:Y:S02]  /*2820*/  FMUL.FTZ R163, R160, R163 ;  /* 0x000000a3a0a37220 */ /* 0x000fe40000410000 */
[----:B------:R-:W-:Y:S01]  /*2830*/  FMUL.FTZ R162, R114, R115 ;  /* 0x0000007372a27220 */ /* 0x000fe20000410000 */
[----:B------:R-:W-:Y:S02]  /*2840*/  F2FP.BF16.F32.PACK_AB R115, R159, R158 ;  /* 0x0000009e9f73723e */ /* 0x000fe400000010ff */
[----:B------:R-:W-:Y:S02]  /*2850*/  F2FP.BF16.F32.PACK_AB R113, R163, R156 ;  /* 0x0000009ca371723e */ /* 0x000fe400000010ff */
[----:B------:R-:W-:Y:S02]  /*2860*/  F2FP.BF16.F32.PACK_AB R114, R162, R157 ;  /* 0x0000009da272723e */ /* 0x000fe400000010ff */
[----:B------:R-:W-:-:S07]  /*2870*/  F2FP.BF16.F32.PACK_AB R112, R164, R155 ;  /* 0x0000009ba470723e */ /* 0x000fce00000010ff */
.L_x_186:
[----:B------:R-:W0:Y:S02]  /*2880*/  LDC.64 R160, c[0x0][0x3a8] ;  /* 0x0000ea00ffa07b82 */ /* 0x000e240000000a00 */
[C---:B0-----:R-:W-:Y:S01]  /*2890*/  IMAD.WIDE.U32 R160, R177.reuse, 0x10, R160 ;  /* 0x00000010b1a07825 */ /* 0x041fe200078e00a0 */
[----:B------:R-:W-:-:S04]  /*28a0*/  IADD3 R177, PT, PT, R177, 0x20, RZ ;  /* 0x00000020b1b17810 */ /* 0x000fc80007ffe0ff */
[----:B------:R0:W-:Y:S03]  /*28b0*/  STG.E.128 desc[UR6][R160.64], R112 ;  /* 0x00000070a0007986 */ /* 0x0001e6000c101d06 */
.L_x_184:
[----:B------:R-:W-:Y:S05]  /*28c0*/  BSYNC.RECONVERGENT B0 ;  /* 0x0000000000007941 */ /* 0x000fea0003800200 */
.L_x_183:
        /* <DEDUP_REMOVED lines=13> */
[C---:B0----5:R-:W-:Y:S01]  /*29a0*/  PRMT R160, R112.reuse, 0x7632, R160 ;  /* 0x0000763270a07816 */ /* 0x061fe200000000a0 */
[----:B------:R-:W-:Y:S01]  /*29b0*/  IMAD.U32 R179, R49, 0x10000, RZ ;  /* 0x0001000031b37824 */ /* 0x000fe200078e00ff */
[----:B------:R-:W-:Y:S02]  /*29c0*/  SHF.L.U32 R112, R112, 0x10, RZ ;  /* 0x0000001070707819 */ /* 0x000fe400000006ff */
[----:B------:R-:W-:Y:S02]  /*29d0*/  PRMT R169, R114, 0x7632, R169 ;  /* 0x0000763272a97816 */ /* 0x000fe400000000a9 */
[----:B------:R-:W-:Y:S01]  /*29e0*/  SHF.L.U32 R168, R115, 0x10, RZ ;  /* 0x0000001073a87819 */ /* 0x000fe200000006ff */
[-C--:B------:R-:W-:Y:S01]  /*29f0*/  FMUL.FTZ R112, R112, R175.reuse ;  /* 0x000000af70707220 */ /* 0x080fe20000410000 */
[----:B------:R-:W-:Y:S02]  /*2a00*/  SHF.L.U32 R165, R52, 0x10, RZ ;  /* 0x0000001034a57819 */ /* 0x000fe400000006ff */
[----:B------:R-:W-:Y:S01]  /*2a10*/  SHF.L.U32 R171, R48, 0x10, RZ ;  /* 0x0000001030ab7819 */ /* 0x000fe200000006ff */
[----:B------:R-:W-:Y:S01]  /*2a20*/  FMUL.FTZ R168, R168, R175 ;  /* 0x000000afa8a87220 */ /* 0x000fe20000410000 */
[----:B------:R-:W-:-:S02]  /*2a30*/  SHF.L.U32 R114, R114, 0x10, RZ ;  /* 0x0000001072727819 */ /* 0x000fc400000006ff */
[----:B------:R-:W-:Y:S01]  /*2a40*/  PRMT R172, R115, 0x7632, R172 ;  /* 0x0000763273ac7816 */ /* 0x000fe200000000ac */
[----:B------:R-:W-:Y:S01]  /*2a50*/  FFMA.FTZ R165, R112, R165, R171 ;  /* 0x000000a570a57223 */ /* 0x000fe200000100ab */
[----:B------:R-:W-:Y:S01]  /*2a60*/  SHF.L.U32 R166, R113, 0x10, RZ ;  /* 0x0000001071a67819 */ /* 0x000fe200000006ff */
[-C--:B------:R-:W-:Y:S01]  /*2a70*/  FMUL.FTZ R114, R114, R175.reuse ;  /* 0x000000af72727220 */ /* 0x080fe20000410000 */
[----:B------:R-:W-:Y:S02]  /*2a80*/  SHF.L.U32 R115, R55, 0x10, RZ ;  /* 0x0000001037737819 */ /* 0x000fe400000006ff */
[----:B------:R-:W-:Y:S01]  /*2a90*/  SHF.L.U32 R183, R51, 0x10, RZ ;  /* 0x0000001033b77819 */ /* 0x000fe200000006ff */
[----:B------:R-:W-:Y:S01]  /*2aa0*/  FMUL.FTZ R166, R166, R175 ;  /* 0x000000afa6a67220 */ /* 0x000fe20000410000 */
[----:B------:R-:W-:Y:S02]  /*2ab0*/  SHF.L.U32 R167, R54, 0x10, RZ ;  /* 0x0000001036a77819 */ /* 0x000fe400000006ff */
[----:B------:R-:W-:Y:S01]  /*2ac0*/  SHF.L.U32 R181, R50, 0x10, RZ ;  /* 0x0000001032b57819 */ /* 0x000fe200000006ff */
[----:B------:R-:W-:Y:S01]  /*2ad0*/  FFMA.FTZ R168, R168, R115, R183 ;  /* 0x00000073a8a87223 */ /* 0x000fe200000100b7 */
[----:B------:R-:W-:-:S02]  /*2ae0*/  PRMT R112, R48, 0x7632, R112 ;  /* 0x0000763230707816 */ /* 0x000fc40000000070 */
[----:B------:R-:W-:Y:S01]  /*2af0*/  PRMT R161, R113, 0x7632, R161 ;  /* 0x0000763271a17816 */ /* 0x000fe200000000a1 */
[----:B------:R-:W-:Y:S01]  /*2b00*/  FFMA.FTZ R167, R114, R167, R181 ;  /* 0x000000a772a77223 */ /* 0x000fe200000100b5 */
[----:B------:R-:W-:Y:S02]  /*2b10*/  SHF.L.U32 R113, R53, 0x10, RZ ;  /* 0x0000001035717819 */ /* 0x000fe400000006ff */
[----:B------:R-:W-:Y:S02]  /*2b20*/  SHF.L.U32 R178, R172, 0x10, RZ ;  /* 0x00000010acb27819 */ /* 0x000fe400000006ff */
[----:B------:R-:W-:Y:S01]  /*2b30*/  PRMT R170, R50, 0x7632, R170 ;  /* 0x0000763232aa7816 */ /* 0x000fe200000000aa */
[----:B------:R-:W-:Y:S01]  /*2b40*/  FFMA.FTZ R166, R166, R113, R179 ;  /* 0x00000071a6a67223 */ /* 0x000fe200000100b3 */
[----:B------:R-:W-:Y:S01]  /*2b50*/  SHF.L.U32 R115, R112, 0x10, RZ ;  /* 0x0000001070737819 */ /* 0x000fe200000006ff */
[----:B------:R-:W-:Y:S01]  /*2b60*/  FMUL.FTZ R178, R178, R175 ;  /* 0x000000afb2b27220 */ /* 0x000fe20000410000 */
[----:B------:R-:W-:-:S02]  /*2b70*/  SHF.L.U32 R172, R169, 0x10, RZ ;  /* 0x00000010a9ac7819 */ /* 0x000fc400000006ff */
[----:B------:R-:W-:Y:S02]  /*2b80*/  PRMT R114, R49, 0x7632, R114 ;  /* 0x0000763231727816 */ /* 0x000fe40000000072 */
[----:B------:R-:W-:Y:S01]  /*2b90*/  PRMT R176, R51, 0x7632, R176 ;  /* 0x0000763233b07816 */ /* 0x000fe200000000b0 */
[-C--:B------:R-:W-:Y:S01]  /*2ba0*/  FMUL.FTZ R172, R172, R175.reuse ;  /* 0x000000afacac7220 */ /* 0x080fe20000410000 */
[----:B------:R-:W-:Y:S02]  /*2bb0*/  SHF.L.U32 R160, R160, 0x10, RZ ;  /* 0x00000010a0a07819 */ /* 0x000fe400000006ff */
[----:B------:R-:W-:Y:S02]  /*2bc0*/  SHF.L.U32 R112, R161, 0x10, RZ ;  /* 0x00000010a1707819 */ /* 0x000fe400000006ff */
        /* <DEDUP_REMOVED lines=18> */
.L_x_189:
[C---:B0----5:R-:W-:Y:S02]  /*2cf0*/  PRMT R160, R112.reuse, 0x7632, R160 ;  /* 0x0000763270a07816 */ /* 0x061fe400000000a0 */
[----:B------:R-:W-:Y:S02]  /*2d00*/  SHF.L.U32 R112, R112, 0x10, RZ ;  /* 0x0000001070707819 */ /* 0x000fe400000006ff */
[----:B------:R-:W-:Y:S02]  /*2d10*/  SHF.L.U32 R166, R113, 0x10, RZ ;  /* 0x0000001071a67819 */ /* 0x000fe400000006ff */
[C---:B------:R-:W-:Y:S01]  /*2d20*/  PRMT R168, R114.reuse, 0x7632, R168 ;  /* 0x0000763272a87816 */ /* 0x040fe200000000a8 */
[----:B------:R-:W-:Y:S01]  /*2d30*/  IMAD.U32 R114, R114, 0x10000, RZ ;  /* 0x0001000072727824 */ /* 0x000fe200078e00ff */
[----:B------:R-:W-:Y:S01]  /*2d40*/  SHF.L.U32 R165, R52, 0x10, RZ ;  /* 0x0000001034a57819 */ /* 0x000fe200000006ff */
[-C--:B------:R-:W-:Y:S01]  /*2d50*/  FMUL.FTZ R112, R112, R175.reuse ;  /* 0x000000af70707220 */ /* 0x080fe20000410000 */
[----:B------:R-:W-:Y:S01]  /*2d60*/  PRMT R169, R115, 0x7632, R169 ;  /* 0x0000763273a97816 */ /* 0x000fe200000000a9 */
[-C--:B------:R-:W-:Y:S01]  /*2d70*/  FMUL.FTZ R166, R166, R175.reuse ;  /* 0x000000afa6a67220 */ /* 0x080fe20000410000 */
[----:B------:R-:W-:Y:S01]  /*2d80*/  PRMT R161, R113, 0x7632, R161 ;  /* 0x0000763271a17816 */ /* 0x000fe200000000a1 */
[----:B------:R-:W-:Y:S01]  /*2d90*/  FMUL.FTZ R114, R114, R175 ;  /* 0x000000af72727220 */ /* 0x000fe20000410000 */
[----:B------:R-:W-:Y:S01]  /*2da0*/  SHF.L.U32 R113, R53, 0x10, RZ ;  /* 0x0000001035717819 */ /* 0x000fe200000006ff */
[----:B------:R-:W-:Y:S01]  /*2db0*/  FMUL.FTZ R165, R112, R165 ;  /* 0x000000a570a57220 */ /* 0x000fe20000410000 */
[----:B------:R-:W-:-:S02]  /*2dc0*/  SHF.L.U32 R167, R54, 0x10, RZ ;  /* 0x0000001036a77819 */ /* 0x000fc400000006ff */
        /* <DEDUP_REMOVED lines=26> */
.L_x_190:
[----:B------:R-:W0:Y:S02]  /*2f70*/  LDC.64 R160, c[0x0][0x3a8] ;  /* 0x0000ea00ffa07b82 */ /* 0x000e240000000a00 */
[----:B0-----:R-:W-:-:S05]  /*2f80*/  IMAD.WIDE.U32 R160, R177, 0x10, R160 ;  /* 0x00000010b1a07825 */ /* 0x001fca00078e00a0 */
[----:B------:R0:W-:Y:S02]  /*2f90*/  STG.E.128 desc[UR6][R160.64], R112 ;  /* 0x00000070a0007986 */ /* 0x0001e4000c101d06 */
.L_x_188:
[----:B------:R-:W-:Y:S05]  /*2fa0*/  BSYNC.RECONVERGENT B0 ;  /* 0x0000000000007941 */ /* 0x000fea0003800200 */
.L_x_187:
[----:B0-----:R-:W-:Y:S01]  /*2fb0*/  FADD.FTZ R113, RZ, R131 ;  /* 0x00000083ff717221 */ /* 0x001fe20000010000 */
[C---:B------:R-:W-:Y:S01]  /*2fc0*/  ISETP.GT.U32.AND P2, PT, R130.reuse, 0x3f, PT ;  /* 0x0000003f8200780c */ /* 0x040fe20003f44070 */
[----:B------:R-:W-:Y:S01]  /*2fd0*/  UMOV UR11, 0xffffffff ;  /* 0xffffffff000b7882 */ /* 0x000fe20000000000 */
[----:B------:R-:W-:Y:S01]  /*2fe0*/  ISETP.GT.U32.AND P3, PT, R130, 0x5f, PT ;  /* 0x0000005f8200780c */ /* 0x000fe20003f64070 */
[----:B------:R-:W-:Y:S01]  /*2ff0*/  FADD.FTZ R113, R138, R113 ;  /* 0x000000718a717221 */ /* 0x000fe20000010000 */
[C---:B------:R-:W-:Y:S02]  /*3000*/  ISETP.GT.U32.AND P4, PT, R130.reuse, 0x7f, PT ;  /* 0x0000007f8200780c */ /* 0x040fe40003f84070 */
[----:B------:R-:W-:Y:S01]  /*3010*/  ISETP.GT.U32.AND P5, PT, R130, 0x9f, PT ;  /* 0x0000009f8200780c */ /* 0x000fe20003fa4070 */
[----:B------:R-:W-:Y:S01]  /*3020*/  FADD.FTZ R112, R132, R113 ;  /* 0x0000007184707221 */ /* 0x000fe20000010000 */
[----:B------:R-:W-:-:S03]  /*3030*/  LOP3.LUT P6, RZ, R174, 0x1f, RZ, 0xc0, !PT ;  /* 0x0000001faeff7812 */ /* 0x000fc600078cc0ff */
        /* <DEDUP_REMOVED lines=40> */
[----:B------:R-:W0:Y:S02]  /*32c0*/  SHFL.BFLY PT, R113, R112, 0x1, 0x1f ;  /* 0x0c201f0070717f89 */ /* 0x000e2400000e0000 */
[----:B0-----:R-:W-:-:S05]  /*32d0*/  FADD.FTZ R113, R112, R113 ;  /* 0x0000007170717221 */ /* 0x001fca0000010000 */
[----:B------:R-:W0:Y:S02]  /*32e0*/  SHFL.BFLY PT, R114, R113, 0x2, 0x1f ;  /* 0x0c401f0071727f89 */ /* 0x000e2400000e0000 */
[----:B0-----:R-:W-:-:S05]  /*32f0*/  FADD.FTZ R114, R113, R114 ;  /* 0x0000007271727221 */ /* 0x001fca0000010000 */
[----:B------:R-:W0:Y:S02]  /*3300*/  SHFL.BFLY PT, R115, R114, 0x4, 0x1f ;  /* 0x0c801f0072737f89 */ /* 0x000e2400000e0000 */
[----:B0-----:R-:W-:-:S05]  /*3310*/  FADD.FTZ R115, R114, R115 ;  /* 0x0000007372737221 */ /* 0x001fca0000010000 */
[----:B------:R-:W0:Y:S02]  /*3320*/  SHFL.BFLY PT, R160, R115, 0x8, 0x1f ;  /* 0x0d001f0073a07f89 */ /* 0x000e2400000e0000 */
[----:B0-----:R-:W-:Y:S02]  /*3330*/  FADD.FTZ R175, R115, R160 ;  /* 0x000000a073af7221 */ /* 0x001fe40000010000 */
[----:B------:R-:W0:Y:S03]  /*3340*/  LDC R160, c[0x0][0x400] ;  /* 0x00010000ffa07b82 */ /* 0x000e260000000800 */
[----:B------:R-:W1:Y:S02]  /*3350*/  SHFL.BFLY PT, R176, R175, 0x10, 0x1f ;  /* 0x0e001f00afb07f89 */ /* 0x000e6400000e0000 */
[----:B-1----:R-:W-:-:S04]  /*3360*/  FADD.FTZ R161, R175, R176 ;  /* 0x000000b0afa17221 */ /* 0x002fc80000010000 */
[----:B0-----:R-:W-:-:S04]  /*3370*/  FMUL.FTZ R161, R161, R160 ;  /* 0x000000a0a1a17220 */ /* 0x001fc80000410000 */
        /* <DEDUP_REMOVED lines=90> */
.L_x_214:
[----:B------:R-:W-:Y:S01]  /*3920*/  LOP3.LUT P3, RZ, R174, 0x1f, RZ, 0xc0, !PT ;  /* 0x0000001faeff7812 */ /* 0x000fe2000786c0ff */
[----:B------:R-:W-:Y:S01]  /*3930*/  FMUL.FTZ R112, R161, R161 ;  /* 0x000000a1a1707220 */ /* 0x000fe20000410000 */
[----:B------:R-:W-:Y:S01]  /*3940*/  ISETP.NE.AND P2, PT, RZ, UR8, PT ;  /* 0x00000008ff007c0c */ /* 0x000fe2000bf45270 */
[----:B-1----:R-:W-:Y:S01]  /*3950*/  FADD.FTZ R175, R176, R175 ;  /* 0x000000afb0af7221 */ /* 0x002fe20000010000 */
[----:B------:R-:W-:Y:S02]  /*3960*/  BSSY.RECONVERGENT B0, `(.L_x_192) ;  /* 0x000003d000007945 */ /* 0x000fe40003800200 */
[----:B------:R-:W-:Y:S01]  /*3970*/  FSEL R177, R112, RZ, P2 ;  /* 0x000000ff70b17208 */ /* 0x000fe20001000000 */
[----:B------:R-:W-:Y:S01]  /*3980*/  FFMA.FTZ R160, R175, R160, UR9 ;  /* 0x00000009afa07e23 */ /* 0x000fe200080100a0 */
[----:B------:R-:W-:-:S03]  /*3990*/  FSEL R174, R161, RZ, !P2 ;  /* 0x000000ffa1ae7208 */ /* 0x000fc60005000000 */
[----:B------:R-:W-:Y:S02]  /*39a0*/  FADD.FTZ R160, R160, R177 ;  /* 0x000000b1a0a07221 */ /* 0x000fe40000010000 */
[----:B------:R-:W1:Y:S02]  /*39b0*/  @!P3 LDC.64 R114, c[0x0][0x3c0] ;  /* 0x0000f000ff72bb82 */ /* 0x000e640000000a00 */
[----:B------:R-:W2:Y:S06]  /*39c0*/  MUFU.RSQ R175, R160 ;  /* 0x000000a000af7308 */ /* 0x000eac0000001400 */
[----:B------:R-:W3:Y:S01]  /*39d0*/  @!P3 LDC.64 R112, c[0x0][0x3c8] ;  /* 0x0000f200ff70bb82 */ /* 0x000ee20000000a00 */
[----:B-1----:R-:W-:-:S05]  /*39e0*/  @!P3 IMAD.WIDE R114, R129, 0x4, R114 ;  /* 0x000000048172b825 */ /* 0x002fca00078e0272 */
[----:B------:R1:W-:Y:S01]  /*39f0*/  @!P3 STG.E desc[UR6][R114.64], R161 ;  /* 0x000000a17200b986 */ /* 0x0003e2000c101906 */
[----:B---3--:R-:W-:-:S05]  /*3a00*/  @!P3 IMAD.WIDE R112, R129, 0x4, R112 ;  /* 0x000000048170b825 */ /* 0x008fca00078e0270 */
[----:B--2---:R1:W-:Y:S01]  /*3a10*/  @!P3 STG.E desc[UR6][R112.64], R175 ;  /* 0x000000af7000b986 */ /* 0x0043e2000c101906 */
[----:B------:R-:W-:Y:S05]  /*3a20*/  @!P0 BRA `(.L_x_193) ;  /* 0x0000000000c08947 */ /* 0x000fea0003800000 */
[--C-:B------:R-:W-:Y:S01]  /*3a30*/  FADD.FTZ R160, R133, -R174.reuse ;  /* 0x800000ae85a07221 */ /* 0x100fe20000010000 */
[--C-:B-1----:R-:W-:Y:S01]  /*3a40*/  FADD.FTZ R114, R132, -R174.reuse ;  /* 0x800000ae84727221 */ /* 0x102fe20000010000 */
[----:B------:R-:W-:Y:S01]  /*3a50*/  SHF.L.U32 R161, R109, 0x10, RZ ;  /* 0x000000106da17819 */ /* 0x000fe200000006ff */
[--C-:B0-----:R-:W-:Y:S01]  /*3a60*/  FADD.FTZ R176, R134, -R174.reuse ;  /* 0x800000ae86b07221 */ /* 0x101fe20000010000 */
[----:B------:R-:W-:Y:S01]  /*3a70*/  SHF.L.U32 R177, R105, 0x10, RZ ;  /* 0x0000001069b17819 */ /* 0x000fe200000006ff */
[C---:B------:R-:W-:Y:S01]  /*3a80*/  FMUL.FTZ R160, R175.reuse, R160 ;  /* 0x000000a0afa07220 */ /* 0x040fe20000410000 */
[----:B------:R-:W-:Y:S01]  /*3a90*/  SHF.L.U32 R179, R110, 0x10, RZ ;  /* 0x000000106eb37819 */ /* 0x000fe200000006ff */
[----:B------:R-:W-:Y:S02]  /*3aa0*/  IMAD.U32 R181, R106, 0x10000, RZ ;  /* 0x000100006ab57824 */ /* 0x000fe400078e00ff */
[C---:B------:R-:W-:Y:S01]  /*3ab0*/  FMUL.FTZ R114, R175.reuse, R114 ;  /* 0x00000072af727220 */ /* 0x040fe20000410000 */
[----:B------:R-:W-:Y:S01]  /*3ac0*/  FMUL.FTZ R178, R175, R176 ;  /* 0x000000b0afb27220 */ /* 0x000fe20000410000 */
[----:B------:R-:W-:Y:S01]  /*3ad0*/  SHF.L.U32 R183, R111, 0x10, RZ ;  /* 0x000000106fb77819 */ /* 0x000fe200000006ff */
[----:B------:R-:W-:Y:S01]  /*3ae0*/  FFMA.FTZ R181, R160, R179, R181 ;  /* 0x000000b3a0b57223 */ /* 0x000fe200000100b5 */
[----:B------:R-:W-:Y:S01]  /*3af0*/  FFMA.FTZ R176, R114, R161, R177 ;  /* 0x000000a172b07223 */ /* 0x000fe200000100b1 */
[----:B------:R-:W-:Y:S01]  /*3b00*/  SHF.L.U32 R185, R107, 0x10, RZ ;  /* 0x000000106bb97819 */ /* 0x000fe200000006ff */
[----:B------:R-:W0:Y:S01]  /*3b10*/  LDC.64 R160, c[0x0][0x428] ;  /* 0x00010a00ffa07b82 */ /* 0x000e220000000a00 */
[--C-:B------:R-:W-:Y:S01]  /*3b20*/  FADD.FTZ R112, R131, -R174.reuse ;  /* 0x800000ae83707221 */ /* 0x100fe20000010000 */
[----:B------:R-:W-:Y:S01]  /*3b30*/  SHF.L.U32 R113, R108, 0x10, RZ ;  /* 0x000000106c717819 */ /* 0x000fe200000006ff */
[--C-:B------:R-:W-:Y:S01]  /*3b40*/  FADD.FTZ R114, R138, -R174.reuse ;  /* 0x800000ae8a727221 */ /* 0x100fe20000010000 */
[----:B------:R-:W-:Y:S01]  /*3b50*/  SHF.L.U32 R115, R104, 0x10, RZ ;  /* 0x0000001068737819 */ /* 0x000fe200000006ff */
[----:B------:R-:W-:Y:S01]  /*3b60*/  FMUL.FTZ R112, R175, R112 ;  /* 0x00000070af707220 */ /* 0x000fe20000410000 */
[----:B------:R-:W-:Y:S01]  /*3b70*/  FFMA.FTZ R182, R178, R183, R185 ;  /* 0x000000b7b2b67223 */ /* 0x000fe200000100b9 */
        /* <DEDUP_REMOVED lines=16> */
[----:B------:R-:W-:Y:S01]  /*3c80*/  SHF.L.U32 R187, R27, 0x10, RZ ;  /* 0x000000101bbb7819 */ /* 0x000fe200000006ff */
[----:B0-----:R-:W-:Y:S01]  /*3c90*/  IMAD.WIDE.U32 R160, R173, 0x10, R160 ;  /* 0x00000010ada07825 */ /* 0x001fe200078e00a0 */
[----:B------:R-:W-:-:S03]  /*3ca0*/  SHF.L.U32 R189, R28, 0x10, RZ ;  /* 0x000000101cbd7819 */ /* 0x000fc600000006ff */
[----:B------:R-:W-:Y:S01]  /*3cb0*/  FFMA.FTZ R180, R180, R183, R185 ;  /* 0x000000b7b4b47223 */ /* 0x000fe200000100b9 */
[----:B------:R-:W-:Y:S02]  /*3cc0*/  F2FP.BF16.F32.PACK_AB R113, R179, R176 ;  /* 0x000000b0b371723e */ /* 0x000fe400000010ff */
[----:B------:R-:W-:Y:S01]  /*3cd0*/  F2FP.BF16.F32.PACK_AB R112, R177, R112 ;  /* 0x00000070b170723e */ /* 0x000fe200000010ff */
[----:B------:R-:W-:Y:S01]  /*3ce0*/  FFMA.FTZ R187, R184, R187, R189 ;  /* 0x000000bbb8bb7223 */ /* 0x000fe200000100bd */
[----:B------:R-:W-:Y:S02]  /*3cf0*/  F2FP.BF16.F32.PACK_AB R114, R180, R181 ;  /* 0x000000b5b472723e */ /* 0x000fe400000010ff */
[----:B------:R-:W-:Y:S02]  /*3d00*/  IADD3 R173, PT, PT, R173, 0x20, RZ ;  /* 0x00000020adad7810 */ /* 0x000fe40007ffe0ff */
[----:B------:R-:W-:-:S05]  /*3d10*/  F2FP.BF16.F32.PACK_AB R115, R187, R182 ;  /* 0x000000b6bb73723e */ /* 0x000fca00000010ff */
[----:B------:R2:W-:Y:S02]  /*3d20*/  STG.E.128 desc[UR6][R160.64], R112 ;  /* 0x00000070a0007986 */ /* 0x0005e4000c101d06 */
.L_x_193:
[----:B------:R-:W-:Y:S05]  /*3d30*/  BSYNC.RECONVERGENT B0 ;  /* 0x0000000000007941 */ /* 0x000fea0003800200 */
.L_x_192:
[----:B------:R-:W-:Y:S01]  /*3d40*/  ISETP.GE.U32.AND P0, PT, R130, 0x40, PT ;  /* 0x000000408200780c */ /* 0x000fe20003f06070 */
[----:B------:R-:W-:-:S12]  /*3d50*/  BSSY.RECONVERGENT B0, `(.L_x_194) ;  /* 0x0000032000007945 */ /* 0x000fd80003800200 */
[----:B------:R-:W-:Y:S05]  /*3d60*/  @!P0 BRA `(.L_x_195) ;  /* 0x0000000000c08947 */ /* 0x000fea0003800000 */
[--C-:B--2---:R-:W-:Y:S01]  /*3d70*/  FADD.FTZ R160, R141, -R174.reuse ;  /* 0x800000ae8da07221 */ /* 0x104fe20000010000 */
[--C-:B-1----:R-:W-:Y:S01]  /*3d80*/  FADD.FTZ R114, R140, -R174.reuse ;  /* 0x800000ae8c727221 */ /* 0x102fe20000010000 */
[----:B------:R-:W-:Y:S01]  /*3d90*/  SHF.L.U32 R161, R97, 0x10, RZ ;  /* 0x0000001061a17819 */ /* 0x000fe200000006ff */
[--C-:B0-----:R-:W-:Y:S01]  /*3da0*/  FADD.FTZ R176, R142, -R174.reuse ;  /* 0x800000ae8eb07221 */ /* 0x101fe20000010000 */
        /* <DEDUP_REMOVED lines=44> */
.L_x_195:
[----:B------:R-:W-:Y:S05]  /*4070*/  BSYNC.RECONVERGENT B0 ;  /* 0x0000000000007941 */ /* 0x000fea0003800200 */
.L_x_194:
[----:B------:R-:W-:Y:S01]  /*4080*/  ISETP.GE.U32.AND P0, PT, R130, 0x60, PT ;  /* 0x000000608200780c */ /* 0x000fe20003f06070 */
[----:B------:R-:W-:-:S12]  /*4090*/  BSSY.RECONVERGENT B0, `(.L_x_196) ;  /* 0x0000032000007945 */ /* 0x000fd80003800200 */
[----:B------:R-:W-:Y:S05]  /*40a0*/  @!P0 BRA `(.L_x_197) ;  /* 0x0000000000c08947 */ /* 0x000fea0003800000 */
[--C-:B--23--:R-:W-:Y:S01]  /*40b0*/  FADD.FTZ R160, R149, -R174.reuse ;  /* 0x800000ae95a07221 */ /* 0x10cfe20000010000 */
        /* <DEDUP_REMOVED lines=47> */
.L_x_197:
[----:B------:R-:W-:Y:S05]  /*43b0*/  BSYNC.RECONVERGENT B0 ;  /* 0x0000000000007941 */ /* 0x000fea0003800200 */
.L_x_196:
[----:B------:R-:W-:Y:S01]  /*43c0*/  ISETP.GE.U32.AND P0, PT, R130, 0x80, PT ;  /* 0x000000808200780c */ /* 0x000fe20003f06070 */
[----:B------:R-:W-:-:S12]  /*43d0*/  BSSY.RECONVERGENT B0, `(.L_x_198) ;  /* 0x0000032000007945 */ /* 0x000fd80003800200 */
[----:B------:R-:W-:Y:S05]  /*43e0*/  @!P0 BRA `(.L_x_199) ;  /* 0x0000000000c08947 */ /* 0x000fea0003800000 */
[--C-:B--234-:R-:W-:Y:S01]  /*43f0*/  FADD.FTZ R160, R157, -R174.reuse ;  /* 0x800000ae9da07221 */ /* 0x11cfe20000010000 */
        /* <DEDUP_REMOVED lines=47> */
.L_x_199:
[----:B------:R-:W-:Y:S05]  /*46f0*/  BSYNC.RECONVERGENT B0 ;  /* 0x0000000000007941 */ /* 0x000fea0003800200 */
.L_x_198:
        /* <DEDUP_REMOVED lines=11> */
[----:B------:R-:W-:Y:S01]  /*47b0*/  SHF.L.U32 R177, R61, 0x10, RZ ;  /* 0x000000103db17819 */ /* 0x000fe200000006ff */
[----:B------:R-:W-:Y:S01]  /*47c0*/  FADD.FTZ R174, R169, -R174 ;  /* 0x800000aea9ae7221 */ /* 0x000fe20000010000 */
[----:B------:R-:W-:Y:S01]  /*47d0*/  SHF.L.U32 R179, R57, 0x10, RZ ;  /* 0x0000001039b37819 */ /* 0x000fe200000006ff */
[C---:B------:R-:W-:Y:S01]  /*47e0*/  FMUL.FTZ R176, R175.reuse, R176 ;  /* 0x000000b0afb07220 */ /* 0x040fe20000410000 */
        /* <DEDUP_REMOVED lines=17> */
[----:B0-----:R-:W-:Y:S01]  /*4900*/  IMAD.WIDE.U32 R160, R173, 0x10, R160 ;  /* 0x00000010ada07825 */ /* 0x001fe200078e00a0 */
[----:B------:R-:W-:-:S02]  /*4910*/  SHF.L.U32 R113, R121, 0x10, RZ ;  /* 0x0000001079717819 */ /* 0x000fc400000006ff */
[----:B------:R-:W-:Y:S01]  /*4920*/  SHF.L.U32 R179, R125, 0x10, RZ ;  /* 0x000000107db37819 */ /* 0x000fe200000006ff */
[----:B------:R-:W-:Y:S01]  /*4930*/  FFMA.FTZ R177, R178, R175, R177 ;  /* 0x000000afb2b17223 */ /* 0x000fe200000100b1 */
[----:B------:R-:W-:Y:S02]  /*4940*/  SHF.L.U32 R183, R63, 0x10, RZ ;  /* 0x000000103fb77819 */ /* 0x000fe400000006ff */
[----:B------:R-:W-:Y:S01]  /*4950*/  SHF.L.U32 R185, R59, 0x10, RZ ;  /* 0x000000103bb97819 */ /* 0x000fe200000006ff */
[----:B------:R-:W-:Y:S01]  /*4960*/  FFMA.FTZ R179, R182, R179, R181 ;  /* 0x000000b3b6b37223 */ /* 0x000fe200000100b5 */
[----:B------:R-:W-:Y:S02]  /*4970*/  SHF.L.U32 R187, R127, 0x10, RZ ;  /* 0x000000107fbb7819 */ /* 0x000fe400000006ff */
[----:B------:R-:W-:Y:S01]  /*4980*/  SHF.L.U32 R189, R128, 0x10, RZ ;  /* 0x0000001080bd7819 */ /* 0x000fe200000006ff */
[----:B------:R-:W-:Y:S01]  /*4990*/  FFMA.FTZ R183, R184, R183, R185 ;  /* 0x000000b7b8b77223 */ /* 0x000fe200000100b9 */
[----:B------:R-:W-:-:S03]  /*49a0*/  SHF.L.U32 R115, R122, 0x10, RZ ;  /* 0x000000107a737819 */ /* 0x000fc600000006ff */
[----:B------:R-:W-:Y:S02]  /*49b0*/  FFMA.FTZ R174, R174, R187, R189 ;  /* 0x000000bbaeae7223 */ /* 0x000fe400000100bd */
[----:B------:R-:W-:Y:S01]  /*49c0*/  FFMA.FTZ R175, R114, R113, R115 ;  /* 0x0000007172af7223 */ /* 0x000fe20000010073 */
[----:B------:R-:W-:Y:S02]  /*49d0*/  F2FP.BF16.F32.PACK_AB R114, R179, R180 ;  /* 0x000000b4b372723e */ /* 0x000fe400000010ff */
[----:B------:R-:W-:Y:S02]  /*49e0*/  F2FP.BF16.F32.PACK_AB R115, R174, R183 ;  /* 0x000000b7ae73723e */ /* 0x000fe400000010ff */
[----:B------:R-:W-:Y:S02]  /*49f0*/  F2FP.BF16.F32.PACK_AB R113, R177, R176 ;  /* 0x000000b0b171723e */ /* 0x000fe400000010ff */
[----:B------:R-:W-:-:S05]  /*4a00*/  F2FP.BF16.F32.PACK_AB R112, R175, R112 ;  /* 0x00000070af70723e */ /* 0x000fca00000010ff */
[----:B------:R0:W-:Y:S02]  /*4a10*/  STG.E.128 desc[UR6][R160.64], R112 ;  /* 0x00000070a0007986 */ /* 0x0001e4000c101d06 */
.L_x_201:
[----:B------:R-:W-:Y:S05]  /*4a20*/  BSYNC.RECONVERGENT B0 ;  /* 0x0000000000007941 */ /* 0x000fea0003800200 */
.L_x_200:
[----:B01234-:R-:W0:Y:S02]  /*4a30*/  LDC.64 R112, c[0x0][0x380] ;  /* 0x0000e000ff707b82 */ /* 0x01fe240000000a00 */
[----:B0-----:R-:W-:-:S04]  /*4a40*/  LEA R129, R112, R129, 0x2 ;  /* 0x0000008170817211 */ /* 0x001fc800078e10ff */
[----:B------:R-:W-:-:S13]  /*4a50*/  ISETP.GE.AND P0, PT, R129, R113, PT ;  /* 0x000000718100720c */ /* 0x000fda0003f06270 */
[----:B------:R-:W-:Y:S05]  /*4a60*/  @!P0 BRA `(.L_x_202) ;  /* 0xffffffc0007c8947 */ /* 0x000fea000383ffff */
[----:B------:R-:W-:Y:S05]  /*4a70*/  EXIT ;  /* 0x000000000000794d */ /* 0x000fea0003800000 */
.L_x_191:
[----:B------:R-:W-:Y:S01]  /*4a80*/  HFMA2 R179, -RZ, RZ, 0, 5.9604644775390625e-08 ;  /* 0x00000001ffb37431 */ /* 0x000fe200000001ff */
[----:B------:R-:W-:Y:S01]  /*4a90*/  BSSY B0, `(.L_x_203) ;  /* 0x0000007000007945 */ /* 0x000fe20003800000 */
[----:B------:R-:W-:Y:S02]  /*4aa0*/  MOV R180, R112 ;  /* 0x0000007000b47202 */ /* 0x000fe40000000f00 */
[----:B------:R-:W-:Y:S02]  /*4ab0*/  MOV R182, 0x1f ;  /* 0x0000001f00b67802 */ /* 0x000fe40000000f00 */
[----:B------:R-:W-:-:S07]  /*4ac0*/  MOV R177, 0xffffffff ;  /* 0xffffffff00b17802 */ /* 0x000fce0000000f00 */
[----:B------:R-:W-:Y:S05]  /*4ad0*/  WARPSYNC.COLLECTIVE R177, `(.L_x_204) ;  /* 0x00000000b1087348 */ /* 0x000fea0003c00000 */
[----:B------:R0:W1:Y:S02]  /*4ae0*/  SHFL.BFLY P6, R178, R180, R179, R182 ;  /* 0x0c0000b3b4b27389 */ /* 0x00006400000c00b6 */
[----:B01----:R-:W-:Y:S05]  /*4af0*/  ENDCOLLECTIVE ;  /* 0x000000000000791b */ /* 0x003fea0003800000 */
.L_x_204:
[----:B------:R-:W-:Y:S05]  /*4b00*/  BSYNC B0 ;  /* 0x0000000000007941 */ /* 0x000fea0003800000 */
.L_x_203:
[----:B------:R-:W-:Y:S01]  /*4b10*/  MOV R113, R178 ;  /* 0x000000b200717202 */ /* 0x000fe20000000f00 */
[----:B------:R-:W-:Y:S01]  /*4b20*/  HFMA2 R179, -RZ, RZ, 0, 1.1920928955078125e-07 ;  /* 0x00000002ffb37431 */ /* 0x000fe200000001ff */
[----:B------:R-:W-:Y:S02]  /*4b30*/  MOV R182, 0x1f ;  /* 0x0000001f00b67802 */ /* 0x000fe40000000f00 */
[----:B------:R-:W-:Y:S01]  /*4b40*/  MOV R177, 0xffffffff ;  /* 0xffffffff00b17802 */ /* 0x000fe20000000f00 */
[----:B------:R-:W-:-:S05]  /*4b50*/  FADD.FTZ R113, R112, R113 ;  /* 0x0000007170717221 */ /* 0x000fca0000010000 */
[----:B------:R-:W-:-:S07]  /*4b60*/  MOV R180, R113 ;  /* 0x0000007100b47202 */ /* 0x000fce0000000f00 */
[----:B------:R-:W-:Y:S05]  /*4b70*/  WARPSYNC.COLLECTIVE R177, `(.L_x_205) ;  /* 0x00000000b1087348 */ /* 0x000fea0003c00000 */
[----:B------:R0:W1:Y:S02]  /*4b80*/  SHFL.BFLY P6, R178, R180, R179, R182 ;  /* 0x0c0000b3b4b27389 */ /* 0x00006400000c00b6 */
[----:B01----:R-:W-:Y:S05]  /*4b90*/  ENDCOLLECTIVE ;  /* 0x000000000000791b */ /* 0x003fea0003800000 */
.L_x_205:
[----:B------:R-:W-:Y:S01]  /*4ba0*/  HFMA2 R179, -RZ, RZ, 0, 2.384185791015625e-07 ;  /* 0x00000004ffb37431 */ /* 0x000fe200000001ff */
[----:B------:R-:W-:-:S05]  /*4bb0*/  MOV R114, R178 ;  /* 0x000000b200727202 */ /* 0x000fca0000000f00 */
[----:B------:R-:W-:-:S05]  /*4bc0*/  FADD.FTZ R114, R113, R114 ;  /* 0x0000007271727221 */ /* 0x000fca0000010000 */
[----:B------:R-:W-:-:S07]  /*4bd0*/  MOV R180, R114 ;  /* 0x0000007200b47202 */ /* 0x000fce0000000f00 */
[----:B------:R-:W-:Y:S05]  /*4be0*/  WARPSYNC.COLLECTIVE R177, `(.L_x_206) ;  /* 0x00000000b1087348 */ /* 0x000fea0003c00000 */
[----:B------:R0:W1:Y:S02]  /*4bf0*/  SHFL.BFLY P6, R178, R180, R179, R182 ;  /* 0x0c0000b3b4b27389 */ /* 0x00006400000c00b6 */
[----:B01----:R-:W-:Y:S05]  /*4c00*/  ENDCOLLECTIVE ;  /* 0x000000000000791b */ /* 0x003fea0003800000 */
.L_x_206:
[----:B------:R-:W-:Y:S01]  /*4c10*/  HFMA2 R179, -RZ, RZ, 0, 4.76837158203125e-07 ;  /* 0x00000008ffb37431 */ /* 0x000fe200000001ff */
[----:B------:R-:W-:-:S05]  /*4c20*/  MOV R115, R178 ;  /* 0x000000b200737202 */ /* 0x000fca0000000f00 */
[----:B------:R-:W-:-:S05]  /*4c30*/  FADD.FTZ R115, R114, R115 ;  /* 0x0000007372737221 */ /* 0x000fca0000010000 */
[----:B------:R-:W-:-:S07]  /*4c40*/  MOV R180, R115 ;  /* 0x0000007300b47202 */ /* 0x000fce0000000f00 */
[----:B------:R-:W-:Y:S05]  /*4c50*/  WARPSYNC.COLLECTIVE R177, `(.L_x_207) ;  /* 0x00000000b1087348 */ /* 0x000fea0003c00000 */
[----:B------:R0:W1:Y:S02]  /*4c60*/  SHFL.BFLY P6, R178, R180, R179, R182 ;  /* 0x0c0000b3b4b27389 */ /* 0x00006400000c00b6 */
[----:B01----:R-:W-:Y:S05]  /*4c70*/  ENDCOLLECTIVE ;  /* 0x000000000000791b */ /* 0x003fea0003800000 */
.L_x_207:
[----:B------:R-:W-:Y:S02]  /*4c80*/  HFMA2 R179, -RZ, RZ, 0, 9.5367431640625e-07 ;  /* 0x00000010ffb37431 */ /* 0x000fe400000001ff */
[----:B------:R-:W-:-:S04]  /*4c90*/  IMAD.MOV.U32 R160, RZ, RZ, R178 ;  /* 0x000000ffffa07224 */ /* 0x000fc800078e00b2 */
[----:B------:R-:W-:Y:S02]  /*4ca0*/  FADD.FTZ R175, R115, R160 ;  /* 0x000000a073af7221 */ /* 0x000fe40000010000 */
[----:B------:R-:W0:Y:S03]  /*4cb0*/  LDC R160, c[0x0][0x400] ;  /* 0x00010000ffa07b82 */ /* 0x000e260000000800 */
[----:B------:R-:W-:-:S07]  /*4cc0*/  MOV R180, R175 ;  /* 0x000000af00b47202 */ /* 0x000fce0000000f00 */
[----:B0-----:R-:W-:Y:S05]  /*4cd0*/  WARPSYNC.COLLECTIVE R177, `(.L_x_208) ;  /* 0x00000000b1087348 */ /* 0x001fea0003c00000 */
[----:B------:R1:W2:Y:S02]  /*4ce0*/  SHFL.BFLY P6, R178, R180, R179, R182 ;  /* 0x0c0000b3b4b27389 */ /* 0x0002a400000c00b6 */
[----:B012---:R-:W-:Y:S05]  /*4cf0*/  ENDCOLLECTIVE ;  /* 0x000000000000791b */ /* 0x007fea0003800000 */
.L_x_208:
[----:B------:R-:W-:Y:S01]  /*4d00*/  HFMA2 R179, -RZ, RZ, 0, 5.9604644775390625e-08 ;  /* 0x00000001ffb37431 */ /* 0x000fe200000001ff */
[----:B------:R-:W-:-:S05]  /*4d10*/  MOV R176, R178 ;  /* 0x000000b200b07202 */ /* 0x000fca0000000f00 */
[----:B------:R-:W-:-:S04]  /*4d20*/  FADD.FTZ R161, R175, R176 ;  /* 0x000000b0afa17221 */ /* 0x000fc80000010000 */
[----:B------:R-:W-:-:S04]  /*4d30*/  FMUL.FTZ R161, R161, R160 ;  /* 0x000000a0a1a17220 */ /* 0x000fc80000410000 */
[--C-:B------:R-:W-:Y:S01]  /*4d40*/  FADD.FTZ R112, R131, -R161.reuse ;  /* 0x800000a183707221 */ /* 0x100fe20000010000 */
[--C-:B------:R-:W-:Y:S01]  /*4d50*/  FADD.FTZ R113, R138, -R161.reuse ;  /* 0x800000a18a717221 */ /* 0x100fe20000010000 */
[--C-:B------:R-:W-:Y:S01]  /*4d60*/  FADD.FTZ R115, R132, -R161.reuse ;  /* 0x800000a184737221 */ /* 0x100fe20000010000 */
[--C-:B------:R-:W-:Y:S01]  /*4d70*/  FADD.FTZ R114, R146, -R161.reuse ;  /* 0x800000a192727221 */ /* 0x100fe20000010000 */
[----:B------:R-:W-:Y:S01]  /*4d80*/  FFMA.FTZ R112, R112, R112, RZ ;  /* 0x0000007070707223 */ /* 0x000fe200000100ff */
        /* <DEDUP_REMOVED lines=76> */
[----:B------:R-:W-:-:S07]  /*5250*/  MOV R180, R112 ;  /* 0x0000007000b47202 */ /* 0x000fce0000000f00 */
[----:B------:R-:W-:Y:S05]  /*5260*/  WARPSYNC.COLLECTIVE R177, `(.L_x_209) ;  /* 0x00000000b1087348 */ /* 0x000fea0003c00000 */
[----:B------:R0:W1:Y:S02]  /*5270*/  SHFL.BFLY P6, R178, R180, R179, R182 ;  /* 0x0c0000b3b4b27389 */ /* 0x00006400000c00b6 */
[----:B01----:R-:W-:Y:S05]  /*5280*/  ENDCOLLECTIVE ;  /* 0x000000000000791b */ /* 0x003fea0003800000 */
.L_x_209:
[----:B------:R-:W-:Y:S01]  /*5290*/  HFMA2 R179, -RZ, RZ, 0, 1.1920928955078125e-07 ;  /* 0x00000002ffb37431 */ /* 0x000fe200000001ff */
[----:B------:R-:W-:-:S05]  /*52a0*/  MOV R113, R178 ;  /* 0x000000b200717202 */ /* 0x000fca0000000f00 */
[----:B------:R-:W-:-:S05]  /*52b0*/  FADD.FTZ R113, R112, R113 ;  /* 0x0000007170717221 */ /* 0x000fca0000010000 */
[----:B------:R-:W-:-:S07]  /*52c0*/  MOV R180, R113 ;  /* 0x0000007100b47202 */ /* 0x000fce0000000f00 */
[----:B------:R-:W-:Y:S05]  /*52d0*/  WARPSYNC.COLLECTIVE R177, `(.L_x_210) ;  /* 0x00000000b1087348 */ /* 0x000fea0003c00000 */
[----:B------:R0:W1:Y:S02]  /*52e0*/  SHFL.BFLY P6, R178, R180, R179, R182 ;  /* 0x0c0000b3b4b27389 */ /* 0x00006400000c00b6 */
[----:B01----:R-:W-:Y:S05]  /*52f0*/  ENDCOLLECTIVE ;  /* 0x000000000000791b */ /* 0x003fea0003800000 */
.L_x_210:
[----:B------:R-:W-:Y:S01]  /*5300*/  HFMA2 R179, -RZ, RZ, 0, 2.384185791015625e-07 ;  /* 0x00000004ffb37431 */ /* 0x000fe200000001ff */
[----:B------:R-:W-:-:S05]  /*5310*/  MOV R114, R178 ;  /* 0x000000b200727202 */ /* 0x000fca0000000f00 */
[----:B------:R-:W-:-:S05]  /*5320*/  FADD.FTZ R114, R113, R114 ;  /* 0x0000007271727221 */ /* 0x000fca0000010000 */
[----:B------:R-:W-:-:S07]  /*5330*/  MOV R180, R114 ;  /* 0x0000007200b47202 */ /* 0x000fce0000000f00 */
[----:B------:R-:W-:Y:S05]  /*5340*/  WARPSYNC.COLLECTIVE R177, `(.L_x_211) ;  /* 0x00000000b1087348 */ /* 0x000fea0003c00000 */
[----:B------:R0:W1:Y:S02]  /*5350*/  SHFL.BFLY P6, R178, R180, R179, R182 ;  /* 0x0c0000b3b4b27389 */ /* 0x00006400000c00b6 */
[----:B01----:R-:W-:Y:S05]  /*5360*/  ENDCOLLECTIVE ;  /* 0x000000000000791b */ /* 0x003fea0003800000 */
.L_x_211:
[----:B------:R-:W-:Y:S01]  /*5370*/  HFMA2 R179, -RZ, RZ, 0, 4.76837158203125e-07 ;  /* 0x00000008ffb37431 */ /* 0x000fe200000001ff */
[----:B------:R-:W-:-:S05]  /*5380*/  MOV R115, R178 ;  /* 0x000000b200737202 */ /* 0x000fca0000000f00 */
[----:B------:R-:W-:-:S05]  /*5390*/  FADD.FTZ R115, R114, R115 ;  /* 0x0000007372737221 */ /* 0x000fca0000010000 */
[----:B------:R-:W-:-:S07]  /*53a0*/  MOV R180, R115 ;  /* 0x0000007300b47202 */ /* 0x000fce0000000f00 */
[----:B------:R-:W-:Y:S05]  /*53b0*/  WARPSYNC.COLLECTIVE R177, `(.L_x_212) ;  /* 0x00000000b1087348 */ /* 0x000fea0003c00000 */
[----:B------:R0:W1:Y:S02]  /*53c0*/  SHFL.BFLY P6, R178, R180, R179, R182 ;  /* 0x0c0000b3b4b27389 */ /* 0x00006400000c00b6 */
[----:B01----:R-:W-:Y:S05]  /*53d0*/  ENDCOLLECTIVE ;  /* 0x000000000000791b */ /* 0x003fea0003800000 */
.L_x_212:
[----:B------:R-:W-:Y:S01]  /*53e0*/  HFMA2 R179, -RZ, RZ, 0, 9.5367431640625e-07 ;  /* 0x00000010ffb37431 */ /* 0x000fe200000001ff */
[----:B------:R-:W-:-:S05]  /*53f0*/  MOV R176, R178 ;  /* 0x000000b200b07202 */ /* 0x000fca0000000f00 */
[----:B------:R-:W-:-:S05]  /*5400*/  FADD.FTZ R176, R115, R176 ;  /* 0x000000b073b07221 */ /* 0x000fca0000010000 */
[----:B------:R-:W-:-:S07]  /*5410*/  MOV R180, R176 ;  /* 0x000000b000b47202 */ /* 0x000fce0000000f00 */
[----:B------:R-:W-:Y:S05]  /*5420*/  WARPSYNC.COLLECTIVE R177, `(.L_x_213) ;  /* 0x00000000b1087348 */ /* 0x000fea0003c00000 */
[----:B------:R0:W1:Y:S02]  /*5430*/  SHFL.BFLY P6, R178, R180, R179, R182 ;  /* 0x0c0000b3b4b27389 */ /* 0x00006400000c00b6 */
[----:B01----:R-:W-:Y:S05]  /*5440*/  ENDCOLLECTIVE ;  /* 0x000000000000791b */ /* 0x003fea0003800000 */
.L_x_213:
[----:B------:R-:W-:Y:S01]  /*5450*/  MOV R175, R178 ;  /* 0x000000b200af7202 */ /* 0x000fe20000000f00 */
[----:B------:R-:W-:Y:S06]  /*5460*/  BRA `(.L_x_214) ;  /* 0xffffffe4002c7947 */ /* 0x000fec000383ffff */
.L_x_215:
        /* <DEDUP_REMOVED lines=9> */
.L_x_45772:


//--------------------- .text._ZN10layer_norm13ln_fwd_kernelINS_13Kernel_traitsI13__nv_bfloat16S2_S2_S2_fjLj1280ELj1ELj4ELj1ELj16ENS_18Kernel_traits_baseILj1280ES2_S2_S2_S2_fjLj128EEEEELb0ELb1ELb0ELb1EEEvNS_9FwdParamsE --------------------------
	.section	.text._ZN10layer_norm13ln_fwd_kernelINS_13Kernel_traitsI13__nv_bfloat16S2_S2_S2_fjLj1280ELj1ELj4ELj1ELj16ENS_18Kernel_traits_baseILj1280ES2_S2_S2_S2_fjLj128EEEEELb0ELb1ELb0ELb1EEEvNS_9FwdParamsE,"ax",@progbits
	.align	128
        .global         _ZN10layer_norm13ln_fwd_kernelINS_13Kernel_traitsI13__nv_bfloat16S2_S2_S2_fjLj1280ELj1ELj4ELj1ELj16ENS_18Kernel_traits_baseILj1280ES2_S2_S2_S2_fjLj128EEEEELb0ELb1ELb0ELb1EEEvNS_9FwdParamsE
        .type           _ZN10layer_norm13ln_fwd_kernelINS_13Kernel_traitsI13__nv_bfloat16S2_S2_S2_fjLj1280ELj1ELj4ELj1ELj16ENS_18Kernel_traits_baseILj1280ES2_S2_S2_S2_fjLj128EEEEELb0ELb1ELb0ELb1EEEvNS_9FwdParamsE,@function
        .size           _ZN10layer_norm13ln_fwd_kernelINS_13Kernel_traitsI13__nv_bfloat16S2_S2_S2_fjLj1280ELj1ELj4ELj1ELj16ENS_18Kernel_traits_baseILj1280ES2_S2_S2_S2_fjLj128EEEEELb0ELb1ELb0ELb1EEEvNS_9FwdParamsE,(.L_x_45773 - _ZN10layer_norm13ln_fwd_kernelINS_13Kernel_traitsI13__nv_bfloat16S2_S2_S2_fjLj1280ELj1ELj4ELj1ELj16ENS_18Kernel_traits_baseILj1280ES2_S2_S2_S2_fjLj128EEEEELb0ELb1ELb0ELb1EEEvNS_9FwdParamsE)
        .other          _ZN10layer_norm13ln_fwd_kernelINS_13Kernel_traitsI13__nv_bfloat16S2_S2_S2_fjLj1280ELj1ELj4ELj1ELj16ENS_18Kernel_traits_baseILj1280ES2_S2_S2_S2_fjLj128EEEEELb0ELb1ELb0ELb1EEEvNS_9FwdParamsE,@"STO_CUDA_ENTRY STV_DEFAULT"
_ZN10layer_norm13ln_fwd_kernelINS_13Kernel_traitsI13__nv_bfloat16S2_S2_S2_fjLj1280ELj1ELj4ELj1ELj16ENS_18Kernel_traits_baseILj1280ES2_S2_S2_S2_fjLj128EEEEELb0ELb1ELb0ELb1EEEvNS_9FwdParamsE:
.text._ZN10layer_norm13ln_fwd_kernelINS_13Kernel_traitsI13__nv_bfloat16S2_S2_S2_fjLj1280ELj1ELj4ELj1ELj16ENS_18Kernel_traits_baseILj1280ES2_S2_S2_S2_fjLj128EEEEELb0ELb1ELb0ELb1EEEvNS_9FwdParamsE:
[----:B------:R-:W-:Y:S01]  /*0000*/  LDC R1, c[0x0][0x37c] ;  /* 0x0000df00ff017b82 */ /* 0x000fe20000000800 */
[----:B------:R-:W0:Y:S01]  /*0010*/  LDCU.64 UR4, c[0x0][0x438] ;  /* 0x00008700ff0477ac */ /* 0x000e220008000a00 */
[----:B------:R-:W1:Y:S01]  /*0020*/  S2R R0, SR_TID.X ;  /* 0x0000000000007919 */ /* 0x000e620000002100 */
[----:B------:R-:W2:Y:S01]  /*0030*/  LDCU.64 UR6, c[0x0][0x358] ;  /* 0x00006b00ff0677ac */ /* 0x000ea20008000a00 */
[----:B0-----:R-:W-:-:S04]  /*0040*/  UISETP.NE.U32.AND UP0, UPT, UR4, URZ, UPT ;  /* 0x000000ff0400728c */ /* 0x001fc8000bf05070 */
[----:B------:R-:W-:Y:S01]  /*0050*/  UISETP.NE.AND.EX UP0, UPT, UR5, URZ, UPT, UP0 ;  /* 0x000000ff0500728c */ /* 0x000fe2000bf05300 */
[----:B-1----:R-:W-:-:S08]  /*0060*/  LOP3.LUT R8, R0, 0x1f, RZ, 0xc0, !PT ;  /* 0x0000001f00087812 */ /* 0x002fd000078ec0ff */
[----:B--2---:R-:W-:Y:S05]  /*0070*/  BRA.U !UP0, `(.L_x_216) ;  /* 0x0000000108587547 */ /* 0x004fea000b800000 */
[----:B------:R-:W0:Y:S08]  /*0080*/  LDC.64 R2, c[0x0][0x3d0] ;  /* 0x0000f400ff027b82 */ /* 0x000e300000000a00 */
[----:B------:R-:W1:Y:S08]  /*0090*/  LDC.64 R4, c[0x0][0x438] ;  /* 0x00010e00ff047b82 */ /* 0x000e700000000a00 */
[----:B------:R-:W2:Y:S01]  /*00a0*/  LDC.64 R6, c[0x0][0x3e8] ;  /* 0x0000fa00ff067b82 */ /* 0x000ea20000000a00 */
[----:B0-----:R-:W-:-:S05]  /*00b0*/  IMAD.WIDE.U32 R2, R8, 0x10, R2 ;  /* 0x0000001008027825 */ /* 0x001fca00078e0002 */
[----:B------:R0:W5:Y:S01]  /*00c0*/  LDG.E.128 R80, desc[UR6][R2.64] ;  /* 0x0000000602507981 */ /* 0x000162000c1e1d00 */
[----:B-1----:R-:W-:-:S03]  /*00d0*/  IMAD.WIDE.U32 R4, R8, 0x10, R4 ;  /* 0x0000001008047825 */ /* 0x002fc600078e0004 */
[----:B------:R0:W5:Y:S04]  /*00e0*/  LDG.E.128 R76, desc[UR6][R2.64+0x200] ;  /* 0x00020006024c7981 */ /* 0x000168000c1e1d00 */
[----:B------:R0:W5:Y:S01]  /*00f0*/  LDG.E.128 R72, desc[UR6][R2.64+0x400] ;  /* 0x0004000602487981 */ /* 0x000162000c1e1d00 */
[----:B--2---:R-:W-:-:S03]  /*0100*/  IMAD.WIDE.U32 R6, R8, 0x10, R6 ;  /* 0x0000001008067825 */ /* 0x004fc600078e0006 */
[----:B------:R0:W5:Y:S04]  /*0110*/  LDG.E.128 R68, desc[UR6][R2.64+0x600] ;  /* 0x0006000602447981 */ /* 0x000168000c1e1d00 */
        /* <DEDUP_REMOVED lines=10> */
[----:B------:R0:W5:Y:S01]  /*01c0*/  LDG.E.128 R24, desc[UR6][R6.64+0x800] ;  /* 0x0008000606187981 */ /* 0x000162000c1e1d00 */
[----:B------:R-:W-:Y:S05]  /*01d0*/  BRA `(.L_x_217) ;  /* 0x0000000000607947 */ /* 0x000fea0003800000 */
.L_x_216:
[----:B------:R-:W0:Y:S08]  /*01e0*/  LDC.64 R2, c[0x0][0x3d0] ;  /* 0x0000f400ff027b82 */ /* 0x000e300000000a00 */
[----:B------:R-:W1:Y:S01]  /*01f0*/  LDC.64 R4, c[0x0][0x3e8] ;  /* 0x0000fa00ff047b82 */ /* 0x000e620000000a00 */
[----:B0-----:R-:W-:-:S05]  /*0200*/  IMAD.WIDE.U32 R2, R8, 0x10, R2 ;  /* 0x0000001008027825 */ /* 0x001fca00078e0002 */
[----:B------:R0:W5:Y:S01]  /*0210*/  LDG.E.128 R80, desc[UR6][R2.64] ;  /* 0x0000000602507981 */ /* 0x000162000c1e1d00 */
[----:B-1----:R-:W-:-:S03]  /*0220*/  IMAD.WIDE.U32 R4, R8, 0x10, R4 ;  /* 0x0000001008047825 */ /* 0x002fc600078e0004 */
        /* <DEDUP_REMOVED lines=9> */
[----:B------:R-:W-:-:S02]  /*02c0*/  CS2R R46, SRZ ;  /* 0x00000000002e7805 */ /* 0x000fc4000001ff00 */
[----:B------:R-:W-:Y:S02]  /*02d0*/  CS2R R44, SRZ ;  /* 0x00000000002c7805 */ /* 0x000fe4000001ff00 */
[----:B------:R-:W-:Y:S02]  /*02e0*/  CS2R R50, SRZ ;  /* 0x0000000000327805 */ /* 0x000fe4000001ff00 */
[----:B------:R-:W-:Y:S02]  /*02f0*/  CS2R R48, SRZ ;  /* 0x0000000000307805 */ /* 0x000fe4000001ff00 */
[----:B------:R-:W-:Y:S02]  /*0300*/  CS2R R54, SRZ ;  /* 0x0000000000367805 */ /* 0x000fe4000001ff00 */
[----:B------:R-:W-:Y:S02]  /*0310*/  CS2R R52, SRZ ;  /* 0x0000000000347805 */ /* 0x000fe4000001ff00 */
[----:B------:R-:W-:-:S02]  /*0320*/  CS2R R58, SRZ ;  /* 0x00000000003a7805 */ /* 0x000fc4000001ff00 */
[----:B------:R-:W-:Y:S02]  /*0330*/  CS2R R56, SRZ ;  /* 0x0000000000387805 */ /* 0x000fe4000001ff00 */
[----:B------:R-:W-:Y:S02]  /*0340*/  CS2R R62, SRZ ;  /* 0x00000000003e7805 */ /* 0x000fe4000001ff00 */
[----:B0-----:R-:W-:-:S07]  /*0350*/  CS2R R60, SRZ ;  /* 0x00000000003c7805 */ /* 0x001fce000001ff00 */
.L_x_217:
[----:B------:R-:W1:Y:S01]  /*0360*/  S2UR UR4, SR_CTAID.X ;  /* 0x00000000000479c3 */ /* 0x000e620000002500 */
[----:B------:R-:W2:Y:S01]  /*0370*/  LDCU UR5, c[0x0][0x384] ;  /* 0x00007080ff0577ac */ /* 0x000ea20008000800 */
[----:B------:R-:W-:Y:S01]  /*0380*/  SHF.R.U32.HI R0, RZ, 0x5, R0 ;  /* 0x00000005ff007819 */ /* 0x000fe20000011600 */
[----:B-1----:R-:W-:-:S06]  /*0390*/  USHF.L.U32 UR4, UR4, 0x2, URZ ;  /* 0x0000000204047899 */ /* 0x002fcc00080006ff */
[----:B------:R-:W-:-:S04]  /*03a0*/  LOP3.LUT R23, R0, UR4, RZ, 0xfc, !PT ;  /* 0x0000000400177c12 */ /* 0x000fc8000f8efcff */
[----:B--2---:R-:W-:-:S13]  /*03b0*/  ISETP.GE.AND P0, PT, R23, UR5, PT ;  /* 0x0000000517007c0c */ /* 0x004fda000bf06270 */
[----:B------:R-:W-:Y:S05]  /*03c0*/  @P0 EXIT ;  /* 0x000000000000094d */ /* 0x000fea0003800000 */
[----:B------:R-:W1:Y:S01]  /*03d0*/  LDCU.64 UR4, c[0x0][0x3e0] ;  /* 0x00007c00ff0477ac */ /* 0x000e620008000a00 */
[----:B-----5:R-:W-:Y:S02]  /*03e0*/  PRMT R165, R49, 0x7632, R165 ;  /* 0x0000763231a57816 */ /* 0x020fe400000000a5 */
[----:B------:R-:W-:Y:S02]  /*03f0*/  PRMT R164, R69, 0x7632, R164 ;  /* 0x0000763245a47816 */ /* 0x000fe400000000a4 */
[----:B------:R-:W-:Y:S02]  /*0400*/  PRMT R163, R48, 0x7632, R163 ;  /* 0x0000763230a37816 */ /* 0x000fe400000000a3 */
[----:B------:R-:W-:Y:S02]  /*0410*/  PRMT R162, R68, 0x7632, R162 ;  /* 0x0000763244a27816 */ /* 0x000fe400000000a2 */
[----:B------:R-:W-:Y:S02]  /*0420*/  PRMT R161, R55, 0x7632, R161 ;  /* 0x0000763237a17816 */ /* 0x000fe400000000a1 */
[----:B------:R-:W-:-:S02]  /*0430*/  PRMT R160, R75, 0x7632, R160 ;  /* 0x000076324ba07816 */ /* 0x000fc400000000a0 */
[----:B------:R-:W-:Y:S02]  /*0440*/  PRMT R159, R54, 0x7632, R159 ;  /* 0x00007632369f7816 */ /* 0x000fe4000000009f */
[----:B------:R-:W-:Y:S02]  /*0450*/  PRMT R157, R74, 0x7632, R157 ;  /* 0x000076324a9d7816 */ /* 0x000fe4000000009d */
[----:B------:R-:W-:Y:S01]  /*0460*/  PRMT R156, R53, 0x7632, R156 ;  /* 0x00007632359c7816 */ /* 0x000fe2000000009c */
[----:B-1----:R-:W-:Y:S01]  /*0470*/  UISETP.NE.U32.AND UP0, UPT, UR4, URZ, UPT ;  /* 0x000000ff0400728c */ /* 0x002fe2000bf05070 */
[----:B------:R-:W-:Y:S01]  /*0480*/  PRMT R155, R73, 0x7632, R155 ;  /* 0x00007632499b7816 */ /* 0x000fe2000000009b */
[----:B------:R-:W1:Y:S01]  /*0490*/  LDCU.U8 UR4, c[0x0][0x410] ;  /* 0x00008200ff0477ac */ /* 0x000e620008000000 */
[----:B------:R-:W-:Y:S02]  /*04a0*/  PRMT R154, R52, 0x7632, R154 ;  /* 0x00007632349a7816 */ /* 0x000fe4000000009a */
[----:B------:R-:W-:Y:S01]  /*04b0*/  PRMT R153, R72, 0x7632, R153 ;  /* 0x0000763248997816 */ /* 0x000fe20000000099 */
[----:B------:R-:W-:Y:S01]  /*04c0*/  UISETP.NE.AND.EX UP0, UPT, UR5, URZ, UPT, UP0 ;  /* 0x000000ff0500728c */ /* 0x000fe2000bf05300 */
        /* <DEDUP_REMOVED lines=15> */
[----:B0-----:R-:W-:Y:S02]  /*05c0*/  PRMT R2, R80, 0x7632, R2 ;  /* 0x0000763250027816 */ /* 0x001fe40000000002 */
        /* <DEDUP_REMOVED lines=19> */
[----:B------:R-:W-:Y:S01]  /*0700*/  PRMT R22, R40, 0x7632, R22 ;  /* 0x0000763228167816 */ /* 0x000fe20000000016 */
[----:B-1----:R-:W-:Y:S06]  /*0710*/  BRA.U UP0, `(.L_x_218) ;  /* 0x00000035005c7547 */ /* 0x002fec000b800000 */
[----:B------:R-:W0:Y:S01]  /*0720*/  LDCU.64 UR8, c[0x0][0x3a0] ;  /* 0x00007400ff0877ac */ /* 0x000e220008000a00 */
[----:B------:R-:W1:Y:S01]  /*0730*/  LDCU UR5, c[0x0][0x388] ;  /* 0x00007100ff0577ac */ /* 0x000e620008000800 */
[----:B------:R-:W2:Y:S01]  /*0740*/  LDCU UR10, c[0x0][0x448] ;  /* 0x00008900ff0a77ac */ /* 0x000ea20008000800 */
[----:B0-----:R-:W-:-:S04]  /*0750*/  ISETP.NE.U32.AND P0, PT, RZ, UR8, PT ;  /* 0x00000008ff007c0c */ /* 0x001fc8000bf05070 */
[----:B-12---:R-:W-:-:S13]  /*0760*/  ISETP.NE.AND.EX P0, PT, RZ, UR9, PT, P0 ;  /* 0x00000009ff007c0c */ /* 0x006fda000bf05300 */
.L_x_230:
[----:B0-----:R-:W0:Y:S01]  /*0770*/  S2R R90, SR_TID.X ;  /* 0x00000000005a7919 */ /* 0x001e220000002100 */
[----:B------:R-:W1:Y:S01]  /*0780*/  LDC.64 R140, c[0x0][0x390] ;  /* 0x0000e400ff8c7b82 */ /* 0x000e620000000a00 */
[----:B------:R-:W-:-:S05]  /*0790*/  IMAD R88, R23, UR5, RZ ;  /* 0x0000000517587c24 */ /* 0x000fca000f8e02ff */
[----:B------:R-:W-:-:S04]  /*07a0*/  SHF.R.S32.HI R89, RZ, 0x1f, R88 ;  /* 0x0000001fff597819 */ /* 0x000fc80000011458 */
[----:B------:R-:W-:Y:S02]  /*07b0*/  LEA.HI R89, R89, R88, RZ, 0x3 ;  /* 0x0000005859597211 */ /* 0x000fe400078f18ff */
[----:B0-----:R-:W-:-:S04]  /*07c0*/  LOP3.LUT R90, R90, 0x1f, RZ, 0xc0, !PT ;  /* 0x0000001f5a5a7812 */ /* 0x001fc800078ec0ff */
[----:B------:R-:W-:-:S05]  /*07d0*/  LEA.HI.SX32 R92, R89, R90, 0x1d ;  /* 0x0000005a595c7211 */ /* 0x000fca00078feaff */
[----:B-1----:R-:W-:-:S06]  /*07e0*/  IMAD.WIDE.U32 R88, R92, 0x10, R140 ;  /* 0x000000105c587825 */ /* 0x002fcc00078e008c */
[----:B------:R-:W5:Y:S01]  /*07f0*/  LDG.E.128 R88, desc[UR6][R88.64] ;  /* 0x0000000658587981 */ /* 0x000f62000c1e1d00 */
[----:B------:R-:W-:Y:S05]  /*0800*/  @!P0 BRA `(.L_x_219) ;  /* 0x0000000000c08947 */ /* 0x000fea0003800000 */
[----:B------:R-:W0:Y:S02]  /*0810*/  LDC.64 R84, c[0x0][0x3a0] ;  /* 0x0000e800ff547b82 */ /* 0x000e240000000a00 */
[----:B0-----:R-:W-:-:S06]  /*0820*/  IMAD.WIDE.U32 R84, R92, 0x10, R84 ;  /* 0x000000105c547825 */ /* 0x001fcc00078e0054 */
[----:B------:R-:W2:Y:S01]  /*0830*/  LDG.E.128 R84, desc[UR6][R84.64] ;  /* 0x0000000654547981 */ /* 0x000ea2000c1e1d00 */
[C---:B-----5:R-:W-:Y:S02]  /*0840*/  PRMT R93, R88.reuse, 0x7632, R93 ;  /* 0x00007632585d7816 */ /* 0x060fe4000000005d */
[C---:B------:R-:W-:Y:S02]  /*0850*/  PRMT R97, R89.reuse, 0x7632, R97 ;  /* 0x0000763259617816 */ /* 0x040fe40000000061 */
[----:B------:R-:W-:Y:S02]  /*0860*/  SHF.L.U32 R96, R89, 0x10, RZ ;  /* 0x0000001059607819 */ /* 0x000fe400000006ff */
[----:B------:R-:W-:Y:S02]  /*0870*/  SHF.L.U32 R88, R88, 0x10, RZ ;  /* 0x0000001058587819 */ /* 0x000fe400000006ff */
[----:B------:R-:W-:Y:S02]  /*0880*/  SHF.L.U32 R89, R40, 0x10, RZ ;  /* 0x0000001028597819 */ /* 0x000fe400000006ff */
[----:B------:R-:W-:-:S02]  /*0890*/  SHF.L.U32 R99, R41, 0x10, RZ ;  /* 0x0000001029637819 */ /* 0x000fc400000006ff */
[C---:B------:R-:W-:Y:S02]  /*08a0*/  PRMT R98, R90.reuse, 0x7632, R98 ;  /* 0x000076325a627816 */ /* 0x040fe40000000062 */
[----:B------:R-:W-:Y:S02]  /*08b0*/  SHF.L.U32 R90, R90, 0x10, RZ ;  /* 0x000000105a5a7819 */ /* 0x000fe400000006ff */
[----:B------:R-:W-:Y:S02]  /*08c0*/  SHF.L.U32 R103, R42, 0x10, RZ ;  /* 0x000000102a677819 */ /* 0x000fe400000006ff */
[----:B------:R-:W-:Y:S02]  /*08d0*/  PRMT R104, R91, 0x7632, R104 ;  /* 0x000076325b687816 */ /* 0x000fe40000000068 */
[----:B------:R-:W-:Y:S02]  /*08e0*/  SHF.L.U32 R100, R97, 0x10, RZ ;  /* 0x0000001061647819 */ /* 0x000fe400000006ff */
[----:B------:R-:W-:-:S02]  /*08f0*/  SHF.L.U32 R106, R91, 0x10, RZ ;  /* 0x000000105b6a7819 */ /* 0x000fc400000006ff */
[----:B------:R-:W-:Y:S02]  /*0900*/  SHF.L.U32 R91, R21, 0x10, RZ ;  /* 0x00000010155b7819 */ /* 0x000fe400000006ff */
[----:B------:R-:W-:Y:S02]  /*0910*/  SHF.L.U32 R102, R20, 0x10, RZ ;  /* 0x0000001014667819 */ /* 0x000fe400000006ff */
[----:B------:R-:W-:Y:S02]  /*0920*/  SHF.L.U32 R108, R19, 0x10, RZ ;  /* 0x00000010136c7819 */ /* 0x000fe400000006ff */
[----:B------:R-:W-:Y:S02]  /*0930*/  SHF.L.U32 R93, R93, 0x10, RZ ;  /* 0x000000105d5d7819 */ /* 0x000fe400000006ff */
[----:B--2---:R-:W-:Y:S02]  /*0940*/  SHF.L.U32 R95, R84, 0x10, RZ ;  /* 0x00000010545f7819 */ /* 0x004fe400000006ff */
[----:B------:R-:W-:-:S02]  /*0950*/  SHF.L.U32 R101, R85, 0x10, RZ ;  /* 0x0000001055657819 */ /* 0x000fc400000006ff */
[----:B------:R-:W-:Y:S01]  /*0960*/  SHF.L.U32 R105, R86, 0x10, RZ ;  /* 0x0000001056697819 */ /* 0x000fe200000006ff */
[----:B------:R-:W-:Y:S01]  /*0970*/  FFMA.FTZ R94, R88, R89, R95 ;  /* 0x00000059585e7223 */ /* 0x000fe2000001005f */
[----:B------:R-:W-:Y:S01]  /*0980*/  PRMT R88, R84, 0x7632, R88 ;  /* 0x0000763254587816 */ /* 0x000fe20000000058 */
[----:B------:R-:W-:Y:S01]  /*0990*/  FFMA.FTZ R95, R96, R99, R101 ;  /* 0x00000063605f7223 */ /* 0x000fe20000010065 */
[----:B------:R-:W-:Y:S01]  /*09a0*/  SHF.L.U32 R99, R98, 0x10, RZ ;  /* 0x0000001062637819 */ /* 0x000fe200000006ff */
[----:B------:R-:W-:Y:S01]  /*09b0*/  FFMA.FTZ R96, R90, R103, R105 ;  /* 0x000000675a607223 */ /* 0x000fe20000010069 */
[----:B------:R-:W-:Y:S02]  /*09c0*/  PRMT R98, R87, 0x7632, R98 ;  /* 0x0000763257627816 */ /* 0x000fe40000000062 */
[----:B------:R-:W-:Y:S02]  /*09d0*/  PRMT R97, R86, 0x7632, R97 ;  /* 0x0000763256617816 */ /* 0x000fe40000000061 */
[----:B------:R-:W-:-:S02]  /*09e0*/  PRMT R89, R85, 0x7632, R89 ;  /* 0x0000763255597816 */ /* 0x000fc40000000059 */
[----:B------:R-:W-:Y:S02]  /*09f0*/  SHF.L.U32 R101, R43, 0x10, RZ ;  /* 0x000000102b657819 */ /* 0x000fe400000006ff */
[----:B------:R-:W-:Y:S02]  /*0a00*/  SHF.L.U32 R105, R104, 0x10, RZ ;  /* 0x0000001068697819 */ /* 0x000fe400000006ff */
[----:B------:R-:W-:Y:S02]  /*0a10*/  SHF.L.U32 R103, R87, 0x10, RZ ;  /* 0x0000001057677819 */ /* 0x000fe400000006ff */
[----:B------:R-:W-:Y:S02]  /*0a20*/  SHF.L.U32 R90, R22, 0x10, RZ ;  /* 0x00000010165a7819 */ /* 0x000fe400000006ff */
[----:B------:R-:W-:Y:S02]  /*0a30*/  SHF.L.U32 R98, R98, 0x10, RZ ;  /* 0x0000001062627819 */ /* 0x000fe400000006ff */
[----:B------:R-:W-:Y:S01]  /*0a40*/  SHF.L.U32 R104, R97, 0x10, RZ ;  /* 0x0000001061687819 */ /* 0x000fe200000006ff */
[----:B------:R-:W-:Y:S01]  /*0a50*/  FFMA.FTZ R97, R106, R101, R103 ;  /* 0x000000656a617223 */ /* 0x000fe20000010067 */
[----:B------:R-:W-:Y:S01]  /*0a60*/  SHF.L.U32 R89, R89, 0x10, RZ ;  /* 0x0000001059597819 */ /* 0x000fe200000006ff */
[----:B------:R-:W-:Y:S01]  /*0a70*/  FFMA.FTZ R98, R105, R108, R98 ;  /* 0x0000006c69627223 */ /* 0x000fe20000010062 */
[----:B------:R-:W-:Y:S01]  /*0a80*/  SHF.L.U32 R88, R88, 0x10, RZ ;  /* 0x0000001058587819 */ /* 0x000fe200000006ff */
[----:B------:R-:W-:-:S02]  /*0a90*/  FFMA.FTZ R99, R99, R102, R104 ;  /* 0x0000006663637223 */ /* 0x000fc40000010068 */
[----:B------:R-:W-:Y:S01]  /*0aa0*/  FFMA.FTZ R100, R100, R91, R89 ;  /* 0x0000005b64647223 */ /* 0x000fe20000010059 */
[----:B------:R-:W-:Y:S01]  /*0ab0*/  F2FP.BF16.F32.PACK_AB R91, R98, R97 ;  /* 0x00000061625b723e */ /* 0x000fe200000010ff */
[----:B------:R-:W-:Y:S01]  /*0ac0*/  FFMA.FTZ R101, R93, R90, R88 ;  /* 0x0000005a5d657223 */ /* 0x000fe20000010058 */
[----:B------:R-:W-:Y:S02]  /*0ad0*/  F2FP.BF16.F32.PACK_AB R90, R99, R96 ;  /* 0x00000060635a723e */ /* 0x000fe400000010ff */
[----:B------:R-:W-:Y:S02]  /*0ae0*/  F2FP.BF16.F32.PACK_AB R89, R100, R95 ;  /* 0x0000005f6459723e */ /* 0x000fe400000010ff */
[----:B------:R-:W-:Y:S01]  /*0af0*/  F2FP.BF16.F32.PACK_AB R88, R101, R94 ;  /* 0x0000005e6558723e */ /* 0x000fe200000010ff */
[----:B------:R-:W-:Y:S06]  /*0b00*/  BRA `(.L_x_220) ;  /* 0x0000000000807947 */ /* 0x000fec0003800000 */
.L_x_219:
[----:B-----5:R-:W-:Y:S02]  /*0b10*/  PRMT R93, R88, 0x7632, R93 ;  /* 0x00007632585d7816 */ /* 0x020fe4000000005d */
[C---:B------:R-:W-:Y:S02]  /*0b20*/  PRMT R97, R89.reuse, 0x7632, R97 ;  /* 0x0000763259617816 */ /* 0x040fe40000000061 */
[----:B------:R-:W-:Y:S02]  /*0b30*/  SHF.L.U32 R95, R89, 0x10, RZ ;  /* 0x00000010595f7819 */ /* 0x000fe400000006ff */
[C---:B------:R-:W-:Y:S02]  /*0b40*/  PRMT R98, R90.reuse, 0x7632, R98 ;  /* 0x000076325a627816 */ /* 0x040fe40000000062 */
[----:B------:R-:W-:Y:S02]  /*0b50*/  SHF.L.U32 R96, R90, 0x10, RZ ;  /* 0x000000105a607819 */ /* 0x000fe400000006ff */
[----:B------:R-:W-:-:S02]  /*0b60*/  SHF.L.U32 R88, R88, 0x10, RZ ;  /* 0x0000001058587819 */ /* 0x000fc400000006ff */
[----:B------:R-:W-:Y:S02]  /*0b70*/  SHF.L.U32 R89, R40, 0x10, RZ ;  /* 0x0000001028597819 */ /* 0x000fe400000006ff */
[----:B------:R-:W-:Y:S02]  /*0b80*/  SHF.L.U32 R90, R41, 0x10, RZ ;  /* 0x00000010295a7819 */ /* 0x000fe400000006ff */
[----:B------:R-:W-:Y:S01]  /*0b90*/  SHF.L.U32 R99, R42, 0x10, RZ ;  /* 0x000000102a637819 */ /* 0x000fe200000006ff */
[----:B------:R-:W-:Y:S01]  /*0ba0*/  FMUL.FTZ R94, R88, R89 ;  /* 0x00000059585e7220 */ /* 0x000fe20000410000 */
[----:B------:R-:W-:Y:S01]  /*0bb0*/  PRMT R100, R91, 0x7632, R100 ;  /* 0x000076325b647816 */ /* 0x000fe20000000064 */
[----:B------:R-:W-:Y:S01]  /*0bc0*/  FMUL.FTZ R95, R95, R90 ;  /* 0x0000005a5f5f7220 */ /* 0x000fe20000410000 */
[----:B------:R-:W-:Y:S01]  /*0bd0*/  SHF.L.U32 R104, R19, 0x10, RZ ;  /* 0x0000001013687819 */ /* 0x000fe200000006ff */
[----:B------:R-:W-:Y:S01]  /*0be0*/  FMUL.FTZ R96, R96, R99 ;  /* 0x0000006360607220 */ /* 0x000fe20000410000 */
[----:B------:R-:W-:-:S02]  /*0bf0*/  SHF.L.U32 R101, R100, 0x10, RZ ;  /* 0x0000001064657819 */ /* 0x000fc400000006ff */
[----:B------:R-:W-:Y:S02]  /*0c00*/  SHF.L.U32 R91, R91, 0x10, RZ ;  /* 0x000000105b5b7819 */ /* 0x000fe400000006ff */
[----:B------:R-:W-:Y:S02]  /*0c10*/  SHF.L.U32 R88, R22, 0x10, RZ ;  /* 0x0000001016587819 */ /* 0x000fe400000006ff */
[----:B------:R-:W-:Y:S02]  /*0c20*/  SHF.L.U32 R89, R21, 0x10, RZ ;  /* 0x0000001015597819 */ /* 0x000fe400000006ff */
[----:B------:R-:W-:Y:S02]  /*0c30*/  SHF.L.U32 R90, R20, 0x10, RZ ;  /* 0x00000010145a7819 */ /* 0x000fe400000006ff */
[----:B------:R-:W-:Y:S02]  /*0c40*/  SHF.L.U32 R102, R43, 0x10, RZ ;  /* 0x000000102b667819 */ /* 0x000fe400000006ff */
        /* <DEDUP_REMOVED lines=12> */
.L_x_220:
[----:B------:R-:W0:Y:S01]  /*0d10*/  LDC.64 R142, c[0x0][0x3a8] ;  /* 0x0000ea00ff8e7b82 */ /* 0x000e220000000a00 */
[----:B------:R-:W-:-:S05]  /*0d20*/  IADD3 R93, PT, PT, R92, 0x20, RZ ;  /* 0x000000205c5d7810 */ /* 0x000fca0007ffe0ff */
[----:B------:R-:W-:Y:S02]  /*0d30*/  IMAD.WIDE.U32 R106, R93, 0x10, R140 ;  /* 0x000000105d6a7825 */ /* 0x000fe400078e008c */
[----:B------:R-:W1:Y:S02]  /*0d40*/  @P0 LDC.64 R104, c[0x0][0x3a0] ;  /* 0x0000e800ff680b82 */ /* 0x000e640000000a00 */
[----:B0-----:R-:W-:-:S05]  /*0d50*/  IMAD.WIDE.U32 R102, R92, 0x10, R142 ;  /* 0x000000105c667825 */ /* 0x001fca00078e008e */
[----:B------:R0:W-:Y:S01]  /*0d60*/  STG.E.128 desc[UR6][R102.64], R88 ;  /* 0x0000005866007986 */ /* 0x0001e2000c101d06 */
[----:B-1----:R-:W-:-:S05]  /*0d70*/  @P0 IMAD.WIDE.U32 R104, R93, 0x10, R104 ;  /* 0x000000105d680825 */ /* 0x002fca00078e0068 */
[----:B------:R1:W5:Y:S04]  /*0d80*/  @P0 LDG.E.128 R84, desc[UR6][R104.64] ;  /* 0x0000000668540981 */ /* 0x000368000c1e1d00 */
[----:B0-----:R1:W5:Y:S01]  /*0d90*/  LDG.E.128 R88, desc[UR6][R106.64] ;  /* 0x000000066a587981 */ /* 0x001362000c1e1d00 */
[----:B------:R-:W-:Y:S05]  /*0da0*/  @!P0 BRA `(.L_x_221) ;  /* 0x0000000000b48947 */ /* 0x000fea0003800000 */
[C---:B-----5:R-:W-:Y:S02]  /*0db0*/  PRMT R102, R88.reuse, 0x7632, R102 ;  /* 0x0000763258667816 */ /* 0x060fe40000000066 */
[C---:B-1----:R-:W-:Y:S02]  /*0dc0*/  PRMT R104, R89.reuse, 0x7632, R104 ;  /* 0x0000763259687816 */ /* 0x042fe40000000068 */
[----:B------:R-:W-:Y:S02]  /*0dd0*/  SHF.L.U32 R109, R89, 0x10, RZ ;  /* 0x00000010596d7819 */ /* 0x000fe400000006ff */
[----:B------:R-:W-:Y:S02]  /*0de0*/  SHF.L.U32 R88, R88, 0x10, RZ ;  /* 0x0000001058587819 */ /* 0x000fe400000006ff */
[C---:B------:R-:W-:Y:S02]  /*0df0*/  PRMT R105, R90.reuse, 0x7632, R105 ;  /* 0x000076325a697816 */ /* 0x040fe40000000069 */
[----:B------:R-:W-:-:S02]  /*0e00*/  SHF.L.U32 R108, R90, 0x10, RZ ;  /* 0x000000105a6c7819 */ /* 0x000fc400000006ff */
[----:B------:R-:W-:Y:S02]  /*0e10*/  SHF.L.U32 R89, R36, 0x10, RZ ;  /* 0x0000001024597819 */ /* 0x000fe400000006ff */
[----:B------:R-:W-:Y:S02]  /*0e20*/  SHF.L.U32 R103, R84, 0x10, RZ ;  /* 0x0000001054677819 */ /* 0x000fe400000006ff */
[----:B------:R-:W-:Y:S02]  /*0e30*/  SHF.L.U32 R90, R37, 0x10, RZ ;  /* 0x00000010255a7819 */ /* 0x000fe400000006ff */
[----:B------:R-:W-:Y:S01]  /*0e40*/  SHF.L.U32 R106, R85, 0x10, RZ ;  /* 0x00000010556a7819 */ /* 0x000fe200000006ff */
[----:B------:R-:W-:Y:S01]  /*0e50*/  FFMA.FTZ R110, R88, R89, R103 ;  /* 0x00000059586e7223 */ /* 0x000fe20000010067 */
[----:B------:R-:W-:Y:S02]  /*0e60*/  SHF.L.U32 R107, R38, 0x10, RZ ;  /* 0x00000010266b7819 */ /* 0x000fe400000006ff */
[----:B------:R-:W-:Y:S01]  /*0e70*/  SHF.L.U32 R111, R86, 0x10, RZ ;  /* 0x00000010566f7819 */ /* 0x000fe200000006ff */
[----:B------:R-:W-:Y:S01]  /*0e80*/  FFMA.FTZ R109, R109, R90, R106 ;  /* 0x0000005a6d6d7223 */ /* 0x000fe2000001006a */
[----:B------:R-:W-:-:S02]  /*0e90*/  PRMT R89, R85, 0x7632, R89 ;  /* 0x0000763255597816 */ /* 0x000fc40000000059 */
[----:B------:R-:W-:Y:S01]  /*0ea0*/  PRMT R113, R91, 0x7632, R113 ;  /* 0x000076325b717816 */ /* 0x000fe20000000071 */
[----:B------:R-:W-:Y:S01]  /*0eb0*/  FFMA.FTZ R108, R108, R107, R111 ;  /* 0x0000006b6c6c7223 */ /* 0x000fe2000001006f */
[----:B------:R-:W-:Y:S02]  /*0ec0*/  PRMT R88, R84, 0x7632, R88 ;  /* 0x0000763254587816 */ /* 0x000fe40000000058 */
[----:B------:R-:W-:Y:S02]  /*0ed0*/  PRMT R90, R86, 0x7632, R90 ;  /* 0x00007632565a7816 */ /* 0x000fe4000000005a */
[----:B------:R-:W-:Y:S02]  /*0ee0*/  PRMT R106, R87, 0x7632, R106 ;  /* 0x00007632576a7816 */ /* 0x000fe4000000006a */
[----:B------:R-:W-:Y:S02]  /*0ef0*/  SHF.L.U32 R114, R91, 0x10, RZ ;  /* 0x000000105b727819 */ /* 0x000fe400000006ff */
[----:B------:R-:W-:-:S02]  /*0f00*/  SHF.L.U32 R111, R89, 0x10, RZ ;  /* 0x00000010596f7819 */ /* 0x000fc400000006ff */
[----:B------:R-:W-:Y:S02]  /*0f10*/  SHF.L.U32 R103, R18, 0x10, RZ ;  /* 0x0000001012677819 */ /* 0x000fe400000006ff */
[----:B------:R-:W-:Y:S02]  /*0f20*/  SHF.L.U32 R91, R17, 0x10, RZ ;  /* 0x00000010115b7819 */ /* 0x000fe400000006ff */
[----:B------:R-:W-:Y:S02]  /*0f30*/  SHF.L.U32 R112, R16, 0x10, RZ ;  /* 0x0000001010707819 */ /* 0x000fe400000006ff */
[----:B------:R-:W-:Y:S02]  /*0f40*/  SHF.L.U32 R107, R39, 0x10, RZ ;  /* 0x00000010276b7819 */ /* 0x000fe400000006ff */
[----:B------:R-:W-:Y:S02]  /*0f50*/  SHF.L.U32 R115, R87, 0x10, RZ ;  /* 0x0000001057737819 */ /* 0x000fe400000006ff */
[----:B------:R-:W-:-:S02]  /*0f60*/  SHF.L.U32 R116, R15, 0x10, RZ ;  /* 0x000000100f747819 */ /* 0x000fc400000006ff */
[----:B------:R-:W-:Y:S01]  /*0f70*/  SHF.L.U32 R102, R102, 0x10, RZ ;  /* 0x0000001066667819 */ /* 0x000fe200000006ff */
[----:B------:R-:W-:Y:S01]  /*0f80*/  FFMA.FTZ R107, R114, R107, R115 ;  /* 0x0000006b726b7223 */ /* 0x000fe20000010073 */
[----:B------:R-:W-:Y:S02]  /*0f90*/  SHF.L.U32 R104, R104, 0x10, RZ ;  /* 0x0000001068687819 */ /* 0x000fe400000006ff */
[----:B------:R-:W-:Y:S02]  /*0fa0*/  SHF.L.U32 R105, R105, 0x10, RZ ;  /* 0x0000001069697819 */ /* 0x000fe400000006ff */
[----:B------:R-:W-:Y:S01]  /*0fb0*/  SHF.L.U32 R113, R113, 0x10, RZ ;  /* 0x0000001071717819 */ /* 0x000fe200000006ff */
[----:B------:R-:W-:Y:S01]  /*0fc0*/  FFMA.FTZ R104, R104, R91, R111 ;  /* 0x0000005b68687223 */ /* 0x000fe2000001006f */
[----:B------:R-:W-:Y:S02]  /*0fd0*/  SHF.L.U32 R106, R106, 0x10, RZ ;  /* 0x000000106a6a7819 */ /* 0x000fe400000006ff */
[----:B------:R-:W-:-:S02]  /*0fe0*/  SHF.L.U32 R90, R90, 0x10, RZ ;  /* 0x000000105a5a7819 */ /* 0x000fc400000006ff */
[----:B------:R-:W-:Y:S01]  /*0ff0*/  SHF.L.U32 R89, R88, 0x10, RZ ;  /* 0x0000001058597819 */ /* 0x000fe200000006ff */
[----:B------:R-:W-:Y:S02]  /*1000*/  FFMA.FTZ R106, R113, R116, R106 ;  /* 0x00000074716a7223 */ /* 0x000fe4000001006a */
[----:B------:R-:W-:Y:S02]  /*1010*/  FFMA.FTZ R105, R105, R112, R90 ;  /* 0x0000007069697223 */ /* 0x000fe4000001005a */
[----:B------:R-:W-:Y:S01]  /*1020*/  FFMA.FTZ R103, R102, R103, R89 ;  /* 0x0000006766677223 */ /* 0x000fe20000010059 */
[----:B------:R-:W-:Y:S02]  /*1030*/  F2FP.BF16.F32.PACK_AB R91, R106, R107 ;  /* 0x0000006b6a5b723e */ /* 0x000fe400000010ff */
[----:B------:R-:W-:Y:S02]  /*1040*/  F2FP.BF16.F32.PACK_AB R90, R105, R108 ;  /* 0x0000006c695a723e */ /* 0x000fe400000010ff */
[----:B------:R-:W-:-:S02]  /*1050*/  F2FP.BF16.F32.PACK_AB R89, R104, R109 ;  /* 0x0000006d6859723e */ /* 0x000fc400000010ff */
[----:B------:R-:W-:Y:S01]  /*1060*/  F2FP.BF16.F32.PACK_AB R88, R103, R110 ;  /* 0x0000006e6758723e */ /* 0x000fe200000010ff */
[----:B------:R-:W-:Y:S06]  /*1070*/  BRA `(.L_x_222) ;  /* 0x0000000000807947 */ /* 0x000fec0003800000 */
.L_x_221:
[----:B-----5:R-:W-:Y:S02]  /*1080*/  PRMT R102, R88, 0x7632, R102 ;  /* 0x0000763258667816 */ /* 0x020fe40000000066 */
[C---:B-1----:R-:W-:Y:S02]  /*1090*/  PRMT R104, R89.reuse, 0x7632, R104 ;  /* 0x0000763259687816 */ /* 0x042fe40000000068 */
        /* <DEDUP_REMOVED lines=17> */
[----:B------:R-:W-:Y:S01]  /*11b0*/  SHF.L.U32 R106, R106, 0x10, RZ ;  /* 0x000000106a6a7819 */ /* 0x000fe200000006ff */
[----:B------:R-:W-:Y:S01]  /*11c0*/  FMUL.FTZ R107, R91, R90 ;  /* 0x0000005a5b6b7220 */ /* 0x000fe20000410000 */
[----:B------:R-:W-:-:S02]  /*11d0*/  SHF.L.U32 R105, R105, 0x10, RZ ;  /* 0x0000001069697819 */ /* 0x000fc400000006ff */
[----:B------:R-:W-:Y:S01]  /*11e0*/  SHF.L.U32 R104, R104, 0x10, RZ ;  /* 0x0000001068687819 */ /* 0x000fe200000006ff */
[----:B------:R-:W-:Y:S01]  /*11f0*/  FMUL.FTZ R106, R106, R111 ;  /* 0x0000006f6a6a7220 */ /* 0x000fe20000410000 */
[----:B------:R-:W-:Y:S01]  /*1200*/  SHF.L.U32 R102, R102, 0x10, RZ ;  /* 0x0000001066667819 */ /* 0x000fe200000006ff */
[----:B------:R-:W-:Y:S02]  /*1210*/  FMUL.FTZ R105, R105, R88 ;  /* 0x0000005869697220 */ /* 0x000fe40000410000 */
[----:B------:R-:W-:Y:S01]  /*1220*/  FMUL.FTZ R104, R104, R89 ;  /* 0x0000005968687220 */ /* 0x000fe20000410000 */
[----:B------:R-:W-:Y:S01]  /*1230*/  F2FP.BF16.F32.PACK_AB R91, R106, R107 ;  /* 0x0000006b6a5b723e */ /* 0x000fe200000010ff */
[----:B------:R-:W-:Y:S01]  /*1240*/  FMUL.FTZ R103, R102, R103 ;  /* 0x0000006766677220 */ /* 0x000fe20000410000 */
[----:B------:R-:W-:Y:S02]  /*1250*/  F2FP.BF16.F32.PACK_AB R90, R105, R108 ;  /* 0x0000006c695a723e */ /* 0x000fe400000010ff */
[----:B------:R-:W-:-:S02]  /*1260*/  F2FP.BF16.F32.PACK_AB R89, R104, R109 ;  /* 0x0000006d6859723e */ /* 0x000fc400000010ff */
[----:B------:R-:W-:-:S07]  /*1270*/  F2FP.BF16.F32.PACK_AB R88, R103, R110 ;  /* 0x0000006e6758723e */ /* 0x000fce00000010ff */
.L_x_222:
[----:B------:R-:W0:Y:S01]  /*1280*/  @P0 LDC.64 R114, c[0x0][0x3a0] ;  /* 0x0000e800ff720b82 */ /* 0x000e220000000a00 */
[----:B------:R-:W-:Y:S01]  /*1290*/  IADD3 R102, PT, PT, R92, 0x40, RZ ;  /* 0x000000405c667810 */ /* 0x000fe20007ffe0ff */
[----:B------:R-:W-:-:S04]  /*12a0*/  IMAD.WIDE.U32 R112, R93, 0x10, R142 ;  /* 0x000000105d707825 */ /* 0x000fc800078e008e */
[C---:B------:R-:W-:Y:S01]  /*12b0*/  IMAD.WIDE.U32 R116, R102.reuse, 0x10, R140 ;  /* 0x0000001066747825 */ /* 0x040fe200078e008c */
[----:B------:R1:W-:Y:S03]  /*12c0*/  STG.E.128 desc[UR6][R112.64], R88 ;  /* 0x0000005870007986 */ /* 0x0003e6000c101d06 */
[----:B0-----:R-:W-:Y:S01]  /*12d0*/  @P0 IMAD.WIDE.U32 R114, R102, 0x10, R114 ;  /* 0x0000001066720825 */ /* 0x001fe200078e0072 */
[----:B-1----:R0:W5:Y:S04]  /*12e0*/  LDG.E.128 R88, desc[UR6][R116.64] ;  /* 0x0000000674587981 */ /* 0x002168000c1e1d00 */
[----:B------:R0:W5:Y:S01]  /*12f0*/  @P0 LDG.E.128 R84, desc[UR6][R114.64] ;  /* 0x0000000672540981 */ /* 0x000162000c1e1d00 */
[----:B------:R-:W-:Y:S05]  /*1300*/  @!P0 BRA `(.L_x_223) ;  /* 0x0000000000b48947 */ /* 0x000fea0003800000 */
[----:B-----5:R-:W-:Y:S02]  /*1310*/  SHF.L.U32 R113, R88, 0x10, RZ ;  /* 0x0000001058717819 */ /* 0x020fe400000006ff */
[----:B------:R-:W-:Y:S02]  /*1320*/  SHF.L.U32 R112, R32, 0x10, RZ ;  /* 0x0000001020707819 */ /* 0x000fe400000006ff */
[----:B------:R-:W-:Y:S02]  /*1330*/  SHF.L.U32 R118, R84, 0x10, RZ ;  /* 0x0000001054767819 */ /* 0x000fe400000006ff */
[----:B------:R-:W-:Y:S02]  /*1340*/  SHF.L.U32 R111, R89, 0x10, RZ ;  /* 0x00000010596f7819 */ /* 0x000fe400000006ff */
[----:B0-----:R-:W-:Y:S01]  /*1350*/  SHF.L.U32 R114, R33, 0x10, RZ ;  /* 0x0000001021727819 */ /* 0x001fe200000006ff */
[----:B------:R-:W-:Y:S01]  /*1360*/  FFMA.FTZ R113, R113, R112, R118 ;  /* 0x0000007071717223 */ /* 0x000fe20000010076 */
[----:B------:R-:W-:-:S02]  /*1370*/  SHF.L.U32 R120, R85, 0x10, RZ ;  /* 0x0000001055787819 */ /* 0x000fc400000006ff */
[----:B------:R-:W-:Y:S02]  /*1380*/  SHF.L.U32 R115, R91, 0x10, RZ ;  /* 0x000000105b737819 */ /* 0x000fe400000006ff */
[----:B------:R-:W-:Y:S01]  /*1390*/  SHF.L.U32 R116, R35, 0x10, RZ ;  /* 0x0000001023747819 */ /* 0x000fe200000006ff */
[----:B------:R-:W-:Y:S01]  /*13a0*/  FFMA.FTZ R112, R111, R114, R120 ;  /* 0x000000726f707223 */ /* 0x000fe20000010078 */
[----:B------:R-:W-:Y:S02]  /*13b0*/  SHF.L.U32 R122, R87, 0x10, RZ ;  /* 0x00000010577a7819 */ /* 0x000fe400000006ff */
[----:B------:R-:W-:Y:S02]  /*13c0*/  PRMT R91, R91, 0x7632, R91 ;  /* 0x000076325b5b7816 */ /* 0x000fe4000000005b */
[----:B------:R-:W-:Y:S01]  /*13d0*/  PRMT R114, R87, 0x7632, R114 ;  /* 0x0000763257727816 */ /* 0x000fe20000000072 */
[----:B------:R-:W-:Y:S01]  /*13e0*/  FFMA.FTZ R111, R115, R116, R122 ;  /* 0x00000074736f7223 */ /* 0x000fe2000001007a */
[----:B------:R-:W-:-:S02]  /*13f0*/  PRMT R88, R90, 0x7632, R88 ;  /* 0x000076325a587816 */ /* 0x000fc40000000058 */
[----:B------:R-:W-:Y:S02]  /*1400*/  PRMT R89, R86, 0x7632, R89 ;  /* 0x0000763256597816 */ /* 0x000fe40000000059 */
[----:B------:R-:W-:Y:S02]  /*1410*/  SHF.L.U32 R122, R11, 0x10, RZ ;  /* 0x000000100b7a7819 */ /* 0x000fe400000006ff */
[----:B------:R-:W-:Y:S02]  /*1420*/  SHF.L.U32 R91, R91, 0x10, RZ ;  /* 0x000000105b5b7819 */ /* 0x000fe400000006ff */
[----:B------:R-:W-:Y:S02]  /*1430*/  SHF.L.U32 R120, R114, 0x10, RZ ;  /* 0x0000001072787819 */ /* 0x000fe400000006ff */
[----:B------:R-:W-:Y:S02]  /*1440*/  SHF.L.U32 R116, R12, 0x10, RZ ;  /* 0x000000100c747819 */ /* 0x000fe400000006ff */
[----:B------:R-:W-:Y:S01]  /*1450*/  SHF.L.U32 R121, R88, 0x10, RZ ;  /* 0x0000001058797819 */ /* 0x000fe200000006ff */
[----:B------:R-:W-:Y:S01]  /*1460*/  FFMA.FTZ R122, R91, R122, R120 ;  /* 0x0000007a5b7a7223 */ /* 0x000fe20000010078 */
[----:B------:R-:W-:-:S02]  /*1470*/  SHF.L.U32 R118, R89, 0x10, RZ ;  /* 0x0000001059767819 */ /* 0x000fc400000006ff */
[----:B------:R-:W-:Y:S02]  /*1480*/  PRMT R114, R89, 0x7632, R114 ;  /* 0x0000763259727816 */ /* 0x000fe40000000072 */
[----:B------:R-:W-:Y:S01]  /*1490*/  SHF.L.U32 R115, R90, 0x10, RZ ;  /* 0x000000105a737819 */ /* 0x000fe200000006ff */
[----:B------:R-:W-:Y:S01]  /*14a0*/  FFMA.FTZ R121, R121, R116, R118 ;  /* 0x0000007479797223 */ /* 0x000fe20000010076 */
[----:B------:R-:W-:Y:S02]  /*14b0*/  PRMT R89, R84, 0x7632, R89 ;  /* 0x0000763254597816 */ /* 0x000fe40000000059 */
[----:B------:R-:W-:Y:S02]  /*14c0*/  PRMT R88, R88, 0x7632, R88 ;  /* 0x0000763258587816 */ /* 0x000fe40000000058 */
[----:B------:R-:W-:Y:S02]  /*14d0*/  PRMT R90, R85, 0x7632, R90 ;  /* 0x00007632555a7816 */ /* 0x000fe4000000005a */
[----:B------:R-:W-:-:S02]  /*14e0*/  SHF.L.U32 R91, R89, 0x10, RZ ;  /* 0x00000010595b7819 */ /* 0x000fc400000006ff */
[----:B------:R-:W-:Y:S02]  /*14f0*/  SHF.L.U32 R116, R34, 0x10, RZ ;  /* 0x0000001022747819 */ /* 0x000fe400000006ff */
[----:B------:R-:W-:Y:S02]  /*1500*/  SHF.L.U32 R118, R86, 0x10, RZ ;  /* 0x0000001056767819 */ /* 0x000fe400000006ff */
[----:B------:R-:W-:Y:S02]  /*1510*/  SHF.L.U32 R88, R88, 0x10, RZ ;  /* 0x0000001058587819 */ /* 0x000fe400000006ff */
[----:B------:R-:W-:Y:S01]  /*1520*/  SHF.L.U32 R114, R114, 0x10, RZ ;  /* 0x0000001072727819 */ /* 0x000fe200000006ff */
[----:B------:R-:W-:Y:S01]  /*1530*/  FFMA.FTZ R115, R115, R116, R118 ;  /* 0x0000007473737223 */ /* 0x000fe20000010076 */
[----:B------:R-:W-:Y:S02]  /*1540*/  SHF.L.U32 R119, R90, 0x10, RZ ;  /* 0x000000105a777819 */ /* 0x000fe400000006ff */
[----:B------:R-:W-:-:S02]  /*1550*/  SHF.L.U32 R117, R13, 0x10, RZ ;  /* 0x000000100d757819 */ /* 0x000fc400000006ff */
[----:B------:R-:W-:Y:S02]  /*1560*/  SHF.L.U32 R89, R14, 0x10, RZ ;  /* 0x000000100e597819 */ /* 0x000fe400000006ff */
[----:B------:R-:W-:Y:S01]  /*1570*/  F2FP.BF16.F32.PACK_AB R90, R121, R115 ;  /* 0x00000073795a723e */ /* 0x000fe200000010ff */
[----:B------:R-:W-:Y:S02]  /*1580*/  FFMA.FTZ R114, R114, R117, R119 ;  /* 0x0000007572727223 */ /* 0x000fe40000010077 */
[----:B------:R-:W-:Y:S01]  /*1590*/  FFMA.FTZ R120, R88, R89, R91 ;  /* 0x0000005958787223 */ /* 0x000fe2000001005b */
[----:B------:R-:W-:Y:S02]  /*15a0*/  F2FP.BF16.F32.PACK_AB R91, R122, R111 ;  /* 0x0000006f7a5b723e */ /* 0x000fe400000010ff */
[----:B------:R-:W-:Y:S02]  /*15b0*/  F2FP.BF16.F32.PACK_AB R89, R114, R112 ;  /* 0x000000707259723e */ /* 0x000fe400000010ff */
[----:B------:R-:W-:Y:S01]  /*15c0*/  F2FP.BF16.F32.PACK_AB R88, R120, R113 ;  /* 0x000000717858723e */ /* 0x000fe200000010ff */
[----:B------:R-:W-:Y:S06]  /*15d0*/  BRA `(.L_x_224) ;  /* 0x0000000000807947 */ /* 0x000fec0003800000 */
.L_x_223:
[C---:B0----5:R-:W-:Y:S02]  /*15e0*/  PRMT R114, R89.reuse, 0x7632, R114 ;  /* 0x0000763259727816 */ /* 0x061fe40000000072 */
[----:B------:R-:W-:Y:S02]  /*15f0*/  SHF.L.U32 R89, R89, 0x10, RZ ;  /* 0x0000001059597819 */ /* 0x000fe400000006ff */
[----:B------:R-:W-:Y:S02]  /*1600*/  SHF.L.U32 R112, R33, 0x10, RZ ;  /* 0x0000001021707819 */ /* 0x000fe400000006ff */
[----:B------:R-:W-:Y:S02]  /*1610*/  PRMT R111, R88, 0x7632, R111 ;  /* 0x00007632586f7816 */ /* 0x000fe4000000006f */
[----:B------:R-:W-:Y:S01]  /*1620*/  PRMT R116, R90, 0x7632, R116 ;  /* 0x000076325a747816 */ /* 0x000fe20000000074 */
[----:B------:R-:W-:Y:S01]  /*1630*/  FMUL.FTZ R112, R89, R112 ;  /* 0x0000007059707220 */ /* 0x000fe20000410000 */
[----:B------:R-:W-:-:S02]  /*1640*/  PRMT R117, R91, 0x7632, R117 ;  /* 0x000076325b757816 */ /* 0x000fc40000000075 */
        /* <DEDUP_REMOVED lines=9> */
[----:B------:R-:W-:-:S02]  /*16e0*/  SHF.L.U32 R119, R35, 0x10, RZ ;  /* 0x0000001023777819 */ /* 0x000fc400000006ff */
[----:B------:R-:W-:Y:S02]  /*16f0*/  SHF.L.U32 R122, R11, 0x10, RZ ;  /* 0x000000100b7a7819 */ /* 0x000fe400000006ff */
[----:B------:R-:W-:Y:S01]  /*1700*/  SHF.L.U32 R120, R111, 0x10, RZ ;  /* 0x000000106f787819 */ /* 0x000fe200000006ff */
[----:B------:R-:W-:Y:S01]  /*1710*/  FMUL.FTZ R111, R118, R119 ;  /* 0x00000077766f7220 */ /* 0x000fe20000410000 */
[----:B------:R-:W-:Y:S02]  /*1720*/  SHF.L.U32 R117, R117, 0x10, RZ ;  /* 0x0000001075757819 */ /* 0x000fe400000006ff */
[----:B------:R-:W-:Y:S02]  /*1730*/  SHF.L.U32 R116, R116, 0x10, RZ ;  /* 0x0000001074747819 */ /* 0x000fe400000006ff */
        /* <DEDUP_REMOVED lines=10> */
.L_x_224:
[----:B------:R-:W0:Y:S01]  /*17e0*/  @P0 LDC.64 R116, c[0x0][0x3a0] ;  /* 0x0000e800ff740b82 */ /* 0x000e220000000a00 */
[----:B------:R-:W-:-:S05]  /*17f0*/  IMAD.WIDE.U32 R118, R102, 0x10, R142 ;  /* 0x0000001066767825 */ /* 0x000fca00078e008e */
[----:B------:R1:W-:Y:S02]  /*1800*/  STG.E.128 desc[UR6][R118.64], R88 ;  /* 0x0000005876007986 */ /* 0x0003e4000c101d06 */
[----:B-1----:R-:W-:-:S05]  /*1810*/  IADD3 R118, PT, PT, R92, 0x60, RZ ;  /* 0x000000605c767810 */ /* 0x002fca0007ffe0ff */
[----:B------:R-:W-:-:S04]  /*1820*/  IMAD.WIDE.U32 R88, R118, 0x10, R140 ;  /* 0x0000001076587825 */ /* 0x000fc800078e008c */
[----:B0-----:R-:W-:Y:S02]  /*1830*/  @P0 IMAD.WIDE.U32 R116, R118, 0x10, R116 ;  /* 0x0000001076740825 */ /* 0x001fe400078e0074 */
[----:B------:R-:W5:Y:S04]  /*1840*/  LDG.E.128 R88, desc[UR6][R88.64] ;  /* 0x0000000658587981 */ /* 0x000f68000c1e1d00 */
[----:B------:R0:W5:Y:S01]  /*1850*/  @P0 LDG.E.128 R84, desc[UR6][R116.64] ;  /* 0x0000000674540981 */ /* 0x000162000c1e1d00 */
[----:B------:R-:W-:Y:S05]  /*1860*/  @!P0 BRA `(.L_x_225) ;  /* 0x0000000000b48947 */ /* 0x000fea0003800000 */
[----:B0----5:R-:W-:Y:S02]  /*1870*/  PRMT R117, R84, 0x7632, R117 ;  /* 0x0000763254757816 */ /* 0x021fe40000000075 */
[----:B------:R-:W-:Y:S02]  /*1880*/  PRMT R116, R88, 0x7632, R116 ;  /* 0x0000763258747816 */ /* 0x000fe40000000074 */
[----:B------:R-:W-:Y:S02]  /*1890*/  SHF.L.U32 R119, R117, 0x10, RZ ;  /* 0x0000001075777819 */ /* 0x000fe400000006ff */
[----:B------:R-:W-:Y:S02]  /*18a0*/  SHF.L.U32 R116, R116, 0x10, RZ ;  /* 0x0000001074747819 */ /* 0x000fe400000006ff */
[----:B------:R-:W-:Y:S02]  /*18b0*/  SHF.L.U32 R117, R10, 0x10, RZ ;  /* 0x000000100a757819 */ /* 0x000fe400000006ff */
[----:B------:R-:W-:-:S02]  /*18c0*/  SHF.L.U32 R125, R9, 0x10, RZ ;  /* 0x00000010097d7819 */ /* 0x000fc400000006ff */
[----:B------:R-:W-:Y:S01]  /*18d0*/  SHF.L.U32 R123, R7, 0x10, RZ ;  /* 0x00000010077b7819 */ /* 0x000fe200000006ff */
[----:B------:R-:W-:Y:S01]  /*18e0*/  FFMA.FTZ R126, R116, R117, R119 ;  /* 0x00000075747e7223 */ /* 0x000fe20000010077 */
[----:B------:R-:W-:Y:S02]  /*18f0*/  PRMT R116, R89, 0x7632, R116 ;  /* 0x0000763259747816 */ /* 0x000fe40000000074 */
[----:B------:R-:W-:Y:S02]  /*1900*/  PRMT R117, R85, 0x7632, R117 ;  /* 0x0000763255757816 */ /* 0x000fe40000000075 */
[----:B------:R-:W-:Y:S02]  /*1910*/  SHF.L.U32 R116, R116, 0x10, RZ ;  /* 0x0000001074747819 */ /* 0x000fe400000006ff */
[----:B------:R-:W-:Y:S02]  /*1920*/  SHF.L.U32 R117, R117, 0x10, RZ ;  /* 0x0000001075757819 */ /* 0x000fe400000006ff */
[----:B------:R-:W-:-:S02]  /*1930*/  SHF.L.U32 R89, R89, 0x10, RZ ;  /* 0x0000001059597819 */ /* 0x000fc400000006ff */
[----:B------:R-:W-:Y:S01]  /*1940*/  SHF.L.U32 R128, R85, 0x10, RZ ;  /* 0x0000001055807819 */ /* 0x000fe200000006ff */
[--C-:B------:R-:W-:Y:S01]  /*1950*/  FFMA.FTZ R125, R116, R125, R117.reuse ;  /* 0x0000007d747d7223 */ /* 0x100fe20000010075 */
[----:B------:R-:W-:Y:S02]  /*1960*/  PRMT R117, R86, 0x7632, R117 ;  /* 0x0000763256757816 */ /* 0x000fe40000000075 */
[----:B------:R-:W-:Y:S02]  /*1970*/  PRMT R116, R90, 0x7632, R116 ;  /* 0x000076325a747816 */ /* 0x000fe40000000074 */
[----:B------:R-:W-:Y:S02]  /*1980*/  SHF.L.U32 R119, R117, 0x10, RZ ;  /* 0x0000001075777819 */ /* 0x000fe400000006ff */
[----:B------:R-:W-:Y:S02]  /*1990*/  SHF.L.U32 R116, R116, 0x10, RZ ;  /* 0x0000001074747819 */ /* 0x000fe400000006ff */
[----:B------:R-:W-:-:S02]  /*19a0*/  SHF.L.U32 R117, R8, 0x10, RZ ;  /* 0x0000001008757819 */ /* 0x000fc400000006ff */
[----:B------:R-:W-:Y:S02]  /*19b0*/  SHF.L.U32 R90, R90, 0x10, RZ ;  /* 0x000000105a5a7819 */ /* 0x000fe400000006ff */
[----:B------:R-:W-:Y:S01]  /*19c0*/  SHF.L.U32 R88, R88, 0x10, RZ ;  /* 0x0000001058587819 */ /* 0x000fe200000006ff */
[----:B------:R-:W-:Y:S01]  /*19d0*/  FFMA.FTZ R124, R116, R117, R119 ;  /* 0x00000075747c7223 */ /* 0x000fe20000010077 */
[----:B------:R-:W-:Y:S02]  /*19e0*/  PRMT R116, R91, 0x7632, R116 ;  /* 0x000076325b747816 */ /* 0x000fe40000000074 */
[----:B------:R-:W-:Y:S02]  /*19f0*/  PRMT R117, R87, 0x7632, R117 ;  /* 0x0000763257757816 */ /* 0x000fe40000000075 */
[----:B------:R-:W-:Y:S02]  /*1a00*/  SHF.L.U32 R116, R116, 0x10, RZ ;  /* 0x0000001074747819 */ /* 0x000fe400000006ff */
[----:B------:R-:W-:-:S02]  /*1a10*/  SHF.L.U32 R117, R117, 0x10, RZ ;  /* 0x0000001075757819 */ /* 0x000fc400000006ff */
[----:B------:R-:W-:Y:S02]  /*1a20*/  SHF.L.U32 R91, R91, 0x10, RZ ;  /* 0x000000105b5b7819 */ /* 0x000fe400000006ff */
[----:B------:R-:W-:Y:S01]  /*1a30*/  SHF.L.U32 R127, R28, 0x10, RZ ;  /* 0x000000101c7f7819 */ /* 0x000fe200000006ff */
[----:B------:R-:W-:Y:S01]  /*1a40*/  FFMA.FTZ R123, R116, R123, R117 ;  /* 0x0000007b747b7223 */ /* 0x000fe20000010075 */
[----:B------:R-:W-:Y:S02]  /*1a50*/  SHF.L.U32 R116, R29, 0x10, RZ ;  /* 0x000000101d747819 */ /* 0x000fe400000006ff */
[----:B------:R-:W-:-:S03]  /*1a60*/  SHF.L.U32 R117, R86, 0x10, RZ ;  /* 0x0000001056757819 */ /* 0x000fc600000006ff */
[----:B------:R-:W-:Y:S01]  /*1a70*/  FFMA.FTZ R119, R89, R116, R128 ;  /* 0x0000007459777223 */ /* 0x000fe20000010080 */
[----:B------:R-:W-:Y:S02]  /*1a80*/  SHF.L.U32 R89, R30, 0x10, RZ ;  /* 0x000000101e597819 */ /* 0x000fe400000006ff */
[----:B------:R-:W-:-:S03]  /*1a90*/  SHF.L.U32 R116, R87, 0x10, RZ ;  /* 0x0000001057747819 */ /* 0x000fc600000006ff */
[----:B------:R-:W-:Y:S01]  /*1aa0*/  FFMA.FTZ R128, R90, R89, R117 ;  /* 0x000000595a807223 */ /* 0x000fe20000010075 */
[----:B------:R-:W-:Y:S02]  /*1ab0*/  SHF.L.U32 R90, R31, 0x10, RZ ;  /* 0x000000101f5a7819 */ /* 0x000fe400000006ff */
[----:B------:R-:W-:-:S03]  /*1ac0*/  SHF.L.U32 R89, R84, 0x10, RZ ;  /* 0x0000001054597819 */ /* 0x000fc600000006ff */
[----:B------:R-:W-:Y:S01]  /*1ad0*/  FFMA.FTZ R129, R91, R90, R116 ;  /* 0x0000005a5b817223 */ /* 0x000fe20000010074 */
[----:B------:R-:W-:Y:S01]  /*1ae0*/  F2FP.BF16.F32.PACK_AB R90, R124, R128 ;  /* 0x000000807c5a723e */ /* 0x000fe200000010ff */
[----:B------:R-:W-:Y:S01]  /*1af0*/  FFMA.FTZ R127, R88, R127, R89 ;  /* 0x0000007f587f7223 */ /* 0x000fe20000010059 */
[----:B------:R-:W-:Y:S02]  /*1b00*/  F2FP.BF16.F32.PACK_AB R89, R125, R119 ;  /* 0x000000777d59723e */ /* 0x000fe400000010ff */
[----:B------:R-:W-:Y:S02]  /*1b10*/  F2FP.BF16.F32.PACK_AB R91, R123, R129 ;  /* 0x000000817b5b723e */ /* 0x000fe400000010ff */
[----:B------:R-:W-:Y:S01]  /*1b20*/  F2FP.BF16.F32.PACK_AB R88, R126, R127 ;  /* 0x0000007f7e58723e */ /* 0x000fe200000010ff */
[----:B------:R-:W-:Y:S06]  /*1b30*/  BRA `(.L_x_226) ;  /* 0x0000000000807947 */ /* 0x000fec0003800000 */
.L_x_225:
[----:B-----5:R-:W-:Y:S02]  /*1b40*/  SHF.L.U32 R128, R90, 0x10, RZ ;  /* 0x000000105a807819 */ /* 0x020fe400000006ff */
[----:B0-----:R-:W-:Y:S02]  /*1b50*/  SHF.L.U32 R117, R30, 0x10, RZ ;  /* 0x000000101e757819 */ /* 0x001fe400000006ff */
[----:B------:R-:W-:Y:S02]  /*1b60*/  PRMT R90, R90, 0x7632, R90 ;  /* 0x000076325a5a7816 */ /* 0x000fe4000000005a */
[----:B------:R-:W-:Y:S01]  /*1b70*/  SHF.L.U32 R127, R88, 0x10, RZ ;  /* 0x00000010587f7819 */ /* 0x000fe200000006ff */
[----:B------:R-:W-:Y:S01]  /*1b80*/  FMUL.FTZ R128, R128, R117 ;  /* 0x0000007580807220 */ /* 0x000fe20000410000 */
[----:B------:R-:W-:Y:S02]  /*1b90*/  SHF.L.U32 R116, R28, 0x10, RZ ;  /* 0x000000101c747819 */ /* 0x000fe400000006ff */
[----:B------:R-:W-:-:S02]  /*1ba0*/  SHF.L.U32 R90, R90, 0x10, RZ ;  /* 0x000000105a5a7819 */ /* 0x000fc400000006ff */
[----:B------:R-:W-:Y:S01]  /*1bb0*/  SHF.L.U32 R117, R8, 0x10, RZ ;  /* 0x0000001008757819 */ /* 0x000fe200000006ff */
[----:B------:R-:W-:Y:S01]  /*1bc0*/  FMUL.FTZ R127, R127, R116 ;  /* 0x000000747f7f7220 */ /* 0x000fe20000410000 */
[C---:B------:R-:W-:Y:S02]  /*1bd0*/  SHF.L.U32 R129, R91.reuse, 0x10, RZ ;  /* 0x000000105b817819 */ /* 0x040fe400000006ff */
[----:B------:R-:W-:Y:S01]  /*1be0*/  PRMT R91, R91, 0x7632, R91 ;  /* 0x000076325b5b7816 */ /* 0x000fe2000000005b */
[----:B------:R-:W-:Y:S01]  /*1bf0*/  FMUL.FTZ R124, R90, R117 ;  /* 0x000000755a7c7220 */ /* 0x000fe20000410000 */
[----:B------:R-:W-:Y:S02]  /*1c00*/  SHF.L.U32 R119, R89, 0x10, RZ ;  /* 0x0000001059777819 */ /* 0x000fe400000006ff */
[----:B------:R-:W-:Y:S02]  /*1c10*/  SHF.L.U32 R116, R29, 0x10, RZ ;  /* 0x000000101d747819 */ /* 0x000fe400000006ff */
[----:B------:R-:W-:-:S02]  /*1c20*/  SHF.L.U32 R91, R91, 0x10, RZ ;  /* 0x000000105b5b7819 */ /* 0x000fc400000006ff */
[----:B------:R-:W-:Y:S01]  /*1c30*/  SHF.L.U32 R90, R7, 0x10, RZ ;  /* 0x00000010075a7819 */ /* 0x000fe200000006ff */
[----:B------:R-:W-:Y:S01]  /*1c40*/  FMUL.FTZ R119, R119, R116 ;  /* 0x0000007477777220 */ /* 0x000fe20000410000 */
[----:B------:R-:W-:Y:S02]  /*1c50*/  PRMT R89, R89, 0x7632, R89 ;  /* 0x0000763259597816 */ /* 0x000fe40000000059 */
[----:B------:R-:W-:Y:S01]  /*1c60*/  PRMT R88, R88, 0x7632, R88 ;  /* 0x0000763258587816 */ /* 0x000fe20000000058 */
[----:B------:R-:W-:Y:S01]  /*1c70*/  FMUL.FTZ R123, R91, R90 ;  /* 0x0000005a5b7b7220 */ /* 0x000fe20000410000 */
[----:B------:R-:W-:Y:S02]  /*1c80*/  SHF.L.U32 R125, R89, 0x10, RZ ;  /* 0x00000010597d7819 */ /* 0x000fe400000006ff */
[----:B------:R-:W-:Y:S02]  /*1c90*/  SHF.L.U32 R116, R31, 0x10, RZ ;  /* 0x000000101f747819 */ /* 0x000fe400000006ff */
[----:B------:R-:W-:-:S02]  /*1ca0*/  SHF.L.U32 R88, R88, 0x10, RZ ;  /* 0x0000001058587819 */ /* 0x000fc400000006ff */
[----:B------:R-:W-:Y:S01]  /*1cb0*/  SHF.L.U32 R90, R9, 0x10, RZ ;  /* 0x00000010095a7819 */ /* 0x000fe200000006ff */
[----:B------:R-:W-:Y:S01]  /*1cc0*/  FMUL.FTZ R129, R129, R116 ;  /* 0x0000007481817220 */ /* 0x000fe20000410000 */
[----:B------:R-:W-:-:S03]  /*1cd0*/  SHF.L.U32 R89, R10, 0x10, RZ ;  /* 0x000000100a597819 */ /* 0x000fc600000006ff */
[----:B------:R-:W-:Y:S01]  /*1ce0*/  FMUL.FTZ R125, R125, R90 ;  /* 0x0000005a7d7d7220 */ /* 0x000fe20000410000 */
[----:B------:R-:W-:Y:S01]  /*1cf0*/  F2FP.BF16.F32.PACK_AB R91, R123, R129 ;  /* 0x000000817b5b723e */ /* 0x000fe200000010ff */
[----:B------:R-:W-:Y:S01]  /*1d00*/  FMUL.FTZ R126, R88, R89 ;  /* 0x00000059587e7220 */ /* 0x000fe20000410000 */
[----:B------:R-:W-:Y:S02]  /*1d10*/  F2FP.BF16.F32.PACK_AB R90, R124, R128 ;  /* 0x000000807c5a723e */ /* 0x000fe400000010ff */
[----:B------:R-:W-:Y:S02]  /*1d20*/  F2FP.BF16.F32.PACK_AB R89, R125, R119 ;  /* 0x000000777d59723e */ /* 0x000fe400000010ff */
[----:B------:R-:W-:-:S07]  /*1d30*/  F2FP.BF16.F32.PACK_AB R88, R126, R127 ;  /* 0x0000007f7e58723e */ /* 0x000fce00000010ff */
.L_x_226:
[----:B------:R-:W-:Y:S01]  /*1d40*/  IMAD.WIDE.U32 R116, R118, 0x10, R142 ;  /* 0x0000001076747825 */ /* 0x000fe200078e008e */
[----:B------:R-:W-:-:S04]  /*1d50*/  IADD3 R130, PT, PT, R92, 0x80, RZ ;  /* 0x000000805c827810 */ /* 0x000fc80007ffe0ff */
[----:B------:R0:W-:Y:S02]  /*1d60*/  STG.E.128 desc[UR6][R116.64], R88 ;  /* 0x0000005874007986 */ /* 0x0001e4000c101d06 */
[----:B0-----:R-:W0:Y:S02]  /*1d70*/  @P0 LDC.64 R88, c[0x0][0x3a0] ;  /* 0x0000e800ff580b82 */ /* 0x001e240000000a00 */
[----:B0-----:R-:W-:-:S05]  /*1d80*/  @P0 IMAD.WIDE.U32 R88, R130, 0x10, R88 ;  /* 0x0000001082580825 */ /* 0x001fca00078e0058 */
[----:B------:R0:W5:Y:S02]  /*1d90*/  @P0 LDG.E.128 R84, desc[UR6][R88.64] ;  /* 0x0000000658540981 */ /* 0x000164000c1e1d00 */
[----:B0-----:R-:W-:-:S06]  /*1da0*/  IMAD.WIDE.U32 R88, R130, 0x10, R140 ;  /* 0x0000001082587825 */ /* 0x001fcc00078e008c */
[----:B------:R-:W5:Y:S01]  /*1db0*/  LDG.E.128 R88, desc[UR6][R88.64] ;  /* 0x0000000658587981 */ /* 0x000f62000c1e1d00 */
[----:B------:R-:W-:Y:S05]  /*1dc0*/  @!P0 BRA `(.L_x_227) ;  /* 0x0000000000b48947 */ /* 0x000fea0003800000 */
[----:B-----5:R-:W-:Y:S02]  /*1dd0*/  SHF.L.U32 R136, R88, 0x10, RZ ;  /* 0x0000001058887819 */ /* 0x020fe400000006ff */
[----:B------:R-:W-:Y:S02]  /*1de0*/  SHF.L.U32 R117, R24, 0x10, RZ ;  /* 0x0000001018757819 */ /* 0x000fe400000006ff */
[----:B------:R-:W-:Y:S02]  /*1df0*/  SHF.L.U32 R139, R84, 0x10, RZ ;  /* 0x00000010548b7819 */ /* 0x000fe400000006ff */
[----:B------:R-:W-:Y:S02]  /*1e00*/  PRMT R88, R88, 0x7632, R88 ;  /* 0x0000763258587816 */ /* 0x000fe40000000058 */
[----:B------:R-:W-:Y:S01]  /*1e10*/  PRMT R116, R84, 0x7632, R116 ;  /* 0x0000763254747816 */ /* 0x000fe20000000074 */
[----:B------:R-:W-:Y:S01]  /*1e20*/  FFMA.FTZ R136, R136, R117, R139 ;  /* 0x0000007588887223 */ /* 0x000fe2000001008b */
        /* <DEDUP_REMOVED lines=8> */
[----:B------:R-:W-:Y:S02]  /*1eb0*/  PRMT R89, R89, 0x7632, R89 ;  /* 0x0000763259597816 */ /* 0x000fe40000000059 */
[----:B------:R-:W-:Y:S01]  /*1ec0*/  SHF.L.U32 R141, R90, 0x10, RZ ;  /* 0x000000105a8d7819 */ /* 0x000fe200000006ff */
[----:B------:R-:W-:Y:S01]  /*1ed0*/  FFMA.FTZ R139, R139, R88, R116 ;  /* 0x000000588b8b7223 */ /* 0x000fe20000010074 */
[----:B------:R-:W-:Y:S02]  /*1ee0*/  PRMT R88, R85, 0x7632, R88 ;  /* 0x0000763255587816 */ /* 0x000fe40000000058 */
[----:B------:R-:W-:Y:S02]  /*1ef0*/  SHF.L.U32 R89, R89, 0x10, RZ ;  /* 0x0000001059597819 */ /* 0x000fe400000006ff */
[----:B------:R-:W-:Y:S02]  /*1f00*/  SHF.L.U32 R88, R88, 0x10, RZ ;  /* 0x0000001058587819 */ /* 0x000fe400000006ff */
[----:B------:R-:W-:-:S02]  /*1f10*/  SHF.L.U32 R116, R86, 0x10, RZ ;  /* 0x0000001056747819 */ /* 0x000fc400000006ff */
[----:B------:R-:W-:Y:S01]  /*1f20*/  PRMT R90, R90, 0x7632, R90 ;  /* 0x000076325a5a7816 */ /* 0x000fe2000000005a */
[----:B------:R-:W-:Y:S01]  /*1f30*/  FFMA.FTZ R142, R89, R142, R88 ;  /* 0x0000008e598e7223 */ /* 0x000fe20000010058 */
[----:B------:R-:W-:Y:S02]  /*1f40*/  SHF.L.U32 R88, R26, 0x10, RZ ;  /* 0x000000101a587819 */ /* 0x000fe400000006ff */
[----:B------:R-:W-:Y:S02]  /*1f50*/  SHF.L.U32 R90, R90, 0x10, RZ ;  /* 0x000000105a5a7819 */ /* 0x000fe400000006ff */
[----:B------:R-:W-:Y:S01]  /*1f60*/  SHF.L.U32 R89, R4, 0x10, RZ ;  /* 0x0000001004597819 */ /* 0x000fe200000006ff */
[----:B------:R-:W-:Y:S01]  /*1f70*/  FFMA.FTZ R141, R141, R88, R116 ;  /* 0x000000588d8d7223 */ /* 0x000fe20000010074 */
[----:B------:R-:W-:Y:S02]  /*1f80*/  PRMT R88, R86, 0x7632, R88 ;  /* 0x0000763256587816 */ /* 0x000fe40000000058 */
[----:B------:R-:W-:-:S02]  /*1f90*/  SHF.L.U32 R143, R91, 0x10, RZ ;  /* 0x000000105b8f7819 */ /* 0x000fc400000006ff */
[----:B------:R-:W-:Y:S02]  /*1fa0*/  SHF.L.U32 R117, R88, 0x10, RZ ;  /* 0x0000001058757819 */ /* 0x000fe400000006ff */
[----:B------:R-:W-:Y:S02]  /*1fb0*/  SHF.L.U32 R88, R27, 0x10, RZ ;  /* 0x000000101b587819 */ /* 0x000fe400000006ff */
[----:B------:R-:W-:Y:S01]  /*1fc0*/  PRMT R91, R91, 0x7632, R91 ;  /* 0x000076325b5b7816 */ /* 0x000fe2000000005b */
[----:B------:R-:W-:Y:S01]  /*1fd0*/  FFMA.FTZ R144, R90, R89, R117 ;  /* 0x000000595a907223 */ /* 0x000fe20000010075 */
[----:B------:R-:W-:Y:S02]  /*1fe0*/  SHF.L.U32 R90, R87, 0x10, RZ ;  /* 0x00000010575a7819 */ /* 0x000fe400000006ff */
[----:B------:R-:W-:Y:S02]  /*1ff0*/  SHF.L.U32 R91, R91, 0x10, RZ ;  /* 0x000000105b5b7819 */ /* 0x000fe400000006ff */
[----:B------:R-:W-:Y:S01]  /*2000*/  F2FP.BF16.F32.PACK_AB R89, R142, R139 ;  /* 0x0000008b8e59723e */ /* 0x000fe200000010ff */
[----:B------:R-:W-:Y:S01]  /*2010*/  FFMA.FTZ R143, R143, R88, R90 ;  /* 0x000000588f8f7223 */ /* 0x000fe2000001005a */
[----:B------:R-:W-:-:S04]  /*2020*/  PRMT R88, R87, 0x7632, R88 ;  /* 0x0000763257587816 */ /* 0x000fc80000000058 */
[----:B------:R-:W-:Y:S02]  /*2030*/  SHF.L.U32 R90, R88, 0x10, RZ ;  /* 0x00000010585a7819 */ /* 0x000fe400000006ff */
[----:B------:R-:W-:-:S05]  /*2040*/  SHF.L.U32 R88, R3, 0x10, RZ ;  /* 0x0000001003587819 */ /* 0x000fca00000006ff */
[----:B------:R-:W-:Y:S01]  /*2050*/  FFMA.FTZ R145, R91, R88, R90 ;  /* 0x000000585b917223 */ /* 0x000fe2000001005a */
[----:B------:R-:W-:Y:S02]  /*2060*/  F2FP.BF16.F32.PACK_AB R90, R144, R141 ;  /* 0x0000008d905a723e */ /* 0x000fe400000010ff */
[----:B------:R-:W-:Y:S02]  /*2070*/  F2FP.BF16.F32.PACK_AB R88, R140, R136 ;  /* 0x000000888c58723e */ /* 0x000fe400000010ff */
[----:B------:R-:W-:Y:S01]  /*2080*/  F2FP.BF16.F32.PACK_AB R91, R145, R143 ;  /* 0x0000008f915b723e */ /* 0x000fe200000010ff */
[----:B------:R-:W-:Y:S06]  /*2090*/  BRA `(.L_x_228) ;  /* 0x0000000000807947 */ /* 0x000fec0003800000 */
.L_x_227:
[C---:B-----5:R-:W-:Y:S02]  /*20a0*/  PRMT R116, R88.reuse, 0x7632, R116 ;  /* 0x0000763258747816 */ /* 0x060fe40000000074 */
        /* <DEDUP_REMOVED lines=9> */
[----:B------:R-:W-:Y:S02]  /*2140*/  PRMT R89, R89, 0x7632, R89 ;  /* 0x0000763259597816 */ /* 0x000fe40000000059 */
[----:B------:R-:W-:Y:S01]  /*2150*/  SHF.L.U32 R142, R5, 0x10, RZ ;  /* 0x00000010058e7819 */ /* 0x000fe200000006ff */
[----:B------:R-:W-:Y:S01]  /*2160*/  FMUL.FTZ R139, R139, R88 ;  /* 0x000000588b8b7220 */ /* 0x000fe20000410000 */
[----:B------:R-:W-:Y:S02]  /*2170*/  SHF.L.U32 R88, R26, 0x10, RZ ;  /* 0x000000101a587819 */ /* 0x000fe400000006ff */
[----:B------:R-:W-:Y:S02]  /*2180*/  SHF.L.U32 R89, R89, 0x10, RZ ;  /* 0x0000001059597819 */ /* 0x000fe400000006ff */
[----:B------:R-:W-:Y:S01]  /*2190*/  SHF.L.U32 R143, R91, 0x10, RZ ;  /* 0x000000105b8f7819 */ /* 0x000fe200000006ff */
[----:B------:R-:W-:Y:S01]  /*21a0*/  FMUL.FTZ R141, R141, R88 ;  /* 0x000000588d8d7220 */ /* 0x000fe20000410000 */
[----:B------:R-:W-:Y:S01]  /*21b0*/  SHF.L.U32 R88, R27, 0x10, RZ ;  /* 0x000000101b587819 */ /* 0x000fe200000006ff */
[----:B------:R-:W-:Y:S01]  /*21c0*/  FMUL.FTZ R142, R89, R142 ;  /* 0x0000008e598e7220 */ /* 0x000fe20000410000 */
[----:B------:R-:W-:-:S02]  /*21d0*/  PRMT R90, R90, 0x7632, R90 ;  /* 0x000076325a5a7816 */ /* 0x000fc4000000005a */
[----:B------:R-:W-:Y:S01]  /*21e0*/  PRMT R91, R91, 0x7632, R91 ;  /* 0x000076325b5b7816 */ /* 0x000fe2000000005b */
[----:B------:R-:W-:Y:S01]  /*21f0*/  FMUL.FTZ R143, R143, R88 ;  /* 0x000000588f8f7220 */ /* 0x000fe20000410000 */
[----:B------:R-:W-:Y:S02]  /*2200*/  SHF.L.U32 R90, R90, 0x10, RZ ;  /* 0x000000105a5a7819 */ /* 0x000fe400000006ff */
[----:B------:R-:W-:Y:S02]  /*2210*/  SHF.L.U32 R89, R4, 0x10, RZ ;  /* 0x0000001004597819 */ /* 0x000fe400000006ff */
[----:B------:R-:W-:Y:S02]  /*2220*/  SHF.L.U32 R91, R91, 0x10, RZ ;  /* 0x000000105b5b7819 */ /* 0x000fe400000006ff */
[----:B------:R-:W-:Y:S01]  /*2230*/  SHF.L.U32 R88, R3, 0x10, RZ ;  /* 0x0000001003587819 */ /* 0x000fe200000006ff */
[----:B------:R-:W-:Y:S01]  /*2240*/  FMUL.FTZ R144, R90, R89 ;  /* 0x000000595a907220 */ /* 0x000fe20000410000 */
[----:B------:R-:W-:-:S03]  /*2250*/  F2FP.BF16.F32.PACK_AB R89, R142, R139 ;  /* 0x0000008b8e59723e */ /* 0x000fc600000010ff */
[----:B------:R-:W-:Y:S01]  /*2260*/  FMUL.FTZ R145, R91, R88 ;  /* 0x000000585b917220 */ /* 0x000fe20000410000 */
[----:B------:R-:W-:Y:S02]  /*2270*/  F2FP.BF16.F32.PACK_AB R90, R144, R141 ;  /* 0x0000008d905a723e */ /* 0x000fe400000010ff */
[----:B------:R-:W-:Y:S02]  /*2280*/  F2FP.BF16.F32.PACK_AB R88, R140, R136 ;  /* 0x000000888c58723e */ /* 0x000fe400000010ff */
[----:B------:R-:W-:-:S07]  /*2290*/  F2FP.BF16.F32.PACK_AB R91, R145, R143 ;  /* 0x0000008f915b723e */ /* 0x000fce00000010ff */
.L_x_228:
[----:B------:R-:W-:Y:S01]  /*22a0*/  FADD.FTZ R158, RZ, R94 ;  /* 0x0000005eff9e7221 */ /* 0x000fe20000010000 */
[----:B------:R-:W0:Y:S01]  /*22b0*/  LDC.64 R116, c[0x0][0x3a8] ;  /* 0x0000ea00ff747b82 */ /* 0x000e220000000a00 */
[----:B------:R-:W-:Y:S02]  /*22c0*/  UMOV UR8, 0xffffffff ;  /* 0xffffffff00087882 */ /* 0x000fe40000000000 */
[----:B------:R-:W-:-:S04]  /*22d0*/  FADD.FTZ R158, R158, R101 ;  /* 0x000000659e9e7221 */ /* 0x000fc80000010000 */
[----:B------:R-:W-:-:S04]  /*22e0*/  FADD.FTZ R158, R158, R95 ;  /* 0x0000005f9e9e7221 */ /* 0x000fc80000010000 */
[----:B------:R-:W-:-:S04]  /*22f0*/  FADD.FTZ R158, R158, R100 ;  /* 0x000000649e9e7221 */ /* 0x000fc80000010000 */
[----:B------:R-:W-:-:S04]  /*2300*/  FADD.FTZ R158, R158, R96 ;  /* 0x000000609e9e7221 */ /* 0x000fc80000010000 */
[----:B------:R-:W-:-:S04]  /*2310*/  FADD.FTZ R158, R158, R99 ;  /* 0x000000639e9e7221 */ /* 0x000fc80000010000 */
[----:B------:R-:W-:Y:S01]  /*2320*/  FADD.FTZ R158, R158, R97 ;  /* 0x000000619e9e7221 */ /* 0x000fe20000010000 */
[----:B0-----:R-:W-:-:S04]  /*2330*/  IMAD.WIDE.U32 R116, R130, 0x10, R116 ;  /* 0x0000001082747825 */ /* 0x001fc800078e0074 */
[----:B------:R-:W-:Y:S01]  /*2340*/  FADD.FTZ R158, R158, R98 ;  /* 0x000000629e9e7221 */ /* 0x000fe20000010000 */
[----:B------:R0:W-:Y:S03]  /*2350*/  STG.E.128 desc[UR6][R116.64], R88 ;  /* 0x0000005874007986 */ /* 0x0001e6000c101d06 */
[----:B------:R-:W-:-:S04]  /*2360*/  FADD.FTZ R158, R158, R110 ;  /* 0x0000006e9e9e7221 */ /* 0x000fc80000010000 */
[----:B------:R-:W-:-:S04]  /*2370*/  FADD.FTZ R158, R158, R103 ;  /* 0x000000679e9e7221 */ /* 0x000fc80000010000 */
[----:B0-----:R-:W-:Y:S01]  /*2380*/  FADD.FTZ R89, R158, R109 ;  /* 0x0000006d9e597221 */ /* 0x001fe20000010000 */
[----:B------:R-:W0:Y:S03]  /*2390*/  S2R R117, SR_TID.X ;  /* 0x0000000000757919 */ /* 0x000e260000002100 */
        /* <DEDUP_REMOVED lines=8> */
[----:B0-----:R-:W-:-:S03]  /*2420*/  LOP3.LUT R117, R117, 0x1f, RZ, 0xc0, !PT ;  /* 0x0000001f75757812 */ /* 0x001fc600078ec0ff */
[----:B------:R-:W-:Y:S01]  /*2430*/  FADD.FTZ R88, R89, R114 ;  /* 0x0000007259587221 */ /* 0x000fe20000010000 */
[----:B------:R-:W-:-:S03]  /*2440*/  ISETP.NE.AND P2, PT, R117, RZ, PT ;  /* 0x000000ff7500720c */ /* 0x000fc60003f45270 */
        /* <DEDUP_REMOVED lines=29> */
[----:B-1----:R-:W-:-:S05]  /*2620*/  FADD.FTZ R158, R158, R116 ;  /* 0x000000749e9e7221 */ /* 0x002fca0000010000 */
[----:B------:R-:W1:Y:S02]  /*2630*/  SHFL.BFLY PT, R116, R158, 0x10, 0x1f ;  /* 0x0e001f009e747f89 */ /* 0x000e6400000e0000 */
[----:B-1----:R-:W-:-:S04]  /*2640*/  FADD.FTZ R116, R158, R116 ;  /* 0x000000749e747221 */ /* 0x002fc80000010000 */
[----:B0-----:R-:W-:-:S04]  /*2650*/  FMUL.FTZ R158, R116, R117 ;  /* 0x00000075749e7220 */ /* 0x001fc80000410000 */
        /* <DEDUP_REMOVED lines=89> */
.L_x_254:
[----:B-1----:R-:W-:Y:S01]  /*2bf0*/  FADD.FTZ R116, R88, R116 ;  /* 0x0000007458747221 */ /* 0x002fe20000010000 */
[----:B0-----:R-:W-:Y:S01]  /*2c00*/  FMUL.FTZ R88, R158, R158 ;  /* 0x0000009e9e587220 */ /* 0x001fe20000410000 */
[----:B------:R-:W-:Y:S02]  /*2c10*/  ISETP.NE.AND P1, PT, RZ, UR4, PT ;  /* 0x00000004ff007c0c */ /* 0x000fe4000bf25270 */
[----:B------:R-:W-:Y:S01]  /*2c20*/  FFMA.FTZ R117, R116, R117, UR10 ;  /* 0x0000000a74757e23 */ /* 0x000fe20008010075 */
[----:B------:R-:W-:Y:S02]  /*2c30*/  SHF.L.U32 R90, R60, 0x10, RZ ;  /* 0x000000103c5a7819 */ /* 0x000fe400000006ff */
[----:B------:R-:W-:Y:S02]  /*2c40*/  FSEL R88, R88, RZ, P1 ;  /* 0x000000ff58587208 */ /* 0x000fe40000800000 */
[----:B------:R-:W-:-:S03]  /*2c50*/  SHF.L.U32 R91, R134, 0x10, RZ ;  /* 0x00000010865b7819 */ /* 0x000fc600000006ff */
[----:B------:R-:W-:Y:S01]  /*2c60*/  FADD.FTZ R88, R117, R88 ;  /* 0x0000005875587221 */ /* 0x000fe20000010000 */
[----:B------:R-:W-:-:S03]  /*2c70*/  FSEL R117, R158, RZ, !P1 ;  /* 0x000000ff9e757208 */ /* 0x000fc60004800000 */
[----:B------:R0:W1:Y:S02]  /*2c80*/  MUFU.RSQ R116, R88 ;  /* 0x0000005800747308 */ /* 0x0000640000001400 */
[C---:B------:R-:W-:Y:S01]  /*2c90*/  FADD.FTZ R89, -R117.reuse, R94 ;  /* 0x0000005e75597221 */ /* 0x040fe20000010100 */
[----:B------:R-:W-:Y:S01]  /*2ca0*/  SHF.L.U32 R94, R80, 0x10, RZ ;  /* 0x00000010505e7819 */ /* 0x000fe200000006ff */
[C---:B------:R-:W-:Y:S01]  /*2cb0*/  FADD.FTZ R101, -R117.reuse, R101 ;  /* 0x0000006575657221 */ /* 0x040fe20000010100 */
[C---:B------:R-:W-:Y:S01]  /*2cc0*/  FADD.FTZ R95, -R117.reuse, R95 ;  /* 0x0000005f755f7221 */ /* 0x040fe20000010100 */
[C---:B------:R-:W-:Y:S01]  /*2cd0*/  FADD.FTZ R99, -R117.reuse, R99 ;  /* 0x0000006375637221 */ /* 0x040fe20000010100 */
[C---:B------:R-:W-:Y:S01]  /*2ce0*/  FADD.FTZ R97, -R117.reuse, R97 ;  /* 0x0000006175617221 */ /* 0x040fe20000010100 */
[----:B------:R-:W-:Y:S01]  /*2cf0*/  FADD.FTZ R123, -R117, R123 ;  /* 0x0000007b757b7221 */ /* 0x000fe20000010100 */
[----:B0-----:R-:W-:Y:S01]  /*2d00*/  SHF.L.U32 R88, R81, 0x10, RZ ;  /* 0x0000001051587819 */ /* 0x001fe200000006ff */
[C---:B------:R-:W-:Y:S01]  /*2d10*/  FADD.FTZ R145, -R117.reuse, R145 ;  /* 0x0000009175917221 */ /* 0x040fe20000010100 */
[C---:B------:R-:W-:Y:S01]  /*2d20*/  FADD.FTZ R103, -R117.reuse, R103 ;  /* 0x0000006775677221 */ /* 0x040fe20000010100 */
[C---:B------:R-:W-:Y:S01]  /*2d30*/  FADD.FTZ R109, -R117.reuse, R109 ;  /* 0x0000006d756d7221 */ /* 0x040fe20000010100 */
[C---:B------:R-:W-:Y:S01]  /*2d40*/  FADD.FTZ R105, -R117.reuse, R105 ;  /* 0x0000006975697221 */ /* 0x040fe20000010100 */
[C---:B------:R-:W-:Y:S01]  /*2d50*/  FADD.FTZ R107, -R117.reuse, R107 ;  /* 0x0000006b756b7221 */ /* 0x040fe20000010100 */
[C---:B------:R-:W-:Y:S01]  /*2d60*/  FADD.FTZ R113, -R117.reuse, R113 ;  /* 0x0000007175717221 */ /* 0x040fe20000010100 */
[C---:B------:R-:W-:Y:S01]  /*2d70*/  FADD.FTZ R115, -R117.reuse, R115 ;  /* 0x0000007375737221 */ /* 0x040fe20000010100 */
[----:B------:R-:W-:Y:S01]  /*2d80*/  FADD.FTZ R121, -R117, R121 ;  /* 0x0000007975797221 */ /* 0x000fe20000010100 */
[C---:B-1----:R-:W-:Y:S01]  /*2d90*/  FMUL.FTZ R89, R116.reuse, R89 ;  /* 0x0000005974597220 */ /* 0x042fe20000410000 */
[C---:B------:R-:W-:Y:S01]  /*2da0*/  FMUL.FTZ R101, R116.reuse, R101 ;  /* 0x0000006574657220 */ /* 0x040fe20000410000 */
[C---:B------:R-:W-:Y:S01]  /*2db0*/  FMUL.FTZ R95, R116.reuse, R95 ;  /* 0x0000005f745f7220 */ /* 0x040fe20000410000 */
[----:B------:R-:W-:Y:S01]  /*2dc0*/  FMUL.FTZ R115, R116, R115 ;  /* 0x0000007374737220 */ /* 0x000fe20000410000 */
[----:B------:R-:W-:Y:S01]  /*2dd0*/  FFMA.FTZ R94, R89, R94, R90 ;  /* 0x0000005e595e7223 */ /* 0x000fe2000001005a */
[----:B------:R-:W-:Y:S01]  /*2de0*/  SHF.L.U32 R90, R2, 0x10, RZ ;  /* 0x00000010025a7819 */ /* 0x000fe200000006ff */
[----:B------:R-:W-:Y:S01]  /*2df0*/  FMUL.FTZ R121, R116, R121 ;  /* 0x0000007974797220 */ /* 0x000fe20000410000 */
[----:B------:R-:W-:Y:S01]  /*2e00*/  SHF.L.U32 R89, R0, 0x10, RZ ;  /* 0x0000001000597819 */ /* 0x000fe200000006ff */
[C---:B------:R-:W-:Y:S01]  /*2e10*/  FADD.FTZ R111, -R117.reuse, R111 ;  /* 0x0000006f756f7221 */ /* 0x040fe20000010100 */
[C---:B------:R-:W-:Y:S01]  /*2e20*/  FADD.FTZ R127, -R117.reuse, R127 ;  /* 0x0000007f757f7221 */ /* 0x040fe20000010100 */
[C---:B------:R-:W-:Y:S01]  /*2e30*/  FADD.FTZ R119, -R117.reuse, R119 ;  /* 0x0000007775777221 */ /* 0x040fe20000010100 */
[----:B------:R-:W-:Y:S01]  /*2e40*/  FADD.FTZ R125, -R117, R125 ;  /* 0x0000007d757d7221 */ /* 0x000fe20000010100 */
[----:B------:R-:W-:Y:S01]  /*2e50*/  FFMA.FTZ R101, R101, R90, R89 ;  /* 0x0000005a65657223 */ /* 0x000fe20000010059 */
[----:B------:R-:W-:Y:S01]  /*2e60*/  SHF.L.U32 R90, R61, 0x10, RZ ;  /* 0x000000103d5a7819 */ /* 0x000fe200000006ff */
[----:B------:R-:W-:Y:S01]  /*2e70*/  FADD.FTZ R89, -R117, R100 ;  /* 0x0000006475597221 */ /* 0x000fe20000010100 */
[----:B------:R-:W-:Y:S01]  /*2e80*/  SHF.L.U32 R100, R131, 0x10, RZ ;  /* 0x0000001083647819 */ /* 0x000fe200000006ff */
[C---:B------:R-:W-:Y:S01]  /*2e90*/  FMUL.FTZ R111, R116.reuse, R111 ;  /* 0x0000006f746f7220 */ /* 0x040fe20000410000 */
[----:B------:R-:W-:Y:S01]  /*2ea0*/  FMUL.FTZ R119, R116, R119 ;  /* 0x0000007774777220 */ /* 0x000fe20000410000 */
[----:B------:R-:W-:Y:S01]  /*2eb0*/  FFMA.FTZ R95, R95, R88, R90 ;  /* 0x000000585f5f7223 */ /* 0x000fe2000001005a */
[----:B------:R-:W-:Y:S01]  /*2ec0*/  SHF.L.U32 R88, R132, 0x10, RZ ;  /* 0x0000001084587819 */ /* 0x000fe200000006ff */
[----:B------:R-:W-:Y:S01]  /*2ed0*/  FMUL.FTZ R89, R116, R89 ;  /* 0x0000005974597220 */ /* 0x000fe20000410000 */
[----:B------:R-:W-:Y:S01]  /*2ee0*/  SHF.L.U32 R90, R82, 0x10, RZ ;  /* 0x00000010525a7819 */ /* 0x000fe200000006ff */
[C---:B------:R-:W-:Y:S01]  /*2ef0*/  FADD.FTZ R129, -R117.reuse, R129 ;  /* 0x0000008175817221 */ /* 0x040fe20000010100 */
[----:B------:R-:W-:Y:S01]  /*2f00*/  FADD.FTZ R139, -R117, R139 ;  /* 0x0000008b758b7221 */ /* 0x000fe20000010100 */
[----:B------:R-:W-:Y:S01]  /*2f10*/  FFMA.FTZ R100, R89, R100, R88 ;  /* 0x0000006459647223 */ /* 0x000fe20000010058 */
[C---:B------:R-:W-:Y:S01]  /*2f20*/  FADD.FTZ R89, -R117.reuse, R96 ;  /* 0x0000006075597221 */ /* 0x040fe20000010100 */
[----:B------:R-:W-:Y:S01]  /*2f30*/  SHF.L.U32 R88, R62, 0x10, RZ ;  /* 0x000000103e587819 */ /* 0x000fe200000006ff */
[C---:B------:R-:W-:Y:S01]  /*2f40*/  FMUL.FTZ R96, R116.reuse, R99 ;  /* 0x0000006374607220 */ /* 0x040fe20000410000 */
[C---:B------:R-:W-:Y:S01]  /*2f50*/  FADD.FTZ R141, -R117.reuse, R141 ;  /* 0x0000008d758d7221 */ /* 0x040fe20000010100 */
[----:B------:R-:W-:Y:S01]  /*2f60*/  FMUL.FTZ R89, R116, R89 ;  /* 0x0000005974597220 */ /* 0x000fe20000410000 */
[----:B------:R-:W0:Y:S01]  /*2f70*/  S2R R99, SR_TID.X ;  /* 0x0000000000637919 */ /* 0x000e220000002100 */
[----:B------:R-:W-:-:S02]  /*2f80*/  FADD.FTZ R143, -R117, R143 ;  /* 0x0000008f758f7221 */ /* 0x000fc40000010100 */
[----:B------:R-:W-:Y:S01]  /*2f90*/  FFMA.FTZ R90, R89, R90, R88 ;  /* 0x0000005a595a7223 */ /* 0x000fe20000010058 */
[----:B------:R-:W-:Y:S02]  /*2fa0*/  SHF.L.U32 R89, R133, 0x10, RZ ;  /* 0x0000001085597819 */ /* 0x000fe400000006ff */
[----:B------:R-:W-:-:S03]  /*2fb0*/  SHF.L.U32 R88, R83, 0x10, RZ ;  /* 0x0000001053587819 */ /* 0x000fc600000006ff */
[----:B------:R-:W-:Y:S01]  /*2fc0*/  FFMA.FTZ R96, R96, R89, R91 ;  /* 0x0000005960607223 */ /* 0x000fe2000001005b */
[----:B------:R-:W-:Y:S01]  /*2fd0*/  SHF.L.U32 R89, R63, 0x10, RZ ;  /* 0x000000103f597819 */ /* 0x000fe200000006ff */
[C---:B------:R-:W-:Y:S01]  /*2fe0*/  FMUL.FTZ R91, R116.reuse, R97 ;  /* 0x00000061745b7220 */ /* 0x040fe20000410000 */
[----:B------:R-:W-:Y:S01]  /*2ff0*/  FADD.FTZ R97, -R117, R124 ;  /* 0x0000007c75617221 */ /* 0x000fe20000010100 */
[----:B------:R-:W-:Y:S01]  /*3000*/  FMUL.FTZ R124, R116, R145 ;  /* 0x00000091747c7220 */ /* 0x000fe20000410000 */
[----:B------:R-:W-:Y:S01]  /*3010*/  F2FP.BF16.F32.PACK_AB R90, R96, R90 ;  /* 0x0000005a605a723e */ /* 0x000fe200000010ff */
[----:B------:R-:W-:Y:S01]  /*3020*/  FFMA.FTZ R91, R91, R88, R89 ;  /* 0x000000585b5b7223 */ /* 0x000fe20000010059 */
[----:B------:R-:W-:Y:S01]  /*3030*/  FADD.FTZ R89, -R117, R98 ;  /* 0x0000006275597221 */ /* 0x000fe20000010100 */
[----:B------:R-:W-:Y:S01]  /*3040*/  SHF.L.U32 R88, R135, 0x10, RZ ;  /* 0x0000001087587819 */ /* 0x000fe200000006ff */
[C---:B------:R-:W-:Y:S01]  /*3050*/  FMUL.FTZ R97, R116.reuse, R97 ;  /* 0x0000006174617220 */ /* 0x040fe20000410000 */
[----:B------:R-:W-:Y:S01]  /*3060*/  SHF.L.U32 R98, R137, 0x10, RZ ;  /* 0x0000001089627819 */ /* 0x000fe200000006ff */
[----:B------:R-:W-:Y:S01]  /*3070*/  FMUL.FTZ R89, R116, R89 ;  /* 0x0000005974597220 */ /* 0x000fe20000410000 */
[----:B------:R-:W-:-:S03]  /*3080*/  PRMT R96, R71, 0x7632, R96 ;  /* 0x0000763247607816 */ /* 0x000fc60000000060 */
[--C-:B------:R-:W-:Y:S01]  /*3090*/  FFMA.FTZ R88, R89, R88, R98.reuse ;  /* 0x0000005859587223 */ /* 0x100fe20000010062 */
[----:B------:R-:W-:-:S04]  /*30a0*/  PRMT R98, R70, 0x7632, R98 ;  /* 0x0000763246627816 */ /* 0x000fc80000000062 */
[----:B------:R-:W-:Y:S02]  /*30b0*/  F2FP.BF16.F32.PACK_AB R91, R88, R91 ;  /* 0x0000005b585b723e */ /* 0x000fe400000010ff */
[----:B------:R-:W1:Y:S01]  /*30c0*/  @!P2 LDC.64 R88, c[0x0][0x3c0] ;  /* 0x0000f000ff58ab82 */ /* 0x000e620000000a00 */
[----:B0-----:R-:W-:Y:S02]  /*30d0*/  LOP3.LUT R99, R99, 0x1f, RZ, 0xc0, !PT ;  /* 0x0000001f63637812 */ /* 0x001fe400078ec0ff */
[----:B------:R-:W-:Y:S02]  /*30e0*/  SHF.L.U32 R98, R98, 0x10, RZ ;  /* 0x0000001062627819 */ /* 0x000fe400000006ff */
[----:B------:R-:W-:Y:S01]  /*30f0*/  ISETP.NE.AND P1, PT, R99, RZ, PT ;  /* 0x000000ff6300720c */ /* 0x000fe20003f25270 */
[----:B------:R-:W-:Y:S01]  /*3100*/  FMUL.FTZ R99, R116, R123 ;  /* 0x0000007b74637220 */ /* 0x000fe20000410000 */
[----:B-1----:R-:W-:-:S05]  /*3110*/  @!P2 IMAD.WIDE R88, R23, 0x4, R88 ;  /* 0x000000041758a825 */ /* 0x002fca00078e0258 */
[----:B------:R0:W-:Y:S06]  /*3120*/  @!P2 STG.E desc[UR6][R88.64], R158 ;  /* 0x0000009e5800a986 */ /* 0x0001ec000c101906 */
[----:B0-----:R-:W0:Y:S02]  /*3130*/  @!P1 LDC.64 R88, c[0x0][0x3c8] ;  /* 0x0000f200ff589b82 */ /* 0x001e240000000a00 */
[----:B0-----:R-:W-:-:S05]  /*3140*/  @!P1 IMAD.WIDE R88, R23, 0x4, R88 ;  /* 0x0000000417589825 */ /* 0x001fca00078e0258 */
[----:B------:R0:W-:Y:S02]  /*3150*/  @!P1 STG.E desc[UR6][R88.64], R116 ;  /* 0x0000007458009986 */ /* 0x0001e4000c101906 */
[----:B0-----:R-:W-:Y:S02]  /*3160*/  F2FP.BF16.F32.PACK_AB R89, R100, R95 ;  /* 0x0000005f6459723e */ /* 0x001fe400000010ff */
[----:B------:R-:W-:Y:S02]  /*3170*/  F2FP.BF16.F32.PACK_AB R88, R101, R94 ;  /* 0x0000005e6558723e */ /* 0x000fe400000010ff */
[----:B------:R-:W0:Y:S01]  /*3180*/  LDC.64 R94, c[0x0][0x428] ;  /* 0x00010a00ff5e7b82 */ /* 0x000e220000000a00 */
[----:B------:R-:W-:-:S04]  /*3190*/  PRMT R100, R64, 0x7632, R100 ;  /* 0x0000763240647816 */ /* 0x000fc80000000064 */
[----:B------:R-:W-:Y:S01]  /*31a0*/  SHF.L.U32 R100, R100, 0x10, RZ ;  /* 0x0000001064647819 */ /* 0x000fe200000006ff */
[----:B0-----:R-:W-:Y:S01]  /*31b0*/  IMAD.WIDE.U32 R94, R92, 0x10, R94 ;  /* 0x000000105c5e7825 */ /* 0x001fe200078e005e */
[----:B------:R-:W-:-:S04]  /*31c0*/  PRMT R92, R50, 0x7632, R92 ;  /* 0x00007632325c7816 */ /* 0x000fc8000000005c */
[----:B------:R-:W-:Y:S01]  /*31d0*/  SHF.L.U32 R92, R92, 0x10, RZ ;  /* 0x000000105c5c7819 */ /* 0x000fe200000006ff */
[----:B------:R0:W-:Y:S04]  /*31e0*/  STG.E.128 desc[UR6][R94.64], R88 ;  /* 0x000000585e007986 */ /* 0x0001e8000c101d06 */
[--C-:B------:R-:W-:Y:S01]  /*31f0*/  FFMA.FTZ R98, R97, R98, R92.reuse ;  /* 0x0000006261627223 */ /* 0x100fe2000001005c */
[----:B------:R-:W-:Y:S01]  /*3200*/  PRMT R92, R51, 0x7632, R92 ;  /* 0x00007632335c7816 */ /* 0x000fe2000000005c */
[----:B------:R-:W-:Y:S01]  /*3210*/  FADD.FTZ R97, -R117, R106 ;  /* 0x0000006a75617221 */ /* 0x000fe20000010100 */
[----:B------:R-:W-:-:S03]  /*3220*/  SHF.L.U32 R106, R154, 0x10, RZ ;  /* 0x000000109a6a7819 */ /* 0x000fc600000006ff */
[----:B------:R-:W-:Y:S01]  /*3230*/  FMUL.FTZ R97, R116, R97 ;  /* 0x0000006174617220 */ /* 0x000fe20000410000 */
[----:B0-----:R-:W-:Y:S01]  /*3240*/  SHF.L.U32 R88, R96, 0x10, RZ ;  /* 0x0000001060587819 */ /* 0x001fe200000006ff */
[----:B------:R-:W-:Y:S01]  /*3250*/  FADD.FTZ R89, -R117, R140 ;  /* 0x0000008c75597221 */ /* 0x000fe20000010100 */
[----:B------:R-:W-:Y:S01]  /*3260*/  SHF.L.U32 R90, R92, 0x10, RZ ;  /* 0x000000105c5a7819 */ /* 0x000fe200000006ff */
[C---:B------:R-:W-:Y:S01]  /*3270*/  FMUL.FTZ R92, R116.reuse, R103 ;  /* 0x00000067745c7220 */ /* 0x040fe20000410000 */
[----:B------:R-:W-:Y:S01]  /*3280*/  PRMT R91, R47, 0x7632, R91 ;  /* 0x000076322f5b7816 */ /* 0x000fe2000000005b */
[----:B------:R-:W-:Y:S01]  /*3290*/  FMUL.FTZ R89, R116, R89 ;  /* 0x0000005974597220 */ /* 0x000fe20000410000 */
[----:B------:R-:W-:Y:S01]  /*32a0*/  SHF.L.U32 R94, R57, 0x10, RZ ;  /* 0x00000010395e7819 */ /* 0x000fe200000006ff */
[----:B------:R-:W-:Y:S01]  /*32b0*/  FFMA.FTZ R99, R99, R88, R90 ;  /* 0x0000005863637223 */ /* 0x000fe2000001005a */
[----:B------:R-:W-:Y:S02]  /*32c0*/  PRMT R88, R44, 0x7632, R88 ;  /* 0x000076322c587816 */ /* 0x000fe40000000058 */
[----:B------:R-:W-:-:S02]  /*32d0*/  PRMT R90, R45, 0x7632, R90 ;  /* 0x000076322d5a7816 */ /* 0x000fc4000000005a */
[----:B------:R-:W-:Y:S02]  /*32e0*/  SHF.L.U32 R88, R88, 0x10, RZ ;  /* 0x0000001058587819 */ /* 0x000fe400000006ff */
[----:B------:R-:W-:Y:S02]  /*32f0*/  SHF.L.U32 R90, R90, 0x10, RZ ;  /* 0x000000105a5a7819 */ /* 0x000fe400000006ff */
[----:B------:R-:W-:Y:S01]  /*3300*/  SHF.L.U32 R91, R91, 0x10, RZ ;  /* 0x000000105b5b7819 */ /* 0x000fe200000006ff */
[--C-:B------:R-:W-:Y:S01]  /*3310*/  FFMA.FTZ R100, R89, R100, R88.reuse ;  /* 0x0000006459647223 */ /* 0x100fe20000010058 */
[----:B------:R-:W-:Y:S01]  /*3320*/  PRMT R88, R65, 0x7632, R88 ;  /* 0x0000763241587816 */ /* 0x000fe20000000058 */
[----:B------:R-:W-:Y:S01]  /*3330*/  FADD.FTZ R89, -R117, R142 ;  /* 0x0000008e75597221 */ /* 0x000fe20000010100 */
[----:B------:R-:W-:Y:S02]  /*3340*/  SHF.L.U32 R95, R58, 0x10, RZ ;  /* 0x000000103a5f7819 */ /* 0x000fe400000006ff */
[----:B------:R-:W-:Y:S01]  /*3350*/  SHF.L.U32 R88, R88, 0x10, RZ ;  /* 0x0000001058587819 */ /* 0x000fe200000006ff */
[----:B------:R-:W-:Y:S01]  /*3360*/  FMUL.FTZ R89, R116, R89 ;  /* 0x0000005974597220 */ /* 0x000fe20000410000 */
[----:B------:R-:W-:-:S02]  /*3370*/  SHF.L.U32 R96, R149, 0x10, RZ ;  /* 0x0000001095607819 */ /* 0x000fc400000006ff */
[----:B------:R-:W-:Y:S01]  /*3380*/  SHF.L.U32 R103, R52, 0x10, RZ ;  /* 0x0000001034677819 */ /* 0x000fe200000006ff */
[----:B------:R-:W-:Y:S01]  /*3390*/  FFMA.FTZ R101, R89, R88, R90 ;  /* 0x0000005859657223 */ /* 0x000fe2000001005a */
[----:B------:R-:W-:Y:S01]  /*33a0*/  PRMT R88, R66, 0x7632, R88 ;  /* 0x0000763242587816 */ /* 0x000fe20000000058 */
[----:B------:R-:W-:Y:S01]  /*33b0*/  FADD.FTZ R89, -R117, R144 ;  /* 0x0000009075597221 */ /* 0x000fe20000010100 */
[----:B------:R-:W-:Y:S02]  /*33c0*/  PRMT R90, R46, 0x7632, R90 ;  /* 0x000076322e5a7816 */ /* 0x000fe4000000005a */
[----:B------:R-:W-:Y:S01]  /*33d0*/  SHF.L.U32 R88, R88, 0x10, RZ ;  /* 0x0000001058587819 */ /* 0x000fe200000006ff */
[----:B------:R-:W-:Y:S01]  /*33e0*/  FMUL.FTZ R89, R116, R89 ;  /* 0x0000005974597220 */ /* 0x000fe20000410000 */
[----:B------:R-:W-:Y:S02]  /*33f0*/  SHF.L.U32 R90, R90, 0x10, RZ ;  /* 0x000000105a5a7819 */ /* 0x000fe400000006ff */
[----:B------:R-:W-:-:S02]  /*3400*/  SHF.L.U32 R140, R74, 0x10, RZ ;  /* 0x000000104a8c7819 */ /* 0x000fc400000006ff */
[----:B------:R-:W-:Y:S01]  /*3410*/  SHF.L.U32 R142, R157, 0x10, RZ ;  /* 0x000000109d8e7819 */ /* 0x000fe200000006ff */
[----:B------:R-:W-:Y:S01]  /*3420*/  FFMA.FTZ R123, R89, R88, R90 ;  /* 0x00000058597b7223 */ /* 0x000fe2000001005a */
[----:B------:R-:W-:Y:S02]  /*3430*/  PRMT R89, R67, 0x7632, R89 ;  /* 0x0000763243597816 */ /* 0x000fe40000000059 */
[----:B------:R-:W-:Y:S02]  /*3440*/  SHF.L.U32 R90, R77, 0x10, RZ ;  /* 0x000000104d5a7819 */ /* 0x000fe400000006ff */
[----:B------:R-:W-:Y:S02]  /*3450*/  SHF.L.U32 R89, R89, 0x10, RZ ;  /* 0x0000001059597819 */ /* 0x000fe400000006ff */
[----:B------:R-:W-:-:S03]  /*3460*/  SHF.L.U32 R144, R160, 0x10, RZ ;  /* 0x00000010a0907819 */ /* 0x000fc600000006ff */
[----:B------:R-:W-:Y:S01]  /*3470*/  FFMA.FTZ R124, R124, R89, R91 ;  /* 0x000000597c7c7223 */ /* 0x000fe2000001005b */
[----:B------:R-:W-:Y:S01]  /*3480*/  FADD.FTZ R89, -R117, R110 ;  /* 0x0000006e75597221 */ /* 0x000fe20000010100 */
[----:B------:R-:W-:Y:S02]  /*3490*/  SHF.L.U32 R91, R56, 0x10, RZ ;  /* 0x00000010385b7819 */ /* 0x000fe400000006ff */
[----:B------:R-:W-:Y:S01]  /*34a0*/  SHF.L.U32 R110, R151, 0x10, RZ ;  /* 0x00000010976e7819 */ /* 0x000fe200000006ff */
[----:B------:R-:W-:Y:S01]  /*34b0*/  FMUL.FTZ R88, R116, R89 ;  /* 0x0000005974587220 */ /* 0x000fe20000410000 */
[----:B------:R-:W-:-:S05]  /*34c0*/  SHF.L.U32 R89, R76, 0x10, RZ ;  /* 0x000000104c597819 */ /* 0x000fca00000006ff */
[----:B------:R-:W-:Y:S01]  /*34d0*/  FFMA.FTZ R88, R88, R89, R91 ;  /* 0x0000005958587223 */ /* 0x000fe2000001005b */
[----:B------:R-:W-:Y:S02]  /*34e0*/  SHF.L.U32 R89, R138, 0x10, RZ ;  /* 0x000000108a597819 */ /* 0x000fe400000006ff */
[----:B------:R-:W-:-:S05]  /*34f0*/  SHF.L.U32 R91, R146, 0x10, RZ ;  /* 0x00000010925b7819 */ /* 0x000fca00000006ff */
[----:B------:R-:W-:Y:S01]  /*3500*/  FFMA.FTZ R92, R92, R89, R91 ;  /* 0x000000595c5c7223 */ /* 0x000fe2000001005b */
[----:B------:R-:W-:Y:S01]  /*3510*/  FMUL.FTZ R89, R116, R109 ;  /* 0x0000006d74597220 */ /* 0x000fe20000410000 */
[----:B------:R-:W-:Y:S01]  /*3520*/  FADD.FTZ R91, -R117, R104 ;  /* 0x00000068755b7221 */ /* 0x000fe20000010100 */
[----:B------:R-:W-:Y:S02]  /*3530*/  SHF.L.U32 R104, R150, 0x10, RZ ;  /* 0x0000001096687819 */ /* 0x000fe400000006ff */
[----:B------:R-:W-:Y:S01]  /*3540*/  FFMA.FTZ R89, R89, R90, R94 ;  /* 0x0000005a59597223 */ /* 0x000fe2000001005e */
[----:B------:R-:W-:Y:S01]  /*3550*/  SHF.L.U32 R94, R147, 0x10, RZ ;  /* 0x00000010935e7819 */ /* 0x000fe200000006ff */
[----:B------:R-:W-:Y:S01]  /*3560*/  FMUL.FTZ R91, R116, R91 ;  /* 0x0000005b745b7220 */ /* 0x000fe20000410000 */
[----:B------:R-:W-:Y:S02]  /*3570*/  SHF.L.U32 R90, R148, 0x10, RZ ;  /* 0x00000010945a7819 */ /* 0x000fe400000006ff */
[----:B------:R-:W-:-:S03]  /*3580*/  F2FP.BF16.F32.PACK_AB R88, R92, R88 ;  /* 0x000000585c58723e */ /* 0x000fc600000010ff */
[----:B------:R-:W-:Y:S01]  /*3590*/  FFMA.FTZ R94, R91, R94, R90 ;  /* 0x0000005e5b5e7223 */ /* 0x000fe2000001005a */
[----:B------:R-:W-:Y:S02]  /*35a0*/  FADD.FTZ R91, -R117, R108 ;  /* 0x0000006c755b7221 */ /* 0x000fe40000010100 */
[----:B------:R-:W0:Y:S02]  /*35b0*/  LDC.64 R108, c[0x0][0x428] ;  /* 0x00010a00ff6c7b82 */ /* 0x000e240000000a00 */
[----:B------:R-:W-:Y:S01]  /*35c0*/  FMUL.FTZ R90, R116, R91 ;  /* 0x0000005b745a7220 */ /* 0x000fe20000410000 */
[----:B------:R-:W-:Y:S02]  /*35d0*/  SHF.L.U32 R91, R78, 0x10, RZ ;  /* 0x000000104e5b7819 */ /* 0x000fe400000006ff */
[----:B------:R-:W-:-:S03]  /*35e0*/  F2FP.BF16.F32.PACK_AB R89, R94, R89 ;  /* 0x000000595e59723e */ /* 0x000fc600000010ff */
[----:B------:R-:W-:Y:S01]  /*35f0*/  FFMA.FTZ R90, R90, R91, R95 ;  /* 0x0000005b5a5a7223 */ /* 0x000fe2000001005f */
[C---:B------:R-:W-:Y:S01]  /*3600*/  FMUL.FTZ R95, R116.reuse, R105 ;  /* 0x00000069745f7220 */ /* 0x040fe20000410000 */
[----:B------:R-:W-:Y:S01]  /*3610*/  FMUL.FTZ R91, R116, R107 ;  /* 0x0000006b745b7220 */ /* 0x000fe20000410000 */
[----:B------:R-:W-:Y:S01]  /*3620*/  FADD.FTZ R105, -R117, R114 ;  /* 0x0000007275697221 */ /* 0x000fe20000010100 */
[----:B------:R-:W-:Y:S01]  /*3630*/  SHF.L.U32 R114, R162, 0x10, RZ ;  /* 0x00000010a2727819 */ /* 0x000fe200000006ff */
[----:B------:R-:W-:Y:S01]  /*3640*/  FFMA.FTZ R95, R95, R96, R104 ;  /* 0x000000605f5f7223 */ /* 0x000fe20000010068 */
[----:B------:R-:W-:Y:S01]  /*3650*/  SHF.L.U32 R96, R79, 0x10, RZ ;  /* 0x000000104f607819 */ /* 0x000fe200000006ff */
[----:B------:R-:W-:Y:S01]  /*3660*/  FMUL.FTZ R105, R116, R105 ;  /* 0x0000006974697220 */ /* 0x000fe20000410000 */
[----:B------:R-:W-:Y:S02]  /*3670*/  SHF.L.U32 R104, R59, 0x10, RZ ;  /* 0x000000103b687819 */ /* 0x000fe400000006ff */
[----:B------:R-:W-:-:S02]  /*3680*/  SHF.L.U32 R107, R51, 0x10, RZ ;  /* 0x00000010336b7819 */ /* 0x000fc400000006ff */
[----:B------:R-:W-:Y:S01]  /*3690*/  F2FP.BF16.F32.PACK_AB R90, R95, R90 ;  /* 0x0000005a5f5a723e */ /* 0x000fe200000010ff */
[----:B------:R-:W-:Y:S01]  /*36a0*/  FFMA.FTZ R91, R91, R96, R104 ;  /* 0x000000605b5b7223 */ /* 0x000fe20000010068 */
[----:B------:R-:W-:Y:S02]  /*36b0*/  SHF.L.U32 R96, R152, 0x10, RZ ;  /* 0x0000001098607819 */ /* 0x000fe400000006ff */
[----:B------:R-:W-:-:S03]  /*36c0*/  SHF.L.U32 R104, R153, 0x10, RZ ;  /* 0x0000001099687819 */ /* 0x000fc600000006ff */
[----:B------:R-:W-:Y:S01]  /*36d0*/  FFMA.FTZ R110, R97, R110, R96 ;  /* 0x0000006e616e7223 */ /* 0x000fe20000010060 */
[----:B------:R-:W-:Y:S01]  /*36e0*/  SHF.L.U32 R97, R72, 0x10, RZ ;  /* 0x0000001048617819 */ /* 0x000fe200000006ff */
[C---:B------:R-:W-:Y:S01]  /*36f0*/  FMUL.FTZ R96, R116.reuse, R113 ;  /* 0x0000007174607220 */ /* 0x040fe20000410000 */
[----:B------:R-:W-:Y:S02]  /*3700*/  FMUL.FTZ R113, R116, R127 ;  /* 0x0000007f74717220 */ /* 0x000fe40000410000 */
[----:B------:R-:W-:Y:S01]  /*3710*/  F2FP.BF16.F32.PACK_AB R91, R110, R91 ;  /* 0x0000005b6e5b723e */ /* 0x000fe200000010ff */
[----:B------:R-:W-:Y:S01]  /*3720*/  FFMA.FTZ R96, R96, R97, R103 ;  /* 0x0000006160607223 */ /* 0x000fe20000010067 */
[C---:B------:R-:W-:Y:S01]  /*3730*/  FADD.FTZ R97, -R117.reuse, R120 ;  /* 0x0000007875617221 */ /* 0x040fe20000010100 */
[----:B------:R-:W-:Y:S01]  /*3740*/  FADD.FTZ R103, -R117, R112 ;  /* 0x0000007075677221 */ /* 0x000fe20000010100 */
[----:B------:R-:W-:Y:S02]  /*3750*/  SHF.L.U32 R112, R155, 0x10, RZ ;  /* 0x000000109b707819 */ /* 0x000fe400000006ff */
[C---:B------:R-:W-:Y:S01]  /*3760*/  FMUL.FTZ R97, R116.reuse, R97 ;  /* 0x0000006174617220 */ /* 0x040fe20000410000 */
[----:B------:R-:W-:Y:S01]  /*3770*/  FMUL.FTZ R103, R116, R103 ;  /* 0x0000006774677220 */ /* 0x000fe20000410000 */
[----:B------:R-:W-:-:S02]  /*3780*/  SHF.L.U32 R120, R69, 0x10, RZ ;  /* 0x0000001045787819 */ /* 0x000fc400000006ff */
[----:B------:R-:W-:Y:S01]  /*3790*/  FFMA.FTZ R97, R97, R104, R106 ;  /* 0x0000006861617223 */ /* 0x000fe2000001006a */
[----:B------:R-:W-:Y:S02]  /*37a0*/  SHF.L.U32 R104, R73, 0x10, RZ ;  /* 0x0000001049687819 */ /* 0x000fe400000006ff */
[----:B------:R-:W-:Y:S02]  /*37b0*/  SHF.L.U32 R106, R53, 0x10, RZ ;  /* 0x00000010356a7819 */ /* 0x000fe400000006ff */
[----:B------:R-:W-:-:S03]  /*37c0*/  F2FP.BF16.F32.PACK_AB R92, R97, R96 ;  /* 0x00000060615c723e */ /* 0x000fc600000010ff */
[----:B------:R-:W-:Y:S01]  /*37d0*/  FFMA.FTZ R103, R103, R104, R106 ;  /* 0x0000006867677223 */ /* 0x000fe2000001006a */
[----:B------:R-:W-:Y:S02]  /*37e0*/  SHF.L.U32 R104, R156, 0x10, RZ ;  /* 0x000000109c687819 */ /* 0x000fe400000006ff */
[----:B------:R-:W-:-:S03]  /*37f0*/  SHF.L.U32 R106, R55, 0x10, RZ ;  /* 0x00000010376a7819 */ /* 0x000fc600000006ff */
[----:B------:R-:W-:Y:S01]  /*3800*/  FFMA.FTZ R112, R105, R112, R104 ;  /* 0x0000007069707223 */ /* 0x000fe20000010068 */
[----:B------:R-:W-:Y:S01]  /*3810*/  SHF.L.U32 R104, R54, 0x10, RZ ;  /* 0x0000001036687819 */ /* 0x000fe200000006ff */
[----:B------:R-:W-:Y:S01]  /*3820*/  FADD.FTZ R105, -R117, R122 ;  /* 0x0000007a75697221 */ /* 0x000fe20000010100 */
[----:B------:R-:W-:-:S03]  /*3830*/  FMUL.FTZ R122, R116, R139 ;  /* 0x0000008b747a7220 */ /* 0x000fc60000410000 */
[----:B------:R-:W-:Y:S01]  /*3840*/  FFMA.FTZ R140, R115, R140, R104 ;  /* 0x0000008c738c7223 */ /* 0x000fe20000010068 */
[----:B------:R-:W-:Y:S01]  /*3850*/  SHF.L.U32 R104, R159, 0x10, RZ ;  /* 0x000000109f687819 */ /* 0x000fe200000006ff */
[----:B------:R-:W-:-:S04]  /*3860*/  FMUL.FTZ R105, R116, R105 ;  /* 0x0000006974697220 */ /* 0x000fc80000410000 */
[----:B------:R-:W-:Y:S01]  /*3870*/  FFMA.FTZ R142, R121, R142, R104 ;  /* 0x0000008e798e7223 */ /* 0x000fe20000010068 */
[----:B------:R-:W-:Y:S01]  /*3880*/  SHF.L.U32 R104, R75, 0x10, RZ ;  /* 0x000000104b687819 */ /* 0x000fe200000006ff */
[----:B------:R-:W-:-:S03]  /*3890*/  FMUL.FTZ R121, R116, R125 ;  /* 0x0000007d74797220 */ /* 0x000fc60000410000 */
[----:B------:R-:W-:Y:S01]  /*38a0*/  F2FP.BF16.F32.PACK_AB R94, R142, R140 ;  /* 0x0000008c8e5e723e */ /* 0x000fe200000010ff */
[----:B------:R-:W-:Y:S01]  /*38b0*/  FFMA.FTZ R111, R111, R104, R106 ;  /* 0x000000686f6f7223 */ /* 0x000fe2000001006a */
[----:B------:R-:W-:Y:S02]  /*38c0*/  SHF.L.U32 R104, R161, 0x10, RZ ;  /* 0x00000010a1687819 */ /* 0x000fe400000006ff */
[----:B------:R-:W-:-:S03]  /*38d0*/  SHF.L.U32 R106, R48, 0x10, RZ ;  /* 0x00000010306a7819 */ /* 0x000fc600000006ff */
[----:B------:R-:W-:Y:S01]  /*38e0*/  FFMA.FTZ R144, R105, R144, R104 ;  /* 0x0000009069907223 */ /* 0x000fe20000010068 */
[----:B------:R-:W-:Y:S01]  /*38f0*/  SHF.L.U32 R104, R68, 0x10, RZ ;  /* 0x0000001044687819 */ /* 0x000fe200000006ff */
[----:B------:R-:W-:Y:S01]  /*3900*/  FADD.FTZ R105, -R117, R126 ;  /* 0x0000007e75697221 */ /* 0x000fe20000010100 */
[----:B------:R-:W-:Y:S02]  /*3910*/  FMUL.FTZ R126, R116, R129 ;  /* 0x00000081747e7220 */ /* 0x000fe40000410000 */
[----:B------:R-:W-:Y:S01]  /*3920*/  F2FP.BF16.F32.PACK_AB R95, R144, R111 ;  /* 0x0000006f905f723e */ /* 0x000fe200000010ff */
[----:B------:R-:W-:Y:S01]  /*3930*/  FFMA.FTZ R113, R113, R104, R106 ;  /* 0x0000006871717223 */ /* 0x000fe2000001006a */
[----:B------:R-:W-:Y:S01]  /*3940*/  SHF.L.U32 R104, R163, 0x10, RZ ;  /* 0x00000010a3687819 */ /* 0x000fe200000006ff */
[----:B------:R-:W-:Y:S01]  /*3950*/  FMUL.FTZ R105, R116, R105 ;  /* 0x0000006974697220 */ /* 0x000fe20000410000 */
[----:B------:R-:W-:Y:S01]  /*3960*/  SHF.L.U32 R106, R165, 0x10, RZ ;  /* 0x00000010a56a7819 */ /* 0x000fe200000006ff */
[----:B------:R-:W1:Y:S02]  /*3970*/  LDC.64 R110, c[0x0][0x380] ;  /* 0x0000e000ff6e7b82 */ /* 0x000e640000000a00 */
[----:B------:R-:W-:Y:S01]  /*3980*/  FFMA.FTZ R114, R105, R114, R104 ;  /* 0x0000007269727223 */ /* 0x000fe20000010068 */
[----:B------:R-:W-:Y:S01]  /*3990*/  SHF.L.U32 R104, R49, 0x10, RZ ;  /* 0x0000001031687819 */ /* 0x000fe200000006ff */
[----:B------:R-:W-:-:S03]  /*39a0*/  FADD.FTZ R105, -R117, R128 ;  /* 0x0000008075697221 */ /* 0x000fc60000010100 */
[----:B------:R-:W-:Y:S01]  /*39b0*/  F2FP.BF16.F32.PACK_AB R96, R114, R113 ;  /* 0x000000717260723e */ /* 0x000fe200000010ff */
[----:B------:R-:W-:Y:S01]  /*39c0*/  FFMA.FTZ R120, R119, R120, R104 ;  /* 0x0000007877787223 */ /* 0x000fe20000010068 */
[----:B------:R-:W-:Y:S01]  /*39d0*/  SHF.L.U32 R104, R164, 0x10, RZ ;  /* 0x00000010a4687819 */ /* 0x000fe200000006ff */
[----:B------:R-:W-:Y:S01]  /*39e0*/  FMUL.FTZ R105, R116, R105 ;  /* 0x0000006974697220 */ /* 0x000fe20000410000 */
[----:B0-----:R-:W-:-:S04]  /*39f0*/  IMAD.WIDE.U32 R118, R118, 0x10, R108 ;  /* 0x0000001076767825 */ /* 0x001fc800078e006c */
[----:B------:R-:W-:Y:S01]  /*3a00*/  FFMA.FTZ R121, R121, R104, R106 ;  /* 0x0000006879797223 */ /* 0x000fe2000001006a */
[----:B------:R-:W-:Y:S02]  /*3a10*/  SHF.L.U32 R104, R70, 0x10, RZ ;  /* 0x0000001046687819 */ /* 0x000fe400000006ff */
[----:B------:R-:W-:Y:S02]  /*3a20*/  SHF.L.U32 R106, R50, 0x10, RZ ;  /* 0x00000010326a7819 */ /* 0x000fe400000006ff */
[----:B------:R-:W-:-:S03]  /*3a30*/  F2FP.BF16.F32.PACK_AB R97, R121, R120 ;  /* 0x000000787961723e */ /* 0x000fc600000010ff */
[----:B------:R-:W-:Y:S01]  /*3a40*/  FFMA.FTZ R125, R105, R104, R106 ;  /* 0x00000068697d7223 */ /* 0x000fe2000001006a */
[----:B------:R-:W-:Y:S02]  /*3a50*/  SHF.L.U32 R105, R71, 0x10, RZ ;  /* 0x0000001047697819 */ /* 0x000fe400000006ff */
[----:B------:R-:W-:Y:S02]  /*3a60*/  SHF.L.U32 R104, R64, 0x10, RZ ;  /* 0x0000001040687819 */ /* 0x000fe400000006ff */
[----:B------:R-:W-:Y:S01]  /*3a70*/  SHF.L.U32 R106, R44, 0x10, RZ ;  /* 0x000000102c6a7819 */ /* 0x000fe200000006ff */
[----:B------:R-:W-:Y:S01]  /*3a80*/  FFMA.FTZ R126, R126, R105, R107 ;  /* 0x000000697e7e7223 */ /* 0x000fe2000001006b */
[----:B------:R-:W-:Y:S01]  /*3a90*/  FADD.FTZ R105, -R117, R136 ;  /* 0x0000008875697221 */ /* 0x000fe20000010100 */
[----:B------:R-:W-:Y:S01]  /*3aa0*/  SHF.L.U32 R107, R45, 0x10, RZ ;  /* 0x000000102d6b7819 */ /* 0x000fe200000006ff */
[----:B------:R-:W-:Y:S01]  /*3ab0*/  FMUL.FTZ R117, R116, R141 ;  /* 0x0000008d74757220 */ /* 0x000fe20000410000 */
[----:B------:R-:W-:Y:S01]  /*3ac0*/  F2FP.BF16.F32.PACK_AB R98, R98, R125 ;  /* 0x0000007d6262723e */ /* 0x000fe200000010ff */
[C---:B------:R-:W-:Y:S01]  /*3ad0*/  FMUL.FTZ R105, R116.reuse, R105 ;  /* 0x0000006974697220 */ /* 0x040fe20000410000 */
[----:B------:R-:W-:Y:S01]  /*3ae0*/  FMUL.FTZ R116, R116, R143 ;  /* 0x0000008f74747220 */ /* 0x000fe20000410000 */
[----:B------:R-:W-:-:S02]  /*3af0*/  F2FP.BF16.F32.PACK_AB R99, R99, R126 ;  /* 0x0000007e6363723e */ /* 0x000fc400000010ff */
[----:B------:R-:W-:Y:S01]  /*3b00*/  FFMA.FTZ R115, R105, R104, R106 ;  /* 0x0000006869737223 */ /* 0x000fe2000001006a */
[----:B------:R-:W-:Y:S02]  /*3b10*/  SHF.L.U32 R105, R65, 0x10, RZ ;  /* 0x0000001041697819 */ /* 0x000fe400000006ff */
[----:B------:R-:W-:Y:S02]  /*3b20*/  SHF.L.U32 R104, R66, 0x10, RZ ;  /* 0x0000001042687819 */ /* 0x000fe400000006ff */
[----:B------:R-:W-:Y:S01]  /*3b30*/  SHF.L.U32 R106, R46, 0x10, RZ ;  /* 0x000000102e6a7819 */ /* 0x000fe200000006ff */
[----:B------:R-:W-:Y:S01]  /*3b40*/  FFMA.FTZ R122, R122, R105, R107 ;  /* 0x000000697a7a7223 */ /* 0x000fe2000001006b */
[----:B------:R-:W-:Y:S02]  /*3b50*/  SHF.L.U32 R105, R67, 0x10, RZ ;  /* 0x0000001043697819 */ /* 0x000fe400000006ff */
[----:B------:R-:W-:Y:S01]  /*3b60*/  SHF.L.U32 R107, R47, 0x10, RZ ;  /* 0x000000102f6b7819 */ /* 0x000fe200000006ff */
[----:B------:R-:W-:Y:S01]  /*3b70*/  FFMA.FTZ R117, R117, R104, R106 ;  /* 0x0000006875757223 */ /* 0x000fe2000001006a */
[----:B------:R-:W-:-:S02]  /*3b80*/  F2FP.BF16.F32.PACK_AB R101, R101, R122 ;  /* 0x0000007a6565723e */ /* 0x000fc400000010ff */
[----:B------:R-:W-:Y:S01]  /*3b90*/  F2FP.BF16.F32.PACK_AB R100, R100, R115 ;  /* 0x000000736464723e */ /* 0x000fe200000010ff */
[----:B------:R-:W-:Y:S01]  /*3ba0*/  FFMA.FTZ R116, R116, R105, R107 ;  /* 0x0000006974747223 */ /* 0x000fe2000001006b */
[--C-:B------:R-:W-:Y:S01]  /*3bb0*/  IMAD.WIDE.U32 R104, R93, 0x10, R108.reuse ;  /* 0x000000105d687825 */ /* 0x100fe200078e006c */
[----:B------:R-:W-:Y:S02]  /*3bc0*/  F2FP.BF16.F32.PACK_AB R93, R112, R103 ;  /* 0x00000067705d723e */ /* 0x000fe400000010ff */
[----:B-1----:R-:W-:Y:S01]  /*3bd0*/  LEA R23, R110, R23, 0x2 ;  /* 0x000000176e177211 */ /* 0x002fe200078e10ff */
[--C-:B------:R-:W-:Y:S01]  /*3be0*/  IMAD.WIDE.U32 R106, R102, 0x10, R108.reuse ;  /* 0x00000010666a7825 */ /* 0x100fe200078e006c */
[----:B------:R-:W-:Y:S01]  /*3bf0*/  F2FP.BF16.F32.PACK_AB R103, R124, R116 ;  /* 0x000000747c67723e */ /* 0x000fe200000010ff */
[----:B------:R0:W-:Y:S01]  /*3c00*/  STG.E.128 desc[UR6][R104.64], R88 ;  /* 0x0000005868007986 */ /* 0x0001e2000c101d06 */
[----:B------:R-:W-:Y:S01]  /*3c10*/  F2FP.BF16.F32.PACK_AB R102, R123, R117 ;  /* 0x000000757b66723e */ /* 0x000fe200000010ff */
[----:B------:R-:W-:Y:S01]  /*3c20*/  IMAD.WIDE.U32 R108, R130, 0x10, R108 ;  /* 0x00000010826c7825 */ /* 0x000fe200078e006c */
[----:B------:R-:W-:Y:S01]  /*3c30*/  ISETP.GE.AND P1, PT, R23, R111, PT ;  /* 0x0000006f1700720c */ /* 0x000fe20003f26270 */
[----:B------:R0:W-:Y:S04]  /*3c40*/  STG.E.128 desc[UR6][R106.64], R92 ;  /* 0x0000005c6a007986 */ /* 0x0001e8000c101d06 */
[----:B------:R0:W-:Y:S04]  /*3c50*/  STG.E.128 desc[UR6][R118.64], R96 ;  /* 0x0000006076007986 */ /* 0x0001e8000c101d06 */
[----:B------:R0:W-:Y:S04]  /*3c60*/  STG.E.128 desc[UR6][R108.64], R100 ;  /* 0x000000646c007986 */ /* 0x0001e8000c101d06 */
[----:B------:R-:W-:Y:S05]  /*3c70*/  @!P1 BRA `(.L_x_230) ;  /* 0xffffffc800bc9947 */ /* 0x000fea000383ffff */
[----:B------:R-:W-:Y:S05]  /*3c80*/  EXIT ;  /* 0x000000000000794d */ /* 0x000fea0003800000 */
.L_x_218:
[----:B------:R-:W0:Y:S01]  /*3c90*/  LDCU.64 UR8, c[0x0][0x3a0] ;  /* 0x00007400ff0877ac */ /* 0x000e220008000a00 */
[----:B------:R-:W1:Y:S01]  /*3ca0*/  LDCU UR5, c[0x0][0x388] ;  /* 0x00007100ff0577ac */ /* 0x000e620008000800 */
[----:B------:R-:W2:Y:S01]  /*3cb0*/  LDCU UR10, c[0x0][0x448] ;  /* 0x00008900ff0a77ac */ /* 0x000ea20008000800 */
[----:B0-----:R-:W-:-:S04]  /*3cc0*/  ISETP.NE.U32.AND P0, PT, RZ, UR8, PT ;  /* 0x00000008ff007c0c */ /* 0x001fc8000bf05070 */
[----:B-12---:R-:W-:-:S13]  /*3cd0*/  ISETP.NE.AND.EX P0, PT, RZ, UR9, PT, P0 ;  /* 0x00000009ff007c0c */ /* 0x006fda000bf05300 */
.L_x_242:
[----:B0-----:R-:W0:Y:S01]  /*3ce0*/  S2R R92, SR_TID.X ;  /* 0x00000000005c7919 */ /* 0x001e220000002100 */
[----:B------:R-:W1:Y:S01]  /*3cf0*/  LDC.64 R88, c[0x0][0x3e0] ;  /* 0x0000f800ff587b82 */ /* 0x000e620000000a00 */
[----:B------:R-:W-:-:S05]  /*3d00*/  IMAD R90, R23, UR5, RZ ;  /* 0x00000005175a7c24 */ /* 0x000fca000f8e02ff */
[----:B------:R-:W-:Y:S02]  /*3d10*/  SHF.R.S32.HI R91, RZ, 0x1f, R90 ;  /* 0x0000001fff5b7819 */ /* 0x000fe4000001145a */
[----:B------:R-:W2:Y:S02]  /*3d20*/  LDC.64 R140, c[0x0][0x390] ;  /* 0x0000e400ff8c7b82 */ /* 0x000ea40000000a00 */
[----:B------:R-:W-:Y:S01]  /*3d30*/  LEA.HI R91, R91, R90, RZ, 0x3 ;  /* 0x0000005a5b5b7211 */ /* 0x000fe200078f18ff */
[----:B-1----:R-:W-:-:S05]  /*3d40*/  IMAD.WIDE R88, R23, 0x2, R88 ;  /* 0x0000000217587825 */ /* 0x002fca00078e0258 */
[----:B------:R2:W3:Y:S01]  /*3d50*/  LDG.E.U16 R102, desc[UR6][R88.64] ;  /* 0x0000000658667981 */ /* 0x0004e2000c1e1500 */
[----:B0-----:R-:W-:-:S04]  /*3d60*/  LOP3.LUT R92, R92, 0x1f, RZ, 0xc0, !PT ;  /* 0x0000001f5c5c7812 */ /* 0x001fc800078ec0ff */
[----:B------:R-:W-:-:S05]  /*3d70*/  LEA.HI.SX32 R92, R91, R92, 0x1d ;  /* 0x0000005c5b5c7211 */ /* 0x000fca00078feaff */
[----:B--2---:R-:W-:-:S06]  /*3d80*/  IMAD.WIDE.U32 R88, R92, 0x10, R140 ;  /* 0x000000105c587825 */ /* 0x004fcc00078e008c */
[----:B------:R-:W5:Y:S01]  /*3d90*/  LDG.E.128 R88, desc[UR6][R88.64] ;  /* 0x0000000658587981 */ /* 0x000f62000c1e1d00 */
[----:B---3--:R-:W-:Y:S01]  /*3da0*/  SHF.L.U32 R102, R102, 0x10, RZ ;  /* 0x0000001066667819 */ /* 0x008fe200000006ff */
[----:B------:R-:W-:Y:S06]  /*3db0*/  @!P0 BRA `(.L_x_231) ;  /* 0x0000000000e08947 */ /* 0x000fec0003800000 */
[----:B------:R-:W0:Y:S02]  /*3dc0*/  LDC.64 R84, c[0x0][0x3a0] ;  /* 0x0000e800ff547b82 */ /* 0x000e240000000a00 */
[----:B0-----:R-:W-:-:S06]  /*3dd0*/  IMAD.WIDE.U32 R84, R92, 0x10, R84 ;  /* 0x000000105c547825 */ /* 0x001fcc00078e0054 */
[----:B------:R-:W2:Y:S01]  /*3de0*/  LDG.E.128 R84, desc[UR6][R84.64] ;  /* 0x0000000654547981 */ /* 0x000ea2000c1e1d00 */
[C---:B-----5:R-:W-:Y:S02]  /*3df0*/  PRMT R93, R88.reuse, 0x7632, R93 ;  /* 0x00007632585d7816 */ /* 0x060fe4000000005d */
[----:B------:R-:W-:Y:S02]  /*3e00*/  SHF.L.U32 R95, R88, 0x10, RZ ;  /* 0x00000010585f7819 */ /* 0x000fe400000006ff */
[C---:B------:R-:W-:Y:S02]  /*3e10*/  PRMT R88, R89.reuse, 0x7632, R88 ;  /* 0x0000763259587816 */ /* 0x040fe40000000058 */
[----:B------:R-:W-:Y:S01]  /*3e20*/  SHF.L.U32 R89, R89, 0x10, RZ ;  /* 0x0000001059597819 */ /* 0x000fe200000006ff */
[----:B------:R-:W-:Y:S01]  /*3e30*/  FMUL.FTZ R95, R102, R95 ;  /* 0x0000005f665f7220 */ /* 0x000fe20000410000 */
[C---:B------:R-:W-:Y:S02]  /*3e40*/  PRMT R98, R90.reuse, 0x7632, R98 ;  /* 0x000076325a627816 */ /* 0x040fe40000000062 */
[----:B------:R-:W-:Y:S01]  /*3e50*/  SHF.L.U32 R97, R90, 0x10, RZ ;  /* 0x000000105a617819 */ /* 0x000fe200000006ff */
[----:B------:R-:W-:Y:S01]  /*3e60*/  FMUL.FTZ R89, R102, R89 ;  /* 0x0000005966597220 */ /* 0x000fe20000410000 */
[----:B------:R-:W-:-:S02]  /*3e70*/  PRMT R99, R91, 0x7632, R99 ;  /* 0x000076325b637816 */ /* 0x000fc40000000063 */
[----:B------:R-:W-:Y:S01]  /*3e80*/  SHF.L.U32 R101, R40, 0x10, RZ ;  /* 0x0000001028657819 */ /* 0x000fe200000006ff */
[----:B------:R-:W-:Y:S01]  /*3e90*/  FMUL.FTZ R97, R102, R97 ;  /* 0x0000006166617220 */ /* 0x000fe20000410000 */
[----:B------:R-:W-:Y:S02]  /*3ea0*/  SHF.L.U32 R91, R91, 0x10, RZ ;  /* 0x000000105b5b7819 */ /* 0x000fe400000006ff */
[----:B------:R-:W-:Y:S02]  /*3eb0*/  SHF.L.U32 R103, R41, 0x10, RZ ;  /* 0x0000001029677819 */ /* 0x000fe400000006ff */
[----:B------:R-:W-:Y:S01]  /*3ec0*/  SHF.L.U32 R105, R42, 0x10, RZ ;  /* 0x000000102a697819 */ /* 0x000fe200000006ff */
[----:B------:R-:W-:Y:S01]  /*3ed0*/  FMUL.FTZ R91, R102, R91 ;  /* 0x0000005b665b7220 */ /* 0x000fe20000410000 */
[----:B------:R-:W-:Y:S02]  /*3ee0*/  SHF.L.U32 R107, R43, 0x10, RZ ;  /* 0x000000102b6b7819 */ /* 0x000fe400000006ff */
[----:B------:R-:W-:-:S02]  /*3ef0*/  SHF.L.U32 R99, R99, 0x10, RZ ;  /* 0x0000001063637819 */ /* 0x000fc400000006ff */
[----:B------:R-:W-:Y:S02]  /*3f00*/  SHF.L.U32 R93, R93, 0x10, RZ ;  /* 0x000000105d5d7819 */ /* 0x000fe400000006ff */
[----:B------:R-:W-:Y:S01]  /*3f10*/  SHF.L.U32 R104, R21, 0x10, RZ ;  /* 0x0000001015687819 */ /* 0x000fe200000006ff */
[C---:B------:R-:W-:Y:S02]  /*3f20*/  FMUL.FTZ R99, R102.reuse, R99 ;  /* 0x0000006366637220 */ /* 0x040fe40000410000 */
[----:B------:R-:W-:Y:S01]  /*3f30*/  FMUL.FTZ R93, R102, R93 ;  /* 0x0000005d665d7220 */ /* 0x000fe20000410000 */
[----:B--2---:R-:W-:Y:S02]  /*3f40*/  SHF.L.U32 R94, R84, 0x10, RZ ;  /* 0x00000010545e7819 */ /* 0x004fe400000006ff */
[----:B------:R-:W-:Y:S02]  /*3f50*/  SHF.L.U32 R90, R85, 0x10, RZ ;  /* 0x00000010555a7819 */ /* 0x000fe400000006ff */
[----:B------:R-:W-:Y:S01]  /*3f60*/  SHF.L.U32 R96, R86, 0x10, RZ ;  /* 0x0000001056607819 */ /* 0x000fe200000006ff */
[----:B------:R-:W-:Y:S01]  /*3f70*/  FFMA.FTZ R94, R101, R95, R94 ;  /* 0x0000005f655e7223 */ /* 0x000fe2000001005e */
[----:B------:R-:W-:Y:S01]  /*3f80*/  SHF.L.U32 R100, R87, 0x10, RZ ;  /* 0x0000001057647819 */ /* 0x000fe200000006ff */
[----:B------:R-:W-:Y:S01]  /*3f90*/  FFMA.FTZ R95, R103, R89, R90 ;  /* 0x00000059675f7223 */ /* 0x000fe2000001005a */
[----:B------:R-:W-:Y:S01]  /*3fa0*/  SHF.L.U32 R89, R88, 0x10, RZ ;  /* 0x0000001058597819 */ /* 0x000fe200000006ff */
[----:B------:R-:W-:Y:S01]  /*3fb0*/  FFMA.FTZ R96, R105, R97, R96 ;  /* 0x0000006169607223 */ /* 0x000fe20000010060 */
[----:B------:R-:W-:Y:S01]  /*3fc0*/  PRMT R90, R86, 0x7632, R90 ;  /* 0x00007632565a7816 */ /* 0x000fe2000000005a */
[----:B------:R-:W-:Y:S01]  /*3fd0*/  FFMA.FTZ R97, R107, R91, R100 ;  /* 0x0000005b6b617223 */ /* 0x000fe20000010064 */
[----:B------:R-:W-:Y:S01]  /*3fe0*/  SHF.L.U32 R91, R98, 0x10, RZ ;  /* 0x00000010625b7819 */ /* 0x000fe200000006ff */
[----:B------:R-:W-:Y:S01]  /*3ff0*/  FMUL.FTZ R100, R102, R89 ;  /* 0x0000005966647220 */ /* 0x000fe20000410000 */
[----:B------:R-:W-:-:S02]  /*4000*/  PRMT R98, R87, 0x7632, R98 ;  /* 0x0000763257627816 */ /* 0x000fc40000000062 */
[----:B------:R-:W-:Y:S01]  /*4010*/  PRMT R89, R85, 0x7632, R89 ;  /* 0x0000763255597816 */ /* 0x000fe20000000059 */
[----:B------:R-:W-:Y:S01]  /*4020*/  FMUL.FTZ R91, R102, R91 ;  /* 0x0000005b665b7220 */ /* 0x000fe20000410000 */
[----:B------:R-:W-:Y:S02]  /*4030*/  PRMT R88, R84, 0x7632, R88 ;  /* 0x0000763254587816 */ /* 0x000fe40000000058 */
[----:B------:R-:W-:Y:S02]  /*4040*/  SHF.L.U32 R105, R19, 0x10, RZ ;  /* 0x0000001013697819 */ /* 0x000fe400000006ff */
[----:B------:R-:W-:Y:S02]  /*4050*/  SHF.L.U32 R98, R98, 0x10, RZ ;  /* 0x0000001062627819 */ /* 0x000fe400000006ff */
[----:B------:R-:W-:Y:S02]  /*4060*/  SHF.L.U32 R101, R22, 0x10, RZ ;  /* 0x0000001016657819 */ /* 0x000fe400000006ff */
[----:B------:R-:W-:Y:S01]  /*4070*/  SHF.L.U32 R103, R20, 0x10, RZ ;  /* 0x0000001014677819 */ /* 0x000fe200000006ff */
[----:B------:R-:W-:Y:S01]  /*4080*/  FFMA.FTZ R98, R105, R99, R98 ;  /* 0x0000006369627223 */ /* 0x000fe20000010062 */
[----:B------:R-:W-:-:S02]  /*4090*/  SHF.L.U32 R90, R90, 0x10, RZ ;  /* 0x000000105a5a7819 */ /* 0x000fc400000006ff */
[----:B------:R-:W-:Y:S02]  /*40a0*/  SHF.L.U32 R89, R89, 0x10, RZ ;  /* 0x0000001059597819 */ /* 0x000fe400000006ff */
[----:B------:R-:W-:Y:S01]  /*40b0*/  SHF.L.U32 R88, R88, 0x10, RZ ;  /* 0x0000001058587819 */ /* 0x000fe200000006ff */
[----:B------:R-:W-:Y:S01]  /*40c0*/  FFMA.FTZ R99, R103, R91, R90 ;  /* 0x0000005b67637223 */ /* 0x000fe2000001005a */
[----:B------:R-:W-:Y:S01]  /*40d0*/  F2FP.BF16.F32.PACK_AB R91, R98, R97 ;  /* 0x00000061625b723e */ /* 0x000fe200000010ff */
[----:B------:R-:W-:Y:S02]  /*40e0*/  FFMA.FTZ R100, R104, R100, R89 ;  /* 0x0000006468647223 */ /* 0x000fe40000010059 */
[----:B------:R-:W-:Y:S01]  /*40f0*/  FFMA.FTZ R101, R101, R93, R88 ;  /* 0x0000005d65657223 */ /* 0x000fe20000010058 */
[----:B------:R-:W-:Y:S02]  /*4100*/  F2FP.BF16.F32.PACK_AB R90, R99, R96 ;  /* 0x00000060635a723e */ /* 0x000fe400000010ff */
[----:B------:R-:W-:-:S02]  /*4110*/  F2FP.BF16.F32.PACK_AB R89, R100, R95 ;  /* 0x0000005f6459723e */ /* 0x000fc400000010ff */
[----:B------:R-:W-:Y:S01]  /*4120*/  F2FP.BF16.F32.PACK_AB R88, R101, R94 ;  /* 0x0000005e6558723e */ /* 0x000fe200000010ff */
[----:B------:R-:W-:Y:S06]  /*4130*/  BRA `(.L_x_232) ;  /* 0x0000000000a07947 */ /* 0x000fec0003800000 */
.L_x_231:
[----:B-----5:R-:W-:Y:S02]  /*4140*/  SHF.L.U32 R95, R88, 0x10, RZ ;  /* 0x00000010585f7819 */ /* 0x020fe400000006ff */
[C---:B------:R-:W-:Y:S02]  /*4150*/  PRMT R98, R89.reuse, 0x7632, R98 ;  /* 0x0000763259627816 */ /* 0x040fe40000000062 */
[----:B------:R-:W-:Y:S01]  /*4160*/  SHF.L.U32 R89, R89, 0x10, RZ ;  /* 0x0000001059597819 */ /* 0x000fe200000006ff */
[----:B------:R-:W-:Y:S01]  /*4170*/  FMUL.FTZ R95, R102, R95 ;  /* 0x0000005f665f7220 */ /* 0x000fe20000410000 */
[----:B------:R-:W-:Y:S02]  /*4180*/  PRMT R93, R88, 0x7632, R93 ;  /* 0x00007632585d7816 */ /* 0x000fe4000000005d */
[----:B------:R-:W-:Y:S01]  /*4190*/  SHF.L.U32 R97, R90, 0x10, RZ ;  /* 0x000000105a617819 */ /* 0x000fe200000006ff */
[----:B------:R-:W-:Y:S01]  /*41a0*/  FMUL.FTZ R89, R102, R89 ;  /* 0x0000005966597220 */ /* 0x000fe20000410000 */
[----:B------:R-:W-:-:S02]  /*41b0*/  PRMT R101, R91, 0x7632, R101 ;  /* 0x000076325b657816 */ /* 0x000fc40000000065 */
[----:B------:R-:W-:Y:S01]  /*41c0*/  SHF.L.U32 R94, R40, 0x10, RZ ;  /* 0x00000010285e7819 */ /* 0x000fe200000006ff */
[----:B------:R-:W-:Y:S01]  /*41d0*/  FMUL.FTZ R97, R102, R97 ;  /* 0x0000006166617220 */ /* 0x000fe20000410000 */
        /* <DEDUP_REMOVED lines=13> */
[C---:B------:R-:W-:Y:S01]  /*42b0*/  FMUL.FTZ R101, R102.reuse, R101 ;  /* 0x0000006566657220 */ /* 0x040fe20000410000 */
[----:B------:R-:W-:Y:S01]  /*42c0*/  SHF.L.U32 R93, R93, 0x10, RZ ;  /* 0x000000105d5d7819 */ /* 0x000fe200000006ff */
[C---:B------:R-:W-:Y:S01]  /*42d0*/  FMUL.FTZ R99, R102.reuse, R99 ;  /* 0x0000006366637220 */ /* 0x040fe20000410000 */
        /* <DEDUP_REMOVED lines=14> */
.L_x_232:
        /* <DEDUP_REMOVED lines=11> */
[----:B------:R-:W-:Y:S02]  /*4470*/  SHF.L.U32 R89, R89, 0x10, RZ ;  /* 0x0000001059597819 */ /* 0x000fe400000006ff */
[C---:B------:R-:W-:Y:S02]  /*4480*/  PRMT R112, R91.reuse, 0x7632, R112 ;  /* 0x000076325b707816 */ /* 0x040fe40000000070 */
[----:B------:R-:W-:Y:S01]  /*4490*/  SHF.L.U32 R91, R91, 0x10, RZ ;  /* 0x000000105b5b7819 */ /* 0x000fe200000006ff */
[C---:B------:R-:W-:Y:S01]  /*44a0*/  FMUL.FTZ R89, R102.reuse, R89 ;  /* 0x0000005966597220 */ /* 0x040fe20000410000 */
[----:B-1----:R-:W-:Y:S02]  /*44b0*/  SHF.L.U32 R109, R37, 0x10, RZ ;  /* 0x00000010256d7819 */ /* 0x002fe400000006ff */
[----:B------:R-:W-:Y:S01]  /*44c0*/  SHF.L.U32 R110, R85, 0x10, RZ ;  /* 0x00000010556e7819 */ /* 0x000fe200000006ff */
[----:B------:R-:W-:Y:S01]  /*44d0*/  FMUL.FTZ R91, R102, R91 ;  /* 0x0000005b665b7220 */ /* 0x000fe20000410000 */
[----:B------:R-:W-:-:S02]  /*44e0*/  SHF.L.U32 R105, R88, 0x10, RZ ;  /* 0x0000001058697819 */ /* 0x000fc400000006ff */
[----:B------:R-:W-:Y:S01]  /*44f0*/  SHF.L.U32 R107, R90, 0x10, RZ ;  /* 0x000000105a6b7819 */ /* 0x000fe200000006ff */
[----:B------:R-:W-:Y:S01]  /*4500*/  FFMA.FTZ R110, R109, R89, R110 ;  /* 0x000000596d6e7223 */ /* 0x000fe2000001006e */
[----:B------:R-:W-:Y:S01]  /*4510*/  PRMT R104, R88, 0x7632, R104 ;  /* 0x0000763258687816 */ /* 0x000fe20000000068 */
[C---:B------:R-:W-:Y:S01]  /*4520*/  FMUL.FTZ R105, R102.reuse, R105 ;  /* 0x0000006966697220 */ /* 0x040fe20000410000 */
[----:B------:R-:W-:Y:S01]  /*4530*/  SHF.L.U32 R115, R39, 0x10, RZ ;  /* 0x0000001027737819 */ /* 0x000fe200000006ff */
[----:B------:R-:W-:Y:S01]  /*4540*/  FMUL.FTZ R107, R102, R107 ;  /* 0x0000006b666b7220 */ /* 0x000fe20000410000 */
[----:B------:R-:W-:Y:S02]  /*4550*/  SHF.L.U32 R108, R87, 0x10, RZ ;  /* 0x00000010576c7819 */ /* 0x000fe400000006ff */
[----:B------:R-:W-:Y:S02]  /*4560*/  PRMT R88, R90, 0x7632, R88 ;  /* 0x000076325a587816 */ /* 0x000fe40000000058 */
[----:B------:R-:W-:Y:S01]  /*4570*/  SHF.L.U32 R111, R36, 0x10, RZ ;  /* 0x00000010246f7819 */ /* 0x000fe200000006ff */
[----:B------:R-:W-:Y:S01]  /*4580*/  FFMA.FTZ R108, R115, R91, R108 ;  /* 0x0000005b736c7223 */ /* 0x000fe2000001006c */
[----:B------:R-:W-:-:S02]  /*4590*/  SHF.L.U32 R90, R84, 0x10, RZ ;  /* 0x00000010545a7819 */ /* 0x000fc400000006ff */
[----:B------:R-:W-:Y:S02]  /*45a0*/  SHF.L.U32 R113, R38, 0x10, RZ ;  /* 0x0000001026717819 */ /* 0x000fe400000006ff */
[----:B------:R-:W-:Y:S01]  /*45b0*/  SHF.L.U32 R106, R86, 0x10, RZ ;  /* 0x00000010566a7819 */ /* 0x000fe200000006ff */
[----:B------:R-:W-:Y:S01]  /*45c0*/  FFMA.FTZ R111, R111, R105, R90 ;  /* 0x000000696f6f7223 */ /* 0x000fe2000001005a */
[----:B------:R-:W-:Y:S02]  /*45d0*/  PRMT R89, R84, 0x7632, R89 ;  /* 0x0000763254597816 */ /* 0x000fe40000000059 */
[----:B------:R-:W-:Y:S01]  /*45e0*/  SHF.L.U32 R91, R104, 0x10, RZ ;  /* 0x00000010685b7819 */ /* 0x000fe200000006ff */
[----:B------:R-:W-:Y:S01]  /*45f0*/  FFMA.FTZ R109, R113, R107, R106 ;  /* 0x0000006b716d7223 */ /* 0x000fe2000001006a */
[----:B------:R-:W-:Y:S02]  /*4600*/  SHF.L.U32 R104, R89, 0x10, RZ ;  /* 0x0000001059687819 */ /* 0x000fe400000006ff */
[----:B------:R-:W-:Y:S01]  /*4610*/  PRMT R90, R85, 0x7632, R90 ;  /* 0x00007632555a7816 */ /* 0x000fe2000000005a */
[----:B------:R-:W-:Y:S01]  /*4620*/  FMUL.FTZ R91, R102, R91 ;  /* 0x0000005b665b7220 */ /* 0x000fe20000410000 */
[----:B------:R-:W-:-:S02]  /*4630*/  PRMT R105, R86, 0x7632, R105 ;  /* 0x0000763256697816 */ /* 0x000fc40000000069 */
[----:B------:R-:W-:Y:S02]  /*4640*/  PRMT R107, R87, 0x7632, R107 ;  /* 0x00007632576b7816 */ /* 0x000fe4000000006b */
[----:B------:R-:W-:Y:S02]  /*4650*/  SHF.L.U32 R103, R103, 0x10, RZ ;  /* 0x0000001067677819 */ /* 0x000fe400000006ff */
[----:B------:R-:W-:Y:S02]  /*4660*/  SHF.L.U32 R113, R112, 0x10, RZ ;  /* 0x0000001070717819 */ /* 0x000fe400000006ff */
        /* <DEDUP_REMOVED lines=8> */
[----:B------:R-:W-:-:S02]  /*46f0*/  SHF.L.U32 R121, R15, 0x10, RZ ;  /* 0x000000100f797819 */ /* 0x000fc400000006ff */
[----:B------:R-:W-:Y:S02]  /*4700*/  SHF.L.U32 R90, R90, 0x10, RZ ;  /* 0x000000105a5a7819 */ /* 0x000fe400000006ff */
[----:B------:R-:W-:Y:S02]  /*4710*/  SHF.L.U32 R106, R105, 0x10, RZ ;  /* 0x00000010696a7819 */ /* 0x000fe400000006ff */
[----:B------:R-:W-:Y:S01]  /*4720*/  SHF.L.U32 R88, R107, 0x10, RZ ;  /* 0x000000106b587819 */ /* 0x000fe200000006ff */
[----:B------:R-:W-:Y:S02]  /*4730*/  FFMA.FTZ R105, R117, R103, R90 ;  /* 0x0000006775697223 */ /* 0x000fe4000001005a */
[----:B------:R-:W-:Y:S02]  /*4740*/  FFMA.FTZ R106, R119, R89, R106 ;  /* 0x00000059776a7223 */ /* 0x000fe4000001006a */
[----:B------:R-:W-:Y:S01]  /*4750*/  FFMA.FTZ R107, R121, R113, R88 ;  /* 0x00000071796b7223 */ /* 0x000fe20000010058 */
[----:B------:R-:W-:-:S02]  /*4760*/  F2FP.BF16.F32.PACK_AB R89, R105, R110 ;  /* 0x0000006e6959723e */ /* 0x000fc400000010ff */
[----:B------:R-:W-:Y:S02]  /*4770*/  F2FP.BF16.F32.PACK_AB R90, R106, R109 ;  /* 0x0000006d6a5a723e */ /* 0x000fe400000010ff */
[----:B------:R-:W-:Y:S02]  /*4780*/  F2FP.BF16.F32.PACK_AB R91, R107, R108 ;  /* 0x0000006c6b5b723e */ /* 0x000fe400000010ff */
[----:B------:R-:W-:Y:S01]  /*4790*/  F2FP.BF16.F32.PACK_AB R88, R104, R111 ;  /* 0x0000006f6858723e */ /* 0x000fe200000010ff */
[----:B------:R-:W-:Y:S06]  /*47a0*/  BRA `(.L_x_234) ;  /* 0x0000000000a07947 */ /* 0x000fec0003800000 */
.L_x_233:
[----:B-----5:R-:W-:Y:S02]  /*47b0*/  SHF.L.U32 R105, R88, 0x10, RZ ;  /* 0x0000001058697819 */ /* 0x020fe400000006ff */
[C---:B-1----:R-:W-:Y:S02]  /*47c0*/  PRMT R106, R89.reuse, 0x7632, R106 ;  /* 0x00007632596a7816 */ /* 0x042fe4000000006a */
        /* <DEDUP_REMOVED lines=38> */
.L_x_234:
        /* <DEDUP_REMOVED lines=10> */
[----:B0-----:R-:W-:Y:S02]  /*4ad0*/  SHF.L.U32 R115, R90, 0x10, RZ ;  /* 0x000000105a737819 */ /* 0x001fe400000006ff */
[----:B------:R-:W-:Y:S01]  /*4ae0*/  SHF.L.U32 R112, R32, 0x10, RZ ;  /* 0x0000001020707819 */ /* 0x000fe200000006ff */
[----:B------:R-:W-:Y:S01]  /*4af0*/  FMUL.FTZ R113, R102, R113 ;  /* 0x0000007166717220 */ /* 0x000fe20000410000 */
        /* <DEDUP_REMOVED lines=8> */
[----:B------:R-:W-:Y:S02]  /*4b80*/  PRMT R90, R85, 0x7632, R90 ;  /* 0x00007632555a7816 */ /* 0x000fe4000000005a */
[----:B------:R-:W-:Y:S02]  /*4b90*/  SHF.L.U32 R113, R88, 0x10, RZ ;  /* 0x0000001058717819 */ /* 0x000fe400000006ff */
[----:B------:R-:W-:Y:S02]  /*4ba0*/  PRMT R116, R86, 0x7632, R116 ;  /* 0x0000763256747816 */ /* 0x000fe40000000074 */
[----:B------:R-:W-:Y:S01]  /*4bb0*/  SHF.L.U32 R117, R114, 0x10, RZ ;  /* 0x0000001072757819 */ /* 0x000fe200000006ff */
[----:B------:R-:W-:Y:S01]  /*4bc0*/  FMUL.FTZ R113, R102, R113 ;  /* 0x0000007166717220 */ /* 0x000fe20000410000 */
[----:B------:R-:W-:-:S02]  /*4bd0*/  SHF.L.U32 R119, R13, 0x10, RZ ;  /* 0x000000100d777819 */ /* 0x000fc400000006ff */
[----:B------:R-:W-:Y:S01]  /*4be0*/  SHF.L.U32 R90, R90, 0x10, RZ ;  /* 0x000000105a5a7819 */ /* 0x000fe200000006ff */
[----:B------:R-:W-:Y:S01]  /*4bf0*/  FMUL.FTZ R117, R102, R117 ;  /* 0x0000007566757220 */ /* 0x000fe20000410000 */
[----:B------:R-:W-:Y:S02]  /*4c00*/  SHF.L.U32 R121, R12, 0x10, RZ ;  /* 0x000000100c797819 */ /* 0x000fe400000006ff */
[----:B------:R-:W-:Y:S01]  /*4c10*/  SHF.L.U32 R116, R116, 0x10, RZ ;  /* 0x0000001074747819 */ /* 0x000fe200000006ff */
[----:B------:R-:W-:Y:S01]  /*4c20*/  FFMA.FTZ R114, R119, R113, R90 ;  /* 0x0000007177727223 */ /* 0x000fe2000001005a */
[C---:B------:R-:W-:Y:S02]  /*4c30*/  PRMT R88, R91.reuse, 0x7632, R88 ;  /* 0x000076325b587816 */ /* 0x040fe40000000058 */
[----:B------:R-:W-:Y:S01]  /*4c40*/  SHF.L.U32 R91, R91, 0x10, RZ ;  /* 0x000000105b5b7819 */ /* 0x000fe200000006ff */
[----:B------:R-:W-:Y:S01]  /*4c50*/  FFMA.FTZ R113, R121, R117, R116 ;  /* 0x0000007579717223 */ /* 0x000fe20000010074 */
[----:B------:R-:W-:-:S02]  /*4c60*/  SHF.L.U32 R117, R88, 0x10, RZ ;  /* 0x0000001058757819 */ /* 0x000fc400000006ff */
[----:B------:R-:W-:Y:S01]  /*4c70*/  SHF.L.U32 R120, R35, 0x10, RZ ;  /* 0x0000001023787819 */ /* 0x000fe200000006ff */
[C---:B------:R-:W-:Y:S01]  /*4c80*/  FMUL.FTZ R91, R102.reuse, R91 ;  /* 0x0000005b665b7220 */ /* 0x040fe20000410000 */
[C---:B------:R-:W-:Y:S01]  /*4c90*/  PRMT R90, R87.reuse, 0x7632, R90 ;  /* 0x00007632575a7816 */ /* 0x040fe2000000005a */
[----:B------:R-:W-:Y:S01]  /*4ca0*/  FMUL.FTZ R123, R102, R117 ;  /* 0x00000075667b7220 */ /* 0x000fe20000410000 */
[----:B------:R-:W-:Y:S02]  /*4cb0*/  SHF.L.U32 R119, R87, 0x10, RZ ;  /* 0x0000001057777819 */ /* 0x000fe400000006ff */
[----:B------:R-:W-:Y:S02]  /*4cc0*/  PRMT R88, R88, 0x7632, R88 ;  /* 0x0000763258587816 */ /* 0x000fe40000000058 */
[----:B------:R-:W-:Y:S01]  /*4cd0*/  SHF.L.U32 R90, R90, 0x10, RZ ;  /* 0x000000105a5a7819 */ /* 0x000fe200000006ff */
[----:B------:R-:W-:Y:S01]  /*4ce0*/  FFMA.FTZ R120, R120, R91, R119 ;  /* 0x0000005b78787223 */ /* 0x000fe20000010077 */
[----:B------:R-:W-:-:S02]  /*4cf0*/  SHF.L.U32 R121, R11, 0x10, RZ ;  /* 0x000000100b797819 */ /* 0x000fc400000006ff */
[----:B------:R-:W-:Y:S02]  /*4d00*/  SHF.L.U32 R117, R89, 0x10, RZ ;  /* 0x0000001059757819 */ /* 0x000fe400000006ff */
[----:B------:R-:W-:Y:S01]  /*4d10*/  PRMT R89, R84, 0x7632, R89 ;  /* 0x0000763254597816 */ /* 0x000fe20000000059 */
[----:B------:R-:W-:Y:S01]  /*4d20*/  FFMA.FTZ R123, R121, R123, R90 ;  /* 0x0000007b797b7223 */ /* 0x000fe2000001005a */
[----:B------:R-:W-:Y:S01]  /*4d30*/  SHF.L.U32 R91, R88, 0x10, RZ ;  /* 0x00000010585b7819 */ /* 0x000fe200000006ff */
[C---:B------:R-:W-:Y:S01]  /*4d40*/  FMUL.FTZ R117, R102.reuse, R117 ;  /* 0x0000007566757220 */ /* 0x040fe20000410000 */
[----:B------:R-:W-:Y:S02]  /*4d50*/  SHF.L.U32 R122, R89, 0x10, RZ ;  /* 0x00000010597a7819 */ /* 0x000fe400000006ff */
[----:B------:R-:W-:Y:S01]  /*4d60*/  SHF.L.U32 R90, R33, 0x10, RZ ;  /* 0x00000010215a7819 */ /* 0x000fe200000006ff */
[----:B------:R-:W-:Y:S01]  /*4d70*/  FMUL.FTZ R91, R102, R91 ;  /* 0x0000005b665b7220 */ /* 0x000fe20000410000 */
[----:B------:R-:W-:-:S02]  /*4d80*/  SHF.L.U32 R121, R85, 0x10, RZ ;  /* 0x0000001055797819 */ /* 0x000fc400000006ff */
        /* <DEDUP_REMOVED lines=8> */
.L_x_235:
[----:B-----5:R-:W-:Y:S02]  /*4e10*/  SHF.L.U32 R113, R88, 0x10, RZ ;  /* 0x0000001058717819 */ /* 0x020fe400000006ff */
[----:B------:R-:W-:Y:S02]  /*4e20*/  SHF.L.U32 R112, R32, 0x10, RZ ;  /* 0x0000001020707819 */ /* 0x000fe400000006ff */
[----:B0-----:R-:W-:Y:S01]  /*4e30*/  PRMT R114, R89, 0x7632, R114 ;  /* 0x0000763259727816 */ /* 0x001fe20000000072 */
        /* <DEDUP_REMOVED lines=9> */
[----:B------:R-:W-:Y:S01]  /*4ed0*/  PRMT R117, R91, 0x7632, R117 ;  /* 0x000076325b757816 */ /* 0x000fe20000000075 */
[----:B------:R-:W-:Y:S01]  /*4ee0*/  FMUL.FTZ R115, R102, R115 ;  /* 0x0000007366737220 */ /* 0x000fe20000410000 */
[----:B------:R-:W-:Y:S01]  /*4ef0*/  PRMT R88, R88, 0x7632, R88 ;  /* 0x0000763258587816 */ /* 0x000fe20000000058 */
[----:B------:R-:W-:Y:S01]  /*4f00*/  FMUL.FTZ R121, R90, R89 ;  /* 0x000000595a797220 */ /* 0x000fe20000410000 */
[----:B------:R-:W-:Y:S02]  /*4f10*/  SHF.L.U32 R116, R34, 0x10, RZ ;  /* 0x0000001022747819 */ /* 0x000fe400000006ff */
[----:B------:R-:W-:Y:S02]  /*4f20*/  SHF.L.U32 R117, R117, 0x10, RZ ;  /* 0x0000001075757819 */ /* 0x000fe400000006ff */
        /* <DEDUP_REMOVED lines=22> */
.L_x_236:
        /* <DEDUP_REMOVED lines=10> */
[----:B------:R-:W-:Y:S02]  /*5130*/  SHF.L.U32 R119, R10, 0x10, RZ ;  /* 0x000000100a777819 */ /* 0x000fe400000006ff */
[----:B------:R-:W-:Y:S02]  /*5140*/  SHF.L.U32 R117, R116, 0x10, RZ ;  /* 0x0000001074757819 */ /* 0x000fe400000006ff */
[----:B------:R-:W-:Y:S02]  /*5150*/  PRMT R116, R84, 0x7632, R116 ;  /* 0x0000763254747816 */ /* 0x000fe40000000074 */
[----:B------:R-:W-:Y:S01]  /*5160*/  SHF.L.U32 R125, R9, 0x10, RZ ;  /* 0x00000010097d7819 */ /* 0x000fe200000006ff */
[----:B------:R-:W-:Y:S01]  /*5170*/  FMUL.FTZ R117, R102, R117 ;  /* 0x0000007566757220 */ /* 0x000fe20000410000 */
[----:B------:R-:W-:-:S02]  /*5180*/  SHF.L.U32 R116, R116, 0x10, RZ ;  /* 0x0000001074747819 */ /* 0x000fc400000006ff */
[----:B------:R-:W-:Y:S02]  /*5190*/  SHF.L.U32 R127, R7, 0x10, RZ ;  /* 0x00000010077f7819 */ /* 0x000fe400000006ff */
[----:B------:R-:W-:Y:S01]  /*51a0*/  SHF.L.U32 R128, R30, 0x10, RZ ;  /* 0x000000101e807819 */ /* 0x000fe200000006ff */
[--C-:B------:R-:W-:Y:S01]  /*51b0*/  FFMA.FTZ R119, R119, R117, R116.reuse ;  /* 0x0000007577777223 */ /* 0x100fe20000010074 */
[C---:B------:R-:W-:Y:S02]  /*51c0*/  PRMT R116, R89.reuse, 0x7632, R116 ;  /* 0x0000763259747816 */ /* 0x040fe40000000074 */
[----:B------:R-:W-:Y:S02]  /*51d0*/  SHF.L.U32 R89, R89, 0x10, RZ ;  /* 0x0000001059597819 */ /* 0x000fe400000006ff */
[----:B------:R-:W-:Y:S02]  /*51e0*/  SHF.L.U32 R117, R116, 0x10, RZ ;  /* 0x0000001074757819 */ /* 0x000fe400000006ff */
[----:B------:R-:W-:Y:S01]  /*51f0*/  PRMT R116, R85, 0x7632, R116 ;  /* 0x0000763255747816 */ /* 0x000fe20000000074 */
[C---:B------:R-:W-:Y:S01]  /*5200*/  FMUL.FTZ R89, R102.reuse, R89 ;  /* 0x0000005966597220 */ /* 0x040fe20000410000 */
[----:B------:R-:W-:Y:S01]  /*5210*/  SHF.L.U32 R129, R87, 0x10, RZ ;  /* 0x0000001057817819 */ /* 0x000fe200000006ff */
[----:B------:R-:W-:Y:S01]  /*5220*/  FMUL.FTZ R117, R102, R117 ;  /* 0x0000007566757220 */ /* 0x000fe20000410000 */
[----:B------:R-:W-:-:S02]  /*5230*/  SHF.L.U32 R116, R116, 0x10, RZ ;  /* 0x0000001074747819 */ /* 0x000fc400000006ff */
[----:B------:R-:W-:-:S03]  /*5240*/  SHF.L.U32 R130, R28, 0x10, RZ ;  /* 0x000000101c827819 */ /* 0x000fc600000006ff */
[--C-:B------:R-:W-:Y:S01]  /*5250*/  FFMA.FTZ R124, R125, R117, R116.reuse ;  /* 0x000000757d7c7223 */ /* 0x100fe20000010074 */
[----:B------:R-:W-:Y:S02]  /*5260*/  PRMT R116, R90, 0x7632, R116 ;  /* 0x000076325a747816 */ /* 0x000fe40000000074 */
[----:B------:R-:W-:Y:S02]  /*5270*/  SHF.L.U32 R125, R8, 0x10, RZ ;  /* 0x00000010087d7819 */ /* 0x000fe400000006ff */
[----:B------:R-:W-:Y:S02]  /*5280*/  SHF.L.U32 R117, R116, 0x10, RZ ;  /* 0x0000001074757819 */ /* 0x000fe400000006ff */
[----:B------:R-:W-:-:S03]  /*5290*/  PRMT R116, R86, 0x7632, R116 ;  /* 0x0000763256747816 */ /* 0x000fc60000000074 */
[----:B------:R-:W-:Y:S01]  /*52a0*/  FMUL.FTZ R117, R102, R117 ;  /* 0x0000007566757220 */ /* 0x000fe20000410000 */
[----:B------:R-:W-:-:S05]  /*52b0*/  SHF.L.U32 R116, R116, 0x10, RZ ;  /* 0x0000001074747819 */ /* 0x000fca00000006ff */
[--C-:B------:R-:W-:Y:S01]  /*52c0*/  FFMA.FTZ R125, R125, R117, R116.reuse ;  /* 0x000000757d7d7223 */ /* 0x100fe20000010074 */
[C---:B------:R-:W-:Y:S02]  /*52d0*/  PRMT R116, R91.reuse, 0x7632, R116 ;  /* 0x000076325b747816 */ /* 0x040fe40000000074 */
[----:B------:R-:W-:Y:S02]  /*52e0*/  SHF.L.U32 R91, R91, 0x10, RZ ;  /* 0x000000105b5b7819 */ /* 0x000fe400000006ff */
[----:B------:R-:W-:Y:S02]  /*52f0*/  SHF.L.U32 R117, R116, 0x10, RZ ;  /* 0x0000001074757819 */ /* 0x000fe400000006ff */
[----:B------:R-:W-:Y:S01]  /*5300*/  PRMT R116, R87, 0x7632, R116 ;  /* 0x0000763257747816 */ /* 0x000fe20000000074 */
[C---:B------:R-:W-:Y:S02]  /*5310*/  FMUL.FTZ R91, R102.reuse, R91 ;  /* 0x0000005b665b7220 */ /* 0x040fe40000410000 */
[----:B------:R-:W-:Y:S01]  /*5320*/  FMUL.FTZ R117, R102, R117 ;  /* 0x0000007566757220 */ /* 0x000fe20000410000 */
[----:B------:R-:W-:-:S05]  /*5330*/  SHF.L.U32 R116, R116, 0x10, RZ ;  /* 0x0000001074747819 */ /* 0x000fca00000006ff */
[----:B------:R-:W-:Y:S01]  /*5340*/  FFMA.FTZ R126, R127, R117, R116 ;  /* 0x000000757f7e7223 */ /* 0x000fe20000010074 */
[----:B------:R-:W-:Y:S02]  /*5350*/  SHF.L.U32 R117, R90, 0x10, RZ ;  /* 0x000000105a757819 */ /* 0x000fe400000006ff */
[----:B------:R-:W-:Y:S02]  /*5360*/  SHF.L.U32 R90, R29, 0x10, RZ ;  /* 0x000000101d5a7819 */ /* 0x000fe400000006ff */
[----:B------:R-:W-:Y:S01]  /*5370*/  SHF.L.U32 R127, R85, 0x10, RZ ;  /* 0x00000010557f7819 */ /* 0x000fe200000006ff */
[----:B------:R-:W-:-:S04]  /*5380*/  FMUL.FTZ R117, R102, R117 ;  /* 0x0000007566757220 */ /* 0x000fc80000410000 */
[----:B------:R-:W-:Y:S01]  /*5390*/  FFMA.FTZ R127, R90, R89, R127 ;  /* 0x000000595a7f7223 */ /* 0x000fe2000001007f */
[----:B------:R-:W-:-:S05]  /*53a0*/  SHF.L.U32 R89, R86, 0x10, RZ ;  /* 0x0000001056597819 */ /* 0x000fca00000006ff */
[----:B------:R-:W-:Y:S01]  /*53b0*/  FFMA.FTZ R128, R128, R117, R89 ;  /* 0x0000007580807223 */ /* 0x000fe20000010059 */
[----:B------:R-:W-:Y:S02]  /*53c0*/  SHF.L.U32 R89, R88, 0x10, RZ ;  /* 0x0000001058597819 */ /* 0x000fe400000006ff */
[----:B------:R-:W-:Y:S02]  /*53d0*/  SHF.L.U32 R88, R31, 0x10, RZ ;  /* 0x000000101f587819 */ /* 0x000fe400000006ff */
[----:B------:R-:W-:Y:S01]  /*53e0*/  F2FP.BF16.F32.PACK_AB R90, R125, R128 ;  /* 0x000000807d5a723e */ /* 0x000fe200000010ff */
[----:B------:R-:W-:Y:S02]  /*53f0*/  FMUL.FTZ R89, R102, R89 ;  /* 0x0000005966597220 */ /* 0x000fe40000410000 */
[----:B------:R-:W-:Y:S01]  /*5400*/  FFMA.FTZ R129, R88, R91, R129 ;  /* 0x0000005b58817223 */ /* 0x000fe20000010081 */
[----:B------:R-:W-:-:S05]  /*5410*/  SHF.L.U32 R91, R84, 0x10, RZ ;  /* 0x00000010545b7819 */ /* 0x000fca00000006ff */
[----:B------:R-:W-:Y:S01]  /*5420*/  FFMA.FTZ R130, R130, R89, R91 ;  /* 0x0000005982827223 */ /* 0x000fe2000001005b */
[----:B------:R-:W-:Y:S02]  /*5430*/  F2FP.BF16.F32.PACK_AB R91, R126, R129 ;  /* 0x000000817e5b723e */ /* 0x000fe400000010ff */
[----:B------:R-:W-:Y:S02]  /*5440*/  F2FP.BF16.F32.PACK_AB R89, R124, R127 ;  /* 0x0000007f7c59723e */ /* 0x000fe400000010ff */
[----:B------:R-:W-:Y:S01]  /*5450*/  F2FP.BF16.F32.PACK_AB R88, R119, R130 ;  /* 0x000000827758723e */ /* 0x000fe200000010ff */
[----:B------:R-:W-:Y:S06]  /*5460*/  BRA `(.L_x_238) ;  /* 0x0000000000a07947 */ /* 0x000fec0003800000 */
.L_x_237:
[----:B0----5:R-:W-:Y:S02]  /*5470*/  SHF.L.U32 R117, R88, 0x10, RZ ;  /* 0x0000001058757819 */ /* 0x021fe400000006ff */
[----:B------:R-:W-:Y:S02]  /*5480*/  SHF.L.U32 R130, R28, 0x10, RZ ;  /* 0x000000101c827819 */ /* 0x000fe400000006ff */
[----:B------:R-:W-:Y:S01]  /*5490*/  SHF.L.U32 R119, R89, 0x10, RZ ;  /* 0x0000001059777819 */ /* 0x000fe200000006ff */
[----:B------:R-:W-:Y:S01]  /*54a0*/  FMUL.FTZ R117, R102, R117 ;  /* 0x0000007566757220 */ /* 0x000fe20000410000 */
[----:B------:R-:W-:Y:S02]  /*54b0*/  SHF.L.U32 R116, R29, 0x10, RZ ;  /* 0x000000101d747819 */ /* 0x000fe400000006ff */
[----:B------:R-:W-:Y:S01]  /*54c0*/  SHF.L.U32 R128, R30, 0x10, RZ ;  /* 0x000000101e807819 */ /* 0x000fe200000006ff */
[----:B------:R-:W-:Y:S01]  /*54d0*/  FMUL.FTZ R130, R130, R117 ;  /* 0x0000007582827220 */ /* 0x000fe20000410000 */
[----:B------:R-:W-:Y:S01]  /*54e0*/  SHF.L.U32 R117, R90, 0x10, RZ ;  /* 0x000000105a757819 */ /* 0x000fe200000006ff */
[----:B------:R-:W-:Y:S01]  /*54f0*/  FMUL.FTZ R119, R102, R119 ;  /* 0x0000007766777220 */ /* 0x000fe20000410000 */
[----:B------:R-:W-:-:S02]  /*5500*/  PRMT R90, R90, 0x7632, R90 ;  /* 0x000076325a5a7816 */ /* 0x000fc4000000005a */
[C---:B------:R-:W-:Y:S01]  /*5510*/  PRMT R89, R91.reuse, 0x7632, R89 ;  /* 0x000076325b597816 */ /* 0x040fe20000000059 */
[----:B------:R-:W-:Y:S01]  /*5520*/  FMUL.FTZ R117, R102, R117 ;  /* 0x0000007566757220 */ /* 0x000fe20000410000 */
[----:B------:R-:W-:Y:S01]  /*5530*/  FMUL.FTZ R127, R116, R119 ;  /* 0x00000077747f7220 */ /* 0x000fe20000410000 */
[----:B------:R-:W-:Y:S02]  /*5540*/  SHF.L.U32 R119, R91, 0x10, RZ ;  /* 0x000000105b777819 */ /* 0x000fe400000006ff */
[----:B------:R-:W-:Y:S01]  /*5550*/  PRMT R88, R88, 0x7632, R88 ;  /* 0x0000763258587816 */ /* 0x000fe20000000058 */
[----:B------:R-:W-:Y:S01]  /*5560*/  FMUL.FTZ R128, R128, R117 ;  /* 0x0000007580807220 */ /* 0x000fe20000410000 */
[----:B------:R-:W-:Y:S01]  /*5570*/  SHF.L.U32 R91, R90, 0x10, RZ ;  /* 0x000000105a5b7819 */ /* 0x000fe200000006ff */
[C---:B------:R-:W-:Y:S01]  /*5580*/  FMUL.FTZ R119, R102.reuse, R119 ;  /* 0x0000007766777220 */ /* 0x040fe20000410000 */
[C---:B------:R-:W-:Y:S02]  /*5590*/  SHF.L.U32 R117, R89.reuse, 0x10, RZ ;  /* 0x0000001059757819 */ /* 0x040fe400000006ff */
        /* <DEDUP_REMOVED lines=21> */
.L_x_238:
        /* <DEDUP_REMOVED lines=11> */
[----:B------:R-:W-:Y:S01]  /*57a0*/  SHF.L.U32 R139, R84, 0x10, RZ ;  /* 0x00000010548b7819 */ /* 0x000fe200000006ff */
[----:B------:R-:W-:Y:S01]  /*57b0*/  FMUL.FTZ R117, R102, R117 ;  /* 0x0000007566757220 */ /* 0x000fe20000410000 */
[----:B------:R-:W-:Y:S02]  /*57c0*/  PRMT R88, R88, 0x7632, R88 ;  /* 0x0000763258587816 */ /* 0x000fe40000000058 */
[----:B------:R-:W-:Y:S01]  /*57d0*/  SHF.L.U32 R141, R6, 0x10, RZ ;  /* 0x00000010068d7819 */ /* 0x000fe200000006ff */
[----:B------:R-:W-:Y:S01]  /*57e0*/  FFMA.FTZ R139, R116, R117, R139 ;  /* 0x00000075748b7223 */ /* 0x000fe2000001008b */
[----:B------:R-:W-:-:S02]  /*57f0*/  SHF.L.U32 R117, R88, 0x10, RZ ;  /* 0x0000001058757819 */ /* 0x000fc400000006ff */
[----:B------:R-:W-:Y:S02]  /*5800*/  PRMT R88, R84, 0x7632, R88 ;  /* 0x0000763254587816 */ /* 0x000fe40000000058 */
[----:B------:R-:W-:Y:S01]  /*5810*/  SHF.L.U32 R140, R25, 0x10, RZ ;  /* 0x00000010198c7819 */ /* 0x000fe200000006ff */
[----:B------:R-:W-:Y:S01]  /*5820*/  FMUL.FTZ R117, R102, R117 ;  /* 0x0000007566757220 */ /* 0x000fe20000410000 */
[----:B------:R-:W-:Y:S02]  /*5830*/  SHF.L.U32 R88, R88, 0x10, RZ ;  /* 0x0000001058587819 */ /* 0x000fe400000006ff */
[----:B------:R-:W-:Y:S02]  /*5840*/  SHF.L.U32 R143, R85, 0x10, RZ ;  /* 0x00000010558f7819 */ /* 0x000fe400000006ff */
[----:B------:R-:W-:Y:S01]  /*5850*/  SHF.L.U32 R142, R26, 0x10, RZ ;  /* 0x000000101a8e7819 */ /* 0x000fe200000006ff */
[----:B------:R-:W-:Y:S01]  /*5860*/  FFMA.FTZ R141, R141, R117, R88 ;  /* 0x000000758d8d7223 */ /* 0x000fe20000010058 */
[----:B------:R-:W-:-:S02]  /*5870*/  SHF.L.U32 R117, R89, 0x10, RZ ;  /* 0x0000001059757819 */ /* 0x000fc400000006ff */
[----:B------:R-:W-:Y:S02]  /*5880*/  PRMT R89, R89, 0x7632, R89 ;  /* 0x0000763259597816 */ /* 0x000fe40000000059 */
[----:B------:R-:W-:Y:S01]  /*5890*/  PRMT R88, R85, 0x7632, R88 ;  /* 0x0000763255587816 */ /* 0x000fe20000000058 */
[----:B------:R-:W-:Y:S01]  /*58a0*/  FMUL.FTZ R117, R102, R117 ;  /* 0x0000007566757220 */ /* 0x000fe20000410000 */
[----:B------:R-:W-:Y:S02]  /*58b0*/  SHF.L.U32 R89, R89, 0x10, RZ ;  /* 0x0000001059597819 */ /* 0x000fe400000006ff */
[----:B------:R-:W-:Y:S01]  /*58c0*/  SHF.L.U32 R88, R88, 0x10, RZ ;  /* 0x0000001058587819 */ /* 0x000fe200000006ff */
[----:B------:R-:W-:Y:S01]  /*58d0*/  FFMA.FTZ R140, R140, R117, R143 ;  /* 0x000000758c8c7223 */ /* 0x000fe2000001008f */
[----:B------:R-:W-:Y:S01]  /*58e0*/  SHF.L.U32 R143, R5, 0x10, RZ ;  /* 0x00000010058f7819 */ /* 0x000fe200000006ff */
[----:B------:R-:W-:Y:S01]  /*58f0*/  FMUL.FTZ R89, R102, R89 ;  /* 0x0000005966597220 */ /* 0x000fe20000410000 */
[----:B------:R-:W-:-:S02]  /*5900*/  SHF.L.U32 R117, R86, 0x10, RZ ;  /* 0x0000001056757819 */ /* 0x000fc400000006ff */
[----:B------:R-:W-:Y:S01]  /*5910*/  SHF.L.U32 R145, R87, 0x10, RZ ;  /* 0x0000001057917819 */ /* 0x000fe200000006ff */
[----:B------:R-:W-:Y:S01]  /*5920*/  FFMA.FTZ R143, R143, R89, R88 ;  /* 0x000000598f8f7223 */ /* 0x000fe20000010058 */
[C---:B------:R-:W-:Y:S02]  /*5930*/  SHF.L.U32 R89, R90.reuse, 0x10, RZ ;  /* 0x000000105a597819 */ /* 0x040fe400000006ff */
[----:B------:R-:W-:Y:S02]  /*5940*/  PRMT R90, R90, 0x7632, R90 ;  /* 0x000076325a5a7816 */ /* 0x000fe4000000005a */
[----:B------:R-:W-:Y:S01]  /*5950*/  PRMT R88, R86, 0x7632, R88 ;  /* 0x0000763256587816 */ /* 0x000fe20000000058 */
[----:B------:R-:W-:-:S03]  /*5960*/  FMUL.FTZ R89, R102, R89 ;  /* 0x0000005966597220 */ /* 0x000fc60000410000 */
[----:B------:R-:W-:Y:S01]  /*5970*/  SHF.L.U32 R88, R88, 0x10, RZ ;  /* 0x0000001058587819 */ /* 0x000fe200000006ff */
[----:B------:R-:W-:Y:S01]  /*5980*/  FFMA.FTZ R142, R142, R89, R117 ;  /* 0x000000598e8e7223 */ /* 0x000fe20000010075 */
[----:B------:R-:W-:Y:S02]  /*5990*/  SHF.L.U32 R89, R90, 0x10, RZ ;  /* 0x000000105a597819 */ /* 0x000fe400000006ff */
[----:B------:R-:W-:-:S03]  /*59a0*/  SHF.L.U32 R117, R4, 0x10, RZ ;  /* 0x0000001004757819 */ /* 0x000fc600000006ff */
[----:B------:R-:W-:-:S04]  /*59b0*/  FMUL.FTZ R89, R102, R89 ;  /* 0x0000005966597220 */ /* 0x000fc80000410000 */
[----:B------:R-:W-:Y:S01]  /*59c0*/  FFMA.FTZ R144, R117, R89, R88 ;  /* 0x0000005975907223 */ /* 0x000fe20000010058 */
[----:B------:R-:W-:Y:S02]  /*59d0*/  SHF.L.U32 R89, R91, 0x10, RZ ;  /* 0x000000105b597819 */ /* 0x000fe400000006ff */
[----:B------:R-:W-:Y:S02]  /*59e0*/  SHF.L.U32 R88, R27, 0x10, RZ ;  /* 0x000000101b587819 */ /* 0x000fe400000006ff */
[----:B------:R-:W-:Y:S01]  /*59f0*/  PRMT R91, R91, 0x7632, R91 ;  /* 0x000076325b5b7816 */ /* 0x000fe2000000005b */
[----:B------:R-:W-:Y:S01]  /*5a00*/  FMUL.FTZ R89, R102, R89 ;  /* 0x0000005966597220 */ /* 0x000fe20000410000 */
[----:B------:R-:W-:Y:S02]  /*5a10*/  F2FP.BF16.F32.PACK_AB R90, R144, R142 ;  /* 0x0000008e905a723e */ /* 0x000fe400000010ff */
[----:B------:R-:W-:Y:S01]  /*5a20*/  SHF.L.U32 R91, R91, 0x10, RZ ;  /* 0x000000105b5b7819 */ /* 0x000fe200000006ff */
[----:B------:R-:W-:Y:S01]  /*5a30*/  FFMA.FTZ R145, R88, R89, R145 ;  /* 0x0000005958917223 */ /* 0x000fe20000010091 */
[----:B------:R-:W-:-:S02]  /*5a40*/  PRMT R88, R87, 0x7632, R88 ;  /* 0x0000763257587816 */ /* 0x000fc40000000058 */
[----:B------:R-:W-:Y:S01]  /*5a50*/  SHF.L.U32 R89, R3, 0x10, RZ ;  /* 0x0000001003597819 */ /* 0x000fe200000006ff */
[----:B------:R-:W-:Y:S01]  /*5a60*/  FMUL.FTZ R91, R102, R91 ;  /* 0x0000005b665b7220 */ /* 0x000fe20000410000 */
[----:B------:R-:W-:-:S05]  /*5a70*/  SHF.L.U32 R88, R88, 0x10, RZ ;  /* 0x0000001058587819 */ /* 0x000fca00000006ff */
[----:B------:R-:W-:Y:S01]  /*5a80*/  FFMA.FTZ R102, R89, R91, R88 ;  /* 0x0000005b59667223 */ /* 0x000fe20000010058 */
[----:B------:R-:W-:Y:S02]  /*5a90*/  F2FP.BF16.F32.PACK_AB R89, R143, R140 ;  /* 0x0000008c8f59723e */ /* 0x000fe400000010ff */
[----:B------:R-:W-:Y:S02]  /*5aa0*/  F2FP.BF16.F32.PACK_AB R88, R141, R139 ;  /* 0x0000008b8d58723e */ /* 0x000fe400000010ff */
[----:B------:R-:W-:Y:S01]  /*5ab0*/  F2FP.BF16.F32.PACK_AB R91, R102, R145 ;  /* 0x00000091665b723e */ /* 0x000fe200000010ff */
[----:B------:R-:W-:Y:S06]  /*5ac0*/  BRA `(.L_x_240) ;  /* 0x0000000000a07947 */ /* 0x000fec0003800000 */
.L_x_239:
[C---:B-----5:R-:W-:Y:S02]  /*5ad0*/  SHF.L.U32 R117, R88.reuse, 0x10, RZ ;  /* 0x0000001058757819 */ /* 0x060fe400000006ff */
        /* <DEDUP_REMOVED lines=13> */
[----:B------:R-:W-:-:S03]  /*5bb0*/  SHF.L.U32 R89, R89, 0x10, RZ ;  /* 0x0000001059597819 */ /* 0x000fc600000006ff */
[----:B------:R-:W-:Y:S01]  /*5bc0*/  FMUL.FTZ R141, R88, R141 ;  /* 0x0000008d588d7220 */ /* 0x000fe20000410000 */
[----:B------:R-:W-:Y:S01]  /*5bd0*/  SHF.L.U32 R88, R5, 0x10, RZ ;  /* 0x0000001005587819 */ /* 0x000fe200000006ff */
[----:B------:R-:W-:Y:S01]  /*5be0*/  FMUL.FTZ R89, R102, R89 ;  /* 0x0000005966597220 */ /* 0x000fe20000410000 */
[----:B------:R-:W-:-:S03]  /*5bf0*/  FMUL.FTZ R140, R140, R117 ;  /* 0x000000758c8c7220 */ /* 0x000fc60000410000 */
[----:B------:R-:W-:Y:S01]  /*5c00*/  FMUL.FTZ R143, R88, R89 ;  /* 0x00000059588f7220 */ /* 0x000fe20000410000 */
[C---:B------:R-:W-:Y:S02]  /*5c10*/  SHF.L.U32 R89, R90.reuse, 0x10, RZ ;  /* 0x000000105a597819 */ /* 0x040fe400000006ff */
[----:B------:R-:W-:Y:S02]  /*5c20*/  PRMT R90, R90, 0x7632, R90 ;  /* 0x000076325a5a7816 */ /* 0x000fe4000000005a */
[C---:B------:R-:W-:Y:S01]  /*5c30*/  PRMT R88, R91.reuse, 0x7632, R88 ;  /* 0x000076325b587816 */ /* 0x040fe20000000058 */
[----:B------:R-:W-:Y:S01]  /*5c40*/  FMUL.FTZ R89, R102, R89 ;  /* 0x0000005966597220 */ /* 0x000fe20000410000 */
[----:B------:R-:W-:Y:S02]  /*5c50*/  SHF.L.U32 R117, R90, 0x10, RZ ;  /* 0x000000105a757819 */ /* 0x000fe400000006ff */
[----:B------:R-:W-:Y:S01]  /*5c60*/  SHF.L.U32 R91, R91, 0x10, RZ ;  /* 0x000000105b5b7819 */ /* 0x000fe200000006ff */
[----:B------:R-:W-:Y:S01]  /*5c70*/  FMUL.FTZ R142, R142, R89 ;  /* 0x000000598e8e7220 */ /* 0x000fe20000410000 */
[----:B------:R-:W-:Y:S01]  /*5c80*/  SHF.L.U32 R89, R88, 0x10, RZ ;  /* 0x0000001058597819 */ /* 0x000fe200000006ff */
[C---:B------:R-:W-:Y:S01]  /*5c90*/  FMUL.FTZ R117, R102.reuse, R117 ;  /* 0x0000007566757220 */ /* 0x040fe20000410000 */
[----:B------:R-:W-:Y:S01]  /*5ca0*/  SHF.L.U32 R88, R27, 0x10, RZ ;  /* 0x000000101b587819 */ /* 0x000fe200000006ff */
[----:B------:R-:W-:-:S02]  /*5cb0*/  FMUL.FTZ R91, R102, R91 ;  /* 0x0000005b665b7220 */ /* 0x000fc40000410000 */
[----:B------:R-:W-:Y:S01]  /*5cc0*/  FMUL.FTZ R89, R102, R89 ;  /* 0x0000005966597220 */ /* 0x000fe20000410000 */
[----:B------:R-:W-:Y:S01]  /*5cd0*/  SHF.L.U32 R102, R3, 0x10, RZ ;  /* 0x0000001003667819 */ /* 0x000fe200000006ff */
[----:B------:R-:W-:Y:S01]  /*5ce0*/  FMUL.FTZ R144, R144, R117 ;  /* 0x0000007590907220 */ /* 0x000fe20000410000 */
[----:B------:R-:W-:Y:S01]  /*5cf0*/  FMUL.FTZ R145, R88, R91 ;  /* 0x0000005b58917220 */ /* 0x000fe20000410000 */
[----:B------:R-:W-:Y:S02]  /*5d00*/  F2FP.BF16.F32.PACK_AB R88, R141, R139 ;  /* 0x0000008b8d58723e */ /* 0x000fe400000010ff */
[----:B------:R-:W-:Y:S01]  /*5d10*/  FMUL.FTZ R102, R102, R89 ;  /* 0x0000005966667220 */ /* 0x000fe20000410000 */
[----:B------:R-:W-:Y:S02]  /*5d20*/  F2FP.BF16.F32.PACK_AB R90, R144, R142 ;  /* 0x0000008e905a723e */ /* 0x000fe400000010ff */
[----:B------:R-:W-:Y:S02]  /*5d30*/  F2FP.BF16.F32.PACK_AB R89, R143, R140 ;  /* 0x0000008c8f59723e */ /* 0x000fe400000010ff */
[----:B------:R-:W-:-:S07]  /*5d40*/  F2FP.BF16.F32.PACK_AB R91, R102, R145 ;  /* 0x00000091665b723e */ /* 0x000fce00000010ff */
.L_x_240:
        /* <DEDUP_REMOVED lines=149> */
.L_x_266:
        /* <DEDUP_REMOVED lines=25> */
[C---:B------:R-:W-:Y:S01]  /*6830*/  FADD.FTZ R115, -R117.reuse, R115 ;  /* 0x0000007375737221 */ /* 0x040fe20000010100 */
[C---:B-1----:R-:W-:Y:S01]  /*6840*/  FMUL.FTZ R89, R116.reuse, R89 ;  /* 0x0000005974597220 */ /* 0x042fe20000410000 */
[C---:B------:R-:W-:Y:S01]  /*6850*/  FMUL.FTZ R101, R116.reuse, R101 ;  /* 0x0000006574657220 */ /* 0x040fe20000410000 */
[C---:B------:R-:W-:Y:S01]  /*6860*/  FMUL.FTZ R95, R116.reuse, R95 ;  /* 0x0000005f745f7220 */ /* 0x040fe20000410000 */
[----:B------:R-:W-:Y:S01]  /*6870*/  FMUL.FTZ R107, R116, R107 ;  /* 0x0000006b746b7220 */ /* 0x000fe20000410000 */
[----:B------:R-:W-:Y:S01]  /*6880*/  FFMA.FTZ R94, R94, R89, R91 ;  /* 0x000000595e5e7223 */ /* 0x000fe2000001005b */
[----:B------:R-:W-:Y:S01]  /*6890*/  SHF.L.U32 R89, R0, 0x10, RZ ;  /* 0x0000001000597819 */ /* 0x000fe200000006ff */
[C---:B------:R-:W-:Y:S01]  /*68a0*/  FADD.FTZ R113, -R117.reuse, R113 ;  /* 0x0000007175717221 */ /* 0x040fe20000010100 */
[----:B------:R-:W-:Y:S01]  /*68b0*/  SHF.L.U32 R91, R132, 0x10, RZ ;  /* 0x00000010845b7819 */ /* 0x000fe200000006ff */
[C---:B------:R-:W-:Y:S01]  /*68c0*/  FADD.FTZ R123, -R117.reuse, R123 ;  /* 0x0000007b757b7221 */ /* 0x040fe20000010100 */
[----:B------:R-:W-:Y:S01]  /*68d0*/  FADD.FTZ R119, -R117, R119 ;  /* 0x0000007775777221 */ /* 0x000fe20000010100 */
[----:B------:R-:W-:Y:S01]  /*68e0*/  FFMA.FTZ R101, R90, R101, R89 ;  /* 0x000000655a657223 */ /* 0x000fe20000010059 */
[----:B------:R-:W-:Y:S01]  /*68f0*/  SHF.L.U32 R89, R61, 0x10, RZ ;  /* 0x000000103d597819 */ /* 0x000fe200000006ff */
[----:B------:R-:W-:Y:S01]  /*6900*/  FMUL.FTZ R113, R116, R113 ;  /* 0x0000007174717220 */ /* 0x000fe20000410000 */
[----:B------:R-:W-:Y:S01]  /*6910*/  SHF.L.U32 R90, R82, 0x10, RZ ;  /* 0x00000010525a7819 */ /* 0x000fe200000006ff */
[----:B------:R-:W-:Y:S01]  /*6920*/  FMUL.FTZ R123, R116, R123 ;  /* 0x0000007b747b7220 */ /* 0x000fe20000410000 */
[C---:B------:R-:W-:Y:S01]  /*6930*/  FADD.FTZ R127, -R117.reuse, R127 ;  /* 0x0000007f757f7221 */ /* 0x040fe20000010100 */
[----:B------:R-:W-:Y:S01]  /*6940*/  FFMA.FTZ R95, R88, R95, R89 ;  /* 0x0000005f585f7223 */ /* 0x000fe20000010059 */
[----:B------:R-:W-:Y:S01]  /*6950*/  FADD.FTZ R89, -R117, R100 ;  /* 0x0000006475597221 */ /* 0x000fe20000010100 */
[----:B------:R-:W-:Y:S01]  /*6960*/  SHF.L.U32 R100, R131, 0x10, RZ ;  /* 0x0000001083647819 */ /* 0x000fe200000006ff */
[C---:B------:R-:W-:Y:S01]  /*6970*/  FADD.FTZ R129, -R117.reuse, R129 ;  /* 0x0000008175817221 */ /* 0x040fe20000010100 */
[----:B------:R-:W-:Y:S01]  /*6980*/  SHF.L.U32 R88, R134, 0x10, RZ ;  /* 0x0000001086587819 */ /* 0x000fe200000006ff */
[----:B------:R-:W-:Y:S01]  /*6990*/  FMUL.FTZ R89, R116, R89 ;  /* 0x0000005974597220 */ /* 0x000fe20000410000 */
[C---:B------:R-:W-:Y:S01]  /*69a0*/  FADD.FTZ R139, -R117.reuse, R139 ;  /* 0x0000008b758b7221 */ /* 0x040fe20000010100 */
[----:B------:R-:W-:-:S02]  /*69b0*/  FADD.FTZ R145, -R117, R145 ;  /* 0x0000009175917221 */ /* 0x000fc40000010100 */
[----:B------:R-:W-:Y:S01]  /*69c0*/  FFMA.FTZ R100, R100, R89, R91 ;  /* 0x0000005964647223 */ /* 0x000fe2000001005b */
[----:B------:R-:W-:Y:S01]  /*69d0*/  FADD.FTZ R89, -R117, R96 ;  /* 0x0000006075597221 */ /* 0x000fe20000010100 */
[----:B------:R-:W-:Y:S01]  /*69e0*/  SHF.L.U32 R91, R62, 0x10, RZ ;  /* 0x000000103e5b7819 */ /* 0x000fe200000006ff */
[C---:B------:R-:W-:Y:S01]  /*69f0*/  FMUL.FTZ R96, R116.reuse, R99 ;  /* 0x0000006374607220 */ /* 0x040fe20000410000 */
[----:B------:R-:W-:Y:S01]  /*6a00*/  PRMT R99, R51, 0x7632, R99 ;  /* 0x0000763233637816 */ /* 0x000fe20000000063 */
[----:B------:R-:W-:-:S03]  /*6a10*/  FMUL.FTZ R89, R116, R89 ;  /* 0x0000005974597220 */ /* 0x000fc60000410000 */
[----:B------:R-:W-:Y:S01]  /*6a20*/  SHF.L.U32 R99, R99, 0x10, RZ ;  /* 0x0000001063637819 */ /* 0x000fe200000006ff */
[----:B------:R-:W-:Y:S01]  /*6a30*/  FFMA.FTZ R90, R90, R89, R91 ;  /* 0x000000595a5a7223 */ /* 0x000fe2000001005b */
[----:B------:R-:W-:Y:S01]  /*6a40*/  SHF.L.U32 R89, R133, 0x10, RZ ;  /* 0x0000001085597819 */ /* 0x000fe200000006ff */
[----:B------:R-:W-:Y:S01]  /*6a50*/  FMUL.FTZ R91, R116, R97 ;  /* 0x00000061745b7220 */ /* 0x000fe20000410000 */
[----:B------:R-:W-:-:S03]  /*6a60*/  SHF.L.U32 R97, R137, 0x10, RZ ;  /* 0x0000001089617819 */ /* 0x000fc600000006ff */
[----:B------:R-:W-:Y:S01]  /*6a70*/  FFMA.FTZ R96, R89, R96, R88 ;  /* 0x0000006059607223 */ /* 0x000fe20000010058 */
[----:B------:R-:W-:Y:S02]  /*6a80*/  SHF.L.U32 R88, R83, 0x10, RZ ;  /* 0x0000001053587819 */ /* 0x000fe400000006ff */
[----:B------:R-:W-:Y:S02]  /*6a90*/  SHF.L.U32 R89, R63, 0x10, RZ ;  /* 0x000000103f597819 */ /* 0x000fe400000006ff */
[----:B------:R-:W-:Y:S02]  /*6aa0*/  F2FP.BF16.F32.PACK_AB R90, R96, R90 ;  /* 0x0000005a605a723e */ /* 0x000fe400000010ff */
[----:B------:R-:W-:Y:S01]  /*6ab0*/  SHF.L.U32 R96, R58, 0x10, RZ ;  /* 0x000000103a607819 */ /* 0x000fe200000006ff */
[----:B------:R-:W-:Y:S01]  /*6ac0*/  FFMA.FTZ R91, R88, R91, R89 ;  /* 0x0000005b585b7223 */ /* 0x000fe20000010059 */
[----:B------:R-:W-:Y:S01]  /*6ad0*/  FADD.FTZ R89, -R117, R98 ;  /* 0x0000006275597221 */ /* 0x000fe20000010100 */
[----:B------:R-:W-:Y:S01]  /*6ae0*/  SHF.L.U32 R88, R135, 0x10, RZ ;  /* 0x0000001087587819 */ /* 0x000fe200000006ff */
[----:B------:R-:W-:Y:S01]  /*6af0*/  FMUL.FTZ R98, R116, R125 ;  /* 0x0000007d74627220 */ /* 0x000fe20000410000 */
[----:B------:R-:W-:Y:S01]  /*6b00*/  PRMT R125, R46, 0x7632, R125 ;  /* 0x000076322e7d7816 */ /* 0x000fe2000000007d */
[----:B------:R-:W-:-:S03]  /*6b10*/  FMUL.FTZ R89, R116, R89 ;  /* 0x0000005974597220 */ /* 0x000fc60000410000 */
[----:B------:R-:W-:Y:S01]  /*6b20*/  SHF.L.U32 R125, R125, 0x10, RZ ;  /* 0x000000107d7d7819 */ /* 0x000fe200000006ff */
[--C-:B------:R-:W-:Y:S01]  /*6b30*/  FFMA.FTZ R88, R88, R89, R97.reuse ;  /* 0x0000005958587223 */ /* 0x100fe20000010061 */
[----:B------:R-:W-:-:S04]  /*6b40*/  PRMT R97, R70, 0x7632, R97 ;  /* 0x0000763246617816 */ /* 0x000fc80000000061 */
[----:B------:R-:W-:Y:S02]  /*6b50*/  F2FP.BF16.F32.PACK_AB R91, R88, R91 ;  /* 0x0000005b585b723e */ /* 0x000fe400000010ff */
[----:B------:R-:W0:Y:S01]  /*6b60*/  @!P2 LDC.64 R88, c[0x0][0x3c0] ;  /* 0x0000f000ff58ab82 */ /* 0x000e220000000a00 */
[----:B------:R-:W-:Y:S01]  /*6b70*/  SHF.L.U32 R97, R97, 0x10, RZ ;  /* 0x0000001061617819 */ /* 0x000fe200000006ff */
[----:B0-----:R-:W-:-:S05]  /*6b80*/  @!P2 IMAD.WIDE R88, R23, 0x4, R88 ;  /* 0x000000041758a825 */ /* 0x001fca00078e0258 */
[----:B------:R0:W-:Y:S02]  /*6b90*/  @!P2 STG.E desc[UR6][R88.64], R158 ;  /* 0x0000009e5800a986 */ /* 0x0001e4000c101906 */
[----:B0-----:R-:W0:Y:S02]  /*6ba0*/  @!P2 LDC.64 R88, c[0x0][0x3c8] ;  /* 0x0000f200ff58ab82 */ /* 0x001e240000000a00 */
[----:B0-----:R-:W-:-:S05]  /*6bb0*/  @!P2 IMAD.WIDE R88, R23, 0x4, R88 ;  /* 0x000000041758a825 */ /* 0x001fca00078e0258 */
[----:B------:R0:W-:Y:S02]  /*6bc0*/  @!P2 STG.E desc[UR6][R88.64], R116 ;  /* 0x000000745800a986 */ /* 0x0001e4000c101906 */
[----:B0-----:R-:W-:Y:S02]  /*6bd0*/  F2FP.BF16.F32.PACK_AB R89, R100, R95 ;  /* 0x0000005f6459723e */ /* 0x001fe400000010ff */
[----:B------:R-:W-:Y:S02]  /*6be0*/  F2FP.BF16.F32.PACK_AB R88, R101, R94 ;  /* 0x0000005e6558723e */ /* 0x000fe400000010ff */
[----:B------:R-:W0:Y:S02]  /*6bf0*/  LDC.64 R100, c[0x0][0x428] ;  /* 0x00010a00ff647b82 */ /* 0x000e240000000a00 */
[----:B0-----:R-:W-:Y:S01]  /*6c00*/  IMAD.WIDE.U32 R94, R92, 0x10, R100 ;  /* 0x000000105c5e7825 */ /* 0x001fe200078e0064 */
[----:B------:R-:W-:-:S03]  /*6c10*/  PRMT R92, R50, 0x7632, R92 ;  /* 0x00007632325c7816 */ /* 0x000fc6000000005c */
[C---:B------:R-:W-:Y:S01]  /*6c20*/  FMUL.FTZ R100, R116.reuse, R141 ;  /* 0x0000008d74647220 */ /* 0x040fe20000410000 */
[----:B------:R-:W-:Y:S01]  /*6c30*/  FMUL.FTZ R101, R116, R143 ;  /* 0x0000008f74657220 */ /* 0x000fe20000410000 */
[----:B------:R-:W-:Y:S01]  /*6c40*/  SHF.L.U32 R141, R55, 0x10, RZ ;  /* 0x00000010378d7819 */ /* 0x000fe200000006ff */
[----:B------:R0:W-:Y:S01]  /*6c50*/  STG.E.128 desc[UR6][R94.64], R88 ;  /* 0x000000585e007986 */ /* 0x0001e2000c101d06 */
[----:B------:R-:W-:Y:S02]  /*6c60*/  SHF.L.U32 R92, R92, 0x10, RZ ;  /* 0x000000105c5c7819 */ /* 0x000fe400000006ff */
[----:B------:R-:W-:-:S03]  /*6c70*/  SHF.L.U32 R143, R161, 0x10, RZ ;  /* 0x00000010a18f7819 */ /* 0x000fc600000006ff */
[--C-:B------:R-:W-:Y:S01]  /*6c80*/  FFMA.FTZ R98, R97, R98, R92.reuse ;  /* 0x0000006261627223 */ /* 0x100fe2000001005c */
[----:B------:R-:W-:Y:S01]  /*6c90*/  PRMT R92, R71, 0x7632, R92 ;  /* 0x00007632475c7816 */ /* 0x000fe2000000005c */
[----:B------:R-:W-:Y:S01]  /*6ca0*/  FADD.FTZ R97, -R117, R126 ;  /* 0x0000007e75617221 */ /* 0x000fe20000010100 */
[----:B------:R-:W-:-:S03]  /*6cb0*/  SHF.L.U32 R126, R157, 0x10, RZ ;  /* 0x000000109d7e7819 */ /* 0x000fc600000006ff */
[----:B------:R-:W-:Y:S01]  /*6cc0*/  FMUL.FTZ R97, R116, R97 ;  /* 0x0000006174617220 */ /* 0x000fe20000410000 */
[----:B0-----:R-:W-:Y:S01]  /*6cd0*/  SHF.L.U32 R88, R92, 0x10, RZ ;  /* 0x000000105c587819 */ /* 0x001fe200000006ff */
[----:B------:R-:W-:Y:S01]  /*6ce0*/  FMUL.FTZ R94, R116, R105 ;  /* 0x00000069745e7220 */ /* 0x000fe20000410000 */
[----:B------:R-:W-:Y:S02]  /*6cf0*/  PRMT R89, R64, 0x7632, R89 ;  /* 0x0000763240597816 */ /* 0x000fe40000000059 */
[----:B------:R-:W-:Y:S01]  /*6d00*/  PRMT R91, R47, 0x7632, R91 ;  /* 0x000076322f5b7816 */ /* 0x000fe2000000005b */
[----:B------:R-:W-:Y:S01]  /*6d10*/  FFMA.FTZ R99, R88, R97, R99 ;  /* 0x0000006158637223 */ /* 0x000fe20000010063 */
[----:B------:R-:W-:Y:S02]  /*6d20*/  PRMT R88, R44, 0x7632, R88 ;  /* 0x000076322c587816 */ /* 0x000fe40000000058 */
[----:B------:R-:W-:Y:S02]  /*6d30*/  SHF.L.U32 R89, R89, 0x10, RZ ;  /* 0x0000001059597819 */ /* 0x000fe400000006ff */
[----:B------:R-:W-:-:S02]  /*6d40*/  SHF.L.U32 R88, R88, 0x10, RZ ;  /* 0x0000001058587819 */ /* 0x000fc400000006ff */
[----:B------:R-:W-:Y:S02]  /*6d50*/  SHF.L.U32 R91, R91, 0x10, RZ ;  /* 0x000000105b5b7819 */ /* 0x000fe400000006ff */
[----:B------:R-:W-:Y:S01]  /*6d60*/  SHF.L.U32 R90, R56, 0x10, RZ ;  /* 0x00000010385a7819 */ /* 0x000fe200000006ff */
[--C-:B------:R-:W-:Y:S01]  /*6d70*/  FFMA.FTZ R100, R89, R100, R88.reuse ;  /* 0x0000006459647223 */ /* 0x100fe20000010058 */
[----:B------:R-:W-:Y:S02]  /*6d80*/  PRMT R88, R65, 0x7632, R88 ;  /* 0x0000763241587816 */ /* 0x000fe40000000058 */
[----:B------:R-:W-:Y:S02]  /*6d90*/  PRMT R89, R45, 0x7632, R89 ;  /* 0x000076322d597816 */ /* 0x000fe40000000059 */
[----:B------:R-:W-:Y:S02]  /*6da0*/  SHF.L.U32 R88, R88, 0x10, RZ ;  /* 0x0000001058587819 */ /* 0x000fe400000006ff */
[----:B------:R-:W-:-:S02]  /*6db0*/  SHF.L.U32 R89, R89, 0x10, RZ ;  /* 0x0000001059597819 */ /* 0x000fc400000006ff */
[----:B------:R-:W-:Y:S02]  /*6dc0*/  SHF.L.U32 R92, R138, 0x10, RZ ;  /* 0x000000108a5c7819 */ /* 0x000fe400000006ff */
[----:B------:R-:W-:Y:S01]  /*6dd0*/  SHF.L.U32 R95, R150, 0x10, RZ ;  /* 0x00000010965f7819 */ /* 0x000fe200000006ff */
[----:B------:R-:W-:Y:S01]  /*6de0*/  FFMA.FTZ R101, R88, R101, R89 ;  /* 0x0000006558657223 */ /* 0x000fe20000010059 */
[----:B------:R-:W-:Y:S01]  /*6df0*/  PRMT R88, R66, 0x7632, R88 ;  /* 0x0000763242587816 */ /* 0x000fe20000000058 */
[----:B------:R-:W-:Y:S01]  /*6e00*/  FADD.FTZ R89, -R117, R144 ;  /* 0x0000009075597221 */ /* 0x000fe20000010100 */
[----:B------:R-:W-:Y:S02]  /*6e10*/  SHF.L.U32 R97, R59, 0x10, RZ ;  /* 0x000000103b617819 */ /* 0x000fe400000006ff */
[----:B------:R-:W-:Y:S01]  /*6e20*/  SHF.L.U32 R88, R88, 0x10, RZ ;  /* 0x0000001058587819 */ /* 0x000fe200000006ff */
[----:B------:R-:W-:Y:S01]  /*6e30*/  FMUL.FTZ R89, R116, R89 ;  /* 0x0000005974597220 */ /* 0x000fe20000410000 */
[----:B------:R-:W-:-:S03]  /*6e40*/  SHF.L.U32 R105, R154, 0x10, RZ ;  /* 0x000000109a697819 */ /* 0x000fc600000006ff */
[----:B------:R-:W-:Y:S01]  /*6e50*/  FFMA.FTZ R125, R88, R89, R125 ;  /* 0x00000059587d7223 */ /* 0x000fe2000001007d */
[--C-:B------:R-:W-:Y:S01]  /*6e60*/  FADD.FTZ R89, -R117, R102.reuse ;  /* 0x0000006675597221 */ /* 0x100fe20000010100 */
[----:B------:R-:W-:Y:S01]  /*6e70*/  PRMT R102, R67, 0x7632, R102 ;  /* 0x0000763243667816 */ /* 0x000fe20000000066 */
[C---:B------:R-:W-:Y:S01]  /*6e80*/  FMUL.FTZ R88, R116.reuse, R111 ;  /* 0x0000006f74587220 */ /* 0x040fe20000410000 */
[C---:B------:R-:W-:Y:S01]  /*6e90*/  FMUL.FTZ R111, R116.reuse, R115 ;  /* 0x00000073746f7220 */ /* 0x040fe20000410000 */
[----:B------:R-:W-:Y:S01]  /*6ea0*/  FMUL.FTZ R89, R116, R89 ;  /* 0x0000005974597220 */ /* 0x000fe20000410000 */
[----:B------:R-:W-:Y:S01]  /*6eb0*/  SHF.L.U32 R102, R102, 0x10, RZ ;  /* 0x0000001066667819 */ /* 0x000fe200000006ff */
[----:B------:R-:W-:-:S04]  /*6ec0*/  FMUL.FTZ R115, R116, R119 ;  /* 0x0000007774737220 */ /* 0x000fc80000410000 */
[----:B------:R-:W-:Y:S01]  /*6ed0*/  FFMA.FTZ R102, R102, R89, R91 ;  /* 0x0000005966667223 */ /* 0x000fe2000001005b */
        /* <DEDUP_REMOVED lines=8> */
[----:B------:R-:W-:Y:S01]  /*6f60*/  FADD.FTZ R89, -R117, R110 ;  /* 0x0000006e75597221 */ /* 0x000fe20000010100 */
[----:B------:R-:W-:Y:S02]  /*6f70*/  SHF.L.U32 R91, R57, 0x10, RZ ;  /* 0x00000010395b7819 */ /* 0x000fe400000006ff */
[----:B------:R-:W-:Y:S01]  /*6f80*/  SHF.L.U32 R110, R151, 0x10, RZ ;  /* 0x00000010976e7819 */ /* 0x000fe200000006ff */
[----:B------:R-:W-:Y:S01]  /*6f90*/  FMUL.FTZ R89, R116, R89 ;  /* 0x0000005974597220 */ /* 0x000fe20000410000 */
[----:B------:R-:W-:-:S03]  /*6fa0*/  F2FP.BF16.F32.PACK_AB R88, R92, R88 ;  /* 0x000000585c58723e */ /* 0x000fc600000010ff */
[----:B------:R-:W-:Y:S01]  /*6fb0*/  FFMA.FTZ R89, R90, R89, R91 ;  /* 0x000000595a597223 */ /* 0x000fe2000001005b */
[----:B------:R-:W-:Y:S02]  /*6fc0*/  SHF.L.U32 R91, R147, 0x10, RZ ;  /* 0x00000010935b7819 */ /* 0x000fe400000006ff */
[----:B------:R-:W-:-:S05]  /*6fd0*/  SHF.L.U32 R90, R148, 0x10, RZ ;  /* 0x00000010945a7819 */ /* 0x000fca00000006ff */
[----:B------:R-:W-:Y:S01]  /*6fe0*/  FFMA.FTZ R94, R91, R94, R90 ;  /* 0x0000005e5b5e7223 */ /* 0x000fe2000001005a */
[----:B------:R-:W-:Y:S01]  /*6ff0*/  SHF.L.U32 R91, R78, 0x10, RZ ;  /* 0x000000104e5b7819 */ /* 0x000fe200000006ff */
[----:B------:R-:W-:-:S03]  /*7000*/  FMUL.FTZ R90, R116, R109 ;  /* 0x0000006d745a7220 */ /* 0x000fc60000410000 */
[----:B------:R-:W-:Y:S01]  /*7010*/  F2FP.BF16.F32.PACK_AB R89, R94, R89 ;  /* 0x000000595e59723e */ /* 0x000fe200000010ff */
[----:B------:R-:W-:Y:S01]  /*7020*/  FFMA.FTZ R90, R91, R90, R96 ;  /* 0x0000005a5b5a7223 */ /* 0x000fe20000010060 */
[----:B------:R-:W-:Y:S01]  /*7030*/  FADD.FTZ R91, -R117, R106 ;  /* 0x0000006a755b7221 */ /* 0x000fe20000010100 */
[----:B------:R-:W-:-:S03]  /*7040*/  SHF.L.U32 R96, R149, 0x10, RZ ;  /* 0x0000001095607819 */ /* 0x000fc600000006ff */
[----:B------:R-:W-:-:S04]  /*7050*/  FMUL.FTZ R91, R116, R91 ;  /* 0x0000005b745b7220 */ /* 0x000fc80000410000 */
[----:B------:R-:W-:Y:S01]  /*7060*/  FFMA.FTZ R95, R96, R91, R95 ;  /* 0x0000005b605f7223 */ /* 0x000fe2000001005f */
[----:B------:R-:W-:Y:S01]  /*7070*/  FADD.FTZ R91, -R117, R108 ;  /* 0x0000006c755b7221 */ /* 0x000fe20000010100 */
[----:B------:R-:W-:Y:S01]  /*7080*/  SHF.L.U32 R96, R79, 0x10, RZ ;  /* 0x000000104f607819 */ /* 0x000fe200000006ff */
[----:B------:R-:W0:Y:S02]  /*7090*/  LDC.64 R108, c[0x0][0x428] ;  /* 0x00010a00ff6c7b82 */ /* 0x000e240000000a00 */
[----:B------:R-:W-:Y:S01]  /*70a0*/  FMUL.FTZ R91, R116, R91 ;  /* 0x0000005b745b7220 */ /* 0x000fe20000410000 */
[----:B------:R-:W-:-:S03]  /*70b0*/  F2FP.BF16.F32.PACK_AB R90, R95, R90 ;  /* 0x0000005a5f5a723e */ /* 0x000fc600000010ff */
[----:B------:R-:W-:Y:S01]  /*70c0*/  FFMA.FTZ R91, R96, R91, R97 ;  /* 0x0000005b605b7223 */ /* 0x000fe20000010061 */
[----:B------:R-:W-:-:S05]  /*70d0*/  SHF.L.U32 R97, R152, 0x10, RZ ;  /* 0x0000001098617819 */ /* 0x000fca00000006ff */
[----:B------:R-:W-:Y:S01]  /*70e0*/  FFMA.FTZ R110, R110, R107, R97 ;  /* 0x0000006b6e6e7223 */ /* 0x000fe20000010061 */
[----:B------:R-:W-:Y:S01]  /*70f0*/  FADD.FTZ R97, -R117, R112 ;  /* 0x0000007075617221 */ /* 0x000fe20000010100 */
[----:B------:R-:W-:Y:S01]  /*7100*/  FMUL.FTZ R112, R116, R121 ;  /* 0x0000007974707220 */ /* 0x000fe20000410000 */
[----:B------:R-:W-:Y:S01]  /*7110*/  SHF.L.U32 R107, R156, 0x10, RZ ;  /* 0x000000109c6b7819 */ /* 0x000fe200000006ff */
[C---:B------:R-:W-:Y:S01]  /*7120*/  FMUL.FTZ R121, R116.reuse, R127 ;  /* 0x0000007f74797220 */ /* 0x040fe20000410000 */
[----:B------:R-:W-:Y:S01]  /*7130*/  FMUL.FTZ R96, R116, R97 ;  /* 0x0000006174607220 */ /* 0x000fe20000410000 */
[----:B------:R-:W-:Y:S01]  /*7140*/  SHF.L.U32 R97, R72, 0x10, RZ ;  /* 0x0000001048617819 */ /* 0x000fe200000006ff */
[----:B------:R-:W-:Y:S01]  /*7150*/  FMUL.FTZ R127, R116, R129 ;  /* 0x00000081747f7220 */ /* 0x000fe20000410000 */
[----:B------:R-:W-:-:S03]  /*7160*/  F2FP.BF16.F32.PACK_AB R91, R110, R91 ;  /* 0x0000005b6e5b723e */ /* 0x000fc600000010ff */
[----:B------:R-:W-:Y:S01]  /*7170*/  FFMA.FTZ R96, R97, R96, R104 ;  /* 0x0000006061607223 */ /* 0x000fe20000010068 */
[----:B------:R-:W-:Y:S01]  /*7180*/  FADD.FTZ R97, -R117, R122 ;  /* 0x0000007a75617221 */ /* 0x000fe20000010100 */
[----:B------:R-:W-:Y:S01]  /*7190*/  SHF.L.U32 R104, R153, 0x10, RZ ;  /* 0x0000001099687819 */ /* 0x000fe200000006ff */
[----:B0-----:R-:W-:Y:S01]  /*71a0*/  IMAD.WIDE.U32 R118, R118, 0x10, R108 ;  /* 0x0000001076767825 */ /* 0x001fe200078e006c */
[----:B------:R-:W-:-:S03]  /*71b0*/  SHF.L.U32 R122, R164, 0x10, RZ ;  /* 0x00000010a47a7819 */ /* 0x000fc600000006ff */
[----:B------:R-:W-:-:S04]  /*71c0*/  FMUL.FTZ R97, R116, R97 ;  /* 0x0000006174617220 */ /* 0x000fc80000410000 */
[----:B------:R-:W-:Y:S01]  /*71d0*/  FFMA.FTZ R97, R104, R97, R105 ;  /* 0x0000006168617223 */ /* 0x000fe20000010069 */
[----:B------:R-:W-:Y:S02]  /*71e0*/  SHF.L.U32 R105, R73, 0x10, RZ ;  /* 0x0000001049697819 */ /* 0x000fe400000006ff */
[----:B------:R-:W-:Y:S02]  /*71f0*/  SHF.L.U32 R104, R53, 0x10, RZ ;  /* 0x0000001035687819 */ /* 0x000fe400000006ff */
[----:B------:R-:W-:-:S03]  /*7200*/  F2FP.BF16.F32.PACK_AB R92, R97, R96 ;  /* 0x00000060615c723e */ /* 0x000fc600000010ff */
[----:B------:R-:W-:Y:S01]  /*7210*/  FFMA.FTZ R112, R105, R112, R104 ;  /* 0x0000007069707223 */ /* 0x000fe20000010068 */
[----:B------:R-:W-:Y:S01]  /*7220*/  FADD.FTZ R105, -R117, R114 ;  /* 0x0000007275697221 */ /* 0x000fe20000010100 */
[----:B------:R-:W-:Y:S02]  /*7230*/  SHF.L.U32 R114, R155, 0x10, RZ ;  /* 0x000000109b727819 */ /* 0x000fe400000006ff */
[----:B------:R-:W-:Y:S01]  /*7240*/  SHF.L.U32 R104, R74, 0x10, RZ ;  /* 0x000000104a687819 */ /* 0x000fe200000006ff */
[----:B------:R-:W-:-:S04]  /*7250*/  FMUL.FTZ R105, R116, R105 ;  /* 0x0000006974697220 */ /* 0x000fc80000410000 */
[----:B------:R-:W-:Y:S01]  /*7260*/  FFMA.FTZ R114, R114, R105, R107 ;  /* 0x0000006972727223 */ /* 0x000fe2000001006b */
[----:B------:R-:W-:Y:S02]  /*7270*/  SHF.L.U32 R105, R54, 0x10, RZ ;  /* 0x0000001036697819 */ /* 0x000fe400000006ff */
[----:B------:R-:W-:-:S03]  /*7280*/  SHF.L.U32 R107, R165, 0x10, RZ ;  /* 0x00000010a56b7819 */ /* 0x000fc600000006ff */
[----:B------:R-:W-:Y:S01]  /*7290*/  FFMA.FTZ R111, R104, R111, R105 ;  /* 0x0000006f686f7223 */ /* 0x000fe20000010069 */
[----:B------:R-:W-:Y:S02]  /*72a0*/  SHF.L.U32 R105, R159, 0x10, RZ ;  /* 0x000000109f697819 */ /* 0x000fe400000006ff */
[----:B------:R-:W-:-:S03]  /*72b0*/  SHF.L.U32 R104, R75, 0x10, RZ ;  /* 0x000000104b687819 */ /* 0x000fc600000006ff */
[----:B------:R-:W-:Y:S01]  /*72c0*/  FFMA.FTZ R126, R126, R113, R105 ;  /* 0x000000717e7e7223 */ /* 0x000fe20000010069 */
[C---:B------:R-:W-:Y:S01]  /*72d0*/  FADD.FTZ R105, -R117.reuse, R120 ;  /* 0x0000007875697221 */ /* 0x040fe20000010100 */
[----:B------:R-:W-:Y:S01]  /*72e0*/  SHF.L.U32 R113, R48, 0x10, RZ ;  /* 0x0000001030717819 */ /* 0x000fe200000006ff */
[C---:B------:R-:W-:Y:S02]  /*72f0*/  FMUL.FTZ R120, R116.reuse, R139 ;  /* 0x0000008b74787220 */ /* 0x040fe40000410000 */
[----:B------:R-:W-:Y:S01]  /*7300*/  FMUL.FTZ R105, R116, R105 ;  /* 0x0000006974697220 */ /* 0x000fe20000410000 */
[----:B------:R-:W-:Y:S02]  /*7310*/  F2FP.BF16.F32.PACK_AB R94, R126, R111 ;  /* 0x0000006f7e5e723e */ /* 0x000fe400000010ff */
[----:B------:R-:W0:Y:S01]  /*7320*/  LDC.64 R110, c[0x0][0x380] ;  /* 0x0000e000ff6e7b82 */ /* 0x000e220000000a00 */
[----:B------:R-:W-:Y:S01]  /*7330*/  FFMA.FTZ R141, R104, R105, R141 ;  /* 0x00000069688d7223 */ /* 0x000fe2000001008d */
[----:B------:R-:W-:Y:S01]  /*7340*/  SHF.L.U32 R104, R160, 0x10, RZ ;  /* 0x00000010a0687819 */ /* 0x000fe200000006ff */
[----:B------:R-:W-:-:S04]  /*7350*/  FADD.FTZ R105, -R117, R130 ;  /* 0x0000008275697221 */ /* 0x000fc80000010100 */
[----:B------:R-:W-:Y:S01]  /*7360*/  FFMA.FTZ R143, R104, R123, R143 ;  /* 0x0000007b688f7223 */ /* 0x000fe2000001008f */
[----:B------:R-:W-:Y:S01]  /*7370*/  SHF.L.U32 R104, R68, 0x10, RZ ;  /* 0x0000001044687819 */ /* 0x000fe200000006ff */
[----:B------:R-:W-:Y:S01]  /*7380*/  FMUL.FTZ R105, R116, R105 ;  /* 0x0000006974697220 */ /* 0x000fe20000410000 */
[----:B------:R-:W-:Y:S02]  /*7390*/  SHF.L.U32 R123, R45, 0x10, RZ ;  /* 0x000000102d7b7819 */ /* 0x000fe400000006ff */
[----:B------:R-:W-:Y:S01]  /*73a0*/  F2FP.BF16.F32.PACK_AB R95, R143, R141 ;  /* 0x0000008d8f5f723e */ /* 0x000fe200000010ff */
[----:B------:R-:W-:Y:S01]  /*73b0*/  FFMA.FTZ R113, R104, R105, R113 ;  /* 0x0000006968717223 */ /* 0x000fe20000010071 */
[----:B------:R-:W-:Y:S02]  /*73c0*/  SHF.L.U32 R104, R162, 0x10, RZ ;  /* 0x00000010a2687819 */ /* 0x000fe400000006ff */
[----:B------:R-:W-:-:S05]  /*73d0*/  SHF.L.U32 R105, R163, 0x10, RZ ;  /* 0x00000010a3697819 */ /* 0x000fca00000006ff */
[----:B------:R-:W-:Y:S01]  /*73e0*/  FFMA.FTZ R115, R104, R115, R105 ;  /* 0x0000007368737223 */ /* 0x000fe20000010069 */
[----:B------:R-:W-:Y:S02]  /*73f0*/  SHF.L.U32 R104, R69, 0x10, RZ ;  /* 0x0000001045687819 */ /* 0x000fe400000006ff */
[----:B------:R-:W-:Y:S02]  /*7400*/  SHF.L.U32 R105, R49, 0x10, RZ ;  /* 0x0000001031697819 */ /* 0x000fe400000006ff */
[----:B------:R-:W-:Y:S02]  /*7410*/  F2FP.BF16.F32.PACK_AB R96, R115, R113 ;  /* 0x000000717360723e */ /* 0x000fe400000010ff */
[----:B0-----:R-:W-:Y:S01]  /*7420*/  LEA R23, R110, R23, 0x2 ;  /* 0x000000176e177211 */ /* 0x001fe200078e10ff */
[----:B------:R-:W-:Y:S01]  /*7430*/  FFMA.FTZ R121, R104, R121, R105 ;  /* 0x0000007968797223 */ /* 0x000fe20000010069 */
[----:B------:R-:W-:Y:S01]  /*7440*/  FADD.FTZ R105, -R117, R124 ;  /* 0x0000007c75697221 */ /* 0x000fe20000010100 */
[----:B------:R-:W-:-:S02]  /*7450*/  SHF.L.U32 R124, R70, 0x10, RZ ;  /* 0x00000010467c7819 */ /* 0x000fc400000006ff */
[----:B------:R-:W-:Y:S01]  /*7460*/  SHF.L.U32 R104, R71, 0x10, RZ ;  /* 0x0000001047687819 */ /* 0x000fe200000006ff */
[----:B------:R-:W-:Y:S01]  /*7470*/  FMUL.FTZ R105, R116, R105 ;  /* 0x0000006974697220 */ /* 0x000fe20000410000 */
[----:B------:R-:W-:-:S03]  /*7480*/  ISETP.GE.AND P1, PT, R23, R111, PT ;  /* 0x0000006f1700720c */ /* 0x000fc60003f26270 */
[----:B------:R-:W-:Y:S01]  /*7490*/  FFMA.FTZ R122, R122, R105, R107 ;  /* 0x000000697a7a7223 */ /* 0x000fe2000001006b */
[----:B------:R-:W-:Y:S01]  /*74a0*/  FADD.FTZ R105, -R117, R128 ;  /* 0x0000008075697221 */ /* 0x000fe20000010100 */
[----:B------:R-:W-:-:S03]  /*74b0*/  SHF.L.U32 R107, R50, 0x10, RZ ;  /* 0x00000010326b7819 */ /* 0x000fc600000006ff */
[----:B------:R-:W-:Y:S01]  /*74c0*/  FMUL.FTZ R105, R116, R105 ;  /* 0x0000006974697220 */ /* 0x000fe20000410000 */
[----:B------:R-:W-:-:S03]  /*74d0*/  F2FP.BF16.F32.PACK_AB R97, R122, R121 ;  /* 0x000000797a61723e */ /* 0x000fc600000010ff */
[----:B------:R-:W-:Y:S01]  /*74e0*/  FFMA.FTZ R124, R124, R105, R107 ;  /* 0x000000697c7c7223 */ /* 0x000fe2000001006b */
[----:B------:R-:W-:Y:S01]  /*74f0*/  SHF.L.U32 R105, R51, 0x10, RZ ;  /* 0x0000001033697819 */ /* 0x000fe200000006ff */
[----:B------:R-:W-:-:S03]  /*7500*/  IMAD.WIDE.U32 R106, R103, 0x10, R108 ;  /* 0x00000010676a7825 */ /* 0x000fc600078e006c */
[----:B------:R-:W-:Y:S01]  /*7510*/  F2FP.BF16.F32.PACK_AB R98, R98, R124 ;  /* 0x0000007c6262723e */ /* 0x000fe200000010ff */
[----:B------:R-:W-:Y:S01]  /*7520*/  FFMA.FTZ R127, R104, R127, R105 ;  /* 0x0000007f687f7223 */ /* 0x000fe20000010069 */
[----:B------:R-:W-:Y:S02]  /*7530*/  SHF.L.U32 R105, R64, 0x10, RZ ;  /* 0x0000001040697819 */ /* 0x000fe400000006ff */
[----:B------:R-:W-:Y:S02]  /*7540*/  SHF.L.U32 R104, R44, 0x10, RZ ;  /* 0x000000102c687819 */ /* 0x000fe400000006ff */
[----:B------:R-:W-:-:S03]  /*7550*/  F2FP.BF16.F32.PACK_AB R99, R99, R127 ;  /* 0x0000007f6363723e */ /* 0x000fc600000010ff */
[----:B------:R-:W-:Y:S01]  /*7560*/  FFMA.FTZ R120, R105, R120, R104 ;  /* 0x0000007869787223 */ /* 0x000fe20000010068 */
[----:B------:R-:W-:Y:S01]  /*7570*/  FADD.FTZ R105, -R117, R140 ;  /* 0x0000008c75697221 */ /* 0x000fe20000010100 */
[----:B------:R-:W-:-:S03]  /*7580*/  SHF.L.U32 R104, R65, 0x10, RZ ;  /* 0x0000001041687819 */ /* 0x000fc600000006ff */
[----:B------:R-:W-:Y:S01]  /*7590*/  FMUL.FTZ R105, R116, R105 ;  /* 0x0000006974697220 */ /* 0x000fe20000410000 */
[----:B------:R-:W-:-:S03]  /*75a0*/  F2FP.BF16.F32.PACK_AB R100, R100, R120 ;  /* 0x000000786464723e */ /* 0x000fc600000010ff */
[----:B------:R-:W-:Y:S01]  /*75b0*/  FFMA.FTZ R123, R104, R105, R123 ;  /* 0x00000069687b7223 */ /* 0x000fe2000001007b */
[----:B------:R-:W-:Y:S01]  /*75c0*/  FADD.FTZ R105, -R117, R142 ;  /* 0x0000008e75697221 */ /* 0x000fe20000010100 */
[----:B------:R-:W-:Y:S02]  /*75d0*/  SHF.L.U32 R104, R66, 0x10, RZ ;  /* 0x0000001042687819 */ /* 0x000fe400000006ff */
[----:B------:R-:W-:Y:S01]  /*75e0*/  SHF.L.U32 R117, R46, 0x10, RZ ;  /* 0x000000102e757819 */ /* 0x000fe200000006ff */
[C---:B------:R-:W-:Y:S01]  /*75f0*/  FMUL.FTZ R105, R116.reuse, R105 ;  /* 0x0000006974697220 */ /* 0x040fe20000410000 */
[----:B------:R-:W-:Y:S01]  /*7600*/  FMUL.FTZ R116, R116, R145 ;  /* 0x0000009174747220 */ /* 0x000fe20000410000 */
[----:B------:R-:W-:Y:S02]  /*7610*/  F2FP.BF16.F32.PACK_AB R101, R101, R123 ;  /* 0x0000007b6565723e */ /* 0x000fe400000010ff */
[----:B------:R-:W-:Y:S01]  /*7620*/  FFMA.FTZ R117, R104, R105, R117 ;  /* 0x0000006968757223 */ /* 0x000fe20000010075 */
[----:B------:R-:W-:-:S02]  /*7630*/  SHF.L.U32 R105, R67, 0x10, RZ ;  /* 0x0000001043697819 */ /* 0x000fc400000006ff */
[----:B------:R-:W-:-:S05]  /*7640*/  SHF.L.U32 R104, R47, 0x10, RZ ;  /* 0x000000102f687819 */ /* 0x000fca00000006ff */
[----:B------:R-:W-:Y:S01]  /*7650*/  FFMA.FTZ R116, R105, R116, R104 ;  /* 0x0000007469747223 */ /* 0x000fe20000010068 */
[----:B------:R-:W-:Y:S01]  /*7660*/  IMAD.WIDE.U32 R104, R93, 0x10, R108 ;  /* 0x000000105d687825 */ /* 0x000fe200078e006c */
[----:B------:R-:W-:-:S03]  /*7670*/  F2FP.BF16.F32.PACK_AB R93, R114, R112 ;  /* 0x00000070725d723e */ /* 0x000fc600000010ff */
[----:B------:R-:W-:Y:S01]  /*7680*/  F2FP.BF16.F32.PACK_AB R103, R102, R116 ;  /* 0x000000746667723e */ /* 0x000fe200000010ff */
[----:B------:R-:W-:Y:S01]  /*7690*/  IMAD.WIDE.U32 R108, R136, 0x10, R108 ;  /* 0x00000010886c7825 */ /* 0x000fe200078e006c */
[----:B------:R-:W-:Y:S01]  /*76a0*/  F2FP.BF16.F32.PACK_AB R102, R125, R117 ;  /* 0x000000757d66723e */ /* 0x000fe200000010ff */
[----:B------:R0:W-:Y:S04]  /*76b0*/  STG.E.128 desc[UR6][R104.64], R88 ;  /* 0x0000005868007986 */ /* 0x0001e8000c101d06 */
[----:B------:R0:W-:Y:S04]  /*76c0*/  STG.E.128 desc[UR6][R106.64], R92 ;  /* 0x0000005c6a007986 */ /* 0x0001e8000c101d06 */
[----:B------:R0:W-:Y:S04]  /*76d0*/  STG.E.128 desc[UR6][R118.64], R96 ;  /* 0x0000006076007986 */ /* 0x0001e8000c101d06 */
[----:B------:R0:W-:Y:S01]  /*76e0*/  STG.E.128 desc[UR6][R108.64], R100 ;  /* 0x000000646c007986 */ /* 0x0001e2000c101d06 */
[----:B------:R-:W-:Y:S05]  /*76f0*/  @!P1 BRA `(.L_x_242) ;  /* 0xffffffc400789947 */ /* 0x000fea000383ffff */
[----:B------:R-:W-:Y:S05]  /*7700*/  EXIT ;  /* 0x000000000000794d */ /* 0x000fea0003800000 */
.L_x_229:
[----:B------:R-:W-:Y:S01]  /*7710*/  HFMA2 R89, -RZ, RZ, 0, 5.9604644775390625e-08 ;  /* 0x00000001ff597431 */ /* 0x000fe200000001ff */
[----:B------:R-:W-:Y:S01]  /*7720*/  BSSY B0, `(.L_x_243) ;  /* 0x0000006000007945 */ /* 0x000fe20003800000 */
[----:B------:R-:W-:Y:S02]  /*7730*/  MOV R90, 0x1f ;  /* 0x0000001f005a7802 */ /* 0x000fe40000000f00 */
[----:B------:R-:W-:-:S07]  /*7740*/  MOV R91, 0xffffffff ;  /* 0xffffffff005b7802 */ /* 0x000fce0000000f00 */
[----:B------:R-:W-:Y:S05]  /*7750*/  WARPSYNC.COLLECTIVE R91, `(.L_x_244) ;  /* 0x000000005b087348 */ /* 0x000fea0003c00000 */
[----:B------:R0:W1:Y:S02]  /*7760*/  SHFL.BFLY P1, R116, R88, R89, R90 ;  /* 0x0c00005958747389 */ /* 0x000064000002005a */
[----:B01----:R-:W-:Y:S05]  /*7770*/  ENDCOLLECTIVE ;  /* 0x000000000000791b */ /* 0x003fea0003800000 */
.L_x_244:
[----:B------:R-:W-:Y:S05]  /*7780*/  BSYNC B0 ;  /* 0x0000000000007941 */ /* 0x000fea0003800000 */
.L_x_243:
[----:B------:R-:W-:Y:S01]  /*7790*/  FADD.FTZ R88, R88, R116 ;  /* 0x0000007458587221 */ /* 0x000fe20000010000 */
[----:B------:R-:W-:Y:S01]  /*77a0*/  HFMA2 R89, -RZ, RZ, 0, 1.1920928955078125e-07 ;  /* 0x00000002ff597431 */ /* 0x000fe200000001ff */
[----:B------:R-:W-:Y:S02]  /*77b0*/  MOV R90, 0x1f ;  /* 0x0000001f005a7802 */ /* 0x000fe40000000f00 */
[----:B------:R-:W-:-:S07]  /*77c0*/  MOV R91, 0xffffffff ;  /* 0xffffffff005b7802 */ /* 0x000fce0000000f00 */
[----:B------:R-:W-:Y:S05]  /*77d0*/  WARPSYNC.COLLECTIVE R91, `(.L_x_245) ;  /* 0x000000005b087348 */ /* 0x000fea0003c00000 */
[----:B------:R0:W1:Y:S02]  /*77e0*/  SHFL.BFLY P1, R116, R88, R89, R90 ;  /* 0x0c00005958747389 */ /* 0x000064000002005a */
[----:B01----:R-:W-:Y:S05]  /*77f0*/  ENDCOLLECTIVE ;  /* 0x000000000000791b */ /* 0x003fea0003800000 */
.L_x_245:
[----:B------:R-:W-:Y:S02]  /*7800*/  HFMA2 R89, -RZ, RZ, 0, 2.384185791015625e-07 ;  /* 0x00000004ff597431 */ /* 0x000fe400000001ff */
[----:B------:R-:W-:-:S05]  /*7810*/  FADD.FTZ R117, R88, R116 ;  /* 0x0000007458757221 */ /* 0x000fca0000010000 */
[----:B------:R-:W-:-:S07]  /*7820*/  MOV R88, R117 ;  /* 0x0000007500587202 */ /* 0x000fce0000000f00 */
[----:B------:R-:W-:Y:S05]  /*7830*/  WARPSYNC.COLLECTIVE R91, `(.L_x_246) ;  /* 0x000000005b087348 */ /* 0x000fea0003c00000 */
[----:B------:R0:W1:Y:S02]  /*7840*/  SHFL.BFLY P1, R116, R88, R89, R90 ;  /* 0x0c00005958747389 */ /* 0x000064000002005a */
[----:B01----:R-:W-:Y:S05]  /*7850*/  ENDCOLLECTIVE ;  /* 0x000000000000791b */ /* 0x003fea0003800000 */
.L_x_246:
[----:B------:R-:W-:Y:S02]  /*7860*/  HFMA2 R89, -RZ, RZ, 0, 4.76837158203125e-07 ;  /* 0x00000008ff597431 */ /* 0x000fe400000001ff */
[----:B------:R-:W-:Y:S02]  /*7870*/  FADD.FTZ R158, R117, R116 ;  /* 0x00000074759e7221 */ /* 0x000fe40000010000 */
[----:B------:R-:W0:Y:S03]  /*7880*/  LDC R117, c[0x0][0x400] ;  /* 0x00010000ff757b82 */ /* 0x000e260000000800 */
[----:B------:R-:W-:-:S07]  /*7890*/  MOV R88, R158 ;  /* 0x0000009e00587202 */ /* 0x000fce0000000f00 */
[----:B0-----:R-:W-:Y:S05]  /*78a0*/  WARPSYNC.COLLECTIVE R91, `(.L_x_247) ;  /* 0x000000005b087348 */ /* 0x001fea0003c00000 */
[----:B------:R1:W2:Y:S02]  /*78b0*/  SHFL.BFLY P1, R116, R88, R89, R90 ;  /* 0x0c00005958747389 */ /* 0x0002a4000002005a */
[----:B012---:R-:W-:Y:S05]  /*78c0*/  ENDCOLLECTIVE ;  /* 0x000000000000791b */ /* 0x007fea0003800000 */
.L_x_247:
[----:B------:R-:W-:Y:S02]  /*78d0*/  HFMA2 R89, -RZ, RZ, 0, 9.5367431640625e-07 ;  /* 0x00000010ff597431 */ /* 0x000fe400000001ff */
[----:B------:R-:W-:-:S05]  /*78e0*/  FADD.FTZ R158, R158, R116 ;  /* 0x000000749e9e7221 */ /* 0x000fca0000010000 */
[----:B------:R-:W-:-:S07]  /*78f0*/  MOV R88, R158 ;  /* 0x0000009e00587202 */ /* 0x000fce0000000f00 */
[----:B------:R-:W-:Y:S05]  /*7900*/  WARPSYNC.COLLECTIVE R91, `(.L_x_248) ;  /* 0x000000005b087348 */ /* 0x000fea0003c00000 */
[----:B------:R0:W1:Y:S02]  /*7910*/  SHFL.BFLY P1, R116, R88, R89, R90 ;  /* 0x0c00005958747389 */ /* 0x000064000002005a */
[----:B01----:R-:W-:Y:S05]  /*7920*/  ENDCOLLECTIVE ;  /* 0x000000000000791b */ /* 0x003fea0003800000 */
.L_x_248:
[----:B------:R-:W-:-:S04]  /*7930*/  FADD.FTZ R158, R158, R116 ;  /* 0x000000749e9e7221 */ /* 0x000fc80000010000 */
[----:B------:R-:W-:-:S04]  /*7940*/  FMUL.FTZ R158, R158, R117 ;  /* 0x000000759e9e7220 */ /* 0x000fc80000410000 */
        /* <DEDUP_REMOVED lines=84> */
.L_x_249:
[----:B------:R-:W-:Y:S02]  /*7e90*/  HFMA2 R89, -RZ, RZ, 0, 1.1920928955078125e-07 ;  /* 0x00000002ff597431 */ /* 0x000fe400000001ff */
[----:B------:R-:W-:-:S07]  /*7ea0*/  FADD.FTZ R88, R88, R116 ;  /* 0x0000007458587221 */ /* 0x000fce0000010000 */
[----:B------:R-:W-:Y:S05]  /*7eb0*/  WARPSYNC.COLLECTIVE R91, `(.L_x_250) ;  /* 0x000000005b087348 */ /* 0x000fea0003c00000 */
[----:B------:R0:W1:Y:S02]  /*7ec0*/  SHFL.BFLY P1, R116, R88, R89, R90 ;  /* 0x0c00005958747389 */ /* 0x000064000002005a */
[----:B01----:R-:W-:Y:S05]  /*7ed0*/  ENDCOLLECTIVE ;  /* 0x000000000000791b */ /* 0x003fea0003800000 */
.L_x_250:
[----:B------:R-:W-:Y:S01]  /*7ee0*/  MOV R89, 0x4 ;  /* 0x0000000400597802 */ /* 0x000fe20000000f00 */
[----:B------:R-:W-:-:S07]  /*7ef0*/  FADD.FTZ R88, R88, R116 ;  /* 0x0000007458587221 */ /* 0x000fce0000010000 */
[----:B------:R-:W-:Y:S05]  /*7f00*/  WARPSYNC.COLLECTIVE R91, `(.L_x_251) ;  /* 0x000000005b087348 */ /* 0x000fea0003c00000 */
[----:B------:R0:W1:Y:S02]  /*7f10*/  SHFL.BFLY P1, R116, R88, R89, R90 ;  /* 0x0c00005958747389 */ /* 0x000064000002005a */
[----:B01----:R-:W-:Y:S05]  /*7f20*/  ENDCOLLECTIVE ;  /* 0x000000000000791b */ /* 0x003fea0003800000 */
.L_x_251:
[----:B------:R-:W-:Y:S02]  /*7f30*/  HFMA2 R89, -RZ, RZ, 0, 4.76837158203125e-07 ;  /* 0x00000008ff597431 */ /* 0x000fe400000001ff */
[----:B------:R-:W-:-:S07]  /*7f40*/  FADD.FTZ R88, R88, R116 ;  /* 0x0000007458587221 */ /* 0x000fce0000010000 */
[----:B------:R-:W-:Y:S05]  /*7f50*/  WARPSYNC.COLLECTIVE R91, `(.L_x_252) ;  /* 0x000000005b087348 */ /* 0x000fea0003c00000 */
[----:B------:R0:W1:Y:S02]  /*7f60*/  SHFL.BFLY P1, R116, R88, R89, R90 ;  /* 0x0c00005958747389 */ /* 0x000064000002005a */
[----:B01----:R-:W-:Y:S05]  /*7f70*/  ENDCOLLECTIVE ;  /* 0x000000000000791b */ /* 0x003fea0003800000 */
.L_x_252:
[----:B------:R-:W-:Y:S01]  /*7f80*/  MOV R89, 0x10 ;  /* 0x0000001000597802 */ /* 0x000fe20000000f00 */
[----:B------:R-:W-:-:S07]  /*7f90*/  FADD.FTZ R88, R88, R116 ;  /* 0x0000007458587221 */ /* 0x000fce0000010000 */
[----:B------:R-:W-:Y:S05]  /*7fa0*/  WARPSYNC.COLLECTIVE R91, `(.L_x_253) ;  /* 0x000000005b087348 */ /* 0x000fea0003c00000 */
[----:B------:R0:W1:Y:S02]  /*7fb0*/  SHFL.BFLY P1, R116, R88, R89, R90 ;  /* 0x0c00005958747389 */ /* 0x000064000002005a */
[----:B01----:R-:W-:Y:S05]  /*7fc0*/  ENDCOLLECTIVE ;  /* 0x000000000000791b */ /* 0x003fea0003800000 */
.L_x_253:
[----:B------:R-:W-:Y:S05]  /*7fd0*/  BRA `(.L_x_254) ;  /* 0xffffffac00047947 */ /* 0x000fea000383ffff */
.L_x_241:
[----:B------:R-:W-:Y:S01]  /*7fe0*/  HFMA2 R89, -RZ, RZ, 0, 5.9604644775390625e-08 ;  /* 0x00000001ff597431 */ /* 0x000fe200000001ff */
[----:B------:R-:W-:Y:S01]  /*7ff0*/  BSSY B0, `(.L_x_255) ;  /* 0x0000006000007945 */ /* 0x000fe20003800000 */
[----:B------:R-:W-:Y:S02]  /*8000*/  MOV R90, 0x1f ;  /* 0x0000001f005a7802 */ /* 0x000fe40000000f00 */
[----:B------:R-:W-:-:S07]  /*8010*/  MOV R91, 0xffffffff ;  /* 0xffffffff005b7802 */ /* 0x000fce0000000f00 */
[----:B------:R-:W-:Y:S05]  /*8020*/  WARPSYNC.COLLECTIVE R91, `(.L_x_256) ;  /* 0x000000005b087348 */ /* 0x000fea0003c00000 */
[----:B------:R0:W1:Y:S02]  /*8030*/  SHFL.BFLY P1, R116, R88, R89, R90 ;  /* 0x0c00005958747389 */ /* 0x000064000002005a */
[----:B01----:R-:W-:Y:S05]  /*8040*/  ENDCOLLECTIVE ;  /* 0x000000000000791b */ /* 0x003fea0003800000 */
.L_x_256:
[----:B------:R-:W-:Y:S05]  /*8050*/  BSYNC B0 ;  /* 0x0000000000007941 */ /* 0x000fea0003800000 */
.L_x_255:
[----:B------:R-:W-:Y:S01]  /*8060*/  FADD.FTZ R88, R88, R116 ;  /* 0x0000007458587221 */ /* 0x000fe20000010000 */
[----:B------:R-:W-:Y:S01]  /*8070*/  HFMA2 R89, -RZ, RZ, 0, 1.1920928955078125e-07 ;  /* 0x00000002ff597431 */ /* 0x000fe200000001ff */
[----:B------:R-:W-:Y:S02]  /*8080*/  MOV R90, 0x1f ;  /* 0x0000001f005a7802 */ /* 0x000fe40000000f00 */
[----:B------:R-:W-:-:S07]  /*8090*/  MOV R91, 0xffffffff ;  /* 0xffffffff005b7802 */ /* 0x000fce0000000f00 */
[----:B------:R-:W-:Y:S05]  /*80a0*/  WARPSYNC.COLLECTIVE R91, `(.L_x_257) ;  /* 0x000000005b087348 */ /* 0x000fea0003c00000 */
[----:B------:R0:W1:Y:S02]  /*80b0*/  SHFL.BFLY P1, R116, R88, R89, R90 ;  /* 0x0c00005958747389 */ /* 0x000064000002005a */
[----:B01----:R-:W-:Y:S05]  /*80c0*/  ENDCOLLECTIVE ;  /* 0x000000000000791b */ /* 0x003fea0003800000 */
.L_x_257:
[----:B------:R-:W-:Y:S02]  /*80d0*/  HFMA2 R89, -RZ, RZ, 0, 2.384185791015625e-07 ;  /* 0x00000004ff597431 */ /* 0x000fe400000001ff */
[----:B------:R-:W-:-:S05]  /*80e0*/  FADD.FTZ R117, R88, R116 ;  /* 0x0000007458757221 */ /* 0x000fca0000010000 */
[----:B------:R-:W-:-:S07]  /*80f0*/  MOV R88, R117 ;  /* 0x0000007500587202 */ /* 0x000fce0000000f00 */
[----:B------:R-:W-:Y:S05]  /*8100*/  WARPSYNC.COLLECTIVE R91, `(.L_x_258) ;  /* 0x000000005b087348 */ /* 0x000fea0003c00000 */
[----:B------:R0:W1:Y:S02]  /*8110*/  SHFL.BFLY P1, R116, R88, R89, R90 ;  /* 0x0c00005958747389 */ /* 0x000064000002005a */
[----:B01----:R-:W-:Y:S05]  /*8120*/  ENDCOLLECTIVE ;  /* 0x000000000000791b */ /* 0x003fea0003800000 */
.L_x_258:
[----:B------:R-:W-:Y:S02]  /*8130*/  HFMA2 R89, -RZ, RZ, 0, 4.76837158203125e-07 ;  /* 0x00000008ff597431 */ /* 0x000fe400000001ff */
[----:B------:R-:W-:Y:S02]  /*8140*/  FADD.FTZ R158, R117, R116 ;  /* 0x00000074759e7221 */ /* 0x000fe40000010000 */
[----:B------:R-:W0:Y:S03]  /*8150*/  LDC R117, c[0x0][0x400] ;  /* 0x00010000ff757b82 */ /* 0x000e260000000800 */
[----:B------:R-:W-:-:S07]  /*8160*/  MOV R88, R158 ;  /* 0x0000009e00587202 */ /* 0x000fce0000000f00 */
[----:B0-----:R-:W-:Y:S05]  /*8170*/  WARPSYNC.COLLECTIVE R91, `(.L_x_259) ;  /* 0x000000005b087348 */ /* 0x001fea0003c00000 */
[----:B------:R1:W2:Y:S02]  /*8180*/  SHFL.BFLY P1, R116, R88, R89, R90 ;  /* 0x0c00005958747389 */ /* 0x0002a4000002005a */
[----:B012---:R-:W-:Y:S05]  /*8190*/  ENDCOLLECTIVE ;  /* 0x000000000000791b */ /* 0x007fea0003800000 */
.L_x_259:
[----:B------:R-:W-:Y:S02]  /*81a0*/  HFMA2 R89, -RZ, RZ, 0, 9.5367431640625e-07 ;  /* 0x00000010ff597431 */ /* 0x000fe400000001ff */
[----:B------:R-:W-:-:S05]  /*81b0*/  FADD.FTZ R158, R158, R116 ;  /* 0x000000749e9e7221 */ /* 0x000fca0000010000 */
[----:B------:R-:W-:-:S07]  /*81c0*/  MOV R88, R158 ;  /* 0x0000009e00587202 */ /* 0x000fce0000000f00 */
[----:B------:R-:W-:Y:S05]  /*81d0*/  WARPSYNC.COLLECTIVE R91, `(.L_x_260) ;  /* 0x000000005b087348 */ /* 0x000fea0003c00000 */
[----:B------:R0:W1:Y:S02]  /*81e0*/  SHFL.BFLY P1, R116, R88, R89, R90 ;  /* 0x0c00005958747389 */ /* 0x000064000002005a */
[----:B01----:R-:W-:Y:S05]  /*81f0*/  ENDCOLLECTIVE ;  /* 0x000000000000791b */ /* 0x003fea0003800000 */
.L_x_260:
        /* <DEDUP_REMOVED lines=86> */
.L_x_261:
[----:B------:R-:W-:Y:S02]  /*8760*/  HFMA2 R89, -RZ, RZ, 0, 1.1920928955078125e-07 ;  /* 0x00000002ff597431 */ /* 0x000fe400000001ff */
[----:B------:R-:W-:-:S07]  /*8770*/  FADD.FTZ R88, R88, R116 ;  /* 0x0000007458587221 */ /* 0x000fce0000010000 */
[----:B------:R-:W-:Y:S05]  /*8780*/  WARPSYNC.COLLECTIVE R91, `(.L_x_262) ;  /* 0x000000005b087348 */ /* 0x000fea0003c00000 */
[----:B------:R0:W1:Y:S02]  /*8790*/  SHFL.BFLY P1, R116, R88, R89, R90 ;  /* 0x0c00005958747389 */ /* 0x000064000002005a */
[----:B01----:R-:W-:Y:S05]  /*87a0*/  ENDCOLLECTIVE ;  /* 0x000000000000791b */ /* 0x003fea0003800000 */
.L_x_262:
[----:B------:R-:W-:Y:S01]  /*87b0*/  MOV R89, 0x4 ;  /* 0x0000000400597802 */ /* 0x000fe20000000f00 */
[----:B------:R-:W-:-:S07]  /*87c0*/  FADD.FTZ R88, R88, R116 ;  /* 0x0000007458587221 */ /* 0x000fce0000010000 */
[----:B------:R-:W-:Y:S05]  /*87d0*/  WARPSYNC.COLLECTIVE R91, `(.L_x_263) ;  /* 0x000000005b087348 */ /* 0x000fea0003c00000 */
[----:B------:R0:W1:Y:S02]  /*87e0*/  SHFL.BFLY P1, R116, R88, R89, R90 ;  /* 0x0c00005958747389 */ /* 0x000064000002005a */
[----:B01----:R-:W-:Y:S05]  /*87f0*/  ENDCOLLECTIVE ;  /* 0x000000000000791b */ /* 0x003fea0003800000 */
.L_x_263:
[----:B------:R-:W-:Y:S02]  /*8800*/  HFMA2 R89, -RZ, RZ, 0, 4.76837158203125e-07 ;  /* 0x00000008ff597431 */ /* 0x000fe400000001ff */
[----:B------:R-:W-:-:S07]  /*8810*/  FADD.FTZ R88, R88, R116 ;  /* 0x0000007458587221 */ /* 0x000fce0000010000 */
[----:B------:R-:W-:Y:S05]  /*8820*/  WARPSYNC.COLLECTIVE R91, `(.L_x_264) ;  /* 0x000000005b087348 */ /* 0x000fea0003c00000 */
[----:B------:R0:W1:Y:S02]  /*8830*/  SHFL.BFLY P1, R116, R88, R89, R90 ;  /* 0x0c00005958747389 */ /* 0x000064000002005a */
[----:B01----:R-:W-:Y:S05]  /*8840*/  ENDCOLLECTIVE ;  /* 0x000000000000791b */ /* 0x003fea0003800000 */
.L_x_264:
[----:B------:R-:W-:Y:S01]  /*8850*/  MOV R89, 0x10 ;  /* 0x0000001000597802 */ /* 0x000fe20000000f00 */
[----:B------:R-:W-:-:S07]  /*8860*/  FADD.FTZ R88, R88, R116 ;  /* 0x0000007458587221 */ /* 0x000fce0000010000 */
[----:B------:R-:W-:Y:S05]  /*8870*/  WARPSYNC.COLLECTIVE R91, `(.L_x_265) ;  /* 0x000000005b087348 */ /* 0x000fea0003c00000 */
[----:B------:R0:W1:Y:S02]  /*8880*/  SHFL.BFLY P1, R116, R88, R89, R90 ;  /* 0x0c00005958747389 */ /* 0x000064000002005a */
[----:B01----:R-:W-:Y:S05]  /*8890*/  ENDCOLLECTIVE ;  /* 0x000000000000791b */ /* 0x003fea0003800000 */
.L_x_265:
[----:B------:R-:W-:Y:S05]  /*88a0*/  BRA `(.L_x_266) ;  /* 0xffffffdc007c7947 */ /* 0x000fea000383ffff */
.L_x_267:
        /* <DEDUP_REMOVED lines=13> */
.L_x_45773:


//--------------------- .text._ZN10layer_norm13ln_fwd_kernelINS_13Kernel_traitsI13__nv_bfloat16S2_S2_S2_fjLj1280ELj1ELj4ELj1ELj16ENS_18Kernel_traits_baseILj1280ES2_S2_S2_S2_fjLj128EEEEELb0ELb1ELb1ELb0EEEvNS_9FwdParamsE --------------------------
	.section	.text._ZN10layer_norm13ln_fwd_kernelINS_13Kernel_traitsI13__nv_bfloat16S2_S2_S2_fjLj1280ELj1ELj4ELj1ELj16ENS_18Kernel_traits_baseILj1280ES2_S2_S2_S2_fjLj128EEEEELb0ELb1ELb1ELb0EEEvNS_9FwdParamsE,"ax",@progbits
	.align	128
        .global         _ZN10layer_norm13ln_fwd_kernelINS_13Kernel_traitsI13__nv_bfloat16S2_S2_S2_fjLj1280ELj1ELj4ELj1ELj16ENS_18Kernel_traits_baseILj1280ES2_S2_S2_S2_fjLj128EEEEELb0ELb1ELb1ELb0EEEvNS_9FwdParamsE
        .type           _ZN10layer_norm13ln_fwd_kernelINS_13Kernel_traitsI13__nv_bfloat16S2_S2_S2_fjLj1280ELj1ELj4ELj1ELj16ENS_18Kernel_traits_baseILj1280ES2_S2_S2_S2_fjLj128EEEEELb0ELb1ELb1ELb0EEEvNS_9FwdParamsE,@function
        .size           _ZN10layer_norm13ln_fwd_kernelINS_13Kernel_traitsI13__nv_bfloat16S2_S2_S2_fjLj1280ELj1ELj4ELj1ELj16ENS_18Kernel_traits_baseILj1280ES2_S2_S2_S2_fjLj128EEEEELb0ELb1ELb1ELb0EEEvNS_9FwdParamsE,(.L_x_45774 - _ZN10layer_norm13ln_fwd_kernelINS_13Kernel_traitsI13__nv_bfloat16S2_S2_S2_fjLj1280ELj1ELj4ELj1ELj16ENS_18Kernel_traits_baseILj1280ES2_S2_S2_S2_fjLj128EEEEELb0ELb1ELb1ELb0EEEvNS_9FwdParamsE)
        .other          _ZN10layer_norm13ln_fwd_kernelINS_13Kernel_traitsI13__nv_bfloat16S2_S2_S2_fjLj1280ELj1ELj4ELj1ELj16ENS_18Kernel_traits_baseILj1280ES2_S2_S2_S2_fjLj128EEEEELb0ELb1ELb1ELb0EEEvNS_9FwdParamsE,@"STO_CUDA_ENTRY STV_DEFAULT"
_ZN10layer_norm13ln_fwd_kernelINS_13Kernel_traitsI13__nv_bfloat16S2_S2_S2_fjLj1280ELj1ELj4ELj1ELj16ENS_18Kernel_traits_baseILj1280ES2_S2_S2_S2_fjLj128EEEEELb0ELb1ELb1ELb0EEEvNS_9FwdParamsE:
.text._ZN10layer_norm13ln_fwd_kernelINS_13Kernel_traitsI13__nv_bfloat16S2_S2_S2_fjLj1280ELj1ELj4ELj1ELj16ENS_18Kernel_traits_baseILj1280ES2_S2_S2_S2_fjLj128EEEEELb0ELb1ELb1ELb0EEEvNS_9FwdParamsE:
        /* <DEDUP_REMOVED lines=59> */
[C---:B------:R-:W-:Y:S01]  /*03b0*/  @P3 IMAD.WIDE.U32 R26, R29.reuse, 0x10, R26 ;  /* 0x000000101d1a3825 */ /* 0x040fe200078e001a */
[----:B------:R2:W5:Y:S04]  /*03c0*/  @P3 LD.E.128 R72, desc[UR6][R24.64] ;  /* 0x0000000618483980 */ /* 0x000568000c101d00 */
[----:B------:R2:W5:Y:S01]  /*03d0*/  @P3 LDG.E.128 R68, desc[UR6][R26.64] ;  /* 0x000000061a443981 */ /* 0x000562000c1e1d00 */
[----:B------:R-:W-:Y:S01]  /*03e0*/  ISETP.GE.U32.AND P0, PT, R2, 0xa0, PT ;  /* 0x000000a00200780c */ /* 0x000fe20003f06070 */
[----:B------:R-:W-:-:S12]  /*03f0*/  @P3 VIADD R29, R29, 0x20 ;  /* 0x000000201d1d3836 */ /* 0x000fd80000000000 */
        /* <DEDUP_REMOVED lines=11> */
.L_x_269:
        /* <DEDUP_REMOVED lines=53> */
.L_x_270:
[----:B------:R-:W-:Y:S05]  /*0800*/  BSYNC.RECONVERGENT B0 ;  /* 0x0000000000007941 */ /* 0x000fea0003800200 */
.L_x_268:
        /* <DEDUP_REMOVED lines=65> */
[----:B012---:R-:W-:-:S07]  /*0c20*/  PRMT R135, R104, 0x7632, R135 ;  /* 0x0000763268877816 */ /* 0x007fce0000000087 */
.L_x_304:
        /* <DEDUP_REMOVED lines=11> */
[----:B------:R-:W-:-:S04]  /*0ce0*/  LEA.HI R163, R163, R162, RZ, 0x3 ;  /* 0x000000a2a3a37211 */ /* 0x000fc800078f18ff */
[----:B------:R-:W-:Y:S02]  /*0cf0*/  LEA.HI.SX32 R181, R163, R0, 0x1d ;  /* 0x00000000a3b57211 */ /* 0x000fe400078feaff */
[----:B--2---:R-:W-:-:S13]  /*0d00*/  ISETP.GE.AND P2, PT, R182, 0x1, PT ;  /* 0x00000001b600780c */ /* 0x004fda0003f46270 */
[----:B------:R-:W1:Y:S01]  /*0d10*/  @P2 S2R R183, SR_TID.X ;  /* 0x0000000000b72919 */ /* 0x000e620000002100 */
[----:B------:R-:W-:-:S04]  /*0d20*/  @P2 VIADD R179, R182, 0xffffffff ;  /* 0xffffffffb6b32836 */ /* 0x000fc80000000000 */
[----:B------:R-:W-:-:S05]  /*0d30*/  @P2 IMAD R179, R179, R180, RZ ;  /* 0x000000b4b3b32224 */ /* 0x000fca00078e02ff */
[----:B------:R-:W-:-:S04]  /*0d40*/  @P2 SHF.R.S32.HI R118, RZ, 0x1f, R179 ;  /* 0x0000001fff762819 */ /* 0x000fc800000114b3 */
[----:B------:R-:W-:Y:S02]  /*0d50*/  @P2 LEA.HI R179, R118, R179, RZ, 0x3 ;  /* 0x000000b376b32211 */ /* 0x000fe400078f18ff */
[----:B-1----:R-:W-:Y:S01]  /*0d60*/  @P2 LOP3.LUT R0, R183, 0x1f, RZ, 0xc0, !PT ;  /* 0x0000001fb7002812 */ /* 0x002fe200078ec0ff */
[----:B------:R-:W-:-:S03]  /*0d70*/  HFMA2 R183, -RZ, RZ, 0, 0 ;  /* 0x00000000ffb77431 */ /* 0x000fc600000001ff */
[----:B------:R-:W-:Y:S01]  /*0d80*/  @P2 LEA.HI.SX32 R183, R179, R0, 0x1d ;  /* 0x00000000b3b72211 */ /* 0x000fe200078feaff */
[----:B0-----:R-:W-:Y:S06]  /*0d90*/  @!P0 BRA `(.L_x_272) ;  /* 0x00000008007c8947 */ /* 0x001fec0003800000 */
[----:B------:R-:W-:Y:S04]  /*0da0*/  BSSY.RECONVERGENT B1, `(.L_x_273) ;  /* 0x0000005000017945 */ /* 0x000fe80003800200 */
[----:B------:R-:W-:Y:S05]  /*0db0*/  @!P2 BRA `(.L_x_274) ;  /* 0x00000000000ca947 */ /* 0x000fea0003800000 */
[----:B------:R-:W0:Y:S02]  /*0dc0*/  LDC.64 R52, c[0x0][0x390] ;  /* 0x0000e400ff347b82 */ /* 0x000e240000000a00 */
[----:B0-----:R-:W-:-:S06]  /*0dd0*/  IMAD.WIDE.U32 R52, R183, 0x10, R52 ;  /* 0x00000010b7347825 */ /* 0x001fcc00078e0034 */
[----:B------:R-:W5:Y:S02]  /*0de0*/  LDG.E.128 R52, desc[UR6][R52.64] ;  /* 0x0000000634347981 */ /* 0x000f64000c1e1d00 */
.L_x_274:
[----:B------:R-:W-:Y:S05]  /*0df0*/  BSYNC.RECONVERGENT B1 ;  /* 0x0000000000017941 */ /* 0x000fea0003800200 */
.L_x_273:
        /* <DEDUP_REMOVED lines=9> */
[----:B------:R-:W-:Y:S01]  /*0e90*/  @P1 IMAD.U32 R186, R132, 0x10000, RZ ;  /* 0x0001000084ba1824 */ /* 0x000fe200078e00ff */
[----:B------:R-:W-:Y:S02]  /*0ea0*/  @P1 SHF.L.U32 R116, R52, 0x10, RZ ;  /* 0x0000001034741819 */ /* 0x000fe400000006ff */
[----:B------:R-:W-:Y:S02]  /*0eb0*/  @P1 SHF.L.U32 R117, R117, 0x10, RZ ;  /* 0x0000001075751819 */ /* 0x000fe400000006ff */
[C---:B------:R-:W-:Y:S01]  /*0ec0*/  @P1 PRMT R141, R53.reuse, 0x7632, R141 ;  /* 0x00007632358d1816 */ /* 0x040fe2000000008d */
[----:B------:R-:W1:Y:S01]  /*0ed0*/  @P1 LDC R119, c[0x0][0x40c] ;  /* 0x00010300ff771b82 */ /* 0x000e620000000800 */
[----:B------:R-:W-:Y:S02]  /*0ee0*/  @P1 SHF.L.U32 R140, R53, 0x10, RZ ;  /* 0x00000010358c1819 */ /* 0x000fe400000006ff */
[----:B------:R-:W-:-:S05]  /*0ef0*/  @P1 SHF.L.U32 R141, R141, 0x10, RZ ;  /* 0x000000108d8d1819 */ /* 0x000fca00000006ff */
[----:B------:R-:W3:Y:S08]  /*0f00*/  @P1 LDC R163, c[0x0][0x40c] ;  /* 0x00010300ffa31b82 */ /* 0x000ef00000000800 */
[----:B------:R-:W4:Y:S01]  /*0f10*/  @P1 LDC R142, c[0x0][0x40c] ;  /* 0x00010300ff8e1b82 */ /* 0x000f220000000800 */
[----:B0-----:R-:W-:Y:S01]  /*0f20*/  @P1 FMUL.FTZ R118, R117, R118 ;  /* 0x0000007675761220 */ /* 0x001fe20000410000 */
[----:B------:R-:W-:-:S06]  /*0f30*/  @P1 IMAD.U32 R117, R104, 0x10000, RZ ;  /* 0x0001000068751824 */ /* 0x000fcc00078e00ff */
[----:B------:R-:W0:Y:S01]  /*0f40*/  @P1 LDC R184, c[0x0][0x40c] ;  /* 0x00010300ffb81b82 */ /* 0x000e220000000800 */
[----:B-1----:R-:W-:Y:S01]  /*0f50*/  @P1 FMUL.FTZ R116, R116, R119 ;  /* 0x0000007774741220 */ /* 0x002fe20000410000 */
[----:B------:R-:W-:-:S06]  /*0f60*/  @P1 SHF.L.U32 R119, R135, 0x10, RZ ;  /* 0x0000001087771819 */ /* 0x000fcc00000006ff */
[----:B------:R-:W1:Y:S01]  /*0f70*/  @P1 LDC R179, c[0x0][0x40c] ;  /* 0x00010300ffb31b82 */ /* 0x000e620000000800 */
[----:B---3--:R-:W-:-:S07]  /*0f80*/  @P1 FMUL.FTZ R140, R140, R163 ;  /* 0x000000a38c8c1220 */ /* 0x008fce0000410000 */
[----:B------:R-:W3:Y:S01]  /*0f90*/  @P1 LDC R162, c[0x0][0x40c] ;  /* 0x00010300ffa21b82 */ /* 0x000ee20000000800 */
[----:B----4-:R-:W-:Y:S01]  /*0fa0*/  @P1 FMUL.FTZ R141, R141, R142 ;  /* 0x0000008e8d8d1220 */ /* 0x010fe20000410000 */
[----:B------:R-:W-:-:S05]  /*0fb0*/  @P1 PRMT R142, R54, 0x7632, R142 ;  /* 0x00007632368e1816 */ /* 0x000fca000000008e */
[----:B------:R-:W-:Y:S01]  /*0fc0*/  @P1 IMAD.U32 R142, R142, 0x10000, RZ ;  /* 0x000100008e8e1824 */ /* 0x000fe200078e00ff */
[----:B------:R-:W4:Y:S01]  /*0fd0*/  @P1 LDC R194, c[0x0][0x40c] ;  /* 0x00010300ffc21b82 */ /* 0x000f220000000800 */
[C---:B--2---:R-:W-:Y:S01]  /*0fe0*/  @P1 PRMT R138, R48.reuse, 0x7632, R138 ;  /* 0x00007632308a1816 */ /* 0x044fe2000000008a */
[C---:B------:R-:W-:Y:S01]  /*0ff0*/  @P1 IMAD.U32 R143, R48.reuse, 0x10000, RZ ;  /* 0x00010000308f1824 */ /* 0x040fe200078e00ff */
[----:B------:R-:W-:Y:S01]  /*1000*/  @!P1 PRMT R137, R48, 0x7632, R137 ;  /* 0x0000763230899816 */ /* 0x000fe20000000089 */
[----:B------:R-:W-:Y:S01]  /*1010*/  @P1 IMAD.U32 R163, R49, 0x10000, RZ ;  /* 0x0001000031a31824 */ /* 0x000fe200078e00ff */
[----:B------:R-:W-:Y:S02]  /*1020*/  @P1 SHF.L.U32 R139, R138, 0x10, RZ ;  /* 0x000000108a8b1819 */ /* 0x000fe400000006ff */
[----:B------:R-:W-:Y:S01]  /*1030*/  @!P1 SHF.L.U32 R136, R48, 0x10, RZ ;  /* 0x0000001030889819 */ /* 0x000fe200000006ff */
[----:B------:R-:W-:Y:S01]  /*1040*/  @P1 FFMA.FTZ R136, R116, R117, R143 ;  /* 0x0000007574881223 */ /* 0x000fe2000001008f */
[----:B------:R-:W-:Y:S01]  /*1050*/  @P1 IMAD.U32 R117, R105, 0x10000, RZ ;  /* 0x0001000069751824 */ /* 0x000fe200078e00ff */
[----:B------:R-:W-:Y:S01]  /*1060*/  @!P1 SHF.L.U32 R137, R137, 0x10, RZ ;  /* 0x0000001089899819 */ /* 0x000fe200000006ff */
[----:B------:R-:W-:Y:S01]  /*1070*/  @P1 FFMA.FTZ R137, R118, R119, R139 ;  /* 0x0000007776891223 */ /* 0x000fe2000001008b */
[----:B------:R-:W-:-:S02]  /*1080*/  @P1 PRMT R118, R49, 0x7632, R118 ;  /* 0x0000763231761816 */ /* 0x000fc40000000076 */
[----:B------:R-:W-:Y:S01]  /*1090*/  @!P1 SHF.L.U32 R138, R49, 0x10, RZ ;  /* 0x00000010318a9819 */ /* 0x000fe200000006ff */
[----:B------:R-:W-:Y:S01]  /*10a0*/  @P1 FFMA.FTZ R138, R140, R117, R163 ;  /* 0x000000758c8a1223 */ /* 0x000fe200000100a3 */
[C---:B------:R-:W-:Y:S01]  /*10b0*/  @P1 SHF.L.U32 R143, R55.reuse, 0x10, RZ ;  /* 0x00000010378f1819 */ /* 0x040fe200000006ff */
[----:B-1----:R-:W-:Y:S01]  /*10c0*/  @P1 FMUL.FTZ R117, R142, R179 ;  /* 0x000000b38e751220 */ /* 0x002fe20000410000 */
[----:B------:R-:W-:Y:S02]  /*10d0*/  @P1 PRMT R140, R55, 0x7632, R140 ;  /* 0x00007632378c1816 */ /* 0x000fe4000000008c */
[----:B------:R-:W-:Y:S01]  /*10e0*/  @P1 SHF.L.U32 R116, R134, 0x10, RZ ;  /* 0x0000001086741819 */ /* 0x000fe200000006ff */
[----:B0-----:R-:W-:Y:S01]  /*10f0*/  @P1 FMUL.FTZ R163, R143, R184 ;  /* 0x000000b88fa31220 */ /* 0x001fe20000410000 */
[----:B------:R-:W-:Y:S02]  /*1100*/  @P1 SHF.L.U32 R119, R54, 0x10, RZ ;  /* 0x0000001036771819 */ /* 0x000fe400000006ff */
[----:B------:R-:W-:-:S02]  /*1110*/  @!P1 PRMT R139, R49, 0x7632, R139 ;  /* 0x00007632318b9816 */ /* 0x000fc4000000008b */
[----:B------:R-:W-:Y:S01]  /*1120*/  @P1 SHF.L.U32 R118, R118, 0x10, RZ ;  /* 0x0000001076761819 */ /* 0x000fe200000006ff */
[----:B---3--:R-:W-:Y:S01]  /*1130*/  @P1 FMUL.FTZ R119, R119, R162 ;  /* 0x000000a277771220 */ /* 0x008fe20000410000 */
[----:B------:R-:W-:Y:S02]  /*1140*/  @P1 SHF.L.U32 R185, R140, 0x10, RZ ;  /* 0x000000108cb91819 */ /* 0x000fe400000006ff */
[----:B------:R-:W-:Y:S02]  /*1150*/  @P1 PRMT R143, R50, 0x7632, R143 ;  /* 0x00007632328f1816 */ /* 0x000fe4000000008f */
[----:B------:R-:W-:Y:S01]  /*1160*/  @P1 PRMT R187, R51, 0x7632, R187 ;  /* 0x0000763233bb1816 */ /* 0x000fe200000000bb */
[----:B----4-:R-:W-:Y:S01]  /*1170*/  @P1 FMUL.FTZ R185, R185, R194 ;  /* 0x000000c2b9b91220 */ /* 0x010fe20000410000 */
[----:B------:R-:W-:Y:S01]  /*1180*/  @!P1 SHF.L.U32 R139, R139, 0x10, RZ ;  /* 0x000000108b8b9819 */ /* 0x000fe200000006ff */
[----:B------:R-:W-:Y:S01]  /*1190*/  @P1 FFMA.FTZ R139, R141, R116, R118 ;  /* 0x000000748d8b1223 */ /* 0x000fe20000010076 */
[C---:B------:R-:W-:Y:S01]  /*11a0*/  @!P1 PRMT R179, R51.reuse, 0x7632, R179 ;  /* 0x0000763233b39816 */ /* 0x040fe200000000b3 */
[----:B------:R-:W-:Y:S01]  /*11b0*/  @!P1 IMAD.U32 R141, R51, 0x10000, RZ ;  /* 0x00010000338d9824 */ /* 0x000fe200078e00ff */
[----:B------:R-:W-:-:S02]  /*11c0*/  @P1 SHF.L.U32 R116, R106, 0x10, RZ ;  /* 0x000000106a741819 */ /* 0x000fc400000006ff */
[----:B------:R-:W-:Y:S02]  /*11d0*/  @P1 SHF.L.U32 R118, R133, 0x10, RZ ;  /* 0x0000001085761819 */ /* 0x000fe400000006ff */
[----:B------:R-:W-:Y:S02]  /*11e0*/  @P1 SHF.L.U32 R184, R107, 0x10, RZ ;  /* 0x000000106bb81819 */ /* 0x000fe400000006ff */
[C---:B------:R-:W-:Y:S02]  /*11f0*/  @P1 SHF.L.U32 R190, R50.reuse, 0x10, RZ ;  /* 0x0000001032be1819 */ /* 0x040fe400000006ff */
[C---:B------:R-:W-:Y:S02]  /*1200*/  @!P1 PRMT R142, R50.reuse, 0x7632, R142 ;  /* 0x00007632328e9816 */ /* 0x040fe4000000008e */
[----:B------:R-:W-:Y:S02]  /*1210*/  @P1 SHF.L.U32 R192, R51, 0x10, RZ ;  /* 0x0000001033c01819 */ /* 0x000fe400000006ff */
[----:B------:R-:W-:Y:S01]  /*1220*/  @P1 SHF.L.U32 R162, R143, 0x10, RZ ;  /* 0x000000108fa21819 */ /* 0x000fe200000006ff */
[----:B------:R-:W-:Y:S01]  /*1230*/  @!P1 IMAD.U32 R143, R179, 0x10000, RZ ;  /* 0x00010000b38f9824 */ /* 0x000fe200078e00ff */
[----:B------:R-:W-:Y:S01]  /*1240*/  @P1 SHF.L.U32 R188, R187, 0x10, RZ ;  /* 0x00000010bbbc1819 */ /* 0x000fe200000006ff */
[----:B------:R-:W-:Y:S01]  /*1250*/  @P1 FFMA.FTZ R141, R163, R184, R192 ;  /* 0x000000b8a38d1223 */ /* 0x000fe200000100c0 */
[----:B------:R-:W-:Y:S01]  /*1260*/  @!P1 SHF.L.U32 R140, R50, 0x10, RZ ;  /* 0x00000010328c9819 */ /* 0x000fe200000006ff */
[----:B------:R-:W-:Y:S01]  /*1270*/  @P1 FFMA.FTZ R140, R119, R116, R190 ;  /* 0x00000074778c1223 */ /* 0x000fe200000100be */
[----:B------:R-:W-:Y:S01]  /*1280*/  @!P1 SHF.L.U32 R142, R142, 0x10, RZ ;  /* 0x000000108e8e9819 */ /* 0x000fe200000006ff */
        /* <DEDUP_REMOVED lines=15> */
.L_x_275:
[----:B------:R-:W0:Y:S01]  /*1380*/  @P2 LDC R118, c[0x0][0x40c] ;  /* 0x00010300ff762b82 */ /* 0x000e220000000800 */
[C---:B-----5:R-:W-:Y:S02]  /*1390*/  @P2 SHF.L.U32 R117, R52.reuse, 0x10, RZ ;  /* 0x0000001034752819 */ /* 0x060fe400000006ff */
[----:B------:R-:W-:Y:S02]  /*13a0*/  CS2R R136, SRZ ;  /* 0x0000000000887805 */ /* 0x000fe4000001ff00 */
[----:B------:R-:W-:Y:S01]  /*13b0*/  @P2 PRMT R116, R52, 0x7632, R116 ;  /* 0x0000763234742816 */ /* 0x000fe20000000074 */
[----:B------:R-:W-:Y:S01]  /*13c0*/  @P2 IMAD.U32 R162, R55, 0x10000, RZ ;  /* 0x0001000037a22824 */ /* 0x000fe200078e00ff */
[----:B------:R-:W-:Y:S01]  /*13d0*/  @P2 SHF.L.U32 R139, R135, 0x10, RZ ;  /* 0x00000010878b2819 */ /* 0x000fe200000006ff */
[----:B------:R-:W-:Y:S01]  /*13e0*/  @P2 IMAD.U32 R179, R107, 0x10000, RZ ;  /* 0x000100006bb32824 */ /* 0x000fe200078e00ff */
[----:B------:R-:W-:Y:S01]  /*13f0*/  @P2 SHF.L.U32 R116, R116, 0x10, RZ ;  /* 0x0000001074742819 */ /* 0x000fe200000006ff */
[----:B------:R-:W1:Y:S01]  /*1400*/  @P2 LDC R119, c[0x0][0x40c] ;  /* 0x00010300ff772b82 */ /* 0x000e620000000800 */
[----:B------:R-:W-:-:S02]  /*1410*/  @P2 SHF.L.U32 R138, R53, 0x10, RZ ;  /* 0x00000010358a2819 */ /* 0x000fc400000006ff */
[----:B------:R-:W-:-:S05]  /*1420*/  @P2 SHF.L.U32 R186, R132, 0x10, RZ ;  /* 0x0000001084ba2819 */ /* 0x000fca00000006ff */
[----:B------:R-:W2:Y:S08]  /*1430*/  @P2 LDC R140, c[0x0][0x40c] ;  /* 0x00010300ff8c2b82 */ /* 0x000eb00000000800 */
[----:B------:R-:W3:Y:S01]  /*1440*/  @P2 LDC R141, c[0x0][0x40c] ;  /* 0x00010300ff8d2b82 */ /* 0x000ee20000000800 */
[----:B0-----:R-:W-:Y:S01]  /*1450*/  @P2 FMUL.FTZ R118, R117, R118 ;  /* 0x0000007675762220 */ /* 0x001fe20000410000 */
[----:B------:R-:W-:-:S04]  /*1460*/  @P2 PRMT R117, R53, 0x7632, R117 ;  /* 0x0000763235752816 */ /* 0x000fc80000000075 */
[----:B------:R-:W-:Y:S02]  /*1470*/  @P2 SHF.L.U32 R117, R117, 0x10, RZ ;  /* 0x0000001075752819 */ /* 0x000fe400000006ff */
[----:B------:R-:W0:Y:S01]  /*1480*/  @P2 LDC R163, c[0x0][0x40c] ;  /* 0x00010300ffa32b82 */ /* 0x000e220000000800 */
[----:B-1----:R-:W-:Y:S01]  /*1490*/  @P2 FMUL.FTZ R116, R116, R119 ;  /* 0x0000007774742220 */ /* 0x002fe20000410000 */
[----:B------:R-:W-:-:S03]  /*14a0*/  @P2 IMAD.U32 R119, R104, 0x10000, RZ ;  /* 0x0001000068772824 */ /* 0x000fc600078e00ff */
[----:B------:R-:W-:Y:S01]  /*14b0*/  @P2 FMUL.FTZ R137, R116, R139 ;  /* 0x0000008b74892220 */ /* 0x000fe20000410000 */
[----:B------:R-:W-:Y:S01]  /*14c0*/  @P2 PRMT R116, R54, 0x7632, R116 ;  /* 0x0000763236742816 */ /* 0x000fe20000000074 */
[----:B------:R-:W-:Y:S01]  /*14d0*/  @P2 FMUL.FTZ R136, R118, R119 ;  /* 0x0000007776882220 */ /* 0x000fe20000410000 */
[----:B------:R-:W1:Y:S01]  /*14e0*/  @P2 LDC R142, c[0x0][0x40c] ;  /* 0x00010300ff8e2b82 */ /* 0x000e620000000800 */
[----:B--2---:R-:W-:Y:S01]  /*14f0*/  @P2 FMUL.FTZ R117, R117, R140 ;  /* 0x0000008c75752220 */ /* 0x004fe20000410000 */
[----:B------:R-:W-:Y:S01]  /*1500*/  @P2 SHF.L.U32 R140, R134, 0x10, RZ ;  /* 0x00000010868c2819 */ /* 0x000fe200000006ff */
[----:B------:R-:W-:Y:S01]  /*1510*/  @P2 IMAD.U32 R118, R105, 0x10000, RZ ;  /* 0x0001000069762824 */ /* 0x000fe200078e00ff */
[----:B------:R-:W-:Y:S02]  /*1520*/  @P2 SHF.L.U32 R119, R54, 0x10, RZ ;  /* 0x0000001036772819 */ /* 0x000fe400000006ff */
[----:B------:R-:W-:Y:S02]  /*1530*/  @P2 SHF.L.U32 R116, R116, 0x10, RZ ;  /* 0x0000001074742819 */ /* 0x000fe400000006ff */
[----:B------:R-:W2:Y:S01]  /*1540*/  @P2 LDC R143, c[0x0][0x40c] ;  /* 0x00010300ff8f2b82 */ /* 0x000ea20000000800 */
[----:B---3--:R-:W-:Y:S01]  /*1550*/  @P2 FMUL.FTZ R141, R138, R141 ;  /* 0x0000008d8a8d2220 */ /* 0x008fe20000410000 */
[----:B------:R-:W-:-:S02]  /*1560*/  CS2R R138, SRZ ;  /* 0x00000000008a7805 */ /* 0x000fc4000001ff00 */
[----:B------:R-:W-:Y:S01]  /*1570*/  @P2 FMUL.FTZ R139, R117, R140 ;  /* 0x0000008c758b2220 */ /* 0x000fe20000410000 */
[----:B------:R-:W-:Y:S01]  /*1580*/  @P2 PRMT R117, R55, 0x7632, R117 ;  /* 0x0000763237752816 */ /* 0x000fe20000000075 */
[----:B------:R-:W-:Y:S01]  /*1590*/  @P2 FMUL.FTZ R138, R141, R118 ;  /* 0x000000768d8a2220 */ /* 0x000fe20000410000 */
[----:B------:R-:W-:Y:S01]  /*15a0*/  @P2 SHF.L.U32 R118, R106, 0x10, RZ ;  /* 0x000000106a762819 */ /* 0x000fe200000006ff */
[----:B------:R-:W3:Y:S01]  /*15b0*/  @P2 LDC R184, c[0x0][0x40c] ;  /* 0x00010300ffb82b82 */ /* 0x000ee20000000800 */
[----:B------:R-:W-:Y:S01]  /*15c0*/  @P2 SHF.L.U32 R117, R117, 0x10, RZ ;  /* 0x0000001075752819 */ /* 0x000fe200000006ff */
[----:B0-----:R-:W-:Y:S01]  /*15d0*/  @P2 FMUL.FTZ R162, R162, R163 ;  /* 0x000000a3a2a22220 */ /* 0x001fe20000410000 */
[----:B------:R-:W-:Y:S02]  /*15e0*/  @P2 SHF.L.U32 R163, R133, 0x10, RZ ;  /* 0x0000001085a32819 */ /* 0x000fe400000006ff */
[----:B------:R-:W-:Y:S02]  /*15f0*/  CS2R R140, SRZ ;  /* 0x00000000008c7805 */ /* 0x000fe4000001ff00 */
[----:B------:R-:W-:Y:S01]  /*1600*/  @P2 FMUL.FTZ R141, R162, R179 ;  /* 0x000000b3a28d2220 */ /* 0x000fe20000410000 */
[----:B-1----:R-:W-:-:S04]  /*1610*/  @P2 FMUL.FTZ R119, R119, R142 ;  /* 0x0000008e77772220 */ /* 0x002fc80000410000 */
[----:B------:R-:W-:Y:S01]  /*1620*/  F2FP.BF16.F32.PACK_AB R179, RZ, R141 ;  /* 0x0000008dffb3723e */ /* 0x000fe200000010ff */
[----:B------:R-:W-:Y:S01]  /*1630*/  @P2 FMUL.FTZ R140, R119, R118 ;  /* 0x00000076778c2220 */ /* 0x000fe20000410000 */
[----:B------:R-:W-:Y:S02]  /*1640*/  F2FP.BF16.F32.PACK_AB R118, RZ, R138 ;  /* 0x0000008aff76723e */ /* 0x000fe400000010ff */
[----:B------:R-:W-:Y:S01]  /*1650*/  F2FP.BF16.F32.PACK_AB R119, RZ, R139 ;  /* 0x0000008bff77723e */ /* 0x000fe200000010ff */
[----:B--2---:R-:W-:Y:S01]  /*1660*/  @P2 FMUL.FTZ R116, R116, R143 ;  /* 0x0000008f74742220 */ /* 0x004fe20000410000 */
[----:B------:R-:W-:Y:S02]  /*1670*/  CS2R R142, SRZ ;  /* 0x00000000008e7805 */ /* 0x000fe4000001ff00 */
[----:B------:R-:W-:Y:S01]  /*1680*/  F2FP.BF16.F32.PACK_AB R162, RZ, R140 ;  /* 0x0000008cffa2723e */ /* 0x000fe200000010ff */
[----:B------:R-:W-:Y:S01]  /*1690*/  @P2 FMUL.FTZ R142, R116, R163 ;  /* 0x000000a3748e2220 */ /* 0x000fe20000410000 */
[----:B------:R-:W-:Y:S01]  /*16a0*/  F2FP.BF16.F32.PACK_AB R116, RZ, R136 ;  /* 0x00000088ff74723e */ /* 0x000fe200000010ff */
[----:B---3--:R-:W-:-:S03]  /*16b0*/  @P2 FMUL.FTZ R117, R117, R184 ;  /* 0x000000b875752220 */ /* 0x008fc60000410000 */
[----:B------:R-:W-:Y:S01]  /*16c0*/  F2FP.BF16.F32.PACK_AB R163, RZ, R142 ;  /* 0x0000008effa3723e */ /* 0x000fe200000010ff */
[----:B------:R-:W-:Y:S01]  /*16d0*/  @P2 FMUL.FTZ R143, R117, R186 ;  /* 0x000000ba758f2220 */ /* 0x000fe20000410000 */
[----:B------:R-:W-:-:S04]  /*16e0*/  F2FP.BF16.F32.PACK_AB R117, RZ, R137 ;  /* 0x00000089ff75723e */ /* 0x000fc800000010ff */
[----:B------:R-:W-:Y:S02]  /*16f0*/  F2FP.BF16.F32.PACK_AB R184, RZ, R143 ;  /* 0x0000008fffb8723e */ /* 0x000fe400000010ff */
[----:B------:R-:W-:Y:S02]  /*1700*/  PRMT R116, R116, 0x5410, R117 ;  /* 0x0000541074747816 */ /* 0x000fe40000000075 */
[----:B------:R-:W-:Y:S02]  /*1710*/  PRMT R117, R118, 0x5410, R119 ;  /* 0x0000541076757816 */ /* 0x000fe40000000077 */
[----:B------:R-:W-:Y:S02]  /*1720*/  PRMT R118, R162, 0x5410, R163 ;  /* 0x00005410a2767816 */ /* 0x000fe400000000a3 */
[----:B------:R-:W-:-:S07]  /*1730*/  PRMT R119, R179, 0x5410, R184 ;  /* 0x00005410b3777816 */ /* 0x000fce00000000b8 */
.L_x_276:
[----:B------:R-:W0:Y:S01]  /*1740*/  LDC.64 R162, c[0x0][0x3a8] ;  /* 0x0000ea00ffa27b82 */ /* 0x000e220000000a00 */
[----:B------:R-:W-:Y:S01]  /*1750*/  IADD3 R183, PT, PT, R183, 0x20, RZ ;  /* 0x00000020b7b77810 */ /* 0x000fe20007ffe0ff */
[C---:B0-----:R-:W-:Y:S01]  /*1760*/  IMAD.WIDE.U32 R162, R181.reuse, 0x10, R162 ;  /* 0x00000010b5a27825 */ /* 0x041fe200078e00a2 */
[----:B------:R-:W-:-:S04]  /*1770*/  IADD3 R181, PT, PT, R181, 0x20, RZ ;  /* 0x00000020b5b57810 */ /* 0x000fc80007ffe0ff */
[----:B------:R0:W-:Y:S03]  /*1780*/  STG.E.128 desc[UR6][R162.64], R116 ;  /* 0x00000074a2007986 */ /* 0x0001e6000c101d06 */
.L_x_272:
[----:B------:R-:W-:Y:S05]  /*1790*/  BSYNC.RECONVERGENT B0 ;  /* 0x0000000000007941 */ /* 0x000fea0003800200 */
.L_x_271:
[----:B------:R-:W-:Y:S01]  /*17a0*/  ISETP.GE.U32.AND P1, PT, R2, 0x40, PT ;  /* 0x000000400200780c */ /* 0x000fe20003f26070 */
[----:B------:R-:W-:Y:S03]  /*17b0*/  BSSY.RECONVERGENT B0, `(.L_x_277) ;  /* 0x0000094000007945 */ /* 0x000fe60003800200 */
[----:B------:R-:W-:-:S09]  /*17c0*/  P2R R179, PR, RZ, 0x2 ;  /* 0x00000002ffb37803 */ /* 0x000fd20000000000 */
[----:B------:R-:W-:Y:S05]  /*17d0*/  @!P1 BRA `(.L_x_278) ;  /* 0x0000000800449947 */ /* 0x000fea0003800000 */
[----:B------:R-:W-:Y:S01]  /*17e0*/  ISETP.NE.U32.AND P1, PT, RZ, UR4, PT ;  /* 0x00000004ff007c0c */ /* 0x000fe2000bf25070 */
[----:B0-----:R-:W0:Y:S03]  /*17f0*/  @P2 LDC.64 R118, c[0x0][0x390] ;  /* 0x0000e400ff762b82 */ /* 0x001e260000000a00 */
[----:B------:R-:W-:-:S13]  /*1800*/  ISETP.NE.AND.EX P1, PT, RZ, UR5, PT, P1 ;  /* 0x00000005ff007c0c */ /* 0x000fda000bf25310 */
[----:B------:R-:W1:Y:S01]  /*1810*/  @P1 LDC.64 R116, c[0x0][0x3a0] ;  /* 0x0000e800ff741b82 */ /* 0x000e620000000a00 */
[----:B0-----:R-:W-:-:S05]  /*1820*/  @P2 IMAD.WIDE.U32 R118, R183, 0x10, R118 ;  /* 0x00000010b7762825 */ /* 0x001fca00078e0076 */
[----:B------:R0:W5:Y:S01]  /*1830*/  @P2 LDG.E.128 R52, desc[UR6][R118.64] ;  /* 0x0000000676342981 */ /* 0x000162000c1e1d00 */
[----:B-1----:R-:W-:-:S05]  /*1840*/  @P1 IMAD.WIDE.U32 R116, R181, 0x10, R116 ;  /* 0x00000010b5741825 */ /* 0x002fca00078e0074 */
[----:B------:R0:W5:Y:S01]  /*1850*/  @P1 LDG.E.128 R48, desc[UR6][R116.64] ;  /* 0x0000000674301981 */ /* 0x000162000c1e1d00 */
[----:B------:R-:W-:Y:S05]  /*1860*/  @!P1 BRA `(.L_x_279) ;  /* 0x00000004001c9947 */ /* 0x000fea0003800000 */
[----:B------:R-:W-:Y:S01]  /*1870*/  ISETP.GT.AND P1, PT, R182, RZ, PT ;  /* 0x000000ffb600720c */ /* 0x000fe20003f24270 */
[----:B-----5:R-:W-:Y:S01]  /*1880*/  IMAD.U32 R149, R49, 0x10000, RZ ;  /* 0x0001000031957824 */ /* 0x020fe200078e00ff */
[C---:B0-----:R-:W-:Y:S02]  /*1890*/  PRMT R116, R48.reuse, 0x7632, R116 ;  /* 0x0000763230747816 */ /* 0x041fe40000000074 */
[----:B------:R-:W-:Y:S02]  /*18a0*/  SHF.L.U32 R144, R48, 0x10, RZ ;  /* 0x0000001030907819 */ /* 0x000fe400000006ff */
[----:B------:R-:W-:-:S07]  /*18b0*/  SHF.L.U32 R145, R116, 0x10, RZ ;  /* 0x0000001074917819 */ /* 0x000fce00000006ff */
[----:B------:R-:W0:Y:S01]  /*18c0*/  @P1 LDC R118, c[0x0][0x40c] ;  /* 0x00010300ff761b82 */ /* 0x000e220000000800 */
[----:B------:R-:W-:Y:S01]  /*18d0*/  @P1 IMAD.U32 R117, R52, 0x10000, RZ ;  /* 0x0001000034751824 */ /* 0x000fe200078e00ff */
[----:B------:R-:W-:Y:S01]  /*18e0*/  @P1 SHF.L.U32 R116, R92, 0x10, RZ ;  /* 0x000000105c741819 */ /* 0x000fe200000006ff */
[----:B------:R-:W-:Y:S01]  /*18f0*/  @P1 IMAD.U32 R119, R131, 0x10000, RZ ;  /* 0x0001000083771824 */ /* 0x000fe200078e00ff */
[----:B------:R-:W-:-:S04]  /*1900*/  @P1 PRMT R146, R53, 0x7632, R146 ;  /* 0x0000763235921816 */ /* 0x000fc80000000092 */
[----:B------:R-:W1:Y:S01]  /*1910*/  @P1 LDC R148, c[0x0][0x40c] ;  /* 0x00010300ff941b82 */ /* 0x000e620000000800 */
[----:B------:R-:W-:-:S07]  /*1920*/  @P1 SHF.L.U32 R146, R146, 0x10, RZ ;  /* 0x0000001092921819 */ /* 0x000fce00000006ff */
[----:B------:R-:W2:Y:S08]  /*1930*/  @P1 LDC R150, c[0x0][0x40c] ;  /* 0x00010300ff961b82 */ /* 0x000eb00000000800 */
[----:B------:R-:W3:Y:S01]  /*1940*/  @P1 LDC R151, c[0x0][0x40c] ;  /* 0x00010300ff971b82 */ /* 0x000ee20000000800 */
[----:B0-----:R-:W-:Y:S01]  /*1950*/  @P1 FMUL.FTZ R147, R117, R118 ;  /* 0x0000007675931220 */ /* 0x001fe20000410000 */
[----:B------:R-:W-:-:S03]  /*1960*/  @P1 PRMT R117, R52, 0x7632, R117 ;  /* 0x0000763234751816 */ /* 0x000fc60000000075 */
[----:B------:R-:W-:Y:S01]  /*1970*/  @P1 FFMA.FTZ R144, R147, R116, R144 ;  /* 0x0000007493901223 */ /* 0x000fe20000010090 */
[----:B------:R-:W-:Y:S02]  /*1980*/  @P1 SHF.L.U32 R117, R117, 0x10, RZ ;  /* 0x0000001075751819 */ /* 0x000fe400000006ff */
[----:B------:R-:W0:Y:S01]  /*1990*/  @P1 LDC R162, c[0x0][0x40c] ;  /* 0x00010300ffa21b82 */ /* 0x000e220000000800 */
[----:B------:R-:W-:Y:S02]  /*19a0*/  PRMT R116, R49, 0x7632, R116 ;  /* 0x0000763231747816 */ /* 0x000fe40000000074 */
[----:B-1----:R-:W-:Y:S01]  /*19b0*/  @P1 FMUL.FTZ R118, R117, R148 ;  /* 0x0000009475761220 */ /* 0x002fe20000410000 */
[----:B------:R-:W-:Y:S02]  /*19c0*/  @P1 SHF.L.U32 R117, R53, 0x10, RZ ;  /* 0x0000001035751819 */ /* 0x000fe400000006ff */
[----:B------:R-:W-:Y:S01]  /*19d0*/  SHF.L.U32 R147, R116, 0x10, RZ ;  /* 0x0000001074937819 */ /* 0x000fe200000006ff */
[----:B------:R-:W-:Y:S01]  /*19e0*/  @P1 FFMA.FTZ R145, R118, R119, R145 ;  /* 0x0000007776911223 */ /* 0x000fe20000010091 */
[----:B------:R-:W1:Y:S01]  /*19f0*/  @P1 LDC R184, c[0x0][0x40c] ;  /* 0x00010300ffb81b82 */ /* 0x000e620000000800 */
[----:B--2---:R-:W-:Y:S01]  /*1a00*/  @P1 FMUL.FTZ R150, R117, R150 ;  /* 0x0000009675961220 */ /* 0x004fe20000410000 */
[----:B------:R-:W-:Y:S01]  /*1a10*/  @P1 PRMT R119, R54, 0x7632, R119 ;  /* 0x0000763236771816 */ /* 0x000fe20000000077 */
[----:B------:R-:W-:Y:S01]  /*1a20*/  @P1 IMAD.U32 R117, R130, 0x10000, RZ ;  /* 0x0001000082751824 */ /* 0x000fe200078e00ff */
[----:B------:R-:W-:-:S02]  /*1a30*/  @P1 SHF.L.U32 R116, R93, 0x10, RZ ;  /* 0x000000105d741819 */ /* 0x000fc400000006ff */
[----:B------:R-:W-:Y:S02]  /*1a40*/  @P1 SHF.L.U32 R119, R119, 0x10, RZ ;  /* 0x0000001077771819 */ /* 0x000fe400000006ff */
[----:B------:R-:W2:Y:S01]  /*1a50*/  @P1 LDC R163, c[0x0][0x40c] ;  /* 0x00010300ffa31b82 */ /* 0x000ea20000000800 */
[----:B---3--:R-:W-:Y:S01]  /*1a60*/  @P1 FMUL.FTZ R118, R146, R151 ;  /* 0x0000009792761220 */ /* 0x008fe20000410000 */
[C---:B------:R-:W-:Y:S02]  /*1a70*/  @P1 SHF.L.U32 R151, R55.reuse, 0x10, RZ ;  /* 0x0000001037971819 */ /* 0x040fe400000006ff */
[----:B------:R-:W-:Y:S01]  /*1a80*/  @!P1 MOV R146, R149 ;  /* 0x0000009500929202 */ /* 0x000fe20000000f00 */
[----:B------:R-:W-:Y:S01]  /*1a90*/  @P1 FFMA.FTZ R147, R118, R117, R147 ;  /* 0x0000007576931223 */ /* 0x000fe20000010093 */
[----:B------:R-:W-:Y:S01]  /*1aa0*/  @P1 PRMT R118, R55, 0x7632, R118 ;  /* 0x0000763237761816 */ /* 0x000fe20000000076 */
[----:B------:R-:W-:Y:S01]  /*1ab0*/  @P1 FFMA.FTZ R146, R150, R116, R149 ;  /* 0x0000007496921223 */ /* 0x000fe20000010095 */
[----:B------:R-:W3:Y:S01]  /*1ac0*/  @P1 LDC R187, c[0x0][0x40c] ;  /* 0x00010300ffbb1b82 */ /* 0x000ee20000000800 */
[----:B------:R-:W-:Y:S01]  /*1ad0*/  @P1 SHF.L.U32 R148, R54, 0x10, RZ ;  /* 0x0000001036941819 */ /* 0x000fe200000006ff */
[----:B0-----:R-:W-:Y:S01]  /*1ae0*/  @P1 FMUL.FTZ R119, R119, R162 ;  /* 0x000000a277771220 */ /* 0x001fe20000410000 */
[----:B------:R-:W-:-:S02]  /*1af0*/  PRMT R117, R51, 0x7632, R117 ;  /* 0x0000763233757816 */ /* 0x000fc40000000075 */
[----:B------:R-:W-:Y:S02]  /*1b00*/  PRMT R116, R50, 0x7632, R116 ;  /* 0x0000763232747816 */ /* 0x000fe40000000074 */
[----:B------:R-:W-:Y:S01]  /*1b10*/  @P1 SHF.L.U32 R162, R118, 0x10, RZ ;  /* 0x0000001076a21819 */ /* 0x000fe200000006ff */
[----:B-1----:R-:W-:Y:S01]  /*1b20*/  @P1 FMUL.FTZ R184, R151, R184 ;  /* 0x000000b897b81220 */ /* 0x002fe20000410000 */
[----:B------:R-:W-:Y:S02]  /*1b30*/  SHF.L.U32 R151, R117, 0x10, RZ ;  /* 0x0000001075977819 */ /* 0x000fe400000006ff */
[----:B------:R-:W-:Y:S02]  /*1b40*/  SHF.L.U32 R149, R51, 0x10, RZ ;  /* 0x0000001033957819 */ /* 0x000fe400000006ff */
[----:B------:R-:W-:Y:S01]  /*1b50*/  SHF.L.U32 R150, R116, 0x10, RZ ;  /* 0x0000001074967819 */ /* 0x000fe200000006ff */
[----:B------:R-:W-:Y:S01]  /*1b60*/  @P1 IMAD.U32 R116, R94, 0x10000, RZ ;  /* 0x000100005e741824 */ /* 0x000fe200078e00ff */
[----:B------:R-:W-:Y:S01]  /*1b70*/  @P1 SHF.L.U32 R117, R129, 0x10, RZ ;  /* 0x0000001081751819 */ /* 0x000fe200000006ff */
[----:B--2---:R-:W-:Y:S01]  /*1b80*/  @P1 FMUL.FTZ R185, R148, R163 ;  /* 0x000000a394b91220 */ /* 0x004fe20000410000 */
[----:B------:R-:W-:Y:S01]  /*1b90*/  @P1 SHF.L.U32 R118, R95, 0x10, RZ ;  /* 0x000000105f761819 */ /* 0x000fe200000006ff */
[----:B------:R-:W-:-:S02]  /*1ba0*/  IMAD.U32 R148, R50, 0x10000, RZ ;  /* 0x0001000032947824 */ /* 0x000fc400078e00ff */
[----:B------:R-:W-:Y:S02]  /*1bb0*/  @P1 IMAD.U32 R163, R128, 0x10000, RZ ;  /* 0x0001000080a31824 */ /* 0x000fe400078e00ff */
[----:B------:R-:W-:Y:S01]  /*1bc0*/  @P1 FFMA.FTZ R150, R119, R117, R150 ;  /* 0x0000007577961223 */ /* 0x000fe20000010096 */
[----:B------:R-:W-:Y:S01]  /*1bd0*/  @P1 FFMA.FTZ R148, R185, R116, R148 ;  /* 0x00000074b9941223 */ /* 0x000fe20000010094 */
[----:B------:R-:W-:Y:S01]  /*1be0*/  @P1 FFMA.FTZ R149, R184, R118, R149 ;  /* 0x00000076b8951223 */ /* 0x000fe20000010095 */
[----:B---3--:R-:W-:Y:S01]  /*1bf0*/  @P1 FMUL.FTZ R162, R162, R187 ;  /* 0x000000bba2a21220 */ /* 0x008fe20000410000 */
[----:B------:R-:W-:Y:S02]  /*1c00*/  F2FP.BF16.F32.PACK_AB R116, RZ, R144 ;  /* 0x00000090ff74723e */ /* 0x000fe400000010ff */
[----:B------:R-:W-:Y:S01]  /*1c10*/  F2FP.BF16.F32.PACK_AB R117, RZ, R145 ;  /* 0x00000091ff75723e */ /* 0x000fe200000010ff */
[----:B------:R-:W-:Y:S01]  /*1c20*/  @P1 FFMA.FTZ R151, R162, R163, R151 ;  /* 0x000000a3a2971223 */ /* 0x000fe20000010097 */
        /* <DEDUP_REMOVED lines=11> */
.L_x_279:
[----:B0-----:R-:W0:Y:S01]  /*1ce0*/  @P2 LDC R118, c[0x0][0x40c] ;  /* 0x00010300ff762b82 */ /* 0x001e220000000800 */
[C---:B-----5:R-:W-:Y:S01]  /*1cf0*/  @P2 SHF.L.U32 R117, R52.reuse, 0x10, RZ ;  /* 0x0000001034752819 */ /* 0x060fe200000006ff */
[----:B------:R-:W-:Y:S01]  /*1d00*/  @P2 IMAD.U32 R147, R131, 0x10000, RZ ;  /* 0x0001000083932824 */ /* 0x000fe200078e00ff */
[----:B------:R-:W-:Y:S02]  /*1d10*/  @P2 PRMT R116, R52, 0x7632, R116 ;  /* 0x0000763234742816 */ /* 0x000fe40000000074 */
[----:B------:R-:W-:Y:S02]  /*1d20*/  CS2R R144, SRZ ;  /* 0x0000000000907805 */ /* 0x000fe4000001ff00 */
        /* <DEDUP_REMOVED lines=13> */
[----:B------:R-:W-:-:S03]  /*1e00*/  @P2 SHF.L.U32 R119, R92, 0x10, RZ ;  /* 0x000000105c772819 */ /* 0x000fc600000006ff */
[----:B------:R-:W-:Y:S01]  /*1e10*/  @P2 FMUL.FTZ R145, R147, R116 ;  /* 0x0000007493912220 */ /* 0x000fe20000410000 */
[----:B------:R-:W-:Y:S01]  /*1e20*/  @P2 PRMT R116, R54, 0x7632, R116 ;  /* 0x0000763236742816 */ /* 0x000fe20000000074 */
[----:B------:R-:W-:Y:S01]  /*1e30*/  @P2 FMUL.FTZ R144, R118, R119 ;  /* 0x0000007776902220 */ /* 0x000fe20000410000 */
[----:B------:R-:W1:Y:S01]  /*1e40*/  @P2 LDC R150, c[0x0][0x40c] ;  /* 0x00010300ff962b82 */ /* 0x000e620000000800 */
[----:B--2---:R-:W-:Y:S01]  /*1e50*/  @P2 FMUL.FTZ R117, R117, R148 ;  /* 0x0000009475752220 */ /* 0x004fe20000410000 */
[----:B------:R-:W-:Y:S01]  /*1e60*/  @P2 IMAD.U32 R148, R130, 0x10000, RZ ;  /* 0x0001000082942824 */ /* 0x000fe200078e00ff */
[----:B------:R-:W-:Y:S02]  /*1e70*/  @P2 SHF.L.U32 R118, R93, 0x10, RZ ;  /* 0x000000105d762819 */ /* 0x000fe400000006ff */
[----:B------:R-:W-:Y:S02]  /*1e80*/  @P2 SHF.L.U32 R119, R54, 0x10, RZ ;  /* 0x0000001036772819 */ /* 0x000fe400000006ff */
[----:B------:R-:W-:Y:S01]  /*1e90*/  @P2 SHF.L.U32 R116, R116, 0x10, RZ ;  /* 0x0000001074742819 */ /* 0x000fe200000006ff */
[----:B------:R-:W2:Y:S01]  /*1ea0*/  @P2 LDC R151, c[0x0][0x40c] ;  /* 0x00010300ff972b82 */ /* 0x000ea20000000800 */
[----:B---3--:R-:W-:Y:S01]  /*1eb0*/  @P2 FMUL.FTZ R149, R146, R149 ;  /* 0x0000009592952220 */ /* 0x008fe20000410000 */
[----:B------:R-:W-:-:S02]  /*1ec0*/  CS2R R146, SRZ ;  /* 0x0000000000927805 */ /* 0x000fc4000001ff00 */
[----:B------:R-:W-:Y:S01]  /*1ed0*/  @P2 FMUL.FTZ R147, R148, R117 ;  /* 0x0000007594932220 */ /* 0x000fe20000410000 */
[----:B------:R-:W-:Y:S01]  /*1ee0*/  @P2 PRMT R117, R55, 0x7632, R117 ;  /* 0x0000763237752816 */ /* 0x000fe20000000075 */
[----:B------:R-:W-:Y:S01]  /*1ef0*/  @P2 FMUL.FTZ R146, R149, R118 ;  /* 0x0000007695922220 */ /* 0x000fe20000410000 */
[----:B------:R-:W-:Y:S01]  /*1f00*/  @P2 IMAD.U32 R118, R94, 0x10000, RZ ;  /* 0x000100005e762824 */ /* 0x000fe200078e00ff */
[----:B------:R-:W3:Y:S01]  /*1f10*/  @P2 LDC R184, c[0x0][0x40c] ;  /* 0x00010300ffb82b82 */ /* 0x000ee20000000800 */
[----:B------:R-:W-:Y:S01]  /*1f20*/  @P2 SHF.L.U32 R117, R117, 0x10, RZ ;  /* 0x0000001075752819 */ /* 0x000fe200000006ff */
[----:B0-----:R-:W-:Y:S01]  /*1f30*/  @P2 FMUL.FTZ R162, R162, R163 ;  /* 0x000000a3a2a22220 */ /* 0x001fe20000410000 */
[----:B------:R-:W-:Y:S02]  /*1f40*/  @P2 SHF.L.U32 R163, R129, 0x10, RZ ;  /* 0x0000001081a32819 */ /* 0x000fe400000006ff */
[----:B------:R-:W-:Y:S02]  /*1f50*/  CS2R R148, SRZ ;  /* 0x0000000000947805 */ /* 0x000fe4000001ff00 */
[----:B------:R-:W-:Y:S01]  /*1f60*/  @P2 FMUL.FTZ R149, R162, R185 ;  /* 0x000000b9a2952220 */ /* 0x000fe20000410000 */
[----:B-1----:R-:W-:-:S04]  /*1f70*/  @P2 FMUL.FTZ R119, R119, R150 ;  /* 0x0000009677772220 */ /* 0x002fc80000410000 */
        /* <DEDUP_REMOVED lines=9> */
[----:B------:R-:W-:Y:S02]  /*2010*/  F2FP.BF16.F32.PACK_AB R163, RZ, R150 ;  /* 0x00000096ffa3723e */ /* 0x000fe400000010ff */
        /* <DEDUP_REMOVED lines=8> */
.L_x_280:
[----:B------:R-:W0:Y:S01]  /*20a0*/  LDC.64 R162, c[0x0][0x3a8] ;  /* 0x0000ea00ffa27b82 */ /* 0x000e220000000a00 */
[----:B------:R-:W-:Y:S01]  /*20b0*/  IADD3 R183, PT, PT, R183, 0x20, RZ ;  /* 0x00000020b7b77810 */ /* 0x000fe20007ffe0ff */
[C---:B0-----:R-:W-:Y:S01]  /*20c0*/  IMAD.WIDE.U32 R162, R181.reuse, 0x10, R162 ;  /* 0x00000010b5a27825 */ /* 0x041fe200078e00a2 */
[----:B------:R-:W-:-:S04]  /*20d0*/  IADD3 R181, PT, PT, R181, 0x20, RZ ;  /* 0x00000020b5b57810 */ /* 0x000fc80007ffe0ff */
[----:B------:R1:W-:Y:S03]  /*20e0*/  STG.E.128 desc[UR6][R162.64], R116 ;  /* 0x00000074a2007986 */ /* 0x0003e6000c101d06 */
.L_x_278:
[----:B------:R-:W-:Y:S05]  /*20f0*/  BSYNC.RECONVERGENT B0 ;  /* 0x0000000000007941 */ /* 0x000fea0003800200 */
.L_x_277:
[----:B------:R-:W-:Y:S01]  /*2100*/  ISETP.GE.U32.AND P1, PT, R2, 0x60, PT ;  /* 0x000000600200780c */ /* 0x000fe20003f26070 */
[----:B------:R-:W-:Y:S03]  /*2110*/  BSSY.RECONVERGENT B0, `(.L_x_281) ;  /* 0x0000094000007945 */ /* 0x000fe60003800200 */
[----:B------:R-:W-:-:S09]  /*2120*/  P2R R184, PR, RZ, 0x2 ;  /* 0x00000002ffb87803 */ /* 0x000fd20000000000 */
[----:B------:R-:W-:Y:S05]  /*2130*/  @!P1 BRA `(.L_x_282) ;  /* 0x0000000800449947 */ /* 0x000fea0003800000 */
[----:B------:R-:W-:Y:S01]  /*2140*/  ISETP.NE.U32.AND P1, PT, RZ, UR4, PT ;  /* 0x00000004ff007c0c */ /* 0x000fe2000bf25070 */
[----:B01----:R-:W0:Y:S03]  /*2150*/  @P2 LDC.64 R118, c[0x0][0x390] ;  /* 0x0000e400ff762b82 */ /* 0x003e260000000a00 */
        /* <DEDUP_REMOVED lines=8> */
[C---:B-----5:R-:W-:Y:S01]  /*21e0*/  IMAD.U32 R152, R48.reuse, 0x10000, RZ ;  /* 0x0001000030987824 */ /* 0x060fe200078e00ff */
[----:B0-----:R-:W-:Y:S02]  /*21f0*/  PRMT R116, R48, 0x7632, R116 ;  /* 0x0000763230747816 */ /* 0x001fe40000000074 */
[----:B------:R-:W-:Y:S02]  /*2200*/  SHF.L.U32 R157, R49, 0x10, RZ ;  /* 0x00000010319d7819 */ /* 0x000fe400000006ff */
[----:B------:R-:W-:-:S07]  /*2210*/  SHF.L.U32 R153, R116, 0x10, RZ ;  /* 0x0000001074997819 */ /* 0x000fce00000006ff */
[----:B------:R-:W0:Y:S01]  /*2220*/  @P1 LDC R118, c[0x0][0x40c] ;  /* 0x00010300ff761b82 */ /* 0x000e220000000800 */
[----:B------:R-:W-:Y:S02]  /*2230*/  @P1 SHF.L.U32 R117, R52, 0x10, RZ ;  /* 0x0000001034751819 */ /* 0x000fe400000006ff */
[----:B------:R-:W-:Y:S02]  /*2240*/  @P1 SHF.L.U32 R116, R80, 0x10, RZ ;  /* 0x0000001050741819 */ /* 0x000fe400000006ff */
[----:B------:R-:W-:Y:S02]  /*2250*/  @P1 PRMT R154, R53, 0x7632, R154 ;  /* 0x00007632359a1816 */ /* 0x000fe4000000009a */
[----:B------:R-:W-:Y:S01]  /*2260*/  @P1 SHF.L.U32 R119, R127, 0x10, RZ ;  /* 0x000000107f771819 */ /* 0x000fe200000006ff */
[----:B------:R-:W1:Y:S01]  /*2270*/  @P1 LDC R156, c[0x0][0x40c] ;  /* 0x00010300ff9c1b82 */ /* 0x000e620000000800 */
[----:B------:R-:W-:-:S07]  /*2280*/  @P1 SHF.L.U32 R154, R154, 0x10, RZ ;  /* 0x000000109a9a1819 */ /* 0x000fce00000006ff */
[----:B------:R-:W2:Y:S08]  /*2290*/  @P1 LDC R158, c[0x0][0x40c] ;  /* 0x00010300ff9e1b82 */ /* 0x000eb00000000800 */
[----:B------:R-:W3:Y:S01]  /*22a0*/  @P1 LDC R159, c[0x0][0x40c] ;  /* 0x00010300ff9f1b82 */ /* 0x000ee20000000800 */
[----:B0-----:R-:W-:Y:S01]  /*22b0*/  @P1 FMUL.FTZ R155, R117, R118 ;  /* 0x00000076759b1220 */ /* 0x001fe20000410000 */
[----:B------:R-:W-:-:S03]  /*22c0*/  @P1 PRMT R117, R52, 0x7632, R117 ;  /* 0x0000763234751816 */ /* 0x000fc60000000075 */
[----:B------:R-:W-:Y:S01]  /*22d0*/  @P1 FFMA.FTZ R152, R155, R116, R152 ;  /* 0x000000749b981223 */ /* 0x000fe20000010098 */
[----:B------:R-:W-:Y:S01]  /*22e0*/  PRMT R116, R49, 0x7632, R116 ;  /* 0x0000763231747816 */ /* 0x000fe20000000074 */
[----:B------:R-:W-:Y:S01]  /*22f0*/  @P1 IMAD.U32 R117, R117, 0x10000, RZ ;  /* 0x0001000075751824 */ /* 0x000fe200078e00ff */
[----:B------:R-:W0:Y:S03]  /*2300*/  @P1 LDC R162, c[0x0][0x40c] ;  /* 0x00010300ffa21b82 */ /* 0x000e260000000800 */
[----:B-1----:R-:W-:Y:S01]  /*2310*/  @P1 FMUL.FTZ R118, R117, R156 ;  /* 0x0000009c75761220 */ /* 0x002fe20000410000 */
[----:B------:R-:W-:Y:S01]  /*2320*/  @P1 SHF.L.U32 R117, R53, 0x10, RZ ;  /* 0x0000001035751819 */ /* 0x000fe200000006ff */
[----:B------:R-:W-:Y:S01]  /*2330*/  IMAD.U32 R155, R116, 0x10000, RZ ;  /* 0x00010000749b7824 */ /* 0x000fe200078e00ff */
[----:B------:R-:W-:Y:S01]  /*2340*/  @P1 SHF.L.U32 R116, R81, 0x10, RZ ;  /* 0x0000001051741819 */ /* 0x000fe200000006ff */
[----:B------:R-:W-:Y:S01]  /*2350*/  @P1 FFMA.FTZ R153, R118, R119, R153 ;  /* 0x0000007776991223 */ /* 0x000fe20000010099 */
[----:B------:R-:W1:Y:S01]  /*2360*/  @P1 LDC R163, c[0x0][0x40c] ;  /* 0x00010300ffa31b82 */ /* 0x000e620000000800 */
[----:B--2---:R-:W-:Y:S01]  /*2370*/  @P1 FMUL.FTZ R158, R117, R158 ;  /* 0x0000009e759e1220 */ /* 0x004fe20000410000 */
[----:B------:R-:W-:Y:S01]  /*2380*/  @P1 SHF.L.U32 R117, R126, 0x10, RZ ;  /* 0x000000107e751819 */ /* 0x000fe200000006ff */
[C---:B------:R-:W-:Y:S01]  /*2390*/  @P1 IMAD.U32 R156, R54.reuse, 0x10000, RZ ;  /* 0x00010000369c1824 */ /* 0x040fe200078e00ff */
[----:B------:R-:W-:-:S04]  /*23a0*/  @P1 PRMT R119, R54, 0x7632, R119 ;  /* 0x0000763236771816 */ /* 0x000fc80000000077 */
[----:B------:R-:W2:Y:S01]  /*23b0*/  @P1 LDC R186, c[0x0][0x40c] ;  /* 0x00010300ffba1b82 */ /* 0x000ea20000000800 */
[----:B---3--:R-:W-:Y:S01]  /*23c0*/  @P1 FMUL.FTZ R118, R154, R159 ;  /* 0x0000009f9a761220 */ /* 0x008fe20000410000 */
[----:B------:R-:W-:Y:S02]  /*23d0*/  @P1 SHF.L.U32 R119, R119, 0x10, RZ ;  /* 0x0000001077771819 */ /* 0x000fe400000006ff */
[----:B------:R-:W-:Y:S01]  /*23e0*/  @!P1 MOV R154, R157 ;  /* 0x0000009d009a9202 */ /* 0x000fe20000000f00 */
[----:B------:R-:W-:Y:S01]  /*23f0*/  @P1 FFMA.FTZ R155, R118, R117, R155 ;  /* 0x00000075769b1223 */ /* 0x000fe2000001009b */
[C---:B------:R-:W-:Y:S01]  /*2400*/  @P1 PRMT R118, R55.reuse, 0x7632, R118 ;  /* 0x0000763237761816 */ /* 0x040fe20000000076 */
[----:B------:R-:W-:Y:S01]  /*2410*/  @P1 FFMA.FTZ R154, R158, R116, R157 ;  /* 0x000000749e9a1223 */ /* 0x000fe2000001009d */
[----:B------:R-:W3:Y:S01]  /*2420*/  @P1 LDC R187, c[0x0][0x40c] ;  /* 0x00010300ffbb1b82 */ /* 0x000ee20000000800 */
[----:B------:R-:W-:Y:S01]  /*2430*/  @P1 SHF.L.U32 R159, R55, 0x10, RZ ;  /* 0x00000010379f1819 */ /* 0x000fe200000006ff */
[----:B0-----:R-:W-:Y:S01]  /*2440*/  @P1 FMUL.FTZ R119, R119, R162 ;  /* 0x000000a277771220 */ /* 0x001fe20000410000 */
[----:B------:R-:W-:Y:S01]  /*2450*/  PRMT R116, R50, 0x7632, R116 ;  /* 0x0000763232747816 */ /* 0x000fe20000000074 */
[C---:B------:R-:W-:Y:S01]  /*2460*/  IMAD.U32 R157, R51.reuse, 0x10000, RZ ;  /* 0x00010000339d7824 */ /* 0x040fe200078e00ff */
[----:B------:R-:W-:-:S02]  /*2470*/  PRMT R117, R51, 0x7632, R117 ;  /* 0x0000763233757816 */ /* 0x000fc40000000075 */
[----:B------:R-:W-:Y:S01]  /*2480*/  @P1 SHF.L.U32 R162, R118, 0x10, RZ ;  /* 0x0000001076a21819 */ /* 0x000fe200000006ff */
[----:B-1----:R-:W-:Y:S01]  /*2490*/  @P1 FMUL.FTZ R185, R156, R163 ;  /* 0x000000a39cb91220 */ /* 0x002fe20000410000 */
[----:B------:R-:W-:Y:S02]  /*24a0*/  SHF.L.U32 R158, R116, 0x10, RZ ;  /* 0x00000010749e7819 */ /* 0x000fe400000006ff */
[----:B------:R-:W-:Y:S02]  /*24b0*/  SHF.L.U32 R156, R50, 0x10, RZ ;  /* 0x00000010329c7819 */ /* 0x000fe400000006ff */
[----:B------:R-:W-:Y:S02]  /*24c0*/  @P1 SHF.L.U32 R116, R82, 0x10, RZ ;  /* 0x0000001052741819 */ /* 0x000fe400000006ff */
[----:B------:R-:W-:Y:S01]  /*24d0*/  @P1 SHF.L.U32 R118, R83, 0x10, RZ ;  /* 0x0000001053761819 */ /* 0x000fe200000006ff */
[----:B--2---:R-:W-:Y:S01]  /*24e0*/  @P1 FMUL.FTZ R186, R159, R186 ;  /* 0x000000ba9fba1220 */ /* 0x004fe20000410000 */
[----:B------:R-:W-:Y:S01]  /*24f0*/  SHF.L.U32 R159, R117, 0x10, RZ ;  /* 0x00000010759f7819 */ /* 0x000fe200000006ff */
[----:B------:R-:W-:Y:S01]  /*2500*/  @P1 IMAD.U32 R117, R125, 0x10000, RZ ;  /* 0x000100007d751824 */ /* 0x000fe200078e00ff */
[----:B------:R-:W-:Y:S01]  /*2510*/  @P1 SHF.L.U32 R163, R124, 0x10, RZ ;  /* 0x000000107ca31819 */ /* 0x000fe200000006ff */
[----:B------:R-:W-:Y:S01]  /*2520*/  @P1 FFMA.FTZ R156, R185, R116, R156 ;  /* 0x00000074b99c1223 */ /* 0x000fe2000001009c */
[----:B------:R-:W-:Y:S01]  /*2530*/  @P1 FFMA.FTZ R157, R186, R118, R157 ;  /* 0x00000076ba9d1223 */ /* 0x000fe2000001009d */
[----:B------:R-:W-:Y:S01]  /*2540*/  @P1 FFMA.FTZ R158, R119, R117, R158 ;  /* 0x00000075779e1223 */ /* 0x000fe2000001009e */
[----:B------:R-:W-:Y:S01]  /*2550*/  F2FP.BF16.F32.PACK_AB R116, RZ, R152 ;  /* 0x00000098ff74723e */ /* 0x000fe200000010ff */
[----:B---3--:R-:W-:Y:S01]  /*2560*/  @P1 FMUL.FTZ R162, R162, R187 ;  /* 0x000000bba2a21220 */ /* 0x008fe20000410000 */
[----:B------:R-:W-:-:S02]  /*2570*/  F2FP.BF16.F32.PACK_AB R117, RZ, R153 ;  /* 0x00000099ff75723e */ /* 0x000fc400000010ff */
[----:B------:R-:W-:Y:S01]  /*2580*/  F2FP.BF16.F32.PACK_AB R118, RZ, R154 ;  /* 0x0000009aff76723e */ /* 0x000fe200000010ff */
[----:B------:R-:W-:Y:S01]  /*2590*/  @P1 FFMA.FTZ R159, R162, R163, R159 ;  /* 0x000000a3a29f1223 */ /* 0x000fe2000001009f */
[----:B------:R-:W-:Y:S02]  /*25a0*/  F2FP.BF16.F32.PACK_AB R162, RZ, R155 ;  /* 0x0000009bffa2723e */ /* 0x000fe400000010ff */
[----:B------:R-:W-:Y:S02]  /*25b0*/  F2FP.BF16.F32.PACK_AB R163, RZ, R156 ;  /* 0x0000009cffa3723e */ /* 0x000fe400000010ff */
[----:B------:R-:W-:Y:S02]  /*25c0*/  F2FP.BF16.F32.PACK_AB R185, RZ, R158 ;  /* 0x0000009effb9723e */ /* 0x000fe400000010ff */
[----:B------:R-:W-:Y:S02]  /*25d0*/  F2FP.BF16.F32.PACK_AB R186, RZ, R157 ;  /* 0x0000009dffba723e */ /* 0x000fe400000010ff */
[----:B------:R-:W-:-:S02]  /*25e0*/  F2FP.BF16.F32.PACK_AB R119, RZ, R159 ;  /* 0x0000009fff77723e */ /* 0x000fc400000010ff */
[----:B------:R-:W-:Y:S02]  /*25f0*/  PRMT R116, R116, 0x5410, R117 ;  /* 0x0000541074747816 */ /* 0x000fe40000000075 */
[----:B------:R-:W-:Y:S02]  /*2600*/  PRMT R117, R118, 0x5410, R162 ;  /* 0x0000541076757816 */ /* 0x000fe400000000a2 */
[----:B------:R-:W-:Y:S02]  /*2610*/  PRMT R118, R163, 0x5410, R185 ;  /* 0x00005410a3767816 */ /* 0x000fe400000000b9 */
[----:B------:R-:W-:Y:S01]  /*2620*/  PRMT R119, R186, 0x5410, R119 ;  /* 0x00005410ba777816 */ /* 0x000fe20000000077 */
[----:B------:R-:W-:Y:S06]  /*2630*/  BRA `(.L_x_284) ;  /* 0x0000000000f07947 */ /* 0x000fec0003800000 */
.L_x_283:
[----:B0-----:R-:W0:Y:S01]  /*2640*/  @P2 LDC R118, c[0x0][0x40c] ;  /* 0x00010300ff762b82 */ /* 0x001e220000000800 */
[C---:B-----5:R-:W-:Y:S01]  /*2650*/  @P2 IMAD.U32 R117, R52.reuse, 0x10000, RZ ;  /* 0x0001000034752824 */ /* 0x060fe200078e00ff */
[----:B------:R-:W-:Y:S01]  /*2660*/  @P2 PRMT R116, R52, 0x7632, R116 ;  /* 0x0000763234742816 */ /* 0x000fe20000000074 */
[----:B------:R-:W-:Y:S01]  /*2670*/  @P2 IMAD.U32 R154, R53, 0x10000, RZ ;  /* 0x00010000359a2824 */ /* 0x000fe200078e00ff */
[----:B------:R-:W-:Y:S02]  /*2680*/  @P2 SHF.L.U32 R155, R127, 0x10, RZ ;  /* 0x000000107f9b2819 */ /* 0x000fe400000006ff */
        /* <DEDUP_REMOVED lines=33> */
[----:B------:R-:W-:Y:S01]  /*28a0*/  @P2 IMAD.U32 R163, R125, 0x10000, RZ ;  /* 0x000100007da32824 */ /* 0x000fe200078e00ff */
        /* <DEDUP_REMOVED lines=21> */
.L_x_284:
[----:B------:R-:W0:Y:S01]  /*2a00*/  LDC.64 R162, c[0x0][0x3a8] ;  /* 0x0000ea00ffa27b82 */ /* 0x000e220000000a00 */
[----:B------:R-:W-:Y:S02]  /*2a10*/  VIADD R183, R183, 0x20 ;  /* 0x00000020b7b77836 */ /* 0x000fe40000000000 */
[C---:B0-----:R-:W-:Y:S01]  /*2a20*/  IMAD.WIDE.U32 R162, R181.reuse, 0x10, R162 ;  /* 0x00000010b5a27825 */ /* 0x041fe200078e00a2 */
[----:B------:R-:W-:-:S04]  /*2a30*/  IADD3 R181, PT, PT, R181, 0x20, RZ ;  /* 0x00000020b5b57810 */ /* 0x000fc80007ffe0ff */
[----:B------:R2:W-:Y:S03]  /*2a40*/  STG.E.128 desc[UR6][R162.64], R116 ;  /* 0x00000074a2007986 */ /* 0x0005e6000c101d06 */
.L_x_282:
[----:B------:R-:W-:Y:S05]  /*2a50*/  BSYNC.RECONVERGENT B0 ;  /* 0x0000000000007941 */ /* 0x000fea0003800200 */
.L_x_281:
[----:B------:R-:W-:Y:S01]  /*2a60*/  ISETP.GE.U32.AND P1, PT, R2, 0x80, PT ;  /* 0x000000800200780c */ /* 0x000fe20003f26070 */
[----:B------:R-:W-:Y:S03]  /*2a70*/  BSSY.RECONVERGENT B0, `(.L_x_285) ;  /* 0x0000093000007945 */ /* 0x000fe60003800200 */
[----:B------:R-:W-:-:S09]  /*2a80*/  P2R R185, PR, RZ, 0x2 ;  /* 0x00000002ffb97803 */ /* 0x000fd20000000000 */
[----:B------:R-:W-:Y:S05]  /*2a90*/  @!P1 BRA `(.L_x_286) ;  /* 0x0000000800409947 */ /* 0x000fea0003800000 */
[----:B------:R-:W-:Y:S01]  /*2aa0*/  ISETP.NE.U32.AND P1, PT, RZ, UR4, PT ;  /* 0x00000004ff007c0c */ /* 0x000fe2000bf25070 */
[----:B012---:R-:W0:Y:S03]  /*2ab0*/  @P2 LDC.64 R118, c[0x0][0x390] ;  /* 0x0000e400ff762b82 */ /* 0x007e260000000a00 */
[----:B------:R-:W-:-:S13]  /*2ac0*/  ISETP.NE.AND.EX P1, PT, RZ, UR5, PT, P1 ;  /* 0x00000005ff007c0c */ /* 0x000fda000bf25310 */
[----:B------:R-:W1:Y:S01]  /*2ad0*/  @P1 LDC.64 R116, c[0x0][0x3a0] ;  /* 0x0000e800ff741b82 */ /* 0x000e620000000a00 */
[----:B0-----:R-:W-:-:S05]  /*2ae0*/  @P2 IMAD.WIDE.U32 R118, R183, 0x10, R118 ;  /* 0x00000010b7762825 */ /* 0x001fca00078e0076 */
[----:B------:R0:W5:Y:S01]  /*2af0*/  @P2 LDG.E.128 R52, desc[UR6][R118.64] ;  /* 0x0000000676342981 */ /* 0x000162000c1e1d00 */
[----:B-1----:R-:W-:-:S05]  /*2b00*/  @P1 IMAD.WIDE.U32 R116, R181, 0x10, R116 ;  /* 0x00000010b5741825 */ /* 0x002fca00078e0074 */
[----:B------:R0:W5:Y:S01]  /*2b10*/  @P1 LDG.E.128 R48, desc[UR6][R116.64] ;  /* 0x0000000674301981 */ /* 0x000162000c1e1d00 */
[----:B------:R-:W-:Y:S05]  /*2b20*/  @!P1 BRA `(.L_x_287) ;  /* 0x0000000400189947 */ /* 0x000fea0003800000 */
[----:B------:R-:W-:Y:S02]  /*2b30*/  ISETP.GT.AND P1, PT, R182, RZ, PT ;  /* 0x000000ffb600720c */ /* 0x000fe40003f24270 */
[C---:B0----5:R-:W-:Y:S02]  /*2b40*/  PRMT R116, R48.reuse, 0x7632, R116 ;  /* 0x0000763230747816 */ /* 0x061fe40000000074 */
[----:B------:R-:W-:-:S03]  /*2b50*/  SHF.L.U32 R160, R48, 0x10, RZ ;  /* 0x0000001030a07819 */ /* 0x000fc600000006ff */
[----:B------:R-:W-:-:S06]  /*2b60*/  IMAD.U32 R161, R116, 0x10000, RZ ;  /* 0x0001000074a17824 */ /* 0x000fcc00078e00ff */
        /* <DEDUP_REMOVED lines=16> */
[----:B------:R-:W-:Y:S01]  /*2c70*/  @P1 IMAD.U32 R117, R53, 0x10000, RZ ;  /* 0x0001000035751824 */ /* 0x000fe200078e00ff */
[----:B------:R-:W-:Y:S02]  /*2c80*/  SHF.L.U32 R164, R49, 0x10, RZ ;  /* 0x0000001031a47819 */ /* 0x000fe400000006ff */
[----:B------:R-:W-:Y:S01]  /*2c90*/  @P1 FFMA.FTZ R161, R118, R119, R161 ;  /* 0x0000007776a11223 */ /* 0x000fe200000100a1 */
[----:B------:R-:W1:Y:S01]  /*2ca0*/  @P1 LDC R168, c[0x0][0x40c] ;  /* 0x00010300ffa81b82 */ /* 0x000e620000000800 */
[----:B------:R-:W-:Y:S01]  /*2cb0*/  @P1 PRMT R118, R54, 0x7632, R118 ;  /* 0x0000763236761816 */ /* 0x000fe20000000076 */
[----:B--2---:R-:W-:Y:S01]  /*2cc0*/  @P1 FMUL.FTZ R162, R162, R165 ;  /* 0x000000a5a2a21220 */ /* 0x004fe20000410000 */
[----:B------:R-:W-:Y:S01]  /*2cd0*/  SHF.L.U32 R165, R116, 0x10, RZ ;  /* 0x0000001074a57819 */ /* 0x000fe200000006ff */
[----:B------:R-:W-:Y:S01]  /*2ce0*/  @P1 IMAD.U32 R116, R69, 0x10000, RZ ;  /* 0x0001000045741824 */ /* 0x000fe200078e00ff */
[----:B------:R-:W-:-:S02]  /*2cf0*/  @P1 SHF.L.U32 R118, R118, 0x10, RZ ;  /* 0x0000001076761819 */ /* 0x000fc400000006ff */
[----:B------:R-:W-:Y:S01]  /*2d00*/  @P1 SHF.L.U32 R163, R54, 0x10, RZ ;  /* 0x0000001036a31819 */ /* 0x000fe200000006ff */
[----:B------:R-:W2:Y:S01]  /*2d10*/  @P1 LDC R169, c[0x0][0x40c] ;  /* 0x00010300ffa91b82 */ /* 0x000ea20000000800 */
[----:B---3--:R-:W-:Y:S01]  /*2d20*/  @P1 FMUL.FTZ R119, R117, R166 ;  /* 0x000000a675771220 */ /* 0x008fe20000410000 */
[----:B------:R-:W-:Y:S01]  /*2d30*/  @P1 SHF.L.U32 R117, R122, 0x10, RZ ;  /* 0x000000107a751819 */ /* 0x000fe200000006ff */
[----:B------:R-:W-:Y:S02]  /*2d40*/  @P1 IMAD.U32 R166, R55, 0x10000, RZ ;  /* 0x0001000037a61824 */ /* 0x000fe400078e00ff */
[----:B------:R-:W-:Y:S01]  /*2d50*/  @P1 FFMA.FTZ R164, R119, R116, R164 ;  /* 0x0000007477a41223 */ /* 0x000fe200000100a4 */
[----:B------:R-:W-:Y:S01]  /*2d60*/  @P1 PRMT R119, R55, 0x7632, R119 ;  /* 0x0000763237771816 */ /* 0x000fe20000000077 */
[----:B------:R-:W-:Y:S01]  /*2d70*/  @P1 FFMA.FTZ R165, R162, R117, R165 ;  /* 0x00000075a2a51223 */ /* 0x000fe200000100a5 */
[----:B------:R-:W3:Y:S01]  /*2d80*/  @P1 LDC R189, c[0x0][0x40c] ;  /* 0x00010300ffbd1b82 */ /* 0x000ee20000000800 */
[----:B0-----:R-:W-:Y:S01]  /*2d90*/  @P1 FMUL.FTZ R117, R118, R167 ;  /* 0x000000a776751220 */ /* 0x001fe20000410000 */
[----:B------:R-:W-:-:S02]  /*2da0*/  PRMT R118, R51, 0x7632, R118 ;  /* 0x0000763233767816 */ /* 0x000fc40000000076 */
[----:B------:R-:W-:Y:S02]  /*2db0*/  PRMT R116, R50, 0x7632, R116 ;  /* 0x0000763232747816 */ /* 0x000fe40000000074 */
[----:B------:R-:W-:Y:S01]  /*2dc0*/  @P1 SHF.L.U32 R162, R119, 0x10, RZ ;  /* 0x0000001077a21819 */ /* 0x000fe200000006ff */
[----:B------:R-:W-:Y:S02]  /*2dd0*/  @P1 IMAD.U32 R119, R71, 0x10000, RZ ;  /* 0x0001000047771824 */ /* 0x000fe400078e00ff */
[----:B-1----:R-:W-:Y:S01]  /*2de0*/  @P1 FMUL.FTZ R187, R163, R168 ;  /* 0x000000a8a3bb1220 */ /* 0x002fe20000410000 */
[----:B------:R-:W-:Y:S02]  /*2df0*/  SHF.L.U32 R168, R116, 0x10, RZ ;  /* 0x0000001074a87819 */ /* 0x000fe400000006ff */
[----:B------:R-:W-:Y:S02]  /*2e00*/  SHF.L.U32 R167, R51, 0x10, RZ ;  /* 0x0000001033a77819 */ /* 0x000fe400000006ff */
[----:B------:R-:W-:-:S02]  /*2e10*/  @P1 SHF.L.U32 R116, R70, 0x10, RZ ;  /* 0x0000001046741819 */ /* 0x000fc400000006ff */
[----:B------:R-:W-:Y:S01]  /*2e20*/  @P1 SHF.L.U32 R163, R120, 0x10, RZ ;  /* 0x0000001078a31819 */ /* 0x000fe200000006ff */
[----:B--2---:R-:W-:Y:S01]  /*2e30*/  @P1 FMUL.FTZ R186, R166, R169 ;  /* 0x000000a9a6ba1220 */ /* 0x004fe20000410000 */
[----:B------:R-:W-:Y:S01]  /*2e40*/  IMAD.U32 R169, R118, 0x10000, RZ ;  /* 0x0001000076a97824 */ /* 0x000fe200078e00ff */
[----:B------:R-:W-:Y:S02]  /*2e50*/  SHF.L.U32 R166, R50, 0x10, RZ ;  /* 0x0000001032a67819 */ /* 0x000fe400000006ff */
[----:B------:R-:W-:Y:S01]  /*2e60*/  @P1 SHF.L.U32 R118, R121, 0x10, RZ ;  /* 0x0000001079761819 */ /* 0x000fe200000006ff */
[----:B------:R-:W-:Y:S02]  /*2e70*/  @P1 FFMA.FTZ R167, R186, R119, R167 ;  /* 0x00000077baa71223 */ /* 0x000fe400000100a7 */
[----:B------:R-:W-:Y:S01]  /*2e80*/  @P1 FFMA.FTZ R166, R187, R116, R166 ;  /* 0x00000074bba61223 */ /* 0x000fe200000100a6 */
[----:B---3--:R-:W-:Y:S01]  /*2e90*/  @P1 FMUL.FTZ R162, R162, R189 ;  /* 0x000000bda2a21220 */ /* 0x008fe20000410000 */
[----:B------:R-:W-:Y:S01]  /*2ea0*/  @P1 FFMA.FTZ R168, R117, R118, R168 ;  /* 0x0000007675a81223 */ /* 0x000fe200000100a8 */
[----:B------:R-:W-:-:S02]  /*2eb0*/  F2FP.BF16.F32.PACK_AB R116, RZ, R160 ;  /* 0x000000a0ff74723e */ /* 0x000fc400000010ff */
[----:B------:R-:W-:Y:S01]  /*2ec0*/  @P1 FFMA.FTZ R169, R162, R163, R169 ;  /* 0x000000a3a2a91223 */ /* 0x000fe200000100a9 */
        /* <DEDUP_REMOVED lines=12> */
.L_x_287:
[----:B0-----:R-:W0:Y:S01]  /*2f90*/  @P2 LDC R118, c[0x0][0x40c] ;  /* 0x00010300ff762b82 */ /* 0x001e220000000800 */
[C---:B-----5:R-:W-:Y:S02]  /*2fa0*/  @P2 PRMT R116, R52.reuse, 0x7632, R116 ;  /* 0x0000763234742816 */ /* 0x060fe40000000074 */
[----:B------:R-:W-:Y:S02]  /*2fb0*/  CS2R R160, SRZ ;  /* 0x0000000000a07805 */ /* 0x000fe4000001ff00 */
[----:B------:R-:W-:Y:S01]  /*2fc0*/  @P2 SHF.L.U32 R117, R52, 0x10, RZ ;  /* 0x0000001034752819 */ /* 0x000fe200000006ff */
        /* <DEDUP_REMOVED lines=16> */
[----:B------:R-:W-:Y:S01]  /*30d0*/  @P2 FMUL.FTZ R160, R118, R119 ;  /* 0x0000007776a02220 */ /* 0x000fe20000410000 */
[----:B------:R-:W-:Y:S01]  /*30e0*/  @P2 SHF.L.U32 R118, R122, 0x10, RZ ;  /* 0x000000107a762819 */ /* 0x000fe200000006ff */
[----:B------:R-:W1:Y:S01]  /*30f0*/  @P2 LDC R167, c[0x0][0x40c] ;  /* 0x00010300ffa72b82 */ /* 0x000e620000000800 */
[----:B--2---:R-:W-:Y:S01]  /*3100*/  @P2 FMUL.FTZ R117, R117, R164 ;  /* 0x000000a475752220 */ /* 0x004fe20000410000 */
[C---:B------:R-:W-:Y:S01]  /*3110*/  @P2 PRMT R116, R54.reuse, 0x7632, R116 ;  /* 0x0000763236742816 */ /* 0x040fe20000000074 */
        /* <DEDUP_REMOVED lines=13> */
[----:B------:R-:W-:Y:S01]  /*31f0*/  @P2 SHF.L.U32 R119, R121, 0x10, RZ ;  /* 0x0000001079772819 */ /* 0x000fe200000006ff */
[----:B-1----:R-:W-:Y:S01]  /*3200*/  @P2 FMUL.FTZ R116, R116, R167 ;  /* 0x000000a774742220 */ /* 0x002fe20000410000 */
[----:B------:R-:W-:Y:S02]  /*3210*/  CS2R R166, SRZ ;  /* 0x0000000000a67805 */ /* 0x000fe4000001ff00 */
[----:B------:R-:W-:Y:S01]  /*3220*/  @P2 FMUL.FTZ R166, R163, R118 ;  /* 0x00000076a3a62220 */ /* 0x000fe20000410000 */
[----:B------:R-:W-:Y:S01]  /*3230*/  F2FP.BF16.F32.PACK_AB R118, RZ, R164 ;  /* 0x000000a4ff76723e */ /* 0x000fe200000010ff */
[----:B--2---:R-:W-:Y:S01]  /*3240*/  @P2 FMUL.FTZ R162, R168, R169 ;  /* 0x000000a9a8a22220 */ /* 0x004fe20000410000 */
[----:B------:R-:W-:-:S02]  /*3250*/  CS2R R168, SRZ ;  /* 0x0000000000a87805 */ /* 0x000fc4000001ff00 */
[----:B------:R-:W-:Y:S01]  /*3260*/  @P2 FMUL.FTZ R168, R119, R116 ;  /* 0x0000007477a82220 */ /* 0x000fe20000410000 */
[----:B------:R-:W-:Y:S01]  /*3270*/  @P2 FMUL.FTZ R167, R162, R187 ;  /* 0x000000bba2a72220 */ /* 0x000fe20000410000 */
[----:B------:R-:W-:Y:S02]  /*3280*/  F2FP.BF16.F32.PACK_AB R116, RZ, R160 ;  /* 0x000000a0ff74723e */ /* 0x000fe400000010ff */
[----:B------:R-:W-:Y:S01]  /*3290*/  F2FP.BF16.F32.PACK_AB R119, RZ, R165 ;  /* 0x000000a5ff77723e */ /* 0x000fe200000010ff */
[----:B---3--:R-:W-:Y:S01]  /*32a0*/  @P2 FMUL.FTZ R117, R117, R186 ;  /* 0x000000ba75752220 */ /* 0x008fe20000410000 */
[----:B------:R-:W-:Y:S02]  /*32b0*/  F2FP.BF16.F32.PACK_AB R162, RZ, R166 ;  /* 0x000000a6ffa2723e */ /* 0x000fe400000010ff */
[----:B------:R-:W-:Y:S01]  /*32c0*/  F2FP.BF16.F32.PACK_AB R163, RZ, R168 ;  /* 0x000000a8ffa3723e */ /* 0x000fe200000010ff */
[----:B------:R-:W-:Y:S01]  /*32d0*/  @P2 FMUL.FTZ R169, R188, R117 ;  /* 0x00000075bca92220 */ /* 0x000fe20000410000 */
[----:B------:R-:W-:-:S02]  /*32e0*/  F2FP.BF16.F32.PACK_AB R117, RZ, R161 ;  /* 0x000000a1ff75723e */ /* 0x000fc400000010ff */
[----:B------:R-:W-:Y:S02]  /*32f0*/  F2FP.BF16.F32.PACK_AB R186, RZ, R167 ;  /* 0x000000a7ffba723e */ /* 0x000fe400000010ff */
[----:B------:R-:W-:Y:S02]  /*3300*/  F2FP.BF16.F32.PACK_AB R187, RZ, R169 ;  /* 0x000000a9ffbb723e */ /* 0x000fe400000010ff */
[----:B------:R-:W-:Y:S02]  /*3310*/  PRMT R116, R116, 0x5410, R117 ;  /* 0x0000541074747816 */ /* 0x000fe40000000075 */
[----:B------:R-:W-:Y:S02]  /*3320*/  PRMT R117, R118, 0x5410, R119 ;  /* 0x0000541076757816 */ /* 0x000fe40000000077 */
[----:B------:R-:W-:Y:S02]  /*3330*/  PRMT R118, R162, 0x5410, R163 ;  /* 0x00005410a2767816 */ /* 0x000fe400000000a3 */
[----:B------:R-:W-:-:S07]  /*3340*/  PRMT R119, R186, 0x5410, R187 ;  /* 0x00005410ba777816 */ /* 0x000fce00000000bb */
.L_x_288:
[----:B------:R-:W0:Y:S01]  /*3350*/  LDC.64 R162, c[0x0][0x3a8] ;  /* 0x0000ea00ffa27b82 */ /* 0x000e220000000a00 */
[----:B------:R-:W-:Y:S01]  /*3360*/  IADD3 R183, PT, PT, R183, 0x20, RZ ;  /* 0x00000020b7b77810 */ /* 0x000fe20007ffe0ff */
[C---:B0-----:R-:W-:Y:S01]  /*3370*/  IMAD.WIDE.U32 R162, R181.reuse, 0x10, R162 ;  /* 0x00000010b5a27825 */ /* 0x041fe200078e00a2 */
[----:B------:R-:W-:-:S04]  /*3380*/  IADD3 R181, PT, PT, R181, 0x20, RZ ;  /* 0x00000020b5b57810 */ /* 0x000fc80007ffe0ff */
[----:B------:R3:W-:Y:S03]  /*3390*/  STG.E.128 desc[UR6][R162.64], R116 ;  /* 0x00000074a2007986 */ /* 0x0007e6000c101d06 */
.L_x_286:
[----:B------:R-:W-:Y:S05]  /*33a0*/  BSYNC.RECONVERGENT B0 ;  /* 0x0000000000007941 */ /* 0x000fea0003800200 */
.L_x_285:
[----:B------:R-:W-:Y:S01]  /*33b0*/  ISETP.GE.U32.AND P1, PT, R2, 0xa0, PT ;  /* 0x000000a00200780c */ /* 0x000fe20003f26070 */
[----:B------:R-:W-:-:S12]  /*33c0*/  BSSY.RECONVERGENT B0, `(.L_x_289) ;  /* 0x0000090000007945 */ /* 0x000fd80003800200 */
[----:B------:R-:W-:Y:S05]  /*33d0*/  @!P1 BRA `(.L_x_290) ;  /* 0x0000000800389947 */ /* 0x000fea0003800000 */
[----:B------:R-:W-:Y:S01]  /*33e0*/  ISETP.NE.U32.AND P3, PT, RZ, UR4, PT ;  /* 0x00000004ff007c0c */ /* 0x000fe2000bf65070 */
[----:B0123--:R-:W0:Y:S03]  /*33f0*/  @P2 LDC.64 R118, c[0x0][0x390] ;  /* 0x0000e400ff762b82 */ /* 0x00fe260000000a00 */
        /* <DEDUP_REMOVED lines=9> */
[----:B------:R-:W-:Y:S02]  /*3490*/  SHF.L.U32 R170, R48, 0x10, RZ ;  /* 0x0000001030aa7819 */ /* 0x000fe400000006ff */
[----:B------:R-:W-:-:S07]  /*34a0*/  SHF.L.U32 R171, R116, 0x10, RZ ;  /* 0x0000001074ab7819 */ /* 0x000fce00000006ff */
[----:B------:R-:W0:Y:S01]  /*34b0*/  @P2 LDC R118, c[0x0][0x40c] ;  /* 0x00010300ff762b82 */ /* 0x000e220000000800 */
[----:B------:R-:W-:Y:S01]  /*34c0*/  @P2 IMAD.U32 R117, R52, 0x10000, RZ ;  /* 0x0001000034752824 */ /* 0x000fe200078e00ff */
[----:B------:R-:W-:Y:S02]  /*34d0*/  @P2 SHF.L.U32 R116, R56, 0x10, RZ ;  /* 0x0000001038742819 */ /* 0x000fe400000006ff */
[----:B------:R-:W-:Y:S02]  /*34e0*/  @P2 PRMT R162, R53, 0x7632, R162 ;  /* 0x0000763235a22816 */ /* 0x000fe400000000a2 */
[----:B------:R-:W-:Y:S02]  /*34f0*/  @P2 SHF.L.U32 R119, R47, 0x10, RZ ;  /* 0x000000102f772819 */ /* 0x000fe400000006ff */
        /* <DEDUP_REMOVED lines=9> */
[----:B------:R-:W0:Y:S01]  /*3590*/  @P2 LDC R175, c[0x0][0x40c] ;  /* 0x00010300ffaf2b82 */ /* 0x000e220000000800 */
[----:B------:R-:W-:Y:S02]  /*35a0*/  @P2 SHF.L.U32 R163, R54, 0x10, RZ ;  /* 0x0000001036a32819 */ /* 0x000fe400000006ff */
[----:B-1----:R-:W-:Y:S01]  /*35b0*/  @P2 FMUL.FTZ R118, R117, R172 ;  /* 0x000000ac75762220 */ /* 0x002fe20000410000 */
[----:B------:R-:W-:Y:S02]  /*35c0*/  @P2 SHF.L.U32 R117, R53, 0x10, RZ ;  /* 0x0000001035752819 */ /* 0x000fe400000006ff */
[----:B------:R-:W-:Y:S01]  /*35d0*/  SHF.L.U32 R172, R49, 0x10, RZ ;  /* 0x0000001031ac7819 */ /* 0x000fe200000006ff */
[----:B------:R-:W-:Y:S01]  /*35e0*/  @P2 FFMA.FTZ R171, R118, R119, R171 ;  /* 0x0000007776ab2223 */ /* 0x000fe200000100ab */
[----:B------:R-:W1:Y:S01]  /*35f0*/  @P2 LDC R176, c[0x0][0x40c] ;  /* 0x00010300ffb02b82 */ /* 0x000e620000000800 */
[----:B--2---:R-:W-:Y:S01]  /*3600*/  @P2 FMUL.FTZ R162, R162, R173 ;  /* 0x000000ada2a22220 */ /* 0x004fe20000410000 */
[----:B------:R-:W-:Y:S01]  /*3610*/  SHF.L.U32 R173, R116, 0x10, RZ ;  /* 0x0000001074ad7819 */ /* 0x000fe200000006ff */
[----:B------:R-:W-:Y:S01]  /*3620*/  @P2 IMAD.U32 R116, R57, 0x10000, RZ ;  /* 0x0001000039742824 */ /* 0x000fe200078e00ff */
[----:B------:R-:W-:-:S04]  /*3630*/  @P2 PRMT R118, R54, 0x7632, R118 ;  /* 0x0000763236762816 */ /* 0x000fc80000000076 */
[----:B------:R-:W2:Y:S01]  /*3640*/  @P2 LDC R177, c[0x0][0x40c] ;  /* 0x00010300ffb12b82 */ /* 0x000ea20000000800 */
[----:B---3--:R-:W-:Y:S01]  /*3650*/  @P2 FMUL.FTZ R119, R117, R174 ;  /* 0x000000ae75772220 */ /* 0x008fe20000410000 */
[----:B------:R-:W-:Y:S02]  /*3660*/  @P2 SHF.L.U32 R117, R46, 0x10, RZ ;  /* 0x000000102e752819 */ /* 0x000fe400000006ff */
[----:B------:R-:W-:Y:S01]  /*3670*/  @P2 SHF.L.U32 R118, R118, 0x10, RZ ;  /* 0x0000001076762819 */ /* 0x000fe200000006ff */
[----:B------:R-:W-:Y:S01]  /*3680*/  @P2 FFMA.FTZ R172, R119, R116, R172 ;  /* 0x0000007477ac2223 */ /* 0x000fe200000100ac */
[C---:B------:R-:W-:Y:S01]  /*3690*/  @P2 PRMT R119, R55.reuse, 0x7632, R119 ;  /* 0x0000763237772816 */ /* 0x040fe20000000077 */
        /* <DEDUP_REMOVED lines=14> */
[----:B------:R-:W-:Y:S01]  /*3780*/  IMAD.U32 R174, R50, 0x10000, RZ ;  /* 0x0001000032ae7824 */ /* 0x000fe200078e00ff */
[----:B------:R-:W-:Y:S01]  /*3790*/  @P2 SHF.L.U32 R163, R44, 0x10, RZ ;  /* 0x000000102ca32819 */ /* 0x000fe200000006ff */
[----:B------:R-:W-:-:S02]  /*37a0*/  @P2 IMAD.U32 R118, R45, 0x10000, RZ ;  /* 0x000100002d762824 */ /* 0x000fc400078e00ff */
[----:B------:R-:W-:Y:S01]  /*37b0*/  @P2 FFMA.FTZ R175, R182, R119, R175 ;  /* 0x00000077b6af2223 */ /* 0x000fe200000100af */
[----:B------:R-:W-:Y:S01]  /*37c0*/  @P2 FFMA.FTZ R174, R183, R116, R174 ;  /* 0x00000074b7ae2223 */ /* 0x000fe200000100ae */
[----:B------:R-:W-:Y:S01]  /*37d0*/  F2FP.BF16.F32.PACK_AB R116, RZ, R170 ;  /* 0x000000aaff74723e */ /* 0x000fe200000010ff */
[----:B---3--:R-:W-:Y:S01]  /*37e0*/  @P2 FMUL.FTZ R162, R162, R187 ;  /* 0x000000bba2a22220 */ /* 0x008fe20000410000 */
[----:B------:R-:W-:Y:S01]  /*37f0*/  @P2 FFMA.FTZ R176, R117, R118, R176 ;  /* 0x0000007675b02223 */ /* 0x000fe200000100b0 */
[----:B------:R-:W-:Y:S02]  /*3800*/  F2FP.BF16.F32.PACK_AB R117, RZ, R171 ;  /* 0x000000abff75723e */ /* 0x000fe400000010ff */
        /* <DEDUP_REMOVED lines=12> */
.L_x_291:
[----:B0-----:R-:W0:Y:S01]  /*38d0*/  @P2 LDC R118, c[0x0][0x40c] ;  /* 0x00010300ff762b82 */ /* 0x001e220000000800 */
[C---:B-----5:R-:W-:Y:S02]  /*38e0*/  @P2 PRMT R116, R52.reuse, 0x7632, R116 ;  /* 0x0000763234742816 */ /* 0x060fe40000000074 */
[----:B------:R-:W-:Y:S02]  /*38f0*/  CS2R R170, SRZ ;  /* 0x0000000000aa7805 */ /* 0x000fe4000001ff00 */
[----:B------:R-:W-:Y:S02]  /*3900*/  @P2 SHF.L.U32 R117, R52, 0x10, RZ ;  /* 0x0000001034752819 */ /* 0x000fe400000006ff */
[----:B------:R-:W-:Y:S01]  /*3910*/  @P2 SHF.L.U32 R162, R53, 0x10, RZ ;  /* 0x0000001035a22819 */ /* 0x000fe200000006ff */
[----:B------:R-:W-:Y:S01]  /*3920*/  @P2 IMAD.U32 R116, R116, 0x10000, RZ ;  /* 0x0001000074742824 */ /* 0x000fe200078e00ff */
        /* <DEDUP_REMOVED lines=17> */
[----:B------:R-:W-:Y:S01]  /*3a40*/  @P2 SHF.L.U32 R118, R46, 0x10, RZ ;  /* 0x000000102e762819 */ /* 0x000fe200000006ff */
[----:B--2---:R-:W-:Y:S01]  /*3a50*/  @P2 FMUL.FTZ R117, R117, R172 ;  /* 0x000000ac75752220 */ /* 0x004fe20000410000 */
        /* <DEDUP_REMOVED lines=13> */
[----:B------:R-:W-:Y:S02]  /*3b30*/  @P2 IMAD.U32 R118, R58, 0x10000, RZ ;  /* 0x000100003a762824 */ /* 0x000fe400078e00ff */
[----:B-1----:R-:W-:Y:S01]  /*3b40*/  @P2 FMUL.FTZ R116, R116, R175 ;  /* 0x000000af74742220 */ /* 0x002fe20000410000 */
[----:B------:R-:W-:-:S02]  /*3b50*/  CS2R R174, SRZ ;  /* 0x0000000000ae7805 */ /* 0x000fc4000001ff00 */
[----:B------:R-:W-:Y:S01]  /*3b60*/  @P2 FMUL.FTZ R174, R163, R118 ;  /* 0x00000076a3ae2220 */ /* 0x000fe20000410000 */
[----:B------:R-:W-:Y:S01]  /*3b70*/  F2FP.BF16.F32.PACK_AB R118, RZ, R172 ;  /* 0x000000acff76723e */ /* 0x000fe200000010ff */
[----:B--2---:R-:W-:Y:S01]  /*3b80*/  @P2 FMUL.FTZ R162, R176, R177 ;  /* 0x000000b1b0a22220 */ /* 0x004fe20000410000 */
[----:B------:R-:W-:Y:S02]  /*3b90*/  CS2R R176, SRZ ;  /* 0x0000000000b07805 */ /* 0x000fe4000001ff00 */
[----:B------:R-:W-:Y:S01]  /*3ba0*/  @P2 FMUL.FTZ R176, R119, R116 ;  /* 0x0000007477b02220 */ /* 0x000fe20000410000 */
[----:B------:R-:W-:Y:S01]  /*3bb0*/  @P2 FMUL.FTZ R175, R162, R183 ;  /* 0x000000b7a2af2220 */ /* 0x000fe20000410000 */
[----:B------:R-:W-:Y:S02]  /*3bc0*/  F2FP.BF16.F32.PACK_AB R116, RZ, R170 ;  /* 0x000000aaff74723e */ /* 0x000fe400000010ff */
[----:B------:R-:W-:Y:S01]  /*3bd0*/  F2FP.BF16.F32.PACK_AB R119, RZ, R173 ;  /* 0x000000adff77723e */ /* 0x000fe200000010ff */
[----:B---3--:R-:W-:Y:S01]  /*3be0*/  @P2 FMUL.FTZ R117, R117, R182 ;  /* 0x000000b675752220 */ /* 0x008fe20000410000 */
[----:B------:R-:W-:-:S02]  /*3bf0*/  F2FP.BF16.F32.PACK_AB R162, RZ, R174 ;  /* 0x000000aeffa2723e */ /* 0x000fc400000010ff */
[----:B------:R-:W-:Y:S01]  /*3c00*/  F2FP.BF16.F32.PACK_AB R163, RZ, R176 ;  /* 0x000000b0ffa3723e */ /* 0x000fe200000010ff */
[----:B------:R-:W-:Y:S01]  /*3c10*/  @P2 FMUL.FTZ R177, R186, R117 ;  /* 0x00000075bab12220 */ /* 0x000fe20000410000 */
[----:B------:R-:W-:Y:S02]  /*3c20*/  F2FP.BF16.F32.PACK_AB R117, RZ, R171 ;  /* 0x000000abff75723e */ /* 0x000fe400000010ff */
[----:B------:R-:W-:Y:S02]  /*3c30*/  F2FP.BF16.F32.PACK_AB R182, RZ, R175 ;  /* 0x000000afffb6723e */ /* 0x000fe400000010ff */
[----:B------:R-:W-:Y:S02]  /*3c40*/  F2FP.BF16.F32.PACK_AB R183, RZ, R177 ;  /* 0x000000b1ffb7723e */ /* 0x000fe400000010ff */
[----:B------:R-:W-:Y:S02]  /*3c50*/  PRMT R116, R116, 0x5410, R117 ;  /* 0x0000541074747816 */ /* 0x000fe40000000075 */
[----:B------:R-:W-:-:S02]  /*3c60*/  PRMT R117, R118, 0x5410, R119 ;  /* 0x0000541076757816 */ /* 0x000fc40000000077 */
[----:B------:R-:W-:Y:S02]  /*3c70*/  PRMT R118, R162, 0x5410, R163 ;  /* 0x00005410a2767816 */ /* 0x000fe400000000a3 */
[----:B------:R-:W-:-:S07]  /*3c80*/  PRMT R119, R182, 0x5410, R183 ;  /* 0x00005410b6777816 */ /* 0x000fce00000000b7 */
.L_x_292:
[----:B------:R-:W0:Y:S02]  /*3c90*/  LDC.64 R162, c[0x0][0x3a8] ;  /* 0x0000ea00ffa27b82 */ /* 0x000e240000000a00 */
[----:B0-----:R-:W-:-:S05]  /*3ca0*/  IMAD.WIDE.U32 R162, R181, 0x10, R162 ;  /* 0x00000010b5a27825 */ /* 0x001fca00078e00a2 */
[----:B------:R4:W-:Y:S02]  /*3cb0*/  STG.E.128 desc[UR6][R162.64], R116 ;  /* 0x00000074a2007986 */ /* 0x0009e4000c101d06 */
.L_x_290:
[----:B------:R-:W-:Y:S05]  /*3cc0*/  BSYNC.RECONVERGENT B0 ;  /* 0x0000000000007941 */ /* 0x000fea0003800200 */
.L_x_289:
[----:B01234-:R-:W-:Y:S01]  /*3cd0*/  FADD.FTZ R116, RZ, R136 ;  /* 0x00000088ff747221 */ /* 0x01ffe20000010000 */
        /* <DEDUP_REMOVED lines=46> */
[----:B------:R-:W-:Y:S01]  /*3fc0*/  @P5 FADD.FTZ R117, R177, R116 ;  /* 0x00000074b1755221 */ /* 0x000fe20000010000 */
[----:B------:R-:W-:Y:S01]  /*3fd0*/  P2R R116, PR, RZ, 0x40 ;  /* 0x00000040ff747803 */ /* 0x000fe20000000000 */
        /* <DEDUP_REMOVED lines=103> */
.L_x_316:
        /* <DEDUP_REMOVED lines=17> */
[----:B------:R-:W-:Y:S01]  /*4760*/  VIADD R117, R178, 0xffffffff ;  /* 0xffffffffb2757836 */ /* 0x000fe20000000000 */
[----:B------:R-:W-:Y:S01]  /*4770*/  LOP3.LUT R0, R162, 0x1f, RZ, 0xc0, !PT ;  /* 0x0000001fa2007812 */ /* 0x000fe200078ec0ff */
[----:B------:R-:W-:Y:S01]  /*4780*/  BSSY.RECONVERGENT B1, `(.L_x_296) ;  /* 0x0000037000017945 */ /* 0x000fe20003800200 */
        /* <DEDUP_REMOVED lines=8> */
[----:B------:R-:W-:Y:S01]  /*4810*/  SHF.L.U32 R163, R113, 0x10, RZ ;  /* 0x0000001071a37819 */ /* 0x000fe200000006ff */
[--C-:B------:R-:W-:Y:S01]  /*4820*/  FADD.FTZ R180, R141, -R178.reuse ;  /* 0x800000b28db47221 */ /* 0x100fe20000010000 */
        /* <DEDUP_REMOVED lines=44> */
.L_x_297:
[----:B------:R-:W-:Y:S05]  /*4af0*/  BSYNC.RECONVERGENT B1 ;  /* 0x0000000000017941 */ /* 0x000fea0003800200 */
.L_x_296:
[----:B------:R-:W-:Y:S01]  /*4b00*/  ISETP.NE.AND P0, PT, R179, RZ, PT ;  /* 0x000000ffb300720c */ /* 0x000fe20003f05270 */
[----:B------:R-:W-:-:S12]  /*4b10*/  BSSY.RECONVERGENT B1, `(.L_x_298) ;  /* 0x0000032000017945 */ /* 0x000fd80003800200 */
[----:B------:R-:W-:Y:S05]  /*4b20*/  @!P0 BRA `(.L_x_299) ;  /* 0x0000000000c08947 */ /* 0x000fea0003800000 */
[--C-:B0-----:R-:W-:Y:S01]  /*4b30*/  FADD.FTZ R162, R148, -R178.reuse ;  /* 0x800000b294a27221 */ /* 0x101fe20000010000 */
        /* <DEDUP_REMOVED lines=47> */
.L_x_299:
[----:B------:R-:W-:Y:S05]  /*4e30*/  BSYNC.RECONVERGENT B1 ;  /* 0x0000000000017941 */ /* 0x000fea0003800200 */
.L_x_298:
        /* <DEDUP_REMOVED lines=18> */
[----:B------:R-:W-:Y:S01]  /*4f60*/  FADD.FTZ R116, R152, -R178 ;  /* 0x800000b298747221 */ /* 0x000fe20000010000 */
[----:B------:R-:W-:Y:S01]  /*4f70*/  SHF.L.U32 R119, R84, 0x10, RZ ;  /* 0x0000001054777819 */ /* 0x000fe200000006ff */
[----:B------:R-:W-:-:S02]  /*4f80*/  IMAD.U32 R117, R88, 0x10000, RZ ;  /* 0x0001000058757824 */ /* 0x000fc400078e00ff */
[----:B------:R-:W-:Y:S01]  /*4f90*/  FFMA.FTZ R186, R182, R191, R193 ;  /* 0x000000bfb6ba7223 */ /* 0x000fe200000100c1 */
        /* <DEDUP_REMOVED lines=29> */
.L_x_301:
[----:B------:R-:W-:Y:S05]  /*5170*/  BSYNC.RECONVERGENT B1 ;  /* 0x0000000000017941 */ /* 0x000fea0003800200 */
.L_x_300:
[----:B------:R-:W-:Y:S01]  /*5180*/  ISETP.NE.AND P0, PT, R185, RZ, PT ;  /* 0x000000ffb900720c */ /* 0x000fe20003f05270 */
[----:B------:R-:W-:-:S12]  /*5190*/  BSSY.RECONVERGENT B1, `(.L_x_302) ;  /* 0x0000032000017945 */ /* 0x000fd80003800200 */
[----:B------:R-:W-:Y:S05]  /*51a0*/  @!P0 BRA `(.L_x_303) ;  /* 0x0000000000c08947 */ /* 0x000fea0003800000 */
[--C-:B012---:R-:W-:Y:S01]  /*51b0*/  FADD.FTZ R162, R166, -R178.reuse ;  /* 0x800000b2a6a27221 */ /* 0x107fe20000010000 */
        /* <DEDUP_REMOVED lines=47> */
.L_x_303:
[----:B------:R-:W-:Y:S05]  /*54b0*/  BSYNC.RECONVERGENT B1 ;  /* 0x0000000000017941 */ /* 0x000fea0003800200 */
.L_x_302:
[----:B------:R-:W-:Y:S05]  /*54c0*/  @!P1 BRA `(.L_x_295) ;  /* 0x0000000000bc9947 */ /* 0x000fea0003800000 */
[----:B0123--:R-:W0:Y:S01]  /*54d0*/  LDC.64 R162, c[0x0][0x428] ;  /* 0x00010a00ffa27b82 */ /* 0x00fe220000000a00 */
        /* <DEDUP_REMOVED lines=12> */
[----:B------:R-:W-:Y:S01]  /*55a0*/  IMAD.U32 R119, R60, 0x10000, RZ ;  /* 0x000100003c777824 */ /* 0x000fe200078e00ff */
[----:B------:R-:W-:Y:S01]  /*55b0*/  SHF.L.U32 R187, R66, 0x10, RZ ;  /* 0x0000001042bb7819 */ /* 0x000fe200000006ff */
[C---:B------:R-:W-:Y:S01]  /*55c0*/  FMUL.FTZ R116, R181.reuse, R116 ;  /* 0x00000074b5747220 */ /* 0x040fe20000410000 */
[----:B------:R-:W-:Y:S01]  /*55d0*/  SHF.L.U32 R189, R62, 0x10, RZ ;  /* 0x000000103ebd7819 */ /* 0x000fe200000006ff */
        /* <DEDUP_REMOVED lines=13> */
[----:B------:R-:W-:Y:S01]  /*56b0*/  SHF.L.U32 R185, R7, 0x10, RZ ;  /* 0x0000001007b97819 */ /* 0x000fe200000006ff */
[----:B0-----:R-:W-:Y:S01]  /*56c0*/  IMAD.WIDE.U32 R162, R183, 0x10, R162 ;  /* 0x00000010b7a27825 */ /* 0x001fe200078e00a2 */
[----:B------:R-:W-:-:S03]  /*56d0*/  SHF.L.U32 R189, R67, 0x10, RZ ;  /* 0x0000001043bd7819 */ /* 0x000fc600000006ff */
[----:B------:R-:W-:Y:S01]  /*56e0*/  FFMA.FTZ R181, R182, R179, R181 ;  /* 0x000000b3b6b57223 */ /* 0x000fe200000100b5 */
[----:B------:R-:W-:Y:S02]  /*56f0*/  SHF.L.U32 R191, R63, 0x10, RZ ;  /* 0x000000103fbf7819 */ /* 0x000fe400000006ff */
[----:B------:R-:W-:Y:S02]  /*5700*/  SHF.L.U32 R195, R4, 0x10, RZ ;  /* 0x0000001004c37819 */ /* 0x000fe400000006ff */
[----:B------:R-:W-:Y:S01]  /*5710*/  SHF.L.U32 R187, R6, 0x10, RZ ;  /* 0x0000001006bb7819 */ /* 0x000fe200000006ff */
[----:B------:R-:W-:Y:S01]  /*5720*/  FFMA.FTZ R188, R188, R189, R191 ;  /* 0x000000bdbcbc7223 */ /* 0x000fe200000100bf */
[----:B------:R-:W-:Y:S01]  /*5730*/  SHF.L.U32 R119, R10, 0x10, RZ ;  /* 0x000000100a777819 */ /* 0x000fe200000006ff */
[----:B------:R-:W-:Y:S02]  /*5740*/  FFMA.FTZ R193, R178, R193, R195 ;  /* 0x000000c1b2c17223 */ /* 0x000fe400000100c3 */
[----:B------:R-:W-:-:S02]  /*5750*/  FFMA.FTZ R185, R186, R185, R187 ;  /* 0x000000b9bab97223 */ /* 0x000fc400000100bb */
[----:B------:R-:W-:Y:S01]  /*5760*/  FFMA.FTZ R179, R118, R117, R119 ;  /* 0x0000007576b37223 */ /* 0x000fe20000010077 */
[----:B------:R-:W-:Y:S02]  /*5770*/  F2FP.BF16.F32.PACK_AB R119, R193, R188 ;  /* 0x000000bcc177723e */ /* 0x000fe400000010ff */
[----:B------:R-:W-:Y:S02]  /*5780*/  F2FP.BF16.F32.PACK_AB R118, R185, R184 ;  /* 0x000000b8b976723e */ /* 0x000fe400000010ff */
[----:B------:R-:W-:Y:S02]  /*5790*/  F2FP.BF16.F32.PACK_AB R117, R181, R180 ;  /* 0x000000b4b575723e */ /* 0x000fe400000010ff */
[----:B------:R-:W-:-:S05]  /*57a0*/  F2FP.BF16.F32.PACK_AB R116, R179, R116 ;  /* 0x00000074b374723e */ /* 0x000fca00000010ff */
[----:B------:R4:W-:Y:S02]  /*57b0*/  STG.E.128 desc[UR6][R162.64], R116 ;  /* 0x00000074a2007986 */ /* 0x0009e4000c101d06 */
.L_x_295:
[----:B------:R-:W-:Y:S05]  /*57c0*/  BSYNC.RECONVERGENT B0 ;  /* 0x0000000000007941 */ /* 0x000fea0003800200 */
.L_x_294:
[----:B01234-:R-:W0:Y:S02]  /*57d0*/  LDC.64 R116, c[0x0][0x380] ;  /* 0x0000e000ff747b82 */ /* 0x01fe240000000a00 */
[----:B0-----:R-:W-:-:S05]  /*57e0*/  IMAD R3, R116, 0x4, R3 ;  /* 0x0000000474037824 */ /* 0x001fca00078e0203 */
[----:B------:R-:W-:-:S13]  /*57f0*/  ISETP.GE.AND P0, PT, R3, R117, PT ;  /* 0x000000750300720c */ /* 0x000fda0003f06270 */
[----:B------:R-:W-:Y:S05]  /*5800*/  @!P0 BRA `(.L_x_304) ;  /* 0xffffffb400088947 */ /* 0x000fea000383ffff */
[----:B------:R-:W-:Y:S05]  /*5810*/  EXIT ;  /* 0x000000000000794d */ /* 0x000fea0003800000 */
.L_x_293:
[----:B------:R-:W-:Y:S01]  /*5820*/  HFMA2 R188, -RZ, RZ, 0, 5.9604644775390625e-08 ;  /* 0x00000001ffbc7431 */ /* 0x000fe200000001ff */
[----:B------:R-:W-:Y:S01]  /*5830*/  BSSY B0, `(.L_x_305) ;  /* 0x0000007000007945 */ /* 0x000fe20003800000 */
[----:B------:R-:W-:Y:S02]  /*5840*/  MOV R189, R117 ;  /* 0x0000007500bd7202 */ /* 0x000fe40000000f00 */
[----:B------:R-:W-:Y:S02]  /*5850*/  MOV R191, 0x1f ;  /* 0x0000001f00bf7802 */ /* 0x000fe40000000f00 */
[----:B------:R-:W-:-:S07]  /*5860*/  MOV R186, 0xffffffff ;  /* 0xffffffff00ba7802 */ /* 0x000fce0000000f00 */
[----:B-----5:R-:W-:Y:S05]  /*5870*/  WARPSYNC.COLLECTIVE R186, `(.L_x_306) ;  /* 0x00000000ba087348 */ /* 0x020fea0003c00000 */
[----:B------:R0:W1:Y:S02]  /*5880*/  SHFL.BFLY P6, R187, R189, R188, R191 ;  /* 0x0c0000bcbdbb7389 */ /* 0x00006400000c00bf */
[----:B01---5:R-:W-:Y:S05]  /*5890*/  ENDCOLLECTIVE ;  /* 0x000000000000791b */ /* 0x023fea0003800000 */
.L_x_306:
[----:B------:R-:W-:Y:S05]  /*58a0*/  BSYNC B0 ;  /* 0x0000000000007941 */ /* 0x000fea0003800000 */
.L_x_305:
[----:B------:R-:W-:Y:S02]  /*58b0*/  IMAD.MOV.U32 R116, RZ, RZ, R187 ;  /* 0x000000ffff747224 */ /* 0x000fe400078e00bb */
[----:B------:R-:W-:Y:S01]  /*58c0*/  HFMA2 R188, -RZ, RZ, 0, 1.1920928955078125e-07 ;  /* 0x00000002ffbc7431 */ /* 0x000fe200000001ff */
[----:B------:R-:W-:Y:S01]  /*58d0*/  MOV R191, 0x1f ;  /* 0x0000001f00bf7802 */ /* 0x000fe20000000f00 */
[----:B------:R-:W0:Y:S01]  /*58e0*/  LDC R181, c[0x0][0x400] ;  /* 0x00010000ffb57b82 */ /* 0x000e220000000800 */
[----:B------:R-:W-:Y:S01]  /*58f0*/  FADD.FTZ R118, R117, R116 ;  /* 0x0000007475767221 */ /* 0x000fe20000010000 */
[----:B------:R-:W-:-:S04]  /*5900*/  MOV R186, 0xffffffff ;  /* 0xffffffff00ba7802 */ /* 0x000fc80000000f00 */
[----:B------:R-:W-:-:S07]  /*5910*/  MOV R189, R118 ;  /* 0x0000007600bd7202 */ /* 0x000fce0000000f00 */
[----:B0-----:R-:W-:Y:S05]  /*5920*/  WARPSYNC.COLLECTIVE R186, `(.L_x_307) ;  /* 0x00000000ba087348 */ /* 0x001fea0003c00000 */
[----:B------:R1:W2:Y:S02]  /*5930*/  SHFL.BFLY P6, R187, R189, R188, R191 ;  /* 0x0c0000bcbdbb7389 */ /* 0x0002a400000c00bf */
[----:B012---:R-:W-:Y:S05]  /*5940*/  ENDCOLLECTIVE ;  /* 0x000000000000791b */ /* 0x007fea0003800000 */
.L_x_307:
[----:B------:R-:W-:Y:S02]  /*5950*/  HFMA2 R188, -RZ, RZ, 0, 2.384185791015625e-07 ;  /* 0x00000004ffbc7431 */ /* 0x000fe400000001ff */
[----:B------:R-:W-:-:S04]  /*5960*/  IMAD.MOV.U32 R119, RZ, RZ, R187 ;  /* 0x000000ffff777224 */ /* 0x000fc800078e00bb */
[----:B------:R-:W-:-:S05]  /*5970*/  FADD.FTZ R119, R118, R119 ;  /* 0x0000007776777221 */ /* 0x000fca0000010000 */
[----:B------:R-:W-:-:S07]  /*5980*/  MOV R189, R119 ;  /* 0x0000007700bd7202 */ /* 0x000fce0000000f00 */
[----:B------:R-:W-:Y:S05]  /*5990*/  WARPSYNC.COLLECTIVE R186, `(.L_x_308) ;  /* 0x00000000ba087348 */ /* 0x000fea0003c00000 */
[----:B------:R0:W1:Y:S02]  /*59a0*/  SHFL.BFLY P6, R187, R189, R188, R191 ;  /* 0x0c0000bcbdbb7389 */ /* 0x00006400000c00bf */
[----:B01----:R-:W-:Y:S05]  /*59b0*/  ENDCOLLECTIVE ;  /* 0x000000000000791b */ /* 0x003fea0003800000 */
.L_x_308:
[----:B------:R-:W-:Y:S01]  /*59c0*/  IMAD.MOV.U32 R188, RZ, RZ, 0x8 ;  /* 0x00000008ffbc7424 */ /* 0x000fe200078e00ff */
[----:B------:R-:W-:-:S05]  /*59d0*/  MOV R116, R187 ;  /* 0x000000bb00747202 */ /* 0x000fca0000000f00 */
[----:B------:R-:W-:-:S05]  /*59e0*/  FADD.FTZ R182, R119, R116 ;  /* 0x0000007477b67221 */ /* 0x000fca0000010000 */
[----:B------:R-:W-:-:S07]  /*59f0*/  MOV R189, R182 ;  /* 0x000000b600bd7202 */ /* 0x000fce0000000f00 */
[----:B------:R-:W-:Y:S05]  /*5a00*/  WARPSYNC.COLLECTIVE R186, `(.L_x_309) ;  /* 0x00000000ba087348 */ /* 0x000fea0003c00000 */
[----:B------:R0:W1:Y:S02]  /*5a10*/  SHFL.BFLY P6, R187, R189, R188, R191 ;  /* 0x0c0000bcbdbb7389 */ /* 0x00006400000c00bf */
[----:B01----:R-:W-:Y:S05]  /*5a20*/  ENDCOLLECTIVE ;  /* 0x000000000000791b */ /* 0x003fea0003800000 */
.L_x_309:
[----:B------:R-:W-:Y:S01]  /*5a30*/  HFMA2 R188, -RZ, RZ, 0, 9.5367431640625e-07 ;  /* 0x00000010ffbc7431 */ /* 0x000fe200000001ff */
[----:B------:R-:W-:-:S05]  /*5a40*/  MOV R163, R187 ;  /* 0x000000bb00a37202 */ /* 0x000fca0000000f00 */
[----:B------:R-:W-:-:S05]  /*5a50*/  FADD.FTZ R183, R182, R163 ;  /* 0x000000a3b6b77221 */ /* 0x000fca0000010000 */
[----:B------:R-:W-:-:S07]  /*5a60*/  MOV R189, R183 ;  /* 0x000000b700bd7202 */ /* 0x000fce0000000f00 */
[----:B------:R-:W-:Y:S05]  /*5a70*/  WARPSYNC.COLLECTIVE R186, `(.L_x_310) ;  /* 0x00000000ba087348 */ /* 0x000fea0003c00000 */
[----:B------:R0:W1:Y:S02]  /*5a80*/  SHFL.BFLY P6, R187, R189, R188, R191 ;  /* 0x0c0000bcbdbb7389 */ /* 0x00006400000c00bf */
[----:B01----:R-:W-:Y:S05]  /*5a90*/  ENDCOLLECTIVE ;  /* 0x000000000000791b */ /* 0x003fea0003800000 */
.L_x_310:
        /* <DEDUP_REMOVED lines=84> */
[----:B------:R-:W-:-:S04]  /*5fe0*/  @P5 FFMA.FTZ R116, R118, R118, R117 ;  /* 0x0000007676745223 */ /* 0x000fc80000010075 */
[----:B------:R-:W-:-:S07]  /*5ff0*/  IMAD.MOV.U32 R189, RZ, RZ, R116 ;  /* 0x000000ffffbd7224 */ /* 0x000fce00078e0074 */
[----:B------:R-:W-:Y:S05]  /*6000*/  WARPSYNC.COLLECTIVE R186, `(.L_x_311) ;  /* 0x00000000ba087348 */ /* 0x000fea0003c00000 */
[----:B------:R0:W1:Y:S02]  /*6010*/  SHFL.BFLY P6, R187, R189, R188, R191 ;  /* 0x0c0000bcbdbb7389 */ /* 0x00006400000c00bf */
[----:B01----:R-:W-:Y:S05]  /*6020*/  ENDCOLLECTIVE ;  /* 0x000000000000791b */ /* 0x003fea0003800000 */
.L_x_311:
[----:B------:R-:W-:Y:S01]  /*6030*/  HFMA2 R188, -RZ, RZ, 0, 1.1920928955078125e-07 ;  /* 0x00000002ffbc7431 */ /* 0x000fe200000001ff */
[----:B------:R-:W-:-:S05]  /*6040*/  MOV R117, R187 ;  /* 0x000000bb00757202 */ /* 0x000fca0000000f00 */
[----:B------:R-:W-:-:S05]  /*6050*/  FADD.FTZ R117, R116, R117 ;  /* 0x0000007574757221 */ /* 0x000fca0000010000 */
[----:B------:R-:W-:-:S07]  /*6060*/  MOV R189, R117 ;  /* 0x0000007500bd7202 */ /* 0x000fce0000000f00 */
[----:B------:R-:W-:Y:S05]  /*6070*/  WARPSYNC.COLLECTIVE R186, `(.L_x_312) ;  /* 0x00000000ba087348 */ /* 0x000fea0003c00000 */
[----:B------:R0:W1:Y:S02]  /*6080*/  SHFL.BFLY P6, R187, R189, R188, R191 ;  /* 0x0c0000bcbdbb7389 */ /* 0x00006400000c00bf */
[----:B01----:R-:W-:Y:S05]  /*6090*/  ENDCOLLECTIVE ;  /* 0x000000000000791b */ /* 0x003fea0003800000 */
.L_x_312:
[----:B------:R-:W-:Y:S02]  /*60a0*/  HFMA2 R188, -RZ, RZ, 0, 2.384185791015625e-07 ;  /* 0x00000004ffbc7431 */ /* 0x000fe400000001ff */
[----:B------:R-:W-:-:S04]  /*60b0*/  IMAD.MOV.U32 R118, RZ, RZ, R187 ;  /* 0x000000ffff767224 */ /* 0x000fc800078e00bb */
[----:B------:R-:W-:-:S05]  /*60c0*/  FADD.FTZ R118, R117, R118 ;  /* 0x0000007675767221 */ /* 0x000fca0000010000 */
[----:B------:R-:W-:-:S07]  /*60d0*/  MOV R189, R118 ;  /* 0x0000007600bd7202 */ /* 0x000fce0000000f00 */
[----:B------:R-:W-:Y:S05]  /*60e0*/  WARPSYNC.COLLECTIVE R186, `(.L_x_313) ;  /* 0x00000000ba087348 */ /* 0x000fea0003c00000 */
[----:B------:R0:W1:Y:S02]  /*60f0*/  SHFL.BFLY P6, R187, R189, R188, R191 ;  /* 0x0c0000bcbdbb7389 */ /* 0x00006400000c00bf */
[----:B01----:R-:W-:Y:S05]  /*6100*/  ENDCOLLECTIVE ;  /* 0x000000000000791b */ /* 0x003fea0003800000 */
.L_x_313:
[----:B------:R-:W-:Y:S01]  /*6110*/  IMAD.MOV.U32 R188, RZ, RZ, 0x8 ;  /* 0x00000008ffbc7424 */ /* 0x000fe200078e00ff */
[----:B------:R-:W-:-:S05]  /*6120*/  MOV R119, R187 ;  /* 0x000000bb00777202 */ /* 0x000fca0000000f00 */
[----:B------:R-:W-:-:S05]  /*6130*/  FADD.FTZ R119, R118, R119 ;  /* 0x0000007776777221 */ /* 0x000fca0000010000 */
[----:B------:R-:W-:-:S07]  /*6140*/  MOV R189, R119 ;  /* 0x0000007700bd7202 */ /* 0x000fce0000000f00 */
[----:B------:R-:W-:Y:S05]  /*6150*/  WARPSYNC.COLLECTIVE R186, `(.L_x_314) ;  /* 0x00000000ba087348 */ /* 0x000fea0003c00000 */
[----:B------:R0:W1:Y:S02]  /*6160*/  SHFL.BFLY P6, R187, R189, R188, R191 ;  /* 0x0c0000bcbdbb7389 */ /* 0x00006400000c00bf */
[----:B01----:R-:W-:Y:S05]  /*6170*/  ENDCOLLECTIVE ;  /* 0x000000000000791b */ /* 0x003fea0003800000 */
.L_x_314:
[----:B------:R-:W-:Y:S01]  /*6180*/  HFMA2 R188, -RZ, RZ, 0, 9.5367431640625e-07 ;  /* 0x00000010ffbc7431 */ /* 0x000fe200000001ff */
[----:B------:R-:W-:-:S05]  /*6190*/  MOV R182, R187 ;  /* 0x000000bb00b67202 */ /* 0x000fca0000000f00 */
[----:B------:R-:W-:-:S05]  /*61a0*/  FADD.FTZ R182, R119, R182 ;  /* 0x000000b677b67221 */ /* 0x000fca0000010000 */
[----:B------:R-:W-:-:S07]  /*61b0*/  MOV R189, R182 ;  /* 0x000000b600bd7202 */ /* 0x000fce0000000f00 */
[----:B------:R-:W-:Y:S05]  /*61c0*/  WARPSYNC.COLLECTIVE R186, `(.L_x_315) ;  /* 0x00000000ba087348 */ /* 0x000fea0003c00000 */
[----:B------:R0:W1:Y:S02]  /*61d0*/  SHFL.BFLY P6, R187, R189, R188, R191 ;  /* 0x0c0000bcbdbb7389 */ /* 0x00006400000c00bf */
[----:B01----:R-:W-:Y:S05]  /*61e0*/  ENDCOLLECTIVE ;  /* 0x000000000000791b */ /* 0x003fea0003800000 */
.L_x_315:
[----:B------:R-:W-:Y:S01]  /*61f0*/  MOV R183, R187 ;  /* 0x000000bb00b77202 */ /* 0x000fe20000000f00 */
[----:B------:R-:W-:Y:S06]  /*6200*/  BRA `(.L_x_316) ;  /* 0xffffffe400107947 */ /* 0x000fec000383ffff */
.L_x_317:
        /* <DEDUP_REMOVED lines=15> */
.L_x_45774:


//--------------------- .text._ZN10layer_norm13ln_fwd_kernelINS_13Kernel_traitsI13__nv_bfloat16S2_S2_S2_fjLj1280ELj1ELj4ELj1ELj16ENS_18Kernel_traits_baseILj1280ES2_S2_S2_S2_fjLj128EEEEELb0ELb1ELb1ELb1EEEvNS_9FwdParamsE --------------------------
	.section	.text._ZN10layer_norm13ln_fwd_kernelINS_13Kernel_traitsI13__nv_bfloat16S2_S2_S2_fjLj1280ELj1ELj4ELj1ELj16ENS_18Kernel_traits_baseILj1280ES2_S2_S2_S2_fjLj128EEEEELb0ELb1ELb1ELb1EEEvNS_9FwdParamsE,"ax",@progbits
	.align	128
        .global         _ZN10layer_norm13ln_fwd_kernelINS_13Kernel_traitsI13__nv_bfloat16S2_S2_S2_fjLj1280ELj1ELj4ELj1ELj16ENS_18Kernel_traits_baseILj1280ES2_S2_S2_S2_fjLj128EEEEELb0ELb1ELb1ELb1EEEvNS_9FwdParamsE
        .type           _ZN10layer_norm13ln_fwd_kernelINS_13Kernel_traitsI13__nv_bfloat16S2_S2_S2_fjLj1280ELj1ELj4ELj1ELj16ENS_18Kernel_traits_baseILj1280ES2_S2_S2_S2_fjLj128EEEEELb0ELb1ELb1ELb1EEEvNS_9FwdParamsE,@function
        .size           _ZN10layer_norm13ln_fwd_kernelINS_13Kernel_traitsI13__nv_bfloat16S2_S2_S2_fjLj1280ELj1ELj4ELj1ELj16ENS_18Kernel_traits_baseILj1280ES2_S2_S2_S2_fjLj128EEEEELb0ELb1ELb1ELb1EEEvNS_9FwdParamsE,(.L_x_45775 - _ZN10layer_norm13ln_fwd_kernelINS_13Kernel_traitsI13__nv_bfloat16S2_S2_S2_fjLj1280ELj1ELj4ELj1ELj16ENS_18Kernel_traits_baseILj1280ES2_S2_S2_S2_fjLj128EEEEELb0ELb1ELb1ELb1EEEvNS_9FwdParamsE)
        .other          _ZN10layer_norm13ln_fwd_kernelINS_13Kernel_traitsI13__nv_bfloat16S2_S2_S2_fjLj1280ELj1ELj4ELj1ELj16ENS_18Kernel_traits_baseILj1280ES2_S2_S2_S2_fjLj128EEEEELb0ELb1ELb1ELb1EEEvNS_9FwdParamsE,@"STO_CUDA_ENTRY STV_DEFAULT"
_ZN10layer_norm13ln_fwd_kernelINS_13Kernel_traitsI13__nv_bfloat16S2_S2_S2_fjLj1280ELj1ELj4ELj1ELj16ENS_18Kernel_traits_baseILj1280ES2_S2_S2_S2_fjLj128EEEEELb0ELb1ELb1ELb1EEEvNS_9FwdParamsE:
.text._ZN10layer_norm13ln_fwd_kernelINS_13Kernel_traitsI13__nv_bfloat16S2_S2_S2_fjLj1280ELj1ELj4ELj1ELj16ENS_18Kernel_traits_baseILj1280ES2_S2_S2_S2_fjLj128EEEEELb0ELb1ELb1ELb1EEEvNS_9FwdParamsE:
[----:B------:R-:W-:Y:S01]  /*0000*/  LDC R1, c[0x0][0x37c] ;  /* 0x0000df00ff017b82 */ /* 0x000fe20000000800 */
[----:B------:R-:W0:Y:S01]  /*0010*/  S2R R0, SR_TID.X ;  /* 0x0000000000007919 */ /* 0x000e220000002100 */
[----:B------:R-:W1:Y:S06]  /*0020*/  LDCU.64 UR8, c[0x0][0x438] ;  /* 0x00008700ff0877ac */ /* 0x000e6c0008000a00 */
[----:B------:R-:W2:Y:S01]  /*0030*/  S2UR UR4, SR_CTAID.X ;  /* 0x00000000000479c3 */ /* 0x000ea20000002500 */
[----:B------:R-:W3:Y:S01]  /*0040*/  LDCU.64 UR6, c[0x0][0x358] ;  /* 0x00006b00ff0677ac */ /* 0x000ee20008000a00 */
[----:B-1----:R-:W-:-:S04]  /*0050*/  UISETP.NE.U32.AND UP0, UPT, UR8, URZ, UPT ;  /* 0x000000ff0800728c */ /* 0x002fc8000bf05070 */
[----:B------:R-:W-:Y:S02]  /*0060*/  UISETP.NE.AND.EX UP0, UPT, UR9, URZ, UPT, UP0 ;  /* 0x000000ff0900728c */ /* 0x000fe4000bf05300 */
[----:B--2---:R-:W-:Y:S01]  /*0070*/  USHF.L.U32 UR4, UR4, 0x2, URZ ;  /* 0x0000000204047899 */ /* 0x004fe200080006ff */
[----:B0-----:R-:W-:Y:S02]  /*0080*/  SHF.R.U32.HI R2, RZ, 0x5, R0 ;  /* 0x00000005ff027819 */ /* 0x001fe40000011600 */
[----:B------:R-:W-:-:S03]  /*0090*/  LOP3.LUT R0, R0, 0x1f, RZ, 0xc0, !PT ;  /* 0x0000001f00007812 */ /* 0x000fc600078ec0ff */
[----:B------:R-:W-:Y:S01]  /*00a0*/  LOP3.LUT R2, R2, UR4, RZ, 0xfc, !PT ;  /* 0x0000000402027c12 */ /* 0x000fe2000f8efcff */
[----:B---3--:R-:W-:Y:S06]  /*00b0*/  BRA.U !UP0, `(.L_x_318) ;  /* 0x0000000108587547 */ /* 0x008fec000b800000 */
        /* <DEDUP_REMOVED lines=22> */
.L_x_318:
        /* <DEDUP_REMOVED lines=24> */
.L_x_319:
[----:B------:R-:W1:Y:S02]  /*03a0*/  LDCU UR4, c[0x0][0x384] ;  /* 0x00007080ff0477ac */ /* 0x000e640008000800 */
[----:B-1----:R-:W-:-:S13]  /*03b0*/  ISETP.GE.AND P0, PT, R2, UR4, PT ;  /* 0x0000000402007c0c */ /* 0x002fda000bf06270 */
[----:B------:R-:W-:Y:S05]  /*03c0*/  @P0 EXIT ;  /* 0x000000000000094d */ /* 0x000fea0003800000 */
[----:B-----5:R-:W-:Y:S01]  /*03d0*/  PRMT R164, R49, 0x7632, R164 ;  /* 0x0000763231a47816 */ /* 0x020fe200000000a4 */
[----:B------:R-:W1:Y:S01]  /*03e0*/  LDCU.U8 UR8, c[0x0][0x410] ;  /* 0x00008200ff0877ac */ /* 0x000e620008000000 */
[----:B------:R-:W-:Y:S02]  /*03f0*/  PRMT R163, R29, 0x7632, R163 ;  /* 0x000076321da37816 */ /* 0x000fe400000000a3 */
[----:B------:R-:W-:Y:S01]  /*0400*/  PRMT R162, R48, 0x7632, R162 ;  /* 0x0000763230a27816 */ /* 0x000fe200000000a2 */
[----:B------:R-:W2:Y:S01]  /*0410*/  LDCU UR9, c[0x0][0x448] ;  /* 0x00008900ff0977ac */ /* 0x000ea20008000800 */
[----:B------:R-:W-:Y:S02]  /*0420*/  PRMT R161, R28, 0x7632, R161 ;  /* 0x000076321ca17816 */ /* 0x000fe400000000a1 */
[----:B------:R-:W-:Y:S01]  /*0430*/  PRMT R160, R47, 0x7632, R160 ;  /* 0x000076322fa07816 */ /* 0x000fe200000000a0 */
[----:B------:R-:W3:Y:S01]  /*0440*/  LDCU.64 UR4, c[0x0][0x3a0] ;  /* 0x00007400ff0477ac */ /* 0x000ee20008000a00 */
        /* <DEDUP_REMOVED lines=34> */
[----:B-123--:R-:W-:-:S07]  /*0670*/  PRMT R117, R60, 0x7632, R117 ;  /* 0x000076323c757816 */ /* 0x00efce0000000075 */
.L_x_333:
[----:B0-----:R-:W0:Y:S08]  /*0680*/  LDC.64 R92, c[0x0][0x3f0] ;  /* 0x0000fc00ff5c7b82 */ /* 0x001e300000000a00 */
[----:B------:R-:W1:Y:S08]  /*0690*/  LDC R165, c[0x0][0x388] ;  /* 0x0000e200ffa57b82 */ /* 0x000e700000000800 */
[----:B------:R-:W2:Y:S01]  /*06a0*/  LDC.64 R90, c[0x0][0x3f8] ;  /* 0x0000fe00ff5a7b82 */ /* 0x000ea20000000a00 */
[----:B0-----:R-:W-:-:S05]  /*06b0*/  IMAD.WIDE R92, R2, 0x4, R92 ;  /* 0x00000004025c7825 */ /* 0x001fca00078e025c */
[----:B------:R-:W3:Y:S01]  /*06c0*/  LDG.E R125, desc[UR6][R92.64] ;  /* 0x000000065c7d7981 */ /* 0x000ee2000c1e1900 */
[----:B------:R-:W-:Y:S02]  /*06d0*/  HFMA2 R127, -RZ, RZ, 0, 0 ;  /* 0x00000000ff7f7431 */ /* 0x000fe400000001ff */
[----:B--2---:R-:W-:-:S05]  /*06e0*/  IMAD.WIDE R90, R2, 0x4, R90 ;  /* 0x00000004025a7825 */ /* 0x004fca00078e025a */
[----:B------:R0:W5:Y:S01]  /*06f0*/  LDG.E R92, desc[UR6][R90.64] ;  /* 0x000000065a5c7981 */ /* 0x000162000c1e1900 */
[----:B---3--:R-:W-:-:S13]  /*0700*/  ISETP.GE.AND P1, PT, R125, 0x1, PT ;  /* 0x000000017d00780c */ /* 0x008fda0003f26270 */
[----:B------:R-:W2:Y:S01]  /*0710*/  @P1 LDC.64 R88, c[0x0][0x390] ;  /* 0x0000e400ff581b82 */ /* 0x000ea20000000a00 */
[----:B------:R-:W-:-:S05]  /*0720*/  @P1 IADD3 R94, PT, PT, R125, -0x1, RZ ;  /* 0xffffffff7d5e1810 */ /* 0x000fca0007ffe0ff */
[----:B-1----:R-:W-:-:S05]  /*0730*/  @P1 IMAD R94, R94, R165, RZ ;  /* 0x000000a55e5e1224 */ /* 0x002fca00078e02ff */
[----:B------:R-:W-:-:S04]  /*0740*/  @P1 SHF.R.S32.HI R95, RZ, 0x1f, R94 ;  /* 0x0000001fff5f1819 */ /* 0x000fc8000001145e */
[----:B------:R-:W-:-:S04]  /*0750*/  @P1 LEA.HI R95, R95, R94, RZ, 0x3 ;  /* 0x0000005e5f5f1211 */ /* 0x000fc800078f18ff */
[----:B------:R-:W-:-:S05]  /*0760*/  @P1 LEA.HI.SX32 R127, R95, R0, 0x1d ;  /* 0x000000005f7f1211 */ /* 0x000fca00078feaff */
[----:B--2---:R-:W-:-:S05]  /*0770*/  @P1 IMAD.WIDE.U32 R88, R127, 0x10, R88 ;  /* 0x000000107f581825 */ /* 0x004fca00078e0058 */
[----:B------:R0:W5:Y:S01]  /*0780*/  @P1 LDG.E.128 R80, desc[UR6][R88.64] ;  /* 0x0000000658501981 */ /* 0x000162000c1e1d00 */
[----:B------:R-:W-:Y:S01]  /*0790*/  ISETP.NE.U32.AND P0, PT, RZ, UR4, PT ;  /* 0x00000004ff007c0c */ /* 0x000fe2000bf05070 */
[----:B------:R-:W-:-:S03]  /*07a0*/  IMAD R93, R2, R165, RZ ;  /* 0x000000a5025d7224 */ /* 0x000fc600078e02ff */
[----:B------:R-:W-:Y:S02]  /*07b0*/  ISETP.NE.AND.EX P0, PT, RZ, UR5, PT, P0 ;  /* 0x00000005ff007c0c */ /* 0x000fe4000bf05300 */
[----:B------:R-:W-:-:S04]  /*07c0*/  SHF.R.S32.HI R94, RZ, 0x1f, R93 ;  /* 0x0000001fff5e7819 */ /* 0x000fc8000001145d */
[----:B------:R-:W-:-:S04]  /*07d0*/  LEA.HI R93, R94, R93, RZ, 0x3 ;  /* 0x0000005d5e5d7211 */ /* 0x000fc800078f18ff */
[----:B------:R-:W-:-:S03]  /*07e0*/  LEA.HI.SX32 R126, R93, R0, 0x1d ;  /* 0x000000005d7e7211 */ /* 0x000fc600078feaff */
[----:B0-----:R-:W-:Y:S05]  /*07f0*/  @!P0 BRA `(.L_x_320) ;  /* 0x0000000400548947 */ /* 0x001fea0003800000 */
        /* <DEDUP_REMOVED lines=12> */
[----:B------:R-:W-:-:S02]  /*08c0*/  @P2 SHF.L.U32 R97, R97, 0x10, RZ ;  /* 0x0000001061612819 */ /* 0x000fc400000006ff */
[----:B------:R-:W-:-:S03]  /*08d0*/  @P2 PRMT R100, R82, 0x7632, R100 ;  /* 0x0000763252642816 */ /* 0x000fc60000000064 */
[----:B------:R-:W3:Y:S01]  /*08e0*/  @P2 LDC R101, c[0x0][0x40c] ;  /* 0x00010300ff652b82 */ /* 0x000ee20000000800 */
[----:B------:R-:W-:-:S07]  /*08f0*/  @P2 SHF.L.U32 R100, R100, 0x10, RZ ;  /* 0x0000001064642819 */ /* 0x000fce00000006ff */
[----:B------:R-:W4:Y:S01]  /*0900*/  @P2 LDC R98, c[0x0][0x40c] ;  /* 0x00010300ff622b82 */ /* 0x000f220000000800 */
[----:B0-----:R-:W-:Y:S01]  /*0910*/  @P2 FMUL.FTZ R88, R88, R91 ;  /* 0x0000005b58582220 */ /* 0x001fe20000410000 */
[----:B------:R-:W-:-:S06]  /*0920*/  @P2 SHF.L.U32 R91, R117, 0x10, RZ ;  /* 0x00000010755b2819 */ /* 0x000fcc00000006ff */
[----:B------:R-:W0:Y:S01]  /*0930*/  @P2 LDC R102, c[0x0][0x40c] ;  /* 0x00010300ff662b82 */ /* 0x000e220000000800 */
[----:B-1----:R-:W-:Y:S01]  /*0940*/  @P2 FMUL.FTZ R90, R89, R90 ;  /* 0x0000005a595a2220 */ /* 0x002fe20000410000 */
[----:B------:R-:W-:-:S06]  /*0950*/  @P2 IMAD.U32 R89, R60, 0x10000, RZ ;  /* 0x000100003c592824 */ /* 0x000fcc00078e00ff */
[----:B------:R-:W1:Y:S08]  /*0960*/  @P2 LDC R103, c[0x0][0x40c] ;  /* 0x00010300ff672b82 */ /* 0x000e700000000800 */
[----:B------:R-:W1:Y:S01]  /*0970*/  @P2 LDC R104, c[0x0][0x40c] ;  /* 0x00010300ff682b82 */ /* 0x000e620000000800 */
[----:B----4-:R-:W-:-:S07]  /*0980*/  @P2 FMUL.FTZ R97, R97, R98 ;  /* 0x0000006261612220 */ /* 0x010fce0000410000 */
[----:B------:R-:W4:Y:S01]  /*0990*/  @P2 LDC R118, c[0x0][0x40c] ;  /* 0x00010300ff762b82 */ /* 0x000f220000000800 */
[C---:B--2---:R-:W-:Y:S01]  /*09a0*/  @P2 PRMT R95, R84.reuse, 0x7632, R95 ;  /* 0x00007632545f2816 */ /* 0x044fe2000000005f */
[----:B------:R-:W-:Y:S01]  /*09b0*/  @P2 IMAD.U32 R121, R87, 0x10000, RZ ;  /* 0x0001000057792824 */ /* 0x000fe200078e00ff */
[C---:B------:R-:W-:Y:S02]  /*09c0*/  @!P2 PRMT R94, R84.reuse, 0x7632, R94 ;  /* 0x00007632545ea816 */ /* 0x040fe4000000005e */
[----:B------:R-:W-:Y:S02]  /*09d0*/  @P2 SHF.L.U32 R95, R95, 0x10, RZ ;  /* 0x000000105f5f2819 */ /* 0x000fe400000006ff */
[----:B------:R-:W-:Y:S01]  /*09e0*/  @P2 SHF.L.U32 R99, R84, 0x10, RZ ;  /* 0x0000001054632819 */ /* 0x000fe200000006ff */
[----:B------:R-:W-:Y:S01]  /*09f0*/  @!P2 IMAD.U32 R94, R94, 0x10000, RZ ;  /* 0x000100005e5ea824 */ /* 0x000fe200078e00ff */
[----:B------:R-:W-:Y:S01]  /*0a00*/  @!P2 SHF.L.U32 R93, R84, 0x10, RZ ;  /* 0x00000010545da819 */ /* 0x000fe200000006ff */
[----:B------:R-:W-:Y:S01]  /*0a10*/  @P2 FFMA.FTZ R94, R90, R91, R95 ;  /* 0x0000005b5a5e2223 */ /* 0x000fe2000001005f */
[C---:B------:R-:W-:Y:S01]  /*0a20*/  @P2 PRMT R91, R85.reuse, 0x7632, R91 ;  /* 0x00007632555b2816 */ /* 0x040fe2000000005b */
[----:B------:R-:W-:Y:S01]  /*0a30*/  @P2 FFMA.FTZ R93, R88, R89, R99 ;  /* 0x00000059585d2223 */ /* 0x000fe20000010063 */
[----:B---3--:R-:W-:Y:S01]  /*0a40*/  @P2 FMUL.FTZ R88, R96, R101 ;  /* 0x0000006560582220 */ /* 0x008fe20000410000 */
[----:B------:R-:W-:Y:S01]  /*0a50*/  @P2 SHF.L.U32 R90, R116, 0x10, RZ ;  /* 0x00000010745a2819 */ /* 0x000fe200000006ff */
[----:B------:R-:W-:Y:S01]  /*0a60*/  @P2 IMAD.U32 R99, R82, 0x10000, RZ ;  /* 0x0001000052632824 */ /* 0x000fe200078e00ff */
[----:B------:R-:W-:-:S02]  /*0a70*/  @!P2 PRMT R96, R85, 0x7632, R96 ;  /* 0x000076325560a816 */ /* 0x000fc40000000060 */
[----:B------:R-:W-:Y:S01]  /*0a80*/  @P2 SHF.L.U32 R98, R91, 0x10, RZ ;  /* 0x000000105b622819 */ /* 0x000fe200000006ff */
[----:B------:R-:W-:Y:S01]  /*0a90*/  @P2 IMAD.U32 R91, R83, 0x10000, RZ ;  /* 0x00010000535b2824 */ /* 0x000fe200078e00ff */
[----:B------:R-:W-:Y:S02]  /*0aa0*/  @P2 SHF.L.U32 R89, R61, 0x10, RZ ;  /* 0x000000103d592819 */ /* 0x000fe400000006ff */
[----:B------:R-:W-:Y:S02]  /*0ab0*/  @P2 SHF.L.U32 R101, R85, 0x10, RZ ;  /* 0x0000001055652819 */ /* 0x000fe400000006ff */
[----:B------:R-:W-:Y:S01]  /*0ac0*/  @!P2 SHF.L.U32 R96, R96, 0x10, RZ ;  /* 0x000000106060a819 */ /* 0x000fe200000006ff */
[----:B------:R-:W-:Y:S01]  /*0ad0*/  @P2 FFMA.FTZ R96, R97, R90, R98 ;  /* 0x0000005a61602223 */ /* 0x000fe20000010062 */
[----:B------:R-:W-:Y:S01]  /*0ae0*/  @!P2 SHF.L.U32 R95, R85, 0x10, RZ ;  /* 0x00000010555fa819 */ /* 0x000fe200000006ff */
[----:B------:R-:W-:Y:S01]  /*0af0*/  @P2 FFMA.FTZ R95, R88, R89, R101 ;  /* 0x00000059585f2223 */ /* 0x000fe20000010065 */
[----:B------:R-:W-:Y:S01]  /*0b00*/  @P2 PRMT R97, R83, 0x7632, R97 ;  /* 0x0000763253612816 */ /* 0x000fe20000000061 */
[----:B0-----:R-:W-:Y:S01]  /*0b10*/  @P2 FMUL.FTZ R88, R99, R102 ;  /* 0x0000006663582220 */ /* 0x001fe20000410000 */
[----:B-1----:R-:W-:Y:S01]  /*0b20*/  @P2 FMUL.FTZ R90, R100, R103 ;  /* 0x00000067645a2220 */ /* 0x002fe20000410000 */
[----:B------:R-:W-:Y:S01]  /*0b30*/  @P2 FMUL.FTZ R102, R91, R104 ;  /* 0x000000685b662220 */ /* 0x000fe20000410000 */
[----:B------:R-:W-:-:S02]  /*0b40*/  @P2 PRMT R100, R86, 0x7632, R100 ;  /* 0x0000763256642816 */ /* 0x000fc40000000064 */
[----:B------:R-:W-:Y:S02]  /*0b50*/  @!P2 PRMT R104, R87, 0x7632, R104 ;  /* 0x000076325768a816 */ /* 0x000fe40000000068 */
[----:B------:R-:W-:Y:S02]  /*0b60*/  @P2 SHF.L.U32 R105, R97, 0x10, RZ ;  /* 0x0000001061692819 */ /* 0x000fe400000006ff */
[----:B------:R-:W-:Y:S02]  /*0b70*/  @P2 PRMT R107, R87, 0x7632, R107 ;  /* 0x00007632576b2816 */ /* 0x000fe4000000006b */
[----:B------:R-:W-:Y:S01]  /*0b80*/  @P2 SHF.L.U32 R101, R100, 0x10, RZ ;  /* 0x0000001064652819 */ /* 0x000fe200000006ff */
[----:B----4-:R-:W-:Y:S01]  /*0b90*/  @P2 FMUL.FTZ R105, R105, R118 ;  /* 0x0000007669692220 */ /* 0x010fe20000410000 */
[----:B------:R-:W-:Y:S02]  /*0ba0*/  @!P2 SHF.L.U32 R100, R104, 0x10, RZ ;  /* 0x000000106864a819 */ /* 0x000fe400000006ff */
[----:B------:R-:W-:-:S02]  /*0bb0*/  @P2 SHF.L.U32 R89, R62, 0x10, RZ ;  /* 0x000000103e592819 */ /* 0x000fc400000006ff */
[----:B------:R-:W-:Y:S02]  /*0bc0*/  @P2 SHF.L.U32 R91, R115, 0x10, RZ ;  /* 0x00000010735b2819 */ /* 0x000fe400000006ff */
[----:B------:R-:W-:Y:S02]  /*0bd0*/  @P2 SHF.L.U32 R103, R63, 0x10, RZ ;  /* 0x000000103f672819 */ /* 0x000fe400000006ff */
[C---:B------:R-:W-:Y:S02]  /*0be0*/  @P2 SHF.L.U32 R119, R86.reuse, 0x10, RZ ;  /* 0x0000001056772819 */ /* 0x040fe400000006ff */
[C---:B------:R-:W-:Y:S02]  /*0bf0*/  @!P2 PRMT R99, R86.reuse, 0x7632, R99 ;  /* 0x000076325663a816 */ /* 0x040fe40000000063 */
[----:B------:R-:W-:Y:S02]  /*0c00*/  @P2 SHF.L.U32 R104, R107, 0x10, RZ ;  /* 0x000000106b682819 */ /* 0x000fe400000006ff */
[----:B------:R-:W-:Y:S01]  /*0c10*/  @!P2 SHF.L.U32 R97, R86, 0x10, RZ ;  /* 0x000000105661a819 */ /* 0x000fe200000006ff */
        /* <DEDUP_REMOVED lines=19> */
.L_x_320:
[----:B------:R-:W0:Y:S01]  /*0d50*/  @P1 LDC R90, c[0x0][0x40c] ;  /* 0x00010300ff5a1b82 */ /* 0x000e220000000800 */
[C---:B-----5:R-:W-:Y:S01]  /*0d60*/  @P1 IMAD.U32 R89, R80.reuse, 0x10000, RZ ;  /* 0x0001000050591824 */ /* 0x060fe200078e00ff */
[----:B------:R-:W-:Y:S01]  /*0d70*/  @P1 PRMT R88, R80, 0x7632, R88 ;  /* 0x0000763250581816 */ /* 0x000fe20000000058 */
[----:B------:R-:W-:Y:S01]  /*0d80*/  @P1 IMAD.U32 R95, R117, 0x10000, RZ ;  /* 0x00010000755f1824 */ /* 0x000fe200078e00ff */
[----:B------:R-:W-:Y:S02]  /*0d90*/  @P1 SHF.L.U32 R96, R81, 0x10, RZ ;  /* 0x0000001051601819 */ /* 0x000fe400000006ff */
[----:B------:R-:W-:Y:S02]  /*0da0*/  @P1 SHF.L.U32 R88, R88, 0x10, RZ ;  /* 0x0000001058581819 */ /* 0x000fe400000006ff */
[----:B------:R-:W1:Y:S01]  /*0db0*/  @P1 LDC R98, c[0x0][0x40c] ;  /* 0x00010300ff621b82 */ /* 0x000e620000000800 */
[----:B------:R-:W-:Y:S02]  /*0dc0*/  MOV R94, RZ ;  /* 0x000000ff005e7202 */ /* 0x000fe40000000f00 */
[----:B------:R-:W-:-:S02]  /*0dd0*/  MOV R93, RZ ;  /* 0x000000ff005d7202 */ /* 0x000fc40000000f00 */
[----:B------:R-:W-:Y:S02]  /*0de0*/  @P1 SHF.L.U32 R101, R83, 0x10, RZ ;  /* 0x0000001053651819 */ /* 0x000fe400000006ff */
[----:B------:R-:W-:Y:S01]  /*0df0*/  @P1 SHF.L.U32 R103, R63, 0x10, RZ ;  /* 0x000000103f671819 */ /* 0x000fe200000006ff */
[----:B------:R-:W2:Y:S01]  /*0e00*/  @P1 LDC R91, c[0x0][0x40c] ;  /* 0x00010300ff5b1b82 */ /* 0x000ea20000000800 */
[----:B------:R-:W-:-:S07]  /*0e10*/  @P1 SHF.L.U32 R106, R114, 0x10, RZ ;  /* 0x00000010726a1819 */ /* 0x000fce00000006ff */
[----:B------:R-:W3:Y:S01]  /*0e20*/  @P1 LDC R97, c[0x0][0x40c] ;  /* 0x00010300ff611b82 */ /* 0x000ee20000000800 */
[----:B0-----:R-:W-:Y:S01]  /*0e30*/  @P1 FMUL.FTZ R90, R89, R90 ;  /* 0x0000005a595a1220 */ /* 0x001fe20000410000 */
[----:B------:R-:W-:-:S04]  /*0e40*/  @P1 PRMT R89, R81, 0x7632, R89 ;  /* 0x0000763251591816 */ /* 0x000fc80000000059 */
[----:B------:R-:W-:Y:S02]  /*0e50*/  @P1 SHF.L.U32 R89, R89, 0x10, RZ ;  /* 0x0000001059591819 */ /* 0x000fe400000006ff */
[----:B------:R-:W0:Y:S03]  /*0e60*/  @P1 LDC R102, c[0x0][0x40c] ;  /* 0x00010300ff661b82 */ /* 0x000e260000000800 */
[----:B-1----:R-:W-:Y:S01]  /*0e70*/  @P1 FMUL.FTZ R89, R89, R98 ;  /* 0x0000006259591220 */ /* 0x002fe20000410000 */
[----:B------:R-:W-:-:S04]  /*0e80*/  @P1 SHF.L.U32 R98, R116, 0x10, RZ ;  /* 0x0000001074621819 */ /* 0x000fc800000006ff */
[----:B------:R-:W1:Y:S01]  /*0e90*/  @P1 LDC R100, c[0x0][0x40c] ;  /* 0x00010300ff641b82 */ /* 0x000e620000000800 */
[----:B--2---:R-:W-:Y:S01]  /*0ea0*/  @P1 FMUL.FTZ R88, R88, R91 ;  /* 0x0000005b58581220 */ /* 0x004fe20000410000 */
[----:B------:R-:W-:-:S03]  /*0eb0*/  @P1 SHF.L.U32 R91, R60, 0x10, RZ ;  /* 0x000000103c5b1819 */ /* 0x000fc600000006ff */
[----:B------:R-:W-:Y:S01]  /*0ec0*/  @P1 FMUL.FTZ R94, R88, R95 ;  /* 0x0000005f585e1220 */ /* 0x000fe20000410000 */
[----:B------:R-:W-:Y:S01]  /*0ed0*/  @P1 PRMT R88, R82, 0x7632, R88 ;  /* 0x0000763252581816 */ /* 0x000fe20000000058 */
[----:B------:R-:W-:Y:S01]  /*0ee0*/  @P1 FMUL.FTZ R93, R90, R91 ;  /* 0x0000005b5a5d1220 */ /* 0x000fe20000410000 */
[----:B------:R-:W2:Y:S01]  /*0ef0*/  @P1 LDC R99, c[0x0][0x40c] ;  /* 0x00010300ff631b82 */ /* 0x000ea20000000800 */
[----:B---3--:R-:W-:Y:S01]  /*0f00*/  @P1 FMUL.FTZ R97, R96, R97 ;  /* 0x0000006160611220 */ /* 0x008fe20000410000 */
[----:B------:R-:W-:Y:S02]  /*0f10*/  IMAD.MOV.U32 R96, RZ, RZ, RZ ;  /* 0x000000ffff607224 */ /* 0x000fe400078e00ff */
[----:B------:R-:W-:Y:S01]  /*0f20*/  @P1 FMUL.FTZ R96, R89, R98 ;  /* 0x0000006259601220 */ /* 0x000fe20000410000 */
[----:B------:R-:W-:Y:S02]  /*0f30*/  @P1 PRMT R89, R83, 0x7632, R89 ;  /* 0x0000763253591816 */ /* 0x000fe40000000059 */
[----:B------:R-:W-:Y:S01]  /*0f40*/  @P1 SHF.L.U32 R90, R61, 0x10, RZ ;  /* 0x000000103d5a1819 */ /* 0x000fe200000006ff */
[----:B------:R-:W3:Y:S01]  /*0f50*/  @P1 LDC R104, c[0x0][0x40c] ;  /* 0x00010300ff681b82 */ /* 0x000ee20000000800 */
[----:B------:R-:W-:Y:S01]  /*0f60*/  @P1 SHF.L.U32 R91, R82, 0x10, RZ ;  /* 0x00000010525b1819 */ /* 0x000fe200000006ff */
[----:B0-----:R-:W-:Y:S01]  /*0f70*/  @P1 FMUL.FTZ R102, R101, R102 ;  /* 0x0000006665661220 */ /* 0x001fe20000410000 */
[----:B------:R-:W-:-:S02]  /*0f80*/  @P1 SHF.L.U32 R88, R88, 0x10, RZ ;  /* 0x0000001058581819 */ /* 0x000fc400000006ff */
[----:B------:R-:W-:Y:S02]  /*0f90*/  @P1 SHF.L.U32 R89, R89, 0x10, RZ ;  /* 0x0000001059591819 */ /* 0x000fe400000006ff */
[----:B------:R-:W-:Y:S01]  /*0fa0*/  MOV R95, RZ ;  /* 0x000000ff005f7202 */ /* 0x000fe20000000f00 */
[----:B------:R-:W-:Y:S01]  /*0fb0*/  @P1 FMUL.FTZ R95, R97, R90 ;  /* 0x0000005a615f1220 */ /* 0x000fe20000410000 */
[----:B------:R-:W-:Y:S01]  /*0fc0*/  @P1 SHF.L.U32 R90, R62, 0x10, RZ ;  /* 0x000000103e5a1819 */ /* 0x000fe200000006ff */
[----:B-1----:R-:W-:Y:S01]  /*0fd0*/  @P1 FMUL.FTZ R91, R91, R100 ;  /* 0x000000645b5b1220 */ /* 0x002fe20000410000 */
[----:B------:R-:W-:Y:S01]  /*0fe0*/  @P1 SHF.L.U32 R101, R115, 0x10, RZ ;  /* 0x0000001073651819 */ /* 0x000fe200000006ff */
[----:B------:R-:W-:Y:S02]  /*0ff0*/  IMAD.MOV.U32 R97, RZ, RZ, RZ ;  /* 0x000000ffff617224 */ /* 0x000fe400078e00ff */
[----:B------:R-:W-:Y:S02]  /*1000*/  IMAD.MOV.U32 R100, RZ, RZ, RZ ;  /* 0x000000ffff647224 */ /* 0x000fe400078e00ff */
[----:B------:R-:W-:Y:S01]  /*1010*/  @P1 FMUL.FTZ R97, R91, R90 ;  /* 0x0000005a5b611220 */ /* 0x000fe20000410000 */
[----:B--2---:R-:W-:Y:S01]  /*1020*/  @P1 FMUL.FTZ R88, R88, R99 ;  /* 0x0000006358581220 */ /* 0x004fe20000410000 */
[----:B------:R-:W-:-:S02]  /*1030*/  CS2R R98, SRZ ;  /* 0x0000000000627805 */ /* 0x000fc4000001ff00 */
[----:B------:R-:W-:Y:S01]  /*1040*/  F2FP.BF16.F32.PACK_AB R90, RZ, R95 ;  /* 0x0000005fff5a723e */ /* 0x000fe200000010ff */
        /* <DEDUP_REMOVED lines=15> */
.L_x_321:
[----:B------:R-:W0:Y:S01]  /*1140*/  LDC.64 R140, c[0x0][0x3a8] ;  /* 0x0000ea00ff8c7b82 */ /* 0x000e220000000a00 */
[----:B------:R-:W-:Y:S02]  /*1150*/  @P1 IADD3 R101, PT, PT, R127, 0x20, RZ ;  /* 0x000000207f651810 */ /* 0x000fe40007ffe0ff */
[----:B------:R-:W-:-:S05]  /*1160*/  @P0 IADD3 R119, PT, PT, R126, 0x20, RZ ;  /* 0x000000207e770810 */ /* 0x000fca0007ffe0ff */
[----:B------:R-:W1:Y:S08]  /*1170*/  @P1 LDC.64 R106, c[0x0][0x390] ;  /* 0x0000e400ff6a1b82 */ /* 0x000e700000000a00 */
[----:B------:R-:W2:Y:S01]  /*1180*/  @P0 LDC.64 R102, c[0x0][0x3a0] ;  /* 0x0000e800ff660b82 */ /* 0x000ea20000000a00 */
[----:B0-----:R-:W-:-:S05]  /*1190*/  IMAD.WIDE.U32 R104, R126, 0x10, R140 ;  /* 0x000000107e687825 */ /* 0x001fca00078e008c */
[----:B------:R0:W-:Y:S01]  /*11a0*/  STG.E.128 desc[UR6][R104.64], R88 ;  /* 0x0000005868007986 */ /* 0x0001e2000c101d06 */
[----:B-1----:R-:W-:-:S05]  /*11b0*/  @P1 IMAD.WIDE.U32 R106, R101, 0x10, R106 ;  /* 0x00000010656a1825 */ /* 0x002fca00078e006a */
[----:B------:R0:W5:Y:S01]  /*11c0*/  @P1 LDG.E.128 R80, desc[UR6][R106.64] ;  /* 0x000000066a501981 */ /* 0x000162000c1e1d00 */
[----:B--2---:R-:W-:-:S05]  /*11d0*/  @P0 IMAD.WIDE.U32 R102, R119, 0x10, R102 ;  /* 0x0000001077660825 */ /* 0x004fca00078e0066 */
        /* <DEDUP_REMOVED lines=27> */
[----:B--2---:R-:W-:Y:S01]  /*1390*/  @P2 FMUL.FTZ R103, R89, R104 ;  /* 0x0000006859672220 */ /* 0x004fe20000410000 */
[----:B------:R-:W-:Y:S01]  /*13a0*/  @P2 IMAD.U32 R89, R112, 0x10000, RZ ;  /* 0x0001000070592824 */ /* 0x000fe200078e00ff */
[----:B------:R-:W-:-:S02]  /*13b0*/  @P2 SHF.L.U32 R88, R65, 0x10, RZ ;  /* 0x0000001041582819 */ /* 0x000fc400000006ff */
[C---:B------:R-:W-:Y:S02]  /*13c0*/  @P2 PRMT R91, R82.reuse, 0x7632, R91 ;  /* 0x00007632525b2816 */ /* 0x040fe4000000005b */
[----:B------:R-:W-:Y:S01]  /*13d0*/  @P2 SHF.L.U32 R102, R83, 0x10, RZ ;  /* 0x0000001053662819 */ /* 0x000fe200000006ff */
[----:B------:R-:W2:Y:S01]  /*13e0*/  @P2 LDC R120, c[0x0][0x40c] ;  /* 0x00010300ff782b82 */ /* 0x000ea20000000800 */
[----:B---3--:R-:W-:Y:S01]  /*13f0*/  @P2 FMUL.FTZ R90, R101, R106 ;  /* 0x0000006a655a2220 */ /* 0x008fe20000410000 */
[----:B------:R-:W-:Y:S01]  /*1400*/  @P2 SHF.L.U32 R101, R82, 0x10, RZ ;  /* 0x0000001052652819 */ /* 0x000fe200000006ff */
[----:B------:R-:W-:Y:S01]  /*1410*/  @P2 FFMA.FTZ R122, R103, R88, R122 ;  /* 0x00000058677a2223 */ /* 0x000fe2000001007a */
[----:B------:R-:W-:Y:S01]  /*1420*/  PRMT R88, R86, 0x7632, R88 ;  /* 0x0000763256587816 */ /* 0x000fe20000000058 */
[----:B------:R-:W-:Y:S01]  /*1430*/  @P2 FFMA.FTZ R105, R90, R89, R105 ;  /* 0x000000595a692223 */ /* 0x000fe20000010069 */
[----:B------:R-:W-:Y:S01]  /*1440*/  @P2 PRMT R90, R83, 0x7632, R90 ;  /* 0x00007632535a2816 */ /* 0x000fe2000000005a */
[C---:B------:R-:W-:Y:S01]  /*1450*/  IMAD.U32 R103, R87.reuse, 0x10000, RZ ;  /* 0x0001000057677824 */ /* 0x040fe200078e00ff */
[----:B------:R-:W3:Y:S01]  /*1460*/  @P2 LDC R121, c[0x0][0x40c] ;  /* 0x00010300ff792b82 */ /* 0x000ee20000000800 */
[----:B------:R-:W-:Y:S01]  /*1470*/  PRMT R89, R87, 0x7632, R89 ;  /* 0x0000763257597816 */ /* 0x000fe20000000059 */
[----:B0-----:R-:W-:Y:S01]  /*1480*/  @P2 FMUL.FTZ R119, R101, R118 ;  /* 0x0000007665772220 */ /* 0x001fe20000410000 */
[----:B------:R-:W-:Y:S01]  /*1490*/  @P2 SHF.L.U32 R91, R91, 0x10, RZ ;  /* 0x000000105b5b2819 */ /* 0x000fe200000006ff */
[----:B------:R-:W-:Y:S01]  /*14a0*/  @P2 IMAD.U32 R106, R90, 0x10000, RZ ;  /* 0x000100005a6a2824 */ /* 0x000fe200078e00ff */
[----:B------:R-:W-:-:S02]  /*14b0*/  SHF.L.U32 R101, R89, 0x10, RZ ;  /* 0x0000001059657819 */ /* 0x000fc400000006ff */
[----:B------:R-:W-:Y:S01]  /*14c0*/  SHF.L.U32 R104, R86, 0x10, RZ ;  /* 0x0000001056687819 */ /* 0x000fe200000006ff */
[----:B-1----:R-:W-:Y:S01]  /*14d0*/  @P2 FMUL.FTZ R118, R102, R107 ;  /* 0x0000006b66762220 */ /* 0x002fe20000410000 */
[----:B------:R-:W-:Y:S02]  /*14e0*/  SHF.L.U32 R102, R88, 0x10, RZ ;  /* 0x0000001058667819 */ /* 0x000fe400000006ff */
[----:B------:R-:W-:Y:S02]  /*14f0*/  @P2 SHF.L.U32 R88, R66, 0x10, RZ ;  /* 0x0000001042582819 */ /* 0x000fe400000006ff */
[----:B------:R-:W-:Y:S02]  /*1500*/  @P2 SHF.L.U32 R89, R111, 0x10, RZ ;  /* 0x000000106f592819 */ /* 0x000fe400000006ff */
[----:B------:R-:W-:Y:S01]  /*1510*/  @P2 SHF.L.U32 R90, R67, 0x10, RZ ;  /* 0x00000010435a2819 */ /* 0x000fe200000006ff */
[----:B--2---:R-:W-:Y:S01]  /*1520*/  @P2 FMUL.FTZ R91, R91, R120 ;  /* 0x000000785b5b2220 */ /* 0x004fe20000410000 */
[----:B------:R-:W-:Y:S01]  /*1530*/  @P2 SHF.L.U32 R107, R110, 0x10, RZ ;  /* 0x000000106e6b2819 */ /* 0x000fe200000006ff */
[----:B------:R-:W-:Y:S01]  /*1540*/  @P2 FFMA.FTZ R104, R119, R88, R104 ;  /* 0x0000005877682223 */ /* 0x000fe20000010068 */
[----:B------:R-:W-:Y:S01]  /*1550*/  F2FP.BF16.F32.PACK_AB R88, RZ, R124 ;  /* 0x0000007cff58723e */ /* 0x000fe200000010ff */
        /* <DEDUP_REMOVED lines=16> */
.L_x_322:
[----:B0-----:R-:W0:Y:S01]  /*1660*/  @P1 LDC R90, c[0x0][0x40c] ;  /* 0x00010300ff5a1b82 */ /* 0x001e220000000800 */
[C---:B-----5:R-:W-:Y:S01]  /*1670*/  @P1 PRMT R88, R80.reuse, 0x7632, R88 ;  /* 0x0000763250581816 */ /* 0x060fe20000000058 */
[----:B------:R-:W-:Y:S01]  /*1680*/  IMAD.MOV.U32 R124, RZ, RZ, RZ ;  /* 0x000000ffff7c7224 */ /* 0x000fe200078e00ff */
[----:B------:R-:W-:Y:S02]  /*1690*/  @P1 SHF.L.U32 R89, R80, 0x10, RZ ;  /* 0x0000001050591819 */ /* 0x000fe400000006ff */
[----:B------:R-:W-:Y:S02]  /*16a0*/  CS2R R122, SRZ ;  /* 0x00000000007a7805 */ /* 0x000fe4000001ff00 */
[----:B------:R-:W-:Y:S02]  /*16b0*/  @P1 SHF.L.U32 R88, R88, 0x10, RZ ;  /* 0x0000001058581819 */ /* 0x000fe400000006ff */
        /* <DEDUP_REMOVED lines=18> */
[----:B------:R-:W-:Y:S02]  /*17e0*/  CS2R R104, SRZ ;  /* 0x0000000000687805 */ /* 0x000fe4000001ff00 */
[----:B------:R-:W-:Y:S01]  /*17f0*/  @P1 SHF.L.U32 R88, R88, 0x10, RZ ;  /* 0x0000001058581819 */ /* 0x000fe200000006ff */
[----:B------:R-:W-:Y:S02]  /*1800*/  @P1 IMAD.U32 R91, R65, 0x10000, RZ ;  /* 0x00010000415b1824 */ /* 0x000fe400078e00ff */
[----:B------:R-:W-:Y:S01]  /*1810*/  @P1 FMUL.FTZ R105, R90, R89 ;  /* 0x000000595a691220 */ /* 0x000fe20000410000 */
[C---:B------:R-:W-:Y:S01]  /*1820*/  @P1 PRMT R89, R83.reuse, 0x7632, R89 ;  /* 0x0000763253591816 */ /* 0x040fe20000000059 */
[----:B------:R-:W2:Y:S01]  /*1830*/  @P1 LDC R118, c[0x0][0x40c] ;  /* 0x00010300ff761b82 */ /* 0x000ea20000000800 */
[----:B---3--:R-:W-:Y:S01]  /*1840*/  @P1 FMUL.FTZ R102, R102, R103 ;  /* 0x0000006766661220 */ /* 0x008fe20000410000 */
[----:B------:R-:W-:Y:S01]  /*1850*/  @P1 SHF.L.U32 R101, R82, 0x10, RZ ;  /* 0x0000001052651819 */ /* 0x000fe200000006ff */
[----:B------:R-:W-:Y:S01]  /*1860*/  @P1 IMAD.U32 R90, R110, 0x10000, RZ ;  /* 0x000100006e5a1824 */ /* 0x000fe200078e00ff */
[----:B------:R-:W-:Y:S01]  /*1870*/  @P1 SHF.L.U32 R103, R83, 0x10, RZ ;  /* 0x0000001053671819 */ /* 0x000fe200000006ff */
[----:B------:R-:W-:Y:S01]  /*1880*/  @P1 FMUL.FTZ R122, R102, R91 ;  /* 0x0000005b667a1220 */ /* 0x000fe20000410000 */
[----:B------:R-:W-:Y:S01]  /*1890*/  @P1 SHF.L.U32 R89, R89, 0x10, RZ ;  /* 0x0000001059591819 */ /* 0x000fe200000006ff */
[----:B------:R-:W-:Y:S01]  /*18a0*/  @P1 IMAD.U32 R91, R66, 0x10000, RZ ;  /* 0x00010000425b1824 */ /* 0x000fe200078e00ff */
[----:B------:R-:W3:Y:S01]  /*18b0*/  @P1 LDC R120, c[0x0][0x40c] ;  /* 0x00010300ff781b82 */ /* 0x000ee20000000800 */
[----:B0-----:R-:W-:Y:S01]  /*18c0*/  @P1 FMUL.FTZ R88, R88, R107 ;  /* 0x0000006b58581220 */ /* 0x001fe20000410000 */
[----:B------:R-:W-:Y:S01]  /*18d0*/  @P1 SHF.L.U32 R107, R111, 0x10, RZ ;  /* 0x000000106f6b1819 */ /* 0x000fe200000006ff */
[----:B-1----:R-:W-:Y:S01]  /*18e0*/  @P1 FMUL.FTZ R106, R101, R106 ;  /* 0x0000006a656a1220 */ /* 0x002fe20000410000 */
[----:B------:R-:W-:-:S03]  /*18f0*/  MOV R101, RZ ;  /* 0x000000ff00657202 */ /* 0x000fc60000000f00 */
[----:B------:R-:W-:Y:S01]  /*1900*/  @P1 FMUL.FTZ R104, R106, R91 ;  /* 0x0000005b6a681220 */ /* 0x000fe20000410000 */
[----:B------:R-:W-:Y:S01]  /*1910*/  F2FP.BF16.F32.PACK_AB R91, RZ, R105 ;  /* 0x00000069ff5b723e */ /* 0x000fe200000010ff */
[----:B--2---:R-:W-:Y:S01]  /*1920*/  @P1 FMUL.FTZ R118, R103, R118 ;  /* 0x0000007667761220 */ /* 0x004fe20000410000 */
[----:B------:R-:W-:Y:S02]  /*1930*/  CS2R R102, SRZ ;  /* 0x0000000000667805 */ /* 0x000fe4000001ff00 */
[----:B------:R-:W-:Y:S01]  /*1940*/  F2FP.BF16.F32.PACK_AB R106, RZ, R104 ;  /* 0x00000068ff6a723e */ /* 0x000fe200000010ff */
[----:B------:R-:W-:Y:S01]  /*1950*/  @P1 FMUL.FTZ R102, R107, R88 ;  /* 0x000000586b661220 */ /* 0x000fe20000410000 */
[----:B------:R-:W-:Y:S01]  /*1960*/  @P1 FMUL.FTZ R103, R118, R119 ;  /* 0x0000007776671220 */ /* 0x000fe20000410000 */
[----:B------:R-:W-:Y:S01]  /*1970*/  F2FP.BF16.F32.PACK_AB R88, RZ, R124 ;  /* 0x0000007cff58723e */ /* 0x000fe200000010ff */
[----:B---3--:R-:W-:Y:S02]  /*1980*/  @P1 FMUL.FTZ R89, R89, R120 ;  /* 0x0000007859591220 */ /* 0x008fe40000410000 */
        /* <DEDUP_REMOVED lines=10> */
.L_x_323:
[----:B------:R-:W0:Y:S01]  /*1a30*/  @P1 LDC.64 R120, c[0x0][0x390] ;  /* 0x0000e400ff781b82 */ /* 0x000e220000000a00 */
[C---:B------:R-:W-:Y:S02]  /*1a40*/  IADD3 R119, PT, PT, R126.reuse, 0x20, RZ ;  /* 0x000000207e777810 */ /* 0x040fe40007ffe0ff */
[----:B------:R-:W-:Y:S02]  /*1a50*/  @P1 IADD3 R129, PT, PT, R127, 0x40, RZ ;  /* 0x000000407f811810 */ /* 0x000fe40007ffe0ff */
[----:B------:R-:W-:Y:S01]  /*1a60*/  @P0 IADD3 R131, PT, PT, R126, 0x40, RZ ;  /* 0x000000407e830810 */ /* 0x000fe20007ffe0ff */
[----:B------:R-:W-:Y:S02]  /*1a70*/  IMAD.WIDE.U32 R118, R119, 0x10, R140 ;  /* 0x0000001077767825 */ /* 0x000fe400078e008c */
[----:B------:R-:W1:Y:S03]  /*1a80*/  @P0 LDC.64 R106, c[0x0][0x3a0] ;  /* 0x0000e800ff6a0b82 */ /* 0x000e660000000a00 */
[----:B------:R2:W-:Y:S01]  /*1a90*/  STG.E.128 desc[UR6][R118.64], R88 ;  /* 0x0000005876007986 */ /* 0x0005e2000c101d06 */
[----:B0-----:R-:W-:-:S05]  /*1aa0*/  @P1 IMAD.WIDE.U32 R120, R129, 0x10, R120 ;  /* 0x0000001081781825 */ /* 0x001fca00078e0078 */
[----:B------:R2:W5:Y:S01]  /*1ab0*/  @P1 LDG.E.128 R80, desc[UR6][R120.64] ;  /* 0x0000000678501981 */ /* 0x000562000c1e1d00 */
[----:B-1----:R-:W-:-:S05]  /*1ac0*/  @P0 IMAD.WIDE.U32 R106, R131, 0x10, R106 ;  /* 0x00000010836a0825 */ /* 0x002fca00078e006a */
[----:B------:R2:W5:Y:S01]  /*1ad0*/  @P0 LDG.E.128 R84, desc[UR6][R106.64] ;  /* 0x000000066a540981 */ /* 0x000562000c1e1d00 */
[----:B------:R-:W-:Y:S05]  /*1ae0*/  @!P0 BRA `(.L_x_324) ;  /* 0x0000000400188947 */ /* 0x000fea0003800000 */
[----:B------:R-:W-:Y:S02]  /*1af0*/  ISETP.GT.AND P2, PT, R125, RZ, PT ;  /* 0x000000ff7d00720c */ /* 0x000fe40003f44270 */
[----:B-----5:R-:W-:Y:S02]  /*1b00*/  SHF.L.U32 R135, R84, 0x10, RZ ;  /* 0x0000001054877819 */ /* 0x020fe400000006ff */
[----:B------:R-:W-:Y:S02]  /*1b10*/  SHF.L.U32 R133, R85, 0x10, RZ ;  /* 0x0000001055857819 */ /* 0x000fe400000006ff */
[----:B------:R-:W-:-:S07]  /*1b20*/  SHF.L.U32 R131, R86, 0x10, RZ ;  /* 0x0000001056837819 */ /* 0x000fce00000006ff */
[----:B--2---:R-:W0:Y:S01]  /*1b30*/  @P2 LDC R91, c[0x0][0x40c] ;  /* 0x00010300ff5b2b82 */ /* 0x004e220000000800 */
[C---:B------:R-:W-:Y:S01]  /*1b40*/  @P2 PRMT R88, R80.reuse, 0x7632, R88 ;  /* 0x0000763250582816 */ /* 0x040fe20000000058 */
[----:B------:R-:W-:Y:S01]  /*1b50*/  @P2 IMAD.U32 R107, R81, 0x10000, RZ ;  /* 0x00010000516b2824 */ /* 0x000fe200078e00ff */
[----:B------:R-:W-:-:S03]  /*1b60*/  @P2 SHF.L.U32 R90, R80, 0x10, RZ ;  /* 0x00000010505a2819 */ /* 0x000fc600000006ff */
[----:B------:R-:W-:Y:S01]  /*1b70*/  @P2 IMAD.U32 R89, R88, 0x10000, RZ ;  /* 0x0001000058592824 */ /* 0x000fe200078e00ff */
[----:B------:R-:W-:Y:S01]  /*1b80*/  PRMT R88, R84, 0x7632, R88 ;  /* 0x0000763254587816 */ /* 0x000fe20000000058 */
[----:B------:R-:W1:Y:S03]  /*1b90*/  @P2 LDC R118, c[0x0][0x40c] ;  /* 0x00010300ff762b82 */ /* 0x000e660000000800 */
[----:B------:R-:W-:Y:S02]  /*1ba0*/  SHF.L.U32 R134, R88, 0x10, RZ ;  /* 0x0000001058867819 */ /* 0x000fe400000006ff */
[----:B------:R-:W-:-:S03]  /*1bb0*/  @P2 SHF.L.U32 R88, R68, 0x10, RZ ;  /* 0x0000001044582819 */ /* 0x000fc600000006ff */
[----:B------:R-:W2:Y:S08]  /*1bc0*/  @P2 LDC R128, c[0x0][0x40c] ;  /* 0x00010300ff802b82 */ /* 0x000eb00000000800 */
[----:B------:R-:W3:Y:S01]  /*1bd0*/  @P2 LDC R120, c[0x0][0x40c] ;  /* 0x00010300ff782b82 */ /* 0x000ee20000000800 */
[----:B0-----:R-:W-:Y:S01]  /*1be0*/  @P2 FMUL.FTZ R106, R90, R91 ;  /* 0x0000005b5a6a2220 */ /* 0x001fe20000410000 */
[----:B------:R-:W-:-:S02]  /*1bf0*/  @P2 PRMT R91, R81, 0x7632, R91 ;  /* 0x00007632515b2816 */ /* 0x000fc4000000005b */
[----:B------:R-:W-:Y:S01]  /*1c00*/  @P2 SHF.L.U32 R90, R109, 0x10, RZ ;  /* 0x000000106d5a2819 */ /* 0x000fe200000006ff */
[----:B------:R-:W-:Y:S01]  /*1c10*/  @P2 FFMA.FTZ R135, R106, R88, R135 ;  /* 0x000000586a872223 */ /* 0x000fe20000010087 */
[----:B------:R-:W-:Y:S02]  /*1c20*/  @P2 SHF.L.U32 R91, R91, 0x10, RZ ;  /* 0x000000105b5b2819 */ /* 0x000fe400000006ff */
[----:B------:R-:W0:Y:S01]  /*1c30*/  @P2 LDC R119, c[0x0][0x40c] ;  /* 0x00010300ff772b82 */ /* 0x000e220000000800 */
[----:B-1----:R-:W-:Y:S01]  /*1c40*/  @P2 FMUL.FTZ R89, R89, R118 ;  /* 0x0000007659592220 */ /* 0x002fe20000410000 */
[----:B------:R-:W-:-:S03]  /*1c50*/  PRMT R88, R85, 0x7632, R88 ;  /* 0x0000763255587816 */ /* 0x000fc60000000058 */
[----:B------:R-:W-:Y:S01]  /*1c60*/  @P2 FFMA.FTZ R134, R89, R90, R134 ;  /* 0x0000005a59862223 */ /* 0x000fe20000010086 */
[----:B------:R-:W-:Y:S01]  /*1c70*/  SHF.L.U32 R132, R88, 0x10, RZ ;  /* 0x0000001058847819 */ /* 0x000fe200000006ff */
[----:B------:R-:W-:Y:S01]  /*1c80*/  @P2 IMAD.U32 R89, R108, 0x10000, RZ ;  /* 0x000100006c592824 */ /* 0x000fe200078e00ff */
[----:B------:R-:W1:Y:S01]  /*1c90*/  @P2 LDC R118, c[0x0][0x40c] ;  /* 0x00010300ff762b82 */ /* 0x000e620000000800 */
[----:B--2---:R-:W-:Y:S01]  /*1ca0*/  @P2 FMUL.FTZ R91, R91, R128 ;  /* 0x000000805b5b2220 */ /* 0x004fe20000410000 */
[C---:B------:R-:W-:Y:S02]  /*1cb0*/  @P2 SHF.L.U32 R90, R82.reuse, 0x10, RZ ;  /* 0x00000010525a2819 */ /* 0x040fe400000006ff */
[----:B------:R-:W-:Y:S01]  /*1cc0*/  @P2 SHF.L.U32 R88, R69, 0x10, RZ ;  /* 0x0000001045582819 */ /* 0x000fe200000006ff */
[----:B------:R-:W-:Y:S01]  /*1cd0*/  @P2 FFMA.FTZ R132, R91, R89, R132 ;  /* 0x000000595b842223 */ /* 0x000fe20000010084 */
[----:B------:R-:W-:Y:S02]  /*1ce0*/  @P2 PRMT R89, R82, 0x7632, R89 ;  /* 0x0000763252592816 */ /* 0x000fe40000000059 */
[----:B------:R-:W2:Y:S01]  /*1cf0*/  @P2 LDC R128, c[0x0][0x40c] ;  /* 0x00010300ff802b82 */ /* 0x000ea20000000800 */
[----:B---3--:R-:W-:Y:S01]  /*1d00*/  @P2 FMUL.FTZ R120, R107, R120 ;  /* 0x000000786b782220 */ /* 0x008fe20000410000 */
[----:B------:R-:W-:Y:S01]  /*1d10*/  @P2 SHF.L.U32 R89, R89, 0x10, RZ ;  /* 0x0000001059592819 */ /* 0x000fe200000006ff */
[----:B------:R-:W-:-:S02]  /*1d20*/  @P2 IMAD.U32 R107, R83, 0x10000, RZ ;  /* 0x00010000536b2824 */ /* 0x000fc400078e00ff */
[----:B------:R-:W-:Y:S01]  /*1d30*/  @P2 FFMA.FTZ R133, R120, R88, R133 ;  /* 0x0000005878852223 */ /* 0x000fe20000010085 */
[----:B------:R-:W-:Y:S02]  /*1d40*/  @P2 SHF.L.U32 R88, R70, 0x10, RZ ;  /* 0x0000001046582819 */ /* 0x000fe400000006ff */
[----:B------:R-:W3:Y:S01]  /*1d50*/  @P2 LDC R130, c[0x0][0x40c] ;  /* 0x00010300ff822b82 */ /* 0x000ee20000000800 */
[----:B0-----:R-:W-:Y:S01]  /*1d60*/  @P2 FMUL.FTZ R106, R90, R119 ;  /* 0x000000775a6a2220 */ /* 0x001fe20000410000 */
[----:B------:R-:W-:-:S03]  /*1d70*/  @P2 PRMT R90, R83, 0x7632, R90 ;  /* 0x00007632535a2816 */ /* 0x000fc6000000005a */
[----:B------:R-:W-:Y:S01]  /*1d80*/  @P2 FFMA.FTZ R131, R106, R88, R131 ;  /* 0x000000586a832223 */ /* 0x000fe20000010083 */
[----:B------:R-:W-:Y:S01]  /*1d90*/  @P2 SHF.L.U32 R91, R90, 0x10, RZ ;  /* 0x000000105a5b2819 */ /* 0x000fe200000006ff */
[----:B-1----:R-:W-:Y:S01]  /*1da0*/  @P2 FMUL.FTZ R90, R89, R118 ;  /* 0x00000076595a2220 */ /* 0x002fe20000410000 */
[----:B------:R-:W-:Y:S02]  /*1db0*/  PRMT R89, R87, 0x7632, R89 ;  /* 0x0000763257597816 */ /* 0x000fe40000000059 */
[----:B------:R-:W-:Y:S02]  /*1dc0*/  PRMT R88, R86, 0x7632, R88 ;  /* 0x0000763256587816 */ /* 0x000fe40000000058 */
[----:B------:R-:W-:Y:S02]  /*1dd0*/  @P2 SHF.L.U32 R106, R18, 0x10, RZ ;  /* 0x00000010126a2819 */ /* 0x000fe400000006ff */
[----:B------:R-:W-:Y:S01]  /*1de0*/  SHF.L.U32 R129, R88, 0x10, RZ ;  /* 0x0000001058817819 */ /* 0x000fe200000006ff */
[----:B--2---:R-:W-:Y:S01]  /*1df0*/  @P2 FMUL.FTZ R91, R91, R128 ;  /* 0x000000805b5b2220 */ /* 0x004fe20000410000 */
[----:B------:R-:W-:Y:S01]  /*1e00*/  SHF.L.U32 R128, R89, 0x10, RZ ;  /* 0x0000001059807819 */ /* 0x000fe200000006ff */
[----:B------:R-:W-:Y:S01]  /*1e10*/  @P2 IMAD.U32 R88, R19, 0x10000, RZ ;  /* 0x0001000013582824 */ /* 0x000fe200078e00ff */
[----:B------:R-:W-:-:S03]  /*1e20*/  @P2 SHF.L.U32 R89, R71, 0x10, RZ ;  /* 0x0000001047592819 */ /* 0x000fc600000006ff */
[----:B------:R-:W-:Y:S01]  /*1e30*/  @P2 FFMA.FTZ R129, R90, R88, R129 ;  /* 0x000000585a812223 */ /* 0x000fe20000010081 */
[----:B------:R-:W-:Y:S01]  /*1e40*/  @P2 FFMA.FTZ R128, R91, R106, R128 ;  /* 0x0000006a5b802223 */ /* 0x000fe20000010080 */
[----:B---3--:R-:W-:Y:S01]  /*1e50*/  @P2 FMUL.FTZ R107, R107, R130 ;  /* 0x000000826b6b2220 */ /* 0x008fe20000410000 */
[----:B------:R-:W-:Y:S02]  /*1e60*/  SHF.L.U32 R130, R87, 0x10, RZ ;  /* 0x0000001057827819 */ /* 0x000fe400000006ff */
[----:B------:R-:W-:Y:S02]  /*1e70*/  F2FP.BF16.F32.PACK_AB R88, RZ, R135 ;  /* 0x00000087ff58723e */ /* 0x000fe400000010ff */
        /* <DEDUP_REMOVED lines=13> */
.L_x_324:
[----:B--2---:R-:W0:Y:S01]  /*1f50*/  @P1 LDC R90, c[0x0][0x40c] ;  /* 0x00010300ff5a1b82 */ /* 0x004e220000000800 */
[C---:B-----5:R-:W-:Y:S02]  /*1f60*/  @P1 PRMT R88, R80.reuse, 0x7632, R88 ;  /* 0x0000763250581816 */ /* 0x060fe40000000058 */
[----:B------:R-:W-:Y:S02]  /*1f70*/  CS2R R134, SRZ ;  /* 0x0000000000867805 */ /* 0x000fe4000001ff00 */
[----:B------:R-:W-:Y:S02]  /*1f80*/  @P1 SHF.L.U32 R89, R80, 0x10, RZ ;  /* 0x0000001050591819 */ /* 0x000fe400000006ff */
[----:B------:R-:W-:Y:S02]  /*1f90*/  CS2R R132, SRZ ;  /* 0x0000000000847805 */ /* 0x000fe4000001ff00 */
[----:B------:R-:W-:Y:S02]  /*1fa0*/  @P1 SHF.L.U32 R88, R88, 0x10, RZ ;  /* 0x0000001058581819 */ /* 0x000fe400000006ff */
[----:B------:R-:W-:-:S02]  /*1fb0*/  CS2R R130, SRZ ;  /* 0x0000000000827805 */ /* 0x000fc4000001ff00 */
[----:B------:R-:W-:Y:S01]  /*1fc0*/  @P1 SHF.L.U32 R107, R109, 0x10, RZ ;  /* 0x000000106d6b1819 */ /* 0x000fe200000006ff */
[----:B------:R-:W1:Y:S01]  /*1fd0*/  @P1 LDC R91, c[0x0][0x40c] ;  /* 0x00010300ff5b1b82 */ /* 0x000e620000000800 */
[----:B------:R-:W-:-:S07]  /*1fe0*/  @P1 SHF.L.U32 R106, R81, 0x10, RZ ;  /* 0x00000010516a1819 */ /* 0x000fce00000006ff */
        /* <DEDUP_REMOVED lines=10> */
[----:B------:R-:W-:Y:S01]  /*2090*/  @P1 IMAD.U32 R90, R108, 0x10000, RZ ;  /* 0x000100006c5a1824 */ /* 0x000fe200078e00ff */
[----:B------:R-:W1:Y:S01]  /*20a0*/  @P1 LDC R121, c[0x0][0x40c] ;  /* 0x00010300ff791b82 */ /* 0x000e620000000800 */
[----:B--2---:R-:W-:Y:S01]  /*20b0*/  @P1 FMUL.FTZ R89, R89, R118 ;  /* 0x0000007659591220 */ /* 0x004fe20000410000 */
[----:B------:R-:W-:Y:S02]  /*20c0*/  @P1 PRMT R88, R82, 0x7632, R88 ;  /* 0x0000763252581816 */ /* 0x000fe40000000058 */
[----:B------:R-:W-:Y:S01]  /*20d0*/  @P1 SHF.L.U32 R91, R69, 0x10, RZ ;  /* 0x00000010455b1819 */ /* 0x000fe200000006ff */
[----:B------:R-:W-:Y:S01]  /*20e0*/  @P1 FMUL.FTZ R132, R90, R89 ;  /* 0x000000595a841220 */ /* 0x000fe20000410000 */
[----:B------:R-:W-:Y:S02]  /*20f0*/  @P1 PRMT R89, R83, 0x7632, R89 ;  /* 0x0000763253591816 */ /* 0x000fe40000000059 */
[----:B------:R-:W2:Y:S01]  /*2100*/  @P1 LDC R129, c[0x0][0x40c] ;  /* 0x00010300ff811b82 */ /* 0x000ea20000000800 */
[----:B---3--:R-:W-:Y:S01]  /*2110*/  @P1 FMUL.FTZ R106, R106, R119 ;  /* 0x000000776a6a1220 */ /* 0x008fe20000410000 */
[----:B------:R-:W-:-:S02]  /*2120*/  @P1 SHF.L.U32 R107, R82, 0x10, RZ ;  /* 0x00000010526b1819 */ /* 0x000fc400000006ff */
[----:B------:R-:W-:Y:S01]  /*2130*/  @P1 SHF.L.U32 R88, R88, 0x10, RZ ;  /* 0x0000001058581819 */ /* 0x000fe200000006ff */
[----:B------:R-:W-:Y:S01]  /*2140*/  @P1 FMUL.FTZ R133, R106, R91 ;  /* 0x0000005b6a851220 */ /* 0x000fe20000410000 */
[----:B------:R-:W-:Y:S01]  /*2150*/  @P1 SHF.L.U32 R118, R83, 0x10, RZ ;  /* 0x0000001053761819 */ /* 0x000fe200000006ff */
[----:B------:R-:W-:Y:S01]  /*2160*/  @P1 IMAD.U32 R91, R19, 0x10000, RZ ;  /* 0x00010000135b1824 */ /* 0x000fe200078e00ff */
[----:B------:R-:W3:Y:S01]  /*2170*/  @P1 LDC R136, c[0x0][0x40c] ;  /* 0x00010300ff881b82 */ /* 0x000ee20000000800 */
[----:B------:R-:W-:Y:S01]  /*2180*/  @P1 SHF.L.U32 R89, R89, 0x10, RZ ;  /* 0x0000001059591819 */ /* 0x000fe200000006ff */
[----:B0-----:R-:W-:Y:S01]  /*2190*/  @P1 FMUL.FTZ R107, R107, R120 ;  /* 0x000000786b6b1220 */ /* 0x001fe20000410000 */
[----:B------:R-:W-:Y:S02]  /*21a0*/  @P1 SHF.L.U32 R90, R70, 0x10, RZ ;  /* 0x00000010465a1819 */ /* 0x000fe400000006ff */
[----:B------:R-:W-:Y:S02]  /*21b0*/  @P1 SHF.L.U32 R119, R71, 0x10, RZ ;  /* 0x0000001047771819 */ /* 0x000fe400000006ff */
[----:B------:R-:W-:Y:S01]  /*21c0*/  @P1 SHF.L.U32 R106, R18, 0x10, RZ ;  /* 0x00000010126a1819 */ /* 0x000fe200000006ff */
[----:B-1----:R-:W-:Y:S01]  /*21d0*/  @P1 FMUL.FTZ R88, R88, R121 ;  /* 0x0000007958581220 */ /* 0x002fe20000410000 */
        /* <DEDUP_REMOVED lines=19> */
.L_x_325:
[----:B------:R-:W0:Y:S01]  /*2310*/  @P1 LDC.64 R106, c[0x0][0x390] ;  /* 0x0000e400ff6a1b82 */ /* 0x000e220000000a00 */
[C---:B------:R-:W-:Y:S01]  /*2320*/  IADD3 R121, PT, PT, R126.reuse, 0x40, RZ ;  /* 0x000000407e797810 */ /* 0x040fe20007ffe0ff */
[----:B------:R-:W-:Y:S01]  /*2330*/  @P1 VIADD R137, R127, 0x60 ;  /* 0x000000607f891836 */ /* 0x000fe20000000000 */
[----:B------:R-:W-:-:S03]  /*2340*/  @P0 IADD3 R139, PT, PT, R126, 0x60, RZ ;  /* 0x000000607e8b0810 */ /* 0x000fc60007ffe0ff */
        /* <DEDUP_REMOVED lines=9> */
[C---:B--2--5:R-:W-:Y:S02]  /*23e0*/  SHF.L.U32 R121, R84.reuse, 0x10, RZ ;  /* 0x0000001054797819 */ /* 0x064fe400000006ff */
[----:B------:R-:W-:Y:S02]  /*23f0*/  PRMT R89, R84, 0x7632, R89 ;  /* 0x0000763254597816 */ /* 0x000fe40000000059 */
[----:B------:R-:W-:Y:S02]  /*2400*/  SHF.L.U32 R118, R85, 0x10, RZ ;  /* 0x0000001055767819 */ /* 0x000fe400000006ff */
[----:B------:R-:W-:Y:S02]  /*2410*/  SHF.L.U32 R139, R89, 0x10, RZ ;  /* 0x00000010598b7819 */ /* 0x000fe400000006ff */
[----:B------:R-:W-:-:S03]  /*2420*/  SHF.L.U32 R119, R86, 0x10, RZ ;  /* 0x0000001056777819 */ /* 0x000fc600000006ff */
[----:B------:R-:W0:Y:S01]  /*2430*/  @P2 LDC R106, c[0x0][0x40c] ;  /* 0x00010300ff6a2b82 */ /* 0x000e220000000800 */
[----:B------:R-:W-:Y:S02]  /*2440*/  @P2 SHF.L.U32 R91, R80, 0x10, RZ ;  /* 0x00000010505b2819 */ /* 0x000fe400000006ff */
[----:B------:R-:W-:Y:S02]  /*2450*/  @P2 SHF.L.U32 R88, R72, 0x10, RZ ;  /* 0x0000001048582819 */ /* 0x000fe400000006ff */
[----:B------:R-:W-:Y:S02]  /*2460*/  @P2 PRMT R90, R80, 0x7632, R90 ;  /* 0x00007632505a2816 */ /* 0x000fe4000000005a */
[----:B------:R-:W-:Y:S01]  /*2470*/  @P2 SHF.L.U32 R89, R81, 0x10, RZ ;  /* 0x0000001051592819 */ /* 0x000fe200000006ff */
[----:B------:R-:W1:Y:S02]  /*2480*/  @P2 LDC R107, c[0x0][0x40c] ;  /* 0x00010300ff6b2b82 */ /* 0x000e640000000800 */
[----:B------:R-:W-:-:S06]  /*2490*/  @P2 IMAD.U32 R90, R90, 0x10000, RZ ;  /* 0x000100005a5a2824 */ /* 0x000fcc00078e00ff */
[----:B------:R-:W2:Y:S01]  /*24a0*/  @P2 LDC R120, c[0x0][0x40c] ;  /* 0x00010300ff782b82 */ /* 0x000ea20000000800 */
[----:B0-----:R-:W-:-:S07]  /*24b0*/  @P2 FMUL.FTZ R106, R91, R106 ;  /* 0x0000006a5b6a2220 */ /* 0x001fce0000410000 */
[----:B------:R-:W0:Y:S01]  /*24c0*/  @P2 LDC R91, c[0x0][0x40c] ;  /* 0x00010300ff5b2b82 */ /* 0x000e220000000800 */
[----:B------:R-:W-:Y:S01]  /*24d0*/  @P2 FFMA.FTZ R121, R106, R88, R121 ;  /* 0x000000586a792223 */ /* 0x000fe20000010079 */
[----:B------:R-:W-:Y:S01]  /*24e0*/  @P2 SHF.L.U32 R88, R17, 0x10, RZ ;  /* 0x0000001011582819 */ /* 0x000fe200000006ff */
[----:B-1----:R-:W-:-:S05]  /*24f0*/  @P2 FMUL.FTZ R90, R90, R107 ;  /* 0x0000006b5a5a2220 */ /* 0x002fca0000410000 */
[----:B------:R-:W1:Y:S01]  /*2500*/  @P2 LDC R106, c[0x0][0x40c] ;  /* 0x00010300ff6a2b82 */ /* 0x000e620000000800 */
[----:B------:R-:W-:Y:S01]  /*2510*/  @P2 FFMA.FTZ R139, R90, R88, R139 ;  /* 0x000000585a8b2223 */ /* 0x000fe2000001008b */
[----:B------:R-:W-:Y:S01]  /*2520*/  @P2 SHF.L.U32 R88, R73, 0x10, RZ ;  /* 0x0000001049582819 */ /* 0x000fe200000006ff */
[----:B--2---:R-:W-:Y:S01]  /*2530*/  @P2 FMUL.FTZ R89, R89, R120 ;  /* 0x0000007859592220 */ /* 0x004fe20000410000 */
[----:B------:R-:W-:-:S03]  /*2540*/  SHF.L.U32 R120, R87, 0x10, RZ ;  /* 0x0000001057787819 */ /* 0x000fc600000006ff */
[----:B------:R-:W-:Y:S01]  /*2550*/  @P2 FFMA.FTZ R118, R89, R88, R118 ;  /* 0x0000005859762223 */ /* 0x000fe20000010076 */
[----:B------:R-:W-:Y:S02]  /*2560*/  @P2 PRMT R89, R81, 0x7632, R89 ;  /* 0x0000763251592816 */ /* 0x000fe40000000059 */
[----:B------:R-:W-:-:S03]  /*2570*/  PRMT R88, R85, 0x7632, R88 ;  /* 0x0000763255587816 */ /* 0x000fc60000000058 */
[----:B------:R-:W-:Y:S01]  /*2580*/  @P2 IMAD.U32 R89, R89, 0x10000, RZ ;  /* 0x0001000059592824 */ /* 0x000fe200078e00ff */
[----:B------:R-:W-:Y:S02]  /*2590*/  SHF.L.U32 R138, R88, 0x10, RZ ;  /* 0x00000010588a7819 */ /* 0x000fe400000006ff */
[----:B------:R-:W-:Y:S01]  /*25a0*/  @P2 SHF.L.U32 R88, R16, 0x10, RZ ;  /* 0x0000001010582819 */ /* 0x000fe200000006ff */
[----:B-1----:R-:W-:Y:S02]  /*25b0*/  @P2 FMUL.FTZ R89, R89, R106 ;  /* 0x0000006a59592220 */ /* 0x002fe40000410000 */
[----:B------:R-:W1:Y:S02]  /*25c0*/  @P2 LDC R106, c[0x0][0x40c] ;  /* 0x00010300ff6a2b82 */ /* 0x000e640000000800 */
[----:B------:R-:W-:Y:S01]  /*25d0*/  @P2 FFMA.FTZ R138, R89, R88, R138 ;  /* 0x00000058598a2223 */ /* 0x000fe2000001008a */
[C---:B------:R-:W-:Y:S02]  /*25e0*/  @P2 SHF.L.U32 R88, R82.reuse, 0x10, RZ ;  /* 0x0000001052582819 */ /* 0x040fe400000006ff */
[----:B------:R-:W-:-:S03]  /*25f0*/  @P2 PRMT R89, R82, 0x7632, R89 ;  /* 0x0000763252592816 */ /* 0x000fc60000000059 */
[----:B0-----:R-:W-:Y:S01]  /*2600*/  @P2 FMUL.FTZ R90, R88, R91 ;  /* 0x0000005b585a2220 */ /* 0x001fe20000410000 */
[----:B------:R-:W-:Y:S01]  /*2610*/  @P2 SHF.L.U32 R88, R74, 0x10, RZ ;  /* 0x000000104a582819 */ /* 0x000fe200000006ff */
[----:B------:R-:W0:Y:S01]  /*2620*/  @P2 LDC R91, c[0x0][0x40c] ;  /* 0x00010300ff5b2b82 */ /* 0x000e220000000800 */
[----:B------:R-:W-:-:S03]  /*2630*/  @P2 SHF.L.U32 R89, R89, 0x10, RZ ;  /* 0x0000001059592819 */ /* 0x000fc600000006ff */
[----:B------:R-:W-:Y:S01]  /*2640*/  @P2 FFMA.FTZ R119, R90, R88, R119 ;  /* 0x000000585a772223 */ /* 0x000fe20000010077 */
[----:B------:R-:W-:-:S03]  /*2650*/  PRMT R88, R86, 0x7632, R88 ;  /* 0x0000763256587816 */ /* 0x000fc60000000058 */
[----:B------:R-:W2:Y:S01]  /*2660*/  @P2 LDC R90, c[0x0][0x40c] ;  /* 0x00010300ff5a2b82 */ /* 0x000ea20000000800 */
[----:B------:R-:W-:Y:S01]  /*2670*/  F2FP.BF16.F32.PACK_AB R107, RZ, R119 ;  /* 0x00000077ff6b723e */ /* 0x000fe200000010ff */
[----:B------:R-:W-:Y:S02]  /*2680*/  IMAD.U32 R137, R88, 0x10000, RZ ;  /* 0x0001000058897824 */ /* 0x000fe400078e00ff */
[----:B-1----:R-:W-:Y:S01]  /*2690*/  @P2 FMUL.FTZ R88, R89, R106 ;  /* 0x0000006a59582220 */ /* 0x002fe20000410000 */
[----:B------:R-:W-:Y:S02]  /*26a0*/  @P2 SHF.L.U32 R89, R15, 0x10, RZ ;  /* 0x000000100f592819 */ /* 0x000fe400000006ff */
[----:B------:R-:W-:-:S03]  /*26b0*/  F2FP.BF16.F32.PACK_AB R106, RZ, R138 ;  /* 0x0000008aff6a723e */ /* 0x000fc600000010ff */
[----:B------:R-:W-:Y:S01]  /*26c0*/  @P2 FFMA.FTZ R137, R88, R89, R137 ;  /* 0x0000005958892223 */ /* 0x000fe20000010089 */
[----:B------:R-:W-:-:S04]  /*26d0*/  @P2 SHF.L.U32 R88, R83, 0x10, RZ ;  /* 0x0000001053582819 */ /* 0x000fc800000006ff */
[----:B------:R-:W-:Y:S01]  /*26e0*/  F2FP.BF16.F32.PACK_AB R142, RZ, R137 ;  /* 0x00000089ff8e723e */ /* 0x000fe200000010ff */
[----:B0-----:R-:W-:Y:S01]  /*26f0*/  @P2 FMUL.FTZ R91, R88, R91 ;  /* 0x0000005b585b2220 */ /* 0x001fe20000410000 */
[----:B------:R-:W-:-:S05]  /*2700*/  @P2 SHF.L.U32 R88, R75, 0x10, RZ ;  /* 0x000000104b582819 */ /* 0x000fca00000006ff */
[----:B------:R-:W-:Y:S01]  /*2710*/  @P2 FFMA.FTZ R120, R91, R88, R120 ;  /* 0x000000585b782223 */ /* 0x000fe20000010078 */
[----:B------:R-:W-:-:S04]  /*2720*/  @P2 PRMT R88, R83, 0x7632, R88 ;  /* 0x0000763253582816 */ /* 0x000fc80000000058 */
[----:B------:R-:W-:Y:S02]  /*2730*/  @P2 SHF.L.U32 R89, R88, 0x10, RZ ;  /* 0x0000001058592819 */ /* 0x000fe400000006ff */
[----:B------:R-:W-:Y:S02]  /*2740*/  PRMT R88, R87, 0x7632, R88 ;  /* 0x0000763257587816 */ /* 0x000fe40000000058 */
[----:B------:R-:W-:Y:S01]  /*2750*/  F2FP.BF16.F32.PACK_AB R143, RZ, R120 ;  /* 0x00000078ff8f723e */ /* 0x000fe200000010ff */
[----:B--2---:R-:W-:Y:S01]  /*2760*/  @P2 FMUL.FTZ R89, R89, R90 ;  /* 0x0000005a59592220 */ /* 0x004fe20000410000 */
[----:B------:R-:W-:Y:S01]  /*2770*/  F2FP.BF16.F32.PACK_AB R90, RZ, R118 ;  /* 0x00000076ff5a723e */ /* 0x000fe200000010ff */
[----:B------:R-:W-:Y:S01]  /*2780*/  IMAD.U32 R136, R88, 0x10000, RZ ;  /* 0x0001000058887824 */ /* 0x000fe200078e00ff */
[----:B------:R-:W-:-:S05]  /*2790*/  @P2 SHF.L.U32 R88, R14, 0x10, RZ ;  /* 0x000000100e582819 */ /* 0x000fca00000006ff */
[----:B------:R-:W-:Y:S01]  /*27a0*/  @P2 FFMA.FTZ R136, R89, R88, R136 ;  /* 0x0000005859882223 */ /* 0x000fe20000010088 */
        /* <DEDUP_REMOVED lines=8> */
.L_x_326:
[----:B--2---:R-:W0:Y:S01]  /*2830*/  @P1 LDC R91, c[0x0][0x40c] ;  /* 0x00010300ff5b1b82 */ /* 0x004e220000000800 */
[C---:B-----5:R-:W-:Y:S02]  /*2840*/  @P1 PRMT R88, R80.reuse, 0x7632, R88 ;  /* 0x0000763250581816 */ /* 0x060fe40000000058 */
[----:B------:R-:W-:Y:S02]  /*2850*/  CS2R R120, SRZ ;  /* 0x0000000000787805 */ /* 0x000fe4000001ff00 */
[----:B------:R-:W-:Y:S02]  /*2860*/  @P1 SHF.L.U32 R89, R80, 0x10, RZ ;  /* 0x0000001050591819 */ /* 0x000fe400000006ff */
[----:B------:R-:W-:Y:S02]  /*2870*/  CS2R R138, SRZ ;  /* 0x00000000008a7805 */ /* 0x000fe4000001ff00 */
[----:B------:R-:W-:Y:S01]  /*2880*/  @P1 SHF.L.U32 R88, R88, 0x10, RZ ;  /* 0x0000001058581819 */ /* 0x000fe200000006ff */
[----:B------:R-:W-:Y:S01]  /*2890*/  HFMA2 R118, -RZ, RZ, 0, 0 ;  /* 0x00000000ff767431 */ /* 0x000fe200000001ff */
[----:B------:R-:W-:Y:S01]  /*28a0*/  CS2R R136, SRZ ;  /* 0x0000000000887805 */ /* 0x000fe2000001ff00 */
[----:B------:R-:W1:Y:S08]  /*28b0*/  @P1 LDC R90, c[0x0][0x40c] ;  /* 0x00010300ff5a1b82 */ /* 0x000e700000000800 */
[----:B------:R-:W2:Y:S01]  /*28c0*/  @P1 LDC R107, c[0x0][0x40c] ;  /* 0x00010300ff6b1b82 */ /* 0x000ea20000000800 */
[----:B0-----:R-:W-:-:S07]  /*28d0*/  @P1 FMUL.FTZ R88, R88, R91 ;  /* 0x0000005b58581220 */ /* 0x001fce0000410000 */
[----:B------:R-:W0:Y:S01]  /*28e0*/  @P1 LDC R119, c[0x0][0x40c] ;  /* 0x00010300ff771b82 */ /* 0x000e220000000800 */
[----:B-1----:R-:W-:-:S07]  /*28f0*/  @P1 FMUL.FTZ R89, R89, R90 ;  /* 0x0000005a59591220 */ /* 0x002fce0000410000 */
[----:B------:R-:W1:Y:S01]  /*2900*/  @P1 LDC R91, c[0x0][0x40c] ;  /* 0x00010300ff5b1b82 */ /* 0x000e620000000800 */
[----:B------:R-:W-:-:S05]  /*2910*/  @P1 SHF.L.U32 R90, R72, 0x10, RZ ;  /* 0x00000010485a1819 */ /* 0x000fca00000006ff */
[----:B------:R-:W-:Y:S01]  /*2920*/  @P1 FMUL.FTZ R121, R89, R90 ;  /* 0x0000005a59791220 */ /* 0x000fe20000410000 */
[----:B------:R-:W-:Y:S01]  /*2930*/  @P1 SHF.L.U32 R89, R17, 0x10, RZ ;  /* 0x0000001011591819 */ /* 0x000fe200000006ff */
[----:B------:R-:W-:-:S04]  /*2940*/  @P1 IMAD.U32 R90, R81, 0x10000, RZ ;  /* 0x00010000515a1824 */ /* 0x000fc800078e00ff */
[----:B------:R-:W-:Y:S01]  /*2950*/  @P1 FMUL.FTZ R139, R89, R88 ;  /* 0x00000058598b1220 */ /* 0x000fe20000410000 */
[----:B--2---:R-:W-:Y:S01]  /*2960*/  @P1 FMUL.FTZ R90, R90, R107 ;  /* 0x0000006b5a5a1220 */ /* 0x004fe20000410000 */
[----:B------:R-:W-:Y:S01]  /*2970*/  @P1 SHF.L.U32 R89, R73, 0x10, RZ ;  /* 0x0000001049591819 */ /* 0x000fe200000006ff */
[----:B------:R-:W2:Y:S01]  /*2980*/  @P1 LDC R107, c[0x0][0x40c] ;  /* 0x00010300ff6b1b82 */ /* 0x000ea20000000800 */
[----:B------:R-:W-:-:S03]  /*2990*/  @P1 PRMT R88, R81, 0x7632, R88 ;  /* 0x0000763251581816 */ /* 0x000fc60000000058 */
[----:B------:R-:W-:Y:S01]  /*29a0*/  @P1 FMUL.FTZ R118, R90, R89 ;  /* 0x000000595a761220 */ /* 0x000fe20000410000 */
[----:B------:R-:W-:Y:S02]  /*29b0*/  @P1 SHF.L.U32 R88, R88, 0x10, RZ ;  /* 0x0000001058581819 */ /* 0x000fe400000006ff */
[----:B------:R-:W-:Y:S02]  /*29c0*/  @P1 SHF.L.U32 R90, R82, 0x10, RZ ;  /* 0x00000010525a1819 */ /* 0x000fe400000006ff */
[----:B------:R-:W-:Y:S01]  /*29d0*/  @P1 SHF.L.U32 R89, R16, 0x10, RZ ;  /* 0x0000001010591819 */ /* 0x000fe200000006ff */
[----:B0-----:R-:W-:Y:S01]  /*29e0*/  @P1 FMUL.FTZ R88, R88, R119 ;  /* 0x0000007758581220 */ /* 0x001fe20000410000 */
[----:B------:R-:W-:Y:S01]  /*29f0*/  MOV R119, RZ ;  /* 0x000000ff00777202 */ /* 0x000fe20000000f00 */
[----:B-1----:R-:W-:Y:S02]  /*2a00*/  @P1 FMUL.FTZ R90, R90, R91 ;  /* 0x0000005b5a5a1220 */ /* 0x002fe40000410000 */
[----:B------:R-:W0:Y:S01]  /*2a10*/  @P1 LDC R91, c[0x0][0x40c] ;  /* 0x00010300ff5b1b82 */ /* 0x000e220000000800 */
[----:B------:R-:W-:Y:S01]  /*2a20*/  @P1 FMUL.FTZ R138, R89, R88 ;  /* 0x00000058598a1220 */ /* 0x000fe20000410000 */
[----:B------:R-:W-:-:S02]  /*2a30*/  @P1 PRMT R88, R82, 0x7632, R88 ;  /* 0x0000763252581816 */ /* 0x000fc40000000058 */
[----:B------:R-:W-:-:S03]  /*2a40*/  @P1 SHF.L.U32 R89, R74, 0x10, RZ ;  /* 0x000000104a591819 */ /* 0x000fc600000006ff */
[----:B------:R-:W-:Y:S02]  /*2a50*/  @P1 IMAD.U32 R88, R88, 0x10000, RZ ;  /* 0x0001000058581824 */ /* 0x000fe400078e00ff */
[----:B------:R-:W-:Y:S01]  /*2a60*/  @P1 FMUL.FTZ R119, R90, R89 ;  /* 0x000000595a771220 */ /* 0x000fe20000410000 */
[----:B------:R-:W-:Y:S01]  /*2a70*/  @P1 SHF.L.U32 R89, R15, 0x10, RZ ;  /* 0x000000100f591819 */ /* 0x000fe200000006ff */
[----:B--2---:R-:W-:Y:S01]  /*2a80*/  @P1 FMUL.FTZ R88, R88, R107 ;  /* 0x0000006b58581220 */ /* 0x004fe20000410000 */
[----:B------:R-:W-:Y:S01]  /*2a90*/  F2FP.BF16.F32.PACK_AB R90, RZ, R118 ;  /* 0x00000076ff5a723e */ /* 0x000fe200000010ff */
[----:B------:R-:W1:Y:S01]  /*2aa0*/  @P1 LDC R107, c[0x0][0x40c] ;  /* 0x00010300ff6b1b82 */ /* 0x000e620000000800 */
[----:B------:R-:W-:Y:S01]  /*2ab0*/  F2FP.BF16.F32.PACK_AB R106, RZ, R119 ;  /* 0x00000077ff6a723e */ /* 0x000fe200000010ff */
[----:B------:R-:W-:Y:S01]  /*2ac0*/  @P1 FMUL.FTZ R137, R89, R88 ;  /* 0x0000005859891220 */ /* 0x000fe20000410000 */
[----:B------:R-:W-:Y:S02]  /*2ad0*/  @P1 SHF.L.U32 R88, R83, 0x10, RZ ;  /* 0x0000001053581819 */ /* 0x000fe400000006ff */
[----:B------:R-:W-:-:S03]  /*2ae0*/  @P1 SHF.L.U32 R89, R75, 0x10, RZ ;  /* 0x000000104b591819 */ /* 0x000fc600000006ff */
[----:B0-----:R-:W-:Y:S01]  /*2af0*/  @P1 FMUL.FTZ R88, R88, R91 ;  /* 0x0000005b58581220 */ /* 0x001fe20000410000 */
[----:B------:R-:W-:-:S03]  /*2b00*/  F2FP.BF16.F32.PACK_AB R91, RZ, R138 ;  /* 0x0000008aff5b723e */ /* 0x000fc600000010ff */
[----:B------:R-:W-:Y:S01]  /*2b10*/  @P1 FMUL.FTZ R120, R88, R89 ;  /* 0x0000005958781220 */ /* 0x000fe20000410000 */
[----:B------:R-:W-:Y:S02]  /*2b20*/  @P1 PRMT R88, R83, 0x7632, R88 ;  /* 0x0000763253581816 */ /* 0x000fe40000000058 */
[----:B------:R-:W-:Y:S02]  /*2b30*/  @P1 SHF.L.U32 R89, R14, 0x10, RZ ;  /* 0x000000100e591819 */ /* 0x000fe400000006ff */
[----:B------:R-:W-:Y:S01]  /*2b40*/  F2FP.BF16.F32.PACK_AB R142, RZ, R120 ;  /* 0x00000078ff8e723e */ /* 0x000fe200000010ff */
[----:B------:R-:W-:-:S04]  /*2b50*/  @P1 IMAD.U32 R88, R88, 0x10000, RZ ;  /* 0x0001000058581824 */ /* 0x000fc800078e00ff */
[----:B-1----:R-:W-:Y:S01]  /*2b60*/  @P1 FMUL.FTZ R88, R88, R107 ;  /* 0x0000006b58581220 */ /* 0x002fe20000410000 */
[----:B------:R-:W-:-:S03]  /*2b70*/  F2FP.BF16.F32.PACK_AB R107, RZ, R137 ;  /* 0x00000089ff6b723e */ /* 0x000fc600000010ff */
[----:B------:R-:W-:Y:S01]  /*2b80*/  @P1 FMUL.FTZ R136, R89, R88 ;  /* 0x0000005859881220 */ /* 0x000fe20000410000 */
[----:B------:R-:W-:Y:S02]  /*2b90*/  F2FP.BF16.F32.PACK_AB R88, RZ, R121 ;  /* 0x00000079ff58723e */ /* 0x000fe400000010ff */
[----:B------:R-:W-:Y:S02]  /*2ba0*/  F2FP.BF16.F32.PACK_AB R89, RZ, R139 ;  /* 0x0000008bff59723e */ /* 0x000fe400000010ff */
[----:B------:R-:W-:Y:S02]  /*2bb0*/  F2FP.BF16.F32.PACK_AB R143, RZ, R136 ;  /* 0x00000088ff8f723e */ /* 0x000fe400000010ff */
[----:B------:R-:W-:Y:S02]  /*2bc0*/  PRMT R88, R88, 0x5410, R89 ;  /* 0x0000541058587816 */ /* 0x000fe40000000059 */
[----:B------:R-:W-:Y:S02]  /*2bd0*/  PRMT R89, R90, 0x5410, R91 ;  /* 0x000054105a597816 */ /* 0x000fe4000000005b */
[----:B------:R-:W-:-:S02]  /*2be0*/  PRMT R90, R106, 0x5410, R107 ;  /* 0x000054106a5a7816 */ /* 0x000fc4000000006b */
[----:B------:R-:W-:-:S07]  /*2bf0*/  PRMT R91, R142, 0x5410, R143 ;  /* 0x000054108e5b7816 */ /* 0x000fce000000008f */
.L_x_327:
[----:B------:R-:W-:Y:S02]  /*2c00*/  IADD3 R107, PT, PT, R126, 0x60, RZ ;  /* 0x000000607e6b7810 */ /* 0x000fe40007ffe0ff */
[----:B------:R-:W-:-:S03]  /*2c10*/  @P1 IADD3 R127, PT, PT, R127, 0x80, RZ ;  /* 0x000000807f7f1810 */ /* 0x000fc60007ffe0ff */
[----:B------:R-:W-:-:S05]  /*2c20*/  IMAD.WIDE.U32 R106, R107, 0x10, R140 ;  /* 0x000000106b6a7825 */ /* 0x000fca00078e008c */
[----:B------:R0:W-:Y:S02]  /*2c30*/  STG.E.128 desc[UR6][R106.64], R88 ;  /* 0x000000586a007986 */ /* 0x0001e4000c101d06 */
[----:B0-----:R-:W0:Y:S08]  /*2c40*/  @P1 LDC.64 R90, c[0x0][0x390] ;  /* 0x0000e400ff5a1b82 */ /* 0x001e300000000a00 */
[----:B------:R-:W1:Y:S01]  /*2c50*/  @P0 LDC.64 R88, c[0x0][0x3a0] ;  /* 0x0000e800ff580b82 */ /* 0x000e620000000a00 */
[----:B------:R-:W-:Y:S01]  /*2c60*/  IADD3 R147, PT, PT, R126, 0x80, RZ ;  /* 0x000000807e937810 */ /* 0x000fe20007ffe0ff */
[----:B0-----:R-:W-:-:S05]  /*2c70*/  @P1 IMAD.WIDE.U32 R90, R127, 0x10, R90 ;  /* 0x000000107f5a1825 */ /* 0x001fca00078e005a */
[----:B------:R0:W5:Y:S01]  /*2c80*/  @P1 LDG.E.128 R80, desc[UR6][R90.64] ;  /* 0x000000065a501981 */ /* 0x000162000c1e1d00 */
[----:B-1----:R-:W-:-:S05]  /*2c90*/  @P0 IMAD.WIDE.U32 R88, R147, 0x10, R88 ;  /* 0x0000001093580825 */ /* 0x002fca00078e0058 */
[----:B------:R0:W5:Y:S01]  /*2ca0*/  @P0 LDG.E.128 R84, desc[UR6][R88.64] ;  /* 0x0000000658540981 */ /* 0x000162000c1e1d00 */
[----:B------:R-:W-:Y:S05]  /*2cb0*/  @!P0 BRA `(.L_x_328) ;  /* 0x0000000400188947 */ /* 0x000fea0003800000 */
[----:B------:R-:W-:Y:S01]  /*2cc0*/  ISETP.GT.AND P0, PT, R125, RZ, PT ;  /* 0x000000ff7d00720c */ /* 0x000fe20003f04270 */
[----:B-----5:R-:W-:Y:S02]  /*2cd0*/  IMAD.U32 R145, R84, 0x10000, RZ ;  /* 0x0001000054917824 */ /* 0x020fe400078e00ff */
[----:B------:R-:W-:Y:S02]  /*2ce0*/  IMAD.U32 R142, R85, 0x10000, RZ ;  /* 0x00010000558e7824 */ /* 0x000fe400078e00ff */
[----:B------:R-:W-:Y:S02]  /*2cf0*/  IMAD.U32 R143, R86, 0x10000, RZ ;  /* 0x00010000568f7824 */ /* 0x000fe400078e00ff */
[----:B------:R-:W-:-:S06]  /*2d00*/  IMAD.U32 R144, R87, 0x10000, RZ ;  /* 0x0001000057907824 */ /* 0x000fcc00078e00ff */
[----:B0-----:R-:W0:Y:S01]  /*2d10*/  @P0 LDC R89, c[0x0][0x40c] ;  /* 0x00010300ff590b82 */ /* 0x001e220000000800 */
[----:B------:R-:W-:-:S07]  /*2d20*/  @P0 SHF.L.U32 R88, R80, 0x10, RZ ;  /* 0x0000001050580819 */ /* 0x000fce00000006ff */
[----:B------:R-:W1:Y:S08]  /*2d30*/  @P0 LDC R106, c[0x0][0x40c] ;  /* 0x00010300ff6a0b82 */ /* 0x000e700000000800 */
[----:B------:R-:W2:Y:S01]  /*2d40*/  @P0 LDC R91, c[0x0][0x40c] ;  /* 0x00010300ff5b0b82 */ /* 0x000ea20000000800 */
[----:B0-----:R-:W-:Y:S01]  /*2d50*/  @P0 FMUL.FTZ R90, R88, R89 ;  /* 0x00000059585a0220 */ /* 0x001fe20000410000 */
[----:B------:R-:W-:-:S05]  /*2d60*/  @P0 SHF.L.U32 R88, R76, 0x10, RZ ;  /* 0x000000104c580819 */ /* 0x000fca00000006ff */
[----:B------:R-:W-:Y:S01]  /*2d70*/  @P0 FFMA.FTZ R145, R90, R88, R145 ;  /* 0x000000585a910223 */ /* 0x000fe20000010091 */
[----:B------:R-:W-:Y:S01]  /*2d80*/  @P0 PRMT R88, R80, 0x7632, R88 ;  /* 0x0000763250580816 */ /* 0x000fe20000000058 */
[----:B------:R-:W0:Y:S03]  /*2d90*/  @P0 LDC R90, c[0x0][0x40c] ;  /* 0x00010300ff5a0b82 */ /* 0x000e260000000800 */
[----:B------:R-:W-:Y:S02]  /*2da0*/  @P0 SHF.L.U32 R89, R88, 0x10, RZ ;  /* 0x0000001058590819 */ /* 0x000fe400000006ff */
[----:B------:R-:W-:-:S04]  /*2db0*/  PRMT R88, R84, 0x7632, R88 ;  /* 0x0000763254587816 */ /* 0x000fc80000000058 */
[----:B------:R-:W-:Y:S01]  /*2dc0*/  SHF.L.U32 R125, R88, 0x10, RZ ;  /* 0x00000010587d7819 */ /* 0x000fe200000006ff */
[----:B-1----:R-:W-:Y:S01]  /*2dd0*/  @P0 FMUL.FTZ R88, R89, R106 ;  /* 0x0000006a59580220 */ /* 0x002fe20000410000 */
[----:B------:R-:W-:Y:S01]  /*2de0*/  @P0 SHF.L.U32 R89, R13, 0x10, RZ ;  /* 0x000000100d590819 */ /* 0x000fe200000006ff */
[----:B------:R-:W1:Y:S04]  /*2df0*/  @P0 LDC R106, c[0x0][0x40c] ;  /* 0x00010300ff6a0b82 */ /* 0x000e680000000800 */
[----:B------:R-:W-:Y:S01]  /*2e00*/  @P0 FFMA.FTZ R125, R88, R89, R125 ;  /* 0x00000059587d0223 */ /* 0x000fe2000001007d */
[----:B------:R-:W-:-:S05]  /*2e10*/  @P0 SHF.L.U32 R88, R81, 0x10, RZ ;  /* 0x0000001051580819 */ /* 0x000fca00000006ff */
[----:B--2---:R-:W-:Y:S01]  /*2e20*/  @P0 FMUL.FTZ R91, R88, R91 ;  /* 0x0000005b585b0220 */ /* 0x004fe20000410000 */
[----:B------:R-:W-:-:S05]  /*2e30*/  @P0 SHF.L.U32 R88, R77, 0x10, RZ ;  /* 0x000000104d580819 */ /* 0x000fca00000006ff */
[----:B------:R-:W-:Y:S01]  /*2e40*/  @P0 FFMA.FTZ R142, R91, R88, R142 ;  /* 0x000000585b8e0223 */ /* 0x000fe2000001008e */
[----:B------:R-:W-:Y:S01]  /*2e50*/  @P0 PRMT R88, R81, 0x7632, R88 ;  /* 0x0000763251580816 */ /* 0x000fe20000000058 */
[----:B------:R-:W2:Y:S03]  /*2e60*/  @P0 LDC R91, c[0x0][0x40c] ;  /* 0x00010300ff5b0b82 */ /* 0x000ea60000000800 */
[----:B------:R-:W-:Y:S02]  /*2e70*/  @P0 SHF.L.U32 R89, R88, 0x10, RZ ;  /* 0x0000001058590819 */ /* 0x000fe400000006ff */
[----:B------:R-:W-:-:S03]  /*2e80*/  PRMT R88, R85, 0x7632, R88 ;  /* 0x0000763255587816 */ /* 0x000fc60000000058 */
[----:B0-----:R-:W-:Y:S01]  /*2e90*/  @P0 FMUL.FTZ R89, R89, R90 ;  /* 0x0000005a59590220 */ /* 0x001fe20000410000 */
[----:B------:R-:W-:Y:S02]  /*2ea0*/  SHF.L.U32 R126, R88, 0x10, RZ ;  /* 0x00000010587e7819 */ /* 0x000fe400000006ff */
[----:B------:R-:W-:-:S05]  /*2eb0*/  @P0 SHF.L.U32 R88, R12, 0x10, RZ ;  /* 0x000000100c580819 */ /* 0x000fca00000006ff */
[----:B------:R-:W-:Y:S01]  /*2ec0*/  @P0 FFMA.FTZ R126, R89, R88, R126 ;  /* 0x00000058597e0223 */ /* 0x000fe2000001007e */
[----:B------:R-:W-:-:S04]  /*2ed0*/  @P0 SHF.L.U32 R88, R82, 0x10, RZ ;  /* 0x0000001052580819 */ /* 0x000fc800000006ff */
[----:B------:R-:W-:Y:S01]  /*2ee0*/  F2FP.BF16.F32.PACK_AB R107, RZ, R126 ;  /* 0x0000007eff6b723e */ /* 0x000fe200000010ff */
[----:B--2---:R-:W-:Y:S01]  /*2ef0*/  @P0 FMUL.FTZ R90, R88, R91 ;  /* 0x0000005b585a0220 */ /* 0x004fe20000410000 */
[----:B------:R-:W-:Y:S01]  /*2f00*/  @P0 SHF.L.U32 R88, R78, 0x10, RZ ;  /* 0x000000104e580819 */ /* 0x000fe200000006ff */
[----:B------:R-:W0:Y:S04]  /*2f10*/  @P0 LDC R91, c[0x0][0x40c] ;  /* 0x00010300ff5b0b82 */ /* 0x000e280000000800 */
[----:B------:R-:W-:Y:S01]  /*2f20*/  @P0 FFMA.FTZ R143, R90, R88, R143 ;  /* 0x000000585a8f0223 */ /* 0x000fe2000001008f */
[----:B------:R-:W-:-:S03]  /*2f30*/  @P0 PRMT R88, R82, 0x7632, R88 ;  /* 0x0000763252580816 */ /* 0x000fc60000000058 */
[----:B------:R-:W2:Y:S01]  /*2f40*/  @P0 LDC R90, c[0x0][0x40c] ;  /* 0x00010300ff5a0b82 */ /* 0x000ea20000000800 */
[----:B------:R-:W-:Y:S02]  /*2f50*/  @P0 SHF.L.U32 R89, R88, 0x10, RZ ;  /* 0x0000001058590819 */ /* 0x000fe400000006ff */
[----:B------:R-:W-:Y:S02]  /*2f60*/  PRMT R88, R86, 0x7632, R88 ;  /* 0x0000763256587816 */ /* 0x000fe40000000058 */
[----:B------:R-:W-:Y:S02]  /*2f70*/  F2FP.BF16.F32.PACK_AB R148, RZ, R143 ;  /* 0x0000008fff94723e */ /* 0x000fe400000010ff */
[----:B------:R-:W-:Y:S01]  /*2f80*/  SHF.L.U32 R127, R88, 0x10, RZ ;  /* 0x00000010587f7819 */ /* 0x000fe200000006ff */
[----:B-1----:R-:W-:Y:S01]  /*2f90*/  @P0 FMUL.FTZ R88, R89, R106 ;  /* 0x0000006a59580220 */ /* 0x002fe20000410000 */
[----:B------:R-:W-:-:S05]  /*2fa0*/  @P0 SHF.L.U32 R89, R11, 0x10, RZ ;  /* 0x000000100b590819 */ /* 0x000fca00000006ff */
        /* <DEDUP_REMOVED lines=11> */
[----:B------:R-:W-:Y:S02]  /*3060*/  SHF.L.U32 R146, R88, 0x10, RZ ;  /* 0x0000001058927819 */ /* 0x000fe400000006ff */
[----:B------:R-:W-:Y:S02]  /*3070*/  @P0 SHF.L.U32 R88, R10, 0x10, RZ ;  /* 0x000000100a580819 */ /* 0x000fe400000006ff */
[----:B------:R-:W-:-:S03]  /*3080*/  F2FP.BF16.F32.PACK_AB R90, RZ, R142 ;  /* 0x0000008eff5a723e */ /* 0x000fc600000010ff */
        /* <DEDUP_REMOVED lines=9> */
.L_x_328:
[----:B0-----:R-:W0:Y:S01]  /*3120*/  @P1 LDC R89, c[0x0][0x40c] ;  /* 0x00010300ff591b82 */ /* 0x001e220000000800 */
[----:B-----5:R-:W-:Y:S02]  /*3130*/  @P1 SHF.L.U32 R88, R80, 0x10, RZ ;  /* 0x0000001050581819 */ /* 0x020fe400000006ff */
[----:B------:R-:W-:Y:S01]  /*3140*/  CS2R R144, SRZ ;  /* 0x0000000000907805 */ /* 0x000fe2000001ff00 */
[----:B------:R-:W-:Y:S01]  /*3150*/  HFMA2 R125, -RZ, RZ, 0, 0 ;  /* 0x00000000ff7d7431 */ /* 0x000fe200000001ff */
[----:B------:R-:W-:Y:S02]  /*3160*/  CS2R R142, SRZ ;  /* 0x00000000008e7805 */ /* 0x000fe4000001ff00 */
[----:B------:R-:W-:Y:S02]  /*3170*/  CS2R R126, SRZ ;  /* 0x00000000007e7805 */ /* 0x000fe4000001ff00 */
[----:B------:R-:W-:Y:S01]  /*3180*/  MOV R146, RZ ;  /* 0x000000ff00927202 */ /* 0x000fe20000000f00 */
[----:B------:R-:W1:Y:S08]  /*3190*/  @P1 LDC R91, c[0x0][0x40c] ;  /* 0x00010300ff5b1b82 */ /* 0x000e700000000800 */
[----:B------:R-:W2:Y:S01]  /*31a0*/  @P1 LDC R107, c[0x0][0x40c] ;  /* 0x00010300ff6b1b82 */ /* 0x000ea20000000800 */
[----:B0-----:R-:W-:Y:S01]  /*31b0*/  @P1 FMUL.FTZ R88, R88, R89 ;  /* 0x0000005958581220 */ /* 0x001fe20000410000 */
[----:B------:R-:W-:-:S04]  /*31c0*/  @P1 IMAD.U32 R89, R76, 0x10000, RZ ;  /* 0x000100004c591824 */ /* 0x000fc800078e00ff */
[----:B------:R-:W-:Y:S01]  /*31d0*/  @P1 FMUL.FTZ R145, R88, R89 ;  /* 0x0000005958911220 */ /* 0x000fe20000410000 */
[----:B------:R-:W-:Y:S02]  /*31e0*/  @P1 PRMT R88, R80, 0x7632, R88 ;  /* 0x0000763250581816 */ /* 0x000fe40000000058 */
[----:B------:R-:W-:Y:S02]  /*31f0*/  @P1 SHF.L.U32 R89, R13, 0x10, RZ ;  /* 0x000000100d591819 */ /* 0x000fe400000006ff */
[----:B------:R-:W-:-:S05]  /*3200*/  @P1 SHF.L.U32 R88, R88, 0x10, RZ ;  /* 0x0000001058581819 */ /* 0x000fca00000006ff */
[----:B-1----:R-:W-:Y:S02]  /*3210*/  @P1 FMUL.FTZ R88, R88, R91 ;  /* 0x0000005b58581220 */ /* 0x002fe40000410000 */
[----:B------:R-:W0:Y:S02]  /*3220*/  @P1 LDC R91, c[0x0][0x40c] ;  /* 0x00010300ff5b1b82 */ /* 0x000e240000000800 */
[----:B------:R-:W-:Y:S01]  /*3230*/  @P1 FMUL.FTZ R125, R89, R88 ;  /* 0x00000058597d1220 */ /* 0x000fe20000410000 */
[----:B------:R-:W-:Y:S02]  /*3240*/  @P1 SHF.L.U32 R88, R81, 0x10, RZ ;  /* 0x0000001051581819 */ /* 0x000fe400000006ff */
[----:B------:R-:W-:-:S03]  /*3250*/  @P1 SHF.L.U32 R89, R77, 0x10, RZ ;  /* 0x000000104d591819 */ /* 0x000fc600000006ff */
[----:B--2---:R-:W-:Y:S02]  /*3260*/  @P1 FMUL.FTZ R88, R88, R107 ;  /* 0x0000006b58581220 */ /* 0x004fe40000410000 */
[----:B------:R-:W1:Y:S02]  /*3270*/  @P1 LDC R107, c[0x0][0x40c] ;  /* 0x00010300ff6b1b82 */ /* 0x000e640000000800 */
[----:B------:R-:W-:Y:S01]  /*3280*/  @P1 FMUL.FTZ R142, R88, R89 ;  /* 0x00000059588e1220 */ /* 0x000fe20000410000 */
[----:B------:R-:W-:Y:S02]  /*3290*/  @P1 PRMT R88, R81, 0x7632, R88 ;  /* 0x0000763251581816 */ /* 0x000fe40000000058 */
[----:B------:R-:W-:Y:S02]  /*32a0*/  @P1 SHF.L.U32 R89, R12, 0x10, RZ ;  /* 0x000000100c591819 */ /* 0x000fe400000006ff */
[----:B------:R-:W-:Y:S01]  /*32b0*/  F2FP.BF16.F32.PACK_AB R90, RZ, R142 ;  /* 0x0000008eff5a723e */ /* 0x000fe200000010ff */
[----:B------:R-:W-:-:S04]  /*32c0*/  @P1 IMAD.U32 R88, R88, 0x10000, RZ ;  /* 0x0001000058581824 */ /* 0x000fc800078e00ff */
[----:B0-----:R-:W-:Y:S02]  /*32d0*/  @P1 FMUL.FTZ R88, R88, R91 ;  /* 0x0000005b58581220 */ /* 0x001fe40000410000 */
[----:B------:R-:W0:Y:S02]  /*32e0*/  @P1 LDC R91, c[0x0][0x40c] ;  /* 0x00010300ff5b1b82 */ /* 0x000e240000000800 */
[----:B------:R-:W-:Y:S01]  /*32f0*/  @P1 FMUL.FTZ R126, R89, R88 ;  /* 0x00000058597e1220 */ /* 0x000fe20000410000 */
[----:B------:R-:W-:Y:S02]  /*3300*/  @P1 SHF.L.U32 R88, R82, 0x10, RZ ;  /* 0x0000001052581819 */ /* 0x000fe400000006ff */
[----:B------:R-:W-:-:S03]  /*3310*/  @P1 SHF.L.U32 R89, R78, 0x10, RZ ;  /* 0x000000104e591819 */ /* 0x000fc600000006ff */
[----:B-1----:R-:W-:Y:S02]  /*3320*/  @P1 FMUL.FTZ R88, R88, R107 ;  /* 0x0000006b58581220 */ /* 0x002fe40000410000 */
[----:B------:R-:W1:Y:S02]  /*3330*/  @P1 LDC R107, c[0x0][0x40c] ;  /* 0x00010300ff6b1b82 */ /* 0x000e640000000800 */
[----:B------:R-:W-:Y:S01]  /*3340*/  @P1 FMUL.FTZ R143, R88, R89 ;  /* 0x00000059588f1220 */ /* 0x000fe20000410000 */
[----:B------:R-:W-:Y:S02]  /*3350*/  @P1 PRMT R88, R82, 0x7632, R88 ;  /* 0x0000763252581816 */ /* 0x000fe40000000058 */
[----:B------:R-:W-:Y:S02]  /*3360*/  @P1 SHF.L.U32 R89, R11, 0x10, RZ ;  /* 0x000000100b591819 */ /* 0x000fe400000006ff */
[----:B------:R-:W-:Y:S02]  /*3370*/  @P1 SHF.L.U32 R88, R88, 0x10, RZ ;  /* 0x0000001058581819 */ /* 0x000fe400000006ff */
[----:B------:R-:W-:-:S03]  /*3380*/  F2FP.BF16.F32.PACK_AB R148, RZ, R143 ;  /* 0x0000008fff94723e */ /* 0x000fc600000010ff */
[----:B0-----:R-:W-:Y:S02]  /*3390*/  @P1 FMUL.FTZ R88, R88, R91 ;  /* 0x0000005b58581220 */ /* 0x001fe40000410000 */
[----:B------:R-:W0:Y:S02]  /*33a0*/  @P1 LDC R91, c[0x0][0x40c] ;  /* 0x00010300ff5b1b82 */ /* 0x000e240000000800 */
[----:B------:R-:W-:Y:S01]  /*33b0*/  @P1 FMUL.FTZ R127, R89, R88 ;  /* 0x00000058597f1220 */ /* 0x000fe20000410000 */
[----:B------:R-:W-:Y:S01]  /*33c0*/  @P1 IMAD.U32 R88, R83, 0x10000, RZ ;  /* 0x0001000053581824 */ /* 0x000fe200078e00ff */
[----:B------:R-:W-:-:S03]  /*33d0*/  @P1 SHF.L.U32 R89, R79, 0x10, RZ ;  /* 0x000000104f591819 */ /* 0x000fc600000006ff */
[----:B------:R-:W-:Y:S01]  /*33e0*/  F2FP.BF16.F32.PACK_AB R149, RZ, R127 ;  /* 0x0000007fff95723e */ /* 0x000fe200000010ff */
[----:B-1----:R-:W-:Y:S01]  /*33f0*/  @P1 FMUL.FTZ R88, R88, R107 ;  /* 0x0000006b58581220 */ /* 0x002fe20000410000 */
[----:B------:R-:W-:-:S03]  /*3400*/  F2FP.BF16.F32.PACK_AB R107, RZ, R126 ;  /* 0x0000007eff6b723e */ /* 0x000fc600000010ff */
[----:B------:R-:W-:Y:S01]  /*3410*/  @P1 FMUL.FTZ R144, R88, R89 ;  /* 0x0000005958901220 */ /* 0x000fe20000410000 */
[----:B------:R-:W-:Y:S02]  /*3420*/  @P1 PRMT R88, R83, 0x7632, R88 ;  /* 0x0000763253581816 */ /* 0x000fe40000000058 */
[----:B------:R-:W-:Y:S02]  /*3430*/  @P1 SHF.L.U32 R89, R10, 0x10, RZ ;  /* 0x000000100a591819 */ /* 0x000fe400000006ff */
[----:B------:R-:W-:-:S05]  /*3440*/  @P1 SHF.L.U32 R88, R88, 0x10, RZ ;  /* 0x0000001058581819 */ /* 0x000fca00000006ff */
[----:B0-----:R-:W-:Y:S01]  /*3450*/  @P1 FMUL.FTZ R88, R88, R91 ;  /* 0x0000005b58581220 */ /* 0x001fe20000410000 */
        /* <DEDUP_REMOVED lines=9> */
.L_x_329:
[----:B------:R-:W-:-:S04]  /*34f0*/  IMAD.WIDE.U32 R106, R147, 0x10, R140 ;  /* 0x00000010936a7825 */ /* 0x000fc800078e008c */
[----:B------:R-:W-:Y:S01]  /*3500*/  FADD.FTZ R141, RZ, R93 ;  /* 0x0000005dff8d7221 */ /* 0x000fe20000010000 */
        /* <DEDUP_REMOVED lines=145> */
.L_x_345:
[----:B-1----:R-:W-:Y:S01]  /*3e20*/  FADD.FTZ R88, R149, R88 ;  /* 0x0000005895587221 */ /* 0x002fe20000010000 */
[----:B------:R-:W-:Y:S01]  /*3e30*/  FMUL.FTZ R106, R91, R91 ;  /* 0x0000005b5b6a7220 */ /* 0x000fe20000410000 */
[----:B------:R-:W-:Y:S01]  /*3e40*/  ISETP.NE.AND P1, PT, RZ, UR8, PT ;  /* 0x00000008ff007c0c */ /* 0x000fe2000bf25270 */
[----:B------:R-:W-:Y:S01]  /*3e50*/  BSSY.RECONVERGENT B0, `(.L_x_331) ;  /* 0x0000114000007945 */ /* 0x000fe20003800200 */
[----:B------:R-:W-:Y:S02]  /*3e60*/  FFMA.FTZ R90, R88, R89, UR9 ;  /* 0x00000009585a7e23 */ /* 0x000fe40008010059 */
[----:B------:R-:W1:Y:S01]  /*3e70*/  @!P0 LDC.64 R88, c[0x0][0x3c0] ;  /* 0x0000f000ff588b82 */ /* 0x000e620000000a00 */
[----:B------:R-:W-:-:S05]  /*3e80*/  FSEL R141, R106, RZ, P1 ;  /* 0x000000ff6a8d7208 */ /* 0x000fca0000800000 */
[----:B------:R-:W-:Y:S02]  /*3e90*/  FADD.FTZ R90, R90, R141 ;  /* 0x0000008d5a5a7221 */ /* 0x000fe40000010000 */
[----:B------:R-:W2:Y:S04]  /*3ea0*/  @!P0 LDC.64 R106, c[0x0][0x3c8] ;  /* 0x0000f200ff6a8b82 */ /* 0x000ea80000000a00 */
[----:B------:R-:W3:Y:S01]  /*3eb0*/  MUFU.RSQ R90, R90 ;  /* 0x0000005a005a7308 */ /* 0x000ee20000001400 */
[----:B-1----:R-:W-:-:S05]  /*3ec0*/  @!P0 IMAD.WIDE R88, R2, 0x4, R88 ;  /* 0x0000000402588825 */ /* 0x002fca00078e0258 */
[----:B------:R2:W-:Y:S02]  /*3ed0*/  @!P0 STG.E desc[UR6][R88.64], R91 ;  /* 0x0000005b58008986 */ /* 0x0005e4000c101906 */
[----:B--2---:R-:W-:-:S05]  /*3ee0*/  @!P0 IMAD.WIDE R88, R2, 0x4, R106 ;  /* 0x0000000402588825 */ /* 0x004fca00078e026a */
[----:B---3--:R1:W-:Y:S01]  /*3ef0*/  @!P0 STG.E desc[UR6][R88.64], R90 ;  /* 0x0000005a58008986 */ /* 0x0083e2000c101906 */
[----:B------:R-:W-:-:S13]  /*3f00*/  ISETP.GE.AND P0, PT, R92, 0x1, PT ;  /* 0x000000015c00780c */ /* 0x000fda0003f06270 */
[----:B-1----:R-:W-:Y:S05]  /*3f10*/  @!P0 BRA `(.L_x_332) ;  /* 0x00000010001c8947 */ /* 0x002fea0003800000 */
[----:B------:R-:W-:Y:S02]  /*3f20*/  FSEL R0, R91, RZ, !P1 ;  /* 0x000000ff5b007208 */ /* 0x000fe40004800000 */
[----:B------:R-:W-:Y:S02]  /*3f30*/  PRMT R140, R30, 0x7632, R140 ;  /* 0x000076321e8c7816 */ /* 0x000fe4000000008c */
[----:B------:R-:W-:Y:S01]  /*3f40*/  PRMT R88, R50, 0x7632, R88 ;  /* 0x0000763232587816 */ /* 0x000fe20000000058 */
[----:B------:R-:W-:Y:S01]  /*3f50*/  FADD.FTZ R129, -R0, R129 ;  /* 0x0000008100817221 */ /* 0x000fe20000010100 */
[----:B------:R-:W-:Y:S01]  /*3f60*/  SHF.L.U32 R140, R140, 0x10, RZ ;  /* 0x000000108c8c7819 */ /* 0x000fe200000006ff */
[----:B------:R-:W-:Y:S01]  /*3f70*/  FADD.FTZ R89, -R0, R128 ;  /* 0x0000008000597221 */ /* 0x000fe20000010100 */
[----:B------:R-:W-:Y:S01]  /*3f80*/  PRMT R106, R51, 0x7632, R106 ;  /* 0x00007632336a7816 */ /* 0x000fe2000000006a */
[----:B------:R-:W-:Y:S02]  /*3f90*/  IMAD.U32 R88, R88, 0x10000, RZ ;  /* 0x0001000058587824 */ /* 0x000fe400078e00ff */
[C---:B------:R-:W-:Y:S01]  /*3fa0*/  FMUL.FTZ R129, R90.reuse, R129 ;  /* 0x000000815a817220 */ /* 0x040fe20000410000 */
[----:B------:R-:W-:Y:S01]  /*3fb0*/  FMUL.FTZ R89, R90, R89 ;  /* 0x000000595a597220 */ /* 0x000fe20000410000 */
[----:B------:R-:W-:Y:S01]  /*3fc0*/  SHF.L.U32 R106, R106, 0x10, RZ ;  /* 0x000000106a6a7819 */ /* 0x000fe200000006ff */
[C---:B------:R-:W-:Y:S01]  /*3fd0*/  FADD.FTZ R139, -R0.reuse, R139 ;  /* 0x0000008b008b7221 */ /* 0x040fe20000010100 */
[--C-:B------:R-:W-:Y:S01]  /*3fe0*/  FFMA.FTZ R140, R129, R140, R88.reuse ;  /* 0x0000008c818c7223 */ /* 0x100fe20000010058 */
[----:B------:R-:W-:Y:S01]  /*3ff0*/  PRMT R88, R31, 0x7632, R88 ;  /* 0x000076321f587816 */ /* 0x000fe20000000058 */
[----:B------:R-:W-:Y:S01]  /*4000*/  FADD.FTZ R137, -R0, R137 ;  /* 0x0000008900897221 */ /* 0x000fe20000010100 */
[----:B------:R-:W-:Y:S01]  /*4010*/  PRMT R91, R52, 0x7632, R91 ;  /* 0x00007632345b7816 */ /* 0x000fe2000000005b */
[----:B------:R-:W-:Y:S01]  /*4020*/  FADD.FTZ R125, -R0, R125 ;  /* 0x0000007d007d7221 */ /* 0x000fe20000010100 */
[----:B------:R-:W-:Y:S01]  /*4030*/  SHF.L.U32 R88, R88, 0x10, RZ ;  /* 0x0000001058587819 */ /* 0x000fe200000006ff */
[C---:B------:R-:W-:Y:S01]  /*4040*/  FMUL.FTZ R137, R90.reuse, R137 ;  /* 0x000000895a897220 */ /* 0x040fe20000410000 */
[----:B------:R-:W-:Y:S01]  /*4050*/  SHF.L.U32 R91, R91, 0x10, RZ ;  /* 0x000000105b5b7819 */ /* 0x000fe200000006ff */
[----:B------:R-:W-:Y:S01]  /*4060*/  FMUL.FTZ R125, R90, R125 ;  /* 0x0000007d5a7d7220 */ /* 0x000fe20000410000 */
[----:B------:R-:W-:Y:S01]  /*4070*/  PRMT R128, R54, 0x7632, R128 ;  /* 0x0000763236807816 */ /* 0x000fe20000000080 */
[----:B------:R-:W-:Y:S01]  /*4080*/  FFMA.FTZ R141, R89, R88, R106 ;  /* 0x00000058598d7223 */ /* 0x000fe2000001006a */
[----:B------:R-:W-:Y:S01]  /*4090*/  PRMT R89, R32, 0x7632, R89 ;  /* 0x0000763220597816 */ /* 0x000fe20000000059 */
[----:B------:R-:W-:Y:S01]  /*40a0*/  FMUL.FTZ R106, R90, R139 ;  /* 0x0000008b5a6a7220 */ /* 0x000fe20000410000 */
[----:B------:R-:W-:Y:S01]  /*40b0*/  PRMT R88, R53, 0x7632, R88 ;  /* 0x0000763235587816 */ /* 0x000fe20000000058 */
[C---:B------:R-:W-:Y:S01]  /*40c0*/  FADD.FTZ R127, -R0.reuse, R127 ;  /* 0x0000007f007f7221 */ /* 0x040fe20000010100 */
[----:B------:R-:W-:Y:S01]  /*40d0*/  SHF.L.U32 R89, R89, 0x10, RZ ;  /* 0x0000001059597819 */ /* 0x000fe200000006ff */
[----:B------:R-:W-:Y:S01]  /*40e0*/  FADD.FTZ R93, -R0, R93 ;  /* 0x0000005d005d7221 */ /* 0x000fe20000010100 */
[----:B------:R-:W-:Y:S01]  /*40f0*/  SHF.L.U32 R128, R128, 0x10, RZ ;  /* 0x0000001080807819 */ /* 0x000fe200000006ff */
[----:B------:R-:W-:-:S02]  /*4100*/  IMAD.U32 R88, R88, 0x10000, RZ ;  /* 0x0001000058587824 */ /* 0x000fc400078e00ff */
[----:B------:R-:W-:Y:S01]  /*4110*/  FMUL.FTZ R127, R90, R127 ;  /* 0x0000007f5a7f7220 */ /* 0x000fe20000410000 */
[----:B------:R-:W-:Y:S01]  /*4120*/  FFMA.FTZ R106, R106, R89, R91 ;  /* 0x000000596a6a7223 */ /* 0x000fe2000001005b */
[C-C-:B------:R-:W-:Y:S01]  /*4130*/  FADD.FTZ R89, -R0.reuse, R138.reuse ;  /* 0x0000008a00597221 */ /* 0x140fe20000010100 */
[----:B------:R-:W-:Y:S01]  /*4140*/  PRMT R138, R33, 0x7632, R138 ;  /* 0x00007632218a7816 */ /* 0x000fe2000000008a */
[----:B------:R-:W-:Y:S01]  /*4150*/  FADD.FTZ R95, -R0, R95 ;  /* 0x0000005f005f7221 */ /* 0x000fe20000010100 */
[----:B------:R-:W-:Y:S01]  /*4160*/  SHF.L.U32 R91, R40, 0x10, RZ ;  /* 0x00000010285b7819 */ /* 0x000fe200000006ff */
[----:B------:R-:W-:Y:S01]  /*4170*/  FMUL.FTZ R89, R90, R89 ;  /* 0x000000595a597220 */ /* 0x000fe20000410000 */
[----:B------:R-:W-:Y:S01]  /*4180*/  SHF.L.U32 R138, R138, 0x10, RZ ;  /* 0x000000108a8a7819 */ /* 0x000fe200000006ff */
[C---:B------:R-:W-:Y:S01]  /*4190*/  FADD.FTZ R97, -R0.reuse, R97 ;  /* 0x0000006100617221 */ /* 0x040fe20000010100 */
[----:B------:R-:W-:Y:S01]  /*41a0*/  FADD.FTZ R99, -R0, R99 ;  /* 0x0000006300637221 */ /* 0x000fe20000010100 */
[----:B------:R-:W-:-:S02]  /*41b0*/  IMAD.U32 R129, R44, 0x10000, RZ ;  /* 0x000100002c817824 */ /* 0x000fc400078e00ff */
[----:B------:R-:W-:Y:S01]  /*41c0*/  FADD.FTZ R123, -R0, R123 ;  /* 0x0000007b007b7221 */ /* 0x000fe20000010100 */
[--C-:B------:R-:W-:Y:S01]  /*41d0*/  FFMA.FTZ R138, R89, R138, R88.reuse ;  /* 0x0000008a598a7223 */ /* 0x100fe20000010058 */
[----:B------:R-:W-:Y:S01]  /*41e0*/  PRMT R88, R34, 0x7632, R88 ;  /* 0x0000763222587816 */ /* 0x000fe20000000058 */
[--C-:B------:R-:W-:Y:S01]  /*41f0*/  FADD.FTZ R89, -R0, R136.reuse ;  /* 0x0000008800597221 */ /* 0x100fe20000010100 */
[----:B------:R-:W-:Y:S01]  /*4200*/  PRMT R136, R35, 0x7632, R136 ;  /* 0x0000763223887816 */ /* 0x000fe20000000088 */
[----:B------:R-:W-:Y:S01]  /*4210*/  FMUL.FTZ R99, R90, R99 ;  /* 0x000000635a637220 */ /* 0x000fe20000410000 */
[----:B------:R-:W-:Y:S01]  /*4220*/  SHF.L.U32 R88, R88, 0x10, RZ ;  /* 0x0000001058587819 */ /* 0x000fe200000006ff */
[----:B------:R-:W-:Y:S01]  /*4230*/  FMUL.FTZ R89, R90, R89 ;  /* 0x000000595a597220 */ /* 0x000fe20000410000 */
[----:B------:R-:W-:Y:S01]  /*4240*/  SHF.L.U32 R136, R136, 0x10, RZ ;  /* 0x0000001088887819 */ /* 0x000fe200000006ff */
[C---:B------:R-:W-:Y:S01]  /*4250*/  FADD.FTZ R105, -R0.reuse, R105 ;  /* 0x0000006900697221 */ /* 0x040fe20000010100 */
[C---:B------:R-:W-:Y:S01]  /*4260*/  FADD.FTZ R103, -R0.reuse, R103 ;  /* 0x0000006700677221 */ /* 0x040fe20000010100 */
[----:B------:R-:W-:Y:S01]  /*4270*/  FFMA.FTZ R137, R137, R88, R128 ;  /* 0x0000005889897223 */ /* 0x000fe20000010080 */
[----:B------:R-:W-:Y:S01]  /*4280*/  PRMT R88, R55, 0x7632, R88 ;  /* 0x0000763237587816 */ /* 0x000fe20000000058 */
[----:B------:R-:W-:Y:S01]  /*4290*/  FADD.FTZ R101, -R0, R101 ;  /* 0x0000006500657221 */ /* 0x000fe20000010100 */
[----:B------:R-:W-:Y:S01]  /*42a0*/  PRMT R128, R56, 0x7632, R128 ;  /* 0x0000763238807816 */ /* 0x000fe20000000080 */
[----:B------:R-:W-:Y:S01]  /*42b0*/  FMUL.FTZ R103, R90, R103 ;  /* 0x000000675a677220 */ /* 0x000fe20000410000 */
[----:B------:R-:W-:Y:S01]  /*42c0*/  SHF.L.U32 R88, R88, 0x10, RZ ;  /* 0x0000001058587819 */ /* 0x000fe200000006ff */
[----:B------:R-:W-:Y:S01]  /*42d0*/  FMUL.FTZ R101, R90, R101 ;  /* 0x000000655a657220 */ /* 0x000fe20000410000 */
[----:B------:R-:W-:Y:S01]  /*42e0*/  SHF.L.U32 R148, R159, 0x10, RZ ;  /* 0x000000109f947819 */ /* 0x000fe200000006ff */
[----:B------:R-:W-:-:S02]  /*42f0*/  IMAD.U32 R128, R128, 0x10000, RZ ;  /* 0x0001000080807824 */ /* 0x000fc400078e00ff */
[----:B------:R-:W-:Y:S01]  /*4300*/  FADD.FTZ R135, -R0, R135 ;  /* 0x0000008700877221 */ /* 0x000fe20000010100 */
[--C-:B------:R-:W-:Y:S01]  /*4310*/  FFMA.FTZ R136, R89, R136, R88.reuse ;  /* 0x0000008859887223 */ /* 0x100fe20000010058 */
[----:B------:R-:W-:Y:S01]  /*4320*/  PRMT R88, R36, 0x7632, R88 ;  /* 0x0000763224587816 */ /* 0x000fe20000000058 */
[C-C-:B------:R-:W-:Y:S01]  /*4330*/  FADD.FTZ R89, -R0.reuse, R126.reuse ;  /* 0x0000007e00597221 */ /* 0x140fe20000010100 */
[----:B------:R-:W-:Y:S01]  /*4340*/  PRMT R126, R37, 0x7632, R126 ;  /* 0x00007632257e7816 */ /* 0x000fe2000000007e */
[----:B------:R-:W-:Y:S01]  /*4350*/  FADD.FTZ R133, -R0, R133 ;  /* 0x0000008500857221 */ /* 0x000fe20000010100 */
[----:B------:R-:W-:Y:S01]  /*4360*/  SHF.L.U32 R88, R88, 0x10, RZ ;  /* 0x0000001058587819 */ /* 0x000fe200000006ff */
[----:B------:R-:W-:Y:S01]  /*4370*/  FMUL.FTZ R89, R90, R89 ;  /* 0x000000595a597220 */ /* 0x000fe20000410000 */
[----:B------:R-:W-:Y:S01]  /*4380*/  SHF.L.U32 R126, R126, 0x10, RZ ;  /* 0x000000107e7e7819 */ /* 0x000fe200000006ff */
[----:B------:R-:W-:Y:S01]  /*4390*/  FADD.FTZ R131, -R0, R131 ;  /* 0x0000008300837221 */ /* 0x000fe20000010100 */
[----:B------:R-:W-:Y:S01]  /*43a0*/  SHF.L.U32 R150, R31, 0x10, RZ ;  /* 0x000000101f967819 */ /* 0x000fe200000006ff */
[----:B------:R-:W-:Y:S01]  /*43b0*/  FFMA.FTZ R125, R125, R88, R128 ;  /* 0x000000587d7d7223 */ /* 0x000fe20000010080 */
[----:B------:R-:W-:Y:S01]  /*43c0*/  PRMT R88, R57, 0x7632, R88 ;  /* 0x0000763239587816 */ /* 0x000fe20000000058 */
[----:B------:R-:W-:Y:S01]  /*43d0*/  FMUL.FTZ R131, R90, R131 ;  /* 0x000000835a837220 */ /* 0x000fe20000410000 */
[----:B------:R-:W-:Y:S01]  /*43e0*/  PRMT R128, R58, 0x7632, R128 ;  /* 0x000076323a807816 */ /* 0x000fe20000000080 */
[----:B------:R-:W-:Y:S01]  /*43f0*/  FADD.FTZ R121, -R0, R121 ;  /* 0x0000007900797221 */ /* 0x000fe20000010100 */
[----:B------:R-:W-:Y:S01]  /*4400*/  SHF.L.U32 R88, R88, 0x10, RZ ;  /* 0x0000001058587819 */ /* 0x000fe200000006ff */
[----:B------:R-:W-:Y:S01]  /*4410*/  FADD.FTZ R119, -R0, R119 ;  /* 0x0000007700777221 */ /* 0x000fe20000010100 */
[----:B------:R-:W-:Y:S01]  /*4420*/  SHF.L.U32 R128, R128, 0x10, RZ ;  /* 0x0000001080807819 */ /* 0x000fe200000006ff */
[----:B------:R-:W-:Y:S01]  /*4430*/  FADD.FTZ R145, -R0, R145 ;  /* 0x0000009100917221 */ /* 0x000fe20000010100 */
[----:B------:R-:W-:Y:S01]  /*4440*/  IADD3 R92, PT, PT, R92, -0x1, RZ ;  /* 0xffffffff5c5c7810 */ /* 0x000fe20007ffe0ff */
[--C-:B------:R-:W-:Y:S01]  /*4450*/  FFMA.FTZ R126, R89, R126, R88.reuse ;  /* 0x0000007e597e7223 */ /* 0x100fe20000010058 */
[----:B------:R-:W-:Y:S01]  /*4460*/  PRMT R88, R38, 0x7632, R88 ;  /* 0x0000763226587816 */ /* 0x000fe20000000058 */
[----:B------:R-:W-:Y:S01]  /*4470*/  FADD.FTZ R89, -R0, R146 ;  /* 0x0000009200597221 */ /* 0x000fe20000010100 */
[----:B------:R-:W-:Y:S01]  /*4480*/  SHF.L.U32 R146, R157, 0x10, RZ ;  /* 0x000000109d927819 */ /* 0x000fe200000006ff */
[----:B------:R-:W-:Y:S01]  /*4490*/  FMUL.FTZ R119, R90, R119 ;  /* 0x000000775a777220 */ /* 0x000fe20000410000 */
[----:B------:R-:W-:Y:S01]  /*44a0*/  SHF.L.U32 R88, R88, 0x10, RZ ;  /* 0x0000001058587819 */ /* 0x000fe200000006ff */
[----:B------:R-:W-:Y:S01]  /*44b0*/  FMUL.FTZ R89, R90, R89 ;  /* 0x000000595a597220 */ /* 0x000fe20000410000 */
[----:B------:R-:W-:Y:S01]  /*44c0*/  FADD.FTZ R143, -R0, R143 ;  /* 0x0000008f008f7221 */ /* 0x000fe20000010100 */
[----:B------:R-:W-:-:S02]  /*44d0*/  IMAD R92, R92, R165, RZ ;  /* 0x000000a55c5c7224 */ /* 0x000fc400078e02ff */
[----:B------:R-:W-:Y:S01]  /*44e0*/  FFMA.FTZ R127, R127, R88, R128 ;  /* 0x000000587f7f7223 */ /* 0x000fe20000010080 */
[----:B------:R-:W-:Y:S02]  /*44f0*/  PRMT R88, R39, 0x7632, R88 ;  /* 0x0000763227587816 */ /* 0x000fe40000000058 */
[----:B------:R-:W-:Y:S02]  /*4500*/  PRMT R128, R59, 0x7632, R128 ;  /* 0x000076323b807816 */ /* 0x000fe40000000080 */
[----:B------:R-:W-:-:S03]  /*4510*/  SHF.L.U32 R88, R88, 0x10, RZ ;  /* 0x0000001058587819 */ /* 0x000fc600000006ff */
[----:B------:R-:W-:-:S04]  /*4520*/  IMAD.U32 R128, R128, 0x10000, RZ ;  /* 0x0001000080807824 */ /* 0x000fc800078e00ff */
[----:B------:R-:W-:Y:S01]  /*4530*/  FFMA.FTZ R107, R89, R88, R128 ;  /* 0x00000058596b7223 */ /* 0x000fe20000010080 */
[----:B------:R-:W-:Y:S01]  /*4540*/  SHF.L.U32 R89, R20, 0x10, RZ ;  /* 0x0000001014597819 */ /* 0x000fe200000006ff */
[----:B------:R-:W-:Y:S01]  /*4550*/  FMUL.FTZ R88, R90, R93 ;  /* 0x0000005d5a587220 */ /* 0x000fe20000410000 */
[----:B------:R-:W-:-:S03]  /*4560*/  SHF.L.U32 R128, R8, 0x10, RZ ;  /* 0x0000001008807819 */ /* 0x000fc600000006ff */
[----:B------:R-:W-:Y:S01]  /*4570*/  FFMA.FTZ R88, R88, R89, R91 ;  /* 0x0000005958587223 */ /* 0x000fe2000001005b */
[C---:B------:R-:W-:Y:S01]  /*4580*/  FADD.FTZ R89, -R0.reuse, R94 ;  /* 0x0000005e00597221 */ /* 0x040fe20000010100 */
[----:B------:R-:W-:Y:S01]  /*4590*/  SHF.L.U32 R94, R9, 0x10, RZ ;  /* 0x00000010095e7819 */ /* 0x000fe200000006ff */
[----:B------:R-:W-:Y:S01]  /*45a0*/  FADD.FTZ R91, -R0, R96 ;  /* 0x00000060005b7221 */ /* 0x000fe20000010100 */
[----:B------:R-:W-:Y:S01]  /*45b0*/  SHF.L.U32 R96, R6, 0x10, RZ ;  /* 0x0000001006607819 */ /* 0x000fe200000006ff */
[C---:B------:R-:W-:Y:S02]  /*45c0*/  FMUL.FTZ R89, R90.reuse, R89 ;  /* 0x000000595a597220 */ /* 0x040fe40000410000 */
[C---:B------:R-:W-:Y:S02]  /*45d0*/  FMUL.FTZ R91, R90.reuse, R91 ;  /* 0x0000005b5a5b7220 */ /* 0x040fe40000410000 */
[----:B------:R-:W-:Y:S01]  /*45e0*/  FFMA.FTZ R93, R89, R94, R128 ;  /* 0x0000005e595d7223 */ /* 0x000fe20000010080 */
[----:B------:R-:W-:Y:S01]  /*45f0*/  SHF.L.U32 R94, R21, 0x10, RZ ;  /* 0x00000010155e7819 */ /* 0x000fe200000006ff */
[----:B------:R-:W-:Y:S01]  /*4600*/  FMUL.FTZ R89, R90, R95 ;  /* 0x0000005f5a597220 */ /* 0x000fe20000410000 */
[----:B------:R-:W-:-:S02]  /*4610*/  IMAD.U32 R128, R41, 0x10000, RZ ;  /* 0x0001000029807824 */ /* 0x000fc400078e00ff */
[----:B------:R-:W-:Y:S01]  /*4620*/  FMUL.FTZ R95, R90, R97 ;  /* 0x000000615a5f7220 */ /* 0x000fe20000410000 */
[----:B------:R-:W-:Y:S01]  /*4630*/  FADD.FTZ R97, -R0, R100 ;  /* 0x0000006400617221 */ /* 0x000fe20000010100 */
[----:B------:R-:W-:Y:S01]  /*4640*/  SHF.L.U32 R100, R154, 0x10, RZ ;  /* 0x000000109a647819 */ /* 0x000fe200000006ff */
[----:B------:R-:W-:Y:S01]  /*4650*/  FFMA.FTZ R89, R89, R94, R128 ;  /* 0x0000005e59597223 */ /* 0x000fe20000010080 */
[----:B------:R-:W-:Y:S01]  /*4660*/  SHF.L.U32 R94, R7, 0x10, RZ ;  /* 0x00000010075e7819 */ /* 0x000fe200000006ff */
[----:B------:R-:W-:Y:S01]  /*4670*/  FMUL.FTZ R97, R90, R97 ;  /* 0x000000615a617220 */ /* 0x000fe20000410000 */
[----:B------:R-:W-:Y:S02]  /*4680*/  SHF.L.U32 R128, R42, 0x10, RZ ;  /* 0x000000102a807819 */ /* 0x000fe400000006ff */
[----:B------:R-:W-:Y:S01]  /*4690*/  F2FP.BF16.F32.PACK_AB R88, R93, R88 ;  /* 0x000000585d58723e */ /* 0x000fe200000010ff */
[----:B------:R-:W-:Y:S01]  /*46a0*/  FFMA.FTZ R94, R91, R94, R96 ;  /* 0x0000005e5b5e7223 */ /* 0x000fe20000010060 */
[----:B------:R-:W-:Y:S01]  /*46b0*/  SHF.L.U32 R96, R22, 0x10, RZ ;  /* 0x0000001016607819 */ /* 0x000fe200000006ff */
[----:B------:R-:W-:Y:S01]  /*46c0*/  FADD.FTZ R91, -R0, R98 ;  /* 0x00000062005b7221 */ /* 0x000fe20000010100 */
[----:B------:R-:W-:-:S02]  /*46d0*/  SHF.L.U32 R98, R43, 0x10, RZ ;  /* 0x000000102b627819 */ /* 0x000fc400000006ff */
[----:B------:R-:W-:Y:S01]  /*46e0*/  F2FP.BF16.F32.PACK_AB R89, R94, R89 ;  /* 0x000000595e59723e */ /* 0x000fe200000010ff */
[----:B------:R-:W-:Y:S01]  /*46f0*/  FFMA.FTZ R95, R95, R96, R128 ;  /* 0x000000605f5f7223 */ /* 0x000fe20000010080 */
[----:B------:R-:W-:Y:S01]  /*4700*/  SHF.L.U32 R96, R5, 0x10, RZ ;  /* 0x0000001005607819 */ /* 0x000fe200000006ff */
[----:B------:R-:W-:Y:S02]  /*4710*/  IMAD.U32 R128, R4, 0x10000, RZ ;  /* 0x0001000004807824 */ /* 0x000fe400078e00ff */
[----:B------:R-:W-:Y:S02]  /*4720*/  FMUL.FTZ R91, R90, R91 ;  /* 0x0000005b5a5b7220 */ /* 0x000fe40000410000 */
[----:B------:R-:W-:Y:S01]  /*4730*/  FFMA.FTZ R99, R99, R96, R128 ;  /* 0x0000006063637223 */ /* 0x000fe20000010080 */
[----:B------:R-:W-:Y:S01]  /*4740*/  SHF.L.U32 R96, R23, 0x10, RZ ;  /* 0x0000001017607819 */ /* 0x000fe200000006ff */
[----:B------:R-:W1:Y:S04]  /*4750*/  S2R R128, SR_TID.X ;  /* 0x0000000000807919 */ /* 0x000e680000002100 */
[----:B------:R-:W-:Y:S01]  /*4760*/  FFMA.FTZ R91, R91, R96, R98 ;  /* 0x000000605b5b7223 */ /* 0x000fe20000010062 */
[----:B------:R-:W-:-:S02]  /*4770*/  SHF.L.U32 R96, R3, 0x10, RZ ;  /* 0x0000001003607819 */ /* 0x000fc400000006ff */
[----:B------:R-:W-:-:S05]  /*4780*/  SHF.L.U32 R98, R152, 0x10, RZ ;  /* 0x0000001098627819 */ /* 0x000fca00000006ff */
[----:B------:R-:W-:Y:S01]  /*4790*/  FFMA.FTZ R139, R97, R96, R98 ;  /* 0x00000060618b7223 */ /* 0x000fe20000010062 */
[----:B------:R-:W-:Y:S01]  /*47a0*/  FADD.FTZ R97, -R0, R124 ;  /* 0x0000007c00617221 */ /* 0x000fe20000010100 */
[----:B------:R-:W-:Y:S02]  /*47b0*/  SHF.L.U32 R98, R153, 0x10, RZ ;  /* 0x0000001099627819 */ /* 0x000fe400000006ff */
[----:B------:R-:W-:Y:S01]  /*47c0*/  SHF.L.U32 R124, R49, 0x10, RZ ;  /* 0x00000010317c7819 */ /* 0x000fe200000006ff */
[----:B------:R-:W-:Y:S01]  /*47d0*/  FMUL.FTZ R96, R90, R97 ;  /* 0x000000615a607220 */ /* 0x000fe20000410000 */
[----:B------:R-:W-:Y:S02]  /*47e0*/  SHF.L.U32 R97, R24, 0x10, RZ ;  /* 0x0000001018617819 */ /* 0x000fe400000006ff */
[----:B------:R-:W-:-:S03]  /*47f0*/  F2FP.BF16.F32.PACK_AB R91, R139, R91 ;  /* 0x0000005b8b5b723e */ /* 0x000fc600000010ff */
[----:B------:R-:W-:Y:S01]  /*4800*/  FFMA.FTZ R96, R96, R97, R129 ;  /* 0x0000006160607223 */ /* 0x000fe20000010081 */
[----:B------:R-:W-:Y:S01]  /*4810*/  FMUL.FTZ R97, R90, R123 ;  /* 0x0000007b5a617220 */ /* 0x000fe20000410000 */
[----:B------:R-:W-:Y:S01]  /*4820*/  FADD.FTZ R123, -R0, R122 ;  /* 0x0000007a007b7221 */ /* 0x000fe20000010100 */
[----:B------:R-:W-:Y:S01]  /*4830*/  SHF.L.U32 R129, R45, 0x10, RZ ;  /* 0x000000102d817819 */ /* 0x000fe200000006ff */
[----:B------:R-:W-:Y:S02]  /*4840*/  IMAD.U32 R122, R47, 0x10000, RZ ;  /* 0x000100002f7a7824 */ /* 0x000fe400078e00ff */
[----:B------:R-:W-:Y:S01]  /*4850*/  FFMA.FTZ R97, R97, R98, R100 ;  /* 0x0000006261617223 */ /* 0x000fe20000010064 */
[C---:B------:R-:W-:Y:S01]  /*4860*/  FMUL.FTZ R98, R90.reuse, R123 ;  /* 0x0000007b5a627220 */ /* 0x040fe20000410000 */
[----:B------:R-:W-:Y:S01]  /*4870*/  SHF.L.U32 R123, R25, 0x10, RZ ;  /* 0x00000010197b7819 */ /* 0x000fe200000006ff */
[----:B------:R-:W-:Y:S01]  /*4880*/  FMUL.FTZ R100, R90, R105 ;  /* 0x000000695a647220 */ /* 0x000fe20000410000 */
[----:B------:R-:W-:-:S03]  /*4890*/  SHF.L.U32 R105, R155, 0x10, RZ ;  /* 0x000000109b697819 */ /* 0x000fc600000006ff */
[----:B------:R-:W-:Y:S01]  /*48a0*/  FFMA.FTZ R98, R98, R123, R129 ;  /* 0x0000007b62627223 */ /* 0x000fe20000010081 */
[----:B------:R-:W-:-:S04]  /*48b0*/  IMAD.U32 R123, R156, 0x10000, RZ ;  /* 0x000100009c7b7824 */ /* 0x000fc800078e00ff */
[----:B------:R-:W-:Y:S01]  /*48c0*/  FFMA.FTZ R100, R100, R105, R123 ;  /* 0x0000006964647223 */ /* 0x000fe2000001007b */
[----:B------:R-:W-:Y:S01]  /*48d0*/  FADD.FTZ R105, -R0, R104 ;  /* 0x0000006800697221 */ /* 0x000fe20000010100 */
[----:B------:R-:W-:-:S03]  /*48e0*/  SHF.L.U32 R123, R46, 0x10, RZ ;  /* 0x000000102e7b7819 */ /* 0x000fc600000006ff */
[----:B------:R-:W-:Y:S01]  /*48f0*/  FMUL.FTZ R104, R90, R105 ;  /* 0x000000695a687220 */ /* 0x000fe20000410000 */
[----:B------:R-:W-:Y:S02]  /*4900*/  SHF.L.U32 R105, R26, 0x10, RZ ;  /* 0x000000101a697819 */ /* 0x000fe400000006ff */
[----:B------:R-:W-:-:S03]  /*4910*/  F2FP.BF16.F32.PACK_AB R93, R100, R98 ;  /* 0x00000062645d723e */ /* 0x000fc600000010ff */
[----:B------:R-:W-:Y:S01]  /*4920*/  FFMA.FTZ R104, R104, R105, R123 ;  /* 0x0000006968687223 */ /* 0x000fe2000001007b */
[----:B------:R-:W-:Y:S01]  /*4930*/  FADD.FTZ R105, -R0, R102 ;  /* 0x0000006600697221 */ /* 0x000fe20000010100 */
[----:B------:R-:W-:Y:S01]  /*4940*/  SHF.L.U32 R102, R158, 0x10, RZ ;  /* 0x000000109e667819 */ /* 0x000fe200000006ff */
[----:B------:R-:W-:Y:S02]  /*4950*/  FADD.FTZ R123, -R0, R144 ;  /* 0x00000090007b7221 */ /* 0x000fe40000010100 */
[C---:B------:R-:W-:Y:S02]  /*4960*/  FMUL.FTZ R105, R90.reuse, R105 ;  /* 0x000000695a697220 */ /* 0x040fe40000410000 */
[----:B------:R-:W-:Y:S02]  /*4970*/  FMUL.FTZ R123, R90, R123 ;  /* 0x0000007b5a7b7220 */ /* 0x000fe40000410000 */
[----:B------:R-:W-:Y:S01]  /*4980*/  FFMA.FTZ R146, R105, R146, R102 ;  /* 0x0000009269927223 */ /* 0x000fe20000010066 */
[----:B------:R-:W-:Y:S01]  /*4990*/  SHF.L.U32 R102, R27, 0x10, RZ ;  /* 0x000000101b667819 */ /* 0x000fe200000006ff */
[----:B------:R-:W-:-:S03]  /*49a0*/  IMAD.U32 R105, R162, 0x10000, RZ ;  /* 0x00010000a2697824 */ /* 0x000fc600078e00ff */
[----:B------:R-:W-:Y:S01]  /*49b0*/  F2FP.BF16.F32.PACK_AB R94, R146, R104 ;  /* 0x00000068925e723e */ /* 0x000fe200000010ff */
[----:B------:R-:W-:Y:S01]  /*49c0*/  FFMA.FTZ R147, R103, R102, R122 ;  /* 0x0000006667937223 */ /* 0x000fe2000001007a */
[----:B------:R-:W-:Y:S01]  /*49d0*/  SHF.L.U32 R102, R160, 0x10, RZ ;  /* 0x00000010a0667819 */ /* 0x000fe200000006ff */
[----:B------:R-:W-:Y:S01]  /*49e0*/  FADD.FTZ R103, -R0, R134 ;  /* 0x0000008600677221 */ /* 0x000fe20000010100 */
[----:B------:R-:W-:Y:S02]  /*49f0*/  SHF.L.U32 R122, R48, 0x10, RZ ;  /* 0x00000010307a7819 */ /* 0x000fe400000006ff */
[----:B------:R-:W-:Y:S01]  /*4a00*/  SHF.L.U32 R134, R37, 0x10, RZ ;  /* 0x0000001025867819 */ /* 0x000fe200000006ff */
[----:B------:R-:W-:Y:S01]  /*4a10*/  FFMA.FTZ R148, R101, R148, R102 ;  /* 0x0000009465947223 */ /* 0x000fe20000010066 */
[----:B------:R-:W-:Y:S01]  /*4a20*/  SHF.L.U32 R102, R28, 0x10, RZ ;  /* 0x000000101c667819 */ /* 0x000fe200000006ff */
[----:B------:R-:W-:-:S04]  /*4a30*/  FMUL.FTZ R101, R90, R135 ;  /* 0x000000875a657220 */ /* 0x000fc80000410000 */
[----:B------:R-:W-:Y:S01]  /*4a40*/  FFMA.FTZ R101, R101, R102, R122 ;  /* 0x0000006665657223 */ /* 0x000fe2000001007a */
[----:B------:R-:W-:Y:S01]  /*4a50*/  FMUL.FTZ R102, R90, R103 ;  /* 0x000000675a667220 */ /* 0x000fe20000410000 */
[----:B------:R-:W-:Y:S02]  /*4a60*/  SHF.L.U32 R103, R161, 0x10, RZ ;  /* 0x00000010a1677819 */ /* 0x000fe400000006ff */
        /* <DEDUP_REMOVED lines=8> */
[----:B------:R-:W-:-:S03]  /*4af0*/  IMAD.U32 R124, R50, 0x10000, RZ ;  /* 0x00010000327c7824 */ /* 0x000fc600078e00ff */
[----:B------:R-:W-:Y:S01]  /*4b00*/  FFMA.FTZ R132, R105, R132, R122 ;  /* 0x0000008469847223 */ /* 0x000fe2000001007a */
[----:B------:R-:W-:Y:S01]  /*4b10*/  SHF.L.U32 R122, R30, 0x10, RZ ;  /* 0x000000101e7a7819 */ /* 0x000fe200000006ff */
[----:B------:R-:W-:-:S04]  /*4b20*/  FADD.FTZ R105, -R0, R130 ;  /* 0x0000008200697221 */ /* 0x000fc80000010100 */
[----:B0-----:R-:W-:Y:S01]  /*4b30*/  FFMA.FTZ R149, R131, R122, R124 ;  /* 0x0000007a83957223 */ /* 0x001fe2000001007c */
[----:B------:R-:W-:Y:S01]  /*4b40*/  SHF.L.U32 R122, R51, 0x10, RZ ;  /* 0x00000010337a7819 */ /* 0x000fe200000006ff */
[----:B------:R-:W-:Y:S01]  /*4b50*/  FMUL.FTZ R105, R90, R105 ;  /* 0x000000695a697220 */ /* 0x000fe20000410000 */
[----:B------:R-:W-:Y:S01]  /*4b60*/  SHF.L.U32 R124, R52, 0x10, RZ ;  /* 0x00000010347c7819 */ /* 0x000fe200000006ff */
[----:B------:R-:W0:Y:S01]  /*4b70*/  LDC.64 R130, c[0x0][0x428] ;  /* 0x00010a00ff827b82 */ /* 0x000e220000000a00 */
[----:B------:R-:W-:Y:S01]  /*4b80*/  F2FP.BF16.F32.PACK_AB R98, R140, R149 ;  /* 0x000000958c62723e */ /* 0x000fe200000010ff */
[----:B------:R-:W-:Y:S01]  /*4b90*/  FFMA.FTZ R150, R105, R150, R122 ;  /* 0x0000009669967223 */ /* 0x000fe2000001007a */
[----:B------:R-:W-:Y:S01]  /*4ba0*/  SHF.L.U32 R122, R32, 0x10, RZ ;  /* 0x00000010207a7819 */ /* 0x000fe200000006ff */
[----:B------:R-:W-:Y:S01]  /*4bb0*/  FMUL.FTZ R105, R90, R121 ;  /* 0x000000795a697220 */ /* 0x000fe20000410000 */
[----:B------:R-:W-:Y:S01]  /*4bc0*/  FADD.FTZ R121, -R0, R118 ;  /* 0x0000007600797221 */ /* 0x000fe20000010100 */
[----:B------:R-:W-:-:S02]  /*4bd0*/  SHF.L.U32 R118, R33, 0x10, RZ ;  /* 0x0000001021767819 */ /* 0x000fc400000006ff */
[----:B------:R-:W-:Y:S01]  /*4be0*/  FFMA.FTZ R105, R105, R122, R124 ;  /* 0x0000007a69697223 */ /* 0x000fe2000001007c */
[C---:B------:R-:W-:Y:S01]  /*4bf0*/  FMUL.FTZ R121, R90.reuse, R121 ;  /* 0x000000795a797220 */ /* 0x040fe20000410000 */
[----:B------:R-:W-:Y:S02]  /*4c00*/  IMAD.U32 R122, R53, 0x10000, RZ ;  /* 0x00010000357a7824 */ /* 0x000fe400078e00ff */
[----:B------:R-:W-:Y:S01]  /*4c10*/  FMUL.FTZ R124, R90, R145 ;  /* 0x000000915a7c7220 */ /* 0x000fe20000410000 */
[----:B------:R-:W-:Y:S01]  /*4c20*/  F2FP.BF16.F32.PACK_AB R100, R106, R105 ;  /* 0x000000696a64723e */ /* 0x000fe200000010ff */
[----:B------:R-:W-:Y:S01]  /*4c30*/  FFMA.FTZ R133, R121, R118, R122 ;  /* 0x0000007679857223 */ /* 0x000fe2000001007a */
[----:B------:R-:W-:Y:S01]  /*4c40*/  SHF.L.U32 R118, R34, 0x10, RZ ;  /* 0x0000001022767819 */ /* 0x000fe200000006ff */
[----:B------:R-:W-:Y:S01]  /*4c50*/  IMAD.U32 R121, R56, 0x10000, RZ ;  /* 0x0001000038797824 */ /* 0x000fe200078e00ff */
[----:B------:R-:W-:-:S05]  /*4c60*/  SHF.L.U32 R122, R54, 0x10, RZ ;  /* 0x00000010367a7819 */ /* 0x000fca00000006ff */
        /* <DEDUP_REMOVED lines=9> */
[----:B------:R-:W-:Y:S01]  /*4d00*/  FADD.FTZ R119, -R0, R142 ;  /* 0x0000008e00777221 */ /* 0x000fe20000010100 */
[----:B------:R-:W-:Y:S01]  /*4d10*/  SHF.L.U32 R121, R58, 0x10, RZ ;  /* 0x000000103a797819 */ /* 0x000fe200000006ff */
[C---:B------:R-:W-:Y:S01]  /*4d20*/  FMUL.FTZ R142, R90.reuse, R143 ;  /* 0x0000008f5a8e7220 */ /* 0x040fe20000410000 */
[----:B------:R-:W-:Y:S02]  /*4d30*/  IMAD.U32 R0, R39, 0x10000, RZ ;  /* 0x0001000027007824 */ /* 0x000fe400078e00ff */
[----:B------:R-:W-:Y:S01]  /*4d40*/  FMUL.FTZ R119, R90, R119 ;  /* 0x000000775a777220 */ /* 0x000fe20000410000 */
[----:B------:R-:W-:Y:S02]  /*4d50*/  SHF.L.U32 R90, R59, 0x10, RZ ;  /* 0x000000103b5a7819 */ /* 0x000fe400000006ff */
[----:B------:R-:W-:Y:S01]  /*4d60*/  F2FP.BF16.F32.PACK_AB R104, R125, R124 ;  /* 0x0000007c7d68723e */ /* 0x000fe200000010ff */
[----:B------:R-:W-:Y:S01]  /*4d70*/  FFMA.FTZ R134, R119, R134, R118 ;  /* 0x0000008677867223 */ /* 0x000fe20000010076 */
[----:B------:R-:W-:Y:S01]  /*4d80*/  SHF.L.U32 R119, R38, 0x10, RZ ;  /* 0x0000001026777819 */ /* 0x000fe200000006ff */
[----:B------:R-:W-:Y:S01]  /*4d90*/  FFMA.FTZ R143, R123, R0, R90 ;  /* 0x000000007b8f7223 */ /* 0x000fe2000001005a */
[----:B-1----:R-:W-:-:S02]  /*4da0*/  LOP3.LUT R0, R128, 0x1f, RZ, 0xc0, !PT ;  /* 0x0000001f80007812 */ /* 0x002fc400078ec0ff */
[----:B------:R-:W-:Y:S01]  /*4db0*/  F2FP.BF16.F32.PACK_AB R90, R99, R95 ;  /* 0x0000005f635a723e */ /* 0x000fe200000010ff */
[----:B------:R-:W-:Y:S01]  /*4dc0*/  FFMA.FTZ R142, R142, R119, R121 ;  /* 0x000000778e8e7223 */ /* 0x000fe20000010079 */
[----:B------:R-:W-:Y:S02]  /*4dd0*/  SHF.R.S32.HI R119, RZ, 0x1f, R92 ;  /* 0x0000001fff777819 */ /* 0x000fe4000001145c */
[----:B------:R-:W-:Y:S02]  /*4de0*/  F2FP.BF16.F32.PACK_AB R95, R148, R147 ;  /* 0x00000093945f723e */ /* 0x000fe400000010ff */
[----:B------:R-:W-:Y:S02]  /*4df0*/  LEA.HI R119, R119, R92, RZ, 0x3 ;  /* 0x0000005c77777211 */ /* 0x000fe400078f18ff */
[----:B------:R-:W-:Y:S02]  /*4e00*/  F2FP.BF16.F32.PACK_AB R92, R97, R96 ;  /* 0x00000060615c723e */ /* 0x000fe400000010ff */
[----:B------:R-:W-:-:S02]  /*4e10*/  LEA.HI.SX32 R119, R119, R0, 0x1d ;  /* 0x0000000077777211 */ /* 0x000fc400078feaff */
[----:B------:R-:W-:Y:S02]  /*4e20*/  F2FP.BF16.F32.PACK_AB R99, R141, R150 ;  /* 0x000000968d63723e */ /* 0x000fe400000010ff */
[C---:B------:R-:W-:Y:S02]  /*4e30*/  IADD3 R121, PT, PT, R119.reuse, 0x20, RZ ;  /* 0x0000002077797810 */ /* 0x040fe40007ffe0ff */
[C---:B------:R-:W-:Y:S02]  /*4e40*/  IADD3 R123, PT, PT, R119.reuse, 0x40, RZ ;  /* 0x00000040777b7810 */ /* 0x040fe40007ffe0ff */
[----:B------:R-:W-:Y:S01]  /*4e50*/  IADD3 R129, PT, PT, R119, 0x60, RZ ;  /* 0x0000006077817810 */ /* 0x000fe20007ffe0ff */
[--C-:B0-----:R-:W-:Y:S01]  /*4e60*/  IMAD.WIDE.U32 R120, R121, 0x10, R130.reuse ;  /* 0x0000001079787825 */ /* 0x101fe200078e0082 */
[C---:B------:R-:W-:Y:S02]  /*4e70*/  IADD3 R145, PT, PT, R119.reuse, 0x80, RZ ;  /* 0x0000008077917810 */ /* 0x040fe40007ffe0ff */
        /* <DEDUP_REMOVED lines=13> */
[----:B------:R-:W-:Y:S01]  /*4f50*/  F2FP.BF16.F32.PACK_AB R105, R126, R134 ;  /* 0x000000867e69723e */ /* 0x000fe200000010ff */
[----:B------:R1:W-:Y:S04]  /*4f60*/  STG.E.128 desc[UR6][R122.64], R96 ;  /* 0x000000607a007986 */ /* 0x0003e8000c101d06 */
[----:B------:R1:W-:Y:S04]  /*4f70*/  STG.E.128 desc[UR6][R128.64], R100 ;  /* 0x0000006480007986 */ /* 0x0003e8000c101d06 */
[----:B------:R1:W-:Y:S02]  /*4f80*/  STG.E.128 desc[UR6][R130.64], R104 ;  /* 0x0000006882007986 */ /* 0x0003e4000c101d06 */
.L_x_332:
[----:B------:R-:W-:Y:S05]  /*4f90*/  BSYNC.RECONVERGENT B0 ;  /* 0x0000000000007941 */ /* 0x000fea0003800200 */
.L_x_331:
[----:B-1----:R-:W1:Y:S02]  /*4fa0*/  LDC.64 R88, c[0x0][0x380] ;  /* 0x0000e000ff587b82 */ /* 0x002e640000000a00 */
[----:B-1----:R-:W-:-:S05]  /*4fb0*/  IMAD R2, R88, 0x4, R2 ;  /* 0x0000000458027824 */ /* 0x002fca00078e0202 */
[----:B------:R-:W-:-:S13]  /*4fc0*/  ISETP.GE.AND P0, PT, R2, R89, PT ;  /* 0x000000590200720c */ /* 0x000fda0003f06270 */
[----:B------:R-:W-:Y:S05]  /*4fd0*/  @!P0 BRA `(.L_x_333) ;  /* 0xffffffb400a88947 */ /* 0x000fea000383ffff */
[----:B------:R-:W-:Y:S05]  /*4fe0*/  EXIT ;  /* 0x000000000000794d */ /* 0x000fea0003800000 */
.L_x_330:
        /* <DEDUP_REMOVED lines=8> */
.L_x_335:
[----:B------:R-:W-:Y:S05]  /*5070*/  BSYNC B0 ;  /* 0x0000000000007941 */ /* 0x000fea0003800000 */
.L_x_334:
[----:B------:R-:W-:Y:S01]  /*5080*/  FADD.FTZ R140, R91, R88 ;  /* 0x000000585b8c7221 */ /* 0x000fe20000010000 */
[----:B------:R-:W-:Y:S02]  /*5090*/  HFMA2 R106, -RZ, RZ, 0, 1.1920928955078125e-07 ;  /* 0x00000002ff6a7431 */ /* 0x000fe400000001ff */
[----:B------:R-:W-:Y:S01]  /*50a0*/  IMAD.MOV.U32 R107, RZ, RZ, 0x1f ;  /* 0x0000001fff6b7424 */ /* 0x000fe200078e00ff */
[----:B------:R-:W-:Y:S01]  /*50b0*/  MOV R90, 0xffffffff ;  /* 0xffffffff005a7802 */ /* 0x000fe20000000f00 */
[----:B------:R-:W0:Y:S06]  /*50c0*/  LDC R89, c[0x0][0x400] ;  /* 0x00010000ff597b82 */ /* 0x000e2c0000000800 */
[----:B0-----:R-:W-:Y:S05]  /*50d0*/  WARPSYNC.COLLECTIVE R90, `(.L_x_336) ;  /* 0x000000005a087348 */ /* 0x001fea0003c00000 */
[----:B------:R1:W2:Y:S02]  /*50e0*/  SHFL.BFLY P1, R88, R140, R106, R107 ;  /* 0x0c00006a8c587389 */ /* 0x0002a4000002006b */
[----:B012---:R-:W-:Y:S05]  /*50f0*/  ENDCOLLECTIVE ;  /* 0x000000000000791b */ /* 0x007fea0003800000 */
.L_x_336:
[----:B------:R-:W-:Y:S02]  /*5100*/  HFMA2 R106, -RZ, RZ, 0, 2.384185791015625e-07 ;  /* 0x00000004ff6a7431 */ /* 0x000fe400000001ff */
[----:B------:R-:W-:-:S05]  /*5110*/  FADD.FTZ R141, R140, R88 ;  /* 0x000000588c8d7221 */ /* 0x000fca0000010000 */
[----:B------:R-:W-:-:S07]  /*5120*/  MOV R140, R141 ;  /* 0x0000008d008c7202 */ /* 0x000fce0000000f00 */
[----:B------:R-:W-:Y:S05]  /*5130*/  WARPSYNC.COLLECTIVE R90, `(.L_x_337) ;  /* 0x000000005a087348 */ /* 0x000fea0003c00000 */
[----:B------:R0:W1:Y:S02]  /*5140*/  SHFL.BFLY P1, R88, R140, R106, R107 ;  /* 0x0c00006a8c587389 */ /* 0x000064000002006b */
[----:B01----:R-:W-:Y:S05]  /*5150*/  ENDCOLLECTIVE ;  /* 0x000000000000791b */ /* 0x003fea0003800000 */
.L_x_337:
[----:B------:R-:W-:Y:S02]  /*5160*/  HFMA2 R106, -RZ, RZ, 0, 4.76837158203125e-07 ;  /* 0x00000008ff6a7431 */ /* 0x000fe400000001ff */
[----:B------:R-:W-:-:S05]  /*5170*/  FADD.FTZ R147, R141, R88 ;  /* 0x000000588d937221 */ /* 0x000fca0000010000 */
[----:B------:R-:W-:-:S07]  /*5180*/  MOV R140, R147 ;  /* 0x00000093008c7202 */ /* 0x000fce0000000f00 */
[----:B------:R-:W-:Y:S05]  /*5190*/  WARPSYNC.COLLECTIVE R90, `(.L_x_338) ;  /* 0x000000005a087348 */ /* 0x000fea0003c00000 */
[----:B------:R0:W1:Y:S02]  /*51a0*/  SHFL.BFLY P1, R88, R140, R106, R107 ;  /* 0x0c00006a8c587389 */ /* 0x000064000002006b */
[----:B01----:R-:W-:Y:S05]  /*51b0*/  ENDCOLLECTIVE ;  /* 0x000000000000791b */ /* 0x003fea0003800000 */
.L_x_338:
[----:B------:R-:W-:Y:S01]  /*51c0*/  MOV R106, 0x10 ;  /* 0x00000010006a7802 */ /* 0x000fe20000000f00 */
[----:B------:R-:W-:-:S04]  /*51d0*/  FADD.FTZ R148, R147, R88 ;  /* 0x0000005893947221 */ /* 0x000fc80000010000 */
[----:B------:R-:W-:-:S07]  /*51e0*/  IMAD.MOV.U32 R140, RZ, RZ, R148 ;  /* 0x000000ffff8c7224 */ /* 0x000fce00078e0094 */
[----:B------:R-:W-:Y:S05]  /*51f0*/  WARPSYNC.COLLECTIVE R90, `(.L_x_339) ;  /* 0x000000005a087348 */ /* 0x000fea0003c00000 */
[----:B------:R0:W1:Y:S02]  /*5200*/  SHFL.BFLY P1, R88, R140, R106, R107 ;  /* 0x0c00006a8c587389 */ /* 0x000064000002006b */
[----:B01----:R-:W-:Y:S05]  /*5210*/  ENDCOLLECTIVE ;  /* 0x000000000000791b */ /* 0x003fea0003800000 */
.L_x_339:
        /* <DEDUP_REMOVED lines=87> */
.L_x_340:
[----:B------:R-:W-:Y:S02]  /*5790*/  HFMA2 R106, -RZ, RZ, 0, 1.1920928955078125e-07 ;  /* 0x00000002ff6a7431 */ /* 0x000fe400000001ff */
[----:B------:R-:W-:-:S05]  /*57a0*/  FADD.FTZ R141, R140, R88 ;  /* 0x000000588c8d7221 */ /* 0x000fca0000010000 */
[----:B------:R-:W-:-:S07]  /*57b0*/  MOV R140, R141 ;  /* 0x0000008d008c7202 */ /* 0x000fce0000000f00 */
[----:B------:R-:W-:Y:S05]  /*57c0*/  WARPSYNC.COLLECTIVE R90, `(.L_x_341) ;  /* 0x000000005a087348 */ /* 0x000fea0003c00000 */
[----:B------:R0:W1:Y:S02]  /*57d0*/  SHFL.BFLY P1, R88, R140, R106, R107 ;  /* 0x0c00006a8c587389 */ /* 0x000064000002006b */
[----:B01----:R-:W-:Y:S05]  /*57e0*/  ENDCOLLECTIVE ;  /* 0x000000000000791b */ /* 0x003fea0003800000 */
.L_x_341:
[----:B------:R-:W-:Y:S01]  /*57f0*/  MOV R106, 0x4 ;  /* 0x00000004006a7802 */ /* 0x000fe20000000f00 */
[----:B------:R-:W-:-:S04]  /*5800*/  FADD.FTZ R147, R141, R88 ;  /* 0x000000588d937221 */ /* 0x000fc80000010000 */
[----:B------:R-:W-:-:S07]  /*5810*/  IMAD.MOV.U32 R140, RZ, RZ, R147 ;  /* 0x000000ffff8c7224 */ /* 0x000fce00078e0093 */
[----:B------:R-:W-:Y:S05]  /*5820*/  WARPSYNC.COLLECTIVE R90, `(.L_x_342) ;  /* 0x000000005a087348 */ /* 0x000fea0003c00000 */
[----:B------:R0:W1:Y:S02]  /*5830*/  SHFL.BFLY P1, R88, R140, R106, R107 ;  /* 0x0c00006a8c587389 */ /* 0x000064000002006b */
[----:B01----:R-:W-:Y:S05]  /*5840*/  ENDCOLLECTIVE ;  /* 0x000000000000791b */ /* 0x003fea0003800000 */
.L_x_342:
[----:B------:R-:W-:Y:S02]  /*5850*/  HFMA2 R106, -RZ, RZ, 0, 4.76837158203125e-07 ;  /* 0x00000008ff6a7431 */ /* 0x000fe400000001ff */
[----:B------:R-:W-:-:S05]  /*5860*/  FADD.FTZ R148, R147, R88 ;  /* 0x0000005893947221 */ /* 0x000fca0000010000 */
[----:B------:R-:W-:-:S07]  /*5870*/  MOV R140, R148 ;  /* 0x00000094008c7202 */ /* 0x000fce0000000f00 */
[----:B------:R-:W-:Y:S05]  /*5880*/  WARPSYNC.COLLECTIVE R90, `(.L_x_343) ;  /* 0x000000005a087348 */ /* 0x000fea0003c00000 */
[----:B------:R0:W1:Y:S02]  /*5890*/  SHFL.BFLY P1, R88, R140, R106, R107 ;  /* 0x0c00006a8c587389 */ /* 0x000064000002006b */
[----:B01----:R-:W-:Y:S05]  /*58a0*/  ENDCOLLECTIVE ;  /* 0x000000000000791b */ /* 0x003fea0003800000 */
.L_x_343:
[----:B------:R-:W-:Y:S02]  /*58b0*/  HFMA2 R106, -RZ, RZ, 0, 9.5367431640625e-07 ;  /* 0x00000010ff6a7431 */ /* 0x000fe400000001ff */
[----:B------:R-:W-:-:S05]  /*58c0*/  FADD.FTZ R149, R148, R88 ;  /* 0x0000005894957221 */ /* 0x000fca0000010000 */
[----:B------:R-:W-:-:S07]  /*58d0*/  MOV R140, R149 ;  /* 0x00000095008c7202 */ /* 0x000fce0000000f00 */
[----:B------:R-:W-:Y:S05]  /*58e0*/  WARPSYNC.COLLECTIVE R90, `(.L_x_344) ;  /* 0x000000005a087348 */ /* 0x000fea0003c00000 */
[----:B------:R0:W1:Y:S02]  /*58f0*/  SHFL.BFLY P1, R88, R140, R106, R107 ;  /* 0x0c00006a8c587389 */ /* 0x000064000002006b */
[----:B01----:R-:W-:Y:S05]  /*5900*/  ENDCOLLECTIVE ;  /* 0x000000000000791b */ /* 0x003fea0003800000 */
.L_x_344:
[----:B------:R-:W-:Y:S05]  /*5910*/  BRA `(.L_x_345) ;  /* 0xffffffe400407947 */ /* 0x000fea000383ffff */
.L_x_346:
        /* <DEDUP_REMOVED lines=14> */
.L_x_45775:


//--------------------- .text._ZN10layer_norm13ln_fwd_kernelINS_13Kernel_traitsI13__nv_bfloat16S2_S2_S2_fjLj1280ELj1ELj4ELj1ELj16ENS_18Kernel_traits_baseILj1280ES2_S2_S2_S2_fjLj128EEEEELb1ELb0ELb0ELb0EEEvNS_9FwdParamsE --------------------------
	.section	.text._ZN10layer_norm13ln_fwd_kernelINS_13Kernel_traitsI13__nv_bfloat16S2_S2_S2_fjLj1280ELj1ELj4ELj1ELj16ENS_18Kernel_traits_baseILj1280ES2_S2_S2_S2_fjLj128EEEEELb1ELb0ELb0ELb0EEEvNS_9FwdParamsE,"ax",@progbits
	.align	128
        .global         _ZN10layer_norm13ln_fwd_kernelINS_13Kernel_traitsI13__nv_bfloat16S2_S2_S2_fjLj1280ELj1ELj4ELj1ELj16ENS_18Kernel_traits_baseILj1280ES2_S2_S2_S2_fjLj128EEEEELb1ELb0ELb0ELb0EEEvNS_9FwdParamsE
        .type           _ZN10layer_norm13ln_fwd_kernelINS_13Kernel_traitsI13__nv_bfloat16S2_S2_S2_fjLj1280ELj1ELj4ELj1ELj16ENS_18Kernel_traits_baseILj1280ES2_S2_S2_S2_fjLj128EEEEELb1ELb0ELb0ELb0EEEvNS_9FwdParamsE,@function
        .size           _ZN10layer_norm13ln_fwd_kernelINS_13Kernel_traitsI13__nv_bfloat16S2_S2_S2_fjLj1280ELj1ELj4ELj1ELj16ENS_18Kernel_traits_baseILj1280ES2_S2_S2_S2_fjLj128EEEEELb1ELb0ELb0ELb0EEEvNS_9FwdParamsE,(.L_x_45776 - _ZN10layer_norm13ln_fwd_kernelINS_13Kernel_traitsI13__nv_bfloat16S2_S2_S2_fjLj1280ELj1ELj4ELj1ELj16ENS_18Kernel_traits_baseILj1280ES2_S2_S2_S2_fjLj128EEEEELb1ELb0ELb0ELb0EEEvNS_9FwdParamsE)
        .other          _ZN10layer_norm13ln_fwd_kernelINS_13Kernel_traitsI13__nv_bfloat16S2_S2_S2_fjLj1280ELj1ELj4ELj1ELj16ENS_18Kernel_traits_baseILj1280ES2_S2_S2_S2_fjLj128EEEEELb1ELb0ELb0ELb0EEEvNS_9FwdParamsE,@"STO_CUDA_ENTRY STV_DEFAULT"
_ZN10layer_norm13ln_fwd_kernelINS_13Kernel_traitsI13__nv_bfloat16S2_S2_S2_fjLj1280ELj1ELj4ELj1ELj16ENS_18Kernel_traits_baseILj1280ES2_S2_S2_S2_fjLj128EEEEELb1ELb0ELb0ELb0EEEvNS_9FwdParamsE:
.text._ZN10layer_norm13ln_fwd_kernelINS_13Kernel_traitsI13__nv_bfloat16S2_S2_S2_fjLj1280ELj1ELj4ELj1ELj16ENS_18Kernel_traits_baseILj1280ES2_S2_S2_S2_fjLj128EEEEELb1ELb0ELb0ELb0EEEvNS_9FwdParamsE:
[----:B------:R-:W-:Y:S01]  /*0000*/  LDC R1, c[0x0][0x37c] ;  /* 0x0000df00ff017b82 */ /* 0x000fe20000000800 */
[----:B------:R-:W0:Y:S07]  /*0010*/  LDCU.U8 UR4, c[0x0][0x464] ;  /* 0x00008c80ff0477ac */ /* 0x000e2e0008000000 */
[----:B------:R-:W1:Y:S01]  /*0020*/  LDC R0, c[0x0][0x458] ;  /* 0x00011600ff007b82 */ /* 0x000e620000000800 */
[----:B------:R-:W2:Y:S01]  /*0030*/  LDCU.64 UR6, c[0x0][0x450] ;  /* 0x00008a00ff0677ac */ /* 0x000ea20008000a00 */
[----:B------:R-:W3:Y:S06]  /*0040*/  LDCU.64 UR8, c[0x0][0x358] ;  /* 0x00006b00ff0877ac */ /* 0x000eec0008000a00 */
[----:B------:R-:W4:Y:S01]  /*0050*/  LDC R7, c[0x0][0x45c] ;  /* 0x00011700ff077b82 */ /* 0x000f220000000800 */
[----:B------:R-:W5:Y:S01]  /*0060*/  S2R R31, SR_TID.X ;  /* 0x00000000001f7919 */ /* 0x000f620000002100 */
[----:B------:R-:W4:Y:S06]  /*0070*/  LDCU.64 UR10, c[0x0][0x438] ;  /* 0x00008700ff0a77ac */ /* 0x000f2c0008000a00 */
[----:B------:R-:W5:Y:S01]  /*0080*/  LDC R11, c[0x0][0x388] ;  /* 0x0000e200ff0b7b82 */ /* 0x000f620000000800 */
[----:B0-----:R-:W-:Y:S01]  /*0090*/  ISETP.NE.AND P0, PT, RZ, UR4, PT ;  /* 0x00000004ff007c0c */ /* 0x001fe2000bf05270 */
[----:B--2---:R-:W-:-:S02]  /*00a0*/  IMAD.U32 R2, RZ, RZ, UR6 ;  /* 0x00000006ff027e24 */ /* 0x004fc4000f8e00ff */
[----:B------:R-:W-:-:S10]  /*00b0*/  IMAD.U32 R3, RZ, RZ, UR7 ;  /* 0x00000007ff037e24 */ /* 0x000fd4000f8e00ff */
[----:B-1----:R-:W-:Y:S01]  /*00c0*/  @P0 MOV R4, R0 ;  /* 0x0000000000040202 */ /* 0x002fe20000000f00 */
[----:B---3--:R-:W2:Y:S01]  /*00d0*/  @P0 LDG.E.64 R2, desc[UR8][R2.64] ;  /* 0x0000000802020981 */ /* 0x008ea2000c1e1b00 */
[----:B----4-:R-:W-:Y:S01]  /*00e0*/  @P0 IMAD.MOV.U32 R5, RZ, RZ, R7 ;  /* 0x000000ffff050224 */ /* 0x010fe200078e0007 */
[----:B------:R-:W0:Y:S05]  /*00f0*/  @P0 LDC R9, c[0x0][0x460] ;  /* 0x00011800ff090b82 */ /* 0x000e2a0000000800 */
[----:B------:R-:W0:Y:S01]  /*0100*/  @P0 LDG.E.64 R4, desc[UR8][R4.64] ;  /* 0x0000000804040981 */ /* 0x000e22000c1e1b00 */
[----:B------:R-:W-:Y:S01]  /*0110*/  UISETP.NE.U32.AND UP0, UPT, UR10, URZ, UPT ;  /* 0x000000ff0a00728c */ /* 0x000fe2000bf05070 */
[----:B------:R-:W-:Y:S01]  /*0120*/  BSSY.RECONVERGENT B0, `(.L_x_347) ;  /* 0x0000077000007945 */ /* 0x000fe20003800200 */
[----:B------:R-:W1:Y:S01]  /*0130*/  S2UR UR5, SR_CTAID.X ;  /* 0x00000000000579c3 */ /* 0x000e620000002500 */
[----:B-----5:R-:W-:Y:S01]  /*0140*/  LOP3.LUT R81, R31, 0x1f, RZ, 0xc, !PT ;  /* 0x0000001f1f517812 */ /* 0x020fe200078e0cff */
[----:B------:R-:W-:Y:S01]  /*0150*/  UISETP.NE.AND.EX UP0, UPT, UR11, URZ, UPT, UP0 ;  /* 0x000000ff0b00728c */ /* 0x000fe2000bf05300 */
[----:B------:R-:W-:-:S05]  /*0160*/  SHF.R.U32.HI R30, RZ, 0x5, R31 ;  /* 0x00000005ff1e7819 */ /* 0x000fca000001161f */
[----:B------:R-:W3:Y:S01]  /*0170*/  LDC R80, c[0x0][0x360] ;  /* 0x0000d800ff507b82 */ /* 0x000ee20000000800 */
[----:B-1----:R-:W-:-:S06]  /*0180*/  USHF.L.U32 UR4, UR5, 0x2, URZ ;  /* 0x0000000205047899 */ /* 0x002fcc00080006ff */
[----:B------:R-:W-:Y:S01]  /*0190*/  LOP3.LUT R30, R30, UR4, RZ, 0xfc, !PT ;  /* 0x000000041e1e7c12 */ /* 0x000fe2000f8efcff */
[----:B---3--:R-:W-:Y:S01]  /*01a0*/  IMAD R80, R80, UR5, R31 ;  /* 0x0000000550507c24 */ /* 0x008fe2000f8e021f */
[----:B------:R-:W-:Y:S02]  /*01b0*/  LOP3.LUT R31, R31, 0x1f, RZ, 0xc0, !PT ;  /* 0x0000001f1f1f7812 */ /* 0x000fe400078ec0ff */
[----:B--2---:R-:W-:Y:S02]  /*01c0*/  @P0 R2UR UR6, R2 ;  /* 0x00000000020602ca */ /* 0x004fe400000e0000 */
[----:B------:R-:W-:Y:S02]  /*01d0*/  @P0 R2UR UR7, R3 ;  /* 0x00000000030702ca */ /* 0x000fe400000e0000 */
[----:B------:R-:W-:Y:S02]  /*01e0*/  SHF.R.S32.HI R2, RZ, 0x1f, R11 ;  /* 0x0000001fff027819 */ /* 0x000fe4000001140b */
[----:B0-----:R-:W-:-:S02]  /*01f0*/  @P0 IADD3 R0, P1, PT, R4, R9, RZ ;  /* 0x0000000904000210 */ /* 0x001fc40007f3e0ff */
[----:B------:R-:W-:-:S03]  /*0200*/  LEA.HI R2, R2, R11, RZ, 0x3 ;  /* 0x0000000b02027211 */ /* 0x000fc600078f18ff */
[----:B------:R-:W-:Y:S01]  /*0210*/  @P0 IMAD.X R7, RZ, RZ, R5, P1 ;  /* 0x000000ffff070224 */ /* 0x000fe200008e0605 */
[----:B------:R-:W-:Y:S01]  /*0220*/  LEA.HI.SX32 R81, R2, R81, 0x1d ;  /* 0x0000005102517211 */ /* 0x000fe200078feaff */
[----:B------:R-:W-:Y:S02]  /*0230*/  UIADD3 UR14, UPT, UPT, UR6, -0x61c88647, URZ ;  /* 0x9e3779b9060e7890 */ /* 0x000fe4000fffe0ff */
[----:B------:R-:W-:Y:S01]  /*0240*/  UIADD3 UR15, UPT, UPT, UR7, -0x4498517b, URZ ;  /* 0xbb67ae85070f7890 */ /* 0x000fe2000fffe0ff */
[--C-:B------:R-:W-:Y:S01]  /*0250*/  SHF.R.U64 R29, R0, 0x2, R7.reuse ;  /* 0x00000002001d7819 */ /* 0x100fe20000001207 */
[----:B------:R-:W-:Y:S01]  /*0260*/  UIADD3 UR16, UPT, UPT, UR6, 0x3c6ef372, URZ ;  /* 0x3c6ef37206107890 */ /* 0x000fe2000fffe0ff */
[----:B------:R-:W-:Y:S01]  /*0270*/  SHF.R.U32.HI R28, RZ, 0x2, R7 ;  /* 0x00000002ff1c7819 */ /* 0x000fe20000011607 */
[----:B------:R-:W-:Y:S02]  /*0280*/  UIADD3 UR17, UPT, UPT, UR7, 0x76cf5d0a, URZ ;  /* 0x76cf5d0a07117890 */ /* 0x000fe4000fffe0ff */
[----:B------:R-:W-:-:S02]  /*0290*/  UIADD3 UR18, UPT, UPT, UR6, -0x255992d5, URZ ;  /* 0xdaa66d2b06127890 */ /* 0x000fc4000fffe0ff */
[----:B------:R-:W-:Y:S02]  /*02a0*/  UIADD3 UR19, UPT, UPT, UR7, 0x32370b8f, URZ ;  /* 0x32370b8f07137890 */ /* 0x000fe4000fffe0ff */
[----:B------:R-:W-:Y:S02]  /*02b0*/  UIADD3 UR20, UPT, UPT, UR6, 0x78dde6e4, URZ ;  /* 0x78dde6e406147890 */ /* 0x000fe4000fffe0ff */
[----:B------:R-:W-:Y:S02]  /*02c0*/  UIADD3 UR21, UPT, UPT, UR7, -0x126145ec, URZ ;  /* 0xed9eba1407157890 */ /* 0x000fe4000fffe0ff */
[----:B------:R-:W-:Y:S02]  /*02d0*/  UIADD3 UR22, UPT, UPT, UR6, 0x1715609d, URZ ;  /* 0x1715609d06167890 */ /* 0x000fe4000fffe0ff */
[----:B------:R-:W-:Y:S02]  /*02e0*/  UIADD3 UR23, UPT, UPT, UR7, -0x56f99767, URZ ;  /* 0xa906689907177890 */ /* 0x000fe4000fffe0ff */
[----:B------:R-:W-:-:S02]  /*02f0*/  UIADD3 UR24, UPT, UPT, UR6, -0x4ab325aa, URZ ;  /* 0xb54cda5606187890 */ /* 0x000fc4000fffe0ff */
[----:B------:R-:W-:Y:S02]  /*0300*/  UIADD3 UR25, UPT, UPT, UR7, 0x646e171e, URZ ;  /* 0x646e171e07197890 */ /* 0x000fe4000fffe0ff */
[----:B------:R-:W-:Y:S02]  /*0310*/  UIADD3 UR26, UPT, UPT, UR6, 0x5384540f, URZ ;  /* 0x5384540f061a7890 */ /* 0x000fe4000fffe0ff */
[----:B------:R-:W-:Y:S02]  /*0320*/  UIADD3 UR27, UPT, UPT, UR7, 0x1fd5c5a3, URZ ;  /* 0x1fd5c5a3071b7890 */ /* 0x000fe4000fffe0ff */
[----:B------:R-:W-:Y:S02]  /*0330*/  UIADD3 UR28, UPT, UPT, UR6, -0xe443238, URZ ;  /* 0xf1bbcdc8061c7890 */ /* 0x000fe4000fffe0ff */
[----:B------:R-:W-:Y:S02]  /*0340*/  UIADD3 UR29, UPT, UPT, UR7, -0x24c28bd8, URZ ;  /* 0xdb3d7428071d7890 */ /* 0x000fe4000fffe0ff */
[----:B------:R-:W-:-:S02]  /*0350*/  UIADD3 UR30, UPT, UPT, UR6, -0x700cb87f, URZ ;  /* 0x8ff34781061e7890 */ /* 0x000fc4000fffe0ff */
[----:B------:R-:W-:Y:S01]  /*0360*/  UIADD3 UR31, UPT, UPT, UR7, -0x695add53, URZ ;  /* 0x96a522ad071f7890 */ /* 0x000fe2000fffe0ff */
[----:B------:R-:W-:Y:S11]  /*0370*/  BRA.U !UP0, `(.L_x_348) ;  /* 0x0000000108a87547 */ /* 0x000ff6000b800000 */
[C---:B------:R-:W-:Y:S02]  /*0380*/  ISETP.GE.U32.AND P1, PT, R81.reuse, 0x40, PT ;  /* 0x000000405100780c */ /* 0x040fe40003f26070 */
[C---:B------:R-:W-:Y:S02]  /*0390*/  ISETP.GE.U32.AND P2, PT, R81.reuse, 0x60, PT ;  /* 0x000000605100780c */ /* 0x040fe40003f46070 */
[C---:B------:R-:W-:Y:S02]  /*03a0*/  ISETP.GE.U32.AND P3, PT, R81.reuse, 0x80, PT ;  /* 0x000000805100780c */ /* 0x040fe40003f66070 */
[----:B------:R-:W-:Y:S02]  /*03b0*/  ISETP.GE.U32.AND P0, PT, R81, 0x20, PT ;  /* 0x000000205100780c */ /* 0x000fe40003f06070 */
[----:B------:R-:W-:-:S05]  /*03c0*/  MOV R19, R31 ;  /* 0x0000001f00137202 */ /* 0x000fca0000000f00 */
[----:B------:R-:W0:Y:S06]  /*03d0*/  @P1 LDC.64 R6, c[0x0][0x3d0] ;  /* 0x0000f400ff061b82 */ /* 0x000e2c0000000a00 */
[----:B------:R-:W-:Y:S02]  /*03e0*/  @P0 LOP3.LUT R19, R31, 0x20, RZ, 0xfc, !PT ;  /* 0x000000201f130812 */ /* 0x000fe400078efcff */
[----:B------:R-:W1:Y:S08]  /*03f0*/  @P1 LDC.64 R8, c[0x0][0x438] ;  /* 0x00010e00ff081b82 */ /* 0x000e700000000a00 */
[----:B------:R-:W2:Y:S08]  /*0400*/  @P2 LDC.64 R10, c[0x0][0x3d0] ;  /* 0x0000f400ff0a2b82 */ /* 0x000eb00000000a00 */
[----:B------:R-:W3:Y:S01]  /*0410*/  @P2 LDC.64 R12, c[0x0][0x438] ;  /* 0x00010e00ff0c2b82 */ /* 0x000ee20000000a00 */
[----:B0-----:R-:W-:-:S05]  /*0420*/  @P1 IMAD.WIDE.U32 R6, R19, 0x10, R6 ;  /* 0x0000001013061825 */ /* 0x001fca00078e0006 */
[----:B------:R0:W5:Y:S02]  /*0430*/  @P1 LDG.E.128 R60, desc[UR8][R6.64] ;  /* 0x00000008063c1981 */ /* 0x000164000c1e1d00 */
[----:B------:R-:W4:Y:S01]  /*0440*/  @P3 LDC.64 R14, c[0x0][0x3d0] ;  /* 0x0000f400ff0e3b82 */ /* 0x000f220000000a00 */
[----:B-1----:R-:W-:-:S04]  /*0450*/  @P1 IMAD.WIDE.U32 R8, R19, 0x10, R8 ;  /* 0x0000001013081825 */ /* 0x002fc800078e0008 */
[----:B------:R-:W-:Y:S01]  /*0460*/  @P1 VIADD R19, R19, 0x20 ;  /* 0x0000002013131836 */ /* 0x000fe20000000000 */
[----:B------:R0:W5:Y:S02]  /*0470*/  @P1 LD.E.128 R56, desc[UR8][R8.64] ;  /* 0x0000000808381980 */ /* 0x000164000c101d00 */
[----:B------:R-:W1:Y:S01]  /*0480*/  @P3 LDC.64 R16, c[0x0][0x438] ;  /* 0x00010e00ff103b82 */ /* 0x000e620000000a00 */
[----:B--2---:R-:W-:-:S05]  /*0490*/  @P2 IMAD.WIDE.U32 R10, R19, 0x10, R10 ;  /* 0x00000010130a2825 */ /* 0x004fca00078e000a */
[----:B------:R0:W5:Y:S01]  /*04a0*/  @P2 LDG.E.128 R52, desc[UR8][R10.64] ;  /* 0x000000080a342981 */ /* 0x000162000c1e1d00 */
[C---:B---3--:R-:W-:Y:S01]  /*04b0*/  @P2 IMAD.WIDE.U32 R12, R19.reuse, 0x10, R12 ;  /* 0x00000010130c2825 */ /* 0x048fe200078e000c */
[----:B------:R-:W2:Y:S03]  /*04c0*/  @P0 LDC.64 R2, c[0x0][0x3d0] ;  /* 0x0000f400ff020b82 */ /* 0x000ea60000000a00 */
[----:B------:R-:W-:Y:S01]  /*04d0*/  @P2 VIADD R19, R19, 0x20 ;  /* 0x0000002013132836 */ /* 0x000fe20000000000 */
[----:B------:R0:W5:Y:S03]  /*04e0*/  @P2 LD.E.128 R48, desc[UR8][R12.64] ;  /* 0x000000080c302980 */ /* 0x000166000c101d00 */
[C---:B----4-:R-:W-:Y:S01]  /*04f0*/  @P3 IMAD.WIDE.U32 R14, R19.reuse, 0x10, R14 ;  /* 0x00000010130e3825 */ /* 0x050fe200078e000e */
[----:B------:R-:W3:Y:S04]  /*0500*/  @P0 LDC.64 R4, c[0x0][0x438] ;  /* 0x00010e00ff040b82 */ /* 0x000ee80000000a00 */
[----:B------:R0:W5:Y:S01]  /*0510*/  @P3 LDG.E.128 R44, desc[UR8][R14.64] ;  /* 0x000000080e2c3981 */ /* 0x000162000c1e1d00 */
[----:B-1----:R-:W-:-:S05]  /*0520*/  @P3 IMAD.WIDE.U32 R16, R19, 0x10, R16 ;  /* 0x0000001013103825 */ /* 0x002fca00078e0010 */
        /* <DEDUP_REMOVED lines=15> */
.L_x_348:
[C---:B------:R-:W-:Y:S01]  /*0620*/  ISETP.GE.U32.AND P1, PT, R81.reuse, 0x40, PT ;  /* 0x000000405100780c */ /* 0x040fe20003f26070 */
[----:B------:R-:W-:Y:S01]  /*0630*/  IMAD.MOV.U32 R15, RZ, RZ, R31 ;  /* 0x000000ffff0f7224 */ /* 0x000fe200078e001f */
[C---:B------:R-:W-:Y:S02]  /*0640*/  ISETP.GE.U32.AND P2, PT, R81.reuse, 0x60, PT ;  /* 0x000000605100780c */ /* 0x040fe40003f46070 */
[C---:B------:R-:W-:Y:S02]  /*0650*/  ISETP.GE.U32.AND P3, PT, R81.reuse, 0x80, PT ;  /* 0x000000805100780c */ /* 0x040fe40003f66070 */
[C---:B------:R-:W-:Y:S02]  /*0660*/  ISETP.GE.U32.AND P0, PT, R81.reuse, 0x20, PT ;  /* 0x000000205100780c */ /* 0x040fe40003f06070 */
[----:B------:R-:W-:-:S05]  /*0670*/  ISETP.GE.U32.AND P4, PT, R81, 0xa0, PT ;  /* 0x000000a05100780c */ /* 0x000fca0003f86070 */
[----:B------:R-:W0:Y:S06]  /*0680*/  @P1 LDC.64 R2, c[0x0][0x3d0] ;  /* 0x0000f400ff021b82 */ /* 0x000e2c0000000a00 */
[----:B------:R-:W-:Y:S02]  /*0690*/  @P0 LOP3.LUT R15, R31, 0x20, RZ, 0xfc, !PT ;  /* 0x000000201f0f0812 */ /* 0x000fe400078efcff */
[----:B------:R-:W1:Y:S08]  /*06a0*/  @P2 LDC.64 R4, c[0x0][0x3d0] ;  /* 0x0000f400ff042b82 */ /* 0x000e700000000a00 */
[----:B------:R-:W2:Y:S08]  /*06b0*/  @P3 LDC.64 R10, c[0x0][0x3d0] ;  /* 0x0000f400ff0a3b82 */ /* 0x000eb00000000a00 */
[----:B------:R-:W3:Y:S01]  /*06c0*/  @P4 LDC.64 R12, c[0x0][0x3d0] ;  /* 0x0000f400ff0c4b82 */ /* 0x000ee20000000a00 */
[----:B0-----:R-:W-:-:S04]  /*06d0*/  @P1 IMAD.WIDE.U32 R2, R15, 0x10, R2 ;  /* 0x000000100f021825 */ /* 0x001fc800078e0002 */
[----:B------:R-:W-:Y:S01]  /*06e0*/  @P1 VIADD R15, R15, 0x20 ;  /* 0x000000200f0f1836 */ /* 0x000fe20000000000 */
[----:B------:R0:W5:Y:S02]  /*06f0*/  @P1 LDG.E.128 R60, desc[UR8][R2.64] ;  /* 0x00000008023c1981 */ /* 0x000164000c1e1d00 */
[----:B------:R-:W4:Y:S01]  /*0700*/  @P0 LDC.64 R6, c[0x0][0x3d0] ;  /* 0x0000f400ff060b82 */ /* 0x000f220000000a00 */
[C---:B-1----:R-:W-:Y:S01]  /*0710*/  @P2 IMAD.WIDE.U32 R8, R15.reuse, 0x10, R4 ;  /* 0x000000100f082825 */ /* 0x042fe200078e0004 */
[----:B------:R-:W-:-:S04]  /*0720*/  @P2 IADD3 R15, PT, PT, R15, 0x20, RZ ;  /* 0x000000200f0f2810 */ /* 0x000fc80007ffe0ff */
[----:B------:R0:W5:Y:S01]  /*0730*/  @P2 LDG.E.128 R52, desc[UR8][R8.64] ;  /* 0x0000000808342981 */ /* 0x000162000c1e1d00 */
[----:B--2---:R-:W-:-:S04]  /*0740*/  @P3 IMAD.WIDE.U32 R10, R15, 0x10, R10 ;  /* 0x000000100f0a3825 */ /* 0x004fc800078e000a */
[----:B------:R-:W-:Y:S01]  /*0750*/  @P3 VIADD R15, R15, 0x20 ;  /* 0x000000200f0f3836 */ /* 0x000fe20000000000 */
[----:B------:R0:W5:Y:S03]  /*0760*/  @P3 LDG.E.128 R44, desc[UR8][R10.64] ;  /* 0x000000080a2c3981 */ /* 0x000166000c1e1d00 */
[----:B---3--:R-:W-:-:S05]  /*0770*/  @P4 IMAD.WIDE.U32 R4, R15, 0x10, R12 ;  /* 0x000000100f044825 */ /* 0x008fca00078e000c */
[----:B------:R0:W5:Y:S01]  /*0780*/  @P4 LDG.E.128 R36, desc[UR8][R4.64] ;  /* 0x0000000804244981 */ /* 0x000162000c1e1d00 */
[----:B----4-:R-:W-:-:S05]  /*0790*/  @P0 IMAD.WIDE.U32 R6, R31, 0x10, R6 ;  /* 0x000000101f060825 */ /* 0x010fca00078e0006 */
[----:B------:R0:W5:Y:S01]  /*07a0*/  @P0 LDG.E.128 R68, desc[UR8][R6.64] ;  /* 0x0000000806440981 */ /* 0x000162000c1e1d00 */
[----:B------:R-:W-:Y:S02]  /*07b0*/  HFMA2 R50, -RZ, RZ, 0, 0 ;  /* 0x00000000ff327431 */ /* 0x000fe400000001ff */
[----:B------:R-:W-:Y:S01]  /*07c0*/  IMAD.MOV.U32 R42, RZ, RZ, RZ ;  /* 0x000000ffff2a7224 */ /* 0x000fe200078e00ff */
[----:B------:R-:W-:Y:S02]  /*07d0*/  CS2R R40, SRZ ;  /* 0x0000000000287805 */ /* 0x000fe4000001ff00 */
[----:B------:R-:W-:Y:S01]  /*07e0*/  CS2R R48, SRZ ;  /* 0x0000000000307805 */ /* 0x000fe2000001ff00 */
[----:B------:R-:W-:Y:S01]  /*07f0*/  IMAD.MOV.U32 R58, RZ, RZ, RZ ;  /* 0x000000ffff3a7224 */ /* 0x000fe200078e00ff */
[----:B------:R-:W-:Y:S01]  /*0800*/  CS2R R56, SRZ ;  /* 0x0000000000387805 */ /* 0x000fe2000001ff00 */
[----:B------:R-:W-:Y:S01]  /*0810*/  IMAD.MOV.U32 R66, RZ, RZ, RZ ;  /* 0x000000ffff427224 */ /* 0x000fe200078e00ff */
[----:B------:R-:W-:-:S02]  /*0820*/  CS2R R64, SRZ ;  /* 0x0000000000407805 */ /* 0x000fc4000001ff00 */
[----:B------:R-:W-:Y:S02]  /*0830*/  @P4 CS2R R34, SRZ ;  /* 0x0000000000224805 */ /* 0x000fe4000001ff00 */
[----:B------:R-:W-:Y:S02]  /*0840*/  @P4 CS2R R32, SRZ ;  /* 0x0000000000204805 */ /* 0x000fe4000001ff00 */
[----:B------:R-:W-:Y:S01]  /*0850*/  @P1 MOV R59, RZ ;  /* 0x000000ff003b1202 */ /* 0x000fe20000000f00 */
[----:B------:R-:W-:Y:S01]  /*0860*/  @P2 IMAD.MOV.U32 R51, RZ, RZ, RZ ;  /* 0x000000ffff332224 */ /* 0x000fe200078e00ff */
[----:B------:R-:W-:Y:S01]  /*0870*/  @P0 MOV R67, RZ ;  /* 0x000000ff00430202 */ /* 0x000fe20000000f00 */
[----:B0-----:R-:W-:-:S07]  /*0880*/  @P3 IMAD.MOV.U32 R43, RZ, RZ, RZ ;  /* 0x000000ffff2b3224 */ /* 0x001fce00078e00ff */
.L_x_349:
[----:B------:R-:W-:Y:S05]  /*0890*/  BSYNC.RECONVERGENT B0 ;  /* 0x0000000000007941 */ /* 0x000fea0003800200 */
.L_x_347:
[----:B------:R-:W0:Y:S02]  /*08a0*/  LDCU UR4, c[0x0][0x384] ;  /* 0x00007080ff0477ac */ /* 0x000e240008000800 */
[----:B0-----:R-:W-:-:S13]  /*08b0*/  ISETP.GE.AND P0, PT, R30, UR4, PT ;  /* 0x000000041e007c0c */ /* 0x001fda000bf06270 */
[----:B------:R-:W-:Y:S05]  /*08c0*/  @P0 EXIT ;  /* 0x000000000000094d */ /* 0x000fea0003800000 */
[----:B------:R-:W-:Y:S01]  /*08d0*/  IMAD.HI.U32 R3, R80, -0x326172a9, RZ ;  /* 0xcd9e8d5750037827 */ /* 0x000fe200078e00ff */
[----:B------:R-:W0:Y:S01]  /*08e0*/  LDCU.64 UR4, c[0x0][0x3e0] ;  /* 0x00007c00ff0477ac */ /* 0x000e220008000a00 */
[----:B------:R-:W-:Y:S01]  /*08f0*/  BSSY B0, `(.L_x_350) ;  /* 0x0001c93000007945 */ /* 0x000fe20003800000 */
[----:B------:R-:W-:Y:S01]  /*0900*/  LOP3.LUT R25, R0, 0x3, RZ, 0xc0, !PT ;  /* 0x0000000300197812 */ /* 0x000fe200078ec0ff */
[----:B------:R-:W-:Y:S01]  /*0910*/  IMAD.HI.U32 R2, R29, -0x2daee0ad, RZ ;  /* 0xd2511f531d027827 */ /* 0x000fe200078e00ff */
[----:B------:R-:W-:Y:S01]  /*0920*/  LOP3.LUT R3, R28, UR6, R3, 0x96, !PT ;  /* 0x000000061c037c12 */ /* 0x000fe2000f8e9603 */
[----:B------:R-:W1:Y:S01]  /*0930*/  LDCU UR32, c[0x0][0x388] ;  /* 0x00007100ff2077ac */ /* 0x000e620008000800 */
[----:B-----5:R-:W-:Y:S01]  /*0940*/  PRMT R24, R51, 0x7632, R24 ;  /* 0x0000763233187816 */ /* 0x020fe20000000018 */
[----:B------:R-:W-:Y:S01]  /*0950*/  IMAD R5, R80, -0x326172a9, RZ ;  /* 0xcd9e8d5750057824 */ /* 0x000fe200078e02ff */
[----:B------:R-:W-:Y:S01]  /*0960*/  LOP3.LUT R2, R2, UR7, RZ, 0x3c, !PT ;  /* 0x0000000702027c12 */ /* 0x000fe2000f8e3cff */
[----:B------:R-:W-:Y:S01]  /*0970*/  IMAD R7, R29, -0x2daee0ad, RZ ;  /* 0xd2511f531d077824 */ /* 0x000fe200078e02ff */
[----:B------:R-:W-:Y:S01]  /*0980*/  PRMT R23, R55, 0x7632, R23 ;  /* 0x0000763237177816 */ /* 0x000fe20000000017 */
[----:B------:R-:W-:Y:S01]  /*0990*/  IMAD.HI.U32 R6, R3, -0x2daee0ad, RZ ;  /* 0xd2511f5303067827 */ /* 0x000fe200078e00ff */
[----:B------:R-:W-:Y:S01]  /*09a0*/  PRMT R22, R49, 0x7632, R22 ;  /* 0x0000763231167816 */ /* 0x000fe20000000016 */
[----:B------:R-:W2:Y:S01]  /*09b0*/  LDCU.U8 UR12, c[0x0][0x410] ;  /* 0x00008200ff0c77ac */ /* 0x000ea20008000000 */
[----:B------:R-:W-:Y:S01]  /*09c0*/  PRMT R21, R53, 0x7632, R21 ;  /* 0x0000763235157816 */ /* 0x000fe20000000015 */
[----:B------:R-:W-:Y:S01]  /*09d0*/  IMAD.HI.U32 R4, R2, -0x326172a9, RZ ;  /* 0xcd9e8d5702047827 */ /* 0x000fe200078e00ff */
[----:B------:R-:W-:Y:S01]  /*09e0*/  LOP3.LUT R6, R7, UR15, R6, 0x96, !PT ;  /* 0x0000000f07067c12 */ /* 0x000fe2000f8e9606 */
[----:B------:R-:W3:Y:S01]  /*09f0*/  LDCU UR13, c[0x0][0x448] ;  /* 0x00008900ff0d77ac */ /* 0x000ee20008000800 */
[----:B------:R-:W-:Y:S01]  /*0a00*/  PRMT R20, R48, 0x7632, R20 ;  /* 0x0000763230147816 */ /* 0x000fe20000000014 */
[----:B------:R-:W-:Y:S01]  /*0a10*/  IMAD R8, R3, -0x2daee0ad, RZ ;  /* 0xd2511f5303087824 */ /* 0x000fe200078e02ff */
[----:B------:R-:W-:Y:S01]  /*0a20*/  LOP3.LUT R4, R5, UR14, R4, 0x96, !PT ;  /* 0x0000000e05047c12 */ /* 0x000fe2000f8e9604 */
[----:B------:R-:W-:Y:S01]  /*0a30*/  IMAD R5, R2, -0x326172a9, RZ ;  /* 0xcd9e8d5702057824 */ /* 0x000fe200078e02ff */
[----:B0-----:R-:W-:Y:S01]  /*0a40*/  UISETP.NE.U32.AND UP0, UPT, UR4, URZ, UPT ;  /* 0x000000ff0400728c */ /* 0x001fe2000bf05070 */
[----:B------:R-:W-:Y:S01]  /*0a50*/  IMAD.HI.U32 R2, R6, -0x326172a9, RZ ;  /* 0xcd9e8d5706027827 */ /* 0x000fe200078e00ff */
[----:B------:R-:W-:Y:S01]  /*0a60*/  PRMT R19, R52, 0x7632, R19 ;  /* 0x0000763234137816 */ /* 0x000fe20000000013 */
[----:B------:R-:W0:Y:S01]  /*0a70*/  LDCU.64 UR10, c[0x0][0x3a0] ;  /* 0x00007400ff0a77ac */ /* 0x000e220008000a00 */
[----:B------:R-:W-:Y:S01]  /*0a80*/  PRMT R18, R59, 0x7632, R18 ;  /* 0x000076323b127816 */ /* 0x000fe20000000012 */
[----:B------:R-:W-:Y:S01]  /*0a90*/  IMAD.HI.U32 R3, R4, -0x2daee0ad, RZ ;  /* 0xd2511f5304037827 */ /* 0x000fe200078e00ff */
[----:B------:R-:W-:Y:S01]  /*0aa0*/  LOP3.LUT R2, R5, UR16, R2, 0x96, !PT ;  /* 0x0000001005027c12 */ /* 0x000fe2000f8e9602 */
[----:B------:R-:W-:Y:S01]  /*0ab0*/  UISETP.NE.AND.EX UP0, UPT, UR5, URZ, UPT, UP0 ;  /* 0x000000ff0500728c */ /* 0x000fe2000bf05300 */
[----:B------:R-:W-:Y:S01]  /*0ac0*/  PRMT R17, R63, 0x7632, R17 ;  /* 0x000076323f117816 */ /* 0x000fe20000000011 */
[----:B------:R-:W-:Y:S01]  /*0ad0*/  IMAD R5, R6, -0x326172a9, RZ ;  /* 0xcd9e8d5706057824 */ /* 0x000fe200078e02ff */
[----:B------:R-:W-:Y:S01]  /*0ae0*/  LOP3.LUT R3, R8, UR17, R3, 0x96, !PT ;  /* 0x0000001108037c12 */ /* 0x000fe2000f8e9603 */
[----:B------:R-:W-:Y:S01]  /*0af0*/  IMAD R7, R4, -0x2daee0ad, RZ ;  /* 0xd2511f5304077824 */ /* 0x000fe200078e02ff */
[----:B------:R-:W-:Y:S01]  /*0b00*/  PRMT R16, R58, 0x7632, R16 ;  /* 0x000076323a107816 */ /* 0x000fe20000000010 */
[----:B------:R-:W-:Y:S01]  /*0b10*/  IMAD.HI.U32 R6, R2, -0x2daee0ad, RZ ;  /* 0xd2511f5302067827 */ /* 0x000fe200078e00ff */
[----:B------:R-:W-:-:S02]  /*0b20*/  PRMT R15, R62, 0x7632, R15 ;  /* 0x000076323e0f7816 */ /* 0x000fc4000000000f */
[----:B------:R-:W-:Y:S01]  /*0b30*/  PRMT R14, R57, 0x7632, R14 ;  /* 0x00007632390e7816 */ /* 0x000fe2000000000e */
[----:B------:R-:W-:Y:S01]  /*0b40*/  IMAD.HI.U32 R4, R3, -0x326172a9, RZ ;  /* 0xcd9e8d5703047827 */ /* 0x000fe200078e00ff */
[----:B------:R-:W-:Y:S02]  /*0b50*/  LOP3.LUT R6, R7, UR19, R6, 0x96, !PT ;  /* 0x0000001307067c12 */ /* 0x000fe4000f8e9606 */
        /* <DEDUP_REMOVED lines=9> */
[----:B------:R-:W-:-:S03]  /*0bf0*/  LOP3.LUT R2, R3, UR20, R2, 0x96, !PT ;  /* 0x0000001403027c12 */ /* 0x000fc6000f8e9602 */
[----:B------:R-:W-:Y:S01]  /*0c00*/  IMAD R7, R4, -0x2daee0ad, RZ ;  /* 0xd2511f5304077824 */ /* 0x000fe200078e02ff */
[----:B------:R-:W-:Y:S01]  /*0c10*/  LOP3.LUT R5, R8, UR21, R5, 0x96, !PT ;  /* 0x0000001508057c12 */ /* 0x000fe2000f8e9605 */
[----:B------:R-:W-:Y:S02]  /*0c20*/  IMAD R6, R6, -0x326172a9, RZ ;  /* 0xcd9e8d5706067824 */ /* 0x000fe400078e02ff */
[----:B------:R-:W-:-:S04]  /*0c30*/  IMAD.HI.U32 R4, R2, -0x2daee0ad, RZ ;  /* 0xd2511f5302047827 */ /* 0x000fc800078e00ff */
        /* <DEDUP_REMOVED lines=13> */
[----:B------:R-:W-:Y:S02]  /*0d10*/  LOP3.LUT R5, R8, UR27, R5, 0x96, !PT ;  /* 0x0000001b08057c12 */ /* 0x000fe4000f8e9605 */
[----:B------:R-:W-:Y:S01]  /*0d20*/  PRMT R8, R66, 0x7632, R8 ;  /* 0x0000763242087816 */ /* 0x000fe20000000008 */
[----:B------:R-:W-:Y:S01]  /*0d30*/  IMAD R9, R2, -0x2daee0ad, RZ ;  /* 0xd2511f5302097824 */ /* 0x000fe200078e02ff */
[----:B------:R-:W-:Y:S01]  /*0d40*/  LOP3.LUT R3, R4, UR26, R3, 0x96, !PT ;  /* 0x0000001a04037c12 */ /* 0x000fe2000f8e9603 */
[----:B------:R-:W-:Y:S01]  /*0d50*/  IMAD R7, R6, -0x326172a9, RZ ;  /* 0xcd9e8d5706077824 */ /* 0x000fe200078e02ff */
[----:B------:R-:W-:Y:S01]  /*0d60*/  PRMT R6, R65, 0x7632, R6 ;  /* 0x0000763241067816 */ /* 0x000fe20000000006 */
[----:B------:R-:W-:-:S04]  /*0d70*/  IMAD.HI.U32 R2, R5, -0x326172a9, RZ ;  /* 0xcd9e8d5705027827 */ /* 0x000fc800078e00ff */
[----:B------:R-:W-:Y:S01]  /*0d80*/  IMAD.HI.U32 R4, R3, -0x2daee0ad, RZ ;  /* 0xd2511f5303047827 */ /* 0x000fe200078e00ff */
[----:B------:R-:W-:Y:S02]  /*0d90*/  LOP3.LUT R123, R7, UR28, R2, 0x96, !PT ;  /* 0x0000001c077b7c12 */ /* 0x000fe4000f8e9602 */
[----:B------:R-:W-:Y:S01]  /*0da0*/  PRMT R7, R70, 0x7632, R7 ;  /* 0x0000763246077816 */ /* 0x000fe20000000007 */
[----:B------:R-:W-:Y:S01]  /*0db0*/  IMAD R5, R5, -0x326172a9, RZ ;  /* 0xcd9e8d5705057824 */ /* 0x000fe200078e02ff */
[--C-:B------:R-:W-:Y:S01]  /*0dc0*/  LOP3.LUT R72, R9, UR29, R4.reuse, 0x96, !PT ;  /* 0x0000001d09487c12 */ /* 0x100fe2000f8e9604 */
[----:B------:R-:W-:Y:S01]  /*0dd0*/  IMAD R2, R3, -0x2daee0ad, RZ ;  /* 0xd2511f5303027824 */ /* 0x000fe200078e02ff */
[----:B------:R-:W-:Y:S01]  /*0de0*/  PRMT R9, R71, 0x7632, R9 ;  /* 0x0000763247097816 */ /* 0x000fe20000000009 */
[----:B------:R-:W-:Y:S01]  /*0df0*/  IMAD.HI.U32 R27, R123, -0x2daee0ad, RZ ;  /* 0xd2511f537b1b7827 */ /* 0x000fe200078e00ff */
[----:B------:R-:W-:Y:S02]  /*0e00*/  PRMT R4, R64, 0x7632, R4 ;  /* 0x0000763240047816 */ /* 0x000fe40000000004 */
[----:B------:R-:W-:Y:S01]  /*0e10*/  PRMT R3, R68, 0x7632, R3 ;  /* 0x0000763244037816 */ /* 0x000fe20000000003 */
[----:B------:R-:W-:Y:S01]  /*0e20*/  IMAD.HI.U32 R26, R72, -0x326172a9, RZ ;  /* 0xcd9e8d57481a7827 */ /* 0x000fe200078e00ff */
[----:B------:R-:W-:-:S03]  /*0e30*/  LOP3.LUT R27, R2, UR31, R27, 0x96, !PT ;  /* 0x0000001f021b7c12 */ /* 0x000fc6000f8e961b */
[----:B------:R-:W-:Y:S01]  /*0e40*/  IMAD.MOV.U32 R2, RZ, RZ, RZ ;  /* 0x000000ffff027224 */ /* 0x000fe200078e00ff */
[----:B------:R-:W-:Y:S01]  /*0e50*/  LOP3.LUT R26, R5, UR30, R26, 0x96, !PT ;  /* 0x0000001e051a7c12 */ /* 0x000fe2000f8e961a */
[----:B------:R-:W-:Y:S01]  /*0e60*/  IMAD R123, R123, -0x2daee0ad, RZ ;  /* 0xd2511f537b7b7824 */ /* 0x000fe200078e02ff */
[----:B------:R-:W-:Y:S01]  /*0e70*/  PRMT R5, R69, 0x7632, R5 ;  /* 0x0000763245057816 */ /* 0x000fe20000000005 */
[----:B0123--:R-:W-:-:S07]  /*0e80*/  IMAD R0, R72, -0x326172a9, RZ ;  /* 0xcd9e8d5748007824 */ /* 0x00ffce00078e02ff */
.L_x_781:
[----:B------:R-:W0:Y:S01]  /*0e90*/  @UP0 LDCU.64 UR4, c[0x0][0x3e0] ;  /* 0x00007c00ff0407ac */ /* 0x000e220008000a00 */
[----:B------:R-:W-:Y:S01]  /*0ea0*/  PLOP3.LUT P0, PT, PT, PT, UP0, 0x80, 0x8 ;  /* 0x000000000008781c */ /* 0x000fe20003f0f008 */
[----:B------:R-:W-:Y:S01]  /*0eb0*/  IMAD.MOV.U32 R73, RZ, RZ, 0x2 ;  /* 0x00000002ff497424 */ /* 0x000fe200078e00ff */
[----:B------:R-:W-:-:S11]  /*0ec0*/  PLOP3.LUT P1, PT, PT, PT, UP0, 0x80, 0x8 ;  /* 0x000000000008781c */ /* 0x000fd60003f2f008 */
[----:B0-----:R-:W-:-:S06]  /*0ed0*/  @P0 IMAD.WIDE R72, R30, R73, UR4 ;  /* 0x000000041e480e25 */ /* 0x001fcc000f8e0249 */
[----:B------:R-:W2:Y:S01]  /*0ee0*/  @P1 LDG.E.U16 R72, desc[UR8][R72.64] ;  /* 0x0000000848481981 */ /* 0x000ea2000c1e1500 */
[----:B------:R-:W-:Y:S01]  /*0ef0*/  IMAD R74, R30, UR32, RZ ;  /* 0x000000201e4a7c24 */ /* 0x000fe2000f8e02ff */
[----:B------:R-:W-:Y:S01]  /*0f00*/  ISETP.GE.U32.AND P2, PT, R81, 0x20, PT ;  /* 0x000000205100780c */ /* 0x000fe20003f46070 */
[----:B------:R-:W-:Y:S01]  /*0f10*/  BSSY.RECONVERGENT B1, `(.L_x_351) ;  /* 0x0000551000017945 */ /* 0x000fe20003800200 */
[----:B------:R-:W-:Y:S01]  /*0f20*/  PLOP3.LUT P0, PT, PT, PT, UP0, 0x80, 0x8 ;  /* 0x000000000008781c */ /* 0x000fe20003f0f008 */
[----:B------:R-:W-:Y:S01]  /*0f30*/  HFMA2 R124, -RZ, RZ, 1.875, 0 ;  /* 0x3f800000ff7c7431 */ /* 0x000fe200000001ff */
[----:B------:R-:W-:-:S04]  /*0f40*/  SHF.R.S32.HI R75, RZ, 0x1f, R74 ;  /* 0x0000001fff4b7819 */ /* 0x000fc8000001144a */
[----:B------:R-:W-:-:S04]  /*0f50*/  LEA.HI R74, R75, R74, RZ, 0x3 ;  /* 0x0000004a4b4a7211 */ /* 0x000fc800078f18ff */
[----:B------:R-:W-:-:S05]  /*0f60*/  LEA.HI.SX32 R112, R74, R31, 0x1d ;  /* 0x0000001f4a707211 */ /* 0x000fca00078feaff */
[----:B------:R-:W-:Y:S02]  /*0f70*/  IMAD.MOV.U32 R125, RZ, RZ, R112 ;  /* 0x000000ffff7d7224 */ /* 0x000fe400078e0070 */
[----:B--2---:R-:W-:Y:S01]  /*0f80*/  @P0 IMAD.U32 R124, R72, 0x10000, RZ ;  /* 0x00010000487c0824 */ /* 0x004fe200078e00ff */
[----:B------:R-:W-:Y:S01]  /*0f90*/  P2R R72, PR, RZ, 0x4 ;  /* 0x00000004ff487803 */ /* 0x000fe20000000000 */
        /* <DEDUP_REMOVED lines=9> */
[----:B------:R-:W5:Y:S01]  /*1030*/  LDG.E.128 R76, desc[UR8][R76.64] ;  /* 0x000000084c4c7981 */ /* 0x000f62000c1e1d00 */
[----:B------:R-:W-:Y:S01]  /*1040*/  ISETP.NE.AND P0, PT, R25, 0x1, PT ;  /* 0x000000011900780c */ /* 0x000fe20003f05270 */
[----:B------:R-:W-:Y:S01]  /*1050*/  BSSY.RECONVERGENT B2, `(.L_x_354) ;  /* 0x000004b000027945 */ /* 0x000fe20003800200 */
[----:B------:R-:W-:Y:S01]  /*1060*/  MOV R82, 0x2 ;  /* 0x0000000200527802 */ /* 0x000fe20000000f00 */
[----:B------:R-:W-:Y:S02]  /*1070*/  IMAD.MOV.U32 R83, RZ, RZ, R0 ;  /* 0x000000ffff537224 */ /* 0x000fe400078e0000 */
[----:B------:R-:W-:-:S08]  /*1080*/  IMAD.MOV.U32 R126, RZ, RZ, R123 ;  /* 0x000000ffff7e7224 */ /* 0x000fd000078e007b */
[----:B------:R-:W-:Y:S05]  /*1090*/  @!P0 BRA `(.L_x_355) ;  /* 0x0000000400188947 */ /* 0x000fea0003800000 */
[----:B------:R-:W-:-:S05]  /*10a0*/  HFMA2 R82, -RZ, RZ, 0, 1.1920928955078125e-07 ;  /* 0x00000002ff527431 */ /* 0x000fca00000001ff */
[----:B------:R-:W-:-:S05]  /*10b0*/  VIADDMNMX.U32 R82, R25, 0xfffffffe, R82, PT ;  /* 0xfffffffe19527846 */ /* 0x000fca0003800052 */
[----:B------:R-:W-:-:S04]  /*10c0*/  IMAD.SHL.U32 R96, R82, 0x4, RZ ;  /* 0x0000000452607824 */ /* 0x000fc800078e00ff */
[----:B------:R-:W0:Y:S02]  /*10d0*/  LDC R82, c[0x2][R96] ;  /* 0x0080000060527b82 */ /* 0x000e240000000800 */
[----:B0-----:R-:W-:-:S04]  /*10e0*/  SHF.R.S32.HI R83, RZ, 0x1f, R82 ;  /* 0x0000001fff537819 */ /* 0x001fc80000011452 */
.L_x_45608:
[----:B------:R-:W-:Y:S05]  /*10f0*/  BRX R82 -0x1100                                        (*"BRANCH_TARGETS .L_x_45609,.L_x_45610,.L_x_45611"*) ;  /* 0xffffffec52c07949 */ /* 0x000fea000383ffff */
.L_x_45611:
[----:B------:R-:W-:Y:S01]  /*1100*/  VIADD R82, R25, 0x1 ;  /* 0x0000000119527836 */ /* 0x000fe20000000000 */
[----:B------:R-:W-:Y:S01]  /*1110*/  MOV R126, R123 ;  /* 0x0000007b007e7202 */ /* 0x000fe20000000f00 */
[----:B------:R-:W-:Y:S01]  /*1120*/  IMAD.MOV.U32 R83, RZ, RZ, R26 ;  /* 0x000000ffff537224 */ /* 0x000fe200078e001a */
[----:B------:R-:W-:Y:S06]  /*1130*/  BRA `(.L_x_355) ;  /* 0x0000000000f07947 */ /* 0x000fec0003800000 */
.L_x_45609:
[----:B------:R-:W-:Y:S01]  /*1140*/  IMAD.MOV.U32 R126, RZ, RZ, R123 ;  /* 0x000000ffff7e7224 */ /* 0x000fe200078e007b */
[----:B------:R-:W-:Y:S01]  /*1150*/  MOV R82, 0x3 ;  /* 0x0000000300527802 */ /* 0x000fe20000000f00 */
[----:B------:R-:W-:Y:S01]  /*1160*/  IMAD.MOV.U32 R83, RZ, RZ, R27 ;  /* 0x000000ffff537224 */ /* 0x000fe200078e001b */
[----:B------:R-:W-:Y:S06]  /*1170*/  BRA `(.L_x_355) ;  /* 0x0000000000e07947 */ /* 0x000fec0003800000 */
.L_x_45610:
[----:B------:R-:W-:Y:S01]  /*1180*/  VIADD R29, R29, 0x1 ;  /* 0x000000011d1d7836 */ /* 0x000fe20000000000 */
[----:B------:R-:W-:Y:S03]  /*1190*/  BSSY.RECONVERGENT B3, `(.L_x_356) ;  /* 0x000000c000037945 */ /* 0x000fe60003800200 */
[C---:B------:R-:W-:Y:S01]  /*11a0*/  IMAD.WIDE.U32 R82, R29.reuse, -0x2daee0ad, RZ ;  /* 0xd2511f531d527825 */ /* 0x040fe200078e00ff */
[----:B------:R-:W-:-:S13]  /*11b0*/  ISETP.NE.AND P0, PT, R29, RZ, PT ;  /* 0x000000ff1d00720c */ /* 0x000fda0003f05270 */
[----:B------:R-:W-:Y:S05]  /*11c0*/  @P0 BRA `(.L_x_357) ;  /* 0x0000000000200947 */ /* 0x000fea0003800000 */
[----:B------:R-:W-:-:S04]  /*11d0*/  IADD3 R28, PT, PT, R28, 0x1, RZ ;  /* 0x000000011c1c7810 */ /* 0x000fc80007ffe0ff */
[----:B------:R-:W-:-:S13]  /*11e0*/  ISETP.NE.AND P0, PT, R28, RZ, PT ;  /* 0x000000ff1c00720c */ /* 0x000fda0003f05270 */
[----:B------:R-:W-:Y:S02]  /*11f0*/  @!P0 VIADD R80, R80, 0x1 ;  /* 0x0000000150508836 */ /* 0x000fe40000000000 */
[----:B------:R-:W-:Y:S02]  /*1200*/  @!P0 VIADD R0, R2, 0x1 ;  /* 0x0000000102008836 */ /* 0x000fe40000000000 */
[----:B------:R-:W-:Y:S01]  /*1210*/  @!P0 IMAD.MOV.U32 R28, RZ, RZ, RZ ;  /* 0x000000ffff1c8224 */ /* 0x000fe200078e00ff */
[----:B------:R-:W-:-:S13]  /*1220*/  ISETP.NE.AND P1, PT, R80, RZ, !P0 ;  /* 0x000000ff5000720c */ /* 0x000fda0004725270 */
[----:B------:R-:W-:-:S05]  /*1230*/  @P1 IADD3 R0, PT, PT, R2, RZ, RZ ;  /* 0x000000ff02001210 */ /* 0x000fca0007ffe0ff */
[----:B------:R-:W-:-:S07]  /*1240*/  @!P0 IMAD.MOV.U32 R2, RZ, RZ, R0 ;  /* 0x000000ffff028224 */ /* 0x000fce00078e0000 */
.L_x_357:
[----:B------:R-:W-:Y:S05]  /*1250*/  BSYNC.RECONVERGENT B3 ;  /* 0x0000000000037941 */ /* 0x000fea0003800200 */
.L_x_356:
[----:B------:R-:W-:Y:S01]  /*1260*/  IMAD.WIDE.U32 R26, R80, -0x326172a9, RZ ;  /* 0xcd9e8d57501a7825 */ /* 0x000fe200078e00ff */
[----:B------:R-:W-:-:S04]  /*1270*/  LOP3.LUT R96, R2, UR7, R83, 0x96, !PT ;  /* 0x0000000702607c12 */ /* 0x000fc8000f8e9653 */
[----:B------:R-:W-:Y:S01]  /*1280*/  LOP3.LUT R102, R28, UR6, R27, 0x96, !PT ;  /* 0x000000061c667c12 */ /* 0x000fe2000f8e961b */
[----:B------:R-:W-:-:S04]  /*1290*/  IMAD.WIDE.U32 R96, R96, -0x326172a9, RZ ;  /* 0xcd9e8d5760607825 */ /* 0x000fc800078e00ff */
        /* <DEDUP_REMOVED lines=29> */
[----:B------:R-:W-:-:S03]  /*1470*/  LOP3.LUT R97, R102, UR29, R83, 0x96, !PT ;  /* 0x0000001d66617c12 */ /* 0x000fc6000f8e9653 */
[----:B------:R-:W-:Y:S01]  /*1480*/  IMAD.MOV.U32 R83, RZ, RZ, R123 ;  /* 0x000000ffff537224 */ /* 0x000fe200078e007b */
[----:B------:R-:W-:Y:S01]  /*1490*/  LOP3.LUT R126, R96, UR28, R27, 0x96, !PT ;  /* 0x0000001c607e7c12 */ /* 0x000fe2000f8e961b */
[----:B------:R-:W-:-:S04]  /*14a0*/  IMAD.WIDE.U32 R96, R97, -0x326172a9, RZ ;  /* 0xcd9e8d5761607825 */ /* 0x000fc800078e00ff */
[----:B------:R-:W-:Y:S01]  /*14b0*/  IMAD.WIDE.U32 R126, R126, -0x2daee0ad, RZ ;  /* 0xd2511f537e7e7825 */ /* 0x000fe200078e00ff */
[----:B------:R-:W-:Y:S02]  /*14c0*/  LOP3.LUT R26, R26, UR30, R97, 0x96, !PT ;  /* 0x0000001e1a1a7c12 */ /* 0x000fe4000f8e9661 */
[----:B------:R-:W-:Y:S02]  /*14d0*/  MOV R0, R96 ;  /* 0x0000006000007202 */ /* 0x000fe40000000f00 */
[----:B------:R-:W-:Y:S01]  /*14e0*/  LOP3.LUT R27, R82, UR31, R127, 0x96, !PT ;  /* 0x0000001f521b7c12 */ /* 0x000fe2000f8e967f */
[----:B------:R-:W-:-:S07]  /*14f0*/  IMAD.MOV.U32 R82, RZ, RZ, RZ ;  /* 0x000000ffff527224 */ /* 0x000fce00078e00ff */
.L_x_355:
[----:B------:R-:W-:Y:S05]  /*1500*/  BSYNC.RECONVERGENT B2 ;  /* 0x0000000000027941 */ /* 0x000fea0003800200 */
.L_x_354:
[----:B------:R-:W0:Y:S01]  /*1510*/  LDC R127, c[0x0][0x408] ;  /* 0x00010200ff7f7b82 */ /* 0x000e220000000800 */
[----:B------:R-:W-:Y:S01]  /*1520*/  I2FP.F32.U32 R25, R83 ;  /* 0x0000005300197245 */ /* 0x000fe20000201000 */
[----:B------:R-:W-:Y:S02]  /*1530*/  HFMA2 R114, -RZ, RZ, 0.1171875, 0 ;  /* 0x2f800000ff727431 */ /* 0x000fe400000001ff */
[----:B-----5:R-:W-:Y:S01]  /*1540*/  IMAD.U32 R83, R72, 0x10000, RZ ;  /* 0x0001000048537824 */ /* 0x020fe200078e00ff */
[----:B------:R-:W-:Y:S01]  /*1550*/  ISETP.NE.AND P1, PT, R82, 0x1, PT ;  /* 0x000000015200780c */ /* 0x000fe20003f25270 */
[----:B------:R-:W-:Y:S01]  /*1560*/  BSSY.RECONVERGENT B2, `(.L_x_358) ;  /* 0x0000051000027945 */ /* 0x000fe20003800200 */
[----:B------:R-:W-:Y:S01]  /*1570*/  PRMT R72, R72, 0x7632, R72 ;  /* 0x0000763248487816 */ /* 0x000fe20000000048 */
[----:B------:R-:W-:Y:S01]  /*1580*/  FFMA.FTZ R96, R25, R114, 1.1641532182693481445e-10 ;  /* 0x2f00000019607423 */ /* 0x000fe20000010072 */
[----:B------:R-:W1:Y:S01]  /*1590*/  LDC R125, c[0x0][0x404] ;  /* 0x00010100ff7d7b82 */ /* 0x000e620000000800 */
[----:B------:R-:W-:Y:S01]  /*15a0*/  FMUL.FTZ R102, R83, R124 ;  /* 0x0000007c53667220 */ /* 0x000fe20000410000 */
[----:B------:R-:W-:-:S03]  /*15b0*/  IMAD.MOV.U32 R25, RZ, RZ, R0 ;  /* 0x000000ffff197224 */ /* 0x000fc600078e0000 */
[----:B0-----:R-:W-:Y:S01]  /*15c0*/  FMUL.FTZ R102, R102, R127 ;  /* 0x0000007f66667220 */ /* 0x001fe20000410000 */
[----:B-1----:R-:W-:Y:S01]  /*15d0*/  FSETP.GTU.FTZ.AND P0, PT, R96, R125, PT ;  /* 0x0000007d6000720b */ /* 0x002fe20003f1c000 */
[C---:B------:R-:W-:Y:S01]  /*15e0*/  IMAD.U32 R96, R76.reuse, 0x10000, RZ ;  /* 0x000100004c607824 */ /* 0x040fe200078e00ff */
[----:B------:R-:W-:Y:S02]  /*15f0*/  PRMT R76, R76, 0x7632, R76 ;  /* 0x000076324c4c7816 */ /* 0x000fe4000000004c */
[----:B------:R-:W-:Y:S02]  /*1600*/  FSEL R83, R102, RZ, !P0 ;  /* 0x000000ff66537208 */ /* 0x000fe40004000000 */
[----:B------:R-:W-:-:S03]  /*1610*/  PLOP3.LUT P0, PT, P0, PT, PT, 0x8, 0x80 ;  /* 0x000000000080781c */ /* 0x000fc6000070e170 */
[----:B------:R-:W-:Y:S01]  /*1620*/  FADD.FTZ R83, R83, R96 ;  /* 0x0000006053537221 */ /* 0x000fe20000010000 */
[----:B------:R-:W-:Y:S01]  /*1630*/  HFMA2 R96, -RZ, RZ, 0, 1.1920928955078125e-07 ;  /* 0x00000002ff607431 */ /* 0x000fe200000001ff */
[----:B------:R-:W-:Y:S01]  /*1640*/  P2R R123, PR, RZ, 0x1 ;  /* 0x00000001ff7b7803 */ /* 0x000fe20000000000 */
[----:B------:R-:W-:Y:S07]  /*1650*/  @!P1 BRA `(.L_x_359) ;  /* 0x0000000400049947 */ /* 0x000fee0003800000 */
[----:B------:R-:W-:-:S13]  /*1660*/  ISETP.NE.AND P0, PT, R82, 0x3, PT ;  /* 0x000000035200780c */ /* 0x000fda0003f05270 */
[----:B------:R-:W-:Y:S05]  /*1670*/  @!P0 BRA `(.L_x_360) ;  /* 0x0000000000188947 */ /* 0x000fea0003800000 */
[----:B------:R-:W-:-:S13]  /*1680*/  ISETP.NE.AND P0, PT, R82, 0x2, PT ;  /* 0x000000025200780c */ /* 0x000fda0003f05270 */
[----:B------:R-:W-:Y:S01]  /*1690*/  @!P0 IMAD.MOV.U32 R96, RZ, RZ, 0x3 ;  /* 0x00000003ff608424 */ /* 0x000fe200078e00ff */
[----:B------:R-:W-:Y:S01]  /*16a0*/  @!P0 MOV R25, R27 ;  /* 0x0000001b00198202 */ /* 0x000fe20000000f00 */
[----:B------:R-:W-:Y:S02]  /*16b0*/  @P0 VIADD R96, R82, 0x1 ;  /* 0x0000000152600836 */ /* 0x000fe40000000000 */
[----:B------:R-:W-:Y:S01]  /*16c0*/  @P0 IMAD.MOV.U32 R25, RZ, RZ, R26 ;  /* 0x000000ffff190224 */ /* 0x000fe200078e001a */
[----:B------:R-:W-:Y:S06]  /*16d0*/  BRA `(.L_x_359) ;  /* 0x0000000000e47947 */ /* 0x000fec0003800000 */
.L_x_360:
[----:B------:R-:W-:Y:S01]  /*16e0*/  IADD3 R29, PT, PT, R29, 0x1, RZ ;  /* 0x000000011d1d7810 */ /* 0x000fe20007ffe0ff */
[----:B------:R-:W-:Y:S03]  /*16f0*/  BSSY.RECONVERGENT B3, `(.L_x_361) ;  /* 0x000000c000037945 */ /* 0x000fe60003800200 */
[C---:B------:R-:W-:Y:S01]  /*1700*/  ISETP.NE.AND P0, PT, R29.reuse, RZ, PT ;  /* 0x000000ff1d00720c */ /* 0x040fe20003f05270 */
[----:B------:R-:W-:-:S12]  /*1710*/  IMAD.WIDE.U32 R102, R29, -0x2daee0ad, RZ ;  /* 0xd2511f531d667825 */ /* 0x000fd800078e00ff */
[----:B------:R-:W-:Y:S05]  /*1720*/  @P0 BRA `(.L_x_362) ;  /* 0x0000000000200947 */ /* 0x000fea0003800000 */
[----:B------:R-:W-:-:S05]  /*1730*/  VIADD R28, R28, 0x1 ;  /* 0x000000011c1c7836 */ /* 0x000fca0000000000 */
[----:B------:R-:W-:-:S13]  /*1740*/  ISETP.NE.AND P0, PT, R28, RZ, PT ;  /* 0x000000ff1c00720c */ /* 0x000fda0003f05270 */
[----:B------:R-:W-:Y:S01]  /*1750*/  @!P0 VIADD R80, R80, 0x1 ;  /* 0x0000000150508836 */ /* 0x000fe20000000000 */
[----:B------:R-:W-:Y:S01]  /*1760*/  @!P0 IADD3 R0, PT, PT, R2, 0x1, RZ ;  /* 0x0000000102008810 */ /* 0x000fe20007ffe0ff */
[----:B------:R-:W-:-:S03]  /*1770*/  @!P0 IMAD.MOV.U32 R28, RZ, RZ, RZ ;  /* 0x000000ffff1c8224 */ /* 0x000fc600078e00ff */
[----:B------:R-:W-:-:S13]  /*1780*/  ISETP.NE.AND P1, PT, R80, RZ, !P0 ;  /* 0x000000ff5000720c */ /* 0x000fda0004725270 */
[----:B------:R-:W-:-:S05]  /*1790*/  @P1 IMAD.MOV R0, RZ, RZ, R2 ;  /* 0x000000ffff001224 */ /* 0x000fca00078e0202 */
[----:B------:R-:W-:-:S07]  /*17a0*/  @!P0 MOV R2, R0 ;  /* 0x0000000000028202 */ /* 0x000fce0000000f00 */
.L_x_362:
[----:B------:R-:W-:Y:S05]  /*17b0*/  BSYNC.RECONVERGENT B3 ;  /* 0x0000000000037941 */ /* 0x000fea0003800200 */
.L_x_361:
[----:B------:R-:W-:Y:S01]  /*17c0*/  IMAD.WIDE.U32 R26, R80, -0x326172a9, RZ ;  /* 0xcd9e8d57501a7825 */ /* 0x000fe200078e00ff */
[----:B------:R-:W-:-:S03]  /*17d0*/  LOP3.LUT R96, R2, UR7, R103, 0x96, !PT ;  /* 0x0000000702607c12 */ /* 0x000fc6000f8e9667 */
[----:B------:R-:W-:Y:S01]  /*17e0*/  IMAD.MOV.U32 R25, RZ, RZ, R126 ;  /* 0x000000ffff197224 */ /* 0x000fe200078e007e */
        /* <DEDUP_REMOVED lines=37> */
[----:B------:R-:W-:Y:S01]  /*1a40*/  MOV R126, R96 ;  /* 0x00000060007e7202 */ /* 0x000fe20000000f00 */
[----:B------:R-:W-:Y:S01]  /*1a50*/  IMAD.MOV.U32 R96, RZ, RZ, RZ ;  /* 0x000000ffff607224 */ /* 0x000fe200078e00ff */
[----:B------:R-:W-:-:S07]  /*1a60*/  LOP3.LUT R27, R102, UR31, R97, 0x96, !PT ;  /* 0x0000001f661b7c12 */ /* 0x000fce000f8e9661 */
.L_x_359:
[----:B------:R-:W-:Y:S05]  /*1a70*/  BSYNC.RECONVERGENT B2 ;  /* 0x0000000000027941 */ /* 0x000fea0003800200 */
.L_x_358:
[----:B------:R-:W-:Y:S01]  /*1a80*/  I2FP.F32.U32 R25, R25 ;  /* 0x0000001900197245 */ /* 0x000fe20000201000 */
[----:B------:R-:W-:Y:S01]  /*1a90*/  IMAD.U32 R97, R72, 0x10000, RZ ;  /* 0x0001000048617824 */ /* 0x000fe200078e00ff */
[----:B------:R-:W-:Y:S01]  /*1aa0*/  ISETP.NE.AND P1, PT, R96, 0x1, PT ;  /* 0x000000016000780c */ /* 0x000fe20003f25270 */
[----:B------:R-:W-:Y:S01]  /*1ab0*/  BSSY.RECONVERGENT B2, `(.L_x_363) ;  /* 0x000004d000027945 */ /* 0x000fe20003800200 */
[----:B------:R-:W-:Y:S02]  /*1ac0*/  IMAD.MOV.U32 R102, RZ, RZ, 0x2 ;  /* 0x00000002ff667424 */ /* 0x000fe400078e00ff */
[----:B------:R-:W-:Y:S01]  /*1ad0*/  FFMA.FTZ R72, R25, R114, 1.1641532182693481445e-10 ;  /* 0x2f00000019487423 */ /* 0x000fe20000010072 */
[----:B------:R-:W-:Y:S01]  /*1ae0*/  FMUL.FTZ R82, R97, R124 ;  /* 0x0000007c61527220 */ /* 0x000fe20000410000 */
[----:B------:R-:W-:-:S03]  /*1af0*/  SHF.L.U32 R25, R76, 0x10, RZ ;  /* 0x000000104c197819 */ /* 0x000fc600000006ff */
[----:B------:R-:W-:Y:S01]  /*1b00*/  FMUL.FTZ R82, R82, R127 ;  /* 0x0000007f52527220 */ /* 0x000fe20000410000 */
[----:B------:R-:W-:-:S04]  /*1b10*/  FSETP.GTU.FTZ.AND P0, PT, R72, R125, PT ;  /* 0x0000007d4800720b */ /* 0x000fc80003f1c000 */
[----:B------:R-:W-:Y:S02]  /*1b20*/  FSEL R82, R82, RZ, !P0 ;  /* 0x000000ff52527208 */ /* 0x000fe40004000000 */
[----:B------:R-:W-:-:S03]  /*1b30*/  PLOP3.LUT P0, PT, P0, PT, PT, 0x8, 0x80 ;  /* 0x000000000080781c */ /* 0x000fc6000070e170 */
[----:B------:R-:W-:Y:S01]  /*1b40*/  FADD.FTZ R82, R82, R25 ;  /* 0x0000001952527221 */ /* 0x000fe20000010000 */
[----:B------:R-:W-:Y:S01]  /*1b50*/  IMAD.MOV.U32 R25, RZ, RZ, R0 ;  /* 0x000000ffff197224 */ /* 0x000fe200078e0000 */
[----:B------:R-:W-:Y:S08]  /*1b60*/  @!P1 BRA `(.L_x_364) ;  /* 0x0000000400049947 */ /* 0x000ff00003800000 */
[----:B------:R-:W-:-:S13]  /*1b70*/  ISETP.NE.AND P1, PT, R96, 0x3, PT ;  /* 0x000000036000780c */ /* 0x000fda0003f25270 */
[----:B------:R-:W-:Y:S05]  /*1b80*/  @!P1 BRA `(.L_x_365) ;  /* 0x0000000000189947 */ /* 0x000fea0003800000 */
[----:B------:R-:W-:-:S13]  /*1b90*/  ISETP.NE.AND P1, PT, R96, 0x2, PT ;  /* 0x000000026000780c */ /* 0x000fda0003f25270 */
[----:B------:R-:W-:Y:S01]  /*1ba0*/  @!P1 MOV R102, 0x3 ;  /* 0x0000000300669802 */ /* 0x000fe20000000f00 */
[----:B------:R-:W-:Y:S01]  /*1bb0*/  @!P1 IMAD.MOV.U32 R25, RZ, RZ, R27 ;  /* 0x000000ffff199224 */ /* 0x000fe200078e001b */
[----:B------:R-:W-:Y:S01]  /*1bc0*/  @P1 MOV R25, R26 ;  /* 0x0000001a00191202 */ /* 0x000fe20000000f00 */
[----:B------:R-:W-:Y:S01]  /*1bd0*/  @P1 VIADD R102, R96, 0x1 ;  /* 0x0000000160661836 */ /* 0x000fe20000000000 */
[----:B------:R-:W-:Y:S06]  /*1be0*/  BRA `(.L_x_364) ;  /* 0x0000000000e47947 */ /* 0x000fec0003800000 */
.L_x_365:
[----:B------:R-:W-:Y:S01]  /*1bf0*/  VIADD R29, R29, 0x1 ;  /* 0x000000011d1d7836 */ /* 0x000fe20000000000 */
[----:B------:R-:W-:Y:S03]  /*1c00*/  BSSY.RECONVERGENT B3, `(.L_x_366) ;  /* 0x000000c000037945 */ /* 0x000fe60003800200 */
[C---:B------:R-:W-:Y:S01]  /*1c10*/  IMAD.WIDE.U32 R102, R29.reuse, -0x2daee0ad, RZ ;  /* 0xd2511f531d667825 */ /* 0x040fe200078e00ff */
[----:B------:R-:W-:-:S13]  /*1c20*/  ISETP.NE.AND P1, PT, R29, RZ, PT ;  /* 0x000000ff1d00720c */ /* 0x000fda0003f25270 */
[----:B------:R-:W-:Y:S05]  /*1c30*/  @P1 BRA `(.L_x_367) ;  /* 0x0000000000201947 */ /* 0x000fea0003800000 */
[----:B------:R-:W-:-:S05]  /*1c40*/  VIADD R28, R28, 0x1 ;  /* 0x000000011c1c7836 */ /* 0x000fca0000000000 */
[----:B------:R-:W-:-:S13]  /*1c50*/  ISETP.NE.AND P1, PT, R28, RZ, PT ;  /* 0x000000ff1c00720c */ /* 0x000fda0003f25270 */
[----:B------:R-:W-:Y:S01]  /*1c60*/  @!P1 IADD3 R80, PT, PT, R80, 0x1, RZ ;  /* 0x0000000150509810 */ /* 0x000fe20007ffe0ff */
[----:B------:R-:W-:Y:S01]  /*1c70*/  @!P1 VIADD R0, R2, 0x1 ;  /* 0x0000000102009836 */ /* 0x000fe20000000000 */
[----:B------:R-:W-:Y:S02]  /*1c80*/  @!P1 MOV R28, RZ ;  /* 0x000000ff001c9202 */ /* 0x000fe40000000f00 */
[----:B------:R-:W-:-:S13]  /*1c90*/  ISETP.NE.AND P2, PT, R80, RZ, !P1 ;  /* 0x000000ff5000720c */ /* 0x000fda0004f45270 */
[----:B------:R-:W-:-:S04]  /*1ca0*/  @P2 IMAD.MOV R0, RZ, RZ, R2 ;  /* 0x000000ffff002224 */ /* 0x000fc800078e0202 */
[----:B------:R-:W-:-:S07]  /*1cb0*/  @!P1 IMAD.MOV.U32 R2, RZ, RZ, R0 ;  /* 0x000000ffff029224 */ /* 0x000fce00078e0000 */
.L_x_367:
[----:B------:R-:W-:Y:S05]  /*1cc0*/  BSYNC.RECONVERGENT B3 ;  /* 0x0000000000037941 */ /* 0x000fea0003800200 */
.L_x_366:
[----:B------:R-:W-:Y:S01]  /*1cd0*/  IMAD.WIDE.U32 R26, R80, -0x326172a9, RZ ;  /* 0xcd9e8d57501a7825 */ /* 0x000fe200078e00ff */
[----:B------:R-:W-:Y:S02]  /*1ce0*/  LOP3.LUT R96, R2, UR7, R103, 0x96, !PT ;  /* 0x0000000702607c12 */ /* 0x000fe4000f8e9667 */
[----:B------:R-:W-:Y:S02]  /*1cf0*/  MOV R25, R126 ;  /* 0x0000007e00197202 */ /* 0x000fe40000000f00 */
        /* <DEDUP_REMOVED lines=38> */
[----:B------:R-:W-:Y:S02]  /*1f60*/  IMAD.MOV.U32 R126, RZ, RZ, R96 ;  /* 0x000000ffff7e7224 */ /* 0x000fe400078e0060 */
[----:B------:R-:W-:-:S07]  /*1f70*/  IMAD.MOV.U32 R102, RZ, RZ, RZ ;  /* 0x000000ffff667224 */ /* 0x000fce00078e00ff */
.L_x_364:
[----:B------:R-:W-:Y:S05]  /*1f80*/  BSYNC.RECONVERGENT B2 ;  /* 0x0000000000027941 */ /* 0x000fea0003800200 */
.L_x_363:
[----:B------:R-:W-:Y:S01]  /*1f90*/  I2FP.F32.U32 R25, R25 ;  /* 0x0000001900197245 */ /* 0x000fe20000201000 */
[----:B------:R-:W-:Y:S01]  /*1fa0*/  BSSY.RECONVERGENT B2, `(.L_x_368) ;  /* 0x0000051000027945 */ /* 0x000fe20003800200 */
[----:B------:R-:W-:Y:S01]  /*1fb0*/  SHF.L.U32 R97, R73, 0x10, RZ ;  /* 0x0000001049617819 */ /* 0x000fe200000006ff */
[----:B------:R-:W-:Y:S01]  /*1fc0*/  IMAD.MOV.U32 R103, RZ, RZ, 0x2 ;  /* 0x00000002ff677424 */ /* 0x000fe200078e00ff */
[----:B------:R-:W-:Y:S01]  /*1fd0*/  ISETP.NE.AND P2, PT, R102, 0x1, PT ;  /* 0x000000016600780c */ /* 0x000fe20003f45270 */
[----:B------:R-:W-:Y:S01]  /*1fe0*/  FFMA.FTZ R72, R25, R114, 1.1641532182693481445e-10 ;  /* 0x2f00000019487423 */ /* 0x000fe20000010072 */
[----:B------:R-:W-:Y:S01]  /*1ff0*/  PRMT R96, R73, 0x7632, R96 ;  /* 0x0000763249607816 */ /* 0x000fe20000000060 */
[----:B------:R-:W-:Y:S01]  /*2000*/  FMUL.FTZ R76, R97, R124 ;  /* 0x0000007c614c7220 */ /* 0x000fe20000410000 */
[C---:B------:R-:W-:Y:S01]  /*2010*/  IMAD.U32 R97, R77.reuse, 0x10000, RZ ;  /* 0x000100004d617824 */ /* 0x040fe200078e00ff */
[----:B------:R-:W-:Y:S02]  /*2020*/  PRMT R25, R77, 0x7632, R25 ;  /* 0x000076324d197816 */ /* 0x000fe40000000019 */
[----:B------:R-:W-:Y:S01]  /*2030*/  FMUL.FTZ R76, R76, R127 ;  /* 0x0000007f4c4c7220 */ /* 0x000fe20000410000 */
[----:B------:R-:W-:-:S02]  /*2040*/  FSETP.GTU.FTZ.AND P1, PT, R72, R125, PT ;  /* 0x0000007d4800720b */ /* 0x000fc40003f3c000 */
[----:B------:R-:W-:Y:S02]  /*2050*/  MOV R73, R0 ;  /* 0x0000000000497202 */ /* 0x000fe40000000f00 */
[----:B------:R-:W-:Y:S02]  /*2060*/  FSEL R76, R76, RZ, !P1 ;  /* 0x000000ff4c4c7208 */ /* 0x000fe40004800000 */
[----:B------:R-:W-:-:S03]  /*2070*/  PLOP3.LUT P1, PT, P1, PT, PT, 0x8, 0x80 ;  /* 0x000000000080781c */ /* 0x000fc60000f2e170 */
[----:B------:R-:W-:Y:S01]  /*2080*/  FADD.FTZ R97, R76, R97 ;  /* 0x000000614c617221 */ /* 0x000fe20000010000 */
[----:B------:R-:W-:Y:S09]  /*2090*/  @!P2 BRA `(.L_x_369) ;  /* 0x000000040004a947 */ /* 0x000ff20003800000 */
[----:B------:R-:W-:-:S13]  /*20a0*/  ISETP.NE.AND P2, PT, R102, 0x3, PT ;  /* 0x000000036600780c */ /* 0x000fda0003f45270 */
[----:B------:R-:W-:Y:S05]  /*20b0*/  @!P2 BRA `(.L_x_370) ;  /* 0x000000000018a947 */ /* 0x000fea0003800000 */
[----:B------:R-:W-:-:S13]  /*20c0*/  ISETP.NE.AND P2, PT, R102, 0x2, PT ;  /* 0x000000026600780c */ /* 0x000fda0003f45270 */
[----:B------:R-:W-:Y:S01]  /*20d0*/  @!P2 IMAD.MOV.U32 R103, RZ, RZ, 0x3 ;  /* 0x00000003ff67a424 */ /* 0x000fe200078e00ff */
[----:B------:R-:W-:Y:S01]  /*20e0*/  @P2 IADD3 R103, PT, PT, R102, 0x1, RZ ;  /* 0x0000000166672810 */ /* 0x000fe20007ffe0ff */
[----:B------:R-:W-:Y:S02]  /*20f0*/  @!P2 IMAD.MOV.U32 R73, RZ, RZ, R27 ;  /* 0x000000ffff49a224 */ /* 0x000fe400078e001b */
[----:B------:R-:W-:Y:S01]  /*2100*/  @P2 IMAD.MOV.U32 R73, RZ, RZ, R26 ;  /* 0x000000ffff492224 */ /* 0x000fe200078e001a */
[----:B------:R-:W-:Y:S06]  /*2110*/  BRA `(.L_x_369) ;  /* 0x0000000000e47947 */ /* 0x000fec0003800000 */
.L_x_370:
        /* <DEDUP_REMOVED lines=13> */
.L_x_372:
[----:B------:R-:W-:Y:S05]  /*21f0*/  BSYNC.RECONVERGENT B3 ;  /* 0x0000000000037941 */ /* 0x000fea0003800200 */
.L_x_371:
        /* <DEDUP_REMOVED lines=38> */
[----:B------:R-:W-:Y:S01]  /*2460*/  HFMA2 R103, -RZ, RZ, 0, 0 ;  /* 0x00000000ff677431 */ /* 0x000fe200000001ff */
[----:B------:R-:W-:Y:S02]  /*2470*/  MOV R0, R102 ;  /* 0x0000006600007202 */ /* 0x000fe40000000f00 */
[----:B------:R-:W-:Y:S01]  /*2480*/  LOP3.LUT R27, R76, UR31, R73, 0x96, !PT ;  /* 0x0000001f4c1b7c12 */ /* 0x000fe2000f8e9649 */
[----:B------:R-:W-:Y:S02]  /*2490*/  IMAD.MOV.U32 R73, RZ, RZ, R126 ;  /* 0x000000ffff497224 */ /* 0x000fe400078e007e */
[----:B------:R-:W-:-:S07]  /*24a0*/  IMAD.MOV.U32 R126, RZ, RZ, R72 ;  /* 0x000000ffff7e7224 */ /* 0x000fce00078e0048 */
.L_x_369:
[----:B------:R-:W-:Y:S05]  /*24b0*/  BSYNC.RECONVERGENT B2 ;  /* 0x0000000000027941 */ /* 0x000fea0003800200 */
.L_x_368:
[----:B------:R-:W-:Y:S01]  /*24c0*/  I2FP.F32.U32 R73, R73 ;  /* 0x0000004900497245 */ /* 0x000fe20000201000 */
[----:B------:R-:W-:Y:S01]  /*24d0*/  IMAD.U32 R77, R96, 0x10000, RZ ;  /* 0x00010000604d7824 */ /* 0x000fe200078e00ff */
[----:B------:R-:W-:Y:S01]  /*24e0*/  ISETP.NE.AND P3, PT, R103, 0x1, PT ;  /* 0x000000016700780c */ /* 0x000fe20003f65270 */
[----:B------:R-:W-:Y:S01]  /*24f0*/  IMAD.U32 R25, R25, 0x10000, RZ ;  /* 0x0001000019197824 */ /* 0x000fe200078e00ff */
[----:B------:R-:W-:Y:S01]  /*2500*/  BSSY.RECONVERGENT B2, `(.L_x_373) ;  /* 0x000004c000027945 */ /* 0x000fe20003800200 */
[----:B------:R-:W-:Y:S01]  /*2510*/  FFMA.FTZ R72, R73, R114, 1.1641532182693481445e-10 ;  /* 0x2f00000049487423 */ /* 0x000fe20000010072 */
[----:B------:R-:W-:Y:S01]  /*2520*/  FMUL.FTZ R76, R77, R124 ;  /* 0x0000007c4d4c7220 */ /* 0x000fe20000410000 */
[----:B------:R-:W-:-:S03]  /*2530*/  HFMA2 R77, -RZ, RZ, 0, 1.1920928955078125e-07 ;  /* 0x00000002ff4d7431 */ /* 0x000fc600000001ff */
        /* <DEDUP_REMOVED lines=15> */
.L_x_375:
        /* <DEDUP_REMOVED lines=13> */
.L_x_377:
[----:B------:R-:W-:Y:S05]  /*2700*/  BSYNC.RECONVERGENT B3 ;  /* 0x0000000000037941 */ /* 0x000fea0003800200 */
.L_x_376:
        /* <DEDUP_REMOVED lines=35> */
[----:B------:R-:W-:Y:S01]  /*2940*/  IMAD.MOV.U32 R77, RZ, RZ, RZ ;  /* 0x000000ffff4d7224 */ /* 0x000fe200078e00ff */
[----:B------:R-:W-:Y:S01]  /*2950*/  LOP3.LUT R72, R72, UR28, R27, 0x96, !PT ;  /* 0x0000001c48487c12 */ /* 0x000fe2000f8e961b */
[----:B------:R-:W-:-:S04]  /*2960*/  IMAD.WIDE.U32 R102, R102, -0x326172a9, RZ ;  /* 0xcd9e8d5766667825 */ /* 0x000fc800078e00ff */
[----:B------:R-:W-:Y:S01]  /*2970*/  IMAD.WIDE.U32 R72, R72, -0x2daee0ad, RZ ;  /* 0xd2511f5348487825 */ /* 0x000fe200078e00ff */
[----:B------:R-:W-:-:S03]  /*2980*/  LOP3.LUT R26, R26, UR30, R103, 0x96, !PT ;  /* 0x0000001e1a1a7c12 */ /* 0x000fc6000f8e9667 */
[----:B------:R-:W-:Y:S01]  /*2990*/  IMAD.MOV.U32 R0, RZ, RZ, R102 ;  /* 0x000000ffff007224 */ /* 0x000fe200078e0066 */
[----:B------:R-:W-:Y:S02]  /*29a0*/  LOP3.LUT R27, R76, UR31, R73, 0x96, !PT ;  /* 0x0000001f4c1b7c12 */ /* 0x000fe4000f8e9649 */
[----:B------:R-:W-:-:S07]  /*29b0*/  MOV R126, R72 ;  /* 0x00000048007e7202 */ /* 0x000fce0000000f00 */
.L_x_374:
[----:B------:R-:W-:Y:S05]  /*29c0*/  BSYNC.RECONVERGENT B2 ;  /* 0x0000000000027941 */ /* 0x000fea0003800200 */
.L_x_373:
[----:B------:R-:W-:Y:S01]  /*29d0*/  I2FP.F32.U32 R25, R25 ;  /* 0x0000001900197245 */ /* 0x000fe20000201000 */
[C---:B------:R-:W-:Y:S01]  /*29e0*/  IMAD.U32 R73, R74.reuse, 0x10000, RZ ;  /* 0x000100004a497824 */ /* 0x040fe200078e00ff */
[----:B------:R-:W-:Y:S01]  /*29f0*/  ISETP.NE.AND P4, PT, R77, 0x1, PT ;  /* 0x000000014d00780c */ /* 0x000fe20003f85270 */
[----:B------:R-:W-:Y:S01]  /*2a00*/  BSSY.RECONVERGENT B2, `(.L_x_378) ;  /* 0x000004f000027945 */ /* 0x000fe20003800200 */
[----:B------:R-:W-:Y:S01]  /*2a10*/  PRMT R74, R74, 0x7632, R74 ;  /* 0x000076324a4a7816 */ /* 0x000fe2000000004a */
[----:B------:R-:W-:Y:S01]  /*2a20*/  FFMA.FTZ R72, R25, R114, 1.1641532182693481445e-10 ;  /* 0x2f00000019487423 */ /* 0x000fe20000010072 */
[----:B------:R-:W-:Y:S01]  /*2a30*/  FMUL.FTZ R76, R73, R124 ;  /* 0x0000007c494c7220 */ /* 0x000fe20000410000 */
[C---:B------:R-:W-:Y:S02]  /*2a40*/  SHF.L.U32 R25, R78.reuse, 0x10, RZ ;  /* 0x000000104e197819 */ /* 0x040fe400000006ff */
[----:B------:R-:W-:Y:S01]  /*2a50*/  PRMT R78, R78, 0x7632, R78 ;  /* 0x000076324e4e7816 */ /* 0x000fe2000000004e */
[----:B------:R-:W-:Y:S01]  /*2a60*/  FMUL.FTZ R76, R76, R127 ;  /* 0x0000007f4c4c7220 */ /* 0x000fe20000410000 */
[----:B------:R-:W-:-:S04]  /*2a70*/  FSETP.GTU.FTZ.AND P3, PT, R72, R125, PT ;  /* 0x0000007d4800720b */ /* 0x000fc80003f7c000 */
[----:B------:R-:W-:Y:S02]  /*2a80*/  FSEL R76, R76, RZ, !P3 ;  /* 0x000000ff4c4c7208 */ /* 0x000fe40005800000 */
[----:B------:R-:W-:-:S03]  /*2a90*/  PLOP3.LUT P3, PT, P3, PT, PT, 0x8, 0x80 ;  /* 0x000000000080781c */ /* 0x000fc60001f6e170 */
[----:B------:R-:W-:Y:S01]  /*2aa0*/  FADD.FTZ R102, R76, R25 ;  /* 0x000000194c667221 */ /* 0x000fe20000010000 */
[----:B------:R-:W-:Y:S02]  /*2ab0*/  IMAD.MOV.U32 R76, RZ, RZ, 0x2 ;  /* 0x00000002ff4c7424 */ /* 0x000fe400078e00ff */
[----:B------:R-:W-:Y:S01]  /*2ac0*/  IMAD.MOV.U32 R25, RZ, RZ, R0 ;  /* 0x000000ffff197224 */ /* 0x000fe200078e0000 */
[----:B------:R-:W-:Y:S06]  /*2ad0*/  @!P4 BRA `(.L_x_379) ;  /* 0x000000040004c947 */ /* 0x000fec0003800000 */
        /* <DEDUP_REMOVED lines=8> */
.L_x_380:
        /* <DEDUP_REMOVED lines=8> */
[----:B------:R-:W-:Y:S02]  /*2be0*/  @!P4 VIADD R0, R2, 0x1 ;  /* 0x000000010200c836 */ /* 0x000fe40000000000 */
[----:B------:R-:W-:Y:S01]  /*2bf0*/  @!P4 IMAD.MOV.U32 R28, RZ, RZ, RZ ;  /* 0x000000ffff1cc224 */ /* 0x000fe200078e00ff */
[----:B------:R-:W-:-:S13]  /*2c00*/  ISETP.NE.AND P5, PT, R80, RZ, !P4 ;  /* 0x000000ff5000720c */ /* 0x000fda00067a5270 */
[----:B------:R-:W-:-:S05]  /*2c10*/  @P5 IMAD.MOV R0, RZ, RZ, R2 ;  /* 0x000000ffff005224 */ /* 0x000fca00078e0202 */
[----:B------:R-:W-:-:S07]  /*2c20*/  @!P4 MOV R2, R0 ;  /* 0x000000000002c202 */ /* 0x000fce0000000f00 */
.L_x_382:
[----:B------:R-:W-:Y:S05]  /*2c30*/  BSYNC.RECONVERGENT B3 ;  /* 0x0000000000037941 */ /* 0x000fea0003800200 */
.L_x_381:
        /* <DEDUP_REMOVED lines=43> */
.L_x_379:
[----:B------:R-:W-:Y:S05]  /*2ef0*/  BSYNC.RECONVERGENT B2 ;  /* 0x0000000000027941 */ /* 0x000fea0003800200 */
.L_x_378:
[----:B------:R-:W-:Y:S01]  /*2f00*/  I2FP.F32.U32 R25, R25 ;  /* 0x0000001900197245 */ /* 0x000fe20000201000 */
[----:B------:R-:W-:Y:S01]  /*2f10*/  IMAD.U32 R103, R78, 0x10000, RZ ;  /* 0x000100004e677824 */ /* 0x000fe200078e00ff */
[----:B------:R-:W-:Y:S01]  /*2f20*/  SHF.L.U32 R73, R74, 0x10, RZ ;  /* 0x000000104a497819 */ /* 0x000fe200000006ff */
[----:B------:R-:W-:Y:S01]  /*2f30*/  BSSY.RECONVERGENT B2, `(.L_x_383) ;  /* 0x000004d000027945 */ /* 0x000fe20003800200 */
[----:B------:R-:W-:Y:S01]  /*2f40*/  ISETP.NE.AND P5, PT, R76, 0x1, PT ;  /* 0x000000014c00780c */ /* 0x000fe20003fa5270 */
[----:B------:R-:W-:Y:S01]  /*2f50*/  FFMA.FTZ R72, R25, R114, 1.1641532182693481445e-10 ;  /* 0x2f00000019487423 */ /* 0x000fe20000010072 */
[----:B------:R-:W-:Y:S02]  /*2f60*/  IMAD.MOV.U32 R77, RZ, RZ, 0x2 ;  /* 0x00000002ff4d7424 */ /* 0x000fe400078e00ff */
[----:B------:R-:W-:Y:S01]  /*2f70*/  FMUL.FTZ R74, R73, R124 ;  /* 0x0000007c494a7220 */ /* 0x000fe20000410000 */
[----:B------:R-:W-:Y:S02]  /*2f80*/  MOV R25, R0 ;  /* 0x0000000000197202 */ /* 0x000fe40000000f00 */
[----:B------:R-:W-:Y:S01]  /*2f90*/  FSETP.GTU.FTZ.AND P4, PT, R72, R125, PT ;  /* 0x0000007d4800720b */ /* 0x000fe20003f9c000 */
[----:B------:R-:W-:-:S05]  /*2fa0*/  FMUL.FTZ R74, R74, R127 ;  /* 0x0000007f4a4a7220 */ /* 0x000fca0000410000 */
        /* <DEDUP_REMOVED lines=12> */
.L_x_385:
        /* <DEDUP_REMOVED lines=13> */
.L_x_387:
[----:B------:R-:W-:Y:S05]  /*3140*/  BSYNC.RECONVERGENT B3 ;  /* 0x0000000000037941 */ /* 0x000fea0003800200 */
.L_x_386:
        /* <DEDUP_REMOVED lines=36> */
[----:B------:R-:W-:Y:S01]  /*3390*/  LOP3.LUT R72, R72, UR28, R27, 0x96, !PT ;  /* 0x0000001c48487c12 */ /* 0x000fe2000f8e961b */
[----:B------:R-:W-:-:S04]  /*33a0*/  IMAD.WIDE.U32 R128, R128, -0x326172a9, RZ ;  /* 0xcd9e8d5780807825 */ /* 0x000fc800078e00ff */
[----:B------:R-:W-:Y:S01]  /*33b0*/  IMAD.WIDE.U32 R72, R72, -0x2daee0ad, RZ ;  /* 0xd2511f5348487825 */ /* 0x000fe200078e00ff */
[----:B------:R-:W-:Y:S02]  /*33c0*/  LOP3.LUT R26, R26, UR30, R129, 0x96, !PT ;  /* 0x0000001e1a1a7c12 */ /* 0x000fe4000f8e9681 */
[----:B------:R-:W-:Y:S01]  /*33d0*/  MOV R0, R128 ;  /* 0x0000008000007202 */ /* 0x000fe20000000f00 */
[----:B------:R-:W-:Y:S01]  /*33e0*/  IMAD.MOV.U32 R126, RZ, RZ, R72 ;  /* 0x000000ffff7e7224 */ /* 0x000fe200078e0048 */
[----:B------:R-:W-:-:S07]  /*33f0*/  LOP3.LUT R27, R76, UR31, R73, 0x96, !PT ;  /* 0x0000001f4c1b7c12 */ /* 0x000fce000f8e9649 */
.L_x_384:
[----:B------:R-:W-:Y:S05]  /*3400*/  BSYNC.RECONVERGENT B2 ;  /* 0x0000000000027941 */ /* 0x000fea0003800200 */
.L_x_383:
[----:B------:R-:W-:Y:S01]  /*3410*/  I2FP.F32.U32 R25, R25 ;  /* 0x0000001900197245 */ /* 0x000fe20000201000 */
[----:B------:R-:W-:Y:S01]  /*3420*/  IMAD.U32 R73, R75, 0x10000, RZ ;  /* 0x000100004b497824 */ /* 0x000fe200078e00ff */
[----:B------:R-:W-:Y:S01]  /*3430*/  ISETP.NE.AND P6, PT, R77, 0x1, PT ;  /* 0x000000014d00780c */ /* 0x000fe20003fc5270 */
[----:B------:R-:W-:Y:S01]  /*3440*/  IMAD.U32 R113, R79, 0x10000, RZ ;  /* 0x000100004f717824 */ /* 0x000fe200078e00ff */
[----:B------:R-:W-:Y:S01]  /*3450*/  BSSY.RECONVERGENT B2, `(.L_x_388) ;  /* 0x0000050000027945 */ /* 0x000fe20003800200 */
[----:B------:R-:W-:Y:S01]  /*3460*/  FFMA.FTZ R72, R25, R114, 1.1641532182693481445e-10 ;  /* 0x2f00000019487423 */ /* 0x000fe20000010072 */
[----:B------:R-:W-:Y:S01]  /*3470*/  FMUL.FTZ R74, R73, R124 ;  /* 0x0000007c494a7220 */ /* 0x000fe20000410000 */
[----:B------:R-:W-:Y:S01]  /*3480*/  PRMT R78, R75, 0x7632, R78 ;  /* 0x000076324b4e7816 */ /* 0x000fe2000000004e */
[----:B------:R-:W-:Y:S01]  /*3490*/  IMAD.MOV.U32 R73, RZ, RZ, R0 ;  /* 0x000000ffff497224 */ /* 0x000fe200078e0000 */
[----:B------:R-:W-:Y:S01]  /*34a0*/  PRMT R79, R79, 0x7632, R79 ;  /* 0x000076324f4f7816 */ /* 0x000fe2000000004f */
[----:B------:R-:W-:Y:S01]  /*34b0*/  FMUL.FTZ R74, R74, R127 ;  /* 0x0000007f4a4a7220 */ /* 0x000fe20000410000 */
[----:B------:R-:W-:-:S02]  /*34c0*/  FSETP.GTU.FTZ.AND P5, PT, R72, R125, PT ;  /* 0x0000007d4800720b */ /* 0x000fc40003fbc000 */
[----:B------:R-:W-:Y:S02]  /*34d0*/  MOV R25, 0x2 ;  /* 0x0000000200197802 */ /* 0x000fe40000000f00 */
        /* <DEDUP_REMOVED lines=12> */
.L_x_390:
[----:B------:R-:W-:Y:S01]  /*35a0*/  IADD3 R29, PT, PT, R29, 0x1, RZ ;  /* 0x000000011d1d7810 */ /* 0x000fe20007ffe0ff */
[----:B------:R-:W-:Y:S03]  /*35b0*/  BSSY.RECONVERGENT B3, `(.L_x_391) ;  /* 0x000000e000037945 */ /* 0x000fe60003800200 */
[C---:B------:R-:W-:Y:S01]  /*35c0*/  ISETP.NE.AND P6, PT, R29.reuse, RZ, PT ;  /* 0x000000ff1d00720c */ /* 0x040fe20003fc5270 */
[----:B------:R-:W-:-:S12]  /*35d0*/  IMAD.WIDE.U32 R74, R29, -0x2daee0ad, RZ ;  /* 0xd2511f531d4a7825 */ /* 0x000fd800078e00ff */
[----:B------:R-:W-:Y:S05]  /*35e0*/  @P6 BRA `(.L_x_392) ;  /* 0x0000000000286947 */ /* 0x000fea0003800000 */
[----:B------:R-:W-:Y:S01]  /*35f0*/  VIADD R28, R28, 0x1 ;  /* 0x000000011c1c7836 */ /* 0x000fe20000000000 */
[----:B------:R-:W-:-:S04]  /*3600*/  P2R R0, PR, RZ, 0x1 ;  /* 0x00000001ff007803 */ /* 0x000fc80000000000 */
[----:B------:R-:W-:-:S13]  /*3610*/  ISETP.NE.AND P6, PT, R28, RZ, PT ;  /* 0x000000ff1c00720c */ /* 0x000fda0003fc5270 */
[----:B------:R-:W-:Y:S01]  /*3620*/  @!P6 VIADD R80, R80, 0x1 ;  /* 0x000000015050e836 */ /* 0x000fe20000000000 */
[----:B------:R-:W-:Y:S01]  /*3630*/  @!P6 IADD3 R25, PT, PT, R2, 0x1, RZ ;  /* 0x000000010219e810 */ /* 0x000fe20007ffe0ff */
[----:B------:R-:W-:-:S03]  /*3640*/  @!P6 IMAD.MOV.U32 R28, RZ, RZ, RZ ;  /* 0x000000ffff1ce224 */ /* 0x000fc600078e00ff */
[----:B------:R-:W-:-:S13]  /*3650*/  ISETP.NE.AND P0, PT, R80, RZ, !P6 ;  /* 0x000000ff5000720c */ /* 0x000fda0007705270 */
[----:B------:R-:W-:Y:S01]  /*3660*/  @P0 IMAD.MOV R25, RZ, RZ, R2 ;  /* 0x000000ffff190224 */ /* 0x000fe200078e0202 */
[----:B------:R-:W-:-:S04]  /*3670*/  ISETP.NE.AND P0, PT, R0, RZ, PT ;  /* 0x000000ff0000720c */ /* 0x000fc80003f05270 */
[----:B------:R-:W-:-:S09]  /*3680*/  @!P6 MOV R2, R25 ;  /* 0x000000190002e202 */ /* 0x000fd20000000f00 */
.L_x_392:
[----:B------:R-:W-:Y:S05]  /*3690*/  BSYNC.RECONVERGENT B3 ;  /* 0x0000000000037941 */ /* 0x000fea0003800200 */
.L_x_391:
[----:B------:R-:W-:Y:S01]  /*36a0*/  IMAD.WIDE.U32 R26, R80, -0x326172a9, RZ ;  /* 0xcd9e8d57501a7825 */ /* 0x000fe200078e00ff */
[----:B------:R-:W-:-:S03]  /*36b0*/  LOP3.LUT R72, R2, UR7, R75, 0x96, !PT ;  /* 0x0000000702487c12 */ /* 0x000fc6000f8e964b */
[----:B------:R-:W-:Y:S01]  /*36c0*/  IMAD.MOV.U32 R25, RZ, RZ, RZ ;  /* 0x000000ffff197224 */ /* 0x000fe200078e00ff */
        /* <DEDUP_REMOVED lines=38> */
[----:B------:R-:W-:Y:S01]  /*3930*/  IMAD.MOV.U32 R73, RZ, RZ, R126 ;  /* 0x000000ffff497224 */ /* 0x000fe200078e007e */
[----:B------:R-:W-:-:S07]  /*3940*/  MOV R126, R72 ;  /* 0x00000048007e7202 */ /* 0x000fce0000000f00 */
.L_x_389:
[----:B------:R-:W-:Y:S05]  /*3950*/  BSYNC.RECONVERGENT B2 ;  /* 0x0000000000027941 */ /* 0x000fea0003800200 */
.L_x_388:
[----:B------:R-:W-:Y:S01]  /*3960*/  I2FP.F32.U32 R73, R73 ;  /* 0x0000004900497245 */ /* 0x000fe20000201000 */
[----:B------:R-:W-:Y:S01]  /*3970*/  IMAD.U32 R75, R78, 0x10000, RZ ;  /* 0x000100004e4b7824 */ /* 0x000fe200078e00ff */
[----:B------:R-:W-:Y:S02]  /*3980*/  SHF.L.U32 R79, R79, 0x10, RZ ;  /* 0x000000104f4f7819 */ /* 0x000fe400000006ff */
[----:B------:R-:W-:Y:S01]  /*3990*/  F2FP.BF16.F32.PACK_AB R74, R103, R102 ;  /* 0x00000066674a723e */ /* 0x000fe200000010ff */
[----:B------:R-:W-:Y:S01]  /*39a0*/  FFMA.FTZ R114, R73, R114, 1.1641532182693481445e-10 ;  /* 0x2f00000049727423 */ /* 0x000fe20000010072 */
[----:B------:R-:W-:Y:S01]  /*39b0*/  FMUL.FTZ R72, R75, R124 ;  /* 0x0000007c4b487220 */ /* 0x000fe20000410000 */
[----:B------:R-:W-:-:S03]  /*39c0*/  F2FP.BF16.F32.PACK_AB R73, R96, R97 ;  /* 0x000000616049723e */ /* 0x000fc600000010ff */
[----:B------:R-:W-:Y:S01]  /*39d0*/  FMUL.FTZ R72, R72, R127 ;  /* 0x0000007f48487220 */ /* 0x000fe20000410000 */
[----:B------:R-:W-:-:S04]  /*39e0*/  FSETP.GTU.FTZ.AND P6, PT, R114, R125, PT ;  /* 0x0000007d7200720b */ /* 0x000fc80003fdc000 */
[----:B------:R-:W-:Y:S02]  /*39f0*/  FSEL R72, R72, RZ, !P6 ;  /* 0x000000ff48487208 */ /* 0x000fe40007000000 */
[----:B------:R-:W-:-:S03]  /*3a00*/  PLOP3.LUT P6, PT, P6, PT, PT, 0x8, 0x80 ;  /* 0x000000000080781c */ /* 0x000fc600037ce170 */
[----:B------:R-:W-:Y:S01]  /*3a10*/  FADD.FTZ R114, R72, R79 ;  /* 0x0000004f48727221 */ /* 0x000fe20000010000 */
[----:B------:R-:W-:-:S04]  /*3a20*/  F2FP.BF16.F32.PACK_AB R72, R82, R83 ;  /* 0x000000535248723e */ /* 0x000fc800000010ff */
[----:B------:R-:W-:Y:S01]  /*3a30*/  F2FP.BF16.F32.PACK_AB R75, R114, R113 ;  /* 0x00000071724b723e */ /* 0x000fe200000010ff */
[----:B------:R-:W-:Y:S06]  /*3a40*/  BRA `(.L_x_393) ;  /* 0x0000002800207947 */ /* 0x000fec0003800000 */
.L_x_353:
[----:B------:R-:W-:Y:S01]  /*3a50*/  ISETP.NE.AND P0, PT, R25, 0x1, PT ;  /* 0x000000011900780c */ /* 0x000fe20003f05270 */
[----:B------:R-:W-:Y:S01]  /*3a60*/  BSSY.RECONVERGENT B2, `(.L_x_394) ;  /* 0x0000047000027945 */ /* 0x000fe20003800200 */
[----:B------:R-:W-:Y:S01]  /*3a70*/  IMAD.MOV.U32 R82, RZ, RZ, 0x2 ;  /* 0x00000002ff527424 */ /* 0x000fe200078e00ff */
[----:B------:R-:W-:Y:S01]  /*3a80*/  MOV R126, R123 ;  /* 0x0000007b007e7202 */ /* 0x000fe20000000f00 */
[----:B------:R-:W-:-:S09]  /*3a90*/  IMAD.MOV.U32 R76, RZ, RZ, R0 ;  /* 0x000000ffff4c7224 */ /* 0x000fd200078e0000 */
[----:B------:R-:W-:Y:S05]  /*3aa0*/  @!P0 BRA `(.L_x_395) ;  /* 0x0000000400088947 */ /* 0x000fea0003800000 */
[----:B------:R-:W-:-:S13]  /*3ab0*/  ISETP.NE.AND P0, PT, R25, 0x3, PT ;  /* 0x000000031900780c */ /* 0x000fda0003f05270 */
[----:B------:R-:W-:Y:S05]  /*3ac0*/  @!P0 BRA `(.L_x_396) ;  /* 0x0000000000208947 */ /* 0x000fea0003800000 */
[----:B------:R-:W-:-:S13]  /*3ad0*/  ISETP.NE.AND P0, PT, R25, 0x2, PT ;  /* 0x000000021900780c */ /* 0x000fda0003f05270 */
[----:B------:R-:W-:Y:S01]  /*3ae0*/  @!P0 IMAD.MOV.U32 R82, RZ, RZ, 0x3 ;  /* 0x00000003ff528424 */ /* 0x000fe200078e00ff */
[----:B------:R-:W-:Y:S01]  /*3af0*/  @!P0 MOV R76, R27 ;  /* 0x0000001b004c8202 */ /* 0x000fe20000000f00 */
[--C-:B------:R-:W-:Y:S01]  /*3b00*/  @!P0 IMAD.MOV.U32 R126, RZ, RZ, R123.reuse ;  /* 0x000000ffff7e8224 */ /* 0x100fe200078e007b */
[----:B------:R-:W-:Y:S01]  /*3b10*/  @P0 MOV R76, R26 ;  /* 0x0000001a004c0202 */ /* 0x000fe20000000f00 */
[----:B------:R-:W-:Y:S02]  /*3b20*/  @P0 VIADD R82, R25, 0x1 ;  /* 0x0000000119520836 */ /* 0x000fe40000000000 */
[----:B------:R-:W-:Y:S01]  /*3b30*/  @P0 IMAD.MOV.U32 R126, RZ, RZ, R123 ;  /* 0x000000ffff7e0224 */ /* 0x000fe200078e007b */
[----:B------:R-:W-:Y:S06]  /*3b40*/  BRA `(.L_x_395) ;  /* 0x0000000000e07947 */ /* 0x000fec0003800000 */
.L_x_396:
        /* <DEDUP_REMOVED lines=13> */
.L_x_398:
[----:B------:R-:W-:Y:S05]  /*3c20*/  BSYNC.RECONVERGENT B3 ;  /* 0x0000000000037941 */ /* 0x000fea0003800200 */
.L_x_397:
        /* <DEDUP_REMOVED lines=42> */
.L_x_395:
[----:B------:R-:W-:Y:S05]  /*3ed0*/  BSYNC.RECONVERGENT B2 ;  /* 0x0000000000027941 */ /* 0x000fea0003800200 */
.L_x_394:
[----:B------:R-:W0:Y:S01]  /*3ee0*/  LDC R114, c[0x0][0x404] ;  /* 0x00010100ff727b82 */ /* 0x000e220000000800 */
[----:B------:R-:W-:Y:S01]  /*3ef0*/  I2FP.F32.U32 R25, R76 ;  /* 0x0000004c00197245 */ /* 0x000fe20000201000 */
[----:B------:R-:W-:Y:S01]  /*3f00*/  IMAD.MOV.U32 R78, RZ, RZ, 0x2f800000 ;  /* 0x2f800000ff4e7424 */ /* 0x000fe200078e00ff */
[----:B-----5:R-:W-:Y:S01]  /*3f10*/  SHF.L.U32 R77, R72, 0x10, RZ ;  /* 0x00000010484d7819 */ /* 0x020fe200000006ff */
[----:B------:R-:W-:Y:S01]  /*3f20*/  BSSY.RECONVERGENT B2, `(.L_x_399) ;  /* 0x000004f000027945 */ /* 0x000fe20003800200 */
[----:B------:R-:W-:Y:S01]  /*3f30*/  ISETP.NE.AND P1, PT, R82, 0x1, PT ;  /* 0x000000015200780c */ /* 0x000fe20003f25270 */
[----:B------:R-:W-:Y:S01]  /*3f40*/  FFMA.FTZ R25, R25, R78, 1.1641532182693481445e-10 ;  /* 0x2f00000019197423 */ /* 0x000fe2000001004e */
[----:B------:R-:W-:Y:S01]  /*3f50*/  PRMT R72, R72, 0x7632, R72 ;  /* 0x0000763248487816 */ /* 0x000fe20000000048 */
[----:B------:R-:W1:Y:S01]  /*3f60*/  LDC R79, c[0x0][0x408] ;  /* 0x00010200ff4f7b82 */ /* 0x000e620000000800 */
[----:B------:R-:W-:Y:S02]  /*3f70*/  FMUL.FTZ R76, R77, R124 ;  /* 0x0000007c4d4c7220 */ /* 0x000fe40000410000 */
[----:B0-----:R-:W-:Y:S01]  /*3f80*/  FSETP.GTU.FTZ.AND P0, PT, R25, R114, PT ;  /* 0x000000721900720b */ /* 0x001fe20003f1c000 */
[----:B------:R-:W-:-:S03]  /*3f90*/  IMAD.MOV.U32 R25, RZ, RZ, R0 ;  /* 0x000000ffff197224 */ /* 0x000fc600078e0000 */
[----:B------:R-:W-:Y:S01]  /*3fa0*/  PLOP3.LUT P2, PT, P0, PT, PT, 0x8, 0x80 ;  /* 0x000000000080781c */ /* 0x000fe2000074e170 */
[----:B-1----:R-:W-:-:S03]  /*3fb0*/  FMUL.FTZ R76, R76, R79 ;  /* 0x0000004f4c4c7220 */ /* 0x002fc60000410000 */
[----:B------:R-:W-:Y:S02]  /*3fc0*/  P2R R123, PR, RZ, 0x4 ;  /* 0x00000004ff7b7803 */ /* 0x000fe40000000000 */
[----:B------:R-:W-:Y:S01]  /*3fd0*/  FSEL R83, R76, RZ, !P0 ;  /* 0x000000ff4c537208 */ /* 0x000fe20004000000 */
[----:B------:R-:W-:Y:S01]  /*3fe0*/  IMAD.MOV.U32 R76, RZ, RZ, 0x2 ;  /* 0x00000002ff4c7424 */ /* 0x000fe200078e00ff */
        /* <DEDUP_REMOVED lines=9> */
.L_x_401:
        /* <DEDUP_REMOVED lines=13> */
.L_x_403:
[----:B------:R-:W-:Y:S05]  /*4150*/  BSYNC.RECONVERGENT B3 ;  /* 0x0000000000037941 */ /* 0x000fea0003800200 */
.L_x_402:
        /* <DEDUP_REMOVED lines=43> */
.L_x_400:
[----:B------:R-:W-:Y:S05]  /*4410*/  BSYNC.RECONVERGENT B2 ;  /* 0x0000000000027941 */ /* 0x000fea0003800200 */
.L_x_399:
[----:B------:R-:W-:Y:S01]  /*4420*/  ISETP.NE.AND P2, PT, R76, 0x1, PT ;  /* 0x000000014c00780c */ /* 0x000fe20003f45270 */
[----:B------:R-:W-:Y:S01]  /*4430*/  BSSY.RECONVERGENT B2, `(.L_x_404) ;  /* 0x000004d000027945 */ /* 0x000fe20003800200 */
[----:B------:R-:W-:Y:S01]  /*4440*/  I2FP.F32.U32 R25, R25 ;  /* 0x0000001900197245 */ /* 0x000fe20000201000 */
[----:B------:R-:W-:Y:S01]  /*4450*/  IMAD.MOV.U32 R96, RZ, RZ, 0x2 ;  /* 0x00000002ff607424 */ /* 0x000fe200078e00ff */
[----:B------:R-:W-:-:S03]  /*4460*/  SHF.L.U32 R77, R72, 0x10, RZ ;  /* 0x00000010484d7819 */ /* 0x000fc600000006ff */
[----:B------:R-:W-:Y:S02]  /*4470*/  FFMA.FTZ R25, R25, R78, 1.1641532182693481445e-10 ;  /* 0x2f00000019197423 */ /* 0x000fe4000001004e */
[----:B------:R-:W-:-:S03]  /*4480*/  FMUL.FTZ R72, R77, R124 ;  /* 0x0000007c4d487220 */ /* 0x000fc60000410000 */
[----:B------:R-:W-:Y:S01]  /*4490*/  FSETP.GTU.FTZ.AND P1, PT, R25, R114, PT ;  /* 0x000000721900720b */ /* 0x000fe20003f3c000 */
[----:B------:R-:W-:Y:S01]  /*44a0*/  FMUL.FTZ R72, R72, R79 ;  /* 0x0000004f48487220 */ /* 0x000fe20000410000 */
[----:B------:R-:W-:Y:S02]  /*44b0*/  IMAD.MOV.U32 R25, RZ, RZ, R0 ;  /* 0x000000ffff197224 */ /* 0x000fe400078e0000 */
[----:B------:R-:W-:Y:S02]  /*44c0*/  PLOP3.LUT P0, PT, P1, PT, PT, 0x8, 0x80 ;  /* 0x000000000080781c */ /* 0x000fe40000f0e170 */
[----:B------:R-:W-:Y:S01]  /*44d0*/  FSEL R82, R72, RZ, !P1 ;  /* 0x000000ff48527208 */ /* 0x000fe20004800000 */
[----:B------:R-:W-:Y:S10]  /*44e0*/  @!P2 BRA `(.L_x_405) ;  /* 0x000000040004a947 */ /* 0x000ff40003800000 */
        /* <DEDUP_REMOVED lines=8> */
.L_x_406:
        /* <DEDUP_REMOVED lines=13> */
.L_x_408:
[----:B------:R-:W-:Y:S05]  /*4640*/  BSYNC.RECONVERGENT B3 ;  /* 0x0000000000037941 */ /* 0x000fea0003800200 */
.L_x_407:
        /* <DEDUP_REMOVED lines=43> */
.L_x_405:
[----:B------:R-:W-:Y:S05]  /*4900*/  BSYNC.RECONVERGENT B2 ;  /* 0x0000000000027941 */ /* 0x000fea0003800200 */
.L_x_404:
        /* <DEDUP_REMOVED lines=9> */
[----:B------:R-:W-:Y:S01]  /*49a0*/  PRMT R25, R73, 0x7632, R25 ;  /* 0x0000763249197816 */ /* 0x000fe20000000019 */
[----:B------:R-:W-:Y:S01]  /*49b0*/  IMAD.MOV.U32 R73, RZ, RZ, R0 ;  /* 0x000000ffff497224 */ /* 0x000fe200078e0000 */
        /* <DEDUP_REMOVED lines=11> */
.L_x_411:
        /* <DEDUP_REMOVED lines=13> */
.L_x_413:
[----:B------:R-:W-:Y:S05]  /*4b40*/  BSYNC.RECONVERGENT B3 ;  /* 0x0000000000037941 */ /* 0x000fea0003800200 */
.L_x_412:
        /* <DEDUP_REMOVED lines=40> */
[----:B------:R-:W-:Y:S01]  /*4dd0*/  IMAD.MOV.U32 R76, RZ, RZ, RZ ;  /* 0x000000ffff4c7224 */ /* 0x000fe200078e00ff */
[----:B------:R-:W-:Y:S01]  /*4de0*/  MOV R73, R126 ;  /* 0x0000007e00497202 */ /* 0x000fe20000000f00 */
[----:B------:R-:W-:-:S07]  /*4df0*/  IMAD.MOV.U32 R126, RZ, RZ, R72 ;  /* 0x000000ffff7e7224 */ /* 0x000fce00078e0048 */
.L_x_410:
[----:B------:R-:W-:Y:S05]  /*4e00*/  BSYNC.RECONVERGENT B2 ;  /* 0x0000000000027941 */ /* 0x000fea0003800200 */
.L_x_409:
[----:B------:R-:W-:Y:S01]  /*4e10*/  ISETP.NE.AND P4, PT, R76, 0x1, PT ;  /* 0x000000014c00780c */ /* 0x000fe20003f85270 */
[----:B------:R-:W-:Y:S01]  /*4e20*/  BSSY.RECONVERGENT B2, `(.L_x_414) ;  /* 0x000004d000027945 */ /* 0x000fe20003800200 */
[----:B------:R-:W-:Y:S01]  /*4e30*/  I2FP.F32.U32 R73, R73 ;  /* 0x0000004900497245 */ /* 0x000fe20000201000 */
[----:B------:R-:W-:Y:S01]  /*4e40*/  IMAD.MOV.U32 R77, RZ, RZ, 0x2 ;  /* 0x00000002ff4d7424 */ /* 0x000fe200078e00ff */
[----:B------:R-:W-:-:S03]  /*4e50*/  SHF.L.U32 R25, R25, 0x10, RZ ;  /* 0x0000001019197819 */ /* 0x000fc600000006ff */
[----:B------:R-:W-:Y:S02]  /*4e60*/  FFMA.FTZ R73, R73, R78, 1.1641532182693481445e-10 ;  /* 0x2f00000049497423 */ /* 0x000fe4000001004e */
[----:B------:R-:W-:Y:S01]  /*4e70*/  FMUL.FTZ R72, R25, R124 ;  /* 0x0000007c19487220 */ /* 0x000fe20000410000 */
[----:B------:R-:W-:Y:S02]  /*4e80*/  IMAD.MOV.U32 R25, RZ, RZ, R0 ;  /* 0x000000ffff197224 */ /* 0x000fe400078e0000 */
[----:B------:R-:W-:Y:S01]  /*4e90*/  FSETP.GTU.FTZ.AND P3, PT, R73, R114, PT ;  /* 0x000000724900720b */ /* 0x000fe20003f7c000 */
[----:B------:R-:W-:-:S03]  /*4ea0*/  FMUL.FTZ R72, R72, R79 ;  /* 0x0000004f48487220 */ /* 0x000fc60000410000 */
        /* <DEDUP_REMOVED lines=11> */
.L_x_416:
        /* <DEDUP_REMOVED lines=13> */
.L_x_418:
[----:B------:R-:W-:Y:S05]  /*5030*/  BSYNC.RECONVERGENT B3 ;  /* 0x0000000000037941 */ /* 0x000fea0003800200 */
.L_x_417:
        /* <DEDUP_REMOVED lines=41> */
[----:B------:R-:W-:Y:S01]  /*52d0*/  LOP3.LUT R27, R76, UR31, R73, 0x96, !PT ;  /* 0x0000001f4c1b7c12 */ /* 0x000fe2000f8e9649 */
[----:B------:R-:W-:-:S07]  /*52e0*/  IMAD.MOV.U32 R126, RZ, RZ, R72 ;  /* 0x000000ffff7e7224 */ /* 0x000fce00078e0048 */
.L_x_415:
[----:B------:R-:W-:Y:S05]  /*52f0*/  BSYNC.RECONVERGENT B2 ;  /* 0x0000000000027941 */ /* 0x000fea0003800200 */
.L_x_414:
[----:B------:R-:W-:Y:S01]  /*5300*/  I2FP.F32.U32 R25, R25 ;  /* 0x0000001900197245 */ /* 0x000fe20000201000 */
[----:B------:R-:W-:Y:S01]  /*5310*/  BSSY.RECONVERGENT B2, `(.L_x_419) ;  /* 0x000004e000027945 */ /* 0x000fe20003800200 */
[C---:B------:R-:W-:Y:S01]  /*5320*/  SHF.L.U32 R73, R74.reuse, 0x10, RZ ;  /* 0x000000104a497819 */ /* 0x040fe200000006ff */
[----:B------:R-:W-:Y:S01]  /*5330*/  IMAD.MOV.U32 R76, RZ, RZ, 0x2 ;  /* 0x00000002ff4c7424 */ /* 0x000fe200078e00ff */
[----:B------:R-:W-:Y:S01]  /*5340*/  ISETP.NE.AND P4, PT, R77, 0x1, PT ;  /* 0x000000014d00780c */ /* 0x000fe20003f85270 */
[----:B------:R-:W-:Y:S01]  /*5350*/  FFMA.FTZ R25, R25, R78, 1.1641532182693481445e-10 ;  /* 0x2f00000019197423 */ /* 0x000fe2000001004e */
[----:B------:R-:W-:Y:S01]  /*5360*/  PRMT R74, R74, 0x7632, R74 ;  /* 0x000076324a4a7816 */ /* 0x000fe2000000004a */
[----:B------:R-:W-:-:S03]  /*5370*/  FMUL.FTZ R72, R73, R124 ;  /* 0x0000007c49487220 */ /* 0x000fc60000410000 */
[----:B------:R-:W-:Y:S01]  /*5380*/  FSETP.GTU.FTZ.AND P3, PT, R25, R114, PT ;  /* 0x000000721900720b */ /* 0x000fe20003f7c000 */
[----:B------:R-:W-:Y:S01]  /*5390*/  FMUL.FTZ R72, R72, R79 ;  /* 0x0000004f48487220 */ /* 0x000fe20000410000 */
[----:B------:R-:W-:-:S04]  /*53a0*/  IMAD.MOV.U32 R25, RZ, RZ, R0 ;  /* 0x000000ffff197224 */ /* 0x000fc800078e0000 */
[----:B------:R-:W-:Y:S02]  /*53b0*/  FSEL R102, R72, RZ, !P3 ;  /* 0x000000ff48667208 */ /* 0x000fe40005800000 */
[----:B------:R-:W-:Y:S01]  /*53c0*/  PLOP3.LUT P3, PT, P3, PT, PT, 0x8, 0x80 ;  /* 0x000000000080781c */ /* 0x000fe20001f6e170 */
[----:B------:R-:W-:-:S12]  /*53d0*/  @!P4 BRA `(.L_x_420) ;  /* 0x000000040004c947 */ /* 0x000fd80003800000 */
        /* <DEDUP_REMOVED lines=8> */
.L_x_421:
        /* <DEDUP_REMOVED lines=13> */
.L_x_423:
[----:B------:R-:W-:Y:S05]  /*5530*/  BSYNC.RECONVERGENT B3 ;  /* 0x0000000000037941 */ /* 0x000fea0003800200 */
.L_x_422:
        /* <DEDUP_REMOVED lines=43> */
.L_x_420:
[----:B------:R-:W-:Y:S05]  /*57f0*/  BSYNC.RECONVERGENT B2 ;  /* 0x0000000000027941 */ /* 0x000fea0003800200 */
.L_x_419:
[----:B------:R-:W-:Y:S01]  /*5800*/  I2FP.F32.U32 R25, R25 ;  /* 0x0000001900197245 */ /* 0x000fe20000201000 */
[----:B------:R-:W-:Y:S01]  /*5810*/  BSSY.RECONVERGENT B2, `(.L_x_424) ;  /* 0x000004d000027945 */ /* 0x000fe20003800200 */
[----:B------:R-:W-:Y:S01]  /*5820*/  SHF.L.U32 R73, R74, 0x10, RZ ;  /* 0x000000104a497819 */ /* 0x000fe200000006ff */
[----:B------:R-:W-:Y:S01]  /*5830*/  IMAD.MOV.U32 R74, RZ, RZ, 0x2 ;  /* 0x00000002ff4a7424 */ /* 0x000fe200078e00ff */
[----:B------:R-:W-:Y:S01]  /*5840*/  ISETP.NE.AND P5, PT, R76, 0x1, PT ;  /* 0x000000014c00780c */ /* 0x000fe20003fa5270 */
[----:B------:R-:W-:Y:S02]  /*5850*/  FFMA.FTZ R25, R25, R78, 1.1641532182693481445e-10 ;  /* 0x2f00000019197423 */ /* 0x000fe4000001004e */
        /* <DEDUP_REMOVED lines=15> */
.L_x_426:
        /* <DEDUP_REMOVED lines=13> */
.L_x_428:
[----:B------:R-:W-:Y:S05]  /*5a20*/  BSYNC.RECONVERGENT B3 ;  /* 0x0000000000037941 */ /* 0x000fea0003800200 */
.L_x_427:
[----:B------:R-:W-:Y:S01]  /*5a30*/  IMAD.WIDE.U32 R26, R80, -0x326172a9, RZ ;  /* 0xcd9e8d57501a7825 */ /* 0x000fe200078e00ff */
[----:B------:R-:W-:Y:S02]  /*5a40*/  LOP3.LUT R72, R2, UR7, R77, 0x96, !PT ;  /* 0x0000000702487c12 */ /* 0x000fe4000f8e964d */
[----:B------:R-:W-:Y:S01]  /*5a50*/  MOV R25, R126 ;  /* 0x0000007e00197202 */ /* 0x000fe20000000f00 */
        /* <DEDUP_REMOVED lines=39> */
[----:B------:R-:W-:-:S07]  /*5cd0*/  IMAD.MOV.U32 R126, RZ, RZ, R72 ;  /* 0x000000ffff7e7224 */ /* 0x000fce00078e0048 */
.L_x_425:
[----:B------:R-:W-:Y:S05]  /*5ce0*/  BSYNC.RECONVERGENT B2 ;  /* 0x0000000000027941 */ /* 0x000fea0003800200 */
.L_x_424:
[----:B------:R-:W-:Y:S01]  /*5cf0*/  I2FP.F32.U32 R25, R25 ;  /* 0x0000001900197245 */ /* 0x000fe20000201000 */
[----:B------:R-:W-:Y:S01]  /*5d00*/  BSSY.RECONVERGENT B2, `(.L_x_429) ;  /* 0x0000050000027945 */ /* 0x000fe20003800200 */
[----:B------:R-:W-:Y:S02]  /*5d10*/  SHF.L.U32 R73, R75, 0x10, RZ ;  /* 0x000000104b497819 */ /* 0x000fe400000006ff */
[----:B------:R-:W-:Y:S01]  /*5d20*/  ISETP.NE.AND P6, PT, R74, 0x1, PT ;  /* 0x000000014a00780c */ /* 0x000fe20003fc5270 */
[----:B------:R-:W-:Y:S01]  /*5d30*/  FFMA.FTZ R25, R25, R78, 1.1641532182693481445e-10 ;  /* 0x2f00000019197423 */ /* 0x000fe2000001004e */
[----:B------:R-:W-:Y:S01]  /*5d40*/  PRMT R125, R75, 0x7632, R125 ;  /* 0x000076324b7d7816 */ /* 0x000fe2000000007d */
[----:B------:R-:W-:Y:S01]  /*5d50*/  FMUL.FTZ R72, R73, R124 ;  /* 0x0000007c49487220 */ /* 0x000fe20000410000 */
[----:B------:R-:W-:Y:S02]  /*5d60*/  IMAD.MOV.U32 R73, RZ, RZ, R0 ;  /* 0x000000ffff497224 */ /* 0x000fe400078e0000 */
[----:B------:R-:W-:Y:S01]  /*5d70*/  FSETP.GTU.FTZ.AND P5, PT, R25, R114, PT ;  /* 0x000000721900720b */ /* 0x000fe20003fbc000 */
[----:B------:R-:W-:Y:S01]  /*5d80*/  FMUL.FTZ R72, R72, R79 ;  /* 0x0000004f48487220 */ /* 0x000fe20000410000 */
[----:B------:R-:W-:-:S04]  /*5d90*/  IMAD.MOV.U32 R25, RZ, RZ, 0x2 ;  /* 0x00000002ff197424 */ /* 0x000fc800078e00ff */
        /* <DEDUP_REMOVED lines=11> */
.L_x_431:
[----:B------:R-:W-:Y:S01]  /*5e50*/  VIADD R29, R29, 0x1 ;  /* 0x000000011d1d7836 */ /* 0x000fe20000000000 */
[----:B------:R-:W-:Y:S03]  /*5e60*/  BSSY.RECONVERGENT B3, `(.L_x_432) ;  /* 0x000000e000037945 */ /* 0x000fe60003800200 */
[C---:B------:R-:W-:Y:S01]  /*5e70*/  IMAD.WIDE.U32 R74, R29.reuse, -0x2daee0ad, RZ ;  /* 0xd2511f531d4a7825 */ /* 0x040fe200078e00ff */
[----:B------:R-:W-:-:S13]  /*5e80*/  ISETP.NE.AND P6, PT, R29, RZ, PT ;  /* 0x000000ff1d00720c */ /* 0x000fda0003fc5270 */
[----:B------:R-:W-:Y:S05]  /*5e90*/  @P6 BRA `(.L_x_433) ;  /* 0x0000000000286947 */ /* 0x000fea0003800000 */
[----:B------:R-:W-:Y:S01]  /*5ea0*/  VIADD R28, R28, 0x1 ;  /* 0x000000011c1c7836 */ /* 0x000fe20000000000 */
[----:B------:R-:W-:-:S04]  /*5eb0*/  P2R R0, PR, RZ, 0x1 ;  /* 0x00000001ff007803 */ /* 0x000fc80000000000 */
[----:B------:R-:W-:-:S13]  /*5ec0*/  ISETP.NE.AND P6, PT, R28, RZ, PT ;  /* 0x000000ff1c00720c */ /* 0x000fda0003fc5270 */
[----:B------:R-:W-:Y:S01]  /*5ed0*/  @!P6 IADD3 R80, PT, PT, R80, 0x1, RZ ;  /* 0x000000015050e810 */ /* 0x000fe20007ffe0ff */
[----:B------:R-:W-:Y:S01]  /*5ee0*/  @!P6 VIADD R25, R2, 0x1 ;  /* 0x000000010219e836 */ /* 0x000fe20000000000 */
[----:B------:R-:W-:Y:S02]  /*5ef0*/  @!P6 MOV R28, RZ ;  /* 0x000000ff001ce202 */ /* 0x000fe40000000f00 */
[----:B------:R-:W-:-:S13]  /*5f00*/  ISETP.NE.AND P0, PT, R80, RZ, !P6 ;  /* 0x000000ff5000720c */ /* 0x000fda0007705270 */
[----:B------:R-:W-:Y:S01]  /*5f10*/  @P0 IMAD.MOV R25, RZ, RZ, R2 ;  /* 0x000000ffff190224 */ /* 0x000fe200078e0202 */
[----:B------:R-:W-:-:S03]  /*5f20*/  ISETP.NE.AND P0, PT, R0, RZ, PT ;  /* 0x000000ff0000720c */ /* 0x000fc60003f05270 */
[----:B------:R-:W-:-:S10]  /*5f30*/  @!P6 IMAD.MOV.U32 R2, RZ, RZ, R25 ;  /* 0x000000ffff02e224 */ /* 0x000fd400078e0019 */
.L_x_433:
[----:B------:R-:W-:Y:S05]  /*5f40*/  BSYNC.RECONVERGENT B3 ;  /* 0x0000000000037941 */ /* 0x000fea0003800200 */
.L_x_432:
        /* <DEDUP_REMOVED lines=40> */
[----:B------:R-:W-:Y:S02]  /*61d0*/  LOP3.LUT R27, R74, UR31, R73, 0x96, !PT ;  /* 0x0000001f4a1b7c12 */ /* 0x000fe4000f8e9649 */
[----:B------:R-:W-:Y:S01]  /*61e0*/  MOV R73, R126 ;  /* 0x0000007e00497202 */ /* 0x000fe20000000f00 */
[----:B------:R-:W-:-:S07]  /*61f0*/  IMAD.MOV.U32 R126, RZ, RZ, R72 ;  /* 0x000000ffff7e7224 */ /* 0x000fce00078e0048 */
.L_x_430:
[----:B------:R-:W-:Y:S05]  /*6200*/  BSYNC.RECONVERGENT B2 ;  /* 0x0000000000027941 */ /* 0x000fea0003800200 */
.L_x_429:
[----:B------:R-:W-:Y:S02]  /*6210*/  I2FP.F32.U32 R73, R73 ;  /* 0x0000004900497245 */ /* 0x000fe40000201000 */
[----:B------:R-:W-:Y:S02]  /*6220*/  SHF.L.U32 R125, R125, 0x10, RZ ;  /* 0x000000107d7d7819 */ /* 0x000fe400000006ff */
[----:B------:R-:W-:Y:S01]  /*6230*/  F2FP.BF16.F32.PACK_AB R74, R103, R102 ;  /* 0x00000066674a723e */ /* 0x000fe200000010ff */
[----:B------:R-:W-:Y:S02]  /*6240*/  FFMA.FTZ R73, R73, R78, 1.1641532182693481445e-10 ;  /* 0x2f00000049497423 */ /* 0x000fe4000001004e */
[----:B------:R-:W-:-:S03]  /*6250*/  FMUL.FTZ R72, R125, R124 ;  /* 0x0000007c7d487220 */ /* 0x000fc60000410000 */
[----:B------:R-:W-:Y:S01]  /*6260*/  FSETP.GTU.FTZ.AND P6, PT, R73, R114, PT ;  /* 0x000000724900720b */ /* 0x000fe20003fdc000 */
[----:B------:R-:W-:Y:S01]  /*6270*/  FMUL.FTZ R72, R72, R79 ;  /* 0x0000004f48487220 */ /* 0x000fe20000410000 */
[----:B------:R-:W-:-:S04]  /*6280*/  F2FP.BF16.F32.PACK_AB R73, R96, R97 ;  /* 0x000000616049723e */ /* 0x000fc800000010ff */
[----:B------:R-:W-:Y:S02]  /*6290*/  FSEL R114, R72, RZ, !P6 ;  /* 0x000000ff48727208 */ /* 0x000fe40007000000 */
[----:B------:R-:W-:Y:S02]  /*62a0*/  PLOP3.LUT P6, PT, P6, PT, PT, 0x8, 0x80 ;  /* 0x000000000080781c */ /* 0x000fe400037ce170 */
[----:B------:R-:W-:Y:S02]  /*62b0*/  F2FP.BF16.F32.PACK_AB R72, R82, R83 ;  /* 0x000000535248723e */ /* 0x000fe400000010ff */
[----:B------:R-:W-:-:S09]  /*62c0*/  F2FP.BF16.F32.PACK_AB R75, R114, R113 ;  /* 0x00000071724b723e */ /* 0x000fd200000010ff */
.L_x_393:
[----:B------:R-:W0:Y:S01]  /*62d0*/  LDC.64 R78, c[0x0][0x3a8] ;  /* 0x0000ea00ff4e7b82 */ /* 0x000e220000000a00 */
[----:B------:R-:W-:Y:S02]  /*62e0*/  SEL R129, RZ, 0x1000000, !P6 ;  /* 0x01000000ff817807 */ /* 0x000fe40007000000 */
[----:B------:R-:W-:Y:S02]  /*62f0*/  ISETP.NE.AND P6, PT, R123, RZ, PT ;  /* 0x000000ff7b00720c */ /* 0x000fe40003fc5270 */
[----:B------:R-:W-:Y:S02]  /*6300*/  SEL R127, RZ, 0x10000, !P5 ;  /* 0x00010000ff7f7807 */ /* 0x000fe40006800000 */
[----:B------:R-:W-:Y:S01]  /*6310*/  SEL R130, RZ, 0x100, !P4 ;  /* 0x00000100ff827807 */ /* 0x000fe20006000000 */
[----:B------:R-:W1:Y:S01]  /*6320*/  LDC.64 R76, c[0x0][0x3b0] ;  /* 0x0000ec00ff4c7b82 */ /* 0x000e620000000a00 */
[----:B------:R-:W-:Y:S02]  /*6330*/  SEL R125, RZ, 0x1000000, !P2 ;  /* 0x01000000ff7d7807 */ /* 0x000fe40005000000 */
[----:B------:R-:W-:-:S02]  /*6340*/  SEL R128, RZ, 0x10000, !P1 ;  /* 0x00010000ff807807 */ /* 0x000fc40004800000 */
[----:B------:R-:W-:Y:S02]  /*6350*/  SEL R123, RZ, 0x100, !P0 ;  /* 0x00000100ff7b7807 */ /* 0x000fe40004000000 */
[----:B------:R-:W-:Y:S02]  /*6360*/  LOP3.LUT R130, R130, R129, R127, 0xfe, !PT ;  /* 0x0000008182827212 */ /* 0x000fe400078efe7f */
[----:B------:R-:W-:Y:S01]  /*6370*/  LOP3.LUT R123, R123, R125, R128, 0xfe, !PT ;  /* 0x0000007d7b7b7212 */ /* 0x000fe200078efe80 */
[----:B------:R-:W-:Y:S01]  /*6380*/  VIADD R125, R112, 0x20 ;  /* 0x00000020707d7836 */ /* 0x000fe20000000000 */
[----:B------:R-:W-:Y:S02]  /*6390*/  SEL R129, RZ, 0x1, !P3 ;  /* 0x00000001ff817807 */ /* 0x000fe40005800000 */
[----:B------:R-:W-:Y:S02]  /*63a0*/  SEL R128, RZ, 0x1, !P6 ;  /* 0x00000001ff807807 */ /* 0x000fe40007000000 */
[----:B------:R-:W-:Y:S01]  /*63b0*/  LOP3.LUT R129, R130, R129, RZ, 0xfc, !PT ;  /* 0x0000008182817212 */ /* 0x000fe200078efcff */
[----:B0-----:R-:W-:Y:S01]  /*63c0*/  IMAD.WIDE.U32 R78, R112, 0x10, R78 ;  /* 0x00000010704e7825 */ /* 0x001fe200078e004e */
[----:B------:R-:W-:-:S03]  /*63d0*/  LOP3.LUT R128, R123, R128, RZ, 0xfc, !PT ;  /* 0x000000807b807212 */ /* 0x000fc600078efcff */
[----:B------:R-:W-:Y:S01]  /*63e0*/  IMAD.MOV.U32 R123, RZ, RZ, R126 ;  /* 0x000000ffff7b7224 */ /* 0x000fe200078e007e */
[----:B------:R0:W-:Y:S01]  /*63f0*/  STG.E.128 desc[UR8][R78.64], R72 ;  /* 0x000000484e007986 */ /* 0x0001e2000c101d08 */
[----:B-1----:R-:W-:-:S05]  /*6400*/  IMAD.WIDE.U32 R76, R112, 0x8, R76 ;  /* 0x00000008704c7825 */ /* 0x002fca00078e004c */
[----:B------:R0:W-:Y:S02]  /*6410*/  STG.E.64 desc[UR8][R76.64], R128 ;  /* 0x000000804c007986 */ /* 0x0001e4000c101b08 */
.L_x_352:
[----:B------:R-:W-:Y:S05]  /*6420*/  BSYNC.RECONVERGENT B1 ;  /* 0x0000000000017941 */ /* 0x000fea0003800200 */
.L_x_351:
        /* <DEDUP_REMOVED lines=15> */
[----:B------:R-:W-:Y:S02]  /*6520*/  HFMA2 R85, -RZ, RZ, 0, 1.1920928955078125e-07 ;  /* 0x00000002ff557431 */ /* 0x000fe400000001ff */
[----:B------:R-:W-:Y:S02]  /*6530*/  IMAD.MOV.U32 R84, RZ, RZ, R0 ;  /* 0x000000ffff547224 */ /* 0x000fe400078e0000 */
[----:B------:R-:W-:-:S07]  /*6540*/  IMAD.MOV.U32 R126, RZ, RZ, R123 ;  /* 0x000000ffff7e7224 */ /* 0x000fce00078e007b */
[----:B------:R-:W-:Y:S05]  /*6550*/  @!P0 BRA `(.L_x_438) ;  /* 0x0000000400088947 */ /* 0x000fea0003800000 */
[----:B------:R-:W-:-:S13]  /*6560*/  ISETP.NE.AND P0, PT, R25, 0x3, PT ;  /* 0x000000031900780c */ /* 0x000fda0003f05270 */
[----:B------:R-:W-:Y:S05]  /*6570*/  @!P0 BRA `(.L_x_439) ;  /* 0x0000000000208947 */ /* 0x000fea0003800000 */
[----:B------:R-:W-:-:S13]  /*6580*/  ISETP.NE.AND P0, PT, R25, 0x2, PT ;  /* 0x000000021900780c */ /* 0x000fda0003f05270 */
[----:B------:R-:W-:Y:S01]  /*6590*/  @!P0 MOV R85, 0x3 ;  /* 0x0000000300558802 */ /* 0x000fe20000000f00 */
[----:B------:R-:W-:Y:S01]  /*65a0*/  @!P0 IMAD.MOV.U32 R126, RZ, RZ, R123 ;  /* 0x000000ffff7e8224 */ /* 0x000fe200078e007b */
[----:B------:R-:W-:Y:S01]  /*65b0*/  @P0 IADD3 R85, PT, PT, R25, 0x1, RZ ;  /* 0x0000000119550810 */ /* 0x000fe20007ffe0ff */
[----:B------:R-:W-:Y:S02]  /*65c0*/  @!P0 IMAD.MOV.U32 R84, RZ, RZ, R27 ;  /* 0x000000ffff548224 */ /* 0x000fe400078e001b */
[----:B------:R-:W-:Y:S02]  /*65d0*/  @P0 IMAD.MOV.U32 R126, RZ, RZ, R123 ;  /* 0x000000ffff7e0224 */ /* 0x000fe400078e007b */
[----:B------:R-:W-:Y:S01]  /*65e0*/  @P0 IMAD.MOV.U32 R84, RZ, RZ, R26 ;  /* 0x000000ffff540224 */ /* 0x000fe200078e001a */
[----:B------:R-:W-:Y:S06]  /*65f0*/  BRA `(.L_x_438) ;  /* 0x0000000000e07947 */ /* 0x000fec0003800000 */
.L_x_439:
        /* <DEDUP_REMOVED lines=13> */
.L_x_441:
[----:B------:R-:W-:Y:S05]  /*66d0*/  BSYNC.RECONVERGENT B3 ;  /* 0x0000000000037941 */ /* 0x000fea0003800200 */
.L_x_440:
        /* <DEDUP_REMOVED lines=38> */
[----:B------:R-:W-:-:S03]  /*6940*/  LOP3.LUT R26, R26, UR30, R95, 0x96, !PT ;  /* 0x0000001e1a1a7c12 */ /* 0x000fc6000f8e965f */
[----:B------:R-:W-:Y:S01]  /*6950*/  IMAD.MOV.U32 R0, RZ, RZ, R94 ;  /* 0x000000ffff007224 */ /* 0x000fe200078e005e */
[----:B------:R-:W-:Y:S01]  /*6960*/  LOP3.LUT R27, R84, UR31, R127, 0x96, !PT ;  /* 0x0000001f541b7c12 */ /* 0x000fe2000f8e967f */
[----:B------:R-:W-:-:S07]  /*6970*/  IMAD.MOV.U32 R84, RZ, RZ, R123 ;  /* 0x000000ffff547224 */ /* 0x000fce00078e007b */
.L_x_438:
[----:B------:R-:W-:Y:S05]  /*6980*/  BSYNC.RECONVERGENT B2 ;  /* 0x0000000000027941 */ /* 0x000fea0003800200 */
.L_x_437:
[----:B------:R-:W0:Y:S01]  /*6990*/  LDC R116, c[0x0][0x408] ;  /* 0x00010200ff747b82 */ /* 0x000e220000000800 */
[----:B------:R-:W-:Y:S01]  /*69a0*/  I2FP.F32.U32 R25, R84 ;  /* 0x0000005400197245 */ /* 0x000fe20000201000 */
[----:B------:R-:W-:Y:S01]  /*69b0*/  IMAD.MOV.U32 R128, RZ, RZ, 0x2f800000 ;  /* 0x2f800000ff807424 */ /* 0x000fe200078e00ff */
[----:B------:R-:W-:Y:S01]  /*69c0*/  ISETP.NE.AND P1, PT, R85, 0x1, PT ;  /* 0x000000015500780c */ /* 0x000fe20003f25270 */
[----:B-----5:R-:W-:Y:S01]  /*69d0*/  IMAD.U32 R95, R72, 0x10000, RZ ;  /* 0x00010000485f7824 */ /* 0x020fe200078e00ff */
[----:B------:R-:W-:Y:S01]  /*69e0*/  BSSY.RECONVERGENT B2, `(.L_x_442) ;  /* 0x0000051000027945 */ /* 0x000fe20003800200 */
[----:B------:R-:W-:Y:S01]  /*69f0*/  FFMA.FTZ R84, R25, R128, 1.1641532182693481445e-10 ;  /* 0x2f00000019547423 */ /* 0x000fe20000010080 */
[----:B------:R-:W-:Y:S01]  /*6a00*/  SHF.L.U32 R25, R76, 0x10, RZ ;  /* 0x000000104c197819 */ /* 0x000fe200000006ff */
[----:B------:R-:W1:Y:S01]  /*6a10*/  LDC R127, c[0x0][0x404] ;  /* 0x00010100ff7f7b82 */ /* 0x000e620000000800 */
[----:B------:R-:W-:Y:S01]  /*6a20*/  FMUL.FTZ R95, R95, R124 ;  /* 0x0000007c5f5f7220 */ /* 0x000fe20000410000 */
[----:B------:R-:W-:Y:S01]  /*6a30*/  PRMT R72, R72, 0x7632, R72 ;  /* 0x0000763248487816 */ /* 0x000fe20000000048 */
[----:B------:R-:W-:Y:S01]  /*6a40*/  IMAD.MOV.U32 R94, RZ, RZ, 0x2 ;  /* 0x00000002ff5e7424 */ /* 0x000fe200078e00ff */
[----:B------:R-:W-:Y:S01]  /*6a50*/  PRMT R76, R76, 0x7632, R76 ;  /* 0x000076324c4c7816 */ /* 0x000fe2000000004c */
[----:B0-----:R-:W-:Y:S01]  /*6a60*/  FMUL.FTZ R95, R95, R116 ;  /* 0x000000745f5f7220 */ /* 0x001fe20000410000 */
[----:B-1----:R-:W-:-:S04]  /*6a70*/  FSETP.GTU.FTZ.AND P0, PT, R84, R127, PT ;  /* 0x0000007f5400720b */ /* 0x002fc80003f1c000 */
[----:B------:R-:W-:Y:S02]  /*6a80*/  FSEL R84, R95, RZ, !P0 ;  /* 0x000000ff5f547208 */ /* 0x000fe40004000000 */
[----:B------:R-:W-:-:S03]  /*6a90*/  PLOP3.LUT P0, PT, P0, PT, PT, 0x8, 0x80 ;  /* 0x000000000080781c */ /* 0x000fc6000070e170 */
[----:B------:R-:W-:Y:S01]  /*6aa0*/  FADD.FTZ R84, R84, R25 ;  /* 0x0000001954547221 */ /* 0x000fe20000010000 */
[----:B------:R-:W-:Y:S01]  /*6ab0*/  P2R R123, PR, RZ, 0x1 ;  /* 0x00000001ff7b7803 */ /* 0x000fe20000000000 */
[----:B------:R-:W-:Y:S01]  /*6ac0*/  IMAD.MOV.U32 R25, RZ, RZ, R0 ;  /* 0x000000ffff197224 */ /* 0x000fe200078e0000 */
[----:B------:R-:W-:Y:S07]  /*6ad0*/  @!P1 BRA `(.L_x_443) ;  /* 0x0000000400049947 */ /* 0x000fee0003800000 */
        /* <DEDUP_REMOVED lines=8> */
.L_x_444:
        /* <DEDUP_REMOVED lines=13> */
.L_x_446:
[----:B------:R-:W-:Y:S05]  /*6c30*/  BSYNC.RECONVERGENT B3 ;  /* 0x0000000000037941 */ /* 0x000fea0003800200 */
.L_x_445:
        /* <DEDUP_REMOVED lines=43> */
.L_x_443:
[----:B------:R-:W-:Y:S05]  /*6ef0*/  BSYNC.RECONVERGENT B2 ;  /* 0x0000000000027941 */ /* 0x000fea0003800200 */
.L_x_442:
[----:B------:R-:W-:Y:S01]  /*6f00*/  I2FP.F32.U32 R25, R25 ;  /* 0x0000001900197245 */ /* 0x000fe20000201000 */
[----:B------:R-:W-:Y:S01]  /*6f10*/  IMAD.U32 R76, R76, 0x10000, RZ ;  /* 0x000100004c4c7824 */ /* 0x000fe200078e00ff */
[----:B------:R-:W-:Y:S01]  /*6f20*/  SHF.L.U32 R85, R72, 0x10, RZ ;  /* 0x0000001048557819 */ /* 0x000fe200000006ff */
[----:B------:R-:W-:Y:S01]  /*6f30*/  BSSY.RECONVERGENT B2, `(.L_x_447) ;  /* 0x000004d000027945 */ /* 0x000fe20003800200 */
[----:B------:R-:W-:Y:S01]  /*6f40*/  ISETP.NE.AND P1, PT, R94, 0x1, PT ;  /* 0x000000015e00780c */ /* 0x000fe20003f25270 */
[----:B------:R-:W-:Y:S01]  /*6f50*/  FFMA.FTZ R72, R25, R128, 1.1641532182693481445e-10 ;  /* 0x2f00000019487423 */ /* 0x000fe20000010080 */
[----:B------:R-:W-:Y:S01]  /*6f60*/  MOV R25, R0 ;  /* 0x0000000000197202 */ /* 0x000fe20000000f00 */
[----:B------:R-:W-:-:S03]  /*6f70*/  FMUL.FTZ R85, R85, R124 ;  /* 0x0000007c55557220 */ /* 0x000fc60000410000 */
[----:B------:R-:W-:Y:S01]  /*6f80*/  FSETP.GTU.FTZ.AND P0, PT, R72, R127, PT ;  /* 0x0000007f4800720b */ /* 0x000fe20003f1c000 */
[----:B------:R-:W-:-:S05]  /*6f90*/  FMUL.FTZ R85, R85, R116 ;  /* 0x0000007455557220 */ /* 0x000fca0000410000 */
[----:B------:R-:W-:Y:S02]  /*6fa0*/  FSEL R85, R85, RZ, !P0 ;  /* 0x000000ff55557208 */ /* 0x000fe40004000000 */
[----:B------:R-:W-:-:S03]  /*6fb0*/  PLOP3.LUT P0, PT, P0, PT, PT, 0x8, 0x80 ;  /* 0x000000000080781c */ /* 0x000fc6000070e170 */
[----:B------:R-:W-:Y:S01]  /*6fc0*/  FADD.FTZ R85, R85, R76 ;  /* 0x0000004c55557221 */ /* 0x000fe20000010000 */
[----:B------:R-:W-:Y:S01]  /*6fd0*/  IMAD.MOV.U32 R76, RZ, RZ, 0x2 ;  /* 0x00000002ff4c7424 */ /* 0x000fe200078e00ff */
[----:B------:R-:W-:Y:S08]  /*6fe0*/  @!P1 BRA `(.L_x_448) ;  /* 0x0000000400049947 */ /* 0x000ff00003800000 */
        /* <DEDUP_REMOVED lines=8> */
.L_x_449:
        /* <DEDUP_REMOVED lines=13> */
.L_x_451:
[----:B------:R-:W-:Y:S05]  /*7140*/  BSYNC.RECONVERGENT B3 ;  /* 0x0000000000037941 */ /* 0x000fea0003800200 */
.L_x_450:
[----:B------:R-:W-:Y:S01]  /*7150*/  IMAD.WIDE.U32 R26, R80, -0x326172a9, RZ ;  /* 0xcd9e8d57501a7825 */ /* 0x000fe200078e00ff */
[----:B------:R-:W-:-:S03]  /*7160*/  LOP3.LUT R94, R2, UR7, R105, 0x96, !PT ;  /* 0x00000007025e7c12 */ /* 0x000fc6000f8e9669 */
[----:B------:R-:W-:Y:S02]  /*7170*/  HFMA2 R76, -RZ, RZ, 0, 0 ;  /* 0x00000000ff4c7431 */ /* 0x000fe400000001ff */
        /* <DEDUP_REMOVED lines=36> */
[----:B------:R-:W-:Y:S02]  /*73c0*/  LOP3.LUT R26, R26, UR30, R131, 0x96, !PT ;  /* 0x0000001e1a1a7c12 */ /* 0x000fe4000f8e9683 */
[----:B------:R-:W-:Y:S01]  /*73d0*/  MOV R0, R130 ;  /* 0x0000008200007202 */ /* 0x000fe20000000f00 */
[----:B------:R-:W-:Y:S01]  /*73e0*/  IMAD.MOV.U32 R126, RZ, RZ, R94 ;  /* 0x000000ffff7e7224 */ /* 0x000fe200078e005e */
[----:B------:R-:W-:-:S07]  /*73f0*/  LOP3.LUT R27, R104, UR31, R95, 0x96, !PT ;  /* 0x0000001f681b7c12 */ /* 0x000fce000f8e965f */
.L_x_448:
[----:B------:R-:W-:Y:S05]  /*7400*/  BSYNC.RECONVERGENT B2 ;  /* 0x0000000000027941 */ /* 0x000fea0003800200 */
.L_x_447:
[----:B------:R-:W-:Y:S01]  /*7410*/  I2FP.F32.U32 R25, R25 ;  /* 0x0000001900197245 */ /* 0x000fe20000201000 */
[----:B------:R-:W-:Y:S01]  /*7420*/  IMAD.U32 R95, R73, 0x10000, RZ ;  /* 0x00010000495f7824 */ /* 0x000fe200078e00ff */
[----:B------:R-:W-:Y:S01]  /*7430*/  ISETP.NE.AND P2, PT, R76, 0x1, PT ;  /* 0x000000014c00780c */ /* 0x000fe20003f45270 */
[----:B------:R-:W-:Y:S01]  /*7440*/  BSSY.RECONVERGENT B2, `(.L_x_452) ;  /* 0x000004f000027945 */ /* 0x000fe20003800200 */
[----:B------:R-:W-:Y:S02]  /*7450*/  HFMA2 R104, -RZ, RZ, 0, 1.1920928955078125e-07 ;  /* 0x00000002ff687431 */ /* 0x000fe400000001ff */
[----:B------:R-:W-:Y:S01]  /*7460*/  FFMA.FTZ R72, R25, R128, 1.1641532182693481445e-10 ;  /* 0x2f00000019487423 */ /* 0x000fe20000010080 */
[----:B------:R-:W-:Y:S01]  /*7470*/  FMUL.FTZ R95, R95, R124 ;  /* 0x0000007c5f5f7220 */ /* 0x000fe20000410000 */
[----:B------:R-:W-:Y:S01]  /*7480*/  PRMT R94, R73, 0x7632, R94 ;  /* 0x00007632495e7816 */ /* 0x000fe2000000005e */
[----:B------:R-:W-:Y:S01]  /*7490*/  IMAD.MOV.U32 R73, RZ, RZ, R0 ;  /* 0x000000ffff497224 */ /* 0x000fe200078e0000 */
[----:B------:R-:W-:Y:S01]  /*74a0*/  PRMT R25, R77, 0x7632, R25 ;  /* 0x000076324d197816 */ /* 0x000fe20000000019 */
[----:B------:R-:W-:Y:S01]  /*74b0*/  FMUL.FTZ R95, R95, R116 ;  /* 0x000000745f5f7220 */ /* 0x000fe20000410000 */
[----:B------:R-:W-:Y:S01]  /*74c0*/  FSETP.GTU.FTZ.AND P1, PT, R72, R127, PT ;  /* 0x0000007f4800720b */ /* 0x000fe20003f3c000 */
[----:B------:R-:W-:-:S03]  /*74d0*/  IMAD.U32 R72, R77, 0x10000, RZ ;  /* 0x000100004d487824 */ /* 0x000fc600078e00ff */
        /* <DEDUP_REMOVED lines=12> */
.L_x_454:
        /* <DEDUP_REMOVED lines=13> */
.L_x_456:
[----:B------:R-:W-:Y:S05]  /*7670*/  BSYNC.RECONVERGENT B3 ;  /* 0x0000000000037941 */ /* 0x000fea0003800200 */
.L_x_455:
        /* <DEDUP_REMOVED lines=41> */
[----:B------:R-:W-:Y:S01]  /*7910*/  MOV R126, R72 ;  /* 0x00000048007e7202 */ /* 0x000fe20000000f00 */
[----:B------:R-:W-:-:S07]  /*7920*/  IMAD.MOV.U32 R104, RZ, RZ, RZ ;  /* 0x000000ffff687224 */ /* 0x000fce00078e00ff */
.L_x_453:
[----:B------:R-:W-:Y:S05]  /*7930*/  BSYNC.RECONVERGENT B2 ;  /* 0x0000000000027941 */ /* 0x000fea0003800200 */
.L_x_452:
[----:B------:R-:W-:Y:S01]  /*7940*/  I2FP.F32.U32 R73, R73 ;  /* 0x0000004900497245 */ /* 0x000fe20000201000 */
[----:B------:R-:W-:Y:S01]  /*7950*/  IMAD.U32 R77, R94, 0x10000, RZ ;  /* 0x000100005e4d7824 */ /* 0x000fe200078e00ff */
[----:B------:R-:W-:Y:S01]  /*7960*/  ISETP.NE.AND P3, PT, R104, 0x1, PT ;  /* 0x000000016800780c */ /* 0x000fe20003f65270 */
[----:B------:R-:W-:Y:S01]  /*7970*/  BSSY.RECONVERGENT B2, `(.L_x_457) ;  /* 0x000004d000027945 */ /* 0x000fe20003800200 */
[----:B------:R-:W-:Y:S01]  /*7980*/  SHF.L.U32 R94, R25, 0x10, RZ ;  /* 0x00000010195e7819 */ /* 0x000fe200000006ff */
[----:B------:R-:W-:Y:S01]  /*7990*/  FFMA.FTZ R72, R73, R128, 1.1641532182693481445e-10 ;  /* 0x2f00000049487423 */ /* 0x000fe20000010080 */
[----:B------:R-:W-:Y:S01]  /*79a0*/  FMUL.FTZ R77, R77, R124 ;  /* 0x0000007c4d4d7220 */ /* 0x000fe20000410000 */
[----:B------:R-:W-:Y:S02]  /*79b0*/  IMAD.MOV.U32 R76, RZ, RZ, 0x2 ;  /* 0x00000002ff4c7424 */ /* 0x000fe400078e00ff */
[----:B------:R-:W-:Y:S02]  /*79c0*/  IMAD.MOV.U32 R25, RZ, RZ, R0 ;  /* 0x000000ffff197224 */ /* 0x000fe400078e0000 */
[----:B------:R-:W-:Y:S01]  /*79d0*/  FMUL.FTZ R77, R77, R116 ;  /* 0x000000744d4d7220 */ /* 0x000fe20000410000 */
[----:B------:R-:W-:-:S04]  /*79e0*/  FSETP.GTU.FTZ.AND P2, PT, R72, R127, PT ;  /* 0x0000007f4800720b */ /* 0x000fc80003f5c000 */
[----:B------:R-:W-:Y:S02]  /*79f0*/  FSEL R77, R77, RZ, !P2 ;  /* 0x000000ff4d4d7208 */ /* 0x000fe40005000000 */
[----:B------:R-:W-:-:S03]  /*7a00*/  PLOP3.LUT P2, PT, P2, PT, PT, 0x8, 0x80 ;  /* 0x000000000080781c */ /* 0x000fc6000174e170 */
[----:B------:R-:W-:Y:S01]  /*7a10*/  FADD.FTZ R94, R77, R94 ;  /* 0x0000005e4d5e7221 */ /* 0x000fe20000010000 */
[----:B------:R-:W-:Y:S09]  /*7a20*/  @!P3 BRA `(.L_x_458) ;  /* 0x000000040004b947 */ /* 0x000ff20003800000 */
        /* <DEDUP_REMOVED lines=8> */
.L_x_459:
        /* <DEDUP_REMOVED lines=13> */
.L_x_461:
[----:B------:R-:W-:Y:S05]  /*7b80*/  BSYNC.RECONVERGENT B3 ;  /* 0x0000000000037941 */ /* 0x000fea0003800200 */
.L_x_460:
        /* <DEDUP_REMOVED lines=43> */
.L_x_458:
[----:B------:R-:W-:Y:S05]  /*7e40*/  BSYNC.RECONVERGENT B2 ;  /* 0x0000000000027941 */ /* 0x000fea0003800200 */
.L_x_457:
[----:B------:R-:W-:Y:S01]  /*7e50*/  I2FP.F32.U32 R25, R25 ;  /* 0x0000001900197245 */ /* 0x000fe20000201000 */
[----:B------:R-:W-:Y:S01]  /*7e60*/  IMAD.U32 R104, R78, 0x10000, RZ ;  /* 0x000100004e687824 */ /* 0x000fe200078e00ff */
[----:B------:R-:W-:Y:S01]  /*7e70*/  SHF.L.U32 R73, R74, 0x10, RZ ;  /* 0x000000104a497819 */ /* 0x000fe200000006ff */
[----:B------:R-:W-:Y:S01]  /*7e80*/  BSSY.RECONVERGENT B2, `(.L_x_462) ;  /* 0x000004f000027945 */ /* 0x000fe20003800200 */
[----:B------:R-:W-:Y:S01]  /*7e90*/  ISETP.NE.AND P4, PT, R76, 0x1, PT ;  /* 0x000000014c00780c */ /* 0x000fe20003f85270 */
[----:B------:R-:W-:Y:S01]  /*7ea0*/  FFMA.FTZ R72, R25, R128, 1.1641532182693481445e-10 ;  /* 0x2f00000019487423 */ /* 0x000fe20000010080 */
[----:B------:R-:W-:Y:S01]  /*7eb0*/  PRMT R74, R74, 0x7632, R74 ;  /* 0x000076324a4a7816 */ /* 0x000fe2000000004a */
[----:B------:R-:W-:Y:S01]  /*7ec0*/  FMUL.FTZ R73, R73, R124 ;  /* 0x0000007c49497220 */ /* 0x000fe20000410000 */
[----:B------:R-:W-:Y:S01]  /*7ed0*/  PRMT R78, R78, 0x7632, R78 ;  /* 0x000076324e4e7816 */ /* 0x000fe2000000004e */
[----:B------:R-:W-:Y:S01]  /*7ee0*/  IMAD.MOV.U32 R77, RZ, RZ, 0x2 ;  /* 0x00000002ff4d7424 */ /* 0x000fe200078e00ff */
[----:B------:R-:W-:Y:S01]  /*7ef0*/  FSETP.GTU.FTZ.AND P3, PT, R72, R127, PT ;  /* 0x0000007f4800720b */ /* 0x000fe20003f7c000 */
[----:B------:R-:W-:Y:S01]  /*7f00*/  FMUL.FTZ R73, R73, R116 ;  /* 0x0000007449497220 */ /* 0x000fe20000410000 */
[----:B------:R-:W-:-:S04]  /*7f10*/  MOV R25, R0 ;  /* 0x0000000000197202 */ /* 0x000fc80000000f00 */
        /* <DEDUP_REMOVED lines=12> */
.L_x_464:
        /* <DEDUP_REMOVED lines=13> */
.L_x_466:
[----:B------:R-:W-:Y:S05]  /*80b0*/  BSYNC.RECONVERGENT B3 ;  /* 0x0000000000037941 */ /* 0x000fea0003800200 */
.L_x_465:
        /* <DEDUP_REMOVED lines=43> */
.L_x_463:
[----:B------:R-:W-:Y:S05]  /*8370*/  BSYNC.RECONVERGENT B2 ;  /* 0x0000000000027941 */ /* 0x000fea0003800200 */
.L_x_462:
[----:B------:R-:W-:Y:S01]  /*8380*/  I2FP.F32.U32 R25, R25 ;  /* 0x0000001900197245 */ /* 0x000fe20000201000 */
[----:B------:R-:W-:Y:S01]  /*8390*/  IMAD.U32 R73, R74, 0x10000, RZ ;  /* 0x000100004a497824 */ /* 0x000fe200078e00ff */
[----:B------:R-:W-:Y:S01]  /*83a0*/  ISETP.NE.AND P5, PT, R77, 0x1, PT ;  /* 0x000000014d00780c */ /* 0x000fe20003fa5270 */
[----:B------:R-:W-:Y:S01]  /*83b0*/  IMAD.U32 R78, R78, 0x10000, RZ ;  /* 0x000100004e4e7824 */ /* 0x000fe200078e00ff */
[----:B------:R-:W-:Y:S01]  /*83c0*/  BSSY.RECONVERGENT B2, `(.L_x_467) ;  /* 0x000004c000027945 */ /* 0x000fe20003800200 */
[----:B------:R-:W-:Y:S01]  /*83d0*/  FFMA.FTZ R72, R25, R128, 1.1641532182693481445e-10 ;  /* 0x2f00000019487423 */ /* 0x000fe20000010080 */
[----:B------:R-:W-:Y:S01]  /*83e0*/  FMUL.FTZ R73, R73, R124 ;  /* 0x0000007c49497220 */ /* 0x000fe20000410000 */
[----:B------:R-:W-:Y:S01]  /*83f0*/  MOV R76, 0x2 ;  /* 0x00000002004c7802 */ /* 0x000fe20000000f00 */
        /* <DEDUP_REMOVED lines=15> */
.L_x_469:
        /* <DEDUP_REMOVED lines=13> */
.L_x_471:
[----:B------:R-:W-:Y:S05]  /*85c0*/  BSYNC.RECONVERGENT B3 ;  /* 0x0000000000037941 */ /* 0x000fea0003800200 */
.L_x_470:
        /* <DEDUP_REMOVED lines=42> */
[----:B------:R-:W-:-:S07]  /*8870*/  MOV R126, R72 ;  /* 0x00000048007e7202 */ /* 0x000fce0000000f00 */
.L_x_468:
[----:B------:R-:W-:Y:S05]  /*8880*/  BSYNC.RECONVERGENT B2 ;  /* 0x0000000000027941 */ /* 0x000fea0003800200 */
.L_x_467:
[----:B------:R-:W-:Y:S01]  /*8890*/  I2FP.F32.U32 R25, R25 ;  /* 0x0000001900197245 */ /* 0x000fe20000201000 */
[----:B------:R-:W-:Y:S01]  /*88a0*/  IMAD.U32 R73, R75, 0x10000, RZ ;  /* 0x000100004b497824 */ /* 0x000fe200078e00ff */
[----:B------:R-:W-:Y:S01]  /*88b0*/  ISETP.NE.AND P6, PT, R76, 0x1, PT ;  /* 0x000000014c00780c */ /* 0x000fe20003fc5270 */
[----:B------:R-:W-:Y:S01]  /*88c0*/  BSSY.RECONVERGENT B2, `(.L_x_472) ;  /* 0x0000051000027945 */ /* 0x000fe20003800200 */
[----:B------:R-:W-:Y:S01]  /*88d0*/  SHF.L.U32 R74, R79, 0x10, RZ ;  /* 0x000000104f4a7819 */ /* 0x000fe200000006ff */
[----:B------:R-:W-:Y:S01]  /*88e0*/  FFMA.FTZ R72, R25, R128, 1.1641532182693481445e-10 ;  /* 0x2f00000019487423 */ /* 0x000fe20000010080 */
[----:B------:R-:W-:Y:S01]  /*88f0*/  FMUL.FTZ R73, R73, R124 ;  /* 0x0000007c49497220 */ /* 0x000fe20000410000 */
[----:B------:R-:W-:Y:S01]  /*8900*/  PRMT R78, R75, 0x7632, R78 ;  /* 0x000076324b4e7816 */ /* 0x000fe2000000004e */
[----:B------:R-:W-:Y:S01]  /*8910*/  IMAD.MOV.U32 R25, RZ, RZ, 0x2 ;  /* 0x00000002ff197424 */ /* 0x000fe200078e00ff */
[----:B------:R-:W-:Y:S01]  /*8920*/  PRMT R79, R79, 0x7632, R79 ;  /* 0x000076324f4f7816 */ /* 0x000fe2000000004f */
        /* <DEDUP_REMOVED lines=15> */
.L_x_474:
        /* <DEDUP_REMOVED lines=15> */
.L_x_476:
[----:B------:R-:W-:Y:S05]  /*8b10*/  BSYNC.RECONVERGENT B3 ;  /* 0x0000000000037941 */ /* 0x000fea0003800200 */
.L_x_475:
        /* <DEDUP_REMOVED lines=43> */
.L_x_473:
[----:B------:R-:W-:Y:S05]  /*8dd0*/  BSYNC.RECONVERGENT B2 ;  /* 0x0000000000027941 */ /* 0x000fea0003800200 */
.L_x_472:
[----:B------:R-:W-:Y:S01]  /*8de0*/  I2FP.F32.U32 R73, R73 ;  /* 0x0000004900497245 */ /* 0x000fe20000201000 */
[----:B------:R-:W-:Y:S01]  /*8df0*/  IMAD.U32 R72, R79, 0x10000, RZ ;  /* 0x000100004f487824 */ /* 0x000fe200078e00ff */
[----:B------:R-:W-:Y:S02]  /*8e00*/  SHF.L.U32 R75, R78, 0x10, RZ ;  /* 0x000000104e4b7819 */ /* 0x000fe400000006ff */
[----:B------:R-:W-:Y:S01]  /*8e10*/  F2FP.BF16.F32.PACK_AB R74, R105, R104 ;  /* 0x00000068694a723e */ /* 0x000fe200000010ff */
[----:B------:R-:W-:Y:S01]  /*8e20*/  FFMA.FTZ R128, R73, R128, 1.1641532182693481445e-10 ;  /* 0x2f00000049807423 */ /* 0x000fe20000010080 */
[----:B------:R-:W-:Y:S01]  /*8e30*/  F2FP.BF16.F32.PACK_AB R73, R94, R95 ;  /* 0x0000005f5e49723e */ /* 0x000fe200000010ff */
[----:B------:R-:W-:-:S03]  /*8e40*/  FMUL.FTZ R75, R75, R124 ;  /* 0x0000007c4b4b7220 */ /* 0x000fc60000410000 */
[----:B------:R-:W-:Y:S01]  /*8e50*/  FSETP.GTU.FTZ.AND P6, PT, R128, R127, PT ;  /* 0x0000007f8000720b */ /* 0x000fe20003fdc000 */
[----:B------:R-:W-:-:S05]  /*8e60*/  FMUL.FTZ R75, R75, R116 ;  /* 0x000000744b4b7220 */ /* 0x000fca0000410000 */
[----:B------:R-:W-:Y:S02]  /*8e70*/  FSEL R75, R75, RZ, !P6 ;  /* 0x000000ff4b4b7208 */ /* 0x000fe40007000000 */
[----:B------:R-:W-:-:S03]  /*8e80*/  PLOP3.LUT P6, PT, P6, PT, PT, 0x8, 0x80 ;  /* 0x000000000080781c */ /* 0x000fc600037ce170 */
[----:B------:R-:W-:Y:S01]  /*8e90*/  FADD.FTZ R116, R75, R72 ;  /* 0x000000484b747221 */ /* 0x000fe20000010000 */
[----:B------:R-:W-:-:S04]  /*8ea0*/  F2FP.BF16.F32.PACK_AB R72, R85, R84 ;  /* 0x000000545548723e */ /* 0x000fc800000010ff */
[----:B------:R-:W-:Y:S01]  /*8eb0*/  F2FP.BF16.F32.PACK_AB R75, R116, R115 ;  /* 0x00000073744b723e */ /* 0x000fe200000010ff */
[----:B------:R-:W-:Y:S06]  /*8ec0*/  BRA `(.L_x_477) ;  /* 0x0000002800207947 */ /* 0x000fec0003800000 */
.L_x_436:
        /* <DEDUP_REMOVED lines=10> */
[-C--:B------:R-:W-:Y:S01]  /*8f70*/  @!P0 MOV R126, R123.reuse ;  /* 0x0000007b007e8202 */ /* 0x080fe20000000f00 */
[----:B------:R-:W-:Y:S01]  /*8f80*/  @!P0 IMAD.MOV.U32 R76, RZ, RZ, R27 ;  /* 0x000000ffff4c8224 */ /* 0x000fe200078e001b */
[----:B------:R-:W-:Y:S01]  /*8f90*/  @P0 MOV R126, R123 ;  /* 0x0000007b007e0202 */ /* 0x000fe20000000f00 */
[----:B------:R-:W-:Y:S02]  /*8fa0*/  @P0 VIADD R85, R25, 0x1 ;  /* 0x0000000119550836 */ /* 0x000fe40000000000 */
[----:B------:R-:W-:Y:S01]  /*8fb0*/  @P0 IMAD.MOV.U32 R76, RZ, RZ, R26 ;  /* 0x000000ffff4c0224 */ /* 0x000fe200078e001a */
[----:B------:R-:W-:Y:S06]  /*8fc0*/  BRA `(.L_x_479) ;  /* 0x0000000000e07947 */ /* 0x000fec0003800000 */
.L_x_480:
        /* <DEDUP_REMOVED lines=13> */
.L_x_482:
[----:B------:R-:W-:Y:S05]  /*90a0*/  BSYNC.RECONVERGENT B3 ;  /* 0x0000000000037941 */ /* 0x000fea0003800200 */
.L_x_481:
        /* <DEDUP_REMOVED lines=38> */
[----:B------:R-:W-:Y:S02]  /*9310*/  LOP3.LUT R26, R26, UR30, R79, 0x96, !PT ;  /* 0x0000001e1a1a7c12 */ /* 0x000fe4000f8e964f */
[----:B------:R-:W-:Y:S02]  /*9320*/  MOV R0, R78 ;  /* 0x0000004e00007202 */ /* 0x000fe40000000f00 */
[----:B------:R-:W-:Y:S01]  /*9330*/  LOP3.LUT R27, R76, UR31, R127, 0x96, !PT ;  /* 0x0000001f4c1b7c12 */ /* 0x000fe2000f8e967f */
[----:B------:R-:W-:-:S07]  /*9340*/  IMAD.MOV.U32 R76, RZ, RZ, R123 ;  /* 0x000000ffff4c7224 */ /* 0x000fce00078e007b */
.L_x_479:
[----:B------:R-:W-:Y:S05]  /*9350*/  BSYNC.RECONVERGENT B2 ;  /* 0x0000000000027941 */ /* 0x000fea0003800200 */
.L_x_478:
[----:B------:R-:W0:Y:S01]  /*9360*/  LDC R116, c[0x0][0x404] ;  /* 0x00010100ff747b82 */ /* 0x000e220000000800 */
[----:B------:R-:W-:Y:S01]  /*9370*/  I2FP.F32.U32 R25, R76 ;  /* 0x0000004c00197245 */ /* 0x000fe20000201000 */
[----:B------:R-:W-:Y:S01]  /*9380*/  HFMA2 R78, -RZ, RZ, 0.1171875, 0 ;  /* 0x2f800000ff4e7431 */ /* 0x000fe200000001ff */
[----:B------:R-:W-:Y:S01]  /*9390*/  ISETP.NE.AND P1, PT, R85, 0x1, PT ;  /* 0x000000015500780c */ /* 0x000fe20003f25270 */
[C---:B-----5:R-:W-:Y:S01]  /*93a0*/  IMAD.U32 R77, R72.reuse, 0x10000, RZ ;  /* 0x00010000484d7824 */ /* 0x060fe200078e00ff */
[----:B------:R-:W-:Y:S01]  /*93b0*/  BSSY.RECONVERGENT B2, `(.L_x_483) ;  /* 0x000004e000027945 */ /* 0x000fe20003800200 */
[----:B------:R-:W-:Y:S01]  /*93c0*/  PRMT R72, R72, 0x7632, R72 ;  /* 0x0000763248487816 */ /* 0x000fe20000000048 */
[----:B------:R-:W-:Y:S01]  /*93d0*/  FFMA.FTZ R25, R25, R78, 1.1641532182693481445e-10 ;  /* 0x2f00000019197423 */ /* 0x000fe2000001004e */
[----:B------:R-:W1:Y:S01]  /*93e0*/  LDC R79, c[0x0][0x408] ;  /* 0x00010200ff4f7b82 */ /* 0x000e620000000800 */
[----:B------:R-:W-:-:S03]  /*93f0*/  FMUL.FTZ R76, R77, R124 ;  /* 0x0000007c4d4c7220 */ /* 0x000fc60000410000 */
[----:B0-----:R-:W-:Y:S02]  /*9400*/  FSETP.GTU.FTZ.AND P0, PT, R25, R116, PT ;  /* 0x000000741900720b */ /* 0x001fe40003f1c000 */
[----:B------:R-:W-:Y:S02]  /*9410*/  MOV R25, R0 ;  /* 0x0000000000197202 */ /* 0x000fe40000000f00 */
        /* <DEDUP_REMOVED lines=14> */
.L_x_485:
        /* <DEDUP_REMOVED lines=13> */
.L_x_487:
[----:B------:R-:W-:Y:S05]  /*95d0*/  BSYNC.RECONVERGENT B3 ;  /* 0x0000000000037941 */ /* 0x000fea0003800200 */
.L_x_486:
        /* <DEDUP_REMOVED lines=40> */
[----:B------:R-:W-:Y:S02]  /*9860*/  IMAD.MOV.U32 R126, RZ, RZ, R76 ;  /* 0x000000ffff7e7224 */ /* 0x000fe400078e004c */
[----:B------:R-:W-:Y:S01]  /*9870*/  HFMA2 R76, -RZ, RZ, 0, 0 ;  /* 0x00000000ff4c7431 */ /* 0x000fe200000001ff */
[----:B------:R-:W-:-:S07]  /*9880*/  LOP3.LUT R27, R94, UR31, R77, 0x96, !PT ;  /* 0x0000001f5e1b7c12 */ /* 0x000fce000f8e964d */
.L_x_484:
[----:B------:R-:W-:Y:S05]  /*9890*/  BSYNC.RECONVERGENT B2 ;  /* 0x0000000000027941 */ /* 0x000fea0003800200 */
.L_x_483:
[----:B------:R-:W-:Y:S01]  /*98a0*/  ISETP.NE.AND P2, PT, R76, 0x1, PT ;  /* 0x000000014c00780c */ /* 0x000fe20003f45270 */
[----:B------:R-:W-:Y:S01]  /*98b0*/  IMAD.U32 R77, R72, 0x10000, RZ ;  /* 0x00010000484d7824 */ /* 0x000fe200078e00ff */
[----:B------:R-:W-:Y:S01]  /*98c0*/  I2FP.F32.U32 R25, R25 ;  /* 0x0000001900197245 */ /* 0x000fe20000201000 */
[----:B------:R-:W-:Y:S01]  /*98d0*/  BSSY.RECONVERGENT B2, `(.L_x_488) ;  /* 0x000004b000027945 */ /* 0x000fe20003800200 */
[----:B------:R-:W-:Y:S02]  /*98e0*/  IMAD.MOV.U32 R94, RZ, RZ, 0x2 ;  /* 0x00000002ff5e7424 */ /* 0x000fe400078e00ff */
[----:B------:R-:W-:Y:S01]  /*98f0*/  FMUL.FTZ R72, R77, R124 ;  /* 0x0000007c4d487220 */ /* 0x000fe20000410000 */
[----:B------:R-:W-:-:S03]  /*9900*/  FFMA.FTZ R25, R25, R78, 1.1641532182693481445e-10 ;  /* 0x2f00000019197423 */ /* 0x000fc6000001004e */
[----:B------:R-:W-:Y:S02]  /*9910*/  FMUL.FTZ R72, R72, R79 ;  /* 0x0000004f48487220 */ /* 0x000fe40000410000 */
[----:B------:R-:W-:Y:S02]  /*9920*/  FSETP.GTU.FTZ.AND P1, PT, R25, R116, PT ;  /* 0x000000741900720b */ /* 0x000fe40003f3c000 */
[----:B------:R-:W-:Y:S02]  /*9930*/  MOV R25, R0 ;  /* 0x0000000000197202 */ /* 0x000fe40000000f00 */
[----:B------:R-:W-:Y:S02]  /*9940*/  PLOP3.LUT P0, PT, P1, PT, PT, 0x8, 0x80 ;  /* 0x000000000080781c */ /* 0x000fe40000f0e170 */
[----:B------:R-:W-:Y:S01]  /*9950*/  FSEL R85, R72, RZ, !P1 ;  /* 0x000000ff48557208 */ /* 0x000fe20004800000 */
[----:B------:R-:W-:Y:S10]  /*9960*/  @!P2 BRA `(.L_x_489) ;  /* 0x000000040004a947 */ /* 0x000ff40003800000 */
        /* <DEDUP_REMOVED lines=8> */
.L_x_490:
        /* <DEDUP_REMOVED lines=13> */
.L_x_492:
[----:B------:R-:W-:Y:S05]  /*9ac0*/  BSYNC.RECONVERGENT B3 ;  /* 0x0000000000037941 */ /* 0x000fea0003800200 */
.L_x_491:
        /* <DEDUP_REMOVED lines=41> */
[----:B------:R-:W-:Y:S01]  /*9d60*/  LOP3.LUT R27, R94, UR31, R77, 0x96, !PT ;  /* 0x0000001f5e1b7c12 */ /* 0x000fe2000f8e964d */
[----:B------:R-:W-:-:S07]  /*9d70*/  HFMA2 R94, -RZ, RZ, 0, 0 ;  /* 0x00000000ff5e7431 */ /* 0x000fce00000001ff */
.L_x_489:
[----:B------:R-:W-:Y:S05]  /*9d80*/  BSYNC.RECONVERGENT B2 ;  /* 0x0000000000027941 */ /* 0x000fea0003800200 */
.L_x_488:
        /* <DEDUP_REMOVED lines=9> */
[----:B------:R-:W-:Y:S02]  /*9e20*/  PRMT R25, R73, 0x7632, R25 ;  /* 0x0000763249197816 */ /* 0x000fe40000000019 */
[----:B------:R-:W-:Y:S02]  /*9e30*/  PLOP3.LUT P1, PT, P2, PT, PT, 0x8, 0x80 ;  /* 0x000000000080781c */ /* 0x000fe4000172e170 */
[----:B------:R-:W-:Y:S02]  /*9e40*/  FSEL R95, R72, RZ, !P2 ;  /* 0x000000ff485f7208 */ /* 0x000fe40005000000 */
[----:B------:R-:W-:Y:S01]  /*9e50*/  MOV R73, R0 ;  /* 0x0000000000497202 */ /* 0x000fe20000000f00 */
        /* <DEDUP_REMOVED lines=9> */
.L_x_495:
        /* <DEDUP_REMOVED lines=13> */
.L_x_497:
[----:B------:R-:W-:Y:S05]  /*9fc0*/  BSYNC.RECONVERGENT B3 ;  /* 0x0000000000037941 */ /* 0x000fea0003800200 */
.L_x_496:
        /* <DEDUP_REMOVED lines=38> */
[----:B------:R-:W-:Y:S02]  /*a230*/  MOV R0, R104 ;  /* 0x0000006800007202 */ /* 0x000fe40000000f00 */
[----:B------:R-:W-:Y:S01]  /*a240*/  LOP3.LUT R27, R76, UR31, R73, 0x96, !PT ;  /* 0x0000001f4c1b7c12 */ /* 0x000fe2000f8e9649 */
[----:B------:R-:W-:Y:S02]  /*a250*/  HFMA2 R76, -RZ, RZ, 0, 0 ;  /* 0x00000000ff4c7431 */ /* 0x000fe400000001ff */
[----:B------:R-:W-:Y:S02]  /*a260*/  IMAD.MOV.U32 R73, RZ, RZ, R126 ;  /* 0x000000ffff497224 */ /* 0x000fe400078e007e */
[----:B------:R-:W-:-:S07]  /*a270*/  IMAD.MOV.U32 R126, RZ, RZ, R72 ;  /* 0x000000ffff7e7224 */ /* 0x000fce00078e0048 */
.L_x_494:
[----:B------:R-:W-:Y:S05]  /*a280*/  BSYNC.RECONVERGENT B2 ;  /* 0x0000000000027941 */ /* 0x000fea0003800200 */
.L_x_493:
[----:B------:R-:W-:Y:S01]  /*a290*/  I2FP.F32.U32 R73, R73 ;  /* 0x0000004900497245 */ /* 0x000fe20000201000 */
[----:B------:R-:W-:Y:S01]  /*a2a0*/  IMAD.U32 R25, R25, 0x10000, RZ ;  /* 0x0001000019197824 */ /* 0x000fe200078e00ff */
[----:B------:R-:W-:Y:S01]  /*a2b0*/  ISETP.NE.AND P3, PT, R76, 0x1, PT ;  /* 0x000000014c00780c */ /* 0x000fe20003f65270 */
[----:B------:R-:W-:Y:S01]  /*a2c0*/  BSSY.RECONVERGENT B2, `(.L_x_498) ;  /* 0x000004b000027945 */ /* 0x000fe20003800200 */
[----:B------:R-:W-:Y:S02]  /*a2d0*/  IMAD.MOV.U32 R77, RZ, RZ, 0x2 ;  /* 0x00000002ff4d7424 */ /* 0x000fe400078e00ff */
[----:B------:R-:W-:Y:S01]  /*a2e0*/  FFMA.FTZ R73, R73, R78, 1.1641532182693481445e-10 ;  /* 0x2f00000049497423 */ /* 0x000fe2000001004e */
[----:B------:R-:W-:Y:S01]  /*a2f0*/  FMUL.FTZ R72, R25, R124 ;  /* 0x0000007c19487220 */ /* 0x000fe20000410000 */
[----:B------:R-:W-:-:S03]  /*a300*/  MOV R25, R0 ;  /* 0x0000000000197202 */ /* 0x000fc60000000f00 */
[----:B------:R-:W-:Y:S01]  /*a310*/  FMUL.FTZ R72, R72, R79 ;  /* 0x0000004f48487220 */ /* 0x000fe20000410000 */
[----:B------:R-:W-:-:S04]  /*a320*/  FSETP.GTU.FTZ.AND P2, PT, R73, R116, PT ;  /* 0x000000744900720b */ /* 0x000fc80003f5c000 */
[----:B------:R-:W-:Y:S02]  /*a330*/  FSEL R94, R72, RZ, !P2 ;  /* 0x000000ff485e7208 */ /* 0x000fe40005000000 */
[----:B------:R-:W-:Y:S01]  /*a340*/  PLOP3.LUT P2, PT, P2, PT, PT, 0x8, 0x80 ;  /* 0x000000000080781c */ /* 0x000fe2000174e170 */
[----:B------:R-:W-:-:S12]  /*a350*/  @!P3 BRA `(.L_x_499) ;  /* 0x000000040004b947 */ /* 0x000fd80003800000 */
        /* <DEDUP_REMOVED lines=8> */
.L_x_500:
        /* <DEDUP_REMOVED lines=13> */
.L_x_502:
[----:B------:R-:W-:Y:S05]  /*a4b0*/  BSYNC.RECONVERGENT B3 ;  /* 0x0000000000037941 */ /* 0x000fea0003800200 */
.L_x_501:
        /* <DEDUP_REMOVED lines=43> */
.L_x_499:
[----:B------:R-:W-:Y:S05]  /*a770*/  BSYNC.RECONVERGENT B2 ;  /* 0x0000000000027941 */ /* 0x000fea0003800200 */
.L_x_498:
[----:B------:R-:W-:Y:S01]  /*a780*/  I2FP.F32.U32 R25, R25 ;  /* 0x0000001900197245 */ /* 0x000fe20000201000 */
[C---:B------:R-:W-:Y:S01]  /*a790*/  IMAD.U32 R73, R74.reuse, 0x10000, RZ ;  /* 0x000100004a497824 */ /* 0x040fe200078e00ff */
[----:B------:R-:W-:Y:S01]  /*a7a0*/  ISETP.NE.AND P4, PT, R77, 0x1, PT ;  /* 0x000000014d00780c */ /* 0x000fe20003f85270 */
[----:B------:R-:W-:Y:S01]  /*a7b0*/  BSSY.RECONVERGENT B2, `(.L_x_503) ;  /* 0x000004c000027945 */ /* 0x000fe20003800200 */
[----:B------:R-:W-:Y:S01]  /*a7c0*/  PRMT R74, R74, 0x7632, R74 ;  /* 0x000076324a4a7816 */ /* 0x000fe2000000004a */
[----:B------:R-:W-:Y:S01]  /*a7d0*/  FFMA.FTZ R25, R25, R78, 1.1641532182693481445e-10 ;  /* 0x2f00000019197423 */ /* 0x000fe2000001004e */
[----:B------:R-:W-:Y:S01]  /*a7e0*/  FMUL.FTZ R72, R73, R124 ;  /* 0x0000007c49487220 */ /* 0x000fe20000410000 */
[----:B------:R-:W-:-:S03]  /*a7f0*/  IMAD.MOV.U32 R76, RZ, RZ, 0x2 ;  /* 0x00000002ff4c7424 */ /* 0x000fc600078e00ff */
[----:B------:R-:W-:Y:S01]  /*a800*/  FMUL.FTZ R72, R72, R79 ;  /* 0x0000004f48487220 */ /* 0x000fe20000410000 */
[----:B------:R-:W-:Y:S02]  /*a810*/  FSETP.GTU.FTZ.AND P3, PT, R25, R116, PT ;  /* 0x000000741900720b */ /* 0x000fe40003f7c000 */
[----:B------:R-:W-:Y:S02]  /*a820*/  MOV R25, R0 ;  /* 0x0000000000197202 */ /* 0x000fe40000000f00 */
        /* <DEDUP_REMOVED lines=11> */
.L_x_505:
        /* <DEDUP_REMOVED lines=13> */
.L_x_507:
[----:B------:R-:W-:Y:S05]  /*a9b0*/  BSYNC.RECONVERGENT B3 ;  /* 0x0000000000037941 */ /* 0x000fea0003800200 */
.L_x_506:
        /* <DEDUP_REMOVED lines=43> */
.L_x_504:
[----:B------:R-:W-:Y:S05]  /*ac70*/  BSYNC.RECONVERGENT B2 ;  /* 0x0000000000027941 */ /* 0x000fea0003800200 */
.L_x_503:
[----:B------:R-:W-:Y:S01]  /*ac80*/  I2FP.F32.U32 R25, R25 ;  /* 0x0000001900197245 */ /* 0x000fe20000201000 */
[----:B------:R-:W-:Y:S01]  /*ac90*/  IMAD.U32 R73, R74, 0x10000, RZ ;  /* 0x000100004a497824 */ /* 0x000fe200078e00ff */
[----:B------:R-:W-:Y:S01]  /*aca0*/  ISETP.NE.AND P5, PT, R76, 0x1, PT ;  /* 0x000000014c00780c */ /* 0x000fe20003fa5270 */
[----:B------:R-:W-:Y:S01]  /*acb0*/  BSSY.RECONVERGENT B2, `(.L_x_508) ;  /* 0x000004b000027945 */ /* 0x000fe20003800200 */
[----:B------:R-:W-:Y:S02]  /*acc0*/  IMAD.MOV.U32 R74, RZ, RZ, 0x2 ;  /* 0x00000002ff4a7424 */ /* 0x000fe400078e00ff */
[----:B------:R-:W-:Y:S01]  /*acd0*/  FFMA.FTZ R25, R25, R78, 1.1641532182693481445e-10 ;  /* 0x2f00000019197423 */ /* 0x000fe2000001004e */
[----:B------:R-:W-:-:S04]  /*ace0*/  FMUL.FTZ R72, R73, R124 ;  /* 0x0000007c49487220 */ /* 0x000fc80000410000 */
        /* <DEDUP_REMOVED lines=14> */
.L_x_510:
        /* <DEDUP_REMOVED lines=13> */
.L_x_512:
[----:B------:R-:W-:Y:S05]  /*aea0*/  BSYNC.RECONVERGENT B3 ;  /* 0x0000000000037941 */ /* 0x000fea0003800200 */
.L_x_511:
        /* <DEDUP_REMOVED lines=43> */
.L_x_509:
[----:B------:R-:W-:Y:S05]  /*b160*/  BSYNC.RECONVERGENT B2 ;  /* 0x0000000000027941 */ /* 0x000fea0003800200 */
.L_x_508:
[----:B------:R-:W-:Y:S01]  /*b170*/  I2FP.F32.U32 R25, R25 ;  /* 0x0000001900197245 */ /* 0x000fe20000201000 */
[C---:B------:R-:W-:Y:S01]  /*b180*/  IMAD.U32 R73, R75.reuse, 0x10000, RZ ;  /* 0x000100004b497824 */ /* 0x040fe200078e00ff */
[----:B------:R-:W-:Y:S01]  /*b190*/  ISETP.NE.AND P6, PT, R74, 0x1, PT ;  /* 0x000000014a00780c */ /* 0x000fe20003fc5270 */
[----:B------:R-:W-:Y:S01]  /*b1a0*/  BSSY.RECONVERGENT B2, `(.L_x_513) ;  /* 0x000004e000027945 */ /* 0x000fe20003800200 */
[----:B------:R-:W-:Y:S01]  /*b1b0*/  PRMT R127, R75, 0x7632, R127 ;  /* 0x000076324b7f7816 */ /* 0x000fe2000000007f */
[----:B------:R-:W-:Y:S01]  /*b1c0*/  FFMA.FTZ R25, R25, R78, 1.1641532182693481445e-10 ;  /* 0x2f00000019197423 */ /* 0x000fe2000001004e */
[----:B------:R-:W-:Y:S01]  /*b1d0*/  FMUL.FTZ R72, R73, R124 ;  /* 0x0000007c49487220 */ /* 0x000fe20000410000 */
[----:B------:R-:W-:-:S03]  /*b1e0*/  MOV R73, R0 ;  /* 0x0000000000497202 */ /* 0x000fc60000000f00 */
[----:B------:R-:W-:Y:S01]  /*b1f0*/  FMUL.FTZ R72, R72, R79 ;  /* 0x0000004f48487220 */ /* 0x000fe20000410000 */
[----:B------:R-:W-:Y:S01]  /*b200*/  FSETP.GTU.FTZ.AND P5, PT, R25, R116, PT ;  /* 0x000000741900720b */ /* 0x000fe20003fbc000 */
[----:B------:R-:W-:-:S03]  /*b210*/  IMAD.MOV.U32 R25, RZ, RZ, 0x2 ;  /* 0x00000002ff197424 */ /* 0x000fc600078e00ff */
        /* <DEDUP_REMOVED lines=11> */
.L_x_515:
[----:B------:R-:W-:Y:S01]  /*b2d0*/  VIADD R29, R29, 0x1 ;  /* 0x000000011d1d7836 */ /* 0x000fe20000000000 */
[----:B------:R-:W-:Y:S03]  /*b2e0*/  BSSY.RECONVERGENT B3, `(.L_x_516) ;  /* 0x000000e000037945 */ /* 0x000fe60003800200 */
[C---:B------:R-:W-:Y:S01]  /*b2f0*/  IMAD.WIDE.U32 R74, R29.reuse, -0x2daee0ad, RZ ;  /* 0xd2511f531d4a7825 */ /* 0x040fe200078e00ff */
[----:B------:R-:W-:-:S13]  /*b300*/  ISETP.NE.AND P6, PT, R29, RZ, PT ;  /* 0x000000ff1d00720c */ /* 0x000fda0003fc5270 */
[----:B------:R-:W-:Y:S05]  /*b310*/  @P6 BRA `(.L_x_517) ;  /* 0x0000000000286947 */ /* 0x000fea0003800000 */
[----:B------:R-:W-:Y:S02]  /*b320*/  IADD3 R28, PT, PT, R28, 0x1, RZ ;  /* 0x000000011c1c7810 */ /* 0x000fe40007ffe0ff */
[----:B------:R-:W-:Y:S02]  /*b330*/  P2R R0, PR, RZ, 0x1 ;  /* 0x00000001ff007803 */ /* 0x000fe40000000000 */
[----:B------:R-:W-:-:S13]  /*b340*/  ISETP.NE.AND P6, PT, R28, RZ, PT ;  /* 0x000000ff1c00720c */ /* 0x000fda0003fc5270 */
[----:B------:R-:W-:Y:S02]  /*b350*/  @!P6 VIADD R80, R80, 0x1 ;  /* 0x000000015050e836 */ /* 0x000fe40000000000 */
[----:B------:R-:W-:Y:S02]  /*b360*/  @!P6 VIADD R25, R2, 0x1 ;  /* 0x000000010219e836 */ /* 0x000fe40000000000 */
[----:B------:R-:W-:Y:S01]  /*b370*/  @!P6 IMAD.MOV.U32 R28, RZ, RZ, RZ ;  /* 0x000000ffff1ce224 */ /* 0x000fe200078e00ff */
[----:B------:R-:W-:-:S13]  /*b380*/  ISETP.NE.AND P0, PT, R80, RZ, !P6 ;  /* 0x000000ff5000720c */ /* 0x000fda0007705270 */
[----:B------:R-:W-:Y:S02]  /*b390*/  @P0 IADD3 R25, PT, PT, R2, RZ, RZ ;  /* 0x000000ff02190210 */ /* 0x000fe40007ffe0ff */
[----:B------:R-:W-:-:S03]  /*b3a0*/  ISETP.NE.AND P0, PT, R0, RZ, PT ;  /* 0x000000ff0000720c */ /* 0x000fc60003f05270 */
[----:B------:R-:W-:-:S10]  /*b3b0*/  @!P6 IMAD.MOV.U32 R2, RZ, RZ, R25 ;  /* 0x000000ffff02e224 */ /* 0x000fd400078e0019 */
.L_x_517:
[----:B------:R-:W-:Y:S05]  /*b3c0*/  BSYNC.RECONVERGENT B3 ;  /* 0x0000000000037941 */ /* 0x000fea0003800200 */
.L_x_516:
[----:B------:R-:W-:Y:S01]  /*b3d0*/  IMAD.WIDE.U32 R26, R80, -0x326172a9, RZ ;  /* 0xcd9e8d57501a7825 */ /* 0x000fe200078e00ff */
[----:B------:R-:W-:-:S03]  /*b3e0*/  LOP3.LUT R72, R2, UR7, R75, 0x96, !PT ;  /* 0x0000000702487c12 */ /* 0x000fc6000f8e964b */
[----:B------:R-:W-:Y:S01]  /*b3f0*/  HFMA2 R25, -RZ, RZ, 0, 0 ;  /* 0x00000000ff197431 */ /* 0x000fe200000001ff */
        /* <DEDUP_REMOVED lines=38> */
[----:B------:R-:W-:Y:S02]  /*b660*/  IMAD.MOV.U32 R73, RZ, RZ, R126 ;  /* 0x000000ffff497224 */ /* 0x000fe400078e007e */
[----:B------:R-:W-:-:S07]  /*b670*/  IMAD.MOV.U32 R126, RZ, RZ, R72 ;  /* 0x000000ffff7e7224 */ /* 0x000fce00078e0048 */
.L_x_514:
[----:B------:R-:W-:Y:S05]  /*b680*/  BSYNC.RECONVERGENT B2 ;  /* 0x0000000000027941 */ /* 0x000fea0003800200 */
.L_x_513:
[----:B------:R-:W-:Y:S01]  /*b690*/  I2FP.F32.U32 R73, R73 ;  /* 0x0000004900497245 */ /* 0x000fe20000201000 */
[----:B------:R-:W-:Y:S01]  /*b6a0*/  IMAD.U32 R127, R127, 0x10000, RZ ;  /* 0x000100007f7f7824 */ /* 0x000fe200078e00ff */
[----:B------:R-:W-:-:S03]  /*b6b0*/  F2FP.BF16.F32.PACK_AB R74, R105, R104 ;  /* 0x00000068694a723e */ /* 0x000fc600000010ff */
[----:B------:R-:W-:Y:S01]  /*b6c0*/  FFMA.FTZ R73, R73, R78, 1.1641532182693481445e-10 ;  /* 0x2f00000049497423 */ /* 0x000fe2000001004e */
[----:B------:R-:W-:-:S04]  /*b6d0*/  FMUL.FTZ R72, R127, R124 ;  /* 0x0000007c7f487220 */ /* 0x000fc80000410000 */
[----:B------:R-:W-:Y:S01]  /*b6e0*/  FMUL.FTZ R72, R72, R79 ;  /* 0x0000004f48487220 */ /* 0x000fe20000410000 */
[----:B------:R-:W-:Y:S02]  /*b6f0*/  FSETP.GTU.FTZ.AND P6, PT, R73, R116, PT ;  /* 0x000000744900720b */ /* 0x000fe40003fdc000 */
[----:B------:R-:W-:Y:S02]  /*b700*/  F2FP.BF16.F32.PACK_AB R73, R94, R95 ;  /* 0x0000005f5e49723e */ /* 0x000fe400000010ff */
[----:B------:R-:W-:Y:S02]  /*b710*/  FSEL R116, R72, RZ, !P6 ;  /* 0x000000ff48747208 */ /* 0x000fe40007000000 */
[----:B------:R-:W-:Y:S02]  /*b720*/  PLOP3.LUT P6, PT, P6, PT, PT, 0x8, 0x80 ;  /* 0x000000000080781c */ /* 0x000fe400037ce170 */
[----:B------:R-:W-:Y:S02]  /*b730*/  F2FP.BF16.F32.PACK_AB R72, R85, R84 ;  /* 0x000000545548723e */ /* 0x000fe400000010ff */
[----:B------:R-:W-:-:S09]  /*b740*/  F2FP.BF16.F32.PACK_AB R75, R116, R115 ;  /* 0x00000073744b723e */ /* 0x000fd200000010ff */
.L_x_477:
        /* <DEDUP_REMOVED lines=10> */
[----:B------:R-:W-:Y:S02]  /*b7f0*/  LOP3.LUT R123, R123, R127, R128, 0xfe, !PT ;  /* 0x0000007f7b7b7212 */ /* 0x000fe400078efe80 */
[----:B------:R-:W-:Y:S02]  /*b800*/  SEL R129, RZ, 0x1, !P3 ;  /* 0x00000001ff817807 */ /* 0x000fe40005800000 */
[----:B------:R-:W-:Y:S02]  /*b810*/  SEL R128, RZ, 0x1, !P6 ;  /* 0x00000001ff807807 */ /* 0x000fe40007000000 */
[----:B------:R-:W-:Y:S01]  /*b820*/  LOP3.LUT R129, R130, R129, RZ, 0xfc, !PT ;  /* 0x0000008182817212 */ /* 0x000fe200078efcff */
[----:B0-----:R-:W-:Y:S01]  /*b830*/  IMAD.WIDE.U32 R78, R125, 0x10, R78 ;  /* 0x000000107d4e7825 */ /* 0x001fe200078e004e */
[----:B------:R-:W-:-:S03]  /*b840*/  LOP3.LUT R128, R123, R128, RZ, 0xfc, !PT ;  /* 0x000000807b807212 */ /* 0x000fc600078efcff */
[----:B------:R-:W-:Y:S01]  /*b850*/  IMAD.MOV.U32 R123, RZ, RZ, R126 ;  /* 0x000000ffff7b7224 */ /* 0x000fe200078e007e */
[----:B------:R0:W-:Y:S01]  /*b860*/  STG.E.128 desc[UR8][R78.64], R72 ;  /* 0x000000484e007986 */ /* 0x0001e2000c101d08 */
[C---:B-1----:R-:W-:Y:S01]  /*b870*/  IMAD.WIDE.U32 R76, R125.reuse, 0x8, R76 ;  /* 0x000000087d4c7825 */ /* 0x042fe200078e004c */
[----:B------:R-:W-:-:S04]  /*b880*/  IADD3 R125, PT, PT, R125, 0x20, RZ ;  /* 0x000000207d7d7810 */ /* 0x000fc80007ffe0ff */
[----:B------:R0:W-:Y:S03]  /*b890*/  STG.E.64 desc[UR8][R76.64], R128 ;  /* 0x000000804c007986 */ /* 0x0001e6000c101b08 */
.L_x_435:
[----:B------:R-:W-:Y:S05]  /*b8a0*/  BSYNC.RECONVERGENT B1 ;  /* 0x0000000000017941 */ /* 0x000fea0003800200 */
.L_x_434:
        /* <DEDUP_REMOVED lines=29> */
.L_x_523:
        /* <DEDUP_REMOVED lines=13> */
.L_x_525:
[----:B------:R-:W-:Y:S05]  /*bb50*/  BSYNC.RECONVERGENT B3 ;  /* 0x0000000000037941 */ /* 0x000fea0003800200 */
.L_x_524:
        /* <DEDUP_REMOVED lines=42> */
.L_x_522:
[----:B------:R-:W-:Y:S05]  /*be00*/  BSYNC.RECONVERGENT B2 ;  /* 0x0000000000027941 */ /* 0x000fea0003800200 */
.L_x_521:
[----:B------:R-:W0:Y:S01]  /*be10*/  LDC R118, c[0x0][0x408] ;  /* 0x00010200ff767b82 */ /* 0x000e220000000800 */
[----:B------:R-:W-:Y:S01]  /*be20*/  I2FP.F32.U32 R25, R86 ;  /* 0x0000005600197245 */ /* 0x000fe20000201000 */
[----:B------:R-:W-:Y:S01]  /*be30*/  IMAD.MOV.U32 R128, RZ, RZ, 0x2f800000 ;  /* 0x2f800000ff807424 */ /* 0x000fe200078e00ff */
[----:B-----5:R-:W-:Y:S01]  /*be40*/  SHF.L.U32 R93, R72, 0x10, RZ ;  /* 0x00000010485d7819 */ /* 0x020fe200000006ff */
[----:B------:R-:W-:Y:S01]  /*be50*/  BSSY.RECONVERGENT B2, `(.L_x_526) ;  /* 0x0000052000027945 */ /* 0x000fe20003800200 */
[----:B------:R-:W-:Y:S01]  /*be60*/  ISETP.NE.AND P1, PT, R87, 0x1, PT ;  /* 0x000000015700780c */ /* 0x000fe20003f25270 */
[----:B------:R-:W-:Y:S01]  /*be70*/  FFMA.FTZ R86, R25, R128, 1.1641532182693481445e-10 ;  /* 0x2f00000019567423 */ /* 0x000fe20000010080 */
[----:B------:R-:W-:Y:S01]  /*be80*/  IMAD.U32 R25, R76, 0x10000, RZ ;  /* 0x000100004c197824 */ /* 0x000fe200078e00ff */
        /* <DEDUP_REMOVED lines=10> */
[----:B------:R-:W-:Y:S02]  /*bf30*/  P2R R123, PR, RZ, 0x1 ;  /* 0x00000001ff7b7803 */ /* 0x000fe40000000000 */
[----:B------:R-:W-:Y:S01]  /*bf40*/  MOV R25, R0 ;  /* 0x0000000000197202 */ /* 0x000fe20000000f00 */
        /* <DEDUP_REMOVED lines=9> */
.L_x_528:
        /* <DEDUP_REMOVED lines=13> */
.L_x_530:
[----:B------:R-:W-:Y:S05]  /*c0b0*/  BSYNC.RECONVERGENT B3 ;  /* 0x0000000000037941 */ /* 0x000fea0003800200 */
.L_x_529:
        /* <DEDUP_REMOVED lines=43> */
.L_x_527:
[----:B------:R-:W-:Y:S05]  /*c370*/  BSYNC.RECONVERGENT B2 ;  /* 0x0000000000027941 */ /* 0x000fea0003800200 */
.L_x_526:
[----:B------:R-:W-:Y:S01]  /*c380*/  I2FP.F32.U32 R25, R25 ;  /* 0x0000001900197245 */ /* 0x000fe20000201000 */
[----:B------:R-:W-:Y:S01]  /*c390*/  IMAD.U32 R87, R72, 0x10000, RZ ;  /* 0x0001000048577824 */ /* 0x000fe200078e00ff */
[----:B------:R-:W-:Y:S01]  /*c3a0*/  ISETP.NE.AND P1, PT, R92, 0x1, PT ;  /* 0x000000015c00780c */ /* 0x000fe20003f25270 */
[----:B------:R-:W-:Y:S01]  /*c3b0*/  IMAD.U32 R76, R76, 0x10000, RZ ;  /* 0x000100004c4c7824 */ /* 0x000fe200078e00ff */
[----:B------:R-:W-:Y:S01]  /*c3c0*/  BSSY.RECONVERGENT B2, `(.L_x_531) ;  /* 0x000004c000027945 */ /* 0x000fe20003800200 */
[----:B------:R-:W-:Y:S01]  /*c3d0*/  FFMA.FTZ R72, R25, R128, 1.1641532182693481445e-10 ;  /* 0x2f00000019487423 */ /* 0x000fe20000010080 */
[----:B------:R-:W-:Y:S01]  /*c3e0*/  FMUL.FTZ R87, R87, R124 ;  /* 0x0000007c57577220 */ /* 0x000fe20000410000 */
[----:B------:R-:W-:-:S03]  /*c3f0*/  IMAD.MOV.U32 R25, RZ, RZ, R0 ;  /* 0x000000ffff197224 */ /* 0x000fc600078e0000 */
[----:B------:R-:W-:Y:S01]  /*c400*/  FMUL.FTZ R87, R87, R118 ;  /* 0x0000007657577220 */ /* 0x000fe20000410000 */
[----:B------:R-:W-:-:S04]  /*c410*/  FSETP.GTU.FTZ.AND P0, PT, R72, R127, PT ;  /* 0x0000007f4800720b */ /* 0x000fc80003f1c000 */
[----:B------:R-:W-:Y:S02]  /*c420*/  FSEL R87, R87, RZ, !P0 ;  /* 0x000000ff57577208 */ /* 0x000fe40004000000 */
[----:B------:R-:W-:-:S03]  /*c430*/  PLOP3.LUT P0, PT, P0, PT, PT, 0x8, 0x80 ;  /* 0x000000000080781c */ /* 0x000fc6000070e170 */
[----:B------:R-:W-:Y:S01]  /*c440*/  FADD.FTZ R87, R87, R76 ;  /* 0x0000004c57577221 */ /* 0x000fe20000010000 */
[----:B------:R-:W-:Y:S01]  /*c450*/  HFMA2 R76, -RZ, RZ, 0, 1.1920928955078125e-07 ;  /* 0x00000002ff4c7431 */ /* 0x000fe200000001ff */
        /* <DEDUP_REMOVED lines=9> */
.L_x_533:
        /* <DEDUP_REMOVED lines=13> */
.L_x_535:
[----:B------:R-:W-:Y:S05]  /*c5c0*/  BSYNC.RECONVERGENT B3 ;  /* 0x0000000000037941 */ /* 0x000fea0003800200 */
.L_x_534:
[----:B------:R-:W-:Y:S01]  /*c5d0*/  IMAD.WIDE.U32 R26, R80, -0x326172a9, RZ ;  /* 0xcd9e8d57501a7825 */ /* 0x000fe200078e00ff */
[----:B------:R-:W-:-:S03]  /*c5e0*/  LOP3.LUT R92, R2, UR7, R107, 0x96, !PT ;  /* 0x00000007025c7c12 */ /* 0x000fc6000f8e966b */
[----:B------:R-:W-:Y:S01]  /*c5f0*/  IMAD.MOV.U32 R25, RZ, RZ, R126 ;  /* 0x000000ffff197224 */ /* 0x000fe200078e007e */
        /* <DEDUP_REMOVED lines=39> */
[----:B------:R-:W-:-:S07]  /*c870*/  MOV R126, R92 ;  /* 0x0000005c007e7202 */ /* 0x000fce0000000f00 */
.L_x_532:
[----:B------:R-:W-:Y:S05]  /*c880*/  BSYNC.RECONVERGENT B2 ;  /* 0x0000000000027941 */ /* 0x000fea0003800200 */
.L_x_531:
[----:B------:R-:W-:Y:S01]  /*c890*/  I2FP.F32.U32 R25, R25 ;  /* 0x0000001900197245 */ /* 0x000fe20000201000 */
[C---:B------:R-:W-:Y:S01]  /*c8a0*/  IMAD.U32 R93, R73.reuse, 0x10000, RZ ;  /* 0x00010000495d7824 */ /* 0x040fe200078e00ff */
[----:B------:R-:W-:Y:S01]  /*c8b0*/  ISETP.NE.AND P2, PT, R76, 0x1, PT ;  /* 0x000000014c00780c */ /* 0x000fe20003f45270 */
[----:B------:R-:W-:Y:S01]  /*c8c0*/  BSSY.RECONVERGENT B2, `(.L_x_536) ;  /* 0x000004f000027945 */ /* 0x000fe20003800200 */
[----:B------:R-:W-:Y:S01]  /*c8d0*/  PRMT R92, R73, 0x7632, R92 ;  /* 0x00007632495c7816 */ /* 0x000fe2000000005c */
[----:B------:R-:W-:Y:S01]  /*c8e0*/  FFMA.FTZ R72, R25, R128, 1.1641532182693481445e-10 ;  /* 0x2f00000019487423 */ /* 0x000fe20000010080 */
[----:B------:R-:W-:Y:S01]  /*c8f0*/  FMUL.FTZ R93, R93, R124 ;  /* 0x0000007c5d5d7220 */ /* 0x000fe20000410000 */
[----:B------:R-:W-:Y:S01]  /*c900*/  PRMT R25, R77, 0x7632, R25 ;  /* 0x000076324d197816 */ /* 0x000fe20000000019 */
[----:B------:R-:W-:Y:S02]  /*c910*/  IMAD.MOV.U32 R106, RZ, RZ, 0x2 ;  /* 0x00000002ff6a7424 */ /* 0x000fe400078e00ff */
[----:B------:R-:W-:Y:S01]  /*c920*/  FMUL.FTZ R93, R93, R118 ;  /* 0x000000765d5d7220 */ /* 0x000fe20000410000 */
[----:B------:R-:W-:Y:S01]  /*c930*/  FSETP.GTU.FTZ.AND P1, PT, R72, R127, PT ;  /* 0x0000007f4800720b */ /* 0x000fe20003f3c000 */
[----:B------:R-:W-:Y:S01]  /*c940*/  IMAD.MOV.U32 R73, RZ, RZ, R0 ;  /* 0x000000ffff497224 */ /* 0x000fe200078e0000 */
[----:B------:R-:W-:-:S02]  /*c950*/  SHF.L.U32 R72, R77, 0x10, RZ ;  /* 0x000000104d487819 */ /* 0x000fc400000006ff */
        /* <DEDUP_REMOVED lines=12> */
.L_x_538:
        /* <DEDUP_REMOVED lines=13> */
.L_x_540:
[----:B------:R-:W-:Y:S05]  /*caf0*/  BSYNC.RECONVERGENT B3 ;  /* 0x0000000000037941 */ /* 0x000fea0003800200 */
.L_x_539:
        /* <DEDUP_REMOVED lines=43> */
.L_x_537:
[----:B------:R-:W-:Y:S05]  /*cdb0*/  BSYNC.RECONVERGENT B2 ;  /* 0x0000000000027941 */ /* 0x000fea0003800200 */
.L_x_536:
[----:B------:R-:W-:Y:S01]  /*cdc0*/  I2FP.F32.U32 R73, R73 ;  /* 0x0000004900497245 */ /* 0x000fe20000201000 */
[----:B------:R-:W-:Y:S01]  /*cdd0*/  BSSY.RECONVERGENT B2, `(.L_x_541) ;  /* 0x000004f000027945 */ /* 0x000fe20003800200 */
[----:B------:R-:W-:Y:S01]  /*cde0*/  SHF.L.U32 R77, R92, 0x10, RZ ;  /* 0x000000105c4d7819 */ /* 0x000fe200000006ff */
[----:B------:R-:W-:Y:S01]  /*cdf0*/  IMAD.U32 R92, R25, 0x10000, RZ ;  /* 0x00010000195c7824 */ /* 0x000fe200078e00ff */
        /* <DEDUP_REMOVED lines=19> */
.L_x_543:
        /* <DEDUP_REMOVED lines=13> */
.L_x_545:
[----:B------:R-:W-:Y:S05]  /*d000*/  BSYNC.RECONVERGENT B3 ;  /* 0x0000000000037941 */ /* 0x000fea0003800200 */
.L_x_544:
        /* <DEDUP_REMOVED lines=43> */
.L_x_542:
[----:B------:R-:W-:Y:S05]  /*d2c0*/  BSYNC.RECONVERGENT B2 ;  /* 0x0000000000027941 */ /* 0x000fea0003800200 */
.L_x_541:
        /* <DEDUP_REMOVED lines=25> */
.L_x_548:
        /* <DEDUP_REMOVED lines=13> */
.L_x_550:
[----:B------:R-:W-:Y:S05]  /*d530*/  BSYNC.RECONVERGENT B3 ;  /* 0x0000000000037941 */ /* 0x000fea0003800200 */
.L_x_549:
        /* <DEDUP_REMOVED lines=43> */
.L_x_547:
[----:B------:R-:W-:Y:S05]  /*d7f0*/  BSYNC.RECONVERGENT B2 ;  /* 0x0000000000027941 */ /* 0x000fea0003800200 */
.L_x_546:
        /* <DEDUP_REMOVED lines=23> */
.L_x_553:
        /* <DEDUP_REMOVED lines=13> */
.L_x_555:
[----:B------:R-:W-:Y:S05]  /*da40*/  BSYNC.RECONVERGENT B3 ;  /* 0x0000000000037941 */ /* 0x000fea0003800200 */
.L_x_554:
        /* <DEDUP_REMOVED lines=43> */
.L_x_552:
[----:B------:R-:W-:Y:S05]  /*dd00*/  BSYNC.RECONVERGENT B2 ;  /* 0x0000000000027941 */ /* 0x000fea0003800200 */
.L_x_551:
        /* <DEDUP_REMOVED lines=11> */
[----:B------:R-:W-:-:S05]  /*ddc0*/  FMUL.FTZ R73, R73, R118 ;  /* 0x0000007649497220 */ /* 0x000fca0000410000 */
[----:B------:R-:W-:Y:S02]  /*ddd0*/  FSEL R73, R73, RZ, !P5 ;  /* 0x000000ff49497208 */ /* 0x000fe40006800000 */
[----:B------:R-:W-:-:S03]  /*dde0*/  PLOP3.LUT P5, PT, P5, PT, PT, 0x8, 0x80 ;  /* 0x000000000080781c */ /* 0x000fc60002fae170 */
[----:B------:R-:W-:Y:S01]  /*ddf0*/  FADD.FTZ R117, R73, R74 ;  /* 0x0000004a49757221 */ /* 0x000fe20000010000 */
        /* <DEDUP_REMOVED lines=10> */
.L_x_558:
        /* <DEDUP_REMOVED lines=15> */
.L_x_560:
[----:B------:R-:W-:Y:S05]  /*df90*/  BSYNC.RECONVERGENT B3 ;  /* 0x0000000000037941 */ /* 0x000fea0003800200 */
.L_x_559:
        /* <DEDUP_REMOVED lines=43> */
.L_x_557:
[----:B------:R-:W-:Y:S05]  /*e250*/  BSYNC.RECONVERGENT B2 ;  /* 0x0000000000027941 */ /* 0x000fea0003800200 */
.L_x_556:
[----:B------:R-:W-:Y:S01]  /*e260*/  I2FP.F32.U32 R73, R73 ;  /* 0x0000004900497245 */ /* 0x000fe20000201000 */
[----:B------:R-:W-:Y:S01]  /*e270*/  IMAD.U32 R75, R78, 0x10000, RZ ;  /* 0x000100004e4b7824 */ /* 0x000fe200078e00ff */
[----:B------:R-:W-:Y:S01]  /*e280*/  F2FP.BF16.F32.PACK_AB R74, R107, R106 ;  /* 0x0000006a6b4a723e */ /* 0x000fe200000010ff */
[----:B------:R-:W-:Y:S02]  /*e290*/  IMAD.U32 R72, R79, 0x10000, RZ ;  /* 0x000100004f487824 */ /* 0x000fe400078e00ff */
        /* <DEDUP_REMOVED lines=11> */
.L_x_520:
        /* <DEDUP_REMOVED lines=16> */
.L_x_564:
        /* <DEDUP_REMOVED lines=13> */
.L_x_566:
[----:B------:R-:W-:Y:S05]  /*e520*/  BSYNC.RECONVERGENT B3 ;  /* 0x0000000000037941 */ /* 0x000fea0003800200 */
.L_x_565:
        /* <DEDUP_REMOVED lines=32> */
[----:B------:R-:W-:Y:S02]  /*e730*/  HFMA2 R87, -RZ, RZ, 0, 0 ;  /* 0x00000000ff577431 */ /* 0x000fe400000001ff */
        /* <DEDUP_REMOVED lines=9> */
.L_x_563:
[----:B------:R-:W-:Y:S05]  /*e7d0*/  BSYNC.RECONVERGENT B2 ;  /* 0x0000000000027941 */ /* 0x000fea0003800200 */
.L_x_562:
[----:B------:R-:W0:Y:S01]  /*e7e0*/  LDC R118, c[0x0][0x404] ;  /* 0x00010100ff767b82 */ /* 0x000e220000000800 */
[----:B------:R-:W-:Y:S01]  /*e7f0*/  I2FP.F32.U32 R25, R76 ;  /* 0x0000004c00197245 */ /* 0x000fe20000201000 */
[----:B------:R-:W-:Y:S01]  /*e800*/  IMAD.MOV.U32 R78, RZ, RZ, 0x2f800000 ;  /* 0x2f800000ff4e7424 */ /* 0x000fe200078e00ff */
[----:B------:R-:W-:Y:S01]  /*e810*/  ISETP.NE.AND P1, PT, R87, 0x1, PT ;  /* 0x000000015700780c */ /* 0x000fe20003f25270 */
[C---:B-----5:R-:W-:Y:S01]  /*e820*/  IMAD.U32 R77, R72.reuse, 0x10000, RZ ;  /* 0x00010000484d7824 */ /* 0x060fe200078e00ff */
[----:B------:R-:W-:Y:S01]  /*e830*/  BSSY.RECONVERGENT B2, `(.L_x_567) ;  /* 0x000004e000027945 */ /* 0x000fe20003800200 */
        /* <DEDUP_REMOVED lines=10> */
[----:B------:R-:W-:Y:S01]  /*e8e0*/  HFMA2 R76, -RZ, RZ, 0, 1.1920928955078125e-07 ;  /* 0x00000002ff4c7431 */ /* 0x000fe200000001ff */
[----:B------:R-:W-:Y:S06]  /*e8f0*/  @!P1 BRA `(.L_x_568) ;  /* 0x0000000400049947 */ /* 0x000fec0003800000 */
        /* <DEDUP_REMOVED lines=8> */
.L_x_569:
        /* <DEDUP_REMOVED lines=13> */
.L_x_571:
[----:B------:R-:W-:Y:S05]  /*ea50*/  BSYNC.RECONVERGENT B3 ;  /* 0x0000000000037941 */ /* 0x000fea0003800200 */
.L_x_570:
        /* <DEDUP_REMOVED lines=43> */
.L_x_568:
[----:B------:R-:W-:Y:S05]  /*ed10*/  BSYNC.RECONVERGENT B2 ;  /* 0x0000000000027941 */ /* 0x000fea0003800200 */
.L_x_567:
[----:B------:R-:W-:Y:S01]  /*ed20*/  ISETP.NE.AND P2, PT, R76, 0x1, PT ;  /* 0x000000014c00780c */ /* 0x000fe20003f45270 */
[----:B------:R-:W-:Y:S01]  /*ed30*/  IMAD.U32 R77, R72, 0x10000, RZ ;  /* 0x00010000484d7824 */ /* 0x000fe200078e00ff */
[----:B------:R-:W-:Y:S01]  /*ed40*/  I2FP.F32.U32 R25, R25 ;  /* 0x0000001900197245 */ /* 0x000fe20000201000 */
[----:B------:R-:W-:Y:S01]  /*ed50*/  BSSY.RECONVERGENT B2, `(.L_x_572) ;  /* 0x000004b000027945 */ /* 0x000fe20003800200 */
[----:B------:R-:W-:Y:S02]  /*ed60*/  HFMA2 R92, -RZ, RZ, 0, 1.1920928955078125e-07 ;  /* 0x00000002ff5c7431 */ /* 0x000fe400000001ff */
[----:B------:R-:W-:Y:S01]  /*ed70*/  FMUL.FTZ R72, R77, R124 ;  /* 0x0000007c4d487220 */ /* 0x000fe20000410000 */
[----:B------:R-:W-:-:S03]  /*ed80*/  FFMA.FTZ R25, R25, R78, 1.1641532182693481445e-10 ;  /* 0x2f00000019197423 */ /* 0x000fc6000001004e */
[----:B------:R-:W-:Y:S02]  /*ed90*/  FMUL.FTZ R72, R72, R79 ;  /* 0x0000004f48487220 */ /* 0x000fe40000410000 */
[----:B------:R-:W-:Y:S01]  /*eda0*/  FSETP.GTU.FTZ.AND P1, PT, R25, R118, PT ;  /* 0x000000761900720b */ /* 0x000fe20003f3c000 */
[----:B------:R-:W-:-:S03]  /*edb0*/  IMAD.MOV.U32 R25, RZ, RZ, R0 ;  /* 0x000000ffff197224 */ /* 0x000fc600078e0000 */
[----:B------:R-:W-:Y:S02]  /*edc0*/  PLOP3.LUT P0, PT, P1, PT, PT, 0x8, 0x80 ;  /* 0x000000000080781c */ /* 0x000fe40000f0e170 */
[----:B------:R-:W-:Y:S01]  /*edd0*/  FSEL R87, R72, RZ, !P1 ;  /* 0x000000ff48577208 */ /* 0x000fe20004800000 */
[----:B------:R-:W-:Y:S10]  /*ede0*/  @!P2 BRA `(.L_x_573) ;  /* 0x000000040004a947 */ /* 0x000ff40003800000 */
        /* <DEDUP_REMOVED lines=8> */
.L_x_574:
        /* <DEDUP_REMOVED lines=13> */
.L_x_576:
[----:B------:R-:W-:Y:S05]  /*ef40*/  BSYNC.RECONVERGENT B3 ;  /* 0x0000000000037941 */ /* 0x000fea0003800200 */
.L_x_575:
        /* <DEDUP_REMOVED lines=43> */
.L_x_573:
[----:B------:R-:W-:Y:S05]  /*f200*/  BSYNC.RECONVERGENT B2 ;  /* 0x0000000000027941 */ /* 0x000fea0003800200 */
.L_x_572:
[----:B------:R-:W-:Y:S01]  /*f210*/  I2FP.F32.U32 R25, R25 ;  /* 0x0000001900197245 */ /* 0x000fe20000201000 */
[----:B------:R-:W-:Y:S01]  /*f220*/  IMAD.U32 R77, R73, 0x10000, RZ ;  /* 0x00010000494d7824 */ /* 0x000fe200078e00ff */
[----:B------:R-:W-:Y:S01]  /*f230*/  ISETP.NE.AND P2, PT, R92, 0x1, PT ;  /* 0x000000015c00780c */ /* 0x000fe20003f45270 */
[----:B------:R-:W-:Y:S01]  /*f240*/  BSSY.RECONVERGENT B2, `(.L_x_577) ;  /* 0x000004c000027945 */ /* 0x000fe20003800200 */
[----:B------:R-:W-:Y:S02]  /*f250*/  HFMA2 R76, -RZ, RZ, 0, 1.1920928955078125e-07 ;  /* 0x00000002ff4c7431 */ /* 0x000fe400000001ff */
[----:B------:R-:W-:Y:S01]  /*f260*/  FFMA.FTZ R25, R25, R78, 1.1641532182693481445e-10 ;  /* 0x2f00000019197423 */ /* 0x000fe2000001004e */
[----:B------:R-:W-:-:S04]  /*f270*/  FMUL.FTZ R72, R77, R124 ;  /* 0x0000007c4d487220 */ /* 0x000fc80000410000 */
[----:B------:R-:W-:Y:S01]  /*f280*/  FMUL.FTZ R72, R72, R79 ;  /* 0x0000004f48487220 */ /* 0x000fe20000410000 */
[----:B------:R-:W-:Y:S02]  /*f290*/  FSETP.GTU.FTZ.AND P1, PT, R25, R118, PT ;  /* 0x000000761900720b */ /* 0x000fe40003f3c000 */
[----:B------:R-:W-:Y:S01]  /*f2a0*/  PRMT R25, R73, 0x7632, R25 ;  /* 0x0000763249197816 */ /* 0x000fe20000000019 */
[----:B------:R-:W-:Y:S01]  /*f2b0*/  IMAD.MOV.U32 R73, RZ, RZ, R0 ;  /* 0x000000ffff497224 */ /* 0x000fe200078e0000 */
[----:B------:R-:W-:Y:S02]  /*f2c0*/  FSEL R93, R72, RZ, !P1 ;  /* 0x000000ff485d7208 */ /* 0x000fe40004800000 */
[----:B------:R-:W-:Y:S01]  /*f2d0*/  PLOP3.LUT P1, PT, P1, PT, PT, 0x8, 0x80 ;  /* 0x000000000080781c */ /* 0x000fe20000f2e170 */
[----:B------:R-:W-:-:S12]  /*f2e0*/  @!P2 BRA `(.L_x_578) ;  /* 0x000000040004a947 */ /* 0x000fd80003800000 */
        /* <DEDUP_REMOVED lines=8> */
.L_x_579:
        /* <DEDUP_REMOVED lines=8> */
[----:B------:R-:W-:Y:S02]  /*f3f0*/  @!P2 IADD3 R0, PT, PT, R2, 0x1, RZ ;  /* 0x000000010200a810 */ /* 0x000fe40007ffe0ff */
[----:B------:R-:W-:Y:S02]  /*f400*/  @!P2 MOV R28, RZ ;  /* 0x000000ff001ca202 */ /* 0x000fe40000000f00 */
[----:B------:R-:W-:-:S13]  /*f410*/  ISETP.NE.AND P3, PT, R80, RZ, !P2 ;  /* 0x000000ff5000720c */ /* 0x000fda0005765270 */
[----:B------:R-:W-:-:S04]  /*f420*/  @P3 IMAD.MOV R0, RZ, RZ, R2 ;  /* 0x000000ffff003224 */ /* 0x000fc800078e0202 */
[----:B------:R-:W-:-:S07]  /*f430*/  @!P2 IMAD.MOV.U32 R2, RZ, RZ, R0 ;  /* 0x000000ffff02a224 */ /* 0x000fce00078e0000 */
.L_x_581:
[----:B------:R-:W-:Y:S05]  /*f440*/  BSYNC.RECONVERGENT B3 ;  /* 0x0000000000037941 */ /* 0x000fea0003800200 */
.L_x_580:
        /* <DEDUP_REMOVED lines=43> */
.L_x_578:
[----:B------:R-:W-:Y:S05]  /*f700*/  BSYNC.RECONVERGENT B2 ;  /* 0x0000000000027941 */ /* 0x000fea0003800200 */
.L_x_577:
[----:B------:R-:W-:Y:S01]  /*f710*/  I2FP.F32.U32 R73, R73 ;  /* 0x0000004900497245 */ /* 0x000fe20000201000 */
[----:B------:R-:W-:Y:S01]  /*f720*/  IMAD.U32 R25, R25, 0x10000, RZ ;  /* 0x0001000019197824 */ /* 0x000fe200078e00ff */
[----:B------:R-:W-:Y:S01]  /*f730*/  ISETP.NE.AND P3, PT, R76, 0x1, PT ;  /* 0x000000014c00780c */ /* 0x000fe20003f65270 */
[----:B------:R-:W-:Y:S01]  /*f740*/  BSSY.RECONVERGENT B2, `(.L_x_582) ;  /* 0x000004b000027945 */ /* 0x000fe20003800200 */
[----:B------:R-:W-:Y:S02]  /*f750*/  HFMA2 R77, -RZ, RZ, 0, 1.1920928955078125e-07 ;  /* 0x00000002ff4d7431 */ /* 0x000fe400000001ff */
[----:B------:R-:W-:Y:S01]  /*f760*/  FFMA.FTZ R73, R73, R78, 1.1641532182693481445e-10 ;  /* 0x2f00000049497423 */ /* 0x000fe2000001004e */
[----:B------:R-:W-:Y:S01]  /*f770*/  FMUL.FTZ R72, R25, R124 ;  /* 0x0000007c19487220 */ /* 0x000fe20000410000 */
[----:B------:R-:W-:-:S03]  /*f780*/  IMAD.MOV.U32 R25, RZ, RZ, R0 ;  /* 0x000000ffff197224 */ /* 0x000fc600078e0000 */
        /* <DEDUP_REMOVED lines=13> */
.L_x_584:
        /* <DEDUP_REMOVED lines=13> */
.L_x_586:
[----:B------:R-:W-:Y:S05]  /*f930*/  BSYNC.RECONVERGENT B3 ;  /* 0x0000000000037941 */ /* 0x000fea0003800200 */
.L_x_585:
        /* <DEDUP_REMOVED lines=43> */
.L_x_583:
[----:B------:R-:W-:Y:S05]  /*fbf0*/  BSYNC.RECONVERGENT B2 ;  /* 0x0000000000027941 */ /* 0x000fea0003800200 */
.L_x_582:
[----:B------:R-:W-:Y:S01]  /*fc00*/  I2FP.F32.U32 R25, R25 ;  /* 0x0000001900197245 */ /* 0x000fe20000201000 */
[C---:B------:R-:W-:Y:S01]  /*fc10*/  IMAD.U32 R73, R74.reuse, 0x10000, RZ ;  /* 0x000100004a497824 */ /* 0x040fe200078e00ff */
[----:B------:R-:W-:Y:S01]  /*fc20*/  ISETP.NE.AND P4, PT, R77, 0x1, PT ;  /* 0x000000014d00780c */ /* 0x000fe20003f85270 */
[----:B------:R-:W-:Y:S01]  /*fc30*/  BSSY.RECONVERGENT B2, `(.L_x_587) ;  /* 0x000004c000027945 */ /* 0x000fe20003800200 */
[----:B------:R-:W-:Y:S02]  /*fc40*/  HFMA2 R76, -RZ, RZ, 0, 1.1920928955078125e-07 ;  /* 0x00000002ff4c7431 */ /* 0x000fe400000001ff */
[----:B------:R-:W-:Y:S01]  /*fc50*/  FFMA.FTZ R25, R25, R78, 1.1641532182693481445e-10 ;  /* 0x2f00000019197423 */ /* 0x000fe2000001004e */
[----:B------:R-:W-:Y:S01]  /*fc60*/  FMUL.FTZ R72, R73, R124 ;  /* 0x0000007c49487220 */ /* 0x000fe20000410000 */
[----:B------:R-:W-:-:S03]  /*fc70*/  PRMT R74, R74, 0x7632, R74 ;  /* 0x000076324a4a7816 */ /* 0x000fc6000000004a */
[----:B------:R-:W-:Y:S01]  /*fc80*/  FMUL.FTZ R72, R72, R79 ;  /* 0x0000004f48487220 */ /* 0x000fe20000410000 */
[----:B------:R-:W-:Y:S01]  /*fc90*/  FSETP.GTU.FTZ.AND P3, PT, R25, R118, PT ;  /* 0x000000761900720b */ /* 0x000fe20003f7c000 */
[----:B------:R-:W-:-:S03]  /*fca0*/  IMAD.MOV.U32 R25, RZ, RZ, R0 ;  /* 0x000000ffff197224 */ /* 0x000fc600078e0000 */
        /* <DEDUP_REMOVED lines=11> */
.L_x_589:
        /* <DEDUP_REMOVED lines=13> */
.L_x_591:
[----:B------:R-:W-:Y:S05]  /*fe30*/  BSYNC.RECONVERGENT B3 ;  /* 0x0000000000037941 */ /* 0x000fea0003800200 */
.L_x_590:
        /* <DEDUP_REMOVED lines=43> */
.L_x_588:
[----:B------:R-:W-:Y:S05]  /*100f0*/  BSYNC.RECONVERGENT B2 ;  /* 0x0000000000027941 */ /* 0x000fea0003800200 */
.L_x_587:
        /* <DEDUP_REMOVED lines=21> */
.L_x_594:
        /* <DEDUP_REMOVED lines=13> */
.L_x_596:
[----:B------:R-:W-:Y:S05]  /*10320*/  BSYNC.RECONVERGENT B3 ;  /* 0x0000000000037941 */ /* 0x000fea0003800200 */
.L_x_595:
        /* <DEDUP_REMOVED lines=43> */
.L_x_593:
[----:B------:R-:W-:Y:S05]  /*105e0*/  BSYNC.RECONVERGENT B2 ;  /* 0x0000000000027941 */ /* 0x000fea0003800200 */
.L_x_592:
[----:B------:R-:W-:Y:S01]  /*105f0*/  I2FP.F32.U32 R25, R25 ;  /* 0x0000001900197245 */ /* 0x000fe20000201000 */
[C---:B------:R-:W-:Y:S01]  /*10600*/  IMAD.U32 R73, R75.reuse, 0x10000, RZ ;  /* 0x000100004b497824 */ /* 0x040fe200078e00ff */
[----:B------:R-:W-:Y:S01]  /*10610*/  ISETP.NE.AND P6, PT, R74, 0x1, PT ;  /* 0x000000014a00780c */ /* 0x000fe20003fc5270 */
[----:B------:R-:W-:Y:S01]  /*10620*/  BSSY.RECONVERGENT B2, `(.L_x_597) ;  /* 0x000004e000027945 */ /* 0x000fe20003800200 */
[----:B------:R-:W-:Y:S01]  /*10630*/  PRMT R127, R75, 0x7632, R127 ;  /* 0x000076324b7f7816 */ /* 0x000fe2000000007f */
[----:B------:R-:W-:Y:S01]  /*10640*/  FFMA.FTZ R25, R25, R78, 1.1641532182693481445e-10 ;  /* 0x2f00000019197423 */ /* 0x000fe2000001004e */
[----:B------:R-:W-:Y:S01]  /*10650*/  FMUL.FTZ R72, R73, R124 ;  /* 0x0000007c49487220 */ /* 0x000fe20000410000 */
[----:B------:R-:W-:-:S03]  /*10660*/  IMAD.MOV.U32 R73, RZ, RZ, R0 ;  /* 0x000000ffff497224 */ /* 0x000fc600078e0000 */
[----:B------:R-:W-:Y:S01]  /*10670*/  FMUL.FTZ R72, R72, R79 ;  /* 0x0000004f48487220 */ /* 0x000fe20000410000 */
[----:B------:R-:W-:Y:S01]  /*10680*/  FSETP.GTU.FTZ.AND P5, PT, R25, R118, PT ;  /* 0x000000761900720b */ /* 0x000fe20003fbc000 */
[----:B------:R-:W-:-:S03]  /*10690*/  HFMA2 R25, -RZ, RZ, 0, 1.1920928955078125e-07 ;  /* 0x00000002ff197431 */ /* 0x000fc600000001ff */
        /* <DEDUP_REMOVED lines=11> */
.L_x_599:
        /* <DEDUP_REMOVED lines=15> */
.L_x_601:
[----:B------:R-:W-:Y:S05]  /*10840*/  BSYNC.RECONVERGENT B3 ;  /* 0x0000000000037941 */ /* 0x000fea0003800200 */
.L_x_600:
        /* <DEDUP_REMOVED lines=43> */
.L_x_598:
[----:B------:R-:W-:Y:S05]  /*10b00*/  BSYNC.RECONVERGENT B2 ;  /* 0x0000000000027941 */ /* 0x000fea0003800200 */
.L_x_597:
        /* <DEDUP_REMOVED lines=12> */
.L_x_561:
        /* <DEDUP_REMOVED lines=15> */
[----:B------:R-:W-:-:S02]  /*10cc0*/  LOP3.LUT R128, R123, R128, RZ, 0xfc, !PT ;  /* 0x000000807b807212 */ /* 0x000fc400078efcff */
[----:B------:R-:W-:Y:S02]  /*10cd0*/  MOV R123, R126 ;  /* 0x0000007e007b7202 */ /* 0x000fe40000000f00 */
[----:B------:R0:W-:Y:S01]  /*10ce0*/  STG.E.128 desc[UR8][R78.64], R72 ;  /* 0x000000484e007986 */ /* 0x0001e2000c101d08 */
[----:B-1----:R-:W-:-:S04]  /*10cf0*/  IMAD.WIDE.U32 R76, R125, 0x8, R76 ;  /* 0x000000087d4c7825 */ /* 0x002fc800078e004c */
[----:B------:R-:W-:Y:S01]  /*10d00*/  VIADD R125, R125, 0x20 ;  /* 0x000000207d7d7836 */ /* 0x000fe20000000000 */
[----:B------:R0:W-:Y:S06]  /*10d10*/  STG.E.64 desc[UR8][R76.64], R128 ;  /* 0x000000804c007986 */ /* 0x0001ec000c101b08 */
.L_x_519:
[----:B------:R-:W-:Y:S05]  /*10d20*/  BSYNC.RECONVERGENT B1 ;  /* 0x0000000000017941 */ /* 0x000fea0003800200 */
.L_x_518:
        /* <DEDUP_REMOVED lines=29> */
.L_x_607:
        /* <DEDUP_REMOVED lines=13> */
.L_x_609:
[----:B------:R-:W-:Y:S05]  /*10fd0*/  BSYNC.RECONVERGENT B3 ;  /* 0x0000000000037941 */ /* 0x000fea0003800200 */
.L_x_608:
        /* <DEDUP_REMOVED lines=42> */
.L_x_606:
[----:B------:R-:W-:Y:S05]  /*11280*/  BSYNC.RECONVERGENT B2 ;  /* 0x0000000000027941 */ /* 0x000fea0003800200 */
.L_x_605:
[----:B------:R-:W0:Y:S01]  /*11290*/  LDC R120, c[0x0][0x408] ;  /* 0x00010200ff787b82 */ /* 0x000e220000000800 */
[----:B------:R-:W-:Y:S01]  /*112a0*/  I2FP.F32.U32 R25, R88 ;  /* 0x0000005800197245 */ /* 0x000fe20000201000 */
[----:B------:R-:W-:Y:S02]  /*112b0*/  HFMA2 R128, -RZ, RZ, 0.1171875, 0 ;  /* 0x2f800000ff807431 */ /* 0x000fe400000001ff */
[----:B-----5:R-:W-:Y:S01]  /*112c0*/  IMAD.U32 R99, R72, 0x10000, RZ ;  /* 0x0001000048637824 */ /* 0x020fe200078e00ff */
[----:B------:R-:W-:Y:S01]  /*112d0*/  ISETP.NE.AND P1, PT, R89, 0x1, PT ;  /* 0x000000015900780c */ /* 0x000fe20003f25270 */
[----:B------:R-:W-:Y:S01]  /*112e0*/  BSSY.RECONVERGENT B2, `(.L_x_610) ;  /* 0x0000051000027945 */ /* 0x000fe20003800200 */
[----:B------:R-:W-:Y:S02]  /*112f0*/  HFMA2 R98, -RZ, RZ, 0, 1.1920928955078125e-07 ;  /* 0x00000002ff627431 */ /* 0x000fe400000001ff */
[----:B------:R-:W-:Y:S01]  /*11300*/  FFMA.FTZ R88, R25, R128, 1.1641532182693481445e-10 ;  /* 0x2f00000019587423 */ /* 0x000fe20000010080 */
[----:B------:R-:W1:Y:S01]  /*11310*/  LDC R127, c[0x0][0x404] ;  /* 0x00010100ff7f7b82 */ /* 0x000e620000000800 */
[----:B------:R-:W-:Y:S01]  /*11320*/  FMUL.FTZ R99, R99, R124 ;  /* 0x0000007c63637220 */ /* 0x000fe20000410000 */
[----:B------:R-:W-:Y:S01]  /*11330*/  IMAD.U32 R25, R76, 0x10000, RZ ;  /* 0x000100004c197824 */ /* 0x000fe200078e00ff */
[----:B------:R-:W-:-:S02]  /*11340*/  PRMT R72, R72, 0x7632, R72 ;  /* 0x0000763248487816 */ /* 0x000fc40000000048 */
        /* <DEDUP_REMOVED lines=17> */
.L_x_612:
        /* <DEDUP_REMOVED lines=13> */
.L_x_614:
[----:B------:R-:W-:Y:S05]  /*11530*/  BSYNC.RECONVERGENT B3 ;  /* 0x0000000000037941 */ /* 0x000fea0003800200 */
.L_x_613:
        /* <DEDUP_REMOVED lines=43> */
.L_x_611:
[----:B------:R-:W-:Y:S05]  /*117f0*/  BSYNC.RECONVERGENT B2 ;  /* 0x0000000000027941 */ /* 0x000fea0003800200 */
.L_x_610:
[----:B------:R-:W-:Y:S01]  /*11800*/  I2FP.F32.U32 R25, R25 ;  /* 0x0000001900197245 */ /* 0x000fe20000201000 */
[----:B------:R-:W-:Y:S01]  /*11810*/  IMAD.U32 R89, R72, 0x10000, RZ ;  /* 0x0001000048597824 */ /* 0x000fe200078e00ff */
[----:B------:R-:W-:Y:S01]  /*11820*/  ISETP.NE.AND P1, PT, R98, 0x1, PT ;  /* 0x000000016200780c */ /* 0x000fe20003f25270 */
[----:B------:R-:W-:Y:S01]  /*11830*/  BSSY.RECONVERGENT B2, `(.L_x_615) ;  /* 0x000004d000027945 */ /* 0x000fe20003800200 */
[----:B------:R-:W-:Y:S01]  /*11840*/  SHF.L.U32 R76, R76, 0x10, RZ ;  /* 0x000000104c4c7819 */ /* 0x000fe200000006ff */
        /* <DEDUP_REMOVED lines=18> */
.L_x_617:
        /* <DEDUP_REMOVED lines=13> */
.L_x_619:
[----:B------:R-:W-:Y:S05]  /*11a40*/  BSYNC.RECONVERGENT B3 ;  /* 0x0000000000037941 */ /* 0x000fea0003800200 */
.L_x_618:
        /* <DEDUP_REMOVED lines=43> */
.L_x_616:
[----:B------:R-:W-:Y:S05]  /*11d00*/  BSYNC.RECONVERGENT B2 ;  /* 0x0000000000027941 */ /* 0x000fea0003800200 */
.L_x_615:
        /* <DEDUP_REMOVED lines=8> */
[----:B------:R-:W-:Y:S02]  /*11d90*/  MOV R73, R0 ;  /* 0x0000000000497202 */ /* 0x000fe40000000f00 */
[----:B------:R-:W-:Y:S01]  /*11da0*/  FSETP.GTU.FTZ.AND P1, PT, R72, R127, PT ;  /* 0x0000007f4800720b */ /* 0x000fe20003f3c000 */
[----:B------:R-:W-:-:S05]  /*11db0*/  FMUL.FTZ R99, R99, R120 ;  /* 0x0000007863637220 */ /* 0x000fca0000410000 */
[----:B------:R-:W-:Y:S02]  /*11dc0*/  FSEL R98, R99, RZ, !P1 ;  /* 0x000000ff63627208 */ /* 0x000fe40004800000 */
[----:B------:R-:W-:Y:S01]  /*11dd0*/  PRMT R99, R77, 0x7632, R99 ;  /* 0x000076324d637816 */ /* 0x000fe20000000063 */
[----:B------:R-:W-:Y:S01]  /*11de0*/  IMAD.MOV.U32 R77, RZ, RZ, 0x2 ;  /* 0x00000002ff4d7424 */ /* 0x000fe200078e00ff */
[----:B------:R-:W-:Y:S01]  /*11df0*/  PLOP3.LUT P1, PT, P1, PT, PT, 0x8, 0x80 ;  /* 0x000000000080781c */ /* 0x000fe20000f2e170 */
[----:B------:R-:W-:Y:S01]  /*11e00*/  FADD.FTZ R98, R98, R109 ;  /* 0x0000006d62627221 */ /* 0x000fe20000010000 */
[----:B------:R-:W-:Y:S11]  /*11e10*/  @!P2 BRA `(.L_x_621) ;  /* 0x000000040004a947 */ /* 0x000ff60003800000 */
        /* <DEDUP_REMOVED lines=8> */
.L_x_622:
        /* <DEDUP_REMOVED lines=13> */
.L_x_624:
[----:B------:R-:W-:Y:S05]  /*11f70*/  BSYNC.RECONVERGENT B3 ;  /* 0x0000000000037941 */ /* 0x000fea0003800200 */
.L_x_623:
        /* <DEDUP_REMOVED lines=43> */
.L_x_621:
[----:B------:R-:W-:Y:S05]  /*12230*/  BSYNC.RECONVERGENT B2 ;  /* 0x0000000000027941 */ /* 0x000fea0003800200 */
.L_x_620:
[----:B------:R-:W-:Y:S01]  /*12240*/  I2FP.F32.U32 R73, R73 ;  /* 0x0000004900497245 */ /* 0x000fe20000201000 */
[----:B------:R-:W-:Y:S01]  /*12250*/  IMAD.U32 R25, R25, 0x10000, RZ ;  /* 0x0001000019197824 */ /* 0x000fe200078e00ff */
[----:B------:R-:W-:Y:S01]  /*12260*/  ISETP.NE.AND P3, PT, R77, 0x1, PT ;  /* 0x000000014d00780c */ /* 0x000fe20003f65270 */
[----:B------:R-:W-:Y:S01]  /*12270*/  IMAD.U32 R76, R99, 0x10000, RZ ;  /* 0x00010000634c7824 */ /* 0x000fe200078e00ff */
[----:B------:R-:W-:Y:S01]  /*12280*/  BSSY.RECONVERGENT B2, `(.L_x_625) ;  /* 0x000004c000027945 */ /* 0x000fe20003800200 */
[----:B------:R-:W-:Y:S01]  /*12290*/  FFMA.FTZ R72, R73, R128, 1.1641532182693481445e-10 ;  /* 0x2f00000049487423 */ /* 0x000fe20000010080 */
[----:B------:R-:W-:-:S04]  /*122a0*/  FMUL.FTZ R25, R25, R124 ;  /* 0x0000007c19197220 */ /* 0x000fc80000410000 */
[----:B------:R-:W-:Y:S01]  /*122b0*/  FMUL.FTZ R25, R25, R120 ;  /* 0x0000007819197220 */ /* 0x000fe20000410000 */
[----:B------:R-:W-:-:S04]  /*122c0*/  FSETP.GTU.FTZ.AND P2, PT, R72, R127, PT ;  /* 0x0000007f4800720b */ /* 0x000fc80003f5c000 */
[----:B------:R-:W-:Y:S02]  /*122d0*/  FSEL R25, R25, RZ, !P2 ;  /* 0x000000ff19197208 */ /* 0x000fe40005000000 */
[----:B------:R-:W-:-:S03]  /*122e0*/  PLOP3.LUT P2, PT, P2, PT, PT, 0x8, 0x80 ;  /* 0x000000000080781c */ /* 0x000fc6000174e170 */
[----:B------:R-:W-:Y:S01]  /*122f0*/  FADD.FTZ R99, R25, R76 ;  /* 0x0000004c19637221 */ /* 0x000fe20000010000 */
[----:B------:R-:W-:Y:S01]  /*12300*/  MOV R76, 0x2 ;  /* 0x00000002004c7802 */ /* 0x000fe20000000f00 */
        /* <DEDUP_REMOVED lines=10> */
.L_x_627:
        /* <DEDUP_REMOVED lines=13> */
.L_x_629:
[----:B------:R-:W-:Y:S05]  /*12480*/  BSYNC.RECONVERGENT B3 ;  /* 0x0000000000037941 */ /* 0x000fea0003800200 */
.L_x_628:
        /* <DEDUP_REMOVED lines=43> */
.L_x_626:
[----:B------:R-:W-:Y:S05]  /*12740*/  BSYNC.RECONVERGENT B2 ;  /* 0x0000000000027941 */ /* 0x000fea0003800200 */
.L_x_625:
        /* <DEDUP_REMOVED lines=11> */
[----:B------:R-:W-:Y:S01]  /*12800*/  FSETP.GTU.FTZ.AND P3, PT, R72, R127, PT ;  /* 0x0000007f4800720b */ /* 0x000fe20003f7c000 */
[----:B------:R-:W-:-:S03]  /*12810*/  IMAD.MOV.U32 R25, RZ, RZ, R0 ;  /* 0x000000ffff197224 */ /* 0x000fc600078e0000 */
        /* <DEDUP_REMOVED lines=12> */
.L_x_632:
        /* <DEDUP_REMOVED lines=13> */
.L_x_634:
[----:B------:R-:W-:Y:S05]  /*129b0*/  BSYNC.RECONVERGENT B3 ;  /* 0x0000000000037941 */ /* 0x000fea0003800200 */
.L_x_633:
        /* <DEDUP_REMOVED lines=43> */
.L_x_631:
[----:B------:R-:W-:Y:S05]  /*12c70*/  BSYNC.RECONVERGENT B2 ;  /* 0x0000000000027941 */ /* 0x000fea0003800200 */
.L_x_630:
        /* <DEDUP_REMOVED lines=23> */
.L_x_637:
        /* <DEDUP_REMOVED lines=13> */
.L_x_639:
[----:B------:R-:W-:Y:S05]  /*12ec0*/  BSYNC.RECONVERGENT B3 ;  /* 0x0000000000037941 */ /* 0x000fea0003800200 */
.L_x_638:
        /* <DEDUP_REMOVED lines=43> */
.L_x_636:
[----:B------:R-:W-:Y:S05]  /*13180*/  BSYNC.RECONVERGENT B2 ;  /* 0x0000000000027941 */ /* 0x000fea0003800200 */
.L_x_635:
[----:B------:R-:W-:Y:S01]  /*13190*/  I2FP.F32.U32 R25, R25 ;  /* 0x0000001900197245 */ /* 0x000fe20000201000 */
[----:B------:R-:W-:Y:S01]  /*131a0*/  IMAD.U32 R73, R75, 0x10000, RZ ;  /* 0x000100004b497824 */ /* 0x000fe200078e00ff */
[----:B------:R-:W-:Y:S01]  /*131b0*/  ISETP.NE.AND P6, PT, R76, 0x1, PT ;  /* 0x000000014c00780c */ /* 0x000fe20003fc5270 */
[----:B------:R-:W-:Y:S01]  /*131c0*/  IMAD.U32 R74, R79, 0x10000, RZ ;  /* 0x000100004f4a7824 */ /* 0x000fe200078e00ff */
[----:B------:R-:W-:Y:S01]  /*131d0*/  BSSY.RECONVERGENT B2, `(.L_x_640) ;  /* 0x0000050000027945 */ /* 0x000fe20003800200 */
[----:B------:R-:W-:Y:S01]  /*131e0*/  FFMA.FTZ R72, R25, R128, 1.1641532182693481445e-10 ;  /* 0x2f00000019487423 */ /* 0x000fe20000010080 */
[----:B------:R-:W-:Y:S01]  /*131f0*/  FMUL.FTZ R73, R73, R124 ;  /* 0x0000007c49497220 */ /* 0x000fe20000410000 */
[----:B------:R-:W-:Y:S02]  /*13200*/  PRMT R78, R75, 0x7632, R78 ;  /* 0x000076324b4e7816 */ /* 0x000fe4000000004e */
[----:B------:R-:W-:Y:S01]  /*13210*/  PRMT R79, R79, 0x7632, R79 ;  /* 0x000076324f4f7816 */ /* 0x000fe2000000004f */
[----:B------:R-:W-:Y:S01]  /*13220*/  FMUL.FTZ R73, R73, R120 ;  /* 0x0000007849497220 */ /* 0x000fe20000410000 */
[----:B------:R-:W-:-:S02]  /*13230*/  FSETP.GTU.FTZ.AND P5, PT, R72, R127, PT ;  /* 0x0000007f4800720b */ /* 0x000fc40003fbc000 */
[----:B------:R-:W-:Y:S02]  /*13240*/  MOV R25, 0x2 ;  /* 0x0000000200197802 */ /* 0x000fe40000000f00 */
        /* <DEDUP_REMOVED lines=13> */
.L_x_642:
        /* <DEDUP_REMOVED lines=15> */
.L_x_644:
[----:B------:R-:W-:Y:S05]  /*13410*/  BSYNC.RECONVERGENT B3 ;  /* 0x0000000000037941 */ /* 0x000fea0003800200 */
.L_x_643:
        /* <DEDUP_REMOVED lines=43> */
.L_x_641:
[----:B------:R-:W-:Y:S05]  /*136d0*/  BSYNC.RECONVERGENT B2 ;  /* 0x0000000000027941 */ /* 0x000fea0003800200 */
.L_x_640:
        /* <DEDUP_REMOVED lines=15> */
.L_x_604:
        /* <DEDUP_REMOVED lines=16> */
.L_x_648:
        /* <DEDUP_REMOVED lines=13> */
.L_x_650:
[----:B------:R-:W-:Y:S05]  /*139a0*/  BSYNC.RECONVERGENT B3 ;  /* 0x0000000000037941 */ /* 0x000fea0003800200 */
.L_x_649:
        /* <DEDUP_REMOVED lines=42> */
.L_x_647:
[----:B------:R-:W-:Y:S05]  /*13c50*/  BSYNC.RECONVERGENT B2 ;  /* 0x0000000000027941 */ /* 0x000fea0003800200 */
.L_x_646:
[----:B------:R-:W0:Y:S01]  /*13c60*/  LDC R120, c[0x0][0x404] ;  /* 0x00010100ff787b82 */ /* 0x000e220000000800 */
[----:B------:R-:W-:Y:S01]  /*13c70*/  I2FP.F32.U32 R25, R76 ;  /* 0x0000004c00197245 */ /* 0x000fe20000201000 */
[----:B------:R-:W-:Y:S01]  /*13c80*/  IMAD.MOV.U32 R78, RZ, RZ, 0x2f800000 ;  /* 0x2f800000ff4e7424 */ /* 0x000fe200078e00ff */
[C---:B-----5:R-:W-:Y:S01]  /*13c90*/  SHF.L.U32 R77, R72.reuse, 0x10, RZ ;  /* 0x00000010484d7819 */ /* 0x060fe200000006ff */
        /* <DEDUP_REMOVED lines=22> */
.L_x_653:
        /* <DEDUP_REMOVED lines=13> */
.L_x_655:
[----:B------:R-:W-:Y:S05]  /*13ed0*/  BSYNC.RECONVERGENT B3 ;  /* 0x0000000000037941 */ /* 0x000fea0003800200 */
.L_x_654:
        /* <DEDUP_REMOVED lines=43> */
.L_x_652:
[----:B------:R-:W-:Y:S05]  /*14190*/  BSYNC.RECONVERGENT B2 ;  /* 0x0000000000027941 */ /* 0x000fea0003800200 */
.L_x_651:
        /* <DEDUP_REMOVED lines=21> */
.L_x_658:
        /* <DEDUP_REMOVED lines=13> */
.L_x_660:
[----:B------:R-:W-:Y:S05]  /*143c0*/  BSYNC.RECONVERGENT B3 ;  /* 0x0000000000037941 */ /* 0x000fea0003800200 */
.L_x_659:
        /* <DEDUP_REMOVED lines=43> */
.L_x_657:
[----:B------:R-:W-:Y:S05]  /*14680*/  BSYNC.RECONVERGENT B2 ;  /* 0x0000000000027941 */ /* 0x000fea0003800200 */
.L_x_656:
        /* <DEDUP_REMOVED lines=9> */
[----:B------:R-:W-:Y:S01]  /*14720*/  PRMT R25, R73, 0x7632, R25 ;  /* 0x0000763249197816 */ /* 0x000fe20000000019 */
[----:B------:R-:W-:-:S03]  /*14730*/  IMAD.MOV.U32 R73, RZ, RZ, R0 ;  /* 0x000000ffff497224 */ /* 0x000fc600078e0000 */
        /* <DEDUP_REMOVED lines=11> */
.L_x_663:
        /* <DEDUP_REMOVED lines=13> */
.L_x_665:
[----:B------:R-:W-:Y:S05]  /*148c0*/  BSYNC.RECONVERGENT B3 ;  /* 0x0000000000037941 */ /* 0x000fea0003800200 */
.L_x_664:
        /* <DEDUP_REMOVED lines=43> */
.L_x_662:
[----:B------:R-:W-:Y:S05]  /*14b80*/  BSYNC.RECONVERGENT B2 ;  /* 0x0000000000027941 */ /* 0x000fea0003800200 */
.L_x_661:
[----:B------:R-:W-:Y:S01]  /*14b90*/  I2FP.F32.U32 R73, R73 ;  /* 0x0000004900497245 */ /* 0x000fe20000201000 */
[----:B------:R-:W-:Y:S01]  /*14ba0*/  BSSY.RECONVERGENT B2, `(.L_x_666) ;  /* 0x000004d000027945 */ /* 0x000fe20003800200 */
[----:B------:R-:W-:Y:S01]  /*14bb0*/  SHF.L.U32 R25, R25, 0x10, RZ ;  /* 0x0000001019197819 */ /* 0x000fe200000006ff */
[----:B------:R-:W-:Y:S01]  /*14bc0*/  IMAD.MOV.U32 R77, RZ, RZ, 0x2 ;  /* 0x00000002ff4d7424 */ /* 0x000fe200078e00ff */
[----:B------:R-:W-:Y:S01]  /*14bd0*/  ISETP.NE.AND P3, PT, R76, 0x1, PT ;  /* 0x000000014c00780c */ /* 0x000fe20003f65270 */
[----:B------:R-:W-:Y:S02]  /*14be0*/  FFMA.FTZ R73, R73, R78, 1.1641532182693481445e-10 ;  /* 0x2f00000049497423 */ /* 0x000fe4000001004e */
[----:B------:R-:W-:Y:S01]  /*14bf0*/  FMUL.FTZ R72, R25, R124 ;  /* 0x0000007c19487220 */ /* 0x000fe20000410000 */
[----:B------:R-:W-:Y:S02]  /*14c00*/  IMAD.MOV.U32 R25, RZ, RZ, R0 ;  /* 0x000000ffff197224 */ /* 0x000fe400078e0000 */
[----:B------:R-:W-:Y:S01]  /*14c10*/  FSETP.GTU.FTZ.AND P2, PT, R73, R120, PT ;  /* 0x000000784900720b */ /* 0x000fe20003f5c000 */
[----:B------:R-:W-:-:S05]  /*14c20*/  FMUL.FTZ R72, R72, R79 ;  /* 0x0000004f48487220 */ /* 0x000fca0000410000 */
        /* <DEDUP_REMOVED lines=11> */
.L_x_668:
        /* <DEDUP_REMOVED lines=13> */
.L_x_670:
[----:B------:R-:W-:Y:S05]  /*14db0*/  BSYNC.RECONVERGENT B3 ;  /* 0x0000000000037941 */ /* 0x000fea0003800200 */
.L_x_669:
        /* <DEDUP_REMOVED lines=43> */
.L_x_667:
[----:B------:R-:W-:Y:S05]  /*15070*/  BSYNC.RECONVERGENT B2 ;  /* 0x0000000000027941 */ /* 0x000fea0003800200 */
.L_x_666:
        /* <DEDUP_REMOVED lines=22> */
.L_x_673:
        /* <DEDUP_REMOVED lines=13> */
.L_x_675:
[----:B------:R-:W-:Y:S05]  /*152b0*/  BSYNC.RECONVERGENT B3 ;  /* 0x0000000000037941 */ /* 0x000fea0003800200 */
.L_x_674:
        /* <DEDUP_REMOVED lines=43> */
.L_x_672:
[----:B------:R-:W-:Y:S05]  /*15570*/  BSYNC.RECONVERGENT B2 ;  /* 0x0000000000027941 */ /* 0x000fea0003800200 */
.L_x_671:
        /* <DEDUP_REMOVED lines=21> */
.L_x_678:
        /* <DEDUP_REMOVED lines=13> */
.L_x_680:
[----:B------:R-:W-:Y:S05]  /*157a0*/  BSYNC.RECONVERGENT B3 ;  /* 0x0000000000037941 */ /* 0x000fea0003800200 */
.L_x_679:
        /* <DEDUP_REMOVED lines=43> */
.L_x_677:
[----:B------:R-:W-:Y:S05]  /*15a60*/  BSYNC.RECONVERGENT B2 ;  /* 0x0000000000027941 */ /* 0x000fea0003800200 */
.L_x_676:
        /* <DEDUP_REMOVED lines=22> */
.L_x_683:
        /* <DEDUP_REMOVED lines=15> */
.L_x_685:
[----:B------:R-:W-:Y:S05]  /*15cc0*/  BSYNC.RECONVERGENT B3 ;  /* 0x0000000000037941 */ /* 0x000fea0003800200 */
.L_x_684:
        /* <DEDUP_REMOVED lines=43> */
.L_x_682:
[----:B------:R-:W-:Y:S05]  /*15f80*/  BSYNC.RECONVERGENT B2 ;  /* 0x0000000000027941 */ /* 0x000fea0003800200 */
.L_x_681:
        /* <DEDUP_REMOVED lines=12> */
.L_x_645:
        /* <DEDUP_REMOVED lines=18> */
[----:B-1----:R-:W-:-:S04]  /*16170*/  IMAD.WIDE.U32 R76, R125, 0x8, R76 ;  /* 0x000000087d4c7825 */ /* 0x002fc800078e004c */
[----:B------:R-:W-:Y:S01]  /*16180*/  VIADD R125, R125, 0x20 ;  /* 0x000000207d7d7836 */ /* 0x000fe20000000000 */
[----:B------:R0:W-:Y:S06]  /*16190*/  STG.E.64 desc[UR8][R76.64], R128 ;  /* 0x000000804c007986 */ /* 0x0001ec000c101b08 */
.L_x_603:
[----:B------:R-:W-:Y:S05]  /*161a0*/  BSYNC.RECONVERGENT B1 ;  /* 0x0000000000017941 */ /* 0x000fea0003800200 */
.L_x_602:
[----:B------:R-:W-:Y:S01]  /*161b0*/  ISETP.GE.U32.AND P0, PT, R81, 0xa0, PT ;  /* 0x000000a05100780c */ /* 0x000fe20003f06070 */
[----:B------:R-:W-:-:S12]  /*161c0*/  BSSY.RECONVERGENT B1, `(.L_x_686) ;  /* 0x0000547000017945 */ /* 0x000fd80003800200 */
[----:B------:R-:W-:Y:S05]  /*161d0*/  @!P0 BRA `(.L_x_687) ;  /* 0x0000005400148947 */ /* 0x000fea0003800000 */
[----:B0-----:R-:W0:Y:S02]  /*161e0*/  LDC.64 R72, c[0x0][0x390] ;  /* 0x0000e400ff487b82 */ /* 0x001e240000000a00 */
        /* <DEDUP_REMOVED lines=24> */
.L_x_691:
        /* <DEDUP_REMOVED lines=13> */
.L_x_693:
[----:B------:R-:W-:Y:S05]  /*16440*/  BSYNC.RECONVERGENT B3 ;  /* 0x0000000000037941 */ /* 0x000fea0003800200 */
.L_x_692:
        /* <DEDUP_REMOVED lines=42> */
.L_x_690:
[----:B------:R-:W-:Y:S05]  /*166f0*/  BSYNC.RECONVERGENT B2 ;  /* 0x0000000000027941 */ /* 0x000fea0003800200 */
.L_x_689:
        /* <DEDUP_REMOVED lines=9> */
[----:B------:R-:W-:Y:S01]  /*16790*/  FMUL.FTZ R90, R101, R124 ;  /* 0x0000007c655a7220 */ /* 0x000fe20000410000 */
[----:B------:R-:W-:-:S03]  /*167a0*/  IMAD.MOV.U32 R100, RZ, RZ, 0x2 ;  /* 0x00000002ff647424 */ /* 0x000fc600078e00ff */
[----:B0-----:R-:W-:Y:S01]  /*167b0*/  FMUL.FTZ R90, R90, R129 ;  /* 0x000000815a5a7220 */ /* 0x001fe20000410000 */
[----:B-1----:R-:W-:Y:S02]  /*167c0*/  FSETP.GTU.FTZ.AND P2, PT, R25, R128, PT ;  /* 0x000000801900720b */ /* 0x002fe40003f5c000 */
[----:B------:R-:W-:Y:S02]  /*167d0*/  SHF.L.U32 R25, R76, 0x10, RZ ;  /* 0x000000104c197819 */ /* 0x000fe400000006ff */
[----:B------:R-:W-:Y:S02]  /*167e0*/  FSEL R90, R90, RZ, !P2 ;  /* 0x000000ff5a5a7208 */ /* 0x000fe40005000000 */
[----:B------:R-:W-:Y:S02]  /*167f0*/  PLOP3.LUT P2, PT, P2, PT, PT, 0x8, 0x80 ;  /* 0x000000000080781c */ /* 0x000fe4000174e170 */
[----:B------:R-:W-:Y:S01]  /*16800*/  PRMT R76, R76, 0x7632, R76 ;  /* 0x000076324c4c7816 */ /* 0x000fe2000000004c */
        /* <DEDUP_REMOVED lines=12> */
.L_x_696:
        /* <DEDUP_REMOVED lines=13> */
.L_x_698:
[----:B------:R-:W-:Y:S05]  /*169a0*/  BSYNC.RECONVERGENT B3 ;  /* 0x0000000000037941 */ /* 0x000fea0003800200 */
.L_x_697:
        /* <DEDUP_REMOVED lines=43> */
.L_x_695:
[----:B------:R-:W-:Y:S05]  /*16c60*/  BSYNC.RECONVERGENT B2 ;  /* 0x0000000000027941 */ /* 0x000fea0003800200 */
.L_x_694:
[----:B------:R-:W-:Y:S01]  /*16c70*/  I2FP.F32.U32 R25, R25 ;  /* 0x0000001900197245 */ /* 0x000fe20000201000 */
[----:B------:R-:W-:Y:S01]  /*16c80*/  BSSY.RECONVERGENT B2, `(.L_x_699) ;  /* 0x0000050000027945 */ /* 0x000fe20003800200 */
[----:B------:R-:W-:-:S03]  /*16c90*/  SHF.L.U32 R91, R72, 0x10, RZ ;  /* 0x00000010485b7819 */ /* 0x000fc600000006ff */
[----:B------:R-:W-:Y:S02]  /*16ca0*/  FFMA.FTZ R25, R25, R122, 1.1641532182693481445e-10 ;  /* 0x2f00000019197423 */ /* 0x000fe4000001007a */
[----:B------:R-:W-:Y:S01]  /*16cb0*/  FMUL.FTZ R72, R91, R124 ;  /* 0x0000007c5b487220 */ /* 0x000fe20000410000 */
[----:B------:R-:W-:Y:S02]  /*16cc0*/  IMAD.U32 R91, R76, 0x10000, RZ ;  /* 0x000100004c5b7824 */ /* 0x000fe400078e00ff */
[----:B------:R-:W-:Y:S01]  /*16cd0*/  FSETP.GTU.FTZ.AND P1, PT, R25, R128, PT ;  /* 0x000000801900720b */ /* 0x000fe20003f3c000 */
[----:B------:R-:W-:Y:S01]  /*16ce0*/  FMUL.FTZ R72, R72, R129 ;  /* 0x0000008148487220 */ /* 0x000fe20000410000 */
[----:B------:R-:W-:Y:S01]  /*16cf0*/  IMAD.MOV.U32 R76, RZ, RZ, 0x2 ;  /* 0x00000002ff4c7424 */ /* 0x000fe200078e00ff */
[----:B------:R-:W-:Y:S02]  /*16d00*/  MOV R25, R0 ;  /* 0x0000000000197202 */ /* 0x000fe40000000f00 */
[----:B------:R-:W-:-:S02]  /*16d10*/  PLOP3.LUT P2, PT, P1, PT, PT, 0x8, 0x80 ;  /* 0x000000000080781c */ /* 0x000fc40000f4e170 */
[----:B------:R-:W-:Y:S02]  /*16d20*/  FSEL R72, R72, RZ, !P1 ;  /* 0x000000ff48487208 */ /* 0x000fe40004800000 */
[----:B------:R-:W-:Y:S02]  /*16d30*/  ISETP.NE.AND P1, PT, R100, 0x1, PT ;  /* 0x000000016400780c */ /* 0x000fe40003f25270 */
[----:B------:R-:W-:Y:S01]  /*16d40*/  P2R R127, PR, RZ, 0x4 ;  /* 0x00000004ff7f7803 */ /* 0x000fe20000000000 */
[----:B------:R-:W-:-:S10]  /*16d50*/  FADD.FTZ R91, R72, R91 ;  /* 0x0000005b485b7221 */ /* 0x000fd40000010000 */
[----:B------:R-:W-:Y:S05]  /*16d60*/  @!P1 BRA `(.L_x_700) ;  /* 0x0000000400049947 */ /* 0x000fea0003800000 */
        /* <DEDUP_REMOVED lines=8> */
.L_x_701:
        /* <DEDUP_REMOVED lines=13> */
.L_x_703:
[----:B------:R-:W-:Y:S05]  /*16ec0*/  BSYNC.RECONVERGENT B3 ;  /* 0x0000000000037941 */ /* 0x000fea0003800200 */
.L_x_702:
        /* <DEDUP_REMOVED lines=43> */
.L_x_700:
[----:B------:R-:W-:Y:S05]  /*17180*/  BSYNC.RECONVERGENT B2 ;  /* 0x0000000000027941 */ /* 0x000fea0003800200 */
.L_x_699:
[----:B------:R-:W-:Y:S01]  /*17190*/  I2FP.F32.U32 R25, R25 ;  /* 0x0000001900197245 */ /* 0x000fe20000201000 */
[----:B------:R-:W-:Y:S01]  /*171a0*/  IMAD.U32 R101, R73, 0x10000, RZ ;  /* 0x0001000049657824 */ /* 0x000fe200078e00ff */
[----:B------:R-:W-:Y:S01]  /*171b0*/  ISETP.NE.AND P2, PT, R76, 0x1, PT ;  /* 0x000000014c00780c */ /* 0x000fe20003f45270 */
[----:B------:R-:W-:Y:S02]  /*171c0*/  BSSY.RECONVERGENT B2, `(.L_x_704) ;  /* 0x000004f000027945 */ /* 0x000fe40003800200 */
[----:B------:R-:W-:Y:S01]  /*171d0*/  FFMA.FTZ R25, R25, R122, 1.1641532182693481445e-10 ;  /* 0x2f00000019197423 */ /* 0x000fe2000001007a */
[----:B------:R-:W-:Y:S01]  /*171e0*/  FMUL.FTZ R72, R101, R124 ;  /* 0x0000007c65487220 */ /* 0x000fe20000410000 */
[----:B------:R-:W-:-:S03]  /*171f0*/  SHF.L.U32 R101, R77, 0x10, RZ ;  /* 0x000000104d657819 */ /* 0x000fc600000006ff */
[----:B------:R-:W-:Y:S01]  /*17200*/  FMUL.FTZ R72, R72, R129 ;  /* 0x0000008148487220 */ /* 0x000fe20000410000 */
[----:B------:R-:W-:Y:S02]  /*17210*/  FSETP.GTU.FTZ.AND P1, PT, R25, R128, PT ;  /* 0x000000801900720b */ /* 0x000fe40003f3c000 */
[----:B------:R-:W-:Y:S02]  /*17220*/  PRMT R25, R73, 0x7632, R25 ;  /* 0x0000763249197816 */ /* 0x000fe40000000019 */
[----:B------:R-:W-:Y:S02]  /*17230*/  FSEL R72, R72, RZ, !P1 ;  /* 0x000000ff48487208 */ /* 0x000fe40004800000 */
[----:B------:R-:W-:Y:S02]  /*17240*/  MOV R73, R0 ;  /* 0x0000000000497202 */ /* 0x000fe40000000f00 */
[----:B------:R-:W-:Y:S01]  /*17250*/  PLOP3.LUT P1, PT, P1, PT, PT, 0x8, 0x80 ;  /* 0x000000000080781c */ /* 0x000fe20000f2e170 */
[--C-:B------:R-:W-:Y:S01]  /*17260*/  FADD.FTZ R100, R72, R101.reuse ;  /* 0x0000006548647221 */ /* 0x100fe20000010000 */
[----:B------:R-:W-:Y:S01]  /*17270*/  PRMT R101, R77, 0x7632, R101 ;  /* 0x000076324d657816 */ /* 0x000fe20000000065 */
[----:B------:R-:W-:Y:S01]  /*17280*/  IMAD.MOV.U32 R77, RZ, RZ, 0x2 ;  /* 0x00000002ff4d7424 */ /* 0x000fe200078e00ff */
[----:B------:R-:W-:Y:S09]  /*17290*/  @!P2 BRA `(.L_x_705) ;  /* 0x000000040004a947 */ /* 0x000ff20003800000 */
[----:B------:R-:W-:-:S13]  /*172a0*/  ISETP.NE.AND P2, PT, R76, 0x3, PT ;  /* 0x000000034c00780c */ /* 0x000fda0003f45270 */
[----:B------:R-:W-:Y:S05]  /*172b0*/  @!P2 BRA `(.L_x_706) ;  /* 0x000000000018a947 */ /* 0x000fea0003800000 */
[----:B------:R-:W-:-:S13]  /*172c0*/  ISETP.NE.AND P2, PT, R76, 0x2, PT ;  /* 0x000000024c00780c */ /* 0x000fda0003f45270 */
[----:B------:R-:W-:Y:S01]  /*172d0*/  @!P2 IMAD.MOV.U32 R77, RZ, RZ, 0x3 ;  /* 0x00000003ff4da424 */ /* 0x000fe200078e00ff */
[----:B------:R-:W-:Y:S01]  /*172e0*/  @!P2 MOV R73, R27 ;  /* 0x0000001b0049a202 */ /* 0x000fe20000000f00 */
[----:B------:R-:W-:Y:S01]  /*172f0*/  @P2 VIADD R77, R76, 0x1 ;  /* 0x000000014c4d2836 */ /* 0x000fe20000000000 */
[----:B------:R-:W-:Y:S01]  /*17300*/  @P2 MOV R73, R26 ;  /* 0x0000001a00492202 */ /* 0x000fe20000000f00 */
[----:B------:R-:W-:Y:S06]  /*17310*/  BRA `(.L_x_705) ;  /* 0x0000000000e47947 */ /* 0x000fec0003800000 */
.L_x_706:
[----:B------:R-:W-:Y:S01]  /*17320*/  VIADD R29, R29, 0x1 ;  /* 0x000000011d1d7836 */ /* 0x000fe20000000000 */
[----:B------:R-:W-:Y:S03]  /*17330*/  BSSY.RECONVERGENT B3, `(.L_x_707) ;  /* 0x000000c000037945 */ /* 0x000fe60003800200 */
[C---:B------:R-:W-:Y:S01]  /*17340*/  IMAD.WIDE.U32 R76, R29.reuse, -0x2daee0ad, RZ ;  /* 0xd2511f531d4c7825 */ /* 0x040fe200078e00ff */
[----:B------:R-:W-:-:S13]  /*17350*/  ISETP.NE.AND P2, PT, R29, RZ, PT ;  /* 0x000000ff1d00720c */ /* 0x000fda0003f45270 */
[----:B------:R-:W-:Y:S05]  /*17360*/  @P2 BRA `(.L_x_708) ;  /* 0x0000000000202947 */ /* 0x000fea0003800000 */
[----:B------:R-:W-:-:S04]  /*17370*/  IADD3 R28, PT, PT, R28, 0x1, RZ ;  /* 0x000000011c1c7810 */ /* 0x000fc80007ffe0ff */
[----:B------:R-:W-:-:S13]  /*17380*/  ISETP.NE.AND P2, PT, R28, RZ, PT ;  /* 0x000000ff1c00720c */ /* 0x000fda0003f45270 */
[----:B------:R-:W-:Y:S01]  /*17390*/  @!P2 VIADD R80, R80, 0x1 ;  /* 0x000000015050a836 */ /* 0x000fe20000000000 */
[----:B------:R-:W-:Y:S02]  /*173a0*/  @!P2 IADD3 R0, PT, PT, R2, 0x1, RZ ;  /* 0x000000010200a810 */ /* 0x000fe40007ffe0ff */
[----:B------:R-:W-:Y:S02]  /*173b0*/  @!P2 MOV R28, RZ ;  /* 0x000000ff001ca202 */ /* 0x000fe40000000f00 */
[----:B------:R-:W-:-:S13]  /*173c0*/  ISETP.NE.AND P3, PT, R80, RZ, !P2 ;  /* 0x000000ff5000720c */ /* 0x000fda0005765270 */
[----:B------:R-:W-:-:S04]  /*173d0*/  @P3 IMAD.MOV R0, RZ, RZ, R2 ;  /* 0x000000ffff003224 */ /* 0x000fc800078e0202 */
[----:B------:R-:W-:-:S07]  /*173e0*/  @!P2 IMAD.MOV.U32 R2, RZ, RZ, R0 ;  /* 0x000000ffff02a224 */ /* 0x000fce00078e0000 */
.L_x_708:
[----:B------:R-:W-:Y:S05]  /*173f0*/  BSYNC.RECONVERGENT B3 ;  /* 0x0000000000037941 */ /* 0x000fea0003800200 */
.L_x_707:
        /* <DEDUP_REMOVED lines=41> */
[----:B------:R-:W-:Y:S01]  /*17690*/  IMAD.MOV.U32 R73, RZ, RZ, R126 ;  /* 0x000000ffff497224 */ /* 0x000fe200078e007e */
[----:B------:R-:W-:-:S07]  /*176a0*/  MOV R126, R72 ;  /* 0x00000048007e7202 */ /* 0x000fce0000000f00 */
.L_x_705:
[----:B------:R-:W-:Y:S05]  /*176b0*/  BSYNC.RECONVERGENT B2 ;  /* 0x0000000000027941 */ /* 0x000fea0003800200 */
.L_x_704:
[----:B------:R-:W-:Y:S01]  /*176c0*/  I2FP.F32.U32 R73, R73 ;  /* 0x0000004900497245 */ /* 0x000fe20000201000 */
[----:B------:R-:W-:Y:S01]  /*176d0*/  IMAD.U32 R101, R101, 0x10000, RZ ;  /* 0x0001000065657824 */ /* 0x000fe200078e00ff */
[----:B------:R-:W-:Y:S01]  /*176e0*/  SHF.L.U32 R25, R25, 0x10, RZ ;  /* 0x0000001019197819 */ /* 0x000fe200000006ff */
[----:B------:R-:W-:Y:S01]  /*176f0*/  BSSY.RECONVERGENT B2, `(.L_x_709) ;  /* 0x000004d000027945 */ /* 0x000fe20003800200 */
[----:B------:R-:W-:Y:S01]  /*17700*/  ISETP.NE.AND P3, PT, R77, 0x1, PT ;  /* 0x000000014d00780c */ /* 0x000fe20003f65270 */
[----:B------:R-:W-:Y:S01]  /*17710*/  FFMA.FTZ R73, R73, R122, 1.1641532182693481445e-10 ;  /* 0x2f00000049497423 */ /* 0x000fe2000001007a */
[----:B------:R-:W-:Y:S02]  /*17720*/  HFMA2 R76, -RZ, RZ, 0, 1.1920928955078125e-07 ;  /* 0x00000002ff4c7431 */ /* 0x000fe400000001ff */
[----:B------:R-:W-:Y:S01]  /*17730*/  FMUL.FTZ R72, R25, R124 ;  /* 0x0000007c19487220 */ /* 0x000fe20000410000 */
[----:B------:R-:W-:Y:S01]  /*17740*/  IMAD.MOV.U32 R25, RZ, RZ, R0 ;  /* 0x000000ffff197224 */ /* 0x000fe200078e0000 */
[----:B------:R-:W-:-:S02]  /*17750*/  FSETP.GTU.FTZ.AND P2, PT, R73, R128, PT ;  /* 0x000000804900720b */ /* 0x000fc40003f5c000 */
        /* <DEDUP_REMOVED lines=10> */
[----:B------:R-:W-:Y:S01]  /*17800*/  @P3 IADD3 R76, PT, PT, R77, 0x1, RZ ;  /* 0x000000014d4c3810 */ /* 0x000fe20007ffe0ff */
[----:B------:R-:W-:Y:S01]  /*17810*/  @P3 IMAD.MOV.U32 R25, RZ, RZ, R26 ;  /* 0x000000ffff193224 */ /* 0x000fe200078e001a */
[----:B------:R-:W-:Y:S06]  /*17820*/  BRA `(.L_x_710) ;  /* 0x0000000000e47947 */ /* 0x000fec0003800000 */
.L_x_711:
[----:B------:R-:W-:Y:S01]  /*17830*/  IADD3 R29, PT, PT, R29, 0x1, RZ ;  /* 0x000000011d1d7810 */ /* 0x000fe20007ffe0ff */
[----:B------:R-:W-:Y:S03]  /*17840*/  BSSY.RECONVERGENT B3, `(.L_x_712) ;  /* 0x000000c000037945 */ /* 0x000fe60003800200 */
[C---:B------:R-:W-:Y:S01]  /*17850*/  ISETP.NE.AND P3, PT, R29.reuse, RZ, PT ;  /* 0x000000ff1d00720c */ /* 0x040fe20003f65270 */
[----:B------:R-:W-:-:S12]  /*17860*/  IMAD.WIDE.U32 R76, R29, -0x2daee0ad, RZ ;  /* 0xd2511f531d4c7825 */ /* 0x000fd800078e00ff */
[----:B------:R-:W-:Y:S05]  /*17870*/  @P3 BRA `(.L_x_713) ;  /* 0x0000000000203947 */ /* 0x000fea0003800000 */
[----:B------:R-:W-:-:S05]  /*17880*/  VIADD R28, R28, 0x1 ;  /* 0x000000011c1c7836 */ /* 0x000fca0000000000 */
[----:B------:R-:W-:-:S13]  /*17890*/  ISETP.NE.AND P3, PT, R28, RZ, PT ;  /* 0x000000ff1c00720c */ /* 0x000fda0003f65270 */
[----:B------:R-:W-:Y:S01]  /*178a0*/  @!P3 IADD3 R80, PT, PT, R80, 0x1, RZ ;  /* 0x000000015050b810 */ /* 0x000fe20007ffe0ff */
[----:B------:R-:W-:Y:S02]  /*178b0*/  @!P3 VIADD R0, R2, 0x1 ;  /* 0x000000010200b836 */ /* 0x000fe40000000000 */
[----:B------:R-:W-:Y:S01]  /*178c0*/  @!P3 IMAD.MOV.U32 R28, RZ, RZ, RZ ;  /* 0x000000ffff1cb224 */ /* 0x000fe200078e00ff */
[----:B------:R-:W-:-:S13]  /*178d0*/  ISETP.NE.AND P4, PT, R80, RZ, !P3 ;  /* 0x000000ff5000720c */ /* 0x000fda0005f85270 */
[----:B------:R-:W-:-:S04]  /*178e0*/  @P4 IADD3 R0, PT, PT, R2, RZ, RZ ;  /* 0x000000ff02004210 */ /* 0x000fc80007ffe0ff */
[----:B------:R-:W-:-:S07]  /*178f0*/  @!P3 MOV R2, R0 ;  /* 0x000000000002b202 */ /* 0x000fce0000000f00 */
.L_x_713:
[----:B------:R-:W-:Y:S05]  /*17900*/  BSYNC.RECONVERGENT B3 ;  /* 0x0000000000037941 */ /* 0x000fea0003800200 */
.L_x_712:
        /* <DEDUP_REMOVED lines=41> */
[----:B------:R-:W-:Y:S02]  /*17ba0*/  HFMA2 R76, -RZ, RZ, 0, 0 ;  /* 0x00000000ff4c7431 */ /* 0x000fe400000001ff */
[----:B------:R-:W-:-:S07]  /*17bb0*/  IMAD.MOV.U32 R126, RZ, RZ, R72 ;  /* 0x000000ffff7e7224 */ /* 0x000fce00078e0048 */
.L_x_710:
[----:B------:R-:W-:Y:S05]  /*17bc0*/  BSYNC.RECONVERGENT B2 ;  /* 0x0000000000027941 */ /* 0x000fea0003800200 */
.L_x_709:
[----:B------:R-:W-:Y:S01]  /*17bd0*/  I2FP.F32.U32 R25, R25 ;  /* 0x0000001900197245 */ /* 0x000fe20000201000 */
[----:B------:R-:W-:Y:S01]  /*17be0*/  IMAD.U32 R73, R74, 0x10000, RZ ;  /* 0x000100004a497824 */ /* 0x000fe200078e00ff */
[----:B------:R-:W-:Y:S01]  /*17bf0*/  ISETP.NE.AND P4, PT, R76, 0x1, PT ;  /* 0x000000014c00780c */ /* 0x000fe20003f85270 */
[----:B------:R-:W-:Y:S01]  /*17c00*/  BSSY.RECONVERGENT B2, `(.L_x_714) ;  /* 0x000004f000027945 */ /* 0x000fe20003800200 */
[----:B------:R-:W-:Y:S01]  /*17c10*/  PRMT R74, R74, 0x7632, R74 ;  /* 0x000076324a4a7816 */ /* 0x000fe2000000004a */
[----:B------:R-:W-:Y:S01]  /*17c20*/  FFMA.FTZ R25, R25, R122, 1.1641532182693481445e-10 ;  /* 0x2f00000019197423 */ /* 0x000fe2000001007a */
[----:B------:R-:W-:Y:S01]  /*17c30*/  FMUL.FTZ R72, R73, R124 ;  /* 0x0000007c49487220 */ /* 0x000fe20000410000 */
[C---:B------:R-:W-:Y:S01]  /*17c40*/  SHF.L.U32 R73, R78.reuse, 0x10, RZ ;  /* 0x000000104e497819 */ /* 0x040fe200000006ff */
[----:B------:R-:W-:Y:S01]  /*17c50*/  IMAD.MOV.U32 R77, RZ, RZ, 0x2 ;  /* 0x00000002ff4d7424 */ /* 0x000fe200078e00ff */
[----:B------:R-:W-:Y:S01]  /*17c60*/  PRMT R78, R78, 0x7632, R78 ;  /* 0x000076324e4e7816 */ /* 0x000fe2000000004e */
        /* <DEDUP_REMOVED lines=15> */
.L_x_716:
        /* <DEDUP_REMOVED lines=13> */
.L_x_718:
[----:B------:R-:W-:Y:S05]  /*17e30*/  BSYNC.RECONVERGENT B3 ;  /* 0x0000000000037941 */ /* 0x000fea0003800200 */
.L_x_717:
        /* <DEDUP_REMOVED lines=41> */
[----:B------:R-:W-:Y:S02]  /*180d0*/  LOP3.LUT R27, R76, UR31, R73, 0x96, !PT ;  /* 0x0000001f4c1b7c12 */ /* 0x000fe4000f8e9649 */
[----:B------:R-:W-:-:S07]  /*180e0*/  MOV R126, R72 ;  /* 0x00000048007e7202 */ /* 0x000fce0000000f00 */
.L_x_715:
[----:B------:R-:W-:Y:S05]  /*180f0*/  BSYNC.RECONVERGENT B2 ;  /* 0x0000000000027941 */ /* 0x000fea0003800200 */
.L_x_714:
[----:B------:R-:W-:Y:S01]  /*18100*/  I2FP.F32.U32 R25, R25 ;  /* 0x0000001900197245 */ /* 0x000fe20000201000 */
[----:B------:R-:W-:Y:S01]  /*18110*/  IMAD.U32 R111, R78, 0x10000, RZ ;  /* 0x000100004e6f7824 */ /* 0x000fe200078e00ff */
[----:B------:R-:W-:Y:S01]  /*18120*/  SHF.L.U32 R73, R74, 0x10, RZ ;  /* 0x000000104a497819 */ /* 0x000fe200000006ff */
[----:B------:R-:W-:Y:S01]  /*18130*/  BSSY.RECONVERGENT B2, `(.L_x_719) ;  /* 0x000004d000027945 */ /* 0x000fe20003800200 */
[----:B------:R-:W-:Y:S01]  /*18140*/  ISETP.NE.AND P5, PT, R77, 0x1, PT ;  /* 0x000000014d00780c */ /* 0x000fe20003fa5270 */
[----:B------:R-:W-:Y:S01]  /*18150*/  FFMA.FTZ R25, R25, R122, 1.1641532182693481445e-10 ;  /* 0x2f00000019197423 */ /* 0x000fe2000001007a */
[----:B------:R-:W-:Y:S02]  /*18160*/  HFMA2 R74, -RZ, RZ, 0, 1.1920928955078125e-07 ;  /* 0x00000002ff4a7431 */ /* 0x000fe400000001ff */
[----:B------:R-:W-:Y:S02]  /*18170*/  FMUL.FTZ R72, R73, R124 ;  /* 0x0000007c49487220 */ /* 0x000fe40000410000 */
[----:B------:R-:W-:-:S02]  /*18180*/  FSETP.GTU.FTZ.AND P4, PT, R25, R128, PT ;  /* 0x000000801900720b */ /* 0x000fc40003f9c000 */
[----:B------:R-:W-:Y:S01]  /*18190*/  FMUL.FTZ R72, R72, R129 ;  /* 0x0000008148487220 */ /* 0x000fe20000410000 */
[----:B------:R-:W-:-:S04]  /*181a0*/  IMAD.MOV.U32 R25, RZ, RZ, R0 ;  /* 0x000000ffff197224 */ /* 0x000fc800078e0000 */
        /* <DEDUP_REMOVED lines=12> */
.L_x_721:
        /* <DEDUP_REMOVED lines=13> */
.L_x_723:
[----:B------:R-:W-:Y:S05]  /*18340*/  BSYNC.RECONVERGENT B3 ;  /* 0x0000000000037941 */ /* 0x000fea0003800200 */
.L_x_722:
[----:B------:R-:W-:Y:S01]  /*18350*/  IMAD.WIDE.U32 R26, R80, -0x326172a9, RZ ;  /* 0xcd9e8d57501a7825 */ /* 0x000fe200078e00ff */
[----:B------:R-:W-:-:S03]  /*18360*/  LOP3.LUT R72, R2, UR7, R77, 0x96, !PT ;  /* 0x0000000702487c12 */ /* 0x000fc6000f8e964d */
[----:B------:R-:W-:Y:S01]  /*18370*/  HFMA2 R74, -RZ, RZ, 0, 0 ;  /* 0x00000000ff4a7431 */ /* 0x000fe200000001ff */
        /* <DEDUP_REMOVED lines=40> */
.L_x_720:
[----:B------:R-:W-:Y:S05]  /*18600*/  BSYNC.RECONVERGENT B2 ;  /* 0x0000000000027941 */ /* 0x000fea0003800200 */
.L_x_719:
[----:B------:R-:W-:Y:S01]  /*18610*/  I2FP.F32.U32 R25, R25 ;  /* 0x0000001900197245 */ /* 0x000fe20000201000 */
[----:B------:R-:W-:Y:S01]  /*18620*/  IMAD.U32 R73, R75, 0x10000, RZ ;  /* 0x000100004b497824 */ /* 0x000fe200078e00ff */
[----:B------:R-:W-:Y:S01]  /*18630*/  ISETP.NE.AND P6, PT, R74, 0x1, PT ;  /* 0x000000014a00780c */ /* 0x000fe20003fc5270 */
[----:B------:R-:W-:Y:S01]  /*18640*/  BSSY.RECONVERGENT B2, `(.L_x_724) ;  /* 0x0000051000027945 */ /* 0x000fe20003800200 */
[----:B------:R-:W-:Y:S01]  /*18650*/  SHF.L.U32 R121, R79, 0x10, RZ ;  /* 0x000000104f797819 */ /* 0x000fe200000006ff */
[----:B------:R-:W-:Y:S01]  /*18660*/  FFMA.FTZ R25, R25, R122, 1.1641532182693481445e-10 ;  /* 0x2f00000019197423 */ /* 0x000fe2000001007a */
[----:B------:R-:W-:Y:S01]  /*18670*/  FMUL.FTZ R72, R73, R124 ;  /* 0x0000007c49487220 */ /* 0x000fe20000410000 */
[----:B------:R-:W-:Y:S02]  /*18680*/  PRMT R78, R75, 0x7632, R78 ;  /* 0x000076324b4e7816 */ /* 0x000fe4000000004e */
[----:B------:R-:W-:Y:S01]  /*18690*/  PRMT R79, R79, 0x7632, R79 ;  /* 0x000076324f4f7816 */ /* 0x000fe2000000004f */
[----:B------:R-:W-:Y:S01]  /*186a0*/  FMUL.FTZ R72, R72, R129 ;  /* 0x0000008148487220 */ /* 0x000fe20000410000 */
[----:B------:R-:W-:Y:S01]  /*186b0*/  FSETP.GTU.FTZ.AND P5, PT, R25, R128, PT ;  /* 0x000000801900720b */ /* 0x000fe20003fbc000 */
[----:B------:R-:W-:Y:S01]  /*186c0*/  IMAD.MOV.U32 R25, RZ, RZ, 0x2 ;  /* 0x00000002ff197424 */ /* 0x000fe200078e00ff */
[----:B------:R-:W-:-:S02]  /*186d0*/  MOV R73, R0 ;  /* 0x0000000000497202 */ /* 0x000fc40000000f00 */
        /* <DEDUP_REMOVED lines=12> */
.L_x_726:
        /* <DEDUP_REMOVED lines=8> */
[----:B------:R-:W-:Y:S01]  /*18820*/  @!P6 VIADD R80, R80, 0x1 ;  /* 0x000000015050e836 */ /* 0x000fe20000000000 */
[----:B------:R-:W-:Y:S02]  /*18830*/  @!P6 IADD3 R25, PT, PT, R2, 0x1, RZ ;  /* 0x000000010219e810 */ /* 0x000fe40007ffe0ff */
[----:B------:R-:W-:Y:S02]  /*18840*/  @!P6 MOV R28, RZ ;  /* 0x000000ff001ce202 */ /* 0x000fe40000000f00 */
[----:B------:R-:W-:-:S13]  /*18850*/  ISETP.NE.AND P0, PT, R80, RZ, !P6 ;  /* 0x000000ff5000720c */ /* 0x000fda0007705270 */
[----:B------:R-:W-:Y:S01]  /*18860*/  @P0 IMAD.MOV R25, RZ, RZ, R2 ;  /* 0x000000ffff190224 */ /* 0x000fe200078e0202 */
[----:B------:R-:W-:-:S03]  /*18870*/  ISETP.NE.AND P0, PT, R0, RZ, PT ;  /* 0x000000ff0000720c */ /* 0x000fc60003f05270 */
[----:B------:R-:W-:-:S10]  /*18880*/  @!P6 IMAD.MOV.U32 R2, RZ, RZ, R25 ;  /* 0x000000ffff02e224 */ /* 0x000fd400078e0019 */
.L_x_728:
[----:B------:R-:W-:Y:S05]  /*18890*/  BSYNC.RECONVERGENT B3 ;  /* 0x0000000000037941 */ /* 0x000fea0003800200 */
.L_x_727:
        /* <DEDUP_REMOVED lines=43> */
.L_x_725:
[----:B------:R-:W-:Y:S05]  /*18b50*/  BSYNC.RECONVERGENT B2 ;  /* 0x0000000000027941 */ /* 0x000fea0003800200 */
.L_x_724:
        /* <DEDUP_REMOVED lines=8> */
[----:B------:R-:W-:Y:S01]  /*18be0*/  FMUL.FTZ R124, R124, R129 ;  /* 0x000000817c7c7220 */ /* 0x000fe20000410000 */
[----:B------:R-:W-:-:S04]  /*18bf0*/  F2FP.BF16.F32.PACK_AB R73, R101, R100 ;  /* 0x000000646549723e */ /* 0x000fc800000010ff */
[----:B------:R-:W-:Y:S02]  /*18c00*/  FSEL R124, R124, RZ, !P6 ;  /* 0x000000ff7c7c7208 */ /* 0x000fe40007000000 */
[----:B------:R-:W-:-:S03]  /*18c10*/  PLOP3.LUT P6, PT, P6, PT, PT, 0x8, 0x80 ;  /* 0x000000000080781c */ /* 0x000fc600037ce170 */
[----:B------:R-:W-:-:S05]  /*18c20*/  FADD.FTZ R122, R124, R79 ;  /* 0x0000004f7c7a7221 */ /* 0x000fca0000010000 */
[----:B------:R-:W-:Y:S01]  /*18c30*/  F2FP.BF16.F32.PACK_AB R75, R122, R121 ;  /* 0x000000797a4b723e */ /* 0x000fe200000010ff */
[----:B------:R-:W-:Y:S06]  /*18c40*/  BRA `(.L_x_729) ;  /* 0x0000002800247947 */ /* 0x000fec0003800000 */
.L_x_688:
[----:B------:R-:W-:Y:S01]  /*18c50*/  ISETP.NE.AND P1, PT, R25, 0x1, PT ;  /* 0x000000011900780c */ /* 0x000fe20003f25270 */
[----:B------:R-:W-:Y:S01]  /*18c60*/  BSSY.RECONVERGENT B2, `(.L_x_730) ;  /* 0x0000047000027945 */ /* 0x000fe20003800200 */
[----:B------:R-:W-:Y:S02]  /*18c70*/  HFMA2 R91, -RZ, RZ, 0, 1.1920928955078125e-07 ;  /* 0x00000002ff5b7431 */ /* 0x000fe400000001ff */
[----:B------:R-:W-:Y:S01]  /*18c80*/  IMAD.MOV.U32 R76, RZ, RZ, R0 ;  /* 0x000000ffff4c7224 */ /* 0x000fe200078e0000 */
[----:B------:R-:W-:-:S08]  /*18c90*/  MOV R126, R123 ;  /* 0x0000007b007e7202 */ /* 0x000fd00000000f00 */
[----:B------:R-:W-:Y:S05]  /*18ca0*/  @!P1 BRA `(.L_x_731) ;  /* 0x0000000400089947 */ /* 0x000fea0003800000 */
[----:B------:R-:W-:-:S13]  /*18cb0*/  ISETP.NE.AND P1, PT, R25, 0x3, PT ;  /* 0x000000031900780c */ /* 0x000fda0003f25270 */
[----:B------:R-:W-:Y:S05]  /*18cc0*/  @!P1 BRA `(.L_x_732) ;  /* 0x0000000000209947 */ /* 0x000fea0003800000 */
[----:B------:R-:W-:-:S13]  /*18cd0*/  ISETP.NE.AND P1, PT, R25, 0x2, PT ;  /* 0x000000021900780c */ /* 0x000fda0003f25270 */
[----:B------:R-:W-:Y:S01]  /*18ce0*/  @!P1 IMAD.MOV.U32 R91, RZ, RZ, 0x3 ;  /* 0x00000003ff5b9424 */ /* 0x000fe200078e00ff */
[----:B------:R-:W-:Y:S01]  /*18cf0*/  @!P1 MOV R126, R123 ;  /* 0x0000007b007e9202 */ /* 0x000fe20000000f00 */
[----:B------:R-:W-:Y:S01]  /*18d00*/  @!P1 IMAD.MOV.U32 R76, RZ, RZ, R27 ;  /* 0x000000ffff4c9224 */ /* 0x000fe200078e001b */
[----:B------:R-:W-:Y:S01]  /*18d10*/  @P1 IADD3 R91, PT, PT, R25, 0x1, RZ ;  /* 0x00000001195b1810 */ /* 0x000fe20007ffe0ff */
[----:B------:R-:W-:Y:S01]  /*18d20*/  @P1 IMAD.MOV.U32 R126, RZ, RZ, R123 ;  /* 0x000000ffff7e1224 */ /* 0x000fe200078e007b */
[----:B------:R-:W-:Y:S01]  /*18d30*/  @P1 MOV R76, R26 ;  /* 0x0000001a004c1202 */ /* 0x000fe20000000f00 */
[----:B------:R-:W-:Y:S06]  /*18d40*/  BRA `(.L_x_731) ;  /* 0x0000000000e07947 */ /* 0x000fec0003800000 */
.L_x_732:
        /* <DEDUP_REMOVED lines=13> */
.L_x_734:
[----:B------:R-:W-:Y:S05]  /*18e20*/  BSYNC.RECONVERGENT B3 ;  /* 0x0000000000037941 */ /* 0x000fea0003800200 */
.L_x_733:
        /* <DEDUP_REMOVED lines=41> */
[----:B------:R-:W-:-:S07]  /*190c0*/  IMAD.MOV.U32 R76, RZ, RZ, R123 ;  /* 0x000000ffff4c7224 */ /* 0x000fce00078e007b */
.L_x_731:
[----:B------:R-:W-:Y:S05]  /*190d0*/  BSYNC.RECONVERGENT B2 ;  /* 0x0000000000027941 */ /* 0x000fea0003800200 */
.L_x_730:
        /* <DEDUP_REMOVED lines=9> */
[----:B------:R-:W-:Y:S01]  /*19170*/  FMUL.FTZ R77, R77, R124 ;  /* 0x0000007c4d4d7220 */ /* 0x000fe20000410000 */
[----:B------:R-:W-:-:S03]  /*19180*/  MOV R25, R0 ;  /* 0x0000000000197202 */ /* 0x000fc60000000f00 */
[----:B0-----:R-:W-:Y:S01]  /*19190*/  FMUL.FTZ R77, R77, R122 ;  /* 0x0000007a4d4d7220 */ /* 0x001fe20000410000 */
[----:B-1----:R-:W-:Y:S01]  /*191a0*/  FSETP.GTU.FTZ.AND P2, PT, R76, R79, PT ;  /* 0x0000004f4c00720b */ /* 0x002fe20003f5c000 */
[----:B------:R-:W-:-:S03]  /*191b0*/  IMAD.MOV.U32 R76, RZ, RZ, 0x2 ;  /* 0x00000002ff4c7424 */ /* 0x000fc600078e00ff */
[----:B------:R-:W-:Y:S02]  /*191c0*/  FSEL R90, R77, RZ, !P2 ;  /* 0x000000ff4d5a7208 */ /* 0x000fe40005000000 */
[----:B------:R-:W-:-:S04]  /*191d0*/  PLOP3.LUT P2, PT, P2, PT, PT, 0x8, 0x80 ;  /* 0x000000000080781c */ /* 0x000fc8000174e170 */
[----:B------:R-:W-:Y:S01]  /*191e0*/  P2R R123, PR, RZ, 0x4 ;  /* 0x00000004ff7b7803 */ /* 0x000fe20000000000 */
[----:B------:R-:W-:Y:S08]  /*191f0*/  @!P1 BRA `(.L_x_736) ;  /* 0x0000000400049947 */ /* 0x000ff00003800000 */
        /* <DEDUP_REMOVED lines=8> */
.L_x_737:
        /* <DEDUP_REMOVED lines=8> */
[----:B------:R-:W-:Y:S01]  /*19300*/  @!P1 IADD3 R0, PT, PT, R2, 0x1, RZ ;  /* 0x0000000102009810 */ /* 0x000fe20007ffe0ff */
[----:B------:R-:W-:-:S03]  /*19310*/  @!P1 IMAD.MOV.U32 R28, RZ, RZ, RZ ;  /* 0x000000ffff1c9224 */ /* 0x000fc600078e00ff */
[----:B------:R-:W-:-:S13]  /*19320*/  ISETP.NE.AND P2, PT, R80, RZ, !P1 ;  /* 0x000000ff5000720c */ /* 0x000fda0004f45270 */
[----:B------:R-:W-:-:S05]  /*19330*/  @P2 IMAD.MOV R0, RZ, RZ, R2 ;  /* 0x000000ffff002224 */ /* 0x000fca00078e0202 */
[----:B------:R-:W-:-:S07]  /*19340*/  @!P1 MOV R2, R0 ;  /* 0x0000000000029202 */ /* 0x000fce0000000f00 */
.L_x_739:
[----:B------:R-:W-:Y:S05]  /*19350*/  BSYNC.RECONVERGENT B3 ;  /* 0x0000000000037941 */ /* 0x000fea0003800200 */
.L_x_738:
        /* <DEDUP_REMOVED lines=40> */
[----:B------:R-:W-:Y:S01]  /*195e0*/  MOV R126, R76 ;  /* 0x0000004c007e7202 */ /* 0x000fe20000000f00 */
[----:B------:R-:W-:Y:S01]  /*195f0*/  IMAD.MOV.U32 R76, RZ, RZ, RZ ;  /* 0x000000ffff4c7224 */ /* 0x000fe200078e00ff */
[----:B------:R-:W-:-:S07]  /*19600*/  LOP3.LUT R27, R100, UR31, R77, 0x96, !PT ;  /* 0x0000001f641b7c12 */ /* 0x000fce000f8e964d */
.L_x_736:
[----:B------:R-:W-:Y:S05]  /*19610*/  BSYNC.RECONVERGENT B2 ;  /* 0x0000000000027941 */ /* 0x000fea0003800200 */
.L_x_735:
[----:B------:R-:W-:Y:S01]  /*19620*/  I2FP.F32.U32 R25, R25 ;  /* 0x0000001900197245 */ /* 0x000fe20000201000 */
[----:B------:R-:W-:Y:S01]  /*19630*/  BSSY.RECONVERGENT B2, `(.L_x_740) ;  /* 0x000004e000027945 */ /* 0x000fe20003800200 */
[----:B------:R-:W-:Y:S01]  /*19640*/  SHF.L.U32 R77, R72, 0x10, RZ ;  /* 0x00000010484d7819 */ /* 0x000fe200000006ff */
[----:B------:R-:W-:Y:S02]  /*19650*/  IMAD.MOV.U32 R101, RZ, RZ, 0x2 ;  /* 0x00000002ff657424 */ /* 0x000fe400078e00ff */
[----:B------:R-:W-:Y:S01]  /*19660*/  FFMA.FTZ R72, R25, R78, 1.1641532182693481445e-10 ;  /* 0x2f00000019487423 */ /* 0x000fe2000001004e */
[----:B------:R-:W-:Y:S01]  /*19670*/  MOV R25, R0 ;  /* 0x0000000000197202 */ /* 0x000fe20000000f00 */
[----:B------:R-:W-:-:S03]  /*19680*/  FMUL.FTZ R77, R77, R124 ;  /* 0x0000007c4d4d7220 */ /* 0x000fc60000410000 */
[----:B------:R-:W-:Y:S01]  /*19690*/  FSETP.GTU.FTZ.AND P1, PT, R72, R79, PT ;  /* 0x0000004f4800720b */ /* 0x000fe20003f3c000 */
[----:B------:R-:W-:-:S03]  /*196a0*/  FMUL.FTZ R77, R77, R122 ;  /* 0x0000007a4d4d7220 */ /* 0x000fc60000410000 */
[----:B------:R-:W-:Y:S02]  /*196b0*/  PLOP3.LUT P2, PT, P1, PT, PT, 0x8, 0x80 ;  /* 0x000000000080781c */ /* 0x000fe40000f4e170 */
[----:B------:R-:W-:Y:S02]  /*196c0*/  FSEL R91, R77, RZ, !P1 ;  /* 0x000000ff4d5b7208 */ /* 0x000fe40004800000 */
[----:B------:R-:W-:Y:S02]  /*196d0*/  ISETP.NE.AND P1, PT, R76, 0x1, PT ;  /* 0x000000014c00780c */ /* 0x000fe40003f25270 */
[----:B------:R-:W-:-:S11]  /*196e0*/  P2R R127, PR, RZ, 0x4 ;  /* 0x00000004ff7f7803 */ /* 0x000fd60000000000 */
[----:B------:R-:W-:Y:S05]  /*196f0*/  @!P1 BRA `(.L_x_741) ;  /* 0x0000000400049947 */ /* 0x000fea0003800000 */
        /* <DEDUP_REMOVED lines=8> */
.L_x_742:
        /* <DEDUP_REMOVED lines=13> */
.L_x_744:
[----:B------:R-:W-:Y:S05]  /*19850*/  BSYNC.RECONVERGENT B3 ;  /* 0x0000000000037941 */ /* 0x000fea0003800200 */
.L_x_743:
        /* <DEDUP_REMOVED lines=43> */
.L_x_741:
[----:B------:R-:W-:Y:S05]  /*19b10*/  BSYNC.RECONVERGENT B2 ;  /* 0x0000000000027941 */ /* 0x000fea0003800200 */
.L_x_740:
        /* <DEDUP_REMOVED lines=22> */
.L_x_747:
        /* <DEDUP_REMOVED lines=13> */
.L_x_749:
[----:B------:R-:W-:Y:S05]  /*19d50*/  BSYNC.RECONVERGENT B3 ;  /* 0x0000000000037941 */ /* 0x000fea0003800200 */
.L_x_748:
        /* <DEDUP_REMOVED lines=41> */
[----:B------:R-:W-:Y:S01]  /*19ff0*/  MOV R126, R72 ;  /* 0x00000048007e7202 */ /* 0x000fe20000000f00 */
[----:B------:R-:W-:-:S07]  /*1a000*/  IMAD.MOV.U32 R76, RZ, RZ, RZ ;  /* 0x000000ffff4c7224 */ /* 0x000fce00078e00ff */
.L_x_746:
[----:B------:R-:W-:Y:S05]  /*1a010*/  BSYNC.RECONVERGENT B2 ;  /* 0x0000000000027941 */ /* 0x000fea0003800200 */
.L_x_745:
        /* <DEDUP_REMOVED lines=8> */
[----:B------:R-:W-:-:S05]  /*1a0a0*/  FMUL.FTZ R25, R25, R122 ;  /* 0x0000007a19197220 */ /* 0x000fca0000410000 */
[----:B------:R-:W-:Y:S02]  /*1a0b0*/  FSEL R101, R25, RZ, !P2 ;  /* 0x000000ff19657208 */ /* 0x000fe40005000000 */
[----:B------:R-:W-:Y:S02]  /*1a0c0*/  MOV R25, R0 ;  /* 0x0000000000197202 */ /* 0x000fe40000000f00 */
        /* <DEDUP_REMOVED lines=10> */
.L_x_752:
        /* <DEDUP_REMOVED lines=13> */
.L_x_754:
[----:B------:R-:W-:Y:S05]  /*1a240*/  BSYNC.RECONVERGENT B3 ;  /* 0x0000000000037941 */ /* 0x000fea0003800200 */
.L_x_753:
        /* <DEDUP_REMOVED lines=43> */
.L_x_751:
[----:B------:R-:W-:Y:S05]  /*1a500*/  BSYNC.RECONVERGENT B2 ;  /* 0x0000000000027941 */ /* 0x000fea0003800200 */
.L_x_750:
[----:B------:R-:W-:Y:S01]  /*1a510*/  I2FP.F32.U32 R25, R25 ;  /* 0x0000001900197245 */ /* 0x000fe20000201000 */
[----:B------:R-:W-:Y:S01]  /*1a520*/  BSSY.RECONVERGENT B2, `(.L_x_755) ;  /* 0x000004e000027945 */ /* 0x000fe20003800200 */
[C---:B------:R-:W-:Y:S01]  /*1a530*/  SHF.L.U32 R73, R74.reuse, 0x10, RZ ;  /* 0x000000104a497819 */ /* 0x040fe200000006ff */
        /* <DEDUP_REMOVED lines=19> */
.L_x_757:
        /* <DEDUP_REMOVED lines=13> */
.L_x_759:
[----:B------:R-:W-:Y:S05]  /*1a740*/  BSYNC.RECONVERGENT B3 ;  /* 0x0000000000037941 */ /* 0x000fea0003800200 */
.L_x_758:
        /* <DEDUP_REMOVED lines=41> */
[----:B------:R-:W-:Y:S01]  /*1a9e0*/  IMAD.MOV.U32 R76, RZ, RZ, RZ ;  /* 0x000000ffff4c7224 */ /* 0x000fe200078e00ff */
[----:B------:R-:W-:-:S07]  /*1a9f0*/  MOV R126, R72 ;  /* 0x00000048007e7202 */ /* 0x000fce0000000f00 */
.L_x_756:
[----:B------:R-:W-:Y:S05]  /*1aa00*/  BSYNC.RECONVERGENT B2 ;  /* 0x0000000000027941 */ /* 0x000fea0003800200 */
.L_x_755:
[----:B------:R-:W-:Y:S01]  /*1aa10*/  I2FP.F32.U32 R25, R25 ;  /* 0x0000001900197245 */ /* 0x000fe20000201000 */
[----:B------:R-:W-:Y:S01]  /*1aa20*/  BSSY.RECONVERGENT B2, `(.L_x_760) ;  /* 0x000004d000027945 */ /* 0x000fe20003800200 */
[----:B------:R-:W-:Y:S01]  /*1aa30*/  SHF.L.U32 R73, R74, 0x10, RZ ;  /* 0x000000104a497819 */ /* 0x000fe200000006ff */
[----:B------:R-:W-:Y:S01]  /*1aa40*/  IMAD.MOV.U32 R74, RZ, RZ, 0x2 ;  /* 0x00000002ff4a7424 */ /* 0x000fe200078e00ff */
[----:B------:R-:W-:Y:S01]  /*1aa50*/  ISETP.NE.AND P5, PT, R76, 0x1, PT ;  /* 0x000000014c00780c */ /* 0x000fe20003fa5270 */
[----:B------:R-:W-:Y:S01]  /*1aa60*/  FFMA.FTZ R72, R25, R78, 1.1641532182693481445e-10 ;  /* 0x2f00000019487423 */ /* 0x000fe2000001004e */
[----:B------:R-:W-:Y:S01]  /*1aa70*/  MOV R25, R0 ;  /* 0x0000000000197202 */ /* 0x000fe20000000f00 */
[----:B------:R-:W-:-:S03]  /*1aa80*/  FMUL.FTZ R73, R73, R124 ;  /* 0x0000007c49497220 */ /* 0x000fc60000410000 */
        /* <DEDUP_REMOVED lines=13> */
.L_x_762:
        /* <DEDUP_REMOVED lines=13> */
.L_x_764:
[----:B------:R-:W-:Y:S05]  /*1ac30*/  BSYNC.RECONVERGENT B3 ;  /* 0x0000000000037941 */ /* 0x000fea0003800200 */
.L_x_763:
        /* <DEDUP_REMOVED lines=41> */
[----:B------:R-:W-:Y:S02]  /*1aed0*/  LOP3.LUT R27, R76, UR31, R73, 0x96, !PT ;  /* 0x0000001f4c1b7c12 */ /* 0x000fe4000f8e9649 */
[----:B------:R-:W-:-:S07]  /*1aee0*/  MOV R126, R72 ;  /* 0x00000048007e7202 */ /* 0x000fce0000000f00 */
.L_x_761:
[----:B------:R-:W-:Y:S05]  /*1aef0*/  BSYNC.RECONVERGENT B2 ;  /* 0x0000000000027941 */ /* 0x000fea0003800200 */
.L_x_760:
[----:B------:R-:W-:Y:S01]  /*1af00*/  I2FP.F32.U32 R25, R25 ;  /* 0x0000001900197245 */ /* 0x000fe20000201000 */
[----:B------:R-:W-:Y:S01]  /*1af10*/  BSSY.RECONVERGENT B2, `(.L_x_765) ;  /* 0x0000050000027945 */ /* 0x000fe20003800200 */
[----:B------:R-:W-:Y:S02]  /*1af20*/  SHF.L.U32 R73, R75, 0x10, RZ ;  /* 0x000000104b497819 */ /* 0x000fe400000006ff */
[----:B------:R-:W-:Y:S01]  /*1af30*/  ISETP.NE.AND P6, PT, R74, 0x1, PT ;  /* 0x000000014a00780c */ /* 0x000fe20003fc5270 */
[----:B------:R-:W-:Y:S01]  /*1af40*/  FFMA.FTZ R72, R25, R78, 1.1641532182693481445e-10 ;  /* 0x2f00000019487423 */ /* 0x000fe2000001004e */
[----:B------:R-:W-:Y:S01]  /*1af50*/  PRMT R128, R75, 0x7632, R128 ;  /* 0x000076324b807816 */ /* 0x000fe20000000080 */
[----:B------:R-:W-:Y:S01]  /*1af60*/  FMUL.FTZ R73, R73, R124 ;  /* 0x0000007c49497220 */ /* 0x000fe20000410000 */
[----:B------:R-:W-:Y:S02]  /*1af70*/  IMAD.MOV.U32 R25, RZ, RZ, 0x2 ;  /* 0x00000002ff197424 */ /* 0x000fe400078e00ff */
        /* <DEDUP_REMOVED lines=14> */
.L_x_767:
        /* <DEDUP_REMOVED lines=15> */
.L_x_769:
[----:B------:R-:W-:Y:S05]  /*1b150*/  BSYNC.RECONVERGENT B3 ;  /* 0x0000000000037941 */ /* 0x000fea0003800200 */
.L_x_768:
        /* <DEDUP_REMOVED lines=43> */
.L_x_766:
[----:B------:R-:W-:Y:S05]  /*1b410*/  BSYNC.RECONVERGENT B2 ;  /* 0x0000000000027941 */ /* 0x000fea0003800200 */
.L_x_765:
[----:B------:R-:W-:Y:S02]  /*1b420*/  I2FP.F32.U32 R73, R73 ;  /* 0x0000004900497245 */ /* 0x000fe40000201000 */
[----:B------:R-:W-:Y:S02]  /*1b430*/  SHF.L.U32 R75, R128, 0x10, RZ ;  /* 0x00000010804b7819 */ /* 0x000fe400000006ff */
[----:B------:R-:W-:Y:S01]  /*1b440*/  F2FP.BF16.F32.PACK_AB R74, R111, R110 ;  /* 0x0000006e6f4a723e */ /* 0x000fe200000010ff */
[----:B------:R-:W-:Y:S01]  /*1b450*/  FFMA.FTZ R78, R73, R78, 1.1641532182693481445e-10 ;  /* 0x2f000000494e7423 */ /* 0x000fe2000001004e */
[----:B------:R-:W-:Y:S01]  /*1b460*/  F2FP.BF16.F32.PACK_AB R73, R101, R100 ;  /* 0x000000646549723e */ /* 0x000fe200000010ff */
[----:B------:R-:W-:Y:S01]  /*1b470*/  FMUL.FTZ R75, R75, R124 ;  /* 0x0000007c4b4b7220 */ /* 0x000fe20000410000 */
[----:B------:R-:W-:Y:S02]  /*1b480*/  F2FP.BF16.F32.PACK_AB R72, R91, R90 ;  /* 0x0000005a5b48723e */ /* 0x000fe400000010ff */
[----:B------:R-:W-:Y:S01]  /*1b490*/  FSETP.GTU.FTZ.AND P6, PT, R78, R79, PT ;  /* 0x0000004f4e00720b */ /* 0x000fe20003fdc000 */
[----:B------:R-:W-:-:S05]  /*1b4a0*/  FMUL.FTZ R75, R75, R122 ;  /* 0x0000007a4b4b7220 */ /* 0x000fca0000410000 */
[----:B------:R-:W-:Y:S02]  /*1b4b0*/  FSEL R122, R75, RZ, !P6 ;  /* 0x000000ff4b7a7208 */ /* 0x000fe40007000000 */
[----:B------:R-:W-:Y:S02]  /*1b4c0*/  PLOP3.LUT P6, PT, P6, PT, PT, 0x8, 0x80 ;  /* 0x000000000080781c */ /* 0x000fe400037ce170 */
[----:B------:R-:W-:-:S11]  /*1b4d0*/  F2FP.BF16.F32.PACK_AB R75, R122, R121 ;  /* 0x000000797a4b723e */ /* 0x000fd600000010ff */
.L_x_729:
[----:B------:R-:W0:Y:S01]  /*1b4e0*/  LDC.64 R78, c[0x0][0x3a8] ;  /* 0x0000ea00ff4e7b82 */ /* 0x000e220000000a00 */
[----:B------:R-:W-:Y:S02]  /*1b4f0*/  SEL R130, RZ, 0x10000, !P5 ;  /* 0x00010000ff827807 */ /* 0x000fe40006800000 */
[----:B------:R-:W-:Y:S02]  /*1b500*/  ISETP.NE.AND P5, PT, R127, RZ, PT ;  /* 0x000000ff7f00720c */ /* 0x000fe40003fa5270 */
[----:B------:R-:W-:Y:S02]  /*1b510*/  SEL R131, RZ, 0x1000000, !P6 ;  /* 0x01000000ff837807 */ /* 0x000fe40007000000 */
[----:B------:R-:W-:Y:S01]  /*1b520*/  ISETP.NE.AND P6, PT, R123, RZ, PT ;  /* 0x000000ff7b00720c */ /* 0x000fe20003fc5270 */
[----:B------:R-:W1:Y:S01]  /*1b530*/  LDC.64 R76, c[0x0][0x3b0] ;  /* 0x0000ec00ff4c7b82 */ /* 0x000e620000000a00 */
[----:B------:R-:W-:Y:S02]  /*1b540*/  SEL R129, RZ, 0x100, !P4 ;  /* 0x00000100ff817807 */ /* 0x000fe40006000000 */
[----:B------:R-:W-:-:S02]  /*1b550*/  SEL R127, RZ, 0x1000000, !P2 ;  /* 0x01000000ff7f7807 */ /* 0x000fc40005000000 */
[----:B------:R-:W-:Y:S02]  /*1b560*/  SEL R124, RZ, 0x10000, !P1 ;  /* 0x00010000ff7c7807 */ /* 0x000fe40004800000 */
[----:B------:R-:W-:Y:S02]  /*1b570*/  SEL R123, RZ, 0x100, !P5 ;  /* 0x00000100ff7b7807 */ /* 0x000fe40006800000 */
[----:B------:R-:W-:Y:S02]  /*1b580*/  SEL R128, RZ, 0x1, !P3 ;  /* 0x00000001ff807807 */ /* 0x000fe40005800000 */
[----:B------:R-:W-:Y:S02]  /*1b590*/  LOP3.LUT R129, R129, R131, R130, 0xfe, !PT ;  /* 0x0000008381817212 */ /* 0x000fe400078efe82 */
[----:B------:R-:W-:Y:S02]  /*1b5a0*/  LOP3.LUT R123, R123, R127, R124, 0xfe, !PT ;  /* 0x0000007f7b7b7212 */ /* 0x000fe400078efe7c */
[----:B------:R-:W-:Y:S01]  /*1b5b0*/  SEL R124, RZ, 0x1, !P6 ;  /* 0x00000001ff7c7807 */ /* 0x000fe20007000000 */
[----:B0-----:R-:W-:Y:S01]  /*1b5c0*/  IMAD.WIDE.U32 R78, R125, 0x10, R78 ;  /* 0x000000107d4e7825 */ /* 0x001fe200078e004e */
[----:B------:R-:W-:-:S02]  /*1b5d0*/  LOP3.LUT R129, R129, R128, RZ, 0xfc, !PT ;  /* 0x0000008081817212 */ /* 0x000fc400078efcff */
[----:B------:R-:W-:Y:S01]  /*1b5e0*/  LOP3.LUT R128, R123, R124, RZ, 0xfc, !PT ;  /* 0x0000007c7b807212 */ /* 0x000fe200078efcff */
[----:B------:R-:W-:Y:S01]  /*1b5f0*/  IMAD.MOV.U32 R123, RZ, RZ, R126 ;  /* 0x000000ffff7b7224 */ /* 0x000fe200078e007e */
[----:B------:R2:W-:Y:S01]  /*1b600*/  STG.E.128 desc[UR8][R78.64], R72 ;  /* 0x000000484e007986 */ /* 0x0005e2000c101d08 */
[----:B-1----:R-:W-:-:S05]  /*1b610*/  IMAD.WIDE.U32 R76, R125, 0x8, R76 ;  /* 0x000000087d4c7825 */ /* 0x002fca00078e004c */
[----:B------:R2:W-:Y:S02]  /*1b620*/  STG.E.64 desc[UR8][R76.64], R128 ;  /* 0x000000804c007986 */ /* 0x0005e4000c101b08 */
.L_x_687:
[----:B------:R-:W-:Y:S05]  /*1b630*/  BSYNC.RECONVERGENT B1 ;  /* 0x0000000000017941 */ /* 0x000fea0003800200 */
.L_x_686:
[----:B0-2---:R-:W-:Y:S01]  /*1b640*/  FADD.FTZ R73, RZ, R83 ;  /* 0x00000053ff497221 */ /* 0x005fe20000010000 */
[C---:B------:R-:W-:Y:S01]  /*1b650*/  ISETP.GE.U32.AND P1, PT, R81.reuse, 0x20, PT ;  /* 0x000000205100780c */ /* 0x040fe20003f26070 */
[----:B------:R-:W-:Y:S01]  /*1b660*/  UMOV UR4, 0xffffffff ;  /* 0xffffffff00047882 */ /* 0x000fe20000000000 */
[C---:B------:R-:W-:Y:S01]  /*1b670*/  ISETP.GT.U32.AND P2, PT, R81.reuse, 0x5f, PT ;  /* 0x0000005f5100780c */ /* 0x040fe20003f44070 */
[----:B------:R-:W-:Y:S01]  /*1b680*/  FADD.FTZ R72, R82, R73 ;  /* 0x0000004952487221 */ /* 0x000fe20000010000 */
[C---:B------:R-:W-:Y:S02]  /*1b690*/  ISETP.GT.U32.AND P3, PT, R81.reuse, 0x7f, PT ;  /* 0x0000007f5100780c */ /* 0x040fe40003f64070 */
[----:B------:R-:W-:Y:S01]  /*1b6a0*/  ISETP.GT.U32.AND P4, PT, R81, 0x9f, PT ;  /* 0x0000009f5100780c */ /* 0x000fe20003f84070 */
[----:B------:R-:W-:Y:S01]  /*1b6b0*/  FADD.FTZ R73, R97, R72 ;  /* 0x0000004861497221 */ /* 0x000fe20000010000 */
[----:B------:R-:W-:-:S03]  /*1b6c0*/  ISETP.NE.AND P5, PT, R31, RZ, PT ;  /* 0x000000ff1f00720c */ /* 0x000fc60003fa5270 */
[----:B------:R-:W-:-:S04]  /*1b6d0*/  FADD.FTZ R73, R96, R73 ;  /* 0x0000004960497221 */ /* 0x000fc80000010000 */
[----:B------:R-:W-:-:S04]  /*1b6e0*/  FADD.FTZ R72, R102, R73 ;  /* 0x0000004966487221 */ /* 0x000fc80000010000 */
[----:B------:R-:W-:-:S04]  /*1b6f0*/  FADD.FTZ R72, R103, R72 ;  /* 0x0000004867487221 */ /* 0x000fc80000010000 */
[----:B------:R-:W-:-:S04]  /*1b700*/  FADD.FTZ R73, R113, R72 ;  /* 0x0000004871497221 */ /* 0x000fc80000010000 */
[----:B------:R-:W-:-:S05]  /*1b710*/  FADD.FTZ R73, R114, R73 ;  /* 0x0000004972497221 */ /* 0x000fca0000010000 */
[----:B------:R-:W-:Y:S02]  /*1b720*/  FSEL R73, R73, RZ, P1 ;  /* 0x000000ff49497208 */ /* 0x000fe40000800000 */
[----:B------:R-:W-:-:S03]  /*1b730*/  ISETP.GT.U32.AND P1, PT, R81, 0x3f, PT ;  /* 0x0000003f5100780c */ /* 0x000fc60003f24070 */
        /* <DEDUP_REMOVED lines=32> */
[----:B------:R-:W-:Y:S06]  /*1b940*/  BRA.DIV UR4, `(.L_x_770) ;  /* 0x0000001a043c7947 */ /* 0x000fec000b800000 */
[----:B------:R-:W0:Y:S01]  /*1b950*/  SHFL.BFLY PT, R72, R73, 0x1, 0x1f ;  /* 0x0c201f0049487f89 */ /* 0x000e2200000e0000 */
[----:B------:R-:W1:Y:S01]  /*1b960*/  LDC R76, c[0x0][0x400] ;  /* 0x00010000ff4c7b82 */ /* 0x000e620000000800 */
[----:B------:R-:W-:Y:S01]  /*1b970*/  ISETP.GE.U32.AND P6, PT, R81, 0x20, PT ;  /* 0x000000205100780c */ /* 0x000fe20003fc6070 */
        /* <DEDUP_REMOVED lines=100> */
.L_x_793:
[----:B------:R-:W-:Y:S01]  /*1bfc0*/  FMUL.FTZ R124, R77, R77 ;  /* 0x0000004d4d7c7220 */ /* 0x000fe20000410000 */
[----:B------:R-:W-:Y:S01]  /*1bfd0*/  ISETP.NE.AND P1, PT, RZ, UR12, PT ;  /* 0x0000000cff007c0c */ /* 0x000fe2000bf25270 */
[----:B-1----:R-:W-:Y:S01]  /*1bfe0*/  FADD.FTZ R125, R78, R79 ;  /* 0x0000004f4e7d7221 */ /* 0x002fe20000010000 */
[----:B------:R-:W1:Y:S01]  /*1bff0*/  @!P5 LDC.64 R74, c[0x0][0x3c0] ;  /* 0x0000f000ff4adb82 */ /* 0x000e620000000a00 */
[----:B------:R-:W-:Y:S01]  /*1c000*/  ISETP.GE.U32.AND P2, PT, R81, 0x20, PT ;  /* 0x000000205100780c */ /* 0x000fe20003f46070 */
[----:B------:R-:W-:Y:S01]  /*1c010*/  BSSY.RECONVERGENT B1, `(.L_x_771) ;  /* 0x000003c000017945 */ /* 0x000fe20003800200 */
[----:B------:R-:W-:Y:S01]  /*1c020*/  FSEL R79, R124, RZ, P1 ;  /* 0x000000ff7c4f7208 */ /* 0x000fe20000800000 */
[----:B------:R-:W-:Y:S01]  /*1c030*/  FFMA.FTZ R76, R125, R76, UR13 ;  /* 0x0000000d7d4c7e23 */ /* 0x000fe2000801004c */
[----:B0-----:R-:W-:-:S03]  /*1c040*/  FSEL R78, R77, RZ, !P1 ;  /* 0x000000ff4d4e7208 */ /* 0x001fc60004800000 */
[----:B------:R-:W0:Y:S01]  /*1c050*/  @!P5 LDC.64 R72, c[0x0][0x3c8] ;  /* 0x0000f200ff48db82 */ /* 0x000e220000000a00 */
[----:B------:R-:W-:-:S06]  /*1c060*/  FADD.FTZ R79, R76, R79 ;  /* 0x0000004f4c4f7221 */ /* 0x000fcc0000010000 */
[----:B------:R-:W2:Y:S01]  /*1c070*/  MUFU.RSQ R79, R79 ;  /* 0x0000004f004f7308 */ /* 0x000ea20000001400 */
[----:B-1----:R-:W-:-:S05]  /*1c080*/  @!P5 IMAD.WIDE R74, R30, 0x4, R74 ;  /* 0x000000041e4ad825 */ /* 0x002fca00078e024a */
[----:B------:R1:W-:Y:S01]  /*1c090*/  @!P5 STG.E desc[UR8][R74.64], R77 ;  /* 0x0000004d4a00d986 */ /* 0x0003e2000c101908 */
[----:B0-----:R-:W-:-:S05]  /*1c0a0*/  @!P5 IMAD.WIDE R72, R30, 0x4, R72 ;  /* 0x000000041e48d825 */ /* 0x001fca00078e0248 */
[----:B--2---:R1:W-:Y:S01]  /*1c0b0*/  @!P5 STG.E desc[UR8][R72.64], R79 ;  /* 0x0000004f4800d986 */ /* 0x0043e2000c101908 */
[----:B------:R-:W-:Y:S05]  /*1c0c0*/  @!P2 BRA `(.L_x_772) ;  /* 0x0000000000c0a947 */ /* 0x000fea0003800000 */
[--C-:B------:R-:W-:Y:S01]  /*1c0d0*/  FADD.FTZ R76, R102, -R78.reuse ;  /* 0x8000004e664c7221 */ /* 0x100fe20000010000 */
[--C-:B-1----:R-:W-:Y:S01]  /*1c0e0*/  FADD.FTZ R74, R97, -R78.reuse ;  /* 0x8000004e614a7221 */ /* 0x102fe20000010000 */
[----:B------:R-:W-:Y:S01]  /*1c0f0*/  SHF.L.U32 R77, R69, 0x10, RZ ;  /* 0x00000010454d7819 */ /* 0x000fe200000006ff */
[--C-:B------:R-:W-:Y:S01]  /*1c100*/  FADD.FTZ R124, R113, -R78.reuse ;  /* 0x8000004e717c7221 */ /* 0x100fe20000010000 */
[----:B------:R-:W-:Y:S01]  /*1c110*/  SHF.L.U32 R127, R70, 0x10, RZ ;  /* 0x00000010467f7819 */ /* 0x000fe200000006ff */
[----:B------:R-:W-:Y:S01]  /*1c120*/  FMUL.FTZ R76, R79, R76 ;  /* 0x0000004c4f4c7220 */ /* 0x000fe20000410000 */
[----:B------:R-:W-:Y:S02]  /*1c130*/  IMAD.U32 R125, R65, 0x10000, RZ ;  /* 0x00010000417d7824 */ /* 0x000fe400078e00ff */
[C---:B------:R-:W-:Y:S01]  /*1c140*/  FMUL.FTZ R74, R79.reuse, R74 ;  /* 0x0000004a4f4a7220 */ /* 0x040fe20000410000 */
[----:B------:R-:W-:Y:S02]  /*1c150*/  IMAD.U32 R129, R66, 0x10000, RZ ;  /* 0x0001000042817824 */ /* 0x000fe400078e00ff */
[----:B------:R-:W-:Y:S01]  /*1c160*/  FMUL.FTZ R126, R79, R124 ;  /* 0x0000007c4f7e7220 */ /* 0x000fe20000410000 */
[----:B------:R-:W-:Y:S01]  /*1c170*/  SHF.L.U32 R131, R71, 0x10, RZ ;  /* 0x0000001047837819 */ /* 0x000fe200000006ff */
[----:B------:R-:W-:Y:S01]  /*1c180*/  FFMA.FTZ R124, R74, R77, R125 ;  /* 0x0000004d4a7c7223 */ /* 0x000fe2000001007d */
[----:B------:R-:W-:Y:S01]  /*1c190*/  FFMA.FTZ R129, R76, R127, R129 ;  /* 0x0000007f4c817223 */ /* 0x000fe20000010081 */
[----:B------:R-:W-:Y:S01]  /*1c1a0*/  FADD.FTZ R72, R83, -R78 ;  /* 0x8000004e53487221 */ /* 0x000fe20000010000 */
[----:B------:R-:W0:Y:S01]  /*1c1b0*/  LDC.64 R76, c[0x0][0x428] ;  /* 0x00010a00ff4c7b82 */ /* 0x000e220000000a00 */
[----:B------:R-:W-:Y:S01]  /*1c1c0*/  IMAD.U32 R133, R67, 0x10000, RZ ;  /* 0x0001000043857824 */ /* 0x000fe200078e00ff */
        /* <DEDUP_REMOVED lines=16> */
[----:B------:R-:W-:-:S02]  /*1c2d0*/  IMAD.U32 R133, R8, 0x10000, RZ ;  /* 0x0001000008857824 */ /* 0x000fc400078e00ff */
[C---:B------:R-:W-:Y:S01]  /*1c2e0*/  FMUL.FTZ R132, R79.reuse, R132 ;  /* 0x000000844f847220 */ /* 0x040fe20000410000 */
[----:B------:R-:W-:Y:S02]  /*1c2f0*/  IMAD.U32 R137, R10, 0x10000, RZ ;  /* 0x000100000a897824 */ /* 0x000fe400078e00ff */
[C---:B------:R-:W-:Y:S01]  /*1c300*/  FMUL.FTZ R128, R79.reuse, R128 ;  /* 0x000000804f807220 */ /* 0x040fe20000410000 */
[----:B------:R-:W-:Y:S01]  /*1c310*/  FMUL.FTZ R74, R79, R74 ;  /* 0x0000004a4f4a7220 */ /* 0x000fe20000410000 */
[----:B------:R-:W-:Y:S01]  /*1c320*/  FFMA.FTZ R127, R126, R125, R127 ;  /* 0x0000007d7e7f7223 */ /* 0x000fe2000001007f */
[----:B------:R-:W-:Y:S01]  /*1c330*/  FFMA.FTZ R135, R132, R135, R137 ;  /* 0x0000008784877223 */ /* 0x000fe20000010089 */
[----:B------:R-:W-:Y:S01]  /*1c340*/  FFMA.FTZ R128, R128, R131, R133 ;  /* 0x0000008380807223 */ /* 0x000fe20000010085 */
[----:B------:R-:W-:Y:S01]  /*1c350*/  FFMA.FTZ R125, R74, R73, R75 ;  /* 0x000000494a7d7223 */ /* 0x000fe2000001004b */
[----:B0-----:R-:W-:Y:S01]  /*1c360*/  IMAD.WIDE.U32 R76, R112, 0x10, R76 ;  /* 0x00000010704c7825 */ /* 0x001fe200078e004c */
[----:B------:R-:W-:-:S02]  /*1c370*/  F2FP.BF16.F32.PACK_AB R73, R127, R124 ;  /* 0x0000007c7f49723e */ /* 0x000fc400000010ff */
[----:B------:R-:W-:Y:S02]  /*1c380*/  F2FP.BF16.F32.PACK_AB R75, R135, R130 ;  /* 0x00000082874b723e */ /* 0x000fe400000010ff */
[----:B------:R-:W-:Y:S02]  /*1c390*/  F2FP.BF16.F32.PACK_AB R74, R128, R129 ;  /* 0x00000081804a723e */ /* 0x000fe400000010ff */
[----:B------:R-:W-:Y:S02]  /*1c3a0*/  F2FP.BF16.F32.PACK_AB R72, R125, R72 ;  /* 0x000000487d48723e */ /* 0x000fe400000010ff */
[----:B------:R-:W-:-:S03]  /*1c3b0*/  IADD3 R112, PT, PT, R112, 0x20, RZ ;  /* 0x0000002070707810 */ /* 0x000fc60007ffe0ff */
[----:B------:R0:W-:Y:S04]  /*1c3c0*/  STG.E.128 desc[UR8][R76.64], R72 ;  /* 0x000000484c007986 */ /* 0x0001e8000c101d08 */
.L_x_772:
[----:B------:R-:W-:Y:S05]  /*1c3d0*/  BSYNC.RECONVERGENT B1 ;  /* 0x0000000000017941 */ /* 0x000fea0003800200 */
.L_x_771:
[----:B------:R-:W-:Y:S01]  /*1c3e0*/  ISETP.GE.U32.AND P1, PT, R81, 0x40, PT ;  /* 0x000000405100780c */ /* 0x000fe20003f26070 */
[----:B------:R-:W-:-:S12]  /*1c3f0*/  BSSY.RECONVERGENT B1, `(.L_x_773) ;  /* 0x0000032000017945 */ /* 0x000fd80003800200 */
[----:B------:R-:W-:Y:S05]  /*1c400*/  @!P1 BRA `(.L_x_774) ;  /* 0x0000000000c09947 */ /* 0x000fea0003800000 */
[--C-:B0-----:R-:W-:Y:S01]  /*1c410*/  FADD.FTZ R76, R104, -R78.reuse ;  /* 0x8000004e684c7221 */ /* 0x101fe20000010000 */
[--C-:B-1----:R-:W-:Y:S01]  /*1c420*/  FADD.FTZ R74, R95, -R78.reuse ;  /* 0x8000004e5f4a7221 */ /* 0x102fe20000010000 */
[----:B------:R-:W-:Y:S01]  /*1c430*/  IMAD.U32 R77, R61, 0x10000, RZ ;  /* 0x000100003d4d7824 */ /* 0x000fe200078e00ff */
[----:B------:R-:W-:Y:S01]  /*1c440*/  SHF.L.U32 R125, R57, 0x10, RZ ;  /* 0x00000010397d7819 */ /* 0x000fe200000006ff */
[--C-:B------:R-:W-:Y:S01]  /*1c450*/  FADD.FTZ R124, R115, -R78.reuse ;  /* 0x8000004e737c7221 */ /* 0x100fe20000010000 */
[----:B------:R-:W-:Y:S01]  /*1c460*/  SHF.L.U32 R129, R58, 0x10, RZ ;  /* 0x000000103a817819 */ /* 0x000fe200000006ff */
[C---:B------:R-:W-:Y:S01]  /*1c470*/  FMUL.FTZ R76, R79.reuse, R76 ;  /* 0x0000004c4f4c7220 */ /* 0x040fe20000410000 */
[----:B------:R-:W-:Y:S02]  /*1c480*/  IMAD.U32 R127, R62, 0x10000, RZ ;  /* 0x000100003e7f7824 */ /* 0x000fe400078e00ff */
[C---:B------:R-:W-:Y:S01]  /*1c490*/  FMUL.FTZ R74, R79.reuse, R74 ;  /* 0x0000004a4f4a7220 */ /* 0x040fe20000410000 */
        /* <DEDUP_REMOVED lines=24> */
[----:B------:R-:W-:Y:S01]  /*1c620*/  FMUL.FTZ R132, R79, R132 ;  /* 0x000000844f847220 */ /* 0x000fe20000410000 */
        /* <DEDUP_REMOVED lines=9> */
[----:B------:R-:W-:Y:S01]  /*1c6c0*/  F2FP.BF16.F32.PACK_AB R75, R135, R130 ;  /* 0x00000082874b723e */ /* 0x000fe200000010ff */
[----:B------:R-:W-:Y:S01]  /*1c6d0*/  VIADD R112, R112, 0x20 ;  /* 0x0000002070707836 */ /* 0x000fe20000000000 */
[----:B------:R-:W-:Y:S02]  /*1c6e0*/  F2FP.BF16.F32.PACK_AB R74, R128, R129 ;  /* 0x00000081804a723e */ /* 0x000fe400000010ff */
[----:B------:R-:W-:-:S05]  /*1c6f0*/  F2FP.BF16.F32.PACK_AB R72, R125, R72 ;  /* 0x000000487d48723e */ /* 0x000fca00000010ff */
[----:B------:R2:W-:Y:S02]  /*1c700*/  STG.E.128 desc[UR8][R76.64], R72 ;  /* 0x000000484c007986 */ /* 0x0005e4000c101d08 */
.L_x_774:
[----:B------:R-:W-:Y:S05]  /*1c710*/  BSYNC.RECONVERGENT B1 ;  /* 0x0000000000017941 */ /* 0x000fea0003800200 */
.L_x_773:
[----:B------:R-:W-:Y:S01]  /*1c720*/  ISETP.GE.U32.AND P1, PT, R81, 0x60, PT ;  /* 0x000000605100780c */ /* 0x000fe20003f26070 */
[----:B------:R-:W-:-:S12]  /*1c730*/  BSSY.RECONVERGENT B1, `(.L_x_775) ;  /* 0x0000034000017945 */ /* 0x000fd80003800200 */
[----:B------:R-:W-:Y:S05]  /*1c740*/  @!P1 BRA `(.L_x_776) ;  /* 0x0000000000c89947 */ /* 0x000fea0003800000 */
[--C-:B0-2---:R-:W-:Y:S01]  /*1c750*/  FADD.FTZ R76, R106, -R78.reuse ;  /* 0x8000004e6a4c7221 */ /* 0x105fe20000010000 */
        /* <DEDUP_REMOVED lines=20> */
[----:B------:R-:W-:Y:S01]  /*1c8a0*/  PRMT R131, R54, 0x7632, R131 ;  /* 0x0000763236837816 */ /* 0x000fe20000000083 */
[--C-:B------:R-:W-:Y:S01]  /*1c8b0*/  FADD.FTZ R74, R87, -R78.reuse ;  /* 0x8000004e574a7221 */ /* 0x100fe20000010000 */
[----:B------:R-:W-:Y:S01]  /*1c8c0*/  PRMT R133, R50, 0x7632, R133 ;  /* 0x0000763232857816 */ /* 0x000fe20000000085 */
        /* <DEDUP_REMOVED lines=26> */
.L_x_776:
[----:B------:R-:W-:Y:S05]  /*1ca70*/  BSYNC.RECONVERGENT B1 ;  /* 0x0000000000017941 */ /* 0x000fea0003800200 */
.L_x_775:
[----:B------:R-:W-:Y:S01]  /*1ca80*/  ISETP.GE.U32.AND P1, PT, R81, 0x80, PT ;  /* 0x000000805100780c */ /* 0x000fe20003f26070 */
[----:B------:R-:W-:-:S12]  /*1ca90*/  BSSY.RECONVERGENT B1, `(.L_x_777) ;  /* 0x000003a000017945 */ /* 0x000fd80003800200 */
[----:B------:R-:W-:Y:S05]  /*1caa0*/  @!P1 BRA `(.L_x_778) ;  /* 0x0000000000e09947 */ /* 0x000fea0003800000 */
[--C-:B0-23--:R-:W-:Y:S01]  /*1cab0*/  FADD.FTZ R76, R108, -R78.reuse ;  /* 0x8000004e6c4c7221 */ /* 0x10dfe20000010000 */
        /* <DEDUP_REMOVED lines=9> */
[----:B------:R-:W-:Y:S01]  /*1cb50*/  FADD.FTZ R72, R88, -R78 ;  /* 0x8000004e58487221 */ /* 0x000fe20000010000 */
[----:B------:R-:W-:Y:S01]  /*1cb60*/  FFMA.FTZ R129, R76, R127, R129 ;  /* 0x0000007f4c817223 */ /* 0x000fe20000010081 */
[----:B------:R-:W-:Y:S01]  /*1cb70*/  FFMA.FTZ R124, R74, R77, R125 ;  /* 0x0000004d4a7c7223 */ /* 0x000fe2000001007d */
[----:B------:R-:W-:Y:S01]  /*1cb80*/  SHF.L.U32 R75, R40, 0x10, RZ ;  /* 0x00000010284b7819 */ /* 0x000fe200000006ff */
[----:B------:R-:W0:Y:S01]  /*1cb90*/  LDC.64 R76, c[0x0][0x428] ;  /* 0x00010a00ff4c7b82 */ /* 0x000e220000000a00 */
[----:B------:R-:W-:Y:S01]  /*1cba0*/  SHF.L.U32 R133, R43, 0x10, RZ ;  /* 0x000000102b857819 */ /* 0x000fe200000006ff */
[----:B------:R-:W-:-:S02]  /*1cbb0*/  IMAD.U32 R73, R44, 0x10000, RZ ;  /* 0x000100002c497824 */ /* 0x000fc400078e00ff */
[----:B------:R-:W-:Y:S01]  /*1cbc0*/  FMUL.FTZ R72, R79, R72 ;  /* 0x000000484f487220 */ /* 0x000fe20000410000 */
[----:B------:R-:W-:Y:S01]  /*1cbd0*/  IMAD.U32 R131, R47, 0x10000, RZ ;  /* 0x000100002f837824 */ /* 0x000fe200078e00ff */
[----:B------:R-:W-:Y:S01]  /*1cbe0*/  PRMT R125, R45, 0x7632, R125 ;  /* 0x000076322d7d7816 */ /* 0x000fe2000000007d */
[--C-:B------:R-:W-:Y:S01]  /*1cbf0*/  FADD.FTZ R74, R89, -R78.reuse ;  /* 0x8000004e594a7221 */ /* 0x100fe20000010000 */
[----:B------:R-:W-:Y:S01]  /*1cc00*/  FFMA.FTZ R72, R72, R73, R75 ;  /* 0x0000004948487223 */ /* 0x000fe2000001004b */
[----:B------:R-:W-:Y:S01]  /*1cc10*/  FFMA.FTZ R130, R126, R131, R133 ;  /* 0x000000837e827223 */ /* 0x000fe20000010085 */
[----:B------:R-:W-:Y:S01]  /*1cc20*/  PRMT R127, R41, 0x7632, R127 ;  /* 0x00007632297f7816 */ /* 0x000fe2000000007f */
[--C-:B------:R-:W-:Y:S01]  /*1cc30*/  FADD.FTZ R126, R99, -R78.reuse ;  /* 0x8000004e637e7221 */ /* 0x100fe20000010000 */
[----:B------:R-:W-:Y:S01]  /*1cc40*/  PRMT R73, R44, 0x7632, R73 ;  /* 0x000076322c497816 */ /* 0x000fe20000000049 */
[--C-:B------:R-:W-:Y:S01]  /*1cc50*/  FADD.FTZ R128, R109, -R78.reuse ;  /* 0x8000004e6d807221 */ /* 0x100fe20000010000 */
[----:B------:R-:W-:Y:S01]  /*1cc60*/  PRMT R75, R40, 0x7632, R75 ;  /* 0x00007632284b7816 */ /* 0x000fe2000000004b */
[----:B------:R-:W-:Y:S01]  /*1cc70*/  FADD.FTZ R132, R120, -R78 ;  /* 0x8000004e78847221 */ /* 0x000fe20000010000 */
[----:B------:R-:W-:Y:S01]  /*1cc80*/  PRMT R131, R46, 0x7632, R131 ;  /* 0x000076322e837816 */ /* 0x000fe20000000083 */
[----:B------:R-:W-:Y:S01]  /*1cc90*/  IMAD.U32 R125, R125, 0x10000, RZ ;  /* 0x000100007d7d7824 */ /* 0x000fe200078e00ff */
[----:B------:R-:W-:Y:S01]  /*1cca0*/  PRMT R133, R42, 0x7632, R133 ;  /* 0x000076322a857816 */ /* 0x000fe20000000085 */
[----:B------:R-:W-:Y:S01]  /*1ccb0*/  FMUL.FTZ R126, R79, R126 ;  /* 0x0000007e4f7e7220 */ /* 0x000fe20000410000 */
[----:B------:R-:W-:Y:S01]  /*1ccc0*/  PRMT R135, R47, 0x7632, R135 ;  /* 0x000076322f877816 */ /* 0x000fe20000000087 */
[----:B------:R-:W-:Y:S01]  /*1ccd0*/  IMAD.U32 R73, R73, 0x10000, RZ ;  /* 0x0001000049497824 */ /* 0x000fe200078e00ff */
[----:B------:R-:W-:Y:S01]  /*1cce0*/  PRMT R137, R43, 0x7632, R137 ;  /* 0x000076322b897816 */ /* 0x000fe20000000089 */
        /* <DEDUP_REMOVED lines=14> */
[----:B------:R-:W-:Y:S01]  /*1cdd0*/  F2FP.BF16.F32.PACK_AB R73, R127, R124 ;  /* 0x0000007c7f49723e */ /* 0x000fe200000010ff */
[----:B------:R-:W-:Y:S01]  /*1cde0*/  VIADD R112, R112, 0x20 ;  /* 0x0000002070707836 */ /* 0x000fe20000000000 */
[----:B------:R-:W-:Y:S02]  /*1cdf0*/  F2FP.BF16.F32.PACK_AB R74, R128, R129 ;  /* 0x00000081804a723e */ /* 0x000fe400000010ff */
[----:B------:R-:W-:Y:S02]  /*1ce00*/  F2FP.BF16.F32.PACK_AB R75, R135, R130 ;  /* 0x00000082874b723e */ /* 0x000fe400000010ff */
[----:B------:R-:W-:-:S05]  /*1ce10*/  F2FP.BF16.F32.PACK_AB R72, R125, R72 ;  /* 0x000000487d48723e */ /* 0x000fca00000010ff */
[----:B------:R4:W-:Y:S02]  /*1ce20*/  STG.E.128 desc[UR8][R76.64], R72 ;  /* 0x000000484c007986 */ /* 0x0009e4000c101d08 */
.L_x_778:
[----:B------:R-:W-:Y:S05]  /*1ce30*/  BSYNC.RECONVERGENT B1 ;  /* 0x0000000000017941 */ /* 0x000fea0003800200 */
.L_x_777:
[----:B------:R-:W-:Y:S04]  /*1ce40*/  BSSY.RECONVERGENT B1, `(.L_x_779) ;  /* 0x0000039000017945 */ /* 0x000fe80003800200 */
[----:B------:R-:W-:Y:S05]  /*1ce50*/  @!P0 BRA `(.L_x_780) ;  /* 0x0000000000dc8947 */ /* 0x000fea0003800000 */
[--C-:B0-234-:R-:W-:Y:S01]  /*1ce60*/  FADD.FTZ R76, R100, -R78.reuse ;  /* 0x8000004e644c7221 */ /* 0x11dfe20000010000 */
[----:B-1----:R-:W-:Y:S01]  /*1ce70*/  SHF.L.U32 R77, R37, 0x10, RZ ;  /* 0x00000010254d7819 */ /* 0x002fe200000006ff */
[----:B------:R-:W-:Y:S02]  /*1ce80*/  IMAD.U32 R125, R33, 0x10000, RZ ;  /* 0x00010000217d7824 */ /* 0x000fe400078e00ff */
[--C-:B------:R-:W-:Y:S01]  /*1ce90*/  FADD.FTZ R126, R110, -R78.reuse ;  /* 0x8000004e6e7e7221 */ /* 0x100fe20000010000 */
[----:B------:R-:W-:Y:S01]  /*1cea0*/  FMUL.FTZ R76, R79, R76 ;  /* 0x0000004c4f4c7220 */ /* 0x000fe20000410000 */
[--C-:B------:R-:W-:Y:S01]  /*1ceb0*/  FADD.FTZ R72, R90, -R78.reuse ;  /* 0x8000004e5a487221 */ /* 0x100fe20000010000 */
[--C-:B------:R-:W-:Y:S01]  /*1cec0*/  FADD.FTZ R74, R91, -R78.reuse ;  /* 0x8000004e5b4a7221 */ /* 0x100fe20000010000 */
[--C-:B------:R-:W-:Y:S01]  /*1ced0*/  FADD.FTZ R124, R101, -R78.reuse ;  /* 0x8000004e657c7221 */ /* 0x100fe20000010000 */
[----:B------:R-:W-:Y:S01]  /*1cee0*/  FFMA.FTZ R125, R76, R77, R125 ;  /* 0x0000004d4c7d7223 */ /* 0x000fe2000001007d */
[--C-:B------:R-:W-:Y:S01]  /*1cef0*/  FADD.FTZ R128, R111, -R78.reuse ;  /* 0x8000004e6f807221 */ /* 0x100fe20000010000 */
[----:B------:R-:W0:Y:S01]  /*1cf00*/  LDC.64 R76, c[0x0][0x428] ;  /* 0x00010a00ff4c7b82 */ /* 0x000e220000000a00 */
[--C-:B------:R-:W-:Y:S01]  /*1cf10*/  FADD.FTZ R130, R121, -R78.reuse ;  /* 0x8000004e79827221 */ /* 0x100fe20000010000 */
[----:B------:R-:W-:Y:S01]  /*1cf20*/  SHF.L.U32 R127, R38, 0x10, RZ ;  /* 0x00000010267f7819 */ /* 0x000fe200000006ff */
[----:B------:R-:W-:Y:S01]  /*1cf30*/  FADD.FTZ R78, R122, -R78 ;  /* 0x8000004e7a4e7221 */ /* 0x000fe20000010000 */
        /* <DEDUP_REMOVED lines=12> */
[----:B------:R-:W-:Y:S01]  /*1d000*/  PRMT R79, R37, 0x7632, R79 ;  /* 0x00007632254f7816 */ /* 0x000fe2000000004f */
[----:B------:R-:W-:Y:S01]  /*1d010*/  IMAD.U32 R135, R35, 0x10000, RZ ;  /* 0x0001000023877824 */ /* 0x000fe200078e00ff */
[----:B------:R-:W-:-:S02]  /*1d020*/  PRMT R127, R33, 0x7632, R127 ;  /* 0x00007632217f7816 */ /* 0x000fc4000000007f */
[----:B------:R-:W-:Y:S01]  /*1d030*/  PRMT R73, R36, 0x7632, R73 ;  /* 0x0000763224497816 */ /* 0x000fe20000000049 */
[----:B------:R-:W-:Y:S01]  /*1d040*/  IMAD.U32 R79, R79, 0x10000, RZ ;  /* 0x000100004f4f7824 */ /* 0x000fe200078e00ff */
[----:B------:R-:W-:Y:S02]  /*1d050*/  PRMT R75, R32, 0x7632, R75 ;  /* 0x00007632204b7816 */ /* 0x000fe4000000004b */
[----:B------:R-:W-:Y:S01]  /*1d060*/  PRMT R129, R38, 0x7632, R129 ;  /* 0x0000763226817816 */ /* 0x000fe20000000081 */
[----:B0-----:R-:W-:Y:S01]  /*1d070*/  IMAD.WIDE.U32 R76, R112, 0x10, R76 ;  /* 0x00000010704c7825 */ /* 0x001fe200078e004c */
[----:B------:R-:W-:Y:S02]  /*1d080*/  PRMT R131, R34, 0x7632, R131 ;  /* 0x0000763222837816 */ /* 0x000fe40000000083 */
[----:B------:R-:W-:Y:S01]  /*1d090*/  PRMT R137, R39, 0x7632, R137 ;  /* 0x0000763227897816 */ /* 0x000fe20000000089 */
[----:B------:R-:W-:Y:S01]  /*1d0a0*/  IMAD.U32 R75, R75, 0x10000, RZ ;  /* 0x000100004b4b7824 */ /* 0x000fe200078e00ff */
[----:B------:R-:W-:Y:S01]  /*1d0b0*/  PRMT R139, R35, 0x7632, R139 ;  /* 0x00007632238b7816 */ /* 0x000fe2000000008b */
[----:B------:R-:W-:Y:S01]  /*1d0c0*/  IMAD.U32 R131, R131, 0x10000, RZ ;  /* 0x0001000083837824 */ /* 0x000fe200078e00ff */
[----:B------:R-:W-:Y:S01]  /*1d0d0*/  SHF.L.U32 R127, R127, 0x10, RZ ;  /* 0x000000107f7f7819 */ /* 0x000fe200000006ff */
[----:B------:R-:W-:Y:S01]  /*1d0e0*/  IMAD.U32 R137, R137, 0x10000, RZ ;  /* 0x0001000089897824 */ /* 0x000fe200078e00ff */
[----:B------:R-:W-:-:S02]  /*1d0f0*/  SHF.L.U32 R133, R39, 0x10, RZ ;  /* 0x0000001027857819 */ /* 0x000fc400000006ff */
[----:B------:R-:W-:Y:S01]  /*1d100*/  SHF.L.U32 R73, R73, 0x10, RZ ;  /* 0x0000001049497819 */ /* 0x000fe200000006ff */
[----:B------:R-:W-:Y:S01]  /*1d110*/  FFMA.FTZ R124, R124, R79, R127 ;  /* 0x0000004f7c7c7223 */ /* 0x000fe2000001007f */
[----:B------:R-:W-:Y:S01]  /*1d120*/  SHF.L.U32 R129, R129, 0x10, RZ ;  /* 0x0000001081817819 */ /* 0x000fe200000006ff */
[----:B------:R-:W-:Y:S01]  /*1d130*/  FFMA.FTZ R130, R130, R133, R135 ;  /* 0x0000008582827223 */ /* 0x000fe20000010087 */
[----:B------:R-:W-:Y:S01]  /*1d140*/  SHF.L.U32 R139, R139, 0x10, RZ ;  /* 0x000000108b8b7819 */ /* 0x000fe200000006ff */
[----:B------:R-:W-:Y:S01]  /*1d150*/  FFMA.FTZ R79, R74, R73, R75 ;  /* 0x000000494a4f7223 */ /* 0x000fe2000001004b */
[----:B------:R-:W-:Y:S01]  /*1d160*/  F2FP.BF16.F32.PACK_AB R73, R124, R125 ;  /* 0x0000007d7c49723e */ /* 0x000fe200000010ff */
[----:B------:R-:W-:Y:S02]  /*1d170*/  FFMA.FTZ R129, R128, R129, R131 ;  /* 0x0000008180817223 */ /* 0x000fe40000010083 */
[----:B------:R-:W-:Y:S01]  /*1d180*/  FFMA.FTZ R137, R78, R137, R139 ;  /* 0x000000894e897223 */ /* 0x000fe2000001008b */
[----:B------:R-:W-:-:S02]  /*1d190*/  F2FP.BF16.F32.PACK_AB R72, R79, R72 ;  /* 0x000000484f48723e */ /* 0x000fc400000010ff */
[----:B------:R-:W-:Y:S02]  /*1d1a0*/  F2FP.BF16.F32.PACK_AB R74, R129, R126 ;  /* 0x0000007e814a723e */ /* 0x000fe400000010ff */
[----:B------:R-:W-:-:S05]  /*1d1b0*/  F2FP.BF16.F32.PACK_AB R75, R137, R130 ;  /* 0x00000082894b723e */ /* 0x000fca00000010ff */
[----:B------:R0:W-:Y:S02]  /*1d1c0*/  STG.E.128 desc[UR8][R76.64], R72 ;  /* 0x000000484c007986 */ /* 0x0001e4000c101d08 */
.L_x_780:
[----:B------:R-:W-:Y:S05]  /*1d1d0*/  BSYNC.RECONVERGENT B1 ;  /* 0x0000000000017941 */ /* 0x000fea0003800200 */
.L_x_779:
[----:B01234-:R-:W0:Y:S02]  /*1d1e0*/  LDC.64 R72, c[0x0][0x380] ;  /* 0x0000e000ff487b82 */ /* 0x01fe240000000a00 */
[----:B0-----:R-:W-:-:S04]  /*1d1f0*/  LEA R30, R72, R30, 0x2 ;  /* 0x0000001e481e7211 */ /* 0x001fc800078e10ff */
[----:B------:R-:W-:-:S13]  /*1d200*/  ISETP.GE.AND P0, PT, R30, R73, PT ;  /* 0x000000491e00720c */ /* 0x000fda0003f06270 */
[----:B------:R-:W-:Y:S05]  /*1d210*/  @!P0 BRA `(.L_x_781) ;  /* 0xfffffe3c001c8947 */ /* 0x000fea000383ffff */
[----:B------:R-:W-:Y:S05]  /*1d220*/  BSYNC B0 ;  /* 0x0000000000007941 */ /* 0x000fea0003800000 */
.L_x_350:
[----:B------:R-:W-:Y:S05]  /*1d230*/  EXIT ;  /* 0x000000000000794d */ /* 0x000fea0003800000 */
.L_x_770:
[----:B------:R-:W-:Y:S01]  /*1d240*/  HFMA2 R126, -RZ, RZ, 0, 5.9604644775390625e-08 ;  /* 0x00000001ff7e7431 */ /* 0x000fe200000001ff */
[----:B------:R-:W-:Y:S01]  /*1d250*/  BSSY B1, `(.L_x_782) ;  /* 0x0000007000017945 */ /* 0x000fe20003800000 */
[----:B------:R-:W-:Y:S01]  /*1d260*/  IMAD.MOV.U32 R127, RZ, RZ, R73 ;  /* 0x000000ffff7f7224 */ /* 0x000fe200078e0049 */
[----:B------:R-:W-:Y:S01]  /*1d270*/  MOV R124, 0xffffffff ;  /* 0xffffffff007c7802 */ /* 0x000fe20000000f00 */
[----:B------:R-:W-:-:S07]  /*1d280*/  IMAD.MOV.U32 R129, RZ, RZ, 0x1f ;  /* 0x0000001fff817424 */ /* 0x000fce00078e00ff */
[----:B------:R-:W-:Y:S05]  /*1d290*/  WARPSYNC.COLLECTIVE R124, `(.L_x_783) ;  /* 0x000000007c087348 */ /* 0x000fea0003c00000 */
[----:B------:R0:W1:Y:S02]  /*1d2a0*/  SHFL.BFLY P6, R125, R127, R126, R129 ;  /* 0x0c00007e7f7d7389 */ /* 0x00006400000c0081 */
[----:B01----:R-:W-:Y:S05]  /*1d2b0*/  ENDCOLLECTIVE ;  /* 0x000000000000791b */ /* 0x003fea0003800000 */
.L_x_783:
[----:B------:R-:W-:Y:S05]  /*1d2c0*/  BSYNC B1 ;  /* 0x0000000000017941 */ /* 0x000fea0003800000 */
.L_x_782:
[----:B------:R-:W-:Y:S02]  /*1d2d0*/  IMAD.MOV.U32 R72, RZ, RZ, R125 ;  /* 0x000000ffff487224 */ /* 0x000fe400078e007d */
[----:B------:R-:W-:Y:S02]  /*1d2e0*/  HFMA2 R129, -RZ, RZ, 0, 1.847743988037109375e-06 ;  /* 0x0000001fff817431 */ /* 0x000fe400000001ff */
[----:B------:R-:W-:Y:S01]  /*1d2f0*/  IMAD.MOV.U32 R126, RZ, RZ, 0x2 ;  /* 0x00000002ff7e7424 */ /* 0x000fe200078e00ff */
[----:B------:R-:W0:Y:S01]  /*1d300*/  LDC R76, c[0x0][0x400] ;  /* 0x00010000ff4c7b82 */ /* 0x000e220000000800 */
[----:B------:R-:W-:Y:S01]  /*1d310*/  FADD.FTZ R74, R73, R72 ;  /* 0x00000048494a7221 */ /* 0x000fe20000010000 */
[----:B------:R-:W-:-:S04]  /*1d320*/  IMAD.MOV.U32 R124, RZ, RZ, -0x1 ;  /* 0xffffffffff7c7424 */ /* 0x000fc800078e00ff */
[----:B------:R-:W-:-:S07]  /*1d330*/  MOV R127, R74 ;  /* 0x0000004a007f7202 */ /* 0x000fce0000000f00 */
[----:B0-----:R-:W-:Y:S05]  /*1d340*/  WARPSYNC.COLLECTIVE R124, `(.L_x_784) ;  /* 0x000000007c087348 */ /* 0x001fea0003c00000 */
[----:B------:R1:W2:Y:S02]  /*1d350*/  SHFL.BFLY P6, R125, R127, R126, R129 ;  /* 0x0c00007e7f7d7389 */ /* 0x0002a400000c0081 */
[----:B012---:R-:W-:Y:S05]  /*1d360*/  ENDCOLLECTIVE ;  /* 0x000000000000791b */ /* 0x007fea0003800000 */
.L_x_784:
[----:B------:R-:W-:Y:S01]  /*1d370*/  HFMA2 R126, -RZ, RZ, 0, 2.384185791015625e-07 ;  /* 0x00000004ff7e7431 */ /* 0x000fe200000001ff */
[----:B------:R-:W-:-:S05]  /*1d380*/  MOV R75, R125 ;  /* 0x0000007d004b7202 */ /* 0x000fca0000000f00 */
[----:B------:R-:W-:-:S04]  /*1d390*/  FADD.FTZ R75, R74, R75 ;  /* 0x0000004b4a4b7221 */ /* 0x000fc80000010000 */
[----:B------:R-:W-:-:S07]  /*1d3a0*/  IMAD.MOV.U32 R127, RZ, RZ, R75 ;  /* 0x000000ffff7f7224 */ /* 0x000fce00078e004b */
[----:B------:R-:W-:Y:S05]  /*1d3b0*/  WARPSYNC.COLLECTIVE R124, `(.L_x_785) ;  /* 0x000000007c087348 */ /* 0x000fea0003c00000 */
[----:B------:R0:W1:Y:S02]  /*1d3c0*/  SHFL.BFLY P6, R125, R127, R126, R129 ;  /* 0x0c00007e7f7d7389 */ /* 0x00006400000c0081 */
[----:B01----:R-:W-:Y:S05]  /*1d3d0*/  ENDCOLLECTIVE ;  /* 0x000000000000791b */ /* 0x003fea0003800000 */
.L_x_785:
[----:B------:R-:W-:Y:S02]  /*1d3e0*/  IMAD.MOV.U32 R126, RZ, RZ, 0x8 ;  /* 0x00000008ff7e7424 */ /* 0x000fe400078e00ff */
[----:B------:R-:W-:-:S04]  /*1d3f0*/  IMAD.MOV.U32 R72, RZ, RZ, R125 ;  /* 0x000000ffff487224 */ /* 0x000fc800078e007d */
[----:B------:R-:W-:-:S05]  /*1d400*/  FADD.FTZ R78, R75, R72 ;  /* 0x000000484b4e7221 */ /* 0x000fca0000010000 */
[----:B------:R-:W-:-:S07]  /*1d410*/  MOV R127, R78 ;  /* 0x0000004e007f7202 */ /* 0x000fce0000000f00 */
[----:B------:R-:W-:Y:S05]  /*1d420*/  WARPSYNC.COLLECTIVE R124, `(.L_x_786) ;  /* 0x000000007c087348 */ /* 0x000fea0003c00000 */
[----:B------:R0:W1:Y:S02]  /*1d430*/  SHFL.BFLY P6, R125, R127, R126, R129 ;  /* 0x0c00007e7f7d7389 */ /* 0x00006400000c0081 */
[----:B01----:R-:W-:Y:S05]  /*1d440*/  ENDCOLLECTIVE ;  /* 0x000000000000791b */ /* 0x003fea0003800000 */
.L_x_786:
[----:B------:R-:W-:Y:S01]  /*1d450*/  HFMA2 R126, -RZ, RZ, 0, 9.5367431640625e-07 ;  /* 0x00000010ff7e7431 */ /* 0x000fe200000001ff */
[----:B------:R-:W-:-:S05]  /*1d460*/  MOV R77, R125 ;  /* 0x0000007d004d7202 */ /* 0x000fca0000000f00 */
[----:B------:R-:W-:-:S04]  /*1d470*/  FADD.FTZ R79, R78, R77 ;  /* 0x0000004d4e4f7221 */ /* 0x000fc80000010000 */
[----:B------:R-:W-:-:S07]  /*1d480*/  IMAD.MOV.U32 R127, RZ, RZ, R79 ;  /* 0x000000ffff7f7224 */ /* 0x000fce00078e004f */
[----:B------:R-:W-:Y:S05]  /*1d490*/  WARPSYNC.COLLECTIVE R124, `(.L_x_787) ;  /* 0x000000007c087348 */ /* 0x000fea0003c00000 */
[----:B------:R0:W1:Y:S02]  /*1d4a0*/  SHFL.BFLY P6, R125, R127, R126, R129 ;  /* 0x0c00007e7f7d7389 */ /* 0x00006400000c0081 */
[----:B01----:R-:W-:Y:S05]  /*1d4b0*/  ENDCOLLECTIVE ;  /* 0x000000000000791b */ /* 0x003fea0003800000 */
.L_x_787:
[----:B------:R-:W-:Y:S02]  /*1d4c0*/  IMAD.MOV.U32 R126, RZ, RZ, 0x1 ;  /* 0x00000001ff7e7424 */ /* 0x000fe400078e00ff */
[----:B------:R-:W-:Y:S01]  /*1d4d0*/  IMAD.MOV.U32 R72, RZ, RZ, R125 ;  /* 0x000000ffff487224 */ /* 0x000fe200078e007d */
[----:B------:R-:W-:-:S03]  /*1d4e0*/  ISETP.GE.U32.AND P6, PT, R81, 0x20, PT ;  /* 0x000000205100780c */ /* 0x000fc60003fc6070 */
        /* <DEDUP_REMOVED lines=87> */
.L_x_788:
[----:B------:R-:W-:Y:S01]  /*1da60*/  HFMA2 R126, -RZ, RZ, 0, 1.1920928955078125e-07 ;  /* 0x00000002ff7e7431 */ /* 0x000fe200000001ff */
[----:B------:R-:W-:-:S05]  /*1da70*/  MOV R73, R125 ;  /* 0x0000007d00497202 */ /* 0x000fca0000000f00 */
[----:B------:R-:W-:-:S04]  /*1da80*/  FADD.FTZ R73, R72, R73 ;  /* 0x0000004948497221 */ /* 0x000fc80000010000 */
[----:B------:R-:W-:-:S07]  /*1da90*/  IMAD.MOV.U32 R127, RZ, RZ, R73 ;  /* 0x000000ffff7f7224 */ /* 0x000fce00078e0049 */
[----:B------:R-:W-:Y:S05]  /*1daa0*/  WARPSYNC.COLLECTIVE R124, `(.L_x_789) ;  /* 0x000000007c087348 */ /* 0x000fea0003c00000 */
[----:B------:R0:W1:Y:S02]  /*1dab0*/  SHFL.BFLY P6, R125, R127, R126, R129 ;  /* 0x0c00007e7f7d7389 */ /* 0x00006400000c0081 */
[----:B01----:R-:W-:Y:S05]  /*1dac0*/  ENDCOLLECTIVE ;  /* 0x000000000000791b */ /* 0x003fea0003800000 */
.L_x_789:
[----:B------:R-:W-:Y:S02]  /*1dad0*/  IMAD.MOV.U32 R126, RZ, RZ, 0x4 ;  /* 0x00000004ff7e7424 */ /* 0x000fe400078e00ff */
[----:B------:R-:W-:-:S04]  /*1dae0*/  IMAD.MOV.U32 R74, RZ, RZ, R125 ;  /* 0x000000ffff4a7224 */ /* 0x000fc800078e007d */
[----:B------:R-:W-:-:S05]  /*1daf0*/  FADD.FTZ R74, R73, R74 ;  /* 0x0000004a494a7221 */ /* 0x000fca0000010000 */
[----:B------:R-:W-:-:S07]  /*1db00*/  MOV R127, R74 ;  /* 0x0000004a007f7202 */ /* 0x000fce0000000f00 */
[----:B------:R-:W-:Y:S05]  /*1db10*/  WARPSYNC.COLLECTIVE R124, `(.L_x_790) ;  /* 0x000000007c087348 */ /* 0x000fea0003c00000 */
[----:B------:R0:W1:Y:S02]  /*1db20*/  SHFL.BFLY P6, R125, R127, R126, R129 ;  /* 0x0c00007e7f7d7389 */ /* 0x00006400000c0081 */
[----:B01----:R-:W-:Y:S05]  /*1db30*/  ENDCOLLECTIVE ;  /* 0x000000000000791b */ /* 0x003fea0003800000 */
.L_x_790:
[----:B------:R-:W-:Y:S01]  /*1db40*/  HFMA2 R126, -RZ, RZ, 0, 4.76837158203125e-07 ;  /* 0x00000008ff7e7431 */ /* 0x000fe200000001ff */
[----:B------:R-:W-:-:S05]  /*1db50*/  MOV R75, R125 ;  /* 0x0000007d004b7202 */ /* 0x000fca0000000f00 */
[----:B------:R-:W-:-:S04]  /*1db60*/  FADD.FTZ R75, R74, R75 ;  /* 0x0000004b4a4b7221 */ /* 0x000fc80000010000 */
[----:B------:R-:W-:-:S07]  /*1db70*/  IMAD.MOV.U32 R127, RZ, RZ, R75 ;  /* 0x000000ffff7f7224 */ /* 0x000fce00078e004b */
[----:B------:R-:W-:Y:S05]  /*1db80*/  WARPSYNC.COLLECTIVE R124, `(.L_x_791) ;  /* 0x000000007c087348 */ /* 0x000fea0003c00000 */
[----:B------:R0:W1:Y:S02]  /*1db90*/  SHFL.BFLY P6, R125, R127, R126, R129 ;  /* 0x0c00007e7f7d7389 */ /* 0x00006400000c0081 */
[----:B01----:R-:W-:Y:S05]  /*1dba0*/  ENDCOLLECTIVE ;  /* 0x000000000000791b */ /* 0x003fea0003800000 */
.L_x_791:
[----:B------:R-:W-:Y:S02]  /*1dbb0*/  IMAD.MOV.U32 R126, RZ, RZ, 0x10 ;  /* 0x00000010ff7e7424 */ /* 0x000fe400078e00ff */
[----:B------:R-:W-:-:S04]  /*1dbc0*/  IMAD.MOV.U32 R78, RZ, RZ, R125 ;  /* 0x000000ffff4e7224 */ /* 0x000fc800078e007d */
[----:B------:R-:W-:-:S05]  /*1dbd0*/  FADD.FTZ R78, R75, R78 ;  /* 0x0000004e4b4e7221 */ /* 0x000fca0000010000 */
[----:B------:R-:W-:-:S07]  /*1dbe0*/  MOV R127, R78 ;  /* 0x0000004e007f7202 */ /* 0x000fce0000000f00 */
[----:B------:R-:W-:Y:S05]  /*1dbf0*/  WARPSYNC.COLLECTIVE R124, `(.L_x_792) ;  /* 0x000000007c087348 */ /* 0x000fea0003c00000 */
[----:B------:R0:W1:Y:S02]  /*1dc00*/  SHFL.BFLY P6, R125, R127, R126, R129 ;  /* 0x0c00007e7f7d7389 */ /* 0x00006400000c0081 */
[----:B01----:R-:W-:Y:S05]  /*1dc10*/  ENDCOLLECTIVE ;  /* 0x000000000000791b */ /* 0x003fea0003800000 */
.L_x_792:
[----:B------:R-:W-:Y:S01]  /*1dc20*/  MOV R79, R125 ;  /* 0x0000007d004f7202 */ /* 0x000fe20000000f00 */
[----:B------:R-:W-:Y:S06]  /*1dc30*/  BRA `(.L_x_793) ;  /* 0xffffffe000e07947 */ /* 0x000fec000383ffff */
.L_x_794:
        /* <DEDUP_REMOVED lines=12> */
.L_x_45776:


//--------------------- .text._ZN10layer_norm13ln_fwd_kernelINS_13Kernel_traitsI13__nv_bfloat16S2_S2_S2_fjLj1280ELj1ELj4ELj1ELj16ENS_18Kernel_traits_baseILj1280ES2_S2_S2_S2_fjLj128EEEEELb1ELb0ELb0ELb1EEEvNS_9FwdParamsE --------------------------
	.section	.text._ZN10layer_norm13ln_fwd_kernelINS_13Kernel_traitsI13__nv_bfloat16S2_S2_S2_fjLj1280ELj1ELj4ELj1ELj16ENS_18Kernel_traits_baseILj1280ES2_S2_S2_S2_fjLj128EEEEELb1ELb0ELb0ELb1EEEvNS_9FwdParamsE,"ax",@progbits
	.align	128
        .global         _ZN10layer_norm13ln_fwd_kernelINS_13Kernel_traitsI13__nv_bfloat16S2_S2_S2_fjLj1280ELj1ELj4ELj1ELj16ENS_18Kernel_traits_baseILj1280ES2_S2_S2_S2_fjLj128EEEEELb1ELb0ELb0ELb1EEEvNS_9FwdParamsE
        .type           _ZN10layer_norm13ln_fwd_kernelINS_13Kernel_traitsI13__nv_bfloat16S2_S2_S2_fjLj1280ELj1ELj4ELj1ELj16ENS_18Kernel_traits_baseILj1280ES2_S2_S2_S2_fjLj128EEEEELb1ELb0ELb0ELb1EEEvNS_9FwdParamsE,@function
        .size           _ZN10layer_norm13ln_fwd_kernelINS_13Kernel_traitsI13__nv_bfloat16S2_S2_S2_fjLj1280ELj1ELj4ELj1ELj16ENS_18Kernel_traits_baseILj1280ES2_S2_S2_S2_fjLj128EEEEELb1ELb0ELb0ELb1EEEvNS_9FwdParamsE,(.L_x_45777 - _ZN10layer_norm13ln_fwd_kernelINS_13Kernel_traitsI13__nv_bfloat16S2_S2_S2_fjLj1280ELj1ELj4ELj1ELj16ENS_18Kernel_traits_baseILj1280ES2_S2_S2_S2_fjLj128EEEEELb1ELb0ELb0ELb1EEEvNS_9FwdParamsE)
        .other          _ZN10layer_norm13ln_fwd_kernelINS_13Kernel_traitsI13__nv_bfloat16S2_S2_S2_fjLj1280ELj1ELj4ELj1ELj16ENS_18Kernel_traits_baseILj1280ES2_S2_S2_S2_fjLj128EEEEELb1ELb0ELb0ELb1EEEvNS_9FwdParamsE,@"STO_CUDA_ENTRY STV_DEFAULT"
_ZN10layer_norm13ln_fwd_kernelINS_13Kernel_traitsI13__nv_bfloat16S2_S2_S2_fjLj1280ELj1ELj4ELj1ELj16ENS_18Kernel_traits_baseILj1280ES2_S2_S2_S2_fjLj128EEEEELb1ELb0ELb0ELb1EEEvNS_9FwdParamsE:
.text._ZN10layer_norm13ln_fwd_kernelINS_13Kernel_traitsI13__nv_bfloat16S2_S2_S2_fjLj1280ELj1ELj4ELj1ELj16ENS_18Kernel_traits_baseILj1280ES2_S2_S2_S2_fjLj128EEEEELb1ELb0ELb0ELb1EEEvNS_9FwdParamsE:
[----:B------:R-:W-:Y:S01]  /*0000*/  LDC R1, c[0x0][0x37c] ;  /* 0x0000df00ff017b82 */ /* 0x000fe20000000800 */
[----:B------:R-:W0:Y:S01]  /*0010*/  LDCU.U8 UR4, c[0x0][0x464] ;  /* 0x00008c80ff0477ac */ /* 0x000e220008000000 */
[----:B------:R-:W1:Y:S06]  /*0020*/  S2R R90, SR_TID.X ;  /* 0x00000000005a7919 */ /* 0x000e6c0000002100 */
[----:B------:R-:W2:Y:S01]  /*0030*/  LDC R133, c[0x0][0x458] ;  /* 0x00011600ff857b82 */ /* 0x000ea20000000800 */
[----:B------:R-:W3:Y:S01]  /*0040*/  LDCU.64 UR6, c[0x0][0x450] ;  /* 0x00008a00ff0677ac */ /* 0x000ee20008000a00 */
[----:B------:R-:W4:Y:S06]  /*0050*/  LDCU.64 UR8, c[0x0][0x358] ;  /* 0x00006b00ff0877ac */ /* 0x000f2c0008000a00 */
[----:B------:R-:W1:Y:S01]  /*0060*/  LDC R30, c[0x0][0x45c] ;  /* 0x00011700ff1e7b82 */ /* 0x000e620000000800 */
[----:B------:R-:W1:Y:S01]  /*0070*/  LDCU UR10, c[0x0][0x384] ;  /* 0x00007080ff0a77ac */ /* 0x000e620008000800 */
[----:B0-----:R-:W-:Y:S01]  /*0080*/  ISETP.NE.AND P1, PT, RZ, UR4, PT ;  /* 0x00000004ff007c0c */ /* 0x001fe2000bf25270 */
[----:B------:R-:W0:Y:S05]  /*0090*/  LDCU.64 UR4, c[0x0][0x438] ;  /* 0x00008700ff0477ac */ /* 0x000e2a0008000a00 */
[----:B------:R-:W0:Y:S01]  /*00a0*/  LDC.64 R26, c[0x0][0x3d0] ;  /* 0x0000f400ff1a7b82 */ /* 0x000e220000000a00 */
[----:B---3--:R-:W-:-:S02]  /*00b0*/  IMAD.U32 R2, RZ, RZ, UR6 ;  /* 0x00000006ff027e24 */ /* 0x008fc4000f8e00ff */
[----:B------:R-:W-:-:S04]  /*00c0*/  IMAD.U32 R3, RZ, RZ, UR7 ;  /* 0x00000007ff037e24 */ /* 0x000fc8000f8e00ff */
[----:B--2---:R-:W-:Y:S02]  /*00d0*/  @P1 MOV R4, R133 ;  /* 0x0000008500041202 */ /* 0x004fe40000000f00 */
[----:B----4-:R-:W2:Y:S01]  /*00e0*/  @P1 LDG.E.64 R2, desc[UR8][R2.64] ;  /* 0x0000000802021981 */ /* 0x010ea2000c1e1b00 */
[----:B-1----:R-:W-:Y:S01]  /*00f0*/  LOP3.LUT R31, R90, 0x1f, RZ, 0xc0, !PT ;  /* 0x0000001f5a1f7812 */ /* 0x002fe200078ec0ff */
[----:B------:R-:W-:Y:S01]  /*0100*/  @P1 IMAD.MOV.U32 R5, RZ, RZ, R30 ;  /* 0x000000ffff051224 */ /* 0x000fe200078e001e */
[----:B------:R-:W1:Y:S01]  /*0110*/  @P1 LDC R53, c[0x0][0x460] ;  /* 0x00011800ff351b82 */ /* 0x000e620000000800 */
[----:B0-----:R-:W-:-:S03]  /*0120*/  ISETP.NE.U32.AND P0, PT, RZ, UR4, PT ;  /* 0x00000004ff007c0c */ /* 0x001fc6000bf05070 */
[----:B------:R-:W1:Y:S01]  /*0130*/  @P1 LDG.E.64 R24, desc[UR8][R4.64] ;  /* 0x0000000804181981 */ /* 0x000e62000c1e1b00 */
[----:B------:R-:W-:-:S13]  /*0140*/  ISETP.NE.AND.EX P0, PT, RZ, UR5, PT, P0 ;  /* 0x00000005ff007c0c */ /* 0x000fda000bf05300 */
[----:B------:R-:W0:Y:S01]  /*0150*/  @P0 LDC.64 R28, c[0x0][0x438] ;  /* 0x00010e00ff1c0b82 */ /* 0x000e220000000a00 */
[----:B------:R-:W-:-:S05]  /*0160*/  IMAD.WIDE.U32 R26, R31, 0x10, R26 ;  /* 0x000000101f1a7825 */ /* 0x000fca00078e001a */
[----:B------:R3:W5:Y:S04]  /*0170*/  LDG.E.128 R20, desc[UR8][R26.64] ;  /* 0x000000081a147981 */ /* 0x000768000c1e1d00 */
[----:B------:R3:W5:Y:S04]  /*0180*/  LDG.E.128 R16, desc[UR8][R26.64+0x200] ;  /* 0x000200081a107981 */ /* 0x000768000c1e1d00 */
[----:B------:R3:W5:Y:S04]  /*0190*/  LDG.E.128 R12, desc[UR8][R26.64+0x400] ;  /* 0x000400081a0c7981 */ /* 0x000768000c1e1d00 */
[----:B------:R3:W5:Y:S04]  /*01a0*/  LDG.E.128 R8, desc[UR8][R26.64+0x600] ;  /* 0x000600081a087981 */ /* 0x000768000c1e1d00 */
[----:B------:R3:W5:Y:S01]  /*01b0*/  LDG.E.128 R4, desc[UR8][R26.64+0x800] ;  /* 0x000800081a047981 */ /* 0x000762000c1e1d00 */
[----:B0-----:R-:W-:-:S05]  /*01c0*/  @P0 IMAD.WIDE.U32 R28, R31, 0x10, R28 ;  /* 0x000000101f1c0825 */ /* 0x001fca00078e001c */
[----:B------:R3:W5:Y:S04]  /*01d0*/  @P0 LDG.E.128 R48, desc[UR8][R28.64] ;  /* 0x000000081c300981 */ /* 0x000768000c1e1d00 */
[----:B------:R3:W5:Y:S04]  /*01e0*/  @P0 LDG.E.128 R44, desc[UR8][R28.64+0x200] ;  /* 0x000200081c2c0981 */ /* 0x000768000c1e1d00 */
[----:B------:R3:W5:Y:S04]  /*01f0*/  @P0 LDG.E.128 R40, desc[UR8][R28.64+0x400] ;  /* 0x000400081c280981 */ /* 0x000768000c1e1d00 */
[----:B------:R3:W5:Y:S04]  /*0200*/  @P0 LDG.E.128 R36, desc[UR8][R28.64+0x600] ;  /* 0x000600081c240981 */ /* 0x000768000c1e1d00 */
[----:B------:R3:W5:Y:S01]  /*0210*/  @P0 LDG.E.128 R32, desc[UR8][R28.64+0x800] ;  /* 0x000800081c200981 */ /* 0x000762000c1e1d00 */
[----:B------:R-:W0:Y:S01]  /*0220*/  S2UR UR5, SR_CTAID.X ;  /* 0x00000000000579c3 */ /* 0x000e220000002500 */
[----:B------:R-:W-:-:S07]  /*0230*/  SHF.R.U32.HI R92, RZ, 0x5, R90 ;  /* 0x00000005ff5c7819 */ /* 0x000fce000001165a */
[----:B------:R-:W4:Y:S01]  /*0240*/  LDC R31, c[0x0][0x360] ;  /* 0x0000d800ff1f7b82 */ /* 0x000f220000000800 */
[----:B0-----:R-:W-:-:S06]  /*0250*/  USHF.L.U32 UR4, UR5, 0x2, URZ ;  /* 0x0000000205047899 */ /* 0x001fcc00080006ff */
[----:B------:R-:W-:-:S04]  /*0260*/  LOP3.LUT R92, R92, UR4, RZ, 0xfc, !PT ;  /* 0x000000045c5c7c12 */ /* 0x000fc8000f8efcff */
[----:B------:R-:W-:Y:S01]  /*0270*/  ISETP.GE.AND P2, PT, R92, UR10, PT ;  /* 0x0000000a5c007c0c */ /* 0x000fe2000bf46270 */
[----:B----4-:R-:W-:Y:S01]  /*0280*/  IMAD R90, R31, UR5, R90 ;  /* 0x000000051f5a7c24 */ /* 0x010fe2000f8e025a */
[----:B--2---:R-:W-:Y:S02]  /*0290*/  @P1 R2UR UR6, R2 ;  /* 0x00000000020612ca */ /* 0x004fe400000e0000 */
[----:B------:R-:W-:Y:S02]  /*02a0*/  @P1 R2UR UR7, R3 ;  /* 0x00000000030712ca */ /* 0x000fe400000e0000 */
[----:B-1----:R-:W-:-:S05]  /*02b0*/  @P1 IADD3 R133, P3, PT, R24, R53, RZ ;  /* 0x0000003518851210 */ /* 0x002fca0007f7e0ff */
[----:B------:R-:W-:Y:S02]  /*02c0*/  @P1 IMAD.X R30, RZ, RZ, R25, P3 ;  /* 0x000000ffff1e1224 */ /* 0x000fe400018e0619 */
[----:B---3--:R-:W-:Y:S06]  /*02d0*/  @P2 EXIT ;  /* 0x000000000000294d */ /* 0x008fec0003800000 */
[--C-:B------:R-:W-:Y:S01]  /*02e0*/  SHF.R.U64 R91, R133, 0x2, R30.reuse ;  /* 0x00000002855b7819 */ /* 0x100fe2000000121e */
[C---:B------:R-:W-:Y:S01]  /*02f0*/  IMAD.HI.U32 R0, R90.reuse, -0x326172a9, RZ ;  /* 0xcd9e8d575a007827 */ /* 0x040fe200078e00ff */
[----:B------:R-:W-:Y:S01]  /*0300*/  SHF.R.U32.HI R89, RZ, 0x2, R30 ;  /* 0x00000002ff597819 */ /* 0x000fe2000001161e */
[----:B------:R-:W-:Y:S01]  /*0310*/  UIADD3 UR15, UPT, UPT, UR6, -0x61c88647, URZ ;  /* 0x9e3779b9060f7890 */ /* 0x000fe2000fffe0ff */
[----:B-----5:R-:W-:Y:S01]  /*0320*/  @P0 MOV R88, R20 ;  /* 0x0000001400580202 */ /* 0x020fe20000000f00 */
[----:B------:R-:W-:Y:S01]  /*0330*/  IMAD.HI.U32 R2, R91, -0x2daee0ad, RZ ;  /* 0xd2511f535b027827 */ /* 0x000fe200078e00ff */
[----:B------:R-:W-:Y:S01]  /*0340*/  LOP3.LUT R0, R89, UR6, R0, 0x96, !PT ;  /* 0x0000000659007c12 */ /* 0x000fe2000f8e9600 */
[----:B------:R-:W-:Y:S01]  /*0350*/  UIADD3 UR16, UPT, UPT, UR7, -0x4498517b, URZ ;  /* 0xbb67ae8507107890 */ /* 0x000fe2000fffe0ff */
[-C--:B------:R-:W-:Y:S01]  /*0360*/  @P0 MOV R83, R17.reuse ;  /* 0x0000001100530202 */ /* 0x080fe20000000f00 */
[----:B------:R-:W-:Y:S01]  /*0370*/  IMAD R24, R90, -0x326172a9, RZ ;  /* 0xcd9e8d575a187824 */ /* 0x000fe200078e02ff */
[----:B------:R-:W-:Y:S01]  /*0380*/  LOP3.LUT R2, R2, UR7, RZ, 0x3c, !PT ;  /* 0x0000000702027c12 */ /* 0x000fe2000f8e3cff */
[----:B------:R-:W-:Y:S01]  /*0390*/  IMAD R26, R91, -0x2daee0ad, RZ ;  /* 0xd2511f535b1a7824 */ /* 0x000fe200078e02ff */
[----:B------:R-:W-:Y:S01]  /*03a0*/  UIADD3 UR17, UPT, UPT, UR6, 0x3c6ef372, URZ ;  /* 0x3c6ef37206117890 */ /* 0x000fe2000fffe0ff */
[----:B------:R-:W-:Y:S01]  /*03b0*/  IMAD.HI.U32 R25, R0, -0x2daee0ad, RZ ;  /* 0xd2511f5300197827 */ /* 0x000fe200078e00ff */
[----:B------:R-:W-:Y:S01]  /*03c0*/  UIADD3 UR18, UPT, UPT, UR7, 0x76cf5d0a, URZ ;  /* 0x76cf5d0a07127890 */ /* 0x000fe2000fffe0ff */
[----:B------:R-:W-:Y:S01]  /*03d0*/  @!P0 MOV R83, R17 ;  /* 0x0000001100538202 */ /* 0x000fe20000000f00 */
[----:B------:R-:W-:Y:S01]  /*03e0*/  UIADD3 UR19, UPT, UPT, UR6, -0x255992d5, URZ ;  /* 0xdaa66d2b06137890 */ /* 0x000fe2000fffe0ff */
[----:B------:R-:W-:Y:S01]  /*03f0*/  IMAD.HI.U32 R3, R2, -0x326172a9, RZ ;  /* 0xcd9e8d5702037827 */ /* 0x000fe200078e00ff */
[----:B------:R-:W-:Y:S01]  /*0400*/  LOP3.LUT R25, R26, UR16, R25, 0x96, !PT ;  /* 0x000000101a197c12 */ /* 0x000fe2000f8e9619 */
[----:B------:R-:W-:Y:S01]  /*0410*/  UIADD3 UR20, UPT, UPT, UR7, 0x32370b8f, URZ ;  /* 0x32370b8f07147890 */ /* 0x000fe2000fffe0ff */
[-C--:B------:R-:W-:Y:S01]  /*0420*/  @P0 MOV R80, R12.reuse ;  /* 0x0000000c00500202 */ /* 0x080fe20000000f00 */
[----:B------:R-:W-:Y:S01]  /*0430*/  IMAD R27, R2, -0x326172a9, RZ ;  /* 0xcd9e8d57021b7824 */ /* 0x000fe200078e02ff */
[----:B------:R-:W-:Y:S01]  /*0440*/  LOP3.LUT R3, R24, UR15, R3, 0x96, !PT ;  /* 0x0000000f18037c12 */ /* 0x000fe2000f8e9603 */
[----:B------:R-:W-:Y:S01]  /*0450*/  IMAD R29, R0, -0x2daee0ad, RZ ;  /* 0xd2511f53001d7824 */ /* 0x000fe200078e02ff */
[----:B------:R-:W-:Y:S01]  /*0460*/  UIADD3 UR21, UPT, UPT, UR6, 0x78dde6e4, URZ ;  /* 0x78dde6e406157890 */ /* 0x000fe2000fffe0ff */
[----:B------:R-:W-:Y:S01]  /*0470*/  IMAD.HI.U32 R0, R25, -0x326172a9, RZ ;  /* 0xcd9e8d5719007827 */ /* 0x000fe200078e00ff */
[----:B------:R-:W-:Y:S01]  /*0480*/  UIADD3 UR22, UPT, UPT, UR7, -0x126145ec, URZ ;  /* 0xed9eba1407167890 */ /* 0x000fe2000fffe0ff */
[----:B------:R-:W-:Y:S01]  /*0490*/  @!P0 MOV R80, R12 ;  /* 0x0000000c00508202 */ /* 0x000fe20000000f00 */
[----:B------:R-:W-:Y:S01]  /*04a0*/  UIADD3 UR23, UPT, UPT, UR6, 0x1715609d, URZ ;  /* 0x1715609d06177890 */ /* 0x000fe2000fffe0ff */
[----:B------:R-:W-:Y:S01]  /*04b0*/  IMAD.HI.U32 R2, R3, -0x2daee0ad, RZ ;  /* 0xd2511f5303027827 */ /* 0x000fe200078e00ff */
[----:B------:R-:W-:Y:S01]  /*04c0*/  LOP3.LUT R0, R27, UR17, R0, 0x96, !PT ;  /* 0x000000111b007c12 */ /* 0x000fe2000f8e9600 */
[----:B------:R-:W-:Y:S01]  /*04d0*/  UIADD3 UR24, UPT, UPT, UR7, -0x56f99767, URZ ;  /* 0xa906689907187890 */ /* 0x000fe2000fffe0ff */
[----:B------:R-:W-:Y:S01]  /*04e0*/  @!P0 CS2R R50, SRZ ;  /* 0x0000000000328805 */ /* 0x000fe2000001ff00 */
[----:B------:R-:W-:Y:S01]  /*04f0*/  @!P0 IMAD.MOV.U32 R88, RZ, RZ, R20 ;  /* 0x000000ffff588224 */ /* 0x000fe200078e0014 */
[----:B------:R-:W-:Y:S01]  /*0500*/  LOP3.LUT R2, R29, UR18, R2, 0x96, !PT ;  /* 0x000000121d027c12 */ /* 0x000fe2000f8e9602 */
[----:B------:R-:W-:Y:S01]  /*0510*/  IMAD R20, R25, -0x326172a9, RZ ;  /* 0xcd9e8d5719147824 */ /* 0x000fe200078e02ff */
[----:B------:R-:W-:Y:S01]  /*0520*/  UIADD3 UR25, UPT, UPT, UR6, -0x4ab325aa, URZ ;  /* 0xb54cda5606197890 */ /* 0x000fe2000fffe0ff */
[----:B------:R-:W-:Y:S01]  /*0530*/  IMAD R25, R3, -0x2daee0ad, RZ ;  /* 0xd2511f5303197824 */ /* 0x000fe200078e02ff */
[----:B------:R-:W-:Y:S01]  /*0540*/  UIADD3 UR26, UPT, UPT, UR7, 0x646e171e, URZ ;  /* 0x646e171e071a7890 */ /* 0x000fe2000fffe0ff */
[----:B------:R-:W-:Y:S01]  /*0550*/  IMAD.HI.U32 R3, R2, -0x326172a9, RZ ;  /* 0xcd9e8d5702037827 */ /* 0x000fe200078e00ff */
[----:B------:R-:W-:Y:S01]  /*0560*/  UIADD3 UR27, UPT, UPT, UR6, 0x5384540f, URZ ;  /* 0x5384540f061b7890 */ /* 0x000fe2000fffe0ff */
[----:B------:R-:W-:Y:S01]  /*0570*/  @!P0 CS2R R48, SRZ ;  /* 0x0000000000308805 */ /* 0x000fe2000001ff00 */
[----:B------:R-:W-:Y:S01]  /*0580*/  UIADD3 UR28, UPT, UPT, UR7, 0x1fd5c5a3, URZ ;  /* 0x1fd5c5a3071c7890 */ /* 0x000fe2000fffe0ff */
[----:B------:R-:W-:Y:S01]  /*0590*/  IMAD.HI.U32 R24, R0, -0x2daee0ad, RZ ;  /* 0xd2511f5300187827 */ /* 0x000fe200078e00ff */
[----:B------:R-:W-:Y:S01]  /*05a0*/  LOP3.LUT R3, R20, UR19, R3, 0x96, !PT ;  /* 0x0000001314037c12 */ /* 0x000fe2000f8e9603 */
[----:B------:R-:W0:Y:S01]  /*05b0*/  LDCU.64 UR4, c[0x0][0x3e0] ;  /* 0x00007c00ff0477ac */ /* 0x000e220008000a00 */
[----:B------:R-:W-:Y:S01]  /*05c0*/  @!P0 CS2R R46, SRZ ;  /* 0x00000000002e8805 */ /* 0x000fe2000001ff00 */
[----:B------:R-:W-:Y:S01]  /*05d0*/  @P0 IMAD.MOV.U32 R87, RZ, RZ, R21 ;  /* 0x000000ffff570224 */ /* 0x000fe200078e0015 */
[----:B------:R-:W-:Y:S01]  /*05e0*/  LOP3.LUT R24, R25, UR20, R24, 0x96, !PT ;  /* 0x0000001419187c12 */ /* 0x000fe2000f8e9618 */
[----:B------:R-:W-:Y:S01]  /*05f0*/  @P0 IMAD.MOV.U32 R85, RZ, RZ, R23 ;  /* 0x000000ffff550224 */ /* 0x000fe200078e0017 */
[----:B------:R-:W-:Y:S01]  /*0600*/  UIADD3 UR29, UPT, UPT, UR6, -0xe443238, URZ ;  /* 0xf1bbcdc8061d7890 */ /* 0x000fe2000fffe0ff */
[----:B------:R-:W-:Y:S01]  /*0610*/  @!P0 IMAD.MOV.U32 R87, RZ, RZ, R21 ;  /* 0x000000ffff578224 */ /* 0x000fe200078e0015 */
[----:B------:R-:W-:Y:S01]  /*0620*/  UIADD3 UR30, UPT, UPT, UR7, -0x24c28bd8, URZ ;  /* 0xdb3d7428071e7890 */ /* 0x000fe2000fffe0ff */
[----:B------:R-:W-:Y:S01]  /*0630*/  @!P0 IMAD.MOV.U32 R85, RZ, RZ, R23 ;  /* 0x000000ffff558224 */ /* 0x000fe200078e0017 */
[----:B------:R-:W-:Y:S01]  /*0640*/  UIADD3 UR31, UPT, UPT, UR6, -0x700cb87f, URZ ;  /* 0x8ff34781061f7890 */ /* 0x000fe2000fffe0ff */
[----:B------:R-:W-:Y:S01]  /*0650*/  IMAD R21, R2, -0x326172a9, RZ ;  /* 0xcd9e8d5702157824 */ /* 0x000fe200078e02ff */
[----:B------:R-:W-:Y:S01]  /*0660*/  UIADD3 UR32, UPT, UPT, UR7, -0x695add53, URZ ;  /* 0x96a522ad07207890 */ /* 0x000fe2000fffe0ff */
[----:B------:R-:W-:Y:S01]  /*0670*/  IMAD R23, R0, -0x2daee0ad, RZ ;  /* 0xd2511f5300177824 */ /* 0x000fe200078e02ff */
[----:B------:R-:W-:Y:S01]  /*0680*/  @!P0 CS2R R44, SRZ ;  /* 0x00000000002c8805 */ /* 0x000fe2000001ff00 */
[----:B------:R-:W-:Y:S01]  /*0690*/  IMAD.HI.U32 R0, R24, -0x326172a9, RZ ;  /* 0xcd9e8d5718007827 */ /* 0x000fe200078e00ff */
[----:B------:R-:W-:-:S02]  /*06a0*/  @!P0 CS2R R42, SRZ ;  /* 0x00000000002a8805 */ /* 0x000fc4000001ff00 */
[----:B------:R-:W-:Y:S02]  /*06b0*/  @!P0 CS2R R40, SRZ ;  /* 0x0000000000288805 */ /* 0x000fe4000001ff00 */
[-C--:B------:R-:W-:Y:S01]  /*06c0*/  @P0 MOV R86, R22.reuse ;  /* 0x0000001600560202 */ /* 0x080fe20000000f00 */
[----:B------:R-:W-:Y:S01]  /*06d0*/  IMAD.HI.U32 R2, R3, -0x2daee0ad, RZ ;  /* 0xd2511f5303027827 */ /* 0x000fe200078e00ff */
[----:B------:R-:W-:Y:S01]  /*06e0*/  LOP3.LUT R0, R21, UR21, R0, 0x96, !PT ;  /* 0x0000001515007c12 */ /* 0x000fe2000f8e9600 */
[----:B------:R-:W-:Y:S01]  /*06f0*/  BSSY B0, `(.L_x_795) ;  /* 0x0001c37000007945 */ /* 0x000fe20003800000 */
[-C--:B------:R-:W-:Y:S01]  /*0700*/  @P0 MOV R77, R15.reuse ;  /* 0x0000000f004d0202 */ /* 0x080fe20000000f00 */
[----:B------:R-:W-:Y:S01]  /*0710*/  @P0 IMAD.MOV.U32 R84, RZ, RZ, R16 ;  /* 0x000000ffff540224 */ /* 0x000fe200078e0010 */
[----:B------:R-:W-:Y:S01]  /*0720*/  LOP3.LUT R2, R23, UR22, R2, 0x96, !PT ;  /* 0x0000001617027c12 */ /* 0x000fe2000f8e9602 */
[----:B------:R-:W-:Y:S01]  /*0730*/  @!P0 IMAD.MOV.U32 R84, RZ, RZ, R16 ;  /* 0x000000ffff548224 */ /* 0x000fe200078e0010 */
[----:B------:R-:W-:Y:S01]  /*0740*/  @!P0 MOV R86, R22 ;  /* 0x0000001600568202 */ /* 0x000fe20000000f00 */
[----:B------:R-:W-:Y:S01]  /*0750*/  IMAD R17, R3, -0x2daee0ad, RZ ;  /* 0xd2511f5303117824 */ /* 0x000fe200078e02ff */
[----:B------:R-:W-:Y:S01]  /*0760*/  @!P0 MOV R77, R15 ;  /* 0x0000000f004d8202 */ /* 0x000fe20000000f00 */
[----:B------:R-:W-:Y:S01]  /*0770*/  IMAD R24, R24, -0x326172a9, RZ ;  /* 0xcd9e8d5718187824 */ /* 0x000fe200078e02ff */
[----:B------:R-:W-:Y:S01]  /*0780*/  @P0 MOV R74, R10 ;  /* 0x0000000a004a0202 */ /* 0x000fe20000000f00 */
[----:B------:R-:W-:Y:S01]  /*0790*/  IMAD.HI.U32 R3, R2, -0x326172a9, RZ ;  /* 0xcd9e8d5702037827 */ /* 0x000fe200078e00ff */
[----:B------:R-:W-:Y:S01]  /*07a0*/  @P0 MOV R73, R11 ;  /* 0x0000000b00490202 */ /* 0x000fe20000000f00 */
[----:B0-----:R-:W-:Y:S01]  /*07b0*/  UISETP.NE.U32.AND UP0, UPT, UR4, URZ, UPT ;  /* 0x000000ff0400728c */ /* 0x001fe2000bf05070 */
[----:B------:R-:W-:Y:S01]  /*07c0*/  @P0 MOV R30, R6 ;  /* 0x00000006001e0202 */ /* 0x000fe20000000f00 */
[----:B------:R-:W-:Y:S01]  /*07d0*/  IMAD.HI.U32 R16, R0, -0x2daee0ad, RZ ;  /* 0xd2511f5300107827 */ /* 0x000fe200078e00ff */
[----:B------:R-:W-:-:S02]  /*07e0*/  LOP3.LUT R3, R24, UR23, R3, 0x96, !PT ;  /* 0x0000001718037c12 */ /* 0x000fc4000f8e9603 */
[----:B------:R-:W-:Y:S02]  /*07f0*/  @!P0 CS2R R38, SRZ ;  /* 0x0000000000268805 */ /* 0x000fe4000001ff00 */
[----:B------:R-:W-:Y:S01]  /*0800*/  @!P0 MOV R73, R11 ;  /* 0x0000000b00498202 */ /* 0x000fe20000000f00 */
[--C-:B------:R-:W-:Y:S01]  /*0810*/  @P0 IMAD.MOV.U32 R79, RZ, RZ, R13.reuse ;  /* 0x000000ffff4f0224 */ /* 0x100fe200078e000d */
[----:B------:R-:W-:Y:S01]  /*0820*/  LOP3.LUT R16, R17, UR24, R16, 0x96, !PT ;  /* 0x0000001811107c12 */ /* 0x000fe2000f8e9610 */
[----:B------:R-:W-:Y:S01]  /*0830*/  @!P0 IMAD.MOV.U32 R79, RZ, RZ, R13 ;  /* 0x000000ffff4f8224 */ /* 0x000fe200078e000d */
[----:B------:R-:W-:Y:S01]  /*0840*/  @!P0 CS2R R36, SRZ ;  /* 0x0000000000248805 */ /* 0x000fe2000001ff00 */
[----:B------:R-:W-:Y:S01]  /*0850*/  IMAD R13, R2, -0x326172a9, RZ ;  /* 0xcd9e8d57020d7824 */ /* 0x000fe200078e02ff */
[----:B------:R-:W-:Y:S01]  /*0860*/  @!P0 CS2R R34, SRZ ;  /* 0x0000000000228805 */ /* 0x000fe2000001ff00 */
[----:B------:R-:W-:Y:S01]  /*0870*/  IMAD R17, R0, -0x2daee0ad, RZ ;  /* 0xd2511f5300117824 */ /* 0x000fe200078e02ff */
[----:B------:R-:W-:Y:S01]  /*0880*/  @!P0 CS2R R32, SRZ ;  /* 0x0000000000208805 */ /* 0x000fe2000001ff00 */
[----:B------:R-:W-:Y:S01]  /*0890*/  IMAD.HI.U32 R0, R16, -0x326172a9, RZ ;  /* 0xcd9e8d5710007827 */ /* 0x000fe200078e00ff */
[----:B------:R-:W-:Y:S01]  /*08a0*/  LOP3.LUT R133, R133, 0x3, RZ, 0xc0, !PT ;  /* 0x0000000385857812 */ /* 0x000fe200078ec0ff */
[----:B------:R-:W-:Y:S01]  /*08b0*/  UISETP.NE.AND.EX UP0, UPT, UR5, URZ, UPT, UP0 ;  /* 0x000000ff0500728c */ /* 0x000fe2000bf05300 */
[----:B------:R-:W-:Y:S01]  /*08c0*/  PRMT R26, R43, 0x7632, R26 ;  /* 0x000076322b1a7816 */ /* 0x000fe2000000001a */
[----:B------:R-:W-:Y:S01]  /*08d0*/  IMAD.HI.U32 R2, R3, -0x2daee0ad, RZ ;  /* 0xd2511f5303027827 */ /* 0x000fe200078e00ff */
[----:B------:R-:W-:Y:S01]  /*08e0*/  LOP3.LUT R0, R13, UR25, R0, 0x96, !PT ;  /* 0x000000190d007c12 */ /* 0x000fe2000f8e9600 */
[----:B------:R-:W0:Y:S01]  /*08f0*/  LDCU UR33, c[0x0][0x404] ;  /* 0x00008080ff2177ac */ /* 0x000e220008000800 */
[----:B------:R-:W-:Y:S01]  /*0900*/  PRMT R25, R77, 0x7632, R25 ;  /* 0x000076324d197816 */ /* 0x000fe20000000019 */
[----:B------:R-:W-:Y:S01]  /*0910*/  @P0 IMAD.MOV.U32 R76, RZ, RZ, R8 ;  /* 0x000000ffff4c0224 */ /* 0x000fe200078e0008 */
[----:B------:R-:W-:Y:S01]  /*0920*/  LOP3.LUT R2, R17, UR26, R2, 0x96, !PT ;  /* 0x0000001a11027c12 */ /* 0x000fe2000f8e9602 */
[----:B------:R-:W-:Y:S01]  /*0930*/  @!P0 IMAD.MOV.U32 R76, RZ, RZ, R8 ;  /* 0x000000ffff4c8224 */ /* 0x000fe200078e0008 */
[----:B------:R-:W-:Y:S01]  /*0940*/  PRMT R24, R42, 0x7632, R24 ;  /* 0x000076322a187816 */ /* 0x000fe20000000018 */
[----:B------:R-:W-:Y:S01]  /*0950*/  IMAD R12, R3, -0x2daee0ad, RZ ;  /* 0xd2511f53030c7824 */ /* 0x000fe200078e02ff */
[----:B------:R-:W-:Y:S01]  /*0960*/  PRMT R22, R41, 0x7632, R22 ;  /* 0x0000763229167816 */ /* 0x000fe20000000016 */
[----:B------:R-:W-:Y:S01]  /*0970*/  IMAD R13, R16, -0x326172a9, RZ ;  /* 0xcd9e8d57100d7824 */ /* 0x000fe200078e02ff */
[----:B------:R-:W-:Y:S01]  /*0980*/  PRMT R21, R79, 0x7632, R21 ;  /* 0x000076324f157816 */ /* 0x000fe20000000015 */
[----:B------:R-:W-:Y:S01]  /*0990*/  IMAD.HI.U32 R8, R2, -0x326172a9, RZ ;  /* 0xcd9e8d5702087827 */ /* 0x000fe200078e00ff */
[----:B------:R-:W-:Y:S01]  /*09a0*/  PRMT R20, R40, 0x7632, R20 ;  /* 0x0000763228147816 */ /* 0x000fe20000000014 */
[----:B------:R-:W1:Y:S01]  /*09b0*/  LDCU UR34, c[0x0][0x408] ;  /* 0x00008100ff2277ac */ /* 0x000e620008000800 */
[----:B------:R-:W-:Y:S01]  /*09c0*/  PRMT R16, R46, 0x7632, R16 ;  /* 0x000076322e107816 */ /* 0x000fe20000000010 */
[----:B------:R-:W-:Y:S01]  /*09d0*/  IMAD.HI.U32 R3, R0, -0x2daee0ad, RZ ;  /* 0xd2511f5300037827 */ /* 0x000fe200078e00ff */
[----:B------:R-:W-:Y:S01]  /*09e0*/  LOP3.LUT R8, R13, UR27, R8, 0x96, !PT ;  /* 0x0000001b0d087c12 */ /* 0x000fe2000f8e9608 */
[----:B------:R-:W2:Y:S01]  /*09f0*/  LDCU UR12, c[0x0][0x388] ;  /* 0x00007100ff0c77ac */ /* 0x000ea20008000800 */
[----:B------:R-:W-:Y:S01]  /*0a00*/  PRMT R11, R84, 0x7632, R11 ;  /* 0x00007632540b7816 */ /* 0x000fe2000000000b */
[----:B------:R-:W-:Y:S01]  /*0a10*/  @P0 IMAD.MOV.U32 R75, RZ, RZ, R9 ;  /* 0x000000ffff4b0224 */ /* 0x000fe200078e0009 */
[----:B------:R-:W-:Y:S01]  /*0a20*/  LOP3.LUT R3, R12, UR28, R3, 0x96, !PT ;  /* 0x0000001c0c037c12 */ /* 0x000fe2000f8e9603 */
[----:B------:R-:W-:Y:S01]  /*0a30*/  @!P0 IMAD.MOV.U32 R75, RZ, RZ, R9 ;  /* 0x000000ffff4b8224 */ /* 0x000fe200078e0009 */
[----:B------:R-:W-:Y:S01]  /*0a40*/  PRMT R12, R44, 0x7632, R12 ;  /* 0x000076322c0c7816 */ /* 0x000fe2000000000c */
[----:B------:R-:W-:Y:S01]  /*0a50*/  IMAD R9, R2, -0x326172a9, RZ ;  /* 0xcd9e8d5702097824 */ /* 0x000fe200078e02ff */
[----:B------:R-:W3:Y:S01]  /*0a60*/  LDCU.U8 UR13, c[0x0][0x410] ;  /* 0x00008200ff0d77ac */ /* 0x000ee20008000000 */
[----:B------:R-:W-:-:S02]  /*0a70*/  IMAD R13, R0, -0x2daee0ad, RZ ;  /* 0xd2511f53000d7824 */ /* 0x000fc400078e02ff */
[----:B------:R-:W-:Y:S01]  /*0a80*/  IMAD.HI.U32 R0, R3, -0x326172a9, RZ ;  /* 0xcd9e8d5703007827 */ /* 0x000fe200078e00ff */
[----:B------:R-:W4:Y:S03]  /*0a90*/  LDCU UR14, c[0x0][0x448] ;  /* 0x00008900ff0e77ac */ /* 0x000f260008000800 */
[----:B------:R-:W-:Y:S01]  /*0aa0*/  IMAD.HI.U32 R2, R8, -0x2daee0ad, RZ ;  /* 0xd2511f5308027827 */ /* 0x000fe200078e00ff */
[----:B------:R-:W-:Y:S01]  /*0ab0*/  LOP3.LUT R0, R9, UR29, R0, 0x96, !PT ;  /* 0x0000001d09007c12 */ /* 0x000fe2000f8e9600 */
[----:B------:R-:W0:Y:S01]  /*0ac0*/  LDCU.64 UR10, c[0x0][0x3a0] ;  /* 0x00007400ff0a77ac */ /* 0x000e220008000a00 */
[----:B------:R-:W-:Y:S01]  /*0ad0*/  PRMT R9, R85, 0x7632, R9 ;  /* 0x0000763255097816 */ /* 0x000fe20000000009 */
[----:B------:R-:W-:Y:S01]  /*0ae0*/  @P0 IMAD.MOV.U32 R82, RZ, RZ, R18 ;  /* 0x000000ffff520224 */ /* 0x000fe200078e0012 */
[----:B------:R-:W-:Y:S01]  /*0af0*/  LOP3.LUT R52, R13, UR30, R2, 0x96, !PT ;  /* 0x0000001e0d347c12 */ /* 0x000fe2000f8e9602 */
[----:B------:R-:W-:Y:S01]  /*0b00*/  IMAD R2, R3, -0x326172a9, RZ ;  /* 0xcd9e8d5703027824 */ /* 0x000fe200078e02ff */
[----:B------:R-:W-:Y:S01]  /*0b10*/  PRMT R13, R83, 0x7632, R13 ;  /* 0x00007632530d7816 */ /* 0x000fe2000000000d */
[----:B------:R-:W-:-:S02]  /*0b20*/  @P0 IMAD.MOV.U32 R81, RZ, RZ, R19 ;  /* 0x000000ffff510224 */ /* 0x000fc400078e0013 */
[----:B------:R-:W-:Y:S02]  /*0b30*/  @P0 IMAD.MOV.U32 R78, RZ, RZ, R14 ;  /* 0x000000ffff4e0224 */ /* 0x000fe400078e000e */
[----:B------:R-:W-:Y:S01]  /*0b40*/  IMAD R3, R8, -0x2daee0ad, RZ ;  /* 0xd2511f5308037824 */ /* 0x000fe200078e02ff */
[----:B------:R-:W-:Y:S01]  /*0b50*/  PRMT R8, R50, 0x7632, R8 ;  /* 0x0000763232087816 */ /* 0x000fe20000000008 */
[----:B------:R-:W-:-:S04]  /*0b60*/  IMAD.HI.U32 R28, R0, -0x2daee0ad, RZ ;  /* 0xd2511f53001c7827 */ /* 0x000fc800078e00ff */
[----:B------:R-:W-:Y:S01]  /*0b70*/  IMAD.HI.U32 R27, R52, -0x326172a9, RZ ;  /* 0xcd9e8d57341b7827 */ /* 0x000fe200078e00ff */
[----:B------:R-:W-:Y:S02]  /*0b80*/  LOP3.LUT R28, R3, UR32, R28, 0x96, !PT ;  /* 0x00000020031c7c12 */ /* 0x000fe4000f8e961c */
[----:B------:R-:W-:Y:S01]  /*0b90*/  PRMT R3, R88, 0x7632, R3 ;  /* 0x0000763258037816 */ /* 0x000fe20000000003 */
[----:B------:R-:W-:Y:S01]  /*0ba0*/  @!P0 IMAD.MOV.U32 R82, RZ, RZ, R18 ;  /* 0x000000ffff528224 */ /* 0x000fe200078e0012 */
[----:B------:R-:W-:Y:S01]  /*0bb0*/  LOP3.LUT R27, R2, UR31, R27, 0x96, !PT ;  /* 0x0000001f021b7c12 */ /* 0x000fe2000f8e961b */
[--C-:B------:R-:W-:Y:S01]  /*0bc0*/  @!P0 IMAD.MOV.U32 R81, RZ, RZ, R19.reuse ;  /* 0x000000ffff518224 */ /* 0x100fe200078e0013 */
[----:B------:R-:W-:Y:S01]  /*0bd0*/  PRMT R19, R80, 0x7632, R19 ;  /* 0x0000763250137816 */ /* 0x000fe20000000013 */
[----:B------:R-:W-:Y:S01]  /*0be0*/  @!P0 IMAD.MOV.U32 R78, RZ, RZ, R14 ;  /* 0x000000ffff4e8224 */ /* 0x000fe200078e000e */
[----:B------:R-:W-:Y:S01]  /*0bf0*/  PRMT R18, R47, 0x7632, R18 ;  /* 0x000076322f127816 */ /* 0x000fe20000000012 */
[----:B------:R-:W-:Y:S01]  /*0c00*/  @P0 IMAD.MOV.U32 R72, RZ, RZ, R4 ;  /* 0x000000ffff480224 */ /* 0x000fe200078e0004 */
[----:B------:R-:W-:Y:S01]  /*0c10*/  PRMT R17, R81, 0x7632, R17 ;  /* 0x0000763251117816 */ /* 0x000fe20000000011 */
[----:B------:R-:W-:Y:S01]  /*0c20*/  @P0 IMAD.MOV.U32 R31, RZ, RZ, R5 ;  /* 0x000000ffff1f0224 */ /* 0x000fe200078e0005 */
[----:B------:R-:W-:Y:S01]  /*0c30*/  PRMT R23, R78, 0x7632, R23 ;  /* 0x000076324e177816 */ /* 0x000fe20000000017 */
[----:B------:R-:W-:Y:S01]  /*0c40*/  @P0 IMAD.MOV.U32 R29, RZ, RZ, R7 ;  /* 0x000000ffff1d0224 */ /* 0x000fe200078e0007 */
[----:B------:R-:W-:Y:S01]  /*0c50*/  @!P0 MOV R29, R7 ;  /* 0x00000007001d8202 */ /* 0x000fe20000000f00 */
[----:B------:R-:W-:Y:S01]  /*0c60*/  @!P0 IMAD.MOV.U32 R74, RZ, RZ, R10 ;  /* 0x000000ffff4a8224 */ /* 0x000fe200078e000a */
[----:B------:R-:W-:Y:S01]  /*0c70*/  PRMT R15, R82, 0x7632, R15 ;  /* 0x00007632520f7816 */ /* 0x000fe2000000000f */
[----:B------:R-:W-:Y:S01]  /*0c80*/  @!P0 IMAD.MOV.U32 R72, RZ, RZ, R4 ;  /* 0x000000ffff488224 */ /* 0x000fe200078e0004 */
[----:B------:R-:W-:Y:S01]  /*0c90*/  PRMT R14, R45, 0x7632, R14 ;  /* 0x000076322d0e7816 */ /* 0x000fe2000000000e */
[----:B------:R-:W-:Y:S01]  /*0ca0*/  @!P0 IMAD.MOV.U32 R31, RZ, RZ, R5 ;  /* 0x000000ffff1f8224 */ /* 0x000fe200078e0005 */
[----:B------:R-:W-:Y:S01]  /*0cb0*/  PRMT R10, R51, 0x7632, R10 ;  /* 0x00007632330a7816 */ /* 0x000fe2000000000a */
[--C-:B------:R-:W-:Y:S01]  /*0cc0*/  @!P0 IMAD.MOV.U32 R30, RZ, RZ, R6.reuse ;  /* 0x000000ffff1e8224 */ /* 0x100fe200078e0006 */
[----:B------:R-:W-:Y:S01]  /*0cd0*/  PRMT R7, R86, 0x7632, R7 ;  /* 0x0000763256077816 */ /* 0x000fe20000000007 */
[----:B------:R-:W-:Y:S01]  /*0ce0*/  IMAD R108, R0, -0x2daee0ad, RZ ;  /* 0xd2511f53006c7824 */ /* 0x000fe200078e02ff */
[----:B------:R-:W-:Y:S01]  /*0cf0*/  PRMT R6, R49, 0x7632, R6 ;  /* 0x0000763231067816 */ /* 0x000fe20000000006 */
[----:B------:R-:W-:Y:S01]  /*0d00*/  IMAD.MOV.U32 R2, RZ, RZ, RZ ;  /* 0x000000ffff027224 */ /* 0x000fe200078e00ff */
[----:B------:R-:W-:Y:S01]  /*0d10*/  PRMT R5, R87, 0x7632, R5 ;  /* 0x0000763257057816 */ /* 0x000fe20000000005 */
[----:B------:R-:W-:Y:S01]  /*0d20*/  IMAD R0, R52, -0x326172a9, RZ ;  /* 0xcd9e8d5734007824 */ /* 0x000fe200078e02ff */
[----:B01234-:R-:W-:-:S07]  /*0d30*/  PRMT R4, R48, 0x7632, R4 ;  /* 0x0000763230047816 */ /* 0x01ffce0000000004 */
.L_x_1206:
[----:B--2---:R-:W0:Y:S01]  /*0d40*/  S2R R66, SR_TID.X ;  /* 0x0000000000427919 */ /* 0x004e220000002100 */
[----:B------:R-:W1:Y:S01]  /*0d50*/  @UP0 LDCU.64 UR4, c[0x0][0x3e0] ;  /* 0x00007c00ff0407ac */ /* 0x000e620008000a00 */
[----:B------:R-:W2:Y:S01]  /*0d60*/  LDC.64 R64, c[0x0][0x390] ;  /* 0x0000e400ff407b82 */ /* 0x000ea20000000a00 */
[----:B------:R-:W-:Y:S01]  /*0d70*/  IMAD R52, R92, UR12, RZ ;  /* 0x0000000c5c347c24 */ /* 0x000fe2000f8e02ff */
[----:B------:R-:W-:Y:S02]  /*0d80*/  PLOP3.LUT P0, PT, PT, PT, UP0, 0x80, 0x8 ;  /* 0x000000000008781c */ /* 0x000fe40003f0f008 */
[----:B------:R-:W-:Y:S02]  /*0d90*/  PLOP3.LUT P1, PT, PT, PT, UP0, 0x80, 0x8 ;  /* 0x000000000008781c */ /* 0x000fe40003f2f008 */
[----:B------:R-:W-:-:S04]  /*0da0*/  SHF.R.S32.HI R53, RZ, 0x1f, R52 ;  /* 0x0000001fff357819 */ /* 0x000fc80000011434 */
[----:B------:R-:W-:Y:S02]  /*0db0*/  LEA.HI R53, R53, R52, RZ, 0x3 ;  /* 0x0000003435357211 */ /* 0x000fe400078f18ff */
[----:B-1----:R-:W-:Y:S01]  /*0dc0*/  MOV R57, UR5 ;  /* 0x0000000500397c02 */ /* 0x002fe20008000f00 */
[----:B------:R-:W-:-:S04]  /*0dd0*/  IMAD.U32 R56, RZ, RZ, UR4 ;  /* 0x00000004ff387e24 */ /* 0x000fc8000f8e00ff */
[----:B------:R-:W-:-:S06]  /*0de0*/  @P0 IMAD.WIDE R56, R92, 0x2, R56 ;  /* 0x000000025c380825 */ /* 0x000fcc00078e0238 */
[----:B------:R-:W3:Y:S01]  /*0df0*/  @P1 LDG.E.U16 R56, desc[UR8][R56.64] ;  /* 0x0000000838381981 */ /* 0x000ee2000c1e1500 */
[----:B0-----:R-:W-:-:S04]  /*0e00*/  LOP3.LUT R52, R66, 0x1f, RZ, 0xc0, !PT ;  /* 0x0000001f42347812 */ /* 0x001fc800078ec0ff */
[----:B------:R-:W-:-:S05]  /*0e10*/  LEA.HI.SX32 R67, R53, R52, 0x1d ;  /* 0x0000003435437211 */ /* 0x000fca00078feaff */
[----:B--2---:R-:W-:-:S06]  /*0e20*/  IMAD.WIDE.U32 R52, R67, 0x10, R64 ;  /* 0x0000001043347825 */ /* 0x004fcc00078e0040 */
[----:B------:R-:W5:Y:S01]  /*0e30*/  LDG.E.128 R52, desc[UR8][R52.64] ;  /* 0x0000000834347981 */ /* 0x000f62000c1e1d00 */
[----:B------:R-:W-:Y:S02]  /*0e40*/  ISETP.NE.U32.AND P0, PT, RZ, UR10, PT ;  /* 0x0000000aff007c0c */ /* 0x000fe4000bf05070 */
[----:B------:R-:W-:Y:S02]  /*0e50*/  PLOP3.LUT P1, PT, PT, PT, UP0, 0x80, 0x8 ;  /* 0x000000000008781c */ /* 0x000fe40003f2f008 */
[----:B------:R-:W-:Y:S01]  /*0e60*/  ISETP.NE.AND.EX P2, PT, RZ, UR11, PT, P0 ;  /* 0x0000000bff007c0c */ /* 0x000fe2000bf45300 */
[----:B------:R-:W-:Y:S02]  /*0e70*/  HFMA2 R71, -RZ, RZ, 0.1171875, 0 ;  /* 0x2f800000ff477431 */ /* 0x000fe400000001ff */
[----:B------:R-:W-:Y:S01]  /*0e80*/  IMAD.MOV.U32 R70, RZ, RZ, 0x3f800000 ;  /* 0x3f800000ff467424 */ /* 0x000fe200078e00ff */
[----:B------:R-:W-:-:S07]  /*0e90*/  P2R R125, PR, RZ, 0x4 ;  /* 0x00000004ff7d7803 */ /* 0x000fce0000000000 */
[----:B---3--:R-:W-:Y:S02]  /*0ea0*/  @P1 IMAD.U32 R70, R56, 0x10000, RZ ;  /* 0x0001000038461824 */ /* 0x008fe400078e00ff */
[----:B------:R-:W-:Y:S05]  /*0eb0*/  @!P2 BRA `(.L_x_796) ;  /* 0x00000028008ca947 */ /* 0x000fea0003800000 */
        /* <DEDUP_REMOVED lines=9> */
[----:B------:R-:W-:-:S05]  /*0f50*/  IMAD.MOV.U32 R60, RZ, RZ, 0x2 ;  /* 0x00000002ff3c7424 */ /* 0x000fca00078e00ff */
[----:B------:R-:W-:-:S05]  /*0f60*/  VIADDMNMX.U32 R60, R133, 0xfffffffe, R60, PT ;  /* 0xfffffffe853c7846 */ /* 0x000fca000380003c */
[----:B------:R-:W-:-:S04]  /*0f70*/  IMAD.SHL.U32 R62, R60, 0x4, RZ ;  /* 0x000000043c3e7824 */ /* 0x000fc800078e00ff */
[----:B------:R-:W0:Y:S02]  /*0f80*/  LDC R60, c[0x2][R62] ;  /* 0x008000003e3c7b82 */ /* 0x000e240000000800 */
[----:B0-----:R-:W-:-:S04]  /*0f90*/  SHF.R.S32.HI R61, RZ, 0x1f, R60 ;  /* 0x0000001fff3d7819 */ /* 0x001fc8000001143c */
.L_x_45612:
[----:B------:R-:W-:Y:S05]  /*0fa0*/  BRX R60 -0xfb0                                         (*"BRANCH_TARGETS .L_x_45613,.L_x_45614,.L_x_45615"*) ;  /* 0xfffffff03c147949 */ /* 0x000fea000383ffff */
.L_x_45615:
[----:B------:R-:W-:Y:S01]  /*0fb0*/  IADD3 R60, PT, PT, R133, 0x1, RZ ;  /* 0x00000001853c7810 */ /* 0x000fe20007ffe0ff */
[----:B------:R-:W-:Y:S02]  /*0fc0*/  IMAD.MOV.U32 R110, RZ, RZ, R108 ;  /* 0x000000ffff6e7224 */ /* 0x000fe400078e006c */
[----:B------:R-:W-:Y:S01]  /*0fd0*/  IMAD.MOV.U32 R61, RZ, RZ, R27 ;  /* 0x000000ffff3d7224 */ /* 0x000fe200078e001b */
[----:B------:R-:W-:Y:S06]  /*0fe0*/  BRA `(.L_x_798) ;  /* 0x0000000000f07947 */ /* 0x000fec0003800000 */
.L_x_45613:
[----:B------:R-:W-:Y:S01]  /*0ff0*/  MOV R110, R108 ;  /* 0x0000006c006e7202 */ /* 0x000fe20000000f00 */
[----:B------:R-:W-:Y:S02]  /*1000*/  IMAD.MOV.U32 R60, RZ, RZ, 0x3 ;  /* 0x00000003ff3c7424 */ /* 0x000fe400078e00ff */
[----:B------:R-:W-:Y:S01]  /*1010*/  IMAD.MOV.U32 R61, RZ, RZ, R28 ;  /* 0x000000ffff3d7224 */ /* 0x000fe200078e001c */
[----:B------:R-:W-:Y:S06]  /*1020*/  BRA `(.L_x_798) ;  /* 0x0000000000e07947 */ /* 0x000fec0003800000 */
.L_x_45614:
        /* <DEDUP_REMOVED lines=13> */
.L_x_800:
[----:B------:R-:W-:Y:S05]  /*1100*/  BSYNC.RECONVERGENT B2 ;  /* 0x0000000000027941 */ /* 0x000fea0003800200 */
.L_x_799:
        /* <DEDUP_REMOVED lines=38> */
[----:B------:R-:W-:-:S03]  /*1370*/  LOP3.LUT R27, R62, UR31, R69, 0x96, !PT ;  /* 0x0000001f3e1b7c12 */ /* 0x000fc6000f8e9645 */
[----:B------:R-:W-:Y:S01]  /*1380*/  IMAD.MOV.U32 R0, RZ, RZ, R68 ;  /* 0x000000ffff007224 */ /* 0x000fe200078e0044 */
[----:B------:R-:W-:Y:S01]  /*1390*/  LOP3.LUT R28, R60, UR32, R111, 0x96, !PT ;  /* 0x000000203c1c7c12 */ /* 0x000fe2000f8e966f */
[----:B------:R-:W-:-:S07]  /*13a0*/  HFMA2 R60, -RZ, RZ, 0, 0 ;  /* 0x00000000ff3c7431 */ /* 0x000fce00000001ff */
.L_x_798:
[----:B------:R-:W-:Y:S05]  /*13b0*/  BSYNC.RECONVERGENT B1 ;  /* 0x0000000000017941 */ /* 0x000fea0003800200 */
.L_x_797:
[----:B------:R-:W-:Y:S01]  /*13c0*/  I2FP.F32.U32 R62, R61 ;  /* 0x0000003d003e7245 */ /* 0x000fe20000201000 */
[----:B-----5:R-:W-:Y:S01]  /*13d0*/  IMAD.U32 R63, R52, 0x10000, RZ ;  /* 0x00010000343f7824 */ /* 0x020fe200078e00ff */
[----:B------:R-:W-:Y:S01]  /*13e0*/  ISETP.NE.AND P1, PT, R60, 0x1, PT ;  /* 0x000000013c00780c */ /* 0x000fe20003f25270 */
[----:B------:R-:W-:Y:S01]  /*13f0*/  IMAD.U32 R93, RZ, RZ, UR34 ;  /* 0x00000022ff5d7e24 */ /* 0x000fe2000f8e00ff */
[----:B------:R-:W-:Y:S01]  /*1400*/  MOV R94, UR33 ;  /* 0x00000021005e7c02 */ /* 0x000fe20008000f00 */
[----:B------:R-:W-:Y:S01]  /*1410*/  FFMA.FTZ R61, R62, R71, 1.1641532182693481445e-10 ;  /* 0x2f0000003e3d7423 */ /* 0x000fe20000010047 */
[----:B------:R-:W-:Y:S01]  /*1420*/  FMUL.FTZ R62, R63, R70 ;  /* 0x000000463f3e7220 */ /* 0x000fe20000410000 */
[----:B------:R-:W-:Y:S03]  /*1430*/  BSSY.RECONVERGENT B1, `(.L_x_801) ;  /* 0x000004e000017945 */ /* 0x000fe60003800200 */
[----:B------:R-:W-:Y:S01]  /*1440*/  FMUL.FTZ R62, R62, R93 ;  /* 0x0000005d3e3e7220 */ /* 0x000fe20000410000 */
[----:B------:R-:W-:Y:S01]  /*1450*/  FSETP.GTU.FTZ.AND P0, PT, R61, R94, PT ;  /* 0x0000005e3d00720b */ /* 0x000fe20003f1c000 */
[----:B------:R-:W-:Y:S01]  /*1460*/  IMAD.U32 R61, R56, 0x10000, RZ ;  /* 0x00010000383d7824 */ /* 0x000fe200078e00ff */
[----:B------:R-:W-:-:S02]  /*1470*/  PRMT R56, R52, 0x7632, R56 ;  /* 0x0000763234387816 */ /* 0x000fc40000000038 */
[----:B------:R-:W-:Y:S02]  /*1480*/  FSEL R62, R62, RZ, !P0 ;  /* 0x000000ff3e3e7208 */ /* 0x000fe40004000000 */
[----:B------:R-:W-:Y:S02]  /*1490*/  PLOP3.LUT P0, PT, P0, PT, PT, 0x8, 0x80 ;  /* 0x000000000080781c */ /* 0x000fe4000070e170 */
[----:B------:R-:W-:Y:S01]  /*14a0*/  PRMT R69, R56, 0x7632, R69 ;  /* 0x0000763238457816 */ /* 0x000fe20000000045 */
[----:B------:R-:W-:Y:S01]  /*14b0*/  FADD.FTZ R68, R62, R61 ;  /* 0x0000003d3e447221 */ /* 0x000fe20000010000 */
[----:B------:R-:W-:Y:S01]  /*14c0*/  P2R R52, PR, RZ, 0x1 ;  /* 0x00000001ff347803 */ /* 0x000fe20000000000 */
[----:B------:R-:W-:Y:S01]  /*14d0*/  IMAD.MOV.U32 R62, RZ, RZ, 0x2 ;  /* 0x00000002ff3e7424 */ /* 0x000fe200078e00ff */
        /* <DEDUP_REMOVED lines=10> */
.L_x_803:
        /* <DEDUP_REMOVED lines=13> */
.L_x_805:
[----:B------:R-:W-:Y:S05]  /*1650*/  BSYNC.RECONVERGENT B2 ;  /* 0x0000000000027941 */ /* 0x000fea0003800200 */
.L_x_804:
        /* <DEDUP_REMOVED lines=43> */
.L_x_802:
[----:B------:R-:W-:Y:S05]  /*1910*/  BSYNC.RECONVERGENT B1 ;  /* 0x0000000000017941 */ /* 0x000fea0003800200 */
.L_x_801:
        /* <DEDUP_REMOVED lines=23> */
.L_x_808:
        /* <DEDUP_REMOVED lines=13> */
.L_x_810:
[----:B------:R-:W-:Y:S05]  /*1b60*/  BSYNC.RECONVERGENT B2 ;  /* 0x0000000000027941 */ /* 0x000fea0003800200 */
.L_x_809:
        /* <DEDUP_REMOVED lines=43> */
.L_x_807:
[----:B------:R-:W-:Y:S05]  /*1e20*/  BSYNC.RECONVERGENT B1 ;  /* 0x0000000000017941 */ /* 0x000fea0003800200 */
.L_x_806:
        /* <DEDUP_REMOVED lines=11> */
[----:B------:R-:W-:-:S03]  /*1ee0*/  IMAD.MOV.U32 R61, RZ, RZ, 0x2 ;  /* 0x00000002ff3d7424 */ /* 0x000fc600078e00ff */
        /* <DEDUP_REMOVED lines=13> */
.L_x_813:
        /* <DEDUP_REMOVED lines=13> */
.L_x_815:
[----:B------:R-:W-:Y:S05]  /*2090*/  BSYNC.RECONVERGENT B2 ;  /* 0x0000000000027941 */ /* 0x000fea0003800200 */
.L_x_814:
        /* <DEDUP_REMOVED lines=43> */
.L_x_812:
[----:B------:R-:W-:Y:S05]  /*2350*/  BSYNC.RECONVERGENT B1 ;  /* 0x0000000000017941 */ /* 0x000fea0003800200 */
.L_x_811:
        /* <DEDUP_REMOVED lines=9> */
[----:B------:R-:W-:-:S04]  /*23f0*/  IMAD.U32 R53, R100, 0x10000, RZ ;  /* 0x0001000064357824 */ /* 0x000fc800078e00ff */
        /* <DEDUP_REMOVED lines=13> */
.L_x_818:
        /* <DEDUP_REMOVED lines=13> */
.L_x_820:
[----:B------:R-:W-:Y:S05]  /*25a0*/  BSYNC.RECONVERGENT B2 ;  /* 0x0000000000027941 */ /* 0x000fea0003800200 */
.L_x_819:
        /* <DEDUP_REMOVED lines=43> */
.L_x_817:
[----:B------:R-:W-:Y:S05]  /*2860*/  BSYNC.RECONVERGENT B1 ;  /* 0x0000000000017941 */ /* 0x000fea0003800200 */
.L_x_816:
[----:B------:R-:W-:Y:S01]  /*2870*/  I2FP.F32.U32 R56, R53 ;  /* 0x0000003500387245 */ /* 0x000fe20000201000 */
[----:B------:R-:W-:Y:S01]  /*2880*/  IMAD.U32 R57, R54, 0x10000, RZ ;  /* 0x0001000036397824 */ /* 0x000fe200078e00ff */
[----:B------:R-:W-:Y:S01]  /*2890*/  ISETP.NE.AND P4, PT, R60, 0x1, PT ;  /* 0x000000013c00780c */ /* 0x000fe20003f85270 */
[----:B------:R-:W-:Y:S01]  /*28a0*/  IMAD.U32 R97, R58, 0x10000, RZ ;  /* 0x000100003a617824 */ /* 0x000fe200078e00ff */
[----:B------:R-:W-:Y:S01]  /*28b0*/  BSSY.RECONVERGENT B1, `(.L_x_821) ;  /* 0x000004e000017945 */ /* 0x000fe20003800200 */
[----:B------:R-:W-:Y:S01]  /*28c0*/  FFMA.FTZ R53, R56, R71, 1.1641532182693481445e-10 ;  /* 0x2f00000038357423 */ /* 0x000fe20000010047 */
[----:B------:R-:W-:Y:S01]  /*28d0*/  FMUL.FTZ R56, R57, R70 ;  /* 0x0000004639387220 */ /* 0x000fe20000410000 */
[----:B------:R-:W-:Y:S01]  /*28e0*/  HFMA2 R61, -RZ, RZ, 0, 1.1920928955078125e-07 ;  /* 0x00000002ff3d7431 */ /* 0x000fe200000001ff */
[----:B------:R-:W-:Y:S02]  /*28f0*/  PRMT R54, R54, 0x7632, R54 ;  /* 0x0000763236367816 */ /* 0x000fe40000000036 */
[----:B------:R-:W-:Y:S01]  /*2900*/  FMUL.FTZ R56, R56, R93 ;  /* 0x0000005d38387220 */ /* 0x000fe20000410000 */
[----:B------:R-:W-:Y:S01]  /*2910*/  FSETP.GTU.FTZ.AND P3, PT, R53, R94, PT ;  /* 0x0000005e3500720b */ /* 0x000fe20003f7c000 */
[----:B------:R-:W-:Y:S01]  /*2920*/  IMAD.MOV.U32 R53, RZ, RZ, R0 ;  /* 0x000000ffff357224 */ /* 0x000fe200078e0000 */
[----:B------:R-:W-:-:S02]  /*2930*/  PRMT R58, R58, 0x7632, R58 ;  /* 0x000076323a3a7816 */ /* 0x000fc4000000003a */
        /* <DEDUP_REMOVED lines=12> */
.L_x_823:
        /* <DEDUP_REMOVED lines=13> */
.L_x_825:
[----:B------:R-:W-:Y:S05]  /*2ad0*/  BSYNC.RECONVERGENT B2 ;  /* 0x0000000000027941 */ /* 0x000fea0003800200 */
.L_x_824:
        /* <DEDUP_REMOVED lines=43> */
.L_x_822:
[----:B------:R-:W-:Y:S05]  /*2d90*/  BSYNC.RECONVERGENT B1 ;  /* 0x0000000000017941 */ /* 0x000fea0003800200 */
.L_x_821:
[----:B------:R-:W-:Y:S01]  /*2da0*/  I2FP.F32.U32 R56, R53 ;  /* 0x0000003500387245 */ /* 0x000fe20000201000 */
[----:B------:R-:W-:Y:S01]  /*2db0*/  IMAD.U32 R57, R54, 0x10000, RZ ;  /* 0x0001000036397824 */ /* 0x000fe200078e00ff */
[----:B------:R-:W-:Y:S01]  /*2dc0*/  ISETP.NE.AND P5, PT, R61, 0x1, PT ;  /* 0x000000013d00780c */ /* 0x000fe20003fa5270 */
[----:B------:R-:W-:Y:S02]  /*2dd0*/  BSSY.RECONVERGENT B1, `(.L_x_826) ;  /* 0x000004d000017945 */ /* 0x000fe40003800200 */
[----:B------:R-:W-:Y:S01]  /*2de0*/  FFMA.FTZ R53, R56, R71, 1.1641532182693481445e-10 ;  /* 0x2f00000038357423 */ /* 0x000fe20000010047 */
[----:B------:R-:W-:Y:S01]  /*2df0*/  FMUL.FTZ R54, R57, R70 ;  /* 0x0000004639367220 */ /* 0x000fe20000410000 */
[----:B------:R-:W-:-:S03]  /*2e00*/  IMAD.MOV.U32 R56, RZ, RZ, 0x2 ;  /* 0x00000002ff387424 */ /* 0x000fc600078e00ff */
[----:B------:R-:W-:Y:S01]  /*2e10*/  FMUL.FTZ R54, R54, R93 ;  /* 0x0000005d36367220 */ /* 0x000fe20000410000 */
[----:B------:R-:W-:Y:S02]  /*2e20*/  FSETP.GTU.FTZ.AND P4, PT, R53, R94, PT ;  /* 0x0000005e3500720b */ /* 0x000fe40003f9c000 */
[----:B------:R-:W-:Y:S02]  /*2e30*/  SHF.L.U32 R53, R58, 0x10, RZ ;  /* 0x000000103a357819 */ /* 0x000fe400000006ff */
        /* <DEDUP_REMOVED lines=13> */
.L_x_828:
        /* <DEDUP_REMOVED lines=13> */
.L_x_830:
[----:B------:R-:W-:Y:S05]  /*2fe0*/  BSYNC.RECONVERGENT B2 ;  /* 0x0000000000027941 */ /* 0x000fea0003800200 */
.L_x_829:
        /* <DEDUP_REMOVED lines=43> */
.L_x_827:
[----:B------:R-:W-:Y:S05]  /*32a0*/  BSYNC.RECONVERGENT B1 ;  /* 0x0000000000017941 */ /* 0x000fea0003800200 */
.L_x_826:
[----:B------:R-:W-:Y:S01]  /*32b0*/  I2FP.F32.U32 R54, R53 ;  /* 0x0000003500367245 */ /* 0x000fe20000201000 */
[----:B------:R-:W-:Y:S01]  /*32c0*/  IMAD.U32 R99, R59, 0x10000, RZ ;  /* 0x000100003b637824 */ /* 0x000fe200078e00ff */
[C---:B------:R-:W-:Y:S01]  /*32d0*/  SHF.L.U32 R57, R55.reuse, 0x10, RZ ;  /* 0x0000001037397819 */ /* 0x040fe200000006ff */
[----:B------:R-:W-:Y:S01]  /*32e0*/  BSSY.RECONVERGENT B1, `(.L_x_831) ;  /* 0x0000051000017945 */ /* 0x000fe20003800200 */
[----:B------:R-:W-:Y:S01]  /*32f0*/  ISETP.NE.AND P6, PT, R56, 0x1, PT ;  /* 0x000000013800780c */ /* 0x000fe20003fc5270 */
[----:B------:R-:W-:Y:S01]  /*3300*/  FFMA.FTZ R53, R54, R71, 1.1641532182693481445e-10 ;  /* 0x2f00000036357423 */ /* 0x000fe20000010047 */
[----:B------:R-:W-:Y:S01]  /*3310*/  PRMT R62, R55, 0x7632, R62 ;  /* 0x00007632373e7816 */ /* 0x000fe2000000003e */
[----:B------:R-:W-:Y:S01]  /*3320*/  FMUL.FTZ R54, R57, R70 ;  /* 0x0000004639367220 */ /* 0x000fe20000410000 */
[----:B------:R-:W-:Y:S01]  /*3330*/  IMAD.MOV.U32 R108, RZ, RZ, 0x2 ;  /* 0x00000002ff6c7424 */ /* 0x000fe200078e00ff */
[----:B------:R-:W-:Y:S02]  /*3340*/  MOV R55, R0 ;  /* 0x0000000000377202 */ /* 0x000fe40000000f00 */
[----:B------:R-:W-:Y:S01]  /*3350*/  FMUL.FTZ R54, R54, R93 ;  /* 0x0000005d36367220 */ /* 0x000fe20000410000 */
[----:B------:R-:W-:-:S02]  /*3360*/  FSETP.GTU.FTZ.AND P5, PT, R53, R94, PT ;  /* 0x0000005e3500720b */ /* 0x000fc40003fbc000 */
[----:B------:R-:W-:Y:S02]  /*3370*/  PRMT R53, R59, 0x7632, R53 ;  /* 0x000076323b357816 */ /* 0x000fe40000000035 */
        /* <DEDUP_REMOVED lines=12> */
.L_x_833:
        /* <DEDUP_REMOVED lines=15> */
.L_x_835:
[----:B------:R-:W-:Y:S05]  /*3530*/  BSYNC.RECONVERGENT B2 ;  /* 0x0000000000027941 */ /* 0x000fea0003800200 */
.L_x_834:
        /* <DEDUP_REMOVED lines=43> */
.L_x_832:
[----:B------:R-:W-:Y:S05]  /*37f0*/  BSYNC.RECONVERGENT B1 ;  /* 0x0000000000017941 */ /* 0x000fea0003800200 */
.L_x_831:
[----:B------:R-:W-:Y:S01]  /*3800*/  I2FP.F32.U32 R54, R55 ;  /* 0x0000003700367245 */ /* 0x000fe20000201000 */
[----:B------:R-:W-:Y:S01]  /*3810*/  IMAD.U32 R57, R62, 0x10000, RZ ;  /* 0x000100003e397824 */ /* 0x000fe200078e00ff */
[----:B------:R-:W-:Y:S01]  /*3820*/  F2FP.BF16.F32.PACK_AB R58, R98, R97 ;  /* 0x00000061623a723e */ /* 0x000fe200000010ff */
[----:B------:R-:W-:Y:S01]  /*3830*/  IMAD.U32 R53, R53, 0x10000, RZ ;  /* 0x0001000035357824 */ /* 0x000fe200078e00ff */
        /* <DEDUP_REMOVED lines=8> */
[----:B------:R-:W-:-:S05]  /*38c0*/  FADD.FTZ R100, R54, R53 ;  /* 0x0000003536647221 */ /* 0x000fca0000010000 */
[----:B------:R-:W-:Y:S01]  /*38d0*/  F2FP.BF16.F32.PACK_AB R59, R100, R99 ;  /* 0x00000063643b723e */ /* 0x000fe200000010ff */
[----:B------:R-:W-:Y:S06]  /*38e0*/  BRA `(.L_x_836) ;  /* 0x00000028001c7947 */ /* 0x000fec0003800000 */
.L_x_796:
[----:B------:R-:W-:Y:S01]  /*38f0*/  ISETP.NE.AND P0, PT, R133, 0x1, PT ;  /* 0x000000018500780c */ /* 0x000fe20003f05270 */
[----:B------:R-:W-:Y:S01]  /*3900*/  BSSY.RECONVERGENT B1, `(.L_x_837) ;  /* 0x0000047000017945 */ /* 0x000fe20003800200 */
[----:B------:R-:W-:Y:S01]  /*3910*/  MOV R58, 0x2 ;  /* 0x00000002003a7802 */ /* 0x000fe20000000f00 */
[----:B------:R-:W-:Y:S02]  /*3920*/  IMAD.MOV.U32 R56, RZ, RZ, R0 ;  /* 0x000000ffff387224 */ /* 0x000fe400078e0000 */
[----:B------:R-:W-:-:S08]  /*3930*/  IMAD.MOV.U32 R110, RZ, RZ, R108 ;  /* 0x000000ffff6e7224 */ /* 0x000fd000078e006c */
        /* <DEDUP_REMOVED lines=11> */
.L_x_839:
        /* <DEDUP_REMOVED lines=13> */
.L_x_841:
[----:B------:R-:W-:Y:S05]  /*3ac0*/  BSYNC.RECONVERGENT B2 ;  /* 0x0000000000027941 */ /* 0x000fea0003800200 */
.L_x_840:
        /* <DEDUP_REMOVED lines=38> */
[----:B------:R-:W-:Y:S02]  /*3d30*/  HFMA2 R58, -RZ, RZ, 0, 0 ;  /* 0x00000000ff3a7431 */ /* 0x000fe400000001ff */
[----:B------:R-:W-:Y:S01]  /*3d40*/  IMAD.MOV.U32 R0, RZ, RZ, R60 ;  /* 0x000000ffff007224 */ /* 0x000fe200078e003c */
[----:B------:R-:W-:Y:S01]  /*3d50*/  LOP3.LUT R28, R56, UR32, R111, 0x96, !PT ;  /* 0x00000020381c7c12 */ /* 0x000fe2000f8e966f */
[----:B------:R-:W-:-:S07]  /*3d60*/  IMAD.MOV.U32 R56, RZ, RZ, R108 ;  /* 0x000000ffff387224 */ /* 0x000fce00078e006c */
.L_x_838:
[----:B------:R-:W-:Y:S05]  /*3d70*/  BSYNC.RECONVERGENT B1 ;  /* 0x0000000000017941 */ /* 0x000fea0003800200 */
.L_x_837:
[----:B------:R-:W-:Y:S01]  /*3d80*/  I2FP.F32.U32 R56, R56 ;  /* 0x0000003800387245 */ /* 0x000fe20000201000 */
[----:B-----5:R-:W-:Y:S01]  /*3d90*/  IMAD.U32 R59, R52, 0x10000, RZ ;  /* 0x00010000343b7824 */ /* 0x020fe200078e00ff */
[----:B------:R-:W-:Y:S01]  /*3da0*/  ISETP.NE.AND P1, PT, R58, 0x1, PT ;  /* 0x000000013a00780c */ /* 0x000fe20003f25270 */
[----:B------:R-:W-:Y:S01]  /*3db0*/  IMAD.U32 R94, RZ, RZ, UR33 ;  /* 0x00000021ff5e7e24 */ /* 0x000fe2000f8e00ff */
[----:B------:R-:W-:Y:S01]  /*3dc0*/  MOV R93, UR34 ;  /* 0x00000022005d7c02 */ /* 0x000fe20008000f00 */
[----:B------:R-:W-:Y:S01]  /*3dd0*/  FFMA.FTZ R57, R56, R71, 1.1641532182693481445e-10 ;  /* 0x2f00000038397423 */ /* 0x000fe20000010047 */
[----:B------:R-:W-:Y:S01]  /*3de0*/  FMUL.FTZ R56, R59, R70 ;  /* 0x000000463b387220 */ /* 0x000fe20000410000 */
[----:B------:R-:W-:Y:S01]  /*3df0*/  BSSY.RECONVERGENT B1, `(.L_x_842) ;  /* 0x000004b000017945 */ /* 0x000fe20003800200 */
[----:B------:R-:W-:Y:S01]  /*3e00*/  PRMT R69, R52, 0x7632, R69 ;  /* 0x0000763234457816 */ /* 0x000fe20000000045 */
[----:B------:R-:W-:Y:S01]  /*3e10*/  IMAD.MOV.U32 R59, RZ, RZ, 0x2 ;  /* 0x00000002ff3b7424 */ /* 0x000fe200078e00ff */
[----:B------:R-:W-:Y:S01]  /*3e20*/  FSETP.GTU.FTZ.AND P0, PT, R57, R94, PT ;  /* 0x0000005e3900720b */ /* 0x000fe20003f1c000 */
[----:B------:R-:W-:Y:S01]  /*3e30*/  FMUL.FTZ R56, R56, R93 ;  /* 0x0000005d38387220 */ /* 0x000fe20000410000 */
[----:B------:R-:W-:-:S02]  /*3e40*/  IMAD.MOV.U32 R57, RZ, RZ, R0 ;  /* 0x000000ffff397224 */ /* 0x000fc400078e0000 */
[----:B------:R-:W-:Y:S02]  /*3e50*/  PLOP3.LUT P2, PT, P0, PT, PT, 0x8, 0x80 ;  /* 0x000000000080781c */ /* 0x000fe4000074e170 */
[----:B------:R-:W-:Y:S02]  /*3e60*/  FSEL R68, R56, RZ, !P0 ;  /* 0x000000ff38447208 */ /* 0x000fe40004000000 */
[----:B------:R-:W-:Y:S01]  /*3e70*/  P2R R52, PR, RZ, 0x4 ;  /* 0x00000004ff347803 */ /* 0x000fe20000000000 */
        /* <DEDUP_REMOVED lines=9> */
.L_x_844:
        /* <DEDUP_REMOVED lines=13> */
.L_x_846:
[----:B------:R-:W-:Y:S05]  /*3fe0*/  BSYNC.RECONVERGENT B2 ;  /* 0x0000000000027941 */ /* 0x000fea0003800200 */
.L_x_845:
        /* <DEDUP_REMOVED lines=43> */
.L_x_843:
[----:B------:R-:W-:Y:S05]  /*42a0*/  BSYNC.RECONVERGENT B1 ;  /* 0x0000000000017941 */ /* 0x000fea0003800200 */
.L_x_842:
        /* <DEDUP_REMOVED lines=8> */
[----:B------:R-:W-:-:S03]  /*4330*/  FMUL.FTZ R56, R56, R93 ;  /* 0x0000005d38387220 */ /* 0x000fc60000410000 */
[----:B------:R-:W-:Y:S02]  /*4340*/  PLOP3.LUT P0, PT, P1, PT, PT, 0x8, 0x80 ;  /* 0x000000000080781c */ /* 0x000fe40000f0e170 */
[----:B------:R-:W-:Y:S01]  /*4350*/  FSEL R69, R56, RZ, !P1 ;  /* 0x000000ff38457208 */ /* 0x000fe20004800000 */
[----:B------:R-:W-:Y:S01]  /*4360*/  IMAD.MOV.U32 R56, RZ, RZ, R0 ;  /* 0x000000ffff387224 */ /* 0x000fe200078e0000 */
        /* <DEDUP_REMOVED lines=9> */
.L_x_849:
        /* <DEDUP_REMOVED lines=13> */
.L_x_851:
[----:B------:R-:W-:Y:S05]  /*44d0*/  BSYNC.RECONVERGENT B2 ;  /* 0x0000000000027941 */ /* 0x000fea0003800200 */
.L_x_850:
        /* <DEDUP_REMOVED lines=41> */
[----:B------:R-:W-:Y:S02]  /*4770*/  IMAD.MOV.U32 R110, RZ, RZ, R58 ;  /* 0x000000ffff6e7224 */ /* 0x000fe400078e003a */
[----:B------:R-:W-:-:S07]  /*4780*/  IMAD.MOV.U32 R58, RZ, RZ, RZ ;  /* 0x000000ffff3a7224 */ /* 0x000fce00078e00ff */
.L_x_848:
[----:B------:R-:W-:Y:S05]  /*4790*/  BSYNC.RECONVERGENT B1 ;  /* 0x0000000000017941 */ /* 0x000fea0003800200 */
.L_x_847:
[----:B------:R-:W-:Y:S01]  /*47a0*/  I2FP.F32.U32 R56, R56 ;  /* 0x0000003800387245 */ /* 0x000fe20000201000 */
[----:B------:R-:W-:Y:S01]  /*47b0*/  BSSY.RECONVERGENT B1, `(.L_x_852) ;  /* 0x000004e000017945 */ /* 0x000fe20003800200 */
[C---:B------:R-:W-:Y:S02]  /*47c0*/  SHF.L.U32 R59, R53.reuse, 0x10, RZ ;  /* 0x00000010353b7819 */ /* 0x040fe400000006ff */
[----:B------:R-:W-:Y:S01]  /*47d0*/  ISETP.NE.AND P3, PT, R58, 0x1, PT ;  /* 0x000000013a00780c */ /* 0x000fe20003f65270 */
[----:B------:R-:W-:Y:S01]  /*47e0*/  FFMA.FTZ R57, R56, R71, 1.1641532182693481445e-10 ;  /* 0x2f00000038397423 */ /* 0x000fe20000010047 */
[----:B------:R-:W-:Y:S01]  /*47f0*/  PRMT R53, R53, 0x7632, R53 ;  /* 0x0000763235357816 */ /* 0x000fe20000000035 */
[----:B------:R-:W-:Y:S01]  /*4800*/  FMUL.FTZ R56, R59, R70 ;  /* 0x000000463b387220 */ /* 0x000fe20000410000 */
[----:B------:R-:W-:Y:S02]  /*4810*/  IMAD.MOV.U32 R59, RZ, RZ, 0x2 ;  /* 0x00000002ff3b7424 */ /* 0x000fe400078e00ff */
        /* <DEDUP_REMOVED lines=14> */
.L_x_854:
        /* <DEDUP_REMOVED lines=13> */
.L_x_856:
[----:B------:R-:W-:Y:S05]  /*49d0*/  BSYNC.RECONVERGENT B2 ;  /* 0x0000000000027941 */ /* 0x000fea0003800200 */
.L_x_855:
        /* <DEDUP_REMOVED lines=43> */
.L_x_853:
[----:B------:R-:W-:Y:S05]  /*4c90*/  BSYNC.RECONVERGENT B1 ;  /* 0x0000000000017941 */ /* 0x000fea0003800200 */
.L_x_852:
[----:B------:R-:W-:Y:S01]  /*4ca0*/  I2FP.F32.U32 R56, R56 ;  /* 0x0000003800387245 */ /* 0x000fe20000201000 */
[----:B------:R-:W-:Y:S01]  /*4cb0*/  BSSY.RECONVERGENT B1, `(.L_x_857) ;  /* 0x000004d000017945 */ /* 0x000fe20003800200 */
[----:B------:R-:W-:Y:S01]  /*4cc0*/  ISETP.NE.AND P4, PT, R59, 0x1, PT ;  /* 0x000000013b00780c */ /* 0x000fe20003f85270 */
[----:B------:R-:W-:Y:S01]  /*4cd0*/  IMAD.MOV.U32 R58, RZ, RZ, 0x2 ;  /* 0x00000002ff3a7424 */ /* 0x000fe200078e00ff */
[----:B------:R-:W-:Y:S01]  /*4ce0*/  SHF.L.U32 R57, R53, 0x10, RZ ;  /* 0x0000001035397819 */ /* 0x000fe200000006ff */
[----:B------:R-:W-:-:S04]  /*4cf0*/  FFMA.FTZ R53, R56, R71, 1.1641532182693481445e-10 ;  /* 0x2f00000038357423 */ /* 0x000fc80000010047 */
[----:B------:R-:W-:Y:S01]  /*4d00*/  FMUL.FTZ R56, R57, R70 ;  /* 0x0000004639387220 */ /* 0x000fe20000410000 */
[----:B------:R-:W-:Y:S01]  /*4d10*/  FSETP.GTU.FTZ.AND P3, PT, R53, R94, PT ;  /* 0x0000005e3500720b */ /* 0x000fe20003f7c000 */
[----:B------:R-:W-:Y:S02]  /*4d20*/  IMAD.MOV.U32 R53, RZ, RZ, R0 ;  /* 0x000000ffff357224 */ /* 0x000fe400078e0000 */
[----:B------:R-:W-:Y:S01]  /*4d30*/  FMUL.FTZ R56, R56, R93 ;  /* 0x0000005d38387220 */ /* 0x000fe20000410000 */
[----:B------:R-:W-:-:S04]  /*4d40*/  PLOP3.LUT P2, PT, P3, PT, PT, 0x8, 0x80 ;  /* 0x000000000080781c */ /* 0x000fc80001f4e170 */
[----:B------:R-:W-:Y:S01]  /*4d50*/  FSEL R96, R56, RZ, !P3 ;  /* 0x000000ff38607208 */ /* 0x000fe20005800000 */
        /* <DEDUP_REMOVED lines=9> */
.L_x_859:
        /* <DEDUP_REMOVED lines=13> */
.L_x_861:
[----:B------:R-:W-:Y:S05]  /*4ec0*/  BSYNC.RECONVERGENT B2 ;  /* 0x0000000000027941 */ /* 0x000fea0003800200 */
.L_x_860:
        /* <DEDUP_REMOVED lines=43> */
.L_x_858:
[----:B------:R-:W-:Y:S05]  /*5180*/  BSYNC.RECONVERGENT B1 ;  /* 0x0000000000017941 */ /* 0x000fea0003800200 */
.L_x_857:
[----:B------:R-:W-:Y:S01]  /*5190*/  I2FP.F32.U32 R56, R53 ;  /* 0x0000003500387245 */ /* 0x000fe20000201000 */
[----:B------:R-:W-:Y:S01]  /*51a0*/  BSSY.RECONVERGENT B1, `(.L_x_862) ;  /* 0x000004e000017945 */ /* 0x000fe20003800200 */
[----:B------:R-:W-:Y:S01]  /*51b0*/  SHF.L.U32 R57, R54, 0x10, RZ ;  /* 0x0000001036397819 */ /* 0x000fe200000006ff */
        /* <DEDUP_REMOVED lines=19> */
.L_x_864:
        /* <DEDUP_REMOVED lines=13> */
.L_x_866:
[----:B------:R-:W-:Y:S05]  /*53c0*/  BSYNC.RECONVERGENT B2 ;  /* 0x0000000000027941 */ /* 0x000fea0003800200 */
.L_x_865:
        /* <DEDUP_REMOVED lines=43> */
.L_x_863:
[----:B------:R-:W-:Y:S05]  /*5680*/  BSYNC.RECONVERGENT B1 ;  /* 0x0000000000017941 */ /* 0x000fea0003800200 */
.L_x_862:
[----:B------:R-:W-:Y:S01]  /*5690*/  I2FP.F32.U32 R56, R53 ;  /* 0x0000003500387245 */ /* 0x000fe20000201000 */
[----:B------:R-:W-:Y:S01]  /*56a0*/  BSSY.RECONVERGENT B1, `(.L_x_867) ;  /* 0x000004d000017945 */ /* 0x000fe20003800200 */
[----:B------:R-:W-:Y:S02]  /*56b0*/  SHF.L.U32 R57, R54, 0x10, RZ ;  /* 0x0000001036397819 */ /* 0x000fe400000006ff */
[----:B------:R-:W-:Y:S01]  /*56c0*/  ISETP.NE.AND P5, PT, R59, 0x1, PT ;  /* 0x000000013b00780c */ /* 0x000fe20003fa5270 */
[----:B------:R-:W-:Y:S01]  /*56d0*/  FFMA.FTZ R53, R56, R71, 1.1641532182693481445e-10 ;  /* 0x2f00000038357423 */ /* 0x000fe20000010047 */
[----:B------:R-:W-:Y:S02]  /*56e0*/  IMAD.MOV.U32 R56, RZ, RZ, 0x2 ;  /* 0x00000002ff387424 */ /* 0x000fe400078e00ff */
[----:B------:R-:W-:Y:S02]  /*56f0*/  FMUL.FTZ R54, R57, R70 ;  /* 0x0000004639367220 */ /* 0x000fe40000410000 */
[----:B------:R-:W-:-:S02]  /*5700*/  FSETP.GTU.FTZ.AND P4, PT, R53, R94, PT ;  /* 0x0000005e3500720b */ /* 0x000fc40003f9c000 */
        /* <DEDUP_REMOVED lines=13> */
.L_x_869:
        /* <DEDUP_REMOVED lines=13> */
.L_x_871:
[----:B------:R-:W-:Y:S05]  /*58b0*/  BSYNC.RECONVERGENT B2 ;  /* 0x0000000000027941 */ /* 0x000fea0003800200 */
.L_x_870:
        /* <DEDUP_REMOVED lines=43> */
.L_x_868:
[----:B------:R-:W-:Y:S05]  /*5b70*/  BSYNC.RECONVERGENT B1 ;  /* 0x0000000000017941 */ /* 0x000fea0003800200 */
.L_x_867:
        /* <DEDUP_REMOVED lines=22> */
.L_x_874:
        /* <DEDUP_REMOVED lines=15> */
.L_x_876:
[----:B------:R-:W-:Y:S05]  /*5dd0*/  BSYNC.RECONVERGENT B2 ;  /* 0x0000000000027941 */ /* 0x000fea0003800200 */
.L_x_875:
        /* <DEDUP_REMOVED lines=43> */
.L_x_873:
[----:B------:R-:W-:Y:S05]  /*6090*/  BSYNC.RECONVERGENT B1 ;  /* 0x0000000000017941 */ /* 0x000fea0003800200 */
.L_x_872:
        /* <DEDUP_REMOVED lines=12> */
.L_x_836:
[----:B------:R-:W0:Y:S01]  /*6160*/  LDC.64 R60, c[0x0][0x3a8] ;  /* 0x0000ea00ff3c7b82 */ /* 0x000e220000000a00 */
[----:B------:R-:W-:Y:S01]  /*6170*/  SEL R102, RZ, 0x10000, !P5 ;  /* 0x00010000ff667807 */ /* 0x000fe20006800000 */
[----:B------:R-:W-:Y:S01]  /*6180*/  VIADD R101, R67, 0x20 ;  /* 0x0000002043657836 */ /* 0x000fe20000000000 */
[----:B------:R-:W-:Y:S02]  /*6190*/  SEL R55, RZ, 0x1000000, !P6 ;  /* 0x01000000ff377807 */ /* 0x000fe40007000000 */
[----:B------:R-:W-:Y:S02]  /*61a0*/  ISETP.NE.AND P5, PT, R52, RZ, PT ;  /* 0x000000ff3400720c */ /* 0x000fe40003fa5270 */
[----:B------:R-:W-:Y:S01]  /*61b0*/  SEL R103, RZ, 0x100, !P4 ;  /* 0x00000100ff677807 */ /* 0x000fe20006000000 */
[----:B------:R-:W1:Y:S01]  /*61c0*/  LDC.64 R62, c[0x0][0x3b0] ;  /* 0x0000ec00ff3e7b82 */ /* 0x000e620000000a00 */
[----:B------:R-:W-:Y:S02]  /*61d0*/  SEL R54, RZ, 0x1000000, !P2 ;  /* 0x01000000ff367807 */ /* 0x000fe40005000000 */
[----:B------:R-:W-:-:S02]  /*61e0*/  SEL R53, RZ, 0x10000, !P1 ;  /* 0x00010000ff357807 */ /* 0x000fc40004800000 */
[----:B------:R-:W-:Y:S02]  /*61f0*/  SEL R52, RZ, 0x100, !P0 ;  /* 0x00000100ff347807 */ /* 0x000fe40004000000 */
[----:B------:R-:W-:Y:S02]  /*6200*/  LOP3.LUT R103, R103, R55, R102, 0xfe, !PT ;  /* 0x0000003767677212 */ /* 0x000fe400078efe66 */
[----:B------:R-:W-:Y:S02]  /*6210*/  SEL R102, RZ, 0x1, !P3 ;  /* 0x00000001ff667807 */ /* 0x000fe40005800000 */
[----:B------:R-:W-:Y:S02]  /*6220*/  LOP3.LUT R52, R52, R54, R53, 0xfe, !PT ;  /* 0x0000003634347212 */ /* 0x000fe400078efe35 */
[----:B------:R-:W-:Y:S02]  /*6230*/  SEL R53, RZ, 0x1, !P5 ;  /* 0x00000001ff357807 */ /* 0x000fe40006800000 */
[----:B------:R-:W-:Y:S01]  /*6240*/  LOP3.LUT R103, R103, R102, RZ, 0xfc, !PT ;  /* 0x0000006667677212 */ /* 0x000fe200078efcff */
[----:B0-----:R-:W-:Y:S01]  /*6250*/  IMAD.WIDE.U32 R106, R67, 0x10, R60 ;  /* 0x00000010436a7825 */ /* 0x001fe200078e003c */
[----:B------:R-:W-:-:S02]  /*6260*/  LOP3.LUT R102, R52, R53, RZ, 0xfc, !PT ;  /* 0x0000003534667212 */ /* 0x000fc400078efcff */
[----:B------:R-:W-:Y:S01]  /*6270*/  ISETP.NE.AND P6, PT, R125, RZ, PT ;  /* 0x000000ff7d00720c */ /* 0x000fe20003fc5270 */
[----:B------:R-:W-:Y:S01]  /*6280*/  IMAD.WIDE.U32 R52, R101, 0x10, R64 ;  /* 0x0000001065347825 */ /* 0x000fe200078e0040 */
[----:B------:R0:W-:Y:S03]  /*6290*/  STG.E.128 desc[UR8][R106.64], R56 ;  /* 0x000000386a007986 */ /* 0x0001e6000c101d08 */
[----:B-1----:R-:W-:-:S05]  /*62a0*/  IMAD.WIDE.U32 R104, R67, 0x8, R62 ;  /* 0x0000000843687825 */ /* 0x002fca00078e003e */
[----:B------:R0:W-:Y:S04]  /*62b0*/  STG.E.64 desc[UR8][R104.64], R102 ;  /* 0x0000006668007986 */ /* 0x0001e8000c101b08 */
[----:B------:R-:W5:Y:S01]  /*62c0*/  LDG.E.128 R52, desc[UR8][R52.64] ;  /* 0x0000000834347981 */ /* 0x000f62000c1e1d00 */
[----:B------:R-:W-:Y:S05]  /*62d0*/  @!P6 BRA `(.L_x_877) ;  /* 0x000000280074e947 */ /* 0x000fea0003800000 */
[----:B0-----:R-:W0:Y:S02]  /*62e0*/  LDC.64 R56, c[0x0][0x3a0] ;  /* 0x0000e800ff387b82 */ /* 0x001e240000000a00 */
        /* <DEDUP_REMOVED lines=18> */
.L_x_880:
        /* <DEDUP_REMOVED lines=13> */
.L_x_882:
[----:B------:R-:W-:Y:S05]  /*64e0*/  BSYNC.RECONVERGENT B2 ;  /* 0x0000000000027941 */ /* 0x000fea0003800200 */
.L_x_881:
        /* <DEDUP_REMOVED lines=42> */
.L_x_879:
[----:B------:R-:W-:Y:S05]  /*6790*/  BSYNC.RECONVERGENT B1 ;  /* 0x0000000000017941 */ /* 0x000fea0003800200 */
.L_x_878:
[----:B------:R-:W-:Y:S01]  /*67a0*/  I2FP.F32.U32 R104, R103 ;  /* 0x0000006700687245 */ /* 0x000fe20000201000 */
[----:B-----5:R-:W-:Y:S01]  /*67b0*/  IMAD.U32 R106, R56, 0x10000, RZ ;  /* 0x00010000386a7824 */ /* 0x020fe200078e00ff */
[----:B------:R-:W-:Y:S01]  /*67c0*/  SHF.L.U32 R105, R52, 0x10, RZ ;  /* 0x0000001034697819 */ /* 0x000fe200000006ff */
[----:B------:R-:W-:Y:S01]  /*67d0*/  BSSY.RECONVERGENT B1, `(.L_x_883) ;  /* 0x0000050000017945 */ /* 0x000fe20003800200 */
[----:B------:R-:W-:Y:S01]  /*67e0*/  ISETP.NE.AND P1, PT, R102, 0x1, PT ;  /* 0x000000016600780c */ /* 0x000fe20003f25270 */
[----:B------:R-:W-:Y:S01]  /*67f0*/  FFMA.FTZ R103, R104, R71, 1.1641532182693481445e-10 ;  /* 0x2f00000068677423 */ /* 0x000fe20000010047 */
[----:B------:R-:W-:Y:S01]  /*6800*/  PRMT R52, R52, 0x7632, R52 ;  /* 0x0000763234347816 */ /* 0x000fe20000000034 */
[----:B------:R-:W-:Y:S01]  /*6810*/  FMUL.FTZ R104, R105, R70 ;  /* 0x0000004669687220 */ /* 0x000fe20000410000 */
[----:B------:R-:W-:Y:S02]  /*6820*/  PRMT R56, R56, 0x7632, R56 ;  /* 0x0000763238387816 */ /* 0x000fe40000000038 */
[----:B------:R-:W-:Y:S01]  /*6830*/  FSETP.GTU.FTZ.AND P0, PT, R103, R94, PT ;  /* 0x0000005e6700720b */ /* 0x000fe20003f1c000 */
[----:B------:R-:W-:Y:S01]  /*6840*/  FMUL.FTZ R104, R104, R93 ;  /* 0x0000005d68687220 */ /* 0x000fe20000410000 */
[----:B------:R-:W-:-:S04]  /*6850*/  MOV R105, R0 ;  /* 0x0000000000697202 */ /* 0x000fc80000000f00 */
[----:B------:R-:W-:Y:S01]  /*6860*/  FSEL R103, R104, RZ, !P0 ;  /* 0x000000ff68677208 */ /* 0x000fe20004000000 */
[----:B------:R-:W-:Y:S01]  /*6870*/  IMAD.MOV.U32 R104, RZ, RZ, 0x2 ;  /* 0x00000002ff687424 */ /* 0x000fe200078e00ff */
[----:B------:R-:W-:-:S03]  /*6880*/  PLOP3.LUT P0, PT, P0, PT, PT, 0x8, 0x80 ;  /* 0x000000000080781c */ /* 0x000fc6000070e170 */
[----:B------:R-:W-:Y:S01]  /*6890*/  FADD.FTZ R103, R103, R106 ;  /* 0x0000006a67677221 */ /* 0x000fe20000010000 */
[----:B------:R-:W-:Y:S01]  /*68a0*/  P2R R111, PR, RZ, 0x1 ;  /* 0x00000001ff6f7803 */ /* 0x000fe20000000000 */
        /* <DEDUP_REMOVED lines=9> */
.L_x_885:
        /* <DEDUP_REMOVED lines=13> */
.L_x_887:
[----:B------:R-:W-:Y:S05]  /*6a10*/  BSYNC.RECONVERGENT B2 ;  /* 0x0000000000027941 */ /* 0x000fea0003800200 */
.L_x_886:
        /* <DEDUP_REMOVED lines=41> */
[----:B------:R-:W-:Y:S02]  /*6cb0*/  IMAD.MOV.U32 R112, RZ, RZ, R104 ;  /* 0x000000ffff707224 */ /* 0x000fe400078e0068 */
[----:B------:R-:W-:-:S07]  /*6cc0*/  HFMA2 R104, -RZ, RZ, 0, 0 ;  /* 0x00000000ff687431 */ /* 0x000fce00000001ff */
.L_x_884:
[----:B------:R-:W-:Y:S05]  /*6cd0*/  BSYNC.RECONVERGENT B1 ;  /* 0x0000000000017941 */ /* 0x000fea0003800200 */
.L_x_883:
[----:B------:R-:W-:Y:S01]  /*6ce0*/  I2FP.F32.U32 R102, R105 ;  /* 0x0000006900667245 */ /* 0x000fe20000201000 */
[----:B------:R-:W-:Y:S01]  /*6cf0*/  IMAD.U32 R107, R52, 0x10000, RZ ;  /* 0x00010000346b7824 */ /* 0x000fe200078e00ff */
[----:B------:R-:W-:Y:S01]  /*6d00*/  ISETP.NE.AND P1, PT, R104, 0x1, PT ;  /* 0x000000016800780c */ /* 0x000fe20003f25270 */
[----:B------:R-:W-:Y:S02]  /*6d10*/  BSSY.RECONVERGENT B1, `(.L_x_888) ;  /* 0x000004d000017945 */ /* 0x000fe40003800200 */
[----:B------:R-:W-:Y:S01]  /*6d20*/  FFMA.FTZ R105, R102, R71, 1.1641532182693481445e-10 ;  /* 0x2f00000066697423 */ /* 0x000fe20000010047 */
[----:B------:R-:W-:-:S04]  /*6d30*/  FMUL.FTZ R52, R107, R70 ;  /* 0x000000466b347220 */ /* 0x000fc80000410000 */
[----:B------:R-:W-:Y:S01]  /*6d40*/  FMUL.FTZ R52, R52, R93 ;  /* 0x0000005d34347220 */ /* 0x000fe20000410000 */
[----:B------:R-:W-:Y:S01]  /*6d50*/  FSETP.GTU.FTZ.AND P0, PT, R105, R94, PT ;  /* 0x0000005e6900720b */ /* 0x000fe20003f1c000 */
[----:B------:R-:W-:Y:S02]  /*6d60*/  IMAD.U32 R105, R56, 0x10000, RZ ;  /* 0x0001000038697824 */ /* 0x000fe400078e00ff */
[----:B------:R-:W-:Y:S01]  /*6d70*/  HFMA2 R56, -RZ, RZ, 0, 1.1920928955078125e-07 ;  /* 0x00000002ff387431 */ /* 0x000fe200000001ff */
        /* <DEDUP_REMOVED lines=13> */
.L_x_890:
        /* <DEDUP_REMOVED lines=13> */
.L_x_892:
[----:B------:R-:W-:Y:S05]  /*6f20*/  BSYNC.RECONVERGENT B2 ;  /* 0x0000000000027941 */ /* 0x000fea0003800200 */
.L_x_891:
        /* <DEDUP_REMOVED lines=43> */
.L_x_889:
[----:B------:R-:W-:Y:S05]  /*71e0*/  BSYNC.RECONVERGENT B1 ;  /* 0x0000000000017941 */ /* 0x000fea0003800200 */
.L_x_888:
[----:B------:R-:W-:Y:S01]  /*71f0*/  I2FP.F32.U32 R52, R52 ;  /* 0x0000003400347245 */ /* 0x000fe20000201000 */
[C---:B------:R-:W-:Y:S01]  /*7200*/  IMAD.U32 R107, R53.reuse, 0x10000, RZ ;  /* 0x00010000356b7824 */ /* 0x040fe200078e00ff */
[----:B------:R-:W-:Y:S01]  /*7210*/  ISETP.NE.AND P2, PT, R56, 0x1, PT ;  /* 0x000000013800780c */ /* 0x000fe20003f45270 */
[----:B------:R-:W-:Y:S01]  /*7220*/  BSSY.RECONVERGENT B1, `(.L_x_893) ;  /* 0x000004f000017945 */ /* 0x000fe20003800200 */
[----:B------:R-:W-:Y:S01]  /*7230*/  PRMT R110, R53, 0x7632, R110 ;  /* 0x00007632356e7816 */ /* 0x000fe2000000006e */
[----:B------:R-:W-:Y:S01]  /*7240*/  FFMA.FTZ R105, R52, R71, 1.1641532182693481445e-10 ;  /* 0x2f00000034697423 */ /* 0x000fe20000010047 */
[----:B------:R-:W-:Y:S01]  /*7250*/  FMUL.FTZ R52, R107, R70 ;  /* 0x000000466b347220 */ /* 0x000fe20000410000 */
[----:B------:R-:W-:Y:S02]  /*7260*/  IMAD.MOV.U32 R106, RZ, RZ, 0x2 ;  /* 0x00000002ff6a7424 */ /* 0x000fe400078e00ff */
[----:B------:R-:W-:Y:S02]  /*7270*/  IMAD.MOV.U32 R53, RZ, RZ, R0 ;  /* 0x000000ffff357224 */ /* 0x000fe400078e0000 */
[----:B------:R-:W-:Y:S01]  /*7280*/  FMUL.FTZ R52, R52, R93 ;  /* 0x0000005d34347220 */ /* 0x000fe20000410000 */
[----:B------:R-:W-:-:S02]  /*7290*/  FSETP.GTU.FTZ.AND P1, PT, R105, R94, PT ;  /* 0x0000005e6900720b */ /* 0x000fc40003f3c000 */
[----:B------:R-:W-:Y:S02]  /*72a0*/  SHF.L.U32 R105, R57, 0x10, RZ ;  /* 0x0000001039697819 */ /* 0x000fe400000006ff */
[----:B------:R-:W-:Y:S02]  /*72b0*/  FSEL R52, R52, RZ, !P1 ;  /* 0x000000ff34347208 */ /* 0x000fe40004800000 */
[----:B------:R-:W-:-:S03]  /*72c0*/  PLOP3.LUT P1, PT, P1, PT, PT, 0x8, 0x80 ;  /* 0x000000000080781c */ /* 0x000fc60000f2e170 */
[--C-:B------:R-:W-:Y:S01]  /*72d0*/  FADD.FTZ R104, R52, R105.reuse ;  /* 0x0000006934687221 */ /* 0x100fe20000010000 */
[----:B------:R-:W-:Y:S01]  /*72e0*/  PRMT R105, R57, 0x7632, R105 ;  /* 0x0000763239697816 */ /* 0x000fe20000000069 */
        /* <DEDUP_REMOVED lines=9> */
.L_x_895:
        /* <DEDUP_REMOVED lines=13> */
.L_x_897:
[----:B------:R-:W-:Y:S05]  /*7450*/  BSYNC.RECONVERGENT B2 ;  /* 0x0000000000027941 */ /* 0x000fea0003800200 */
.L_x_896:
        /* <DEDUP_REMOVED lines=43> */
.L_x_894:
[----:B------:R-:W-:Y:S05]  /*7710*/  BSYNC.RECONVERGENT B1 ;  /* 0x0000000000017941 */ /* 0x000fea0003800200 */
.L_x_893:
[----:B------:R-:W-:Y:S01]  /*7720*/  I2FP.F32.U32 R52, R53 ;  /* 0x0000003500347245 */ /* 0x000fe20000201000 */
[----:B------:R-:W-:Y:S01]  /*7730*/  IMAD.U32 R105, R105, 0x10000, RZ ;  /* 0x0001000069697824 */ /* 0x000fe200078e00ff */
[----:B------:R-:W-:Y:S01]  /*7740*/  SHF.L.U32 R57, R110, 0x10, RZ ;  /* 0x000000106e397819 */ /* 0x000fe200000006ff */
[----:B------:R-:W-:Y:S01]  /*7750*/  BSSY.RECONVERGENT B1, `(.L_x_898) ;  /* 0x000004d000017945 */ /* 0x000fe20003800200 */
[----:B------:R-:W-:Y:S01]  /*7760*/  ISETP.NE.AND P3, PT, R106, 0x1, PT ;  /* 0x000000016a00780c */ /* 0x000fe20003f65270 */
[----:B------:R-:W-:Y:S01]  /*7770*/  FFMA.FTZ R53, R52, R71, 1.1641532182693481445e-10 ;  /* 0x2f00000034357423 */ /* 0x000fe20000010047 */
[----:B------:R-:W-:Y:S02]  /*7780*/  IMAD.MOV.U32 R56, RZ, RZ, 0x2 ;  /* 0x00000002ff387424 */ /* 0x000fe400078e00ff */
[----:B------:R-:W-:Y:S02]  /*7790*/  FMUL.FTZ R52, R57, R70 ;  /* 0x0000004639347220 */ /* 0x000fe40000410000 */
[----:B------:R-:W-:-:S02]  /*77a0*/  FSETP.GTU.FTZ.AND P2, PT, R53, R94, PT ;  /* 0x0000005e3500720b */ /* 0x000fc40003f5c000 */
        /* <DEDUP_REMOVED lines=14> */
.L_x_900:
        /* <DEDUP_REMOVED lines=13> */
.L_x_902:
[----:B------:R-:W-:Y:S05]  /*7960*/  BSYNC.RECONVERGENT B2 ;  /* 0x0000000000027941 */ /* 0x000fea0003800200 */
.L_x_901:
        /* <DEDUP_REMOVED lines=43> */
.L_x_899:
[----:B------:R-:W-:Y:S05]  /*7c20*/  BSYNC.RECONVERGENT B1 ;  /* 0x0000000000017941 */ /* 0x000fea0003800200 */
.L_x_898:
        /* <DEDUP_REMOVED lines=25> */
.L_x_905:
        /* <DEDUP_REMOVED lines=13> */
.L_x_907:
[----:B------:R-:W-:Y:S05]  /*7e90*/  BSYNC.RECONVERGENT B2 ;  /* 0x0000000000027941 */ /* 0x000fea0003800200 */
.L_x_906:
        /* <DEDUP_REMOVED lines=43> */
.L_x_904:
[----:B------:R-:W-:Y:S05]  /*8150*/  BSYNC.RECONVERGENT B1 ;  /* 0x0000000000017941 */ /* 0x000fea0003800200 */
.L_x_903:
        /* <DEDUP_REMOVED lines=23> */
.L_x_910:
        /* <DEDUP_REMOVED lines=13> */
.L_x_912:
[----:B------:R-:W-:Y:S05]  /*83a0*/  BSYNC.RECONVERGENT B2 ;  /* 0x0000000000027941 */ /* 0x000fea0003800200 */
.L_x_911:
        /* <DEDUP_REMOVED lines=43> */
.L_x_909:
[----:B------:R-:W-:Y:S05]  /*8660*/  BSYNC.RECONVERGENT B1 ;  /* 0x0000000000017941 */ /* 0x000fea0003800200 */
.L_x_908:
        /* <DEDUP_REMOVED lines=25> */
.L_x_915:
        /* <DEDUP_REMOVED lines=15> */
.L_x_917:
[----:B------:R-:W-:Y:S05]  /*88f0*/  BSYNC.RECONVERGENT B2 ;  /* 0x0000000000027941 */ /* 0x000fea0003800200 */
.L_x_916:
        /* <DEDUP_REMOVED lines=43> */
.L_x_914:
[----:B------:R-:W-:Y:S05]  /*8bb0*/  BSYNC.RECONVERGENT B1 ;  /* 0x0000000000017941 */ /* 0x000fea0003800200 */
.L_x_913:
[----:B------:R-:W-:Y:S01]  /*8bc0*/  I2FP.F32.U32 R52, R53 ;  /* 0x0000003500347245 */ /* 0x000fe20000201000 */
[----:B------:R-:W-:Y:S01]  /*8bd0*/  IMAD.U32 R55, R110, 0x10000, RZ ;  /* 0x000100006e377824 */ /* 0x000fe200078e00ff */
[----:B------:R-:W-:Y:S02]  /*8be0*/  F2FP.BF16.F32.PACK_AB R58, R106, R107 ;  /* 0x0000006b6a3a723e */ /* 0x000fe400000010ff */
[----:B------:R-:W-:Y:S01]  /*8bf0*/  F2FP.BF16.F32.PACK_AB R57, R105, R104 ;  /* 0x000000686939723e */ /* 0x000fe200000010ff */
[----:B------:R-:W-:Y:S01]  /*8c00*/  FFMA.FTZ R53, R52, R71, 1.1641532182693481445e-10 ;  /* 0x2f00000034357423 */ /* 0x000fe20000010047 */
[----:B------:R-:W-:Y:S01]  /*8c10*/  FMUL.FTZ R52, R55, R70 ;  /* 0x0000004637347220 */ /* 0x000fe20000410000 */
[----:B------:R-:W-:Y:S01]  /*8c20*/  IMAD.U32 R55, R108, 0x10000, RZ ;  /* 0x000100006c377824 */ /* 0x000fe200078e00ff */
[----:B------:R-:W-:Y:S02]  /*8c30*/  F2FP.BF16.F32.PACK_AB R56, R102, R103 ;  /* 0x000000676638723e */ /* 0x000fe400000010ff */
[----:B------:R-:W-:Y:S01]  /*8c40*/  FMUL.FTZ R52, R52, R93 ;  /* 0x0000005d34347220 */ /* 0x000fe20000410000 */
[----:B------:R-:W-:-:S04]  /*8c50*/  FSETP.GTU.FTZ.AND P6, PT, R53, R94, PT ;  /* 0x0000005e3500720b */ /* 0x000fc80003fdc000 */
[----:B------:R-:W-:Y:S02]  /*8c60*/  FSEL R52, R52, RZ, !P6 ;  /* 0x000000ff34347208 */ /* 0x000fe40007000000 */
[----:B------:R-:W-:-:S03]  /*8c70*/  PLOP3.LUT P6, PT, P6, PT, PT, 0x8, 0x80 ;  /* 0x000000000080781c */ /* 0x000fc600037ce170 */
[----:B------:R-:W-:-:S05]  /*8c80*/  FADD.FTZ R110, R52, R55 ;  /* 0x00000037346e7221 */ /* 0x000fca0000010000 */
[----:B------:R-:W-:Y:S01]  /*8c90*/  F2FP.BF16.F32.PACK_AB R59, R110, R109 ;  /* 0x0000006d6e3b723e */ /* 0x000fe200000010ff */
[----:B------:R-:W-:Y:S06]  /*8ca0*/  BRA `(.L_x_918) ;  /* 0x0000002800147947 */ /* 0x000fec0003800000 */
.L_x_877:
[----:B------:R-:W-:Y:S01]  /*8cb0*/  ISETP.NE.AND P0, PT, R108, 0x1, PT ;  /* 0x000000016c00780c */ /* 0x000fe20003f05270 */
[----:B------:R-:W-:Y:S01]  /*8cc0*/  BSSY.RECONVERGENT B1, `(.L_x_919) ;  /* 0x0000047000017945 */ /* 0x000fe20003800200 */
[----:B0-----:R-:W-:Y:S02]  /*8cd0*/  HFMA2 R58, -RZ, RZ, 0, 1.1920928955078125e-07 ;  /* 0x00000002ff3a7431 */ /* 0x001fe400000001ff */
        /* <DEDUP_REMOVED lines=13> */
.L_x_921:
        /* <DEDUP_REMOVED lines=13> */
.L_x_923:
[----:B------:R-:W-:Y:S05]  /*8e80*/  BSYNC.RECONVERGENT B2 ;  /* 0x0000000000027941 */ /* 0x000fea0003800200 */
.L_x_922:
        /* <DEDUP_REMOVED lines=38> */
[----:B------:R-:W-:Y:S02]  /*90f0*/  IMAD.MOV.U32 R0, RZ, RZ, R58 ;  /* 0x000000ffff007224 */ /* 0x000fe400078e003a */
[----:B------:R-:W-:Y:S01]  /*9100*/  HFMA2 R58, -RZ, RZ, 0, 0 ;  /* 0x00000000ff3a7431 */ /* 0x000fe200000001ff */
[----:B------:R-:W-:Y:S01]  /*9110*/  LOP3.LUT R28, R56, UR32, R113, 0x96, !PT ;  /* 0x00000020381c7c12 */ /* 0x000fe2000f8e9671 */
[----:B------:R-:W-:-:S07]  /*9120*/  IMAD.MOV.U32 R56, RZ, RZ, R110 ;  /* 0x000000ffff387224 */ /* 0x000fce00078e006e */
.L_x_920:
[----:B------:R-:W-:Y:S05]  /*9130*/  BSYNC.RECONVERGENT B1 ;  /* 0x0000000000017941 */ /* 0x000fea0003800200 */
.L_x_919:
[----:B------:R-:W-:Y:S01]  /*9140*/  I2FP.F32.U32 R56, R56 ;  /* 0x0000003800387245 */ /* 0x000fe20000201000 */
[----:B-----5:R-:W-:Y:S01]  /*9150*/  IMAD.U32 R59, R52, 0x10000, RZ ;  /* 0x00010000343b7824 */ /* 0x020fe200078e00ff */
[----:B------:R-:W-:Y:S01]  /*9160*/  ISETP.NE.AND P1, PT, R58, 0x1, PT ;  /* 0x000000013a00780c */ /* 0x000fe20003f25270 */
[----:B------:R-:W-:Y:S01]  /*9170*/  BSSY.RECONVERGENT B1, `(.L_x_924) ;  /* 0x000004d000017945 */ /* 0x000fe20003800200 */
[----:B------:R-:W-:Y:S01]  /*9180*/  PRMT R52, R52, 0x7632, R52 ;  /* 0x0000763234347816 */ /* 0x000fe20000000034 */
[----:B------:R-:W-:Y:S01]  /*9190*/  FFMA.FTZ R57, R56, R71, 1.1641532182693481445e-10 ;  /* 0x2f00000038397423 */ /* 0x000fe20000010047 */
[----:B------:R-:W-:Y:S01]  /*91a0*/  FMUL.FTZ R56, R59, R70 ;  /* 0x000000463b387220 */ /* 0x000fe20000410000 */
[----:B------:R-:W-:-:S03]  /*91b0*/  IMAD.MOV.U32 R104, RZ, RZ, 0x2 ;  /* 0x00000002ff687424 */ /* 0x000fc600078e00ff */
[----:B------:R-:W-:Y:S01]  /*91c0*/  FSETP.GTU.FTZ.AND P0, PT, R57, R94, PT ;  /* 0x0000005e3900720b */ /* 0x000fe20003f1c000 */
[----:B------:R-:W-:Y:S01]  /*91d0*/  FMUL.FTZ R56, R56, R93 ;  /* 0x0000005d38387220 */ /* 0x000fe20000410000 */
[----:B------:R-:W-:Y:S02]  /*91e0*/  MOV R57, R0 ;  /* 0x0000000000397202 */ /* 0x000fe40000000f00 */
[----:B------:R-:W-:Y:S02]  /*91f0*/  PLOP3.LUT P2, PT, P0, PT, PT, 0x8, 0x80 ;  /* 0x000000000080781c */ /* 0x000fe4000074e170 */
[----:B------:R-:W-:Y:S02]  /*9200*/  FSEL R103, R56, RZ, !P0 ;  /* 0x000000ff38677208 */ /* 0x000fe40004000000 */
        /* <DEDUP_REMOVED lines=10> */
.L_x_926:
        /* <DEDUP_REMOVED lines=13> */
.L_x_928:
[----:B------:R-:W-:Y:S05]  /*9380*/  BSYNC.RECONVERGENT B2 ;  /* 0x0000000000027941 */ /* 0x000fea0003800200 */
.L_x_927:
        /* <DEDUP_REMOVED lines=37> */
[----:B------:R-:W-:-:S03]  /*95e0*/  MOV R0, R104 ;  /* 0x0000006800007202 */ /* 0x000fc60000000f00 */
[----:B------:R-:W-:Y:S01]  /*95f0*/  HFMA2 R104, -RZ, RZ, 0, 0 ;  /* 0x00000000ff687431 */ /* 0x000fe200000001ff */
[----:B------:R-:W-:Y:S02]  /*9600*/  LOP3.LUT R27, R106, UR31, R105, 0x96, !PT ;  /* 0x0000001f6a1b7c12 */ /* 0x000fe4000f8e9669 */
[----:B------:R-:W-:Y:S01]  /*9610*/  LOP3.LUT R28, R58, UR32, R57, 0x96, !PT ;  /* 0x000000203a1c7c12 */ /* 0x000fe2000f8e9639 */
[----:B------:R-:W-:Y:S02]  /*9620*/  IMAD.MOV.U32 R57, RZ, RZ, R112 ;  /* 0x000000ffff397224 */ /* 0x000fe400078e0070 */
[----:B------:R-:W-:-:S07]  /*9630*/  IMAD.MOV.U32 R112, RZ, RZ, R56 ;  /* 0x000000ffff707224 */ /* 0x000fce00078e0038 */
.L_x_925:
[----:B------:R-:W-:Y:S05]  /*9640*/  BSYNC.RECONVERGENT B1 ;  /* 0x0000000000017941 */ /* 0x000fea0003800200 */
.L_x_924:
        /* <DEDUP_REMOVED lines=8> */
[----:B------:R-:W-:-:S04]  /*96d0*/  FSETP.GTU.FTZ.AND P1, PT, R57, R94, PT ;  /* 0x0000005e3900720b */ /* 0x000fc80003f3c000 */
[----:B------:R-:W-:Y:S02]  /*96e0*/  FSEL R102, R52, RZ, !P1 ;  /* 0x000000ff34667208 */ /* 0x000fe40004800000 */
[----:B------:R-:W-:Y:S02]  /*96f0*/  PLOP3.LUT P0, PT, P1, PT, PT, 0x8, 0x80 ;  /* 0x000000000080781c */ /* 0x000fe40000f0e170 */
[----:B------:R-:W-:Y:S01]  /*9700*/  MOV R52, R0 ;  /* 0x0000000000347202 */ /* 0x000fe20000000f00 */
        /* <DEDUP_REMOVED lines=9> */
.L_x_931:
        /* <DEDUP_REMOVED lines=13> */
.L_x_933:
[----:B------:R-:W-:Y:S05]  /*9870*/  BSYNC.RECONVERGENT B2 ;  /* 0x0000000000027941 */ /* 0x000fea0003800200 */
.L_x_932:
        /* <DEDUP_REMOVED lines=43> */
.L_x_930:
[----:B------:R-:W-:Y:S05]  /*9b30*/  BSYNC.RECONVERGENT B1 ;  /* 0x0000000000017941 */ /* 0x000fea0003800200 */
.L_x_929:
        /* <DEDUP_REMOVED lines=22> */
.L_x_936:
        /* <DEDUP_REMOVED lines=13> */
.L_x_938:
[----:B------:R-:W-:Y:S05]  /*9d70*/  BSYNC.RECONVERGENT B2 ;  /* 0x0000000000027941 */ /* 0x000fea0003800200 */
.L_x_937:
        /* <DEDUP_REMOVED lines=43> */
.L_x_935:
[----:B------:R-:W-:Y:S05]  /*a030*/  BSYNC.RECONVERGENT B1 ;  /* 0x0000000000017941 */ /* 0x000fea0003800200 */
.L_x_934:
        /* <DEDUP_REMOVED lines=21> */
.L_x_941:
        /* <DEDUP_REMOVED lines=13> */
.L_x_943:
[----:B------:R-:W-:Y:S05]  /*a260*/  BSYNC.RECONVERGENT B2 ;  /* 0x0000000000027941 */ /* 0x000fea0003800200 */
.L_x_942:
        /* <DEDUP_REMOVED lines=43> */
.L_x_940:
[----:B------:R-:W-:Y:S05]  /*a520*/  BSYNC.RECONVERGENT B1 ;  /* 0x0000000000017941 */ /* 0x000fea0003800200 */
.L_x_939:
[----:B------:R-:W-:Y:S01]  /*a530*/  I2FP.F32.U32 R52, R53 ;  /* 0x0000003500347245 */ /* 0x000fe20000201000 */
[----:B------:R-:W-:Y:S01]  /*a540*/  IMAD.U32 R57, R54, 0x10000, RZ ;  /* 0x0001000036397824 */ /* 0x000fe200078e00ff */
        /* <DEDUP_REMOVED lines=20> */
.L_x_946:
        /* <DEDUP_REMOVED lines=13> */
.L_x_948:
[----:B------:R-:W-:Y:S05]  /*a760*/  BSYNC.RECONVERGENT B2 ;  /* 0x0000000000027941 */ /* 0x000fea0003800200 */
.L_x_947:
        /* <DEDUP_REMOVED lines=43> */
.L_x_945:
[----:B------:R-:W-:Y:S05]  /*aa20*/  BSYNC.RECONVERGENT B1 ;  /* 0x0000000000017941 */ /* 0x000fea0003800200 */
.L_x_944:
        /* <DEDUP_REMOVED lines=21> */
.L_x_951:
        /* <DEDUP_REMOVED lines=13> */
.L_x_953:
[----:B------:R-:W-:Y:S05]  /*ac50*/  BSYNC.RECONVERGENT B2 ;  /* 0x0000000000027941 */ /* 0x000fea0003800200 */
.L_x_952:
        /* <DEDUP_REMOVED lines=43> */
.L_x_950:
[----:B------:R-:W-:Y:S05]  /*af10*/  BSYNC.RECONVERGENT B1 ;  /* 0x0000000000017941 */ /* 0x000fea0003800200 */
.L_x_949:
        /* <DEDUP_REMOVED lines=22> */
.L_x_956:
        /* <DEDUP_REMOVED lines=15> */
.L_x_958:
[----:B------:R-:W-:Y:S05]  /*b170*/  BSYNC.RECONVERGENT B2 ;  /* 0x0000000000027941 */ /* 0x000fea0003800200 */
.L_x_957:
        /* <DEDUP_REMOVED lines=43> */
.L_x_955:
[----:B------:R-:W-:Y:S05]  /*b430*/  BSYNC.RECONVERGENT B1 ;  /* 0x0000000000017941 */ /* 0x000fea0003800200 */
.L_x_954:
[----:B------:R-:W-:Y:S01]  /*b440*/  I2FP.F32.U32 R52, R53 ;  /* 0x0000003500347245 */ /* 0x000fe20000201000 */
[----:B------:R-:W-:Y:S01]  /*b450*/  IMAD.U32 R55, R108, 0x10000, RZ ;  /* 0x000100006c377824 */ /* 0x000fe200078e00ff */
[----:B------:R-:W-:Y:S02]  /*b460*/  F2FP.BF16.F32.PACK_AB R58, R106, R107 ;  /* 0x0000006b6a3a723e */ /* 0x000fe400000010ff */
[----:B------:R-:W-:Y:S01]  /*b470*/  F2FP.BF16.F32.PACK_AB R57, R105, R104 ;  /* 0x000000686939723e */ /* 0x000fe200000010ff */
[----:B------:R-:W-:Y:S01]  /*b480*/  FFMA.FTZ R53, R52, R71, 1.1641532182693481445e-10 ;  /* 0x2f00000034357423 */ /* 0x000fe20000010047 */
[----:B------:R-:W-:Y:S01]  /*b490*/  FMUL.FTZ R52, R55, R70 ;  /* 0x0000004637347220 */ /* 0x000fe20000410000 */
[----:B------:R-:W-:-:S03]  /*b4a0*/  F2FP.BF16.F32.PACK_AB R56, R102, R103 ;  /* 0x000000676638723e */ /* 0x000fc600000010ff */
[----:B------:R-:W-:Y:S01]  /*b4b0*/  FMUL.FTZ R52, R52, R93 ;  /* 0x0000005d34347220 */ /* 0x000fe20000410000 */
[----:B------:R-:W-:-:S04]  /*b4c0*/  FSETP.GTU.FTZ.AND P6, PT, R53, R94, PT ;  /* 0x0000005e3500720b */ /* 0x000fc80003fdc000 */
[----:B------:R-:W-:Y:S02]  /*b4d0*/  FSEL R110, R52, RZ, !P6 ;  /* 0x000000ff346e7208 */ /* 0x000fe40007000000 */
[----:B------:R-:W-:Y:S02]  /*b4e0*/  PLOP3.LUT P6, PT, P6, PT, PT, 0x8, 0x80 ;  /* 0x000000000080781c */ /* 0x000fe400037ce170 */
[----:B------:R-:W-:-:S11]  /*b4f0*/  F2FP.BF16.F32.PACK_AB R59, R110, R109 ;  /* 0x0000006d6e3b723e */ /* 0x000fd600000010ff */
.L_x_918:
[----:B------:R-:W-:Y:S01]  /*b500*/  SEL R55, RZ, 0x1000000, !P6 ;  /* 0x01000000ff377807 */ /* 0x000fe20007000000 */
[C---:B------:R-:W-:Y:S01]  /*b510*/  IMAD.WIDE.U32 R118, R101.reuse, 0x10, R60 ;  /* 0x0000001065767825 */ /* 0x040fe200078e003c */
[----:B------:R-:W-:Y:S02]  /*b520*/  SEL R108, RZ, 0x10000, !P5 ;  /* 0x00010000ff6c7807 */ /* 0x000fe40006800000 */
[----:B------:R-:W-:Y:S01]  /*b530*/  SEL R115, RZ, 0x100, !P4 ;  /* 0x00000100ff737807 */ /* 0x000fe20006000000 */
[----:B------:R-:W-:Y:S01]  /*b540*/  IMAD.WIDE.U32 R116, R101, 0x8, R62 ;  /* 0x0000000865747825 */ /* 0x000fe200078e003e */
[----:B------:R-:W-:Y:S01]  /*b550*/  SEL R54, RZ, 0x1000000, !P2 ;  /* 0x01000000ff367807 */ /* 0x000fe20005000000 */
[----:B------:R0:W-:Y:S01]  /*b560*/  STG.E.128 desc[UR8][R118.64], R56 ;  /* 0x0000003876007986 */ /* 0x0001e2000c101d08 */
[----:B------:R-:W-:Y:S02]  /*b570*/  SEL R53, RZ, 0x10000, !P1 ;  /* 0x00010000ff357807 */ /* 0x000fe40004800000 */
[----:B------:R-:W-:-:S02]  /*b580*/  SEL R52, RZ, 0x100, !P0 ;  /* 0x00000100ff347807 */ /* 0x000fc40004000000 */
[----:B------:R-:W-:Y:S01]  /*b590*/  ISETP.NE.AND P5, PT, R111, RZ, PT ;  /* 0x000000ff6f00720c */ /* 0x000fe20003fa5270 */
[----:B------:R-:W-:Y:S01]  /*b5a0*/  VIADD R111, R67, 0x40 ;  /* 0x00000040436f7836 */ /* 0x000fe20000000000 */
[----:B------:R-:W-:Y:S02]  /*b5b0*/  LOP3.LUT R115, R115, R55, R108, 0xfe, !PT ;  /* 0x0000003773737212 */ /* 0x000fe400078efe6c */
[----:B------:R-:W-:Y:S02]  /*b5c0*/  SEL R114, RZ, 0x1, !P3 ;  /* 0x00000001ff727807 */ /* 0x000fe40005800000 */
[----:B------:R-:W-:Y:S02]  /*b5d0*/  LOP3.LUT R52, R52, R54, R53, 0xfe, !PT ;  /* 0x0000003634347212 */ /* 0x000fe400078efe35 */
[----:B------:R-:W-:Y:S02]  /*b5e0*/  SEL R53, RZ, 0x1, !P5 ;  /* 0x00000001ff357807 */ /* 0x000fe40006800000 */
[----:B------:R-:W-:-:S02]  /*b5f0*/  LOP3.LUT R115, R115, R114, RZ, 0xfc, !PT ;  /* 0x0000007273737212 */ /* 0x000fc400078efcff */
[----:B------:R-:W-:Y:S01]  /*b600*/  LOP3.LUT R114, R52, R53, RZ, 0xfc, !PT ;  /* 0x0000003534727212 */ /* 0x000fe200078efcff */
[----:B------:R-:W-:Y:S01]  /*b610*/  IMAD.WIDE.U32 R52, R111, 0x10, R64 ;  /* 0x000000106f347825 */ /* 0x000fe200078e0040 */
[----:B------:R-:W-:-:S03]  /*b620*/  ISETP.NE.AND P6, PT, R125, RZ, PT ;  /* 0x000000ff7d00720c */ /* 0x000fc60003fc5270 */
[----:B------:R0:W-:Y:S04]  /*b630*/  STG.E.64 desc[UR8][R116.64], R114 ;  /* 0x0000007274007986 */ /* 0x0001e8000c101b08 */
[----:B------:R-:W5:Y:S06]  /*b640*/  LDG.E.128 R52, desc[UR8][R52.64] ;  /* 0x0000000834347981 */ /* 0x000f6c000c1e1d00 */
[----:B------:R-:W-:Y:S05]  /*b650*/  @!P6 BRA `(.L_x_959) ;  /* 0x000000280078e947 */ /* 0x000fea0003800000 */
[----:B0-----:R-:W0:Y:S02]  /*b660*/  LDC.64 R56, c[0x0][0x3a0] ;  /* 0x0000e800ff387b82 */ /* 0x001e240000000a00 */
        /* <DEDUP_REMOVED lines=18> */
.L_x_962:
        /* <DEDUP_REMOVED lines=13> */
.L_x_964:
[----:B------:R-:W-:Y:S05]  /*b860*/  BSYNC.RECONVERGENT B2 ;  /* 0x0000000000027941 */ /* 0x000fea0003800200 */
.L_x_963:
        /* <DEDUP_REMOVED lines=43> */
.L_x_961:
[----:B------:R-:W-:Y:S05]  /*bb20*/  BSYNC.RECONVERGENT B1 ;  /* 0x0000000000017941 */ /* 0x000fea0003800200 */
.L_x_960:
        /* <DEDUP_REMOVED lines=26> */
.L_x_967:
        /* <DEDUP_REMOVED lines=13> */
.L_x_969:
[----:B------:R-:W-:Y:S05]  /*bda0*/  BSYNC.RECONVERGENT B2 ;  /* 0x0000000000027941 */ /* 0x000fea0003800200 */
.L_x_968:
        /* <DEDUP_REMOVED lines=43> */
.L_x_966:
[----:B------:R-:W-:Y:S05]  /*c060*/  BSYNC.RECONVERGENT B1 ;  /* 0x0000000000017941 */ /* 0x000fea0003800200 */
.L_x_965:
[----:B------:R-:W-:Y:S01]  /*c070*/  I2FP.F32.U32 R112, R112 ;  /* 0x0000007000707245 */ /* 0x000fe20000201000 */
[----:B------:R-:W-:Y:S01]  /*c080*/  BSSY.RECONVERGENT B1, `(.L_x_970) ;  /* 0x000004f000017945 */ /* 0x000fe20003800200 */
[----:B------:R-:W-:Y:S02]  /*c090*/  SHF.L.U32 R117, R52, 0x10, RZ ;  /* 0x0000001034757819 */ /* 0x000fe400000006ff */
[----:B------:R-:W-:Y:S01]  /*c0a0*/  ISETP.NE.AND P1, PT, R116, 0x1, PT ;  /* 0x000000017400780c */ /* 0x000fe20003f25270 */
[----:B------:R-:W-:Y:S02]  /*c0b0*/  FFMA.FTZ R115, R112, R71, 1.1641532182693481445e-10 ;  /* 0x2f00000070737423 */ /* 0x000fe40000010047 */
[----:B------:R-:W-:-:S03]  /*c0c0*/  FMUL.FTZ R52, R117, R70 ;  /* 0x0000004675347220 */ /* 0x000fc60000410000 */
[----:B------:R-:W-:Y:S01]  /*c0d0*/  FSETP.GTU.FTZ.AND P0, PT, R115, R94, PT ;  /* 0x0000005e7300720b */ /* 0x000fe20003f1c000 */
[----:B------:R-:W-:Y:S01]  /*c0e0*/  FMUL.FTZ R52, R52, R93 ;  /* 0x0000005d34347220 */ /* 0x000fe20000410000 */
[----:B------:R-:W-:Y:S02]  /*c0f0*/  IMAD.U32 R115, R56, 0x10000, RZ ;  /* 0x0001000038737824 */ /* 0x000fe400078e00ff */
[----:B------:R-:W-:Y:S02]  /*c100*/  IMAD.MOV.U32 R56, RZ, RZ, 0x2 ;  /* 0x00000002ff387424 */ /* 0x000fe400078e00ff */
        /* <DEDUP_REMOVED lines=13> */
.L_x_972:
        /* <DEDUP_REMOVED lines=13> */
.L_x_974:
[----:B------:R-:W-:Y:S05]  /*c2b0*/  BSYNC.RECONVERGENT B2 ;  /* 0x0000000000027941 */ /* 0x000fea0003800200 */
.L_x_973:
        /* <DEDUP_REMOVED lines=43> */
.L_x_971:
[----:B------:R-:W-:Y:S05]  /*c570*/  BSYNC.RECONVERGENT B1 ;  /* 0x0000000000017941 */ /* 0x000fea0003800200 */
.L_x_970:
[----:B------:R-:W-:Y:S01]  /*c580*/  I2FP.F32.U32 R52, R52 ;  /* 0x0000003400347245 */ /* 0x000fe20000201000 */
[----:B------:R-:W-:Y:S01]  /*c590*/  IMAD.U32 R117, R53, 0x10000, RZ ;  /* 0x0001000035757824 */ /* 0x000fe200078e00ff */
[----:B------:R-:W-:Y:S01]  /*c5a0*/  ISETP.NE.AND P2, PT, R56, 0x1, PT ;  /* 0x000000013800780c */ /* 0x000fe20003f45270 */
[----:B------:R-:W-:Y:S01]  /*c5b0*/  BSSY.RECONVERGENT B1, `(.L_x_975) ;  /* 0x000004f000017945 */ /* 0x000fe20003800200 */
[----:B------:R-:W-:Y:S01]  /*c5c0*/  PRMT R114, R57, 0x7632, R114 ;  /* 0x0000763239727816 */ /* 0x000fe20000000072 */
[----:B------:R-:W-:Y:S01]  /*c5d0*/  FFMA.FTZ R115, R52, R71, 1.1641532182693481445e-10 ;  /* 0x2f00000034737423 */ /* 0x000fe20000010047 */
[----:B------:R-:W-:Y:S01]  /*c5e0*/  FMUL.FTZ R52, R117, R70 ;  /* 0x0000004675347220 */ /* 0x000fe20000410000 */
[----:B------:R-:W-:Y:S01]  /*c5f0*/  PRMT R121, R53, 0x7632, R121 ;  /* 0x0000763235797816 */ /* 0x000fe20000000079 */
[----:B------:R-:W-:Y:S02]  /*c600*/  IMAD.MOV.U32 R53, RZ, RZ, R0 ;  /* 0x000000ffff357224 */ /* 0x000fe400078e0000 */
[----:B------:R-:W-:Y:S01]  /*c610*/  FMUL.FTZ R52, R52, R93 ;  /* 0x0000005d34347220 */ /* 0x000fe20000410000 */
[----:B------:R-:W-:Y:S01]  /*c620*/  FSETP.GTU.FTZ.AND P1, PT, R115, R94, PT ;  /* 0x0000005e7300720b */ /* 0x000fe20003f3c000 */
[----:B------:R-:W-:-:S02]  /*c630*/  IMAD.U32 R115, R57, 0x10000, RZ ;  /* 0x0001000039737824 */ /* 0x000fc400078e00ff */
[----:B------:R-:W-:Y:S01]  /*c640*/  HFMA2 R57, -RZ, RZ, 0, 1.1920928955078125e-07 ;  /* 0x00000002ff397431 */ /* 0x000fe200000001ff */
        /* <DEDUP_REMOVED lines=12> */
.L_x_977:
        /* <DEDUP_REMOVED lines=13> */
.L_x_979:
[----:B------:R-:W-:Y:S05]  /*c7e0*/  BSYNC.RECONVERGENT B2 ;  /* 0x0000000000027941 */ /* 0x000fea0003800200 */
.L_x_978:
        /* <DEDUP_REMOVED lines=43> */
.L_x_976:
[----:B------:R-:W-:Y:S05]  /*caa0*/  BSYNC.RECONVERGENT B1 ;  /* 0x0000000000017941 */ /* 0x000fea0003800200 */
.L_x_975:
        /* <DEDUP_REMOVED lines=23> */
.L_x_982:
        /* <DEDUP_REMOVED lines=13> */
.L_x_984:
[----:B------:R-:W-:Y:S05]  /*ccf0*/  BSYNC.RECONVERGENT B2 ;  /* 0x0000000000027941 */ /* 0x000fea0003800200 */
.L_x_983:
        /* <DEDUP_REMOVED lines=43> */
.L_x_981:
[----:B------:R-:W-:Y:S05]  /*cfb0*/  BSYNC.RECONVERGENT B1 ;  /* 0x0000000000017941 */ /* 0x000fea0003800200 */
.L_x_980:
        /* <DEDUP_REMOVED lines=25> */
.L_x_987:
        /* <DEDUP_REMOVED lines=13> */
.L_x_989:
[----:B------:R-:W-:Y:S05]  /*d220*/  BSYNC.RECONVERGENT B2 ;  /* 0x0000000000027941 */ /* 0x000fea0003800200 */
.L_x_988:
        /* <DEDUP_REMOVED lines=43> */
.L_x_986:
[----:B------:R-:W-:Y:S05]  /*d4e0*/  BSYNC.RECONVERGENT B1 ;  /* 0x0000000000017941 */ /* 0x000fea0003800200 */
.L_x_985:
[----:B------:R-:W-:Y:S01]  /*d4f0*/  I2FP.F32.U32 R52, R53 ;  /* 0x0000003500347245 */ /* 0x000fe20000201000 */
[----:B------:R-:W-:Y:S01]  /*d500*/  IMAD.U32 R57, R54, 0x10000, RZ ;  /* 0x0001000036397824 */ /* 0x000fe200078e00ff */
[----:B------:R-:W-:Y:S01]  /*d510*/  ISETP.NE.AND P5, PT, R118, 0x1, PT ;  /* 0x000000017600780c */ /* 0x000fe20003fa5270 */
[----:B------:R-:W-:Y:S01]  /*d520*/  BSSY.RECONVERGENT B1, `(.L_x_990) ;  /* 0x000004d000017945 */ /* 0x000fe20003800200 */
[----:B------:R-:W-:Y:S01]  /*d530*/  MOV R54, 0x2 ;  /* 0x0000000200367802 */ /* 0x000fe20000000f00 */
[----:B------:R-:W-:Y:S01]  /*d540*/  FFMA.FTZ R53, R52, R71, 1.1641532182693481445e-10 ;  /* 0x2f00000034357423 */ /* 0x000fe20000010047 */
[----:B------:R-:W-:-:S04]  /*d550*/  FMUL.FTZ R52, R57, R70 ;  /* 0x0000004639347220 */ /* 0x000fc80000410000 */
[----:B------:R-:W-:Y:S01]  /*d560*/  FMUL.FTZ R52, R52, R93 ;  /* 0x0000005d34347220 */ /* 0x000fe20000410000 */
[----:B------:R-:W-:Y:S01]  /*d570*/  FSETP.GTU.FTZ.AND P4, PT, R53, R94, PT ;  /* 0x0000005e3500720b */ /* 0x000fe20003f9c000 */
[----:B------:R-:W-:-:S03]  /*d580*/  IMAD.U32 R53, R58, 0x10000, RZ ;  /* 0x000100003a357824 */ /* 0x000fc600078e00ff */
        /* <DEDUP_REMOVED lines=13> */
.L_x_992:
        /* <DEDUP_REMOVED lines=13> */
.L_x_994:
[----:B------:R-:W-:Y:S05]  /*d730*/  BSYNC.RECONVERGENT B2 ;  /* 0x0000000000027941 */ /* 0x000fea0003800200 */
.L_x_993:
        /* <DEDUP_REMOVED lines=43> */
.L_x_991:
[----:B------:R-:W-:Y:S05]  /*d9f0*/  BSYNC.RECONVERGENT B1 ;  /* 0x0000000000017941 */ /* 0x000fea0003800200 */
.L_x_990:
[----:B------:R-:W-:Y:S01]  /*da00*/  I2FP.F32.U32 R52, R53 ;  /* 0x0000003500347245 */ /* 0x000fe20000201000 */
[C---:B------:R-:W-:Y:S01]  /*da10*/  IMAD.U32 R57, R55.reuse, 0x10000, RZ ;  /* 0x0001000037397824 */ /* 0x040fe200078e00ff */
        /* <DEDUP_REMOVED lines=23> */
.L_x_997:
        /* <DEDUP_REMOVED lines=15> */
.L_x_999:
[----:B------:R-:W-:Y:S05]  /*dc80*/  BSYNC.RECONVERGENT B2 ;  /* 0x0000000000027941 */ /* 0x000fea0003800200 */
.L_x_998:
        /* <DEDUP_REMOVED lines=43> */
.L_x_996:
[----:B------:R-:W-:Y:S05]  /*df40*/  BSYNC.RECONVERGENT B1 ;  /* 0x0000000000017941 */ /* 0x000fea0003800200 */
.L_x_995:
[----:B------:R-:W-:Y:S01]  /*df50*/  I2FP.F32.U32 R52, R53 ;  /* 0x0000003500347245 */ /* 0x000fe20000201000 */
[----:B------:R-:W-:Y:S01]  /*df60*/  IMAD.U32 R119, R119, 0x10000, RZ ;  /* 0x0001000077777824 */ /* 0x000fe200078e00ff */
        /* <DEDUP_REMOVED lines=9> */
[----:B------:R-:W-:-:S03]  /*e000*/  PLOP3.LUT P6, PT, P6, PT, PT, 0x8, 0x80 ;  /* 0x000000000080781c */ /* 0x000fc600037ce170 */
[----:B------:R-:W-:-:S05]  /*e010*/  FADD.FTZ R119, R52, R119 ;  /* 0x0000007734777221 */ /* 0x000fca0000010000 */
[----:B------:R-:W-:Y:S01]  /*e020*/  F2FP.BF16.F32.PACK_AB R59, R119, R118 ;  /* 0x00000076773b723e */ /* 0x000fe200000010ff */
[----:B------:R-:W-:Y:S06]  /*e030*/  BRA `(.L_x_1000) ;  /* 0x0000002800187947 */ /* 0x000fec0003800000 */
.L_x_959:
[----:B------:R-:W-:Y:S01]  /*e040*/  ISETP.NE.AND P0, PT, R120, 0x1, PT ;  /* 0x000000017800780c */ /* 0x000fe20003f05270 */
[----:B------:R-:W-:Y:S01]  /*e050*/  BSSY.RECONVERGENT B1, `(.L_x_1001) ;  /* 0x0000048000017945 */ /* 0x000fe20003800200 */
[----:B0-----:R-:W-:Y:S01]  /*e060*/  IMAD.MOV.U32 R58, RZ, RZ, 0x2 ;  /* 0x00000002ff3a7424 */ /* 0x001fe200078e00ff */
        /* <DEDUP_REMOVED lines=13> */
.L_x_1003:
        /* <DEDUP_REMOVED lines=13> */
.L_x_1005:
[----:B------:R-:W-:Y:S05]  /*e210*/  BSYNC.RECONVERGENT B2 ;  /* 0x0000000000027941 */ /* 0x000fea0003800200 */
.L_x_1004:
        /* <DEDUP_REMOVED lines=41> */
[----:B------:R-:W-:Y:S02]  /*e4b0*/  HFMA2 R58, -RZ, RZ, 0, 0 ;  /* 0x00000000ff3a7431 */ /* 0x000fe400000001ff */
[----:B------:R-:W-:-:S07]  /*e4c0*/  IMAD.MOV.U32 R56, RZ, RZ, R112 ;  /* 0x000000ffff387224 */ /* 0x000fce00078e0070 */
.L_x_1002:
[----:B------:R-:W-:Y:S05]  /*e4d0*/  BSYNC.RECONVERGENT B1 ;  /* 0x0000000000017941 */ /* 0x000fea0003800200 */
.L_x_1001:
        /* <DEDUP_REMOVED lines=23> */
.L_x_1008:
        /* <DEDUP_REMOVED lines=13> */
.L_x_1010:
[----:B------:R-:W-:Y:S05]  /*e720*/  BSYNC.RECONVERGENT B2 ;  /* 0x0000000000027941 */ /* 0x000fea0003800200 */
.L_x_1009:
        /* <DEDUP_REMOVED lines=43> */
.L_x_1007:
[----:B------:R-:W-:Y:S05]  /*e9e0*/  BSYNC.RECONVERGENT B1 ;  /* 0x0000000000017941 */ /* 0x000fea0003800200 */
.L_x_1006:
        /* <DEDUP_REMOVED lines=21> */
.L_x_1013:
        /* <DEDUP_REMOVED lines=13> */
.L_x_1015:
[----:B------:R-:W-:Y:S05]  /*ec10*/  BSYNC.RECONVERGENT B2 ;  /* 0x0000000000027941 */ /* 0x000fea0003800200 */
.L_x_1014:
        /* <DEDUP_REMOVED lines=43> */
.L_x_1012:
[----:B------:R-:W-:Y:S05]  /*eed0*/  BSYNC.RECONVERGENT B1 ;  /* 0x0000000000017941 */ /* 0x000fea0003800200 */
.L_x_1011:
[----:B------:R-:W-:Y:S01]  /*eee0*/  I2FP.F32.U32 R52, R52 ;  /* 0x0000003400347245 */ /* 0x000fe20000201000 */
[C---:B------:R-:W-:Y:S01]  /*eef0*/  IMAD.U32 R59, R53.reuse, 0x10000, RZ ;  /* 0x00010000353b7824 */ /* 0x040fe200078e00ff */
[----:B------:R-:W-:Y:S01]  /*ef00*/  ISETP.NE.AND P3, PT, R56, 0x1, PT ;  /* 0x000000013800780c */ /* 0x000fe20003f65270 */
[----:B------:R-:W-:Y:S01]  /*ef10*/  BSSY.RECONVERGENT B1, `(.L_x_1016) ;  /* 0x000004c000017945 */ /* 0x000fe20003800200 */
[----:B------:R-:W-:Y:S01]  /*ef20*/  PRMT R114, R53, 0x7632, R114 ;  /* 0x0000763235727816 */ /* 0x000fe20000000072 */
[----:B------:R-:W-:Y:S01]  /*ef30*/  FFMA.FTZ R57, R52, R71, 1.1641532182693481445e-10 ;  /* 0x2f00000034397423 */ /* 0x000fe20000010047 */
[----:B------:R-:W-:Y:S01]  /*ef40*/  FMUL.FTZ R52, R59, R70 ;  /* 0x000000463b347220 */ /* 0x000fe20000410000 */
[----:B------:R-:W-:Y:S01]  /*ef50*/  IMAD.MOV.U32 R58, RZ, RZ, 0x2 ;  /* 0x00000002ff3a7424 */ /* 0x000fe200078e00ff */
[----:B------:R-:W-:Y:S02]  /*ef60*/  MOV R53, R0 ;  /* 0x0000000000357202 */ /* 0x000fe40000000f00 */
[----:B------:R-:W-:Y:S01]  /*ef70*/  FMUL.FTZ R52, R52, R93 ;  /* 0x0000005d34347220 */ /* 0x000fe20000410000 */
[----:B------:R-:W-:-:S04]  /*ef80*/  FSETP.GTU.FTZ.AND P2, PT, R57, R94, PT ;  /* 0x0000005e3900720b */ /* 0x000fc80003f5c000 */
        /* <DEDUP_REMOVED lines=11> */
.L_x_1018:
        /* <DEDUP_REMOVED lines=13> */
.L_x_1020:
[----:B------:R-:W-:Y:S05]  /*f110*/  BSYNC.RECONVERGENT B2 ;  /* 0x0000000000027941 */ /* 0x000fea0003800200 */
.L_x_1019:
        /* <DEDUP_REMOVED lines=43> */
.L_x_1017:
[----:B------:R-:W-:Y:S05]  /*f3d0*/  BSYNC.RECONVERGENT B1 ;  /* 0x0000000000017941 */ /* 0x000fea0003800200 */
.L_x_1016:
        /* <DEDUP_REMOVED lines=21> */
.L_x_1023:
        /* <DEDUP_REMOVED lines=13> */
.L_x_1025:
[----:B------:R-:W-:Y:S05]  /*f600*/  BSYNC.RECONVERGENT B2 ;  /* 0x0000000000027941 */ /* 0x000fea0003800200 */
.L_x_1024:
        /* <DEDUP_REMOVED lines=43> */
.L_x_1022:
[----:B------:R-:W-:Y:S05]  /*f8c0*/  BSYNC.RECONVERGENT B1 ;  /* 0x0000000000017941 */ /* 0x000fea0003800200 */
.L_x_1021:
        /* <DEDUP_REMOVED lines=22> */
.L_x_1028:
        /* <DEDUP_REMOVED lines=13> */
.L_x_1030:
[----:B------:R-:W-:Y:S05]  /*fb00*/  BSYNC.RECONVERGENT B2 ;  /* 0x0000000000027941 */ /* 0x000fea0003800200 */
.L_x_1029:
        /* <DEDUP_REMOVED lines=43> */
.L_x_1027:
[----:B------:R-:W-:Y:S05]  /*fdc0*/  BSYNC.RECONVERGENT B1 ;  /* 0x0000000000017941 */ /* 0x000fea0003800200 */
.L_x_1026:
        /* <DEDUP_REMOVED lines=21> */
.L_x_1033:
        /* <DEDUP_REMOVED lines=13> */
.L_x_1035:
[----:B------:R-:W-:Y:S05]  /*fff0*/  BSYNC.RECONVERGENT B2 ;  /* 0x0000000000027941 */ /* 0x000fea0003800200 */
.L_x_1034:
        /* <DEDUP_REMOVED lines=43> */
.L_x_1032:
[----:B------:R-:W-:Y:S05]  /*102b0*/  BSYNC.RECONVERGENT B1 ;  /* 0x0000000000017941 */ /* 0x000fea0003800200 */
.L_x_1031:
        /* <DEDUP_REMOVED lines=22> */
.L_x_1038:
        /* <DEDUP_REMOVED lines=15> */
.L_x_1040:
[----:B------:R-:W-:Y:S05]  /*10510*/  BSYNC.RECONVERGENT B2 ;  /* 0x0000000000027941 */ /* 0x000fea0003800200 */
.L_x_1039:
        /* <DEDUP_REMOVED lines=43> */
.L_x_1037:
[----:B------:R-:W-:Y:S05]  /*107d0*/  BSYNC.RECONVERGENT B1 ;  /* 0x0000000000017941 */ /* 0x000fea0003800200 */
.L_x_1036:
        /* <DEDUP_REMOVED lines=12> */
.L_x_1000:
[----:B------:R-:W-:Y:S01]  /*108a0*/  SEL R55, RZ, 0x1000000, !P6 ;  /* 0x01000000ff377807 */ /* 0x000fe20007000000 */
[----:B------:R-:W-:Y:S01]  /*108b0*/  VIADD R121, R67, 0x60 ;  /* 0x0000006043797836 */ /* 0x000fe20000000000 */
[----:B------:R-:W-:Y:S01]  /*108c0*/  SEL R122, RZ, 0x10000, !P5 ;  /* 0x00010000ff7a7807 */ /* 0x000fe20006800000 */
[C---:B------:R-:W-:Y:S01]  /*108d0*/  IMAD.WIDE.U32 R128, R111.reuse, 0x10, R60 ;  /* 0x000000106f807825 */ /* 0x040fe200078e003c */
[----:B------:R-:W-:Y:S02]  /*108e0*/  SEL R123, RZ, 0x100, !P4 ;  /* 0x00000100ff7b7807 */ /* 0x000fe40006000000 */
[----:B------:R-:W-:Y:S01]  /*108f0*/  SEL R54, RZ, 0x1000000, !P2 ;  /* 0x01000000ff367807 */ /* 0x000fe20005000000 */
[----:B------:R-:W-:Y:S01]  /*10900*/  IMAD.WIDE.U32 R126, R111, 0x8, R62 ;  /* 0x000000086f7e7825 */ /* 0x000fe200078e003e */
[----:B------:R-:W-:Y:S01]  /*10910*/  SEL R53, RZ, 0x10000, !P1 ;  /* 0x00010000ff357807 */ /* 0x000fe20004800000 */
[----:B------:R0:W-:Y:S01]  /*10920*/  STG.E.128 desc[UR8][R128.64], R56 ;  /* 0x0000003880007986 */ /* 0x0001e2000c101d08 */
[----:B------:R-:W-:-:S02]  /*10930*/  SEL R52, RZ, 0x100, !P0 ;  /* 0x00000100ff347807 */ /* 0x000fc40004000000 */
[----:B------:R-:W-:Y:S02]  /*10940*/  ISETP.NE.AND P5, PT, R120, RZ, PT ;  /* 0x000000ff7800720c */ /* 0x000fe40003fa5270 */
        /* <DEDUP_REMOVED lines=30> */
.L_x_1044:
        /* <DEDUP_REMOVED lines=13> */
.L_x_1046:
[----:B------:R-:W-:Y:S05]  /*10c00*/  BSYNC.RECONVERGENT B2 ;  /* 0x0000000000027941 */ /* 0x000fea0003800200 */
.L_x_1045:
        /* <DEDUP_REMOVED lines=42> */
.L_x_1043:
[----:B------:R-:W-:Y:S05]  /*10eb0*/  BSYNC.RECONVERGENT B1 ;  /* 0x0000000000017941 */ /* 0x000fea0003800200 */
.L_x_1042:
[----:B------:R-:W-:Y:S01]  /*10ec0*/  I2FP.F32.U32 R108, R122 ;  /* 0x0000007a006c7245 */ /* 0x000fe20000201000 */
[----:B-----5:R-:W-:Y:S01]  /*10ed0*/  IMAD.U32 R127, R52, 0x10000, RZ ;  /* 0x00010000347f7824 */ /* 0x020fe200078e00ff */
        /* <DEDUP_REMOVED lines=8> */
[C---:B------:R-:W-:Y:S01]  /*10f60*/  IMAD.U32 R123, R56.reuse, 0x10000, RZ ;  /* 0x00010000387b7824 */ /* 0x040fe200078e00ff */
[----:B------:R-:W-:Y:S02]  /*10f70*/  PRMT R56, R56, 0x7632, R56 ;  /* 0x0000763238387816 */ /* 0x000fe40000000038 */
        /* <DEDUP_REMOVED lines=14> */
.L_x_1049:
        /* <DEDUP_REMOVED lines=13> */
.L_x_1051:
[----:B------:R-:W-:Y:S05]  /*11130*/  BSYNC.RECONVERGENT B2 ;  /* 0x0000000000027941 */ /* 0x000fea0003800200 */
.L_x_1050:
        /* <DEDUP_REMOVED lines=43> */
.L_x_1048:
[----:B------:R-:W-:Y:S05]  /*113f0*/  BSYNC.RECONVERGENT B1 ;  /* 0x0000000000017941 */ /* 0x000fea0003800200 */
.L_x_1047:
[----:B------:R-:W-:Y:S01]  /*11400*/  I2FP.F32.U32 R120, R123 ;  /* 0x0000007b00787245 */ /* 0x000fe20000201000 */
[----:B------:R-:W-:Y:S01]  /*11410*/  IMAD.U32 R127, R52, 0x10000, RZ ;  /* 0x00010000347f7824 */ /* 0x000fe200078e00ff */
[----:B------:R-:W-:Y:S01]  /*11420*/  ISETP.NE.AND P1, PT, R124, 0x1, PT ;  /* 0x000000017c00780c */ /* 0x000fe20003f25270 */
[----:B------:R-:W-:Y:S02]  /*11430*/  BSSY.RECONVERGENT B1, `(.L_x_1052) ;  /* 0x000004d000017945 */ /* 0x000fe40003800200 */
[----:B------:R-:W-:Y:S01]  /*11440*/  FFMA.FTZ R123, R120, R71, 1.1641532182693481445e-10 ;  /* 0x2f000000787b7423 */ /* 0x000fe20000010047 */
[----:B------:R-:W-:-:S04]  /*11450*/  FMUL.FTZ R52, R127, R70 ;  /* 0x000000467f347220 */ /* 0x000fc80000410000 */
[----:B------:R-:W-:Y:S01]  /*11460*/  FMUL.FTZ R52, R52, R93 ;  /* 0x0000005d34347220 */ /* 0x000fe20000410000 */
[----:B------:R-:W-:Y:S02]  /*11470*/  FSETP.GTU.FTZ.AND P0, PT, R123, R94, PT ;  /* 0x0000005e7b00720b */ /* 0x000fe40003f1c000 */
[----:B------:R-:W-:Y:S01]  /*11480*/  SHF.L.U32 R123, R56, 0x10, RZ ;  /* 0x00000010387b7819 */ /* 0x000fe200000006ff */
[----:B------:R-:W-:Y:S01]  /*11490*/  IMAD.MOV.U32 R56, RZ, RZ, 0x2 ;  /* 0x00000002ff387424 */ /* 0x000fe200078e00ff */
        /* <DEDUP_REMOVED lines=13> */
.L_x_1054:
        /* <DEDUP_REMOVED lines=13> */
.L_x_1056:
[----:B------:R-:W-:Y:S05]  /*11640*/  BSYNC.RECONVERGENT B2 ;  /* 0x0000000000027941 */ /* 0x000fea0003800200 */
.L_x_1055:
        /* <DEDUP_REMOVED lines=43> */
.L_x_1053:
[----:B------:R-:W-:Y:S05]  /*11900*/  BSYNC.RECONVERGENT B1 ;  /* 0x0000000000017941 */ /* 0x000fea0003800200 */
.L_x_1052:
[----:B------:R-:W-:Y:S01]  /*11910*/  I2FP.F32.U32 R52, R52 ;  /* 0x0000003400347245 */ /* 0x000fe20000201000 */
[----:B------:R-:W-:Y:S01]  /*11920*/  BSSY.RECONVERGENT B1, `(.L_x_1057) ;  /* 0x0000051000017945 */ /* 0x000fe20003800200 */
[C---:B------:R-:W-:Y:S02]  /*11930*/  SHF.L.U32 R127, R53.reuse, 0x10, RZ ;  /* 0x00000010357f7819 */ /* 0x040fe400000006ff */
[----:B------:R-:W-:Y:S01]  /*11940*/  ISETP.NE.AND P2, PT, R56, 0x1, PT ;  /* 0x000000013800780c */ /* 0x000fe20003f45270 */
[----:B------:R-:W-:Y:S01]  /*11950*/  FFMA.FTZ R123, R52, R71, 1.1641532182693481445e-10 ;  /* 0x2f000000347b7423 */ /* 0x000fe20000010047 */
[----:B------:R-:W-:Y:S01]  /*11960*/  PRMT R131, R53, 0x7632, R131 ;  /* 0x0000763235837816 */ /* 0x000fe20000000083 */
[----:B------:R-:W-:Y:S01]  /*11970*/  FMUL.FTZ R52, R127, R70 ;  /* 0x000000467f347220 */ /* 0x000fe20000410000 */
[----:B------:R-:W-:Y:S02]  /*11980*/  MOV R53, R0 ;  /* 0x0000000000357202 */ /* 0x000fe40000000f00 */
[----:B------:R-:W-:Y:S01]  /*11990*/  FSETP.GTU.FTZ.AND P1, PT, R123, R94, PT ;  /* 0x0000005e7b00720b */ /* 0x000fe20003f3c000 */
[----:B------:R-:W-:Y:S01]  /*119a0*/  FMUL.FTZ R52, R52, R93 ;  /* 0x0000005d34347220 */ /* 0x000fe20000410000 */
[----:B------:R-:W-:-:S04]  /*119b0*/  IMAD.U32 R123, R57, 0x10000, RZ ;  /* 0x00010000397b7824 */ /* 0x000fc800078e00ff */
[----:B------:R-:W-:Y:S02]  /*119c0*/  FSEL R52, R52, RZ, !P1 ;  /* 0x000000ff34347208 */ /* 0x000fe40004800000 */
[----:B------:R-:W-:-:S03]  /*119d0*/  PLOP3.LUT P1, PT, P1, PT, PT, 0x8, 0x80 ;  /* 0x000000000080781c */ /* 0x000fc60000f2e170 */
[--C-:B------:R-:W-:Y:S01]  /*119e0*/  FADD.FTZ R124, R52, R123.reuse ;  /* 0x0000007b347c7221 */ /* 0x100fe20000010000 */
[----:B------:R-:W-:Y:S01]  /*119f0*/  PRMT R123, R57, 0x7632, R123 ;  /* 0x00007632397b7816 */ /* 0x000fe2000000007b */
[----:B------:R-:W-:Y:S01]  /*11a00*/  IMAD.MOV.U32 R57, RZ, RZ, 0x2 ;  /* 0x00000002ff397424 */ /* 0x000fe200078e00ff */
[----:B------:R-:W-:Y:S07]  /*11a10*/  @!P2 BRA `(.L_x_1058) ;  /* 0x000000040004a947 */ /* 0x000fee0003800000 */
        /* <DEDUP_REMOVED lines=8> */
.L_x_1059:
        /* <DEDUP_REMOVED lines=13> */
.L_x_1061:
[----:B------:R-:W-:Y:S05]  /*11b70*/  BSYNC.RECONVERGENT B2 ;  /* 0x0000000000027941 */ /* 0x000fea0003800200 */
.L_x_1060:
        /* <DEDUP_REMOVED lines=43> */
.L_x_1058:
[----:B------:R-:W-:Y:S05]  /*11e30*/  BSYNC.RECONVERGENT B1 ;  /* 0x0000000000017941 */ /* 0x000fea0003800200 */
.L_x_1057:
        /* <DEDUP_REMOVED lines=23> */
.L_x_1064:
        /* <DEDUP_REMOVED lines=13> */
.L_x_1066:
[----:B------:R-:W-:Y:S05]  /*12080*/  BSYNC.RECONVERGENT B2 ;  /* 0x0000000000027941 */ /* 0x000fea0003800200 */
.L_x_1065:
        /* <DEDUP_REMOVED lines=43> */
.L_x_1063:
[----:B------:R-:W-:Y:S05]  /*12340*/  BSYNC.RECONVERGENT B1 ;  /* 0x0000000000017941 */ /* 0x000fea0003800200 */
.L_x_1062:
        /* <DEDUP_REMOVED lines=25> */
.L_x_1069:
        /* <DEDUP_REMOVED lines=13> */
.L_x_1071:
[----:B------:R-:W-:Y:S05]  /*125b0*/  BSYNC.RECONVERGENT B2 ;  /* 0x0000000000027941 */ /* 0x000fea0003800200 */
.L_x_1070:
        /* <DEDUP_REMOVED lines=43> */
.L_x_1068:
[----:B------:R-:W-:Y:S05]  /*12870*/  BSYNC.RECONVERGENT B1 ;  /* 0x0000000000017941 */ /* 0x000fea0003800200 */
.L_x_1067:
        /* <DEDUP_REMOVED lines=23> */
.L_x_1074:
        /* <DEDUP_REMOVED lines=13> */
.L_x_1076:
[----:B------:R-:W-:Y:S05]  /*12ac0*/  BSYNC.RECONVERGENT B2 ;  /* 0x0000000000027941 */ /* 0x000fea0003800200 */
.L_x_1075:
        /* <DEDUP_REMOVED lines=43> */
.L_x_1073:
[----:B------:R-:W-:Y:S05]  /*12d80*/  BSYNC.RECONVERGENT B1 ;  /* 0x0000000000017941 */ /* 0x000fea0003800200 */
.L_x_1072:
        /* <DEDUP_REMOVED lines=10> */
[----:B------:R-:W-:Y:S01]  /*12e30*/  FSETP.GTU.FTZ.AND P5, PT, R53, R94, PT ;  /* 0x0000005e3500720b */ /* 0x000fe20003fbc000 */
[----:B------:R-:W-:Y:S01]  /*12e40*/  IMAD.MOV.U32 R53, RZ, RZ, R0 ;  /* 0x000000ffff357224 */ /* 0x000fe200078e0000 */
[----:B------:R-:W-:-:S02]  /*12e50*/  MOV R138, 0x2 ;  /* 0x00000002008a7802 */ /* 0x000fc40000000f00 */
        /* <DEDUP_REMOVED lines=12> */
.L_x_1079:
        /* <DEDUP_REMOVED lines=15> */
.L_x_1081:
[----:B------:R-:W-:Y:S05]  /*13010*/  BSYNC.RECONVERGENT B2 ;  /* 0x0000000000027941 */ /* 0x000fea0003800200 */
.L_x_1080:
        /* <DEDUP_REMOVED lines=43> */
.L_x_1078:
[----:B------:R-:W-:Y:S05]  /*132d0*/  BSYNC.RECONVERGENT B1 ;  /* 0x0000000000017941 */ /* 0x000fea0003800200 */
.L_x_1077:
[----:B------:R-:W-:Y:S01]  /*132e0*/  I2FP.F32.U32 R52, R53 ;  /* 0x0000003500347245 */ /* 0x000fe20000201000 */
[----:B------:R-:W-:Y:S01]  /*132f0*/  IMAD.U32 R55, R128, 0x10000, RZ ;  /* 0x0001000080377824 */ /* 0x000fe200078e00ff */
[----:B------:R-:W-:Y:S02]  /*13300*/  SHF.L.U32 R131, R131, 0x10, RZ ;  /* 0x0000001083837819 */ /* 0x000fe400000006ff */
[----:B------:R-:W-:Y:S01]  /*13310*/  F2FP.BF16.F32.PACK_AB R58, R126, R127 ;  /* 0x0000007f7e3a723e */ /* 0x000fe200000010ff */
[----:B------:R-:W-:Y:S01]  /*13320*/  FFMA.FTZ R53, R52, R71, 1.1641532182693481445e-10 ;  /* 0x2f00000034357423 */ /* 0x000fe20000010047 */
[----:B------:R-:W-:Y:S01]  /*13330*/  FMUL.FTZ R52, R55, R70 ;  /* 0x0000004637347220 */ /* 0x000fe20000410000 */
[----:B------:R-:W-:Y:S02]  /*13340*/  F2FP.BF16.F32.PACK_AB R57, R123, R124 ;  /* 0x0000007c7b39723e */ /* 0x000fe400000010ff */
[----:B------:R-:W-:Y:S01]  /*13350*/  F2FP.BF16.F32.PACK_AB R56, R120, R122 ;  /* 0x0000007a7838723e */ /* 0x000fe200000010ff */
[----:B------:R-:W-:Y:S01]  /*13360*/  FMUL.FTZ R52, R52, R93 ;  /* 0x0000005d34347220 */ /* 0x000fe20000410000 */
[----:B------:R-:W-:-:S04]  /*13370*/  FSETP.GTU.FTZ.AND P6, PT, R53, R94, PT ;  /* 0x0000005e3500720b */ /* 0x000fc80003fdc000 */
[----:B------:R-:W-:Y:S02]  /*13380*/  FSEL R52, R52, RZ, !P6 ;  /* 0x000000ff34347208 */ /* 0x000fe40007000000 */
[----:B------:R-:W-:-:S03]  /*13390*/  PLOP3.LUT P6, PT, P6, PT, PT, 0x8, 0x80 ;  /* 0x000000000080781c */ /* 0x000fc600037ce170 */
[----:B------:R-:W-:-:S05]  /*133a0*/  FADD.FTZ R128, R52, R131 ;  /* 0x0000008334807221 */ /* 0x000fca0000010000 */
[----:B------:R-:W-:Y:S01]  /*133b0*/  F2FP.BF16.F32.PACK_AB R59, R128, R129 ;  /* 0x00000081803b723e */ /* 0x000fe200000010ff */
[----:B------:R-:W-:Y:S06]  /*133c0*/  BRA `(.L_x_1082) ;  /* 0x0000002800147947 */ /* 0x000fec0003800000 */
.L_x_1041:
        /* <DEDUP_REMOVED lines=16> */
.L_x_1085:
        /* <DEDUP_REMOVED lines=13> */
.L_x_1087:
[----:B------:R-:W-:Y:S05]  /*135a0*/  BSYNC.RECONVERGENT B2 ;  /* 0x0000000000027941 */ /* 0x000fea0003800200 */
.L_x_1086:
        /* <DEDUP_REMOVED lines=42> */
.L_x_1084:
[----:B------:R-:W-:Y:S05]  /*13850*/  BSYNC.RECONVERGENT B1 ;  /* 0x0000000000017941 */ /* 0x000fea0003800200 */
.L_x_1083:
        /* <DEDUP_REMOVED lines=8> */
[----:B------:R-:W-:Y:S01]  /*138e0*/  FSETP.GTU.FTZ.AND P0, PT, R57, R94, PT ;  /* 0x0000005e3900720b */ /* 0x000fe20003f1c000 */
[----:B------:R-:W-:Y:S01]  /*138f0*/  FMUL.FTZ R56, R56, R93 ;  /* 0x0000005d38387220 */ /* 0x000fe20000410000 */
[----:B------:R-:W-:Y:S02]  /*13900*/  IMAD.MOV.U32 R57, RZ, RZ, R0 ;  /* 0x000000ffff397224 */ /* 0x000fe400078e0000 */
        /* <DEDUP_REMOVED lines=12> */
.L_x_1090:
        /* <DEDUP_REMOVED lines=13> */
.L_x_1092:
[----:B------:R-:W-:Y:S05]  /*13aa0*/  BSYNC.RECONVERGENT B2 ;  /* 0x0000000000027941 */ /* 0x000fea0003800200 */
.L_x_1091:
        /* <DEDUP_REMOVED lines=43> */
.L_x_1089:
[----:B------:R-:W-:Y:S05]  /*13d60*/  BSYNC.RECONVERGENT B1 ;  /* 0x0000000000017941 */ /* 0x000fea0003800200 */
.L_x_1088:
[----:B------:R-:W-:Y:S01]  /*13d70*/  I2FP.F32.U32 R56, R57 ;  /* 0x0000003900387245 */ /* 0x000fe20000201000 */
[----:B------:R-:W-:Y:S01]  /*13d80*/  IMAD.U32 R59, R52, 0x10000, RZ ;  /* 0x00010000343b7824 */ /* 0x000fe200078e00ff */
[----:B------:R-:W-:Y:S01]  /*13d90*/  ISETP.NE.AND P2, PT, R123, 0x1, PT ;  /* 0x000000017b00780c */ /* 0x000fe20003f45270 */
[----:B------:R-:W-:Y:S02]  /*13da0*/  BSSY.RECONVERGENT B1, `(.L_x_1093) ;  /* 0x000004b000017945 */ /* 0x000fe40003800200 */
[----:B------:R-:W-:Y:S01]  /*13db0*/  FFMA.FTZ R57, R56, R71, 1.1641532182693481445e-10 ;  /* 0x2f00000038397423 */ /* 0x000fe20000010047 */
[----:B------:R-:W-:Y:S01]  /*13dc0*/  FMUL.FTZ R52, R59, R70 ;  /* 0x000000463b347220 */ /* 0x000fe20000410000 */
[----:B------:R-:W-:-:S03]  /*13dd0*/  HFMA2 R56, -RZ, RZ, 0, 1.1920928955078125e-07 ;  /* 0x00000002ff387431 */ /* 0x000fc600000001ff */
[----:B------:R-:W-:Y:S01]  /*13de0*/  FMUL.FTZ R52, R52, R93 ;  /* 0x0000005d34347220 */ /* 0x000fe20000410000 */
[----:B------:R-:W-:-:S04]  /*13df0*/  FSETP.GTU.FTZ.AND P1, PT, R57, R94, PT ;  /* 0x0000005e3900720b */ /* 0x000fc80003f3c000 */
[----:B------:R-:W-:Y:S01]  /*13e00*/  FSEL R120, R52, RZ, !P1 ;  /* 0x000000ff34787208 */ /* 0x000fe20004800000 */
[----:B------:R-:W-:Y:S01]  /*13e10*/  IMAD.MOV.U32 R52, RZ, RZ, R0 ;  /* 0x000000ffff347224 */ /* 0x000fe200078e0000 */
        /* <DEDUP_REMOVED lines=10> */
.L_x_1095:
        /* <DEDUP_REMOVED lines=13> */
.L_x_1097:
[----:B------:R-:W-:Y:S05]  /*13f90*/  BSYNC.RECONVERGENT B2 ;  /* 0x0000000000027941 */ /* 0x000fea0003800200 */
.L_x_1096:
        /* <DEDUP_REMOVED lines=43> */
.L_x_1094:
[----:B------:R-:W-:Y:S05]  /*14250*/  BSYNC.RECONVERGENT B1 ;  /* 0x0000000000017941 */ /* 0x000fea0003800200 */
.L_x_1093:
        /* <DEDUP_REMOVED lines=22> */
.L_x_1100:
        /* <DEDUP_REMOVED lines=13> */
.L_x_1102:
[----:B------:R-:W-:Y:S05]  /*14490*/  BSYNC.RECONVERGENT B2 ;  /* 0x0000000000027941 */ /* 0x000fea0003800200 */
.L_x_1101:
        /* <DEDUP_REMOVED lines=43> */
.L_x_1099:
[----:B------:R-:W-:Y:S05]  /*14750*/  BSYNC.RECONVERGENT B1 ;  /* 0x0000000000017941 */ /* 0x000fea0003800200 */
.L_x_1098:
        /* <DEDUP_REMOVED lines=21> */
.L_x_1105:
        /* <DEDUP_REMOVED lines=13> */
.L_x_1107:
[----:B------:R-:W-:Y:S05]  /*14980*/  BSYNC.RECONVERGENT B2 ;  /* 0x0000000000027941 */ /* 0x000fea0003800200 */
.L_x_1106:
        /* <DEDUP_REMOVED lines=43> */
.L_x_1104:
[----:B------:R-:W-:Y:S05]  /*14c40*/  BSYNC.RECONVERGENT B1 ;  /* 0x0000000000017941 */ /* 0x000fea0003800200 */
.L_x_1103:
[----:B------:R-:W-:Y:S01]  /*14c50*/  I2FP.F32.U32 R52, R53 ;  /* 0x0000003500347245 */ /* 0x000fe20000201000 */
[----:B------:R-:W-:Y:S01]  /*14c60*/  IMAD.U32 R57, R54, 0x10000, RZ ;  /* 0x0001000036397824 */ /* 0x000fe200078e00ff */
        /* <DEDUP_REMOVED lines=20> */
.L_x_1110:
        /* <DEDUP_REMOVED lines=13> */
.L_x_1112:
[----:B------:R-:W-:Y:S05]  /*14e80*/  BSYNC.RECONVERGENT B2 ;  /* 0x0000000000027941 */ /* 0x000fea0003800200 */
.L_x_1111:
        /* <DEDUP_REMOVED lines=43> */
.L_x_1109:
[----:B------:R-:W-:Y:S05]  /*15140*/  BSYNC.RECONVERGENT B1 ;  /* 0x0000000000017941 */ /* 0x000fea0003800200 */
.L_x_1108:
        /* <DEDUP_REMOVED lines=21> */
.L_x_1115:
        /* <DEDUP_REMOVED lines=13> */
.L_x_1117:
[----:B------:R-:W-:Y:S05]  /*15370*/  BSYNC.RECONVERGENT B2 ;  /* 0x0000000000027941 */ /* 0x000fea0003800200 */
.L_x_1116:
        /* <DEDUP_REMOVED lines=43> */
.L_x_1114:
[----:B------:R-:W-:Y:S05]  /*15630*/  BSYNC.RECONVERGENT B1 ;  /* 0x0000000000017941 */ /* 0x000fea0003800200 */
.L_x_1113:
        /* <DEDUP_REMOVED lines=22> */
.L_x_1120:
        /* <DEDUP_REMOVED lines=15> */
.L_x_1122:
[----:B------:R-:W-:Y:S05]  /*15890*/  BSYNC.RECONVERGENT B2 ;  /* 0x0000000000027941 */ /* 0x000fea0003800200 */
.L_x_1121:
        /* <DEDUP_REMOVED lines=43> */
.L_x_1119:
[----:B------:R-:W-:Y:S05]  /*15b50*/  BSYNC.RECONVERGENT B1 ;  /* 0x0000000000017941 */ /* 0x000fea0003800200 */
.L_x_1118:
        /* <DEDUP_REMOVED lines=12> */
.L_x_1082:
        /* <DEDUP_REMOVED lines=9> */
[----:B------:R-:W-:Y:S02]  /*15cb0*/  ISETP.NE.AND P5, PT, R108, RZ, PT ;  /* 0x000000ff6c00720c */ /* 0x000fe40003fa5270 */
[----:B------:R-:W-:Y:S02]  /*15cc0*/  LOP3.LUT R133, R133, R55, R132, 0xfe, !PT ;  /* 0x0000003785857212 */ /* 0x000fe400078efe84 */
[----:B------:R-:W-:Y:S02]  /*15cd0*/  ISETP.NE.AND P6, PT, R125, RZ, PT ;  /* 0x000000ff7d00720c */ /* 0x000fe40003fc5270 */
[----:B------:R-:W-:Y:S02]  /*15ce0*/  SEL R132, RZ, 0x1, !P3 ;  /* 0x00000001ff847807 */ /* 0x000fe40005800000 */
[----:B------:R-:W-:Y:S02]  /*15cf0*/  LOP3.LUT R52, R52, R54, R53, 0xfe, !PT ;  /* 0x0000003634347212 */ /* 0x000fe400078efe35 */
[----:B------:R-:W-:-:S02]  /*15d00*/  SEL R53, RZ, 0x1, !P5 ;  /* 0x00000001ff357807 */ /* 0x000fc40006800000 */
[----:B------:R-:W-:Y:S02]  /*15d10*/  IADD3 R125, PT, PT, R67, 0x80, RZ ;  /* 0x00000080437d7810 */ /* 0x000fe40007ffe0ff */
[----:B------:R-:W-:Y:S02]  /*15d20*/  LOP3.LUT R133, R133, R132, RZ, 0xfc, !PT ;  /* 0x0000008485857212 */ /* 0x000fe400078efcff */
[----:B------:R-:W-:Y:S01]  /*15d30*/  LOP3.LUT R132, R52, R53, RZ, 0xfc, !PT ;  /* 0x0000003534847212 */ /* 0x000fe200078efcff */
[----:B------:R-:W-:-:S04]  /*15d40*/  IMAD.WIDE.U32 R52, R125, 0x10, R64 ;  /* 0x000000107d347825 */ /* 0x000fc800078e0040 */
        /* <DEDUP_REMOVED lines=15> */
[----:B------:R-:W-:Y:S01]  /*15e40*/  @!P0 MOV R65, 0x3 ;  /* 0x0000000300418802 */ /* 0x000fe20000000f00 */
[----:B------:R-:W-:Y:S01]  /*15e50*/  @!P0 IMAD.MOV.U32 R108, RZ, RZ, R130 ;  /* 0x000000ffff6c8224 */ /* 0x000fe200078e0082 */
[----:B------:R-:W-:Y:S01]  /*15e60*/  @!P0 MOV R64, R28 ;  /* 0x0000001c00408202 */ /* 0x000fe20000000f00 */
[----:B------:R-:W-:Y:S01]  /*15e70*/  @P0 VIADD R65, R138, 0x1 ;  /* 0x000000018a410836 */ /* 0x000fe20000000000 */
[----:B------:R-:W-:Y:S01]  /*15e80*/  @P0 MOV R108, R130 ;  /* 0x00000082006c0202 */ /* 0x000fe20000000f00 */
[----:B------:R-:W-:Y:S01]  /*15e90*/  @P0 IMAD.MOV.U32 R64, RZ, RZ, R27 ;  /* 0x000000ffff400224 */ /* 0x000fe200078e001b */
[----:B------:R-:W-:Y:S06]  /*15ea0*/  BRA `(.L_x_1125) ;  /* 0x0000000000e47947 */ /* 0x000fec0003800000 */
.L_x_1126:
        /* <DEDUP_REMOVED lines=13> */
.L_x_1128:
[----:B------:R-:W-:Y:S05]  /*15f80*/  BSYNC.RECONVERGENT B2 ;  /* 0x0000000000027941 */ /* 0x000fea0003800200 */
.L_x_1127:
        /* <DEDUP_REMOVED lines=40> */
[----:B------:R-:W-:Y:S01]  /*16210*/  HFMA2 R65, -RZ, RZ, 0, 0 ;  /* 0x00000000ff417431 */ /* 0x000fe200000001ff */
[----:B------:R-:W-:Y:S01]  /*16220*/  MOV R108, R64 ;  /* 0x00000040006c7202 */ /* 0x000fe20000000f00 */
[----:B------:R-:W-:-:S07]  /*16230*/  IMAD.MOV.U32 R64, RZ, RZ, R130 ;  /* 0x000000ffff407224 */ /* 0x000fce00078e0082 */
.L_x_1125:
[----:B------:R-:W-:Y:S05]  /*16240*/  BSYNC.RECONVERGENT B1 ;  /* 0x0000000000017941 */ /* 0x000fea0003800200 */
.L_x_1124:
[----:B------:R-:W-:Y:S01]  /*16250*/  I2FP.F32.U32 R64, R64 ;  /* 0x0000004000407245 */ /* 0x000fe20000201000 */
[C---:B-----5:R-:W-:Y:S01]  /*16260*/  IMAD.U32 R133, R52.reuse, 0x10000, RZ ;  /* 0x0001000034857824 */ /* 0x060fe200078e00ff */
        /* <DEDUP_REMOVED lines=13> */
[----:B------:R-:W-:-:S02]  /*16340*/  P2R R64, PR, RZ, 0x1 ;  /* 0x00000001ff407803 */ /* 0x000fc40000000000 */
[----:B------:R-:W-:Y:S01]  /*16350*/  MOV R131, R0 ;  /* 0x0000000000837202 */ /* 0x000fe20000000f00 */
[----:B------:R-:W-:Y:S06]  /*16360*/  @!P1 BRA `(.L_x_1130) ;  /* 0x0000000400049947 */ /* 0x000fec0003800000 */
        /* <DEDUP_REMOVED lines=8> */
.L_x_1131:
        /* <DEDUP_REMOVED lines=13> */
.L_x_1133:
[----:B------:R-:W-:Y:S05]  /*164c0*/  BSYNC.RECONVERGENT B2 ;  /* 0x0000000000027941 */ /* 0x000fea0003800200 */
.L_x_1132:
        /* <DEDUP_REMOVED lines=43> */
.L_x_1130:
[----:B------:R-:W-:Y:S05]  /*16780*/  BSYNC.RECONVERGENT B1 ;  /* 0x0000000000017941 */ /* 0x000fea0003800200 */
.L_x_1129:
        /* <DEDUP_REMOVED lines=9> */
[----:B------:R-:W-:Y:S02]  /*16820*/  HFMA2 R56, -RZ, RZ, 0, 1.1920928955078125e-07 ;  /* 0x00000002ff387431 */ /* 0x000fe400000001ff */
        /* <DEDUP_REMOVED lines=13> */
.L_x_1136:
        /* <DEDUP_REMOVED lines=13> */
.L_x_1138:
[----:B------:R-:W-:Y:S05]  /*169d0*/  BSYNC.RECONVERGENT B2 ;  /* 0x0000000000027941 */ /* 0x000fea0003800200 */
.L_x_1137:
        /* <DEDUP_REMOVED lines=43> */
.L_x_1135:
[----:B------:R-:W-:Y:S05]  /*16c90*/  BSYNC.RECONVERGENT B1 ;  /* 0x0000000000017941 */ /* 0x000fea0003800200 */
.L_x_1134:
[----:B------:R-:W-:Y:S01]  /*16ca0*/  I2FP.F32.U32 R52, R52 ;  /* 0x0000003400347245 */ /* 0x000fe20000201000 */
[----:B------:R-:W-:Y:S01]  /*16cb0*/  IMAD.U32 R133, R53, 0x10000, RZ ;  /* 0x0001000035857824 */ /* 0x000fe200078e00ff */
[----:B------:R-:W-:Y:S01]  /*16cc0*/  ISETP.NE.AND P2, PT, R56, 0x1, PT ;  /* 0x000000013800780c */ /* 0x000fe20003f45270 */
[----:B------:R-:W-:Y:S02]  /*16cd0*/  BSSY.RECONVERGENT B1, `(.L_x_1139) ;  /* 0x000004f000017945 */ /* 0x000fe40003800200 */
[----:B------:R-:W-:Y:S01]  /*16ce0*/  FFMA.FTZ R131, R52, R71, 1.1641532182693481445e-10 ;  /* 0x2f00000034837423 */ /* 0x000fe20000010047 */
[----:B------:R-:W-:Y:S01]  /*16cf0*/  FMUL.FTZ R52, R133, R70 ;  /* 0x0000004685347220 */ /* 0x000fe20000410000 */
[----:B------:R-:W-:-:S03]  /*16d00*/  PRMT R133, R57, 0x7632, R133 ;  /* 0x0000763239857816 */ /* 0x000fc60000000085 */
[----:B------:R-:W-:Y:S01]  /*16d10*/  FMUL.FTZ R52, R52, R93 ;  /* 0x0000005d34347220 */ /* 0x000fe20000410000 */
[----:B------:R-:W-:Y:S02]  /*16d20*/  FSETP.GTU.FTZ.AND P1, PT, R131, R94, PT ;  /* 0x0000005e8300720b */ /* 0x000fe40003f3c000 */
[----:B------:R-:W-:Y:S01]  /*16d30*/  SHF.L.U32 R131, R57, 0x10, RZ ;  /* 0x0000001039837819 */ /* 0x000fe200000006ff */
[----:B------:R-:W-:Y:S01]  /*16d40*/  IMAD.MOV.U32 R57, RZ, RZ, 0x2 ;  /* 0x00000002ff397424 */ /* 0x000fe200078e00ff */
[----:B------:R-:W-:Y:S02]  /*16d50*/  FSEL R52, R52, RZ, !P1 ;  /* 0x000000ff34347208 */ /* 0x000fe40004800000 */
[----:B------:R-:W-:-:S03]  /*16d60*/  PLOP3.LUT P1, PT, P1, PT, PT, 0x8, 0x80 ;  /* 0x000000000080781c */ /* 0x000fc60000f2e170 */
[--C-:B------:R-:W-:Y:S01]  /*16d70*/  FADD.FTZ R132, R52, R131.reuse ;  /* 0x0000008334847221 */ /* 0x100fe20000010000 */
[----:B------:R-:W-:Y:S02]  /*16d80*/  PRMT R131, R53, 0x7632, R131 ;  /* 0x0000763235837816 */ /* 0x000fe40000000083 */
        /* <DEDUP_REMOVED lines=10> */
.L_x_1141:
        /* <DEDUP_REMOVED lines=13> */
.L_x_1143:
[----:B------:R-:W-:Y:S05]  /*16f00*/  BSYNC.RECONVERGENT B2 ;  /* 0x0000000000027941 */ /* 0x000fea0003800200 */
.L_x_1142:
        /* <DEDUP_REMOVED lines=43> */
.L_x_1140:
[----:B------:R-:W-:Y:S05]  /*171c0*/  BSYNC.RECONVERGENT B1 ;  /* 0x0000000000017941 */ /* 0x000fea0003800200 */
.L_x_1139:
[----:B------:R-:W-:Y:S01]  /*171d0*/  I2FP.F32.U32 R52, R53 ;  /* 0x0000003500347245 */ /* 0x000fe20000201000 */
[----:B------:R-:W-:Y:S01]  /*171e0*/  BSSY.RECONVERGENT B1, `(.L_x_1144) ;  /* 0x000004f000017945 */ /* 0x000fe20003800200 */
[----:B------:R-:W-:Y:S01]  /*171f0*/  SHF.L.U32 R131, R131, 0x10, RZ ;  /* 0x0000001083837819 */ /* 0x000fe200000006ff */
[----:B------:R-:W-:Y:S01]  /*17200*/  HFMA2 R56, -RZ, RZ, 0, 1.1920928955078125e-07 ;  /* 0x00000002ff387431 */ /* 0x000fe200000001ff */
[----:B------:R-:W-:Y:S01]  /*17210*/  ISETP.NE.AND P3, PT, R57, 0x1, PT ;  /* 0x000000013900780c */ /* 0x000fe20003f65270 */
[----:B------:R-:W-:Y:S02]  /*17220*/  FFMA.FTZ R53, R52, R71, 1.1641532182693481445e-10 ;  /* 0x2f00000034357423 */ /* 0x000fe40000010047 */
[----:B------:R-:W-:Y:S01]  /*17230*/  FMUL.FTZ R52, R131, R70 ;  /* 0x0000004683347220 */ /* 0x000fe20000410000 */
[----:B------:R-:W-:Y:S02]  /*17240*/  IMAD.U32 R131, R133, 0x10000, RZ ;  /* 0x0001000085837824 */ /* 0x000fe400078e00ff */
[----:B------:R-:W-:Y:S01]  /*17250*/  FSETP.GTU.FTZ.AND P2, PT, R53, R94, PT ;  /* 0x0000005e3500720b */ /* 0x000fe20003f5c000 */
        /* <DEDUP_REMOVED lines=14> */
.L_x_1146:
        /* <DEDUP_REMOVED lines=13> */
.L_x_1148:
[----:B------:R-:W-:Y:S05]  /*17410*/  BSYNC.RECONVERGENT B2 ;  /* 0x0000000000027941 */ /* 0x000fea0003800200 */
.L_x_1147:
        /* <DEDUP_REMOVED lines=43> */
.L_x_1145:
[----:B------:R-:W-:Y:S05]  /*176d0*/  BSYNC.RECONVERGENT B1 ;  /* 0x0000000000017941 */ /* 0x000fea0003800200 */
.L_x_1144:
        /* <DEDUP_REMOVED lines=25> */
.L_x_1151:
        /* <DEDUP_REMOVED lines=13> */
.L_x_1153:
[----:B------:R-:W-:Y:S05]  /*17940*/  BSYNC.RECONVERGENT B2 ;  /* 0x0000000000027941 */ /* 0x000fea0003800200 */
.L_x_1152:
        /* <DEDUP_REMOVED lines=43> */
.L_x_1150:
[----:B------:R-:W-:Y:S05]  /*17c00*/  BSYNC.RECONVERGENT B1 ;  /* 0x0000000000017941 */ /* 0x000fea0003800200 */
.L_x_1149:
[----:B------:R-:W-:Y:S01]  /*17c10*/  I2FP.F32.U32 R52, R53 ;  /* 0x0000003500347245 */ /* 0x000fe20000201000 */
[----:B------:R-:W-:Y:S01]  /*17c20*/  BSSY.RECONVERGENT B1, `(.L_x_1154) ;  /* 0x000004f000017945 */ /* 0x000fe20003800200 */
[----:B------:R-:W-:Y:S01]  /*17c30*/  SHF.L.U32 R57, R54, 0x10, RZ ;  /* 0x0000001036397819 */ /* 0x000fe200000006ff */
[----:B------:R-:W-:Y:S01]  /*17c40*/  HFMA2 R54, -RZ, RZ, 0, 1.1920928955078125e-07 ;  /* 0x00000002ff367431 */ /* 0x000fe200000001ff */
        /* <DEDUP_REMOVED lines=19> */
.L_x_1156:
        /* <DEDUP_REMOVED lines=8> */
[----:B------:R-:W-:Y:S01]  /*17e00*/  @!P5 VIADD R0, R2, 0x1 ;  /* 0x000000010200d836 */ /* 0x000fe20000000000 */
[----:B------:R-:W-:Y:S02]  /*17e10*/  @!P5 MOV R89, RZ ;  /* 0x000000ff0059d202 */ /* 0x000fe40000000f00 */
[----:B------:R-:W-:-:S13]  /*17e20*/  ISETP.NE.AND P6, PT, R90, RZ, !P5 ;  /* 0x000000ff5a00720c */ /* 0x000fda0006fc5270 */
[----:B------:R-:W-:-:S05]  /*17e30*/  @P6 IADD3 R0, PT, PT, R2, RZ, RZ ;  /* 0x000000ff02006210 */ /* 0x000fca0007ffe0ff */
[----:B------:R-:W-:-:S07]  /*17e40*/  @!P5 IMAD.MOV.U32 R2, RZ, RZ, R0 ;  /* 0x000000ffff02d224 */ /* 0x000fce00078e0000 */
.L_x_1158:
[----:B------:R-:W-:Y:S05]  /*17e50*/  BSYNC.RECONVERGENT B2 ;  /* 0x0000000000027941 */ /* 0x000fea0003800200 */
.L_x_1157:
        /* <DEDUP_REMOVED lines=43> */
.L_x_1155:
[----:B------:R-:W-:Y:S05]  /*18110*/  BSYNC.RECONVERGENT B1 ;  /* 0x0000000000017941 */ /* 0x000fea0003800200 */
.L_x_1154:
        /* <DEDUP_REMOVED lines=10> */
[----:B------:R-:W-:-:S02]  /*181c0*/  FSETP.GTU.FTZ.AND P5, PT, R53, R94, PT ;  /* 0x0000005e3500720b */ /* 0x000fc40003fbc000 */
[----:B------:R-:W-:Y:S02]  /*181d0*/  SHF.L.U32 R53, R59, 0x10, RZ ;  /* 0x000000103b357819 */ /* 0x000fe400000006ff */
        /* <DEDUP_REMOVED lines=13> */
.L_x_1161:
        /* <DEDUP_REMOVED lines=15> */
.L_x_1163:
[----:B------:R-:W-:Y:S05]  /*183a0*/  BSYNC.RECONVERGENT B2 ;  /* 0x0000000000027941 */ /* 0x000fea0003800200 */
.L_x_1162:
        /* <DEDUP_REMOVED lines=43> */
.L_x_1160:
[----:B------:R-:W-:Y:S05]  /*18660*/  BSYNC.RECONVERGENT B1 ;  /* 0x0000000000017941 */ /* 0x000fea0003800200 */
.L_x_1159:
        /* <DEDUP_REMOVED lines=15> */
.L_x_1123:
[----:B------:R-:W-:Y:S01]  /*18760*/  ISETP.NE.AND P0, PT, R138, 0x1, PT ;  /* 0x000000018a00780c */ /* 0x000fe20003f05270 */
[----:B------:R-:W-:Y:S01]  /*18770*/  BSSY.RECONVERGENT B1, `(.L_x_1165) ;  /* 0x0000048000017945 */ /* 0x000fe20003800200 */
[----:B0-----:R-:W-:Y:S02]  /*18780*/  HFMA2 R58, -RZ, RZ, 0, 1.1920928955078125e-07 ;  /* 0x00000002ff3a7431 */ /* 0x001fe400000001ff */
        /* <DEDUP_REMOVED lines=13> */
.L_x_1167:
        /* <DEDUP_REMOVED lines=13> */
.L_x_1169:
[----:B------:R-:W-:Y:S05]  /*18930*/  BSYNC.RECONVERGENT B2 ;  /* 0x0000000000027941 */ /* 0x000fea0003800200 */
.L_x_1168:
        /* <DEDUP_REMOVED lines=41> */
[----:B------:R-:W-:Y:S01]  /*18bd0*/  IMAD.MOV.U32 R58, RZ, RZ, RZ ;  /* 0x000000ffff3a7224 */ /* 0x000fe200078e00ff */
[----:B------:R-:W-:-:S07]  /*18be0*/  MOV R56, R130 ;  /* 0x0000008200387202 */ /* 0x000fce0000000f00 */
.L_x_1166:
[----:B------:R-:W-:Y:S05]  /*18bf0*/  BSYNC.RECONVERGENT B1 ;  /* 0x0000000000017941 */ /* 0x000fea0003800200 */
.L_x_1165:
[----:B------:R-:W-:Y:S01]  /*18c00*/  I2FP.F32.U32 R56, R56 ;  /* 0x0000003800387245 */ /* 0x000fe20000201000 */
[----:B------:R-:W-:Y:S01]  /*18c10*/  BSSY.RECONVERGENT B1, `(.L_x_1170) ;  /* 0x000004f000017945 */ /* 0x000fe20003800200 */
[----:B------:R-:W-:Y:S01]  /*18c20*/  ISETP.NE.AND P1, PT, R58, 0x1, PT ;  /* 0x000000013a00780c */ /* 0x000fe20003f25270 */
[----:B------:R-:W-:Y:S01]  /*18c30*/  IMAD.MOV.U32 R131, RZ, RZ, 0x2 ;  /* 0x00000002ff837424 */ /* 0x000fe200078e00ff */
[----:B-----5:R-:W-:Y:S01]  /*18c40*/  SHF.L.U32 R59, R52, 0x10, RZ ;  /* 0x00000010343b7819 */ /* 0x020fe200000006ff */
[----:B------:R-:W-:Y:S01]  /*18c50*/  FFMA.FTZ R57, R56, R71, 1.1641532182693481445e-10 ;  /* 0x2f00000038397423 */ /* 0x000fe20000010047 */
[----:B------:R-:W-:-:S03]  /*18c60*/  PRMT R52, R52, 0x7632, R52 ;  /* 0x0000763234347816 */ /* 0x000fc60000000034 */
[----:B------:R-:W-:Y:S01]  /*18c70*/  FMUL.FTZ R56, R59, R70 ;  /* 0x000000463b387220 */ /* 0x000fe20000410000 */
[----:B------:R-:W-:Y:S02]  /*18c80*/  FSETP.GTU.FTZ.AND P0, PT, R57, R94, PT ;  /* 0x0000005e3900720b */ /* 0x000fe40003f1c000 */
[----:B------:R-:W-:Y:S01]  /*18c90*/  MOV R57, R0 ;  /* 0x0000000000397202 */ /* 0x000fe20000000f00 */
[----:B------:R-:W-:Y:S01]  /*18ca0*/  FMUL.FTZ R56, R56, R93 ;  /* 0x0000005d38387220 */ /* 0x000fe20000410000 */
[----:B------:R-:W-:-:S04]  /*18cb0*/  PLOP3.LUT P2, PT, P0, PT, PT, 0x8, 0x80 ;  /* 0x000000000080781c */ /* 0x000fc8000074e170 */
[----:B------:R-:W-:Y:S02]  /*18cc0*/  FSEL R130, R56, RZ, !P0 ;  /* 0x000000ff38827208 */ /* 0x000fe40004000000 */
[----:B------:R-:W-:Y:S01]  /*18cd0*/  P2R R64, PR, RZ, 0x4 ;  /* 0x00000004ff407803 */ /* 0x000fe20000000000 */
        /* <DEDUP_REMOVED lines=9> */
.L_x_1172:
        /* <DEDUP_REMOVED lines=13> */
.L_x_1174:
[----:B------:R-:W-:Y:S05]  /*18e40*/  BSYNC.RECONVERGENT B2 ;  /* 0x0000000000027941 */ /* 0x000fea0003800200 */
.L_x_1173:
        /* <DEDUP_REMOVED lines=43> */
.L_x_1171:
[----:B------:R-:W-:Y:S05]  /*19100*/  BSYNC.RECONVERGENT B1 ;  /* 0x0000000000017941 */ /* 0x000fea0003800200 */
.L_x_1170:
        /* <DEDUP_REMOVED lines=8> */
[----:B------:R-:W-:Y:S02]  /*19190*/  FMUL.FTZ R52, R52, R93 ;  /* 0x0000005d34347220 */ /* 0x000fe40000410000 */
[----:B------:R-:W-:-:S03]  /*191a0*/  PLOP3.LUT P0, PT, P1, PT, PT, 0x8, 0x80 ;  /* 0x000000000080781c */ /* 0x000fc60000f0e170 */
[----:B------:R-:W-:Y:S02]  /*191b0*/  FSEL R65, R52, RZ, !P1 ;  /* 0x000000ff34417208 */ /* 0x000fe40004800000 */
[----:B------:R-:W-:Y:S01]  /*191c0*/  MOV R52, R0 ;  /* 0x0000000000347202 */ /* 0x000fe20000000f00 */
[----:B------:R-:W-:Y:S07]  /*191d0*/  @!P2 BRA `(.L_x_1176) ;  /* 0x000000040004a947 */ /* 0x000fee0003800000 */
        /* <DEDUP_REMOVED lines=8> */
.L_x_1177:
        /* <DEDUP_REMOVED lines=13> */
.L_x_1179:
[----:B------:R-:W-:Y:S05]  /*19330*/  BSYNC.RECONVERGENT B2 ;  /* 0x0000000000027941 */ /* 0x000fea0003800200 */
.L_x_1178:
        /* <DEDUP_REMOVED lines=43> */
.L_x_1176:
[----:B------:R-:W-:Y:S05]  /*195f0*/  BSYNC.RECONVERGENT B1 ;  /* 0x0000000000017941 */ /* 0x000fea0003800200 */
.L_x_1175:
[----:B------:R-:W-:Y:S01]  /*19600*/  I2FP.F32.U32 R52, R52 ;  /* 0x0000003400347245 */ /* 0x000fe20000201000 */
[----:B------:R-:W-:Y:S01]  /*19610*/  BSSY.RECONVERGENT B1, `(.L_x_1180) ;  /* 0x000004e000017945 */ /* 0x000fe20003800200 */
[----:B------:R-:W-:Y:S02]  /*19620*/  ISETP.NE.AND P3, PT, R56, 0x1, PT ;  /* 0x000000013800780c */ /* 0x000fe40003f65270 */
[C---:B------:R-:W-:Y:S01]  /*19630*/  SHF.L.U32 R59, R53.reuse, 0x10, RZ ;  /* 0x00000010353b7819 */ /* 0x040fe200000006ff */
[----:B------:R-:W-:Y:S01]  /*19640*/  FFMA.FTZ R57, R52, R71, 1.1641532182693481445e-10 ;  /* 0x2f00000034397423 */ /* 0x000fe20000010047 */
[----:B------:R-:W-:Y:S02]  /*19650*/  PRMT R131, R53, 0x7632, R131 ;  /* 0x0000763235837816 */ /* 0x000fe40000000083 */
[----:B------:R-:W-:Y:S01]  /*19660*/  MOV R53, R0 ;  /* 0x0000000000357202 */ /* 0x000fe20000000f00 */
[----:B------:R-:W-:Y:S01]  /*19670*/  FMUL.FTZ R52, R59, R70 ;  /* 0x000000463b347220 */ /* 0x000fe20000410000 */
[----:B------:R-:W-:Y:S01]  /*19680*/  FSETP.GTU.FTZ.AND P2, PT, R57, R94, PT ;  /* 0x0000005e3900720b */ /* 0x000fe20003f5c000 */
[----:B------:R-:W-:-:S02]  /*19690*/  IMAD.MOV.U32 R57, RZ, RZ, 0x2 ;  /* 0x00000002ff397424 */ /* 0x000fc400078e00ff */
[----:B------:R-:W-:Y:S01]  /*196a0*/  FMUL.FTZ R52, R52, R93 ;  /* 0x0000005d34347220 */ /* 0x000fe20000410000 */
[----:B------:R-:W-:-:S04]  /*196b0*/  PLOP3.LUT P1, PT, P2, PT, PT, 0x8, 0x80 ;  /* 0x000000000080781c */ /* 0x000fc8000172e170 */
[----:B------:R-:W-:Y:S01]  /*196c0*/  FSEL R132, R52, RZ, !P2 ;  /* 0x000000ff34847208 */ /* 0x000fe20005000000 */
        /* <DEDUP_REMOVED lines=9> */
.L_x_1182:
        /* <DEDUP_REMOVED lines=13> */
.L_x_1184:
[----:B------:R-:W-:Y:S05]  /*19830*/  BSYNC.RECONVERGENT B2 ;  /* 0x0000000000027941 */ /* 0x000fea0003800200 */
.L_x_1183:
        /* <DEDUP_REMOVED lines=43> */
.L_x_1181:
[----:B------:R-:W-:Y:S05]  /*19af0*/  BSYNC.RECONVERGENT B1 ;  /* 0x0000000000017941 */ /* 0x000fea0003800200 */
.L_x_1180:
[----:B------:R-:W-:Y:S01]  /*19b00*/  I2FP.F32.U32 R52, R53 ;  /* 0x0000003500347245 */ /* 0x000fe20000201000 */
[----:B------:R-:W-:Y:S01]  /*19b10*/  BSSY.RECONVERGENT B1, `(.L_x_1185) ;  /* 0x000004d000017945 */ /* 0x000fe20003800200 */
[----:B------:R-:W-:Y:S01]  /*19b20*/  ISETP.NE.AND P4, PT, R57, 0x1, PT ;  /* 0x000000013900780c */ /* 0x000fe20003f85270 */
[----:B------:R-:W-:Y:S01]  /*19b30*/  IMAD.MOV.U32 R56, RZ, RZ, 0x2 ;  /* 0x00000002ff387424 */ /* 0x000fe200078e00ff */
[----:B------:R-:W-:Y:S01]  /*19b40*/  SHF.L.U32 R131, R131, 0x10, RZ ;  /* 0x0000001083837819 */ /* 0x000fe200000006ff */
[----:B------:R-:W-:-:S04]  /*19b50*/  FFMA.FTZ R53, R52, R71, 1.1641532182693481445e-10 ;  /* 0x2f00000034357423 */ /* 0x000fc80000010047 */
[----:B------:R-:W-:Y:S01]  /*19b60*/  FMUL.FTZ R52, R131, R70 ;  /* 0x0000004683347220 */ /* 0x000fe20000410000 */
[----:B------:R-:W-:Y:S02]  /*19b70*/  FSETP.GTU.FTZ.AND P3, PT, R53, R94, PT ;  /* 0x0000005e3500720b */ /* 0x000fe40003f7c000 */
[----:B------:R-:W-:Y:S01]  /*19b80*/  MOV R53, R0 ;  /* 0x0000000000357202 */ /* 0x000fe20000000f00 */
        /* <DEDUP_REMOVED lines=12> */
.L_x_1187:
        /* <DEDUP_REMOVED lines=13> */
.L_x_1189:
[----:B------:R-:W-:Y:S05]  /*19d20*/  BSYNC.RECONVERGENT B2 ;  /* 0x0000000000027941 */ /* 0x000fea0003800200 */
.L_x_1188:
        /* <DEDUP_REMOVED lines=43> */
.L_x_1186:
[----:B------:R-:W-:Y:S05]  /*19fe0*/  BSYNC.RECONVERGENT B1 ;  /* 0x0000000000017941 */ /* 0x000fea0003800200 */
.L_x_1185:
[----:B------:R-:W-:Y:S01]  /*19ff0*/  I2FP.F32.U32 R52, R53 ;  /* 0x0000003500347245 */ /* 0x000fe20000201000 */
[----:B------:R-:W-:Y:S01]  /*1a000*/  BSSY.RECONVERGENT B1, `(.L_x_1190) ;  /* 0x000004e000017945 */ /* 0x000fe20003800200 */
[----:B------:R-:W-:Y:S01]  /*1a010*/  ISETP.NE.AND P5, PT, R56, 0x1, PT ;  /* 0x000000013800780c */ /* 0x000fe20003fa5270 */
[----:B------:R-:W-:Y:S01]  /*1a020*/  IMAD.MOV.U32 R58, RZ, RZ, 0x2 ;  /* 0x00000002ff3a7424 */ /* 0x000fe200078e00ff */
[----:B------:R-:W-:Y:S01]  /*1a030*/  SHF.L.U32 R57, R54, 0x10, RZ ;  /* 0x0000001036397819 */ /* 0x000fe200000006ff */
[----:B------:R-:W-:Y:S01]  /*1a040*/  FFMA.FTZ R53, R52, R71, 1.1641532182693481445e-10 ;  /* 0x2f00000034357423 */ /* 0x000fe20000010047 */
[----:B------:R-:W-:-:S03]  /*1a050*/  PRMT R54, R54, 0x7632, R54 ;  /* 0x0000763236367816 */ /* 0x000fc60000000036 */
        /* <DEDUP_REMOVED lines=15> */
.L_x_1192:
        /* <DEDUP_REMOVED lines=13> */
.L_x_1194:
[----:B------:R-:W-:Y:S05]  /*1a220*/  BSYNC.RECONVERGENT B2 ;  /* 0x0000000000027941 */ /* 0x000fea0003800200 */
.L_x_1193:
        /* <DEDUP_REMOVED lines=37> */
[----:B------:R-:W-:Y:S02]  /*1a480*/  MOV R0, R58 ;  /* 0x0000003a00007202 */ /* 0x000fe40000000f00 */
[----:B------:R-:W-:Y:S01]  /*1a490*/  LOP3.LUT R27, R136, UR31, R59, 0x96, !PT ;  /* 0x0000001f881b7c12 */ /* 0x000fe2000f8e963b */
[----:B------:R-:W-:Y:S01]  /*1a4a0*/  IMAD.MOV.U32 R58, RZ, RZ, RZ ;  /* 0x000000ffff3a7224 */ /* 0x000fe200078e00ff */
[----:B------:R-:W-:Y:S01]  /*1a4b0*/  LOP3.LUT R28, R56, UR32, R53, 0x96, !PT ;  /* 0x00000020381c7c12 */ /* 0x000fe2000f8e9635 */
[----:B------:R-:W-:Y:S01]  /*1a4c0*/  IMAD.MOV.U32 R53, RZ, RZ, R108 ;  /* 0x000000ffff357224 */ /* 0x000fe200078e006c */
[----:B------:R-:W-:-:S07]  /*1a4d0*/  MOV R108, R52 ;  /* 0x00000034006c7202 */ /* 0x000fce0000000f00 */
.L_x_1191:
[----:B------:R-:W-:Y:S05]  /*1a4e0*/  BSYNC.RECONVERGENT B1 ;  /* 0x0000000000017941 */ /* 0x000fea0003800200 */
.L_x_1190:
        /* <DEDUP_REMOVED lines=9> */
[----:B------:R-:W-:-:S04]  /*1a580*/  MOV R53, R0 ;  /* 0x0000000000357202 */ /* 0x000fc80000000f00 */
        /* <DEDUP_REMOVED lines=11> */
.L_x_1197:
        /* <DEDUP_REMOVED lines=13> */
.L_x_1199:
[----:B------:R-:W-:Y:S05]  /*1a710*/  BSYNC.RECONVERGENT B2 ;  /* 0x0000000000027941 */ /* 0x000fea0003800200 */
.L_x_1198:
        /* <DEDUP_REMOVED lines=43> */
.L_x_1196:
[----:B------:R-:W-:Y:S05]  /*1a9d0*/  BSYNC.RECONVERGENT B1 ;  /* 0x0000000000017941 */ /* 0x000fea0003800200 */
.L_x_1195:
        /* <DEDUP_REMOVED lines=22> */
.L_x_1202:
        /* <DEDUP_REMOVED lines=15> */
.L_x_1204:
[----:B------:R-:W-:Y:S05]  /*1ac30*/  BSYNC.RECONVERGENT B2 ;  /* 0x0000000000027941 */ /* 0x000fea0003800200 */
.L_x_1203:
        /* <DEDUP_REMOVED lines=43> */
.L_x_1201:
[----:B------:R-:W-:Y:S05]  /*1aef0*/  BSYNC.RECONVERGENT B1 ;  /* 0x0000000000017941 */ /* 0x000fea0003800200 */
.L_x_1200:
        /* <DEDUP_REMOVED lines=12> */
.L_x_1164:
[----:B------:R-:W-:Y:S01]  /*1afc0*/  FADD.FTZ R56, RZ, R68 ;  /* 0x00000044ff387221 */ /* 0x000fe20000010000 */
[----:B------:R-:W-:Y:S01]  /*1afd0*/  SEL R93, RZ, 0x1000000, !P6 ;  /* 0x01000000ff5d7807 */ /* 0x000fe20007000000 */
[----:B------:R-:W-:Y:S01]  /*1afe0*/  IMAD.WIDE.U32 R60, R125, 0x10, R60 ;  /* 0x000000107d3c7825 */ /* 0x000fe200078e003c */
[----:B------:R-:W-:-:S03]  /*1aff0*/  ISETP.NE.AND P6, PT, R64, RZ, PT ;  /* 0x000000ff4000720c */ /* 0x000fc60003fc5270 */
[----:B------:R-:W-:Y:S01]  /*1b000*/  FADD.FTZ R56, R56, R69 ;  /* 0x0000004538387221 */ /* 0x000fe20000010000 */
[----:B------:R-:W-:Y:S01]  /*1b010*/  SEL R64, RZ, 0x1000000, !P2 ;  /* 0x01000000ff407807 */ /* 0x000fe20005000000 */
[----:B------:R-:W-:Y:S01]  /*1b020*/  IMAD.WIDE.U32 R62, R125, 0x8, R62 ;  /* 0x000000087d3e7825 */ /* 0x000fe200078e003e */
[----:B------:R-:W-:-:S03]  /*1b030*/  SEL R71, RZ, 0x10000, !P1 ;  /* 0x00010000ff477807 */ /* 0x000fc60004800000 */
[----:B------:R-:W-:Y:S01]  /*1b040*/  FADD.FTZ R57, R56, R95 ;  /* 0x0000005f38397221 */ /* 0x000fe20000010000 */
[----:B------:R-:W-:Y:S01]  /*1b050*/  SEL R58, RZ, 0x100, !P0 ;  /* 0x00000100ff3a7807 */ /* 0x000fe20004000000 */
[----:B------:R0:W-:Y:S01]  /*1b060*/  STG.E.128 desc[UR8][R60.64], R52 ;  /* 0x000000343c007986 */ /* 0x0001e2000c101d08 */
[----:B------:R-:W-:Y:S01]  /*1b070*/  SEL R70, RZ, 0x10000, !P5 ;  /* 0x00010000ff467807 */ /* 0x000fe20006800000 */
[----:B------:R-:W-:Y:S01]  /*1b080*/  FADD.FTZ R56, R57, R96 ;  /* 0x0000006039387221 */ /* 0x000fe20000010000 */
[----:B------:R-:W-:Y:S01]  /*1b090*/  SEL R137, RZ, 0x100, !P4 ;  /* 0x00000100ff897807 */ /* 0x000fe20006000000 */
[----:B------:R-:W-:Y:S01]  /*1b0a0*/  UMOV UR4, 0xffffffff ;  /* 0xffffffff00047882 */ /* 0x000fe20000000000 */
[----:B------:R-:W-:Y:S01]  /*1b0b0*/  LOP3.LUT P0, RZ, R66, 0x1f, RZ, 0xc0, !PT ;  /* 0x0000001f42ff7812 */ /* 0x000fe2000780c0ff */
[----:B------:R-:W-:Y:S01]  /*1b0c0*/  FADD.FTZ R57, R56, R97 ;  /* 0x0000006138397221 */ /* 0x000fe20000010000 */
[----:B------:R-:W-:Y:S02]  /*1b0d0*/  LOP3.LUT R137, R137, R93, R70, 0xfe, !PT ;  /* 0x0000005d89897212 */ /* 0x000fe400078efe46 */
[----:B------:R-:W-:Y:S01]  /*1b0e0*/  SEL R70, RZ, 0x1, !P3 ;  /* 0x00000001ff467807 */ /* 0x000fe20005800000 */
[----:B------:R-:W-:Y:S01]  /*1b0f0*/  FADD.FTZ R56, R57, R98 ;  /* 0x0000006239387221 */ /* 0x000fe20000010000 */
[----:B------:R-:W-:-:S03]  /*1b100*/  SEL R93, RZ, 0x1, !P6 ;  /* 0x00000001ff5d7807 */ /* 0x000fc60007000000 */
[----:B------:R-:W-:-:S04]  /*1b110*/  FADD.FTZ R57, R56, R99 ;  /* 0x0000006338397221 */ /* 0x000fc80000010000 */
[----:B------:R-:W-:Y:S01]  /*1b120*/  FADD.FTZ R56, R57, R100 ;  /* 0x0000006439387221 */ /* 0x000fe20000010000 */
[----:B0-----:R-:W-:Y:S02]  /*1b130*/  PRMT R52, R32, 0x7632, R52 ;  /* 0x0000763220347816 */ /* 0x001fe40000000034 */
[----:B------:R-:W-:Y:S01]  /*1b140*/  PRMT R53, R72, 0x7632, R53 ;  /* 0x0000763248357816 */ /* 0x000fe20000000035 */
[----:B------:R-:W-:Y:S01]  /*1b150*/  FADD.FTZ R57, R56, R103 ;  /* 0x0000006738397221 */ /* 0x000fe20000010000 */
[----:B------:R-:W-:Y:S02]  /*1b160*/  PRMT R60, R73, 0x7632, R60 ;  /* 0x00007632493c7816 */ /* 0x000fe4000000003c */
[----:B------:R-:W-:Y:S01]  /*1b170*/  PRMT R61, R38, 0x7632, R61 ;  /* 0x00007632263d7816 */ /* 0x000fe2000000003d */
[----:B------:R-:W-:Y:S01]  /*1b180*/  FADD.FTZ R57, R57, R102 ;  /* 0x0000006639397221 */ /* 0x000fe20000010000 */
[----:B------:R-:W-:-:S03]  /*1b190*/  PRMT R54, R76, 0x7632, R54 ;  /* 0x000076324c367816 */ /* 0x000fc60000000036 */
        /* <DEDUP_REMOVED lines=21> */
[----:B------:R-:W-:Y:S02]  /*1b2f0*/  LOP3.LUT R56, R58, R64, R71, 0xfe, !PT ;  /* 0x000000403a387212 */ /* 0x000fe400078efe47 */
[----:B------:R-:W-:Y:S01]  /*1b300*/  PRMT R64, R29, 0x7632, R64 ;  /* 0x000076321d407816 */ /* 0x000fe20000000040 */
[----:B------:R-:W-:Y:S01]  /*1b310*/  FADD.FTZ R71, R57, R128 ;  /* 0x0000008039477221 */ /* 0x000fe20000010000 */
[----:B------:R-:W-:Y:S02]  /*1b320*/  LOP3.LUT R57, R137, R70, RZ, 0xfc, !PT ;  /* 0x0000004689397212 */ /* 0x000fe400078efcff */
[----:B------:R-:W-:Y:S01]  /*1b330*/  LOP3.LUT R56, R56, R93, RZ, 0xfc, !PT ;  /* 0x0000005d38387212 */ /* 0x000fe200078efcff */
[----:B------:R-:W-:Y:S01]  /*1b340*/  FADD.FTZ R58, R71, R130 ;  /* 0x00000082473a7221 */ /* 0x000fe20000010000 */
[----:B------:R-:W-:Y:S02]  /*1b350*/  PRMT R70, R35, 0x7632, R70 ;  /* 0x0000763223467816 */ /* 0x000fe40000000046 */
[----:B------:R-:W-:Y:S01]  /*1b360*/  PRMT R93, R31, 0x7632, R93 ;  /* 0x000076321f5d7816 */ /* 0x000fe2000000005d */
[----:B------:R-:W-:Y:S01]  /*1b370*/  FADD.FTZ R71, R58, R65 ;  /* 0x000000413a477221 */ /* 0x000fe20000010000 */
[----:B------:R0:W-:Y:S01]  /*1b380*/  STG.E.64 desc[UR8][R62.64], R56 ;  /* 0x000000383e007986 */ /* 0x0001e2000c101b08 */
[----:B------:R-:W-:-:S02]  /*1b390*/  PRMT R58, R30, 0x7632, R58 ;  /* 0x000076321e3a7816 */ /* 0x000fc4000000003a */
[----:B------:R-:W-:Y:S01]  /*1b3a0*/  FADD.FTZ R66, R71, R132 ;  /* 0x0000008447427221 */ /* 0x000fe20000010000 */
[----:B------:R-:W-:Y:S02]  /*1b3b0*/  PRMT R71, R34, 0x7632, R71 ;  /* 0x0000763222477816 */ /* 0x000fe40000000047 */
[----:B------:R-:W-:Y:S01]  /*1b3c0*/  PRMT R137, R37, 0x7632, R137 ;  /* 0x0000763225897816 */ /* 0x000fe20000000089 */
[----:B------:R-:W-:Y:S01]  /*1b3d0*/  FADD.FTZ R94, R66, R131 ;  /* 0x00000083425e7221 */ /* 0x000fe20000010000 */
[----:B------:R-:W-:-:S03]  /*1b3e0*/  PRMT R66, R33, 0x7632, R66 ;  /* 0x0000763221427816 */ /* 0x000fc60000000042 */
[----:B------:R-:W-:Y:S01]  /*1b3f0*/  FADD.FTZ R55, R94, R135 ;  /* 0x000000875e377221 */ /* 0x000fe20000010000 */
[----:B------:R-:W-:Y:S02]  /*1b400*/  PRMT R94, R36, 0x7632, R94 ;  /* 0x00007632245e7816 */ /* 0x000fe4000000005e */
[----:B0-----:R-:W-:Y:S01]  /*1b410*/  PRMT R62, R39, 0x7632, R62 ;  /* 0x00007632273e7816 */ /* 0x001fe2000000003e */
[----:B------:R-:W-:Y:S01]  /*1b420*/  FADD.FTZ R57, R55, R134 ;  /* 0x0000008637397221 */ /* 0x000fe20000010000 */
[----:B------:R-:W-:Y:S02]  /*1b430*/  PRMT R55, R74, 0x7632, R55 ;  /* 0x000076324a377816 */ /* 0x000fe40000000037 */
[----:B------:R-:W-:Y:S01]  /*1b440*/  PRMT R63, R75, 0x7632, R63 ;  /* 0x000076324b3f7816 */ /* 0x000fe2000000003f */
        /* <DEDUP_REMOVED lines=15> */
[C---:B------:R-:W-:Y:S01]  /*1b540*/  FADD.FTZ R56, -R57.reuse, R68 ;  /* 0x0000004439387221 */ /* 0x040fe20000010100 */
[C---:B------:R-:W-:Y:S01]  /*1b550*/  FADD.FTZ R139, -R57.reuse, R69 ;  /* 0x00000045398b7221 */ /* 0x040fe20000010100 */
[C---:B------:R-:W-:Y:S01]  /*1b560*/  FADD.FTZ R143, -R57.reuse, R95 ;  /* 0x0000005f398f7221 */ /* 0x040fe20000010100 */
[----:B------:R-:W-:Y:S01]  /*1b570*/  FADD.FTZ R141, -R57, R97 ;  /* 0x00000061398d7221 */ /* 0x000fe20000010100 */
[----:B------:R-:W-:-:S04]  /*1b580*/  FFMA.FTZ R56, R56, R56, RZ ;  /* 0x0000003838387223 */ /* 0x000fc800000100ff */
[----:B------:R-:W-:Y:S01]  /*1b590*/  FFMA.FTZ R56, R139, R139, R56 ;  /* 0x0000008b8b387223 */ /* 0x000fe20000010038 */
[----:B------:R-:W-:-:S03]  /*1b5a0*/  FADD.FTZ R139, -R57, R96 ;  /* 0x00000060398b7221 */ /* 0x000fc60000010100 */
[----:B------:R-:W-:-:S04]  /*1b5b0*/  FFMA.FTZ R56, R143, R143, R56 ;  /* 0x0000008f8f387223 */ /* 0x000fc80000010038 */
[----:B------:R-:W-:Y:S01]  /*1b5c0*/  FFMA.FTZ R56, R139, R139, R56 ;  /* 0x0000008b8b387223 */ /* 0x000fe20000010038 */
[----:B------:R-:W-:-:S03]  /*1b5d0*/  FADD.FTZ R139, -R57, R98 ;  /* 0x00000062398b7221 */ /* 0x000fc60000010100 */
        /* <DEDUP_REMOVED lines=68> */
[----:B------:R-:W-:-:S04]  /*1ba20*/  FFMA.FTZ R56, R141, R141, R56 ;  /* 0x0000008d8d387223 */ /* 0x000fc80000010038 */
        /* <DEDUP_REMOVED lines=10> */
.L_x_1218:
[----:B------:R-:W-:Y:S01]  /*1bad0*/  FMUL.FTZ R56, R57, R57 ;  /* 0x0000003939387220 */ /* 0x000fe20000410000 */
[----:B------:R-:W-:Y:S01]  /*1bae0*/  ISETP.NE.AND P1, PT, RZ, UR13, PT ;  /* 0x0000000dff007c0c */ /* 0x000fe2000bf25270 */
[----:B-1----:R-:W-:Y:S01]  /*1baf0*/  FADD.FTZ R139, R142, R143 ;  /* 0x0000008f8e8b7221 */ /* 0x002fe20000010000 */
[----:B------:R-:W-:Y:S01]  /*1bb00*/  SHF.L.U32 R94, R94, 0x10, RZ ;  /* 0x000000105e5e7819 */ /* 0x000fe200000006ff */
[----:B------:R-:W-:Y:S01]  /*1bb10*/  IMAD.U32 R54, R54, 0x10000, RZ ;  /* 0x0001000036367824 */ /* 0x000fe200078e00ff */
[----:B------:R-:W-:Y:S01]  /*1bb20*/  FSEL R143, R56, RZ, P1 ;  /* 0x000000ff388f7208 */ /* 0x000fe20000800000 */
[----:B------:R-:W-:Y:S01]  /*1bb30*/  FFMA.FTZ R138, R139, R138, UR14 ;  /* 0x0000000e8b8a7e23 */ /* 0x000fe2000801008a */
[----:B------:R-:W-:Y:S01]  /*1bb40*/  FSEL R141, R57, RZ, !P1 ;  /* 0x000000ff398d7208 */ /* 0x000fe20004800000 */
[----:B------:R-:W-:Y:S01]  /*1bb50*/  IMAD.U32 R139, R88, 0x10000, RZ ;  /* 0x00010000588b7824 */ /* 0x000fe200078e00ff */
[----:B------:R-:W-:Y:S01]  /*1bb60*/  SHF.L.U32 R56, R48, 0x10, RZ ;  /* 0x0000001030387819 */ /* 0x000fe200000006ff */
[----:B------:R-:W-:Y:S01]  /*1bb70*/  FADD.FTZ R138, R138, R143 ;  /* 0x0000008f8a8a7221 */ /* 0x000fe20000010000 */
[----:B------:R-:W-:-:S02]  /*1bb80*/  IMAD.U32 R55, R55, 0x10000, RZ ;  /* 0x0001000037377824 */ /* 0x000fc400078e00ff */
[C---:B------:R-:W-:Y:S01]  /*1bb90*/  FADD.FTZ R143, -R141.reuse, R114 ;  /* 0x000000728d8f7221 */ /* 0x040fe20000010100 */
[C---:B------:R-:W-:Y:S01]  /*1bba0*/  FADD.FTZ R68, -R141.reuse, R68 ;  /* 0x000000448d447221 */ /* 0x040fe20000010100 */
[----:B------:R-:W1:Y:S01]  /*1bbb0*/  MUFU.RSQ R114, R138 ;  /* 0x0000008a00727308 */ /* 0x000e620000001400 */
        /* <DEDUP_REMOVED lines=17> */
[----:B-1----:R-:W-:Y:S01]  /*1bcd0*/  FMUL.FTZ R68, R114, R68 ;  /* 0x0000004472447220 */ /* 0x002fe20000410000 */
        /* <DEDUP_REMOVED lines=30> */
[----:B------:R-:W-:-:S02]  /*1bec0*/  IMAD.U32 R139, R5, 0x10000, RZ ;  /* 0x00010000058b7824 */ /* 0x000fc400078e00ff */
[----:B------:R-:W-:Y:S01]  /*1bed0*/  FMUL.FTZ R96, R114, R96 ;  /* 0x0000006072607220 */ /* 0x000fe20000410000 */
[----:B------:R-:W-:Y:S02]  /*1bee0*/  IMAD.U32 R122, R86, 0x10000, RZ ;  /* 0x00010000567a7824 */ /* 0x000fe400078e00ff */
[----:B------:R-:W-:Y:S01]  /*1bef0*/  FMUL.FTZ R97, R114, R97 ;  /* 0x0000006172617220 */ /* 0x000fe20000410000 */
[----:B------:R-:W-:Y:S01]  /*1bf00*/  FFMA.FTZ R59, R59, R68, R116 ;  /* 0x000000443b3b7223 */ /* 0x000fe20000010074 */
        /* <DEDUP_REMOVED lines=40> */
[----:B------:R-:W-:-:S02]  /*1c190*/  IMAD.U32 R98, R80, 0x10000, RZ ;  /* 0x0001000050627824 */ /* 0x000fc400078e00ff */
[C---:B------:R-:W-:Y:S01]  /*1c1a0*/  FMUL.FTZ R106, R114.reuse, R106 ;  /* 0x0000006a726a7220 */ /* 0x040fe20000410000 */
[C---:B------:R-:W-:Y:S01]  /*1c1b0*/  FMUL.FTZ R109, R114.reuse, R109 ;  /* 0x0000006d726d7220 */ /* 0x040fe20000410000 */
[----:B------:R-:W-:Y:S01]  /*1c1c0*/  FMUL.FTZ R104, R114, R113 ;  /* 0x0000007172687220 */ /* 0x000fe20000410000 */
[----:B------:R-:W-:Y:S01]  /*1c1d0*/  SHF.L.U32 R103, R18, 0x10, RZ ;  /* 0x0000001012677819 */ /* 0x000fe200000006ff */
[----:B------:R-:W-:Y:S02]  /*1c1e0*/  IMAD.U32 R99, R17, 0x10000, RZ ;  /* 0x0001000011637824 */ /* 0x000fe400078e00ff */
[----:B------:R-:W-:Y:S01]  /*1c1f0*/  FMUL.FTZ R110, R114, R110 ;  /* 0x0000006e726e7220 */ /* 0x000fe20000410000 */
[----:B------:R-:W-:Y:S01]  /*1c200*/  FFMA.FTZ R106, R106, R95, R97 ;  /* 0x0000005f6a6a7223 */ /* 0x000fe20000010061 */
[----:B------:R-:W-:Y:S01]  /*1c210*/  FFMA.FTZ R130, R109, R130, R96 ;  /* 0x000000826d827223 */ /* 0x000fe20000010060 */
[----:B------:R-:W-:Y:S01]  /*1c220*/  FFMA.FTZ R104, R104, R98, R100 ;  /* 0x0000006268687223 */ /* 0x000fe20000010064 */
[----:B------:R-:W-:Y:S01]  /*1c230*/  SHF.L.U32 R98, R20, 0x10, RZ ;  /* 0x0000001014627819 */ /* 0x000fe200000006ff */
[----:B------:R-:W-:Y:S01]  /*1c240*/  FMUL.FTZ R109, R114, R112 ;  /* 0x00000070726d7220 */ /* 0x000fe20000410000 */
[----:B------:R-:W-:Y:S01]  /*1c250*/  SHF.L.U32 R97, R41, 0x10, RZ ;  /* 0x0000001029617819 */ /* 0x000fe200000006ff */
[----:B------:R-:W-:Y:S01]  /*1c260*/  FFMA.FTZ R128, R110, R99, R103 ;  /* 0x000000636e807223 */ /* 0x000fe20000010067 */
[----:B------:R-:W-:Y:S01]  /*1c270*/  IMAD.U32 R96, R19, 0x10000, RZ ;  /* 0x0001000013607824 */ /* 0x000fe200078e00ff */
[----:B------:R-:W-:Y:S01]  /*1c280*/  SHF.L.U32 R132, R42, 0x10, RZ ;  /* 0x000000102a847819 */ /* 0x000fe200000006ff */
[----:B------:R-:W-:-:S02]  /*1c290*/  IMAD.U32 R95, R79, 0x10000, RZ ;  /* 0x000100004f5f7824 */ /* 0x000fc400078e00ff */
[----:B------:R-:W-:Y:S01]  /*1c2a0*/  FMUL.FTZ R112, R114, R115 ;  /* 0x0000007372707220 */ /* 0x000fe20000410000 */
[----:B------:R-:W-:Y:S01]  /*1c2b0*/  SHF.L.U32 R102, R22, 0x10, RZ ;  /* 0x0000001016667819 */ /* 0x000fe200000006ff */
[----:B------:R-:W-:Y:S02]  /*1c2c0*/  IMAD.U32 R110, R78, 0x10000, RZ ;  /* 0x000100004e6e7824 */ /* 0x000fe400078e00ff */
[C---:B------:R-:W-:Y:S01]  /*1c2d0*/  FMUL.FTZ R115, R114.reuse, R117 ;  /* 0x0000007572737220 */ /* 0x040fe20000410000 */
[----:B------:R-:W-:Y:S02]  /*1c2e0*/  IMAD.U32 R100, R21, 0x10000, RZ ;  /* 0x0001000015647824 */ /* 0x000fe400078e00ff */
[----:B------:R-:W-:Y:S01]  /*1c2f0*/  FMUL.FTZ R113, R114, R143 ;  /* 0x0000008f72717220 */ /* 0x000fe20000410000 */
[----:B------:R-:W-:Y:S01]  /*1c300*/  FFMA.FTZ R109, R109, R96, R98 ;  /* 0x000000606d6d7223 */ /* 0x000fe20000010062 */
[----:B------:R-:W-:Y:S01]  /*1c310*/  FFMA.FTZ R112, R112, R95, R97 ;  /* 0x0000005f70707223 */ /* 0x000fe20000010061 */
[----:B------:R-:W-:Y:S01]  /*1c320*/  FFMA.FTZ R115, R115, R110, R132 ;  /* 0x0000006e73737223 */ /* 0x000fe20000010084 */
[----:B------:R-:W-:Y:S01]  /*1c330*/  SHF.L.U32 R97, R24, 0x10, RZ ;  /* 0x0000001018617819 */ /* 0x000fe200000006ff */
[----:B------:R-:W-:Y:S01]  /*1c340*/  FFMA.FTZ R113, R113, R100, R102 ;  /* 0x0000006471717223 */ /* 0x000fe20000010066 */
[----:B------:R-:W-:Y:S01]  /*1c350*/  SHF.L.U32 R98, R43, 0x10, RZ ;  /* 0x000000102b627819 */ /* 0x000fe200000006ff */
[----:B------:R-:W-:-:S02]  /*1c360*/  IMAD.U32 R95, R23, 0x10000, RZ ;  /* 0x00010000175f7824 */ /* 0x000fc400078e00ff */
[C---:B------:R-:W-:Y:S01]  /*1c370*/  FMUL.FTZ R132, R114.reuse, R145 ;  /* 0x0000009172847220 */ /* 0x040fe20000410000 */
[----:B------:R-:W-:Y:S02]  /*1c380*/  IMAD.U32 R96, R77, 0x10000, RZ ;  /* 0x000100004d607824 */ /* 0x000fe400078e00ff */
[----:B------:R-:W-:Y:S01]  /*1c390*/  FMUL.FTZ R117, R114, R147 ;  /* 0x0000009372757220 */ /* 0x000fe20000410000 */
[----:B------:R-:W-:Y:S01]  /*1c3a0*/  SHF.L.U32 R100, R26, 0x10, RZ ;  /* 0x000000101a647819 */ /* 0x000fe200000006ff */
[----:B------:R-:W-:Y:S02]  /*1c3b0*/  IMAD.U32 R134, R25, 0x10000, RZ ;  /* 0x0001000019867824 */ /* 0x000fe400078e00ff */
[----:B------:R-:W-:Y:S01]  /*1c3c0*/  FMUL.FTZ R119, R114, R119 ;  /* 0x0000007772777220 */ /* 0x000fe20000410000 */
[----:B------:R-:W-:Y:S01]  /*1c3d0*/  FFMA.FTZ R132, R132, R95, R97 ;  /* 0x0000005f84847223 */ /* 0x000fe20000010061 */
[----:B------:R-:W-:Y:S01]  /*1c3e0*/  FFMA.FTZ R117, R117, R96, R98 ;  /* 0x0000006075757223 */ /* 0x000fe20000010062 */
[----:B------:R-:W-:Y:S01]  /*1c3f0*/  IMAD.U32 R96, R63, 0x10000, RZ ;  /* 0x000100003f607824 */ /* 0x000fe200078e00ff */
[----:B------:R-:W-:Y:S01]  /*1c400*/  SHF.L.U32 R95, R37, 0x10, RZ ;  /* 0x00000010255f7819 */ /* 0x000fe200000006ff */
[----:B------:R-:W-:Y:S01]  /*1c410*/  FFMA.FTZ R134, R119, R134, R100 ;  /* 0x0000008677867223 */ /* 0x000fe20000010064 */
[----:B------:R-:W-:-:S02]  /*1c420*/  IMAD.U32 R63, R75, 0x10000, RZ ;  /* 0x000100004b3f7824 */ /* 0x000fc400078e00ff */
[C---:B------:R-:W-:Y:S01]  /*1c430*/  FMUL.FTZ R136, R114.reuse, R153 ;  /* 0x0000009972887220 */ /* 0x040fe20000410000 */
[C---:B------:R-:W-:Y:S01]  /*1c440*/  FMUL.FTZ R119, R114.reuse, R151 ;  /* 0x0000009772777220 */ /* 0x040fe20000410000 */
[----:B------:R-:W-:Y:S01]  /*1c450*/  SHF.L.U32 R61, R61, 0x10, RZ ;  /* 0x000000103d3d7819 */ /* 0x000fe200000006ff */
[----:B------:R-:W-:Y:S01]  /*1c460*/  FMUL.FTZ R138, R114, R155 ;  /* 0x0000009b728a7220 */ /* 0x000fe20000410000 */
[----:B------:R-:W-:Y:S01]  /*1c470*/  FFMA.FTZ R136, R136, R63, R95 ;  /* 0x0000003f88887223 */ /* 0x000fe2000001005f */
[----:B------:R-:W-:Y:S01]  /*1c480*/  FFMA.FTZ R119, R119, R54, R94 ;  /* 0x0000003677777223 */ /* 0x000fe2000001005e */
[----:B------:R-:W-:Y:S01]  /*1c490*/  IMAD.U32 R63, R60, 0x10000, RZ ;  /* 0x000100003c3f7824 */ /* 0x000fe200078e00ff */
[----:B------:R-:W-:Y:S01]  /*1c4a0*/  SHF.L.U32 R60, R39, 0x10, RZ ;  /* 0x00000010273c7819 */ /* 0x000fe200000006ff */
[----:B------:R-:W-:Y:S02]  /*1c4b0*/  IMAD.U32 R54, R73, 0x10000, RZ ;  /* 0x0001000049367824 */ /* 0x000fe400078e00ff */
[----:B------:R-:W-:Y:S01]  /*1c4c0*/  FMUL.FTZ R143, R114, R157 ;  /* 0x0000009d728f7220 */ /* 0x000fe20000410000 */
[----:B------:R-:W-:Y:S01]  /*1c4d0*/  FFMA.FTZ R138, R138, R55, R61 ;  /* 0x000000378a8a7223 */ /* 0x000fe2000001003d */
[----:B------:R-:W-:Y:S01]  /*1c4e0*/  SHF.L.U32 R98, R137, 0x10, RZ ;  /* 0x0000001089627819 */ /* 0x000fe200000006ff */
[----:B------:R-:W-:Y:S01]  /*1c4f0*/  FMUL.FTZ R123, R114, R123 ;  /* 0x0000007b727b7220 */ /* 0x000fe20000410000 */
[----:B------:R-:W-:Y:S01]  /*1c500*/  FFMA.FTZ R143, R143, R54, R60 ;  /* 0x000000368f8f7223 */ /* 0x000fe2000001003c */
[----:B------:R-:W-:Y:S01]  /*1c510*/  SHF.L.U32 R95, R62, 0x10, RZ ;  /* 0x000000103e5f7819 */ /* 0x000fe200000006ff */
[----:B------:R-:W1:Y:S01]  /*1c520*/  @!P0 LDC.64 R54, c[0x0][0x3c0] ;  /* 0x0000f000ff368b82 */ /* 0x000e620000000a00 */
[----:B------:R-:W-:Y:S01]  /*1c530*/  SHF.L.U32 R94, R32, 0x10, RZ ;  /* 0x00000010205e7819 */ /* 0x000fe200000006ff */
[----:B------:R-:W-:-:S02]  /*1c540*/  IMAD.U32 R62, R72, 0x10000, RZ ;  /* 0x00010000483e7824 */ /* 0x000fc400078e00ff */
[----:B------:R-:W-:Y:S01]  /*1c550*/  FMUL.FTZ R137, R114, R163 ;  /* 0x000000a372897220 */ /* 0x000fe20000410000 */
[----:B------:R-:W-:Y:S01]  /*1c560*/  FFMA.FTZ R123, R123, R96, R98 ;  /* 0x000000607b7b7223 */ /* 0x000fe20000010062 */
[----:B0-----:R-:W-:Y:S01]  /*1c570*/  IMAD.U32 R142, R53, 0x10000, RZ ;  /* 0x00010000358e7824 */ /* 0x001fe200078e00ff */
[----:B------:R-:W-:Y:S01]  /*1c580*/  SHF.L.U32 R96, R66, 0x10, RZ ;  /* 0x0000001042607819 */ /* 0x000fe200000006ff */
[----:B------:R-:W-:Y:S01]  /*1c590*/  FFMA.FTZ R137, R137, R62, R94 ;  /* 0x0000003e89897223 */ /* 0x000fe2000001005e */
[----:B------:R-:W-:Y:S01]  /*1c5a0*/  SHF.L.U32 R62, R52, 0x10, RZ ;  /* 0x00000010343e7819 */ /* 0x000fe200000006ff */
[----:B------:R-:W-:Y:S01]  /*1c5b0*/  IMAD.U32 R144, R93, 0x10000, RZ ;  /* 0x000100005d907824 */ /* 0x000fe200078e00ff */
[----:B------:R-:W-:Y:S01]  /*1c5c0*/  SHF.L.U32 R94, R33, 0x10, RZ ;  /* 0x00000010215e7819 */ /* 0x000fe200000006ff */
[----:B------:R-:W-:Y:S01]  /*1c5d0*/  FMUL.FTZ R140, R114, R159 ;  /* 0x0000009f728c7220 */ /* 0x000fe20000410000 */
[----:B------:R-:W0:Y:S01]  /*1c5e0*/  @!P0 LDC.64 R52, c[0x0][0x3c8] ;  /* 0x0000f200ff348b82 */ /* 0x000e220000000a00 */
[----:B------:R-:W-:-:S02]  /*1c5f0*/  IMAD.U32 R66, R31, 0x10000, RZ ;  /* 0x000100001f427824 */ /* 0x000fc400078e00ff */
[C---:B------:R-:W-:Y:S01]  /*1c600*/  FMUL.FTZ R65, R114.reuse, R65 ;  /* 0x0000004172417220 */ /* 0x040fe20000410000 */
[----:B------:R-:W-:Y:S01]  /*1c610*/  FMUL.FTZ R93, R114, R129 ;  /* 0x00000081725d7220 */ /* 0x000fe20000410000 */
[----:B------:R-:W-:Y:S01]  /*1c620*/  FFMA.FTZ R140, R140, R63, R95 ;  /* 0x0000003f8c8c7223 */ /* 0x000fe2000001005f */
[----:B------:R-:W-:Y:S02]  /*1c630*/  IMAD.U32 R58, R58, 0x10000, RZ ;  /* 0x000100003a3a7824 */ /* 0x000fe400078e00ff */
[----:B------:R-:W-:Y:S01]  /*1c640*/  FFMA.FTZ R142, R65, R142, R62 ;  /* 0x0000008e418e7223 */ /* 0x000fe2000001003e */
[----:B------:R-:W-:Y:S01]  /*1c650*/  FFMA.FTZ R93, R93, R66, R94 ;  /* 0x000000425d5d7223 */ /* 0x000fe2000001005e */
[----:B------:R-:W2:Y:S01]  /*1c660*/  LDC.64 R60, c[0x0][0x428] ;  /* 0x00010a00ff3c7b82 */ /* 0x000ea20000000a00 */
[----:B------:R-:W-:Y:S01]  /*1c670*/  SHF.L.U32 R66, R71, 0x10, RZ ;  /* 0x0000001047427819 */ /* 0x000fe200000006ff */
[----:B------:R-:W-:Y:S01]  /*1c680*/  FMUL.FTZ R161, R114, R161 ;  /* 0x000000a172a17220 */ /* 0x000fe20000410000 */
[----:B------:R-:W-:Y:S01]  /*1c690*/  SHF.L.U32 R97, R70, 0x10, RZ ;  /* 0x0000001046617819 */ /* 0x000fe200000006ff */
[----:B-1----:R-:W-:Y:S01]  /*1c6a0*/  @!P0 IMAD.WIDE R62, R92, 0x4, R54 ;  /* 0x000000045c3e8825 */ /* 0x002fe200078e0236 */
[----:B------:R-:W-:-:S03]  /*1c6b0*/  SHF.L.U32 R102, R38, 0x10, RZ ;  /* 0x0000001026667819 */ /* 0x000fc600000006ff */
[----:B------:R-:W-:Y:S01]  /*1c6c0*/  FFMA.FTZ R70, R161, R58, R66 ;  /* 0x0000003aa1467223 */ /* 0x000fe20000010042 */
[----:B------:R-:W-:Y:S01]  /*1c6d0*/  F2FP.BF16.F32.PACK_AB R58, R106, R122 ;  /* 0x0000007a6a3a723e */ /* 0x000fe200000010ff */
[----:B------:R-:W-:Y:S01]  /*1c6e0*/  IMAD.U32 R100, R74, 0x10000, RZ ;  /* 0x000100004a647824 */ /* 0x000fe200078e00ff */
[----:B------:R1:W-:Y:S01]  /*1c6f0*/  @!P0 STG.E desc[UR8][R62.64], R57 ;  /* 0x000000393e008986 */ /* 0x0003e2000c101908 */
[C---:B------:R-:W-:Y:S01]  /*1c700*/  FMUL.FTZ R127, R114.reuse, R127 ;  /* 0x0000007f727f7220 */ /* 0x040fe20000410000 */
[----:B------:R-:W-:Y:S01]  /*1c710*/  FMUL.FTZ R131, R114, R131 ;  /* 0x0000008372837220 */ /* 0x000fe20000410000 */
[----:B------:R-:W-:Y:S01]  /*1c720*/  SHF.L.U32 R103, R36, 0x10, RZ ;  /* 0x0000001024677819 */ /* 0x000fe200000006ff */
[----:B------:R-:W-:Y:S02]  /*1c730*/  IMAD.U32 R99, R76, 0x10000, RZ ;  /* 0x000100004c637824 */ /* 0x000fe400078e00ff */
[----:B------:R-:W-:Y:S01]  /*1c740*/  FFMA.FTZ R127, R127, R100, R102 ;  /* 0x000000647f7f7223 */ /* 0x000fe20000010066 */
[----:B------:R-:W-:Y:S01]  /*1c750*/  FFMA.FTZ R144, R131, R144, R96 ;  /* 0x0000009083907223 */ /* 0x000fe20000010060 */
[----:B------:R-:W-:Y:S01]  /*1c760*/  FMUL.FTZ R110, R114, R149 ;  /* 0x00000095726e7220 */ /* 0x000fe20000410000 */
[----:B------:R-:W-:Y:S01]  /*1c770*/  SHF.L.U32 R100, R34, 0x10, RZ ;  /* 0x0000001022647819 */ /* 0x000fe200000006ff */
[----:B------:R-:W-:Y:S01]  /*1c780*/  IMAD.U32 R98, R30, 0x10000, RZ ;  /* 0x000100001e627824 */ /* 0x000fe200078e00ff */
[----:B------:R-:W-:Y:S01]  /*1c790*/  SHF.L.U32 R96, R35, 0x10, RZ ;  /* 0x0000001023607819 */ /* 0x000fe200000006ff */
[----:B------:R-:W-:Y:S01]  /*1c7a0*/  FMUL.FTZ R129, R114, R135 ;  /* 0x0000008772817220 */ /* 0x000fe20000410000 */
[----:B-1----:R-:W-:Y:S01]  /*1c7b0*/  F2FP.BF16.F32.PACK_AB R57, R107, R120 ;  /* 0x000000786b39723e */ /* 0x002fe200000010ff */
[----:B------:R-:W-:Y:S01]  /*1c7c0*/  IMAD.U32 R95, R64, 0x10000, RZ ;  /* 0x00010000405f7824 */ /* 0x000fe200078e00ff */
[----:B------:R-:W1:Y:S01]  /*1c7d0*/  LDC.64 R106, c[0x0][0x380] ;  /* 0x0000e000ff6a7b82 */ /* 0x000e620000000a00 */
[----:B------:R-:W-:-:S02]  /*1c7e0*/  IMAD.U32 R94, R29, 0x10000, RZ ;  /* 0x000100001d5e7824 */ /* 0x000fc400078e00ff */
[C---:B------:R-:W-:Y:S01]  /*1c7f0*/  FMUL.FTZ R165, R114.reuse, R165 ;  /* 0x000000a572a57220 */ /* 0x040fe20000410000 */
[----:B------:R-:W-:Y:S01]  /*1c800*/  FMUL.FTZ R126, R114, R126 ;  /* 0x0000007e727e7220 */ /* 0x000fe20000410000 */
[----:B0-----:R-:W-:-:S04]  /*1c810*/  @!P0 IMAD.WIDE R64, R92, 0x4, R52 ;  /* 0x000000045c408825 */ /* 0x001fc800078e0234 */
[----:B------:R-:W-:Y:S01]  /*1c820*/  FFMA.FTZ R110, R110, R99, R103 ;  /* 0x000000636e6e7223 */ /* 0x000fe20000010067 */
[----:B------:R-:W-:Y:S01]  /*1c830*/  FFMA.FTZ R129, R129, R98, R100 ;  /* 0x0000006281817223 */ /* 0x000fe20000010064 */
[----:B------:R-:W-:Y:S01]  /*1c840*/  FFMA.FTZ R71, R165, R94, R96 ;  /* 0x0000005ea5477223 */ /* 0x000fe20000010060 */
[----:B------:R-:W-:Y:S01]  /*1c850*/  FFMA.FTZ R126, R126, R95, R97 ;  /* 0x0000005f7e7e7223 */ /* 0x000fe20000010061 */
[--C-:B--2---:R-:W-:Y:S01]  /*1c860*/  IMAD.WIDE.U32 R94, R67, 0x10, R60.reuse ;  /* 0x00000010435e7825 */ /* 0x104fe200078e003c */
[----:B------:R-:W-:Y:S01]  /*1c870*/  F2FP.BF16.F32.PACK_AB R55, R124, R141 ;  /* 0x0000008d7c37723e */ /* 0x000fe200000010ff */
[----:B------:R0:W-:Y:S01]  /*1c880*/  @!P0 STG.E desc[UR8][R64.64], R114 ;  /* 0x0000007240008986 */ /* 0x0001e2000c101908 */
[----:B------:R-:W-:Y:S01]  /*1c890*/  F2FP.BF16.F32.PACK_AB R54, R139, R118 ;  /* 0x000000768b36723e */ /* 0x000fe200000010ff */
[--C-:B------:R-:W-:Y:S01]  /*1c8a0*/  IMAD.WIDE.U32 R96, R101, 0x10, R60.reuse ;  /* 0x0000001065607825 */ /* 0x100fe200078e003c */
[----:B------:R-:W-:Y:S02]  /*1c8b0*/  F2FP.BF16.F32.PACK_AB R53, R116, R69 ;  /* 0x000000457435723e */ /* 0x000fe400000010ff */
        /* <DEDUP_REMOVED lines=8> */
[----:B------:R-:W-:Y:S01]  /*1c940*/  IMAD.WIDE.U32 R102, R125, 0x10, R60 ;  /* 0x000000107d667825 */ /* 0x000fe200078e003c */
[----:B------:R-:W-:Y:S01]  /*1c950*/  F2FP.BF16.F32.PACK_AB R61, R113, R112 ;  /* 0x00000070713d723e */ /* 0x000fe200000010ff */
[----:B------:R2:W-:Y:S01]  /*1c960*/  STG.E.128 desc[UR8][R96.64], R56 ;  /* 0x0000003860007986 */ /* 0x0005e2000c101d08 */
[----:B------:R-:W-:Y:S01]  /*1c970*/  F2FP.BF16.F32.PACK_AB R60, R109, R104 ;  /* 0x000000686d3c723e */ /* 0x000fe200000010ff */
[----:B-1----:R-:W-:Y:S01]  /*1c980*/  IMAD R92, R106, 0x4, R92 ;  /* 0x000000046a5c7824 */ /* 0x002fe200078e025c */
[----:B------:R-:W-:-:S02]  /*1c990*/  F2FP.BF16.F32.PACK_AB R67, R140, R143 ;  /* 0x0000008f8c43723e */ /* 0x000fc400000010ff */
[----:B------:R-:W-:Y:S01]  /*1c9a0*/  F2FP.BF16.F32.PACK_AB R66, R138, R127 ;  /* 0x0000007f8a42723e */ /* 0x000fe200000010ff */
[----:B------:R2:W-:Y:S01]  /*1c9b0*/  STG.E.128 desc[UR8][R98.64], R60 ;  /* 0x0000003c62007986 */ /* 0x0005e2000c101d08 */
[----:B0-----:R-:W-:Y:S02]  /*1c9c0*/  F2FP.BF16.F32.PACK_AB R65, R123, R136 ;  /* 0x000000887b41723e */ /* 0x001fe400000010ff */
[----:B------:R-:W-:Y:S02]  /*1c9d0*/  F2FP.BF16.F32.PACK_AB R64, R119, R110 ;  /* 0x0000006e7740723e */ /* 0x000fe400000010ff */
[----:B------:R-:W-:Y:S02]  /*1c9e0*/  F2FP.BF16.F32.PACK_AB R71, R126, R71 ;  /* 0x000000477e47723e */ /* 0x000fe400000010ff */
[----:B------:R-:W-:Y:S01]  /*1c9f0*/  F2FP.BF16.F32.PACK_AB R70, R70, R129 ;  /* 0x000000814646723e */ /* 0x000fe200000010ff */
[----:B------:R2:W-:Y:S01]  /*1ca00*/  STG.E.128 desc[UR8][R100.64], R64 ;  /* 0x0000004064007986 */ /* 0x0005e2000c101d08 */
[----:B------:R-:W-:-:S02]  /*1ca10*/  F2FP.BF16.F32.PACK_AB R69, R144, R93 ;  /* 0x0000005d9045723e */ /* 0x000fc400000010ff */
[----:B------:R-:W-:Y:S02]  /*1ca20*/  F2FP.BF16.F32.PACK_AB R68, R142, R137 ;  /* 0x000000898e44723e */ /* 0x000fe400000010ff */
[----:B------:R-:W-:-:S03]  /*1ca30*/  ISETP.GE.AND P0, PT, R92, R107, PT ;  /* 0x0000006b5c00720c */ /* 0x000fc60003f06270 */
[----:B------:R2:W-:Y:S10]  /*1ca40*/  STG.E.128 desc[UR8][R102.64], R68 ;  /* 0x0000004466007986 */ /* 0x0005f4000c101d08 */
[----:B------:R-:W-:Y:S05]  /*1ca50*/  @!P0 BRA `(.L_x_1206) ;  /* 0xfffffe4000b88947 */ /* 0x000fea000383ffff */
[----:B------:R-:W-:Y:S05]  /*1ca60*/  BSYNC B0 ;  /* 0x0000000000007941 */ /* 0x000fea0003800000 */
.L_x_795:
[----:B------:R-:W-:Y:S05]  /*1ca70*/  EXIT ;  /* 0x000000000000794d */ /* 0x000fea0003800000 */
.L_x_1205:
[----:B------:R-:W-:Y:S01]  /*1ca80*/  HFMA2 R147, -RZ, RZ, 0, 1.847743988037109375e-06 ;  /* 0x0000001fff937431 */ /* 0x000fe200000001ff */
[----:B------:R-:W-:Y:S01]  /*1ca90*/  BSSY B1, `(.L_x_1207) ;  /* 0x0000007000017945 */ /* 0x000fe20003800000 */
[----:B------:R-:W-:Y:S01]  /*1caa0*/  MOV R145, R56 ;  /* 0x0000003800917202 */ /* 0x000fe20000000f00 */
[----:B------:R-:W-:Y:S02]  /*1cab0*/  IMAD.MOV.U32 R146, RZ, RZ, 0x1 ;  /* 0x00000001ff927424 */ /* 0x000fe400078e00ff */
[----:B------:R-:W-:-:S07]  /*1cac0*/  IMAD.MOV.U32 R144, RZ, RZ, -0x1 ;  /* 0xffffffffff907424 */ /* 0x000fce00078e00ff */
[----:B------:R-:W-:Y:S05]  /*1cad0*/  WARPSYNC.COLLECTIVE R144, `(.L_x_1208) ;  /* 0x0000000090087348 */ /* 0x000fea0003c00000 */
[----:B------:R0:W1:Y:S02]  /*1cae0*/  SHFL.BFLY P1, R143, R145, R146, R147 ;  /* 0x0c000092918f7389 */ /* 0x0000640000020093 */
[----:B01----:R-:W-:Y:S05]  /*1caf0*/  ENDCOLLECTIVE ;  /* 0x000000000000791b */ /* 0x003fea0003800000 */
.L_x_1208:
[----:B------:R-:W-:Y:S05]  /*1cb00*/  BSYNC B1 ;  /* 0x0000000000017941 */ /* 0x000fea0003800000 */
.L_x_1207:
[----:B------:R-:W-:Y:S01]  /*1cb10*/  MOV R57, R143 ;  /* 0x0000008f00397202 */ /* 0x000fe20000000f00 */
[----:B------:R-:W-:Y:S02]  /*1cb20*/  HFMA2 R146, -RZ, RZ, 0, 1.1920928955078125e-07 ;  /* 0x00000002ff927431 */ /* 0x000fe400000001ff */
[----:B------:R-:W-:Y:S01]  /*1cb30*/  IMAD.MOV.U32 R147, RZ, RZ, 0x1f ;  /* 0x0000001fff937424 */ /* 0x000fe200078e00ff */
[----:B------:R-:W-:Y:S01]  /*1cb40*/  MOV R144, 0xffffffff ;  /* 0xffffffff00907802 */ /* 0x000fe20000000f00 */
[----:B------:R-:W-:-:S04]  /*1cb50*/  FADD.FTZ R139, R56, R57 ;  /* 0x00000039388b7221 */ /* 0x000fc80000010000 */
[----:B------:R-:W-:-:S07]  /*1cb60*/  IMAD.MOV.U32 R145, RZ, RZ, R139 ;  /* 0x000000ffff917224 */ /* 0x000fce00078e008b */
[----:B------:R-:W-:Y:S05]  /*1cb70*/  WARPSYNC.COLLECTIVE R144, `(.L_x_1209) ;  /* 0x0000000090087348 */ /* 0x000fea0003c00000 */
[----:B------:R0:W1:Y:S02]  /*1cb80*/  SHFL.BFLY P1, R143, R145, R146, R147 ;  /* 0x0c000092918f7389 */ /* 0x0000640000020093 */
[----:B01----:R-:W-:Y:S05]  /*1cb90*/  ENDCOLLECTIVE ;  /* 0x000000000000791b */ /* 0x003fea0003800000 */
.L_x_1209:
[----:B------:R-:W-:Y:S02]  /*1cba0*/  IMAD.MOV.U32 R146, RZ, RZ, 0x4 ;  /* 0x00000004ff927424 */ /* 0x000fe400078e00ff */
[----:B------:R-:W-:-:S04]  /*1cbb0*/  IMAD.MOV.U32 R138, RZ, RZ, R143 ;  /* 0x000000ffff8a7224 */ /* 0x000fc800078e008f */
[----:B------:R-:W-:-:S05]  /*1cbc0*/  FADD.FTZ R140, R139, R138 ;  /* 0x0000008a8b8c7221 */ /* 0x000fca0000010000 */
[----:B------:R-:W-:-:S07]  /*1cbd0*/  MOV R145, R140 ;  /* 0x0000008c00917202 */ /* 0x000fce0000000f00 */
[----:B------:R-:W-:Y:S05]  /*1cbe0*/  WARPSYNC.COLLECTIVE R144, `(.L_x_1210) ;  /* 0x0000000090087348 */ /* 0x000fea0003c00000 */
[----:B------:R0:W1:Y:S02]  /*1cbf0*/  SHFL.BFLY P1, R143, R145, R146, R147 ;  /* 0x0c000092918f7389 */ /* 0x0000640000020093 */
[----:B01----:R-:W-:Y:S05]  /*1cc00*/  ENDCOLLECTIVE ;  /* 0x000000000000791b */ /* 0x003fea0003800000 */
.L_x_1210:
[----:B------:R-:W-:Y:S01]  /*1cc10*/  HFMA2 R146, -RZ, RZ, 0, 4.76837158203125e-07 ;  /* 0x00000008ff927431 */ /* 0x000fe200000001ff */
[----:B------:R-:W-:-:S05]  /*1cc20*/  MOV R57, R143 ;  /* 0x0000008f00397202 */ /* 0x000fca0000000f00 */
[----:B------:R-:W-:-:S04]  /*1cc30*/  FADD.FTZ R141, R140, R57 ;  /* 0x000000398c8d7221 */ /* 0x000fc80000010000 */
[----:B------:R-:W-:-:S07]  /*1cc40*/  IMAD.MOV.U32 R145, RZ, RZ, R141 ;  /* 0x000000ffff917224 */ /* 0x000fce00078e008d */
[----:B------:R-:W-:Y:S05]  /*1cc50*/  WARPSYNC.COLLECTIVE R144, `(.L_x_1211) ;  /* 0x0000000090087348 */ /* 0x000fea0003c00000 */
[----:B------:R0:W1:Y:S02]  /*1cc60*/  SHFL.BFLY P1, R143, R145, R146, R147 ;  /* 0x0c000092918f7389 */ /* 0x0000640000020093 */
[----:B01----:R-:W-:Y:S05]  /*1cc70*/  ENDCOLLECTIVE ;  /* 0x000000000000791b */ /* 0x003fea0003800000 */
.L_x_1211:
[----:B------:R-:W-:Y:S02]  /*1cc80*/  IMAD.MOV.U32 R146, RZ, RZ, 0x10 ;  /* 0x00000010ff927424 */ /* 0x000fe400078e00ff */
[----:B------:R-:W-:-:S04]  /*1cc90*/  IMAD.MOV.U32 R138, RZ, RZ, R143 ;  /* 0x000000ffff8a7224 */ /* 0x000fc800078e008f */
[----:B------:R-:W-:Y:S02]  /*1cca0*/  FADD.FTZ R142, R141, R138 ;  /* 0x0000008a8d8e7221 */ /* 0x000fe40000010000 */
[----:B------:R-:W0:Y:S03]  /*1ccb0*/  LDC R138, c[0x0][0x400] ;  /* 0x00010000ff8a7b82 */ /* 0x000e260000000800 */
[----:B------:R-:W-:-:S07]  /*1ccc0*/  MOV R145, R142 ;  /* 0x0000008e00917202 */ /* 0x000fce0000000f00 */
[----:B0-----:R-:W-:Y:S05]  /*1ccd0*/  WARPSYNC.COLLECTIVE R144, `(.L_x_1212) ;  /* 0x0000000090087348 */ /* 0x001fea0003c00000 */
[----:B------:R1:W2:Y:S02]  /*1cce0*/  SHFL.BFLY P1, R143, R145, R146, R147 ;  /* 0x0c000092918f7389 */ /* 0x0002a40000020093 */
[----:B012---:R-:W-:Y:S05]  /*1ccf0*/  ENDCOLLECTIVE ;  /* 0x000000000000791b */ /* 0x007fea0003800000 */
.L_x_1212:
[----:B------:R-:W-:Y:S01]  /*1cd00*/  HFMA2 R146, -RZ, RZ, 0, 5.9604644775390625e-08 ;  /* 0x00000001ff927431 */ /* 0x000fe200000001ff */
[----:B------:R-:W-:-:S05]  /*1cd10*/  MOV R57, R143 ;  /* 0x0000008f00397202 */ /* 0x000fca0000000f00 */
        /* <DEDUP_REMOVED lines=81> */
[----:B------:R-:W-:-:S04]  /*1d230*/  FFMA.FTZ R56, R139, R139, R56 ;  /* 0x0000008b8b387223 */ /* 0x000fc80000010038 */
[----:B------:R-:W-:-:S07]  /*1d240*/  IMAD.MOV.U32 R145, RZ, RZ, R56 ;  /* 0x000000ffff917224 */ /* 0x000fce00078e0038 */
[----:B------:R-:W-:Y:S05]  /*1d250*/  WARPSYNC.COLLECTIVE R144, `(.L_x_1213) ;  /* 0x0000000090087348 */ /* 0x000fea0003c00000 */
[----:B------:R0:W1:Y:S02]  /*1d260*/  SHFL.BFLY P1, R143, R145, R146, R147 ;  /* 0x0c000092918f7389 */ /* 0x0000640000020093 */
[----:B01----:R-:W-:Y:S05]  /*1d270*/  ENDCOLLECTIVE ;  /* 0x000000000000791b */ /* 0x003fea0003800000 */
.L_x_1213:
[----:B------:R-:W-:Y:S02]  /*1d280*/  IMAD.MOV.U32 R146, RZ, RZ, 0x2 ;  /* 0x00000002ff927424 */ /* 0x000fe400078e00ff */
[----:B------:R-:W-:-:S04]  /*1d290*/  IMAD.MOV.U32 R139, RZ, RZ, R143 ;  /* 0x000000ffff8b7224 */ /* 0x000fc800078e008f */
[----:B------:R-:W-:-:S05]  /*1d2a0*/  FADD.FTZ R139, R56, R139 ;  /* 0x0000008b388b7221 */ /* 0x000fca0000010000 */
[----:B------:R-:W-:-:S07]  /*1d2b0*/  MOV R145, R139 ;  /* 0x0000008b00917202 */ /* 0x000fce0000000f00 */
[----:B------:R-:W-:Y:S05]  /*1d2c0*/  WARPSYNC.COLLECTIVE R144, `(.L_x_1214) ;  /* 0x0000000090087348 */ /* 0x000fea0003c00000 */
[----:B------:R0:W1:Y:S02]  /*1d2d0*/  SHFL.BFLY P1, R143, R145, R146, R147 ;  /* 0x0c000092918f7389 */ /* 0x0000640000020093 */
[----:B01----:R-:W-:Y:S05]  /*1d2e0*/  ENDCOLLECTIVE ;  /* 0x000000000000791b */ /* 0x003fea0003800000 */
.L_x_1214:
[----:B------:R-:W-:Y:S01]  /*1d2f0*/  HFMA2 R146, -RZ, RZ, 0, 2.384185791015625e-07 ;  /* 0x00000004ff927431 */ /* 0x000fe200000001ff */
[----:B------:R-:W-:-:S05]  /*1d300*/  MOV R140, R143 ;  /* 0x0000008f008c7202 */ /* 0x000fca0000000f00 */
[----:B------:R-:W-:-:S04]  /*1d310*/  FADD.FTZ R140, R139, R140 ;  /* 0x0000008c8b8c7221 */ /* 0x000fc80000010000 */
[----:B------:R-:W-:-:S07]  /*1d320*/  IMAD.MOV.U32 R145, RZ, RZ, R140 ;  /* 0x000000ffff917224 */ /* 0x000fce00078e008c */
[----:B------:R-:W-:Y:S05]  /*1d330*/  WARPSYNC.COLLECTIVE R144, `(.L_x_1215) ;  /* 0x0000000090087348 */ /* 0x000fea0003c00000 */
[----:B------:R0:W1:Y:S02]  /*1d340*/  SHFL.BFLY P1, R143, R145, R146, R147 ;  /* 0x0c000092918f7389 */ /* 0x0000640000020093 */
[----:B01----:R-:W-:Y:S05]  /*1d350*/  ENDCOLLECTIVE ;  /* 0x000000000000791b */ /* 0x003fea0003800000 */
.L_x_1215:
[----:B------:R-:W-:Y:S02]  /*1d360*/  IMAD.MOV.U32 R146, RZ, RZ, 0x8 ;  /* 0x00000008ff927424 */ /* 0x000fe400078e00ff */
[----:B------:R-:W-:-:S04]  /*1d370*/  IMAD.MOV.U32 R141, RZ, RZ, R143 ;  /* 0x000000ffff8d7224 */ /* 0x000fc800078e008f */
[----:B------:R-:W-:-:S05]  /*1d380*/  FADD.FTZ R141, R140, R141 ;  /* 0x0000008d8c8d7221 */ /* 0x000fca0000010000 */
[----:B------:R-:W-:-:S07]  /*1d390*/  MOV R145, R141 ;  /* 0x0000008d00917202 */ /* 0x000fce0000000f00 */
[----:B------:R-:W-:Y:S05]  /*1d3a0*/  WARPSYNC.COLLECTIVE R144, `(.L_x_1216) ;  /* 0x0000000090087348 */ /* 0x000fea0003c00000 */
[----:B------:R0:W1:Y:S02]  /*1d3b0*/  SHFL.BFLY P1, R143, R145, R146, R147 ;  /* 0x0c000092918f7389 */ /* 0x0000640000020093 */
[----:B01----:R-:W-:Y:S05]  /*1d3c0*/  ENDCOLLECTIVE ;  /* 0x000000000000791b */ /* 0x003fea0003800000 */
.L_x_1216:
[----:B------:R-:W-:Y:S01]  /*1d3d0*/  HFMA2 R146, -RZ, RZ, 0, 9.5367431640625e-07 ;  /* 0x00000010ff927431 */ /* 0x000fe200000001ff */
[----:B------:R-:W-:-:S05]  /*1d3e0*/  MOV R142, R143 ;  /* 0x0000008f008e7202 */ /* 0x000fca0000000f00 */
[----:B------:R-:W-:-:S04]  /*1d3f0*/  FADD.FTZ R142, R141, R142 ;  /* 0x0000008e8d8e7221 */ /* 0x000fc80000010000 */
[----:B------:R-:W-:-:S07]  /*1d400*/  IMAD.MOV.U32 R145, RZ, RZ, R142 ;  /* 0x000000ffff917224 */ /* 0x000fce00078e008e */
[----:B------:R-:W-:Y:S05]  /*1d410*/  WARPSYNC.COLLECTIVE R144, `(.L_x_1217) ;  /* 0x0000000090087348 */ /* 0x000fea0003c00000 */
[----:B------:R0:W1:Y:S02]  /*1d420*/  SHFL.BFLY P1, R143, R145, R146, R147 ;  /* 0x0c000092918f7389 */ /* 0x0000640000020093 */
[----:B01----:R-:W-:Y:S05]  /*1d430*/  ENDCOLLECTIVE ;  /* 0x000000000000791b */ /* 0x003fea0003800000 */
.L_x_1217:
[----:B------:R-:W-:Y:S05]  /*1d440*/  BRA `(.L_x_1218) ;  /* 0xffffffe400a07947 */ /* 0x000fea000383ffff */
.L_x_1219:
        /* <DEDUP_REMOVED lines=11> */
.L_x_45777:


//--------------------- .text._ZN10layer_norm13ln_fwd_kernelINS_13Kernel_traitsI13__nv_bfloat16S2_S2_S2_fjLj1280ELj1ELj4ELj1ELj16ENS_18Kernel_traits_baseILj1280ES2_S2_S2_S2_fjLj128EEEEELb1ELb0ELb1ELb0EEEvNS_9FwdParamsE --------------------------
	.section	.text._ZN10layer_norm13ln_fwd_kernelINS_13Kernel_traitsI13__nv_bfloat16S2_S2_S2_fjLj1280ELj1ELj4ELj1ELj16ENS_18Kernel_traits_baseILj1280ES2_S2_S2_S2_fjLj128EEEEELb1ELb0ELb1ELb0EEEvNS_9FwdParamsE,"ax",@progbits
	.align	128
        .global         _ZN10layer_norm13ln_fwd_kernelINS_13Kernel_traitsI13__nv_bfloat16S2_S2_S2_fjLj1280ELj1ELj4ELj1ELj16ENS_18Kernel_traits_baseILj1280ES2_S2_S2_S2_fjLj128EEEEELb1ELb0ELb1ELb0EEEvNS_9FwdParamsE
        .type           _ZN10layer_norm13ln_fwd_kernelINS_13Kernel_traitsI13__nv_bfloat16S2_S2_S2_fjLj1280ELj1ELj4ELj1ELj16ENS_18Kernel_traits_baseILj1280ES2_S2_S2_S2_fjLj128EEEEELb1ELb0ELb1ELb0EEEvNS_9FwdParamsE,@function
        .size           _ZN10layer_norm13ln_fwd_kernelINS_13Kernel_traitsI13__nv_bfloat16S2_S2_S2_fjLj1280ELj1ELj4ELj1ELj16ENS_18Kernel_traits_baseILj1280ES2_S2_S2_S2_fjLj128EEEEELb1ELb0ELb1ELb0EEEvNS_9FwdParamsE,(.L_x_45778 - _ZN10layer_norm13ln_fwd_kernelINS_13Kernel_traitsI13__nv_bfloat16S2_S2_S2_fjLj1280ELj1ELj4ELj1ELj16ENS_18Kernel_traits_baseILj1280ES2_S2_S2_S2_fjLj128EEEEELb1ELb0ELb1ELb0EEEvNS_9FwdParamsE)
        .other          _ZN10layer_norm13ln_fwd_kernelINS_13Kernel_traitsI13__nv_bfloat16S2_S2_S2_fjLj1280ELj1ELj4ELj1ELj16ENS_18Kernel_traits_baseILj1280ES2_S2_S2_S2_fjLj128EEEEELb1ELb0ELb1ELb0EEEvNS_9FwdParamsE,@"STO_CUDA_ENTRY STV_DEFAULT"
_ZN10layer_norm13ln_fwd_kernelINS_13Kernel_traitsI13__nv_bfloat16S2_S2_S2_fjLj1280ELj1ELj4ELj1ELj16ENS_18Kernel_traits_baseILj1280ES2_S2_S2_S2_fjLj128EEEEELb1ELb0ELb1ELb0EEEvNS_9FwdParamsE:
.text._ZN10layer_norm13ln_fwd_kernelINS_13Kernel_traitsI13__nv_bfloat16S2_S2_S2_fjLj1280ELj1ELj4ELj1ELj16ENS_18Kernel_traits_baseILj1280ES2_S2_S2_S2_fjLj128EEEEELb1ELb0ELb1ELb0EEEvNS_9FwdParamsE:
        /* <DEDUP_REMOVED lines=14> */
[----:B------:R-:W0:Y:S03]  /*00e0*/  @P0 LDC R13, c[0x0][0x460] ;  /* 0x00011800ff0d0b82 */ /* 0x000e260000000800 */
[----:B----4-:R1:W0:Y:S01]  /*00f0*/  @P0 LDG.E.64 R4, desc[UR6][R8.64] ;  /* 0x0000000608040981 */ /* 0x010222000c1e1b00 */
[----:B------:R-:W-:Y:S01]  /*0100*/  UISETP.NE.U32.AND UP0, UPT, UR10, URZ, UPT ;  /* 0x000000ff0a00728c */ /* 0x000fe2000bf05070 */
[----:B------:R-:W-:Y:S03]  /*0110*/  BSSY.RECONVERGENT B0, `(.L_x_1220) ;  /* 0x0000076000007945 */ /* 0x000fe60003800200 */
[----:B------:R-:W3:Y:S01]  /*0120*/  S2UR UR9, SR_CTAID.X ;  /* 0x00000000000979c3 */ /* 0x000ee20000002500 */
[----:B-----5:R-:W-:Y:S01]  /*0130*/  LOP3.LUT R109, R108, 0x1f, RZ, 0xc0, !PT ;  /* 0x0000001f6c6d7812 */ /* 0x020fe200078ec0ff */
[----:B------:R-:W-:Y:S01]  /*0140*/  UISETP.NE.AND.EX UP0, UPT, UR11, URZ, UPT, UP0 ;  /* 0x000000ff0b00728c */ /* 0x000fe2000bf05300 */
[----:B------:R-:W-:-:S03]  /*0150*/  SHF.R.S32.HI R0, RZ, 0x1f, R15 ;  /* 0x0000001fff007819 */ /* 0x000fc6000001140f */
[----:B-1----:R-:W-:Y:S01]  /*0160*/  IMAD.MOV.U32 R9, RZ, RZ, R109 ;  /* 0x000000ffff097224 */ /* 0x002fe200078e006d */
[----:B------:R-:W-:Y:S01]  /*0170*/  LEA.HI R0, R0, R15, RZ, 0x3 ;  /* 0x0000000f00007211 */ /* 0x000fe200078f18ff */
[----:B------:R-:W1:Y:S01]  /*0180*/  LDC R7, c[0x0][0x360] ;  /* 0x0000d800ff077b82 */ /* 0x000e620000000800 */
[----:B---3--:R-:W-:Y:S01]  /*0190*/  USHF.L.U32 UR8, UR9, 0x2, URZ ;  /* 0x0000000209087899 */ /* 0x008fe200080006ff */
[----:B--2---:R-:W-:Y:S01]  /*01a0*/  @P0 R2UR UR4, R2 ;  /* 0x00000000020402ca */ /* 0x004fe200000e0000 */
[----:B-1----:R-:W-:Y:S01]  /*01b0*/  IMAD R2, R7, UR9, R108 ;  /* 0x0000000907027c24 */ /* 0x002fe2000f8e026c */
[----:B------:R-:W-:Y:S02]  /*01c0*/  @P0 R2UR UR5, R3 ;  /* 0x00000000030502ca */ /* 0x000fe400000e0000 */
[----:B0-----:R-:W-:Y:S02]  /*01d0*/  @P0 IADD3 R8, P1, PT, R4, R13, RZ ;  /* 0x0000000d04080210 */ /* 0x001fe40007f3e0ff */
[----:B------:R-:W-:-:S02]  /*01e0*/  LOP3.LUT R3, R9, 0x1f, RZ, 0x3c, !PT ;  /* 0x0000001f09037812 */ /* 0x000fc400078e3cff */
[----:B------:R-:W-:Y:S01]  /*01f0*/  SHF.R.U32.HI R108, RZ, 0x5, R108 ;  /* 0x00000005ff6c7819 */ /* 0x000fe2000001166c */
[----:B------:R-:W-:Y:S01]  /*0200*/  @P0 IMAD.X R11, RZ, RZ, R5, P1 ;  /* 0x000000ffff0b0224 */ /* 0x000fe200008e0605 */
[----:B------:R-:W-:Y:S02]  /*0210*/  LEA.HI.SX32 R0, R0, R3, 0x1d ;  /* 0x0000000300007211 */ /* 0x000fe400078feaff */
[----:B------:R-:W-:Y:S01]  /*0220*/  LOP3.LUT R108, R108, UR8, RZ, 0xfc, !PT ;  /* 0x000000086c6c7c12 */ /* 0x000fe2000f8efcff */
[----:B------:R-:W-:Y:S01]  /*0230*/  UIADD3 UR10, UPT, UPT, UR4, -0x61c88647, URZ ;  /* 0x9e3779b9040a7890 */ /* 0x000fe2000fffe0ff */
[--C-:B------:R-:W-:Y:S01]  /*0240*/  SHF.R.U64 R3, R8, 0x2, R11.reuse ;  /* 0x0000000208037819 */ /* 0x100fe2000000120b */
[----:B------:R-:W-:Y:S01]  /*0250*/  UIADD3 UR18, UPT, UPT, UR5, -0x4498517b, URZ ;  /* 0xbb67ae8505127890 */ /* 0x000fe2000fffe0ff */
[----:B------:R-:W-:Y:S01]  /*0260*/  SHF.R.U32.HI R4, RZ, 0x2, R11 ;  /* 0x00000002ff047819 */ /* 0x000fe2000001160b */
[----:B------:R-:W-:Y:S02]  /*0270*/  UIADD3 UR19, UPT, UPT, UR4, 0x3c6ef372, URZ ;  /* 0x3c6ef37204137890 */ /* 0x000fe4000fffe0ff */
[----:B------:R-:W-:-:S02]  /*0280*/  UIADD3 UR12, UPT, UPT, UR5, 0x76cf5d0a, URZ ;  /* 0x76cf5d0a050c7890 */ /* 0x000fc4000fffe0ff */
[----:B------:R-:W-:Y:S02]  /*0290*/  UIADD3 UR20, UPT, UPT, UR4, -0x255992d5, URZ ;  /* 0xdaa66d2b04147890 */ /* 0x000fe4000fffe0ff */
[----:B------:R-:W-:Y:S02]  /*02a0*/  UIADD3 UR21, UPT, UPT, UR5, 0x32370b8f, URZ ;  /* 0x32370b8f05157890 */ /* 0x000fe4000fffe0ff */
[----:B------:R-:W-:Y:S02]  /*02b0*/  UIADD3 UR13, UPT, UPT, UR4, 0x78dde6e4, URZ ;  /* 0x78dde6e4040d7890 */ /* 0x000fe4000fffe0ff */
[----:B------:R-:W-:Y:S02]  /*02c0*/  UIADD3 UR22, UPT, UPT, UR5, -0x126145ec, URZ ;  /* 0xed9eba1405167890 */ /* 0x000fe4000fffe0ff */
[----:B------:R-:W-:Y:S02]  /*02d0*/  UIADD3 UR23, UPT, UPT, UR4, 0x1715609d, URZ ;  /* 0x1715609d04177890 */ /* 0x000fe4000fffe0ff */
[----:B------:R-:W-:-:S02]  /*02e0*/  UIADD3 UR14, UPT, UPT, UR5, -0x56f99767, URZ ;  /* 0xa9066899050e7890 */ /* 0x000fc4000fffe0ff */
[----:B------:R-:W-:Y:S02]  /*02f0*/  UIADD3 UR24, UPT, UPT, UR4, -0x4ab325aa, URZ ;  /* 0xb54cda5604187890 */ /* 0x000fe4000fffe0ff */
[----:B------:R-:W-:Y:S02]  /*0300*/  UIADD3 UR15, UPT, UPT, UR5, 0x646e171e, URZ ;  /* 0x646e171e050f7890 */ /* 0x000fe4000fffe0ff */
[----:B------:R-:W-:Y:S02]  /*0310*/  UIADD3 UR25, UPT, UPT, UR4, 0x5384540f, URZ ;  /* 0x5384540f04197890 */ /* 0x000fe4000fffe0ff */
[----:B------:R-:W-:Y:S02]  /*0320*/  UIADD3 UR16, UPT, UPT, UR5, 0x1fd5c5a3, URZ ;  /* 0x1fd5c5a305107890 */ /* 0x000fe4000fffe0ff */
[----:B------:R-:W-:Y:S02]  /*0330*/  UIADD3 UR17, UPT, UPT, UR4, -0xe443238, URZ ;  /* 0xf1bbcdc804117890 */ /* 0x000fe4000fffe0ff */
[----:B------:R-:W-:-:S02]  /*0340*/  UIADD3 UR9, UPT, UPT, UR5, -0x24c28bd8, URZ ;  /* 0xdb3d742805097890 */ /* 0x000fc4000fffe0ff */
[----:B------:R-:W-:Y:S02]  /*0350*/  UIADD3 UR26, UPT, UPT, UR4, -0x700cb87f, URZ ;  /* 0x8ff34781041a7890 */ /* 0x000fe4000fffe0ff */
[----:B------:R-:W-:Y:S01]  /*0360*/  UIADD3 UR27, UPT, UPT, UR5, -0x695add53, URZ ;  /* 0x96a522ad051b7890 */ /* 0x000fe2000fffe0ff */
[----:B------:R-:W-:Y:S11]  /*0370*/  BRA.U !UP0, `(.L_x_1221) ;  /* 0x0000000108a47547 */ /* 0x000ff6000b800000 */
        /* <DEDUP_REMOVED lines=24> */
[----:B-1----:R-:W-:-:S04]  /*0500*/  @P2 IMAD.WIDE.U32 R18, R9, 0x10, R18 ;  /* 0x0000001009122825 */ /* 0x002fc800078e0012 */
[----:B------:R-:W-:Y:S01]  /*0510*/  @P2 VIADD R9, R9, 0x20 ;  /* 0x0000002009092836 */ /* 0x000fe20000000000 */
[----:B------:R0:W5:Y:S03]  /*0520*/  @P2 LD.E.128 R52, desc[UR6][R18.64] ;  /* 0x0000000612342980 */ /* 0x000166000c101d00 */
        /* <DEDUP_REMOVED lines=14> */
.L_x_1221:
        /* <DEDUP_REMOVED lines=19> */
[----:B---3--:R-:W-:-:S04]  /*0740*/  @P3 IMAD.WIDE.U32 R16, R9, 0x10, R16 ;  /* 0x0000001009103825 */ /* 0x008fc800078e0010 */
[----:B------:R-:W-:Y:S01]  /*0750*/  @P3 VIADD R9, R9, 0x20 ;  /* 0x0000002009093836 */ /* 0x000fe20000000000 */
[----:B------:R0:W5:Y:S03]  /*0760*/  @P3 LDG.E.128 R48, desc[UR6][R16.64] ;  /* 0x0000000610303981 */ /* 0x000166000c1e1d00 */
[----:B----4-:R-:W-:-:S05]  /*0770*/  @P4 IMAD.WIDE.U32 R6, R9, 0x10, R18 ;  /* 0x0000001009064825 */ /* 0x010fca00078e0012 */
[----:B------:R0:W5:Y:S01]  /*0780*/  @P4 LDG.E.128 R40, desc[UR6][R6.64] ;  /* 0x0000000606284981 */ /* 0x000162000c1e1d00 */
[----:B------:R-:W-:Y:S01]  /*0790*/  HFMA2 R46, -RZ, RZ, 0, 0 ;  /* 0x00000000ff2e7431 */ /* 0x000fe200000001ff */
[----:B------:R-:W-:Y:S01]  /*07a0*/  CS2R R44, SRZ ;  /* 0x00000000002c7805 */ /* 0x000fe2000001ff00 */
[----:B------:R-:W-:Y:S01]  /*07b0*/  IMAD.MOV.U32 R54, RZ, RZ, RZ ;  /* 0x000000ffff367224 */ /* 0x000fe200078e00ff */
[----:B------:R-:W-:Y:S01]  /*07c0*/  CS2R R52, SRZ ;  /* 0x0000000000347805 */ /* 0x000fe2000001ff00 */
[----:B------:R-:W-:Y:S01]  /*07d0*/  IMAD.MOV.U32 R62, RZ, RZ, RZ ;  /* 0x000000ffff3e7224 */ /* 0x000fe200078e00ff */
[----:B------:R-:W-:Y:S02]  /*07e0*/  CS2R R60, SRZ ;  /* 0x00000000003c7805 */ /* 0x000fe4000001ff00 */
[----:B------:R-:W-:Y:S02]  /*07f0*/  MOV R70, RZ ;  /* 0x000000ff00467202 */ /* 0x000fe40000000f00 */
[----:B------:R-:W-:-:S02]  /*0800*/  CS2R R68, SRZ ;  /* 0x0000000000447805 */ /* 0x000fc4000001ff00 */
[----:B------:R-:W-:Y:S02]  /*0810*/  @P4 CS2R R38, SRZ ;  /* 0x0000000000264805 */ /* 0x000fe4000001ff00 */
[----:B------:R-:W-:Y:S01]  /*0820*/  @P4 CS2R R36, SRZ ;  /* 0x0000000000244805 */ /* 0x000fe2000001ff00 */
[----:B------:R-:W-:Y:S01]  /*0830*/  @P0 IMAD.MOV.U32 R71, RZ, RZ, RZ ;  /* 0x000000ffff470224 */ /* 0x000fe200078e00ff */
[----:B------:R-:W-:Y:S01]  /*0840*/  @P2 MOV R55, RZ ;  /* 0x000000ff00372202 */ /* 0x000fe20000000f00 */
[----:B------:R-:W-:Y:S02]  /*0850*/  @P1 IMAD.MOV.U32 R63, RZ, RZ, RZ ;  /* 0x000000ffff3f1224 */ /* 0x000fe400078e00ff */
[----:B0-----:R-:W-:-:S07]  /*0860*/  @P3 IMAD.MOV.U32 R47, RZ, RZ, RZ ;  /* 0x000000ffff2f3224 */ /* 0x001fce00078e00ff */
.L_x_1222:
[----:B------:R-:W-:Y:S05]  /*0870*/  BSYNC.RECONVERGENT B0 ;  /* 0x0000000000007941 */ /* 0x000fea0003800200 */
.L_x_1220:
[----:B------:R-:W0:Y:S02]  /*0880*/  LDCU UR8, c[0x0][0x384] ;  /* 0x00007080ff0877ac */ /* 0x000e240008000800 */
[----:B0-----:R-:W-:-:S13]  /*0890*/  ISETP.GE.AND P0, PT, R108, UR8, PT ;  /* 0x000000086c007c0c */ /* 0x001fda000bf06270 */
[----:B------:R-:W-:Y:S05]  /*08a0*/  @P0 EXIT ;  /* 0x000000000000094d */ /* 0x000fea0003800000 */
[----:B------:R-:W-:Y:S01]  /*08b0*/  IMAD.HI.U32 R5, R2, -0x326172a9, RZ ;  /* 0xcd9e8d5702057827 */ /* 0x000fe200078e00ff */
[----:B------:R-:W-:Y:S01]  /*08c0*/  BSSY B0, `(.L_x_1223) ;  /* 0x000230f000007945 */ /* 0x000fe20003800000 */
[----:B-----5:R-:W-:Y:S02]  /*08d0*/  PRMT R13, R49, 0x7632, R13 ;  /* 0x00007632310d7816 */ /* 0x020fe4000000000d */
[C---:B------:R-:W-:Y:S01]  /*08e0*/  IMAD.HI.U32 R6, R3.reuse, -0x2daee0ad, RZ ;  /* 0xd2511f5303067827 */ /* 0x040fe200078e00ff */
[----:B------:R-:W-:Y:S02]  /*08f0*/  LOP3.LUT R5, R4, UR4, R5, 0x96, !PT ;  /* 0x0000000404057c12 */ /* 0x000fe4000f8e9605 */
[----:B------:R-:W-:Y:S01]  /*0900*/  PRMT R15, R48, 0x7632, R15 ;  /* 0x00007632300f7816 */ /* 0x000fe2000000000f */
[----:B------:R-:W-:Y:S01]  /*0910*/  IMAD R12, R3, -0x2daee0ad, RZ ;  /* 0xd2511f53030c7824 */ /* 0x000fe200078e02ff */
[----:B------:R-:W-:Y:S01]  /*0920*/  LOP3.LUT R6, R6, UR5, RZ, 0x3c, !PT ;  /* 0x0000000506067c12 */ /* 0x000fe2000f8e3cff */
[----:B------:R-:W-:Y:S01]  /*0930*/  IMAD.HI.U32 R9, R5, -0x2daee0ad, RZ ;  /* 0xd2511f5305097827 */ /* 0x000fe200078e00ff */
[----:B------:R-:W-:-:S02]  /*0940*/  PRMT R16, R55, 0x7632, R16 ;  /* 0x0000763237107816 */ /* 0x000fc40000000010 */
[----:B------:R-:W-:Y:S01]  /*0950*/  PRMT R17, R59, 0x7632, R17 ;  /* 0x000076323b117816 */ /* 0x000fe20000000011 */
[----:B------:R-:W-:Y:S01]  /*0960*/  IMAD R10, R2, -0x326172a9, RZ ;  /* 0xcd9e8d57020a7824 */ /* 0x000fe200078e02ff */
[----:B------:R-:W-:Y:S01]  /*0970*/  LOP3.LUT R9, R12, UR18, R9, 0x96, !PT ;  /* 0x000000120c097c12 */ /* 0x000fe2000f8e9609 */
[----:B------:R-:W-:Y:S01]  /*0980*/  IMAD.HI.U32 R7, R6, -0x326172a9, RZ ;  /* 0xcd9e8d5706077827 */ /* 0x000fe200078e00ff */
[----:B------:R-:W-:Y:S01]  /*0990*/  PRMT R18, R54, 0x7632, R18 ;  /* 0x0000763236127816 */ /* 0x000fe20000000012 */
[----:B------:R-:W0:Y:S01]  /*09a0*/  LDCU UR18, c[0x0][0x404] ;  /* 0x00008080ff1277ac */ /* 0x000e220008000800 */
[----:B------:R-:W-:Y:S01]  /*09b0*/  PRMT R19, R58, 0x7632, R19 ;  /* 0x000076323a137816 */ /* 0x000fe20000000013 */
[----:B------:R-:W-:Y:S01]  /*09c0*/  IMAD R11, R5, -0x2daee0ad, RZ ;  /* 0xd2511f53050b7824 */ /* 0x000fe200078e02ff */
[----:B------:R-:W-:Y:S01]  /*09d0*/  LOP3.LUT R7, R10, UR10, R7, 0x96, !PT ;  /* 0x0000000a0a077c12 */ /* 0x000fe2000f8e9607 */
[----:B------:R-:W-:Y:S01]  /*09e0*/  IMAD R6, R6, -0x326172a9, RZ ;  /* 0xcd9e8d5706067824 */ /* 0x000fe200078e02ff */
[----:B------:R-:W-:Y:S01]  /*09f0*/  PRMT R20, R53, 0x7632, R20 ;  /* 0x0000763235147816 */ /* 0x000fe20000000014 */
[----:B------:R-:W-:Y:S01]  /*0a00*/  IMAD.HI.U32 R5, R9, -0x326172a9, RZ ;  /* 0xcd9e8d5709057827 */ /* 0x000fe200078e00ff */
[----:B------:R-:W-:Y:S01]  /*0a10*/  PRMT R21, R57, 0x7632, R21 ;  /* 0x0000763239157816 */ /* 0x000fe20000000015 */
[----:B------:R-:W1:Y:S01]  /*0a20*/  LDCU.64 UR10, c[0x0][0x3a0] ;  /* 0x00007400ff0a77ac */ /* 0x000e620008000a00 */
[----:B------:R-:W-:Y:S01]  /*0a30*/  PRMT R22, R52, 0x7632, R22 ;  /* 0x0000763234167816 */ /* 0x000fe20000000016 */
[C---:B------:R-:W-:Y:S01]  /*0a40*/  IMAD.HI.U32 R10, R7.reuse, -0x2daee0ad, RZ ;  /* 0xd2511f53070a7827 */ /* 0x040fe200078e00ff */
[----:B------:R-:W-:Y:S01]  /*0a50*/  LOP3.LUT R5, R6, UR19, R5, 0x96, !PT ;  /* 0x0000001306057c12 */ /* 0x000fe2000f8e9605 */
[----:B------:R-:W2:Y:S01]  /*0a60*/  LDCU.U8 UR19, c[0x0][0x410] ;  /* 0x00008200ff1377ac */ /* 0x000ea20008000000 */
[----:B------:R-:W-:Y:S01]  /*0a70*/  PRMT R23, R56, 0x7632, R23 ;  /* 0x0000763238177816 */ /* 0x000fe20000000017 */
[----:B------:R-:W-:Y:S01]  /*0a80*/  IMAD R12, R7, -0x2daee0ad, RZ ;  /* 0xd2511f53070c7824 */ /* 0x000fe200078e02ff */
[----:B------:R-:W-:Y:S01]  /*0a90*/  LOP3.LUT R10, R11, UR12, R10, 0x96, !PT ;  /* 0x0000000c0b0a7c12 */ /* 0x000fe2000f8e960a */
[----:B------:R-:W-:Y:S01]  /*0aa0*/  IMAD.HI.U32 R7, R5, -0x2daee0ad, RZ ;  /* 0xd2511f5305077827 */ /* 0x000fe200078e00ff */
[----:B------:R-:W-:-:S02]  /*0ab0*/  PRMT R24, R63, 0x7632, R24 ;  /* 0x000076323f187816 */ /* 0x000fc40000000018 */
[----:B------:R-:W-:Y:S01]  /*0ac0*/  PRMT R25, R67, 0x7632, R25 ;  /* 0x0000763243197816 */ /* 0x000fe20000000019 */
[----:B------:R-:W-:Y:S01]  /*0ad0*/  IMAD R9, R9, -0x326172a9, RZ ;  /* 0xcd9e8d5709097824 */ /* 0x000fe200078e02ff */
[----:B------:R-:W-:Y:S01]  /*0ae0*/  LOP3.LUT R7, R12, UR21, R7, 0x96, !PT ;  /* 0x000000150c077c12 */ /* 0x000fe2000f8e9607 */
[----:B------:R-:W-:Y:S01]  /*0af0*/  IMAD.HI.U32 R6, R10, -0x326172a9, RZ ;  /* 0xcd9e8d570a067827 */ /* 0x000fe200078e00ff */
[----:B------:R-:W-:Y:S02]  /*0b00*/  PRMT R26, R62, 0x7632, R26 ;  /* 0x000076323e1a7816 */ /* 0x000fe4000000001a */
[----:B------:R-:W-:Y:S01]  /*0b10*/  PRMT R27, R66, 0x7632, R27 ;  /* 0x00007632421b7816 */ /* 0x000fe2000000001b */
[----:B------:R-:W-:Y:S01]  /*0b20*/  IMAD R12, R5, -0x2daee0ad, RZ ;  /* 0xd2511f53050c7824 */ /* 0x000fe200078e02ff */
[----:B------:R-:W-:Y:S01]  /*0b30*/  LOP3.LUT R6, R9, UR20, R6, 0x96, !PT ;  /* 0x0000001409067c12 */ /* 0x000fe2000f8e9606 */
[----:B------:R-:W-:Y:S01]  /*0b40*/  IMAD R10, R10, -0x326172a9, RZ ;  /* 0xcd9e8d570a0a7824 */ /* 0x000fe200078e02ff */
[----:B------:R-:W-:Y:S01]  /*0b50*/  PRMT R28, R61, 0x7632, R28 ;  /* 0x000076323d1c7816 */ /* 0x000fe2000000001c */
[----:B------:R-:W-:Y:S01]  /*0b60*/  IMAD.HI.U32 R5, R7, -0x326172a9, RZ ;  /* 0xcd9e8d5707057827 */ /* 0x000fe200078e00ff */
[----:B------:R-:W-:Y:S01]  /*0b70*/  PRMT R29, R65, 0x7632, R29 ;  /* 0x00007632411d7816 */ /* 0x000fe2000000001d */
[----:B------:R-:W3:Y:S01]  /*0b80*/  LDCU UR20, c[0x0][0x448] ;  /* 0x00008900ff1477ac */ /* 0x000ee20008000800 */
[----:B------:R-:W-:Y:S01]  /*0b90*/  PRMT R30, R60, 0x7632, R30 ;  /* 0x000076323c1e7816 */ /* 0x000fe2000000001e */
[----:B------:R-:W-:Y:S01]  /*0ba0*/  IMAD.HI.U32 R9, R6, -0x2daee0ad, RZ ;  /* 0xd2511f5306097827 */ /* 0x000fe200078e00ff */
[----:B------:R-:W-:-:S02]  /*0bb0*/  LOP3.LUT R5, R10, UR13, R5, 0x96, !PT ;  /* 0x0000000d0a057c12 */ /* 0x000fc4000f8e9605 */
        /* <DEDUP_REMOVED lines=13> */
[----:B------:R-:W-:Y:S01]  /*0c90*/  IMAD R12, R9, -0x326172a9, RZ ;  /* 0xcd9e8d57090c7824 */ /* 0x000fe200078e02ff */
[----:B------:R-:W-:Y:S01]  /*0ca0*/  PRMT R84, R69, 0x7632, R84 ;  /* 0x0000763245547816 */ /* 0x000fe20000000054 */
[----:B------:R-:W-:Y:S01]  /*0cb0*/  IMAD.HI.U32 R5, R10, -0x326172a9, RZ ;  /* 0xcd9e8d570a057827 */ /* 0x000fe200078e00ff */
[----:B------:R-:W-:Y:S02]  /*0cc0*/  PRMT R85, R73, 0x7632, R85 ;  /* 0x0000763249557816 */ /* 0x000fe40000000055 */
[----:B------:R-:W-:Y:S01]  /*0cd0*/  PRMT R86, R68, 0x7632, R86 ;  /* 0x0000763244567816 */ /* 0x000fe20000000056 */
[----:B------:R-:W-:Y:S01]  /*0ce0*/  IMAD.HI.U32 R7, R6, -0x2daee0ad, RZ ;  /* 0xd2511f5306077827 */ /* 0x000fe200078e00ff */
[----:B------:R-:W-:-:S02]  /*0cf0*/  LOP3.LUT R5, R12, UR24, R5, 0x96, !PT ;  /* 0x000000180c057c12 */ /* 0x000fc4000f8e9605 */
[----:B------:R-:W-:Y:S01]  /*0d00*/  PRMT R87, R72, 0x7632, R87 ;  /* 0x0000763248577816 */ /* 0x000fe20000000057 */
        /* <DEDUP_REMOVED lines=16> */
[----:B------:R-:W-:Y:S01]  /*0e10*/  LOP3.LUT R90, R14, UR9, R7, 0x96, !PT ;  /* 0x000000090e5a7c12 */ /* 0x000fe2000f8e9607 */
[----:B------:R-:W-:Y:S01]  /*0e20*/  IMAD.HI.U32 R5, R140, -0x2daee0ad, RZ ;  /* 0xd2511f538c057827 */ /* 0x000fe200078e00ff */
[----:B------:R-:W-:Y:S01]  /*0e30*/  PRMT R14, R44, 0x7632, R14 ;  /* 0x000076322c0e7816 */ /* 0x000fe2000000000e */
[----:B------:R-:W4:Y:S02]  /*0e40*/  LDCU.64 UR8, c[0x0][0x408] ;  /* 0x00008100ff0877ac */ /* 0x000f240008000a00 */
[----:B------:R-:W-:Y:S01]  /*0e50*/  IMAD R10, R10, -0x326172a9, RZ ;  /* 0xcd9e8d570a0a7824 */ /* 0x000fe200078e02ff */
[----:B------:R-:W-:Y:S01]  /*0e60*/  LOP3.LUT R5, R6, UR27, R5, 0x96, !PT ;  /* 0x0000001b06057c12 */ /* 0x000fe2000f8e9605 */
[----:B------:R-:W-:-:S04]  /*0e70*/  IMAD.HI.U32 R7, R90, -0x326172a9, RZ ;  /* 0xcd9e8d575a077827 */ /* 0x000fc800078e00ff */
[----:B------:R-:W-:Y:S01]  /*0e80*/  IMAD.MOV.U32 R88, RZ, RZ, RZ ;  /* 0x000000ffff587224 */ /* 0x000fe200078e00ff */
[----:B------:R-:W-:Y:S01]  /*0e90*/  LOP3.LUT R6, R10, UR26, R7, 0x96, !PT ;  /* 0x0000001a0a067c12 */ /* 0x000fe2000f8e9607 */
[----:B------:R-:W-:Y:S01]  /*0ea0*/  IMAD R140, R140, -0x2daee0ad, RZ ;  /* 0xd2511f538c8c7824 */ /* 0x000fe200078e02ff */
[----:B------:R-:W-:Y:S01]  /*0eb0*/  LOP3.LUT R7, R8, 0x3, RZ, 0xc0, !PT ;  /* 0x0000000308077812 */ /* 0x000fe200078ec0ff */
[----:B------:R-:W-:Y:S01]  /*0ec0*/  IMAD R90, R90, -0x326172a9, RZ ;  /* 0xcd9e8d575a5a7824 */ /* 0x000fe200078e02ff */
[----:B------:R-:W-:Y:S02]  /*0ed0*/  PRMT R8, R47, 0x7632, R8 ;  /* 0x000076322f087816 */ /* 0x000fe40000000008 */
[----:B0123--:R-:W-:-:S07]  /*0ee0*/  PRMT R10, R46, 0x7632, R10 ;  /* 0x000076322e0a7816 */ /* 0x00ffce000000000a */
.L_x_1833:
[----:B------:R-:W0:Y:S08]  /*0ef0*/  LDC.64 R76, c[0x0][0x3f0] ;  /* 0x0000fc00ff4c7b82 */ /* 0x000e300000000a00 */
[----:B------:R-:W1:Y:S01]  /*0f00*/  LDC R141, c[0x0][0x388] ;  /* 0x0000e200ff8d7b82 */ /* 0x000e620000000800 */
[----:B0-----:R-:W-:-:S07]  /*0f10*/  IMAD.WIDE R78, R108, 0x4, R76 ;  /* 0x000000046c4e7825 */ /* 0x001fce00078e024c */
[----:B------:R-:W0:Y:S01]  /*0f20*/  LDC.64 R76, c[0x0][0x3f8] ;  /* 0x0000fe00ff4c7b82 */ /* 0x000e220000000a00 */
[----:B------:R-:W2:Y:S01]  /*0f30*/  LDG.E R145, desc[UR6][R78.64] ;  /* 0x000000064e917981 */ /* 0x000ea2000c1e1900 */
[----:B0-----:R-:W-:-:S05]  /*0f40*/  IMAD.WIDE R76, R108, 0x4, R76 ;  /* 0x000000046c4c7825 */ /* 0x001fca00078e024c */
[----:B------:R0:W5:Y:S01]  /*0f50*/  LDG.E R142, desc[UR6][R76.64] ;  /* 0x000000064c8e7981 */ /* 0x000162000c1e1900 */
[----:B------:R-:W-:Y:S01]  /*0f60*/  ISETP.GE.U32.AND P0, PT, R0, 0x20, PT ;  /* 0x000000200000780c */ /* 0x000fe20003f06070 */
[----:B------:R-:W-:Y:S01]  /*0f70*/  BSSY.RECONVERGENT B1, `(.L_x_1224) ;  /* 0x000069c000017945 */ /* 0x000fe20003800200 */
[----:B--2---:R-:W-:-:S13]  /*0f80*/  ISETP.GE.AND P1, PT, R145, 0x1, PT ;  /* 0x000000019100780c */ /* 0x004fda0003f26270 */
[----:B------:R-:W-:-:S05]  /*0f90*/  @P1 IADD3 R144, PT, PT, R145, -0x1, RZ ;  /* 0xffffffff91901810 */ /* 0x000fca0007ffe0ff */
[-C--:B-1----:R-:W-:Y:S02]  /*0fa0*/  @P1 IMAD R143, R144, R141.reuse, RZ ;  /* 0x0000008d908f1224 */ /* 0x082fe400078e02ff */
[----:B------:R-:W-:-:S03]  /*0fb0*/  IMAD R144, R108, R141, RZ ;  /* 0x0000008d6c907224 */ /* 0x000fc600078e02ff */
[----:B------:R-:W-:Y:S02]  /*0fc0*/  @P1 SHF.R.S32.HI R146, RZ, 0x1f, R143 ;  /* 0x0000001fff921819 */ /* 0x000fe4000001148f */
[----:B------:R-:W-:Y:S02]  /*0fd0*/  SHF.R.S32.HI R147, RZ, 0x1f, R144 ;  /* 0x0000001fff937819 */ /* 0x000fe40000011490 */
[----:B------:R-:W-:Y:S01]  /*0fe0*/  @P1 LEA.HI R146, R146, R143, RZ, 0x3 ;  /* 0x0000008f92921211 */ /* 0x000fe200078f18ff */
[----:B------:R-:W-:Y:S01]  /*0ff0*/  IMAD.MOV.U32 R143, RZ, RZ, RZ ;  /* 0x000000ffff8f7224 */ /* 0x000fe200078e00ff */
[----:B------:R-:W-:Y:S02]  /*1000*/  LEA.HI R144, R147, R144, RZ, 0x3 ;  /* 0x0000009093907211 */ /* 0x000fe400078f18ff */
[-C--:B------:R-:W-:Y:S02]  /*1010*/  @P1 LEA.HI.SX32 R143, R146, R109.reuse, 0x1d ;  /* 0x0000006d928f1211 */ /* 0x080fe400078feaff */
[----:B------:R-:W-:Y:S01]  /*1020*/  LEA.HI.SX32 R144, R144, R109, 0x1d ;  /* 0x0000006d90907211 */ /* 0x000fe200078feaff */
[----:B0-----:R-:W-:Y:S06]  /*1030*/  @!P0 BRA `(.L_x_1225) ;  /* 0x00000068003c8947 */ /* 0x001fec0003800000 */
[----:B------:R-:W-:Y:S04]  /*1040*/  BSSY.RECONVERGENT B2, `(.L_x_1226) ;  /* 0x0000005000027945 */ /* 0x000fe80003800200 */
[----:B------:R-:W-:Y:S05]  /*1050*/  @!P1 BRA `(.L_x_1227) ;  /* 0x00000000000c9947 */ /* 0x000fea0003800000 */
[----:B------:R-:W0:Y:S02]  /*1060*/  LDC.64 R32, c[0x0][0x390] ;  /* 0x0000e400ff207b82 */ /* 0x000e240000000a00 */
[----:B0-----:R-:W-:-:S06]  /*1070*/  IMAD.WIDE.U32 R32, R143, 0x10, R32 ;  /* 0x000000108f207825 */ /* 0x001fcc00078e0020 */
[----:B------:R-:W5:Y:S02]  /*1080*/  LDG.E.128 R32, desc[UR6][R32.64] ;  /* 0x0000000620207981 */ /* 0x000f64000c1e1d00 */
.L_x_1227:
[----:B----4-:R-:W-:Y:S05]  /*1090*/  BSYNC.RECONVERGENT B2 ;  /* 0x0000000000027941 */ /* 0x010fea0003800200 */
.L_x_1226:
[----:B------:R-:W-:-:S04]  /*10a0*/  UISETP.NE.U32.AND UP0, UPT, UR10, URZ, UPT ;  /* 0x000000ff0a00728c */ /* 0x000fc8000bf05070 */
[----:B------:R-:W-:-:S09]  /*10b0*/  UISETP.NE.AND.EX UP0, UPT, UR11, URZ, UPT, UP0 ;  /* 0x000000ff0b00728c */ /* 0x000fd2000bf05300 */
[----:B------:R-:W-:Y:S05]  /*10c0*/  BRA.U !UP0, `(.L_x_1228) ;  /* 0x00000035083c7547 */ /* 0x000fea000b800000 */
[----:B------:R-:W0:Y:S02]  /*10d0*/  LDC.64 R76, c[0x0][0x3a0] ;  /* 0x0000e800ff4c7b82 */ /* 0x000e240000000a00 */
[----:B0-----:R-:W-:-:S06]  /*10e0*/  IMAD.WIDE.U32 R76, R144, 0x10, R76 ;  /* 0x00000010904c7825 */ /* 0x001fcc00078e004c */
[----:B------:R-:W2:Y:S01]  /*10f0*/  LDG.E.128 R76, desc[UR6][R76.64] ;  /* 0x000000064c4c7981 */ /* 0x000ea2000c1e1d00 */
[----:B------:R-:W-:Y:S01]  /*1100*/  ISETP.GT.AND P2, PT, R145, RZ, PT ;  /* 0x000000ff9100720c */ /* 0x000fe20003f44270 */
[----:B------:R-:W-:-:S12]  /*1110*/  BSSY.RECONVERGENT B2, `(.L_x_1229) ;  /* 0x0000064000027945 */ /* 0x000fd80003800200 */
[----:B------:R-:W-:Y:S01]  /*1120*/  @!P2 IMAD.MOV.U32 R130, RZ, RZ, R140 ;  /* 0x000000ffff82a224 */ /* 0x000fe200078e008c */
[----:B------:R-:W-:Y:S01]  /*1130*/  @!P2 MOV R110, R7 ;  /* 0x00000007006ea202 */ /* 0x000fe20000000f00 */
[----:B--2---:R-:W-:Y:S01]  /*1140*/  @!P2 IMAD.U32 R89, R76, 0x10000, RZ ;  /* 0x000100004c59a824 */ /* 0x004fe200078e00ff */
[----:B------:R-:W-:Y:S06]  /*1150*/  @!P2 BRA `(.L_x_1230) ;  /* 0x00000004007ca947 */ /* 0x000fec0003800000 */
        /* <DEDUP_REMOVED lines=16> */
.L_x_1233:
        /* <DEDUP_REMOVED lines=13> */
.L_x_1235:
[----:B------:R-:W-:Y:S05]  /*1330*/  BSYNC.RECONVERGENT B4 ;  /* 0x0000000000047941 */ /* 0x000fea0003800200 */
.L_x_1234:
[----:B------:R-:W-:Y:S01]  /*1340*/  IMAD.WIDE.U32 R6, R2, -0x326172a9, RZ ;  /* 0xcd9e8d5702067825 */ /* 0x000fe200078e00ff */
[----:B------:R-:W-:Y:S01]  /*1350*/  LOP3.LUT R90, R88, UR5, R111, 0x96, !PT ;  /* 0x00000005585a7c12 */ /* 0x000fe2000f8e966f */
[----:B------:R-:W-:Y:S01]  /*1360*/  UIADD3 UR21, UPT, UPT, UR4, -0x61c88647, URZ ;  /* 0x9e3779b904157890 */ /* 0x000fe2000fffe0ff */
[----:B------:R-:W-:Y:S01]  /*1370*/  MOV R89, R140 ;  /* 0x0000008c00597202 */ /* 0x000fe20000000f00 */
[----:B------:R-:W-:Y:S01]  /*1380*/  UIADD3 UR22, UPT, UPT, UR5, -0x4498517b, URZ ;  /* 0xbb67ae8505167890 */ /* 0x000fe2000fffe0ff */
[----:B------:R-:W-:Y:S01]  /*1390*/  LOP3.LUT R120, R4, UR4, R7, 0x96, !PT ;  /* 0x0000000404787c12 */ /* 0x000fe2000f8e9607 */
[----:B------:R-:W-:-:S04]  /*13a0*/  IMAD.WIDE.U32 R90, R90, -0x326172a9, RZ ;  /* 0xcd9e8d575a5a7825 */ /* 0x000fc800078e00ff */
[----:B------:R-:W-:Y:S01]  /*13b0*/  IMAD.WIDE.U32 R120, R120, -0x2daee0ad, RZ ;  /* 0xd2511f5378787825 */ /* 0x000fe200078e00ff */
[----:B------:R-:W-:Y:S01]  /*13c0*/  LOP3.LUT R111, R6, UR21, R91, 0x96, !PT ;  /* 0x00000015066f7c12 */ /* 0x000fe2000f8e965b */
[----:B------:R-:W-:-:S03]  /*13d0*/  UIADD3 UR21, UPT, UPT, UR4, 0x3c6ef372, URZ ;  /* 0x3c6ef37204157890 */ /* 0x000fc6000fffe0ff */
[----:B------:R-:W-:Y:S01]  /*13e0*/  LOP3.LUT R6, R110, UR22, R121, 0x96, !PT ;  /* 0x000000166e067c12 */ /* 0x000fe2000f8e9679 */
[----:B------:R-:W-:Y:S01]  /*13f0*/  IMAD.WIDE.U32 R110, R111, -0x2daee0ad, RZ ;  /* 0xd2511f536f6e7825 */ /* 0x000fe200078e00ff */
[----:B------:R-:W-:-:S03]  /*1400*/  UIADD3 UR22, UPT, UPT, UR5, 0x32370b8f, URZ ;  /* 0x32370b8f05167890 */ /* 0x000fc6000fffe0ff */
[----:B------:R-:W-:Y:S01]  /*1410*/  IMAD.WIDE.U32 R6, R6, -0x326172a9, RZ ;  /* 0xcd9e8d5706067825 */ /* 0x000fe200078e00ff */
[----:B------:R-:W-:-:S04]  /*1420*/  LOP3.LUT R91, R120, UR12, R111, 0x96, !PT ;  /* 0x0000000c785b7c12 */ /* 0x000fc8000f8e966f */
[----:B------:R-:W-:Y:S01]  /*1430*/  LOP3.LUT R120, R90, UR21, R7, 0x96, !PT ;  /* 0x000000155a787c12 */ /* 0x000fe2000f8e9607 */
[----:B------:R-:W-:Y:S01]  /*1440*/  UIADD3 UR21, UPT, UPT, UR4, -0x255992d5, URZ ;  /* 0xdaa66d2b04157890 */ /* 0x000fe2000fffe0ff */
[----:B------:R-:W-:-:S04]  /*1450*/  IMAD.WIDE.U32 R90, R91, -0x326172a9, RZ ;  /* 0xcd9e8d575b5a7825 */ /* 0x000fc800078e00ff */
[----:B------:R-:W-:Y:S01]  /*1460*/  IMAD.WIDE.U32 R120, R120, -0x2daee0ad, RZ ;  /* 0xd2511f5378787825 */ /* 0x000fe200078e00ff */
[----:B------:R-:W-:Y:S01]  /*1470*/  LOP3.LUT R111, R6, UR21, R91, 0x96, !PT ;  /* 0x00000015066f7c12 */ /* 0x000fe2000f8e965b */
[----:B------:R-:W-:-:S03]  /*1480*/  UIADD3 UR21, UPT, UPT, UR5, -0x126145ec, URZ ;  /* 0xed9eba1405157890 */ /* 0x000fc6000fffe0ff */
[----:B------:R-:W-:Y:S01]  /*1490*/  LOP3.LUT R6, R110, UR22, R121, 0x96, !PT ;  /* 0x000000166e067c12 */ /* 0x000fe2000f8e9679 */
[----:B------:R-:W-:Y:S01]  /*14a0*/  IMAD.WIDE.U32 R110, R111, -0x2daee0ad, RZ ;  /* 0xd2511f536f6e7825 */ /* 0x000fe200078e00ff */
[----:B------:R-:W-:-:S03]  /*14b0*/  UIADD3 UR22, UPT, UPT, UR5, -0x695add53, URZ ;  /* 0x96a522ad05167890 */ /* 0x000fc6000fffe0ff */
[----:B------:R-:W-:Y:S01]  /*14c0*/  IMAD.WIDE.U32 R6, R6, -0x326172a9, RZ ;  /* 0xcd9e8d5706067825 */ /* 0x000fe200078e00ff */
[----:B------:R-:W-:Y:S01]  /*14d0*/  LOP3.LUT R91, R120, UR21, R111, 0x96, !PT ;  /* 0x00000015785b7c12 */ /* 0x000fe2000f8e966f */
[----:B------:R-:W-:-:S03]  /*14e0*/  UIADD3 UR21, UPT, UPT, UR4, 0x1715609d, URZ ;  /* 0x1715609d04157890 */ /* 0x000fc6000fffe0ff */
[----:B------:R-:W-:Y:S01]  /*14f0*/  LOP3.LUT R120, R90, UR13, R7, 0x96, !PT ;  /* 0x0000000d5a787c12 */ /* 0x000fe2000f8e9607 */
[----:B------:R-:W-:-:S04]  /*1500*/  IMAD.WIDE.U32 R90, R91, -0x326172a9, RZ ;  /* 0xcd9e8d575b5a7825 */ /* 0x000fc800078e00ff */
[----:B------:R-:W-:Y:S01]  /*1510*/  IMAD.WIDE.U32 R120, R120, -0x2daee0ad, RZ ;  /* 0xd2511f5378787825 */ /* 0x000fe200078e00ff */
[----:B------:R-:W-:Y:S01]  /*1520*/  LOP3.LUT R111, R6, UR21, R91, 0x96, !PT ;  /* 0x00000015066f7c12 */ /* 0x000fe2000f8e965b */
[----:B------:R-:W-:-:S03]  /*1530*/  UIADD3 UR21, UPT, UPT, UR4, -0x4ab325aa, URZ ;  /* 0xb54cda5604157890 */ /* 0x000fc6000fffe0ff */
[----:B------:R-:W-:Y:S01]  /*1540*/  LOP3.LUT R6, R110, UR14, R121, 0x96, !PT ;  /* 0x0000000e6e067c12 */ /* 0x000fe2000f8e9679 */
[----:B------:R-:W-:-:S04]  /*1550*/  IMAD.WIDE.U32 R110, R111, -0x2daee0ad, RZ ;  /* 0xd2511f536f6e7825 */ /* 0x000fc800078e00ff */
[----:B------:R-:W-:Y:S01]  /*1560*/  IMAD.WIDE.U32 R6, R6, -0x326172a9, RZ ;  /* 0xcd9e8d5706067825 */ /* 0x000fe200078e00ff */
[----:B------:R-:W-:-:S04]  /*1570*/  LOP3.LUT R91, R120, UR15, R111, 0x96, !PT ;  /* 0x0000000f785b7c12 */ /* 0x000fc8000f8e966f */
[----:B------:R-:W-:Y:S01]  /*1580*/  LOP3.LUT R120, R90, UR21, R7, 0x96, !PT ;  /* 0x000000155a787c12 */ /* 0x000fe2000f8e9607 */
[----:B------:R-:W-:Y:S01]  /*1590*/  UIADD3 UR21, UPT, UPT, UR4, 0x5384540f, URZ ;  /* 0x5384540f04157890 */ /* 0x000fe2000fffe0ff */
[----:B------:R-:W-:-:S04]  /*15a0*/  IMAD.WIDE.U32 R90, R91, -0x326172a9, RZ ;  /* 0xcd9e8d575b5a7825 */ /* 0x000fc800078e00ff */
[----:B------:R-:W-:Y:S01]  /*15b0*/  IMAD.WIDE.U32 R120, R120, -0x2daee0ad, RZ ;  /* 0xd2511f5378787825 */ /* 0x000fe200078e00ff */
[----:B------:R-:W-:Y:S01]  /*15c0*/  LOP3.LUT R111, R6, UR21, R91, 0x96, !PT ;  /* 0x00000015066f7c12 */ /* 0x000fe2000f8e965b */
[----:B------:R-:W-:-:S03]  /*15d0*/  UIADD3 UR21, UPT, UPT, UR5, -0x24c28bd8, URZ ;  /* 0xdb3d742805157890 */ /* 0x000fc6000fffe0ff */
        /* <DEDUP_REMOVED lines=10> */
[----:B------:R-:W-:-:S07]  /*1680*/  IMAD.MOV.U32 R110, RZ, RZ, RZ ;  /* 0x000000ffff6e7224 */ /* 0x000fce00078e00ff */
.L_x_1232:
[----:B------:R-:W-:Y:S05]  /*1690*/  BSYNC.RECONVERGENT B3 ;  /* 0x0000000000037941 */ /* 0x000fea0003800200 */
.L_x_1231:
[----:B------:R-:W-:Y:S01]  /*16a0*/  I2FP.F32.U32 R7, R89 ;  /* 0x0000005900077245 */ /* 0x000fe20000201000 */
[----:B------:R-:W-:Y:S01]  /*16b0*/  IMAD.MOV.U32 R92, RZ, RZ, 0x2f800000 ;  /* 0x2f800000ff5c7424 */ /* 0x000fe200078e00ff */
[----:B-----5:R-:W-:-:S03]  /*16c0*/  SHF.L.U32 R89, R32, 0x10, RZ ;  /* 0x0000001020597819 */ /* 0x020fc600000006ff */
[----:B------:R-:W-:Y:S01]  /*16d0*/  FFMA.FTZ R7, R7, R92, 1.1641532182693481445e-10 ;  /* 0x2f00000007077423 */ /* 0x000fe2000001005c */
[----:B------:R-:W-:Y:S02]  /*16e0*/  IMAD.U32 R92, R76, 0x10000, RZ ;  /* 0x000100004c5c7824 */ /* 0x000fe400078e00ff */
[----:B------:R-:W-:Y:S02]  /*16f0*/  FMUL.FTZ R89, R89, UR9 ;  /* 0x0000000959597c20 */ /* 0x000fe40008410000 */
[----:B------:R-:W-:Y:S02]  /*1700*/  FSETP.GTU.FTZ.AND P3, PT, R7, UR18, PT ;  /* 0x0000001207007c0b */ /* 0x000fe4000bf7c000 */
[----:B------:R-:W-:Y:S02]  /*1710*/  FMUL.FTZ R89, R89, UR8 ;  /* 0x0000000859597c20 */ /* 0x000fe40008410000 */
[----:B------:R-:W-:-:S03]  /*1720*/  SEL R91, RZ, 0x1, P3 ;  /* 0x00000001ff5b7807 */ /* 0x000fc60001800000 */
[----:B------:R-:W-:-:S05]  /*1730*/  FSEL R89, R89, RZ, !P3 ;  /* 0x000000ff59597208 */ /* 0x000fca0005800000 */
[----:B------:R-:W-:-:S07]  /*1740*/  FADD.FTZ R89, R92, R89 ;  /* 0x000000595c597221 */ /* 0x000fce0000010000 */
.L_x_1230:
[----:B------:R-:W-:Y:S05]  /*1750*/  BSYNC.RECONVERGENT B2 ;  /* 0x0000000000027941 */ /* 0x000fea0003800200 */
.L_x_1229:
[----:B------:R-:W-:Y:S01]  /*1760*/  @!P2 PRMT R92, R76, 0x7632, R92 ;  /* 0x000076324c5ca816 */ /* 0x000fe2000000005c */
[----:B------:R-:W-:Y:S01]  /*1770*/  BSSY.RECONVERGENT B2, `(.L_x_1236) ;  /* 0x0000068000027945 */ /* 0x000fe20003800200 */
[----:B------:R-:W-:Y:S01]  /*1780*/  F2FP.BF16.F32.PACK_AB R140, RZ, R89 ;  /* 0x00000059ff8c723e */ /* 0x000fe200000010ff */
[----:B------:R-:W-:Y:S01]  /*1790*/  @!P2 IMAD.MOV.U32 R146, RZ, RZ, R130 ;  /* 0x000000ffff92a224 */ /* 0x000fe200078e0082 */
[----:B------:R-:W-:Y:S01]  /*17a0*/  @!P2 MOV R7, R110 ;  /* 0x0000006e0007a202 */ /* 0x000fe20000000f00 */
[----:B------:R-:W-:Y:S01]  /*17b0*/  @!P2 IMAD.U32 R92, R92, 0x10000, RZ ;  /* 0x000100005c5ca824 */ /* 0x000fe200078e00ff */
        /* <DEDUP_REMOVED lines=17> */
.L_x_1240:
        /* <DEDUP_REMOVED lines=13> */
.L_x_1242:
[----:B------:R-:W-:Y:S05]  /*19a0*/  BSYNC.RECONVERGENT B4 ;  /* 0x0000000000047941 */ /* 0x000fea0003800200 */
.L_x_1241:
[----:B------:R-:W-:Y:S01]  /*19b0*/  IMAD.WIDE.U32 R6, R2, -0x326172a9, RZ ;  /* 0xcd9e8d5702067825 */ /* 0x000fe200078e00ff */
[----:B------:R-:W-:Y:S01]  /*19c0*/  LOP3.LUT R110, R88, UR5, R93, 0x96, !PT ;  /* 0x00000005586e7c12 */ /* 0x000fe2000f8e965d */
[----:B------:R-:W-:Y:S02]  /*19d0*/  UIADD3 UR21, UPT, UPT, UR4, -0x61c88647, URZ ;  /* 0x9e3779b904157890 */ /* 0x000fe4000fffe0ff */
        /* <DEDUP_REMOVED lines=46> */
[----:B------:R-:W-:Y:S02]  /*1cc0*/  LOP3.LUT R6, R6, UR21, R111, 0x96, !PT ;  /* 0x0000001506067c12 */ /* 0x000fe4000f8e966f */
[----:B------:R-:W-:Y:S01]  /*1cd0*/  MOV R90, R110 ;  /* 0x0000006e005a7202 */ /* 0x000fe20000000f00 */
[----:B------:R-:W-:Y:S01]  /*1ce0*/  IMAD.MOV.U32 R7, RZ, RZ, RZ ;  /* 0x000000ffff077224 */ /* 0x000fe200078e00ff */
[----:B------:R-:W-:Y:S01]  /*1cf0*/  LOP3.LUT R5, R92, UR22, R147, 0x96, !PT ;  /* 0x000000165c057c12 */ /* 0x000fe2000f8e9693 */
[----:B------:R-:W-:-:S07]  /*1d00*/  IMAD.MOV.U32 R92, RZ, RZ, R130 ;  /* 0x000000ffff5c7224 */ /* 0x000fce00078e0082 */
.L_x_1239:
[----:B------:R-:W-:Y:S05]  /*1d10*/  BSYNC.RECONVERGENT B3 ;  /* 0x0000000000037941 */ /* 0x000fea0003800200 */
.L_x_1238:
[----:B-----5:R-:W-:Y:S01]  /*1d20*/  PRMT R76, R32, 0x7632, R76 ;  /* 0x00007632204c7816 */ /* 0x020fe2000000004c */
[----:B------:R-:W-:Y:S01]  /*1d30*/  HFMA2 R111, -RZ, RZ, 0.1171875, 0 ;  /* 0x2f800000ff6f7431 */ /* 0x000fe200000001ff */
[----:B------:R-:W-:Y:S02]  /*1d40*/  I2FP.F32.U32 R92, R92 ;  /* 0x0000005c005c7245 */ /* 0x000fe40000201000 */
[C---:B------:R-:W-:Y:S01]  /*1d50*/  PRMT R110, R76.reuse, 0x7632, R110 ;  /* 0x000076324c6e7816 */ /* 0x040fe2000000006e */
[----:B------:R-:W-:Y:S02]  /*1d60*/  IMAD.U32 R93, R76, 0x10000, RZ ;  /* 0x000100004c5d7824 */ /* 0x000fe400078e00ff */
[----:B------:R-:W-:Y:S02]  /*1d70*/  FFMA.FTZ R92, R92, R111, 1.1641532182693481445e-10 ;  /* 0x2f0000005c5c7423 */ /* 0x000fe4000001006f */
[----:B------:R-:W-:Y:S01]  /*1d80*/  FMUL.FTZ R93, R93, UR9 ;  /* 0x000000095d5d7c20 */ /* 0x000fe20008410000 */
[----:B------:R-:W-:-:S02]  /*1d90*/  IMAD.U32 R111, R110, 0x10000, RZ ;  /* 0x000100006e6f7824 */ /* 0x000fc400078e00ff */
[----:B------:R-:W-:Y:S01]  /*1da0*/  FSETP.GTU.FTZ.AND P3, PT, R92, UR18, PT ;  /* 0x000000125c007c0b */ /* 0x000fe2000bf7c000 */
[----:B------:R-:W-:-:S03]  /*1db0*/  FMUL.FTZ R76, R93, UR8 ;  /* 0x000000085d4c7c20 */ /* 0x000fc60008410000 */
[----:B------:R-:W-:Y:S02]  /*1dc0*/  SEL R93, RZ, 0x1, P3 ;  /* 0x00000001ff5d7807 */ /* 0x000fe40001800000 */
[----:B------:R-:W-:-:S05]  /*1dd0*/  FSEL R76, R76, RZ, !P3 ;  /* 0x000000ff4c4c7208 */ /* 0x000fca0005800000 */
[----:B------:R-:W-:-:S07]  /*1de0*/  FADD.FTZ R92, R111, R76 ;  /* 0x0000004c6f5c7221 */ /* 0x000fce0000010000 */
.L_x_1237:
[----:B------:R-:W-:Y:S05]  /*1df0*/  BSYNC.RECONVERGENT B2 ;  /* 0x0000000000027941 */ /* 0x000fea0003800200 */
.L_x_1236:
[----:B------:R-:W-:Y:S01]  /*1e00*/  BSSY.RECONVERGENT B2, `(.L_x_1243) ;  /* 0x0000067000027945 */ /* 0x000fe20003800200 */
[----:B------:R-:W-:Y:S01]  /*1e10*/  F2FP.BF16.F32.PACK_AB R150, RZ, R92 ;  /* 0x0000005cff96723e */ /* 0x000fe200000010ff */
[----:B------:R-:W-:Y:S01]  /*1e20*/  @!P2 IMAD.MOV.U32 R76, RZ, RZ, R146 ;  /* 0x000000ffff4ca224 */ /* 0x000fe200078e0092 */
[----:B------:R-:W-:Y:S01]  /*1e30*/  @!P2 SHF.L.U32 R110, R77, 0x10, RZ ;  /* 0x000000104d6ea819 */ /* 0x000fe200000006ff */
[----:B------:R-:W-:Y:S01]  /*1e40*/  @!P2 IMAD.MOV.U32 R120, RZ, RZ, R7 ;  /* 0x000000ffff78a224 */ /* 0x000fe200078e0007 */
[----:B------:R-:W-:Y:S06]  /*1e50*/  @!P2 BRA `(.L_x_1244) ;  /* 0x000000040084a947 */ /* 0x000fec0003800000 */
        /* <DEDUP_REMOVED lines=10> */
[--C-:B------:R-:W-:Y:S01]  /*1f00*/  @!P3 IMAD.MOV.U32 R76, RZ, RZ, R146.reuse ;  /* 0x000000ffff4cb224 */ /* 0x100fe200078e0092 */
[----:B------:R-:W-:Y:S01]  /*1f10*/  @P3 IADD3 R120, PT, PT, R7, 0x1, RZ ;  /* 0x0000000107783810 */ /* 0x000fe20007ffe0ff */
[----:B------:R-:W-:Y:S02]  /*1f20*/  @!P3 IMAD.MOV.U32 R94, RZ, RZ, R5 ;  /* 0x000000ffff5eb224 */ /* 0x000fe400078e0005 */
[----:B------:R-:W-:Y:S02]  /*1f30*/  @P3 IMAD.MOV.U32 R76, RZ, RZ, R146 ;  /* 0x000000ffff4c3224 */ /* 0x000fe400078e0092 */
[----:B------:R-:W-:Y:S01]  /*1f40*/  @P3 IMAD.MOV.U32 R94, RZ, RZ, R6 ;  /* 0x000000ffff5e3224 */ /* 0x000fe200078e0006 */
[----:B------:R-:W-:Y:S06]  /*1f50*/  BRA `(.L_x_1246) ;  /* 0x0000000400147947 */ /* 0x000fec0003800000 */
.L_x_1247:
        /* <DEDUP_REMOVED lines=13> */
.L_x_1249:
[----:B------:R-:W-:Y:S05]  /*2030*/  BSYNC.RECONVERGENT B4 ;  /* 0x0000000000047941 */ /* 0x000fea0003800200 */
.L_x_1248:
        /* <DEDUP_REMOVED lines=55> */
.L_x_1246:
[----:B------:R-:W-:Y:S05]  /*23b0*/  BSYNC.RECONVERGENT B3 ;  /* 0x0000000000037941 */ /* 0x000fea0003800200 */
.L_x_1245:
[----:B------:R-:W-:Y:S01]  /*23c0*/  I2FP.F32.U32 R7, R94 ;  /* 0x0000005e00077245 */ /* 0x000fe20000201000 */
[----:B------:R-:W-:Y:S01]  /*23d0*/  IMAD.MOV.U32 R110, RZ, RZ, 0x2f800000 ;  /* 0x2f800000ff6e7424 */ /* 0x000fe200078e00ff */
[----:B-----5:R-:W-:-:S03]  /*23e0*/  SHF.L.U32 R94, R33, 0x10, RZ ;  /* 0x00000010215e7819 */ /* 0x020fc600000006ff */
[----:B------:R-:W-:Y:S02]  /*23f0*/  FFMA.FTZ R7, R7, R110, 1.1641532182693481445e-10 ;  /* 0x2f00000007077423 */ /* 0x000fe4000001006e */
[----:B------:R-:W-:-:S03]  /*2400*/  FMUL.FTZ R94, R94, UR9 ;  /* 0x000000095e5e7c20 */ /* 0x000fc60008410000 */
[----:B------:R-:W-:Y:S01]  /*2410*/  FSETP.GTU.FTZ.AND P3, PT, R7, UR18, PT ;  /* 0x0000001207007c0b */ /* 0x000fe2000bf7c000 */
[----:B------:R-:W-:Y:S01]  /*2420*/  FMUL.FTZ R94, R94, UR8 ;  /* 0x000000085e5e7c20 */ /* 0x000fe20008410000 */
[----:B------:R-:W-:-:S04]  /*2430*/  IMAD.U32 R7, R77, 0x10000, RZ ;  /* 0x000100004d077824 */ /* 0x000fc800078e00ff */
[----:B------:R-:W-:Y:S02]  /*2440*/  FSEL R110, R94, RZ, !P3 ;  /* 0x000000ff5e6e7208 */ /* 0x000fe40005800000 */
[----:B------:R-:W-:-:S03]  /*2450*/  SEL R94, RZ, 0x1, P3 ;  /* 0x00000001ff5e7807 */ /* 0x000fc60001800000 */
[----:B------:R-:W-:-:S07]  /*2460*/  FADD.FTZ R110, R7, R110 ;  /* 0x0000006e076e7221 */ /* 0x000fce0000010000 */
.L_x_1244:
[----:B------:R-:W-:Y:S05]  /*2470*/  BSYNC.RECONVERGENT B2 ;  /* 0x0000000000027941 */ /* 0x000fea0003800200 */
.L_x_1243:
        /* <DEDUP_REMOVED lines=23> */
.L_x_1254:
        /* <DEDUP_REMOVED lines=13> */
.L_x_1256:
[----:B------:R-:W-:Y:S05]  /*26c0*/  BSYNC.RECONVERGENT B4 ;  /* 0x0000000000047941 */ /* 0x000fea0003800200 */
.L_x_1255:
        /* <DEDUP_REMOVED lines=8> */
[----:B------:R-:W-:Y:S02]  /*2750*/  UIADD3 UR21, UPT, UPT, UR4, 0x3c6ef372, URZ ;  /* 0x3c6ef37204157890 */ /* 0x000fe4000fffe0ff */
[----:B------:R-:W-:Y:S01]  /*2760*/  IMAD.MOV.U32 R95, RZ, RZ, R76 ;  /* 0x000000ffff5f7224 */ /* 0x000fe200078e004c */
        /* <DEDUP_REMOVED lines=43> */
[----:B------:R-:W-:-:S07]  /*2a20*/  LOP3.LUT R5, R120, UR22, R147, 0x96, !PT ;  /* 0x0000001678057c12 */ /* 0x000fce000f8e9693 */
.L_x_1253:
[----:B------:R-:W-:Y:S05]  /*2a30*/  BSYNC.RECONVERGENT B3 ;  /* 0x0000000000037941 */ /* 0x000fea0003800200 */
.L_x_1252:
[----:B-----5:R-:W-:Y:S01]  /*2a40*/  PRMT R77, R33, 0x7632, R77 ;  /* 0x00007632214d7816 */ /* 0x020fe2000000004d */
[----:B------:R-:W-:Y:S01]  /*2a50*/  HFMA2 R111, -RZ, RZ, 0.1171875, 0 ;  /* 0x2f800000ff6f7431 */ /* 0x000fe200000001ff */
[----:B------:R-:W-:-:S03]  /*2a60*/  I2FP.F32.U32 R76, R95 ;  /* 0x0000005f004c7245 */ /* 0x000fc60000201000 */
[C---:B------:R-:W-:Y:S01]  /*2a70*/  IMAD.U32 R95, R77.reuse, 0x10000, RZ ;  /* 0x000100004d5f7824 */ /* 0x040fe200078e00ff */
[----:B------:R-:W-:Y:S01]  /*2a80*/  PRMT R77, R77, 0x7632, R77 ;  /* 0x000076324d4d7816 */ /* 0x000fe2000000004d */
[----:B------:R-:W-:Y:S02]  /*2a90*/  FFMA.FTZ R76, R76, R111, 1.1641532182693481445e-10 ;  /* 0x2f0000004c4c7423 */ /* 0x000fe4000001006f */
[----:B------:R-:W-:Y:S02]  /*2aa0*/  FMUL.FTZ R95, R95, UR9 ;  /* 0x000000095f5f7c20 */ /* 0x000fe40008410000 */
[----:B------:R-:W-:Y:S01]  /*2ab0*/  IMAD.U32 R77, R77, 0x10000, RZ ;  /* 0x000100004d4d7824 */ /* 0x000fe200078e00ff */
[----:B------:R-:W-:Y:S01]  /*2ac0*/  FSETP.GTU.FTZ.AND P3, PT, R76, UR18, PT ;  /* 0x000000124c007c0b */ /* 0x000fe2000bf7c000 */
[----:B------:R-:W-:-:S03]  /*2ad0*/  FMUL.FTZ R76, R95, UR8 ;  /* 0x000000085f4c7c20 */ /* 0x000fc60008410000 */
[----:B------:R-:W-:Y:S02]  /*2ae0*/  SEL R95, RZ, 0x1, P3 ;  /* 0x00000001ff5f7807 */ /* 0x000fe40001800000 */
[----:B------:R-:W-:-:S05]  /*2af0*/  FSEL R76, R76, RZ, !P3 ;  /* 0x000000ff4c4c7208 */ /* 0x000fca0005800000 */
[----:B------:R-:W-:-:S07]  /*2b00*/  FADD.FTZ R111, R77, R76 ;  /* 0x0000004c4d6f7221 */ /* 0x000fce0000010000 */
.L_x_1251:
[----:B------:R-:W-:Y:S05]  /*2b10*/  BSYNC.RECONVERGENT B2 ;  /* 0x0000000000027941 */ /* 0x000fea0003800200 */
.L_x_1250:
        /* <DEDUP_REMOVED lines=22> */
.L_x_1261:
        /* <DEDUP_REMOVED lines=13> */
.L_x_1263:
[----:B------:R-:W-:Y:S05]  /*2d50*/  BSYNC.RECONVERGENT B4 ;  /* 0x0000000000047941 */ /* 0x000fea0003800200 */
.L_x_1262:
        /* <DEDUP_REMOVED lines=55> */
.L_x_1260:
[----:B------:R-:W-:Y:S05]  /*30d0*/  BSYNC.RECONVERGENT B3 ;  /* 0x0000000000037941 */ /* 0x000fea0003800200 */
.L_x_1259:
[----:B------:R-:W-:Y:S01]  /*30e0*/  I2FP.F32.U32 R7, R77 ;  /* 0x0000004d00077245 */ /* 0x000fe20000201000 */
[----:B------:R-:W-:Y:S01]  /*30f0*/  IMAD.MOV.U32 R96, RZ, RZ, 0x2f800000 ;  /* 0x2f800000ff607424 */ /* 0x000fe200078e00ff */
[----:B-----5:R-:W-:Y:S01]  /*3100*/  SHF.L.U32 R77, R34, 0x10, RZ ;  /* 0x00000010224d7819 */ /* 0x020fe200000006ff */
[----:B------:R-:W-:Y:S02]  /*3110*/  IMAD.U32 R120, R78, 0x10000, RZ ;  /* 0x000100004e787824 */ /* 0x000fe400078e00ff */
[----:B------:R-:W-:Y:S02]  /*3120*/  FFMA.FTZ R7, R7, R96, 1.1641532182693481445e-10 ;  /* 0x2f00000007077423 */ /* 0x000fe40000010060 */
[----:B------:R-:W-:-:S03]  /*3130*/  FMUL.FTZ R77, R77, UR9 ;  /* 0x000000094d4d7c20 */ /* 0x000fc60008410000 */
[----:B------:R-:W-:Y:S01]  /*3140*/  FSETP.GTU.FTZ.AND P3, PT, R7, UR18, PT ;  /* 0x0000001207007c0b */ /* 0x000fe2000bf7c000 */
[----:B------:R-:W-:-:S03]  /*3150*/  FMUL.FTZ R77, R77, UR8 ;  /* 0x000000084d4d7c20 */ /* 0x000fc60008410000 */
[----:B------:R-:W-:Y:S02]  /*3160*/  SEL R96, RZ, 0x1, P3 ;  /* 0x00000001ff607807 */ /* 0x000fe40001800000 */
[----:B------:R-:W-:-:S05]  /*3170*/  FSEL R77, R77, RZ, !P3 ;  /* 0x000000ff4d4d7208 */ /* 0x000fca0005800000 */
[----:B------:R-:W-:-:S07]  /*3180*/  FADD.FTZ R120, R120, R77 ;  /* 0x0000004d78787221 */ /* 0x000fce0000010000 */
.L_x_1258:
[----:B------:R-:W-:Y:S05]  /*3190*/  BSYNC.RECONVERGENT B2 ;  /* 0x0000000000027941 */ /* 0x000fea0003800200 */
.L_x_1257:
        /* <DEDUP_REMOVED lines=23> */
.L_x_1268:
        /* <DEDUP_REMOVED lines=13> */
.L_x_1270:
[----:B------:R-:W-:Y:S05]  /*33e0*/  BSYNC.RECONVERGENT B4 ;  /* 0x0000000000047941 */ /* 0x000fea0003800200 */
.L_x_1269:
        /* <DEDUP_REMOVED lines=45> */
[----:B------:R-:W-:Y:S02]  /*36c0*/  UIADD3 UR21, UPT, UPT, UR4, -0x700cb87f, URZ ;  /* 0x8ff3478104157890 */ /* 0x000fe4000fffe0ff */
[----:B------:R-:W-:Y:S01]  /*36d0*/  IMAD.MOV.U32 R77, RZ, RZ, R152 ;  /* 0x000000ffff4d7224 */ /* 0x000fe200078e0098 */
[----:B------:R-:W-:Y:S01]  /*36e0*/  LOP3.LUT R148, R130, UR17, R7, 0x96, !PT ;  /* 0x0000001182947c12 */ /* 0x000fe2000f8e9607 */
[----:B------:R-:W-:-:S04]  /*36f0*/  IMAD.WIDE.U32 R130, R131, -0x326172a9, RZ ;  /* 0xcd9e8d5783827825 */ /* 0x000fc800078e00ff */
[----:B------:R-:W-:Y:S01]  /*3700*/  IMAD.WIDE.U32 R148, R148, -0x2daee0ad, RZ ;  /* 0xd2511f5394947825 */ /* 0x000fe200078e00ff */
[----:B------:R-:W-:Y:S02]  /*3710*/  LOP3.LUT R6, R6, UR21, R131, 0x96, !PT ;  /* 0x0000001506067c12 */ /* 0x000fe4000f8e9683 */
[----:B------:R-:W-:Y:S01]  /*3720*/  MOV R90, R130 ;  /* 0x00000082005a7202 */ /* 0x000fe20000000f00 */
[----:B------:R-:W-:Y:S01]  /*3730*/  IMAD.MOV.U32 R7, RZ, RZ, RZ ;  /* 0x000000ffff077224 */ /* 0x000fe200078e00ff */
[----:B------:R-:W-:-:S07]  /*3740*/  LOP3.LUT R5, R76, UR22, R149, 0x96, !PT ;  /* 0x000000164c057c12 */ /* 0x000fce000f8e9695 */
.L_x_1267:
[----:B------:R-:W-:Y:S05]  /*3750*/  BSYNC.RECONVERGENT B3 ;  /* 0x0000000000037941 */ /* 0x000fea0003800200 */
.L_x_1266:
        /* <DEDUP_REMOVED lines=13> */
.L_x_1265:
[----:B------:R-:W-:Y:S05]  /*3830*/  BSYNC.RECONVERGENT B2 ;  /* 0x0000000000027941 */ /* 0x000fea0003800200 */
.L_x_1264:
        /* <DEDUP_REMOVED lines=22> */
.L_x_1275:
        /* <DEDUP_REMOVED lines=13> */
.L_x_1277:
[----:B------:R-:W-:Y:S05]  /*3a70*/  BSYNC.RECONVERGENT B4 ;  /* 0x0000000000047941 */ /* 0x000fea0003800200 */
.L_x_1276:
        /* <DEDUP_REMOVED lines=54> */
.L_x_1274:
[----:B------:R-:W-:Y:S05]  /*3de0*/  BSYNC.RECONVERGENT B3 ;  /* 0x0000000000037941 */ /* 0x000fea0003800200 */
.L_x_1273:
[----:B------:R-:W-:Y:S01]  /*3df0*/  I2FP.F32.U32 R7, R77 ;  /* 0x0000004d00077245 */ /* 0x000fe20000201000 */
[----:B------:R-:W-:Y:S01]  /*3e00*/  IMAD.MOV.U32 R98, RZ, RZ, 0x2f800000 ;  /* 0x2f800000ff627424 */ /* 0x000fe200078e00ff */
[----:B------:R-:W-:Y:S01]  /*3e10*/  SHF.L.U32 R130, R79, 0x10, RZ ;  /* 0x000000104f827819 */ /* 0x000fe200000006ff */
[----:B-----5:R-:W-:Y:S02]  /*3e20*/  IMAD.U32 R77, R35, 0x10000, RZ ;  /* 0x00010000234d7824 */ /* 0x020fe400078e00ff */
[----:B------:R-:W-:Y:S02]  /*3e30*/  FFMA.FTZ R7, R7, R98, 1.1641532182693481445e-10 ;  /* 0x2f00000007077423 */ /* 0x000fe40000010062 */
[----:B------:R-:W-:-:S03]  /*3e40*/  FMUL.FTZ R77, R77, UR9 ;  /* 0x000000094d4d7c20 */ /* 0x000fc60008410000 */
[----:B------:R-:W-:Y:S01]  /*3e50*/  FSETP.GTU.FTZ.AND P3, PT, R7, UR18, PT ;  /* 0x0000001207007c0b */ /* 0x000fe2000bf7c000 */
[----:B------:R-:W-:-:S03]  /*3e60*/  FMUL.FTZ R77, R77, UR8 ;  /* 0x000000084d4d7c20 */ /* 0x000fc60008410000 */
[----:B------:R-:W-:Y:S02]  /*3e70*/  SEL R98, RZ, 0x1, P3 ;  /* 0x00000001ff627807 */ /* 0x000fe40001800000 */
[----:B------:R-:W-:-:S05]  /*3e80*/  FSEL R77, R77, RZ, !P3 ;  /* 0x000000ff4d4d7208 */ /* 0x000fca0005800000 */
[----:B------:R-:W-:-:S07]  /*3e90*/  FADD.FTZ R130, R130, R77 ;  /* 0x0000004d82827221 */ /* 0x000fce0000010000 */
.L_x_1272:
[----:B------:R-:W-:Y:S05]  /*3ea0*/  BSYNC.RECONVERGENT B2 ;  /* 0x0000000000027941 */ /* 0x000fea0003800200 */
.L_x_1271:
[----:B------:R-:W-:Y:S01]  /*3eb0*/  @!P2 PRMT R131, R79, 0x7632, R131 ;  /* 0x000076324f83a816 */ /* 0x000fe20000000083 */
        /* <DEDUP_REMOVED lines=22> */
.L_x_1282:
        /* <DEDUP_REMOVED lines=13> */
.L_x_1284:
[----:B------:R-:W-:Y:S05]  /*40f0*/  BSYNC.RECONVERGENT B4 ;  /* 0x0000000000047941 */ /* 0x000fea0003800200 */
.L_x_1283:
        /* <DEDUP_REMOVED lines=55> */
.L_x_1281:
[----:B------:R-:W-:Y:S05]  /*4470*/  BSYNC.RECONVERGENT B3 ;  /* 0x0000000000037941 */ /* 0x000fea0003800200 */
.L_x_1280:
[----:B-----5:R-:W-:Y:S01]  /*4480*/  PRMT R79, R35, 0x7632, R79 ;  /* 0x00007632234f7816 */ /* 0x020fe2000000004f */
[----:B------:R-:W-:Y:S01]  /*4490*/  HFMA2 R99, -RZ, RZ, 0.1171875, 0 ;  /* 0x2f800000ff637431 */ /* 0x000fe200000001ff */
[----:B------:R-:W-:-:S03]  /*44a0*/  I2FP.F32.U32 R76, R77 ;  /* 0x0000004d004c7245 */ /* 0x000fc60000201000 */
[C---:B------:R-:W-:Y:S01]  /*44b0*/  IMAD.U32 R77, R79.reuse, 0x10000, RZ ;  /* 0x000100004f4d7824 */ /* 0x040fe200078e00ff */
[----:B------:R-:W-:Y:S01]  /*44c0*/  PRMT R79, R79, 0x7632, R79 ;  /* 0x000076324f4f7816 */ /* 0x000fe2000000004f */
[----:B------:R-:W-:Y:S02]  /*44d0*/  FFMA.FTZ R76, R76, R99, 1.1641532182693481445e-10 ;  /* 0x2f0000004c4c7423 */ /* 0x000fe40000010063 */
[----:B------:R-:W-:-:S03]  /*44e0*/  FMUL.FTZ R77, R77, UR9 ;  /* 0x000000094d4d7c20 */ /* 0x000fc60008410000 */
[----:B------:R-:W-:Y:S01]  /*44f0*/  FSETP.GTU.FTZ.AND P2, PT, R76, UR18, PT ;  /* 0x000000124c007c0b */ /* 0x000fe2000bf5c000 */
[----:B------:R-:W-:Y:S01]  /*4500*/  FMUL.FTZ R77, R77, UR8 ;  /* 0x000000084d4d7c20 */ /* 0x000fe20008410000 */
[----:B------:R-:W-:Y:S02]  /*4510*/  IMAD.U32 R76, R79, 0x10000, RZ ;  /* 0x000100004f4c7824 */ /* 0x000fe400078e00ff */
[----:B------:R-:W-:Y:S02]  /*4520*/  SEL R99, RZ, 0x1, P2 ;  /* 0x00000001ff637807 */ /* 0x000fe40001000000 */
[----:B------:R-:W-:-:S05]  /*4530*/  FSEL R77, R77, RZ, !P2 ;  /* 0x000000ff4d4d7208 */ /* 0x000fca0005000000 */
[----:B------:R-:W-:-:S07]  /*4540*/  FADD.FTZ R131, R76, R77 ;  /* 0x0000004d4c837221 */ /* 0x000fce0000010000 */
.L_x_1279:
[----:B------:R-:W-:Y:S05]  /*4550*/  BSYNC.RECONVERGENT B2 ;  /* 0x0000000000027941 */ /* 0x000fea0003800200 */
.L_x_1278:
[----:B------:R-:W-:Y:S02]  /*4560*/  F2FP.BF16.F32.PACK_AB R79, RZ, R131 ;  /* 0x00000083ff4f723e */ /* 0x000fe400000010ff */
[----:B------:R-:W-:Y:S02]  /*4570*/  PRMT R78, R154, 0x5410, R78 ;  /* 0x000054109a4e7816 */ /* 0x000fe4000000004e */
[----:B------:R-:W-:Y:S02]  /*4580*/  PRMT R77, R151, 0x5410, R153 ;  /* 0x00005410974d7816 */ /* 0x000fe40000000099 */
[----:B------:R-:W-:Y:S02]  /*4590*/  PRMT R76, R140, 0x5410, R150 ;  /* 0x000054108c4c7816 */ /* 0x000fe40000000096 */
[----:B------:R-:W-:Y:S01]  /*45a0*/  PRMT R79, R152, 0x5410, R79 ;  /* 0x00005410984f7816 */ /* 0x000fe2000000004f */
[----:B------:R-:W-:Y:S06]  /*45b0*/  BRA `(.L_x_1285) ;  /* 0x0000003000687947 */ /* 0x000fec0003800000 */
.L_x_1228:
[----:B------:R-:W-:Y:S01]  /*45c0*/  BSSY.RECONVERGENT B2, `(.L_x_1286) ;  /* 0x0000062000027945 */ /* 0x000fe20003800200 */
[----:B------:R-:W-:Y:S01]  /*45d0*/  MOV R89, RZ ;  /* 0x000000ff00597202 */ /* 0x000fe20000000f00 */
[----:B------:R-:W-:Y:S02]  /*45e0*/  IMAD.MOV.U32 R148, RZ, RZ, R140 ;  /* 0x000000ffff947224 */ /* 0x000fe400078e008c */
[----:B------:R-:W-:Y:S01]  /*45f0*/  IMAD.MOV.U32 R76, RZ, RZ, R7 ;  /* 0x000000ffff4c7224 */ /* 0x000fe200078e0007 */
[----:B------:R-:W-:Y:S06]  /*4600*/  @!P1 BRA `(.L_x_1287) ;  /* 0x0000000400749947 */ /* 0x000fec0003800000 */
        /* <DEDUP_REMOVED lines=16> */
.L_x_1290:
        /* <DEDUP_REMOVED lines=13> */
.L_x_1292:
[----:B------:R-:W-:Y:S05]  /*47e0*/  BSYNC.RECONVERGENT B4 ;  /* 0x0000000000047941 */ /* 0x000fea0003800200 */
.L_x_1291:
        /* <DEDUP_REMOVED lines=50> */
[----:B------:R-:W-:-:S04]  /*4b10*/  LOP3.LUT R6, R6, UR21, R91, 0x96, !PT ;  /* 0x0000001506067c12 */ /* 0x000fc8000f8e965b */
[----:B------:R-:W-:Y:S01]  /*4b20*/  LOP3.LUT R5, R76, UR22, R149, 0x96, !PT ;  /* 0x000000164c057c12 */ /* 0x000fe2000f8e9695 */
[----:B------:R-:W-:-:S07]  /*4b30*/  IMAD.MOV.U32 R76, RZ, RZ, RZ ;  /* 0x000000ffff4c7224 */ /* 0x000fce00078e00ff */
.L_x_1289:
[----:B------:R-:W-:Y:S05]  /*4b40*/  BSYNC.RECONVERGENT B3 ;  /* 0x0000000000037941 */ /* 0x000fea0003800200 */
.L_x_1288:
[----:B------:R-:W-:Y:S01]  /*4b50*/  I2FP.F32.U32 R7, R77 ;  /* 0x0000004d00077245 */ /* 0x000fe20000201000 */
[----:B------:R-:W-:Y:S02]  /*4b60*/  HFMA2 R78, -RZ, RZ, 0.1171875, 0 ;  /* 0x2f800000ff4e7431 */ /* 0x000fe400000001ff */
[----:B-----5:R-:W-:-:S03]  /*4b70*/  IMAD.U32 R77, R32, 0x10000, RZ ;  /* 0x00010000204d7824 */ /* 0x020fc600078e00ff */
[----:B------:R-:W-:Y:S01]  /*4b80*/  FFMA.FTZ R7, R7, R78, 1.1641532182693481445e-10 ;  /* 0x2f00000007077423 */ /* 0x000fe2000001004e */
[----:B------:R-:W-:-:S04]  /*4b90*/  FMUL.FTZ R77, R77, UR9 ;  /* 0x000000094d4d7c20 */ /* 0x000fc80008410000 */
[----:B------:R-:W-:Y:S01]  /*4ba0*/  FMUL.FTZ R77, R77, UR8 ;  /* 0x000000084d4d7c20 */ /* 0x000fe20008410000 */
[----:B------:R-:W-:-:S04]  /*4bb0*/  FSETP.GTU.FTZ.AND P2, PT, R7, UR18, PT ;  /* 0x0000001207007c0b */ /* 0x000fc8000bf5c000 */
[----:B------:R-:W-:Y:S02]  /*4bc0*/  SEL R91, RZ, 0x1, P2 ;  /* 0x00000001ff5b7807 */ /* 0x000fe40001000000 */
[----:B------:R-:W-:-:S07]  /*4bd0*/  FSEL R89, R77, RZ, !P2 ;  /* 0x000000ff4d597208 */ /* 0x000fce0005000000 */
.L_x_1287:
[----:B------:R-:W-:Y:S05]  /*4be0*/  BSYNC.RECONVERGENT B2 ;  /* 0x0000000000027941 */ /* 0x000fea0003800200 */
.L_x_1286:
[----:B------:R-:W-:Y:S01]  /*4bf0*/  BSSY.RECONVERGENT B2, `(.L_x_1293) ;  /* 0x0000062000027945 */ /* 0x000fe20003800200 */
[----:B------:R-:W-:Y:S01]  /*4c00*/  F2FP.BF16.F32.PACK_AB R150, RZ, R89 ;  /* 0x00000059ff96723e */ /* 0x000fe200000010ff */
[----:B------:R-:W-:Y:S01]  /*4c10*/  IMAD.MOV.U32 R92, RZ, RZ, RZ ;  /* 0x000000ffff5c7224 */ /* 0x000fe200078e00ff */
[----:B------:R-:W-:Y:S01]  /*4c20*/  MOV R7, R76 ;  /* 0x0000004c00077202 */ /* 0x000fe20000000f00 */
[----:B------:R-:W-:Y:S06]  /*4c30*/  @!P1 BRA `(.L_x_1294) ;  /* 0x0000000400749947 */ /* 0x000fec0003800000 */
[----:B------:R-:W-:Y:S01]  /*4c40*/  ISETP.NE.AND P2, PT, R76, 0x1, PT ;  /* 0x000000014c00780c */ /* 0x000fe20003f45270 */
[----:B------:R-:W-:Y:S01]  /*4c50*/  BSSY.RECONVERGENT B3, `(.L_x_1295) ;  /* 0x0000051000037945 */ /* 0x000fe20003800200 */
[----:B------:R-:W-:Y:S02]  /*4c60*/  IMAD.MOV.U32 R7, RZ, RZ, 0x2 ;  /* 0x00000002ff077424 */ /* 0x000fe400078e00ff */
[----:B------:R-:W-:-:S09]  /*4c70*/  IMAD.MOV.U32 R77, RZ, RZ, R90 ;  /* 0x000000ffff4d7224 */ /* 0x000fd200078e005a */
[----:B------:R-:W-:Y:S05]  /*4c80*/  @!P2 BRA `(.L_x_1296) ;  /* 0x000000040034a947 */ /* 0x000fea0003800000 */
        /* <DEDUP_REMOVED lines=8> */
.L_x_1297:
        /* <DEDUP_REMOVED lines=13> */
.L_x_1299:
[----:B------:R-:W-:Y:S05]  /*4de0*/  BSYNC.RECONVERGENT B4 ;  /* 0x0000000000047941 */ /* 0x000fea0003800200 */
.L_x_1298:
        /* <DEDUP_REMOVED lines=55> */
.L_x_1296:
[----:B------:R-:W-:Y:S05]  /*5160*/  BSYNC.RECONVERGENT B3 ;  /* 0x0000000000037941 */ /* 0x000fea0003800200 */
.L_x_1295:
[----:B------:R-:W-:Y:S01]  /*5170*/  I2FP.F32.U32 R76, R77 ;  /* 0x0000004d004c7245 */ /* 0x000fe20000201000 */
[----:B------:R-:W-:Y:S01]  /*5180*/  HFMA2 R79, -RZ, RZ, 0.1171875, 0 ;  /* 0x2f800000ff4f7431 */ /* 0x000fe200000001ff */
[----:B-----5:R-:W-:-:S04]  /*5190*/  PRMT R77, R32, 0x7632, R77 ;  /* 0x00007632204d7816 */ /* 0x020fc8000000004d */
[----:B------:R-:W-:Y:S01]  /*51a0*/  FFMA.FTZ R76, R76, R79, 1.1641532182693481445e-10 ;  /* 0x2f0000004c4c7423 */ /* 0x000fe2000001004f */
[----:B------:R-:W-:-:S04]  /*51b0*/  IMAD.U32 R77, R77, 0x10000, RZ ;  /* 0x000100004d4d7824 */ /* 0x000fc800078e00ff */
[----:B------:R-:W-:Y:S01]  /*51c0*/  FMUL.FTZ R77, R77, UR9 ;  /* 0x000000094d4d7c20 */ /* 0x000fe20008410000 */
[----:B------:R-:W-:-:S03]  /*51d0*/  FSETP.GTU.FTZ.AND P2, PT, R76, UR18, PT ;  /* 0x000000124c007c0b */ /* 0x000fc6000bf5c000 */
[----:B------:R-:W-:Y:S01]  /*51e0*/  FMUL.FTZ R77, R77, UR8 ;  /* 0x000000084d4d7c20 */ /* 0x000fe20008410000 */
[----:B------:R-:W-:-:S04]  /*51f0*/  SEL R93, RZ, 0x1, P2 ;  /* 0x00000001ff5d7807 */ /* 0x000fc80001000000 */
[----:B------:R-:W-:-:S07]  /*5200*/  FSEL R92, R77, RZ, !P2 ;  /* 0x000000ff4d5c7208 */ /* 0x000fce0005000000 */
.L_x_1294:
[----:B------:R-:W-:Y:S05]  /*5210*/  BSYNC.RECONVERGENT B2 ;  /* 0x0000000000027941 */ /* 0x000fea0003800200 */
.L_x_1293:
        /* <DEDUP_REMOVED lines=18> */
.L_x_1304:
        /* <DEDUP_REMOVED lines=13> */
.L_x_1306:
[----:B------:R-:W-:Y:S05]  /*5410*/  BSYNC.RECONVERGENT B4 ;  /* 0x0000000000047941 */ /* 0x000fea0003800200 */
.L_x_1305:
        /* <DEDUP_REMOVED lines=55> */
.L_x_1303:
[----:B------:R-:W-:Y:S05]  /*5790*/  BSYNC.RECONVERGENT B3 ;  /* 0x0000000000037941 */ /* 0x000fea0003800200 */
.L_x_1302:
        /* <DEDUP_REMOVED lines=9> */
.L_x_1301:
[----:B------:R-:W-:Y:S05]  /*5830*/  BSYNC.RECONVERGENT B2 ;  /* 0x0000000000027941 */ /* 0x000fea0003800200 */
.L_x_1300:
        /* <DEDUP_REMOVED lines=18> */
.L_x_1311:
        /* <DEDUP_REMOVED lines=13> */
.L_x_1313:
[----:B------:R-:W-:Y:S05]  /*5a30*/  BSYNC.RECONVERGENT B4 ;  /* 0x0000000000047941 */ /* 0x000fea0003800200 */
.L_x_1312:
        /* <DEDUP_REMOVED lines=55> */
.L_x_1310:
[----:B------:R-:W-:Y:S05]  /*5db0*/  BSYNC.RECONVERGENT B3 ;  /* 0x0000000000037941 */ /* 0x000fea0003800200 */
.L_x_1309:
        /* <DEDUP_REMOVED lines=10> */
.L_x_1308:
[----:B------:R-:W-:Y:S05]  /*5e60*/  BSYNC.RECONVERGENT B2 ;  /* 0x0000000000027941 */ /* 0x000fea0003800200 */
.L_x_1307:
        /* <DEDUP_REMOVED lines=18> */
.L_x_1318:
        /* <DEDUP_REMOVED lines=13> */
.L_x_1320:
[----:B------:R-:W-:Y:S05]  /*6060*/  BSYNC.RECONVERGENT B4 ;  /* 0x0000000000047941 */ /* 0x000fea0003800200 */
.L_x_1319:
        /* <DEDUP_REMOVED lines=55> */
.L_x_1317:
[----:B------:R-:W-:Y:S05]  /*63e0*/  BSYNC.RECONVERGENT B3 ;  /* 0x0000000000037941 */ /* 0x000fea0003800200 */
.L_x_1316:
        /* <DEDUP_REMOVED lines=9> */
.L_x_1315:
[----:B------:R-:W-:Y:S05]  /*6480*/  BSYNC.RECONVERGENT B2 ;  /* 0x0000000000027941 */ /* 0x000fea0003800200 */
.L_x_1314:
        /* <DEDUP_REMOVED lines=18> */
.L_x_1325:
        /* <DEDUP_REMOVED lines=13> */
.L_x_1327:
[----:B------:R-:W-:Y:S05]  /*6680*/  BSYNC.RECONVERGENT B4 ;  /* 0x0000000000047941 */ /* 0x000fea0003800200 */
.L_x_1326:
        /* <DEDUP_REMOVED lines=55> */
.L_x_1324:
[----:B------:R-:W-:Y:S05]  /*6a00*/  BSYNC.RECONVERGENT B3 ;  /* 0x0000000000037941 */ /* 0x000fea0003800200 */
.L_x_1323:
        /* <DEDUP_REMOVED lines=10> */
.L_x_1322:
[----:B------:R-:W-:Y:S05]  /*6ab0*/  BSYNC.RECONVERGENT B2 ;  /* 0x0000000000027941 */ /* 0x000fea0003800200 */
.L_x_1321:
        /* <DEDUP_REMOVED lines=18> */
.L_x_1332:
        /* <DEDUP_REMOVED lines=13> */
.L_x_1334:
[----:B------:R-:W-:Y:S05]  /*6cb0*/  BSYNC.RECONVERGENT B4 ;  /* 0x0000000000047941 */ /* 0x000fea0003800200 */
.L_x_1333:
        /* <DEDUP_REMOVED lines=55> */
.L_x_1331:
[----:B------:R-:W-:Y:S05]  /*7030*/  BSYNC.RECONVERGENT B3 ;  /* 0x0000000000037941 */ /* 0x000fea0003800200 */
.L_x_1330:
        /* <DEDUP_REMOVED lines=9> */
.L_x_1329:
[----:B------:R-:W-:Y:S05]  /*70d0*/  BSYNC.RECONVERGENT B2 ;  /* 0x0000000000027941 */ /* 0x000fea0003800200 */
.L_x_1328:
        /* <DEDUP_REMOVED lines=18> */
.L_x_1339:
        /* <DEDUP_REMOVED lines=13> */
.L_x_1341:
[----:B------:R-:W-:Y:S05]  /*72d0*/  BSYNC.RECONVERGENT B4 ;  /* 0x0000000000047941 */ /* 0x000fea0003800200 */
.L_x_1340:
        /* <DEDUP_REMOVED lines=55> */
.L_x_1338:
[----:B------:R-:W-:Y:S05]  /*7650*/  BSYNC.RECONVERGENT B3 ;  /* 0x0000000000037941 */ /* 0x000fea0003800200 */
.L_x_1337:
        /* <DEDUP_REMOVED lines=10> */
.L_x_1336:
[----:B------:R-:W-:Y:S05]  /*7700*/  BSYNC.RECONVERGENT B2 ;  /* 0x0000000000027941 */ /* 0x000fea0003800200 */
.L_x_1335:
[----:B------:R-:W-:Y:S02]  /*7710*/  F2FP.BF16.F32.PACK_AB R79, RZ, R131 ;  /* 0x00000083ff4f723e */ /* 0x000fe400000010ff */
[----:B------:R-:W-:Y:S02]  /*7720*/  PRMT R78, R153, 0x5410, R154 ;  /* 0x00005410994e7816 */ /* 0x000fe4000000009a */
[----:B------:R-:W-:Y:S02]  /*7730*/  PRMT R77, R151, 0x5410, R152 ;  /* 0x00005410974d7816 */ /* 0x000fe40000000098 */
[----:B------:R-:W-:Y:S02]  /*7740*/  PRMT R76, R150, 0x5410, R149 ;  /* 0x00005410964c7816 */ /* 0x000fe40000000095 */
[----:B------:R-:W-:-:S07]  /*7750*/  PRMT R79, R140, 0x5410, R79 ;  /* 0x000054108c4f7816 */ /* 0x000fce000000004f */
.L_x_1285:
[----:B------:R-:W0:Y:S01]  /*7760*/  LDC.64 R146, c[0x0][0x3a8] ;  /* 0x0000ea00ff927b82 */ /* 0x000e220000000a00 */
[----:B------:R-:W-:Y:S01]  /*7770*/  BSSY.RECONVERGENT B2, `(.L_x_1342) ;  /* 0x0000019000027945 */ /* 0x000fe20003800200 */
[----:B------:R-:W-:Y:S02]  /*7780*/  IMAD.MOV.U32 R140, RZ, RZ, R148 ;  /* 0x000000ffff8c7224 */ /* 0x000fe400078e0094 */
[----:B0-----:R-:W-:-:S05]  /*7790*/  IMAD.WIDE.U32 R146, R144, 0x10, R146 ;  /* 0x0000001090927825 */ /* 0x001fca00078e0092 */
[----:B------:R0:W-:Y:S01]  /*77a0*/  STG.E.128 desc[UR6][R146.64], R76 ;  /* 0x0000004c92007986 */ /* 0x0001e2000c101d06 */
[----:B------:R-:W-:Y:S05]  /*77b0*/  @!P1 BRA `(.L_x_1343) ;  /* 0x0000000000509947 */ /* 0x000fea0003800000 */
[----:B0-----:R-:W-:Y:S02]  /*77c0*/  SHF.L.U32 R76, R98, 0x10, RZ ;  /* 0x00000010624c7819 */ /* 0x001fe400000006ff */
[----:B------:R-:W-:Y:S02]  /*77d0*/  LOP3.LUT R78, R99, 0xffff, RZ, 0xc0, !PT ;  /* 0x0000ffff634e7812 */ /* 0x000fe400078ec0ff */
[----:B------:R-:W-:Y:S02]  /*77e0*/  LOP3.LUT R147, R76, 0xff0000, RZ, 0xc0, !PT ;  /* 0x00ff00004c937812 */ /* 0x000fe400078ec0ff */
[----:B------:R-:W0:Y:S01]  /*77f0*/  LDC.64 R76, c[0x0][0x3b0] ;  /* 0x0000ec00ff4c7b82 */ /* 0x000e220000000a00 */
[----:B------:R-:W-:Y:S02]  /*7800*/  PRMT R79, R97, 0x7104, RZ ;  /* 0x00007104614f7816 */ /* 0x000fe400000000ff */
[----:B------:R-:W-:Y:S02]  /*7810*/  PRMT R78, R147, 0x4210, R78 ;  /* 0x00004210934e7816 */ /* 0x000fe4000000004e */
[----:B------:R-:W-:-:S02]  /*7820*/  LOP3.LUT R148, R95, 0xff, RZ, 0xc0, !PT ;  /* 0x000000ff5f947812 */ /* 0x000fc400078ec0ff */
[----:B------:R-:W-:Y:S02]  /*7830*/  LOP3.LUT R79, R78, 0xff00, R79, 0xf8, !PT ;  /* 0x0000ff004e4f7812 */ /* 0x000fe400078ef84f */
[----:B------:R-:W-:Y:S01]  /*7840*/  LOP3.LUT R146, R94, 0xff, RZ, 0xc0, !PT ;  /* 0x000000ff5e927812 */ /* 0x000fe200078ec0ff */
[----:B------:R-:W-:Y:S01]  /*7850*/  IMAD.WIDE.U32 R148, R148, 0x1000000, RZ ;  /* 0x0100000094947825 */ /* 0x000fe200078e00ff */
[----:B------:R-:W-:Y:S02]  /*7860*/  LOP3.LUT R78, R93, 0xff, RZ, 0xc0, !PT ;  /* 0x000000ff5d4e7812 */ /* 0x000fe400078ec0ff */
[----:B------:R-:W-:Y:S01]  /*7870*/  LOP3.LUT R151, R79, 0xff, R96, 0xf8, !PT ;  /* 0x000000ff4f977812 */ /* 0x000fe200078ef860 */
[----:B------:R-:W-:-:S04]  /*7880*/  IMAD.WIDE.U32 R146, R146, 0x10000, RZ ;  /* 0x0001000092927825 */ /* 0x000fc800078e00ff */
[----:B------:R-:W-:Y:S01]  /*7890*/  IMAD.WIDE.U32 R78, R78, 0x100, RZ ;  /* 0x000001004e4e7825 */ /* 0x000fe200078e00ff */
[----:B------:R-:W-:Y:S02]  /*78a0*/  LOP3.LUT R147, R147, R151, R149, 0xfe, !PT ;  /* 0x0000009793937212 */ /* 0x000fe400078efe95 */
[----:B------:R-:W-:Y:S01]  /*78b0*/  LOP3.LUT R78, R78, R148, R146, 0xfe, !PT ;  /* 0x000000944e4e7212 */ /* 0x000fe200078efe92 */
[----:B0-----:R-:W-:Y:S01]  /*78c0*/  IMAD.WIDE.U32 R76, R143, 0x8, R76 ;  /* 0x000000088f4c7825 */ /* 0x001fe200078e004c */
[----:B------:R-:W-:Y:S02]  /*78d0*/  LOP3.LUT R79, R147, R79, RZ, 0xfc, !PT ;  /* 0x0000004f934f7212 */ /* 0x000fe400078efcff */
[----:B------:R-:W-:-:S05]  /*78e0*/  LOP3.LUT R78, R78, 0xff, R91, 0xf8, !PT ;  /* 0x000000ff4e4e7812 */ /* 0x000fca00078ef85b */
[----:B------:R1:W-:Y:S02]  /*78f0*/  STG.E.64 desc[UR6][R76.64], R78 ;  /* 0x0000004e4c007986 */ /* 0x0003e4000c101b06 */
.L_x_1343:
[----:B------:R-:W-:Y:S05]  /*7900*/  BSYNC.RECONVERGENT B2 ;  /* 0x0000000000027941 */ /* 0x000fea0003800200 */
.L_x_1342:
[----:B------:R-:W-:Y:S02]  /*7910*/  VIADD R144, R144, 0x20 ;  /* 0x0000002090907836 */ /* 0x000fe40000000000 */
[----:B------:R-:W-:-:S07]  /*7920*/  VIADD R143, R143, 0x20 ;  /* 0x000000208f8f7836 */ /* 0x000fce0000000000 */
.L_x_1225:
[----:B----4-:R-:W-:Y:S05]  /*7930*/  BSYNC.RECONVERGENT B1 ;  /* 0x0000000000017941 */ /* 0x010fea0003800200 */
.L_x_1224:
[----:B------:R-:W-:Y:S01]  /*7940*/  ISETP.GE.U32.AND P2, PT, R0, 0x40, PT ;  /* 0x000000400000780c */ /* 0x000fe20003f46070 */
[----:B------:R-:W-:Y:S03]  /*7950*/  BSSY.RECONVERGENT B1, `(.L_x_1344) ;  /* 0x0000691000017945 */ /* 0x000fe60003800200 */
[----:B0-----:R-:W-:-:S09]  /*7960*/  P2R R146, PR, RZ, 0x4 ;  /* 0x00000004ff927803 */ /* 0x001fd20000000000 */
[----:B------:R-:W-:Y:S05]  /*7970*/  @!P2 BRA `(.L_x_1345) ;  /* 0x000000680038a947 */ /* 0x000fea0003800000 */
[----:B------:R-:W-:Y:S04]  /*7980*/  BSSY.RECONVERGENT B2, `(.L_x_1346) ;  /* 0x0000005000027945 */ /* 0x000fe80003800200 */
[----:B------:R-:W-:Y:S05]  /*7990*/  @!P1 BRA `(.L_x_1347) ;  /* 0x00000000000c9947 */ /* 0x000fea0003800000 */
[----:B-----5:R-:W0:Y:S02]  /*79a0*/  LDC.64 R32, c[0x0][0x390] ;  /* 0x0000e400ff207b82 */ /* 0x020e240000000a00 */
[----:B0-----:R-:W-:-:S06]  /*79b0*/  IMAD.WIDE.U32 R32, R143, 0x10, R32 ;  /* 0x000000108f207825 */ /* 0x001fcc00078e0020 */
[----:B------:R-:W5:Y:S02]  /*79c0*/  LDG.E.128 R32, desc[UR6][R32.64] ;  /* 0x0000000620207981 */ /* 0x000f64000c1e1d00 */
.L_x_1347:
[----:B------:R-:W-:Y:S05]  /*79d0*/  BSYNC.RECONVERGENT B2 ;  /* 0x0000000000027941 */ /* 0x000fea0003800200 */
.L_x_1346:
[----:B------:R-:W-:-:S04]  /*79e0*/  UISETP.NE.U32.AND UP0, UPT, UR10, URZ, UPT ;  /* 0x000000ff0a00728c */ /* 0x000fc8000bf05070 */
[----:B------:R-:W-:-:S09]  /*79f0*/  UISETP.NE.AND.EX UP0, UPT, UR11, URZ, UPT, UP0 ;  /* 0x000000ff0b00728c */ /* 0x000fd2000bf05300 */
[----:B------:R-:W-:Y:S05]  /*7a00*/  BRA.U !UP0, `(.L_x_1348) ;  /* 0x0000003508387547 */ /* 0x000fea000b800000 */
[----:B-1----:R-:W0:Y:S02]  /*7a10*/  LDC.64 R76, c[0x0][0x3a0] ;  /* 0x0000e800ff4c7b82 */ /* 0x002e240000000a00 */
[----:B0-----:R-:W-:-:S06]  /*7a20*/  IMAD.WIDE.U32 R76, R144, 0x10, R76 ;  /* 0x00000010904c7825 */ /* 0x001fcc00078e004c */
[----:B------:R-:W2:Y:S01]  /*7a30*/  LDG.E.128 R76, desc[UR6][R76.64] ;  /* 0x000000064c4c7981 */ /* 0x000ea2000c1e1d00 */
[----:B------:R-:W-:Y:S01]  /*7a40*/  ISETP.GT.AND P2, PT, R145, RZ, PT ;  /* 0x000000ff9100720c */ /* 0x000fe20003f44270 */
[----:B------:R-:W-:-:S12]  /*7a50*/  BSSY.RECONVERGENT B2, `(.L_x_1349) ;  /* 0x0000064000027945 */ /* 0x000fd80003800200 */
[----:B------:R-:W-:Y:S01]  /*7a60*/  @!P2 MOV R150, R140 ;  /* 0x0000008c0096a202 */ /* 0x000fe20000000f00 */
[----:B------:R-:W-:Y:S02]  /*7a70*/  @!P2 IMAD.MOV.U32 R112, RZ, RZ, R7 ;  /* 0x000000ffff70a224 */ /* 0x000fe400078e0007 */
[----:B--2---:R-:W-:Y:S01]  /*7a80*/  @!P2 IMAD.U32 R100, R76, 0x10000, RZ ;  /* 0x000100004c64a824 */ /* 0x004fe200078e00ff */
        /* <DEDUP_REMOVED lines=17> */
.L_x_1353:
        /* <DEDUP_REMOVED lines=13> */
.L_x_1355:
[----:B------:R-:W-:Y:S05]  /*7c70*/  BSYNC.RECONVERGENT B4 ;  /* 0x0000000000047941 */ /* 0x000fea0003800200 */
.L_x_1354:
        /* <DEDUP_REMOVED lines=46> */
[----:B------:R-:W-:Y:S01]  /*7f60*/  IMAD.MOV.U32 R112, RZ, RZ, RZ ;  /* 0x000000ffff707224 */ /* 0x000fe200078e00ff */
[----:B------:R-:W-:Y:S01]  /*7f70*/  LOP3.LUT R150, R90, UR17, R7, 0x96, !PT ;  /* 0x000000115a967c12 */ /* 0x000fe2000f8e9607 */
[----:B------:R-:W-:-:S04]  /*7f80*/  IMAD.WIDE.U32 R90, R91, -0x326172a9, RZ ;  /* 0xcd9e8d575b5a7825 */ /* 0x000fc800078e00ff */
[----:B------:R-:W-:Y:S01]  /*7f90*/  IMAD.WIDE.U32 R150, R150, -0x2daee0ad, RZ ;  /* 0xd2511f5396967825 */ /* 0x000fe200078e00ff */
[----:B------:R-:W-:-:S03]  /*7fa0*/  LOP3.LUT R6, R6, UR21, R91, 0x96, !PT ;  /* 0x0000001506067c12 */ /* 0x000fc6000f8e965b */
[----:B------:R-:W-:Y:S01]  /*7fb0*/  IMAD.MOV.U32 R91, RZ, RZ, R140 ;  /* 0x000000ffff5b7224 */ /* 0x000fe200078e008c */
[----:B------:R-:W-:-:S07]  /*7fc0*/  LOP3.LUT R5, R100, UR22, R151, 0x96, !PT ;  /* 0x0000001664057c12 */ /* 0x000fce000f8e9697 */
.L_x_1352:
[----:B------:R-:W-:Y:S05]  /*7fd0*/  BSYNC.RECONVERGENT B3 ;  /* 0x0000000000037941 */ /* 0x000fea0003800200 */
.L_x_1351:
[----:B------:R-:W-:Y:S01]  /*7fe0*/  I2FP.F32.U32 R7, R91 ;  /* 0x0000005b00077245 */ /* 0x000fe20000201000 */
[----:B------:R-:W-:Y:S02]  /*7ff0*/  HFMA2 R100, -RZ, RZ, 0.1171875, 0 ;  /* 0x2f800000ff647431 */ /* 0x000fe400000001ff */
[----:B-----5:R-:W-:-:S03]  /*8000*/  IMAD.U32 R91, R32, 0x10000, RZ ;  /* 0x00010000205b7824 */ /* 0x020fc600078e00ff */
[----:B------:R-:W-:Y:S01]  /*8010*/  FFMA.FTZ R7, R7, R100, 1.1641532182693481445e-10 ;  /* 0x2f00000007077423 */ /* 0x000fe20000010064 */
[----:B------:R-:W-:-:S04]  /*8020*/  FMUL.FTZ R91, R91, UR9 ;  /* 0x000000095b5b7c20 */ /* 0x000fc80008410000 */
[----:B------:R-:W-:Y:S01]  /*8030*/  FMUL.FTZ R91, R91, UR8 ;  /* 0x000000085b5b7c20 */ /* 0x000fe20008410000 */
[----:B------:R-:W-:Y:S01]  /*8040*/  FSETP.GTU.FTZ.AND P3, PT, R7, UR18, PT ;  /* 0x0000001207007c0b */ /* 0x000fe2000bf7c000 */
[----:B------:R-:W-:-:S03]  /*8050*/  IMAD.U32 R7, R76, 0x10000, RZ ;  /* 0x000100004c077824 */ /* 0x000fc600078e00ff */
[----:B------:R-:W-:Y:S02]  /*8060*/  FSEL R100, R91, RZ, !P3 ;  /* 0x000000ff5b647208 */ /* 0x000fe40005800000 */
[----:B------:R-:W-:-:S03]  /*8070*/  SEL R91, RZ, 0x1, P3 ;  /* 0x00000001ff5b7807 */ /* 0x000fc60001800000 */
[----:B------:R-:W-:-:S07]  /*8080*/  FADD.FTZ R100, R7, R100 ;  /* 0x0000006407647221 */ /* 0x000fce0000010000 */
.L_x_1350:
[----:B------:R-:W-:Y:S05]  /*8090*/  BSYNC.RECONVERGENT B2 ;  /* 0x0000000000027941 */ /* 0x000fea0003800200 */
.L_x_1349:
        /* <DEDUP_REMOVED lines=23> */
.L_x_1360:
        /* <DEDUP_REMOVED lines=13> */
.L_x_1362:
[----:B------:R-:W-:Y:S05]  /*82e0*/  BSYNC.RECONVERGENT B4 ;  /* 0x0000000000047941 */ /* 0x000fea0003800200 */
.L_x_1361:
        /* <DEDUP_REMOVED lines=49> */
[----:B------:R-:W-:Y:S02]  /*8600*/  HFMA2 R7, -RZ, RZ, 0, 0 ;  /* 0x00000000ff077431 */ /* 0x000fe400000001ff */
[----:B------:R-:W-:Y:S01]  /*8610*/  IMAD.WIDE.U32 R148, R148, -0x2daee0ad, RZ ;  /* 0xd2511f5394947825 */ /* 0x000fe200078e00ff */
[----:B------:R-:W-:-:S03]  /*8620*/  LOP3.LUT R6, R6, UR21, R123, 0x96, !PT ;  /* 0x0000001506067c12 */ /* 0x000fc6000f8e967b */
[----:B------:R-:W-:Y:S01]  /*8630*/  IMAD.MOV.U32 R90, RZ, RZ, R122 ;  /* 0x000000ffff5a7224 */ /* 0x000fe200078e007a */
[----:B------:R-:W-:-:S07]  /*8640*/  LOP3.LUT R5, R112, UR22, R149, 0x96, !PT ;  /* 0x0000001670057c12 */ /* 0x000fce000f8e9695 */
.L_x_1359:
[----:B------:R-:W-:Y:S05]  /*8650*/  BSYNC.RECONVERGENT B3 ;  /* 0x0000000000037941 */ /* 0x000fea0003800200 */
.L_x_1358:
[----:B-----5:R-:W-:Y:S01]  /*8660*/  PRMT R76, R32, 0x7632, R76 ;  /* 0x00007632204c7816 */ /* 0x020fe2000000004c */
[----:B------:R-:W-:Y:S01]  /*8670*/  IMAD.MOV.U32 R112, RZ, RZ, 0x2f800000 ;  /* 0x2f800000ff707424 */ /* 0x000fe200078e00ff */
[----:B------:R-:W-:-:S03]  /*8680*/  I2FP.F32.U32 R93, R93 ;  /* 0x0000005d005d7245 */ /* 0x000fc60000201000 */
[C---:B------:R-:W-:Y:S01]  /*8690*/  IMAD.U32 R101, R76.reuse, 0x10000, RZ ;  /* 0x000100004c657824 */ /* 0x040fe200078e00ff */
[----:B------:R-:W-:Y:S01]  /*86a0*/  PRMT R76, R76, 0x7632, R76 ;  /* 0x000076324c4c7816 */ /* 0x000fe2000000004c */
[----:B------:R-:W-:Y:S02]  /*86b0*/  FFMA.FTZ R93, R93, R112, 1.1641532182693481445e-10 ;  /* 0x2f0000005d5d7423 */ /* 0x000fe40000010070 */
[----:B------:R-:W-:Y:S01]  /*86c0*/  FMUL.FTZ R101, R101, UR9 ;  /* 0x0000000965657c20 */ /* 0x000fe20008410000 */
[----:B------:R-:W-:Y:S02]  /*86d0*/  SHF.L.U32 R76, R76, 0x10, RZ ;  /* 0x000000104c4c7819 */ /* 0x000fe400000006ff */
[----:B------:R-:W-:Y:S01]  /*86e0*/  FSETP.GTU.FTZ.AND P3, PT, R93, UR18, PT ;  /* 0x000000125d007c0b */ /* 0x000fe2000bf7c000 */
[----:B------:R-:W-:-:S03]  /*86f0*/  FMUL.FTZ R101, R101, UR8 ;  /* 0x0000000865657c20 */ /* 0x000fc60008410000 */
[----:B------:R-:W-:Y:S02]  /*8700*/  SEL R93, RZ, 0x1, P3 ;  /* 0x00000001ff5d7807 */ /* 0x000fe40001800000 */
[----:B------:R-:W-:-:S05]  /*8710*/  FSEL R101, R101, RZ, !P3 ;  /* 0x000000ff65657208 */ /* 0x000fca0005800000 */
[----:B------:R-:W-:-:S07]  /*8720*/  FADD.FTZ R101, R76, R101 ;  /* 0x000000654c657221 */ /* 0x000fce0000010000 */
.L_x_1357:
[----:B------:R-:W-:Y:S05]  /*8730*/  BSYNC.RECONVERGENT B2 ;  /* 0x0000000000027941 */ /* 0x000fea0003800200 */
.L_x_1356:
[----:B------:R-:W-:Y:S01]  /*8740*/  BSSY.RECONVERGENT B2, `(.L_x_1363) ;  /* 0x0000067000027945 */ /* 0x000fe20003800200 */
[----:B------:R-:W-:Y:S01]  /*8750*/  F2FP.BF16.F32.PACK_AB R147, RZ, R101 ;  /* 0x00000065ff93723e */ /* 0x000fe200000010ff */
[----:B------:R-:W-:Y:S01]  /*8760*/  @!P2 IMAD.U32 R112, R77, 0x10000, RZ ;  /* 0x000100004d70a824 */ /* 0x000fe200078e00ff */
[----:B------:R-:W-:Y:S01]  /*8770*/  @!P2 MOV R122, R7 ;  /* 0x00000007007aa202 */ /* 0x000fe20000000f00 */
        /* <DEDUP_REMOVED lines=18> */
.L_x_1367:
        /* <DEDUP_REMOVED lines=13> */
.L_x_1369:
[----:B------:R-:W-:Y:S05]  /*8970*/  BSYNC.RECONVERGENT B4 ;  /* 0x0000000000047941 */ /* 0x000fea0003800200 */
.L_x_1368:
        /* <DEDUP_REMOVED lines=55> */
.L_x_1366:
[----:B------:R-:W-:Y:S05]  /*8cf0*/  BSYNC.RECONVERGENT B3 ;  /* 0x0000000000037941 */ /* 0x000fea0003800200 */
.L_x_1365:
        /* <DEDUP_REMOVED lines=11> */
.L_x_1364:
[----:B------:R-:W-:Y:S05]  /*8db0*/  BSYNC.RECONVERGENT B2 ;  /* 0x0000000000027941 */ /* 0x000fea0003800200 */
.L_x_1363:
        /* <DEDUP_REMOVED lines=23> */
.L_x_1374:
        /* <DEDUP_REMOVED lines=13> */
.L_x_1376:
[----:B------:R-:W-:Y:S05]  /*9000*/  BSYNC.RECONVERGENT B4 ;  /* 0x0000000000047941 */ /* 0x000fea0003800200 */
.L_x_1375:
        /* <DEDUP_REMOVED lines=54> */
.L_x_1373:
[----:B------:R-:W-:Y:S05]  /*9370*/  BSYNC.RECONVERGENT B3 ;  /* 0x0000000000037941 */ /* 0x000fea0003800200 */
.L_x_1372:
        /* <DEDUP_REMOVED lines=13> */
.L_x_1371:
[----:B------:R-:W-:Y:S05]  /*9450*/  BSYNC.RECONVERGENT B2 ;  /* 0x0000000000027941 */ /* 0x000fea0003800200 */
.L_x_1370:
        /* <DEDUP_REMOVED lines=22> */
.L_x_1381:
        /* <DEDUP_REMOVED lines=13> */
.L_x_1383:
[----:B------:R-:W-:Y:S05]  /*9690*/  BSYNC.RECONVERGENT B4 ;  /* 0x0000000000047941 */ /* 0x000fea0003800200 */
.L_x_1382:
        /* <DEDUP_REMOVED lines=45> */
[----:B------:R-:W-:Y:S01]  /*9970*/  UIADD3 UR21, UPT, UPT, UR4, -0x700cb87f, URZ ;  /* 0x8ff3478104157890 */ /* 0x000fe2000fffe0ff */
[----:B------:R-:W-:Y:S02]  /*9980*/  MOV R77, R148 ;  /* 0x00000094004d7202 */ /* 0x000fe40000000f00 */
[----:B------:R-:W-:Y:S01]  /*9990*/  LOP3.LUT R156, R122, UR17, R7, 0x96, !PT ;  /* 0x000000117a9c7c12 */ /* 0x000fe2000f8e9607 */
[----:B------:R-:W-:-:S04]  /*99a0*/  IMAD.WIDE.U32 R122, R123, -0x326172a9, RZ ;  /* 0xcd9e8d577b7a7825 */ /* 0x000fc800078e00ff */
[----:B------:R-:W-:Y:S01]  /*99b0*/  IMAD.WIDE.U32 R156, R156, -0x2daee0ad, RZ ;  /* 0xd2511f539c9c7825 */ /* 0x000fe200078e00ff */
[----:B------:R-:W-:-:S03]  /*99c0*/  LOP3.LUT R6, R6, UR21, R123, 0x96, !PT ;  /* 0x0000001506067c12 */ /* 0x000fc6000f8e967b */
[----:B------:R-:W-:Y:S01]  /*99d0*/  IMAD.MOV.U32 R90, RZ, RZ, R122 ;  /* 0x000000ffff5a7224 */ /* 0x000fe200078e007a */
[----:B------:R-:W-:Y:S01]  /*99e0*/  LOP3.LUT R5, R76, UR22, R157, 0x96, !PT ;  /* 0x000000164c057c12 */ /* 0x000fe2000f8e969d */
[----:B------:R-:W-:-:S07]  /*99f0*/  IMAD.MOV.U32 R76, RZ, RZ, RZ ;  /* 0x000000ffff4c7224 */ /* 0x000fce00078e00ff */
.L_x_1380:
[----:B------:R-:W-:Y:S05]  /*9a00*/  BSYNC.RECONVERGENT B3 ;  /* 0x0000000000037941 */ /* 0x000fea0003800200 */
.L_x_1379:
[----:B------:R-:W-:Y:S01]  /*9a10*/  I2FP.F32.U32 R7, R77 ;  /* 0x0000004d00077245 */ /* 0x000fe20000201000 */
[----:B------:R-:W-:Y:S01]  /*9a20*/  IMAD.MOV.U32 R96, RZ, RZ, 0x2f800000 ;  /* 0x2f800000ff607424 */ /* 0x000fe200078e00ff */
[----:B-----5:R-:W-:-:S03]  /*9a30*/  SHF.L.U32 R77, R34, 0x10, RZ ;  /* 0x00000010224d7819 */ /* 0x020fc600000006ff */
        /* <DEDUP_REMOVED lines=8> */
.L_x_1378:
[----:B------:R-:W-:Y:S05]  /*9ac0*/  BSYNC.RECONVERGENT B2 ;  /* 0x0000000000027941 */ /* 0x000fea0003800200 */
.L_x_1377:
        /* <DEDUP_REMOVED lines=23> */
.L_x_1388:
        /* <DEDUP_REMOVED lines=13> */
.L_x_1390:
[----:B------:R-:W-:Y:S05]  /*9d10*/  BSYNC.RECONVERGENT B4 ;  /* 0x0000000000047941 */ /* 0x000fea0003800200 */
.L_x_1389:
        /* <DEDUP_REMOVED lines=54> */
.L_x_1387:
[----:B------:R-:W-:Y:S05]  /*a080*/  BSYNC.RECONVERGENT B3 ;  /* 0x0000000000037941 */ /* 0x000fea0003800200 */
.L_x_1386:
        /* <DEDUP_REMOVED lines=13> */
.L_x_1385:
[----:B------:R-:W-:Y:S05]  /*a160*/  BSYNC.RECONVERGENT B2 ;  /* 0x0000000000027941 */ /* 0x000fea0003800200 */
.L_x_1384:
        /* <DEDUP_REMOVED lines=22> */
.L_x_1395:
        /* <DEDUP_REMOVED lines=13> */
.L_x_1397:
[----:B------:R-:W-:Y:S05]  /*a3a0*/  BSYNC.RECONVERGENT B4 ;  /* 0x0000000000047941 */ /* 0x000fea0003800200 */
.L_x_1396:
        /* <DEDUP_REMOVED lines=54> */
.L_x_1394:
[----:B------:R-:W-:Y:S05]  /*a710*/  BSYNC.RECONVERGENT B3 ;  /* 0x0000000000037941 */ /* 0x000fea0003800200 */
.L_x_1393:
[----:B------:R-:W-:Y:S01]  /*a720*/  I2FP.F32.U32 R7, R77 ;  /* 0x0000004d00077245 */ /* 0x000fe20000201000 */
[----:B------:R-:W-:Y:S02]  /*a730*/  IMAD.MOV.U32 R98, RZ, RZ, 0x2f800000 ;  /* 0x2f800000ff627424 */ /* 0x000fe400078e00ff */
[----:B-----5:R-:W-:Y:S02]  /*a740*/  IMAD.U32 R77, R35, 0x10000, RZ ;  /* 0x00010000234d7824 */ /* 0x020fe400078e00ff */
[----:B------:R-:W-:Y:S02]  /*a750*/  FFMA.FTZ R7, R7, R98, 1.1641532182693481445e-10 ;  /* 0x2f00000007077423 */ /* 0x000fe40000010062 */
[----:B------:R-:W-:-:S03]  /*a760*/  FMUL.FTZ R77, R77, UR9 ;  /* 0x000000094d4d7c20 */ /* 0x000fc60008410000 */
[----:B------:R-:W-:Y:S01]  /*a770*/  FSETP.GTU.FTZ.AND P3, PT, R7, UR18, PT ;  /* 0x0000001207007c0b */ /* 0x000fe2000bf7c000 */
[----:B------:R-:W-:Y:S01]  /*a780*/  FMUL.FTZ R77, R77, UR8 ;  /* 0x000000084d4d7c20 */ /* 0x000fe20008410000 */
[----:B------:R-:W-:Y:S02]  /*a790*/  SHF.L.U32 R7, R79, 0x10, RZ ;  /* 0x000000104f077819 */ /* 0x000fe400000006ff */
[----:B------:R-:W-:Y:S02]  /*a7a0*/  SEL R98, RZ, 0x1, P3 ;  /* 0x00000001ff627807 */ /* 0x000fe40001800000 */
[----:B------:R-:W-:-:S05]  /*a7b0*/  FSEL R132, R77, RZ, !P3 ;  /* 0x000000ff4d847208 */ /* 0x000fca0005800000 */
[----:B------:R-:W-:-:S07]  /*a7c0*/  FADD.FTZ R132, R7, R132 ;  /* 0x0000008407847221 */ /* 0x000fce0000010000 */
.L_x_1392:
[----:B------:R-:W-:Y:S05]  /*a7d0*/  BSYNC.RECONVERGENT B2 ;  /* 0x0000000000027941 */ /* 0x000fea0003800200 */
.L_x_1391:
        /* <DEDUP_REMOVED lines=23> */
.L_x_1402:
        /* <DEDUP_REMOVED lines=13> */
.L_x_1404:
[----:B------:R-:W-:Y:S05]  /*aa20*/  BSYNC.RECONVERGENT B4 ;  /* 0x0000000000047941 */ /* 0x000fea0003800200 */
.L_x_1403:
        /* <DEDUP_REMOVED lines=55> */
.L_x_1401:
[----:B------:R-:W-:Y:S05]  /*ada0*/  BSYNC.RECONVERGENT B3 ;  /* 0x0000000000037941 */ /* 0x000fea0003800200 */
.L_x_1400:
        /* <DEDUP_REMOVED lines=13> */
.L_x_1399:
[----:B------:R-:W-:Y:S05]  /*ae80*/  BSYNC.RECONVERGENT B2 ;  /* 0x0000000000027941 */ /* 0x000fea0003800200 */
.L_x_1398:
[----:B------:R-:W-:Y:S02]  /*ae90*/  F2FP.BF16.F32.PACK_AB R79, RZ, R133 ;  /* 0x00000085ff4f723e */ /* 0x000fe400000010ff */
[----:B------:R-:W-:Y:S02]  /*aea0*/  PRMT R78, R155, 0x5410, R78 ;  /* 0x000054109b4e7816 */ /* 0x000fe4000000004e */
[----:B------:R-:W-:Y:S02]  /*aeb0*/  PRMT R77, R152, 0x5410, R154 ;  /* 0x00005410984d7816 */ /* 0x000fe4000000009a */
[----:B------:R-:W-:Y:S02]  /*aec0*/  PRMT R76, R140, 0x5410, R147 ;  /* 0x000054108c4c7816 */ /* 0x000fe40000000093 */
[----:B------:R-:W-:Y:S01]  /*aed0*/  PRMT R79, R153, 0x5410, R79 ;  /* 0x00005410994f7816 */ /* 0x000fe2000000004f */
[----:B------:R-:W-:Y:S06]  /*aee0*/  BRA `(.L_x_1405) ;  /* 0x0000003000687947 */ /* 0x000fec0003800000 */
.L_x_1348:
[----:B------:R-:W-:Y:S01]  /*aef0*/  BSSY.RECONVERGENT B2, `(.L_x_1406) ;  /* 0x0000062000027945 */ /* 0x000fe20003800200 */
[----:B------:R-:W-:Y:S01]  /*af00*/  MOV R100, RZ ;  /* 0x000000ff00647202 */ /* 0x000fe20000000f00 */
[----:B------:R-:W-:Y:S02]  /*af10*/  IMAD.MOV.U32 R150, RZ, RZ, R140 ;  /* 0x000000ffff967224 */ /* 0x000fe400078e008c */
[----:B-1----:R-:W-:Y:S01]  /*af20*/  IMAD.MOV.U32 R76, RZ, RZ, R7 ;  /* 0x000000ffff4c7224 */ /* 0x002fe200078e0007 */
        /* <DEDUP_REMOVED lines=17> */
.L_x_1410:
        /* <DEDUP_REMOVED lines=13> */
.L_x_1412:
[----:B------:R-:W-:Y:S05]  /*b110*/  BSYNC.RECONVERGENT B4 ;  /* 0x0000000000047941 */ /* 0x000fea0003800200 */
.L_x_1411:
        /* <DEDUP_REMOVED lines=53> */
.L_x_1409:
[----:B------:R-:W-:Y:S05]  /*b470*/  BSYNC.RECONVERGENT B3 ;  /* 0x0000000000037941 */ /* 0x000fea0003800200 */
.L_x_1408:
        /* <DEDUP_REMOVED lines=9> */
.L_x_1407:
[----:B------:R-:W-:Y:S05]  /*b510*/  BSYNC.RECONVERGENT B2 ;  /* 0x0000000000027941 */ /* 0x000fea0003800200 */
.L_x_1406:
        /* <DEDUP_REMOVED lines=18> */
.L_x_1417:
        /* <DEDUP_REMOVED lines=13> */
.L_x_1419:
[----:B------:R-:W-:Y:S05]  /*b710*/  BSYNC.RECONVERGENT B4 ;  /* 0x0000000000047941 */ /* 0x000fea0003800200 */
.L_x_1418:
        /* <DEDUP_REMOVED lines=55> */
.L_x_1416:
[----:B------:R-:W-:Y:S05]  /*ba90*/  BSYNC.RECONVERGENT B3 ;  /* 0x0000000000037941 */ /* 0x000fea0003800200 */
.L_x_1415:
        /* <DEDUP_REMOVED lines=10> */
.L_x_1414:
[----:B------:R-:W-:Y:S05]  /*bb40*/  BSYNC.RECONVERGENT B2 ;  /* 0x0000000000027941 */ /* 0x000fea0003800200 */
.L_x_1413:
        /* <DEDUP_REMOVED lines=18> */
.L_x_1424:
        /* <DEDUP_REMOVED lines=13> */
.L_x_1426:
[----:B------:R-:W-:Y:S05]  /*bd40*/  BSYNC.RECONVERGENT B4 ;  /* 0x0000000000047941 */ /* 0x000fea0003800200 */
.L_x_1425:
        /* <DEDUP_REMOVED lines=55> */
.L_x_1423:
[----:B------:R-:W-:Y:S05]  /*c0c0*/  BSYNC.RECONVERGENT B3 ;  /* 0x0000000000037941 */ /* 0x000fea0003800200 */
.L_x_1422:
        /* <DEDUP_REMOVED lines=9> */
.L_x_1421:
[----:B------:R-:W-:Y:S05]  /*c160*/  BSYNC.RECONVERGENT B2 ;  /* 0x0000000000027941 */ /* 0x000fea0003800200 */
.L_x_1420:
        /* <DEDUP_REMOVED lines=18> */
.L_x_1431:
        /* <DEDUP_REMOVED lines=13> */
.L_x_1433:
[----:B------:R-:W-:Y:S05]  /*c360*/  BSYNC.RECONVERGENT B4 ;  /* 0x0000000000047941 */ /* 0x000fea0003800200 */
.L_x_1432:
        /* <DEDUP_REMOVED lines=55> */
.L_x_1430:
[----:B------:R-:W-:Y:S05]  /*c6e0*/  BSYNC.RECONVERGENT B3 ;  /* 0x0000000000037941 */ /* 0x000fea0003800200 */
.L_x_1429:
        /* <DEDUP_REMOVED lines=10> */
.L_x_1428:
[----:B------:R-:W-:Y:S05]  /*c790*/  BSYNC.RECONVERGENT B2 ;  /* 0x0000000000027941 */ /* 0x000fea0003800200 */
.L_x_1427:
        /* <DEDUP_REMOVED lines=18> */
.L_x_1438:
        /* <DEDUP_REMOVED lines=13> */
.L_x_1440:
[----:B------:R-:W-:Y:S05]  /*c990*/  BSYNC.RECONVERGENT B4 ;  /* 0x0000000000047941 */ /* 0x000fea0003800200 */
.L_x_1439:
        /* <DEDUP_REMOVED lines=55> */
.L_x_1437:
[----:B------:R-:W-:Y:S05]  /*cd10*/  BSYNC.RECONVERGENT B3 ;  /* 0x0000000000037941 */ /* 0x000fea0003800200 */
.L_x_1436:
        /* <DEDUP_REMOVED lines=9> */
.L_x_1435:
[----:B------:R-:W-:Y:S05]  /*cdb0*/  BSYNC.RECONVERGENT B2 ;  /* 0x0000000000027941 */ /* 0x000fea0003800200 */
.L_x_1434:
        /* <DEDUP_REMOVED lines=18> */
.L_x_1445:
        /* <DEDUP_REMOVED lines=13> */
.L_x_1447:
[----:B------:R-:W-:Y:S05]  /*cfb0*/  BSYNC.RECONVERGENT B4 ;  /* 0x0000000000047941 */ /* 0x000fea0003800200 */
.L_x_1446:
        /* <DEDUP_REMOVED lines=55> */
.L_x_1444:
[----:B------:R-:W-:Y:S05]  /*d330*/  BSYNC.RECONVERGENT B3 ;  /* 0x0000000000037941 */ /* 0x000fea0003800200 */
.L_x_1443:
        /* <DEDUP_REMOVED lines=10> */
.L_x_1442:
[----:B------:R-:W-:Y:S05]  /*d3e0*/  BSYNC.RECONVERGENT B2 ;  /* 0x0000000000027941 */ /* 0x000fea0003800200 */
.L_x_1441:
        /* <DEDUP_REMOVED lines=18> */
.L_x_1452:
        /* <DEDUP_REMOVED lines=13> */
.L_x_1454:
[----:B------:R-:W-:Y:S05]  /*d5e0*/  BSYNC.RECONVERGENT B4 ;  /* 0x0000000000047941 */ /* 0x000fea0003800200 */
.L_x_1453:
        /* <DEDUP_REMOVED lines=55> */
.L_x_1451:
[----:B------:R-:W-:Y:S05]  /*d960*/  BSYNC.RECONVERGENT B3 ;  /* 0x0000000000037941 */ /* 0x000fea0003800200 */
.L_x_1450:
        /* <DEDUP_REMOVED lines=9> */
.L_x_1449:
[----:B------:R-:W-:Y:S05]  /*da00*/  BSYNC.RECONVERGENT B2 ;  /* 0x0000000000027941 */ /* 0x000fea0003800200 */
.L_x_1448:
        /* <DEDUP_REMOVED lines=18> */
.L_x_1459:
        /* <DEDUP_REMOVED lines=13> */
.L_x_1461:
[----:B------:R-:W-:Y:S05]  /*dc00*/  BSYNC.RECONVERGENT B4 ;  /* 0x0000000000047941 */ /* 0x000fea0003800200 */
.L_x_1460:
        /* <DEDUP_REMOVED lines=55> */
.L_x_1458:
[----:B------:R-:W-:Y:S05]  /*df80*/  BSYNC.RECONVERGENT B3 ;  /* 0x0000000000037941 */ /* 0x000fea0003800200 */
.L_x_1457:
        /* <DEDUP_REMOVED lines=10> */
.L_x_1456:
[----:B------:R-:W-:Y:S05]  /*e030*/  BSYNC.RECONVERGENT B2 ;  /* 0x0000000000027941 */ /* 0x000fea0003800200 */
.L_x_1455:
[----:B------:R-:W-:Y:S02]  /*e040*/  F2FP.BF16.F32.PACK_AB R79, RZ, R133 ;  /* 0x00000085ff4f723e */ /* 0x000fe400000010ff */
[----:B------:R-:W-:Y:S02]  /*e050*/  PRMT R78, R154, 0x5410, R155 ;  /* 0x000054109a4e7816 */ /* 0x000fe4000000009b */
[----:B------:R-:W-:Y:S02]  /*e060*/  PRMT R77, R153, 0x5410, R152 ;  /* 0x00005410994d7816 */ /* 0x000fe40000000098 */
[----:B------:R-:W-:Y:S02]  /*e070*/  PRMT R76, R151, 0x5410, R147 ;  /* 0x00005410974c7816 */ /* 0x000fe40000000093 */
[----:B------:R-:W-:-:S07]  /*e080*/  PRMT R79, R140, 0x5410, R79 ;  /* 0x000054108c4f7816 */ /* 0x000fce000000004f */
.L_x_1405:
        /* <DEDUP_REMOVED lines=26> */
.L_x_1463:
[----:B------:R-:W-:Y:S05]  /*e230*/  BSYNC.RECONVERGENT B2 ;  /* 0x0000000000027941 */ /* 0x000fea0003800200 */
.L_x_1462:
[----:B------:R-:W-:Y:S02]  /*e240*/  VIADD R144, R144, 0x20 ;  /* 0x0000002090907836 */ /* 0x000fe40000000000 */
[----:B------:R-:W-:-:S07]  /*e250*/  VIADD R143, R143, 0x20 ;  /* 0x000000208f8f7836 */ /* 0x000fce0000000000 */
.L_x_1345:
[----:B------:R-:W-:Y:S05]  /*e260*/  BSYNC.RECONVERGENT B1 ;  /* 0x0000000000017941 */ /* 0x000fea0003800200 */
.L_x_1344:
[----:B------:R-:W-:Y:S01]  /*e270*/  ISETP.GE.U32.AND P2, PT, R0, 0x60, PT ;  /* 0x000000600000780c */ /* 0x000fe20003f46070 */
[----:B------:R-:W-:Y:S03]  /*e280*/  BSSY.RECONVERGENT B1, `(.L_x_1464) ;  /* 0x0000692000017945 */ /* 0x000fe60003800200 */
[----:B------:R-:W-:-:S09]  /*e290*/  P2R R147, PR, RZ, 0x4 ;  /* 0x00000004ff937803 */ /* 0x000fd20000000000 */
[----:B------:R-:W-:Y:S05]  /*e2a0*/  @!P2 BRA `(.L_x_1465) ;  /* 0x00000068003ca947 */ /* 0x000fea0003800000 */
[----:B------:R-:W-:Y:S04]  /*e2b0*/  BSSY.RECONVERGENT B2, `(.L_x_1466) ;  /* 0x0000005000027945 */ /* 0x000fe80003800200 */
[----:B------:R-:W-:Y:S05]  /*e2c0*/  @!P1 BRA `(.L_x_1467) ;  /* 0x00000000000c9947 */ /* 0x000fea0003800000 */
[----:B-----5:R-:W2:Y:S02]  /*e2d0*/  LDC.64 R32, c[0x0][0x390] ;  /* 0x0000e400ff207b82 */ /* 0x020ea40000000a00 */
[----:B--2---:R-:W-:-:S06]  /*e2e0*/  IMAD.WIDE.U32 R32, R143, 0x10, R32 ;  /* 0x000000108f207825 */ /* 0x004fcc00078e0020 */
[----:B------:R-:W5:Y:S02]  /*e2f0*/  LDG.E.128 R32, desc[UR6][R32.64] ;  /* 0x0000000620207981 */ /* 0x000f64000c1e1d00 */
.L_x_1467:
[----:B------:R-:W-:Y:S05]  /*e300*/  BSYNC.RECONVERGENT B2 ;  /* 0x0000000000027941 */ /* 0x000fea0003800200 */
.L_x_1466:
[----:B------:R-:W-:-:S04]  /*e310*/  UISETP.NE.U32.AND UP0, UPT, UR10, URZ, UPT ;  /* 0x000000ff0a00728c */ /* 0x000fc8000bf05070 */
[----:B------:R-:W-:-:S09]  /*e320*/  UISETP.NE.AND.EX UP0, UPT, UR11, URZ, UPT, UP0 ;  /* 0x000000ff0b00728c */ /* 0x000fd2000bf05300 */
[----:B------:R-:W-:Y:S05]  /*e330*/  BRA.U !UP0, `(.L_x_1468) ;  /* 0x00000035083c7547 */ /* 0x000fea000b800000 */
[----:B01----:R-:W0:Y:S02]  /*e340*/  LDC.64 R76, c[0x0][0x3a0] ;  /* 0x0000e800ff4c7b82 */ /* 0x003e240000000a00 */
        /* <DEDUP_REMOVED lines=24> */
.L_x_1473:
        /* <DEDUP_REMOVED lines=13> */
.L_x_1475:
[----:B------:R-:W-:Y:S05]  /*e5a0*/  BSYNC.RECONVERGENT B4 ;  /* 0x0000000000047941 */ /* 0x000fea0003800200 */
.L_x_1474:
        /* <DEDUP_REMOVED lines=53> */
.L_x_1472:
[----:B------:R-:W-:Y:S05]  /*e900*/  BSYNC.RECONVERGENT B3 ;  /* 0x0000000000037941 */ /* 0x000fea0003800200 */
.L_x_1471:
        /* <DEDUP_REMOVED lines=11> */
.L_x_1470:
[----:B------:R-:W-:Y:S05]  /*e9c0*/  BSYNC.RECONVERGENT B2 ;  /* 0x0000000000027941 */ /* 0x000fea0003800200 */
.L_x_1469:
        /* <DEDUP_REMOVED lines=23> */
.L_x_1480:
        /* <DEDUP_REMOVED lines=13> */
.L_x_1482:
[----:B------:R-:W-:Y:S05]  /*ec10*/  BSYNC.RECONVERGENT B4 ;  /* 0x0000000000047941 */ /* 0x000fea0003800200 */
.L_x_1481:
        /* <DEDUP_REMOVED lines=54> */
.L_x_1479:
[----:B------:R-:W-:Y:S05]  /*ef80*/  BSYNC.RECONVERGENT B3 ;  /* 0x0000000000037941 */ /* 0x000fea0003800200 */
.L_x_1478:
        /* <DEDUP_REMOVED lines=13> */
.L_x_1477:
[----:B------:R-:W-:Y:S05]  /*f060*/  BSYNC.RECONVERGENT B2 ;  /* 0x0000000000027941 */ /* 0x000fea0003800200 */
.L_x_1476:
        /* <DEDUP_REMOVED lines=22> */
.L_x_1487:
        /* <DEDUP_REMOVED lines=13> */
.L_x_1489:
[----:B------:R-:W-:Y:S05]  /*f2a0*/  BSYNC.RECONVERGENT B4 ;  /* 0x0000000000047941 */ /* 0x000fea0003800200 */
.L_x_1488:
        /* <DEDUP_REMOVED lines=55> */
.L_x_1486:
[----:B------:R-:W-:Y:S05]  /*f620*/  BSYNC.RECONVERGENT B3 ;  /* 0x0000000000037941 */ /* 0x000fea0003800200 */
.L_x_1485:
        /* <DEDUP_REMOVED lines=11> */
.L_x_1484:
[----:B------:R-:W-:Y:S05]  /*f6e0*/  BSYNC.RECONVERGENT B2 ;  /* 0x0000000000027941 */ /* 0x000fea0003800200 */
.L_x_1483:
        /* <DEDUP_REMOVED lines=23> */
.L_x_1494:
        /* <DEDUP_REMOVED lines=13> */
.L_x_1496:
[----:B------:R-:W-:Y:S05]  /*f930*/  BSYNC.RECONVERGENT B4 ;  /* 0x0000000000047941 */ /* 0x000fea0003800200 */
.L_x_1495:
        /* <DEDUP_REMOVED lines=54> */
.L_x_1493:
[----:B------:R-:W-:Y:S05]  /*fca0*/  BSYNC.RECONVERGENT B3 ;  /* 0x0000000000037941 */ /* 0x000fea0003800200 */
.L_x_1492:
        /* <DEDUP_REMOVED lines=13> */
.L_x_1491:
[----:B------:R-:W-:Y:S05]  /*fd80*/  BSYNC.RECONVERGENT B2 ;  /* 0x0000000000027941 */ /* 0x000fea0003800200 */
.L_x_1490:
        /* <DEDUP_REMOVED lines=22> */
.L_x_1501:
        /* <DEDUP_REMOVED lines=13> */
.L_x_1503:
[----:B------:R-:W-:Y:S05]  /*ffc0*/  BSYNC.RECONVERGENT B4 ;  /* 0x0000000000047941 */ /* 0x000fea0003800200 */
.L_x_1502:
        /* <DEDUP_REMOVED lines=55> */
.L_x_1500:
[----:B------:R-:W-:Y:S05]  /*10340*/  BSYNC.RECONVERGENT B3 ;  /* 0x0000000000037941 */ /* 0x000fea0003800200 */
.L_x_1499:
        /* <DEDUP_REMOVED lines=11> */
.L_x_1498:
[----:B------:R-:W-:Y:S05]  /*10400*/  BSYNC.RECONVERGENT B2 ;  /* 0x0000000000027941 */ /* 0x000fea0003800200 */
.L_x_1497:
        /* <DEDUP_REMOVED lines=23> */
.L_x_1508:
        /* <DEDUP_REMOVED lines=13> */
.L_x_1510:
[----:B------:R-:W-:Y:S05]  /*10650*/  BSYNC.RECONVERGENT B4 ;  /* 0x0000000000047941 */ /* 0x000fea0003800200 */
.L_x_1509:
        /* <DEDUP_REMOVED lines=49> */
[----:B------:R-:W-:Y:S02]  /*10970*/  HFMA2 R7, -RZ, RZ, 0, 0 ;  /* 0x00000000ff077431 */ /* 0x000fe400000001ff */
[----:B------:R-:W-:Y:S01]  /*10980*/  IMAD.WIDE.U32 R150, R150, -0x2daee0ad, RZ ;  /* 0xd2511f5396967825 */ /* 0x000fe200078e00ff */
[----:B------:R-:W-:-:S03]  /*10990*/  LOP3.LUT R6, R6, UR21, R135, 0x96, !PT ;  /* 0x0000001506067c12 */ /* 0x000fc6000f8e9687 */
[----:B------:R-:W-:Y:S01]  /*109a0*/  IMAD.MOV.U32 R90, RZ, RZ, R134 ;  /* 0x000000ffff5a7224 */ /* 0x000fe200078e0086 */
[----:B------:R-:W-:-:S07]  /*109b0*/  LOP3.LUT R5, R76, UR22, R151, 0x96, !PT ;  /* 0x000000164c057c12 */ /* 0x000fce000f8e9697 */
.L_x_1507:
[----:B------:R-:W-:Y:S05]  /*109c0*/  BSYNC.RECONVERGENT B3 ;  /* 0x0000000000037941 */ /* 0x000fea0003800200 */
.L_x_1506:
        /* <DEDUP_REMOVED lines=13> */
.L_x_1505:
[----:B------:R-:W-:Y:S05]  /*10aa0*/  BSYNC.RECONVERGENT B2 ;  /* 0x0000000000027941 */ /* 0x000fea0003800200 */
.L_x_1504:
        /* <DEDUP_REMOVED lines=22> */
.L_x_1515:
        /* <DEDUP_REMOVED lines=13> */
.L_x_1517:
[----:B------:R-:W-:Y:S05]  /*10ce0*/  BSYNC.RECONVERGENT B4 ;  /* 0x0000000000047941 */ /* 0x000fea0003800200 */
.L_x_1516:
        /* <DEDUP_REMOVED lines=54> */
.L_x_1514:
[----:B------:R-:W-:Y:S05]  /*11050*/  BSYNC.RECONVERGENT B3 ;  /* 0x0000000000037941 */ /* 0x000fea0003800200 */
.L_x_1513:
        /* <DEDUP_REMOVED lines=11> */
.L_x_1512:
[----:B------:R-:W-:Y:S05]  /*11110*/  BSYNC.RECONVERGENT B2 ;  /* 0x0000000000027941 */ /* 0x000fea0003800200 */
.L_x_1511:
        /* <DEDUP_REMOVED lines=23> */
.L_x_1522:
        /* <DEDUP_REMOVED lines=13> */
.L_x_1524:
[----:B------:R-:W-:Y:S05]  /*11360*/  BSYNC.RECONVERGENT B4 ;  /* 0x0000000000047941 */ /* 0x000fea0003800200 */
.L_x_1523:
        /* <DEDUP_REMOVED lines=50> */
[----:B------:R-:W-:Y:S02]  /*11690*/  MOV R90, R150 ;  /* 0x00000096005a7202 */ /* 0x000fe40000000f00 */
[----:B------:R-:W-:Y:S01]  /*116a0*/  LOP3.LUT R6, R6, UR21, R151, 0x96, !PT ;  /* 0x0000001506067c12 */ /* 0x000fe2000f8e9697 */
[----:B------:R-:W-:Y:S01]  /*116b0*/  IMAD.MOV.U32 R150, RZ, RZ, R76 ;  /* 0x000000ffff967224 */ /* 0x000fe200078e004c */
[----:B------:R-:W-:Y:S01]  /*116c0*/  LOP3.LUT R5, R148, UR22, R77, 0x96, !PT ;  /* 0x0000001694057c12 */ /* 0x000fe2000f8e964d */
[----:B------:R-:W-:-:S07]  /*116d0*/  IMAD.MOV.U32 R77, RZ, RZ, R158 ;  /* 0x000000ffff4d7224 */ /* 0x000fce00078e009e */
.L_x_1521:
[----:B------:R-:W-:Y:S05]  /*116e0*/  BSYNC.RECONVERGENT B3 ;  /* 0x0000000000037941 */ /* 0x000fea0003800200 */
.L_x_1520:
[----:B-----5:R-:W-:Y:S01]  /*116f0*/  PRMT R79, R35, 0x7632, R79 ;  /* 0x00007632234f7816 */ /* 0x020fe2000000004f */
[----:B------:R-:W-:Y:S01]  /*11700*/  IMAD.MOV.U32 R99, RZ, RZ, 0x2f800000 ;  /* 0x2f800000ff637424 */ /* 0x000fe200078e00ff */
[----:B------:R-:W-:-:S03]  /*11710*/  I2FP.F32.U32 R76, R77 ;  /* 0x0000004d004c7245 */ /* 0x000fc60000201000 */
[C---:B------:R-:W-:Y:S01]  /*11720*/  IMAD.U32 R77, R79.reuse, 0x10000, RZ ;  /* 0x000100004f4d7824 */ /* 0x040fe200078e00ff */
[----:B------:R-:W-:Y:S01]  /*11730*/  PRMT R79, R79, 0x7632, R79 ;  /* 0x000076324f4f7816 */ /* 0x000fe2000000004f */
        /* <DEDUP_REMOVED lines=8> */
.L_x_1519:
[----:B------:R-:W-:Y:S05]  /*117c0*/  BSYNC.RECONVERGENT B2 ;  /* 0x0000000000027941 */ /* 0x000fea0003800200 */
.L_x_1518:
[----:B------:R-:W-:Y:S02]  /*117d0*/  F2FP.BF16.F32.PACK_AB R79, RZ, R135 ;  /* 0x00000087ff4f723e */ /* 0x000fe400000010ff */
[----:B------:R-:W-:Y:S02]  /*117e0*/  PRMT R78, R156, 0x5410, R78 ;  /* 0x000054109c4e7816 */ /* 0x000fe4000000004e */
[----:B------:R-:W-:Y:S02]  /*117f0*/  PRMT R77, R153, 0x5410, R155 ;  /* 0x00005410994d7816 */ /* 0x000fe4000000009b */
[----:B------:R-:W-:Y:S02]  /*11800*/  PRMT R76, R140, 0x5410, R152 ;  /* 0x000054108c4c7816 */ /* 0x000fe40000000098 */
[----:B------:R-:W-:Y:S01]  /*11810*/  PRMT R79, R154, 0x5410, R79 ;  /* 0x000054109a4f7816 */ /* 0x000fe2000000004f */
[----:B------:R-:W-:Y:S06]  /*11820*/  BRA `(.L_x_1525) ;  /* 0x0000003000687947 */ /* 0x000fec0003800000 */
.L_x_1468:
[----:B------:R-:W-:Y:S01]  /*11830*/  BSSY.RECONVERGENT B2, `(.L_x_1526) ;  /* 0x0000062000027945 */ /* 0x000fe20003800200 */
[----:B------:R-:W-:Y:S01]  /*11840*/  IMAD.MOV.U32 R102, RZ, RZ, RZ ;  /* 0x000000ffff667224 */ /* 0x000fe200078e00ff */
[----:B01----:R-:W-:Y:S01]  /*11850*/  MOV R76, R7 ;  /* 0x00000007004c7202 */ /* 0x003fe20000000f00 */
[----:B------:R-:W-:Y:S01]  /*11860*/  IMAD.MOV.U32 R150, RZ, RZ, R140 ;  /* 0x000000ffff967224 */ /* 0x000fe200078e008c */
        /* <DEDUP_REMOVED lines=17> */
.L_x_1530:
        /* <DEDUP_REMOVED lines=13> */
.L_x_1532:
[----:B------:R-:W-:Y:S05]  /*11a50*/  BSYNC.RECONVERGENT B4 ;  /* 0x0000000000047941 */ /* 0x000fea0003800200 */
.L_x_1531:
        /* <DEDUP_REMOVED lines=52> */
[----:B------:R-:W-:-:S07]  /*11da0*/  HFMA2 R76, -RZ, RZ, 0, 0 ;  /* 0x00000000ff4c7431 */ /* 0x000fce00000001ff */
.L_x_1529:
[----:B------:R-:W-:Y:S05]  /*11db0*/  BSYNC.RECONVERGENT B3 ;  /* 0x0000000000037941 */ /* 0x000fea0003800200 */
.L_x_1528:
[----:B------:R-:W-:Y:S01]  /*11dc0*/  I2FP.F32.U32 R7, R77 ;  /* 0x0000004d00077245 */ /* 0x000fe20000201000 */
[----:B------:R-:W-:Y:S02]  /*11dd0*/  IMAD.MOV.U32 R78, RZ, RZ, 0x2f800000 ;  /* 0x2f800000ff4e7424 */ /* 0x000fe400078e00ff */
[----:B-----5:R-:W-:Y:S02]  /*11de0*/  IMAD.U32 R77, R32, 0x10000, RZ ;  /* 0x00010000204d7824 */ /* 0x020fe400078e00ff */
[----:B------:R-:W-:Y:S02]  /*11df0*/  FFMA.FTZ R7, R7, R78, 1.1641532182693481445e-10 ;  /* 0x2f00000007077423 */ /* 0x000fe4000001004e */
[----:B------:R-:W-:-:S03]  /*11e00*/  FMUL.FTZ R77, R77, UR9 ;  /* 0x000000094d4d7c20 */ /* 0x000fc60008410000 */
[----:B------:R-:W-:Y:S01]  /*11e10*/  FSETP.GTU.FTZ.AND P2, PT, R7, UR18, PT ;  /* 0x0000001207007c0b */ /* 0x000fe2000bf5c000 */
[----:B------:R-:W-:-:S03]  /*11e20*/  FMUL.FTZ R77, R77, UR8 ;  /* 0x000000084d4d7c20 */ /* 0x000fc60008410000 */
[----:B------:R-:W-:Y:S02]  /*11e30*/  SEL R91, RZ, 0x1, P2 ;  /* 0x00000001ff5b7807 */ /* 0x000fe40001000000 */
[----:B------:R-:W-:-:S07]  /*11e40*/  FSEL R102, R77, RZ, !P2 ;  /* 0x000000ff4d667208 */ /* 0x000fce0005000000 */
.L_x_1527:
[----:B------:R-:W-:Y:S05]  /*11e50*/  BSYNC.RECONVERGENT B2 ;  /* 0x0000000000027941 */ /* 0x000fea0003800200 */
.L_x_1526:
[----:B------:R-:W-:Y:S01]  /*11e60*/  BSSY.RECONVERGENT B2, `(.L_x_1533) ;  /* 0x0000062000027945 */ /* 0x000fe20003800200 */
[----:B------:R-:W-:Y:S01]  /*11e70*/  F2FP.BF16.F32.PACK_AB R152, RZ, R102 ;  /* 0x00000066ff98723e */ /* 0x000fe200000010ff */
[----:B------:R-:W-:Y:S01]  /*11e80*/  IMAD.MOV.U32 R7, RZ, RZ, R76 ;  /* 0x000000ffff077224 */ /* 0x000fe200078e004c */
[----:B------:R-:W-:Y:S01]  /*11e90*/  MOV R103, RZ ;  /* 0x000000ff00677202 */ /* 0x000fe20000000f00 */
[----:B------:R-:W-:Y:S06]  /*11ea0*/  @!P1 BRA `(.L_x_1534) ;  /* 0x0000000400749947 */ /* 0x000fec0003800000 */
[----:B------:R-:W-:Y:S01]  /*11eb0*/  ISETP.NE.AND P2, PT, R76, 0x1, PT ;  /* 0x000000014c00780c */ /* 0x000fe20003f45270 */
[----:B------:R-:W-:Y:S01]  /*11ec0*/  BSSY.RECONVERGENT B3, `(.L_x_1535) ;  /* 0x0000051000037945 */ /* 0x000fe20003800200 */
[----:B------:R-:W-:Y:S01]  /*11ed0*/  IMAD.MOV.U32 R7, RZ, RZ, 0x2 ;  /* 0x00000002ff077424 */ /* 0x000fe200078e00ff */
[----:B------:R-:W-:-:S10]  /*11ee0*/  MOV R77, R90 ;  /* 0x0000005a004d7202 */ /* 0x000fd40000000f00 */
        /* <DEDUP_REMOVED lines=9> */
.L_x_1537:
        /* <DEDUP_REMOVED lines=13> */
.L_x_1539:
[----:B------:R-:W-:Y:S05]  /*12050*/  BSYNC.RECONVERGENT B4 ;  /* 0x0000000000047941 */ /* 0x000fea0003800200 */
.L_x_1538:
        /* <DEDUP_REMOVED lines=50> */
[----:B------:R-:W-:Y:S02]  /*12380*/  LOP3.LUT R6, R6, UR21, R115, 0x96, !PT ;  /* 0x0000001506067c12 */ /* 0x000fe4000f8e9673 */
[----:B------:R-:W-:Y:S02]  /*12390*/  MOV R90, R114 ;  /* 0x00000072005a7202 */ /* 0x000fe40000000f00 */
[----:B------:R-:W-:Y:S01]  /*123a0*/  LOP3.LUT R5, R78, UR22, R77, 0x96, !PT ;  /* 0x000000164e057c12 */ /* 0x000fe2000f8e964d */
[----:B------:R-:W-:Y:S02]  /*123b0*/  IMAD.MOV.U32 R77, RZ, RZ, R150 ;  /* 0x000000ffff4d7224 */ /* 0x000fe400078e0096 */
[----:B------:R-:W-:-:S07]  /*123c0*/  IMAD.MOV.U32 R150, RZ, RZ, R76 ;  /* 0x000000ffff967224 */ /* 0x000fce00078e004c */
.L_x_1536:
[----:B------:R-:W-:Y:S05]  /*123d0*/  BSYNC.RECONVERGENT B3 ;  /* 0x0000000000037941 */ /* 0x000fea0003800200 */
.L_x_1535:
[----:B------:R-:W-:Y:S01]  /*123e0*/  I2FP.F32.U32 R76, R77 ;  /* 0x0000004d004c7245 */ /* 0x000fe20000201000 */
[----:B------:R-:W-:Y:S01]  /*123f0*/  IMAD.MOV.U32 R79, RZ, RZ, 0x2f800000 ;  /* 0x2f800000ff4f7424 */ /* 0x000fe200078e00ff */
[----:B-----5:R-:W-:-:S03]  /*12400*/  PRMT R77, R32, 0x7632, R77 ;  /* 0x00007632204d7816 */ /* 0x020fc6000000004d */
[----:B------:R-:W-:Y:S02]  /*12410*/  FFMA.FTZ R76, R76, R79, 1.1641532182693481445e-10 ;  /* 0x2f0000004c4c7423 */ /* 0x000fe4000001004f */
[----:B------:R-:W-:-:S03]  /*12420*/  IMAD.U32 R77, R77, 0x10000, RZ ;  /* 0x000100004d4d7824 */ /* 0x000fc600078e00ff */
[----:B------:R-:W-:Y:S01]  /*12430*/  FSETP.GTU.FTZ.AND P2, PT, R76, UR18, PT ;  /* 0x000000124c007c0b */ /* 0x000fe2000bf5c000 */
[----:B------:R-:W-:-:S03]  /*12440*/  FMUL.FTZ R77, R77, UR9 ;  /* 0x000000094d4d7c20 */ /* 0x000fc60008410000 */
[----:B------:R-:W-:Y:S01]  /*12450*/  SEL R93, RZ, 0x1, P2 ;  /* 0x00000001ff5d7807 */ /* 0x000fe20001000000 */
[----:B------:R-:W-:-:S05]  /*12460*/  FMUL.FTZ R77, R77, UR8 ;  /* 0x000000084d4d7c20 */ /* 0x000fca0008410000 */
[----:B------:R-:W-:-:S07]  /*12470*/  FSEL R103, R77, RZ, !P2 ;  /* 0x000000ff4d677208 */ /* 0x000fce0005000000 */
.L_x_1534:
[----:B------:R-:W-:Y:S05]  /*12480*/  BSYNC.RECONVERGENT B2 ;  /* 0x0000000000027941 */ /* 0x000fea0003800200 */
.L_x_1533:
        /* <DEDUP_REMOVED lines=18> */
.L_x_1544:
        /* <DEDUP_REMOVED lines=13> */
.L_x_1546:
[----:B------:R-:W-:Y:S05]  /*12680*/  BSYNC.RECONVERGENT B4 ;  /* 0x0000000000047941 */ /* 0x000fea0003800200 */
.L_x_1545:
        /* <DEDUP_REMOVED lines=55> */
.L_x_1543:
[----:B------:R-:W-:Y:S05]  /*12a00*/  BSYNC.RECONVERGENT B3 ;  /* 0x0000000000037941 */ /* 0x000fea0003800200 */
.L_x_1542:
        /* <DEDUP_REMOVED lines=9> */
.L_x_1541:
[----:B------:R-:W-:Y:S05]  /*12aa0*/  BSYNC.RECONVERGENT B2 ;  /* 0x0000000000027941 */ /* 0x000fea0003800200 */
.L_x_1540:
        /* <DEDUP_REMOVED lines=18> */
.L_x_1551:
        /* <DEDUP_REMOVED lines=13> */
.L_x_1553:
[----:B------:R-:W-:Y:S05]  /*12ca0*/  BSYNC.RECONVERGENT B4 ;  /* 0x0000000000047941 */ /* 0x000fea0003800200 */
.L_x_1552:
        /* <DEDUP_REMOVED lines=55> */
.L_x_1550:
[----:B------:R-:W-:Y:S05]  /*13020*/  BSYNC.RECONVERGENT B3 ;  /* 0x0000000000037941 */ /* 0x000fea0003800200 */
.L_x_1549:
        /* <DEDUP_REMOVED lines=10> */
.L_x_1548:
[----:B------:R-:W-:Y:S05]  /*130d0*/  BSYNC.RECONVERGENT B2 ;  /* 0x0000000000027941 */ /* 0x000fea0003800200 */
.L_x_1547:
        /* <DEDUP_REMOVED lines=18> */
.L_x_1558:
        /* <DEDUP_REMOVED lines=13> */
.L_x_1560:
[----:B------:R-:W-:Y:S05]  /*132d0*/  BSYNC.RECONVERGENT B4 ;  /* 0x0000000000047941 */ /* 0x000fea0003800200 */
.L_x_1559:
        /* <DEDUP_REMOVED lines=55> */
.L_x_1557:
[----:B------:R-:W-:Y:S05]  /*13650*/  BSYNC.RECONVERGENT B3 ;  /* 0x0000000000037941 */ /* 0x000fea0003800200 */
.L_x_1556:
        /* <DEDUP_REMOVED lines=9> */
.L_x_1555:
[----:B------:R-:W-:Y:S05]  /*136f0*/  BSYNC.RECONVERGENT B2 ;  /* 0x0000000000027941 */ /* 0x000fea0003800200 */
.L_x_1554:
        /* <DEDUP_REMOVED lines=18> */
.L_x_1565:
        /* <DEDUP_REMOVED lines=13> */
.L_x_1567:
[----:B------:R-:W-:Y:S05]  /*138f0*/  BSYNC.RECONVERGENT B4 ;  /* 0x0000000000047941 */ /* 0x000fea0003800200 */
.L_x_1566:
        /* <DEDUP_REMOVED lines=55> */
.L_x_1564:
[----:B------:R-:W-:Y:S05]  /*13c70*/  BSYNC.RECONVERGENT B3 ;  /* 0x0000000000037941 */ /* 0x000fea0003800200 */
.L_x_1563:
        /* <DEDUP_REMOVED lines=10> */
.L_x_1562:
[----:B------:R-:W-:Y:S05]  /*13d20*/  BSYNC.RECONVERGENT B2 ;  /* 0x0000000000027941 */ /* 0x000fea0003800200 */
.L_x_1561:
        /* <DEDUP_REMOVED lines=18> */
.L_x_1572:
        /* <DEDUP_REMOVED lines=13> */
.L_x_1574:
[----:B------:R-:W-:Y:S05]  /*13f20*/  BSYNC.RECONVERGENT B4 ;  /* 0x0000000000047941 */ /* 0x000fea0003800200 */
.L_x_1573:
        /* <DEDUP_REMOVED lines=55> */
.L_x_1571:
[----:B------:R-:W-:Y:S05]  /*142a0*/  BSYNC.RECONVERGENT B3 ;  /* 0x0000000000037941 */ /* 0x000fea0003800200 */
.L_x_1570:
        /* <DEDUP_REMOVED lines=9> */
.L_x_1569:
[----:B------:R-:W-:Y:S05]  /*14340*/  BSYNC.RECONVERGENT B2 ;  /* 0x0000000000027941 */ /* 0x000fea0003800200 */
.L_x_1568:
        /* <DEDUP_REMOVED lines=18> */
.L_x_1579:
        /* <DEDUP_REMOVED lines=13> */
.L_x_1581:
[----:B------:R-:W-:Y:S05]  /*14540*/  BSYNC.RECONVERGENT B4 ;  /* 0x0000000000047941 */ /* 0x000fea0003800200 */
.L_x_1580:
        /* <DEDUP_REMOVED lines=55> */
.L_x_1578:
[----:B------:R-:W-:Y:S05]  /*148c0*/  BSYNC.RECONVERGENT B3 ;  /* 0x0000000000037941 */ /* 0x000fea0003800200 */
.L_x_1577:
        /* <DEDUP_REMOVED lines=10> */
.L_x_1576:
[----:B------:R-:W-:Y:S05]  /*14970*/  BSYNC.RECONVERGENT B2 ;  /* 0x0000000000027941 */ /* 0x000fea0003800200 */
.L_x_1575:
[----:B------:R-:W-:Y:S02]  /*14980*/  F2FP.BF16.F32.PACK_AB R79, RZ, R135 ;  /* 0x00000087ff4f723e */ /* 0x000fe400000010ff */
[----:B------:R-:W-:Y:S02]  /*14990*/  PRMT R78, R155, 0x5410, R156 ;  /* 0x000054109b4e7816 */ /* 0x000fe4000000009c */
[----:B------:R-:W-:Y:S02]  /*149a0*/  PRMT R77, R153, 0x5410, R154 ;  /* 0x00005410994d7816 */ /* 0x000fe4000000009a */
[----:B------:R-:W-:Y:S02]  /*149b0*/  PRMT R76, R152, 0x5410, R151 ;  /* 0x00005410984c7816 */ /* 0x000fe40000000097 */
[----:B------:R-:W-:-:S07]  /*149c0*/  PRMT R79, R140, 0x5410, R79 ;  /* 0x000054108c4f7816 */ /* 0x000fce000000004f */
.L_x_1525:
[----:B------:R-:W0:Y:S01]  /*149d0*/  LDC.64 R148, c[0x0][0x3a8] ;  /* 0x0000ea00ff947b82 */ /* 0x000e220000000a00 */
[----:B------:R-:W-:Y:S01]  /*149e0*/  BSSY.RECONVERGENT B2, `(.L_x_1582) ;  /* 0x0000019000027945 */ /* 0x000fe20003800200 */
[----:B------:R-:W-:Y:S01]  /*149f0*/  MOV R140, R150 ;  /* 0x00000096008c7202 */ /* 0x000fe20000000f00 */
[----:B0-----:R-:W-:-:S05]  /*14a00*/  IMAD.WIDE.U32 R148, R144, 0x10, R148 ;  /* 0x0000001090947825 */ /* 0x001fca00078e0094 */
[----:B------:R0:W-:Y:S01]  /*14a10*/  STG.E.128 desc[UR6][R148.64], R76 ;  /* 0x0000004c94007986 */ /* 0x0001e2000c101d06 */
[----:B------:R-:W-:Y:S05]  /*14a20*/  @!P1 BRA `(.L_x_1583) ;  /* 0x0000000000509947 */ /* 0x000fea0003800000 */
[----:B0-----:R-:W-:Y:S01]  /*14a30*/  IMAD.U32 R76, R98, 0x10000, RZ ;  /* 0x00010000624c7824 */ /* 0x001fe200078e00ff */
[----:B------:R-:W-:Y:S02]  /*14a40*/  LOP3.LUT R78, R99, 0xffff, RZ, 0xc0, !PT ;  /* 0x0000ffff634e7812 */ /* 0x000fe400078ec0ff */
[----:B------:R-:W-:Y:S02]  /*14a50*/  PRMT R149, R97, 0x7104, RZ ;  /* 0x0000710461957816 */ /* 0x000fe400000000ff */
[----:B------:R-:W-:Y:S02]  /*14a60*/  LOP3.LUT R79, R76, 0xff0000, RZ, 0xc0, !PT ;  /* 0x00ff00004c4f7812 */ /* 0x000fe400078ec0ff */
[----:B------:R-:W0:Y:S01]  /*14a70*/  LDC.64 R76, c[0x0][0x3b0] ;  /* 0x0000ec00ff4c7b82 */ /* 0x000e220000000a00 */
[----:B------:R-:W-:Y:S02]  /*14a80*/  LOP3.LUT R150, R95, 0xff, RZ, 0xc0, !PT ;  /* 0x000000ff5f967812 */ /* 0x000fe400078ec0ff */
[----:B------:R-:W-:-:S02]  /*14a90*/  PRMT R78, R79, 0x4210, R78 ;  /* 0x000042104f4e7816 */ /* 0x000fc4000000004e */
[----:B------:R-:W-:Y:S01]  /*14aa0*/  LOP3.LUT R148, R94, 0xff, RZ, 0xc0, !PT ;  /* 0x000000ff5e947812 */ /* 0x000fe200078ec0ff */
[----:B------:R-:W-:Y:S01]  /*14ab0*/  IMAD.WIDE.U32 R150, R150, 0x1000000, RZ ;  /* 0x0100000096967825 */ /* 0x000fe200078e00ff */
[----:B------:R-:W-:Y:S02]  /*14ac0*/  LOP3.LUT R79, R78, 0xff00, R149, 0xf8, !PT ;  /* 0x0000ff004e4f7812 */ /* 0x000fe400078ef895 */
[----:B------:R-:W-:Y:S01]  /*14ad0*/  LOP3.LUT R78, R93, 0xff, RZ, 0xc0, !PT ;  /* 0x000000ff5d4e7812 */ /* 0x000fe200078ec0ff */
[----:B------:R-:W-:Y:S01]  /*14ae0*/  IMAD.WIDE.U32 R148, R148, 0x10000, RZ ;  /* 0x0001000094947825 */ /* 0x000fe200078e00ff */
[----:B------:R-:W-:-:S03]  /*14af0*/  LOP3.LUT R153, R79, 0xff, R96, 0xf8, !PT ;  /* 0x000000ff4f997812 */ /* 0x000fc600078ef860 */
[----:B------:R-:W-:Y:S01]  /*14b00*/  IMAD.WIDE.U32 R78, R78, 0x100, RZ ;  /* 0x000001004e4e7825 */ /* 0x000fe200078e00ff */
[----:B------:R-:W-:Y:S02]  /*14b10*/  LOP3.LUT R153, R149, R153, R151, 0xfe, !PT ;  /* 0x0000009995997212 */ /* 0x000fe400078efe97 */
[----:B------:R-:W-:Y:S02]  /*14b20*/  LOP3.LUT R78, R78, R150, R148, 0xfe, !PT ;  /* 0x000000964e4e7212 */ /* 0x000fe400078efe94 */
[----:B------:R-:W-:Y:S02]  /*14b30*/  LOP3.LUT R79, R153, R79, RZ, 0xfc, !PT ;  /* 0x0000004f994f7212 */ /* 0x000fe400078efcff */
[----:B------:R-:W-:Y:S01]  /*14b40*/  LOP3.LUT R78, R78, 0xff, R91, 0xf8, !PT ;  /* 0x000000ff4e4e7812 */ /* 0x000fe200078ef85b */
[----:B0-----:R-:W-:-:S05]  /*14b50*/  IMAD.WIDE.U32 R76, R143, 0x8, R76 ;  /* 0x000000088f4c7825 */ /* 0x001fca00078e004c */
[----:B------:R1:W-:Y:S02]  /*14b60*/  STG.E.64 desc[UR6][R76.64], R78 ;  /* 0x0000004e4c007986 */ /* 0x0003e4000c101b06 */
.L_x_1583:
[----:B------:R-:W-:Y:S05]  /*14b70*/  BSYNC.RECONVERGENT B2 ;  /* 0x0000000000027941 */ /* 0x000fea0003800200 */
.L_x_1582:
[----:B------:R-:W-:Y:S01]  /*14b80*/  VIADD R144, R144, 0x20 ;  /* 0x0000002090907836 */ /* 0x000fe20000000000 */
[----:B------:R-:W-:-:S07]  /*14b90*/  IADD3 R143, PT, PT, R143, 0x20, RZ ;  /* 0x000000208f8f7810 */ /* 0x000fce0007ffe0ff */
.L_x_1465:
[----:B------:R-:W-:Y:S05]  /*14ba0*/  BSYNC.RECONVERGENT B1 ;  /* 0x0000000000017941 */ /* 0x000fea0003800200 */
.L_x_1464:
        /* <DEDUP_REMOVED lines=9> */
.L_x_1587:
[----:B------:R-:W-:Y:S05]  /*14c40*/  BSYNC.RECONVERGENT B2 ;  /* 0x0000000000027941 */ /* 0x000fea0003800200 */
.L_x_1586:
        /* <DEDUP_REMOVED lines=8> */
[----:B------:R-:W-:Y:S02]  /*14cd0*/  @!P2 IMAD.MOV.U32 R152, RZ, RZ, R140 ;  /* 0x000000ffff98a224 */ /* 0x000fe400078e008c */
[----:B------:R-:W-:Y:S01]  /*14ce0*/  @!P2 IMAD.MOV.U32 R116, RZ, RZ, R7 ;  /* 0x000000ffff74a224 */ /* 0x000fe200078e0007 */
[----:B--2---:R-:W-:Y:S01]  /*14cf0*/  @!P2 SHF.L.U32 R104, R76, 0x10, RZ ;  /* 0x000000104c68a819 */ /* 0x004fe200000006ff */
        /* <DEDUP_REMOVED lines=17> */
.L_x_1593:
        /* <DEDUP_REMOVED lines=13> */
.L_x_1595:
[----:B------:R-:W-:Y:S05]  /*14ee0*/  BSYNC.RECONVERGENT B4 ;  /* 0x0000000000047941 */ /* 0x000fea0003800200 */
.L_x_1594:
        /* <DEDUP_REMOVED lines=46> */
[----:B------:R-:W-:Y:S01]  /*151d0*/  HFMA2 R116, -RZ, RZ, 0, 0 ;  /* 0x00000000ff747431 */ /* 0x000fe200000001ff */
[----:B------:R-:W-:Y:S01]  /*151e0*/  LOP3.LUT R152, R90, UR17, R7, 0x96, !PT ;  /* 0x000000115a987c12 */ /* 0x000fe2000f8e9607 */
[----:B------:R-:W-:-:S04]  /*151f0*/  IMAD.WIDE.U32 R90, R91, -0x326172a9, RZ ;  /* 0xcd9e8d575b5a7825 */ /* 0x000fc800078e00ff */
[----:B------:R-:W-:Y:S01]  /*15200*/  IMAD.WIDE.U32 R152, R152, -0x2daee0ad, RZ ;  /* 0xd2511f5398987825 */ /* 0x000fe200078e00ff */
[----:B------:R-:W-:-:S03]  /*15210*/  LOP3.LUT R6, R6, UR21, R91, 0x96, !PT ;  /* 0x0000001506067c12 */ /* 0x000fc6000f8e965b */
[----:B------:R-:W-:Y:S01]  /*15220*/  IMAD.MOV.U32 R91, RZ, RZ, R140 ;  /* 0x000000ffff5b7224 */ /* 0x000fe200078e008c */
[----:B------:R-:W-:-:S07]  /*15230*/  LOP3.LUT R5, R104, UR22, R153, 0x96, !PT ;  /* 0x0000001668057c12 */ /* 0x000fce000f8e9699 */
.L_x_1592:
[----:B------:R-:W-:Y:S05]  /*15240*/  BSYNC.RECONVERGENT B3 ;  /* 0x0000000000037941 */ /* 0x000fea0003800200 */
.L_x_1591:
[----:B------:R-:W-:Y:S01]  /*15250*/  I2FP.F32.U32 R7, R91 ;  /* 0x0000005b00077245 */ /* 0x000fe20000201000 */
[----:B------:R-:W-:Y:S02]  /*15260*/  IMAD.MOV.U32 R104, RZ, RZ, 0x2f800000 ;  /* 0x2f800000ff687424 */ /* 0x000fe400078e00ff */
[----:B-----5:R-:W-:Y:S02]  /*15270*/  IMAD.U32 R91, R32, 0x10000, RZ ;  /* 0x00010000205b7824 */ /* 0x020fe400078e00ff */
[----:B------:R-:W-:Y:S02]  /*15280*/  FFMA.FTZ R7, R7, R104, 1.1641532182693481445e-10 ;  /* 0x2f00000007077423 */ /* 0x000fe40000010068 */
[----:B------:R-:W-:-:S03]  /*15290*/  FMUL.FTZ R91, R91, UR9 ;  /* 0x000000095b5b7c20 */ /* 0x000fc60008410000 */
[----:B------:R-:W-:Y:S01]  /*152a0*/  FSETP.GTU.FTZ.AND P3, PT, R7, UR18, PT ;  /* 0x0000001207007c0b */ /* 0x000fe2000bf7c000 */
[----:B------:R-:W-:Y:S01]  /*152b0*/  FMUL.FTZ R91, R91, UR8 ;  /* 0x000000085b5b7c20 */ /* 0x000fe20008410000 */
[----:B------:R-:W-:-:S04]  /*152c0*/  SHF.L.U32 R7, R76, 0x10, RZ ;  /* 0x000000104c077819 */ /* 0x000fc800000006ff */
[----:B------:R-:W-:Y:S02]  /*152d0*/  FSEL R104, R91, RZ, !P3 ;  /* 0x000000ff5b687208 */ /* 0x000fe40005800000 */
[----:B------:R-:W-:-:S03]  /*152e0*/  SEL R91, RZ, 0x1, P3 ;  /* 0x00000001ff5b7807 */ /* 0x000fc60001800000 */
[----:B------:R-:W-:-:S07]  /*152f0*/  FADD.FTZ R104, R7, R104 ;  /* 0x0000006807687221 */ /* 0x000fce0000010000 */
.L_x_1590:
[----:B------:R-:W-:Y:S05]  /*15300*/  BSYNC.RECONVERGENT B2 ;  /* 0x0000000000027941 */ /* 0x000fea0003800200 */
.L_x_1589:
        /* <DEDUP_REMOVED lines=23> */
.L_x_1600:
        /* <DEDUP_REMOVED lines=13> */
.L_x_1602:
[----:B------:R-:W-:Y:S05]  /*15550*/  BSYNC.RECONVERGENT B4 ;  /* 0x0000000000047941 */ /* 0x000fea0003800200 */
.L_x_1601:
        /* <DEDUP_REMOVED lines=53> */
[----:B------:R-:W-:-:S07]  /*158b0*/  IMAD.MOV.U32 R7, RZ, RZ, RZ ;  /* 0x000000ffff077224 */ /* 0x000fce00078e00ff */
.L_x_1599:
[----:B------:R-:W-:Y:S05]  /*158c0*/  BSYNC.RECONVERGENT B3 ;  /* 0x0000000000037941 */ /* 0x000fea0003800200 */
.L_x_1598:
[----:B-----5:R-:W-:Y:S01]  /*158d0*/  PRMT R76, R32, 0x7632, R76 ;  /* 0x00007632204c7816 */ /* 0x020fe2000000004c */
[----:B------:R-:W-:Y:S01]  /*158e0*/  IMAD.MOV.U32 R116, RZ, RZ, 0x2f800000 ;  /* 0x2f800000ff747424 */ /* 0x000fe200078e00ff */
[----:B------:R-:W-:Y:S02]  /*158f0*/  I2FP.F32.U32 R93, R93 ;  /* 0x0000005d005d7245 */ /* 0x000fe40000201000 */
[C---:B------:R-:W-:Y:S02]  /*15900*/  SHF.L.U32 R105, R76.reuse, 0x10, RZ ;  /* 0x000000104c697819 */ /* 0x040fe400000006ff */
        /* <DEDUP_REMOVED lines=9> */
.L_x_1597:
[----:B------:R-:W-:Y:S05]  /*159a0*/  BSYNC.RECONVERGENT B2 ;  /* 0x0000000000027941 */ /* 0x000fea0003800200 */
.L_x_1596:
        /* <DEDUP_REMOVED lines=22> */
.L_x_1607:
        /* <DEDUP_REMOVED lines=13> */
.L_x_1609:
[----:B------:R-:W-:Y:S05]  /*15be0*/  BSYNC.RECONVERGENT B4 ;  /* 0x0000000000047941 */ /* 0x000fea0003800200 */
.L_x_1608:
        /* <DEDUP_REMOVED lines=55> */
.L_x_1606:
[----:B------:R-:W-:Y:S05]  /*15f60*/  BSYNC.RECONVERGENT B3 ;  /* 0x0000000000037941 */ /* 0x000fea0003800200 */
.L_x_1605:
        /* <DEDUP_REMOVED lines=11> */
.L_x_1604:
[----:B------:R-:W-:Y:S05]  /*16020*/  BSYNC.RECONVERGENT B2 ;  /* 0x0000000000027941 */ /* 0x000fea0003800200 */
.L_x_1603:
        /* <DEDUP_REMOVED lines=23> */
.L_x_1614:
        /* <DEDUP_REMOVED lines=13> */
.L_x_1616:
[----:B------:R-:W-:Y:S05]  /*16270*/  BSYNC.RECONVERGENT B4 ;  /* 0x0000000000047941 */ /* 0x000fea0003800200 */
.L_x_1615:
        /* <DEDUP_REMOVED lines=54> */
.L_x_1613:
[----:B------:R-:W-:Y:S05]  /*165e0*/  BSYNC.RECONVERGENT B3 ;  /* 0x0000000000037941 */ /* 0x000fea0003800200 */
.L_x_1612:
[----:B-----5:R-:W-:Y:S01]  /*165f0*/  PRMT R77, R33, 0x7632, R77 ;  /* 0x00007632214d7816 */ /* 0x020fe2000000004d */
[----:B------:R-:W-:Y:S01]  /*16600*/  IMAD.MOV.U32 R117, RZ, RZ, 0x2f800000 ;  /* 0x2f800000ff757424 */ /* 0x000fe200078e00ff */
[----:B------:R-:W-:Y:S02]  /*16610*/  I2FP.F32.U32 R76, R95 ;  /* 0x0000005f004c7245 */ /* 0x000fe40000201000 */
[C---:B------:R-:W-:Y:S02]  /*16620*/  SHF.L.U32 R95, R77.reuse, 0x10, RZ ;  /* 0x000000104d5f7819 */ /* 0x040fe400000006ff */
[----:B------:R-:W-:Y:S01]  /*16630*/  PRMT R77, R77, 0x7632, R77 ;  /* 0x000076324d4d7816 */ /* 0x000fe2000000004d */
        /* <DEDUP_REMOVED lines=8> */
.L_x_1611:
[----:B------:R-:W-:Y:S05]  /*166c0*/  BSYNC.RECONVERGENT B2 ;  /* 0x0000000000027941 */ /* 0x000fea0003800200 */
.L_x_1610:
        /* <DEDUP_REMOVED lines=22> */
.L_x_1621:
        /* <DEDUP_REMOVED lines=13> */
.L_x_1623:
[----:B------:R-:W-:Y:S05]  /*16900*/  BSYNC.RECONVERGENT B4 ;  /* 0x0000000000047941 */ /* 0x000fea0003800200 */
.L_x_1622:
        /* <DEDUP_REMOVED lines=54> */
.L_x_1620:
[----:B------:R-:W-:Y:S05]  /*16c70*/  BSYNC.RECONVERGENT B3 ;  /* 0x0000000000037941 */ /* 0x000fea0003800200 */
.L_x_1619:
        /* <DEDUP_REMOVED lines=11> */
.L_x_1618:
[----:B------:R-:W-:Y:S05]  /*16d30*/  BSYNC.RECONVERGENT B2 ;  /* 0x0000000000027941 */ /* 0x000fea0003800200 */
.L_x_1617:
        /* <DEDUP_REMOVED lines=23> */
.L_x_1628:
        /* <DEDUP_REMOVED lines=13> */
.L_x_1630:
[----:B------:R-:W-:Y:S05]  /*16f80*/  BSYNC.RECONVERGENT B4 ;  /* 0x0000000000047941 */ /* 0x000fea0003800200 */
.L_x_1629:
        /* <DEDUP_REMOVED lines=54> */
.L_x_1627:
[----:B------:R-:W-:Y:S05]  /*172f0*/  BSYNC.RECONVERGENT B3 ;  /* 0x0000000000037941 */ /* 0x000fea0003800200 */
.L_x_1626:
        /* <DEDUP_REMOVED lines=13> */
.L_x_1625:
[----:B------:R-:W-:Y:S05]  /*173d0*/  BSYNC.RECONVERGENT B2 ;  /* 0x0000000000027941 */ /* 0x000fea0003800200 */
.L_x_1624:
        /* <DEDUP_REMOVED lines=22> */
.L_x_1635:
        /* <DEDUP_REMOVED lines=13> */
.L_x_1637:
[----:B------:R-:W-:Y:S05]  /*17610*/  BSYNC.RECONVERGENT B4 ;  /* 0x0000000000047941 */ /* 0x000fea0003800200 */
.L_x_1636:
        /* <DEDUP_REMOVED lines=54> */
.L_x_1634:
[----:B------:R-:W-:Y:S05]  /*17980*/  BSYNC.RECONVERGENT B3 ;  /* 0x0000000000037941 */ /* 0x000fea0003800200 */
.L_x_1633:
        /* <DEDUP_REMOVED lines=11> */
.L_x_1632:
[----:B------:R-:W-:Y:S05]  /*17a40*/  BSYNC.RECONVERGENT B2 ;  /* 0x0000000000027941 */ /* 0x000fea0003800200 */
.L_x_1631:
        /* <DEDUP_REMOVED lines=23> */
.L_x_1642:
        /* <DEDUP_REMOVED lines=13> */
.L_x_1644:
[----:B------:R-:W-:Y:S05]  /*17c90*/  BSYNC.RECONVERGENT B4 ;  /* 0x0000000000047941 */ /* 0x000fea0003800200 */
.L_x_1643:
        /* <DEDUP_REMOVED lines=55> */
.L_x_1641:
[----:B------:R-:W-:Y:S05]  /*18010*/  BSYNC.RECONVERGENT B3 ;  /* 0x0000000000037941 */ /* 0x000fea0003800200 */
.L_x_1640:
        /* <DEDUP_REMOVED lines=13> */
.L_x_1639:
[----:B------:R-:W-:Y:S05]  /*180f0*/  BSYNC.RECONVERGENT B2 ;  /* 0x0000000000027941 */ /* 0x000fea0003800200 */
.L_x_1638:
[----:B------:R-:W-:Y:S02]  /*18100*/  F2FP.BF16.F32.PACK_AB R79, RZ, R137 ;  /* 0x00000089ff4f723e */ /* 0x000fe400000010ff */
[----:B------:R-:W-:Y:S02]  /*18110*/  PRMT R78, R157, 0x5410, R78 ;  /* 0x000054109d4e7816 */ /* 0x000fe4000000004e */
[----:B------:R-:W-:Y:S02]  /*18120*/  PRMT R77, R154, 0x5410, R156 ;  /* 0x000054109a4d7816 */ /* 0x000fe4000000009c */
[----:B------:R-:W-:Y:S02]  /*18130*/  PRMT R76, R140, 0x5410, R149 ;  /* 0x000054108c4c7816 */ /* 0x000fe40000000095 */
[----:B------:R-:W-:Y:S01]  /*18140*/  PRMT R79, R155, 0x5410, R79 ;  /* 0x000054109b4f7816 */ /* 0x000fe2000000004f */
[----:B------:R-:W-:Y:S06]  /*18150*/  BRA `(.L_x_1645) ;  /* 0x0000003000687947 */ /* 0x000fec0003800000 */
.L_x_1588:
[----:B------:R-:W-:Y:S01]  /*18160*/  BSSY.RECONVERGENT B2, `(.L_x_1646) ;  /* 0x0000062000027945 */ /* 0x000fe20003800200 */
[----:B------:R-:W-:Y:S01]  /*18170*/  IMAD.MOV.U32 R104, RZ, RZ, RZ ;  /* 0x000000ffff687224 */ /* 0x000fe200078e00ff */
[----:B-1----:R-:W-:Y:S01]  /*18180*/  MOV R76, R7 ;  /* 0x00000007004c7202 */ /* 0x002fe20000000f00 */
        /* <DEDUP_REMOVED lines=18> */
.L_x_1650:
        /* <DEDUP_REMOVED lines=13> */
.L_x_1652:
[----:B------:R-:W-:Y:S05]  /*18380*/  BSYNC.RECONVERGENT B4 ;  /* 0x0000000000047941 */ /* 0x000fea0003800200 */
.L_x_1651:
        /* <DEDUP_REMOVED lines=53> */
.L_x_1649:
[----:B------:R-:W-:Y:S05]  /*186e0*/  BSYNC.RECONVERGENT B3 ;  /* 0x0000000000037941 */ /* 0x000fea0003800200 */
.L_x_1648:
        /* <DEDUP_REMOVED lines=9> */
.L_x_1647:
[----:B------:R-:W-:Y:S05]  /*18780*/  BSYNC.RECONVERGENT B2 ;  /* 0x0000000000027941 */ /* 0x000fea0003800200 */
.L_x_1646:
        /* <DEDUP_REMOVED lines=18> */
.L_x_1657:
        /* <DEDUP_REMOVED lines=13> */
.L_x_1659:
[----:B------:R-:W-:Y:S05]  /*18980*/  BSYNC.RECONVERGENT B4 ;  /* 0x0000000000047941 */ /* 0x000fea0003800200 */
.L_x_1658:
        /* <DEDUP_REMOVED lines=55> */
.L_x_1656:
[----:B------:R-:W-:Y:S05]  /*18d00*/  BSYNC.RECONVERGENT B3 ;  /* 0x0000000000037941 */ /* 0x000fea0003800200 */
.L_x_1655:
        /* <DEDUP_REMOVED lines=10> */
.L_x_1654:
[----:B------:R-:W-:Y:S05]  /*18db0*/  BSYNC.RECONVERGENT B2 ;  /* 0x0000000000027941 */ /* 0x000fea0003800200 */
.L_x_1653:
        /* <DEDUP_REMOVED lines=18> */
.L_x_1664:
        /* <DEDUP_REMOVED lines=13> */
.L_x_1666:
[----:B------:R-:W-:Y:S05]  /*18fb0*/  BSYNC.RECONVERGENT B4 ;  /* 0x0000000000047941 */ /* 0x000fea0003800200 */
.L_x_1665:
        /* <DEDUP_REMOVED lines=55> */
.L_x_1663:
[----:B------:R-:W-:Y:S05]  /*19330*/  BSYNC.RECONVERGENT B3 ;  /* 0x0000000000037941 */ /* 0x000fea0003800200 */
.L_x_1662:
        /* <DEDUP_REMOVED lines=9> */
.L_x_1661:
[----:B------:R-:W-:Y:S05]  /*193d0*/  BSYNC.RECONVERGENT B2 ;  /* 0x0000000000027941 */ /* 0x000fea0003800200 */
.L_x_1660:
        /* <DEDUP_REMOVED lines=18> */
.L_x_1671:
        /* <DEDUP_REMOVED lines=13> */
.L_x_1673:
[----:B------:R-:W-:Y:S05]  /*195d0*/  BSYNC.RECONVERGENT B4 ;  /* 0x0000000000047941 */ /* 0x000fea0003800200 */
.L_x_1672:
        /* <DEDUP_REMOVED lines=55> */
.L_x_1670:
[----:B------:R-:W-:Y:S05]  /*19950*/  BSYNC.RECONVERGENT B3 ;  /* 0x0000000000037941 */ /* 0x000fea0003800200 */
.L_x_1669:
        /* <DEDUP_REMOVED lines=10> */
.L_x_1668:
[----:B------:R-:W-:Y:S05]  /*19a00*/  BSYNC.RECONVERGENT B2 ;  /* 0x0000000000027941 */ /* 0x000fea0003800200 */
.L_x_1667:
        /* <DEDUP_REMOVED lines=18> */
.L_x_1678:
        /* <DEDUP_REMOVED lines=13> */
.L_x_1680:
[----:B------:R-:W-:Y:S05]  /*19c00*/  BSYNC.RECONVERGENT B4 ;  /* 0x0000000000047941 */ /* 0x000fea0003800200 */
.L_x_1679:
        /* <DEDUP_REMOVED lines=55> */
.L_x_1677:
[----:B------:R-:W-:Y:S05]  /*19f80*/  BSYNC.RECONVERGENT B3 ;  /* 0x0000000000037941 */ /* 0x000fea0003800200 */
.L_x_1676:
        /* <DEDUP_REMOVED lines=9> */
.L_x_1675:
[----:B------:R-:W-:Y:S05]  /*1a020*/  BSYNC.RECONVERGENT B2 ;  /* 0x0000000000027941 */ /* 0x000fea0003800200 */
.L_x_1674:
        /* <DEDUP_REMOVED lines=18> */
.L_x_1685:
        /* <DEDUP_REMOVED lines=13> */
.L_x_1687:
[----:B------:R-:W-:Y:S05]  /*1a220*/  BSYNC.RECONVERGENT B4 ;  /* 0x0000000000047941 */ /* 0x000fea0003800200 */
.L_x_1686:
        /* <DEDUP_REMOVED lines=53> */
[----:B------:R-:W-:Y:S01]  /*1a580*/  IMAD.MOV.U32 R77, RZ, RZ, R152 ;  /* 0x000000ffff4d7224 */ /* 0x000fe200078e0098 */
[----:B------:R-:W-:-:S07]  /*1a590*/  MOV R152, R76 ;  /* 0x0000004c00987202 */ /* 0x000fce0000000f00 */
.L_x_1684:
[----:B------:R-:W-:Y:S05]  /*1a5a0*/  BSYNC.RECONVERGENT B3 ;  /* 0x0000000000037941 */ /* 0x000fea0003800200 */
.L_x_1683:
        /* <DEDUP_REMOVED lines=10> */
.L_x_1682:
[----:B------:R-:W-:Y:S05]  /*1a650*/  BSYNC.RECONVERGENT B2 ;  /* 0x0000000000027941 */ /* 0x000fea0003800200 */
.L_x_1681:
[----:B------:R-:W-:Y:S01]  /*1a660*/  BSSY.RECONVERGENT B2, `(.L_x_1688) ;  /* 0x0000061000027945 */ /* 0x000fe20003800200 */
[----:B------:R-:W-:Y:S01]  /*1a670*/  F2FP.BF16.F32.PACK_AB R157, RZ, R127 ;  /* 0x0000007fff9d723e */ /* 0x000fe200000010ff */
[----:B------:R-:W-:Y:S01]  /*1a680*/  IMAD.MOV.U32 R76, RZ, RZ, R7 ;  /* 0x000000ffff4c7224 */ /* 0x000fe200078e0007 */
[----:B------:R-:W-:Y:S01]  /*1a690*/  MOV R136, RZ ;  /* 0x000000ff00887202 */ /* 0x000fe20000000f00 */
[----:B------:R-:W-:Y:S06]  /*1a6a0*/  @!P1 BRA `(.L_x_1689) ;  /* 0x0000000400709947 */ /* 0x000fec0003800000 */
[----:B------:R-:W-:Y:S01]  /*1a6b0*/  ISETP.NE.AND P2, PT, R7, 0x1, PT ;  /* 0x000000010700780c */ /* 0x000fe20003f45270 */
[----:B------:R-:W-:Y:S01]  /*1a6c0*/  BSSY.RECONVERGENT B3, `(.L_x_1690) ;  /* 0x0000051000037945 */ /* 0x000fe20003800200 */
[----:B------:R-:W-:Y:S02]  /*1a6d0*/  HFMA2 R76, -RZ, RZ, 0, 1.1920928955078125e-07 ;  /* 0x00000002ff4c7431 */ /* 0x000fe400000001ff */
[----:B------:R-:W-:-:S09]  /*1a6e0*/  IMAD.MOV.U32 R77, RZ, RZ, R90 ;  /* 0x000000ffff4d7224 */ /* 0x000fd200078e005a */
[----:B------:R-:W-:Y:S05]  /*1a6f0*/  @!P2 BRA `(.L_x_1691) ;  /* 0x000000040034a947 */ /* 0x000fea0003800000 */
        /* <DEDUP_REMOVED lines=8> */
.L_x_1692:
        /* <DEDUP_REMOVED lines=13> */
.L_x_1694:
[----:B------:R-:W-:Y:S05]  /*1a850*/  BSYNC.RECONVERGENT B4 ;  /* 0x0000000000047941 */ /* 0x000fea0003800200 */
.L_x_1693:
        /* <DEDUP_REMOVED lines=54> */
[----:B------:R-:W-:-:S07]  /*1abc0*/  HFMA2 R76, -RZ, RZ, 0, 0 ;  /* 0x00000000ff4c7431 */ /* 0x000fce00000001ff */
.L_x_1691:
[----:B------:R-:W-:Y:S05]  /*1abd0*/  BSYNC.RECONVERGENT B3 ;  /* 0x0000000000037941 */ /* 0x000fea0003800200 */
.L_x_1690:
[----:B------:R-:W-:Y:S01]  /*1abe0*/  I2FP.F32.U32 R7, R77 ;  /* 0x0000004d00077245 */ /* 0x000fe20000201000 */
[----:B------:R-:W-:Y:S01]  /*1abf0*/  IMAD.MOV.U32 R78, RZ, RZ, 0x2f800000 ;  /* 0x2f800000ff4e7424 */ /* 0x000fe200078e00ff */
[----:B-----5:R-:W-:-:S03]  /*1ac00*/  SHF.L.U32 R77, R35, 0x10, RZ ;  /* 0x00000010234d7819 */ /* 0x020fc600000006ff */
[----:B------:R-:W-:Y:S02]  /*1ac10*/  FFMA.FTZ R7, R7, R78, 1.1641532182693481445e-10 ;  /* 0x2f00000007077423 */ /* 0x000fe4000001004e */
[----:B------:R-:W-:-:S03]  /*1ac20*/  FMUL.FTZ R77, R77, UR9 ;  /* 0x000000094d4d7c20 */ /* 0x000fc60008410000 */
[----:B------:R-:W-:Y:S01]  /*1ac30*/  FSETP.GTU.FTZ.AND P2, PT, R7, UR18, PT ;  /* 0x0000001207007c0b */ /* 0x000fe2000bf5c000 */
[----:B------:R-:W-:-:S03]  /*1ac40*/  FMUL.FTZ R77, R77, UR8 ;  /* 0x000000084d4d7c20 */ /* 0x000fc60008410000 */
[----:B------:R-:W-:Y:S02]  /*1ac50*/  SEL R98, RZ, 0x1, P2 ;  /* 0x00000001ff627807 */ /* 0x000fe40001000000 */
[----:B------:R-:W-:-:S07]  /*1ac60*/  FSEL R136, R77, RZ, !P2 ;  /* 0x000000ff4d887208 */ /* 0x000fce0005000000 */
.L_x_1689:
[----:B------:R-:W-:Y:S05]  /*1ac70*/  BSYNC.RECONVERGENT B2 ;  /* 0x0000000000027941 */ /* 0x000fea0003800200 */
.L_x_1688:
[----:B------:R-:W-:Y:S01]  /*1ac80*/  BSSY.RECONVERGENT B2, `(.L_x_1695) ;  /* 0x0000062000027945 */ /* 0x000fe20003800200 */
[----:B------:R-:W-:Y:S01]  /*1ac90*/  F2FP.BF16.F32.PACK_AB R140, RZ, R136 ;  /* 0x00000088ff8c723e */ /* 0x000fe200000010ff */
[----:B------:R-:W-:Y:S01]  /*1aca0*/  IMAD.MOV.U32 R137, RZ, RZ, RZ ;  /* 0x000000ffff897224 */ /* 0x000fe200078e00ff */
[----:B------:R-:W-:Y:S01]  /*1acb0*/  MOV R7, R76 ;  /* 0x0000004c00077202 */ /* 0x000fe20000000f00 */
        /* <DEDUP_REMOVED lines=14> */
.L_x_1699:
        /* <DEDUP_REMOVED lines=13> */
.L_x_1701:
[----:B------:R-:W-:Y:S05]  /*1ae70*/  BSYNC.RECONVERGENT B4 ;  /* 0x0000000000047941 */ /* 0x000fea0003800200 */
.L_x_1700:
        /* <DEDUP_REMOVED lines=55> */
.L_x_1698:
[----:B------:R-:W-:Y:S05]  /*1b1f0*/  BSYNC.RECONVERGENT B3 ;  /* 0x0000000000037941 */ /* 0x000fea0003800200 */
.L_x_1697:
        /* <DEDUP_REMOVED lines=10> */
.L_x_1696:
[----:B------:R-:W-:Y:S05]  /*1b2a0*/  BSYNC.RECONVERGENT B2 ;  /* 0x0000000000027941 */ /* 0x000fea0003800200 */
.L_x_1695:
[----:B------:R-:W-:Y:S02]  /*1b2b0*/  F2FP.BF16.F32.PACK_AB R79, RZ, R137 ;  /* 0x00000089ff4f723e */ /* 0x000fe400000010ff */
[----:B------:R-:W-:Y:S02]  /*1b2c0*/  PRMT R78, R156, 0x5410, R157 ;  /* 0x000054109c4e7816 */ /* 0x000fe4000000009d */
[----:B------:R-:W-:Y:S02]  /*1b2d0*/  PRMT R77, R155, 0x5410, R154 ;  /* 0x000054109b4d7816 */ /* 0x000fe4000000009a */
[----:B------:R-:W-:Y:S02]  /*1b2e0*/  PRMT R76, R153, 0x5410, R149 ;  /* 0x00005410994c7816 */ /* 0x000fe40000000095 */
[----:B------:R-:W-:-:S07]  /*1b2f0*/  PRMT R79, R140, 0x5410, R79 ;  /* 0x000054108c4f7816 */ /* 0x000fce000000004f */
.L_x_1645:
        /* <DEDUP_REMOVED lines=26> */
.L_x_1703:
[----:B------:R-:W-:Y:S05]  /*1b4a0*/  BSYNC.RECONVERGENT B2 ;  /* 0x0000000000027941 */ /* 0x000fea0003800200 */
.L_x_1702:
[----:B------:R-:W-:Y:S01]  /*1b4b0*/  IADD3 R144, PT, PT, R144, 0x20, RZ ;  /* 0x0000002090907810 */ /* 0x000fe20007ffe0ff */
[----:B------:R-:W-:-:S07]  /*1b4c0*/  VIADD R143, R143, 0x20 ;  /* 0x000000208f8f7836 */ /* 0x000fce0000000000 */
.L_x_1585:
[----:B------:R-:W-:Y:S05]  /*1b4d0*/  BSYNC.RECONVERGENT B1 ;  /* 0x0000000000017941 */ /* 0x000fea0003800200 */
.L_x_1584:
        /* <DEDUP_REMOVED lines=9> */
.L_x_1707:
[----:B------:R-:W-:Y:S05]  /*1b570*/  BSYNC.RECONVERGENT B2 ;  /* 0x0000000000027941 */ /* 0x000fea0003800200 */
.L_x_1706:
        /* <DEDUP_REMOVED lines=28> */
.L_x_1713:
        /* <DEDUP_REMOVED lines=13> */
.L_x_1715:
[----:B------:R-:W-:Y:S05]  /*1b810*/  BSYNC.RECONVERGENT B4 ;  /* 0x0000000000047941 */ /* 0x000fea0003800200 */
.L_x_1714:
        /* <DEDUP_REMOVED lines=53> */
.L_x_1712:
[----:B------:R-:W-:Y:S05]  /*1bb70*/  BSYNC.RECONVERGENT B3 ;  /* 0x0000000000037941 */ /* 0x000fea0003800200 */
.L_x_1711:
        /* <DEDUP_REMOVED lines=11> */
.L_x_1710:
[----:B------:R-:W-:Y:S05]  /*1bc30*/  BSYNC.RECONVERGENT B2 ;  /* 0x0000000000027941 */ /* 0x000fea0003800200 */
.L_x_1709:
[----:B------:R-:W-:Y:S01]  /*1bc40*/  @!P2 PRMT R107, R76, 0x7632, R107 ;  /* 0x000076324c6ba816 */ /* 0x000fe2000000006b */
[----:B------:R-:W-:Y:S01]  /*1bc50*/  BSSY.RECONVERGENT B2, `(.L_x_1716) ;  /* 0x0000069000027945 */ /* 0x000fe20003800200 */
[----:B------:R-:W-:Y:S01]  /*1bc60*/  F2FP.BF16.F32.PACK_AB R145, RZ, R106 ;  /* 0x0000006aff91723e */ /* 0x000fe200000010ff */
[----:B------:R-:W-:Y:S01]  /*1bc70*/  @!P2 IMAD.MOV.U32 R7, RZ, RZ, R118 ;  /* 0x000000ffff07a224 */ /* 0x000fe200078e0076 */
[----:B------:R-:W-:Y:S02]  /*1bc80*/  @!P2 MOV R140, R150 ;  /* 0x00000096008ca202 */ /* 0x000fe40000000f00 */
[----:B------:R-:W-:Y:S01]  /*1bc90*/  @!P2 SHF.L.U32 R107, R107, 0x10, RZ ;  /* 0x000000106b6ba819 */ /* 0x000fe200000006ff */
        /* <DEDUP_REMOVED lines=17> */
.L_x_1720:
        /* <DEDUP_REMOVED lines=13> */
.L_x_1722:
[----:B------:R-:W-:Y:S05]  /*1be80*/  BSYNC.RECONVERGENT B4 ;  /* 0x0000000000047941 */ /* 0x000fea0003800200 */
.L_x_1721:
        /* <DEDUP_REMOVED lines=53> */
[----:B------:R-:W-:Y:S02]  /*1c1e0*/  LOP3.LUT R5, R128, UR22, R119, 0x96, !PT ;  /* 0x0000001680057c12 */ /* 0x000fe4000f8e9677 */
[----:B------:R-:W-:-:S07]  /*1c1f0*/  MOV R140, R118 ;  /* 0x00000076008c7202 */ /* 0x000fce0000000f00 */
.L_x_1719:
[----:B------:R-:W-:Y:S05]  /*1c200*/  BSYNC.RECONVERGENT B3 ;  /* 0x0000000000037941 */ /* 0x000fea0003800200 */
.L_x_1718:
        /* <DEDUP_REMOVED lines=13> */
.L_x_1717:
[----:B------:R-:W-:Y:S05]  /*1c2e0*/  BSYNC.RECONVERGENT B2 ;  /* 0x0000000000027941 */ /* 0x000fea0003800200 */
.L_x_1716:
[----:B------:R-:W-:Y:S01]  /*1c2f0*/  BSSY.RECONVERGENT B2, `(.L_x_1723) ;  /* 0x0000067000027945 */ /* 0x000fe20003800200 */
[----:B------:R-:W-:Y:S01]  /*1c300*/  F2FP.BF16.F32.PACK_AB R154, RZ, R107 ;  /* 0x0000006bff9a723e */ /* 0x000fe200000010ff */
[----:B------:R-:W-:Y:S01]  /*1c310*/  @!P2 IMAD.MOV.U32 R76, RZ, RZ, R140 ;  /* 0x000000ffff4ca224 */ /* 0x000fe200078e008c */
[----:B------:R-:W-:Y:S02]  /*1c320*/  @!P2 SHF.L.U32 R118, R77, 0x10, RZ ;  /* 0x000000104d76a819 */ /* 0x000fe400000006ff */
[----:B------:R-:W-:Y:S01]  /*1c330*/  @!P2 MOV R128, R7 ;  /* 0x000000070080a202 */ /* 0x000fe20000000f00 */
        /* <DEDUP_REMOVED lines=17> */
.L_x_1727:
        /* <DEDUP_REMOVED lines=13> */
.L_x_1729:
[----:B------:R-:W-:Y:S05]  /*1c520*/  BSYNC.RECONVERGENT B4 ;  /* 0x0000000000047941 */ /* 0x000fea0003800200 */
.L_x_1728:
        /* <DEDUP_REMOVED lines=53> */
[----:B------:R-:W-:Y:S01]  /*1c880*/  HFMA2 R128, -RZ, RZ, 0, 0 ;  /* 0x00000000ff807431 */ /* 0x000fe200000001ff */
[----:B------:R-:W-:-:S07]  /*1c890*/  MOV R76, R118 ;  /* 0x00000076004c7202 */ /* 0x000fce0000000f00 */
.L_x_1726:
[----:B------:R-:W-:Y:S05]  /*1c8a0*/  BSYNC.RECONVERGENT B3 ;  /* 0x0000000000037941 */ /* 0x000fea0003800200 */
.L_x_1725:
        /* <DEDUP_REMOVED lines=11> */
.L_x_1724:
[----:B------:R-:W-:Y:S05]  /*1c960*/  BSYNC.RECONVERGENT B2 ;  /* 0x0000000000027941 */ /* 0x000fea0003800200 */
.L_x_1723:
        /* <DEDUP_REMOVED lines=23> */
.L_x_1734:
        /* <DEDUP_REMOVED lines=13> */
.L_x_1736:
[----:B------:R-:W-:Y:S05]  /*1cbb0*/  BSYNC.RECONVERGENT B4 ;  /* 0x0000000000047941 */ /* 0x000fea0003800200 */
.L_x_1735:
        /* <DEDUP_REMOVED lines=55> */
.L_x_1733:
[----:B------:R-:W-:Y:S05]  /*1cf30*/  BSYNC.RECONVERGENT B3 ;  /* 0x0000000000037941 */ /* 0x000fea0003800200 */
.L_x_1732:
        /* <DEDUP_REMOVED lines=13> */
.L_x_1731:
[----:B------:R-:W-:Y:S05]  /*1d010*/  BSYNC.RECONVERGENT B2 ;  /* 0x0000000000027941 */ /* 0x000fea0003800200 */
.L_x_1730:
        /* <DEDUP_REMOVED lines=22> */
.L_x_1741:
        /* <DEDUP_REMOVED lines=13> */
.L_x_1743:
[----:B------:R-:W-:Y:S05]  /*1d250*/  BSYNC.RECONVERGENT B4 ;  /* 0x0000000000047941 */ /* 0x000fea0003800200 */
.L_x_1742:
        /* <DEDUP_REMOVED lines=54> */
.L_x_1740:
[----:B------:R-:W-:Y:S05]  /*1d5c0*/  BSYNC.RECONVERGENT B3 ;  /* 0x0000000000037941 */ /* 0x000fea0003800200 */
.L_x_1739:
[----:B------:R-:W-:Y:S01]  /*1d5d0*/  I2FP.F32.U32 R7, R77 ;  /* 0x0000004d00077245 */ /* 0x000fe20000201000 */
[----:B------:R-:W-:Y:S02]  /*1d5e0*/  HFMA2 R96, -RZ, RZ, 0.1171875, 0 ;  /* 0x2f800000ff607431 */ /* 0x000fe400000001ff */
[----:B-----5:R-:W-:-:S03]  /*1d5f0*/  IMAD.U32 R77, R34, 0x10000, RZ ;  /* 0x00010000224d7824 */ /* 0x020fc600078e00ff */
[----:B------:R-:W-:Y:S01]  /*1d600*/  FFMA.FTZ R7, R7, R96, 1.1641532182693481445e-10 ;  /* 0x2f00000007077423 */ /* 0x000fe20000010060 */
[----:B------:R-:W-:-:S04]  /*1d610*/  FMUL.FTZ R77, R77, UR9 ;  /* 0x000000094d4d7c20 */ /* 0x000fc80008410000 */
[----:B------:R-:W-:Y:S01]  /*1d620*/  FMUL.FTZ R77, R77, UR8 ;  /* 0x000000084d4d7c20 */ /* 0x000fe20008410000 */
[----:B------:R-:W-:Y:S02]  /*1d630*/  FSETP.GTU.FTZ.AND P3, PT, R7, UR18, PT ;  /* 0x0000001207007c0b */ /* 0x000fe4000bf7c000 */
[----:B------:R-:W-:Y:S02]  /*1d640*/  SHF.L.U32 R7, R78, 0x10, RZ ;  /* 0x000000104e077819 */ /* 0x000fe400000006ff */
[----:B------:R-:W-:Y:S02]  /*1d650*/  FSEL R128, R77, RZ, !P3 ;  /* 0x000000ff4d807208 */ /* 0x000fe40005800000 */
[----:B------:R-:W-:-:S03]  /*1d660*/  SEL R96, RZ, 0x1, P3 ;  /* 0x00000001ff607807 */ /* 0x000fc60001800000 */
[----:B------:R-:W-:-:S07]  /*1d670*/  FADD.FTZ R128, R7, R128 ;  /* 0x0000008007807221 */ /* 0x000fce0000010000 */
.L_x_1738:
[----:B------:R-:W-:Y:S05]  /*1d680*/  BSYNC.RECONVERGENT B2 ;  /* 0x0000000000027941 */ /* 0x000fea0003800200 */
.L_x_1737:
        /* <DEDUP_REMOVED lines=23> */
.L_x_1748:
        /* <DEDUP_REMOVED lines=13> */
.L_x_1750:
[----:B------:R-:W-:Y:S05]  /*1d8d0*/  BSYNC.RECONVERGENT B4 ;  /* 0x0000000000047941 */ /* 0x000fea0003800200 */
.L_x_1749:
        /* <DEDUP_REMOVED lines=55> */
.L_x_1747:
[----:B------:R-:W-:Y:S05]  /*1dc50*/  BSYNC.RECONVERGENT B3 ;  /* 0x0000000000037941 */ /* 0x000fea0003800200 */
.L_x_1746:
[----:B-----5:R-:W-:Y:S01]  /*1dc60*/  PRMT R78, R34, 0x7632, R78 ;  /* 0x00007632224e7816 */ /* 0x020fe2000000004e */
[----:B------:R-:W-:Y:S01]  /*1dc70*/  HFMA2 R97, -RZ, RZ, 0.1171875, 0 ;  /* 0x2f800000ff617431 */ /* 0x000fe200000001ff */
        /* <DEDUP_REMOVED lines=11> */
.L_x_1745:
[----:B------:R-:W-:Y:S05]  /*1dd30*/  BSYNC.RECONVERGENT B2 ;  /* 0x0000000000027941 */ /* 0x000fea0003800200 */
.L_x_1744:
        /* <DEDUP_REMOVED lines=22> */
.L_x_1755:
        /* <DEDUP_REMOVED lines=13> */
.L_x_1757:
[----:B------:R-:W-:Y:S05]  /*1df70*/  BSYNC.RECONVERGENT B4 ;  /* 0x0000000000047941 */ /* 0x000fea0003800200 */
.L_x_1756:
        /* <DEDUP_REMOVED lines=55> */
.L_x_1754:
[----:B------:R-:W-:Y:S05]  /*1e2f0*/  BSYNC.RECONVERGENT B3 ;  /* 0x0000000000037941 */ /* 0x000fea0003800200 */
.L_x_1753:
        /* <DEDUP_REMOVED lines=11> */
.L_x_1752:
[----:B------:R-:W-:Y:S05]  /*1e3b0*/  BSYNC.RECONVERGENT B2 ;  /* 0x0000000000027941 */ /* 0x000fea0003800200 */
.L_x_1751:
        /* <DEDUP_REMOVED lines=23> */
.L_x_1762:
        /* <DEDUP_REMOVED lines=13> */
.L_x_1764:
[----:B------:R-:W-:Y:S05]  /*1e600*/  BSYNC.RECONVERGENT B4 ;  /* 0x0000000000047941 */ /* 0x000fea0003800200 */
.L_x_1763:
        /* <DEDUP_REMOVED lines=55> */
.L_x_1761:
[----:B------:R-:W-:Y:S05]  /*1e980*/  BSYNC.RECONVERGENT B3 ;  /* 0x0000000000037941 */ /* 0x000fea0003800200 */
.L_x_1760:
[----:B-----5:R-:W-:Y:S02]  /*1e990*/  PRMT R78, R35, 0x7632, R78 ;  /* 0x00007632234e7816 */ /* 0x020fe4000000004e */
[----:B------:R-:W-:Y:S01]  /*1e9a0*/  I2FP.F32.U32 R76, R77 ;  /* 0x0000004d004c7245 */ /* 0x000fe20000201000 */
[----:B------:R-:W-:Y:S01]  /*1e9b0*/  HFMA2 R77, -RZ, RZ, 0.1171875, 0 ;  /* 0x2f800000ff4d7431 */ /* 0x000fe200000001ff */
[----:B------:R-:W-:Y:S01]  /*1e9c0*/  PRMT R79, R79, 0x7632, R79 ;  /* 0x000076324f4f7816 */ /* 0x000fe2000000004f */
[----:B------:R-:W-:-:S03]  /*1e9d0*/  IMAD.U32 R78, R78, 0x10000, RZ ;  /* 0x000100004e4e7824 */ /* 0x000fc600078e00ff */
[----:B------:R-:W-:Y:S01]  /*1e9e0*/  FFMA.FTZ R76, R76, R77, 1.1641532182693481445e-10 ;  /* 0x2f0000004c4c7423 */ /* 0x000fe2000001004d */
[----:B------:R-:W-:Y:S01]  /*1e9f0*/  FMUL.FTZ R78, R78, UR9 ;  /* 0x000000094e4e7c20 */ /* 0x000fe20008410000 */
[----:B------:R-:W-:-:S03]  /*1ea00*/  SHF.L.U32 R79, R79, 0x10, RZ ;  /* 0x000000104f4f7819 */ /* 0x000fc600000006ff */
[----:B------:R-:W-:Y:S01]  /*1ea10*/  FMUL.FTZ R78, R78, UR8 ;  /* 0x000000084e4e7c20 */ /* 0x000fe20008410000 */
[----:B------:R-:W-:-:S04]  /*1ea20*/  FSETP.GTU.FTZ.AND P2, PT, R76, UR18, PT ;  /* 0x000000124c007c0b */ /* 0x000fc8000bf5c000 */
[----:B------:R-:W-:Y:S02]  /*1ea30*/  FSEL R78, R78, RZ, !P2 ;  /* 0x000000ff4e4e7208 */ /* 0x000fe40005000000 */
[----:B------:R-:W-:-:S03]  /*1ea40*/  SEL R99, RZ, 0x1, P2 ;  /* 0x00000001ff637807 */ /* 0x000fc60001000000 */
[----:B------:R-:W-:-:S07]  /*1ea50*/  FADD.FTZ R139, R79, R78 ;  /* 0x0000004e4f8b7221 */ /* 0x000fce0000010000 */
.L_x_1759:
[----:B------:R-:W-:Y:S05]  /*1ea60*/  BSYNC.RECONVERGENT B2 ;  /* 0x0000000000027941 */ /* 0x000fea0003800200 */
.L_x_1758:
[----:B------:R-:W-:Y:S02]  /*1ea70*/  F2FP.BF16.F32.PACK_AB R79, RZ, R139 ;  /* 0x0000008bff4f723e */ /* 0x000fe400000010ff */
[----:B------:R-:W-:Y:S02]  /*1ea80*/  PRMT R78, R158, 0x5410, R159 ;  /* 0x000054109e4e7816 */ /* 0x000fe4000000009f */
[----:B------:R-:W-:Y:S02]  /*1ea90*/  PRMT R77, R155, 0x5410, R157 ;  /* 0x000054109b4d7816 */ /* 0x000fe4000000009d */
[----:B------:R-:W-:Y:S02]  /*1eaa0*/  PRMT R76, R145, 0x5410, R154 ;  /* 0x00005410914c7816 */ /* 0x000fe4000000009a */
[----:B------:R-:W-:Y:S01]  /*1eab0*/  PRMT R79, R156, 0x5410, R79 ;  /* 0x000054109c4f7816 */ /* 0x000fe2000000004f */
[----:B------:R-:W-:Y:S06]  /*1eac0*/  BRA `(.L_x_1765) ;  /* 0x00000030006c7947 */ /* 0x000fec0003800000 */
.L_x_1708:
[----:B------:R-:W-:Y:S01]  /*1ead0*/  BSSY.RECONVERGENT B2, `(.L_x_1766) ;  /* 0x0000062000027945 */ /* 0x000fe20003800200 */
[----:B------:R-:W-:Y:S01]  /*1eae0*/  IMAD.MOV.U32 R106, RZ, RZ, RZ ;  /* 0x000000ffff6a7224 */ /* 0x000fe200078e00ff */
[----:B------:R-:W-:Y:S01]  /*1eaf0*/  MOV R156, R140 ;  /* 0x0000008c009c7202 */ /* 0x000fe20000000f00 */
[----:B01----:R-:W-:Y:S01]  /*1eb00*/  IMAD.MOV.U32 R76, RZ, RZ, R7 ;  /* 0x000000ffff4c7224 */ /* 0x003fe200078e0007 */
        /* <DEDUP_REMOVED lines=17> */
.L_x_1770:
        /* <DEDUP_REMOVED lines=13> */
.L_x_1772:
[----:B------:R-:W-:Y:S05]  /*1ecf0*/  BSYNC.RECONVERGENT B4 ;  /* 0x0000000000047941 */ /* 0x000fea0003800200 */
.L_x_1771:
        /* <DEDUP_REMOVED lines=50> */
[----:B------:R-:W-:-:S04]  /*1f020*/  LOP3.LUT R6, R6, UR21, R91, 0x96, !PT ;  /* 0x0000001506067c12 */ /* 0x000fc8000f8e965b */
[----:B------:R-:W-:Y:S01]  /*1f030*/  LOP3.LUT R5, R76, UR22, R157, 0x96, !PT ;  /* 0x000000164c057c12 */ /* 0x000fe2000f8e969d */
[----:B------:R-:W-:-:S07]  /*1f040*/  IMAD.MOV.U32 R76, RZ, RZ, RZ ;  /* 0x000000ffff4c7224 */ /* 0x000fce00078e00ff */
.L_x_1769:
[----:B------:R-:W-:Y:S05]  /*1f050*/  BSYNC.RECONVERGENT B3 ;  /* 0x0000000000037941 */ /* 0x000fea0003800200 */
.L_x_1768:
[----:B------:R-:W-:Y:S01]  /*1f060*/  I2FP.F32.U32 R7, R77 ;  /* 0x0000004d00077245 */ /* 0x000fe20000201000 */
[----:B------:R-:W-:Y:S02]  /*1f070*/  HFMA2 R78, -RZ, RZ, 0.1171875, 0 ;  /* 0x2f800000ff4e7431 */ /* 0x000fe400000001ff */
[----:B-----5:R-:W-:-:S03]  /*1f080*/  IMAD.U32 R77, R32, 0x10000, RZ ;  /* 0x00010000204d7824 */ /* 0x020fc600078e00ff */
[----:B------:R-:W-:Y:S01]  /*1f090*/  FFMA.FTZ R7, R7, R78, 1.1641532182693481445e-10 ;  /* 0x2f00000007077423 */ /* 0x000fe2000001004e */
[----:B------:R-:W-:-:S04]  /*1f0a0*/  FMUL.FTZ R77, R77, UR9 ;  /* 0x000000094d4d7c20 */ /* 0x000fc80008410000 */
[----:B------:R-:W-:Y:S01]  /*1f0b0*/  FMUL.FTZ R77, R77, UR8 ;  /* 0x000000084d4d7c20 */ /* 0x000fe20008410000 */
[----:B------:R-:W-:-:S04]  /*1f0c0*/  FSETP.GTU.FTZ.AND P2, PT, R7, UR18, PT ;  /* 0x0000001207007c0b */ /* 0x000fc8000bf5c000 */
[----:B------:R-:W-:Y:S02]  /*1f0d0*/  FSEL R106, R77, RZ, !P2 ;  /* 0x000000ff4d6a7208 */ /* 0x000fe40005000000 */
[----:B------:R-:W-:-:S07]  /*1f0e0*/  SEL R91, RZ, 0x1, P2 ;  /* 0x00000001ff5b7807 */ /* 0x000fce0001000000 */
.L_x_1767:
[----:B------:R-:W-:Y:S05]  /*1f0f0*/  BSYNC.RECONVERGENT B2 ;  /* 0x0000000000027941 */ /* 0x000fea0003800200 */
.L_x_1766:
        /* <DEDUP_REMOVED lines=18> */
.L_x_1777:
        /* <DEDUP_REMOVED lines=13> */
.L_x_1779:
[----:B------:R-:W-:Y:S05]  /*1f2f0*/  BSYNC.RECONVERGENT B4 ;  /* 0x0000000000047941 */ /* 0x000fea0003800200 */
.L_x_1778:
        /* <DEDUP_REMOVED lines=53> */
[----:B------:R-:W-:Y:S01]  /*1f650*/  MOV R77, R156 ;  /* 0x0000009c004d7202 */ /* 0x000fe20000000f00 */
[----:B------:R-:W-:-:S07]  /*1f660*/  IMAD.MOV.U32 R156, RZ, RZ, R76 ;  /* 0x000000ffff9c7224 */ /* 0x000fce00078e004c */
.L_x_1776:
[----:B------:R-:W-:Y:S05]  /*1f670*/  BSYNC.RECONVERGENT B3 ;  /* 0x0000000000037941 */ /* 0x000fea0003800200 */
.L_x_1775:
[----:B-----5:R-:W-:Y:S02]  /*1f680*/  PRMT R78, R32, 0x7632, R78 ;  /* 0x00007632204e7816 */ /* 0x020fe4000000004e */
[----:B------:R-:W-:Y:S01]  /*1f690*/  I2FP.F32.U32 R76, R77 ;  /* 0x0000004d004c7245 */ /* 0x000fe20000201000 */
[----:B------:R-:W-:Y:S01]  /*1f6a0*/  IMAD.MOV.U32 R77, RZ, RZ, 0x2f800000 ;  /* 0x2f800000ff4d7424 */ /* 0x000fe200078e00ff */
[----:B------:R-:W-:-:S03]  /*1f6b0*/  SHF.L.U32 R78, R78, 0x10, RZ ;  /* 0x000000104e4e7819 */ /* 0x000fc600000006ff */
[----:B------:R-:W-:Y:S02]  /*1f6c0*/  FFMA.FTZ R76, R76, R77, 1.1641532182693481445e-10 ;  /* 0x2f0000004c4c7423 */ /* 0x000fe4000001004d */
[----:B------:R-:W-:-:S03]  /*1f6d0*/  FMUL.FTZ R78, R78, UR9 ;  /* 0x000000094e4e7c20 */ /* 0x000fc60008410000 */
[----:B------:R-:W-:Y:S01]  /*1f6e0*/  FSETP.GTU.FTZ.AND P2, PT, R76, UR18, PT ;  /* 0x000000124c007c0b */ /* 0x000fe2000bf5c000 */
[----:B------:R-:W-:-:S03]  /*1f6f0*/  FMUL.FTZ R78, R78, UR8 ;  /* 0x000000084e4e7c20 */ /* 0x000fc60008410000 */
[----:B------:R-:W-:Y:S02]  /*1f700*/  SEL R93, RZ, 0x1, P2 ;  /* 0x00000001ff5d7807 */ /* 0x000fe40001000000 */
[----:B------:R-:W-:-:S07]  /*1f710*/  FSEL R107, R78, RZ, !P2 ;  /* 0x000000ff4e6b7208 */ /* 0x000fce0005000000 */
.L_x_1774:
[----:B------:R-:W-:Y:S05]  /*1f720*/  BSYNC.RECONVERGENT B2 ;  /* 0x0000000000027941 */ /* 0x000fea0003800200 */
.L_x_1773:
        /* <DEDUP_REMOVED lines=18> */
.L_x_1784:
        /* <DEDUP_REMOVED lines=13> */
.L_x_1786:
[----:B------:R-:W-:Y:S05]  /*1f920*/  BSYNC.RECONVERGENT B4 ;  /* 0x0000000000047941 */ /* 0x000fea0003800200 */
.L_x_1785:
        /* <DEDUP_REMOVED lines=55> */
.L_x_1783:
[----:B------:R-:W-:Y:S05]  /*1fca0*/  BSYNC.RECONVERGENT B3 ;  /* 0x0000000000037941 */ /* 0x000fea0003800200 */
.L_x_1782:
        /* <DEDUP_REMOVED lines=9> */
.L_x_1781:
[----:B------:R-:W-:Y:S05]  /*1fd40*/  BSYNC.RECONVERGENT B2 ;  /* 0x0000000000027941 */ /* 0x000fea0003800200 */
.L_x_1780:
        /* <DEDUP_REMOVED lines=18> */
.L_x_1791:
        /* <DEDUP_REMOVED lines=13> */
.L_x_1793:
[----:B------:R-:W-:Y:S05]  /*1ff40*/  BSYNC.RECONVERGENT B4 ;  /* 0x0000000000047941 */ /* 0x000fea0003800200 */
.L_x_1792:
        /* <DEDUP_REMOVED lines=55> */
.L_x_1790:
[----:B------:R-:W-:Y:S05]  /*202c0*/  BSYNC.RECONVERGENT B3 ;  /* 0x0000000000037941 */ /* 0x000fea0003800200 */
.L_x_1789:
        /* <DEDUP_REMOVED lines=10> */
.L_x_1788:
[----:B------:R-:W-:Y:S05]  /*20370*/  BSYNC.RECONVERGENT B2 ;  /* 0x0000000000027941 */ /* 0x000fea0003800200 */
.L_x_1787:
        /* <DEDUP_REMOVED lines=18> */
.L_x_1798:
        /* <DEDUP_REMOVED lines=13> */
.L_x_1800:
[----:B------:R-:W-:Y:S05]  /*20570*/  BSYNC.RECONVERGENT B4 ;  /* 0x0000000000047941 */ /* 0x000fea0003800200 */
.L_x_1799:
        /* <DEDUP_REMOVED lines=55> */
.L_x_1797:
[----:B------:R-:W-:Y:S05]  /*208f0*/  BSYNC.RECONVERGENT B3 ;  /* 0x0000000000037941 */ /* 0x000fea0003800200 */
.L_x_1796:
        /* <DEDUP_REMOVED lines=9> */
.L_x_1795:
[----:B------:R-:W-:Y:S05]  /*20990*/  BSYNC.RECONVERGENT B2 ;  /* 0x0000000000027941 */ /* 0x000fea0003800200 */
.L_x_1794:
        /* <DEDUP_REMOVED lines=18> */
.L_x_1805:
        /* <DEDUP_REMOVED lines=13> */
.L_x_1807:
[----:B------:R-:W-:Y:S05]  /*20b90*/  BSYNC.RECONVERGENT B4 ;  /* 0x0000000000047941 */ /* 0x000fea0003800200 */
.L_x_1806:
        /* <DEDUP_REMOVED lines=55> */
.L_x_1804:
[----:B------:R-:W-:Y:S05]  /*20f10*/  BSYNC.RECONVERGENT B3 ;  /* 0x0000000000037941 */ /* 0x000fea0003800200 */
.L_x_1803:
        /* <DEDUP_REMOVED lines=10> */
.L_x_1802:
[----:B------:R-:W-:Y:S05]  /*20fc0*/  BSYNC.RECONVERGENT B2 ;  /* 0x0000000000027941 */ /* 0x000fea0003800200 */
.L_x_1801:
        /* <DEDUP_REMOVED lines=18> */
.L_x_1812:
        /* <DEDUP_REMOVED lines=13> */
.L_x_1814:
[----:B------:R-:W-:Y:S05]  /*211c0*/  BSYNC.RECONVERGENT B4 ;  /* 0x0000000000047941 */ /* 0x000fea0003800200 */
.L_x_1813:
        /* <DEDUP_REMOVED lines=55> */
.L_x_1811:
[----:B------:R-:W-:Y:S05]  /*21540*/  BSYNC.RECONVERGENT B3 ;  /* 0x0000000000037941 */ /* 0x000fea0003800200 */
.L_x_1810:
        /* <DEDUP_REMOVED lines=9> */
.L_x_1809:
[----:B------:R-:W-:Y:S05]  /*215e0*/  BSYNC.RECONVERGENT B2 ;  /* 0x0000000000027941 */ /* 0x000fea0003800200 */
.L_x_1808:
        /* <DEDUP_REMOVED lines=18> */
.L_x_1819:
        /* <DEDUP_REMOVED lines=13> */
.L_x_1821:
[----:B------:R-:W-:Y:S05]  /*217e0*/  BSYNC.RECONVERGENT B4 ;  /* 0x0000000000047941 */ /* 0x000fea0003800200 */
.L_x_1820:
        /* <DEDUP_REMOVED lines=55> */
.L_x_1818:
[----:B------:R-:W-:Y:S05]  /*21b60*/  BSYNC.RECONVERGENT B3 ;  /* 0x0000000000037941 */ /* 0x000fea0003800200 */
.L_x_1817:
        /* <DEDUP_REMOVED lines=10> */
.L_x_1816:
[----:B------:R-:W-:Y:S05]  /*21c10*/  BSYNC.RECONVERGENT B2 ;  /* 0x0000000000027941 */ /* 0x000fea0003800200 */
.L_x_1815:
[----:B------:R-:W-:Y:S01]  /*21c20*/  F2FP.BF16.F32.PACK_AB R79, RZ, R139 ;  /* 0x0000008bff4f723e */ /* 0x000fe200000010ff */
[----:B------:R-:W-:Y:S01]  /*21c30*/  IMAD.MOV.U32 R140, RZ, RZ, R156 ;  /* 0x000000ffff8c7224 */ /* 0x000fe200078e009c */
[----:B------:R-:W-:Y:S02]  /*21c40*/  PRMT R78, R157, 0x5410, R158 ;  /* 0x000054109d4e7816 */ /* 0x000fe4000000009e */
[----:B------:R-:W-:Y:S02]  /*21c50*/  PRMT R77, R154, 0x5410, R155 ;  /* 0x000054109a4d7816 */ /* 0x000fe4000000009b */
[----:B------:R-:W-:Y:S02]  /*21c60*/  PRMT R76, R153, 0x5410, R152 ;  /* 0x00005410994c7816 */ /* 0x000fe40000000098 */
[----:B------:R-:W-:-:S07]  /*21c70*/  PRMT R79, R145, 0x5410, R79 ;  /* 0x00005410914f7816 */ /* 0x000fce000000004f */
.L_x_1765:
[----:B------:R-:W0:Y:S02]  /*21c80*/  LDC.64 R150, c[0x0][0x3a8] ;  /* 0x0000ea00ff967b82 */ /* 0x000e240000000a00 */
[----:B0-----:R-:W-:-:S05]  /*21c90*/  IMAD.WIDE.U32 R150, R144, 0x10, R150 ;  /* 0x0000001090967825 */ /* 0x001fca00078e0096 */
[----:B------:R2:W-:Y:S01]  /*21ca0*/  STG.E.128 desc[UR6][R150.64], R76 ;  /* 0x0000004c96007986 */ /* 0x0005e2000c101d06 */
[----:B------:R-:W-:Y:S05]  /*21cb0*/  @!P1 BRA `(.L_x_1705) ;  /* 0x0000000000509947 */ /* 0x000fea0003800000 */
[----:B--2---:R-:W-:Y:S01]  /*21cc0*/  SHF.L.U32 R79, R98, 0x10, RZ ;  /* 0x00000010624f7819 */ /* 0x004fe200000006ff */
[----:B------:R-:W0:Y:S01]  /*21cd0*/  LDC.64 R76, c[0x0][0x3b0] ;  /* 0x0000ec00ff4c7b82 */ /* 0x000e220000000a00 */
[----:B------:R-:W-:Y:S02]  /*21ce0*/  LOP3.LUT R78, R99, 0xffff, RZ, 0xc0, !PT ;  /* 0x0000ffff634e7812 */ /* 0x000fe400078ec0ff */
[----:B------:R-:W-:Y:S02]  /*21cf0*/  LOP3.LUT R79, R79, 0xff0000, RZ, 0xc0, !PT ;  /* 0x00ff00004f4f7812 */ /* 0x000fe400078ec0ff */
[----:B------:R-:W-:Y:S02]  /*21d00*/  PRMT R145, R97, 0x7104, RZ ;  /* 0x0000710461917816 */ /* 0x000fe400000000ff */
[----:B------:R-:W-:Y:S02]  /*21d10*/  PRMT R78, R79, 0x4210, R78 ;  /* 0x000042104f4e7816 */ /* 0x000fe4000000004e */
[----:B------:R-:W-:-:S02]  /*21d20*/  LOP3.LUT R150, R95, 0xff, RZ, 0xc0, !PT ;  /* 0x000000ff5f967812 */ /* 0x000fc400078ec0ff */
[----:B------:R-:W-:Y:S02]  /*21d30*/  LOP3.LUT R144, R94, 0xff, RZ, 0xc0, !PT ;  /* 0x000000ff5e907812 */ /* 0x000fe400078ec0ff */
[----:B------:R-:W-:Y:S01]  /*21d40*/  LOP3.LUT R79, R93, 0xff, RZ, 0xc0, !PT ;  /* 0x000000ff5d4f7812 */ /* 0x000fe200078ec0ff */
[----:B------:R-:W-:Y:S01]  /*21d50*/  IMAD.WIDE.U32 R150, R150, 0x1000000, RZ ;  /* 0x0100000096967825 */ /* 0x000fe200078e00ff */
[----:B------:R-:W-:-:S03]  /*21d60*/  LOP3.LUT R153, R78, 0xff00, R145, 0xf8, !PT ;  /* 0x0000ff004e997812 */ /* 0x000fc600078ef891 */
[----:B------:R-:W-:Y:S01]  /*21d70*/  IMAD.WIDE.U32 R144, R144, 0x10000, RZ ;  /* 0x0001000090907825 */ /* 0x000fe200078e00ff */
[----:B------:R-:W-:-:S03]  /*21d80*/  LOP3.LUT R153, R153, 0xff, R96, 0xf8, !PT ;  /* 0x000000ff99997812 */ /* 0x000fc600078ef860 */
[----:B------:R-:W-:Y:S01]  /*21d90*/  IMAD.WIDE.U32 R78, R79, 0x100, RZ ;  /* 0x000001004f4e7825 */ /* 0x000fe200078e00ff */
[----:B------:R-:W-:-:S03]  /*21da0*/  LOP3.LUT R153, R145, R153, R151, 0xfe, !PT ;  /* 0x0000009991997212 */ /* 0x000fc600078efe97 */
[----:B0-----:R-:W-:Y:S01]  /*21db0*/  IMAD.WIDE.U32 R76, R143, 0x8, R76 ;  /* 0x000000088f4c7825 */ /* 0x001fe200078e004c */
[----:B------:R-:W-:Y:S02]  /*21dc0*/  LOP3.LUT R78, R78, R150, R144, 0xfe, !PT ;  /* 0x000000964e4e7212 */ /* 0x000fe400078efe90 */
[----:B------:R-:W-:Y:S02]  /*21dd0*/  LOP3.LUT R79, R153, R79, RZ, 0xfc, !PT ;  /* 0x0000004f994f7212 */ /* 0x000fe400078efcff */
[----:B------:R-:W-:-:S05]  /*21de0*/  LOP3.LUT R78, R78, 0xff, R91, 0xf8, !PT ;  /* 0x000000ff4e4e7812 */ /* 0x000fca00078ef85b */
[----:B------:R3:W-:Y:S02]  /*21df0*/  STG.E.64 desc[UR6][R76.64], R78 ;  /* 0x0000004e4c007986 */ /* 0x0007e4000c101b06 */
.L_x_1705:
[----:B------:R-:W-:Y:S05]  /*21e00*/  BSYNC.RECONVERGENT B1 ;  /* 0x0000000000017941 */ /* 0x000fea0003800200 */
.L_x_1704:
[----:B0123--:R-:W-:Y:S01]  /*21e10*/  FADD.FTZ R77, RZ, R89 ;  /* 0x00000059ff4d7221 */ /* 0x00ffe20000010000 */
[C---:B------:R-:W-:Y:S01]  /*21e20*/  ISETP.GT.U32.AND P1, PT, R0.reuse, 0x3f, PT ;  /* 0x0000003f0000780c */ /* 0x040fe20003f24070 */
[----:B------:R-:W0:Y:S01]  /*21e30*/  S2R R145, SR_TID.X ;  /* 0x0000000000917919 */ /* 0x000e220000002100 */
[----:B------:R-:W-:Y:S01]  /*21e40*/  ISETP.GT.U32.AND P2, PT, R0, 0x5f, PT ;  /* 0x0000005f0000780c */ /* 0x000fe20003f44070 */
        /* <DEDUP_REMOVED lines=11> */
[----:B0-----:R-:W-:-:S03]  /*21f00*/  LOP3.LUT P5, R145, R145, 0x1f, RZ, 0xc0, !PT ;  /* 0x0000001f91917812 */ /* 0x001fc600078ac0ff */
        /* <DEDUP_REMOVED lines=135> */
.L_x_1845:
[----:B-1----:R-:W-:Y:S01]  /*22780*/  FADD.FTZ R153, R150, R151 ;  /* 0x0000009796997221 */ /* 0x002fe20000010000 */
[----:B0-----:R-:W-:Y:S01]  /*22790*/  FMUL.FTZ R150, R143, R143 ;  /* 0x0000008f8f967220 */ /* 0x001fe20000410000 */
[----:B------:R-:W-:Y:S01]  /*227a0*/  ISETP.NE.AND P1, PT, RZ, UR19, PT ;  /* 0x00000013ff007c0c */ /* 0x000fe2000bf25270 */
[----:B------:R-:W0:Y:S01]  /*227b0*/  @!P5 LDC.64 R78, c[0x0][0x3c0] ;  /* 0x0000f000ff4edb82 */ /* 0x000e220000000a00 */
[----:B------:R-:W-:Y:S01]  /*227c0*/  FFMA.FTZ R144, R153, R144, UR20 ;  /* 0x0000001499907e23 */ /* 0x000fe20008010090 */
[----:B-----5:R-:W-:Y:S01]  /*227d0*/  ISETP.GE.AND P2, PT, R142, 0x1, PT ;  /* 0x000000018e00780c */ /* 0x020fe20003f46270 */
[----:B------:R-:W-:Y:S01]  /*227e0*/  BSSY.RECONVERGENT B1, `(.L_x_1823) ;  /* 0x0000118000017945 */ /* 0x000fe20003800200 */
[----:B------:R-:W-:-:S04]  /*227f0*/  FSEL R151, R150, RZ, P1 ;  /* 0x000000ff96977208 */ /* 0x000fc80000800000 */
[----:B------:R-:W1:Y:S01]  /*22800*/  @!P5 LDC.64 R76, c[0x0][0x3c8] ;  /* 0x0000f200ff4cdb82 */ /* 0x000e620000000a00 */
[----:B------:R-:W-:-:S06]  /*22810*/  FADD.FTZ R144, R144, R151 ;  /* 0x0000009790907221 */ /* 0x000fcc0000010000 */
[----:B------:R-:W2:Y:S01]  /*22820*/  MUFU.RSQ R144, R144 ;  /* 0x0000009000907308 */ /* 0x000ea20000001400 */
[----:B0-----:R-:W-:-:S05]  /*22830*/  @!P5 IMAD.WIDE R78, R108, 0x4, R78 ;  /* 0x000000046c4ed825 */ /* 0x001fca00078e024e */
[----:B------:R0:W-:Y:S01]  /*22840*/  @!P5 STG.E desc[UR6][R78.64], R143 ;  /* 0x0000008f4e00d986 */ /* 0x0001e2000c101906 */
[----:B-1----:R-:W-:-:S05]  /*22850*/  @!P5 IMAD.WIDE R76, R108, 0x4, R76 ;  /* 0x000000046c4cd825 */ /* 0x002fca00078e024c */
[----:B--2---:R0:W-:Y:S01]  /*22860*/  @!P5 STG.E desc[UR6][R76.64], R144 ;  /* 0x000000904c00d986 */ /* 0x0041e2000c101906 */
[----:B------:R-:W-:Y:S05]  /*22870*/  @!P2 BRA `(.L_x_1824) ;  /* 0x000000100038a947 */ /* 0x000fea0003800000 */
[----:B------:R-:W-:Y:S01]  /*22880*/  VIADD R142, R142, 0xffffffff ;  /* 0xffffffff8e8e7836 */ /* 0x000fe20000000000 */
[----:B------:R-:W-:Y:S03]  /*22890*/  BSSY.RECONVERGENT B2, `(.L_x_1825) ;  /* 0x0000037000027945 */ /* 0x000fe60003800200 */
[----:B------:R-:W-:Y:S01]  /*228a0*/  IMAD R142, R142, R141, RZ ;  /* 0x0000008d8e8e7224 */ /* 0x000fe200078e02ff */
[----:B------:R-:W-:-:S04]  /*228b0*/  FSEL R141, R143, RZ, !P1 ;  /* 0x000000ff8f8d7208 */ /* 0x000fc80004800000 */
[----:B0-----:R-:W-:-:S04]  /*228c0*/  SHF.R.S32.HI R77, RZ, 0x1f, R142 ;  /* 0x0000001fff4d7819 */ /* 0x001fc8000001148e */
[----:B------:R-:W-:-:S04]  /*228d0*/  LEA.HI R142, R77, R142, RZ, 0x3 ;  /* 0x0000008e4d8e7211 */ /* 0x000fc800078f18ff */
[----:B------:R-:W-:Y:S01]  /*228e0*/  LEA.HI.SX32 R145, R142, R145, 0x1d ;  /* 0x000000918e917211 */ /* 0x000fe200078feaff */
[----:B------:R-:W-:Y:S06]  /*228f0*/  @!P0 BRA `(.L_x_1826) ;  /* 0x0000000000c08947 */ /* 0x000fec0003800000 */
[--C-:B------:R-:W-:Y:S01]  /*22900*/  FADD.FTZ R77, R89, -R141.reuse ;  /* 0x8000008d594d7221 */ /* 0x100fe20000010000 */
[----:B------:R-:W-:Y:S01]  /*22910*/  SHF.L.U32 R79, R72, 0x10, RZ ;  /* 0x00000010484f7819 */ /* 0x000fe200000006ff */
[----:B------:R-:W-:Y:S02]  /*22920*/  IMAD.U32 R143, R68, 0x10000, RZ ;  /* 0x00010000448f7824 */ /* 0x000fe400078e00ff */
[----:B------:R-:W-:Y:S01]  /*22930*/  FADD.FTZ R151, R110, -R141 ;  /* 0x8000008d6e977221 */ /* 0x000fe20000010000 */
[C---:B------:R-:W-:Y:S01]  /*22940*/  FMUL.FTZ R76, R144.reuse, R77 ;  /* 0x0000004d904c7220 */ /* 0x040fe20000410000 */
[----:B------:R-:W-:Y:S01]  /*22950*/  SHF.L.U32 R78, R73, 0x10, RZ ;  /* 0x00000010494e7819 */ /* 0x000fe200000006ff */
[----:B------:R-:W-:Y:S02]  /*22960*/  IMAD.U32 R142, R69, 0x10000, RZ ;  /* 0x00010000458e7824 */ /* 0x000fe400078e00ff */
[----:B------:R-:W-:Y:S01]  /*22970*/  FMUL.FTZ R77, R144, R151 ;  /* 0x00000097904d7220 */ /* 0x000fe20000410000 */
[----:B------:R-:W-:Y:S01]  /*22980*/  FFMA.FTZ R76, R76, R79, R143 ;  /* 0x0000004f4c4c7223 */ /* 0x000fe2000001008f */
[--C-:B------:R-:W-:Y:S01]  /*22990*/  FADD.FTZ R79, R111, -R141.reuse ;  /* 0x8000008d6f4f7221 */ /* 0x100fe20000010000 */
[--C-:B------:R-:W-:Y:S01]  /*229a0*/  FADD.FTZ R143, R120, -R141.reuse ;  /* 0x8000008d788f7221 */ /* 0x100fe20000010000 */
[----:B------:R-:W-:Y:S01]  /*229b0*/  FFMA.FTZ R77, R77, R78, R142 ;  /* 0x0000004e4d4d7223 */ /* 0x000fe2000001008e */
[----:B------:R-:W-:Y:S01]  /*229c0*/  SHF.L.U32 R150, R85, 0x10, RZ ;  /* 0x0000001055967819 */ /* 0x000fe200000006ff */
[----:B------:R-:W-:Y:S01]  /*229d0*/  IMAD.U32 R78, R84, 0x10000, RZ ;  /* 0x00010000544e7824 */ /* 0x000fe200078e00ff */
[----:B------:R-:W-:Y:S01]  /*229e0*/  SHF.L.U32 R142, R74, 0x10, RZ ;  /* 0x000000104a8e7819 */ /* 0x000fe200000006ff */
[----:B------:R-:W-:Y:S01]  /*229f0*/  FADD.FTZ R151, R121, -R141 ;  /* 0x8000008d79977221 */ /* 0x000fe20000010000 */
[C---:B------:R-:W-:Y:S01]  /*22a00*/  FMUL.FTZ R79, R144.reuse, R79 ;  /* 0x0000004f904f7220 */ /* 0x040fe20000410000 */
[----:B------:R-:W-:Y:S01]  /*22a10*/  FMUL.FTZ R143, R144, R143 ;  /* 0x0000008f908f7220 */ /* 0x000fe20000410000 */
[----:B------:R-:W-:Y:S01]  /*22a20*/  IMAD.U32 R152, R70, 0x10000, RZ ;  /* 0x0001000046987824 */ /* 0x000fe200078e00ff */
[----:B------:R-:W-:Y:S01]  /*22a30*/  SHF.L.U32 R154, R83, 0x10, RZ ;  /* 0x00000010539a7819 */ /* 0x000fe200000006ff */
[----:B------:R-:W-:-:S02]  /*22a40*/  IMAD.U32 R156, R82, 0x10000, RZ ;  /* 0x00010000529c7824 */ /* 0x000fc400078e00ff */
[----:B------:R-:W-:Y:S01]  /*22a50*/  FMUL.FTZ R151, R144, R151 ;  /* 0x0000009790977220 */ /* 0x000fe20000410000 */
[----:B------:R-:W-:Y:S01]  /*22a60*/  FFMA.FTZ R150, R79, R150, R78 ;  /* 0x000000964f967223 */ /* 0x000fe2000001004e */
[----:B------:R-:W-:Y:S01]  /*22a70*/  FFMA.FTZ R78, R143, R142, R152 ;  /* 0x0000008e8f4e7223 */ /* 0x000fe20000010098 */
[--C-:B------:R-:W-:Y:S01]  /*22a80*/  FADD.FTZ R79, R130, -R141.reuse ;  /* 0x8000008d824f7221 */ /* 0x100fe20000010000 */
[----:B------:R-:W0:Y:S01]  /*22a90*/  LDC.64 R142, c[0x0][0x428] ;  /* 0x00010a00ff8e7b82 */ /* 0x000e220000000a00 */
[----:B------:R-:W-:Y:S01]  /*22aa0*/  FFMA.FTZ R151, R151, R154, R156 ;  /* 0x0000009a97977223 */ /* 0x000fe2000001009c */
[----:B------:R-:W-:Y:S01]  /*22ab0*/  SHF.L.U32 R152, R75, 0x10, RZ ;  /* 0x000000104b987819 */ /* 0x000fe200000006ff */
[----:B------:R-:W-:Y:S02]  /*22ac0*/  IMAD.U32 R154, R71, 0x10000, RZ ;  /* 0x00010000479a7824 */ /* 0x000fe400078e00ff */
[----:B------:R-:W-:Y:S01]  /*22ad0*/  FMUL.FTZ R79, R144, R79 ;  /* 0x0000004f904f7220 */ /* 0x000fe20000410000 */
[----:B------:R-:W-:Y:S01]  /*22ae0*/  FADD.FTZ R153, R131, -R141 ;  /* 0x8000008d83997221 */ /* 0x000fe20000010000 */
[----:B------:R-:W-:-:S02]  /*22af0*/  F2FP.BF16.F32.PACK_AB R78, R151, R78 ;  /* 0x0000004e974e723e */ /* 0x000fc400000010ff */
[----:B------:R-:W-:Y:S01]  /*22b00*/  FFMA.FTZ R155, R79, R152, R154 ;  /* 0x000000984f9b7223 */ /* 0x000fe2000001009a */
[----:B------:R-:W-:Y:S01]  /*22b10*/  SHF.L.U32 R152, R81, 0x10, RZ ;  /* 0x0000001051987819 */ /* 0x000fe200000006ff */
[----:B------:R-:W-:Y:S02]  /*22b20*/  IMAD.U32 R154, R80, 0x10000, RZ ;  /* 0x00010000509a7824 */ /* 0x000fe400078e00ff */
[----:B------:R-:W-:Y:S01]  /*22b30*/  FMUL.FTZ R153, R144, R153 ;  /* 0x0000009990997220 */ /* 0x000fe20000410000 */
[----:B------:R-:W-:Y:S01]  /*22b40*/  FADD.FTZ R79, R92, -R141 ;  /* 0x8000008d5c4f7221 */ /* 0x000fe20000010000 */
[----:B------:R-:W-:Y:S02]  /*22b50*/  F2FP.BF16.F32.PACK_AB R77, R150, R77 ;  /* 0x0000004d964d723e */ /* 0x000fe400000010ff */
[----:B------:R-:W-:Y:S01]  /*22b60*/  FFMA.FTZ R156, R153, R152, R154 ;  /* 0x00000098999c7223 */ /* 0x000fe2000001009a */
[----:B------:R-:W-:Y:S01]  /*22b70*/  SHF.L.U32 R152, R87, 0x10, RZ ;  /* 0x0000001057987819 */ /* 0x000fe200000006ff */
[----:B------:R-:W-:Y:S01]  /*22b80*/  FMUL.FTZ R79, R144, R79 ;  /* 0x0000004f904f7220 */ /* 0x000fe20000410000 */
[----:B------:R-:W-:-:S04]  /*22b90*/  IMAD.U32 R154, R86, 0x10000, RZ ;  /* 0x00010000569a7824 */ /* 0x000fc800078e00ff */
[----:B------:R-:W-:Y:S01]  /*22ba0*/  FFMA.FTZ R153, R79, R152, R154 ;  /* 0x000000984f997223 */ /* 0x000fe2000001009a */
[----:B------:R-:W-:Y:S01]  /*22bb0*/  F2FP.BF16.F32.PACK_AB R79, R156, R155 ;  /* 0x0000009b9c4f723e */ /* 0x000fe200000010ff */
[C---:B0-----:R-:W-:Y:S01]  /*22bc0*/  IMAD.WIDE.U32 R142, R145.reuse, 0x10, R142 ;  /* 0x00000010918e7825 */ /* 0x041fe200078e008e */
[----:B------:R-:W-:Y:S02]  /*22bd0*/  IADD3 R145, PT, PT, R145, 0x20, RZ ;  /* 0x0000002091917810 */ /* 0x000fe40007ffe0ff */
[----:B------:R-:W-:-:S05]  /*22be0*/  F2FP.BF16.F32.PACK_AB R76, R153, R76 ;  /* 0x0000004c994c723e */ /* 0x000fca00000010ff */
[----:B------:R0:W-:Y:S02]  /*22bf0*/  STG.E.128 desc[UR6][R142.64], R76 ;  /* 0x0000004c8e007986 */ /* 0x0001e4000c101d06 */
.L_x_1826:
[----:B------:R-:W-:Y:S05]  /*22c00*/  BSYNC.RECONVERGENT B2 ;  /* 0x0000000000027941 */ /* 0x000fea0003800200 */
.L_x_1825:
[----:B------:R-:W-:Y:S01]  /*22c10*/  ISETP.NE.AND P0, PT, R146, RZ, PT ;  /* 0x000000ff9200720c */ /* 0x000fe20003f05270 */
[----:B------:R-:W-:-:S12]  /*22c20*/  BSSY.RECONVERGENT B2, `(.L_x_1827) ;  /* 0x0000032000027945 */ /* 0x000fd80003800200 */
[----:B------:R-:W-:Y:S05]  /*22c30*/  @!P0 BRA `(.L_x_1828) ;  /* 0x0000000000c08947 */ /* 0x000fea0003800000 */
[--C-:B0-----:R-:W-:Y:S01]  /*22c40*/  FADD.FTZ R77, R100, -R141.reuse ;  /* 0x8000008d644d7221 */ /* 0x101fe20000010000 */
[----:B------:R-:W-:Y:S01]  /*22c50*/  SHF.L.U32 R143, R60, 0x10, RZ ;  /* 0x000000103c8f7819 */ /* 0x000fe200000006ff */
[----:B------:R-:W-:Y:S01]  /*22c60*/  FADD.FTZ R151, R112, -R141 ;  /* 0x8000008d70977221 */ /* 0x000fe20000010000 */
[----:B------:R-:W-:Y:S02]  /*22c70*/  IMAD.U32 R79, R64, 0x10000, RZ ;  /* 0x00010000404f7824 */ /* 0x000fe400078e00ff */
        /* <DEDUP_REMOVED lines=9> */
[----:B------:R-:W-:Y:S01]  /*22d10*/  FADD.FTZ R151, R123, -R141 ;  /* 0x8000008d7b977221 */ /* 0x000fe20000010000 */
[----:B------:R-:W-:Y:S01]  /*22d20*/  IMAD.U32 R146, R29, 0x10000, RZ ;  /* 0x000100001d927824 */ /* 0x000fe200078e00ff */
[----:B------:R-:W-:Y:S01]  /*22d30*/  SHF.L.U32 R150, R62, 0x10, RZ ;  /* 0x000000103e967819 */ /* 0x000fe200000006ff */
[----:B------:R-:W-:-:S02]  /*22d40*/  IMAD.U32 R142, R66, 0x10000, RZ ;  /* 0x00010000428e7824 */ /* 0x000fc400078e00ff */
[C---:B------:R-:W-:Y:S01]  /*22d50*/  FMUL.FTZ R79, R144.reuse, R79 ;  /* 0x0000004f904f7220 */ /* 0x040fe20000410000 */
[----:B------:R-:W-:Y:S01]  /*22d60*/  FMUL.FTZ R143, R144, R143 ;  /* 0x0000008f908f7220 */ /* 0x000fe20000410000 */
[----:B------:R-:W-:Y:S01]  /*22d70*/  SHF.L.U32 R154, R26, 0x10, RZ ;  /* 0x000000101a9a7819 */ /* 0x000fe200000006ff */
[----:B------:R-:W-:Y:S02]  /*22d80*/  IMAD.U32 R152, R27, 0x10000, RZ ;  /* 0x000100001b987824 */ /* 0x000fe400078e00ff */
[----:B------:R-:W-:Y:S01]  /*22d90*/  FMUL.FTZ R151, R144, R151 ;  /* 0x0000009790977220 */ /* 0x000fe20000410000 */
[----:B------:R-:W-:Y:S01]  /*22da0*/  FFMA.FTZ R146, R79, R146, R78 ;  /* 0x000000924f927223 */ /* 0x000fe2000001004e */
[----:B------:R-:W-:Y:S01]  /*22db0*/  FFMA.FTZ R78, R143, R142, R150 ;  /* 0x0000008e8f4e7223 */ /* 0x000fe20000010096 */
[----:B------:R-:W-:Y:S01]  /*22dc0*/  FADD.FTZ R79, R132, -R141 ;  /* 0x8000008d844f7221 */ /* 0x000fe20000010000 */
[----:B------:R-:W0:Y:S01]  /*22dd0*/  LDC.64 R142, c[0x0][0x428] ;  /* 0x00010a00ff8e7b82 */ /* 0x000e220000000a00 */
[----:B------:R-:W-:Y:S01]  /*22de0*/  FFMA.FTZ R153, R151, R152, R154 ;  /* 0x0000009897997223 */ /* 0x000fe2000001009a */
[----:B------:R-:W-:Y:S01]  /*22df0*/  SHF.L.U32 R152, R63, 0x10, RZ ;  /* 0x000000103f987819 */ /* 0x000fe200000006ff */
[----:B------:R-:W-:-:S02]  /*22e00*/  IMAD.U32 R150, R67, 0x10000, RZ ;  /* 0x0001000043967824 */ /* 0x000fc400078e00ff */
[----:B------:R-:W-:Y:S01]  /*22e10*/  FMUL.FTZ R79, R144, R79 ;  /* 0x0000004f904f7220 */ /* 0x000fe20000410000 */
[--C-:B------:R-:W-:Y:S01]  /*22e20*/  FADD.FTZ R151, R133, -R141.reuse ;  /* 0x8000008d85977221 */ /* 0x100fe20000010000 */
[----:B------:R-:W-:Y:S02]  /*22e30*/  F2FP.BF16.F32.PACK_AB R78, R153, R78 ;  /* 0x0000004e994e723e */ /* 0x000fe400000010ff */
        /* <DEDUP_REMOVED lines=8> */
[----:B------:R-:W-:Y:S01]  /*22ec0*/  FMUL.FTZ R79, R144, R79 ;  /* 0x0000004f904f7220 */ /* 0x000fe20000410000 */
[----:B------:R-:W-:-:S04]  /*22ed0*/  IMAD.U32 R150, R31, 0x10000, RZ ;  /* 0x000100001f967824 */ /* 0x000fc800078e00ff */
[----:B------:R-:W-:Y:S01]  /*22ee0*/  FFMA.FTZ R151, R79, R150, R152 ;  /* 0x000000964f977223 */ /* 0x000fe20000010098 */
[----:B------:R-:W-:Y:S01]  /*22ef0*/  F2FP.BF16.F32.PACK_AB R79, R155, R154 ;  /* 0x0000009a9b4f723e */ /* 0x000fe200000010ff */
[----:B0-----:R-:W-:-:S03]  /*22f00*/  IMAD.WIDE.U32 R142, R145, 0x10, R142 ;  /* 0x00000010918e7825 */ /* 0x001fc600078e008e */
[----:B------:R-:W-:Y:S01]  /*22f10*/  F2FP.BF16.F32.PACK_AB R76, R151, R76 ;  /* 0x0000004c974c723e */ /* 0x000fe200000010ff */
[----:B------:R-:W-:-:S04]  /*22f20*/  VIADD R145, R145, 0x20 ;  /* 0x0000002091917836 */ /* 0x000fc80000000000 */
[----:B------:R1:W-:Y:S03]  /*22f30*/  STG.E.128 desc[UR6][R142.64], R76 ;  /* 0x0000004c8e007986 */ /* 0x0003e6000c101d06 */
.L_x_1828:
[----:B------:R-:W-:Y:S05]  /*22f40*/  BSYNC.RECONVERGENT B2 ;  /* 0x0000000000027941 */ /* 0x000fea0003800200 */
.L_x_1827:
[----:B------:R-:W-:Y:S01]  /*22f50*/  ISETP.NE.AND P0, PT, R147, RZ, PT ;  /* 0x000000ff9300720c */ /* 0x000fe20003f05270 */
[----:B------:R-:W-:-:S12]  /*22f60*/  BSSY.RECONVERGENT B2, `(.L_x_1829) ;  /* 0x0000032000027945 */ /* 0x000fd80003800200 */
[----:B------:R-:W-:Y:S05]  /*22f70*/  @!P0 BRA `(.L_x_1830) ;  /* 0x0000000000c08947 */ /* 0x000fea0003800000 */
[--C-:B01----:R-:W-:Y:S01]  /*22f80*/  FADD.FTZ R77, R102, -R141.reuse ;  /* 0x8000008d664d7221 */ /* 0x103fe20000010000 */
        /* <DEDUP_REMOVED lines=47> */
.L_x_1830:
[----:B------:R-:W-:Y:S05]  /*23280*/  BSYNC.RECONVERGENT B2 ;  /* 0x0000000000027941 */ /* 0x000fea0003800200 */
.L_x_1829:
[----:B------:R-:W-:Y:S01]  /*23290*/  ISETP.NE.AND P0, PT, R148, RZ, PT ;  /* 0x000000ff9400720c */ /* 0x000fe20003f05270 */
[----:B------:R-:W-:-:S12]  /*232a0*/  BSSY.RECONVERGENT B2, `(.L_x_1831) ;  /* 0x0000032000027945 */ /* 0x000fd80003800200 */
[----:B------:R-:W-:Y:S05]  /*232b0*/  @!P0 BRA `(.L_x_1832) ;  /* 0x0000000000c08947 */ /* 0x000fea0003800000 */
[--C-:B012---:R-:W-:Y:S01]  /*232c0*/  FADD.FTZ R77, R104, -R141.reuse ;  /* 0x8000008d684d7221 */ /* 0x107fe20000010000 */
        /* <DEDUP_REMOVED lines=47> */
.L_x_1832:
[----:B------:R-:W-:Y:S05]  /*235c0*/  BSYNC.RECONVERGENT B2 ;  /* 0x0000000000027941 */ /* 0x000fea0003800200 */
.L_x_1831:
[----:B------:R-:W-:-:S13]  /*235d0*/  ISETP.NE.AND P0, PT, R149, RZ, PT ;  /* 0x000000ff9500720c */ /* 0x000fda0003f05270 */
[----:B------:R-:W-:Y:S05]  /*235e0*/  @!P0 BRA `(.L_x_1824) ;  /* 0x0000000000dc8947 */ /* 0x000fea0003800000 */
[----:B0123--:R-:W-:Y:S01]  /*235f0*/  FADD.FTZ R77, R106, -R141 ;  /* 0x8000008d6a4d7221 */ /* 0x00ffe20000010000 */
[----:B------:R-:W-:Y:S01]  /*23600*/  SHF.L.U32 R146, R40, 0x10, RZ ;  /* 0x0000001028927819 */ /* 0x000fe200000006ff */
[----:B------:R-:W-:Y:S01]  /*23610*/  IMAD.U32 R76, R36, 0x10000, RZ ;  /* 0x00010000244c7824 */ /* 0x000fe200078e00ff */
[----:B------:R-:W-:Y:S01]  /*23620*/  PRMT R147, R41, 0x7632, R147 ;  /* 0x0000763229937816 */ /* 0x000fe20000000093 */
[----:B------:R-:W-:Y:S01]  /*23630*/  FMUL.FTZ R77, R144, R77 ;  /* 0x0000004d904d7220 */ /* 0x000fe20000410000 */
[----:B------:R-:W-:Y:S01]  /*23640*/  PRMT R78, R37, 0x7632, R78 ;  /* 0x00007632254e7816 */ /* 0x000fe2000000004e */
[--C-:B------:R-:W-:Y:S01]  /*23650*/  FADD.FTZ R79, R119, -R141.reuse ;  /* 0x8000008d774f7221 */ /* 0x100fe20000010000 */
[----:B------:R-:W-:Y:S01]  /*23660*/  SHF.L.U32 R142, R42, 0x10, RZ ;  /* 0x000000102a8e7819 */ /* 0x000fe200000006ff */
[----:B------:R-:W-:Y:S01]  /*23670*/  FFMA.FTZ R146, R77, R146, R76 ;  /* 0x000000924d927223 */ /* 0x000fe2000001004c */
[----:B------:R-:W-:Y:S01]  /*23680*/  FADD.FTZ R77, R128, -R141 ;  /* 0x8000008d804d7221 */ /* 0x000fe20000010000 */
[----:B------:R-:W-:Y:S01]  /*23690*/  SHF.L.U32 R76, R147, 0x10, RZ ;  /* 0x00000010934c7819 */ /* 0x000fe200000006ff */
[----:B------:R-:W-:Y:S01]  /*236a0*/  FMUL.FTZ R79, R144, R79 ;  /* 0x0000004f904f7220 */ /* 0x000fe20000410000 */
[----:B------:R-:W-:-:S02]  /*236b0*/  IMAD.U32 R78, R78, 0x10000, RZ ;  /* 0x000100004e4e7824 */ /* 0x000fc400078e00ff */
[----:B------:R-:W-:Y:S01]  /*236c0*/  FMUL.FTZ R77, R144, R77 ;  /* 0x0000004d904d7220 */ /* 0x000fe20000410000 */
[----:B------:R-:W-:Y:S01]  /*236d0*/  IMAD.U32 R148, R38, 0x10000, RZ ;  /* 0x0001000026947824 */ /* 0x000fe200078e00ff */
[----:B------:R-:W-:Y:S01]  /*236e0*/  PRMT R150, R42, 0x7632, R150 ;  /* 0x000076322a967816 */ /* 0x000fe20000000096 */
[--C-:B------:R-:W-:Y:S01]  /*236f0*/  FADD.FTZ R143, R129, -R141.reuse ;  /* 0x8000008d818f7221 */ /* 0x100fe20000010000 */
[----:B------:R-:W-:Y:S01]  /*23700*/  PRMT R152, R38, 0x7632, R152 ;  /* 0x0000763226987816 */ /* 0x000fe20000000098 */
[----:B------:R-:W-:Y:S01]  /*23710*/  FFMA.FTZ R147, R79, R76, R78 ;  /* 0x0000004c4f937223 */ /* 0x000fe2000001004e */
[----:B------:R-:W-:Y:S01]  /*23720*/  FFMA.FTZ R78, R77, R142, R148 ;  /* 0x0000008e4d4e7223 */ /* 0x000fe20000010094 */
[--C-:B------:R-:W-:Y:S01]  /*23730*/  FADD.FTZ R77, R138, -R141.reuse ;  /* 0x8000008d8a4d7221 */ /* 0x100fe20000010000 */
[----:B------:R-:W-:Y:S01]  /*23740*/  SHF.L.U32 R150, R150, 0x10, RZ ;  /* 0x0000001096967819 */ /* 0x000fe200000006ff */
[----:B------:R-:W-:Y:S02]  /*23750*/  IMAD.U32 R152, R152, 0x10000, RZ ;  /* 0x0001000098987824 */ /* 0x000fe400078e00ff */
[C---:B------:R-:W-:Y:S01]  /*23760*/  FMUL.FTZ R143, R144.reuse, R143 ;  /* 0x0000008f908f7220 */ /* 0x040fe20000410000 */
[----:B------:R-:W-:Y:S01]  /*23770*/  FMUL.FTZ R79, R144, R77 ;  /* 0x0000004d904f7220 */ /* 0x000fe20000410000 */
[----:B------:R-:W-:Y:S01]  /*23780*/  SHF.L.U32 R142, R43, 0x10, RZ ;  /* 0x000000102b8e7819 */ /* 0x000fe200000006ff */
[----:B------:R-:W0:Y:S01]  /*23790*/  LDC.64 R76, c[0x0][0x428] ;  /* 0x00010a00ff4c7b82 */ /* 0x000e220000000a00 */
[----:B------:R-:W-:Y:S01]  /*237a0*/  FFMA.FTZ R149, R143, R150, R152 ;  /* 0x000000968f957223 */ /* 0x000fe20000010098 */
[----:B------:R-:W-:Y:S01]  /*237b0*/  PRMT R150, R43, 0x7632, R150 ;  /* 0x000076322b967816 */ /* 0x000fe20000000096 */
[--C-:B------:R-:W-:Y:S01]  /*237c0*/  FADD.FTZ R143, R139, -R141.reuse ;  /* 0x8000008d8b8f7221 */ /* 0x100fe20000010000 */
[C---:B------:R-:W-:Y:S01]  /*237d0*/  PRMT R152, R39.reuse, 0x7632, R152 ;  /* 0x0000763227987816 */ /* 0x040fe20000000098 */
[----:B------:R-:W-:Y:S01]  /*237e0*/  IMAD.U32 R148, R39, 0x10000, RZ ;  /* 0x0001000027947824 */ /* 0x000fe200078e00ff */
[----:B------:R-:W-:Y:S01]  /*237f0*/  F2FP.BF16.F32.PACK_AB R78, R149, R78 ;  /* 0x0000004e954e723e */ /* 0x000fe200000010ff */
[----:B------:R-:W-:Y:S01]  /*23800*/  IMAD.U32 R150, R150, 0x10000, RZ ;  /* 0x0001000096967824 */ /* 0x000fe200078e00ff */
[----:B------:R-:W-:Y:S01]  /*23810*/  SHF.L.U32 R152, R152, 0x10, RZ ;  /* 0x0000001098987819 */ /* 0x000fe200000006ff */
[----:B------:R-:W-:Y:S01]  /*23820*/  FMUL.FTZ R143, R144, R143 ;  /* 0x0000008f908f7220 */ /* 0x000fe20000410000 */
[----:B------:R-:W-:Y:S01]  /*23830*/  FFMA.FTZ R151, R79, R142, R148 ;  /* 0x0000008e4f977223 */ /* 0x000fe20000010094 */
[--C-:B------:R-:W-:Y:S01]  /*23840*/  FADD.FTZ R79, R107, -R141.reuse ;  /* 0x8000008d6b4f7221 */ /* 0x100fe20000010000 */
[----:B------:R-:W-:Y:S01]  /*23850*/  FADD.FTZ R141, R118, -R141 ;  /* 0x8000008d768d7221 */ /* 0x000fe20000010000 */
[----:B------:R-:W-:Y:S01]  /*23860*/  FFMA.FTZ R152, R143, R150, R152 ;  /* 0x000000968f987223 */ /* 0x000fe20000010098 */
[----:B------:R-:W-:Y:S01]  /*23870*/  PRMT R142, R40, 0x7632, R142 ;  /* 0x00007632288e7816 */ /* 0x000fe2000000008e */
[----:B------:R-:W-:Y:S01]  /*23880*/  FMUL.FTZ R79, R144, R79 ;  /* 0x0000004f904f7220 */ /* 0x000fe20000410000 */
[----:B------:R-:W-:Y:S01]  /*23890*/  PRMT R143, R36, 0x7632, R143 ;  /* 0x00007632248f7816 */ /* 0x000fe2000000008f */
[----:B------:R-:W-:Y:S01]  /*238a0*/  FMUL.FTZ R141, R144, R141 ;  /* 0x0000008d908d7220 */ /* 0x000fe20000410000 */
[----:B------:R-:W-:Y:S01]  /*238b0*/  SHF.L.U32 R148, R41, 0x10, RZ ;  /* 0x0000001029947819 */ /* 0x000fe200000006ff */
[----:B------:R-:W-:Y:S01]  /*238c0*/  IMAD.U32 R150, R37, 0x10000, RZ ;  /* 0x0001000025967824 */ /* 0x000fe200078e00ff */
[----:B------:R-:W-:Y:S01]  /*238d0*/  SHF.L.U32 R142, R142, 0x10, RZ ;  /* 0x000000108e8e7819 */ /* 0x000fe200000006ff */
[----:B------:R-:W-:-:S02]  /*238e0*/  IMAD.U32 R144, R143, 0x10000, RZ ;  /* 0x000100008f907824 */ /* 0x000fc400078e00ff */
[----:B------:R-:W-:Y:S02]  /*238f0*/  FFMA.FTZ R148, R141, R148, R150 ;  /* 0x000000948d947223 */ /* 0x000fe40000010096 */
[----:B------:R-:W-:Y:S01]  /*23900*/  FFMA.FTZ R141, R79, R142, R144 ;  /* 0x0000008e4f8d7223 */ /* 0x000fe20000010090 */
[----:B0-----:R-:W-:Y:S01]  /*23910*/  IMAD.WIDE.U32 R142, R145, 0x10, R76 ;  /* 0x00000010918e7825 */ /* 0x001fe200078e004c */
[----:B------:R-:W-:Y:S02]  /*23920*/  F2FP.BF16.F32.PACK_AB R79, R152, R151 ;  /* 0x00000097984f723e */ /* 0x000fe400000010ff */
[----:B------:R-:W-:Y:S02]  /*23930*/  F2FP.BF16.F32.PACK_AB R77, R147, R148 ;  /* 0x00000094934d723e */ /* 0x000fe400000010ff */
[----:B------:R-:W-:-:S05]  /*23940*/  F2FP.BF16.F32.PACK_AB R76, R141, R146 ;  /* 0x000000928d4c723e */ /* 0x000fca00000010ff */
[----:B------:R4:W-:Y:S02]  /*23950*/  STG.E.128 desc[UR6][R142.64], R76 ;  /* 0x0000004c8e007986 */ /* 0x0009e4000c101d06 */
.L_x_1824:
[----:B------:R-:W-:Y:S05]  /*23960*/  BSYNC.RECONVERGENT B1 ;  /* 0x0000000000017941 */ /* 0x000fea0003800200 */
.L_x_1823:
[----:B01234-:R-:W0:Y:S02]  /*23970*/  LDC.64 R76, c[0x0][0x380] ;  /* 0x0000e000ff4c7b82 */ /* 0x01fe240000000a00 */
[----:B0-----:R-:W-:-:S04]  /*23980*/  LEA R108, R76, R108, 0x2 ;  /* 0x0000006c4c6c7211 */ /* 0x001fc800078e10ff */
[----:B------:R-:W-:-:S13]  /*23990*/  ISETP.GE.AND P0, PT, R108, R77, PT ;  /* 0x0000004d6c00720c */ /* 0x000fda0003f06270 */
[----:B------:R-:W-:Y:S05]  /*239a0*/  @!P0 BRA `(.L_x_1833) ;  /* 0xfffffdd400508947 */ /* 0x000fea000383ffff */
[----:B------:R-:W-:Y:S05]  /*239b0*/  BSYNC B0 ;  /* 0x0000000000007941 */ /* 0x000fea0003800000 */
.L_x_1223:
[----:B------:R-:W-:Y:S05]  /*239c0*/  EXIT ;  /* 0x000000000000794d */ /* 0x000fea0003800000 */
.L_x_1822:
[----:B------:R-:W-:Y:S01]  /*239d0*/  HFMA2 R154, -RZ, RZ, 0, 5.9604644775390625e-08 ;  /* 0x00000001ff9a7431 */ /* 0x000fe200000001ff */
[----:B------:R-:W-:Y:S01]  /*239e0*/  BSSY B1, `(.L_x_1834) ;  /* 0x0000007000017945 */ /* 0x000fe20003800000 */
[----:B------:R-:W-:Y:S01]  /*239f0*/  IMAD.MOV.U32 R155, RZ, RZ, R77 ;  /* 0x000000ffff9b7224 */ /* 0x000fe200078e004d */
[----:B------:R-:W-:Y:S01]  /*23a00*/  MOV R152, 0xffffffff ;  /* 0xffffffff00987802 */ /* 0x000fe20000000f00 */
[----:B------:R-:W-:-:S07]  /*23a10*/  IMAD.MOV.U32 R157, RZ, RZ, 0x1f ;  /* 0x0000001fff9d7424 */ /* 0x000fce00078e00ff */
[----:B-----5:R-:W-:Y:S05]  /*23a20*/  WARPSYNC.COLLECTIVE R152, `(.L_x_1835) ;  /* 0x0000000098087348 */ /* 0x020fea0003c00000 */
[----:B------:R0:W1:Y:S02]  /*23a30*/  SHFL.BFLY P6, R153, R155, R154, R157 ;  /* 0x0c00009a9b997389 */ /* 0x00006400000c009d */
[----:B01---5:R-:W-:Y:S05]  /*23a40*/  ENDCOLLECTIVE ;  /* 0x000000000000791b */ /* 0x023fea0003800000 */
.L_x_1835:
[----:B------:R-:W-:Y:S05]  /*23a50*/  BSYNC B1 ;  /* 0x0000000000017941 */ /* 0x000fea0003800000 */
.L_x_1834:
        /* <DEDUP_REMOVED lines=10> */
.L_x_1836:
[----:B------:R-:W-:Y:S01]  /*23b00*/  HFMA2 R154, -RZ, RZ, 0, 2.384185791015625e-07 ;  /* 0x00000004ff9a7431 */ /* 0x000fe200000001ff */
[----:B------:R-:W-:-:S05]  /*23b10*/  MOV R79, R153 ;  /* 0x00000099004f7202 */ /* 0x000fca0000000f00 */
[----:B------:R-:W-:-:S04]  /*23b20*/  FADD.FTZ R79, R78, R79 ;  /* 0x0000004f4e4f7221 */ /* 0x000fc80000010000 */
[----:B------:R-:W-:-:S07]  /*23b30*/  IMAD.MOV.U32 R155, RZ, RZ, R79 ;  /* 0x000000ffff9b7224 */ /* 0x000fce00078e004f */
[----:B------:R-:W-:Y:S05]  /*23b40*/  WARPSYNC.COLLECTIVE R152, `(.L_x_1837) ;  /* 0x0000000098087348 */ /* 0x000fea0003c00000 */
[----:B------:R0:W1:Y:S02]  /*23b50*/  SHFL.BFLY P6, R153, R155, R154, R157 ;  /* 0x0c00009a9b997389 */ /* 0x00006400000c009d */
[----:B01----:R-:W-:Y:S05]  /*23b60*/  ENDCOLLECTIVE ;  /* 0x000000000000791b */ /* 0x003fea0003800000 */
.L_x_1837:
[----:B------:R-:W-:Y:S02]  /*23b70*/  IMAD.MOV.U32 R154, RZ, RZ, 0x8 ;  /* 0x00000008ff9a7424 */ /* 0x000fe400078e00ff */
[----:B------:R-:W-:-:S04]  /*23b80*/  IMAD.MOV.U32 R76, RZ, RZ, R153 ;  /* 0x000000ffff4c7224 */ /* 0x000fc800078e0099 */
[----:B------:R-:W-:-:S05]  /*23b90*/  FADD.FTZ R150, R79, R76 ;  /* 0x0000004c4f967221 */ /* 0x000fca0000010000 */
[----:B------:R-:W-:-:S07]  /*23ba0*/  MOV R155, R150 ;  /* 0x00000096009b7202 */ /* 0x000fce0000000f00 */
[----:B------:R-:W-:Y:S05]  /*23bb0*/  WARPSYNC.COLLECTIVE R152, `(.L_x_1838) ;  /* 0x0000000098087348 */ /* 0x000fea0003c00000 */
[----:B------:R0:W1:Y:S02]  /*23bc0*/  SHFL.BFLY P6, R153, R155, R154, R157 ;  /* 0x0c00009a9b997389 */ /* 0x00006400000c009d */
[----:B01----:R-:W-:Y:S05]  /*23bd0*/  ENDCOLLECTIVE ;  /* 0x000000000000791b */ /* 0x003fea0003800000 */
.L_x_1838:
[----:B------:R-:W-:Y:S01]  /*23be0*/  HFMA2 R154, -RZ, RZ, 0, 9.5367431640625e-07 ;  /* 0x00000010ff9a7431 */ /* 0x000fe200000001ff */
[----:B------:R-:W-:-:S05]  /*23bf0*/  MOV R143, R153 ;  /* 0x00000099008f7202 */ /* 0x000fca0000000f00 */
[----:B------:R-:W-:-:S04]  /*23c00*/  FADD.FTZ R151, R150, R143 ;  /* 0x0000008f96977221 */ /* 0x000fc80000010000 */
[----:B------:R-:W-:-:S07]  /*23c10*/  IMAD.MOV.U32 R155, RZ, RZ, R151 ;  /* 0x000000ffff9b7224 */ /* 0x000fce00078e0097 */
[----:B------:R-:W-:Y:S05]  /*23c20*/  WARPSYNC.COLLECTIVE R152, `(.L_x_1839) ;  /* 0x0000000098087348 */ /* 0x000fea0003c00000 */
[----:B------:R0:W1:Y:S02]  /*23c30*/  SHFL.BFLY P6, R153, R155, R154, R157 ;  /* 0x0c00009a9b997389 */ /* 0x00006400000c009d */
[----:B01----:R-:W-:Y:S05]  /*23c40*/  ENDCOLLECTIVE ;  /* 0x000000000000791b */ /* 0x003fea0003800000 */
.L_x_1839:
[----:B------:R-:W-:Y:S02]  /*23c50*/  IMAD.MOV.U32 R154, RZ, RZ, 0x1 ;  /* 0x00000001ff9a7424 */ /* 0x000fe400078e00ff */
[----:B------:R-:W-:-:S04]  /*23c60*/  IMAD.MOV.U32 R76, RZ, RZ, R153 ;  /* 0x000000ffff4c7224 */ /* 0x000fc800078e0099 */
        /* <DEDUP_REMOVED lines=87> */
.L_x_1840:
[----:B------:R-:W-:Y:S01]  /*241e0*/  HFMA2 R154, -RZ, RZ, 0, 1.1920928955078125e-07 ;  /* 0x00000002ff9a7431 */ /* 0x000fe200000001ff */
[----:B------:R-:W-:-:S05]  /*241f0*/  MOV R77, R153 ;  /* 0x00000099004d7202 */ /* 0x000fca0000000f00 */
[----:B------:R-:W-:-:S04]  /*24200*/  FADD.FTZ R77, R76, R77 ;  /* 0x0000004d4c4d7221 */ /* 0x000fc80000010000 */
[----:B------:R-:W-:-:S07]  /*24210*/  IMAD.MOV.U32 R155, RZ, RZ, R77 ;  /* 0x000000ffff9b7224 */ /* 0x000fce00078e004d */
[----:B------:R-:W-:Y:S05]  /*24220*/  WARPSYNC.COLLECTIVE R152, `(.L_x_1841) ;  /* 0x0000000098087348 */ /* 0x000fea0003c00000 */
[----:B------:R0:W1:Y:S02]  /*24230*/  SHFL.BFLY P6, R153, R155, R154, R157 ;  /* 0x0c00009a9b997389 */ /* 0x00006400000c009d */
[----:B01----:R-:W-:Y:S05]  /*24240*/  ENDCOLLECTIVE ;  /* 0x000000000000791b */ /* 0x003fea0003800000 */
.L_x_1841:
[----:B------:R-:W-:Y:S02]  /*24250*/  IMAD.MOV.U32 R154, RZ, RZ, 0x4 ;  /* 0x00000004ff9a7424 */ /* 0x000fe400078e00ff */
[----:B------:R-:W-:-:S04]  /*24260*/  IMAD.MOV.U32 R78, RZ, RZ, R153 ;  /* 0x000000ffff4e7224 */ /* 0x000fc800078e0099 */
[----:B------:R-:W-:-:S05]  /*24270*/  FADD.FTZ R78, R77, R78 ;  /* 0x0000004e4d4e7221 */ /* 0x000fca0000010000 */
[----:B------:R-:W-:-:S07]  /*24280*/  MOV R155, R78 ;  /* 0x0000004e009b7202 */ /* 0x000fce0000000f00 */
[----:B------:R-:W-:Y:S05]  /*24290*/  WARPSYNC.COLLECTIVE R152, `(.L_x_1842) ;  /* 0x0000000098087348 */ /* 0x000fea0003c00000 */
[----:B------:R0:W1:Y:S02]  /*242a0*/  SHFL.BFLY P6, R153, R155, R154, R157 ;  /* 0x0c00009a9b997389 */ /* 0x00006400000c009d */
[----:B01----:R-:W-:Y:S05]  /*242b0*/  ENDCOLLECTIVE ;  /* 0x000000000000791b */ /* 0x003fea0003800000 */
.L_x_1842:
[----:B------:R-:W-:Y:S01]  /*242c0*/  HFMA2 R154, -RZ, RZ, 0, 4.76837158203125e-07 ;  /* 0x00000008ff9a7431 */ /* 0x000fe200000001ff */
[----:B------:R-:W-:-:S05]  /*242d0*/  MOV R79, R153 ;  /* 0x00000099004f7202 */ /* 0x000fca0000000f00 */
[----:B------:R-:W-:-:S04]  /*242e0*/  FADD.FTZ R79, R78, R79 ;  /* 0x0000004f4e4f7221 */ /* 0x000fc80000010000 */
[----:B------:R-:W-:-:S07]  /*242f0*/  IMAD.MOV.U32 R155, RZ, RZ, R79 ;  /* 0x000000ffff9b7224 */ /* 0x000fce00078e004f */
[----:B------:R-:W-:Y:S05]  /*24300*/  WARPSYNC.COLLECTIVE R152, `(.L_x_1843) ;  /* 0x0000000098087348 */ /* 0x000fea0003c00000 */
[----:B------:R0:W1:Y:S02]  /*24310*/  SHFL.BFLY P6, R153, R155, R154, R157 ;  /* 0x0c00009a9b997389 */ /* 0x00006400000c009d */
[----:B01----:R-:W-:Y:S05]  /*24320*/  ENDCOLLECTIVE ;  /* 0x000000000000791b */ /* 0x003fea0003800000 */
.L_x_1843:
[----:B------:R-:W-:Y:S02]  /*24330*/  IMAD.MOV.U32 R154, RZ, RZ, 0x10 ;  /* 0x00000010ff9a7424 */ /* 0x000fe400078e00ff */
[----:B------:R-:W-:-:S04]  /*24340*/  IMAD.MOV.U32 R150, RZ, RZ, R153 ;  /* 0x000000ffff967224 */ /* 0x000fc800078e0099 */
[----:B------:R-:W-:-:S05]  /*24350*/  FADD.FTZ R150, R79, R150 ;  /* 0x000000964f967221 */ /* 0x000fca0000010000 */
[----:B------:R-:W-:-:S07]  /*24360*/  MOV R155, R150 ;  /* 0x00000096009b7202 */ /* 0x000fce0000000f00 */
[----:B------:R-:W-:Y:S05]  /*24370*/  WARPSYNC.COLLECTIVE R152, `(.L_x_1844) ;  /* 0x0000000098087348 */ /* 0x000fea0003c00000 */
[----:B------:R0:W1:Y:S02]  /*24380*/  SHFL.BFLY P6, R153, R155, R154, R157 ;  /* 0x0c00009a9b997389 */ /* 0x00006400000c009d */
[----:B01----:R-:W-:Y:S05]  /*24390*/  ENDCOLLECTIVE ;  /* 0x000000000000791b */ /* 0x003fea0003800000 */
.L_x_1844:
[----:B------:R-:W-:Y:S01]  /*243a0*/  MOV R151, R153 ;  /* 0x0000009900977202 */ /* 0x000fe20000000f00 */
[----:B------:R-:W-:Y:S06]  /*243b0*/  BRA `(.L_x_1845) ;  /* 0xffffffe000f07947 */ /* 0x000fec000383ffff */
.L_x_1846:
        /* <DEDUP_REMOVED lines=12> */
.L_x_45778:


//--------------------- .text._ZN10layer_norm13ln_fwd_kernelINS_13Kernel_traitsI13__nv_bfloat16S2_S2_S2_fjLj1280ELj1ELj4ELj1ELj16ENS_18Kernel_traits_baseILj1280ES2_S2_S2_S2_fjLj128EEEEELb1ELb0ELb1ELb1EEEvNS_9FwdParamsE --------------------------
	.section	.text._ZN10layer_norm13ln_fwd_kernelINS_13Kernel_traitsI13__nv_bfloat16S2_S2_S2_fjLj1280ELj1ELj4ELj1ELj16ENS_18Kernel_traits_baseILj1280ES2_S2_S2_S2_fjLj128EEEEELb1ELb0ELb1ELb1EEEvNS_9FwdParamsE,"ax",@progbits
	.align	128
        .global         _ZN10layer_norm13ln_fwd_kernelINS_13Kernel_traitsI13__nv_bfloat16S2_S2_S2_fjLj1280ELj1ELj4ELj1ELj16ENS_18Kernel_traits_baseILj1280ES2_S2_S2_S2_fjLj128EEEEELb1ELb0ELb1ELb1EEEvNS_9FwdParamsE
        .type           _ZN10layer_norm13ln_fwd_kernelINS_13Kernel_traitsI13__nv_bfloat16S2_S2_S2_fjLj1280ELj1ELj4ELj1ELj16ENS_18Kernel_traits_baseILj1280ES2_S2_S2_S2_fjLj128EEEEELb1ELb0ELb1ELb1EEEvNS_9FwdParamsE,@function
        .size           _ZN10layer_norm13ln_fwd_kernelINS_13Kernel_traitsI13__nv_bfloat16S2_S2_S2_fjLj1280ELj1ELj4ELj1ELj16ENS_18Kernel_traits_baseILj1280ES2_S2_S2_S2_fjLj128EEEEELb1ELb0ELb1ELb1EEEvNS_9FwdParamsE,(.L_x_45779 - _ZN10layer_norm13ln_fwd_kernelINS_13Kernel_traitsI13__nv_bfloat16S2_S2_S2_fjLj1280ELj1ELj4ELj1ELj16ENS_18Kernel_traits_baseILj1280ES2_S2_S2_S2_fjLj128EEEEELb1ELb0ELb1ELb1EEEvNS_9FwdParamsE)
        .other          _ZN10layer_norm13ln_fwd_kernelINS_13Kernel_traitsI13__nv_bfloat16S2_S2_S2_fjLj1280ELj1ELj4ELj1ELj16ENS_18Kernel_traits_baseILj1280ES2_S2_S2_S2_fjLj128EEEEELb1ELb0ELb1ELb1EEEvNS_9FwdParamsE,@"STO_CUDA_ENTRY STV_DEFAULT"
_ZN10layer_norm13ln_fwd_kernelINS_13Kernel_traitsI13__nv_bfloat16S2_S2_S2_fjLj1280ELj1ELj4ELj1ELj16ENS_18Kernel_traits_baseILj1280ES2_S2_S2_S2_fjLj128EEEEELb1ELb0ELb1ELb1EEEvNS_9FwdParamsE:
.text._ZN10layer_norm13ln_fwd_kernelINS_13Kernel_traitsI13__nv_bfloat16S2_S2_S2_fjLj1280ELj1ELj4ELj1ELj16ENS_18Kernel_traits_baseILj1280ES2_S2_S2_S2_fjLj128EEEEELb1ELb0ELb1ELb1EEEvNS_9FwdParamsE:
        /* <DEDUP_REMOVED lines=18> */
[----:B0-----:R-:W-:-:S04]  /*0120*/  ISETP.NE.U32.AND P0, PT, RZ, UR4, PT ;  /* 0x00000004ff007c0c */ /* 0x001fc8000bf05070 */
[----:B------:R-:W1:Y:S01]  /*0130*/  @P1 LDG.E.64 R6, desc[UR8][R6.64] ;  /* 0x0000000806061981 */ /* 0x000e62000c1e1b00 */
[----:B------:R-:W-:-:S13]  /*0140*/  ISETP.NE.AND.EX P0, PT, RZ, UR5, PT, P0 ;  /* 0x00000005ff007c0c */ /* 0x000fda000bf05300 */
[----:B------:R-:W0:Y:S02]  /*0150*/  @P0 LDC.64 R8, c[0x0][0x438] ;  /* 0x00010e00ff080b82 */ /* 0x000e240000000a00 */
[----:B0-----:R-:W-:-:S05]  /*0160*/  @P0 IMAD.WIDE.U32 R8, R0, 0x10, R8 ;  /* 0x0000001000080825 */ /* 0x001fca00078e0008 */
[----:B------:R-:W5:Y:S04]  /*0170*/  @P0 LDG.E.128 R32, desc[UR8][R8.64] ;  /* 0x0000000808200981 */ /* 0x000f68000c1e1d00 */
[----:B------:R-:W5:Y:S04]  /*0180*/  @P0 LDG.E.128 R36, desc[UR8][R8.64+0x200] ;  /* 0x0002000808240981 */ /* 0x000f68000c1e1d00 */
[----:B------:R-:W5:Y:S04]  /*0190*/  @P0 LDG.E.128 R40, desc[UR8][R8.64+0x400] ;  /* 0x0004000808280981 */ /* 0x000f68000c1e1d00 */
[----:B------:R-:W5:Y:S04]  /*01a0*/  @P0 LDG.E.128 R44, desc[UR8][R8.64+0x600] ;  /* 0x00060008082c0981 */ /* 0x000f68000c1e1d00 */
[----:B------:R-:W5:Y:S01]  /*01b0*/  @P0 LDG.E.128 R48, desc[UR8][R8.64+0x800] ;  /* 0x0008000808300981 */ /* 0x000f62000c1e1d00 */
[----:B------:R-:W0:Y:S01]  /*01c0*/  S2UR UR5, SR_CTAID.X ;  /* 0x00000000000579c3 */ /* 0x000e220000002500 */
[----:B------:R-:W-:-:S05]  /*01d0*/  IMAD.WIDE.U32 R2, R0, 0x10, R2 ;  /* 0x0000001000027825 */ /* 0x000fca00078e0002 */
[----:B------:R-:W5:Y:S02]  /*01e0*/  LDG.E.128 R12, desc[UR8][R2.64] ;  /* 0x00000008020c7981 */ /* 0x000f64000c1e1d00 */
[----:B------:R-:W3:Y:S02]  /*01f0*/  LDC R11, c[0x0][0x360] ;  /* 0x0000d800ff0b7b82 */ /* 0x000ee40000000800 */
[----:B------:R-:W5:Y:S04]  /*0200*/  LDG.E.128 R16, desc[UR8][R2.64+0x200] ;  /* 0x0002000802107981 */ /* 0x000f68000c1e1d00 */
[----:B------:R-:W5:Y:S04]  /*0210*/  LDG.E.128 R20, desc[UR8][R2.64+0x400] ;  /* 0x0004000802147981 */ /* 0x000f68000c1e1d00 */
[----:B------:R-:W5:Y:S04]  /*0220*/  LDG.E.128 R24, desc[UR8][R2.64+0x600] ;  /* 0x0006000802187981 */ /* 0x000f68000c1e1d00 */
[----:B------:R4:W5:Y:S01]  /*0230*/  LDG.E.128 R28, desc[UR8][R2.64+0x800] ;  /* 0x00080008021c7981 */ /* 0x000962000c1e1d00 */
[----:B0-----:R-:W-:Y:S01]  /*0240*/  USHF.L.U32 UR4, UR5, 0x2, URZ ;  /* 0x0000000205047899 */ /* 0x001fe200080006ff */
[----:B----4-:R-:W-:-:S05]  /*0250*/  SHF.R.U32.HI R2, RZ, 0x5, R10 ;  /* 0x00000005ff027819 */ /* 0x010fca000001160a */
[----:B------:R-:W-:-:S04]  /*0260*/  LOP3.LUT R2, R2, UR4, RZ, 0xfc, !PT ;  /* 0x0000000402027c12 */ /* 0x000fc8000f8efcff */
[----:B------:R-:W-:Y:S01]  /*0270*/  ISETP.GE.AND P2, PT, R2, UR10, PT ;  /* 0x0000000a02007c0c */ /* 0x000fe2000bf46270 */
[----:B---3--:R-:W-:Y:S01]  /*0280*/  IMAD R3, R11, UR5, R10 ;  /* 0x000000050b037c24 */ /* 0x008fe2000f8e020a */
[----:B--2---:R-:W-:Y:S02]  /*0290*/  @P1 R2UR UR6, R4 ;  /* 0x00000000040612ca */ /* 0x004fe400000e0000 */
[----:B------:R-:W-:Y:S02]  /*02a0*/  @P1 R2UR UR7, R5 ;  /* 0x00000000050712ca */ /* 0x000fe400000e0000 */
[----:B-1----:R-:W-:-:S05]  /*02b0*/  @P1 IADD3 R139, P3, PT, R6, R53, RZ ;  /* 0x00000035068b1210 */ /* 0x002fca0007f7e0ff */
[----:B------:R-:W-:Y:S02]  /*02c0*/  @P1 IMAD.X R52, RZ, RZ, R7, P3 ;  /* 0x000000ffff341224 */ /* 0x000fe400018e0607 */
[----:B------:R-:W-:Y:S06]  /*02d0*/  @P2 EXIT ;  /* 0x000000000000294d */ /* 0x000fec0003800000 */
[--C-:B------:R-:W-:Y:S01]  /*02e0*/  SHF.R.U64 R4, R139, 0x2, R52.reuse ;  /* 0x000000028b047819 */ /* 0x100fe20000001234 */
[----:B------:R-:W-:Y:S01]  /*02f0*/  IMAD.HI.U32 R6, R3, -0x326172a9, RZ ;  /* 0xcd9e8d5703067827 */ /* 0x000fe200078e00ff */
[----:B------:R-:W-:Y:S01]  /*0300*/  SHF.R.U32.HI R5, RZ, 0x2, R52 ;  /* 0x00000002ff057819 */ /* 0x000fe20000011634 */
[----:B------:R-:W-:Y:S01]  /*0310*/  UIADD3 UR4, UPT, UPT, UR6, -0x61c88647, URZ ;  /* 0x9e3779b906047890 */ /* 0x000fe2000fffe0ff */
[----:B-----5:R-:W-:Y:S01]  /*0320*/  @!P0 CS2R R34, SRZ ;  /* 0x0000000000228805 */ /* 0x020fe2000001ff00 */
[C---:B------:R-:W-:Y:S01]  /*0330*/  IMAD.HI.U32 R7, R4.reuse, -0x2daee0ad, RZ ;  /* 0xd2511f5304077827 */ /* 0x040fe200078e00ff */
[----:B------:R-:W-:Y:S01]  /*0340*/  LOP3.LUT R6, R5, UR6, R6, 0x96, !PT ;  /* 0x0000000605067c12 */ /* 0x000fe2000f8e9606 */
[----:B------:R-:W-:Y:S01]  /*0350*/  UIADD3 UR5, UPT, UPT, UR7, -0x4498517b, URZ ;  /* 0xbb67ae8507057890 */ /* 0x000fe2000fffe0ff */
[----:B------:R-:W-:Y:S01]  /*0360*/  @!P0 CS2R R32, SRZ ;  /* 0x0000000000208805 */ /* 0x000fe2000001ff00 */
[----:B------:R-:W-:Y:S01]  /*0370*/  IMAD R11, R4, -0x2daee0ad, RZ ;  /* 0xd2511f53040b7824 */ /* 0x000fe200078e02ff */
[----:B------:R-:W-:Y:S01]  /*0380*/  LOP3.LUT R7, R7, UR7, RZ, 0x3c, !PT ;  /* 0x0000000707077c12 */ /* 0x000fe2000f8e3cff */
[----:B------:R-:W-:Y:S01]  /*0390*/  IMAD.HI.U32 R10, R6, -0x2daee0ad, RZ ;  /* 0xd2511f53060a7827 */ /* 0x000fe200078e00ff */
[----:B------:R-:W-:Y:S01]  /*03a0*/  UIADD3 UR15, UPT, UPT, UR6, 0x3c6ef372, URZ ;  /* 0x3c6ef372060f7890 */ /* 0x000fe2000fffe0ff */
[----:B------:R-:W-:Y:S01]  /*03b0*/  @!P0 CS2R R38, SRZ ;  /* 0x0000000000268805 */ /* 0x000fe2000001ff00 */
[----:B------:R-:W-:Y:S01]  /*03c0*/  UIADD3 UR16, UPT, UPT, UR6, -0x255992d5, URZ ;  /* 0xdaa66d2b06107890 */ /* 0x000fe2000fffe0ff */
[----:B------:R-:W-:Y:S01]  /*03d0*/  IMAD R9, R3, -0x326172a9, RZ ;  /* 0xcd9e8d5703097824 */ /* 0x000fe200078e02ff */
[----:B------:R-:W-:Y:S01]  /*03e0*/  LOP3.LUT R10, R11, UR5, R10, 0x96, !PT ;  /* 0x000000050b0a7c12 */ /* 0x000fe2000f8e960a */
[C---:B------:R-:W-:Y:S01]  /*03f0*/  IMAD.HI.U32 R8, R7.reuse, -0x326172a9, RZ ;  /* 0xcd9e8d5707087827 */ /* 0x040fe200078e00ff */
[----:B------:R-:W-:Y:S01]  /*0400*/  UIADD3 UR17, UPT, UPT, UR7, 0x32370b8f, URZ ;  /* 0x32370b8f07117890 */ /* 0x000fe2000fffe0ff */
[----:B------:R-:W-:Y:S01]  /*0410*/  @!P0 CS2R R36, SRZ ;  /* 0x0000000000248805 */ /* 0x000fe2000001ff00 */
[----:B------:R-:W-:Y:S01]  /*0420*/  UIADD3 UR5, UPT, UPT, UR7, -0x126145ec, URZ ;  /* 0xed9eba1407057890 */ /* 0x000fe2000fffe0ff */
[----:B------:R-:W-:Y:S01]  /*0430*/  IMAD R52, R7, -0x326172a9, RZ ;  /* 0xcd9e8d5707347824 */ /* 0x000fe200078e02ff */
[----:B------:R-:W-:Y:S01]  /*0440*/  LOP3.LUT R8, R9, UR4, R8, 0x96, !PT ;  /* 0x0000000409087c12 */ /* 0x000fe2000f8e9608 */
[----:B------:R-:W-:Y:S01]  /*0450*/  UIADD3 UR4, UPT, UPT, UR7, 0x76cf5d0a, URZ ;  /* 0x76cf5d0a07047890 */ /* 0x000fe2000fffe0ff */
[----:B------:R-:W-:Y:S01]  /*0460*/  IMAD.HI.U32 R7, R10, -0x326172a9, RZ ;  /* 0xcd9e8d570a077827 */ /* 0x000fe200078e00ff */
[----:B------:R-:W-:Y:S01]  /*0470*/  UIADD3 UR18, UPT, UPT, UR7, -0x56f99767, URZ ;  /* 0xa906689907127890 */ /* 0x000fe2000fffe0ff */
[----:B------:R-:W-:Y:S01]  /*0480*/  @!P0 CS2R R42, SRZ ;  /* 0x00000000002a8805 */ /* 0x000fe2000001ff00 */
[----:B------:R-:W-:Y:S01]  /*0490*/  UIADD3 UR19, UPT, UPT, UR7, 0x646e171e, URZ ;  /* 0x646e171e07137890 */ /* 0x000fe2000fffe0ff */
[----:B------:R-:W-:Y:S01]  /*04a0*/  IMAD R54, R6, -0x2daee0ad, RZ ;  /* 0xd2511f5306367824 */ /* 0x000fe200078e02ff */
[----:B------:R-:W-:Y:S01]  /*04b0*/  LOP3.LUT R52, R52, UR15, R7, 0x96, !PT ;  /* 0x0000000f34347c12 */ /* 0x000fe2000f8e9607 */
[C---:B------:R-:W-:Y:S01]  /*04c0*/  IMAD.HI.U32 R9, R8.reuse, -0x2daee0ad, RZ ;  /* 0xd2511f5308097827 */ /* 0x040fe200078e00ff */
[----:B------:R-:W-:Y:S01]  /*04d0*/  @P0 MOV R6, R12 ;  /* 0x0000000c00060202 */ /* 0x000fe20000000f00 */
[----:B------:R-:W-:Y:S01]  /*04e0*/  UIADD3 UR20, UPT, UPT, UR6, 0x5384540f, URZ ;  /* 0x5384540f06147890 */ /* 0x000fe2000fffe0ff */
[----:B------:R-:W-:Y:S01]  /*04f0*/  @!P0 CS2R R40, SRZ ;  /* 0x0000000000288805 */ /* 0x000fe2000001ff00 */
[----:B------:R-:W-:Y:S01]  /*0500*/  IMAD R11, R8, -0x2daee0ad, RZ ;  /* 0xd2511f53080b7824 */ /* 0x000fe200078e02ff */
[----:B------:R-:W-:Y:S01]  /*0510*/  LOP3.LUT R54, R54, UR4, R9, 0x96, !PT ;  /* 0x0000000436367c12 */ /* 0x000fe2000f8e9609 */
[----:B------:R-:W-:Y:S01]  /*0520*/  IMAD R9, R10, -0x326172a9, RZ ;  /* 0xcd9e8d570a097824 */ /* 0x000fe200078e02ff */
[----:B------:R-:W-:Y:S01]  /*0530*/  UIADD3 UR4, UPT, UPT, UR6, 0x78dde6e4, URZ ;  /* 0x78dde6e406047890 */ /* 0x000fe2000fffe0ff */
[----:B------:R-:W-:Y:S01]  /*0540*/  IMAD.HI.U32 R10, R52, -0x2daee0ad, RZ ;  /* 0xd2511f53340a7827 */ /* 0x000fe200078e00ff */
[----:B------:R-:W-:Y:S01]  /*0550*/  UIADD3 UR21, UPT, UPT, UR7, 0x1fd5c5a3, URZ ;  /* 0x1fd5c5a307157890 */ /* 0x000fe2000fffe0ff */
[----:B------:R-:W-:Y:S01]  /*0560*/  BSSY B0, `(.L_x_1847) ;  /* 0x0001f09000007945 */ /* 0x000fe20003800000 */
[----:B------:R-:W-:Y:S01]  /*0570*/  UIADD3 UR22, UPT, UPT, UR6, -0xe443238, URZ ;  /* 0xf1bbcdc806167890 */ /* 0x000fe2000fffe0ff */
[----:B------:R-:W-:Y:S01]  /*0580*/  IMAD.HI.U32 R8, R54, -0x326172a9, RZ ;  /* 0xcd9e8d5736087827 */ /* 0x000fe200078e00ff */
[----:B------:R-:W-:-:S02]  /*0590*/  LOP3.LUT R55, R11, UR17, R10, 0x96, !PT ;  /* 0x000000110b377c12 */ /* 0x000fc4000f8e960a */
[----:B------:R-:W-:Y:S02]  /*05a0*/  @!P0 CS2R R46, SRZ ;  /* 0x00000000002e8805 */ /* 0x000fe4000001ff00 */
        /* <DEDUP_REMOVED lines=8> */
[----:B------:R-:W-:Y:S01]  /*0630*/  @!P0 CS2R R44, SRZ ;  /* 0x00000000002c8805 */ /* 0x000fe2000001ff00 */
[----:B------:R-:W-:Y:S01]  /*0640*/  IMAD.HI.U32 R11, R55, -0x326172a9, RZ ;  /* 0xcd9e8d57370b7827 */ /* 0x000fe200078e00ff */
[----:B------:R-:W-:-:S02]  /*0650*/  @!P0 CS2R R50, SRZ ;  /* 0x0000000000328805 */ /* 0x000fc4000001ff00 */
[----:B------:R-:W-:Y:S02]  /*0660*/  @!P0 CS2R R48, SRZ ;  /* 0x0000000000308805 */ /* 0x000fe4000001ff00 */
[----:B------:R-:W-:Y:S01]  /*0670*/  LOP3.LUT R139, R139, 0x3, RZ, 0xc0, !PT ;  /* 0x000000038b8b7812 */ /* 0x000fe200078ec0ff */
[----:B------:R-:W-:Y:S01]  /*0680*/  IMAD.HI.U32 R12, R53, -0x2daee0ad, RZ ;  /* 0xd2511f53350c7827 */ /* 0x000fe200078e00ff */
[----:B------:R-:W-:Y:S01]  /*0690*/  LOP3.LUT R54, R54, UR4, R11, 0x96, !PT ;  /* 0x0000000436367c12 */ /* 0x000fe2000f8e960b */
[----:B------:R-:W-:Y:S01]  /*06a0*/  UIADD3 UR4, UPT, UPT, UR6, 0x1715609d, URZ ;  /* 0x1715609d06047890 */ /* 0x000fe2000fffe0ff */
[----:B------:R-:W-:Y:S01]  /*06b0*/  PRMT R77, R40, 0x7632, R77 ;  /* 0x00007632284d7816 */ /* 0x000fe2000000004d */
[----:B------:R-:W-:Y:S01]  /*06c0*/  @P0 IMAD.MOV.U32 R8, RZ, RZ, R14 ;  /* 0x000000ffff080224 */ /* 0x000fe200078e000e */
[----:B------:R-:W-:Y:S01]  /*06d0*/  LOP3.LUT R52, R13, UR5, R12, 0x96, !PT ;  /* 0x000000050d347c12 */ /* 0x000fe2000f8e960c */
[--C-:B------:R-:W-:Y:S01]  /*06e0*/  @P0 IMAD.MOV.U32 R9, RZ, RZ, R15.reuse ;  /* 0x000000ffff090224 */ /* 0x100fe200078e000f */
[-C--:B------:R-:W-:Y:S01]  /*06f0*/  @P0 MOV R13, R19.reuse ;  /* 0x00000013000d0202 */ /* 0x080fe20000000f00 */
[----:B------:R-:W-:Y:S01]  /*0700*/  @!P0 IMAD.MOV.U32 R8, RZ, RZ, R14 ;  /* 0x000000ffff088224 */ /* 0x000fe200078e000e */
[----:B------:R-:W-:Y:S01]  /*0710*/  @!P0 MOV R13, R19 ;  /* 0x00000013000d8202 */ /* 0x000fe20000000f00 */
[----:B------:R-:W-:Y:S01]  /*0720*/  @!P0 IMAD.MOV.U32 R9, RZ, RZ, R15 ;  /* 0x000000ffff098224 */ /* 0x000fe200078e000f */
[----:B------:R-:W-:Y:S01]  /*0730*/  UIADD3 UR5, UPT, UPT, UR7, -0x695add53, URZ ;  /* 0x96a522ad07057890 */ /* 0x000fe2000fffe0ff */
[----:B------:R-:W-:Y:S01]  /*0740*/  IMAD R55, R55, -0x326172a9, RZ ;  /* 0xcd9e8d5737377824 */ /* 0x000fe200078e02ff */
[----:B------:R-:W-:Y:S01]  /*0750*/  PRMT R79, R39, 0x7632, R79 ;  /* 0x00007632274f7816 */ /* 0x000fe2000000004f */
[----:B------:R-:W-:Y:S01]  /*0760*/  IMAD R16, R53, -0x2daee0ad, RZ ;  /* 0xd2511f5335107824 */ /* 0x000fe200078e02ff */
[----:B------:R-:W-:Y:S01]  /*0770*/  PRMT R80, R13, 0x7632, R80 ;  /* 0x000076320d507816 */ /* 0x000fe20000000050 */
[----:B------:R-:W-:Y:S01]  /*0780*/  IMAD.HI.U32 R14, R52, -0x326172a9, RZ ;  /* 0xcd9e8d57340e7827 */ /* 0x000fe200078e00ff */
[----:B------:R-:W-:Y:S01]  /*0790*/  PRMT R81, R38, 0x7632, R81 ;  /* 0x0000763226517816 */ /* 0x000fe20000000051 */
[----:B------:R-:W0:Y:S01]  /*07a0*/  LDCU UR10, c[0x0][0x404] ;  /* 0x00008080ff0a77ac */ /* 0x000e220008000800 */
[----:B------:R-:W-:Y:S01]  /*07b0*/  PRMT R83, R37, 0x7632, R83 ;  /* 0x0000763225537816 */ /* 0x000fe20000000053 */
[----:B------:R-:W-:Y:S01]  /*07c0*/  IMAD.HI.U32 R15, R54, -0x2daee0ad, RZ ;  /* 0xd2511f53360f7827 */ /* 0x000fe200078e00ff */
[----:B------:R-:W-:Y:S01]  /*07d0*/  LOP3.LUT R55, R55, UR4, R14, 0x96, !PT ;  /* 0x0000000437377c12 */ /* 0x000fe2000f8e960e */
[----:B------:R-:W-:Y:S01]  /*07e0*/  UIADD3 UR4, UPT, UPT, UR6, -0x4ab325aa, URZ ;  /* 0xb54cda5606047890 */ /* 0x000fe2000fffe0ff */
        /* <DEDUP_REMOVED lines=15> */
[----:B------:R-:W1:Y:S01]  /*08e0*/  LDCU.U8 UR11, c[0x0][0x410] ;  /* 0x00008200ff0b77ac */ /* 0x000e620008000000 */
        /* <DEDUP_REMOVED lines=19> */
[----:B------:R-:W2:Y:S01]  /*0a20*/  LDCU UR14, c[0x0][0x448] ;  /* 0x00008900ff0e77ac */ /* 0x000ea20008000800 */
[----:B------:R-:W-:Y:S01]  /*0a30*/  PRMT R92, R7, 0x7632, R92 ;  /* 0x00007632075c7816 */ /* 0x000fe2000000005c */
[----:B------:R-:W-:Y:S01]  /*0a40*/  IMAD.HI.U32 R21, R52, -0x2daee0ad, RZ ;  /* 0xd2511f5334157827 */ /* 0x000fe200078e00ff */
[----:B------:R-:W-:Y:S01]  /*0a50*/  LOP3.LUT R53, R53, UR20, R20, 0x96, !PT ;  /* 0x0000001435357c12 */ /* 0x000fe2000f8e9614 */
[----:B------:R-:W3:Y:S01]  /*0a60*/  LDCU.64 UR12, c[0x0][0x408] ;  /* 0x00008100ff0c77ac */ /* 0x000ee20008000a00 */
        /* <DEDUP_REMOVED lines=9> */
[----:B------:R-:W-:-:S02]  /*0b00*/  IMAD R54, R54, -0x326172a9, RZ ;  /* 0xcd9e8d5736367824 */ /* 0x000fc400078e02ff */
[----:B------:R-:W-:Y:S02]  /*0b10*/  IMAD R25, R52, -0x2daee0ad, RZ ;  /* 0xd2511f5334197824 */ /* 0x000fe400078e02ff */
[----:B------:R-:W-:-:S04]  /*0b20*/  IMAD.HI.U32 R23, R55, -0x326172a9, RZ ;  /* 0xcd9e8d5737177827 */ /* 0x000fc800078e00ff */
[----:B------:R-:W-:Y:S01]  /*0b30*/  IMAD.HI.U32 R24, R53, -0x2daee0ad, RZ ;  /* 0xd2511f5335187827 */ /* 0x000fe200078e00ff */
[----:B------:R-:W-:-:S03]  /*0b40*/  LOP3.LUT R54, R54, UR22, R23, 0x96, !PT ;  /* 0x0000001636367c12 */ /* 0x000fc6000f8e9617 */
[----:B------:R-:W-:Y:S01]  /*0b50*/  @P0 IMAD.MOV.U32 R20, RZ, RZ, R26 ;  /* 0x000000ffff140224 */ /* 0x000fe200078e001a */
[----:B------:R-:W-:Y:S01]  /*0b60*/  LOP3.LUT R104, R25, UR4, R24, 0x96, !PT ;  /* 0x0000000419687c12 */ /* 0x000fe2000f8e9618 */
[----:B------:R-:W-:Y:S01]  /*0b70*/  UIADD3 UR4, UPT, UPT, UR6, -0x700cb87f, URZ ;  /* 0x8ff3478106047890 */ /* 0x000fe2000fffe0ff */
[----:B------:R-:W-:Y:S01]  /*0b80*/  @!P0 IMAD.MOV.U32 R20, RZ, RZ, R26 ;  /* 0x000000ffff148224 */ /* 0x000fe200078e001a */
[-C--:B------:R-:W-:Y:S01]  /*0b90*/  @P0 MOV R25, R31.reuse ;  /* 0x0000001f00190202 */ /* 0x080fe20000000f00 */
[----:B------:R-:W-:Y:S01]  /*0ba0*/  IMAD R28, R55, -0x326172a9, RZ ;  /* 0xcd9e8d57371c7824 */ /* 0x000fe200078e02ff */
[----:B------:R-:W-:Y:S01]  /*0bb0*/  @!P0 MOV R25, R31 ;  /* 0x0000001f00198202 */ /* 0x000fe20000000f00 */
[----:B------:R-:W-:Y:S01]  /*0bc0*/  IMAD R26, R53, -0x2daee0ad, RZ ;  /* 0xd2511f53351a7824 */ /* 0x000fe200078e02ff */
[----:B------:R-:W-:Y:S01]  /*0bd0*/  PRMT R31, R41, 0x7632, R31 ;  /* 0x00007632291f7816 */ /* 0x000fe2000000001f */
[----:B------:R-:W-:-:S04]  /*0be0*/  IMAD.HI.U32 R105, R54, -0x2daee0ad, RZ ;  /* 0xd2511f5336697827 */ /* 0x000fc800078e00ff */
[----:B------:R-:W-:Y:S01]  /*0bf0*/  IMAD.HI.U32 R103, R104, -0x326172a9, RZ ;  /* 0xcd9e8d5768677827 */ /* 0x000fe200078e00ff */
[----:B------:R-:W-:Y:S02]  /*0c00*/  LOP3.LUT R105, R26, UR5, R105, 0x96, !PT ;  /* 0x000000051a697c12 */ /* 0x000fe4000f8e9669 */
[----:B------:R-:W-:Y:S01]  /*0c10*/  PRMT R26, R18, 0x7632, R26 ;  /* 0x00007632121a7816 */ /* 0x000fe2000000001a */
[----:B------:R-:W-:Y:S01]  /*0c20*/  @P0 IMAD.MOV.U32 R21, RZ, RZ, R27 ;  /* 0x000000ffff150224 */ /* 0x000fe200078e001b */
[----:B------:R-:W-:Y:S01]  /*0c30*/  LOP3.LUT R103, R28, UR4, R103, 0x96, !PT ;  /* 0x000000041c677c12 */ /* 0x000fe2000f8e9667 */
[----:B------:R-:W-:Y:S01]  /*0c40*/  @P0 IMAD.MOV.U32 R23, RZ, RZ, R29 ;  /* 0x000000ffff170224 */ /* 0x000fe200078e001d */
[----:B------:R-:W-:Y:S01]  /*0c50*/  PRMT R28, R17, 0x7632, R28 ;  /* 0x00007632111c7816 */ /* 0x000fe2000000001c */
[--C-:B------:R-:W-:Y:S01]  /*0c60*/  @P0 IMAD.MOV.U32 R24, RZ, RZ, R30.reuse ;  /* 0x000000ffff180224 */ /* 0x100fe200078e001e */
[----:B------:R-:W4:Y:S01]  /*0c70*/  LDCU.64 UR4, c[0x0][0x3a0] ;  /* 0x00007400ff0477ac */ /* 0x000f220008000a00 */
[--C-:B------:R-:W-:Y:S01]  /*0c80*/  @!P0 IMAD.MOV.U32 R21, RZ, RZ, R27.reuse ;  /* 0x000000ffff158224 */ /* 0x100fe200078e001b */
[----:B------:R-:W-:Y:S01]  /*0c90*/  PRMT R27, R43, 0x7632, R27 ;  /* 0x000076322b1b7816 */ /* 0x000fe2000000001b */
[--C-:B------:R-:W-:Y:S01]  /*0ca0*/  @!P0 IMAD.MOV.U32 R23, RZ, RZ, R29.reuse ;  /* 0x000000ffff178224 */ /* 0x100fe200078e001d */
[----:B------:R-:W-:Y:S01]  /*0cb0*/  PRMT R29, R42, 0x7632, R29 ;  /* 0x000076322a1d7816 */ /* 0x000fe2000000001d */
[--C-:B------:R-:W-:Y:S01]  /*0cc0*/  @!P0 IMAD.MOV.U32 R24, RZ, RZ, R30.reuse ;  /* 0x000000ffff188224 */ /* 0x100fe200078e001e */
[----:B------:R-:W-:Y:S01]  /*0cd0*/  PRMT R30, R16, 0x7632, R30 ;  /* 0x00007632101e7816 */ /* 0x000fe2000000001e */
[----:B------:R-:W-:-:S02]  /*0ce0*/  IMAD.MOV.U32 R95, RZ, RZ, RZ ;  /* 0x000000ffff5f7224 */ /* 0x000fc400078e00ff */
[----:B------:R-:W-:Y:S02]  /*0cf0*/  IMAD R140, R54, -0x2daee0ad, RZ ;  /* 0xd2511f53368c7824 */ /* 0x000fe400078e02ff */
[----:B0123--:R-:W-:-:S07]  /*0d00*/  IMAD R104, R104, -0x326172a9, RZ ;  /* 0xcd9e8d5768687824 */ /* 0x00ffce00078e02ff */
.L_x_2439:
[----:B0-----:R-:W0:Y:S08]  /*0d10*/  LDC.64 R68, c[0x0][0x3f0] ;  /* 0x0000fc00ff447b82 */ /* 0x001e300000000a00 */
[----:B------:R-:W1:Y:S01]  /*0d20*/  LDC R65, c[0x0][0x388] ;  /* 0x0000e200ff417b82 */ /* 0x000e620000000800 */
[----:B0-----:R-:W-:-:S06]  /*0d30*/  IMAD.WIDE R68, R2, 0x4, R68 ;  /* 0x0000000402447825 */ /* 0x001fcc00078e0244 */
[----:B------:R-:W2:Y:S01]  /*0d40*/  LDG.E R68, desc[UR8][R68.64] ;  /* 0x0000000844447981 */ /* 0x000ea2000c1e1900 */
[----:B------:R-:W-:Y:S01]  /*0d50*/  HFMA2 R70, -RZ, RZ, 0, 0 ;  /* 0x00000000ff467431 */ /* 0x000fe200000001ff */
[----:B--2---:R-:W-:-:S13]  /*0d60*/  ISETP.GE.AND P1, PT, R68, 0x1, PT ;  /* 0x000000014400780c */ /* 0x004fda0003f26270 */
[----:B------:R-:W-:Y:S01]  /*0d70*/  @P1 VIADD R58, R68, 0xffffffff ;  /* 0xffffffff443a1836 */ /* 0x000fe20000000000 */
[----:B------:R-:W0:Y:S03]  /*0d80*/  @P1 LDC.64 R56, c[0x0][0x390] ;  /* 0x0000e400ff381b82 */ /* 0x000e260000000a00 */
[----:B-1----:R-:W-:-:S05]  /*0d90*/  @P1 IMAD R60, R58, R65, RZ ;  /* 0x000000413a3c1224 */ /* 0x002fca00078e02ff */
        /* <DEDUP_REMOVED lines=8> */
[----:B----4-:R-:W-:Y:S01]  /*0e20*/  ISETP.NE.U32.AND P0, PT, RZ, UR4, PT ;  /* 0x00000004ff007c0c */ /* 0x010fe2000bf05070 */
[----:B------:R-:W-:Y:S01]  /*0e30*/  IMAD R60, R2, R65, RZ ;  /* 0x00000041023c7224 */ /* 0x000fe200078e02ff */
[----:B------:R-:W-:Y:S01]  /*0e40*/  MOV R114, UR7 ;  /* 0x0000000700727c02 */ /* 0x000fe20008000f00 */
[----:B------:R-:W-:Y:S01]  /*0e50*/  IMAD.U32 R119, RZ, RZ, UR7 ;  /* 0x00000007ff777e24 */ /* 0x000fe2000f8e00ff */
[----:B------:R-:W-:Y:S01]  /*0e60*/  ISETP.NE.AND.EX P0, PT, RZ, UR5, PT, P0 ;  /* 0x00000005ff007c0c */ /* 0x000fe2000bf05300 */
[----:B------:R-:W-:Y:S01]  /*0e70*/  IMAD.U32 R115, RZ, RZ, UR7 ;  /* 0x00000007ff737e24 */ /* 0x000fe2000f8e00ff */
[----:B------:R-:W-:Y:S01]  /*0e80*/  SHF.R.S32.HI R61, RZ, 0x1f, R60 ;  /* 0x0000001fff3d7819 */ /* 0x000fe2000001143c */
[----:B------:R-:W-:Y:S01]  /*0e90*/  IMAD.U32 R111, RZ, RZ, UR6 ;  /* 0x00000006ff6f7e24 */ /* 0x000fe2000f8e00ff */
[----:B------:R-:W-:Y:S01]  /*0ea0*/  MOV R113, UR7 ;  /* 0x0000000700717c02 */ /* 0x000fe20008000f00 */
[----:B------:R-:W-:Y:S01]  /*0eb0*/  IMAD.U32 R116, RZ, RZ, UR6 ;  /* 0x00000006ff747e24 */ /* 0x000fe2000f8e00ff */
[----:B------:R-:W-:Y:S01]  /*0ec0*/  MOV R110, UR7 ;  /* 0x00000007006e7c02 */ /* 0x000fe20008000f00 */
[----:B------:R-:W-:Y:S01]  /*0ed0*/  IMAD.U32 R117, RZ, RZ, UR6 ;  /* 0x00000006ff757e24 */ /* 0x000fe2000f8e00ff */
[----:B------:R-:W-:Y:S01]  /*0ee0*/  LEA.HI R61, R61, R60, RZ, 0x3 ;  /* 0x0000003c3d3d7211 */ /* 0x000fe200078f18ff */
[----:B------:R-:W-:Y:S01]  /*0ef0*/  IMAD.U32 R112, RZ, RZ, UR6 ;  /* 0x00000006ff707e24 */ /* 0x000fe2000f8e00ff */
[----:B------:R-:W-:Y:S01]  /*0f00*/  IADD3 R119, PT, PT, R119, -0x24c28bd8, RZ ;  /* 0xdb3d742877777810 */ /* 0x000fe20007ffe0ff */
[----:B------:R-:W-:Y:S01]  /*0f10*/  IMAD.U32 R109, RZ, RZ, UR6 ;  /* 0x00000006ff6d7e24 */ /* 0x000fe2000f8e00ff */
[----:B------:R-:W-:Y:S01]  /*0f20*/  IADD3 R115, PT, PT, R115, -0x695add53, RZ ;  /* 0x96a522ad73737810 */ /* 0x000fe20007ffe0ff */
[----:B------:R-:W-:Y:S01]  /*0f30*/  VIADD R116, R116, 0x9e3779b9 ;  /* 0x9e3779b974747836 */ /* 0x000fe20000000000 */
[----:B------:R-:W-:Y:S01]  /*0f40*/  IADD3 R111, PT, PT, R111, 0x1715609d, RZ ;  /* 0x1715609d6f6f7810 */ /* 0x000fe20007ffe0ff */
[----:B------:R-:W-:Y:S01]  /*0f50*/  VIADD R114, R114, 0xbb67ae85 ;  /* 0xbb67ae8572727836 */ /* 0x000fe20000000000 */
[----:B------:R-:W-:Y:S01]  /*0f60*/  LEA.HI.SX32 R69, R61, R0, 0x1d ;  /* 0x000000003d457211 */ /* 0x000fe200078feaff */
[----:B------:R-:W-:-:S02]  /*0f70*/  VIADD R117, R117, 0xb54cda56 ;  /* 0xb54cda5675757836 */ /* 0x000fc40000000000 */
[----:B------:R-:W-:Y:S02]  /*0f80*/  VIADD R113, R113, 0xed9eba14 ;  /* 0xed9eba1471717836 */ /* 0x000fe40000000000 */
[----:B------:R-:W-:Y:S02]  /*0f90*/  VIADD R112, R112, 0x78dde6e4 ;  /* 0x78dde6e470707836 */ /* 0x000fe40000000000 */
[----:B------:R-:W-:Y:S02]  /*0fa0*/  VIADD R110, R110, 0x76cf5d0a ;  /* 0x76cf5d0a6e6e7836 */ /* 0x000fe40000000000 */
[----:B------:R-:W-:Y:S01]  /*0fb0*/  VIADD R109, R109, 0x8ff34781 ;  /* 0x8ff347816d6d7836 */ /* 0x000fe20000000000 */
[----:B--2---:R-:W-:Y:S02]  /*0fc0*/  PRMT R74, R53, 0x7632, R74 ;  /* 0x00007632354a7816 */ /* 0x004fe4000000004a */
[----:B------:R-:W-:Y:S01]  /*0fd0*/  PRMT R71, R52, 0x7632, R71 ;  /* 0x0000763234477816 */ /* 0x000fe20000000047 */
[----:B0-----:R-:W-:Y:S06]  /*0fe0*/  @!P0 BRA `(.L_x_1848) ;  /* 0x0000002c00b48947 */ /* 0x001fec0003800000 */
[----:B------:R-:W0:Y:S02]  /*0ff0*/  LDC.64 R56, c[0x0][0x3a0] ;  /* 0x0000e800ff387b82 */ /* 0x000e240000000a00 */
        /* <DEDUP_REMOVED lines=24> */
.L_x_1853:
        /* <DEDUP_REMOVED lines=13> */
.L_x_1855:
[----:B------:R-:W-:Y:S05]  /*1250*/  BSYNC.RECONVERGENT B3 ;  /* 0x0000000000037941 */ /* 0x000fea0003800200 */
.L_x_1854:
[----:B------:R-:W-:Y:S01]  /*1260*/  IMAD.WIDE.U32 R62, R3, -0x326172a9, RZ ;  /* 0xcd9e8d57033e7825 */ /* 0x000fe200078e00ff */
[----:B------:R-:W-:-:S04]  /*1270*/  LOP3.LUT R60, R95, UR7, R67, 0x96, !PT ;  /* 0x000000075f3c7c12 */ /* 0x000fc8000f8e9643 */
[----:B------:R-:W-:Y:S01]  /*1280*/  LOP3.LUT R72, R5, UR6, R63, 0x96, !PT ;  /* 0x0000000605487c12 */ /* 0x000fe2000f8e963f */
[----:B------:R-:W-:-:S04]  /*1290*/  IMAD.WIDE.U32 R60, R60, -0x326172a9, RZ ;  /* 0xcd9e8d573c3c7825 */ /* 0x000fc800078e00ff */
[----:B------:R-:W-:Y:S01]  /*12a0*/  IMAD.WIDE.U32 R72, R72, -0x2daee0ad, RZ ;  /* 0xd2511f5348487825 */ /* 0x000fe200078e00ff */
[----:B------:R-:W-:-:S04]  /*12b0*/  LOP3.LUT R67, R116, R62, R61, 0x96, !PT ;  /* 0x0000003e74437212 */ /* 0x000fc800078e963d */
[----:B------:R-:W-:Y:S01]  /*12c0*/  LOP3.LUT R62, R114, R66, R73, 0x96, !PT ;  /* 0x00000042723e7212 */ /* 0x000fe200078e9649 */
[----:B------:R-:W-:-:S04]  /*12d0*/  IMAD.WIDE.U32 R66, R67, -0x2daee0ad, RZ ;  /* 0xd2511f5343427825 */ /* 0x000fc800078e00ff */
[----:B------:R-:W-:Y:S01]  /*12e0*/  IMAD.WIDE.U32 R62, R62, -0x326172a9, RZ ;  /* 0xcd9e8d573e3e7825 */ /* 0x000fe200078e00ff */
[----:B------:R-:W-:-:S04]  /*12f0*/  LOP3.LUT R61, R110, R72, R67, 0x96, !PT ;  /* 0x000000486e3d7212 */ /* 0x000fc800078e9643 */
[----:B------:R-:W-:Y:S01]  /*1300*/  LOP3.LUT R72, R60, UR15, R63, 0x96, !PT ;  /* 0x0000000f3c487c12 */ /* 0x000fe2000f8e963f */
[----:B------:R-:W-:-:S04]  /*1310*/  IMAD.WIDE.U32 R60, R61, -0x326172a9, RZ ;  /* 0xcd9e8d573d3c7825 */ /* 0x000fc800078e00ff */
        /* <DEDUP_REMOVED lines=14> */
[----:B------:R-:W-:Y:S01]  /*1400*/  LOP3.LUT R72, R117, R60, R63, 0x96, !PT ;  /* 0x0000003c75487212 */ /* 0x000fe200078e963f */
[----:B------:R-:W-:-:S04]  /*1410*/  IMAD.WIDE.U32 R60, R61, -0x326172a9, RZ ;  /* 0xcd9e8d573d3c7825 */ /* 0x000fc800078e00ff */
[----:B------:R-:W-:Y:S01]  /*1420*/  IMAD.WIDE.U32 R72, R72, -0x2daee0ad, RZ ;  /* 0xd2511f5348487825 */ /* 0x000fe200078e00ff */
[----:B------:R-:W-:-:S04]  /*1430*/  LOP3.LUT R62, R62, UR20, R61, 0x96, !PT ;  /* 0x000000143e3e7c12 */ /* 0x000fc8000f8e963d */
[----:B------:R-:W-:Y:S01]  /*1440*/  LOP3.LUT R66, R66, UR21, R73, 0x96, !PT ;  /* 0x0000001542427c12 */ /* 0x000fe2000f8e9649 */
[----:B------:R-:W-:-:S04]  /*1450*/  IMAD.WIDE.U32 R62, R62, -0x2daee0ad, RZ ;  /* 0xd2511f533e3e7825 */ /* 0x000fc800078e00ff */
[----:B------:R-:W-:Y:S01]  /*1460*/  IMAD.WIDE.U32 R66, R66, -0x326172a9, RZ ;  /* 0xcd9e8d5742427825 */ /* 0x000fe200078e00ff */
[----:B------:R-:W-:-:S04]  /*1470*/  LOP3.LUT R104, R119, R72, R63, 0x96, !PT ;  /* 0x0000004877687212 */ /* 0x000fc800078e963f */
[----:B------:R-:W-:Y:S01]  /*1480*/  LOP3.LUT R60, R60, UR22, R67, 0x96, !PT ;  /* 0x000000163c3c7c12 */ /* 0x000fe2000f8e9643 */
[----:B------:R-:W-:-:S04]  /*1490*/  IMAD.WIDE.U32 R104, R104, -0x326172a9, RZ ;  /* 0xcd9e8d5768687825 */ /* 0x000fc800078e00ff */
[----:B------:R-:W-:Y:S01]  /*14a0*/  IMAD.WIDE.U32 R60, R60, -0x2daee0ad, RZ ;  /* 0xd2511f533c3c7825 */ /* 0x000fe200078e00ff */
[----:B------:R-:W-:-:S03]  /*14b0*/  LOP3.LUT R103, R109, R66, R105, 0x96, !PT ;  /* 0x000000426d677212 */ /* 0x000fc600078e9669 */
[----:B------:R-:W-:Y:S02]  /*14c0*/  IMAD.MOV.U32 R108, RZ, RZ, R60 ;  /* 0x000000ffff6c7224 */ /* 0x000fe400078e003c */
[----:B------:R-:W-:Y:S01]  /*14d0*/  HFMA2 R60, -RZ, RZ, 0, 0 ;  /* 0x00000000ff3c7431 */ /* 0x000fe200000001ff */
[----:B------:R-:W-:Y:S01]  /*14e0*/  LOP3.LUT R105, R115, R62, R61, 0x96, !PT ;  /* 0x0000003e73697212 */ /* 0x000fe200078e963d */
[----:B------:R-:W-:-:S07]  /*14f0*/  IMAD.MOV.U32 R61, RZ, RZ, R140 ;  /* 0x000000ffff3d7224 */ /* 0x000fce00078e008c */
.L_x_1852:
[----:B------:R-:W-:Y:S05]  /*1500*/  BSYNC.RECONVERGENT B2 ;  /* 0x0000000000027941 */ /* 0x000fea0003800200 */
.L_x_1851:
[----:B------:R-:W-:Y:S01]  /*1510*/  I2FP.F32.U32 R61, R61 ;  /* 0x0000003d003d7245 */ /* 0x000fe20000201000 */
[----:B------:R-:W-:Y:S01]  /*1520*/  IMAD.MOV.U32 R66, RZ, RZ, 0x2f800000 ;  /* 0x2f800000ff427424 */ /* 0x000fe200078e00ff */
[----:B------:R-:W-:Y:S01]  /*1530*/  SHF.L.U32 R63, R56, 0x10, RZ ;  /* 0x00000010383f7819 */ /* 0x000fe200000006ff */
        /* <DEDUP_REMOVED lines=8> */
.L_x_1850:
[----:B------:R-:W-:Y:S05]  /*15c0*/  BSYNC.RECONVERGENT B1 ;  /* 0x0000000000017941 */ /* 0x000fea0003800200 */
.L_x_1849:
        /* <DEDUP_REMOVED lines=23> */
.L_x_1860:
        /* <DEDUP_REMOVED lines=13> */
.L_x_1862:
[----:B------:R-:W-:Y:S05]  /*1810*/  BSYNC.RECONVERGENT B3 ;  /* 0x0000000000037941 */ /* 0x000fea0003800200 */
.L_x_1861:
[----:B------:R-:W-:Y:S01]  /*1820*/  IMAD.WIDE.U32 R66, R3, -0x326172a9, RZ ;  /* 0xcd9e8d5703427825 */ /* 0x000fe200078e00ff */
[----:B------:R-:W-:Y:S02]  /*1830*/  LOP3.LUT R60, R95, UR7, R73, 0x96, !PT ;  /* 0x000000075f3c7c12 */ /* 0x000fe4000f8e9649 */
[----:B------:R-:W-:Y:S02]  /*1840*/  MOV R62, R108 ;  /* 0x0000006c003e7202 */ /* 0x000fe40000000f00 */
        /* <DEDUP_REMOVED lines=36> */
[----:B------:R-:W-:Y:S01]  /*1a90*/  IMAD.MOV.U32 R107, RZ, RZ, R60 ;  /* 0x000000ffff6b7224 */ /* 0x000fe200078e003c */
[----:B------:R-:W-:Y:S01]  /*1aa0*/  LOP3.LUT R105, R115, R66, R61, 0x96, !PT ;  /* 0x0000004273697212 */ /* 0x000fe200078e963d */
[----:B------:R-:W-:-:S07]  /*1ab0*/  IMAD.MOV.U32 R61, RZ, RZ, RZ ;  /* 0x000000ffff3d7224 */ /* 0x000fce00078e00ff */
.L_x_1859:
[----:B------:R-:W-:Y:S05]  /*1ac0*/  BSYNC.RECONVERGENT B2 ;  /* 0x0000000000027941 */ /* 0x000fea0003800200 */
.L_x_1858:
[----:B------:R-:W-:Y:S01]  /*1ad0*/  PRMT R56, R52, 0x7632, R56 ;  /* 0x0000763234387816 */ /* 0x000fe20000000038 */
        /* <DEDUP_REMOVED lines=12> */
.L_x_1857:
[----:B------:R-:W-:Y:S05]  /*1ba0*/  BSYNC.RECONVERGENT B1 ;  /* 0x0000000000017941 */ /* 0x000fea0003800200 */
.L_x_1856:
        /* <DEDUP_REMOVED lines=22> */
.L_x_1867:
        /* <DEDUP_REMOVED lines=13> */
.L_x_1869:
[----:B------:R-:W-:Y:S05]  /*1de0*/  BSYNC.RECONVERGENT B3 ;  /* 0x0000000000037941 */ /* 0x000fea0003800200 */
.L_x_1868:
        /* <DEDUP_REMOVED lines=37> */
[----:B------:R-:W-:-:S04]  /*2040*/  LOP3.LUT R103, R109, R72, R105, 0x96, !PT ;  /* 0x000000486d677212 */ /* 0x000fc800078e9669 */
[----:B------:R-:W-:Y:S01]  /*2050*/  LOP3.LUT R105, R115, R66, R61, 0x96, !PT ;  /* 0x0000004273697212 */ /* 0x000fe200078e963d */
[----:B------:R-:W-:Y:S01]  /*2060*/  IMAD.MOV.U32 R66, RZ, RZ, R107 ;  /* 0x000000ffff427224 */ /* 0x000fe200078e006b */
[----:B------:R-:W-:Y:S01]  /*2070*/  MOV R56, R60 ;  /* 0x0000003c00387202 */ /* 0x000fe20000000f00 */
[----:B------:R-:W-:-:S07]  /*2080*/  IMAD.MOV.U32 R60, RZ, RZ, RZ ;  /* 0x000000ffff3c7224 */ /* 0x000fce00078e00ff */
.L_x_1866:
[----:B------:R-:W-:Y:S05]  /*2090*/  BSYNC.RECONVERGENT B2 ;  /* 0x0000000000027941 */ /* 0x000fea0003800200 */
.L_x_1865:
[----:B------:R-:W-:Y:S01]  /*20a0*/  I2FP.F32.U32 R61, R66 ;  /* 0x00000042003d7245 */ /* 0x000fe20000201000 */
[----:B------:R-:W-:Y:S02]  /*20b0*/  HFMA2 R72, -RZ, RZ, 0.1171875, 0 ;  /* 0x2f800000ff487431 */ /* 0x000fe400000001ff */
[----:B------:R-:W-:Y:S02]  /*20c0*/  IMAD.U32 R66, R53, 0x10000, RZ ;  /* 0x0001000035427824 */ /* 0x000fe400078e00ff */
[----:B------:R-:W-:Y:S02]  /*20d0*/  IMAD.U32 R67, R57, 0x10000, RZ ;  /* 0x0001000039437824 */ /* 0x000fe400078e00ff */
[----:B------:R-:W-:Y:S01]  /*20e0*/  FFMA.FTZ R61, R61, R72, 1.1641532182693481445e-10 ;  /* 0x2f0000003d3d7423 */ /* 0x000fe20000010048 */
[----:B------:R-:W-:-:S04]  /*20f0*/  FMUL.FTZ R66, R66, UR13 ;  /* 0x0000000d42427c20 */ /* 0x000fc80008410000 */
[----:B------:R-:W-:Y:S01]  /*2100*/  FMUL.FTZ R66, R66, UR12 ;  /* 0x0000000c42427c20 */ /* 0x000fe20008410000 */
[----:B------:R-:W-:-:S04]  /*2110*/  FSETP.GTU.FTZ.AND P3, PT, R61, UR10, PT ;  /* 0x0000000a3d007c0b */ /* 0x000fc8000bf7c000 */
[----:B------:R-:W-:Y:S02]  /*2120*/  FSEL R66, R66, RZ, !P3 ;  /* 0x000000ff42427208 */ /* 0x000fe40005800000 */
[----:B------:R-:W-:-:S03]  /*2130*/  SEL R98, RZ, 0x1, P3 ;  /* 0x00000001ff627807 */ /* 0x000fc60001800000 */
[----:B------:R-:W-:-:S07]  /*2140*/  FADD.FTZ R67, R67, R66 ;  /* 0x0000004243437221 */ /* 0x000fce0000010000 */
.L_x_1864:
[----:B------:R-:W-:Y:S05]  /*2150*/  BSYNC.RECONVERGENT B1 ;  /* 0x0000000000017941 */ /* 0x000fea0003800200 */
.L_x_1863:
        /* <DEDUP_REMOVED lines=23> */
.L_x_1874:
        /* <DEDUP_REMOVED lines=13> */
.L_x_1876:
[----:B------:R-:W-:Y:S05]  /*23a0*/  BSYNC.RECONVERGENT B3 ;  /* 0x0000000000037941 */ /* 0x000fea0003800200 */
.L_x_1875:
[----:B------:R-:W-:Y:S01]  /*23b0*/  IMAD.WIDE.U32 R72, R3, -0x326172a9, RZ ;  /* 0xcd9e8d5703487825 */ /* 0x000fe200078e00ff */
[----:B------:R-:W-:-:S03]  /*23c0*/  LOP3.LUT R60, R95, UR7, R75, 0x96, !PT ;  /* 0x000000075f3c7c12 */ /* 0x000fc6000f8e964b */
[----:B------:R-:W-:Y:S01]  /*23d0*/  IMAD.MOV.U32 R66, RZ, RZ, R56 ;  /* 0x000000ffff427224 */ /* 0x000fe200078e0038 */
        /* <DEDUP_REMOVED lines=38> */
[----:B------:R-:W-:-:S07]  /*2640*/  HFMA2 R61, -RZ, RZ, 0, 0 ;  /* 0x00000000ff3d7431 */ /* 0x000fce00000001ff */
.L_x_1873:
[----:B------:R-:W-:Y:S05]  /*2650*/  BSYNC.RECONVERGENT B2 ;  /* 0x0000000000027941 */ /* 0x000fea0003800200 */
.L_x_1872:
[----:B------:R-:W-:Y:S01]  /*2660*/  PRMT R57, R53, 0x7632, R57 ;  /* 0x0000763235397816 */ /* 0x000fe20000000039 */
        /* <DEDUP_REMOVED lines=12> */
.L_x_1871:
[----:B------:R-:W-:Y:S05]  /*2730*/  BSYNC.RECONVERGENT B1 ;  /* 0x0000000000017941 */ /* 0x000fea0003800200 */
.L_x_1870:
        /* <DEDUP_REMOVED lines=22> */
.L_x_1881:
        /* <DEDUP_REMOVED lines=13> */
.L_x_1883:
[----:B------:R-:W-:Y:S05]  /*2970*/  BSYNC.RECONVERGENT B3 ;  /* 0x0000000000037941 */ /* 0x000fea0003800200 */
.L_x_1882:
        /* <DEDUP_REMOVED lines=40> */
[----:B------:R-:W-:Y:S01]  /*2c00*/  IMAD.MOV.U32 R56, RZ, RZ, RZ ;  /* 0x000000ffff387224 */ /* 0x000fe200078e00ff */
[----:B------:R-:W-:-:S07]  /*2c10*/  MOV R57, R107 ;  /* 0x0000006b00397202 */ /* 0x000fce0000000f00 */
.L_x_1880:
[----:B------:R-:W-:Y:S05]  /*2c20*/  BSYNC.RECONVERGENT B2 ;  /* 0x0000000000027941 */ /* 0x000fea0003800200 */
.L_x_1879:
        /* <DEDUP_REMOVED lines=11> */
.L_x_1878:
[----:B------:R-:W-:Y:S05]  /*2ce0*/  BSYNC.RECONVERGENT B1 ;  /* 0x0000000000017941 */ /* 0x000fea0003800200 */
.L_x_1877:
        /* <DEDUP_REMOVED lines=23> */
.L_x_1888:
        /* <DEDUP_REMOVED lines=13> */
.L_x_1890:
[----:B------:R-:W-:Y:S05]  /*2f30*/  BSYNC.RECONVERGENT B3 ;  /* 0x0000000000037941 */ /* 0x000fea0003800200 */
.L_x_1889:
        /* <DEDUP_REMOVED lines=42> */
.L_x_1887:
[----:B------:R-:W-:Y:S05]  /*31e0*/  BSYNC.RECONVERGENT B2 ;  /* 0x0000000000027941 */ /* 0x000fea0003800200 */
.L_x_1886:
[----:B------:R-:W-:Y:S01]  /*31f0*/  PRMT R58, R54, 0x7632, R58 ;  /* 0x00007632363a7816 */ /* 0x000fe2000000003a */
        /* <DEDUP_REMOVED lines=12> */
.L_x_1885:
[----:B------:R-:W-:Y:S05]  /*32c0*/  BSYNC.RECONVERGENT B1 ;  /* 0x0000000000017941 */ /* 0x000fea0003800200 */
.L_x_1884:
        /* <DEDUP_REMOVED lines=22> */
.L_x_1895:
        /* <DEDUP_REMOVED lines=13> */
.L_x_1897:
[----:B------:R-:W-:Y:S05]  /*3500*/  BSYNC.RECONVERGENT B3 ;  /* 0x0000000000037941 */ /* 0x000fea0003800200 */
.L_x_1896:
        /* <DEDUP_REMOVED lines=42> */
.L_x_1894:
[----:B------:R-:W-:Y:S05]  /*37b0*/  BSYNC.RECONVERGENT B2 ;  /* 0x0000000000027941 */ /* 0x000fea0003800200 */
.L_x_1893:
[----:B------:R-:W-:Y:S01]  /*37c0*/  I2FP.F32.U32 R57, R60 ;  /* 0x0000003c00397245 */ /* 0x000fe20000201000 */
[----:B------:R-:W-:Y:S02]  /*37d0*/  IMAD.MOV.U32 R72, RZ, RZ, 0x2f800000 ;  /* 0x2f800000ff487424 */ /* 0x000fe400078e00ff */
[----:B------:R-:W-:Y:S02]  /*37e0*/  IMAD.U32 R60, R55, 0x10000, RZ ;  /* 0x00010000373c7824 */ /* 0x000fe400078e00ff */
        /* <DEDUP_REMOVED lines=8> */
.L_x_1892:
[----:B------:R-:W-:Y:S05]  /*3870*/  BSYNC.RECONVERGENT B1 ;  /* 0x0000000000017941 */ /* 0x000fea0003800200 */
.L_x_1891:
        /* <DEDUP_REMOVED lines=23> */
.L_x_1902:
        /* <DEDUP_REMOVED lines=13> */
.L_x_1904:
[----:B------:R-:W-:Y:S05]  /*3ac0*/  BSYNC.RECONVERGENT B3 ;  /* 0x0000000000037941 */ /* 0x000fea0003800200 */
.L_x_1903:
[----:B------:R-:W-:Y:S01]  /*3ad0*/  IMAD.WIDE.U32 R60, R3, -0x326172a9, RZ ;  /* 0xcd9e8d57033c7825 */ /* 0x000fe200078e00ff */
[----:B------:R-:W-:-:S03]  /*3ae0*/  LOP3.LUT R56, R95, UR7, R73, 0x96, !PT ;  /* 0x000000075f387c12 */ /* 0x000fc6000f8e9649 */
[----:B------:R-:W-:Y:S01]  /*3af0*/  IMAD.MOV.U32 R125, RZ, RZ, RZ ;  /* 0x000000ffff7d7224 */ /* 0x000fe200078e00ff */
        /* <DEDUP_REMOVED lines=37> */
[----:B------:R-:W-:Y:S02]  /*3d50*/  LOP3.LUT R105, R115, R60, R57, 0x96, !PT ;  /* 0x0000003c73697212 */ /* 0x000fe400078e9639 */
[----:B------:R-:W-:-:S07]  /*3d60*/  MOV R57, R124 ;  /* 0x0000007c00397202 */ /* 0x000fce0000000f00 */
.L_x_1901:
[----:B------:R-:W-:Y:S05]  /*3d70*/  BSYNC.RECONVERGENT B2 ;  /* 0x0000000000027941 */ /* 0x000fea0003800200 */
.L_x_1900:
[----:B------:R-:W-:Y:S01]  /*3d80*/  PRMT R59, R55, 0x7632, R59 ;  /* 0x00007632373b7816 */ /* 0x000fe2000000003b */
        /* <DEDUP_REMOVED lines=12> */
.L_x_1899:
[----:B------:R-:W-:Y:S05]  /*3e50*/  BSYNC.RECONVERGENT B1 ;  /* 0x0000000000017941 */ /* 0x000fea0003800200 */
.L_x_1898:
[----:B------:R-:W-:Y:S02]  /*3e60*/  F2FP.BF16.F32.PACK_AB R59, RZ, R107 ;  /* 0x0000006bff3b723e */ /* 0x000fe400000010ff */
[----:B------:R-:W-:Y:S02]  /*3e70*/  PRMT R58, R123, 0x5410, R58 ;  /* 0x000054107b3a7816 */ /* 0x000fe4000000003a */
[----:B------:R-:W-:Y:S02]  /*3e80*/  PRMT R57, R121, 0x5410, R122 ;  /* 0x0000541079397816 */ /* 0x000fe4000000007a */
[----:B------:R-:W-:Y:S02]  /*3e90*/  PRMT R56, R71, 0x5410, R120 ;  /* 0x0000541047387816 */ /* 0x000fe40000000078 */
[----:B------:R-:W-:Y:S01]  /*3ea0*/  PRMT R59, R126, 0x5410, R59 ;  /* 0x000054107e3b7816 */ /* 0x000fe2000000003b */
[----:B------:R-:W-:Y:S06]  /*3eb0*/  BRA `(.L_x_1905) ;  /* 0x0000002800c87947 */ /* 0x000fec0003800000 */
.L_x_1848:
[----:B------:R-:W-:Y:S01]  /*3ec0*/  BSSY.RECONVERGENT B1, `(.L_x_1906) ;  /* 0x0000057000017945 */ /* 0x000fe20003800200 */
[----:B------:R-:W-:Y:S01]  /*3ed0*/  IMAD.MOV.U32 R63, RZ, RZ, RZ ;  /* 0x000000ffff3f7224 */ /* 0x000fe200078e00ff */
[----:B------:R-:W-:Y:S01]  /*3ee0*/  MOV R118, R140 ;  /* 0x0000008c00767202 */ /* 0x000fe20000000f00 */
        /* <DEDUP_REMOVED lines=18> */
.L_x_1910:
        /* <DEDUP_REMOVED lines=13> */
.L_x_1912:
[----:B------:R-:W-:Y:S05]  /*40e0*/  BSYNC.RECONVERGENT B3 ;  /* 0x0000000000037941 */ /* 0x000fea0003800200 */
.L_x_1911:
        /* <DEDUP_REMOVED lines=42> */
.L_x_1909:
[----:B------:R-:W-:Y:S05]  /*4390*/  BSYNC.RECONVERGENT B2 ;  /* 0x0000000000027941 */ /* 0x000fea0003800200 */
.L_x_1908:
[----:B------:R-:W-:Y:S01]  /*43a0*/  I2FP.F32.U32 R57, R57 ;  /* 0x0000003900397245 */ /* 0x000fe20000201000 */
[----:B------:R-:W-:Y:S02]  /*43b0*/  HFMA2 R58, -RZ, RZ, 0.1171875, 0 ;  /* 0x2f800000ff3a7431 */ /* 0x000fe400000001ff */
[----:B------:R-:W-:-:S03]  /*43c0*/  IMAD.U32 R59, R52, 0x10000, RZ ;  /* 0x00010000343b7824 */ /* 0x000fc600078e00ff */
[----:B------:R-:W-:Y:S01]  /*43d0*/  FFMA.FTZ R57, R57, R58, 1.1641532182693481445e-10 ;  /* 0x2f00000039397423 */ /* 0x000fe2000001003a */
[----:B------:R-:W-:-:S04]  /*43e0*/  FMUL.FTZ R59, R59, UR13 ;  /* 0x0000000d3b3b7c20 */ /* 0x000fc80008410000 */
[----:B------:R-:W-:Y:S01]  /*43f0*/  FMUL.FTZ R59, R59, UR12 ;  /* 0x0000000c3b3b7c20 */ /* 0x000fe20008410000 */
[----:B------:R-:W-:-:S04]  /*4400*/  FSETP.GTU.FTZ.AND P2, PT, R57, UR10, PT ;  /* 0x0000000a39007c0b */ /* 0x000fc8000bf5c000 */
[----:B------:R-:W-:Y:S02]  /*4410*/  SEL R96, RZ, 0x1, P2 ;  /* 0x00000001ff607807 */ /* 0x000fe40001000000 */
[----:B------:R-:W-:-:S07]  /*4420*/  FSEL R63, R59, RZ, !P2 ;  /* 0x000000ff3b3f7208 */ /* 0x000fce0005000000 */
.L_x_1907:
[----:B------:R-:W-:Y:S05]  /*4430*/  BSYNC.RECONVERGENT B1 ;  /* 0x0000000000017941 */ /* 0x000fea0003800200 */
.L_x_1906:
        /* <DEDUP_REMOVED lines=18> */
.L_x_1917:
        /* <DEDUP_REMOVED lines=13> */
.L_x_1919:
[----:B------:R-:W-:Y:S05]  /*4630*/  BSYNC.RECONVERGENT B3 ;  /* 0x0000000000037941 */ /* 0x000fea0003800200 */
.L_x_1918:
        /* <DEDUP_REMOVED lines=42> */
.L_x_1916:
[----:B------:R-:W-:Y:S05]  /*48e0*/  BSYNC.RECONVERGENT B2 ;  /* 0x0000000000027941 */ /* 0x000fea0003800200 */
.L_x_1915:
        /* <DEDUP_REMOVED lines=9> */
.L_x_1914:
[----:B------:R-:W-:Y:S05]  /*4980*/  BSYNC.RECONVERGENT B1 ;  /* 0x0000000000017941 */ /* 0x000fea0003800200 */
.L_x_1913:
[----:B------:R-:W-:Y:S01]  /*4990*/  BSSY.RECONVERGENT B1, `(.L_x_1920) ;  /* 0x0000054000017945 */ /* 0x000fe20003800200 */
[----:B------:R-:W-:Y:S01]  /*49a0*/  F2FP.BF16.F32.PACK_AB R71, RZ, R62 ;  /* 0x0000003eff47723e */ /* 0x000fe200000010ff */
[----:B------:R-:W-:Y:S02]  /*49b0*/  IMAD.MOV.U32 R67, RZ, RZ, RZ ;  /* 0x000000ffff437224 */ /* 0x000fe400078e00ff */
[----:B------:R-:W-:Y:S01]  /*49c0*/  IMAD.MOV.U32 R56, RZ, RZ, R57 ;  /* 0x000000ffff387224 */ /* 0x000fe200078e0039 */
        /* <DEDUP_REMOVED lines=14> */
.L_x_1924:
        /* <DEDUP_REMOVED lines=13> */
.L_x_1926:
[----:B------:R-:W-:Y:S05]  /*4b80*/  BSYNC.RECONVERGENT B3 ;  /* 0x0000000000037941 */ /* 0x000fea0003800200 */
.L_x_1925:
        /* <DEDUP_REMOVED lines=39> */
[----:B------:R-:W-:Y:S02]  /*4e00*/  IMAD.MOV.U32 R58, RZ, RZ, R118 ;  /* 0x000000ffff3a7224 */ /* 0x000fe400078e0076 */
[----:B------:R-:W-:Y:S02]  /*4e10*/  IMAD.MOV.U32 R118, RZ, RZ, R56 ;  /* 0x000000ffff767224 */ /* 0x000fe400078e0038 */
[----:B------:R-:W-:-:S07]  /*4e20*/  HFMA2 R56, -RZ, RZ, 0, 0 ;  /* 0x00000000ff387431 */ /* 0x000fce00000001ff */
.L_x_1923:
[----:B------:R-:W-:Y:S05]  /*4e30*/  BSYNC.RECONVERGENT B2 ;  /* 0x0000000000027941 */ /* 0x000fea0003800200 */
.L_x_1922:
[----:B------:R-:W-:Y:S01]  /*4e40*/  I2FP.F32.U32 R57, R58 ;  /* 0x0000003a00397245 */ /* 0x000fe20000201000 */
[----:B------:R-:W-:Y:S02]  /*4e50*/  IMAD.MOV.U32 R58, RZ, RZ, 0x2f800000 ;  /* 0x2f800000ff3a7424 */ /* 0x000fe400078e00ff */
[----:B------:R-:W-:Y:S02]  /*4e60*/  IMAD.U32 R59, R53, 0x10000, RZ ;  /* 0x00010000353b7824 */ /* 0x000fe400078e00ff */
[----:B------:R-:W-:Y:S02]  /*4e70*/  FFMA.FTZ R57, R57, R58, 1.1641532182693481445e-10 ;  /* 0x2f00000039397423 */ /* 0x000fe4000001003a */
[----:B------:R-:W-:-:S03]  /*4e80*/  FMUL.FTZ R59, R59, UR13 ;  /* 0x0000000d3b3b7c20 */ /* 0x000fc60008410000 */
[----:B------:R-:W-:Y:S01]  /*4e90*/  FSETP.GTU.FTZ.AND P2, PT, R57, UR10, PT ;  /* 0x0000000a39007c0b */ /* 0x000fe2000bf5c000 */
[----:B------:R-:W-:-:S03]  /*4ea0*/  FMUL.FTZ R59, R59, UR12 ;  /* 0x0000000c3b3b7c20 */ /* 0x000fc60008410000 */
[----:B------:R-:W-:Y:S02]  /*4eb0*/  SEL R98, RZ, 0x1, P2 ;  /* 0x00000001ff627807 */ /* 0x000fe40001000000 */
[----:B------:R-:W-:-:S07]  /*4ec0*/  FSEL R67, R59, RZ, !P2 ;  /* 0x000000ff3b437208 */ /* 0x000fce0005000000 */
.L_x_1921:
[----:B------:R-:W-:Y:S05]  /*4ed0*/  BSYNC.RECONVERGENT B1 ;  /* 0x0000000000017941 */ /* 0x000fea0003800200 */
.L_x_1920:
        /* <DEDUP_REMOVED lines=18> */
.L_x_1931:
        /* <DEDUP_REMOVED lines=13> */
.L_x_1933:
[----:B------:R-:W-:Y:S05]  /*50d0*/  BSYNC.RECONVERGENT B3 ;  /* 0x0000000000037941 */ /* 0x000fea0003800200 */
.L_x_1932:
        /* <DEDUP_REMOVED lines=39> */
[----:B------:R-:W-:Y:S01]  /*5350*/  IMAD.MOV.U32 R57, RZ, RZ, RZ ;  /* 0x000000ffff397224 */ /* 0x000fe200078e00ff */
[----:B------:R-:W-:Y:S01]  /*5360*/  MOV R58, R118 ;  /* 0x00000076003a7202 */ /* 0x000fe20000000f00 */
[----:B------:R-:W-:-:S07]  /*5370*/  IMAD.MOV.U32 R118, RZ, RZ, R56 ;  /* 0x000000ffff767224 */ /* 0x000fce00078e0038 */
.L_x_1930:
[----:B------:R-:W-:Y:S05]  /*5380*/  BSYNC.RECONVERGENT B2 ;  /* 0x0000000000027941 */ /* 0x000fea0003800200 */
.L_x_1929:
        /* <DEDUP_REMOVED lines=9> */
.L_x_1928:
[----:B------:R-:W-:Y:S05]  /*5420*/  BSYNC.RECONVERGENT B1 ;  /* 0x0000000000017941 */ /* 0x000fea0003800200 */
.L_x_1927:
        /* <DEDUP_REMOVED lines=18> */
.L_x_1938:
        /* <DEDUP_REMOVED lines=13> */
.L_x_1940:
[----:B------:R-:W-:Y:S05]  /*5620*/  BSYNC.RECONVERGENT B3 ;  /* 0x0000000000037941 */ /* 0x000fea0003800200 */
.L_x_1939:
        /* <DEDUP_REMOVED lines=42> */
.L_x_1937:
[----:B------:R-:W-:Y:S05]  /*58d0*/  BSYNC.RECONVERGENT B2 ;  /* 0x0000000000027941 */ /* 0x000fea0003800200 */
.L_x_1936:
        /* <DEDUP_REMOVED lines=9> */
.L_x_1935:
[----:B------:R-:W-:Y:S05]  /*5970*/  BSYNC.RECONVERGENT B1 ;  /* 0x0000000000017941 */ /* 0x000fea0003800200 */
.L_x_1934:
        /* <DEDUP_REMOVED lines=18> */
.L_x_1945:
        /* <DEDUP_REMOVED lines=13> */
.L_x_1947:
[----:B------:R-:W-:Y:S05]  /*5b70*/  BSYNC.RECONVERGENT B3 ;  /* 0x0000000000037941 */ /* 0x000fea0003800200 */
.L_x_1946:
        /* <DEDUP_REMOVED lines=39> */
[----:B------:R-:W-:Y:S02]  /*5df0*/  HFMA2 R57, -RZ, RZ, 0, 0 ;  /* 0x00000000ff397431 */ /* 0x000fe400000001ff */
[----:B------:R-:W-:Y:S02]  /*5e00*/  IMAD.MOV.U32 R58, RZ, RZ, R118 ;  /* 0x000000ffff3a7224 */ /* 0x000fe400078e0076 */
[----:B------:R-:W-:-:S07]  /*5e10*/  IMAD.MOV.U32 R118, RZ, RZ, R56 ;  /* 0x000000ffff767224 */ /* 0x000fce00078e0038 */
.L_x_1944:
[----:B------:R-:W-:Y:S05]  /*5e20*/  BSYNC.RECONVERGENT B2 ;  /* 0x0000000000027941 */ /* 0x000fea0003800200 */
.L_x_1943:
[----:B------:R-:W-:Y:S01]  /*5e30*/  I2FP.F32.U32 R56, R58 ;  /* 0x0000003a00387245 */ /* 0x000fe20000201000 */
[----:B------:R-:W-:Y:S01]  /*5e40*/  IMAD.MOV.U32 R59, RZ, RZ, 0x2f800000 ;  /* 0x2f800000ff3b7424 */ /* 0x000fe200078e00ff */
[----:B------:R-:W-:-:S03]  /*5e50*/  PRMT R58, R54, 0x7632, R58 ;  /* 0x00007632363a7816 */ /* 0x000fc6000000003a */
[----:B------:R-:W-:Y:S02]  /*5e60*/  FFMA.FTZ R56, R56, R59, 1.1641532182693481445e-10 ;  /* 0x2f00000038387423 */ /* 0x000fe4000001003b */
[----:B------:R-:W-:-:S03]  /*5e70*/  IMAD.U32 R58, R58, 0x10000, RZ ;  /* 0x000100003a3a7824 */ /* 0x000fc600078e00ff */
[----:B------:R-:W-:Y:S01]  /*5e80*/  FSETP.GTU.FTZ.AND P2, PT, R56, UR10, PT ;  /* 0x0000000a38007c0b */ /* 0x000fe2000bf5c000 */
[----:B------:R-:W-:-:S03]  /*5e90*/  FMUL.FTZ R58, R58, UR13 ;  /* 0x0000000d3a3a7c20 */ /* 0x000fc60008410000 */
[----:B------:R-:W-:Y:S01]  /*5ea0*/  SEL R101, RZ, 0x1, P2 ;  /* 0x00000001ff657807 */ /* 0x000fe20001000000 */
[----:B------:R-:W-:-:S05]  /*5eb0*/  FMUL.FTZ R58, R58, UR12 ;  /* 0x0000000c3a3a7c20 */ /* 0x000fca0008410000 */
[----:B------:R-:W-:-:S07]  /*5ec0*/  FSEL R74, R58, RZ, !P2 ;  /* 0x000000ff3a4a7208 */ /* 0x000fce0005000000 */
.L_x_1942:
[----:B------:R-:W-:Y:S05]  /*5ed0*/  BSYNC.RECONVERGENT B1 ;  /* 0x0000000000017941 */ /* 0x000fea0003800200 */
.L_x_1941:
        /* <DEDUP_REMOVED lines=18> */
.L_x_1952:
        /* <DEDUP_REMOVED lines=13> */
.L_x_1954:
[----:B------:R-:W-:Y:S05]  /*60d0*/  BSYNC.RECONVERGENT B3 ;  /* 0x0000000000037941 */ /* 0x000fea0003800200 */
.L_x_1953:
        /* <DEDUP_REMOVED lines=38> */
[----:B------:R-:W-:Y:S02]  /*6340*/  LOP3.LUT R105, R115, R58, R57, 0x96, !PT ;  /* 0x0000003a73697212 */ /* 0x000fe400078e9639 */
[----:B------:R-:W-:Y:S01]  /*6350*/  MOV R58, R118 ;  /* 0x00000076003a7202 */ /* 0x000fe20000000f00 */
[----:B------:R-:W-:Y:S02]  /*6360*/  IMAD.MOV.U32 R118, RZ, RZ, R56 ;  /* 0x000000ffff767224 */ /* 0x000fe400078e0038 */
[----:B------:R-:W-:-:S07]  /*6370*/  IMAD.MOV.U32 R56, RZ, RZ, RZ ;  /* 0x000000ffff387224 */ /* 0x000fce00078e00ff */
.L_x_1951:
[----:B------:R-:W-:Y:S05]  /*6380*/  BSYNC.RECONVERGENT B2 ;  /* 0x0000000000027941 */ /* 0x000fea0003800200 */
.L_x_1950:
        /* <DEDUP_REMOVED lines=9> */
.L_x_1949:
[----:B------:R-:W-:Y:S05]  /*6420*/  BSYNC.RECONVERGENT B1 ;  /* 0x0000000000017941 */ /* 0x000fea0003800200 */
.L_x_1948:
        /* <DEDUP_REMOVED lines=18> */
.L_x_1959:
        /* <DEDUP_REMOVED lines=13> */
.L_x_1961:
[----:B------:R-:W-:Y:S05]  /*6620*/  BSYNC.RECONVERGENT B3 ;  /* 0x0000000000037941 */ /* 0x000fea0003800200 */
.L_x_1960:
        /* <DEDUP_REMOVED lines=41> */
[----:B------:R-:W-:-:S07]  /*68c0*/  MOV R118, R56 ;  /* 0x0000003800767202 */ /* 0x000fce0000000f00 */
.L_x_1958:
[----:B------:R-:W-:Y:S05]  /*68d0*/  BSYNC.RECONVERGENT B2 ;  /* 0x0000000000027941 */ /* 0x000fea0003800200 */
.L_x_1957:
[----:B------:R-:W-:Y:S01]  /*68e0*/  I2FP.F32.U32 R56, R57 ;  /* 0x0000003900387245 */ /* 0x000fe20000201000 */
[----:B------:R-:W-:Y:S01]  /*68f0*/  IMAD.MOV.U32 R59, RZ, RZ, 0x2f800000 ;  /* 0x2f800000ff3b7424 */ /* 0x000fe200078e00ff */
[----:B------:R-:W-:-:S03]  /*6900*/  PRMT R57, R55, 0x7632, R57 ;  /* 0x0000763237397816 */ /* 0x000fc60000000039 */
[----:B------:R-:W-:Y:S01]  /*6910*/  FFMA.FTZ R56, R56, R59, 1.1641532182693481445e-10 ;  /* 0x2f00000038387423 */ /* 0x000fe2000001003b */
[----:B------:R-:W-:-:S04]  /*6920*/  SHF.L.U32 R57, R57, 0x10, RZ ;  /* 0x0000001039397819 */ /* 0x000fc800000006ff */
[----:B------:R-:W-:Y:S01]  /*6930*/  FSETP.GTU.FTZ.AND P2, PT, R56, UR10, PT ;  /* 0x0000000a38007c0b */ /* 0x000fe2000bf5c000 */
[----:B------:R-:W-:-:S03]  /*6940*/  FMUL.FTZ R57, R57, UR13 ;  /* 0x0000000d39397c20 */ /* 0x000fc60008410000 */
[----:B------:R-:W-:Y:S01]  /*6950*/  SEL R102, RZ, 0x1, P2 ;  /* 0x00000001ff667807 */ /* 0x000fe20001000000 */
[----:B------:R-:W-:-:S05]  /*6960*/  FMUL.FTZ R57, R57, UR12 ;  /* 0x0000000c39397c20 */ /* 0x000fca0008410000 */
[----:B------:R-:W-:-:S07]  /*6970*/  FSEL R107, R57, RZ, !P2 ;  /* 0x000000ff396b7208 */ /* 0x000fce0005000000 */
.L_x_1956:
[----:B------:R-:W-:Y:S05]  /*6980*/  BSYNC.RECONVERGENT B1 ;  /* 0x0000000000017941 */ /* 0x000fea0003800200 */
.L_x_1955:
[----:B------:R-:W-:Y:S02]  /*6990*/  F2FP.BF16.F32.PACK_AB R59, RZ, R107 ;  /* 0x0000006bff3b723e */ /* 0x000fe400000010ff */
[----:B------:R-:W-:Y:S02]  /*69a0*/  PRMT R58, R123, 0x5410, R124 ;  /* 0x000054107b3a7816 */ /* 0x000fe4000000007c */
[----:B------:R-:W-:Y:S02]  /*69b0*/  PRMT R57, R121, 0x5410, R122 ;  /* 0x0000541079397816 */ /* 0x000fe4000000007a */
[----:B------:R-:W-:Y:S02]  /*69c0*/  PRMT R56, R120, 0x5410, R71 ;  /* 0x0000541078387816 */ /* 0x000fe40000000047 */
[----:B------:R-:W-:-:S07]  /*69d0*/  PRMT R59, R126, 0x5410, R59 ;  /* 0x000054107e3b7816 */ /* 0x000fce000000003b */
.L_x_1905:
[----:B------:R-:W0:Y:S01]  /*69e0*/  LDC.64 R60, c[0x0][0x3a8] ;  /* 0x0000ea00ff3c7b82 */ /* 0x000e220000000a00 */
[----:B------:R-:W-:Y:S01]  /*69f0*/  BSSY.RECONVERGENT B1, `(.L_x_1962) ;  /* 0x0000019000017945 */ /* 0x000fe20003800200 */
[----:B------:R-:W-:Y:S02]  /*6a00*/  VIADD R71, R70, 0x20 ;  /* 0x0000002046477836 */ /* 0x000fe40000000000 */
[----:B0-----:R-:W-:-:S05]  /*6a10*/  IMAD.WIDE.U32 R72, R69, 0x10, R60 ;  /* 0x0000001045487825 */ /* 0x001fca00078e003c */
[----:B------:R0:W-:Y:S01]  /*6a20*/  STG.E.128 desc[UR8][R72.64], R56 ;  /* 0x0000003848007986 */ /* 0x0001e2000c101d08 */
[----:B------:R-:W-:Y:S05]  /*6a30*/  @!P1 BRA `(.L_x_1963) ;  /* 0x0000000000509947 */ /* 0x000fea0003800000 */
[----:B0-----:R-:W-:Y:S01]  /*6a40*/  IMAD.U32 R59, R106, 0x10000, RZ ;  /* 0x000100006a3b7824 */ /* 0x001fe200078e00ff */
[----:B------:R-:W0:Y:S01]  /*6a50*/  LDC.64 R56, c[0x0][0x3b0] ;  /* 0x0000ec00ff387b82 */ /* 0x000e220000000a00 */
[----:B------:R-:W-:Y:S02]  /*6a60*/  LOP3.LUT R58, R102, 0xffff, RZ, 0xc0, !PT ;  /* 0x0000ffff663a7812 */ /* 0x000fe400078ec0ff */
[----:B------:R-:W-:Y:S02]  /*6a70*/  LOP3.LUT R120, R99, 0xff, RZ, 0xc0, !PT ;  /* 0x000000ff63787812 */ /* 0x000fe400078ec0ff */
[----:B------:R-:W-:Y:S02]  /*6a80*/  LOP3.LUT R73, R59, 0xff0000, RZ, 0xc0, !PT ;  /* 0x00ff00003b497812 */ /* 0x000fe400078ec0ff */
[----:B------:R-:W-:Y:S01]  /*6a90*/  PRMT R59, R101, 0x7104, RZ ;  /* 0x00007104653b7816 */ /* 0x000fe200000000ff */
[----:B------:R-:W-:Y:S01]  /*6aa0*/  IMAD.WIDE.U32 R120, R120, 0x1000000, RZ ;  /* 0x0100000078787825 */ /* 0x000fe200078e00ff */
[----:B------:R-:W-:-:S02]  /*6ab0*/  PRMT R122, R73, 0x4210, R58 ;  /* 0x00004210497a7816 */ /* 0x000fc4000000003a */
[----:B------:R-:W-:Y:S02]  /*6ac0*/  LOP3.LUT R72, R98, 0xff, RZ, 0xc0, !PT ;  /* 0x000000ff62487812 */ /* 0x000fe400078ec0ff */
[----:B------:R-:W-:Y:S02]  /*6ad0*/  LOP3.LUT R58, R97, 0xff, RZ, 0xc0, !PT ;  /* 0x000000ff613a7812 */ /* 0x000fe400078ec0ff */
[----:B------:R-:W-:Y:S01]  /*6ae0*/  LOP3.LUT R127, R122, 0xff00, R59, 0xf8, !PT ;  /* 0x0000ff007a7f7812 */ /* 0x000fe200078ef83b */
[----:B------:R-:W-:-:S03]  /*6af0*/  IMAD.WIDE.U32 R72, R72, 0x10000, RZ ;  /* 0x0001000048487825 */ /* 0x000fc600078e00ff */
[----:B------:R-:W-:Y:S01]  /*6b00*/  LOP3.LUT R127, R127, 0xff, R100, 0xf8, !PT ;  /* 0x000000ff7f7f7812 */ /* 0x000fe200078ef864 */
[----:B------:R-:W-:-:S03]  /*6b10*/  IMAD.WIDE.U32 R58, R58, 0x100, RZ ;  /* 0x000001003a3a7825 */ /* 0x000fc600078e00ff */
[----:B------:R-:W-:Y:S01]  /*6b20*/  LOP3.LUT R73, R73, R127, R121, 0xfe, !PT ;  /* 0x0000007f49497212 */ /* 0x000fe200078efe79 */
[----:B0-----:R-:W-:Y:S01]  /*6b30*/  IMAD.WIDE.U32 R56, R70, 0x8, R56 ;  /* 0x0000000846387825 */ /* 0x001fe200078e0038 */
[----:B------:R-:W-:Y:S02]  /*6b40*/  LOP3.LUT R123, R58, R120, R72, 0xfe, !PT ;  /* 0x000000783a7b7212 */ /* 0x000fe400078efe48 */
[----:B------:R-:W-:Y:S02]  /*6b50*/  LOP3.LUT R59, R73, R59, RZ, 0xfc, !PT ;  /* 0x0000003b493b7212 */ /* 0x000fe400078efcff */
[----:B------:R-:W-:-:S05]  /*6b60*/  LOP3.LUT R58, R123, 0xff, R96, 0xf8, !PT ;  /* 0x000000ff7b3a7812 */ /* 0x000fca00078ef860 */
[----:B------:R1:W-:Y:S02]  /*6b70*/  STG.E.64 desc[UR8][R56.64], R58 ;  /* 0x0000003a38007986 */ /* 0x0003e4000c101b08 */
.L_x_1963:
[----:B------:R-:W-:Y:S05]  /*6b80*/  BSYNC.RECONVERGENT B1 ;  /* 0x0000000000017941 */ /* 0x000fea0003800200 */
.L_x_1962:
[----:B------:R-:W-:Y:S04]  /*6b90*/  BSSY.RECONVERGENT B1, `(.L_x_1964) ;  /* 0x0000005000017945 */ /* 0x000fe80003800200 */
[----:B------:R-:W-:Y:S05]  /*6ba0*/  @!P1 BRA `(.L_x_1965) ;  /* 0x00000000000c9947 */ /* 0x000fea0003800000 */
[----:B------:R-:W2:Y:S02]  /*6bb0*/  LDC.64 R52, c[0x0][0x390] ;  /* 0x0000e400ff347b82 */ /* 0x000ea40000000a00 */
[----:B--2---:R-:W-:-:S06]  /*6bc0*/  IMAD.WIDE.U32 R52, R71, 0x10, R52 ;  /* 0x0000001047347825 */ /* 0x004fcc00078e0034 */
[----:B------:R-:W5:Y:S02]  /*6bd0*/  LDG.E.128 R52, desc[UR8][R52.64] ;  /* 0x0000000834347981 */ /* 0x000f64000c1e1d00 */
.L_x_1965:
[----:B------:R-:W-:Y:S05]  /*6be0*/  BSYNC.RECONVERGENT B1 ;  /* 0x0000000000017941 */ /* 0x000fea0003800200 */
.L_x_1964:
[----:B------:R-:W-:Y:S05]  /*6bf0*/  @!P0 BRA `(.L_x_1966) ;  /* 0x0000002c00b88947 */ /* 0x000fea0003800000 */
[----:B01----:R-:W0:Y:S01]  /*6c00*/  LDC.64 R56, c[0x0][0x3a0] ;  /* 0x0000e800ff387b82 */ /* 0x003e220000000a00 */
[----:B------:R-:W-:-:S05]  /*6c10*/  IADD3 R59, PT, PT, R69, 0x20, RZ ;  /* 0x00000020453b7810 */ /* 0x000fca0007ffe0ff */
        /* <DEDUP_REMOVED lines=24> */
.L_x_1971:
        /* <DEDUP_REMOVED lines=13> */
.L_x_1973:
[----:B------:R-:W-:Y:S05]  /*6e70*/  BSYNC.RECONVERGENT B3 ;  /* 0x0000000000037941 */ /* 0x000fea0003800200 */
.L_x_1972:
        /* <DEDUP_REMOVED lines=42> */
.L_x_1970:
[----:B------:R-:W-:Y:S05]  /*7120*/  BSYNC.RECONVERGENT B2 ;  /* 0x0000000000027941 */ /* 0x000fea0003800200 */
.L_x_1969:
        /* <DEDUP_REMOVED lines=11> */
.L_x_1968:
[----:B------:R-:W-:Y:S05]  /*71e0*/  BSYNC.RECONVERGENT B1 ;  /* 0x0000000000017941 */ /* 0x000fea0003800200 */
.L_x_1967:
        /* <DEDUP_REMOVED lines=23> */
.L_x_1978:
        /* <DEDUP_REMOVED lines=13> */
.L_x_1980:
[----:B------:R-:W-:Y:S05]  /*7430*/  BSYNC.RECONVERGENT B3 ;  /* 0x0000000000037941 */ /* 0x000fea0003800200 */
.L_x_1979:
        /* <DEDUP_REMOVED lines=41> */
[----:B------:R-:W-:-:S07]  /*76d0*/  MOV R126, R72 ;  /* 0x00000048007e7202 */ /* 0x000fce0000000f00 */
.L_x_1977:
[----:B------:R-:W-:Y:S05]  /*76e0*/  BSYNC.RECONVERGENT B2 ;  /* 0x0000000000027941 */ /* 0x000fea0003800200 */
.L_x_1976:
        /* <DEDUP_REMOVED lines=13> */
.L_x_1975:
[----:B------:R-:W-:Y:S05]  /*77c0*/  BSYNC.RECONVERGENT B1 ;  /* 0x0000000000017941 */ /* 0x000fea0003800200 */
.L_x_1974:
        /* <DEDUP_REMOVED lines=22> */
.L_x_1985:
        /* <DEDUP_REMOVED lines=13> */
.L_x_1987:
[----:B------:R-:W-:Y:S05]  /*7a00*/  BSYNC.RECONVERGENT B3 ;  /* 0x0000000000037941 */ /* 0x000fea0003800200 */
.L_x_1986:
        /* <DEDUP_REMOVED lines=41> */
[----:B------:R-:W-:-:S07]  /*7ca0*/  LOP3.LUT R105, R115, R122, R73, 0x96, !PT ;  /* 0x0000007a73697212 */ /* 0x000fce00078e9649 */
.L_x_1984:
[----:B------:R-:W-:Y:S05]  /*7cb0*/  BSYNC.RECONVERGENT B2 ;  /* 0x0000000000027941 */ /* 0x000fea0003800200 */
.L_x_1983:
        /* <DEDUP_REMOVED lines=11> */
.L_x_1982:
[----:B------:R-:W-:Y:S05]  /*7d70*/  BSYNC.RECONVERGENT B1 ;  /* 0x0000000000017941 */ /* 0x000fea0003800200 */
.L_x_1981:
        /* <DEDUP_REMOVED lines=23> */
.L_x_1992:
        /* <DEDUP_REMOVED lines=13> */
.L_x_1994:
[----:B------:R-:W-:Y:S05]  /*7fc0*/  BSYNC.RECONVERGENT B3 ;  /* 0x0000000000037941 */ /* 0x000fea0003800200 */
.L_x_1993:
        /* <DEDUP_REMOVED lines=42> */
.L_x_1991:
[----:B------:R-:W-:Y:S05]  /*8270*/  BSYNC.RECONVERGENT B2 ;  /* 0x0000000000027941 */ /* 0x000fea0003800200 */
.L_x_1990:
[----:B-----5:R-:W-:Y:S02]  /*8280*/  PRMT R57, R53, 0x7632, R57 ;  /* 0x0000763235397816 */ /* 0x020fe40000000039 */
[----:B------:R-:W-:Y:S01]  /*8290*/  I2FP.F32.U32 R56, R99 ;  /* 0x0000006300387245 */ /* 0x000fe20000201000 */
[----:B------:R-:W-:Y:S01]  /*82a0*/  IMAD.MOV.U32 R99, RZ, RZ, 0x2f800000 ;  /* 0x2f800000ff637424 */ /* 0x000fe200078e00ff */
        /* <DEDUP_REMOVED lines=10> */
.L_x_1989:
[----:B------:R-:W-:Y:S05]  /*8350*/  BSYNC.RECONVERGENT B1 ;  /* 0x0000000000017941 */ /* 0x000fea0003800200 */
.L_x_1988:
        /* <DEDUP_REMOVED lines=22> */
.L_x_1999:
        /* <DEDUP_REMOVED lines=13> */
.L_x_2001:
[----:B------:R-:W-:Y:S05]  /*8590*/  BSYNC.RECONVERGENT B3 ;  /* 0x0000000000037941 */ /* 0x000fea0003800200 */
.L_x_2000:
        /* <DEDUP_REMOVED lines=42> */
.L_x_1998:
[----:B------:R-:W-:Y:S05]  /*8840*/  BSYNC.RECONVERGENT B2 ;  /* 0x0000000000027941 */ /* 0x000fea0003800200 */
.L_x_1997:
        /* <DEDUP_REMOVED lines=11> */
.L_x_1996:
[----:B------:R-:W-:Y:S05]  /*8900*/  BSYNC.RECONVERGENT B1 ;  /* 0x0000000000017941 */ /* 0x000fea0003800200 */
.L_x_1995:
        /* <DEDUP_REMOVED lines=23> */
.L_x_2006:
        /* <DEDUP_REMOVED lines=13> */
.L_x_2008:
[----:B------:R-:W-:Y:S05]  /*8b50*/  BSYNC.RECONVERGENT B3 ;  /* 0x0000000000037941 */ /* 0x000fea0003800200 */
.L_x_2007:
        /* <DEDUP_REMOVED lines=40> */
[----:B------:R-:W-:Y:S02]  /*8de0*/  HFMA2 R57, -RZ, RZ, 0, 0 ;  /* 0x00000000ff397431 */ /* 0x000fe400000001ff */
[----:B------:R-:W-:-:S07]  /*8df0*/  IMAD.MOV.U32 R72, RZ, RZ, R130 ;  /* 0x000000ffff487224 */ /* 0x000fce00078e0082 */
.L_x_2005:
[----:B------:R-:W-:Y:S05]  /*8e00*/  BSYNC.RECONVERGENT B2 ;  /* 0x0000000000027941 */ /* 0x000fea0003800200 */
.L_x_2004:
        /* <DEDUP_REMOVED lines=13> */
.L_x_2003:
[----:B------:R-:W-:Y:S05]  /*8ee0*/  BSYNC.RECONVERGENT B1 ;  /* 0x0000000000017941 */ /* 0x000fea0003800200 */
.L_x_2002:
        /* <DEDUP_REMOVED lines=22> */
.L_x_2013:
        /* <DEDUP_REMOVED lines=13> */
.L_x_2015:
[----:B------:R-:W-:Y:S05]  /*9120*/  BSYNC.RECONVERGENT B3 ;  /* 0x0000000000037941 */ /* 0x000fea0003800200 */
.L_x_2014:
        /* <DEDUP_REMOVED lines=42> */
.L_x_2012:
[----:B------:R-:W-:Y:S05]  /*93d0*/  BSYNC.RECONVERGENT B2 ;  /* 0x0000000000027941 */ /* 0x000fea0003800200 */
.L_x_2011:
        /* <DEDUP_REMOVED lines=11> */
.L_x_2010:
[----:B------:R-:W-:Y:S05]  /*9490*/  BSYNC.RECONVERGENT B1 ;  /* 0x0000000000017941 */ /* 0x000fea0003800200 */
.L_x_2009:
        /* <DEDUP_REMOVED lines=23> */
.L_x_2020:
        /* <DEDUP_REMOVED lines=13> */
.L_x_2022:
[----:B------:R-:W-:Y:S05]  /*96e0*/  BSYNC.RECONVERGENT B3 ;  /* 0x0000000000037941 */ /* 0x000fea0003800200 */
.L_x_2021:
        /* <DEDUP_REMOVED lines=42> */
.L_x_2019:
[----:B------:R-:W-:Y:S05]  /*9990*/  BSYNC.RECONVERGENT B2 ;  /* 0x0000000000027941 */ /* 0x000fea0003800200 */
.L_x_2018:
[----:B-----5:R-:W-:Y:S02]  /*99a0*/  PRMT R58, R55, 0x7632, R58 ;  /* 0x00007632373a7816 */ /* 0x020fe4000000003a */
[----:B------:R-:W-:Y:S01]  /*99b0*/  I2FP.F32.U32 R56, R57 ;  /* 0x0000003900387245 */ /* 0x000fe20000201000 */
[----:B------:R-:W-:Y:S01]  /*99c0*/  HFMA2 R57, -RZ, RZ, 0.1171875, 0 ;  /* 0x2f800000ff397431 */ /* 0x000fe200000001ff */
[----:B------:R-:W-:Y:S01]  /*99d0*/  PRMT R59, R59, 0x7632, R59 ;  /* 0x000076323b3b7816 */ /* 0x000fe2000000003b */
[----:B------:R-:W-:-:S03]  /*99e0*/  IMAD.U32 R58, R58, 0x10000, RZ ;  /* 0x000100003a3a7824 */ /* 0x000fc600078e00ff */
[----:B------:R-:W-:Y:S01]  /*99f0*/  FFMA.FTZ R56, R56, R57, 1.1641532182693481445e-10 ;  /* 0x2f00000038387423 */ /* 0x000fe20000010039 */
[----:B------:R-:W-:Y:S01]  /*9a00*/  FMUL.FTZ R58, R58, UR13 ;  /* 0x0000000d3a3a7c20 */ /* 0x000fe20008410000 */
[----:B------:R-:W-:-:S03]  /*9a10*/  IMAD.U32 R59, R59, 0x10000, RZ ;  /* 0x000100003b3b7824 */ /* 0x000fc600078e00ff */
[----:B------:R-:W-:Y:S01]  /*9a20*/  FMUL.FTZ R58, R58, UR12 ;  /* 0x0000000c3a3a7c20 */ /* 0x000fe20008410000 */
[----:B------:R-:W-:-:S04]  /*9a30*/  FSETP.GTU.FTZ.AND P2, PT, R56, UR10, PT ;  /* 0x0000000a38007c0b */ /* 0x000fc8000bf5c000 */
[----:B------:R-:W-:Y:S02]  /*9a40*/  FSEL R58, R58, RZ, !P2 ;  /* 0x000000ff3a3a7208 */ /* 0x000fe40005000000 */
[----:B------:R-:W-:-:S03]  /*9a50*/  SEL R102, RZ, 0x1, P2 ;  /* 0x00000001ff667807 */ /* 0x000fc60001000000 */
[----:B------:R-:W-:-:S07]  /*9a60*/  FADD.FTZ R126, R59, R58 ;  /* 0x0000003a3b7e7221 */ /* 0x000fce0000010000 */
.L_x_2017:
[----:B------:R-:W-:Y:S05]  /*9a70*/  BSYNC.RECONVERGENT B1 ;  /* 0x0000000000017941 */ /* 0x000fea0003800200 */
.L_x_2016:
[----:B------:R-:W-:Y:S02]  /*9a80*/  F2FP.BF16.F32.PACK_AB R59, RZ, R126 ;  /* 0x0000007eff3b723e */ /* 0x000fe400000010ff */
[----:B------:R-:W-:Y:S02]  /*9a90*/  PRMT R58, R132, 0x5410, R133 ;  /* 0x00005410843a7816 */ /* 0x000fe40000000085 */
[----:B------:R-:W-:Y:S02]  /*9aa0*/  PRMT R57, R129, 0x5410, R131 ;  /* 0x0000541081397816 */ /* 0x000fe40000000083 */
[----:B------:R-:W-:Y:S02]  /*9ab0*/  PRMT R56, R127, 0x5410, R128 ;  /* 0x000054107f387816 */ /* 0x000fe40000000080 */
[----:B------:R-:W-:Y:S01]  /*9ac0*/  PRMT R59, R130, 0x5410, R59 ;  /* 0x00005410823b7816 */ /* 0x000fe2000000003b */
[----:B------:R-:W-:Y:S06]  /*9ad0*/  BRA `(.L_x_2023) ;  /* 0x0000002800cc7947 */ /* 0x000fec0003800000 */
.L_x_1966:
[----:B------:R-:W-:Y:S01]  /*9ae0*/  BSSY.RECONVERGENT B1, `(.L_x_2024) ;  /* 0x0000056000017945 */ /* 0x000fe20003800200 */
[----:B------:R-:W-:Y:S01]  /*9af0*/  MOV R120, RZ ;  /* 0x000000ff00787202 */ /* 0x000fe20000000f00 */
[----:B------:R-:W-:Y:S02]  /*9b00*/  IMAD.MOV.U32 R134, RZ, RZ, R118 ;  /* 0x000000ffff867224 */ /* 0x000fe400078e0076 */
[----:B01----:R-:W-:Y:S01]  /*9b10*/  IMAD.MOV.U32 R56, RZ, RZ, R125 ;  /* 0x000000ffff387224 */ /* 0x003fe200078e007d */
        /* <DEDUP_REMOVED lines=17> */
.L_x_2028:
        /* <DEDUP_REMOVED lines=13> */
.L_x_2030:
[----:B------:R-:W-:Y:S05]  /*9d00*/  BSYNC.RECONVERGENT B3 ;  /* 0x0000000000037941 */ /* 0x000fea0003800200 */
.L_x_2029:
        /* <DEDUP_REMOVED lines=33> */
[----:B------:R-:W-:-:S03]  /*9f20*/  LOP3.LUT R104, R119, R104, R57, 0x96, !PT ;  /* 0x0000006877687212 */ /* 0x000fc600078e9639 */
[----:B------:R-:W-:Y:S01]  /*9f30*/  IMAD.MOV.U32 R57, RZ, RZ, R118 ;  /* 0x000000ffff397224 */ /* 0x000fe200078e0076 */
[----:B------:R-:W-:Y:S01]  /*9f40*/  LOP3.LUT R134, R72, UR22, R59, 0x96, !PT ;  /* 0x0000001648867c12 */ /* 0x000fe2000f8e963b */
[----:B------:R-:W-:-:S04]  /*9f50*/  IMAD.WIDE.U32 R104, R104, -0x326172a9, RZ ;  /* 0xcd9e8d5768687825 */ /* 0x000fc800078e00ff */
[----:B------:R-:W-:Y:S01]  /*9f60*/  IMAD.WIDE.U32 R134, R134, -0x2daee0ad, RZ ;  /* 0xd2511f5386867825 */ /* 0x000fe200078e00ff */
[----:B------:R-:W-:-:S04]  /*9f70*/  LOP3.LUT R103, R109, R58, R105, 0x96, !PT ;  /* 0x0000003a6d677212 */ /* 0x000fc800078e9669 */
[----:B------:R-:W-:Y:S01]  /*9f80*/  LOP3.LUT R105, R115, R56, R135, 0x96, !PT ;  /* 0x0000003873697212 */ /* 0x000fe200078e9687 */
[----:B------:R-:W-:-:S07]  /*9f90*/  IMAD.MOV.U32 R56, RZ, RZ, RZ ;  /* 0x000000ffff387224 */ /* 0x000fce00078e00ff */
.L_x_2027:
[----:B------:R-:W-:Y:S05]  /*9fa0*/  BSYNC.RECONVERGENT B2 ;  /* 0x0000000000027941 */ /* 0x000fea0003800200 */
.L_x_2026:
        /* <DEDUP_REMOVED lines=9> */
.L_x_2025:
[----:B------:R-:W-:Y:S05]  /*a040*/  BSYNC.RECONVERGENT B1 ;  /* 0x0000000000017941 */ /* 0x000fea0003800200 */
.L_x_2024:
        /* <DEDUP_REMOVED lines=18> */
.L_x_2035:
        /* <DEDUP_REMOVED lines=13> */
.L_x_2037:
[----:B------:R-:W-:Y:S05]  /*a240*/  BSYNC.RECONVERGENT B3 ;  /* 0x0000000000037941 */ /* 0x000fea0003800200 */
.L_x_2036:
        /* <DEDUP_REMOVED lines=42> */
.L_x_2034:
[----:B------:R-:W-:Y:S05]  /*a4f0*/  BSYNC.RECONVERGENT B2 ;  /* 0x0000000000027941 */ /* 0x000fea0003800200 */
.L_x_2033:
[----:B------:R-:W-:Y:S01]  /*a500*/  I2FP.F32.U32 R56, R58 ;  /* 0x0000003a00387245 */ /* 0x000fe20000201000 */
[----:B------:R-:W-:Y:S01]  /*a510*/  IMAD.MOV.U32 R59, RZ, RZ, 0x2f800000 ;  /* 0x2f800000ff3b7424 */ /* 0x000fe200078e00ff */
[----:B-----5:R-:W-:-:S03]  /*a520*/  PRMT R58, R52, 0x7632, R58 ;  /* 0x00007632343a7816 */ /* 0x020fc6000000003a */
[----:B------:R-:W-:Y:S01]  /*a530*/  FFMA.FTZ R56, R56, R59, 1.1641532182693481445e-10 ;  /* 0x2f00000038387423 */ /* 0x000fe2000001003b */
[----:B------:R-:W-:-:S04]  /*a540*/  SHF.L.U32 R58, R58, 0x10, RZ ;  /* 0x000000103a3a7819 */ /* 0x000fc800000006ff */
[----:B------:R-:W-:Y:S01]  /*a550*/  FSETP.GTU.FTZ.AND P2, PT, R56, UR10, PT ;  /* 0x0000000a38007c0b */ /* 0x000fe2000bf5c000 */
[----:B------:R-:W-:-:S03]  /*a560*/  FMUL.FTZ R58, R58, UR13 ;  /* 0x0000000d3a3a7c20 */ /* 0x000fc60008410000 */
[----:B------:R-:W-:Y:S01]  /*a570*/  SEL R97, RZ, 0x1, P2 ;  /* 0x00000001ff617807 */ /* 0x000fe20001000000 */
[----:B------:R-:W-:-:S05]  /*a580*/  FMUL.FTZ R58, R58, UR12 ;  /* 0x0000000c3a3a7c20 */ /* 0x000fca0008410000 */
[----:B------:R-:W-:-:S07]  /*a590*/  FSEL R118, R58, RZ, !P2 ;  /* 0x000000ff3a767208 */ /* 0x000fce0005000000 */
.L_x_2032:
[----:B------:R-:W-:Y:S05]  /*a5a0*/  BSYNC.RECONVERGENT B1 ;  /* 0x0000000000017941 */ /* 0x000fea0003800200 */
.L_x_2031:
        /* <DEDUP_REMOVED lines=18> */
.L_x_2042:
        /* <DEDUP_REMOVED lines=13> */
.L_x_2044:
[----:B------:R-:W-:Y:S05]  /*a7a0*/  BSYNC.RECONVERGENT B3 ;  /* 0x0000000000037941 */ /* 0x000fea0003800200 */
.L_x_2043:
        /* <DEDUP_REMOVED lines=42> */
.L_x_2041:
[----:B------:R-:W-:Y:S05]  /*aa50*/  BSYNC.RECONVERGENT B2 ;  /* 0x0000000000027941 */ /* 0x000fea0003800200 */
.L_x_2040:
        /* <DEDUP_REMOVED lines=9> */
.L_x_2039:
[----:B------:R-:W-:Y:S05]  /*aaf0*/  BSYNC.RECONVERGENT B1 ;  /* 0x0000000000017941 */ /* 0x000fea0003800200 */
.L_x_2038:
        /* <DEDUP_REMOVED lines=18> */
.L_x_2049:
        /* <DEDUP_REMOVED lines=13> */
.L_x_2051:
[----:B------:R-:W-:Y:S05]  /*acf0*/  BSYNC.RECONVERGENT B3 ;  /* 0x0000000000037941 */ /* 0x000fea0003800200 */
.L_x_2050:
        /* <DEDUP_REMOVED lines=42> */
.L_x_2048:
[----:B------:R-:W-:Y:S05]  /*afa0*/  BSYNC.RECONVERGENT B2 ;  /* 0x0000000000027941 */ /* 0x000fea0003800200 */
.L_x_2047:
        /* <DEDUP_REMOVED lines=10> */
.L_x_2046:
[----:B------:R-:W-:Y:S05]  /*b050*/  BSYNC.RECONVERGENT B1 ;  /* 0x0000000000017941 */ /* 0x000fea0003800200 */
.L_x_2045:
        /* <DEDUP_REMOVED lines=18> */
.L_x_2056:
        /* <DEDUP_REMOVED lines=13> */
.L_x_2058:
[----:B------:R-:W-:Y:S05]  /*b250*/  BSYNC.RECONVERGENT B3 ;  /* 0x0000000000037941 */ /* 0x000fea0003800200 */
.L_x_2057:
        /* <DEDUP_REMOVED lines=42> */
.L_x_2055:
[----:B------:R-:W-:Y:S05]  /*b500*/  BSYNC.RECONVERGENT B2 ;  /* 0x0000000000027941 */ /* 0x000fea0003800200 */
.L_x_2054:
        /* <DEDUP_REMOVED lines=9> */
.L_x_2053:
[----:B------:R-:W-:Y:S05]  /*b5a0*/  BSYNC.RECONVERGENT B1 ;  /* 0x0000000000017941 */ /* 0x000fea0003800200 */
.L_x_2052:
        /* <DEDUP_REMOVED lines=18> */
.L_x_2063:
        /* <DEDUP_REMOVED lines=13> */
.L_x_2065:
[----:B------:R-:W-:Y:S05]  /*b7a0*/  BSYNC.RECONVERGENT B3 ;  /* 0x0000000000037941 */ /* 0x000fea0003800200 */
.L_x_2064:
        /* <DEDUP_REMOVED lines=42> */
.L_x_2062:
[----:B------:R-:W-:Y:S05]  /*ba50*/  BSYNC.RECONVERGENT B2 ;  /* 0x0000000000027941 */ /* 0x000fea0003800200 */
.L_x_2061:
        /* <DEDUP_REMOVED lines=10> */
.L_x_2060:
[----:B------:R-:W-:Y:S05]  /*bb00*/  BSYNC.RECONVERGENT B1 ;  /* 0x0000000000017941 */ /* 0x000fea0003800200 */
.L_x_2059:
        /* <DEDUP_REMOVED lines=18> */
.L_x_2070:
        /* <DEDUP_REMOVED lines=13> */
.L_x_2072:
[----:B------:R-:W-:Y:S05]  /*bd00*/  BSYNC.RECONVERGENT B3 ;  /* 0x0000000000037941 */ /* 0x000fea0003800200 */
.L_x_2071:
        /* <DEDUP_REMOVED lines=42> */
.L_x_2069:
[----:B------:R-:W-:Y:S05]  /*bfb0*/  BSYNC.RECONVERGENT B2 ;  /* 0x0000000000027941 */ /* 0x000fea0003800200 */
.L_x_2068:
        /* <DEDUP_REMOVED lines=9> */
.L_x_2067:
[----:B------:R-:W-:Y:S05]  /*c050*/  BSYNC.RECONVERGENT B1 ;  /* 0x0000000000017941 */ /* 0x000fea0003800200 */
.L_x_2066:
        /* <DEDUP_REMOVED lines=18> */
.L_x_2077:
        /* <DEDUP_REMOVED lines=13> */
.L_x_2079:
[----:B------:R-:W-:Y:S05]  /*c250*/  BSYNC.RECONVERGENT B3 ;  /* 0x0000000000037941 */ /* 0x000fea0003800200 */
.L_x_2078:
        /* <DEDUP_REMOVED lines=42> */
.L_x_2076:
[----:B------:R-:W-:Y:S05]  /*c500*/  BSYNC.RECONVERGENT B2 ;  /* 0x0000000000027941 */ /* 0x000fea0003800200 */
.L_x_2075:
        /* <DEDUP_REMOVED lines=10> */
.L_x_2074:
[----:B------:R-:W-:Y:S05]  /*c5b0*/  BSYNC.RECONVERGENT B1 ;  /* 0x0000000000017941 */ /* 0x000fea0003800200 */
.L_x_2073:
[----:B------:R-:W-:Y:S02]  /*c5c0*/  F2FP.BF16.F32.PACK_AB R59, RZ, R126 ;  /* 0x0000007eff3b723e */ /* 0x000fe400000010ff */
[----:B------:R-:W-:Y:S02]  /*c5d0*/  PRMT R58, R133, 0x5410, R132 ;  /* 0x00005410853a7816 */ /* 0x000fe40000000084 */
[----:B------:R-:W-:Y:S02]  /*c5e0*/  PRMT R57, R130, 0x5410, R131 ;  /* 0x0000541082397816 */ /* 0x000fe40000000083 */
[----:B------:R-:W-:Y:S02]  /*c5f0*/  PRMT R56, R129, 0x5410, R128 ;  /* 0x0000541081387816 */ /* 0x000fe40000000080 */
[----:B------:R-:W-:-:S07]  /*c600*/  PRMT R59, R127, 0x5410, R59 ;  /* 0x000054107f3b7816 */ /* 0x000fce000000003b */
.L_x_2023:
[----:B------:R-:W-:Y:S01]  /*c610*/  VIADD R73, R69, 0x20 ;  /* 0x0000002045497836 */ /* 0x000fe20000000000 */
[----:B------:R-:W-:Y:S03]  /*c620*/  BSSY.RECONVERGENT B1, `(.L_x_2080) ;  /* 0x0000018000017945 */ /* 0x000fe60003800200 */
[----:B------:R-:W-:-:S05]  /*c630*/  IMAD.WIDE.U32 R72, R73, 0x10, R60 ;  /* 0x0000001049487825 */ /* 0x000fca00078e003c */
[----:B------:R0:W-:Y:S01]  /*c640*/  STG.E.128 desc[UR8][R72.64], R56 ;  /* 0x0000003848007986 */ /* 0x0001e2000c101d08 */
[----:B------:R-:W-:Y:S05]  /*c650*/  @!P1 BRA `(.L_x_2081) ;  /* 0x0000000000509947 */ /* 0x000fea0003800000 */
[----:B0-----:R-:W-:Y:S01]  /*c660*/  IMAD.U32 R59, R106, 0x10000, RZ ;  /* 0x000100006a3b7824 */ /* 0x001fe200078e00ff */
[----:B------:R-:W0:Y:S01]  /*c670*/  LDC.64 R56, c[0x0][0x3b0] ;  /* 0x0000ec00ff387b82 */ /* 0x000e220000000a00 */
[----:B------:R-:W-:Y:S02]  /*c680*/  LOP3.LUT R58, R102, 0xffff, RZ, 0xc0, !PT ;  /* 0x0000ffff663a7812 */ /* 0x000fe400078ec0ff */
[----:B------:R-:W-:Y:S02]  /*c690*/  PRMT R73, R101, 0x7104, RZ ;  /* 0x0000710465497816 */ /* 0x000fe400000000ff */
[----:B------:R-:W-:Y:S02]  /*c6a0*/  LOP3.LUT R59, R59, 0xff0000, RZ, 0xc0, !PT ;  /* 0x00ff00003b3b7812 */ /* 0x000fe400078ec0ff */
[----:B------:R-:W-:Y:S02]  /*c6b0*/  LOP3.LUT R128, R99, 0xff, RZ, 0xc0, !PT ;  /* 0x000000ff63807812 */ /* 0x000fe400078ec0ff */
[----:B------:R-:W-:-:S02]  /*c6c0*/  PRMT R58, R59, 0x4210, R58 ;  /* 0x000042103b3a7816 */ /* 0x000fc4000000003a */
[----:B------:R-:W-:Y:S01]  /*c6d0*/  LOP3.LUT R72, R98, 0xff, RZ, 0xc0, !PT ;  /* 0x000000ff62487812 */ /* 0x000fe200078ec0ff */
[----:B------:R-:W-:Y:S01]  /*c6e0*/  IMAD.WIDE.U32 R128, R128, 0x1000000, RZ ;  /* 0x0100000080807825 */ /* 0x000fe200078e00ff */
        /* <DEDUP_REMOVED lines=11> */
.L_x_2081:
[----:B------:R-:W-:Y:S05]  /*c7a0*/  BSYNC.RECONVERGENT B1 ;  /* 0x0000000000017941 */ /* 0x000fea0003800200 */
.L_x_2080:
[----:B------:R-:W-:Y:S04]  /*c7b0*/  BSSY.RECONVERGENT B1, `(.L_x_2082) ;  /* 0x0000006000017945 */ /* 0x000fe80003800200 */
[----:B------:R-:W-:Y:S05]  /*c7c0*/  @!P1 BRA `(.L_x_2083) ;  /* 0x0000000000109947 */ /* 0x000fea0003800000 */
[----:B-----5:R-:W2:Y:S01]  /*c7d0*/  LDC.64 R52, c[0x0][0x390] ;  /* 0x0000e400ff347b82 */ /* 0x020ea20000000a00 */
[----:B------:R-:W-:-:S05]  /*c7e0*/  IADD3 R55, PT, PT, R70, 0x40, RZ ;  /* 0x0000004046377810 */ /* 0x000fca0007ffe0ff */
[----:B--2---:R-:W-:-:S06]  /*c7f0*/  IMAD.WIDE.U32 R52, R55, 0x10, R52 ;  /* 0x0000001037347825 */ /* 0x004fcc00078e0034 */
[----:B------:R-:W5:Y:S02]  /*c800*/  LDG.E.128 R52, desc[UR8][R52.64] ;  /* 0x0000000834347981 */ /* 0x000f64000c1e1d00 */
.L_x_2083:
[----:B------:R-:W-:Y:S05]  /*c810*/  BSYNC.RECONVERGENT B1 ;  /* 0x0000000000017941 */ /* 0x000fea0003800200 */
.L_x_2082:
[----:B------:R-:W-:Y:S05]  /*c820*/  @!P0 BRA `(.L_x_2084) ;  /* 0x0000002c00a48947 */ /* 0x000fea0003800000 */
[----:B01----:R-:W0:Y:S01]  /*c830*/  LDC.64 R56, c[0x0][0x3a0] ;  /* 0x0000e800ff387b82 */ /* 0x003e220000000a00 */
[----:B------:R-:W-:-:S04]  /*c840*/  VIADD R59, R69, 0x40 ;  /* 0x00000040453b7836 */ /* 0x000fc80000000000 */
        /* <DEDUP_REMOVED lines=24> */
.L_x_2089:
        /* <DEDUP_REMOVED lines=13> */
.L_x_2091:
[----:B------:R-:W-:Y:S05]  /*caa0*/  BSYNC.RECONVERGENT B3 ;  /* 0x0000000000037941 */ /* 0x000fea0003800200 */
.L_x_2090:
        /* <DEDUP_REMOVED lines=40> */
[----:B------:R-:W-:-:S07]  /*cd30*/  IMAD.MOV.U32 R72, RZ, RZ, RZ ;  /* 0x000000ffff487224 */ /* 0x000fce00078e00ff */
.L_x_2088:
[----:B------:R-:W-:Y:S05]  /*cd40*/  BSYNC.RECONVERGENT B2 ;  /* 0x0000000000027941 */ /* 0x000fea0003800200 */
.L_x_2087:
        /* <DEDUP_REMOVED lines=11> */
.L_x_2086:
[----:B------:R-:W-:Y:S05]  /*ce00*/  BSYNC.RECONVERGENT B1 ;  /* 0x0000000000017941 */ /* 0x000fea0003800200 */
.L_x_2085:
        /* <DEDUP_REMOVED lines=23> */
.L_x_2096:
        /* <DEDUP_REMOVED lines=13> */
.L_x_2098:
[----:B------:R-:W-:Y:S05]  /*d050*/  BSYNC.RECONVERGENT B3 ;  /* 0x0000000000037941 */ /* 0x000fea0003800200 */
.L_x_2097:
        /* <DEDUP_REMOVED lines=35> */
[----:B------:R-:W-:Y:S01]  /*d290*/  IMAD.MOV.U32 R73, RZ, RZ, RZ ;  /* 0x000000ffff497224 */ /* 0x000fe200078e00ff */
[----:B------:R-:W-:Y:S01]  /*d2a0*/  LOP3.LUT R134, R104, UR22, R131, 0x96, !PT ;  /* 0x0000001668867c12 */ /* 0x000fe2000f8e9683 */
[----:B------:R-:W-:-:S04]  /*d2b0*/  IMAD.WIDE.U32 R104, R105, -0x326172a9, RZ ;  /* 0xcd9e8d5769687825 */ /* 0x000fc800078e00ff */
[----:B------:R-:W-:Y:S01]  /*d2c0*/  IMAD.WIDE.U32 R134, R134, -0x2daee0ad, RZ ;  /* 0xd2511f5386867825 */ /* 0x000fe200078e00ff */
[----:B------:R-:W-:-:S04]  /*d2d0*/  LOP3.LUT R103, R109, R130, R105, 0x96, !PT ;  /* 0x000000826d677212 */ /* 0x000fc800078e9669 */
[----:B------:R-:W-:-:S07]  /*d2e0*/  LOP3.LUT R105, R115, R72, R135, 0x96, !PT ;  /* 0x0000004873697212 */ /* 0x000fce00078e9687 */
.L_x_2095:
[----:B------:R-:W-:Y:S05]  /*d2f0*/  BSYNC.RECONVERGENT B2 ;  /* 0x0000000000027941 */ /* 0x000fea0003800200 */
.L_x_2094:
[----:B-----5:R-:W-:Y:S01]  /*d300*/  PRMT R56, R52, 0x7632, R56 ;  /* 0x0000763234387816 */ /* 0x020fe20000000038 */
[----:B------:R-:W-:Y:S01]  /*d310*/  IMAD.MOV.U32 R127, RZ, RZ, 0x2f800000 ;  /* 0x2f800000ff7f7424 */ /* 0x000fe200078e00ff */
[----:B------:R-:W-:Y:S02]  /*d320*/  I2FP.F32.U32 R72, R97 ;  /* 0x0000006100487245 */ /* 0x000fe40000201000 */
[----:B------:R-:W-:-:S03]  /*d330*/  SHF.L.U32 R97, R56, 0x10, RZ ;  /* 0x0000001038617819 */ /* 0x000fc600000006ff */
[----:B------:R-:W-:Y:S01]  /*d340*/  FFMA.FTZ R72, R72, R127, 1.1641532182693481445e-10 ;  /* 0x2f00000048487423 */ /* 0x000fe2000001007f */
[----:B------:R-:W-:Y:S01]  /*d350*/  PRMT R127, R56, 0x7632, R127 ;  /* 0x00007632387f7816 */ /* 0x000fe2000000007f */
[----:B------:R-:W-:-:S03]  /*d360*/  FMUL.FTZ R97, R97, UR13 ;  /* 0x0000000d61617c20 */ /* 0x000fc60008410000 */
[----:B------:R-:W-:Y:S01]  /*d370*/  FSETP.GTU.FTZ.AND P3, PT, R72, UR10, PT ;  /* 0x0000000a48007c0b */ /* 0x000fe2000bf7c000 */
[----:B------:R-:W-:Y:S01]  /*d380*/  FMUL.FTZ R56, R97, UR12 ;  /* 0x0000000c61387c20 */ /* 0x000fe20008410000 */
[----:B------:R-:W-:Y:S02]  /*d390*/  IMAD.U32 R127, R127, 0x10000, RZ ;  /* 0x000100007f7f7824 */ /* 0x000fe400078e00ff */
[----:B------:R-:W-:Y:S02]  /*d3a0*/  SEL R97, RZ, 0x1, P3 ;  /* 0x00000001ff617807 */ /* 0x000fe40001800000 */
[----:B------:R-:W-:-:S05]  /*d3b0*/  FSEL R56, R56, RZ, !P3 ;  /* 0x000000ff38387208 */ /* 0x000fca0005800000 */
[----:B------:R-:W-:-:S07]  /*d3c0*/  FADD.FTZ R127, R127, R56 ;  /* 0x000000387f7f7221 */ /* 0x000fce0000010000 */
.L_x_2093:
[----:B------:R-:W-:Y:S05]  /*d3d0*/  BSYNC.RECONVERGENT B1 ;  /* 0x0000000000017941 */ /* 0x000fea0003800200 */
.L_x_2092:
        /* <DEDUP_REMOVED lines=22> */
.L_x_2103:
        /* <DEDUP_REMOVED lines=13> */
.L_x_2105:
[----:B------:R-:W-:Y:S05]  /*d610*/  BSYNC.RECONVERGENT B3 ;  /* 0x0000000000037941 */ /* 0x000fea0003800200 */
.L_x_2104:
        /* <DEDUP_REMOVED lines=38> */
[----:B------:R-:W-:Y:S02]  /*d880*/  LOP3.LUT R103, R109, R132, R105, 0x96, !PT ;  /* 0x000000846d677212 */ /* 0x000fe400078e9669 */
[----:B------:R-:W-:Y:S01]  /*d890*/  MOV R56, R72 ;  /* 0x0000004800387202 */ /* 0x000fe20000000f00 */
[----:B------:R-:W-:Y:S01]  /*d8a0*/  IMAD.MOV.U32 R72, RZ, RZ, RZ ;  /* 0x000000ffff487224 */ /* 0x000fe200078e00ff */
[----:B------:R-:W-:-:S07]  /*d8b0*/  LOP3.LUT R105, R115, R130, R73, 0x96, !PT ;  /* 0x0000008273697212 */ /* 0x000fce00078e9649 */
.L_x_2102:
[----:B------:R-:W-:Y:S05]  /*d8c0*/  BSYNC.RECONVERGENT B2 ;  /* 0x0000000000027941 */ /* 0x000fea0003800200 */
.L_x_2101:
        /* <DEDUP_REMOVED lines=11> */
.L_x_2100:
[----:B------:R-:W-:Y:S05]  /*d980*/  BSYNC.RECONVERGENT B1 ;  /* 0x0000000000017941 */ /* 0x000fea0003800200 */
.L_x_2099:
        /* <DEDUP_REMOVED lines=23> */
.L_x_2110:
        /* <DEDUP_REMOVED lines=13> */
.L_x_2112:
[----:B------:R-:W-:Y:S05]  /*dbd0*/  BSYNC.RECONVERGENT B3 ;  /* 0x0000000000037941 */ /* 0x000fea0003800200 */
.L_x_2111:
        /* <DEDUP_REMOVED lines=41> */
.L_x_2109:
[----:B------:R-:W-:Y:S05]  /*de70*/  BSYNC.RECONVERGENT B2 ;  /* 0x0000000000027941 */ /* 0x000fea0003800200 */
.L_x_2108:
[----:B-----5:R-:W-:Y:S02]  /*de80*/  PRMT R57, R53, 0x7632, R57 ;  /* 0x0000763235397816 */ /* 0x020fe40000000039 */
[----:B------:R-:W-:Y:S01]  /*de90*/  I2FP.F32.U32 R56, R99 ;  /* 0x0000006300387245 */ /* 0x000fe20000201000 */
[----:B------:R-:W-:Y:S02]  /*dea0*/  HFMA2 R99, -RZ, RZ, 0.1171875, 0 ;  /* 0x2f800000ff637431 */ /* 0x000fe400000001ff */
[C---:B------:R-:W-:Y:S01]  /*deb0*/  IMAD.U32 R72, R57.reuse, 0x10000, RZ ;  /* 0x0001000039487824 */ /* 0x040fe200078e00ff */
[----:B------:R-:W-:Y:S02]  /*dec0*/  PRMT R57, R57, 0x7632, R57 ;  /* 0x0000763239397816 */ /* 0x000fe40000000039 */
[----:B------:R-:W-:Y:S01]  /*ded0*/  FFMA.FTZ R56, R56, R99, 1.1641532182693481445e-10 ;  /* 0x2f00000038387423 */ /* 0x000fe20000010063 */
[----:B------:R-:W-:Y:S02]  /*dee0*/  FMUL.FTZ R72, R72, UR13 ;  /* 0x0000000d48487c20 */ /* 0x000fe40008410000 */
[----:B------:R-:W-:-:S02]  /*def0*/  IMAD.U32 R57, R57, 0x10000, RZ ;  /* 0x0001000039397824 */ /* 0x000fc400078e00ff */
[----:B------:R-:W-:Y:S01]  /*df00*/  FMUL.FTZ R72, R72, UR12 ;  /* 0x0000000c48487c20 */ /* 0x000fe20008410000 */
[----:B------:R-:W-:-:S04]  /*df10*/  FSETP.GTU.FTZ.AND P3, PT, R56, UR10, PT ;  /* 0x0000000a38007c0b */ /* 0x000fc8000bf7c000 */
[----:B------:R-:W-:Y:S02]  /*df20*/  FSEL R72, R72, RZ, !P3 ;  /* 0x000000ff48487208 */ /* 0x000fe40005800000 */
[----:B------:R-:W-:-:S03]  /*df30*/  SEL R99, RZ, 0x1, P3 ;  /* 0x00000001ff637807 */ /* 0x000fc60001800000 */
[----:B------:R-:W-:-:S07]  /*df40*/  FADD.FTZ R129, R57, R72 ;  /* 0x0000004839817221 */ /* 0x000fce0000010000 */
.L_x_2107:
[----:B------:R-:W-:Y:S05]  /*df50*/  BSYNC.RECONVERGENT B1 ;  /* 0x0000000000017941 */ /* 0x000fea0003800200 */
.L_x_2106:
        /* <DEDUP_REMOVED lines=22> */
.L_x_2117:
        /* <DEDUP_REMOVED lines=13> */
.L_x_2119:
[----:B------:R-:W-:Y:S05]  /*e190*/  BSYNC.RECONVERGENT B3 ;  /* 0x0000000000037941 */ /* 0x000fea0003800200 */
.L_x_2118:
        /* <DEDUP_REMOVED lines=42> */
.L_x_2116:
[----:B------:R-:W-:Y:S05]  /*e440*/  BSYNC.RECONVERGENT B2 ;  /* 0x0000000000027941 */ /* 0x000fea0003800200 */
.L_x_2115:
        /* <DEDUP_REMOVED lines=11> */
.L_x_2114:
[----:B------:R-:W-:Y:S05]  /*e500*/  BSYNC.RECONVERGENT B1 ;  /* 0x0000000000017941 */ /* 0x000fea0003800200 */
.L_x_2113:
        /* <DEDUP_REMOVED lines=23> */
.L_x_2124:
        /* <DEDUP_REMOVED lines=13> */
.L_x_2126:
[----:B------:R-:W-:Y:S05]  /*e750*/  BSYNC.RECONVERGENT B3 ;  /* 0x0000000000037941 */ /* 0x000fea0003800200 */
.L_x_2125:
        /* <DEDUP_REMOVED lines=34> */
[----:B------:R-:W-:Y:S01]  /*e980*/  HFMA2 R57, -RZ, RZ, 0, 0 ;  /* 0x00000000ff397431 */ /* 0x000fe200000001ff */
[----:B------:R-:W-:Y:S01]  /*e990*/  LOP3.LUT R142, R104, UR22, R73, 0x96, !PT ;  /* 0x00000016688e7c12 */ /* 0x000fe2000f8e9649 */
[----:B------:R-:W-:-:S04]  /*e9a0*/  IMAD.WIDE.U32 R104, R105, -0x326172a9, RZ ;  /* 0xcd9e8d5769687825 */ /* 0x000fc800078e00ff */
[----:B------:R-:W-:Y:S01]  /*e9b0*/  IMAD.WIDE.U32 R142, R142, -0x2daee0ad, RZ ;  /* 0xd2511f538e8e7825 */ /* 0x000fe200078e00ff */
[----:B------:R-:W-:-:S03]  /*e9c0*/  LOP3.LUT R103, R109, R72, R105, 0x96, !PT ;  /* 0x000000486d677212 */ /* 0x000fc600078e9669 */
[----:B------:R-:W-:Y:S01]  /*e9d0*/  IMAD.MOV.U32 R72, RZ, RZ, R134 ;  /* 0x000000ffff487224 */ /* 0x000fe200078e0086 */
[----:B------:R-:W-:-:S07]  /*e9e0*/  LOP3.LUT R105, R115, R56, R143, 0x96, !PT ;  /* 0x0000003873697212 */ /* 0x000fce00078e968f */
.L_x_2123:
[----:B------:R-:W-:Y:S05]  /*e9f0*/  BSYNC.RECONVERGENT B2 ;  /* 0x0000000000027941 */ /* 0x000fea0003800200 */
.L_x_2122:
        /* <DEDUP_REMOVED lines=13> */
.L_x_2121:
[----:B------:R-:W-:Y:S05]  /*ead0*/  BSYNC.RECONVERGENT B1 ;  /* 0x0000000000017941 */ /* 0x000fea0003800200 */
.L_x_2120:
        /* <DEDUP_REMOVED lines=22> */
.L_x_2131:
        /* <DEDUP_REMOVED lines=13> */
.L_x_2133:
[----:B------:R-:W-:Y:S05]  /*ed10*/  BSYNC.RECONVERGENT B3 ;  /* 0x0000000000037941 */ /* 0x000fea0003800200 */
.L_x_2132:
        /* <DEDUP_REMOVED lines=41> */
.L_x_2130:
[----:B------:R-:W-:Y:S05]  /*efb0*/  BSYNC.RECONVERGENT B2 ;  /* 0x0000000000027941 */ /* 0x000fea0003800200 */
.L_x_2129:
        /* <DEDUP_REMOVED lines=11> */
.L_x_2128:
[----:B------:R-:W-:Y:S05]  /*f070*/  BSYNC.RECONVERGENT B1 ;  /* 0x0000000000017941 */ /* 0x000fea0003800200 */
.L_x_2127:
        /* <DEDUP_REMOVED lines=23> */
.L_x_2138:
        /* <DEDUP_REMOVED lines=13> */
.L_x_2140:
[----:B------:R-:W-:Y:S05]  /*f2c0*/  BSYNC.RECONVERGENT B3 ;  /* 0x0000000000037941 */ /* 0x000fea0003800200 */
.L_x_2139:
        /* <DEDUP_REMOVED lines=42> */
.L_x_2137:
[----:B------:R-:W-:Y:S05]  /*f570*/  BSYNC.RECONVERGENT B2 ;  /* 0x0000000000027941 */ /* 0x000fea0003800200 */
.L_x_2136:
        /* <DEDUP_REMOVED lines=13> */
.L_x_2135:
[----:B------:R-:W-:Y:S05]  /*f650*/  BSYNC.RECONVERGENT B1 ;  /* 0x0000000000017941 */ /* 0x000fea0003800200 */
.L_x_2134:
[----:B------:R-:W-:Y:S02]  /*f660*/  F2FP.BF16.F32.PACK_AB R59, RZ, R133 ;  /* 0x00000085ff3b723e */ /* 0x000fe400000010ff */
[----:B------:R-:W-:Y:S02]  /*f670*/  PRMT R58, R139, 0x5410, R58 ;  /* 0x000054108b3a7816 */ /* 0x000fe4000000003a */
[----:B------:R-:W-:Y:S02]  /*f680*/  PRMT R57, R136, 0x5410, R138 ;  /* 0x0000541088397816 */ /* 0x000fe4000000008a */
[----:B------:R-:W-:Y:S02]  /*f690*/  PRMT R56, R71, 0x5410, R135 ;  /* 0x0000541047387816 */ /* 0x000fe40000000087 */
[----:B------:R-:W-:Y:S01]  /*f6a0*/  PRMT R59, R137, 0x5410, R59 ;  /* 0x00005410893b7816 */ /* 0x000fe2000000003b */
[----:B------:R-:W-:Y:S06]  /*f6b0*/  BRA `(.L_x_2141) ;  /* 0x0000002800cc7947 */ /* 0x000fec0003800000 */
.L_x_2084:
[----:B------:R-:W-:Y:S01]  /*f6c0*/  BSSY.RECONVERGENT B1, `(.L_x_2142) ;  /* 0x0000056000017945 */ /* 0x000fe20003800200 */
[----:B------:R-:W-:Y:S01]  /*f6d0*/  IMAD.MOV.U32 R128, RZ, RZ, RZ ;  /* 0x000000ffff807224 */ /* 0x000fe200078e00ff */
[----:B------:R-:W-:Y:S01]  /*f6e0*/  MOV R142, R134 ;  /* 0x00000086008e7202 */ /* 0x000fe20000000f00 */
[----:B01----:R-:W-:Y:S01]  /*f6f0*/  IMAD.MOV.U32 R56, RZ, RZ, R135 ;  /* 0x000000ffff387224 */ /* 0x003fe200078e0087 */
        /* <DEDUP_REMOVED lines=17> */
.L_x_2146:
        /* <DEDUP_REMOVED lines=13> */
.L_x_2148:
[----:B------:R-:W-:Y:S05]  /*f8e0*/  BSYNC.RECONVERGENT B3 ;  /* 0x0000000000037941 */ /* 0x000fea0003800200 */
.L_x_2147:
        /* <DEDUP_REMOVED lines=33> */
[----:B------:R-:W-:Y:S02]  /*fb00*/  LOP3.LUT R104, R119, R104, R57, 0x96, !PT ;  /* 0x0000006877687212 */ /* 0x000fe400078e9639 */
[----:B------:R-:W-:Y:S02]  /*fb10*/  MOV R57, R134 ;  /* 0x0000008600397202 */ /* 0x000fe40000000f00 */
[----:B------:R-:W-:Y:S01]  /*fb20*/  LOP3.LUT R142, R72, UR22, R59, 0x96, !PT ;  /* 0x00000016488e7c12 */ /* 0x000fe2000f8e963b */
[----:B------:R-:W-:-:S04]  /*fb30*/  IMAD.WIDE.U32 R104, R104, -0x326172a9, RZ ;  /* 0xcd9e8d5768687825 */ /* 0x000fc800078e00ff */
[----:B------:R-:W-:Y:S01]  /*fb40*/  IMAD.WIDE.U32 R142, R142, -0x2daee0ad, RZ ;  /* 0xd2511f538e8e7825 */ /* 0x000fe200078e00ff */
[----:B------:R-:W-:-:S04]  /*fb50*/  LOP3.LUT R103, R109, R58, R105, 0x96, !PT ;  /* 0x0000003a6d677212 */ /* 0x000fc800078e9669 */
[----:B------:R-:W-:Y:S01]  /*fb60*/  LOP3.LUT R105, R115, R56, R143, 0x96, !PT ;  /* 0x0000003873697212 */ /* 0x000fe200078e968f */
[----:B------:R-:W-:-:S07]  /*fb70*/  IMAD.MOV.U32 R56, RZ, RZ, RZ ;  /* 0x000000ffff387224 */ /* 0x000fce00078e00ff */
.L_x_2145:
[----:B------:R-:W-:Y:S05]  /*fb80*/  BSYNC.RECONVERGENT B2 ;  /* 0x0000000000027941 */ /* 0x000fea0003800200 */
.L_x_2144:
        /* <DEDUP_REMOVED lines=9> */
.L_x_2143:
[----:B------:R-:W-:Y:S05]  /*fc20*/  BSYNC.RECONVERGENT B1 ;  /* 0x0000000000017941 */ /* 0x000fea0003800200 */
.L_x_2142:
        /* <DEDUP_REMOVED lines=18> */
.L_x_2153:
        /* <DEDUP_REMOVED lines=13> */
.L_x_2155:
[----:B------:R-:W-:Y:S05]  /*fe20*/  BSYNC.RECONVERGENT B3 ;  /* 0x0000000000037941 */ /* 0x000fea0003800200 */
.L_x_2154:
        /* <DEDUP_REMOVED lines=42> */
.L_x_2152:
[----:B------:R-:W-:Y:S05]  /*100d0*/  BSYNC.RECONVERGENT B2 ;  /* 0x0000000000027941 */ /* 0x000fea0003800200 */
.L_x_2151:
        /* <DEDUP_REMOVED lines=10> */
.L_x_2150:
[----:B------:R-:W-:Y:S05]  /*10180*/  BSYNC.RECONVERGENT B1 ;  /* 0x0000000000017941 */ /* 0x000fea0003800200 */
.L_x_2149:
        /* <DEDUP_REMOVED lines=18> */
.L_x_2160:
        /* <DEDUP_REMOVED lines=13> */
.L_x_2162:
[----:B------:R-:W-:Y:S05]  /*10380*/  BSYNC.RECONVERGENT B3 ;  /* 0x0000000000037941 */ /* 0x000fea0003800200 */
.L_x_2161:
        /* <DEDUP_REMOVED lines=42> */
.L_x_2159:
[----:B------:R-:W-:Y:S05]  /*10630*/  BSYNC.RECONVERGENT B2 ;  /* 0x0000000000027941 */ /* 0x000fea0003800200 */
.L_x_2158:
        /* <DEDUP_REMOVED lines=9> */
.L_x_2157:
[----:B------:R-:W-:Y:S05]  /*106d0*/  BSYNC.RECONVERGENT B1 ;  /* 0x0000000000017941 */ /* 0x000fea0003800200 */
.L_x_2156:
        /* <DEDUP_REMOVED lines=18> */
.L_x_2167:
        /* <DEDUP_REMOVED lines=13> */
.L_x_2169:
[----:B------:R-:W-:Y:S05]  /*108d0*/  BSYNC.RECONVERGENT B3 ;  /* 0x0000000000037941 */ /* 0x000fea0003800200 */
.L_x_2168:
        /* <DEDUP_REMOVED lines=42> */
.L_x_2166:
[----:B------:R-:W-:Y:S05]  /*10b80*/  BSYNC.RECONVERGENT B2 ;  /* 0x0000000000027941 */ /* 0x000fea0003800200 */
.L_x_2165:
        /* <DEDUP_REMOVED lines=10> */
.L_x_2164:
[----:B------:R-:W-:Y:S05]  /*10c30*/  BSYNC.RECONVERGENT B1 ;  /* 0x0000000000017941 */ /* 0x000fea0003800200 */
.L_x_2163:
        /* <DEDUP_REMOVED lines=18> */
.L_x_2174:
        /* <DEDUP_REMOVED lines=13> */
.L_x_2176:
[----:B------:R-:W-:Y:S05]  /*10e30*/  BSYNC.RECONVERGENT B3 ;  /* 0x0000000000037941 */ /* 0x000fea0003800200 */
.L_x_2175:
        /* <DEDUP_REMOVED lines=42> */
.L_x_2173:
[----:B------:R-:W-:Y:S05]  /*110e0*/  BSYNC.RECONVERGENT B2 ;  /* 0x0000000000027941 */ /* 0x000fea0003800200 */
.L_x_2172:
        /* <DEDUP_REMOVED lines=9> */
.L_x_2171:
[----:B------:R-:W-:Y:S05]  /*11180*/  BSYNC.RECONVERGENT B1 ;  /* 0x0000000000017941 */ /* 0x000fea0003800200 */
.L_x_2170:
        /* <DEDUP_REMOVED lines=18> */
.L_x_2181:
        /* <DEDUP_REMOVED lines=13> */
.L_x_2183:
[----:B------:R-:W-:Y:S05]  /*11380*/  BSYNC.RECONVERGENT B3 ;  /* 0x0000000000037941 */ /* 0x000fea0003800200 */
.L_x_2182:
        /* <DEDUP_REMOVED lines=42> */
.L_x_2180:
[----:B------:R-:W-:Y:S05]  /*11630*/  BSYNC.RECONVERGENT B2 ;  /* 0x0000000000027941 */ /* 0x000fea0003800200 */
.L_x_2179:
        /* <DEDUP_REMOVED lines=10> */
.L_x_2178:
[----:B------:R-:W-:Y:S05]  /*116e0*/  BSYNC.RECONVERGENT B1 ;  /* 0x0000000000017941 */ /* 0x000fea0003800200 */
.L_x_2177:
        /* <DEDUP_REMOVED lines=18> */
.L_x_2188:
        /* <DEDUP_REMOVED lines=13> */
.L_x_2190:
[----:B------:R-:W-:Y:S05]  /*118e0*/  BSYNC.RECONVERGENT B3 ;  /* 0x0000000000037941 */ /* 0x000fea0003800200 */
.L_x_2189:
        /* <DEDUP_REMOVED lines=42> */
.L_x_2187:
[----:B------:R-:W-:Y:S05]  /*11b90*/  BSYNC.RECONVERGENT B2 ;  /* 0x0000000000027941 */ /* 0x000fea0003800200 */
.L_x_2186:
        /* <DEDUP_REMOVED lines=9> */
.L_x_2185:
[----:B------:R-:W-:Y:S05]  /*11c30*/  BSYNC.RECONVERGENT B1 ;  /* 0x0000000000017941 */ /* 0x000fea0003800200 */
.L_x_2184:
        /* <DEDUP_REMOVED lines=18> */
.L_x_2195:
        /* <DEDUP_REMOVED lines=13> */
.L_x_2197:
[----:B------:R-:W-:Y:S05]  /*11e30*/  BSYNC.RECONVERGENT B3 ;  /* 0x0000000000037941 */ /* 0x000fea0003800200 */
.L_x_2196:
[----:B------:R-:W-:Y:S01]  /*11e40*/  IMAD.WIDE.U32 R58, R3, -0x326172a9, RZ ;  /* 0xcd9e8d57033a7825 */ /* 0x000fe200078e00ff */
[----:B------:R-:W-:-:S03]  /*11e50*/  LOP3.LUT R56, R95, UR7, R73, 0x96, !PT ;  /* 0x000000075f387c12 */ /* 0x000fc6000f8e9649 */
[----:B------:R-:W-:Y:S01]  /*11e60*/  HFMA2 R141, -RZ, RZ, 0, 0 ;  /* 0x00000000ff8d7431 */ /* 0x000fe200000001ff */
        /* <DEDUP_REMOVED lines=38> */
[----:B------:R-:W-:-:S07]  /*120d0*/  IMAD.MOV.U32 R142, RZ, RZ, R56 ;  /* 0x000000ffff8e7224 */ /* 0x000fce00078e0038 */
.L_x_2194:
[----:B------:R-:W-:Y:S05]  /*120e0*/  BSYNC.RECONVERGENT B2 ;  /* 0x0000000000027941 */ /* 0x000fea0003800200 */
.L_x_2193:
        /* <DEDUP_REMOVED lines=10> */
.L_x_2192:
[----:B------:R-:W-:Y:S05]  /*12190*/  BSYNC.RECONVERGENT B1 ;  /* 0x0000000000017941 */ /* 0x000fea0003800200 */
.L_x_2191:
[----:B------:R-:W-:Y:S02]  /*121a0*/  F2FP.BF16.F32.PACK_AB R59, RZ, R133 ;  /* 0x00000085ff3b723e */ /* 0x000fe400000010ff */
[----:B------:R-:W-:Y:S02]  /*121b0*/  PRMT R58, R139, 0x5410, R140 ;  /* 0x000054108b3a7816 */ /* 0x000fe4000000008c */
[----:B------:R-:W-:Y:S02]  /*121c0*/  PRMT R57, R138, 0x5410, R137 ;  /* 0x000054108a397816 */ /* 0x000fe40000000089 */
[----:B------:R-:W-:Y:S02]  /*121d0*/  PRMT R56, R136, 0x5410, R135 ;  /* 0x0000541088387816 */ /* 0x000fe40000000087 */
[----:B------:R-:W-:-:S07]  /*121e0*/  PRMT R59, R71, 0x5410, R59 ;  /* 0x00005410473b7816 */ /* 0x000fce000000003b */
.L_x_2141:
[----:B------:R-:W-:Y:S01]  /*121f0*/  IADD3 R73, PT, PT, R69, 0x40, RZ ;  /* 0x0000004045497810 */ /* 0x000fe20007ffe0ff */
[----:B------:R-:W-:Y:S04]  /*12200*/  BSSY.RECONVERGENT B1, `(.L_x_2198) ;  /* 0x0000019000017945 */ /* 0x000fe80003800200 */
        /* <DEDUP_REMOVED lines=17> */
[----:B------:R-:W-:Y:S02]  /*12320*/  LOP3.LUT R135, R58, R136, R72, 0xfe, !PT ;  /* 0x000000883a877212 */ /* 0x000fe400078efe48 */
[----:B------:R-:W-:Y:S01]  /*12330*/  LOP3.LUT R58, R73, R71, R137, 0xfe, !PT ;  /* 0x00000047493a7212 */ /* 0x000fe200078efe89 */
[----:B------:R-:W-:-:S03]  /*12340*/  VIADD R71, R70, 0x40 ;  /* 0x0000004046477836 */ /* 0x000fc60000000000 */
[----:B------:R-:W-:Y:S01]  /*12350*/  LOP3.LUT R59, R58, R59, RZ, 0xfc, !PT ;  /* 0x0000003b3a3b7212 */ /* 0x000fe200078efcff */
[----:B0-----:R-:W-:Y:S01]  /*12360*/  IMAD.WIDE.U32 R56, R71, 0x8, R56 ;  /* 0x0000000847387825 */ /* 0x001fe200078e0038 */
[----:B------:R-:W-:-:S05]  /*12370*/  LOP3.LUT R58, R135, 0xff, R96, 0xf8, !PT ;  /* 0x000000ff873a7812 */ /* 0x000fca00078ef860 */
[----:B------:R1:W-:Y:S02]  /*12380*/  STG.E.64 desc[UR8][R56.64], R58 ;  /* 0x0000003a38007986 */ /* 0x0003e4000c101b08 */
.L_x_2199:
[----:B------:R-:W-:Y:S05]  /*12390*/  BSYNC.RECONVERGENT B1 ;  /* 0x0000000000017941 */ /* 0x000fea0003800200 */
.L_x_2198:
[----:B------:R-:W-:Y:S04]  /*123a0*/  BSSY.RECONVERGENT B1, `(.L_x_2200) ;  /* 0x0000006000017945 */ /* 0x000fe80003800200 */
[----:B------:R-:W-:Y:S05]  /*123b0*/  @!P1 BRA `(.L_x_2201) ;  /* 0x0000000000109947 */ /* 0x000fea0003800000 */
[----:B-----5:R-:W2:Y:S01]  /*123c0*/  LDC.64 R52, c[0x0][0x390] ;  /* 0x0000e400ff347b82 */ /* 0x020ea20000000a00 */
[----:B------:R-:W-:-:S05]  /*123d0*/  IADD3 R55, PT, PT, R70, 0x60, RZ ;  /* 0x0000006046377810 */ /* 0x000fca0007ffe0ff */
[----:B--2---:R-:W-:-:S06]  /*123e0*/  IMAD.WIDE.U32 R52, R55, 0x10, R52 ;  /* 0x0000001037347825 */ /* 0x004fcc00078e0034 */
[----:B------:R-:W5:Y:S02]  /*123f0*/  LDG.E.128 R52, desc[UR8][R52.64] ;  /* 0x0000000834347981 */ /* 0x000f64000c1e1d00 */
.L_x_2201:
[----:B------:R-:W-:Y:S05]  /*12400*/  BSYNC.RECONVERGENT B1 ;  /* 0x0000000000017941 */ /* 0x000fea0003800200 */
.L_x_2200:
        /* <DEDUP_REMOVED lines=27> */
.L_x_2207:
        /* <DEDUP_REMOVED lines=13> */
.L_x_2209:
[----:B------:R-:W-:Y:S05]  /*12690*/  BSYNC.RECONVERGENT B3 ;  /* 0x0000000000037941 */ /* 0x000fea0003800200 */
.L_x_2208:
        /* <DEDUP_REMOVED lines=41> */
.L_x_2206:
[----:B------:R-:W-:Y:S05]  /*12930*/  BSYNC.RECONVERGENT B2 ;  /* 0x0000000000027941 */ /* 0x000fea0003800200 */
.L_x_2205:
        /* <DEDUP_REMOVED lines=11> */
.L_x_2204:
[----:B------:R-:W-:Y:S05]  /*129f0*/  BSYNC.RECONVERGENT B1 ;  /* 0x0000000000017941 */ /* 0x000fea0003800200 */
.L_x_2203:
        /* <DEDUP_REMOVED lines=23> */
.L_x_2214:
        /* <DEDUP_REMOVED lines=13> */
.L_x_2216:
[----:B------:R-:W-:Y:S05]  /*12c40*/  BSYNC.RECONVERGENT B3 ;  /* 0x0000000000037941 */ /* 0x000fea0003800200 */
.L_x_2215:
        /* <DEDUP_REMOVED lines=41> */
.L_x_2213:
[----:B------:R-:W-:Y:S05]  /*12ee0*/  BSYNC.RECONVERGENT B2 ;  /* 0x0000000000027941 */ /* 0x000fea0003800200 */
.L_x_2212:
        /* <DEDUP_REMOVED lines=13> */
.L_x_2211:
[----:B------:R-:W-:Y:S05]  /*12fc0*/  BSYNC.RECONVERGENT B1 ;  /* 0x0000000000017941 */ /* 0x000fea0003800200 */
.L_x_2210:
        /* <DEDUP_REMOVED lines=22> */
.L_x_2221:
        /* <DEDUP_REMOVED lines=13> */
.L_x_2223:
[----:B------:R-:W-:Y:S05]  /*13200*/  BSYNC.RECONVERGENT B3 ;  /* 0x0000000000037941 */ /* 0x000fea0003800200 */
.L_x_2222:
        /* <DEDUP_REMOVED lines=42> */
.L_x_2220:
[----:B------:R-:W-:Y:S05]  /*134b0*/  BSYNC.RECONVERGENT B2 ;  /* 0x0000000000027941 */ /* 0x000fea0003800200 */
.L_x_2219:
        /* <DEDUP_REMOVED lines=11> */
.L_x_2218:
[----:B------:R-:W-:Y:S05]  /*13570*/  BSYNC.RECONVERGENT B1 ;  /* 0x0000000000017941 */ /* 0x000fea0003800200 */
.L_x_2217:
        /* <DEDUP_REMOVED lines=23> */
.L_x_2228:
        /* <DEDUP_REMOVED lines=13> */
.L_x_2230:
[----:B------:R-:W-:Y:S05]  /*137c0*/  BSYNC.RECONVERGENT B3 ;  /* 0x0000000000037941 */ /* 0x000fea0003800200 */
.L_x_2229:
        /* <DEDUP_REMOVED lines=41> */
.L_x_2227:
[----:B------:R-:W-:Y:S05]  /*13a60*/  BSYNC.RECONVERGENT B2 ;  /* 0x0000000000027941 */ /* 0x000fea0003800200 */
.L_x_2226:
        /* <DEDUP_REMOVED lines=13> */
.L_x_2225:
[----:B------:R-:W-:Y:S05]  /*13b40*/  BSYNC.RECONVERGENT B1 ;  /* 0x0000000000017941 */ /* 0x000fea0003800200 */
.L_x_2224:
        /* <DEDUP_REMOVED lines=22> */
.L_x_2235:
        /* <DEDUP_REMOVED lines=13> */
.L_x_2237:
[----:B------:R-:W-:Y:S05]  /*13d80*/  BSYNC.RECONVERGENT B3 ;  /* 0x0000000000037941 */ /* 0x000fea0003800200 */
.L_x_2236:
        /* <DEDUP_REMOVED lines=41> */
.L_x_2234:
[----:B------:R-:W-:Y:S05]  /*14020*/  BSYNC.RECONVERGENT B2 ;  /* 0x0000000000027941 */ /* 0x000fea0003800200 */
.L_x_2233:
[----:B------:R-:W-:Y:S01]  /*14030*/  I2FP.F32.U32 R57, R57 ;  /* 0x0000003900397245 */ /* 0x000fe20000201000 */
[----:B------:R-:W-:Y:S02]  /*14040*/  HFMA2 R72, -RZ, RZ, 0.1171875, 0 ;  /* 0x2f800000ff487431 */ /* 0x000fe400000001ff */
[----:B-----5:R-:W-:-:S03]  /*14050*/  IMAD.U32 R73, R54, 0x10000, RZ ;  /* 0x0001000036497824 */ /* 0x020fc600078e00ff */
        /* <DEDUP_REMOVED lines=8> */
.L_x_2232:
[----:B------:R-:W-:Y:S05]  /*140e0*/  BSYNC.RECONVERGENT B1 ;  /* 0x0000000000017941 */ /* 0x000fea0003800200 */
.L_x_2231:
        /* <DEDUP_REMOVED lines=23> */
.L_x_2242:
        /* <DEDUP_REMOVED lines=13> */
.L_x_2244:
[----:B------:R-:W-:Y:S05]  /*14330*/  BSYNC.RECONVERGENT B3 ;  /* 0x0000000000037941 */ /* 0x000fea0003800200 */
.L_x_2243:
        /* <DEDUP_REMOVED lines=38> */
[----:B------:R-:W-:-:S03]  /*145a0*/  LOP3.LUT R103, R109, R72, R105, 0x96, !PT ;  /* 0x000000486d677212 */ /* 0x000fc600078e9669 */
[----:B------:R-:W-:Y:S01]  /*145b0*/  IMAD.MOV.U32 R72, RZ, RZ, R144 ;  /* 0x000000ffff487224 */ /* 0x000fe200078e0090 */
[----:B------:R-:W-:-:S07]  /*145c0*/  LOP3.LUT R105, R115, R56, R151, 0x96, !PT ;  /* 0x0000003873697212 */ /* 0x000fce00078e9697 */
.L_x_2241:
[----:B------:R-:W-:Y:S05]  /*145d0*/  BSYNC.RECONVERGENT B2 ;  /* 0x0000000000027941 */ /* 0x000fea0003800200 */
.L_x_2240:
        /* <DEDUP_REMOVED lines=13> */
.L_x_2239:
[----:B------:R-:W-:Y:S05]  /*146b0*/  BSYNC.RECONVERGENT B1 ;  /* 0x0000000000017941 */ /* 0x000fea0003800200 */
.L_x_2238:
        /* <DEDUP_REMOVED lines=22> */
.L_x_2249:
        /* <DEDUP_REMOVED lines=13> */
.L_x_2251:
[----:B------:R-:W-:Y:S05]  /*148f0*/  BSYNC.RECONVERGENT B3 ;  /* 0x0000000000037941 */ /* 0x000fea0003800200 */
.L_x_2250:
        /* <DEDUP_REMOVED lines=41> */
.L_x_2248:
[----:B------:R-:W-:Y:S05]  /*14b90*/  BSYNC.RECONVERGENT B2 ;  /* 0x0000000000027941 */ /* 0x000fea0003800200 */
.L_x_2247:
        /* <DEDUP_REMOVED lines=11> */
.L_x_2246:
[----:B------:R-:W-:Y:S05]  /*14c50*/  BSYNC.RECONVERGENT B1 ;  /* 0x0000000000017941 */ /* 0x000fea0003800200 */
.L_x_2245:
        /* <DEDUP_REMOVED lines=23> */
.L_x_2256:
        /* <DEDUP_REMOVED lines=13> */
.L_x_2258:
[----:B------:R-:W-:Y:S05]  /*14ea0*/  BSYNC.RECONVERGENT B3 ;  /* 0x0000000000037941 */ /* 0x000fea0003800200 */
.L_x_2257:
        /* <DEDUP_REMOVED lines=41> */
[----:B------:R-:W-:-:S07]  /*15140*/  IMAD.MOV.U32 R57, RZ, RZ, R148 ;  /* 0x000000ffff397224 */ /* 0x000fce00078e0094 */
.L_x_2255:
[----:B------:R-:W-:Y:S05]  /*15150*/  BSYNC.RECONVERGENT B2 ;  /* 0x0000000000027941 */ /* 0x000fea0003800200 */
.L_x_2254:
        /* <DEDUP_REMOVED lines=13> */
.L_x_2253:
[----:B------:R-:W-:Y:S05]  /*15230*/  BSYNC.RECONVERGENT B1 ;  /* 0x0000000000017941 */ /* 0x000fea0003800200 */
.L_x_2252:
[----:B------:R-:W-:Y:S02]  /*15240*/  F2FP.BF16.F32.PACK_AB R59, RZ, R144 ;  /* 0x00000090ff3b723e */ /* 0x000fe400000010ff */
[----:B------:R-:W-:Y:S02]  /*15250*/  PRMT R58, R147, 0x5410, R58 ;  /* 0x00005410933a7816 */ /* 0x000fe4000000003a */
[----:B------:R-:W-:Y:S02]  /*15260*/  PRMT R57, R140, 0x5410, R146 ;  /* 0x000054108c397816 */ /* 0x000fe40000000092 */
[----:B------:R-:W-:Y:S02]  /*15270*/  PRMT R56, R71, 0x5410, R139 ;  /* 0x0000541047387816 */ /* 0x000fe4000000008b */
[----:B------:R-:W-:Y:S01]  /*15280*/  PRMT R59, R145, 0x5410, R59 ;  /* 0x00005410913b7816 */ /* 0x000fe2000000003b */
[----:B------:R-:W-:Y:S06]  /*15290*/  BRA `(.L_x_2259) ;  /* 0x0000002800cc7947 */ /* 0x000fec0003800000 */
.L_x_2202:
        /* <DEDUP_REMOVED lines=21> */
.L_x_2264:
        /* <DEDUP_REMOVED lines=13> */
.L_x_2266:
[----:B------:R-:W-:Y:S05]  /*154c0*/  BSYNC.RECONVERGENT B3 ;  /* 0x0000000000037941 */ /* 0x000fea0003800200 */
.L_x_2265:
        /* <DEDUP_REMOVED lines=40> */
[----:B------:R-:W-:-:S07]  /*15750*/  HFMA2 R56, -RZ, RZ, 0, 0 ;  /* 0x00000000ff387431 */ /* 0x000fce00000001ff */
.L_x_2263:
[----:B------:R-:W-:Y:S05]  /*15760*/  BSYNC.RECONVERGENT B2 ;  /* 0x0000000000027941 */ /* 0x000fea0003800200 */
.L_x_2262:
        /* <DEDUP_REMOVED lines=9> */
.L_x_2261:
[----:B------:R-:W-:Y:S05]  /*15800*/  BSYNC.RECONVERGENT B1 ;  /* 0x0000000000017941 */ /* 0x000fea0003800200 */
.L_x_2260:
        /* <DEDUP_REMOVED lines=18> */
.L_x_2271:
        /* <DEDUP_REMOVED lines=13> */
.L_x_2273:
[----:B------:R-:W-:Y:S05]  /*15a00*/  BSYNC.RECONVERGENT B3 ;  /* 0x0000000000037941 */ /* 0x000fea0003800200 */
.L_x_2272:
        /* <DEDUP_REMOVED lines=42> */
.L_x_2270:
[----:B------:R-:W-:Y:S05]  /*15cb0*/  BSYNC.RECONVERGENT B2 ;  /* 0x0000000000027941 */ /* 0x000fea0003800200 */
.L_x_2269:
        /* <DEDUP_REMOVED lines=10> */
.L_x_2268:
[----:B------:R-:W-:Y:S05]  /*15d60*/  BSYNC.RECONVERGENT B1 ;  /* 0x0000000000017941 */ /* 0x000fea0003800200 */
.L_x_2267:
        /* <DEDUP_REMOVED lines=18> */
.L_x_2278:
        /* <DEDUP_REMOVED lines=13> */
.L_x_2280:
[----:B------:R-:W-:Y:S05]  /*15f60*/  BSYNC.RECONVERGENT B3 ;  /* 0x0000000000037941 */ /* 0x000fea0003800200 */
.L_x_2279:
        /* <DEDUP_REMOVED lines=42> */
.L_x_2277:
[----:B------:R-:W-:Y:S05]  /*16210*/  BSYNC.RECONVERGENT B2 ;  /* 0x0000000000027941 */ /* 0x000fea0003800200 */
.L_x_2276:
        /* <DEDUP_REMOVED lines=9> */
.L_x_2275:
[----:B------:R-:W-:Y:S05]  /*162b0*/  BSYNC.RECONVERGENT B1 ;  /* 0x0000000000017941 */ /* 0x000fea0003800200 */
.L_x_2274:
        /* <DEDUP_REMOVED lines=18> */
.L_x_2285:
        /* <DEDUP_REMOVED lines=13> */
.L_x_2287:
[----:B------:R-:W-:Y:S05]  /*164b0*/  BSYNC.RECONVERGENT B3 ;  /* 0x0000000000037941 */ /* 0x000fea0003800200 */
.L_x_2286:
        /* <DEDUP_REMOVED lines=39> */
[----:B------:R-:W-:Y:S01]  /*16730*/  HFMA2 R57, -RZ, RZ, 0, 0 ;  /* 0x00000000ff397431 */ /* 0x000fe200000001ff */
[----:B------:R-:W-:Y:S01]  /*16740*/  MOV R58, R150 ;  /* 0x00000096003a7202 */ /* 0x000fe20000000f00 */
[----:B------:R-:W-:-:S07]  /*16750*/  IMAD.MOV.U32 R150, RZ, RZ, R56 ;  /* 0x000000ffff967224 */ /* 0x000fce00078e0038 */
.L_x_2284:
[----:B------:R-:W-:Y:S05]  /*16760*/  BSYNC.RECONVERGENT B2 ;  /* 0x0000000000027941 */ /* 0x000fea0003800200 */
.L_x_2283:
        /* <DEDUP_REMOVED lines=10> */
.L_x_2282:
[----:B------:R-:W-:Y:S05]  /*16810*/  BSYNC.RECONVERGENT B1 ;  /* 0x0000000000017941 */ /* 0x000fea0003800200 */
.L_x_2281:
        /* <DEDUP_REMOVED lines=18> */
.L_x_2292:
        /* <DEDUP_REMOVED lines=13> */
.L_x_2294:
[----:B------:R-:W-:Y:S05]  /*16a10*/  BSYNC.RECONVERGENT B3 ;  /* 0x0000000000037941 */ /* 0x000fea0003800200 */
.L_x_2293:
        /* <DEDUP_REMOVED lines=41> */
[----:B------:R-:W-:-:S07]  /*16cb0*/  HFMA2 R56, -RZ, RZ, 0, 0 ;  /* 0x00000000ff387431 */ /* 0x000fce00000001ff */
.L_x_2291:
[----:B------:R-:W-:Y:S05]  /*16cc0*/  BSYNC.RECONVERGENT B2 ;  /* 0x0000000000027941 */ /* 0x000fea0003800200 */
.L_x_2290:
        /* <DEDUP_REMOVED lines=9> */
.L_x_2289:
[----:B------:R-:W-:Y:S05]  /*16d60*/  BSYNC.RECONVERGENT B1 ;  /* 0x0000000000017941 */ /* 0x000fea0003800200 */
.L_x_2288:
        /* <DEDUP_REMOVED lines=18> */
.L_x_2299:
        /* <DEDUP_REMOVED lines=13> */
.L_x_2301:
[----:B------:R-:W-:Y:S05]  /*16f60*/  BSYNC.RECONVERGENT B3 ;  /* 0x0000000000037941 */ /* 0x000fea0003800200 */
.L_x_2300:
        /* <DEDUP_REMOVED lines=42> */
.L_x_2298:
[----:B------:R-:W-:Y:S05]  /*17210*/  BSYNC.RECONVERGENT B2 ;  /* 0x0000000000027941 */ /* 0x000fea0003800200 */
.L_x_2297:
        /* <DEDUP_REMOVED lines=10> */
.L_x_2296:
[----:B------:R-:W-:Y:S05]  /*172c0*/  BSYNC.RECONVERGENT B1 ;  /* 0x0000000000017941 */ /* 0x000fea0003800200 */
.L_x_2295:
        /* <DEDUP_REMOVED lines=18> */
.L_x_2306:
        /* <DEDUP_REMOVED lines=13> */
.L_x_2308:
[----:B------:R-:W-:Y:S05]  /*174c0*/  BSYNC.RECONVERGENT B3 ;  /* 0x0000000000037941 */ /* 0x000fea0003800200 */
.L_x_2307:
        /* <DEDUP_REMOVED lines=42> */
.L_x_2305:
[----:B------:R-:W-:Y:S05]  /*17770*/  BSYNC.RECONVERGENT B2 ;  /* 0x0000000000027941 */ /* 0x000fea0003800200 */
.L_x_2304:
        /* <DEDUP_REMOVED lines=9> */
.L_x_2303:
[----:B------:R-:W-:Y:S05]  /*17810*/  BSYNC.RECONVERGENT B1 ;  /* 0x0000000000017941 */ /* 0x000fea0003800200 */
.L_x_2302:
        /* <DEDUP_REMOVED lines=18> */
.L_x_2313:
        /* <DEDUP_REMOVED lines=13> */
.L_x_2315:
[----:B------:R-:W-:Y:S05]  /*17a10*/  BSYNC.RECONVERGENT B3 ;  /* 0x0000000000037941 */ /* 0x000fea0003800200 */
.L_x_2314:
        /* <DEDUP_REMOVED lines=41> */
[----:B------:R-:W-:-:S07]  /*17cb0*/  IMAD.MOV.U32 R150, RZ, RZ, R56 ;  /* 0x000000ffff967224 */ /* 0x000fce00078e0038 */
.L_x_2312:
[----:B------:R-:W-:Y:S05]  /*17cc0*/  BSYNC.RECONVERGENT B2 ;  /* 0x0000000000027941 */ /* 0x000fea0003800200 */
.L_x_2311:
        /* <DEDUP_REMOVED lines=10> */
.L_x_2310:
[----:B------:R-:W-:Y:S05]  /*17d70*/  BSYNC.RECONVERGENT B1 ;  /* 0x0000000000017941 */ /* 0x000fea0003800200 */
.L_x_2309:
[----:B------:R-:W-:Y:S02]  /*17d80*/  F2FP.BF16.F32.PACK_AB R59, RZ, R144 ;  /* 0x00000090ff3b723e */ /* 0x000fe400000010ff */
[----:B------:R-:W-:Y:S02]  /*17d90*/  PRMT R58, R147, 0x5410, R148 ;  /* 0x00005410933a7816 */ /* 0x000fe40000000094 */
[----:B------:R-:W-:Y:S02]  /*17da0*/  PRMT R57, R145, 0x5410, R146 ;  /* 0x0000541091397816 */ /* 0x000fe40000000092 */
[----:B------:R-:W-:Y:S02]  /*17db0*/  PRMT R56, R140, 0x5410, R139 ;  /* 0x000054108c387816 */ /* 0x000fe4000000008b */
[----:B------:R-:W-:-:S07]  /*17dc0*/  PRMT R59, R71, 0x5410, R59 ;  /* 0x00005410473b7816 */ /* 0x000fce000000003b */
.L_x_2259:
[----:B------:R-:W-:Y:S01]  /*17dd0*/  VIADD R73, R69, 0x60 ;  /* 0x0000006045497836 */ /* 0x000fe20000000000 */
[----:B------:R-:W-:Y:S01]  /*17de0*/  BSSY.RECONVERGENT B1, `(.L_x_2316) ;  /* 0x000001a000017945 */ /* 0x000fe20003800200 */
[----:B------:R-:W-:Y:S02]  /*17df0*/  IADD3 R145, PT, PT, R70, 0x80, RZ ;  /* 0x0000008046917810 */ /* 0x000fe40007ffe0ff */
        /* <DEDUP_REMOVED lines=18> */
[----:B------:R-:W-:Y:S02]  /*17f20*/  LOP3.LUT R58, R73, R71, R147, 0xfe, !PT ;  /* 0x00000047493a7212 */ /* 0x000fe400078efe93 */
[----:B------:R-:W-:Y:S02]  /*17f30*/  IADD3 R71, PT, PT, R70, 0x60, RZ ;  /* 0x0000006046477810 */ /* 0x000fe40007ffe0ff */
[----:B------:R-:W-:Y:S02]  /*17f40*/  LOP3.LUT R59, R58, R59, RZ, 0xfc, !PT ;  /* 0x0000003b3a3b7212 */ /* 0x000fe400078efcff */
[----:B------:R-:W-:Y:S01]  /*17f50*/  LOP3.LUT R58, R139, 0xff, R96, 0xf8, !PT ;  /* 0x000000ff8b3a7812 */ /* 0x000fe200078ef860 */
[----:B0-----:R-:W-:-:S05]  /*17f60*/  IMAD.WIDE.U32 R56, R71, 0x8, R56 ;  /* 0x0000000847387825 */ /* 0x001fca00078e0038 */
[----:B------:R1:W-:Y:S02]  /*17f70*/  STG.E.64 desc[UR8][R56.64], R58 ;  /* 0x0000003a38007986 */ /* 0x0003e4000c101b08 */
.L_x_2317:
[----:B------:R-:W-:Y:S05]  /*17f80*/  BSYNC.RECONVERGENT B1 ;  /* 0x0000000000017941 */ /* 0x000fea0003800200 */
.L_x_2316:
[----:B------:R-:W-:Y:S04]  /*17f90*/  BSSY.RECONVERGENT B1, `(.L_x_2318) ;  /* 0x0000005000017945 */ /* 0x000fe80003800200 */
[----:B------:R-:W-:Y:S05]  /*17fa0*/  @!P1 BRA `(.L_x_2319) ;  /* 0x00000000000c9947 */ /* 0x000fea0003800000 */
[----:B-----5:R-:W2:Y:S02]  /*17fb0*/  LDC.64 R52, c[0x0][0x390] ;  /* 0x0000e400ff347b82 */ /* 0x020ea40000000a00 */
[----:B--2---:R-:W-:-:S06]  /*17fc0*/  IMAD.WIDE.U32 R52, R145, 0x10, R52 ;  /* 0x0000001091347825 */ /* 0x004fcc00078e0034 */
[----:B------:R-:W5:Y:S02]  /*17fd0*/  LDG.E.128 R52, desc[UR8][R52.64] ;  /* 0x0000000834347981 */ /* 0x000f64000c1e1d00 */
.L_x_2319:
[----:B------:R-:W-:Y:S05]  /*17fe0*/  BSYNC.RECONVERGENT B1 ;  /* 0x0000000000017941 */ /* 0x000fea0003800200 */
.L_x_2318:
[----:B------:R-:W-:Y:S01]  /*17ff0*/  VIADD R147, R69, 0x80 ;  /* 0x0000008045937836 */ /* 0x000fe20000000000 */
[----:B------:R-:W-:Y:S06]  /*18000*/  @!P0 BRA `(.L_x_2320) ;  /* 0x0000002c00ac8947 */ /* 0x000fec0003800000 */
        /* <DEDUP_REMOVED lines=25> */
.L_x_2325:
        /* <DEDUP_REMOVED lines=13> */
.L_x_2327:
[----:B------:R-:W-:Y:S05]  /*18270*/  BSYNC.RECONVERGENT B3 ;  /* 0x0000000000037941 */ /* 0x000fea0003800200 */
.L_x_2326:
        /* <DEDUP_REMOVED lines=41> */
.L_x_2324:
[----:B------:R-:W-:Y:S05]  /*18510*/  BSYNC.RECONVERGENT B2 ;  /* 0x0000000000027941 */ /* 0x000fea0003800200 */
.L_x_2323:
        /* <DEDUP_REMOVED lines=11> */
.L_x_2322:
[----:B------:R-:W-:Y:S05]  /*185d0*/  BSYNC.RECONVERGENT B1 ;  /* 0x0000000000017941 */ /* 0x000fea0003800200 */
.L_x_2321:
        /* <DEDUP_REMOVED lines=23> */
.L_x_2332:
        /* <DEDUP_REMOVED lines=13> */
.L_x_2334:
[----:B------:R-:W-:Y:S05]  /*18820*/  BSYNC.RECONVERGENT B3 ;  /* 0x0000000000037941 */ /* 0x000fea0003800200 */
.L_x_2333:
        /* <DEDUP_REMOVED lines=42> */
.L_x_2331:
[----:B------:R-:W-:Y:S05]  /*18ad0*/  BSYNC.RECONVERGENT B2 ;  /* 0x0000000000027941 */ /* 0x000fea0003800200 */
.L_x_2330:
        /* <DEDUP_REMOVED lines=13> */
.L_x_2329:
[----:B------:R-:W-:Y:S05]  /*18bb0*/  BSYNC.RECONVERGENT B1 ;  /* 0x0000000000017941 */ /* 0x000fea0003800200 */
.L_x_2328:
        /* <DEDUP_REMOVED lines=22> */
.L_x_2339:
        /* <DEDUP_REMOVED lines=13> */
.L_x_2341:
[----:B------:R-:W-:Y:S05]  /*18df0*/  BSYNC.RECONVERGENT B3 ;  /* 0x0000000000037941 */ /* 0x000fea0003800200 */
.L_x_2340:
        /* <DEDUP_REMOVED lines=42> */
.L_x_2338:
[----:B------:R-:W-:Y:S05]  /*190a0*/  BSYNC.RECONVERGENT B2 ;  /* 0x0000000000027941 */ /* 0x000fea0003800200 */
.L_x_2337:
        /* <DEDUP_REMOVED lines=11> */
.L_x_2336:
[----:B------:R-:W-:Y:S05]  /*19160*/  BSYNC.RECONVERGENT B1 ;  /* 0x0000000000017941 */ /* 0x000fea0003800200 */
.L_x_2335:
        /* <DEDUP_REMOVED lines=23> */
.L_x_2346:
        /* <DEDUP_REMOVED lines=13> */
.L_x_2348:
[----:B------:R-:W-:Y:S05]  /*193b0*/  BSYNC.RECONVERGENT B3 ;  /* 0x0000000000037941 */ /* 0x000fea0003800200 */
.L_x_2347:
        /* <DEDUP_REMOVED lines=42> */
.L_x_2345:
[----:B------:R-:W-:Y:S05]  /*19660*/  BSYNC.RECONVERGENT B2 ;  /* 0x0000000000027941 */ /* 0x000fea0003800200 */
.L_x_2344:
        /* <DEDUP_REMOVED lines=13> */
.L_x_2343:
[----:B------:R-:W-:Y:S05]  /*19740*/  BSYNC.RECONVERGENT B1 ;  /* 0x0000000000017941 */ /* 0x000fea0003800200 */
.L_x_2342:
        /* <DEDUP_REMOVED lines=22> */
.L_x_2353:
        /* <DEDUP_REMOVED lines=13> */
.L_x_2355:
[----:B------:R-:W-:Y:S05]  /*19980*/  BSYNC.RECONVERGENT B3 ;  /* 0x0000000000037941 */ /* 0x000fea0003800200 */
.L_x_2354:
        /* <DEDUP_REMOVED lines=39> */
[----:B------:R-:W-:Y:S02]  /*19c00*/  LOP3.LUT R105, R115, R56, R159, 0x96, !PT ;  /* 0x0000003873697212 */ /* 0x000fe400078e969f */
[----:B------:R-:W-:-:S07]  /*19c10*/  MOV R56, R140 ;  /* 0x0000008c00387202 */ /* 0x000fce0000000f00 */
.L_x_2352:
[----:B------:R-:W-:Y:S05]  /*19c20*/  BSYNC.RECONVERGENT B2 ;  /* 0x0000000000027941 */ /* 0x000fea0003800200 */
.L_x_2351:
[----:B------:R-:W-:Y:S01]  /*19c30*/  I2FP.F32.U32 R56, R56 ;  /* 0x0000003800387245 */ /* 0x000fe20000201000 */
[----:B------:R-:W-:Y:S02]  /*19c40*/  HFMA2 R69, -RZ, RZ, 0.1171875, 0 ;  /* 0x2f800000ff457431 */ /* 0x000fe400000001ff */
[----:B-----5:R-:W-:-:S03]  /*19c50*/  IMAD.U32 R68, R54, 0x10000, RZ ;  /* 0x0001000036447824 */ /* 0x020fc600078e00ff */
        /* <DEDUP_REMOVED lines=8> */
.L_x_2350:
[----:B------:R-:W-:Y:S05]  /*19ce0*/  BSYNC.RECONVERGENT B1 ;  /* 0x0000000000017941 */ /* 0x000fea0003800200 */
.L_x_2349:
        /* <DEDUP_REMOVED lines=23> */
.L_x_2360:
        /* <DEDUP_REMOVED lines=13> */
.L_x_2362:
[----:B------:R-:W-:Y:S05]  /*19f30*/  BSYNC.RECONVERGENT B3 ;  /* 0x0000000000037941 */ /* 0x000fea0003800200 */
.L_x_2361:
        /* <DEDUP_REMOVED lines=39> */
[----:B------:R-:W-:Y:S01]  /*1a1b0*/  HFMA2 R56, -RZ, RZ, 0, 0 ;  /* 0x00000000ff387431 */ /* 0x000fe200000001ff */
[----:B------:R-:W-:Y:S01]  /*1a1c0*/  LOP3.LUT R105, R115, R68, R57, 0x96, !PT ;  /* 0x0000004473697212 */ /* 0x000fe200078e9639 */
[----:B------:R-:W-:-:S07]  /*1a1d0*/  IMAD.MOV.U32 R68, RZ, RZ, R158 ;  /* 0x000000ffff447224 */ /* 0x000fce00078e009e */
.L_x_2359:
[----:B------:R-:W-:Y:S05]  /*1a1e0*/  BSYNC.RECONVERGENT B2 ;  /* 0x0000000000027941 */ /* 0x000fea0003800200 */
.L_x_2358:
        /* <DEDUP_REMOVED lines=13> */
.L_x_2357:
[----:B------:R-:W-:Y:S05]  /*1a2c0*/  BSYNC.RECONVERGENT B1 ;  /* 0x0000000000017941 */ /* 0x000fea0003800200 */
.L_x_2356:
        /* <DEDUP_REMOVED lines=22> */
.L_x_2367:
        /* <DEDUP_REMOVED lines=13> */
.L_x_2369:
[----:B------:R-:W-:Y:S05]  /*1a500*/  BSYNC.RECONVERGENT B3 ;  /* 0x0000000000037941 */ /* 0x000fea0003800200 */
.L_x_2368:
        /* <DEDUP_REMOVED lines=42> */
.L_x_2366:
[----:B------:R-:W-:Y:S05]  /*1a7b0*/  BSYNC.RECONVERGENT B2 ;  /* 0x0000000000027941 */ /* 0x000fea0003800200 */
.L_x_2365:
        /* <DEDUP_REMOVED lines=11> */
.L_x_2364:
[----:B------:R-:W-:Y:S05]  /*1a870*/  BSYNC.RECONVERGENT B1 ;  /* 0x0000000000017941 */ /* 0x000fea0003800200 */
.L_x_2363:
        /* <DEDUP_REMOVED lines=23> */
.L_x_2374:
        /* <DEDUP_REMOVED lines=13> */
.L_x_2376:
[----:B------:R-:W-:Y:S05]  /*1aac0*/  BSYNC.RECONVERGENT B3 ;  /* 0x0000000000037941 */ /* 0x000fea0003800200 */
.L_x_2375:
[----:B------:R-:W-:Y:S01]  /*1aad0*/  LOP3.LUT R56, R95, UR7, R71, 0x96, !PT ;  /* 0x000000075f387c12 */ /* 0x000fe2000f8e9647 */
[----:B------:R-:W-:-:S04]  /*1aae0*/  IMAD.WIDE.U32 R68, R3, -0x326172a9, RZ ;  /* 0xcd9e8d5703447825 */ /* 0x000fc800078e00ff */
[----:B------:R-:W-:Y:S02]  /*1aaf0*/  HFMA2 R139, -RZ, RZ, 0, 0 ;  /* 0x00000000ff8b7431 */ /* 0x000fe400000001ff */
[----:B------:R-:W-:Y:S01]  /*1ab00*/  IMAD.WIDE.U32 R56, R56, -0x326172a9, RZ ;  /* 0xcd9e8d5738387825 */ /* 0x000fe200078e00ff */
[----:B------:R-:W-:-:S04]  /*1ab10*/  LOP3.LUT R69, R5, UR6, R69, 0x96, !PT ;  /* 0x0000000605457c12 */ /* 0x000fc8000f8e9645 */
[----:B------:R-:W-:Y:S01]  /*1ab20*/  LOP3.LUT R102, R116, R68, R57, 0x96, !PT ;  /* 0x0000004474667212 */ /* 0x000fe200078e9639 */
[----:B------:R-:W-:-:S04]  /*1ab30*/  IMAD.WIDE.U32 R68, R69, -0x2daee0ad, RZ ;  /* 0xd2511f5345447825 */ /* 0x000fc800078e00ff */
[----:B------:R-:W-:Y:S01]  /*1ab40*/  IMAD.WIDE.U32 R102, R102, -0x2daee0ad, RZ ;  /* 0xd2511f5366667825 */ /* 0x000fe200078e00ff */
[----:B------:R-:W-:-:S04]  /*1ab50*/  LOP3.LUT R70, R114, R70, R69, 0x96, !PT ;  /* 0x0000004672467212 */ /* 0x000fc800078e9645 */
[----:B------:R-:W-:Y:S01]  /*1ab60*/  LOP3.LUT R57, R110, R68, R103, 0x96, !PT ;  /* 0x000000446e397212 */ /* 0x000fe200078e9667 */
[----:B------:R-:W-:-:S05]  /*1ab70*/  IMAD.WIDE.U32 R70, R70, -0x326172a9, RZ ;  /* 0xcd9e8d5746467825 */ /* 0x000fca00078e00ff */
        /* <DEDUP_REMOVED lines=31> */
.L_x_2373:
[----:B------:R-:W-:Y:S05]  /*1ad70*/  BSYNC.RECONVERGENT B2 ;  /* 0x0000000000027941 */ /* 0x000fea0003800200 */
.L_x_2372:
[----:B-----5:R-:W-:Y:S01]  /*1ad80*/  PRMT R57, R55, 0x7632, R57 ;  /* 0x0000763237397816 */ /* 0x020fe20000000039 */
[----:B------:R-:W-:Y:S01]  /*1ad90*/  IMAD.MOV.U32 R69, RZ, RZ, 0x2f800000 ;  /* 0x2f800000ff457424 */ /* 0x000fe200078e00ff */
[----:B------:R-:W-:Y:S02]  /*1ada0*/  I2FP.F32.U32 R56, R56 ;  /* 0x0000003800387245 */ /* 0x000fe40000201000 */
[----:B------:R-:W-:Y:S02]  /*1adb0*/  SHF.L.U32 R57, R57, 0x10, RZ ;  /* 0x0000001039397819 */ /* 0x000fe400000006ff */
        /* <DEDUP_REMOVED lines=9> */
.L_x_2371:
[----:B------:R-:W-:Y:S05]  /*1ae50*/  BSYNC.RECONVERGENT B1 ;  /* 0x0000000000017941 */ /* 0x000fea0003800200 */
.L_x_2370:
[----:B------:R-:W-:Y:S02]  /*1ae60*/  F2FP.BF16.F32.PACK_AB R59, RZ, R68 ;  /* 0x00000044ff3b723e */ /* 0x000fe400000010ff */
[----:B------:R-:W-:Y:S02]  /*1ae70*/  PRMT R58, R157, 0x5410, R58 ;  /* 0x000054109d3a7816 */ /* 0x000fe4000000003a */
[----:B------:R-:W-:Y:S02]  /*1ae80*/  PRMT R57, R155, 0x5410, R156 ;  /* 0x000054109b397816 */ /* 0x000fe4000000009c */
[----:B------:R-:W-:Y:S02]  /*1ae90*/  PRMT R56, R151, 0x5410, R154 ;  /* 0x0000541097387816 */ /* 0x000fe4000000009a */
[----:B------:R-:W-:Y:S01]  /*1aea0*/  PRMT R59, R73, 0x5410, R59 ;  /* 0x00005410493b7816 */ /* 0x000fe2000000003b */
[----:B------:R-:W-:Y:S06]  /*1aeb0*/  BRA `(.L_x_2377) ;  /* 0x0000002800d07947 */ /* 0x000fec0003800000 */
.L_x_2320:
[----:B------:R-:W-:Y:S01]  /*1aec0*/  BSSY.RECONVERGENT B1, `(.L_x_2378) ;  /* 0x0000057000017945 */ /* 0x000fe20003800200 */
[----:B------:R-:W-:Y:S01]  /*1aed0*/  MOV R148, RZ ;  /* 0x000000ff00947202 */ /* 0x000fe20000000f00 */
[----:B------:R-:W-:Y:S01]  /*1aee0*/  IMAD.MOV.U32 R140, RZ, RZ, R150 ;  /* 0x000000ffff8c7224 */ /* 0x000fe200078e0096 */
[----:B01----:R-:W-:Y:S01]  /*1aef0*/  MOV R56, R149 ;  /* 0x0000009500387202 */ /* 0x003fe20000000f00 */
        /* <DEDUP_REMOVED lines=17> */
.L_x_2382:
        /* <DEDUP_REMOVED lines=13> */
.L_x_2384:
[----:B------:R-:W-:Y:S05]  /*1b0e0*/  BSYNC.RECONVERGENT B3 ;  /* 0x0000000000037941 */ /* 0x000fea0003800200 */
.L_x_2383:
        /* <DEDUP_REMOVED lines=42> */
.L_x_2381:
[----:B------:R-:W-:Y:S05]  /*1b390*/  BSYNC.RECONVERGENT B2 ;  /* 0x0000000000027941 */ /* 0x000fea0003800200 */
.L_x_2380:
        /* <DEDUP_REMOVED lines=9> */
.L_x_2379:
[----:B------:R-:W-:Y:S05]  /*1b430*/  BSYNC.RECONVERGENT B1 ;  /* 0x0000000000017941 */ /* 0x000fea0003800200 */
.L_x_2378:
        /* <DEDUP_REMOVED lines=18> */
.L_x_2389:
        /* <DEDUP_REMOVED lines=13> */
.L_x_2391:
[----:B------:R-:W-:Y:S05]  /*1b630*/  BSYNC.RECONVERGENT B3 ;  /* 0x0000000000037941 */ /* 0x000fea0003800200 */
.L_x_2390:
        /* <DEDUP_REMOVED lines=42> */
.L_x_2388:
[----:B------:R-:W-:Y:S05]  /*1b8e0*/  BSYNC.RECONVERGENT B2 ;  /* 0x0000000000027941 */ /* 0x000fea0003800200 */
.L_x_2387:
        /* <DEDUP_REMOVED lines=10> */
.L_x_2386:
[----:B------:R-:W-:Y:S05]  /*1b990*/  BSYNC.RECONVERGENT B1 ;  /* 0x0000000000017941 */ /* 0x000fea0003800200 */
.L_x_2385:
        /* <DEDUP_REMOVED lines=18> */
.L_x_2396:
        /* <DEDUP_REMOVED lines=13> */
.L_x_2398:
[----:B------:R-:W-:Y:S05]  /*1bb90*/  BSYNC.RECONVERGENT B3 ;  /* 0x0000000000037941 */ /* 0x000fea0003800200 */
.L_x_2397:
        /* <DEDUP_REMOVED lines=42> */
.L_x_2395:
[----:B------:R-:W-:Y:S05]  /*1be40*/  BSYNC.RECONVERGENT B2 ;  /* 0x0000000000027941 */ /* 0x000fea0003800200 */
.L_x_2394:
        /* <DEDUP_REMOVED lines=9> */
.L_x_2393:
[----:B------:R-:W-:Y:S05]  /*1bee0*/  BSYNC.RECONVERGENT B1 ;  /* 0x0000000000017941 */ /* 0x000fea0003800200 */
.L_x_2392:
        /* <DEDUP_REMOVED lines=18> */
.L_x_2403:
        /* <DEDUP_REMOVED lines=13> */
.L_x_2405:
[----:B------:R-:W-:Y:S05]  /*1c0e0*/  BSYNC.RECONVERGENT B3 ;  /* 0x0000000000037941 */ /* 0x000fea0003800200 */
.L_x_2404:
        /* <DEDUP_REMOVED lines=42> */
.L_x_2402:
[----:B------:R-:W-:Y:S05]  /*1c390*/  BSYNC.RECONVERGENT B2 ;  /* 0x0000000000027941 */ /* 0x000fea0003800200 */
.L_x_2401:
        /* <DEDUP_REMOVED lines=10> */
.L_x_2400:
[----:B------:R-:W-:Y:S05]  /*1c440*/  BSYNC.RECONVERGENT B1 ;  /* 0x0000000000017941 */ /* 0x000fea0003800200 */
.L_x_2399:
        /* <DEDUP_REMOVED lines=18> */
.L_x_2410:
        /* <DEDUP_REMOVED lines=13> */
.L_x_2412:
[----:B------:R-:W-:Y:S05]  /*1c640*/  BSYNC.RECONVERGENT B3 ;  /* 0x0000000000037941 */ /* 0x000fea0003800200 */
.L_x_2411:
        /* <DEDUP_REMOVED lines=42> */
.L_x_2409:
[----:B------:R-:W-:Y:S05]  /*1c8f0*/  BSYNC.RECONVERGENT B2 ;  /* 0x0000000000027941 */ /* 0x000fea0003800200 */
.L_x_2408:
        /* <DEDUP_REMOVED lines=9> */
.L_x_2407:
[----:B------:R-:W-:Y:S05]  /*1c990*/  BSYNC.RECONVERGENT B1 ;  /* 0x0000000000017941 */ /* 0x000fea0003800200 */
.L_x_2406:
        /* <DEDUP_REMOVED lines=18> */
.L_x_2417:
        /* <DEDUP_REMOVED lines=13> */
.L_x_2419:
[----:B------:R-:W-:Y:S05]  /*1cb90*/  BSYNC.RECONVERGENT B3 ;  /* 0x0000000000037941 */ /* 0x000fea0003800200 */
.L_x_2418:
        /* <DEDUP_REMOVED lines=42> */
.L_x_2416:
[----:B------:R-:W-:Y:S05]  /*1ce40*/  BSYNC.RECONVERGENT B2 ;  /* 0x0000000000027941 */ /* 0x000fea0003800200 */
.L_x_2415:
        /* <DEDUP_REMOVED lines=10> */
.L_x_2414:
[----:B------:R-:W-:Y:S05]  /*1cef0*/  BSYNC.RECONVERGENT B1 ;  /* 0x0000000000017941 */ /* 0x000fea0003800200 */
.L_x_2413:
        /* <DEDUP_REMOVED lines=18> */
.L_x_2424:
        /* <DEDUP_REMOVED lines=13> */
.L_x_2426:
[----:B------:R-:W-:Y:S05]  /*1d0f0*/  BSYNC.RECONVERGENT B3 ;  /* 0x0000000000037941 */ /* 0x000fea0003800200 */
.L_x_2425:
        /* <DEDUP_REMOVED lines=42> */
.L_x_2423:
[----:B------:R-:W-:Y:S05]  /*1d3a0*/  BSYNC.RECONVERGENT B2 ;  /* 0x0000000000027941 */ /* 0x000fea0003800200 */
.L_x_2422:
        /* <DEDUP_REMOVED lines=9> */
.L_x_2421:
[----:B------:R-:W-:Y:S05]  /*1d440*/  BSYNC.RECONVERGENT B1 ;  /* 0x0000000000017941 */ /* 0x000fea0003800200 */
.L_x_2420:
        /* <DEDUP_REMOVED lines=18> */
.L_x_2431:
        /* <DEDUP_REMOVED lines=13> */
.L_x_2433:
[----:B------:R-:W-:Y:S05]  /*1d640*/  BSYNC.RECONVERGENT B3 ;  /* 0x0000000000037941 */ /* 0x000fea0003800200 */
.L_x_2432:
        /* <DEDUP_REMOVED lines=40> */
[----:B------:R-:W-:Y:S02]  /*1d8d0*/  LOP3.LUT R105, R115, R56, R59, 0x96, !PT ;  /* 0x0000003873697212 */ /* 0x000fe400078e963b */
[----:B------:R-:W-:-:S07]  /*1d8e0*/  MOV R140, R58 ;  /* 0x0000003a008c7202 */ /* 0x000fce0000000f00 */
.L_x_2430:
[----:B------:R-:W-:Y:S05]  /*1d8f0*/  BSYNC.RECONVERGENT B2 ;  /* 0x0000000000027941 */ /* 0x000fea0003800200 */
.L_x_2429:
        /* <DEDUP_REMOVED lines=10> */
.L_x_2428:
[----:B------:R-:W-:Y:S05]  /*1d9a0*/  BSYNC.RECONVERGENT B1 ;  /* 0x0000000000017941 */ /* 0x000fea0003800200 */
.L_x_2427:
[----:B------:R-:W-:Y:S02]  /*1d9b0*/  F2FP.BF16.F32.PACK_AB R59, RZ, R68 ;  /* 0x00000044ff3b723e */ /* 0x000fe400000010ff */
[----:B------:R-:W-:Y:S02]  /*1d9c0*/  PRMT R58, R156, 0x5410, R157 ;  /* 0x000054109c3a7816 */ /* 0x000fe4000000009d */
[----:B------:R-:W-:Y:S02]  /*1d9d0*/  PRMT R57, R155, 0x5410, R154 ;  /* 0x000054109b397816 */ /* 0x000fe4000000009a */
[----:B------:R-:W-:Y:S02]  /*1d9e0*/  PRMT R56, R151, 0x5410, R73 ;  /* 0x0000541097387816 */ /* 0x000fe40000000049 */
[----:B------:R-:W-:-:S07]  /*1d9f0*/  PRMT R59, R158, 0x5410, R59 ;  /* 0x000054109e3b7816 */ /* 0x000fce000000003b */
.L_x_2377:
[----:B------:R-:W-:Y:S01]  /*1da00*/  FADD.FTZ R69, RZ, R63 ;  /* 0x0000003fff457221 */ /* 0x000fe20000010000 */
[----:B------:R-:W0:Y:S01]  /*1da10*/  S2R R71, SR_TID.X ;  /* 0x0000000000477919 */ /* 0x000e220000002100 */
[----:B------:R-:W-:Y:S01]  /*1da20*/  IMAD.WIDE.U32 R60, R147, 0x10, R60 ;  /* 0x00000010933c7825 */ /* 0x000fe200078e003c */
[----:B------:R-:W-:Y:S03]  /*1da30*/  BSSY.RECONVERGENT B1, `(.L_x_2434) ;  /* 0x000003e000017945 */ /* 0x000fe60003800200 */
        /* <DEDUP_REMOVED lines=37> */
[----:B0-----:R-:W-:-:S03]  /*1dc90*/  LOP3.LUT P0, R69, R71, 0x1f, RZ, 0xc0, !PT ;  /* 0x0000001f47457812 */ /* 0x001fc6000780c0ff */
[----:B------:R-:W-:-:S04]  /*1dca0*/  FADD.FTZ R71, R70, R153 ;  /* 0x0000009946477221 */ /* 0x000fc80000010000 */
[----:B------:R-:W-:Y:S01]  /*1dcb0*/  FADD.FTZ R73, R71, R72 ;  /* 0x0000004847497221 */ /* 0x000fe20000010000 */
[----:B-1----:R-:W-:Y:S06]  /*1dcc0*/  @!P1 BRA `(.L_x_2435) ;  /* 0x0000000000509947 */ /* 0x002fec0003800000 */
[----:B------:R-:W-:Y:S01]  /*1dcd0*/  SHF.L.U32 R59, R106, 0x10, RZ ;  /* 0x000000106a3b7819 */ /* 0x000fe200000006ff */
        /* <DEDUP_REMOVED lines=19> */
.L_x_2435:
[----:B------:R-:W-:Y:S05]  /*1de10*/  BSYNC.RECONVERGENT B1 ;  /* 0x0000000000017941 */ /* 0x000fea0003800200 */
.L_x_2434:
[----:B------:R-:W-:Y:S01]  /*1de20*/  UMOV UR23, 0xffffffff ;  /* 0xffffffff00177882 */ /* 0x000fe20000000000 */
[----:B------:R-:W-:Y:S02]  /*1de30*/  FADD.FTZ R73, R73, R68 ;  /* 0x0000004449497221 */ /* 0x000fe40000010000 */
[----:B------:R-:W-:Y:S05]  /*1de40*/  BRA.DIV UR23, `(.L_x_2436) ;  /* 0x0000001617f07947 */ /* 0x000fea000b800000 */
[----:B0-----:R-:W0:Y:S01]  /*1de50*/  SHFL.BFLY PT, R56, R73, 0x1, 0x1f ;  /* 0x0c201f0049387f89 */ /* 0x001e2200000e0000 */
        /* <DEDUP_REMOVED lines=100> */
.L_x_2451:
        /* <DEDUP_REMOVED lines=10> */
[----:B-1----:R-:W-:-:S05]  /*1e540*/  @!P0 IMAD.WIDE R58, R2, 0x4, R58 ;  /* 0x00000004023a8825 */ /* 0x002fca00078e023a */
[----:B------:R1:W-:Y:S01]  /*1e550*/  @!P0 STG.E desc[UR8][R58.64], R71 ;  /* 0x000000473a008986 */ /* 0x0003e2000c101908 */
[----:B--2---:R-:W-:-:S05]  /*1e560*/  @!P0 IMAD.WIDE R56, R2, 0x4, R56 ;  /* 0x0000000402388825 */ /* 0x004fca00078e0238 */
[----:B---3--:R1:W-:Y:S01]  /*1e570*/  @!P0 STG.E desc[UR8][R56.64], R61 ;  /* 0x0000003d38008986 */ /* 0x0083e2000c101908 */
[----:B-----5:R-:W-:-:S13]  /*1e580*/  ISETP.GE.AND P0, PT, R64, 0x1, PT ;  /* 0x000000014000780c */ /* 0x020fda0003f06270 */
[----:B-1----:R-:W-:Y:S05]  /*1e590*/  @!P0 BRA `(.L_x_2438) ;  /* 0x0000001000008947 */ /* 0x002fea0003800000 */
[----:B------:R-:W-:Y:S01]  /*1e5a0*/  FSEL R57, R71, RZ, !P1 ;  /* 0x000000ff47397208 */ /* 0x000fe20004800000 */
[----:B------:R-:W-:Y:S01]  /*1e5b0*/  VIADD R64, R64, 0xffffffff ;  /* 0xffffffff40407836 */ /* 0x000fe20000000000 */
[----:B------:R-:W-:Y:S01]  /*1e5c0*/  SHF.L.U32 R73, R6, 0x10, RZ ;  /* 0x0000001006497819 */ /* 0x000fe200000006ff */
[----:B------:R-:W-:Y:S01]  /*1e5d0*/  IMAD.U32 R59, R32, 0x10000, RZ ;  /* 0x00010000203b7824 */ /* 0x000fe200078e00ff */
[----:B------:R-:W-:Y:S01]  /*1e5e0*/  SHF.L.U32 R71, R94, 0x10, RZ ;  /* 0x000000105e477819 */ /* 0x000fe200000006ff */
[C---:B------:R-:W-:Y:S01]  /*1e5f0*/  FADD.FTZ R56, -R57.reuse, R63 ;  /* 0x0000003f39387221 */ /* 0x040fe20000010100 */
[C---:B------:R-:W-:Y:S01]  /*1e600*/  FADD.FTZ R58, -R57.reuse, R67 ;  /* 0x00000043393a7221 */ /* 0x040fe20000010100 */
[C---:B------:R-:W-:Y:S01]  /*1e610*/  FADD.FTZ R62, -R57.reuse, R62 ;  /* 0x0000003e393e7221 */ /* 0x040fe20000010100 */
[----:B------:R-:W-:Y:S02]  /*1e620*/  IMAD R65, R64, R65, RZ ;  /* 0x0000004140417224 */ /* 0x000fe400078e02ff */
        /* <DEDUP_REMOVED lines=8> */
[C---:B0-----:R-:W-:Y:S01]  /*1e6b0*/  FADD.FTZ R70, -R57.reuse, R121 ;  /* 0x0000007939467221 */ /* 0x041fe20000010100 */
        /* <DEDUP_REMOVED lines=28> */
[----:B------:R-:W-:Y:S01]  /*1e880*/  SHF.L.U32 R67, R7, 0x10, RZ ;  /* 0x0000001007437819 */ /* 0x000fe200000006ff */
[----:B------:R-:W-:-:S02]  /*1e890*/  IMAD.U32 R57, R33, 0x10000, RZ ;  /* 0x0001000021397824 */ /* 0x000fc400078e00ff */
[C---:B------:R-:W-:Y:S01]  /*1e8a0*/  FMUL.FTZ R56, R61.reuse, R56 ;  /* 0x000000383d387220 */ /* 0x040fe20000410000 */
[----:B------:R-:W-:Y:S01]  /*1e8b0*/  FMUL.FTZ R58, R61, R58 ;  /* 0x0000003a3d3a7220 */ /* 0x000fe20000410000 */
[----:B------:R-:W-:Y:S02]  /*1e8c0*/  IMAD.U32 R63, R93, 0x10000, RZ ;  /* 0x000100005d3f7824 */ /* 0x000fe400078e00ff */
[C---:B------:R-:W-:Y:S01]  /*1e8d0*/  FMUL.FTZ R62, R61.reuse, R62 ;  /* 0x0000003e3d3e7220 */ /* 0x040fe20000410000 */
[----:B------:R-:W-:Y:S01]  /*1e8e0*/  FFMA.FTZ R56, R56, R73, R59 ;  /* 0x0000004938387223 */ /* 0x000fe2000001003b */
[----:B------:R-:W-:Y:S01]  /*1e8f0*/  FFMA.FTZ R57, R58, R67, R57 ;  /* 0x000000433a397223 */ /* 0x000fe20000010039 */
[C---:B------:R-:W-:Y:S01]  /*1e900*/  FMUL.FTZ R66, R61.reuse, R66 ;  /* 0x000000423d427220 */ /* 0x040fe20000410000 */
        /* <DEDUP_REMOVED lines=35> */
[----:B------:R-:W-:Y:S01]  /*1eb40*/  FMUL.FTZ R68, R61, R68 ;  /* 0x000000443d447220 */ /* 0x000fe20000410000 */
[----:B------:R-:W-:Y:S01]  /*1eb50*/  FFMA.FTZ R63, R62, R71, R63 ;  /* 0x000000473e3f7223 */ /* 0x000fe2000001003f */
[----:B------:R-:W-:Y:S01]  /*1eb60*/  SHF.L.U32 R59, R92, 0x10, RZ ;  /* 0x000000105c3b7819 */ /* 0x000fe200000006ff */
[----:B------:R-:W-:Y:S01]  /*1eb70*/  IMAD.U32 R61, R91, 0x10000, RZ ;  /* 0x000100005b3d7824 */ /* 0x000fe200078e00ff */
[----:B------:R-:W-:Y:S01]  /*1eb80*/  SHF.L.U32 R67, R8, 0x10, RZ ;  /* 0x0000001008437819 */ /* 0x000fe200000006ff */
[----:B------:R-:W-:Y:S01]  /*1eb90*/  IMAD.U32 R71, R34, 0x10000, RZ ;  /* 0x0001000022477824 */ /* 0x000fe200078e00ff */
[----:B------:R-:W-:Y:S01]  /*1eba0*/  SHF.L.U32 R73, R90, 0x10, RZ ;  /* 0x000000105a497819 */ /* 0x000fe200000006ff */
[----:B------:R-:W-:Y:S01]  /*1ebb0*/  IMAD.U32 R75, R89, 0x10000, RZ ;  /* 0x00010000594b7824 */ /* 0x000fe200078e00ff */
[----:B------:R-:W-:Y:S01]  /*1ebc0*/  SHF.L.U32 R111, R88, 0x10, RZ ;  /* 0x00000010586f7819 */ /* 0x000fe200000006ff */
[----:B------:R-:W-:Y:S01]  /*1ebd0*/  IMAD.U32 R113, R87, 0x10000, RZ ;  /* 0x0001000057717824 */ /* 0x000fe200078e00ff */
[----:B------:R-:W-:Y:S01]  /*1ebe0*/  SHF.L.U32 R107, R9, 0x10, RZ ;  /* 0x00000010096b7819 */ /* 0x000fe200000006ff */
[----:B------:R-:W-:-:S02]  /*1ebf0*/  IMAD.U32 R109, R35, 0x10000, RZ ;  /* 0x00010000236d7824 */ /* 0x000fc400078e00ff */
        /* <DEDUP_REMOVED lines=11> */
[----:B------:R-:W-:Y:S01]  /*1ecb0*/  FFMA.FTZ R59, R108, R107, R109 ;  /* 0x0000006b6c3b7223 */ /* 0x000fe2000001006d */
        /* <DEDUP_REMOVED lines=23> */
[----:B------:R-:W-:Y:S01]  /*1ee30*/  SHF.L.U32 R115, R16, 0x10, RZ ;  /* 0x0000001010737819 */ /* 0x000fe200000006ff */
[----:B------:R-:W-:Y:S02]  /*1ee40*/  IMAD.U32 R117, R42, 0x10000, RZ ;  /* 0x000100002a757824 */ /* 0x000fe400078e00ff */
[----:B------:R-:W-:Y:S01]  /*1ee50*/  FFMA.FTZ R134, R134, R125, R127 ;  /* 0x0000007d86867223 */ /* 0x000fe2000001007f */
[----:B------:R-:W-:Y:S01]  /*1ee60*/  FFMA.FTZ R70, R112, R107, R109 ;  /* 0x0000006b70467223 */ /* 0x000fe2000001006d */
[----:B------:R-:W-:Y:S01]  /*1ee70*/  PRMT R127, R19, 0x7632, R127 ;  /* 0x00007632137f7816 */ /* 0x000fe2000000007f */
[----:B------:R-:W-:Y:S01]  /*1ee80*/  FFMA.FTZ R121, R126, R121, R111 ;  /* 0x000000797e797223 */ /* 0x000fe2000001006f */
[----:B------:R-:W-:Y:S01]  /*1ee90*/  PRMT R131, R45, 0x7632, R131 ;  /* 0x000076322d837816 */ /* 0x000fe20000000083 */
[----:B------:R-:W-:Y:S01]  /*1eea0*/  IMAD.U32 R109, R41, 0x10000, RZ ;  /* 0x00010000296d7824 */ /* 0x000fe200078e00ff */
[----:B------:R-:W-:Y:S01]  /*1eeb0*/  SHF.L.U32 R107, R15, 0x10, RZ ;  /* 0x000000100f6b7819 */ /* 0x000fe200000006ff */
[----:B------:R-:W-:Y:S01]  /*1eec0*/  IMAD.U32 R113, R31, 0x10000, RZ ;  /* 0x000100001f717824 */ /* 0x000fe200078e00ff */
[----:B------:R-:W-:Y:S01]  /*1eed0*/  SHF.L.U32 R111, R76, 0x10, RZ ;  /* 0x000000104c6f7819 */ /* 0x000fe200000006ff */
[----:B------:R-:W-:Y:S01]  /*1eee0*/  FFMA.FTZ R132, R132, R115, R117 ;  /* 0x0000007384847223 */ /* 0x000fe20000010075 */
[----:B------:R-:W-:Y:S01]  /*1eef0*/  SHF.L.U32 R125, R45, 0x10, RZ ;  /* 0x000000102d7d7819 */ /* 0x000fe200000006ff */
[----:B------:R-:W-:Y:S01]  /*1ef00*/  IMAD.U32 R117, R19, 0x10000, RZ ;  /* 0x0001000013757824 */ /* 0x000fe200078e00ff */
[----:B------:R-:W-:Y:S01]  /*1ef10*/  SHF.L.U32 R127, R127, 0x10, RZ ;  /* 0x000000107f7f7819 */ /* 0x000fe200000006ff */
[----:B------:R-:W-:-:S02]  /*1ef20*/  IMAD.U32 R131, R131, 0x10000, RZ ;  /* 0x0001000083837824 */ /* 0x000fc400078e00ff */
[----:B------:R-:W-:Y:S01]  /*1ef30*/  FFMA.FTZ R130, R130, R107, R109 ;  /* 0x0000006b82827223 */ /* 0x000fe2000001006d */
[----:B------:R-:W-:Y:S01]  /*1ef40*/  FFMA.FTZ R107, R116, R111, R113 ;  /* 0x0000006f746b7223 */ /* 0x000fe20000010071 */
[----:B------:R-:W-:Y:S01]  /*1ef50*/  SHF.L.U32 R129, R28, 0x10, RZ ;  /* 0x000000101c817819 */ /* 0x000fe200000006ff */
[----:B------:R-:W-:Y:S01]  /*1ef60*/  IMAD.U32 R109, R27, 0x10000, RZ ;  /* 0x000100001b6d7824 */ /* 0x000fe200078e00ff */
[----:B------:R-:W-:Y:S01]  /*1ef70*/  SHF.L.U32 R111, R18, 0x10, RZ ;  /* 0x00000010126f7819 */ /* 0x000fe200000006ff */
[----:B------:R-:W-:Y:S01]  /*1ef80*/  FFMA.FTZ R138, R138, R117, R125 ;  /* 0x000000758a8a7223 */ /* 0x000fe2000001007d */
[----:B------:R-:W-:Y:S02]  /*1ef90*/  IMAD.U32 R113, R44, 0x10000, RZ ;  /* 0x000100002c717824 */ /* 0x000fe400078e00ff */
[----:B------:R-:W-:Y:S01]  /*1efa0*/  FFMA.FTZ R125, R160, R127, R131 ;  /* 0x0000007fa07d7223 */ /* 0x000fe20000010083 */
[----:B------:R-:W-:Y:S01]  /*1efb0*/  PRMT R133, R21, 0x7632, R133 ;  /* 0x0000763215857816 */ /* 0x000fe20000000085 */
[----:B------:R-:W-:Y:S01]  /*1efc0*/  FFMA.FTZ R129, R156, R129, R109 ;  /* 0x000000819c817223 */ /* 0x000fe2000001006d */
[----:B------:R-:W-:Y:S01]  /*1efd0*/  PRMT R127, R47, 0x7632, R127 ;  /* 0x000076322f7f7816 */ /* 0x000fe2000000007f */
[----:B------:R-:W-:Y:S01]  /*1efe0*/  FFMA.FTZ R136, R136, R111, R113 ;  /* 0x0000006f88887223 */ /* 0x000fe20000010071 */
[----:B------:R-:W-:Y:S01]  /*1eff0*/  SHF.L.U32 R109, R20, 0x10, RZ ;  /* 0x00000010146d7819 */ /* 0x000fe200000006ff */
[----:B------:R-:W-:Y:S01]  /*1f000*/  IMAD.U32 R111, R46, 0x10000, RZ ;  /* 0x000100002e6f7824 */ /* 0x000fe200078e00ff */
[----:B------:R-:W-:Y:S01]  /*1f010*/  SHF.L.U32 R127, R127, 0x10, RZ ;  /* 0x000000107f7f7819 */ /* 0x000fe200000006ff */
[----:B------:R-:W-:Y:S01]  /*1f020*/  IMAD.U32 R133, R133, 0x10000, RZ ;  /* 0x0001000085857824 */ /* 0x000fe200078e00ff */
[----:B------:R-:W-:Y:S01]  /*1f030*/  SHF.L.U32 R123, R30, 0x10, RZ ;  /* 0x000000101e7b7819 */ /* 0x000fe200000006ff */
[----:B------:R-:W-:Y:S01]  /*1f040*/  FFMA.FTZ R162, R162, R109, R111 ;  /* 0x0000006da2a27223 */ /* 0x000fe2000001006f */
[----:B------:R-:W-:Y:S01]  /*1f050*/  PRMT R109, R48, 0x7632, R109 ;  /* 0x00007632306d7816 */ /* 0x000fe2000000006d */
[--C-:B------:R-:W-:Y:S01]  /*1f060*/  FFMA.FTZ R133, R144, R133, R127.reuse ;  /* 0x0000008590857223 */ /* 0x100fe2000001007f */
[----:B------:R-:W-:Y:S01]  /*1f070*/  PRMT R127, R22, 0x7632, R127 ;  /* 0x00007632167f7816 */ /* 0x000fe2000000007f */
[----:B------:R-:W-:Y:S01]  /*1f080*/  IMAD.U32 R119, R29, 0x10000, RZ ;  /* 0x000100001d777824 */ /* 0x000fe200078e00ff */
[----:B------:R-:W-:Y:S01]  /*1f090*/  PRMT R115, R44, 0x7632, R115 ;  /* 0x000076322c737816 */ /* 0x000fe20000000073 */
[----:B------:R-:W-:Y:S01]  /*1f0a0*/  IMAD.U32 R109, R109, 0x10000, RZ ;  /* 0x000100006d6d7824 */ /* 0x000fe200078e00ff */
[----:B------:R-:W-:Y:S01]  /*1f0b0*/  SHF.L.U32 R127, R127, 0x10, RZ ;  /* 0x000000107f7f7819 */ /* 0x000fe200000006ff */
[----:B------:R-:W-:Y:S01]  /*1f0c0*/  FFMA.FTZ R123, R154, R123, R119 ;  /* 0x0000007b9a7b7223 */ /* 0x000fe20000010077 */
[----:B------:R-:W-:Y:S01]  /*1f0d0*/  PRMT R131, R20, 0x7632, R131 ;  /* 0x0000763214837816 */ /* 0x000fe20000000083 */
[----:B------:R-:W-:Y:S01]  /*1f0e0*/  IMAD.U32 R115, R115, 0x10000, RZ ;  /* 0x0001000073737824 */ /* 0x000fe200078e00ff */
[----:B------:R-:W-:Y:S01]  /*1f0f0*/  PRMT R113, R46, 0x7632, R113 ;  /* 0x000076322e717816 */ /* 0x000fe20000000071 */
[----:B------:R-:W-:Y:S01]  /*1f100*/  FFMA.FTZ R127, R146, R127, R109 ;  /* 0x0000007f927f7223 */ /* 0x000fe2000001006d */
[----:B------:R-:W-:Y:S01]  /*1f110*/  SHF.L.U32 R119, R26, 0x10, RZ ;  /* 0x000000101a777819 */ /* 0x000fe200000006ff */
[----:B------:R-:W0:Y:S01]  /*1f120*/  LDC.64 R108, c[0x0][0x428] ;  /* 0x00010a00ff6c7b82 */ /* 0x000e220000000a00 */
[----:B------:R-:W-:Y:S01]  /*1f130*/  PRMT R110, R23, 0x7632, R110 ;  /* 0x00007632176e7816 */ /* 0x000fe2000000006e */
[----:B------:R-:W-:Y:S01]  /*1f140*/  IMAD.U32 R131, R131, 0x10000, RZ ;  /* 0x0001000083837824 */ /* 0x000fe200078e00ff */
        /* <DEDUP_REMOVED lines=11> */
[----:B------:R-:W-:Y:S01]  /*1f200*/  IMAD.U32 R113, R49, 0x10000, RZ ;  /* 0x0001000031717824 */ /* 0x000fe200078e00ff */
[----:B------:R-:W-:Y:S01]  /*1f210*/  SHF.R.S32.HI R74, RZ, 0x1f, R65 ;  /* 0x0000001fff4a7819 */ /* 0x000fe20000011441 */
[--C-:B------:R-:W-:Y:S01]  /*1f220*/  FFMA.FTZ R149, R149, R110, R112.reuse ;  /* 0x0000006e95957223 */ /* 0x100fe20000010070 */
[----:B------:R-:W-:Y:S01]  /*1f230*/  FFMA.FTZ R164, R164, R115, R117 ;  /* 0x00000073a4a47223 */ /* 0x000fe20000010075 */
[----:B------:R-:W-:Y:S01]  /*1f240*/  FFMA.FTZ R148, R148, R135, R137 ;  /* 0x0000008794947223 */ /* 0x000fe20000010089 */
[----:B------:R-:W-:Y:S01]  /*1f250*/  LEA.HI R110, R74, R65, RZ, 0x3 ;  /* 0x000000414a6e7211 */ /* 0x000fe200078f18ff */
[----:B------:R-:W-:Y:S01]  /*1f260*/  FFMA.FTZ R150, R150, R111, R113 ;  /* 0x0000006f96967223 */ /* 0x000fe20000010071 */
[----:B------:R-:W-:Y:S01]  /*1f270*/  SHF.L.U32 R65, R24, 0x10, RZ ;  /* 0x0000001018417819 */ /* 0x000fe200000006ff */
[----:B------:R-:W-:Y:S01]  /*1f280*/  IMAD.U32 R111, R50, 0x10000, RZ ;  /* 0x00010000326f7824 */ /* 0x000fe200078e00ff */
[----:B------:R-:W-:Y:S01]  /*1f290*/  SHF.L.U32 R113, R25, 0x10, RZ ;  /* 0x0000001019717819 */ /* 0x000fe200000006ff */
[----:B------:R-:W-:Y:S01]  /*1f2a0*/  IMAD.U32 R115, R51, 0x10000, RZ ;  /* 0x0001000033737824 */ /* 0x000fe200078e00ff */
[----:B------:R-:W-:Y:S01]  /*1f2b0*/  PRMT R117, R25, 0x7632, R117 ;  /* 0x0000763219757816 */ /* 0x000fe20000000075 */
[----:B------:R-:W-:Y:S01]  /*1f2c0*/  FFMA.FTZ R74, R152, R65, R111 ;  /* 0x00000041984a7223 */ /* 0x000fe2000001006f */
[----:B------:R-:W-:Y:S01]  /*1f2d0*/  PRMT R135, R51, 0x7632, R135 ;  /* 0x0000763233877816 */ /* 0x000fe20000000087 */
[----:B------:R-:W-:Y:S01]  /*1f2e0*/  FFMA.FTZ R72, R72, R113, R115 ;  /* 0x0000007148487223 */ /* 0x000fe20000010073 */
[----:B------:R-:W-:-:S02]  /*1f2f0*/  PRMT R112, R24, 0x7632, R112 ;  /* 0x0000763218707816 */ /* 0x000fc40000000070 */
[----:B------:R-:W-:Y:S01]  /*1f300*/  PRMT R114, R50, 0x7632, R114 ;  /* 0x0000763232727816 */ /* 0x000fe20000000072 */
[----:B------:R-:W-:Y:S01]  /*1f310*/  IMAD.U32 R135, R135, 0x10000, RZ ;  /* 0x0001000087877824 */ /* 0x000fe200078e00ff */
[----:B------:R-:W-:Y:S02]  /*1f320*/  LEA.HI.SX32 R69, R110, R69, 0x1d ;  /* 0x000000456e457211 */ /* 0x000fe400078feaff */
[----:B------:R-:W-:Y:S01]  /*1f330*/  SHF.L.U32 R117, R117, 0x10, RZ ;  /* 0x0000001075757819 */ /* 0x000fe200000006ff */
[----:B------:R-:W-:Y:S01]  /*1f340*/  IMAD.U32 R114, R114, 0x10000, RZ ;  /* 0x0001000072727824 */ /* 0x000fe200078e00ff */
[----:B------:R-:W-:Y:S01]  /*1f350*/  SHF.L.U32 R112, R112, 0x10, RZ ;  /* 0x0000001070707819 */ /* 0x000fe200000006ff */
[C---:B------:R-:W-:Y:S01]  /*1f360*/  VIADD R113, R69.reuse, 0x40 ;  /* 0x0000004045717836 */ /* 0x040fe20000000000 */
[C---:B------:R-:W-:Y:S01]  /*1f370*/  IADD3 R115, PT, PT, R69.reuse, 0x20, RZ ;  /* 0x0000002045737810 */ /* 0x040fe20007ffe0ff */
[C---:B------:R-:W-:Y:S01]  /*1f380*/  VIADD R65, R69.reuse, 0x80 ;  /* 0x0000008045417836 */ /* 0x040fe20000000000 */
[----:B------:R-:W-:Y:S01]  /*1f390*/  IADD3 R111, PT, PT, R69, 0x60, RZ ;  /* 0x00000060456f7810 */ /* 0x000fe20007ffe0ff */
[----:B------:R-:W-:Y:S01]  /*1f3a0*/  FFMA.FTZ R135, R68, R117, R135 ;  /* 0x0000007544877223 */ /* 0x000fe20000010087 */
[----:B------:R-:W-:Y:S01]  /*1f3b0*/  FFMA.FTZ R153, R153, R112, R114 ;  /* 0x0000007099997223 */ /* 0x000fe20000010072 */
[----:B0-----:R-:W-:Y:S01]  /*1f3c0*/  IMAD.WIDE.U32 R116, R69, 0x10, R108 ;  /* 0x0000001045747825 */ /* 0x001fe200078e006c */
[----:B------:R-:W-:-:S02]  /*1f3d0*/  F2FP.BF16.F32.PACK_AB R59, R62, R59 ;  /* 0x0000003b3e3b723e */ /* 0x000fc400000010ff */
[----:B------:R-:W-:Y:S01]  /*1f3e0*/  F2FP.BF16.F32.PACK_AB R58, R61, R58 ;  /* 0x0000003a3d3a723e */ /* 0x000fe200000010ff */
[--C-:B------:R-:W-:Y:S01]  /*1f3f0*/  IMAD.WIDE.U32 R114, R115, 0x10, R108.reuse ;  /* 0x0000001073727825 */ /* 0x100fe200078e006c */
[----:B------:R-:W-:Y:S02]  /*1f400*/  F2FP.BF16.F32.PACK_AB R57, R66, R57 ;  /* 0x000000394239723e */ /* 0x000fe400000010ff */
[----:B------:R-:W-:Y:S01]  /*1f410*/  F2FP.BF16.F32.PACK_AB R56, R63, R56 ;  /* 0x000000383f38723e */ /* 0x000fe200000010ff */
[--C-:B------:R-:W-:Y:S01]  /*1f420*/  IMAD.WIDE.U32 R112, R113, 0x10, R108.reuse ;  /* 0x0000001071707825 */ /* 0x100fe200078e006c */
[----:B------:R-:W-:Y:S02]  /*1f430*/  F2FP.BF16.F32.PACK_AB R63, R121, R70 ;  /* 0x00000046793f723e */ /* 0x000fe400000010ff */
        /* <DEDUP_REMOVED lines=13> */
[----:B------:R1:W-:Y:S01]  /*1f510*/  STG.E.128 desc[UR8][R112.64], R64 ;  /* 0x0000004070007986 */ /* 0x0003e2000c101d08 */
[----:B------:R-:W-:-:S02]  /*1f520*/  F2FP.BF16.F32.PACK_AB R69, R125, R138 ;  /* 0x0000008a7d45723e */ /* 0x000fc400000010ff */
[----:B------:R-:W-:Y:S02]  /*1f530*/  F2FP.BF16.F32.PACK_AB R68, R119, R136 ;  /* 0x000000887744723e */ /* 0x000fe400000010ff */
[----:B------:R-:W-:Y:S02]  /*1f540*/  F2FP.BF16.F32.PACK_AB R75, R135, R72 ;  /* 0x00000048874b723e */ /* 0x000fe400000010ff */
[----:B------:R-:W-:Y:S01]  /*1f550*/  F2FP.BF16.F32.PACK_AB R74, R153, R74 ;  /* 0x0000004a994a723e */ /* 0x000fe200000010ff */
[----:B------:R1:W-:Y:S01]  /*1f560*/  STG.E.128 desc[UR8][R110.64], R68 ;  /* 0x000000446e007986 */ /* 0x0003e2000c101d08 */
[----:B------:R-:W-:Y:S02]  /*1f570*/  F2FP.BF16.F32.PACK_AB R73, R149, R150 ;  /* 0x000000969549723e */ /* 0x000fe400000010ff */
[----:B------:R-:W-:-:S05]  /*1f580*/  F2FP.BF16.F32.PACK_AB R72, R127, R148 ;  /* 0x000000947f48723e */ /* 0x000fca00000010ff */
[----:B------:R1:W-:Y:S02]  /*1f590*/  STG.E.128 desc[UR8][R108.64], R72 ;  /* 0x000000486c007986 */ /* 0x0003e4000c101d08 */
.L_x_2438:
[----:B------:R-:W-:Y:S05]  /*1f5a0*/  BSYNC.RECONVERGENT B1 ;  /* 0x0000000000017941 */ /* 0x000fea0003800200 */
.L_x_2437:
[----:B-1----:R-:W1:Y:S02]  /*1f5b0*/  LDC.64 R56, c[0x0][0x380] ;  /* 0x0000e000ff387b82 */ /* 0x002e640000000a00 */
[----:B-1----:R-:W-:-:S04]  /*1f5c0*/  LEA R2, R56, R2, 0x2 ;  /* 0x0000000238027211 */ /* 0x002fc800078e10ff */
[----:B------:R-:W-:-:S13]  /*1f5d0*/  ISETP.GE.AND P0, PT, R2, R57, PT ;  /* 0x000000390200720c */ /* 0x000fda0003f06270 */
[----:B------:R-:W-:Y:S05]  /*1f5e0*/  @!P0 BRA `(.L_x_2439) ;  /* 0xfffffe1400c88947 */ /* 0x000fea000383ffff */
[----:B------:R-:W-:Y:S05]  /*1f5f0*/  BSYNC B0 ;  /* 0x0000000000007941 */ /* 0x000fea0003800000 */
.L_x_1847:
[----:B------:R-:W-:Y:S05]  /*1f600*/  EXIT ;  /* 0x000000000000794d */ /* 0x000fea0003800000 */
.L_x_2436:
[----:B------:R-:W-:Y:S01]  /*1f610*/  HFMA2 R111, -RZ, RZ, 0, 5.9604644775390625e-08 ;  /* 0x00000001ff6f7431 */ /* 0x000fe200000001ff */
[----:B------:R-:W-:Y:S01]  /*1f620*/  BSSY B1, `(.L_x_2440) ;  /* 0x0000007000017945 */ /* 0x000fe20003800000 */
[----:B------:R-:W-:Y:S01]  /*1f630*/  IMAD.MOV.U32 R112, RZ, RZ, R73 ;  /* 0x000000ffff707224 */ /* 0x000fe200078e0049 */
[----:B------:R-:W-:Y:S01]  /*1f640*/  MOV R109, 0xffffffff ;  /* 0xffffffff006d7802 */ /* 0x000fe20000000f00 */
[----:B------:R-:W-:-:S07]  /*1f650*/  IMAD.MOV.U32 R114, RZ, RZ, 0x1f ;  /* 0x0000001fff727424 */ /* 0x000fce00078e00ff */
[----:B0----5:R-:W-:Y:S05]  /*1f660*/  WARPSYNC.COLLECTIVE R109, `(.L_x_2441) ;  /* 0x000000006d087348 */ /* 0x021fea0003c00000 */
[----:B------:R1:W2:Y:S02]  /*1f670*/  SHFL.BFLY P1, R110, R112, R111, R114 ;  /* 0x0c00006f706e7389 */ /* 0x0002a40000020072 */
[----:B012--5:R-:W-:Y:S05]  /*1f680*/  ENDCOLLECTIVE ;  /* 0x000000000000791b */ /* 0x027fea0003800000 */
.L_x_2441:
[----:B------:R-:W-:Y:S05]  /*1f690*/  BSYNC B1 ;  /* 0x0000000000017941 */ /* 0x000fea0003800000 */
.L_x_2440:
        /* <DEDUP_REMOVED lines=10> */
.L_x_2442:
[----:B------:R-:W-:Y:S01]  /*1f740*/  HFMA2 R111, -RZ, RZ, 0, 2.384185791015625e-07 ;  /* 0x00000004ff6f7431 */ /* 0x000fe200000001ff */
[----:B------:R-:W-:-:S05]  /*1f750*/  MOV R56, R110 ;  /* 0x0000006e00387202 */ /* 0x000fca0000000f00 */
[----:B------:R-:W-:-:S04]  /*1f760*/  FADD.FTZ R58, R57, R56 ;  /* 0x00000038393a7221 */ /* 0x000fc80000010000 */
[----:B------:R-:W-:-:S07]  /*1f770*/  IMAD.MOV.U32 R112, RZ, RZ, R58 ;  /* 0x000000ffff707224 */ /* 0x000fce00078e003a */
[----:B------:R-:W-:Y:S05]  /*1f780*/  WARPSYNC.COLLECTIVE R109, `(.L_x_2443) ;  /* 0x000000006d087348 */ /* 0x000fea0003c00000 */
[----:B------:R0:W1:Y:S02]  /*1f790*/  SHFL.BFLY P1, R110, R112, R111, R114 ;  /* 0x0c00006f706e7389 */ /* 0x0000640000020072 */
[----:B01----:R-:W-:Y:S05]  /*1f7a0*/  ENDCOLLECTIVE ;  /* 0x000000000000791b */ /* 0x003fea0003800000 */
.L_x_2443:
[----:B------:R-:W-:Y:S02]  /*1f7b0*/  IMAD.MOV.U32 R111, RZ, RZ, 0x8 ;  /* 0x00000008ff6f7424 */ /* 0x000fe400078e00ff */
[----:B------:R-:W-:-:S04]  /*1f7c0*/  IMAD.MOV.U32 R59, RZ, RZ, R110 ;  /* 0x000000ffff3b7224 */ /* 0x000fc800078e006e */
[----:B------:R-:W-:-:S05]  /*1f7d0*/  FADD.FTZ R59, R58, R59 ;  /* 0x0000003b3a3b7221 */ /* 0x000fca0000010000 */
[----:B------:R-:W-:-:S07]  /*1f7e0*/  MOV R112, R59 ;  /* 0x0000003b00707202 */ /* 0x000fce0000000f00 */
[----:B------:R-:W-:Y:S05]  /*1f7f0*/  WARPSYNC.COLLECTIVE R109, `(.L_x_2444) ;  /* 0x000000006d087348 */ /* 0x000fea0003c00000 */
[----:B------:R0:W1:Y:S02]  /*1f800*/  SHFL.BFLY P1, R110, R112, R111, R114 ;  /* 0x0c00006f706e7389 */ /* 0x0000640000020072 */
[----:B01----:R-:W-:Y:S05]  /*1f810*/  ENDCOLLECTIVE ;  /* 0x000000000000791b */ /* 0x003fea0003800000 */
.L_x_2444:
[----:B------:R-:W-:Y:S01]  /*1f820*/  HFMA2 R111, -RZ, RZ, 0, 9.5367431640625e-07 ;  /* 0x00000010ff6f7431 */ /* 0x000fe200000001ff */
[----:B------:R-:W-:-:S05]  /*1f830*/  MOV R56, R110 ;  /* 0x0000006e00387202 */ /* 0x000fca0000000f00 */
[----:B------:R-:W-:-:S04]  /*1f840*/  FADD.FTZ R61, R59, R56 ;  /* 0x000000383b3d7221 */ /* 0x000fc80000010000 */
[----:B------:R-:W-:-:S07]  /*1f850*/  IMAD.MOV.U32 R112, RZ, RZ, R61 ;  /* 0x000000ffff707224 */ /* 0x000fce00078e003d */
[----:B------:R-:W-:Y:S05]  /*1f860*/  WARPSYNC.COLLECTIVE R109, `(.L_x_2445) ;  /* 0x000000006d087348 */ /* 0x000fea0003c00000 */
[----:B------:R0:W1:Y:S02]  /*1f870*/  SHFL.BFLY P1, R110, R112, R111, R114 ;  /* 0x0c00006f706e7389 */ /* 0x0000640000020072 */
[----:B01----:R-:W-:Y:S05]  /*1f880*/  ENDCOLLECTIVE ;  /* 0x000000000000791b */ /* 0x003fea0003800000 */
.L_x_2445:
[----:B------:R-:W-:Y:S02]  /*1f890*/  IMAD.MOV.U32 R111, RZ, RZ, 0x1 ;  /* 0x00000001ff6f7424 */ /* 0x000fe400078e00ff */
[----:B------:R-:W-:-:S04]  /*1f8a0*/  IMAD.MOV.U32 R56, RZ, RZ, R110 ;  /* 0x000000ffff387224 */ /* 0x000fc800078e006e */
        /* <DEDUP_REMOVED lines=82> */
[----:B------:R-:W-:-:S07]  /*1fdd0*/  MOV R112, R56 ;  /* 0x0000003800707202 */ /* 0x000fce0000000f00 */
[----:B------:R-:W-:Y:S05]  /*1fde0*/  WARPSYNC.COLLECTIVE R109, `(.L_x_2446) ;  /* 0x000000006d087348 */ /* 0x000fea0003c00000 */
[----:B------:R0:W1:Y:S02]  /*1fdf0*/  SHFL.BFLY P1, R110, R112, R111, R114 ;  /* 0x0c00006f706e7389 */ /* 0x0000640000020072 */
[----:B01----:R-:W-:Y:S05]  /*1fe00*/  ENDCOLLECTIVE ;  /* 0x000000000000791b */ /* 0x003fea0003800000 */
.L_x_2446:
[----:B------:R-:W-:Y:S01]  /*1fe10*/  HFMA2 R111, -RZ, RZ, 0, 1.1920928955078125e-07 ;  /* 0x00000002ff6f7431 */ /* 0x000fe200000001ff */
[----:B------:R-:W-:-:S05]  /*1fe20*/  MOV R57, R110 ;  /* 0x0000006e00397202 */ /* 0x000fca0000000f00 */
[----:B------:R-:W-:-:S04]  /*1fe30*/  FADD.FTZ R57, R56, R57 ;  /* 0x0000003938397221 */ /* 0x000fc80000010000 */
[----:B------:R-:W-:-:S07]  /*1fe40*/  IMAD.MOV.U32 R112, RZ, RZ, R57 ;  /* 0x000000ffff707224 */ /* 0x000fce00078e0039 */
[----:B------:R-:W-:Y:S05]  /*1fe50*/  WARPSYNC.COLLECTIVE R109, `(.L_x_2447) ;  /* 0x000000006d087348 */ /* 0x000fea0003c00000 */
[----:B------:R0:W1:Y:S02]  /*1fe60*/  SHFL.BFLY P1, R110, R112, R111, R114 ;  /* 0x0c00006f706e7389 */ /* 0x0000640000020072 */
[----:B01----:R-:W-:Y:S05]  /*1fe70*/  ENDCOLLECTIVE ;  /* 0x000000000000791b */ /* 0x003fea0003800000 */
.L_x_2447:
[----:B------:R-:W-:Y:S02]  /*1fe80*/  IMAD.MOV.U32 R111, RZ, RZ, 0x4 ;  /* 0x00000004ff6f7424 */ /* 0x000fe400078e00ff */
[----:B------:R-:W-:-:S04]  /*1fe90*/  IMAD.MOV.U32 R58, RZ, RZ, R110 ;  /* 0x000000ffff3a7224 */ /* 0x000fc800078e006e */
[----:B------:R-:W-:-:S05]  /*1fea0*/  FADD.FTZ R58, R57, R58 ;  /* 0x0000003a393a7221 */ /* 0x000fca0000010000 */
[----:B------:R-:W-:-:S07]  /*1feb0*/  MOV R112, R58 ;  /* 0x0000003a00707202 */ /* 0x000fce0000000f00 */
[----:B------:R-:W-:Y:S05]  /*1fec0*/  WARPSYNC.COLLECTIVE R109, `(.L_x_2448) ;  /* 0x000000006d087348 */ /* 0x000fea0003c00000 */
[----:B------:R0:W1:Y:S02]  /*1fed0*/  SHFL.BFLY P1, R110, R112, R111, R114 ;  /* 0x0c00006f706e7389 */ /* 0x0000640000020072 */
[----:B01----:R-:W-:Y:S05]  /*1fee0*/  ENDCOLLECTIVE ;  /* 0x000000000000791b */ /* 0x003fea0003800000 */
.L_x_2448:
[----:B------:R-:W-:Y:S01]  /*1fef0*/  HFMA2 R111, -RZ, RZ, 0, 4.76837158203125e-07 ;  /* 0x00000008ff6f7431 */ /* 0x000fe200000001ff */
[----:B------:R-:W-:-:S05]  /*1ff00*/  MOV R59, R110 ;  /* 0x0000006e003b7202 */ /* 0x000fca0000000f00 */
[----:B------:R-:W-:-:S04]  /*1ff10*/  FADD.FTZ R59, R58, R59 ;  /* 0x0000003b3a3b7221 */ /* 0x000fc80000010000 */
[----:B------:R-:W-:-:S07]  /*1ff20*/  IMAD.MOV.U32 R112, RZ, RZ, R59 ;  /* 0x000000ffff707224 */ /* 0x000fce00078e003b */
[----:B------:R-:W-:Y:S05]  /*1ff30*/  WARPSYNC.COLLECTIVE R109, `(.L_x_2449) ;  /* 0x000000006d087348 */ /* 0x000fea0003c00000 */
[----:B------:R0:W1:Y:S02]  /*1ff40*/  SHFL.BFLY P1, R110, R112, R111, R114 ;  /* 0x0c00006f706e7389 */ /* 0x0000640000020072 */
[----:B01----:R-:W-:Y:S05]  /*1ff50*/  ENDCOLLECTIVE ;  /* 0x000000000000791b */ /* 0x003fea0003800000 */
.L_x_2449:
[----:B------:R-:W-:Y:S02]  /*1ff60*/  IMAD.MOV.U32 R111, RZ, RZ, 0x10 ;  /* 0x00000010ff6f7424 */ /* 0x000fe400078e00ff */
[----:B------:R-:W-:-:S04]  /*1ff70*/  IMAD.MOV.U32 R70, RZ, RZ, R110 ;  /* 0x000000ffff467224 */ /* 0x000fc800078e006e */
[----:B------:R-:W-:-:S05]  /*1ff80*/  FADD.FTZ R70, R59, R70 ;  /* 0x000000463b467221 */ /* 0x000fca0000010000 */
[----:B------:R-:W-:-:S07]  /*1ff90*/  MOV R112, R70 ;  /* 0x0000004600707202 */ /* 0x000fce0000000f00 */
[----:B------:R-:W-:Y:S05]  /*1ffa0*/  WARPSYNC.COLLECTIVE R109, `(.L_x_2450) ;  /* 0x000000006d087348 */ /* 0x000fea0003c00000 */
[----:B------:R0:W1:Y:S02]  /*1ffb0*/  SHFL.BFLY P1, R110, R112, R111, R114 ;  /* 0x0c00006f706e7389 */ /* 0x0000640000020072 */
[----:B01----:R-:W-:Y:S05]  /*1ffc0*/  ENDCOLLECTIVE ;  /* 0x000000000000791b */ /* 0x003fea0003800000 */
.L_x_2450:
[----:B------:R-:W-:Y:S01]  /*1ffd0*/  MOV R61, R110 ;  /* 0x0000006e003d7202 */ /* 0x000fe20000000f00 */
[----:B------:R-:W-:Y:S06]  /*1ffe0*/  BRA `(.L_x_2451) ;  /* 0xffffffe4002c7947 */ /* 0x000fec000383ffff */
.L_x_2452:
        /* <DEDUP_REMOVED lines=9> */
.L_x_45779:


//--------------------- .text._ZN10layer_norm13ln_fwd_kernelINS_13Kernel_traitsI13__nv_bfloat16S2_S2_S2_fjLj1280ELj1ELj4ELj1ELj16ENS_18Kernel_traits_baseILj1280ES2_S2_S2_S2_fjLj128EEEEELb1ELb1ELb0ELb0EEEvNS_9FwdParamsE --------------------------
	.section	.text._ZN10layer_norm13ln_fwd_kernelINS_13Kernel_traitsI13__nv_bfloat16S2_S2_S2_fjLj1280ELj1ELj4ELj1ELj16ENS_18Kernel_traits_baseILj1280ES2_S2_S2_S2_fjLj128EEEEELb1ELb1ELb0ELb0EEEvNS_9FwdParamsE,"ax",@progbits
	.align	128
        .global         _ZN10layer_norm13ln_fwd_kernelINS_13Kernel_traitsI13__nv_bfloat16S2_S2_S2_fjLj1280ELj1ELj4ELj1ELj16ENS_18Kernel_traits_baseILj1280ES2_S2_S2_S2_fjLj128EEEEELb1ELb1ELb0ELb0EEEvNS_9FwdParamsE
        .type           _ZN10layer_norm13ln_fwd_kernelINS_13Kernel_traitsI13__nv_bfloat16S2_S2_S2_fjLj1280ELj1ELj4ELj1ELj16ENS_18Kernel_traits_baseILj1280ES2_S2_S2_S2_fjLj128EEEEELb1ELb1ELb0ELb0EEEvNS_9FwdParamsE,@function
        .size           _ZN10layer_norm13ln_fwd_kernelINS_13Kernel_traitsI13__nv_bfloat16S2_S2_S2_fjLj1280ELj1ELj4ELj1ELj16ENS_18Kernel_traits_baseILj1280ES2_S2_S2_S2_fjLj128EEEEELb1ELb1ELb0ELb0EEEvNS_9FwdParamsE,(.L_x_45780 - _ZN10layer_norm13ln_fwd_kernelINS_13Kernel_traitsI13__nv_bfloat16S2_S2_S2_fjLj1280ELj1ELj4ELj1ELj16ENS_18Kernel_traits_baseILj1280ES2_S2_S2_S2_fjLj128EEEEELb1ELb1ELb0ELb0EEEvNS_9FwdParamsE)
        .other          _ZN10layer_norm13ln_fwd_kernelINS_13Kernel_traitsI13__nv_bfloat16S2_S2_S2_fjLj1280ELj1ELj4ELj1ELj16ENS_18Kernel_traits_baseILj1280ES2_S2_S2_S2_fjLj128EEEEELb1ELb1ELb0ELb0EEEvNS_9FwdParamsE,@"STO_CUDA_ENTRY STV_DEFAULT"
_ZN10layer_norm13ln_fwd_kernelINS_13Kernel_traitsI13__nv_bfloat16S2_S2_S2_fjLj1280ELj1ELj4ELj1ELj16ENS_18Kernel_traits_baseILj1280ES2_S2_S2_S2_fjLj128EEEEELb1ELb1ELb0ELb0EEEvNS_9FwdParamsE:
.text._ZN10layer_norm13ln_fwd_kernelINS_13Kernel_traitsI13__nv_bfloat16S2_S2_S2_fjLj1280ELj1ELj4ELj1ELj16ENS_18Kernel_traits_baseILj1280ES2_S2_S2_S2_fjLj128EEEEELb1ELb1ELb0ELb0EEEvNS_9FwdParamsE:
[----:B------:R-:W-:Y:S01]  /*0000*/  LDC R1, c[0x0][0x37c] ;  /* 0x0000df00ff017b82 */ /* 0x000fe20000000800 */
[----:B------:R-:W0:Y:S07]  /*0010*/  LDCU.U8 UR4, c[0x0][0x464] ;  /* 0x00008c80ff0477ac */ /* 0x000e2e0008000000 */
[----:B------:R-:W1:Y:S01]  /*0020*/  LDC R160, c[0x0][0x458] ;  /* 0x00011600ffa07b82 */ /* 0x000e620000000800 */
[----:B------:R-:W2:Y:S07]  /*0030*/  LDCU.64 UR6, c[0x0][0x358] ;  /* 0x00006b00ff0677ac */ /* 0x000eae0008000a00 */
[----:B------:R-:W3:Y:S01]  /*0040*/  LDC R161, c[0x0][0x45c] ;  /* 0x00011700ffa17b82 */ /* 0x000ee20000000800 */
[----:B------:R-:W4:Y:S01]  /*0050*/  S2R R131, SR_TID.X ;  /* 0x0000000000837919 */ /* 0x000f220000002100 */
[----:B------:R-:W2:Y:S06]  /*0060*/  LDCU.64 UR8, c[0x0][0x438] ;  /* 0x00008700ff0877ac */ /* 0x000eac0008000a00 */
[----:B------:R-:W4:Y:S01]  /*0070*/  LDC R7, c[0x0][0x388] ;  /* 0x0000e200ff077b82 */ /* 0x000f220000000800 */
[----:B0-----:R-:W-:Y:S01]  /*0080*/  ISETP.NE.AND P0, PT, RZ, UR4, PT ;  /* 0x00000004ff007c0c */ /* 0x001fe2000bf05270 */
[----:B------:R-:W0:-:S12]  /*0090*/  LDCU.64 UR4, c[0x0][0x450] ;  /* 0x00008a00ff0477ac */ /* 0x000e180008000a00 */
[----:B-1----:R-:W-:Y:S01]  /*00a0*/  @P0 IMAD.MOV.U32 R2, RZ, RZ, R160 ;  /* 0x000000ffff020224 */ /* 0x002fe200078e00a0 */
[----:B------:R-:W1:Y:S01]  /*00b0*/  @P0 LDC R5, c[0x0][0x460] ;  /* 0x00011800ff050b82 */ /* 0x000e620000000800 */
[----:B---3--:R-:W-:-:S06]  /*00c0*/  @P0 IMAD.MOV.U32 R3, RZ, RZ, R161 ;  /* 0x000000ffff030224 */ /* 0x008fcc00078e00a1 */
[----:B--2---:R-:W1:Y:S01]  /*00d0*/  @P0 LDG.E.64 R2, desc[UR6][R2.64] ;  /* 0x0000000602020981 */ /* 0x004e62000c1e1b00 */
[----:B0-----:R-:W-:Y:S01]  /*00e0*/  MOV R132, UR4 ;  /* 0x0000000400847c02 */ /* 0x001fe20008000f00 */
[----:B------:R-:W-:-:S06]  /*00f0*/  IMAD.U32 R133, RZ, RZ, UR5 ;  /* 0x00000005ff857e24 */ /* 0x000fcc000f8e00ff */
[----:B------:R-:W5:Y:S01]  /*0100*/  @P0 LDG.E.64 R132, desc[UR6][R132.64] ;  /* 0x0000000684840981 */ /* 0x000f62000c1e1b00 */
[----:B------:R-:W0:Y:S01]  /*0110*/  S2UR UR5, SR_CTAID.X ;  /* 0x00000000000579c3 */ /* 0x000e220000002500 */
[----:B------:R-:W-:Y:S01]  /*0120*/  UISETP.NE.U32.AND UP0, UPT, UR8, URZ, UPT ;  /* 0x000000ff0800728c */ /* 0x000fe2000bf05070 */
[----:B----4-:R-:W-:Y:S01]  /*0130*/  SHF.R.S32.HI R0, RZ, 0x1f, R7 ;  /* 0x0000001fff007819 */ /* 0x010fe20000011407 */
[----:B------:R-:W-:Y:S01]  /*0140*/  BSSY.RECONVERGENT B0, `(.L_x_2453) ;  /* 0x000007b000007945 */ /* 0x000fe20003800200 */
[----:B------:R-:W-:Y:S01]  /*0150*/  LOP3.LUT R27, R131, 0x1f, RZ, 0xc0, !PT ;  /* 0x0000001f831b7812 */ /* 0x000fe200078ec0ff */
[----:B------:R-:W-:Y:S01]  /*0160*/  UISETP.NE.AND.EX UP0, UPT, UR9, URZ, UPT, UP0 ;  /* 0x000000ff0900728c */ /* 0x000fe2000bf05300 */
[----:B------:R-:W-:Y:S02]  /*0170*/  LEA.HI R0, R0, R7, RZ, 0x3 ;  /* 0x0000000700007211 */ /* 0x000fe400078f18ff */
[----:B------:R-:W-:Y:S02]  /*0180*/  LOP3.LUT R137, R27, 0x1f, RZ, 0x3c, !PT ;  /* 0x0000001f1b897812 */ /* 0x000fe400078e3cff */
[----:B------:R-:W-:-:S02]  /*0190*/  SHF.R.U32.HI R136, RZ, 0x5, R131 ;  /* 0x00000005ff887819 */ /* 0x000fc40000011683 */
[----:B------:R-:W-:Y:S01]  /*01a0*/  LEA.HI.SX32 R137, R0, R137, 0x1d ;  /* 0x0000008900897211 */ /* 0x000fe200078feaff */
[----:B0-----:R-:W-:-:S06]  /*01b0*/  USHF.L.U32 UR4, UR5, 0x2, URZ ;  /* 0x0000000205047899 */ /* 0x001fcc00080006ff */
[----:B------:R-:W-:Y:S02]  /*01c0*/  LOP3.LUT R136, R136, UR4, RZ, 0xfc, !PT ;  /* 0x0000000488887c12 */ /* 0x000fe4000f8efcff */
[----:B-1----:R-:W-:-:S05]  /*01d0*/  @P0 IADD3 R160, P1, PT, R2, R5, RZ ;  /* 0x0000000502a00210 */ /* 0x002fca0007f3e0ff */
[----:B------:R-:W-:-:S05]  /*01e0*/  @P0 IMAD.X R161, RZ, RZ, R3, P1 ;  /* 0x000000ffffa10224 */ /* 0x000fca00008e0603 */
[--C-:B------:R-:W-:Y:S02]  /*01f0*/  SHF.R.U64 R134, R160, 0x2, R161.reuse ;  /* 0x00000002a0867819 */ /* 0x100fe400000012a1 */
[----:B------:R-:W-:Y:S01]  /*0200*/  SHF.R.U32.HI R135, RZ, 0x2, R161 ;  /* 0x00000002ff877819 */ /* 0x000fe200000116a1 */
[----:B------:R-:W-:Y:S06]  /*0210*/  BRA.U !UP0, `(.L_x_2454) ;  /* 0x0000000108e07547 */ /* 0x000fec000b800000 */
        /* <DEDUP_REMOVED lines=34> */
[----:B------:R2:W5:Y:S03]  /*0440*/  @P2 LD.E.128 R80, desc[UR6][R16.64] ;  /* 0x0000000610502980 */ /* 0x000566000c101d00 */
[----:B------:R-:W-:Y:S01]  /*0450*/  @P2 VIADD R27, R27, 0x20 ;  /* 0x000000201b1b2836 */ /* 0x000fe20000000000 */
[----:B------:R2:W5:Y:S03]  /*0460*/  @P2 LDG.E.128 R76, desc[UR6][R18.64] ;  /* 0x00000006124c2981 */ /* 0x000566000c1e1d00 */
[----:B-1----:R-:W-:-:S04]  /*0470*/  @P3 IMAD.WIDE.U32 R20, R27, 0x10, R20 ;  /* 0x000000101b143825 */ /* 0x002fc800078e0014 */
[C---:B0-----:R-:W-:Y:S01]  /*0480*/  @P3 IMAD.WIDE.U32 R22, R27.reuse, 0x10, R22 ;  /* 0x000000101b163825 */ /* 0x041fe200078e0016 */
[----:B------:R2:W5:Y:S03]  /*0490*/  @P3 LDG.E.128 R72, desc[UR6][R20.64] ;  /* 0x0000000614483981 */ /* 0x000566000c1e1d00 */
[----:B------:R-:W-:Y:S01]  /*04a0*/  @P3 IMAD.WIDE.U32 R24, R27, 0x10, R24 ;  /* 0x000000101b183825 */ /* 0x000fe200078e0018 */
        /* <DEDUP_REMOVED lines=15> */
.L_x_2454:
        /* <DEDUP_REMOVED lines=26> */
[----:B-1----:R-:W-:-:S04]  /*0740*/  @P2 IMAD.WIDE.U32 R16, R27, 0x10, R16 ;  /* 0x000000101b102825 */ /* 0x002fc800078e0010 */
[----:B------:R-:W-:Y:S01]  /*0750*/  @P2 VIADD R27, R27, 0x20 ;  /* 0x000000201b1b2836 */ /* 0x000fe20000000000 */
[----:B------:R0:W5:Y:S02]  /*0760*/  @P2 LDG.E.128 R76, desc[UR6][R16.64] ;  /* 0x00000006104c2981 */ /* 0x000164000c1e1d00 */
[----:B------:R-:W1:Y:S01]  /*0770*/  @P4 LDC.64 R4, c[0x0][0x3e8] ;  /* 0x0000fa00ff044b82 */ /* 0x000e620000000a00 */
[----:B--2---:R-:W-:-:S05]  /*0780*/  @P3 IMAD.WIDE.U32 R18, R27, 0x10, R18 ;  /* 0x000000101b123825 */ /* 0x004fca00078e0012 */
[----:B------:R0:W5:Y:S01]  /*0790*/  @P3 LDG.E.128 R72, desc[UR6][R18.64] ;  /* 0x0000000612483981 */ /* 0x000162000c1e1d00 */
[----:B---3--:R-:W-:-:S04]  /*07a0*/  @P3 IMAD.WIDE.U32 R20, R27, 0x10, R20 ;  /* 0x000000101b143825 */ /* 0x008fc800078e0014 */
[----:B------:R-:W-:Y:S01]  /*07b0*/  @P3 VIADD R27, R27, 0x20 ;  /* 0x000000201b1b3836 */ /* 0x000fe20000000000 */
[----:B------:R0:W5:Y:S03]  /*07c0*/  @P3 LDG.E.128 R64, desc[UR6][R20.64] ;  /* 0x0000000614403981 */ /* 0x000166000c1e1d00 */
[----:B----4-:R-:W-:-:S05]  /*07d0*/  @P4 IMAD.WIDE.U32 R2, R27, 0x10, R2 ;  /* 0x000000101b024825 */ /* 0x010fca00078e0002 */
[----:B------:R0:W5:Y:S01]  /*07e0*/  @P4 LDG.E.128 R60, desc[UR6][R2.64] ;  /* 0x00000006023c4981 */ /* 0x000162000c1e1d00 */
[----:B-1----:R-:W-:-:S05]  /*07f0*/  @P4 IMAD.WIDE.U32 R4, R27, 0x10, R4 ;  /* 0x000000101b044825 */ /* 0x002fca00078e0004 */
        /* <DEDUP_REMOVED lines=15> */
.L_x_2455:
[----:B------:R-:W-:Y:S05]  /*08f0*/  BSYNC.RECONVERGENT B0 ;  /* 0x0000000000007941 */ /* 0x000fea0003800200 */
.L_x_2453:
[----:B------:R-:W0:Y:S02]  /*0900*/  LDCU UR4, c[0x0][0x384] ;  /* 0x00007080ff0477ac */ /* 0x000e240008000800 */
[----:B0-----:R-:W-:-:S13]  /*0910*/  ISETP.GE.AND P0, PT, R136, UR4, PT ;  /* 0x0000000488007c0c */ /* 0x001fda000bf06270 */
[----:B------:R-:W-:Y:S05]  /*0920*/  @P0 EXIT ;  /* 0x000000000000094d */ /* 0x000fea0003800000 */
[----:B------:R-:W0:Y:S01]  /*0930*/  LDC R2, c[0x0][0x360] ;  /* 0x0000d800ff027b82 */ /* 0x000e220000000800 */
[----:B------:R-:W-:Y:S01]  /*0940*/  IMAD.HI.U32 R3, R134, -0x2daee0ad, RZ ;  /* 0xd2511f5386037827 */ /* 0x000fe200078e00ff */
[----:B-----5:R-:W-:Y:S01]  /*0950*/  IADD3 R9, PT, PT, R133, -0x4498517b, RZ ;  /* 0xbb67ae8585097810 */ /* 0x020fe20007ffe0ff */
[----:B------:R-:W1:Y:S01]  /*0960*/  LDCU UR10, c[0x0][0x388] ;  /* 0x00007100ff0a77ac */ /* 0x000e620008000800 */
[----:B------:R-:W-:Y:S01]  /*0970*/  LOP3.LUT R0, R0, 0xffffffbf, RZ, 0xc0, !PT ;  /* 0xffffffbf00007812 */ /* 0x000fe200078ec0ff */
[----:B------:R-:W-:Y:S01]  /*0980*/  VIADD R6, R132, 0x9e3779b9 ;  /* 0x9e3779b984067836 */ /* 0x000fe20000000000 */
[----:B------:R-:W-:Y:S01]  /*0990*/  LOP3.LUT R3, R3, R133, RZ, 0x3c, !PT ;  /* 0x0000008503037212 */ /* 0x000fe200078e3cff */
[----:B------:R-:W-:Y:S01]  /*09a0*/  IMAD R8, R134, -0x2daee0ad, RZ ;  /* 0xd2511f5386087824 */ /* 0x000fe200078e02ff */
[----:B------:R-:W-:Y:S01]  /*09b0*/  LOP3.LUT R160, R160, 0x3, RZ, 0xc0, !PT ;  /* 0x00000003a0a07812 */ /* 0x000fe200078ec0ff */
[----:B------:R-:W2:Y:S01]  /*09c0*/  LDCU.U8 UR8, c[0x0][0x410] ;  /* 0x00008200ff0877ac */ /* 0x000ea20008000000 */
[----:B------:R-:W-:Y:S01]  /*09d0*/  PRMT R130, R59, 0x7632, R130 ;  /* 0x000076323b827816 */ /* 0x000fe20000000082 */
[----:B------:R-:W-:Y:S01]  /*09e0*/  IMAD.HI.U32 R4, R3, -0x326172a9, RZ ;  /* 0xcd9e8d5703047827 */ /* 0x000fe200078e00ff */
[----:B------:R-:W-:Y:S01]  /*09f0*/  PRMT R129, R63, 0x7632, R129 ;  /* 0x000076323f817816 */ /* 0x000fe20000000081 */
[----:B------:R-:W3:Y:S01]  /*0a00*/  LDCU UR9, c[0x0][0x448] ;  /* 0x00008900ff0977ac */ /* 0x000ee20008000800 */
[----:B------:R-:W-:Y:S01]  /*0a10*/  PRMT R128, R58, 0x7632, R128 ;  /* 0x000076323a807816 */ /* 0x000fe20000000080 */
[----:B------:R-:W-:Y:S01]  /*0a20*/  IMAD R3, R3, -0x326172a9, RZ ;  /* 0xcd9e8d5703037824 */ /* 0x000fe200078e02ff */
[----:B------:R-:W-:-:S02]  /*0a30*/  PRMT R127, R62, 0x7632, R127 ;  /* 0x000076323e7f7816 */ /* 0x000fc4000000007f */
[----:B------:R-:W-:Y:S02]  /*0a40*/  PRMT R126, R57, 0x7632, R126 ;  /* 0x00007632397e7816 */ /* 0x000fe4000000007e */
[----:B------:R-:W-:Y:S02]  /*0a50*/  PRMT R125, R61, 0x7632, R125 ;  /* 0x000076323d7d7816 */ /* 0x000fe4000000007d */
[----:B------:R-:W-:Y:S01]  /*0a60*/  PRMT R124, R56, 0x7632, R124 ;  /* 0x00007632387c7816 */ /* 0x000fe2000000007c */
[----:B0-----:R-:W-:Y:S01]  /*0a70*/  IMAD R131, R2, UR5, R131 ;  /* 0x0000000502837c24 */ /* 0x001fe2000f8e0283 */
[----:B------:R-:W0:Y:S01]  /*0a80*/  LDCU.64 UR4, c[0x0][0x3e0] ;  /* 0x00007c00ff0477ac */ /* 0x000e220008000a00 */
[----:B------:R-:W-:Y:S02]  /*0a90*/  PRMT R123, R60, 0x7632, R123 ;  /* 0x000076323c7b7816 */ /* 0x000fe4000000007b */
[----:B------:R-:W-:Y:S01]  /*0aa0*/  IMAD.HI.U32 R2, R131, -0x326172a9, RZ ;  /* 0xcd9e8d5783027827 */ /* 0x000fe200078e00ff */
[----:B------:R-:W-:-:S02]  /*0ab0*/  PRMT R122, R71, 0x7632, R122 ;  /* 0x00007632477a7816 */ /* 0x000fc4000000007a */
[----:B------:R-:W-:Y:S01]  /*0ac0*/  PRMT R121, R75, 0x7632, R121 ;  /* 0x000076324b797816 */ /* 0x000fe20000000079 */
[----:B------:R-:W-:Y:S01]  /*0ad0*/  IMAD R5, R131, -0x326172a9, RZ ;  /* 0xcd9e8d5783057824 */ /* 0x000fe200078e02ff */
[----:B------:R-:W-:Y:S02]  /*0ae0*/  LOP3.LUT R2, R135, R2, R132, 0x96, !PT ;  /* 0x0000000287027212 */ /* 0x000fe400078e9684 */
[----:B------:R-:W-:Y:S02]  /*0af0*/  PRMT R120, R70, 0x7632, R120 ;  /* 0x0000763246787816 */ /* 0x000fe40000000078 */
[----:B------:R-:W-:Y:S01]  /*0b00*/  LOP3.LUT R4, R6, R5, R4, 0x96, !PT ;  /* 0x0000000506047212 */ /* 0x000fe200078e9604 */
[----:B------:R-:W-:Y:S01]  /*0b10*/  IMAD.HI.U32 R7, R2, -0x2daee0ad, RZ ;  /* 0xd2511f5302077827 */ /* 0x000fe200078e00ff */
[----:B------:R-:W-:Y:S02]  /*0b20*/  PRMT R119, R74, 0x7632, R119 ;  /* 0x000076324a777816 */ /* 0x000fe40000000077 */
[----:B------:R-:W-:Y:S01]  /*0b30*/  PRMT R118, R69, 0x7632, R118 ;  /* 0x0000763245767816 */ /* 0x000fe20000000076 */
[----:B------:R-:W-:Y:S01]  /*0b40*/  IMAD.HI.U32 R6, R4, -0x2daee0ad, RZ ;  /* 0xd2511f5304067827 */ /* 0x000fe200078e00ff */
[----:B------:R-:W-:-:S02]  /*0b50*/  LOP3.LUT R7, R9, R8, R7, 0x96, !PT ;  /* 0x0000000809077212 */ /* 0x000fc400078e9607 */
[----:B0-----:R-:W-:Y:S01]  /*0b60*/  ISETP.NE.U32.AND P0, PT, RZ, UR4, PT ;  /* 0x00000004ff007c0c */ /* 0x001fe2000bf05070 */
[----:B------:R-:W-:Y:S01]  /*0b70*/  IMAD R9, R2, -0x2daee0ad, RZ ;  /* 0xd2511f5302097824 */ /* 0x000fe200078e02ff */
[----:B------:R-:W-:Y:S01]  /*0b80*/  PRMT R117, R73, 0x7632, R117 ;  /* 0x0000763249757816 */ /* 0x000fe20000000075 */
[----:B------:R-:W-:Y:S01]  /*0b90*/  VIADD R8, R133, 0x76cf5d0a ;  /* 0x76cf5d0a85087836 */ /* 0x000fe20000000000 */
[----:B------:R-:W-:Y:S01]  /*0ba0*/  ISETP.NE.AND.EX P0, PT, RZ, UR5, PT, P0 ;  /* 0x00000005ff007c0c */ /* 0x000fe2000bf05300 */
[C---:B------:R-:W-:Y:S01]  /*0bb0*/  IMAD.HI.U32 R2, R7.reuse, -0x326172a9, RZ ;  /* 0xcd9e8d5707027827 */ /* 0x040fe200078e00ff */
[----:B------:R-:W-:Y:S01]  /*0bc0*/  PRMT R116, R68, 0x7632, R116 ;  /* 0x0000763244747816 */ /* 0x000fe20000000074 */
[----:B------:R-:W0:Y:S01]  /*0bd0*/  LDCU.64 UR4, c[0x0][0x3a0] ;  /* 0x00007400ff0477ac */ /* 0x000e220008000a00 */
[----:B------:R-:W-:Y:S01]  /*0be0*/  LOP3.LUT R6, R8, R9, R6, 0x96, !PT ;  /* 0x0000000908067212 */ /* 0x000fe200078e9606 */
[----:B------:R-:W-:Y:S01]  /*0bf0*/  VIADD R5, R132, 0x3c6ef372 ;  /* 0x3c6ef37284057836 */ /* 0x000fe20000000000 */
[----:B------:R-:W-:Y:S01]  /*0c00*/  PRMT R47, R72, 0x7632, R47 ;  /* 0x00007632482f7816 */ /* 0x000fe2000000002f */
[----:B------:R-:W-:Y:S01]  /*0c10*/  IMAD R8, R7, -0x326172a9, RZ ;  /* 0xcd9e8d5707087824 */ /* 0x000fe200078e02ff */
[----:B------:R-:W-:Y:S01]  /*0c20*/  PRMT R46, R83, 0x7632, R46 ;  /* 0x00007632532e7816 */ /* 0x000fe2000000002e */
[----:B------:R-:W-:Y:S01]  /*0c30*/  IMAD R7, R4, -0x2daee0ad, RZ ;  /* 0xd2511f5304077824 */ /* 0x000fe200078e02ff */
[----:B------:R-:W-:Y:S01]  /*0c40*/  LOP3.LUT R2, R5, R3, R2, 0x96, !PT ;  /* 0x0000000305027212 */ /* 0x000fe200078e9602 */
[----:B------:R-:W-:Y:S01]  /*0c50*/  IMAD.HI.U32 R3, R6, -0x326172a9, RZ ;  /* 0xcd9e8d5706037827 */ /* 0x000fe200078e00ff */
[----:B------:R-:W-:-:S02]  /*0c60*/  IADD3 R5, PT, PT, R132, -0x255992d5, RZ ;  /* 0xdaa66d2b84057810 */ /* 0x000fc40007ffe0ff */
[----:B------:R-:W-:Y:S01]  /*0c70*/  @P0 LOP3.LUT R0, R0, 0x40, RZ, 0xfc, !PT ;  /* 0x0000004000000812 */ /* 0x000fe200078efcff */
[----:B------:R-:W-:Y:S01]  /*0c80*/  IMAD.HI.U32 R4, R2, -0x2daee0ad, RZ ;  /* 0xd2511f5302047827 */ /* 0x000fe200078e00ff */
[----:B------:R-:W-:Y:S02]  /*0c90*/  LOP3.LUT R3, R5, R8, R3, 0x96, !PT ;  /* 0x0000000805037212 */ /* 0x000fe400078e9603 */
[----:B------:R-:W-:Y:S01]  /*0ca0*/  PRMT R45, R87, 0x7632, R45 ;  /* 0x00007632572d7816 */ /* 0x000fe2000000002d */
[----:B------:R-:W-:Y:S01]  /*0cb0*/  VIADD R9, R133, 0x32370b8f ;  /* 0x32370b8f85097836 */ /* 0x000fe20000000000 */
[----:B------:R-:W-:Y:S01]  /*0cc0*/  PRMT R44, R82, 0x7632, R44 ;  /* 0x00007632522c7816 */ /* 0x000fe2000000002c */
[----:B------:R-:W-:Y:S01]  /*0cd0*/  IMAD R8, R2, -0x2daee0ad, RZ ;  /* 0xd2511f5302087824 */ /* 0x000fe200078e02ff */
[----:B------:R-:W-:Y:S01]  /*0ce0*/  PRMT R43, R86, 0x7632, R43 ;  /* 0x00007632562b7816 */ /* 0x000fe2000000002b */
[----:B------:R-:W-:Y:S01]  /*0cf0*/  IMAD R5, R6, -0x326172a9, RZ ;  /* 0xcd9e8d5706057824 */ /* 0x000fe200078e02ff */
[----:B------:R-:W-:Y:S01]  /*0d00*/  LOP3.LUT R4, R9, R7, R4, 0x96, !PT ;  /* 0x0000000709047212 */ /* 0x000fe200078e9604 */
[----:B------:R-:W-:Y:S01]  /*0d10*/  VIADD R9, R133, 0xed9eba14 ;  /* 0xed9eba1485097836 */ /* 0x000fe20000000000 */
[----:B------:R-:W-:Y:S01]  /*0d20*/  IADD3 R6, PT, PT, R132, 0x78dde6e4, RZ ;  /* 0x78dde6e484067810 */ /* 0x000fe20007ffe0ff */
[----:B------:R-:W-:Y:S01]  /*0d30*/  IMAD.HI.U32 R7, R3, -0x2daee0ad, RZ ;  /* 0xd2511f5303077827 */ /* 0x000fe200078e00ff */
[----:B------:R-:W-:-:S02]  /*0d40*/  PRMT R42, R81, 0x7632, R42 ;  /* 0x00007632512a7816 */ /* 0x000fc4000000002a */
[----:B------:R-:W-:Y:S01]  /*0d50*/  PRMT R41, R85, 0x7632, R41 ;  /* 0x0000763255297816 */ /* 0x000fe20000000029 */
[----:B------:R-:W-:Y:S01]  /*0d60*/  IMAD.HI.U32 R2, R4, -0x326172a9, RZ ;  /* 0xcd9e8d5704027827 */ /* 0x000fe200078e00ff */
[----:B------:R-:W-:Y:S02]  /*0d70*/  LOP3.LUT R7, R9, R8, R7, 0x96, !PT ;  /* 0x0000000809077212 */ /* 0x000fe400078e9607 */
[----:B------:R-:W-:Y:S01]  /*0d80*/  PRMT R40, R80, 0x7632, R40 ;  /* 0x0000763250287816 */ /* 0x000fe20000000028 */
[----:B------:R-:W-:Y:S01]  /*0d90*/  IMAD R8, R3, -0x2daee0ad, RZ ;  /* 0xd2511f5303087824 */ /* 0x000fe200078e02ff */
[----:B------:R-:W-:Y:S01]  /*0da0*/  LOP3.LUT R2, R6, R5, R2, 0x96, !PT ;  /* 0x0000000506027212 */ /* 0x000fe200078e9602 */
[----:B------:R-:W-:Y:S01]  /*0db0*/  IMAD R5, R4, -0x326172a9, RZ ;  /* 0xcd9e8d5704057824 */ /* 0x000fe200078e02ff */
[----:B------:R-:W-:Y:S01]  /*0dc0*/  PRMT R39, R84, 0x7632, R39 ;  /* 0x0000763254277816 */ /* 0x000fe20000000027 */
[----:B------:R-:W-:Y:S01]  /*0dd0*/  VIADD R6, R132, 0x1715609d ;  /* 0x1715609d84067836 */ /* 0x000fe20000000000 */
[----:B------:R-:W-:Y:S01]  /*0de0*/  PRMT R38, R95, 0x7632, R38 ;  /* 0x000076325f267816 */ /* 0x000fe20000000026 */
[----:B------:R-:W-:Y:S01]  /*0df0*/  IMAD.HI.U32 R4, R7, -0x326172a9, RZ ;  /* 0xcd9e8d5707047827 */ /* 0x000fe200078e00ff */
[----:B------:R-:W-:-:S02]  /*0e00*/  PRMT R37, R99, 0x7632, R37 ;  /* 0x0000763263257816 */ /* 0x000fc40000000025 */
[----:B------:R-:W-:Y:S01]  /*0e10*/  PRMT R36, R94, 0x7632, R36 ;  /* 0x000076325e247816 */ /* 0x000fe20000000024 */
[----:B------:R-:W-:Y:S01]  /*0e20*/  IMAD.HI.U32 R3, R2, -0x2daee0ad, RZ ;  /* 0xd2511f5302037827 */ /* 0x000fe200078e00ff */
[----:B------:R-:W-:Y:S02]  /*0e30*/  LOP3.LUT R4, R6, R5, R4, 0x96, !PT ;  /* 0x0000000506047212 */ /* 0x000fe400078e9604 */
[----:B------:R-:W-:Y:S01]  /*0e40*/  PRMT R35, R98, 0x7632, R35 ;  /* 0x0000763262237816 */ /* 0x000fe20000000023 */
[----:B------:R-:W-:Y:S01]  /*0e50*/  VIADD R9, R133, 0xa9066899 ;  /* 0xa906689985097836 */ /* 0x000fe20000000000 */
[----:B------:R-:W-:Y:S01]  /*0e60*/  PRMT R34, R93, 0x7632, R34 ;  /* 0x000076325d227816 */ /* 0x000fe20000000022 */
[----:B------:R-:W-:Y:S01]  /*0e70*/  IMAD.HI.U32 R6, R4, -0x2daee0ad, RZ ;  /* 0xd2511f5304067827 */ /* 0x000fe200078e00ff */
[----:B------:R-:W-:Y:S02]  /*0e80*/  PRMT R33, R97, 0x7632, R33 ;  /* 0x0000763261217816 */ /* 0x000fe40000000021 */
[----:B------:R-:W-:Y:S01]  /*0e90*/  LOP3.LUT R3, R9, R8, R3, 0x96, !PT ;  /* 0x0000000809037212 */ /* 0x000fe200078e9603 */
[----:B------:R-:W-:Y:S01]  /*0ea0*/  IMAD R9, R2, -0x2daee0ad, RZ ;  /* 0xd2511f5302097824 */ /* 0x000fe200078e02ff */
[----:B------:R-:W-:Y:S01]  /*0eb0*/  IADD3 R8, PT, PT, R133, 0x646e171e, RZ ;  /* 0x646e171e85087810 */ /* 0x000fe20007ffe0ff */
[----:B------:R-:W-:Y:S01]  /*0ec0*/  IMAD R7, R7, -0x326172a9, RZ ;  /* 0xcd9e8d5707077824 */ /* 0x000fe200078e02ff */
[----:B------:R-:W-:Y:S01]  /*0ed0*/  PRMT R32, R92, 0x7632, R32 ;  /* 0x000076325c207816 */ /* 0x000fe20000000020 */
[----:B------:R-:W-:Y:S01]  /*0ee0*/  IMAD.HI.U32 R2, R3, -0x326172a9, RZ ;  /* 0xcd9e8d5703027827 */ /* 0x000fe200078e00ff */
[----:B------:R-:W-:-:S02]  /*0ef0*/  LOP3.LUT R6, R8, R9, R6, 0x96, !PT ;  /* 0x0000000908067212 */ /* 0x000fc400078e9606 */
[----:B------:R-:W-:Y:S01]  /*0f00*/  IADD3 R9, PT, PT, R133, 0x1fd5c5a3, RZ ;  /* 0x1fd5c5a385097810 */ /* 0x000fe20007ffe0ff */
[----:B------:R-:W-:Y:S01]  /*0f10*/  VIADD R5, R132, 0xb54cda56 ;  /* 0xb54cda5684057836 */ /* 0x000fe20000000000 */
[----:B------:R-:W-:Y:S01]  /*0f20*/  PRMT R31, R96, 0x7632, R31 ;  /* 0x00007632601f7816 */ /* 0x000fe2000000001f */
[----:B------:R-:W-:Y:S01]  /*0f30*/  IMAD R8, R3, -0x326172a9, RZ ;  /* 0xcd9e8d5703087824 */ /* 0x000fe200078e02ff */
[----:B------:R-:W-:Y:S01]  /*0f40*/  PRMT R30, R107, 0x7632, R30 ;  /* 0x000076326b1e7816 */ /* 0x000fe2000000001e */
[----:B------:R-:W-:Y:S01]  /*0f50*/  IMAD.HI.U32 R3, R6, -0x326172a9, RZ ;  /* 0xcd9e8d5706037827 */ /* 0x000fe200078e00ff */
[----:B------:R-:W-:Y:S02]  /*0f60*/  LOP3.LUT R2, R5, R7, R2, 0x96, !PT ;  /* 0x0000000705027212 */ /* 0x000fe400078e9602 */
[----:B------:R-:W-:Y:S01]  /*0f70*/  PRMT R29, R111, 0x7632, R29 ;  /* 0x000076326f1d7816 */ /* 0x000fe2000000001d */
[----:B------:R-:W-:Y:S01]  /*0f80*/  IMAD R7, R4, -0x2daee0ad, RZ ;  /* 0xd2511f5304077824 */ /* 0x000fe200078e02ff */
[----:B------:R-:W-:Y:S01]  /*0f90*/  PRMT R28, R106, 0x7632, R28 ;  /* 0x000076326a1c7816 */ /* 0x000fe2000000001c */
[----:B------:R-:W-:Y:S01]  /*0fa0*/  VIADD R5, R132, 0x5384540f ;  /* 0x5384540f84057836 */ /* 0x000fe20000000000 */
[----:B------:R-:W-:Y:S01]  /*0fb0*/  PRMT R27, R110, 0x7632, R27 ;  /* 0x000076326e1b7816 */ /* 0x000fe2000000001b */
[----:B------:R-:W-:Y:S01]  /*0fc0*/  IMAD.HI.U32 R4, R2, -0x2daee0ad, RZ ;  /* 0xd2511f5302047827 */ /* 0x000fe200078e00ff */
[----:B------:R-:W-:-:S02]  /*0fd0*/  PRMT R26, R105, 0x7632, R26 ;  /* 0x00007632691a7816 */ /* 0x000fc4000000001a */
[----:B------:R-:W-:Y:S01]  /*0fe0*/  LOP3.LUT R3, R5, R8, R3, 0x96, !PT ;  /* 0x0000000805037212 */ /* 0x000fe200078e9603 */
[----:B------:R-:W-:Y:S01]  /*0ff0*/  IMAD R5, R6, -0x326172a9, RZ ;  /* 0xcd9e8d5706057824 */ /* 0x000fe200078e02ff */
[----:B------:R-:W-:Y:S01]  /*1000*/  LOP3.LUT R4, R9, R7, R4, 0x96, !PT ;  /* 0x0000000709047212 */ /* 0x000fe200078e9604 */
[----:B------:R-:W-:Y:S01]  /*1010*/  IMAD R8, R2, -0x2daee0ad, RZ ;  /* 0xd2511f5302087824 */ /* 0x000fe200078e02ff */
[----:B------:R-:W-:Y:S01]  /*1020*/  PRMT R25, R109, 0x7632, R25 ;  /* 0x000076326d197816 */ /* 0x000fe20000000019 */
[----:B------:R-:W-:Y:S01]  /*1030*/  VIADD R9, R133, 0xdb3d7428 ;  /* 0xdb3d742885097836 */ /* 0x000fe20000000000 */
[----:B------:R-:W-:Y:S01]  /*1040*/  PRMT R24, R104, 0x7632, R24 ;  /* 0x0000763268187816 */ /* 0x000fe20000000018 */
[----:B------:R-:W-:Y:S01]  /*1050*/  IMAD.HI.U32 R7, R3, -0x2daee0ad, RZ ;  /* 0xd2511f5303077827 */ /* 0x000fe200078e00ff */
[----:B------:R-:W-:Y:S02]  /*1060*/  PRMT R23, R108, 0x7632, R23 ;  /* 0x000076326c177816 */ /* 0x000fe40000000017 */
[----:B------:R-:W-:Y:S01]  /*1070*/  PRMT R22, R55, 0x7632, R22 ;  /* 0x0000763237167816 */ /* 0x000fe20000000016 */
[----:B------:R-:W-:Y:S01]  /*1080*/  IMAD.HI.U32 R2, R4, -0x326172a9, RZ ;  /* 0xcd9e8d5704027827 */ /* 0x000fe200078e00ff */
[----:B------:R-:W-:-:S02]  /*1090*/  LOP3.LUT R190, R9, R8, R7, 0x96, !PT ;  /* 0x0000000809be7212 */ /* 0x000fc400078e9607 */
[----:B------:R-:W-:Y:S01]  /*10a0*/  PRMT R21, R54, 0x7632, R21 ;  /* 0x0000763236157816 */ /* 0x000fe20000000015 */
[----:B------:R-:W-:Y:S01]  /*10b0*/  VIADD R6, R132, 0xf1bbcdc8 ;  /* 0xf1bbcdc884067836 */ /* 0x000fe20000000000 */
[----:B------:R-:W-:Y:S01]  /*10c0*/  PRMT R20, R53, 0x7632, R20 ;  /* 0x0000763235147816 */ /* 0x000fe20000000014 */
[----:B------:R-:W-:Y:S01]  /*10d0*/  IMAD.HI.U32 R162, R190, -0x326172a9, RZ ;  /* 0xcd9e8d57bea27827 */ /* 0x000fe200078e00ff */
[----:B------:R-:W-:Y:S02]  /*10e0*/  PRMT R19, R52, 0x7632, R19 ;  /* 0x0000763234137816 */ /* 0x000fe40000000013 */
[----:B------:R-:W-:Y:S01]  /*10f0*/  LOP3.LUT R185, R6, R5, R2, 0x96, !PT ;  /* 0x0000000506b97212 */ /* 0x000fe200078e9602 */
[----:B------:R-:W-:Y:S01]  /*1100*/  IMAD R2, R3, -0x2daee0ad, RZ ;  /* 0xd2511f5303027824 */ /* 0x000fe200078e02ff */
[----:B------:R-:W-:Y:S01]  /*1110*/  IADD3 R6, PT, PT, R132, -0x700cb87f, RZ ;  /* 0x8ff3478184067810 */ /* 0x000fe20007ffe0ff */
[----:B------:R-:W-:Y:S01]  /*1120*/  IMAD R5, R4, -0x326172a9, RZ ;  /* 0xcd9e8d5704057824 */ /* 0x000fe200078e02ff */
[----:B------:R-:W-:Y:S01]  /*1130*/  PRMT R18, R67, 0x7632, R18 ;  /* 0x0000763243127816 */ /* 0x000fe20000000012 */
[----:B------:R-:W-:Y:S01]  /*1140*/  IMAD.HI.U32 R161, R185, -0x2daee0ad, RZ ;  /* 0xd2511f53b9a17827 */ /* 0x000fe200078e00ff */
[----:B------:R-:W-:-:S02]  /*1150*/  PRMT R17, R66, 0x7632, R17 ;  /* 0x0000763242117816 */ /* 0x000fc40000000011 */
[----:B------:R-:W-:Y:S01]  /*1160*/  LOP3.LUT R162, R6, R5, R162, 0x96, !PT ;  /* 0x0000000506a27212 */ /* 0x000fe200078e96a2 */
[----:B------:R-:W-:Y:S01]  /*1170*/  VIADD R3, R133, 0x96a522ad ;  /* 0x96a522ad85037836 */ /* 0x000fe20000000000 */
[----:B------:R-:W-:Y:S01]  /*1180*/  PRMT R16, R65, 0x7632, R16 ;  /* 0x0000763241107816 */ /* 0x000fe20000000010 */
[----:B------:R-:W-:Y:S01]  /*1190*/  IMAD R190, R190, -0x326172a9, RZ ;  /* 0xcd9e8d57bebe7824 */ /* 0x000fe200078e02ff */
[----:B------:R-:W-:Y:S01]  /*11a0*/  PRMT R15, R64, 0x7632, R15 ;  /* 0x00007632400f7816 */ /* 0x000fe2000000000f */
[----:B------:R-:W-:Y:S01]  /*11b0*/  IMAD R185, R185, -0x2daee0ad, RZ ;  /* 0xd2511f53b9b97824 */ /* 0x000fe200078e02ff */
[----:B------:R-:W-:Y:S01]  /*11c0*/  LOP3.LUT R161, R3, R2, R161, 0x96, !PT ;  /* 0x0000000203a17212 */ /* 0x000fe200078e96a1 */
[----:B------:R-:W-:Y:S01]  /*11d0*/  IMAD.MOV.U32 R2, RZ, RZ, RZ ;  /* 0x000000ffff027224 */ /* 0x000fe200078e00ff */
        /* <DEDUP_REMOVED lines=11> */
[----:B0123--:R-:W-:-:S07]  /*1290*/  PRMT R3, R100, 0x7632, R3 ;  /* 0x0000763264037816 */ /* 0x00ffce0000000003 */
.L_x_2886:
[----:B------:R-:W-:-:S13]  /*12a0*/  LOP3.LUT P1, RZ, R0, 0x40, RZ, 0xc0, !PT ;  /* 0x0000004000ff7812 */ /* 0x000fda000782c0ff */
[----:B------:R-:W0:Y:S02]  /*12b0*/  @P1 LDC.64 R112, c[0x0][0x3e0] ;  /* 0x0000f800ff701b82 */ /* 0x000e240000000a00 */
[----:B0-----:R-:W-:-:S06]  /*12c0*/  @P1 IMAD.WIDE R112, R136, 0x2, R112 ;  /* 0x0000000288701825 */ /* 0x001fcc00078e0270 */
[----:B------:R-:W2:Y:S01]  /*12d0*/  @P1 LDG.E.U16 R112, desc[UR6][R112.64] ;  /* 0x0000000670701981 */ /* 0x000ea2000c1e1500 */
[----:B------:R-:W-:Y:S01]  /*12e0*/  IMAD R114, R136, UR10, RZ ;  /* 0x0000000a88727c24 */ /* 0x000fe2000f8e02ff */
[----:B------:R-:W-:Y:S01]  /*12f0*/  ISETP.GE.U32.AND P0, PT, R137, 0x20, PT ;  /* 0x000000208900780c */ /* 0x000fe20003f06070 */
[----:B------:R-:W-:Y:S01]  /*1300*/  BSSY.RECONVERGENT B0, `(.L_x_2456) ;  /* 0x000067d000007945 */ /* 0x000fe20003800200 */
[----:B------:R-:W0:Y:S01]  /*1310*/  S2R R182, SR_TID.X ;  /* 0x0000000000b67919 */ /* 0x000e220000002100 */
[----:B------:R-:W-:Y:S01]  /*1320*/  LOP3.LUT R0, R0, 0xfffffff7, RZ, 0xc0, !PT ;  /* 0xfffffff700007812 */ /* 0x000fe200078ec0ff */
[----:B------:R-:W-:Y:S01]  /*1330*/  HFMA2 R183, -RZ, RZ, 1.875, 0 ;  /* 0x3f800000ffb77431 */ /* 0x000fe200000001ff */
[----:B------:R-:W-:-:S04]  /*1340*/  SHF.R.S32.HI R115, RZ, 0x1f, R114 ;  /* 0x0000001fff737819 */ /* 0x000fc80000011472 */
[----:B------:R-:W-:-:S04]  /*1350*/  LEA.HI R115, R115, R114, RZ, 0x3 ;  /* 0x0000007273737211 */ /* 0x000fc800078f18ff */
[----:B------:R-:W-:Y:S02]  /*1360*/  @P0 LOP3.LUT R0, R0, 0x8, RZ, 0xfc, !PT ;  /* 0x0000000800000812 */ /* 0x000fe400078efcff */
[----:B0-----:R-:W-:-:S04]  /*1370*/  LOP3.LUT R184, R182, 0x1f, RZ, 0xc0, !PT ;  /* 0x0000001fb6b87812 */ /* 0x001fc800078ec0ff */
[----:B------:R-:W-:-:S05]  /*1380*/  LEA.HI.SX32 R181, R115, R184, 0x1d ;  /* 0x000000b873b57211 */ /* 0x000fca00078feaff */
[----:B------:R-:W-:Y:S02]  /*1390*/  IMAD.MOV.U32 R184, RZ, RZ, R181 ;  /* 0x000000ffffb87224 */ /* 0x000fe400078e00b5 */
[----:B--2---:R-:W-:Y:S01]  /*13a0*/  @P1 IMAD.U32 R183, R112, 0x10000, RZ ;  /* 0x0001000070b71824 */ /* 0x004fe200078e00ff */
        /* <DEDUP_REMOVED lines=21> */
.L_x_45616:
[----:B------:R-:W-:Y:S05]  /*1500*/  BRX R144 -0x1510                                       (*"BRANCH_TARGETS .L_x_45617,.L_x_45618,.L_x_45619"*) ;  /* 0xffffffe890bc7949 */ /* 0x000fea000383ffff */
.L_x_45619:
[----:B------:R-:W-:Y:S01]  /*1510*/  VIADD R144, R160, 0x1 ;  /* 0x00000001a0907836 */ /* 0x000fe20000000000 */
[----:B------:R-:W-:Y:S01]  /*1520*/  MOV R186, R185 ;  /* 0x000000b900ba7202 */ /* 0x000fe20000000f00 */
[----:B------:R-:W-:Y:S01]  /*1530*/  IMAD.MOV.U32 R145, RZ, RZ, R162 ;  /* 0x000000ffff917224 */ /* 0x000fe200078e00a2 */
[----:B------:R-:W-:Y:S06]  /*1540*/  BRA `(.L_x_2460) ;  /* 0x0000000400347947 */ /* 0x000fec0003800000 */
.L_x_45617:
[----:B------:R-:W-:Y:S01]  /*1550*/  IMAD.MOV.U32 R186, RZ, RZ, R185 ;  /* 0x000000ffffba7224 */ /* 0x000fe200078e00b9 */
[----:B------:R-:W-:Y:S01]  /*1560*/  MOV R144, 0x3 ;  /* 0x0000000300907802 */ /* 0x000fe20000000f00 */
[----:B------:R-:W-:Y:S01]  /*1570*/  IMAD.MOV.U32 R145, RZ, RZ, R161 ;  /* 0x000000ffff917224 */ /* 0x000fe200078e00a1 */
[----:B------:R-:W-:Y:S06]  /*1580*/  BRA `(.L_x_2460) ;  /* 0x0000000400247947 */ /* 0x000fec0003800000 */
.L_x_45618:
        /* <DEDUP_REMOVED lines=13> */
.L_x_2462:
[----:B------:R-:W-:Y:S05]  /*1660*/  BSYNC.RECONVERGENT B2 ;  /* 0x0000000000027941 */ /* 0x000fea0003800200 */
.L_x_2461:
[----:B------:R-:W-:Y:S01]  /*1670*/  IMAD.WIDE.U32 R144, R131, -0x326172a9, RZ ;  /* 0xcd9e8d5783907825 */ /* 0x000fe200078e00ff */
[----:B------:R-:W-:Y:S02]  /*1680*/  LOP3.LUT R160, R2, R155, R133, 0x96, !PT ;  /* 0x0000009b02a07212 */ /* 0x000fe400078e9685 */
[----:B------:R-:W-:Y:S02]  /*1690*/  IADD3 R155, PT, PT, R132, -0x61c88647, RZ ;  /* 0x9e3779b9849b7810 */ /* 0x000fe40007ffe0ff */
[----:B------:R-:W-:Y:S01]  /*16a0*/  LOP3.LUT R170, R135, R145, R132, 0x96, !PT ;  /* 0x0000009187aa7212 */ /* 0x000fe200078e9684 */
[----:B------:R-:W-:-:S04]  /*16b0*/  IMAD.WIDE.U32 R160, R160, -0x326172a9, RZ ;  /* 0xcd9e8d57a0a07825 */ /* 0x000fc800078e00ff */
[----:B------:R-:W-:Y:S01]  /*16c0*/  IMAD.WIDE.U32 R170, R170, -0x2daee0ad, RZ ;  /* 0xd2511f53aaaa7825 */ /* 0x000fe200078e00ff */
[----:B------:R-:W-:-:S03]  /*16d0*/  LOP3.LUT R155, R155, R144, R161, 0x96, !PT ;  /* 0x000000909b9b7212 */ /* 0x000fc600078e96a1 */
[C---:B------:R-:W-:Y:S02]  /*16e0*/  VIADD R145, R133.reuse, 0xbb67ae85 ;  /* 0xbb67ae8585917836 */ /* 0x040fe40000000000 */
[----:B------:R-:W-:-:S03]  /*16f0*/  VIADD R161, R133, 0x76cf5d0a ;  /* 0x76cf5d0a85a17836 */ /* 0x000fc60000000000 */
[----:B------:R-:W-:Y:S01]  /*1700*/  LOP3.LUT R144, R145, R154, R171, 0x96, !PT ;  /* 0x0000009a91907212 */ /* 0x000fe200078e96ab */
[----:B------:R-:W-:Y:S01]  /*1710*/  IMAD.WIDE.U32 R154, R155, -0x2daee0ad, RZ ;  /* 0xd2511f539b9a7825 */ /* 0x000fe200078e00ff */
[----:B------:R-:W-:-:S03]  /*1720*/  IADD3 R171, PT, PT, R132, 0x3c6ef372, RZ ;  /* 0x3c6ef37284ab7810 */ /* 0x000fc60007ffe0ff */
[----:B------:R-:W-:Y:S01]  /*1730*/  IMAD.WIDE.U32 R144, R144, -0x326172a9, RZ ;  /* 0xcd9e8d5790907825 */ /* 0x000fe200078e00ff */
[----:B------:R-:W-:-:S03]  /*1740*/  LOP3.LUT R161, R161, R170, R155, 0x96, !PT ;  /* 0x000000aaa1a17212 */ /* 0x000fc600078e969b */
[----:B------:R-:W-:Y:S01]  /*1750*/  VIADD R155, R132, 0xdaa66d2b ;  /* 0xdaa66d2b849b7836 */ /* 0x000fe20000000000 */
[----:B------:R-:W-:Y:S01]  /*1760*/  LOP3.LUT R170, R171, R160, R145, 0x96, !PT ;  /* 0x000000a0abaa7212 */ /* 0x000fe200078e9691 */
[----:B------:R-:W-:-:S04]  /*1770*/  IMAD.WIDE.U32 R160, R161, -0x326172a9, RZ ;  /* 0xcd9e8d57a1a07825 */ /* 0x000fc800078e00ff */
[----:B------:R-:W-:Y:S01]  /*1780*/  IMAD.WIDE.U32 R170, R170, -0x2daee0ad, RZ ;  /* 0xd2511f53aaaa7825 */ /* 0x000fe200078e00ff */
[----:B------:R-:W-:Y:S02]  /*1790*/  LOP3.LUT R155, R155, R144, R161, 0x96, !PT ;  /* 0x000000909b9b7212 */ /* 0x000fe400078e96a1 */
[C---:B------:R-:W-:Y:S01]  /*17a0*/  IADD3 R161, PT, PT, R133.reuse, -0x126145ec, RZ ;  /* 0xed9eba1485a17810 */ /* 0x040fe20007ffe0ff */
[----:B------:R-:W-:-:S05]  /*17b0*/  VIADD R145, R133, 0x32370b8f ;  /* 0x32370b8f85917836 */ /* 0x000fca0000000000 */
        /* <DEDUP_REMOVED lines=8> */
[----:B------:R-:W-:-:S03]  /*1840*/  IADD3 R145, PT, PT, R133, -0x56f99767, RZ ;  /* 0xa906689985917810 */ /* 0x000fc60007ffe0ff */
[----:B------:R-:W-:Y:S01]  /*1850*/  IMAD.WIDE.U32 R170, R170, -0x2daee0ad, RZ ;  /* 0xd2511f53aaaa7825 */ /* 0x000fe200078e00ff */
[----:B------:R-:W-:-:S03]  /*1860*/  LOP3.LUT R155, R155, R144, R161, 0x96, !PT ;  /* 0x000000909b9b7212 */ /* 0x000fc600078e96a1 */
[----:B------:R-:W-:Y:S01]  /*1870*/  VIADD R161, R133, 0x646e171e ;  /* 0x646e171e85a17836 */ /* 0x000fe20000000000 */
[----:B------:R-:W-:Y:S01]  /*1880*/  LOP3.LUT R144, R145, R154, R171, 0x96, !PT ;  /* 0x0000009a91907212 */ /* 0x000fe200078e96ab */
[----:B------:R-:W-:-:S04]  /*1890*/  IMAD.WIDE.U32 R154, R155, -0x2daee0ad, RZ ;  /* 0xd2511f539b9a7825 */ /* 0x000fc800078e00ff */
[----:B------:R-:W-:Y:S01]  /*18a0*/  IMAD.WIDE.U32 R144, R144, -0x326172a9, RZ ;  /* 0xcd9e8d5790907825 */ /* 0x000fe200078e00ff */
[----:B------:R-:W-:-:S03]  /*18b0*/  LOP3.LUT R161, R161, R170, R155, 0x96, !PT ;  /* 0x000000aaa1a17212 */ /* 0x000fc600078e969b */
[----:B------:R-:W-:Y:S02]  /*18c0*/  VIADD R171, R132, 0xb54cda56 ;  /* 0xb54cda5684ab7836 */ /* 0x000fe40000000000 */
[----:B------:R-:W-:-:S03]  /*18d0*/  VIADD R155, R133, 0x1fd5c5a3 ;  /* 0x1fd5c5a3859b7836 */ /* 0x000fc60000000000 */
[----:B------:R-:W-:Y:S01]  /*18e0*/  LOP3.LUT R170, R171, R160, R145, 0x96, !PT ;  /* 0x000000a0abaa7212 */ /* 0x000fe200078e9691 */
[----:B------:R-:W-:Y:S01]  /*18f0*/  IMAD.WIDE.U32 R160, R161, -0x326172a9, RZ ;  /* 0xcd9e8d57a1a07825 */ /* 0x000fe200078e00ff */
[----:B------:R-:W-:-:S03]  /*1900*/  IADD3 R145, PT, PT, R132, 0x5384540f, RZ ;  /* 0x5384540f84917810 */ /* 0x000fc60007ffe0ff */
[----:B------:R-:W-:Y:S01]  /*1910*/  IMAD.WIDE.U32 R170, R170, -0x2daee0ad, RZ ;  /* 0xd2511f53aaaa7825 */ /* 0x000fe200078e00ff */
[----:B------:R-:W-:Y:S02]  /*1920*/  LOP3.LUT R144, R145, R144, R161, 0x96, !PT ;  /* 0x0000009091907212 */ /* 0x000fe400078e96a1 */
[----:B------:R-:W-:Y:S02]  /*1930*/  IADD3 R161, PT, PT, R132, -0xe443238, RZ ;  /* 0xf1bbcdc884a17810 */ /* 0x000fe40007ffe0ff */
[----:B------:R-:W-:Y:S01]  /*1940*/  LOP3.LUT R154, R155, R154, R171, 0x96, !PT ;  /* 0x0000009a9b9a7212 */ /* 0x000fe200078e96ab */
[----:B------:R-:W-:-:S04]  /*1950*/  IMAD.WIDE.U32 R144, R144, -0x2daee0ad, RZ ;  /* 0xd2511f5390907825 */ /* 0x000fc800078e00ff */
[----:B------:R-:W-:Y:S02]  /*1960*/  VIADD R171, R133, 0xdb3d7428 ;  /* 0xdb3d742885ab7836 */ /* 0x000fe40000000000 */
[----:B------:R-:W-:-:S03]  /*1970*/  IMAD.WIDE.U32 R154, R154, -0x326172a9, RZ ;  /* 0xcd9e8d579a9a7825 */ /* 0x000fc600078e00ff */
[----:B------:R-:W-:Y:S01]  /*1980*/  LOP3.LUT R190, R171, R170, R145, 0x96, !PT ;  /* 0x000000aaabbe7212 */ /* 0x000fe200078e9691 */
[----:B------:R-:W-:Y:S01]  /*1990*/  VIADD R145, R132, 0x8ff34781 ;  /* 0x8ff3478184917836 */ /* 0x000fe20000000000 */
[----:B------:R-:W-:Y:S01]  /*19a0*/  LOP3.LUT R186, R161, R160, R155, 0x96, !PT ;  /* 0x000000a0a1ba7212 */ /* 0x000fe200078e969b */
[----:B------:R-:W-:Y:S02]  /*19b0*/  VIADD R161, R133, 0x96a522ad ;  /* 0x96a522ad85a17836 */ /* 0x000fe40000000000 */
[----:B------:R-:W-:-:S04]  /*19c0*/  IMAD.WIDE.U32 R190, R190, -0x326172a9, RZ ;  /* 0xcd9e8d57bebe7825 */ /* 0x000fc800078e00ff */
[----:B------:R-:W-:Y:S01]  /*19d0*/  IMAD.WIDE.U32 R186, R186, -0x2daee0ad, RZ ;  /* 0xd2511f53baba7825 */ /* 0x000fe200078e00ff */
[----:B------:R-:W-:Y:S02]  /*19e0*/  LOP3.LUT R162, R145, R154, R191, 0x96, !PT ;  /* 0x0000009a91a27212 */ /* 0x000fe400078e96bf */
[----:B------:R-:W-:Y:S02]  /*19f0*/  MOV R145, R185 ;  /* 0x000000b900917202 */ /* 0x000fe40000000f00 */
[----:B------:R-:W-:Y:S01]  /*1a00*/  LOP3.LUT R161, R161, R144, R187, 0x96, !PT ;  /* 0x00000090a1a17212 */ /* 0x000fe200078e96bb */
[----:B------:R-:W-:-:S07]  /*1a10*/  IMAD.MOV.U32 R144, RZ, RZ, RZ ;  /* 0x000000ffff907224 */ /* 0x000fce00078e00ff */
.L_x_2460:
[----:B------:R-:W-:Y:S05]  /*1a20*/  BSYNC.RECONVERGENT B1 ;  /* 0x0000000000017941 */ /* 0x000fea0003800200 */
.L_x_2459:
[----:B------:R-:W0:Y:S01]  /*1a30*/  LDC R189, c[0x0][0x408] ;  /* 0x00010200ffbd7b82 */ /* 0x000e220000000800 */
[----:B------:R-:W-:Y:S01]  /*1a40*/  I2FP.F32.U32 R154, R145 ;  /* 0x00000091009a7245 */ /* 0x000fe20000201000 */
[----:B------:R-:W-:Y:S01]  /*1a50*/  IMAD.MOV.U32 R187, RZ, RZ, 0x2f800000 ;  /* 0x2f800000ffbb7424 */ /* 0x000fe200078e00ff */
[----:B-----5:R-:W-:Y:S01]  /*1a60*/  SHF.L.U32 R160, R112, 0x10, RZ ;  /* 0x0000001070a07819 */ /* 0x020fe200000006ff */
[----:B------:R-:W-:Y:S01]  /*1a70*/  IMAD.U32 R170, R48, 0x10000, RZ ;  /* 0x0001000030aa7824 */ /* 0x000fe200078e00ff */
[----:B------:R-:W-:Y:S01]  /*1a80*/  ISETP.NE.AND P1, PT, R144, 0x1, PT ;  /* 0x000000019000780c */ /* 0x000fe20003f25270 */
[----:B------:R-:W-:Y:S01]  /*1a90*/  FFMA.FTZ R145, R154, R187, 1.1641532182693481445e-10 ;  /* 0x2f0000009a917423 */ /* 0x000fe200000100bb */
[----:B------:R-:W-:Y:S01]  /*1aa0*/  IMAD.U32 R154, R100, 0x10000, RZ ;  /* 0x00010000649a7824 */ /* 0x000fe200078e00ff */
[----:B------:R-:W1:Y:S01]  /*1ab0*/  LDC R188, c[0x0][0x404] ;  /* 0x00010100ffbc7b82 */ /* 0x000e620000000800 */
[----:B------:R-:W-:Y:S01]  /*1ac0*/  FMUL.FTZ R160, R160, R183 ;  /* 0x000000b7a0a07220 */ /* 0x000fe20000410000 */
[----:B------:R-:W-:Y:S01]  /*1ad0*/  LOP3.LUT R0, R0, 0xfffffffd, RZ, 0xc0, !PT ;  /* 0xfffffffd00007812 */ /* 0x000fe200078ec0ff */
[----:B------:R-:W-:Y:S01]  /*1ae0*/  BSSY.RECONVERGENT B1, `(.L_x_2463) ;  /* 0x000005d000017945 */ /* 0x000fe20003800200 */
[----:B------:R-:W-:Y:S01]  /*1af0*/  PRMT R112, R112, 0x7632, R112 ;  /* 0x0000763270707816 */ /* 0x000fe20000000070 */
[----:B------:R-:W-:-:S02]  /*1b00*/  IMAD.MOV.U32 R155, RZ, RZ, R190 ;  /* 0x000000ffff9b7224 */ /* 0x000fc400078e00be */
[----:B0-----:R-:W-:Y:S01]  /*1b10*/  FMUL.FTZ R160, R160, R189 ;  /* 0x000000bda0a07220 */ /* 0x001fe20000410000 */
[----:B-1----:R-:W-:-:S04]  /*1b20*/  FSETP.GTU.FTZ.AND P0, PT, R145, R188, PT ;  /* 0x000000bc9100720b */ /* 0x002fc80003f1c000 */
[----:B------:R-:W-:Y:S02]  /*1b30*/  FSEL R145, R160, RZ, !P0 ;  /* 0x000000ffa0917208 */ /* 0x000fe40004000000 */
[----:B------:R-:W-:-:S03]  /*1b40*/  PLOP3.LUT P0, PT, P0, PT, PT, 0x8, 0x80 ;  /* 0x000000000080781c */ /* 0x000fc6000070e170 */
[----:B------:R-:W-:Y:S01]  /*1b50*/  FFMA.FTZ R145, R145, R154, R170 ;  /* 0x0000009a91917223 */ /* 0x000fe200000100aa */
[----:B------:R-:W-:-:S09]  /*1b60*/  HFMA2 R154, -RZ, RZ, 0, 1.1920928955078125e-07 ;  /* 0x00000002ff9a7431 */ /* 0x000fd200000001ff */
[----:B------:R-:W-:Y:S01]  /*1b70*/  @P0 LOP3.LUT R0, R0, 0x2, RZ, 0xfc, !PT ;  /* 0x0000000200000812 */ /* 0x000fe200078efcff */
        /* <DEDUP_REMOVED lines=9> */
.L_x_2465:
        /* <DEDUP_REMOVED lines=13> */
.L_x_2467:
[----:B------:R-:W-:Y:S05]  /*1ce0*/  BSYNC.RECONVERGENT B2 ;  /* 0x0000000000027941 */ /* 0x000fea0003800200 */
.L_x_2466:
[----:B------:R-:W-:Y:S01]  /*1cf0*/  IMAD.WIDE.U32 R160, R131, -0x326172a9, RZ ;  /* 0xcd9e8d5783a07825 */ /* 0x000fe200078e00ff */
[----:B------:R-:W-:-:S03]  /*1d00*/  LOP3.LUT R154, R2, R171, R133, 0x96, !PT ;  /* 0x000000ab029a7212 */ /* 0x000fc600078e9685 */
[----:B------:R-:W-:Y:S01]  /*1d10*/  VIADD R171, R133, 0xbb67ae85 ;  /* 0xbb67ae8585ab7836 */ /* 0x000fe20000000000 */
[----:B------:R-:W-:Y:S01]  /*1d20*/  LOP3.LUT R172, R135, R161, R132, 0x96, !PT ;  /* 0x000000a187ac7212 */ /* 0x000fe200078e9684 */
[----:B------:R-:W-:-:S04]  /*1d30*/  IMAD.WIDE.U32 R154, R154, -0x326172a9, RZ ;  /* 0xcd9e8d579a9a7825 */ /* 0x000fc800078e00ff */
[----:B------:R-:W-:Y:S02]  /*1d40*/  VIADD R161, R132, 0x9e3779b9 ;  /* 0x9e3779b984a17836 */ /* 0x000fe40000000000 */
[----:B------:R-:W-:-:S03]  /*1d50*/  IMAD.WIDE.U32 R172, R172, -0x2daee0ad, RZ ;  /* 0xd2511f53acac7825 */ /* 0x000fc600078e00ff */
[----:B------:R-:W-:Y:S01]  /*1d60*/  LOP3.LUT R161, R161, R160, R155, 0x96, !PT ;  /* 0x000000a0a1a17212 */ /* 0x000fe200078e969b */
[----:B------:R-:W-:Y:S01]  /*1d70*/  VIADD R155, R132, 0x3c6ef372 ;  /* 0x3c6ef372849b7836 */ /* 0x000fe20000000000 */
[----:B------:R-:W-:Y:S02]  /*1d80*/  LOP3.LUT R160, R171, R170, R173, 0x96, !PT ;  /* 0x000000aaaba07212 */ /* 0x000fe400078e96ad */
[----:B------:R-:W-:Y:S01]  /*1d90*/  IADD3 R173, PT, PT, R133, 0x76cf5d0a, RZ ;  /* 0x76cf5d0a85ad7810 */ /* 0x000fe20007ffe0ff */
[----:B------:R-:W-:-:S04]  /*1da0*/  IMAD.WIDE.U32 R170, R161, -0x2daee0ad, RZ ;  /* 0xd2511f53a1aa7825 */ /* 0x000fc800078e00ff */
[----:B------:R-:W-:Y:S01]  /*1db0*/  IMAD.WIDE.U32 R160, R160, -0x326172a9, RZ ;  /* 0xcd9e8d57a0a07825 */ /* 0x000fe200078e00ff */
[----:B------:R-:W-:Y:S02]  /*1dc0*/  LOP3.LUT R173, R173, R172, R171, 0x96, !PT ;  /* 0x000000acadad7212 */ /* 0x000fe400078e96ab */
[----:B------:R-:W-:Y:S02]  /*1dd0*/  IADD3 R171, PT, PT, R133, 0x32370b8f, RZ ;  /* 0x32370b8f85ab7810 */ /* 0x000fe40007ffe0ff */
        /* <DEDUP_REMOVED lines=10> */
[----:B------:R-:W-:-:S03]  /*1e80*/  LOP3.LUT R173, R173, R172, R171, 0x96, !PT ;  /* 0x000000acadad7212 */ /* 0x000fc600078e96ab */
[----:B------:R-:W-:Y:S01]  /*1e90*/  VIADD R171, R133, 0xa9066899 ;  /* 0xa906689985ab7836 */ /* 0x000fe20000000000 */
        /* <DEDUP_REMOVED lines=20> */
[----:B------:R-:W-:-:S03]  /*1fe0*/  IADD3 R173, PT, PT, R133, -0x24c28bd8, RZ ;  /* 0xdb3d742885ad7810 */ /* 0x000fc60007ffe0ff */
[----:B------:R-:W-:Y:S01]  /*1ff0*/  IMAD.WIDE.U32 R170, R171, -0x326172a9, RZ ;  /* 0xcd9e8d57abaa7825 */ /* 0x000fe200078e00ff */
[----:B------:R-:W-:-:S03]  /*2000*/  LOP3.LUT R173, R173, R172, R161, 0x96, !PT ;  /* 0x000000acadad7212 */ /* 0x000fc600078e96a1 */
[----:B------:R-:W-:Y:S01]  /*2010*/  VIADD R161, R132, 0x8ff34781 ;  /* 0x8ff3478184a17836 */ /* 0x000fe20000000000 */
[----:B------:R-:W-:Y:S01]  /*2020*/  LOP3.LUT R155, R155, R154, R171, 0x96, !PT ;  /* 0x0000009a9b9b7212 */ /* 0x000fe200078e96ab */
[----:B------:R-:W-:Y:S01]  /*2030*/  IMAD.WIDE.U32 R190, R173, -0x326172a9, RZ ;  /* 0xcd9e8d57adbe7825 */ /* 0x000fe200078e00ff */
[----:B------:R-:W-:-:S03]  /*2040*/  IADD3 R171, PT, PT, R133, -0x695add53, RZ ;  /* 0x96a522ad85ab7810 */ /* 0x000fc60007ffe0ff */
[----:B------:R-:W-:Y:S01]  /*2050*/  IMAD.WIDE.U32 R154, R155, -0x2daee0ad, RZ ;  /* 0xd2511f539b9a7825 */ /* 0x000fe200078e00ff */
[----:B------:R-:W-:-:S04]  /*2060*/  LOP3.LUT R162, R161, R170, R191, 0x96, !PT ;  /* 0x000000aaa1a27212 */ /* 0x000fc800078e96bf */
[----:B------:R-:W-:Y:S01]  /*2070*/  LOP3.LUT R161, R171, R160, R155, 0x96, !PT ;  /* 0x000000a0aba17212 */ /* 0x000fe200078e969b */
[----:B------:R-:W-:Y:S02]  /*2080*/  IMAD.MOV.U32 R155, RZ, RZ, R186 ;  /* 0x000000ffff9b7224 */ /* 0x000fe400078e00ba */
[----:B------:R-:W-:Y:S02]  /*2090*/  IMAD.MOV.U32 R186, RZ, RZ, R154 ;  /* 0x000000ffffba7224 */ /* 0x000fe400078e009a */
[----:B------:R-:W-:-:S07]  /*20a0*/  HFMA2 R154, -RZ, RZ, 0, 0 ;  /* 0x00000000ff9a7431 */ /* 0x000fce00000001ff */
.L_x_2464:
[----:B------:R-:W-:Y:S05]  /*20b0*/  BSYNC.RECONVERGENT B1 ;  /* 0x0000000000017941 */ /* 0x000fea0003800200 */
.L_x_2463:
[----:B------:R-:W-:Y:S01]  /*20c0*/  I2FP.F32.U32 R144, R155 ;  /* 0x0000009b00907245 */ /* 0x000fe20000201000 */
[----:B------:R-:W-:Y:S01]  /*20d0*/  IMAD.U32 R112, R112, 0x10000, RZ ;  /* 0x0001000070707824 */ /* 0x000fe200078e00ff */
[----:B------:R-:W-:Y:S01]  /*20e0*/  ISETP.NE.AND P1, PT, R154, 0x1, PT ;  /* 0x000000019a00780c */ /* 0x000fe20003f25270 */
[----:B------:R-:W-:Y:S01]  /*20f0*/  BSSY.RECONVERGENT B1, `(.L_x_2468) ;  /* 0x0000060000017945 */ /* 0x000fe20003800200 */
[----:B------:R-:W-:Y:S02]  /*2100*/  IMAD.MOV.U32 R160, RZ, RZ, 0x2 ;  /* 0x00000002ffa07424 */ /* 0x000fe400078e00ff */
[----:B------:R-:W-:Y:S01]  /*2110*/  FFMA.FTZ R155, R144, R187, 1.1641532182693481445e-10 ;  /* 0x2f000000909b7423 */ /* 0x000fe200000100bb */
[----:B------:R-:W-:Y:S01]  /*2120*/  FMUL.FTZ R112, R112, R183 ;  /* 0x000000b770707220 */ /* 0x000fe20000410000 */
[----:B------:R-:W-:-:S03]  /*2130*/  PRMT R144, R48, 0x7632, R144 ;  /* 0x0000763230907816 */ /* 0x000fc60000000090 */
[----:B------:R-:W-:Y:S01]  /*2140*/  FMUL.FTZ R112, R112, R189 ;  /* 0x000000bd70707220 */ /* 0x000fe20000410000 */
[----:B------:R-:W-:Y:S01]  /*2150*/  FSETP.GTU.FTZ.AND P0, PT, R155, R188, PT ;  /* 0x000000bc9b00720b */ /* 0x000fe20003f1c000 */
[----:B------:R-:W-:Y:S01]  /*2160*/  IMAD.U32 R155, R3, 0x10000, RZ ;  /* 0x00010000039b7824 */ /* 0x000fe200078e00ff */
[----:B------:R-:W-:Y:S02]  /*2170*/  SHF.L.U32 R171, R144, 0x10, RZ ;  /* 0x0000001090ab7819 */ /* 0x000fe400000006ff */
[----:B------:R-:W-:Y:S02]  /*2180*/  FSEL R112, R112, RZ, !P0 ;  /* 0x000000ff70707208 */ /* 0x000fe40004000000 */
[----:B------:R-:W-:-:S03]  /*2190*/  PLOP3.LUT P0, PT, P0, PT, PT, 0x8, 0x80 ;  /* 0x000000000080781c */ /* 0x000fc6000070e170 */
[----:B------:R-:W-:Y:S01]  /*21a0*/  FFMA.FTZ R144, R112, R155, R171 ;  /* 0x0000009b70907223 */ /* 0x000fe200000100ab */
        /* <DEDUP_REMOVED lines=10> */
.L_x_2470:
        /* <DEDUP_REMOVED lines=13> */
.L_x_2472:
[----:B------:R-:W-:Y:S05]  /*2320*/  BSYNC.RECONVERGENT B2 ;  /* 0x0000000000027941 */ /* 0x000fea0003800200 */
.L_x_2471:
[----:B------:R-:W-:Y:S01]  /*2330*/  IMAD.WIDE.U32 R160, R131, -0x326172a9, RZ ;  /* 0xcd9e8d5783a07825 */ /* 0x000fe200078e00ff */
[----:B------:R-:W-:Y:S02]  /*2340*/  LOP3.LUT R154, R2, R171, R133, 0x96, !PT ;  /* 0x000000ab029a7212 */ /* 0x000fe400078e9685 */
[----:B------:R-:W-:Y:S01]  /*2350*/  IADD3 R171, PT, PT, R133, -0x4498517b, RZ ;  /* 0xbb67ae8585ab7810 */ /* 0x000fe20007ffe0ff */
[----:B------:R-:W-:Y:S01]  /*2360*/  IMAD.MOV.U32 R112, RZ, RZ, R186 ;  /* 0x000000ffff707224 */ /* 0x000fe200078e00ba */
        /* <DEDUP_REMOVED lines=47> */
[----:B------:R-:W-:Y:S02]  /*2660*/  IADD3 R161, PT, PT, R132, -0x700cb87f, RZ ;  /* 0x8ff3478184a17810 */ /* 0x000fe40007ffe0ff */
[----:B------:R-:W-:Y:S01]  /*2670*/  LOP3.LUT R155, R155, R154, R171, 0x96, !PT ;  /* 0x0000009a9b9b7212 */ /* 0x000fe200078e96ab */
[----:B------:R-:W-:-:S04]  /*2680*/  IMAD.WIDE.U32 R190, R173, -0x326172a9, RZ ;  /* 0xcd9e8d57adbe7825 */ /* 0x000fc800078e00ff */
[----:B------:R-:W-:Y:S01]  /*2690*/  IMAD.WIDE.U32 R154, R155, -0x2daee0ad, RZ ;  /* 0xd2511f539b9a7825 */ /* 0x000fe200078e00ff */
[----:B------:R-:W-:-:S03]  /*26a0*/  LOP3.LUT R162, R161, R170, R191, 0x96, !PT ;  /* 0x000000aaa1a27212 */ /* 0x000fc600078e96bf */
[----:B------:R-:W-:Y:S01]  /*26b0*/  VIADD R171, R133, 0x96a522ad ;  /* 0x96a522ad85ab7836 */ /* 0x000fe20000000000 */
[----:B------:R-:W-:-:S04]  /*26c0*/  MOV R186, R154 ;  /* 0x0000009a00ba7202 */ /* 0x000fc80000000f00 */
[----:B------:R-:W-:Y:S01]  /*26d0*/  LOP3.LUT R161, R171, R160, R155, 0x96, !PT ;  /* 0x000000a0aba17212 */ /* 0x000fe200078e969b */
[----:B------:R-:W-:-:S07]  /*26e0*/  IMAD.MOV.U32 R160, RZ, RZ, RZ ;  /* 0x000000ffffa07224 */ /* 0x000fce00078e00ff */
.L_x_2469:
[----:B------:R-:W-:Y:S05]  /*26f0*/  BSYNC.RECONVERGENT B1 ;  /* 0x0000000000017941 */ /* 0x000fea0003800200 */
.L_x_2468:
[----:B------:R-:W-:Y:S01]  /*2700*/  I2FP.F32.U32 R112, R112 ;  /* 0x0000007000707245 */ /* 0x000fe20000201000 */
[----:B------:R-:W-:Y:S01]  /*2710*/  IMAD.U32 R154, R113, 0x10000, RZ ;  /* 0x00010000719a7824 */ /* 0x000fe200078e00ff */
[----:B------:R-:W-:Y:S01]  /*2720*/  ISETP.NE.AND P2, PT, R160, 0x1, PT ;  /* 0x00000001a000780c */ /* 0x000fe20003f45270 */
[----:B------:R-:W-:Y:S01]  /*2730*/  IMAD.U32 R171, R49, 0x10000, RZ ;  /* 0x0001000031ab7824 */ /* 0x000fe200078e00ff */
[----:B------:R-:W-:Y:S01]  /*2740*/  BSSY.RECONVERGENT B1, `(.L_x_2473) ;  /* 0x000005f000017945 */ /* 0x000fe20003800200 */
        /* <DEDUP_REMOVED lines=8> */
[----:B------:R-:W-:Y:S01]  /*27d0*/  FFMA.FTZ R155, R154, R155, R171 ;  /* 0x0000009b9a9b7223 */ /* 0x000fe200000100ab */
[----:B------:R-:W-:Y:S02]  /*27e0*/  PRMT R154, R113, 0x7632, R154 ;  /* 0x00007632719a7816 */ /* 0x000fe4000000009a */
        /* <DEDUP_REMOVED lines=10> */
.L_x_2475:
        /* <DEDUP_REMOVED lines=13> */
.L_x_2477:
[----:B------:R-:W-:Y:S05]  /*2960*/  BSYNC.RECONVERGENT B2 ;  /* 0x0000000000027941 */ /* 0x000fea0003800200 */
.L_x_2476:
        /* <DEDUP_REMOVED lines=56> */
[----:B------:R-:W-:Y:S01]  /*2cf0*/  IMAD.MOV.U32 R170, RZ, RZ, RZ ;  /* 0x000000ffffaa7224 */ /* 0x000fe200078e00ff */
[----:B------:R-:W-:Y:S02]  /*2d00*/  LOP3.LUT R161, R171, R160, R113, 0x96, !PT ;  /* 0x000000a0aba17212 */ /* 0x000fe400078e9671 */
[----:B------:R-:W-:Y:S01]  /*2d10*/  MOV R113, R186 ;  /* 0x000000ba00717202 */ /* 0x000fe20000000f00 */
[----:B------:R-:W-:-:S07]  /*2d20*/  IMAD.MOV.U32 R186, RZ, RZ, R112 ;  /* 0x000000ffffba7224 */ /* 0x000fce00078e0070 */
.L_x_2474:
[----:B------:R-:W-:Y:S05]  /*2d30*/  BSYNC.RECONVERGENT B1 ;  /* 0x0000000000017941 */ /* 0x000fea0003800200 */
.L_x_2473:
[----:B------:R-:W-:Y:S01]  /*2d40*/  I2FP.F32.U32 R112, R113 ;  /* 0x0000007100707245 */ /* 0x000fe20000201000 */
[----:B------:R-:W-:Y:S01]  /*2d50*/  BSSY.RECONVERGENT B1, `(.L_x_2478) ;  /* 0x0000062000017945 */ /* 0x000fe20003800200 */
[----:B------:R-:W-:Y:S01]  /*2d60*/  SHF.L.U32 R154, R154, 0x10, RZ ;  /* 0x000000109a9a7819 */ /* 0x000fe200000006ff */
[----:B------:R-:W-:Y:S01]  /*2d70*/  HFMA2 R172, -RZ, RZ, 0, 1.1920928955078125e-07 ;  /* 0x00000002ffac7431 */ /* 0x000fe200000001ff */
[----:B------:R-:W-:Y:S01]  /*2d80*/  ISETP.NE.AND P3, PT, R170, 0x1, PT ;  /* 0x00000001aa00780c */ /* 0x000fe20003f65270 */
[----:B------:R-:W-:Y:S01]  /*2d90*/  FFMA.FTZ R113, R112, R187, 1.1641532182693481445e-10 ;  /* 0x2f00000070717423 */ /* 0x000fe200000100bb */
[----:B------:R-:W-:Y:S01]  /*2da0*/  PRMT R112, R49, 0x7632, R112 ;  /* 0x0000763231707816 */ /* 0x000fe20000000070 */
[----:B------:R-:W-:-:S03]  /*2db0*/  FMUL.FTZ R154, R154, R183 ;  /* 0x000000b79a9a7220 */ /* 0x000fc60000410000 */
[----:B------:R-:W-:Y:S01]  /*2dc0*/  FSETP.GTU.FTZ.AND P2, PT, R113, R188, PT ;  /* 0x000000bc7100720b */ /* 0x000fe20003f5c000 */
[----:B------:R-:W-:Y:S01]  /*2dd0*/  FMUL.FTZ R154, R154, R189 ;  /* 0x000000bd9a9a7220 */ /* 0x000fe20000410000 */
[----:B------:R-:W-:Y:S02]  /*2de0*/  IMAD.U32 R113, R4, 0x10000, RZ ;  /* 0x0001000004717824 */ /* 0x000fe400078e00ff */
[----:B------:R-:W-:Y:S02]  /*2df0*/  IMAD.U32 R171, R112, 0x10000, RZ ;  /* 0x0001000070ab7824 */ /* 0x000fe400078e00ff */
        /* <DEDUP_REMOVED lines=13> */
.L_x_2480:
        /* <DEDUP_REMOVED lines=13> */
.L_x_2482:
[----:B------:R-:W-:Y:S05]  /*2fa0*/  BSYNC.RECONVERGENT B2 ;  /* 0x0000000000027941 */ /* 0x000fea0003800200 */
.L_x_2481:
        /* <DEDUP_REMOVED lines=50> */
[----:B------:R-:W-:Y:S02]  /*32d0*/  HFMA2 R172, -RZ, RZ, 0, 0 ;  /* 0x00000000ffac7431 */ /* 0x000fe400000001ff */
        /* <DEDUP_REMOVED lines=8> */
[----:B------:R-:W-:-:S07]  /*3360*/  IMAD.MOV.U32 R186, RZ, RZ, R112 ;  /* 0x000000ffffba7224 */ /* 0x000fce00078e0070 */
.L_x_2479:
[----:B------:R-:W-:Y:S05]  /*3370*/  BSYNC.RECONVERGENT B1 ;  /* 0x0000000000017941 */ /* 0x000fea0003800200 */
.L_x_2478:
        /* <DEDUP_REMOVED lines=25> */
.L_x_2485:
        /* <DEDUP_REMOVED lines=13> */
.L_x_2487:
[----:B------:R-:W-:Y:S05]  /*35e0*/  BSYNC.RECONVERGENT B2 ;  /* 0x0000000000027941 */ /* 0x000fea0003800200 */
.L_x_2486:
        /* <DEDUP_REMOVED lines=50> */
[----:B------:R-:W-:Y:S01]  /*3910*/  IADD3 R161, PT, PT, R132, -0x700cb87f, RZ ;  /* 0x8ff3478184a17810 */ /* 0x000fe20007ffe0ff */
[----:B------:R-:W-:Y:S01]  /*3920*/  IMAD.MOV.U32 R184, RZ, RZ, RZ ;  /* 0x000000ffffb87224 */ /* 0x000fe200078e00ff */
[----:B------:R-:W-:Y:S01]  /*3930*/  LOP3.LUT R113, R113, R112, R173, 0x96, !PT ;  /* 0x0000007071717212 */ /* 0x000fe200078e96ad */
[----:B------:R-:W-:-:S04]  /*3940*/  IMAD.WIDE.U32 R190, R185, -0x326172a9, RZ ;  /* 0xcd9e8d57b9be7825 */ /* 0x000fc800078e00ff */
[----:B------:R-:W-:Y:S01]  /*3950*/  IMAD.WIDE.U32 R112, R113, -0x2daee0ad, RZ ;  /* 0xd2511f5371707825 */ /* 0x000fe200078e00ff */
[----:B------:R-:W-:-:S03]  /*3960*/  LOP3.LUT R162, R161, R172, R191, 0x96, !PT ;  /* 0x000000aca1a27212 */ /* 0x000fc600078e96bf */
[----:B------:R-:W-:-:S05]  /*3970*/  VIADD R173, R133, 0x96a522ad ;  /* 0x96a522ad85ad7836 */ /* 0x000fca0000000000 */
[----:B------:R-:W-:Y:S01]  /*3980*/  LOP3.LUT R161, R173, R160, R113, 0x96, !PT ;  /* 0x000000a0ada17212 */ /* 0x000fe200078e9671 */
[----:B------:R-:W-:Y:S01]  /*3990*/  IMAD.MOV.U32 R113, RZ, RZ, R186 ;  /* 0x000000ffff717224 */ /* 0x000fe200078e00ba */
[----:B------:R-:W-:-:S07]  /*39a0*/  MOV R186, R112 ;  /* 0x0000007000ba7202 */ /* 0x000fce0000000f00 */
.L_x_2484:
[----:B------:R-:W-:Y:S05]  /*39b0*/  BSYNC.RECONVERGENT B1 ;  /* 0x0000000000017941 */ /* 0x000fea0003800200 */
.L_x_2483:
[----:B------:R-:W-:Y:S01]  /*39c0*/  I2FP.F32.U32 R112, R113 ;  /* 0x0000007100707245 */ /* 0x000fe20000201000 */
[----:B------:R-:W-:Y:S01]  /*39d0*/  IMAD.U32 R114, R114, 0x10000, RZ ;  /* 0x0001000072727824 */ /* 0x000fe200078e00ff */
[----:B------:R-:W-:Y:S01]  /*39e0*/  ISETP.NE.AND P5, PT, R184, 0x1, PT ;  /* 0x00000001b800780c */ /* 0x000fe20003fa5270 */
[----:B------:R-:W-:Y:S01]  /*39f0*/  BSSY.RECONVERGENT B1, `(.L_x_2488) ;  /* 0x0000060000017945 */ /* 0x000fe20003800200 */
[----:B------:R-:W-:Y:S01]  /*3a00*/  PRMT R160, R50, 0x7632, R160 ;  /* 0x0000763232a07816 */ /* 0x000fe200000000a0 */
[----:B------:R-:W-:Y:S01]  /*3a10*/  FFMA.FTZ R113, R112, R187, 1.1641532182693481445e-10 ;  /* 0x2f00000070717423 */ /* 0x000fe200000100bb */
[----:B------:R-:W-:Y:S01]  /*3a20*/  FMUL.FTZ R114, R114, R183 ;  /* 0x000000b772727220 */ /* 0x000fe20000410000 */
[----:B------:R-:W-:Y:S01]  /*3a30*/  SHF.L.U32 R173, R5, 0x10, RZ ;  /* 0x0000001005ad7819 */ /* 0x000fe200000006ff */
[----:B------:R-:W-:Y:S02]  /*3a40*/  IMAD.MOV.U32 R191, RZ, RZ, 0x2 ;  /* 0x00000002ffbf7424 */ /* 0x000fe400078e00ff */
[----:B------:R-:W-:Y:S01]  /*3a50*/  FMUL.FTZ R114, R114, R189 ;  /* 0x000000bd72727220 */ /* 0x000fe20000410000 */
[----:B------:R-:W-:Y:S01]  /*3a60*/  FSETP.GTU.FTZ.AND P4, PT, R113, R188, PT ;  /* 0x000000bc7100720b */ /* 0x000fe20003f9c000 */
[----:B------:R-:W-:Y:S01]  /*3a70*/  IMAD.U32 R185, R160, 0x10000, RZ ;  /* 0x00010000a0b97824 */ /* 0x000fe200078e00ff */
[----:B------:R-:W-:-:S02]  /*3a80*/  MOV R113, R190 ;  /* 0x000000be00717202 */ /* 0x000fc40000000f00 */
[----:B------:R-:W-:Y:S02]  /*3a90*/  FSEL R114, R114, RZ, !P4 ;  /* 0x000000ff72727208 */ /* 0x000fe40006000000 */
[----:B------:R-:W-:-:S03]  /*3aa0*/  PLOP3.LUT P4, PT, P4, PT, PT, 0x8, 0x80 ;  /* 0x000000000080781c */ /* 0x000fc6000278e170 */
[----:B------:R-:W-:Y:S01]  /*3ab0*/  FFMA.FTZ R170, R114, R173, R185 ;  /* 0x000000ad72aa7223 */ /* 0x000fe200000100b9 */
        /* <DEDUP_REMOVED lines=9> */
.L_x_2490:
        /* <DEDUP_REMOVED lines=13> */
.L_x_2492:
[----:B------:R-:W-:Y:S05]  /*3c20*/  BSYNC.RECONVERGENT B2 ;  /* 0x0000000000027941 */ /* 0x000fea0003800200 */
.L_x_2491:
        /* <DEDUP_REMOVED lines=60> */
.L_x_2489:
[----:B------:R-:W-:Y:S05]  /*3ff0*/  BSYNC.RECONVERGENT B1 ;  /* 0x0000000000017941 */ /* 0x000fea0003800200 */
.L_x_2488:
[----:B------:R-:W-:Y:S01]  /*4000*/  I2FP.F32.U32 R112, R113 ;  /* 0x0000007100707245 */ /* 0x000fe20000201000 */
[----:B------:R-:W-:Y:S01]  /*4010*/  IMAD.U32 R173, R103, 0x10000, RZ ;  /* 0x0001000067ad7824 */ /* 0x000fe200078e00ff */
[----:B------:R-:W-:Y:S01]  /*4020*/  SHF.L.U32 R114, R115, 0x10, RZ ;  /* 0x0000001073727819 */ /* 0x000fe200000006ff */
[----:B------:R-:W-:Y:S01]  /*4030*/  IMAD.U32 R185, R51, 0x10000, RZ ;  /* 0x0001000033b97824 */ /* 0x000fe200078e00ff */
[----:B------:R-:W-:Y:S01]  /*4040*/  ISETP.NE.AND P6, PT, R191, 0x1, PT ;  /* 0x00000001bf00780c */ /* 0x000fe20003fc5270 */
[----:B------:R-:W-:Y:S01]  /*4050*/  FFMA.FTZ R113, R112, R187, 1.1641532182693481445e-10 ;  /* 0x2f00000070717423 */ /* 0x000fe200000100bb */
[----:B------:R-:W-:Y:S01]  /*4060*/  BSSY.RECONVERGENT B1, `(.L_x_2493) ;  /* 0x000005f000017945 */ /* 0x000fe20003800200 */
[----:B------:R-:W-:Y:S01]  /*4070*/  FMUL.FTZ R114, R114, R183 ;  /* 0x000000b772727220 */ /* 0x000fe20000410000 */
[----:B------:R-:W-:Y:S02]  /*4080*/  HFMA2 R160, -RZ, RZ, 0, 1.1920928955078125e-07 ;  /* 0x00000002ffa07431 */ /* 0x000fe400000001ff */
[----:B------:R-:W-:Y:S01]  /*4090*/  FSETP.GTU.FTZ.AND P5, PT, R113, R188, PT ;  /* 0x000000bc7100720b */ /* 0x000fe20003fbc000 */
[----:B------:R-:W-:Y:S01]  /*40a0*/  FMUL.FTZ R114, R114, R189 ;  /* 0x000000bd72727220 */ /* 0x000fe20000410000 */
[----:B------:R-:W-:-:S04]  /*40b0*/  IMAD.MOV.U32 R113, RZ, RZ, R190 ;  /* 0x000000ffff717224 */ /* 0x000fc800078e00be */
[----:B------:R-:W-:Y:S02]  /*40c0*/  FSEL R114, R114, RZ, !P5 ;  /* 0x000000ff72727208 */ /* 0x000fe40006800000 */
[----:B------:R-:W-:-:S03]  /*40d0*/  PLOP3.LUT P5, PT, P5, PT, PT, 0x8, 0x80 ;  /* 0x000000000080781c */ /* 0x000fc60002fae170 */
[----:B------:R-:W-:Y:S01]  /*40e0*/  FFMA.FTZ R172, R114, R173, R185 ;  /* 0x000000ad72ac7223 */ /* 0x000fe200000100b9 */
[----:B------:R-:W-:Y:S01]  /*40f0*/  PRMT R173, R115, 0x7632, R173 ;  /* 0x0000763273ad7816 */ /* 0x000fe200000000ad */
        /* <DEDUP_REMOVED lines=9> */
.L_x_2495:
        /* <DEDUP_REMOVED lines=15> */
.L_x_2497:
[----:B------:R-:W-:Y:S05]  /*4280*/  BSYNC.RECONVERGENT B2 ;  /* 0x0000000000027941 */ /* 0x000fea0003800200 */
.L_x_2496:
        /* <DEDUP_REMOVED lines=56> */
[----:B------:R-:W-:Y:S01]  /*4610*/  HFMA2 R160, -RZ, RZ, 0, 0 ;  /* 0x00000000ffa07431 */ /* 0x000fe200000001ff */
[----:B------:R-:W-:Y:S01]  /*4620*/  LOP3.LUT R161, R161, R114, R113, 0x96, !PT ;  /* 0x00000072a1a17212 */ /* 0x000fe200078e9671 */
[----:B------:R-:W-:Y:S02]  /*4630*/  IMAD.MOV.U32 R113, RZ, RZ, R186 ;  /* 0x000000ffff717224 */ /* 0x000fe400078e00ba */
[----:B------:R-:W-:-:S07]  /*4640*/  IMAD.MOV.U32 R186, RZ, RZ, R112 ;  /* 0x000000ffffba7224 */ /* 0x000fce00078e0070 */
.L_x_2494:
[----:B------:R-:W-:Y:S05]  /*4650*/  BSYNC.RECONVERGENT B1 ;  /* 0x0000000000017941 */ /* 0x000fea0003800200 */
.L_x_2493:
[----:B------:R-:W-:Y:S01]  /*4660*/  I2FP.F32.U32 R112, R113 ;  /* 0x0000007100707245 */ /* 0x000fe20000201000 */
[----:B------:R-:W-:Y:S01]  /*4670*/  IMAD.U32 R114, R173, 0x10000, RZ ;  /* 0x00010000ad727824 */ /* 0x000fe200078e00ff */
[----:B------:R-:W-:Y:S01]  /*4680*/  PRMT R113, R51, 0x7632, R113 ;  /* 0x0000763233717816 */ /* 0x000fe20000000071 */
[----:B------:R-:W-:Y:S02]  /*4690*/  IMAD.U32 R173, R6, 0x10000, RZ ;  /* 0x0001000006ad7824 */ /* 0x000fe400078e00ff */
[----:B------:R-:W-:Y:S01]  /*46a0*/  FMUL.FTZ R114, R114, R183 ;  /* 0x000000b772727220 */ /* 0x000fe20000410000 */
[----:B------:R-:W-:Y:S01]  /*46b0*/  FFMA.FTZ R187, R112, R187, 1.1641532182693481445e-10 ;  /* 0x2f00000070bb7423 */ /* 0x000fe200000100bb */
[----:B------:R-:W-:Y:S02]  /*46c0*/  SHF.L.U32 R113, R113, 0x10, RZ ;  /* 0x0000001071717819 */ /* 0x000fe400000006ff */
[----:B------:R-:W-:Y:S01]  /*46d0*/  FMUL.FTZ R114, R114, R189 ;  /* 0x000000bd72727220 */ /* 0x000fe20000410000 */
[----:B------:R-:W-:-:S02]  /*46e0*/  F2FP.BF16.F32.PACK_AB R112, R144, R145 ;  /* 0x000000919070723e */ /* 0x000fc400000010ff */
[----:B------:R-:W-:-:S04]  /*46f0*/  FSETP.GTU.FTZ.AND P6, PT, R187, R188, PT ;  /* 0x000000bcbb00720b */ /* 0x000fc80003fdc000 */
[----:B------:R-:W-:Y:S02]  /*4700*/  FSEL R114, R114, RZ, !P6 ;  /* 0x000000ff72727208 */ /* 0x000fe40007000000 */
[----:B------:R-:W-:-:S03]  /*4710*/  PLOP3.LUT P6, PT, P6, PT, PT, 0x8, 0x80 ;  /* 0x000000000080781c */ /* 0x000fc600037ce170 */
[----:B------:R-:W-:Y:S01]  /*4720*/  FFMA.FTZ R173, R114, R173, R113 ;  /* 0x000000ad72ad7223 */ /* 0x000fe20000010071 */
[----:B------:R-:W-:Y:S02]  /*4730*/  F2FP.BF16.F32.PACK_AB R114, R170, R171 ;  /* 0x000000abaa72723e */ /* 0x000fe400000010ff */
[----:B------:R-:W-:Y:S02]  /*4740*/  F2FP.BF16.F32.PACK_AB R113, R154, R155 ;  /* 0x0000009b9a71723e */ /* 0x000fe400000010ff */
[----:B------:R-:W-:Y:S01]  /*4750*/  F2FP.BF16.F32.PACK_AB R115, R173, R172 ;  /* 0x000000acad73723e */ /* 0x000fe200000010ff */
[----:B------:R-:W-:Y:S06]  /*4760*/  BRA `(.L_x_2498) ;  /* 0x0000003000847947 */ /* 0x000fec0003800000 */
.L_x_2458:
        /* <DEDUP_REMOVED lines=16> */
.L_x_2501:
        /* <DEDUP_REMOVED lines=13> */
.L_x_2503:
[----:B------:R-:W-:Y:S05]  /*4940*/  BSYNC.RECONVERGENT B2 ;  /* 0x0000000000027941 */ /* 0x000fea0003800200 */
.L_x_2502:
        /* <DEDUP_REMOVED lines=41> */
[----:B------:R-:W-:-:S04]  /*4be0*/  IMAD.WIDE.U32 R170, R170, -0x2daee0ad, RZ ;  /* 0xd2511f53aaaa7825 */ /* 0x000fc800078e00ff */
[----:B------:R-:W-:Y:S01]  /*4bf0*/  VIADD R145, R132, 0x5384540f ;  /* 0x5384540f84917836 */ /* 0x000fe20000000000 */
[----:B------:R-:W-:Y:S01]  /*4c00*/  LOP3.LUT R155, R155, R154, R171, 0x96, !PT ;  /* 0x0000009a9b9b7212 */ /* 0x000fe200078e96ab */
[----:B------:R-:W-:-:S03]  /*4c10*/  VIADD R171, R133, 0xdb3d7428 ;  /* 0xdb3d742885ab7836 */ /* 0x000fc60000000000 */
[----:B------:R-:W-:Y:S01]  /*4c20*/  LOP3.LUT R145, R145, R144, R161, 0x96, !PT ;  /* 0x0000009091917212 */ /* 0x000fe200078e96a1 */
[----:B------:R-:W-:-:S04]  /*4c30*/  IMAD.WIDE.U32 R154, R155, -0x326172a9, RZ ;  /* 0xcd9e8d579b9a7825 */ /* 0x000fc800078e00ff */
[----:B------:R-:W-:Y:S02]  /*4c40*/  VIADD R161, R132, 0xf1bbcdc8 ;  /* 0xf1bbcdc884a17836 */ /* 0x000fe40000000000 */
[----:B------:R-:W-:-:S03]  /*4c50*/  IMAD.WIDE.U32 R144, R145, -0x2daee0ad, RZ ;  /* 0xd2511f5391907825 */ /* 0x000fc600078e00ff */
[----:B------:R-:W-:Y:S01]  /*4c60*/  LOP3.LUT R161, R161, R160, R155, 0x96, !PT ;  /* 0x000000a0a1a17212 */ /* 0x000fe200078e969b */
[----:B------:R-:W-:Y:S01]  /*4c70*/  HFMA2 R155, -RZ, RZ, 0, 0 ;  /* 0x00000000ff9b7431 */ /* 0x000fe200000001ff */
[----:B------:R-:W-:Y:S02]  /*4c80*/  LOP3.LUT R171, R171, R170, R145, 0x96, !PT ;  /* 0x000000aaabab7212 */ /* 0x000fe400078e9691 */
[----:B------:R-:W-:Y:S01]  /*4c90*/  IADD3 R145, PT, PT, R132, -0x700cb87f, RZ ;  /* 0x8ff3478184917810 */ /* 0x000fe20007ffe0ff */
[----:B------:R-:W-:-:S04]  /*4ca0*/  IMAD.WIDE.U32 R186, R161, -0x2daee0ad, RZ ;  /* 0xd2511f53a1ba7825 */ /* 0x000fc800078e00ff */
[----:B------:R-:W-:Y:S02]  /*4cb0*/  VIADD R161, R133, 0x96a522ad ;  /* 0x96a522ad85a17836 */ /* 0x000fe40000000000 */
[----:B------:R-:W-:-:S03]  /*4cc0*/  IMAD.WIDE.U32 R190, R171, -0x326172a9, RZ ;  /* 0xcd9e8d57abbe7825 */ /* 0x000fc600078e00ff */
[----:B------:R-:W-:Y:S01]  /*4cd0*/  LOP3.LUT R161, R161, R144, R187, 0x96, !PT ;  /* 0x00000090a1a17212 */ /* 0x000fe200078e96bb */
[----:B------:R-:W-:Y:S01]  /*4ce0*/  IMAD.MOV.U32 R144, RZ, RZ, R185 ;  /* 0x000000ffff907224 */ /* 0x000fe200078e00b9 */
[----:B------:R-:W-:-:S07]  /*4cf0*/  LOP3.LUT R162, R145, R154, R191, 0x96, !PT ;  /* 0x0000009a91a27212 */ /* 0x000fce00078e96bf */
.L_x_2500:
[----:B------:R-:W-:Y:S05]  /*4d00*/  BSYNC.RECONVERGENT B1 ;  /* 0x0000000000017941 */ /* 0x000fea0003800200 */
.L_x_2499:
[----:B------:R-:W0:Y:S01]  /*4d10*/  LDC R189, c[0x0][0x408] ;  /* 0x00010200ffbd7b82 */ /* 0x000e220000000800 */
[----:B------:R-:W-:Y:S01]  /*4d20*/  I2FP.F32.U32 R144, R144 ;  /* 0x0000009000907245 */ /* 0x000fe20000201000 */
[----:B------:R-:W-:Y:S01]  /*4d30*/  IMAD.MOV.U32 R187, RZ, RZ, 0x2f800000 ;  /* 0x2f800000ffbb7424 */ /* 0x000fe200078e00ff */
[----:B------:R-:W-:Y:S01]  /*4d40*/  ISETP.NE.AND P1, PT, R155, 0x1, PT ;  /* 0x000000019b00780c */ /* 0x000fe20003f25270 */
[----:B-----5:R-:W-:Y:S01]  /*4d50*/  IMAD.U32 R154, R112, 0x10000, RZ ;  /* 0x00010000709a7824 */ /* 0x020fe200078e00ff */
[----:B------:R-:W-:Y:S01]  /*4d60*/  LOP3.LUT R0, R0, 0xfffffffd, RZ, 0xc0, !PT ;  /* 0xfffffffd00007812 */ /* 0x000fe200078ec0ff */
[----:B------:R-:W-:Y:S01]  /*4d70*/  FFMA.FTZ R145, R144, R187, 1.1641532182693481445e-10 ;  /* 0x2f00000090917423 */ /* 0x000fe200000100bb */
[----:B------:R-:W-:Y:S01]  /*4d80*/  SHF.L.U32 R144, R100, 0x10, RZ ;  /* 0x0000001064907819 */ /* 0x000fe200000006ff */
[----:B------:R-:W1:Y:S01]  /*4d90*/  LDC R188, c[0x0][0x404] ;  /* 0x00010100ffbc7b82 */ /* 0x000e620000000800 */
[----:B------:R-:W-:Y:S01]  /*4da0*/  FMUL.FTZ R154, R154, R183 ;  /* 0x000000b79a9a7220 */ /* 0x000fe20000410000 */
[----:B------:R-:W-:Y:S01]  /*4db0*/  BSSY.RECONVERGENT B1, `(.L_x_2504) ;  /* 0x000005d000017945 */ /* 0x000fe20003800200 */
[----:B------:R-:W-:-:S02]  /*4dc0*/  PRMT R112, R112, 0x7632, R112 ;  /* 0x0000763270707816 */ /* 0x000fc40000000070 */
[----:B0-----:R-:W-:Y:S01]  /*4dd0*/  FMUL.FTZ R154, R154, R189 ;  /* 0x000000bd9a9a7220 */ /* 0x001fe20000410000 */
[----:B-1----:R-:W-:-:S04]  /*4de0*/  FSETP.GTU.FTZ.AND P0, PT, R145, R188, PT ;  /* 0x000000bc9100720b */ /* 0x002fc80003f1c000 */
[----:B------:R-:W-:Y:S01]  /*4df0*/  FSEL R145, R154, RZ, !P0 ;  /* 0x000000ff9a917208 */ /* 0x000fe20004000000 */
[----:B------:R-:W-:Y:S01]  /*4e00*/  IMAD.MOV.U32 R154, RZ, RZ, 0x2 ;  /* 0x00000002ff9a7424 */ /* 0x000fe200078e00ff */
[----:B------:R-:W-:-:S03]  /*4e10*/  PLOP3.LUT P0, PT, P0, PT, PT, 0x8, 0x80 ;  /* 0x000000000080781c */ /* 0x000fc6000070e170 */
[----:B------:R-:W-:Y:S01]  /*4e20*/  FMUL.FTZ R145, R145, R144 ;  /* 0x0000009091917220 */ /* 0x000fe20000410000 */
[----:B------:R-:W-:-:S09]  /*4e30*/  IMAD.MOV.U32 R144, RZ, RZ, R190 ;  /* 0x000000ffff907224 */ /* 0x000fd200078e00be */
[----:B------:R-:W-:Y:S01]  /*4e40*/  @P0 LOP3.LUT R0, R0, 0x2, RZ, 0xfc, !PT ;  /* 0x0000000200000812 */ /* 0x000fe200078efcff */
        /* <DEDUP_REMOVED lines=9> */
.L_x_2506:
        /* <DEDUP_REMOVED lines=13> */
.L_x_2508:
[----:B------:R-:W-:Y:S05]  /*4fb0*/  BSYNC.RECONVERGENT B2 ;  /* 0x0000000000027941 */ /* 0x000fea0003800200 */
.L_x_2507:
        /* <DEDUP_REMOVED lines=57> */
[----:B------:R-:W-:Y:S01]  /*5350*/  MOV R186, R154 ;  /* 0x0000009a00ba7202 */ /* 0x000fe20000000f00 */
[----:B------:R-:W-:-:S03]  /*5360*/  IMAD.MOV.U32 R154, RZ, RZ, RZ ;  /* 0x000000ffff9a7224 */ /* 0x000fc600078e00ff */
[----:B------:R-:W-:-:S07]  /*5370*/  LOP3.LUT R161, R171, R160, R155, 0x96, !PT ;  /* 0x000000a0aba17212 */ /* 0x000fce00078e969b */
.L_x_2505:
[----:B------:R-:W-:Y:S05]  /*5380*/  BSYNC.RECONVERGENT B1 ;  /* 0x0000000000017941 */ /* 0x000fea0003800200 */
.L_x_2504:
        /* <DEDUP_REMOVED lines=12> */
[----:B------:R-:W-:Y:S01]  /*5450*/  FMUL.FTZ R144, R112, R155 ;  /* 0x0000009b70907220 */ /* 0x000fe20000410000 */
        /* <DEDUP_REMOVED lines=10> */
.L_x_2511:
        /* <DEDUP_REMOVED lines=13> */
.L_x_2513:
[----:B------:R-:W-:Y:S05]  /*55d0*/  BSYNC.RECONVERGENT B2 ;  /* 0x0000000000027941 */ /* 0x000fea0003800200 */
.L_x_2512:
        /* <DEDUP_REMOVED lines=60> */
.L_x_2510:
[----:B------:R-:W-:Y:S05]  /*59a0*/  BSYNC.RECONVERGENT B1 ;  /* 0x0000000000017941 */ /* 0x000fea0003800200 */
.L_x_2509:
        /* <DEDUP_REMOVED lines=11> */
[----:B------:R-:W-:Y:S01]  /*5a60*/  PRMT R154, R113, 0x7632, R154 ;  /* 0x00007632719a7816 */ /* 0x000fe2000000009a */
[----:B------:R-:W-:Y:S01]  /*5a70*/  IMAD.MOV.U32 R113, RZ, RZ, R190 ;  /* 0x000000ffff717224 */ /* 0x000fe200078e00be */
[----:B------:R-:W-:Y:S01]  /*5a80*/  PLOP3.LUT P1, PT, P1, PT, PT, 0x8, 0x80 ;  /* 0x000000000080781c */ /* 0x000fe20000f2e170 */
[----:B------:R-:W-:Y:S01]  /*5a90*/  FMUL.FTZ R155, R155, R112 ;  /* 0x000000709b9b7220 */ /* 0x000fe20000410000 */
[----:B------:R-:W-:Y:S11]  /*5aa0*/  @!P2 BRA `(.L_x_2515) ;  /* 0x000000040048a947 */ /* 0x000ff60003800000 */
        /* <DEDUP_REMOVED lines=8> */
.L_x_2516:
        /* <DEDUP_REMOVED lines=13> */
.L_x_2518:
[----:B------:R-:W-:Y:S05]  /*5c00*/  BSYNC.RECONVERGENT B2 ;  /* 0x0000000000027941 */ /* 0x000fea0003800200 */
.L_x_2517:
        /* <DEDUP_REMOVED lines=55> */
[----:B------:R-:W-:Y:S02]  /*5f80*/  VIADD R171, R133, 0x96a522ad ;  /* 0x96a522ad85ab7836 */ /* 0x000fe40000000000 */
[----:B------:R-:W-:-:S03]  /*5f90*/  IMAD.MOV.U32 R170, RZ, RZ, RZ ;  /* 0x000000ffffaa7224 */ /* 0x000fc600078e00ff */
[----:B------:R-:W-:Y:S01]  /*5fa0*/  LOP3.LUT R161, R171, R160, R113, 0x96, !PT ;  /* 0x000000a0aba17212 */ /* 0x000fe200078e9671 */
[----:B------:R-:W-:Y:S01]  /*5fb0*/  IMAD.MOV.U32 R113, RZ, RZ, R186 ;  /* 0x000000ffff717224 */ /* 0x000fe200078e00ba */
[----:B------:R-:W-:-:S07]  /*5fc0*/  MOV R186, R112 ;  /* 0x0000007000ba7202 */ /* 0x000fce0000000f00 */
.L_x_2515:
[----:B------:R-:W-:Y:S05]  /*5fd0*/  BSYNC.RECONVERGENT B1 ;  /* 0x0000000000017941 */ /* 0x000fea0003800200 */
.L_x_2514:
        /* <DEDUP_REMOVED lines=23> */
.L_x_2521:
        /* <DEDUP_REMOVED lines=13> */
.L_x_2523:
[----:B------:R-:W-:Y:S05]  /*6220*/  BSYNC.RECONVERGENT B2 ;  /* 0x0000000000027941 */ /* 0x000fea0003800200 */
.L_x_2522:
        /* <DEDUP_REMOVED lines=60> */
.L_x_2520:
[----:B------:R-:W-:Y:S05]  /*65f0*/  BSYNC.RECONVERGENT B1 ;  /* 0x0000000000017941 */ /* 0x000fea0003800200 */
.L_x_2519:
[----:B------:R-:W-:Y:S01]  /*6600*/  I2FP.F32.U32 R112, R113 ;  /* 0x0000007100707245 */ /* 0x000fe20000201000 */
[----:B------:R-:W-:Y:S01]  /*6610*/  IMAD.U32 R160, R114, 0x10000, RZ ;  /* 0x0001000072a07824 */ /* 0x000fe200078e00ff */
[----:B------:R-:W-:Y:S01]  /*6620*/  ISETP.NE.AND P4, PT, R172, 0x1, PT ;  /* 0x00000001ac00780c */ /* 0x000fe20003f85270 */
[----:B------:R-:W-:Y:S01]  /*6630*/  BSSY.RECONVERGENT B1, `(.L_x_2524) ;  /* 0x000005f000017945 */ /* 0x000fe20003800200 */
[----:B------:R-:W-:Y:S01]  /*6640*/  PRMT R114, R114, 0x7632, R114 ;  /* 0x0000763272727816 */ /* 0x000fe20000000072 */
[----:B------:R-:W-:Y:S01]  /*6650*/  FFMA.FTZ R113, R112, R187, 1.1641532182693481445e-10 ;  /* 0x2f00000070717423 */ /* 0x000fe200000100bb */
[----:B------:R-:W-:Y:S01]  /*6660*/  FMUL.FTZ R160, R160, R183 ;  /* 0x000000b7a0a07220 */ /* 0x000fe20000410000 */
[----:B------:R-:W-:-:S03]  /*6670*/  SHF.L.U32 R112, R102, 0x10, RZ ;  /* 0x0000001066707819 */ /* 0x000fc600000006ff */
[----:B------:R-:W-:Y:S01]  /*6680*/  FMUL.FTZ R160, R160, R189 ;  /* 0x000000bda0a07220 */ /* 0x000fe20000410000 */
[----:B------:R-:W-:Y:S01]  /*6690*/  FSETP.GTU.FTZ.AND P3, PT, R113, R188, PT ;  /* 0x000000bc7100720b */ /* 0x000fe20003f7c000 */
[----:B------:R-:W-:-:S03]  /*66a0*/  IMAD.MOV.U32 R113, RZ, RZ, R190 ;  /* 0x000000ffff717224 */ /* 0x000fc600078e00be */
[----:B------:R-:W-:Y:S01]  /*66b0*/  FSEL R171, R160, RZ, !P3 ;  /* 0x000000ffa0ab7208 */ /* 0x000fe20005800000 */
[----:B------:R-:W-:Y:S01]  /*66c0*/  IMAD.MOV.U32 R160, RZ, RZ, 0x2 ;  /* 0x00000002ffa07424 */ /* 0x000fe200078e00ff */
[----:B------:R-:W-:-:S03]  /*66d0*/  PLOP3.LUT P3, PT, P3, PT, PT, 0x8, 0x80 ;  /* 0x000000000080781c */ /* 0x000fc60001f6e170 */
[----:B------:R-:W-:Y:S01]  /*66e0*/  FMUL.FTZ R171, R171, R112 ;  /* 0x00000070abab7220 */ /* 0x000fe20000410000 */
        /* <DEDUP_REMOVED lines=9> */
.L_x_2526:
        /* <DEDUP_REMOVED lines=13> */
.L_x_2528:
[----:B------:R-:W-:Y:S05]  /*6850*/  BSYNC.RECONVERGENT B2 ;  /* 0x0000000000027941 */ /* 0x000fea0003800200 */
.L_x_2527:
        /* <DEDUP_REMOVED lines=55> */
[----:B------:R-:W-:-:S05]  /*6bd0*/  VIADD R173, R133, 0x96a522ad ;  /* 0x96a522ad85ad7836 */ /* 0x000fca0000000000 */
[----:B------:R-:W-:Y:S01]  /*6be0*/  LOP3.LUT R161, R173, R160, R113, 0x96, !PT ;  /* 0x000000a0ada17212 */ /* 0x000fe200078e9671 */
[----:B------:R-:W-:Y:S01]  /*6bf0*/  IMAD.MOV.U32 R113, RZ, RZ, R186 ;  /* 0x000000ffff717224 */ /* 0x000fe200078e00ba */
[----:B------:R-:W-:Y:S01]  /*6c00*/  MOV R186, R112 ;  /* 0x0000007000ba7202 */ /* 0x000fe20000000f00 */
[----:B------:R-:W-:-:S07]  /*6c10*/  IMAD.MOV.U32 R160, RZ, RZ, RZ ;  /* 0x000000ffffa07224 */ /* 0x000fce00078e00ff */
.L_x_2525:
[----:B------:R-:W-:Y:S05]  /*6c20*/  BSYNC.RECONVERGENT B1 ;  /* 0x0000000000017941 */ /* 0x000fea0003800200 */
.L_x_2524:
[----:B------:R-:W-:Y:S01]  /*6c30*/  I2FP.F32.U32 R112, R113 ;  /* 0x0000007100707245 */ /* 0x000fe20000201000 */
[----:B------:R-:W-:Y:S01]  /*6c40*/  IMAD.U32 R114, R114, 0x10000, RZ ;  /* 0x0001000072727824 */ /* 0x000fe200078e00ff */
[----:B------:R-:W-:Y:S01]  /*6c50*/  ISETP.NE.AND P5, PT, R160, 0x1, PT ;  /* 0x00000001a000780c */ /* 0x000fe20003fa5270 */
[----:B------:R-:W-:Y:S01]  /*6c60*/  BSSY.RECONVERGENT B1, `(.L_x_2529) ;  /* 0x000005e000017945 */ /* 0x000fe20003800200 */
[----:B------:R-:W-:Y:S01]  /*6c70*/  SHF.L.U32 R173, R5, 0x10, RZ ;  /* 0x0000001005ad7819 */ /* 0x000fe200000006ff */
[----:B------:R-:W-:Y:S01]  /*6c80*/  FFMA.FTZ R113, R112, R187, 1.1641532182693481445e-10 ;  /* 0x2f00000070717423 */ /* 0x000fe200000100bb */
[----:B------:R-:W-:Y:S01]  /*6c90*/  FMUL.FTZ R114, R114, R183 ;  /* 0x000000b772727220 */ /* 0x000fe20000410000 */
[----:B------:R-:W-:-:S03]  /*6ca0*/  IMAD.MOV.U32 R184, RZ, RZ, 0x2 ;  /* 0x00000002ffb87424 */ /* 0x000fc600078e00ff */
[----:B------:R-:W-:Y:S01]  /*6cb0*/  FMUL.FTZ R114, R114, R189 ;  /* 0x000000bd72727220 */ /* 0x000fe20000410000 */
[----:B------:R-:W-:Y:S01]  /*6cc0*/  FSETP.GTU.FTZ.AND P4, PT, R113, R188, PT ;  /* 0x000000bc7100720b */ /* 0x000fe20003f9c000 */
[----:B------:R-:W-:-:S03]  /*6cd0*/  IMAD.MOV.U32 R113, RZ, RZ, R190 ;  /* 0x000000ffff717224 */ /* 0x000fc600078e00be */
[----:B------:R-:W-:Y:S02]  /*6ce0*/  FSEL R114, R114, RZ, !P4 ;  /* 0x000000ff72727208 */ /* 0x000fe40006000000 */
        /* <DEDUP_REMOVED lines=11> */
.L_x_2531:
        /* <DEDUP_REMOVED lines=13> */
.L_x_2533:
[----:B------:R-:W-:Y:S05]  /*6e70*/  BSYNC.RECONVERGENT B2 ;  /* 0x0000000000027941 */ /* 0x000fea0003800200 */
.L_x_2532:
        /* <DEDUP_REMOVED lines=60> */
.L_x_2530:
[----:B------:R-:W-:Y:S05]  /*7240*/  BSYNC.RECONVERGENT B1 ;  /* 0x0000000000017941 */ /* 0x000fea0003800200 */
.L_x_2529:
        /* <DEDUP_REMOVED lines=24> */
.L_x_2536:
        /* <DEDUP_REMOVED lines=15> */
.L_x_2538:
[----:B------:R-:W-:Y:S05]  /*74c0*/  BSYNC.RECONVERGENT B2 ;  /* 0x0000000000027941 */ /* 0x000fea0003800200 */
.L_x_2537:
        /* <DEDUP_REMOVED lines=50> */
[----:B------:R-:W-:Y:S01]  /*77f0*/  VIADD R161, R133, 0x96a522ad ;  /* 0x96a522ad85a17836 */ /* 0x000fe20000000000 */
[----:B------:R-:W-:Y:S02]  /*7800*/  LOP3.LUT R185, R185, R184, R115, 0x96, !PT ;  /* 0x000000b8b9b97212 */ /* 0x000fe400078e9673 */
[----:B------:R-:W-:Y:S01]  /*7810*/  IADD3 R115, PT, PT, R132, -0x700cb87f, RZ ;  /* 0x8ff3478184737810 */ /* 0x000fe20007ffe0ff */
[----:B------:R-:W-:-:S04]  /*7820*/  IMAD.WIDE.U32 R112, R113, -0x2daee0ad, RZ ;  /* 0xd2511f5371707825 */ /* 0x000fc800078e00ff */
[----:B------:R-:W-:Y:S01]  /*7830*/  IMAD.WIDE.U32 R190, R185, -0x326172a9, RZ ;  /* 0xcd9e8d57b9be7825 */ /* 0x000fe200078e00ff */
[----:B------:R-:W-:-:S03]  /*7840*/  LOP3.LUT R161, R161, R114, R113, 0x96, !PT ;  /* 0x00000072a1a17212 */ /* 0x000fc600078e9671 */
[----:B------:R-:W-:Y:S01]  /*7850*/  IMAD.MOV.U32 R113, RZ, RZ, R186 ;  /* 0x000000ffff717224 */ /* 0x000fe200078e00ba */
[----:B------:R-:W-:Y:S01]  /*7860*/  LOP3.LUT R162, R115, R160, R191, 0x96, !PT ;  /* 0x000000a073a27212 */ /* 0x000fe200078e96bf */
[----:B------:R-:W-:Y:S01]  /*7870*/  IMAD.MOV.U32 R160, RZ, RZ, RZ ;  /* 0x000000ffffa07224 */ /* 0x000fe200078e00ff */
[----:B------:R-:W-:-:S07]  /*7880*/  MOV R186, R112 ;  /* 0x0000007000ba7202 */ /* 0x000fce0000000f00 */
.L_x_2535:
[----:B------:R-:W-:Y:S05]  /*7890*/  BSYNC.RECONVERGENT B1 ;  /* 0x0000000000017941 */ /* 0x000fea0003800200 */
.L_x_2534:
        /* <DEDUP_REMOVED lines=11> */
[----:B------:R-:W-:Y:S01]  /*7950*/  FMUL.FTZ R173, R114, R173 ;  /* 0x000000ad72ad7220 */ /* 0x000fe20000410000 */
[----:B------:R-:W-:-:S04]  /*7960*/  F2FP.BF16.F32.PACK_AB R114, R170, R171 ;  /* 0x000000abaa72723e */ /* 0x000fc800000010ff */
[----:B------:R-:W-:-:S07]  /*7970*/  F2FP.BF16.F32.PACK_AB R115, R173, R172 ;  /* 0x000000acad73723e */ /* 0x000fce00000010ff */
.L_x_2498:
[----:B------:R-:W0:Y:S01]  /*7980*/  LDC.64 R188, c[0x0][0x3a8] ;  /* 0x0000ea00ffbc7b82 */ /* 0x000e220000000a00 */
[----:B------:R-:W-:Y:S02]  /*7990*/  SEL R195, RZ, 0x1000000, !P6 ;  /* 0x01000000ffc37807 */ /* 0x000fe40007000000 */
[----:B------:R-:W-:Y:S02]  /*79a0*/  SEL R193, RZ, 0x10000, !P5 ;  /* 0x00010000ffc17807 */ /* 0x000fe40006800000 */
[----:B------:R-:W-:Y:S02]  /*79b0*/  SEL R194, RZ, 0x100, !P4 ;  /* 0x00000100ffc27807 */ /* 0x000fe40006000000 */
[----:B------:R-:W-:Y:S01]  /*79c0*/  SEL R191, RZ, 0x1000000, !P2 ;  /* 0x01000000ffbf7807 */ /* 0x000fe20005000000 */
[----:B------:R-:W1:Y:S01]  /*79d0*/  LDC.64 R184, c[0x0][0x3b0] ;  /* 0x0000ec00ffb87b82 */ /* 0x000e620000000a00 */
[----:B------:R-:W-:Y:S02]  /*79e0*/  SEL R192, RZ, 0x10000, !P1 ;  /* 0x00010000ffc07807 */ /* 0x000fe40004800000 */
[----:B------:R-:W-:-:S02]  /*79f0*/  SEL R187, RZ, 0x100, !P0 ;  /* 0x00000100ffbb7807 */ /* 0x000fc40004000000 */
[----:B------:R-:W-:Y:S02]  /*7a00*/  LOP3.LUT P6, RZ, R0, 0x2, RZ, 0xc0, !PT ;  /* 0x0000000200ff7812 */ /* 0x000fe400078cc0ff */
[----:B------:R-:W-:Y:S02]  /*7a10*/  LOP3.LUT R194, R194, R195, R193, 0xfe, !PT ;  /* 0x000000c3c2c27212 */ /* 0x000fe400078efec1 */
[----:B------:R-:W-:Y:S02]  /*7a20*/  SEL R193, RZ, 0x1, !P3 ;  /* 0x00000001ffc17807 */ /* 0x000fe40005800000 */
[----:B------:R-:W-:Y:S02]  /*7a30*/  LOP3.LUT R187, R187, R191, R192, 0xfe, !PT ;  /* 0x000000bfbbbb7212 */ /* 0x000fe400078efec0 */
[----:B------:R-:W-:Y:S02]  /*7a40*/  SEL R192, RZ, 0x1, !P6 ;  /* 0x00000001ffc07807 */ /* 0x000fe40007000000 */
[----:B------:R-:W-:Y:S01]  /*7a50*/  LOP3.LUT R193, R194, R193, RZ, 0xfc, !PT ;  /* 0x000000c1c2c17212 */ /* 0x000fe200078efcff */
[----:B0-----:R-:W-:Y:S01]  /*7a60*/  IMAD.WIDE.U32 R188, R181, 0x10, R188 ;  /* 0x00000010b5bc7825 */ /* 0x001fe200078e00bc */
[----:B------:R-:W-:-:S04]  /*7a70*/  LOP3.LUT R192, R187, R192, RZ, 0xfc, !PT ;  /* 0x000000c0bbc07212 */ /* 0x000fc800078efcff */
[----:B------:R0:W-:Y:S01]  /*7a80*/  STG.E.128 desc[UR6][R188.64], R112 ;  /* 0x00000070bc007986 */ /* 0x0001e2000c101d06 */
[----:B-1----:R-:W-:-:S04]  /*7a90*/  IMAD.WIDE.U32 R194, R181, 0x8, R184 ;  /* 0x00000008b5c27825 */ /* 0x002fc800078e00b8 */
[----:B------:R-:W-:Y:S01]  /*7aa0*/  IMAD.MOV.U32 R185, RZ, RZ, R186 ;  /* 0x000000ffffb97224 */ /* 0x000fe200078e00ba */
[----:B------:R0:W-:Y:S01]  /*7ab0*/  STG.E.64 desc[UR6][R194.64], R192 ;  /* 0x000000c0c2007986 */ /* 0x0001e2000c101b06 */
[----:B------:R-:W-:-:S07]  /*7ac0*/  VIADD R184, R181, 0x20 ;  /* 0x00000020b5b87836 */ /* 0x000fce0000000000 */
.L_x_2457:
[----:B------:R-:W-:Y:S05]  /*7ad0*/  BSYNC.RECONVERGENT B0 ;  /* 0x0000000000007941 */ /* 0x000fea0003800200 */
.L_x_2456:
[----:B------:R-:W-:Y:S01]  /*7ae0*/  ISETP.GE.U32.AND P0, PT, R137, 0x40, PT ;  /* 0x000000408900780c */ /* 0x000fe20003f06070 */
[----:B------:R-:W-:Y:S01]  /*7af0*/  BSSY.RECONVERGENT B0, `(.L_x_2539) ;  /* 0x0000671000007945 */ /* 0x000fe20003800200 */
[----:B------:R-:W-:-:S11]  /*7b00*/  LOP3.LUT R0, R0, 0xffffff7f, RZ, 0xc0, !PT ;  /* 0xffffff7f00007812 */ /* 0x000fd600078ec0ff */
[----:B------:R-:W-:Y:S01]  /*7b10*/  @P0 LOP3.LUT R0, R0, 0x80, RZ, 0xfc, !PT ;  /* 0x0000008000000812 */ /* 0x000fe200078efcff */
[----:B------:R-:W-:Y:S06]  /*7b20*/  @!P0 BRA `(.L_x_2540) ;  /* 0x0000006400b48947 */ /* 0x000fec0003800000 */
[----:B------:R-:W-:Y:S01]  /*7b30*/  ISETP.NE.U32.AND P0, PT, RZ, UR4, PT ;  /* 0x00000004ff007c0c */ /* 0x000fe2000bf05070 */
[----:B0-----:R-:W0:Y:S03]  /*7b40*/  LDC.64 R112, c[0x0][0x390] ;  /* 0x0000e400ff707b82 */ /* 0x001e260000000a00 */
[----:B------:R-:W-:-:S13]  /*7b50*/  ISETP.NE.AND.EX P0, PT, RZ, UR5, PT, P0 ;  /* 0x00000005ff007c0c */ /* 0x000fda000bf05300 */
[----:B------:R-:W1:Y:S01]  /*7b60*/  @P0 LDC.64 R142, c[0x0][0x3a0] ;  /* 0x0000e800ff8e0b82 */ /* 0x000e620000000a00 */
[----:B0-----:R-:W-:-:S06]  /*7b70*/  IMAD.WIDE.U32 R112, R184, 0x10, R112 ;  /* 0x00000010b8707825 */ /* 0x001fcc00078e0070 */
[----:B------:R-:W5:Y:S01]  /*7b80*/  LDG.E.128 R112, desc[UR6][R112.64] ;  /* 0x0000000670707981 */ /* 0x000f62000c1e1d00 */
[----:B-1----:R-:W-:-:S05]  /*7b90*/  @P0 IMAD.WIDE.U32 R142, R184, 0x10, R142 ;  /* 0x00000010b88e0825 */ /* 0x002fca00078e008e */
[----:B------:R0:W5:Y:S01]  /*7ba0*/  @P0 LDG.E.128 R48, desc[UR6][R142.64] ;  /* 0x000000068e300981 */ /* 0x000162000c1e1d00 */
[----:B------:R-:W-:Y:S05]  /*7bb0*/  @!P0 BRA `(.L_x_2541) ;  /* 0x0000003000b88947 */ /* 0x000fea0003800000 */
[----:B------:R-:W-:Y:S01]  /*7bc0*/  ISETP.NE.AND P0, PT, R160, 0x1, PT ;  /* 0x00000001a000780c */ /* 0x000fe20003f05270 */
[----:B------:R-:W-:Y:S01]  /*7bd0*/  BSSY.RECONVERGENT B1, `(.L_x_2542) ;  /* 0x0000058000017945 */ /* 0x000fe20003800200 */
[----:B------:R-:W-:Y:S02]  /*7be0*/  HFMA2 R153, -RZ, RZ, 0, 1.1920928955078125e-07 ;  /* 0x00000002ff997431 */ /* 0x000fe400000001ff */
[----:B0-----:R-:W-:Y:S02]  /*7bf0*/  IMAD.MOV.U32 R142, RZ, RZ, R190 ;  /* 0x000000ffff8e7224 */ /* 0x001fe400078e00be */
        /* <DEDUP_REMOVED lines=12> */
.L_x_2544:
        /* <DEDUP_REMOVED lines=13> */
.L_x_2546:
[----:B------:R-:W-:Y:S05]  /*7d90*/  BSYNC.RECONVERGENT B2 ;  /* 0x0000000000027941 */ /* 0x000fea0003800200 */
.L_x_2545:
        /* <DEDUP_REMOVED lines=54> */
[----:B------:R-:W-:Y:S02]  /*8100*/  IADD3 R161, PT, PT, R133, -0x695add53, RZ ;  /* 0x96a522ad85a17810 */ /* 0x000fe40007ffe0ff */
[----:B------:R-:W-:Y:S01]  /*8110*/  LOP3.LUT R162, R143, R152, R191, 0x96, !PT ;  /* 0x000000988fa27212 */ /* 0x000fe200078e96bf */
[----:B------:R-:W-:Y:S01]  /*8120*/  IMAD.MOV.U32 R153, RZ, RZ, RZ ;  /* 0x000000ffff997224 */ /* 0x000fe200078e00ff */
[----:B------:R-:W-:Y:S01]  /*8130*/  LOP3.LUT R161, R161, R142, R189, 0x96, !PT ;  /* 0x0000008ea1a17212 */ /* 0x000fe200078e96bd */
[----:B------:R-:W-:-:S07]  /*8140*/  IMAD.MOV.U32 R142, RZ, RZ, R185 ;  /* 0x000000ffff8e7224 */ /* 0x000fce00078e00b9 */
.L_x_2543:
[----:B------:R-:W-:Y:S05]  /*8150*/  BSYNC.RECONVERGENT B1 ;  /* 0x0000000000017941 */ /* 0x000fea0003800200 */
.L_x_2542:
[----:B------:R-:W0:Y:S01]  /*8160*/  LDC R192, c[0x0][0x408] ;  /* 0x00010200ffc07b82 */ /* 0x000e220000000800 */
[----:B------:R-:W-:Y:S01]  /*8170*/  I2FP.F32.U32 R142, R142 ;  /* 0x0000008e008e7245 */ /* 0x000fe20000201000 */
[----:B------:R-:W-:Y:S02]  /*8180*/  HFMA2 R185, -RZ, RZ, 0.1171875, 0 ;  /* 0x2f800000ffb97431 */ /* 0x000fe400000001ff */
[----:B-----5:R-:W-:Y:S01]  /*8190*/  IMAD.U32 R152, R112, 0x10000, RZ ;  /* 0x0001000070987824 */ /* 0x020fe200078e00ff */
[----:B------:R-:W-:Y:S01]  /*81a0*/  ISETP.NE.AND P1, PT, R153, 0x1, PT ;  /* 0x000000019900780c */ /* 0x000fe20003f25270 */
[----:B------:R-:W-:Y:S01]  /*81b0*/  BSSY.RECONVERGENT B1, `(.L_x_2547) ;  /* 0x0000063000017945 */ /* 0x000fe20003800200 */
[----:B------:R-:W-:Y:S01]  /*81c0*/  LOP3.LUT R0, R0, 0xfffffffd, RZ, 0xc0, !PT ;  /* 0xfffffffd00007812 */ /* 0x000fe200078ec0ff */
[----:B------:R-:W-:Y:S01]  /*81d0*/  FFMA.FTZ R142, R142, R185, 1.1641532182693481445e-10 ;  /* 0x2f0000008e8e7423 */ /* 0x000fe200000100b9 */
[----:B------:R-:W1:Y:S01]  /*81e0*/  LDC R189, c[0x0][0x404] ;  /* 0x00010100ffbd7b82 */ /* 0x000e620000000800 */
[----:B------:R-:W-:Y:S01]  /*81f0*/  FMUL.FTZ R143, R152, R183 ;  /* 0x000000b7988f7220 */ /* 0x000fe20000410000 */
[----:B------:R-:W-:-:S02]  /*8200*/  SHF.L.U32 R152, R48, 0x10, RZ ;  /* 0x0000001030987819 */ /* 0x000fc400000006ff */
[----:B------:R-:W-:Y:S01]  /*8210*/  PRMT R112, R112, 0x7632, R112 ;  /* 0x0000763270707816 */ /* 0x000fe20000000070 */
[----:B0-----:R-:W-:Y:S01]  /*8220*/  FMUL.FTZ R143, R143, R192 ;  /* 0x000000c08f8f7220 */ /* 0x001fe20000410000 */
[----:B-1----:R-:W-:Y:S01]  /*8230*/  FSETP.GTU.FTZ.AND P0, PT, R142, R189, PT ;  /* 0x000000bd8e00720b */ /* 0x002fe20003f1c000 */
[----:B------:R-:W-:-:S03]  /*8240*/  IMAD.U32 R142, R88, 0x10000, RZ ;  /* 0x00010000588e7824 */ /* 0x000fc600078e00ff */
[----:B------:R-:W-:Y:S02]  /*8250*/  FSEL R143, R143, RZ, !P0 ;  /* 0x000000ff8f8f7208 */ /* 0x000fe40004000000 */
[----:B------:R-:W-:-:S03]  /*8260*/  PLOP3.LUT P0, PT, P0, PT, PT, 0x8, 0x80 ;  /* 0x000000000080781c */ /* 0x000fc6000070e170 */
[----:B------:R-:W-:Y:S01]  /*8270*/  FFMA.FTZ R143, R143, R142, R152 ;  /* 0x0000008e8f8f7223 */ /* 0x000fe20000010098 */
[----:B------:R-:W-:Y:S02]  /*8280*/  IMAD.MOV.U32 R152, RZ, RZ, 0x2 ;  /* 0x00000002ff987424 */ /* 0x000fe400078e00ff */
[----:B------:R-:W-:-:S07]  /*8290*/  IMAD.MOV.U32 R142, RZ, RZ, R190 ;  /* 0x000000ffff8e7224 */ /* 0x000fce00078e00be */
        /* <DEDUP_REMOVED lines=10> */
.L_x_2549:
        /* <DEDUP_REMOVED lines=13> */
.L_x_2551:
[----:B------:R-:W-:Y:S05]  /*8410*/  BSYNC.RECONVERGENT B2 ;  /* 0x0000000000027941 */ /* 0x000fea0003800200 */
.L_x_2550:
        /* <DEDUP_REMOVED lines=60> */
.L_x_2548:
[----:B------:R-:W-:Y:S05]  /*87e0*/  BSYNC.RECONVERGENT B1 ;  /* 0x0000000000017941 */ /* 0x000fea0003800200 */
.L_x_2547:
        /* <DEDUP_REMOVED lines=25> */
.L_x_2554:
        /* <DEDUP_REMOVED lines=13> */
.L_x_2556:
[----:B------:R-:W-:Y:S05]  /*8a50*/  BSYNC.RECONVERGENT B2 ;  /* 0x0000000000027941 */ /* 0x000fea0003800200 */
.L_x_2555:
[----:B------:R-:W-:Y:S01]  /*8a60*/  IMAD.WIDE.U32 R160, R131, -0x326172a9, RZ ;  /* 0xcd9e8d5783a07825 */ /* 0x000fe200078e00ff */
[----:B------:R-:W-:Y:S02]  /*8a70*/  LOP3.LUT R152, R2, R169, R133, 0x96, !PT ;  /* 0x000000a902987212 */ /* 0x000fe400078e9685 */
[----:B------:R-:W-:Y:S01]  /*8a80*/  MOV R112, R188 ;  /* 0x000000bc00707202 */ /* 0x000fe20000000f00 */
        /* <DEDUP_REMOVED lines=54> */
[----:B------:R-:W-:Y:S01]  /*8df0*/  IMAD.MOV.U32 R188, RZ, RZ, R152 ;  /* 0x000000ffffbc7224 */ /* 0x000fe200078e0098 */
[----:B------:R-:W-:Y:S01]  /*8e00*/  LOP3.LUT R161, R169, R160, R153, 0x96, !PT ;  /* 0x000000a0a9a17212 */ /* 0x000fe200078e9699 */
[----:B------:R-:W-:-:S07]  /*8e10*/  IMAD.MOV.U32 R160, RZ, RZ, RZ ;  /* 0x000000ffffa07224 */ /* 0x000fce00078e00ff */
.L_x_2553:
[----:B------:R-:W-:Y:S05]  /*8e20*/  BSYNC.RECONVERGENT B1 ;  /* 0x0000000000017941 */ /* 0x000fea0003800200 */
.L_x_2552:
        /* <DEDUP_REMOVED lines=10> */
[----:B------:R-:W-:-:S04]  /*8ed0*/  IMAD.U32 R112, R89, 0x10000, RZ ;  /* 0x0001000059707824 */ /* 0x000fc800078e00ff */
[----:B------:R-:W-:Y:S02]  /*8ee0*/  FSEL R153, R153, RZ, !P1 ;  /* 0x000000ff99997208 */ /* 0x000fe40004800000 */
[----:B------:R-:W-:-:S03]  /*8ef0*/  PLOP3.LUT P1, PT, P1, PT, PT, 0x8, 0x80 ;  /* 0x000000000080781c */ /* 0x000fc60000f2e170 */
[--C-:B------:R-:W-:Y:S01]  /*8f00*/  FFMA.FTZ R153, R153, R112, R152.reuse ;  /* 0x0000007099997223 */ /* 0x100fe20000010098 */
[----:B------:R-:W-:Y:S01]  /*8f10*/  PRMT R152, R113, 0x7632, R152 ;  /* 0x0000763271987816 */ /* 0x000fe20000000098 */
        /* <DEDUP_REMOVED lines=10> */
.L_x_2559:
        /* <DEDUP_REMOVED lines=13> */
.L_x_2561:
[----:B------:R-:W-:Y:S05]  /*9090*/  BSYNC.RECONVERGENT B2 ;  /* 0x0000000000027941 */ /* 0x000fea0003800200 */
.L_x_2560:
        /* <DEDUP_REMOVED lines=60> */
.L_x_2558:
[----:B------:R-:W-:Y:S05]  /*9460*/  BSYNC.RECONVERGENT B1 ;  /* 0x0000000000017941 */ /* 0x000fea0003800200 */
.L_x_2557:
[----:B------:R-:W-:Y:S01]  /*9470*/  I2FP.F32.U32 R112, R113 ;  /* 0x0000007100707245 */ /* 0x000fe20000201000 */
[----:B------:R-:W-:Y:S01]  /*9480*/  IMAD.U32 R152, R152, 0x10000, RZ ;  /* 0x0001000098987824 */ /* 0x000fe200078e00ff */
[----:B------:R-:W-:Y:S01]  /*9490*/  ISETP.NE.AND P3, PT, R168, 0x1, PT ;  /* 0x00000001a800780c */ /* 0x000fe20003f65270 */
[----:B------:R-:W-:Y:S01]  /*94a0*/  BSSY.RECONVERGENT B1, `(.L_x_2562) ;  /* 0x0000060000017945 */ /* 0x000fe20003800200 */
[----:B------:R-:W-:Y:S01]  /*94b0*/  PRMT R160, R49, 0x7632, R160 ;  /* 0x0000763231a07816 */ /* 0x000fe200000000a0 */
[----:B------:R-:W-:Y:S01]  /*94c0*/  FFMA.FTZ R112, R112, R185, 1.1641532182693481445e-10 ;  /* 0x2f00000070707423 */ /* 0x000fe200000100b9 */
[----:B------:R-:W-:Y:S01]  /*94d0*/  FMUL.FTZ R113, R152, R183 ;  /* 0x000000b798717220 */ /* 0x000fe20000410000 */
[----:B------:R-:W-:Y:S01]  /*94e0*/  IMAD.U32 R152, R8, 0x10000, RZ ;  /* 0x0001000008987824 */ /* 0x000fe200078e00ff */
[----:B------:R-:W-:Y:S01]  /*94f0*/  SHF.L.U32 R160, R160, 0x10, RZ ;  /* 0x00000010a0a07819 */ /* 0x000fe200000006ff */
[----:B------:R-:W-:Y:S02]  /*9500*/  IMAD.MOV.U32 R174, RZ, RZ, 0x2 ;  /* 0x00000002ffae7424 */ /* 0x000fe400078e00ff */
[----:B------:R-:W-:Y:S01]  /*9510*/  FMUL.FTZ R113, R113, R192 ;  /* 0x000000c071717220 */ /* 0x000fe20000410000 */
[----:B------:R-:W-:-:S04]  /*9520*/  FSETP.GTU.FTZ.AND P2, PT, R112, R189, PT ;  /* 0x000000bd7000720b */ /* 0x000fc80003f5c000 */
        /* <DEDUP_REMOVED lines=13> */
.L_x_2564:
        /* <DEDUP_REMOVED lines=13> */
.L_x_2566:
[----:B------:R-:W-:Y:S05]  /*96d0*/  BSYNC.RECONVERGENT B2 ;  /* 0x0000000000027941 */ /* 0x000fea0003800200 */
.L_x_2565:
        /* <DEDUP_REMOVED lines=60> */
.L_x_2563:
[----:B------:R-:W-:Y:S05]  /*9aa0*/  BSYNC.RECONVERGENT B1 ;  /* 0x0000000000017941 */ /* 0x000fea0003800200 */
.L_x_2562:
[----:B------:R-:W-:Y:S01]  /*9ab0*/  I2FP.F32.U32 R112, R113 ;  /* 0x0000007100707245 */ /* 0x000fe20000201000 */
[----:B------:R-:W-:Y:S01]  /*9ac0*/  IMAD.U32 R160, R114, 0x10000, RZ ;  /* 0x0001000072a07824 */ /* 0x000fe200078e00ff */
[----:B------:R-:W-:Y:S01]  /*9ad0*/  ISETP.NE.AND P4, PT, R174, 0x1, PT ;  /* 0x00000001ae00780c */ /* 0x000fe20003f85270 */
[----:B------:R-:W-:Y:S01]  /*9ae0*/  IMAD.U32 R168, R50, 0x10000, RZ ;  /* 0x0001000032a87824 */ /* 0x000fe200078e00ff */
[----:B------:R-:W-:Y:S01]  /*9af0*/  BSSY.RECONVERGENT B1, `(.L_x_2567) ;  /* 0x000005f000017945 */ /* 0x000fe20003800200 */
[----:B------:R-:W-:Y:S01]  /*9b00*/  FFMA.FTZ R112, R112, R185, 1.1641532182693481445e-10 ;  /* 0x2f00000070707423 */ /* 0x000fe200000100b9 */
[----:B------:R-:W-:Y:S01]  /*9b10*/  FMUL.FTZ R113, R160, R183 ;  /* 0x000000b7a0717220 */ /* 0x000fe20000410000 */
[----:B------:R-:W-:Y:S01]  /*9b20*/  SHF.L.U32 R160, R90, 0x10, RZ ;  /* 0x000000105aa07819 */ /* 0x000fe200000006ff */
[----:B------:R-:W-:Y:S01]  /*9b30*/  IMAD.MOV.U32 R175, RZ, RZ, 0x2 ;  /* 0x00000002ffaf7424 */ /* 0x000fe200078e00ff */
[----:B------:R-:W-:Y:S01]  /*9b40*/  PRMT R114, R114, 0x7632, R114 ;  /* 0x0000763272727816 */ /* 0x000fe20000000072 */
[----:B------:R-:W-:Y:S01]  /*9b50*/  FMUL.FTZ R113, R113, R192 ;  /* 0x000000c071717220 */ /* 0x000fe20000410000 */
[----:B------:R-:W-:-:S04]  /*9b60*/  FSETP.GTU.FTZ.AND P3, PT, R112, R189, PT ;  /* 0x000000bd7000720b */ /* 0x000fc80003f7c000 */
[----:B------:R-:W-:Y:S02]  /*9b70*/  FSEL R113, R113, RZ, !P3 ;  /* 0x000000ff71717208 */ /* 0x000fe40005800000 */
[----:B------:R-:W-:-:S03]  /*9b80*/  PLOP3.LUT P3, PT, P3, PT, PT, 0x8, 0x80 ;  /* 0x000000000080781c */ /* 0x000fc60001f6e170 */
[----:B------:R-:W-:Y:S01]  /*9b90*/  FFMA.FTZ R169, R113, R160, R168 ;  /* 0x000000a071a97223 */ /* 0x000fe200000100a8 */
        /* <DEDUP_REMOVED lines=10> */
.L_x_2569:
        /* <DEDUP_REMOVED lines=13> */
.L_x_2571:
[----:B------:R-:W-:Y:S05]  /*9d10*/  BSYNC.RECONVERGENT B2 ;  /* 0x0000000000027941 */ /* 0x000fea0003800200 */
.L_x_2570:
        /* <DEDUP_REMOVED lines=55> */
[----:B------:R-:W-:-:S04]  /*a090*/  LOP3.LUT R162, R161, R174, R191, 0x96, !PT ;  /* 0x000000aea1a27212 */ /* 0x000fc800078e96bf */
[----:B------:R-:W-:Y:S01]  /*a0a0*/  LOP3.LUT R161, R175, R160, R113, 0x96, !PT ;  /* 0x000000a0afa17212 */ /* 0x000fe200078e9671 */
[----:B------:R-:W-:Y:S01]  /*a0b0*/  IMAD.MOV.U32 R175, RZ, RZ, RZ ;  /* 0x000000ffffaf7224 */ /* 0x000fe200078e00ff */
[----:B------:R-:W-:Y:S01]  /*a0c0*/  MOV R113, R188 ;  /* 0x000000bc00717202 */ /* 0x000fe20000000f00 */
[----:B------:R-:W-:-:S07]  /*a0d0*/  IMAD.MOV.U32 R188, RZ, RZ, R112 ;  /* 0x000000ffffbc7224 */ /* 0x000fce00078e0070 */
.L_x_2568:
[----:B------:R-:W-:Y:S05]  /*a0e0*/  BSYNC.RECONVERGENT B1 ;  /* 0x0000000000017941 */ /* 0x000fea0003800200 */
.L_x_2567:
        /* <DEDUP_REMOVED lines=8> */
[----:B------:R-:W-:Y:S02]  /*a170*/  HFMA2 R186, -RZ, RZ, 0, 1.1920928955078125e-07 ;  /* 0x00000002ffba7431 */ /* 0x000fe400000001ff */
[----:B------:R-:W-:Y:S01]  /*a180*/  FSETP.GTU.FTZ.AND P4, PT, R112, R189, PT ;  /* 0x000000bd7000720b */ /* 0x000fe20003f9c000 */
[----:B------:R-:W-:Y:S01]  /*a190*/  FMUL.FTZ R113, R113, R192 ;  /* 0x000000c071717220 */ /* 0x000fe20000410000 */
[----:B------:R-:W-:-:S04]  /*a1a0*/  IMAD.U32 R160, R160, 0x10000, RZ ;  /* 0x00010000a0a07824 */ /* 0x000fc800078e00ff */
        /* <DEDUP_REMOVED lines=13> */
.L_x_2574:
        /* <DEDUP_REMOVED lines=13> */
.L_x_2576:
[----:B------:R-:W-:Y:S05]  /*a350*/  BSYNC.RECONVERGENT B2 ;  /* 0x0000000000027941 */ /* 0x000fea0003800200 */
.L_x_2575:
        /* <DEDUP_REMOVED lines=60> */
.L_x_2573:
[----:B------:R-:W-:Y:S05]  /*a720*/  BSYNC.RECONVERGENT B1 ;  /* 0x0000000000017941 */ /* 0x000fea0003800200 */
.L_x_2572:
        /* <DEDUP_REMOVED lines=25> */
.L_x_2579:
        /* <DEDUP_REMOVED lines=15> */
.L_x_2581:
[----:B------:R-:W-:Y:S05]  /*a9b0*/  BSYNC.RECONVERGENT B2 ;  /* 0x0000000000027941 */ /* 0x000fea0003800200 */
.L_x_2580:
        /* <DEDUP_REMOVED lines=60> */
.L_x_2578:
[----:B------:R-:W-:Y:S05]  /*ad80*/  BSYNC.RECONVERGENT B1 ;  /* 0x0000000000017941 */ /* 0x000fea0003800200 */
.L_x_2577:
[----:B------:R-:W-:Y:S01]  /*ad90*/  I2FP.F32.U32 R112, R113 ;  /* 0x0000007100707245 */ /* 0x000fe20000201000 */
[----:B------:R-:W-:Y:S01]  /*ada0*/  IMAD.U32 R114, R175, 0x10000, RZ ;  /* 0x00010000af727824 */ /* 0x000fe200078e00ff */
[----:B------:R-:W-:-:S03]  /*adb0*/  PRMT R115, R51, 0x7632, R115 ;  /* 0x0000763233737816 */ /* 0x000fc60000000073 */
[----:B------:R-:W-:Y:S01]  /*adc0*/  FMUL.FTZ R113, R114, R183 ;  /* 0x000000b772717220 */ /* 0x000fe20000410000 */
[----:B------:R-:W-:Y:S01]  /*add0*/  FFMA.FTZ R112, R112, R185, 1.1641532182693481445e-10 ;  /* 0x2f00000070707423 */ /* 0x000fe200000100b9 */
[----:B------:R-:W-:Y:S01]  /*ade0*/  SHF.L.U32 R114, R10, 0x10, RZ ;  /* 0x000000100a727819 */ /* 0x000fe200000006ff */
[----:B------:R-:W-:Y:S02]  /*adf0*/  IMAD.U32 R186, R115, 0x10000, RZ ;  /* 0x0001000073ba7824 */ /* 0x000fe400078e00ff */
[----:B------:R-:W-:Y:S01]  /*ae00*/  FMUL.FTZ R113, R113, R192 ;  /* 0x000000c071717220 */ /* 0x000fe20000410000 */
[----:B------:R-:W-:Y:S02]  /*ae10*/  FSETP.GTU.FTZ.AND P6, PT, R112, R189, PT ;  /* 0x000000bd7000720b */ /* 0x000fe40003fdc000 */
[----:B------:R-:W-:Y:S02]  /*ae20*/  F2FP.BF16.F32.PACK_AB R112, R142, R143 ;  /* 0x0000008f8e70723e */ /* 0x000fe400000010ff */
[----:B------:R-:W-:-:S02]  /*ae30*/  FSEL R113, R113, RZ, !P6 ;  /* 0x000000ff71717208 */ /* 0x000fc40007000000 */
[----:B------:R-:W-:-:S03]  /*ae40*/  PLOP3.LUT P6, PT, P6, PT, PT, 0x8, 0x80 ;  /* 0x000000000080781c */ /* 0x000fc600037ce170 */
[----:B------:R-:W-:Y:S01]  /*ae50*/  FFMA.FTZ R175, R113, R114, R186 ;  /* 0x0000007271af7223 */ /* 0x000fe200000100ba */
[----:B------:R-:W-:Y:S02]  /*ae60*/  F2FP.BF16.F32.PACK_AB R114, R168, R169 ;  /* 0x000000a9a872723e */ /* 0x000fe400000010ff */
[----:B------:R-:W-:Y:S02]  /*ae70*/  F2FP.BF16.F32.PACK_AB R113, R152, R153 ;  /* 0x000000999871723e */ /* 0x000fe400000010ff */
[----:B------:R-:W-:Y:S01]  /*ae80*/  F2FP.BF16.F32.PACK_AB R115, R175, R174 ;  /* 0x000000aeaf73723e */ /* 0x000fe200000010ff */
[----:B------:R-:W-:Y:S06]  /*ae90*/  BRA `(.L_x_2582) ;  /* 0x0000003000847947 */ /* 0x000fec0003800000 */
.L_x_2541:
[----:B------:R-:W-:Y:S01]  /*aea0*/  ISETP.NE.AND P0, PT, R160, 0x1, PT ;  /* 0x00000001a000780c */ /* 0x000fe20003f05270 */
[----:B------:R-:W-:Y:S01]  /*aeb0*/  BSSY.RECONVERGENT B1, `(.L_x_2583) ;  /* 0x0000058000017945 */ /* 0x000fe20003800200 */
[----:B------:R-:W-:Y:S01]  /*aec0*/  IMAD.MOV.U32 R153, RZ, RZ, 0x2 ;  /* 0x00000002ff997424 */ /* 0x000fe200078e00ff */
[----:B0-----:R-:W-:Y:S01]  /*aed0*/  MOV R142, R190 ;  /* 0x000000be008e7202 */ /* 0x001fe20000000f00 */
        /* <DEDUP_REMOVED lines=12> */
.L_x_2585:
        /* <DEDUP_REMOVED lines=13> */
.L_x_2587:
[----:B------:R-:W-:Y:S05]  /*b070*/  BSYNC.RECONVERGENT B2 ;  /* 0x0000000000027941 */ /* 0x000fea0003800200 */
.L_x_2586:
        /* <DEDUP_REMOVED lines=47> */
[----:B------:R-:W-:-:S04]  /*b370*/  IMAD.WIDE.U32 R152, R153, -0x326172a9, RZ ;  /* 0xcd9e8d5799987825 */ /* 0x000fc800078e00ff */
[----:B------:R-:W-:Y:S01]  /*b380*/  VIADD R169, R133, 0xdb3d7428 ;  /* 0xdb3d742885a97836 */ /* 0x000fe20000000000 */
[----:B------:R-:W-:Y:S01]  /*b390*/  LOP3.LUT R161, R161, R160, R153, 0x96, !PT ;  /* 0x000000a0a1a17212 */ /* 0x000fe200078e9699 */
[----:B------:R-:W-:-:S03]  /*b3a0*/  IMAD.MOV.U32 R153, RZ, RZ, RZ ;  /* 0x000000ffff997224 */ /* 0x000fc600078e00ff */
[----:B------:R-:W-:Y:S01]  /*b3b0*/  LOP3.LUT R169, R169, R168, R143, 0x96, !PT ;  /* 0x000000a8a9a97212 */ /* 0x000fe200078e968f */
[----:B------:R-:W-:-:S04]  /*b3c0*/  IMAD.WIDE.U32 R188, R161, -0x2daee0ad, RZ ;  /* 0xd2511f53a1bc7825 */ /* 0x000fc800078e00ff */
[----:B------:R-:W-:Y:S02]  /*b3d0*/  VIADD R161, R133, 0x96a522ad ;  /* 0x96a522ad85a17836 */ /* 0x000fe40000000000 */
[----:B------:R-:W-:-:S03]  /*b3e0*/  IMAD.WIDE.U32 R190, R169, -0x326172a9, RZ ;  /* 0xcd9e8d57a9be7825 */ /* 0x000fc600078e00ff */
[----:B------:R-:W-:Y:S01]  /*b3f0*/  LOP3.LUT R161, R161, R142, R189, 0x96, !PT ;  /* 0x0000008ea1a17212 */ /* 0x000fe200078e96bd */
[----:B------:R-:W-:Y:S01]  /*b400*/  VIADD R143, R132, 0x8ff34781 ;  /* 0x8ff34781848f7836 */ /* 0x000fe20000000000 */
[----:B------:R-:W-:-:S04]  /*b410*/  MOV R142, R185 ;  /* 0x000000b9008e7202 */ /* 0x000fc80000000f00 */
[----:B------:R-:W-:-:S07]  /*b420*/  LOP3.LUT R162, R143, R152, R191, 0x96, !PT ;  /* 0x000000988fa27212 */ /* 0x000fce00078e96bf */
.L_x_2584:
[----:B------:R-:W-:Y:S05]  /*b430*/  BSYNC.RECONVERGENT B1 ;  /* 0x0000000000017941 */ /* 0x000fea0003800200 */
.L_x_2583:
[----:B------:R-:W0:Y:S01]  /*b440*/  LDC R192, c[0x0][0x408] ;  /* 0x00010200ffc07b82 */ /* 0x000e220000000800 */
[----:B------:R-:W-:Y:S01]  /*b450*/  I2FP.F32.U32 R142, R142 ;  /* 0x0000008e008e7245 */ /* 0x000fe20000201000 */
[----:B------:R-:W-:Y:S01]  /*b460*/  IMAD.MOV.U32 R185, RZ, RZ, 0x2f800000 ;  /* 0x2f800000ffb97424 */ /* 0x000fe200078e00ff */
[----:B-----5:R-:W-:Y:S01]  /*b470*/  SHF.L.U32 R152, R112, 0x10, RZ ;  /* 0x0000001070987819 */ /* 0x020fe200000006ff */
[----:B------:R-:W-:Y:S01]  /*b480*/  BSSY.RECONVERGENT B1, `(.L_x_2588) ;  /* 0x0000063000017945 */ /* 0x000fe20003800200 */
[----:B------:R-:W-:Y:S01]  /*b490*/  ISETP.NE.AND P1, PT, R153, 0x1, PT ;  /* 0x000000019900780c */ /* 0x000fe20003f25270 */
[----:B------:R-:W-:Y:S01]  /*b4a0*/  FFMA.FTZ R142, R142, R185, 1.1641532182693481445e-10 ;  /* 0x2f0000008e8e7423 */ /* 0x000fe200000100b9 */
[----:B------:R-:W-:Y:S01]  /*b4b0*/  LOP3.LUT R0, R0, 0xfffffffd, RZ, 0xc0, !PT ;  /* 0xfffffffd00007812 */ /* 0x000fe200078ec0ff */
[----:B------:R-:W1:Y:S01]  /*b4c0*/  LDC R189, c[0x0][0x404] ;  /* 0x00010100ffbd7b82 */ /* 0x000e620000000800 */
[----:B------:R-:W-:Y:S01]  /*b4d0*/  FMUL.FTZ R143, R152, R183 ;  /* 0x000000b7988f7220 */ /* 0x000fe20000410000 */
[----:B------:R-:W-:Y:S01]  /*b4e0*/  PRMT R112, R112, 0x7632, R112 ;  /* 0x0000763270707816 */ /* 0x000fe20000000070 */
[----:B------:R-:W-:-:S02]  /*b4f0*/  IMAD.MOV.U32 R152, RZ, RZ, 0x2 ;  /* 0x00000002ff987424 */ /* 0x000fc400078e00ff */
[----:B0-----:R-:W-:Y:S01]  /*b500*/  FMUL.FTZ R143, R143, R192 ;  /* 0x000000c08f8f7220 */ /* 0x001fe20000410000 */
[----:B-1----:R-:W-:Y:S01]  /*b510*/  FSETP.GTU.FTZ.AND P0, PT, R142, R189, PT ;  /* 0x000000bd8e00720b */ /* 0x002fe20003f1c000 */
[----:B------:R-:W-:-:S03]  /*b520*/  IMAD.U32 R142, R88, 0x10000, RZ ;  /* 0x00010000588e7824 */ /* 0x000fc600078e00ff */
[----:B------:R-:W-:Y:S02]  /*b530*/  FSEL R143, R143, RZ, !P0 ;  /* 0x000000ff8f8f7208 */ /* 0x000fe40004000000 */
[----:B------:R-:W-:-:S03]  /*b540*/  PLOP3.LUT P0, PT, P0, PT, PT, 0x8, 0x80 ;  /* 0x000000000080781c */ /* 0x000fc6000070e170 */
[----:B------:R-:W-:Y:S01]  /*b550*/  FMUL.FTZ R143, R142, R143 ;  /* 0x0000008f8e8f7220 */ /* 0x000fe20000410000 */
[----:B------:R-:W-:-:S09]  /*b560*/  MOV R142, R190 ;  /* 0x000000be008e7202 */ /* 0x000fd20000000f00 */
[----:B------:R-:W-:Y:S01]  /*b570*/  @P0 LOP3.LUT R0, R0, 0x2, RZ, 0xfc, !PT ;  /* 0x0000000200000812 */ /* 0x000fe200078efcff */
        /* <DEDUP_REMOVED lines=9> */
.L_x_2590:
        /* <DEDUP_REMOVED lines=13> */
.L_x_2592:
[----:B------:R-:W-:Y:S05]  /*b6e0*/  BSYNC.RECONVERGENT B2 ;  /* 0x0000000000027941 */ /* 0x000fea0003800200 */
.L_x_2591:
        /* <DEDUP_REMOVED lines=60> */
.L_x_2589:
[----:B------:R-:W-:Y:S05]  /*bab0*/  BSYNC.RECONVERGENT B1 ;  /* 0x0000000000017941 */ /* 0x000fea0003800200 */
.L_x_2588:
        /* <DEDUP_REMOVED lines=13> */
[----:B------:R-:W-:Y:S01]  /*bb90*/  FMUL.FTZ R142, R169, R142 ;  /* 0x0000008ea98e7220 */ /* 0x000fe20000410000 */
        /* <DEDUP_REMOVED lines=9> */
.L_x_2595:
        /* <DEDUP_REMOVED lines=13> */
.L_x_2597:
[----:B------:R-:W-:Y:S05]  /*bd00*/  BSYNC.RECONVERGENT B2 ;  /* 0x0000000000027941 */ /* 0x000fea0003800200 */
.L_x_2596:
        /* <DEDUP_REMOVED lines=60> */
.L_x_2594:
[----:B------:R-:W-:Y:S05]  /*c0d0*/  BSYNC.RECONVERGENT B1 ;  /* 0x0000000000017941 */ /* 0x000fea0003800200 */
.L_x_2593:
[----:B------:R-:W-:Y:S01]  /*c0e0*/  I2FP.F32.U32 R112, R112 ;  /* 0x0000007000707245 */ /* 0x000fe20000201000 */
[----:B------:R-:W-:Y:S01]  /*c0f0*/  BSSY.RECONVERGENT B1, `(.L_x_2598) ;  /* 0x0000061000017945 */ /* 0x000fe20003800200 */
[C---:B------:R-:W-:Y:S01]  /*c100*/  SHF.L.U32 R152, R113.reuse, 0x10, RZ ;  /* 0x0000001071987819 */ /* 0x040fe200000006ff */
[----:B------:R-:W-:Y:S01]  /*c110*/  IMAD.MOV.U32 R168, RZ, RZ, 0x2 ;  /* 0x00000002ffa87424 */ /* 0x000fe200078e00ff */
[----:B------:R-:W-:Y:S01]  /*c120*/  ISETP.NE.AND P2, PT, R160, 0x1, PT ;  /* 0x00000001a000780c */ /* 0x000fe20003f45270 */
[----:B------:R-:W-:Y:S02]  /*c130*/  FFMA.FTZ R112, R112, R185, 1.1641532182693481445e-10 ;  /* 0x2f00000070707423 */ /* 0x000fe400000100b9 */
[----:B------:R-:W-:Y:S01]  /*c140*/  FMUL.FTZ R153, R152, R183 ;  /* 0x000000b798997220 */ /* 0x000fe20000410000 */
[----:B------:R-:W-:Y:S02]  /*c150*/  PRMT R152, R113, 0x7632, R152 ;  /* 0x0000763271987816 */ /* 0x000fe40000000098 */
[----:B------:R-:W-:Y:S01]  /*c160*/  FSETP.GTU.FTZ.AND P1, PT, R112, R189, PT ;  /* 0x000000bd7000720b */ /* 0x000fe20003f3c000 */
[----:B------:R-:W-:Y:S01]  /*c170*/  FMUL.FTZ R153, R153, R192 ;  /* 0x000000c099997220 */ /* 0x000fe20000410000 */
[----:B------:R-:W-:Y:S01]  /*c180*/  IMAD.U32 R112, R89, 0x10000, RZ ;  /* 0x0001000059707824 */ /* 0x000fe200078e00ff */
[----:B------:R-:W-:-:S03]  /*c190*/  MOV R113, R190 ;  /* 0x000000be00717202 */ /* 0x000fc60000000f00 */
        /* <DEDUP_REMOVED lines=12> */
.L_x_2600:
        /* <DEDUP_REMOVED lines=13> */
.L_x_2602:
[----:B------:R-:W-:Y:S05]  /*c330*/  BSYNC.RECONVERGENT B2 ;  /* 0x0000000000027941 */ /* 0x000fea0003800200 */
.L_x_2601:
        /* <DEDUP_REMOVED lines=60> */
.L_x_2599:
[----:B------:R-:W-:Y:S05]  /*c700*/  BSYNC.RECONVERGENT B1 ;  /* 0x0000000000017941 */ /* 0x000fea0003800200 */
.L_x_2598:
[----:B------:R-:W-:Y:S01]  /*c710*/  I2FP.F32.U32 R112, R113 ;  /* 0x0000007100707245 */ /* 0x000fe20000201000 */
[----:B------:R-:W-:Y:S01]  /*c720*/  BSSY.RECONVERGENT B1, `(.L_x_2603) ;  /* 0x0000060000017945 */ /* 0x000fe20003800200 */
[----:B------:R-:W-:Y:S01]  /*c730*/  SHF.L.U32 R152, R152, 0x10, RZ ;  /* 0x0000001098987819 */ /* 0x000fe200000006ff */
[----:B------:R-:W-:Y:S01]  /*c740*/  IMAD.MOV.U32 R174, RZ, RZ, 0x2 ;  /* 0x00000002ffae7424 */ /* 0x000fe200078e00ff */
[----:B------:R-:W-:Y:S01]  /*c750*/  ISETP.NE.AND P3, PT, R168, 0x1, PT ;  /* 0x00000001a800780c */ /* 0x000fe20003f65270 */
[----:B------:R-:W-:Y:S02]  /*c760*/  FFMA.FTZ R112, R112, R185, 1.1641532182693481445e-10 ;  /* 0x2f00000070707423 */ /* 0x000fe400000100b9 */
[----:B------:R-:W-:Y:S01]  /*c770*/  FMUL.FTZ R113, R152, R183 ;  /* 0x000000b798717220 */ /* 0x000fe20000410000 */
[----:B------:R-:W-:Y:S02]  /*c780*/  IMAD.U32 R152, R8, 0x10000, RZ ;  /* 0x0001000008987824 */ /* 0x000fe400078e00ff */
[----:B------:R-:W-:Y:S01]  /*c790*/  FSETP.GTU.FTZ.AND P2, PT, R112, R189, PT ;  /* 0x000000bd7000720b */ /* 0x000fe20003f5c000 */
[----:B------:R-:W-:-:S05]  /*c7a0*/  FMUL.FTZ R113, R113, R192 ;  /* 0x000000c071717220 */ /* 0x000fca0000410000 */
[----:B------:R-:W-:Y:S02]  /*c7b0*/  FSEL R113, R113, RZ, !P2 ;  /* 0x000000ff71717208 */ /* 0x000fe40005000000 */
[----:B------:R-:W-:-:S03]  /*c7c0*/  PLOP3.LUT P2, PT, P2, PT, PT, 0x8, 0x80 ;  /* 0x000000000080781c */ /* 0x000fc6000174e170 */
[----:B------:R-:W-:Y:S01]  /*c7d0*/  FMUL.FTZ R152, R152, R113 ;  /* 0x0000007198987220 */ /* 0x000fe20000410000 */
        /* <DEDUP_REMOVED lines=10> */
.L_x_2605:
        /* <DEDUP_REMOVED lines=13> */
.L_x_2607:
[----:B------:R-:W-:Y:S05]  /*c950*/  BSYNC.RECONVERGENT B2 ;  /* 0x0000000000027941 */ /* 0x000fea0003800200 */
.L_x_2606:
        /* <DEDUP_REMOVED lines=60> */
.L_x_2604:
[----:B------:R-:W-:Y:S05]  /*cd20*/  BSYNC.RECONVERGENT B1 ;  /* 0x0000000000017941 */ /* 0x000fea0003800200 */
.L_x_2603:
[----:B------:R-:W-:Y:S01]  /*cd30*/  I2FP.F32.U32 R112, R113 ;  /* 0x0000007100707245 */ /* 0x000fe20000201000 */
[----:B------:R-:W-:Y:S01]  /*cd40*/  BSSY.RECONVERGENT B1, `(.L_x_2608) ;  /* 0x0000061000017945 */ /* 0x000fe20003800200 */
[----:B------:R-:W-:Y:S02]  /*cd50*/  SHF.L.U32 R160, R114, 0x10, RZ ;  /* 0x0000001072a07819 */ /* 0x000fe400000006ff */
[----:B------:R-:W-:Y:S01]  /*cd60*/  ISETP.NE.AND P4, PT, R174, 0x1, PT ;  /* 0x00000001ae00780c */ /* 0x000fe20003f85270 */
[----:B------:R-:W-:Y:S01]  /*cd70*/  FFMA.FTZ R112, R112, R185, 1.1641532182693481445e-10 ;  /* 0x2f00000070707423 */ /* 0x000fe200000100b9 */
[----:B------:R-:W-:Y:S01]  /*cd80*/  PRMT R114, R114, 0x7632, R114 ;  /* 0x0000763272727816 */ /* 0x000fe20000000072 */
[----:B------:R-:W-:Y:S01]  /*cd90*/  FMUL.FTZ R113, R160, R183 ;  /* 0x000000b7a0717220 */ /* 0x000fe20000410000 */
[----:B------:R-:W-:Y:S02]  /*cda0*/  IMAD.U32 R160, R90, 0x10000, RZ ;  /* 0x000100005aa07824 */ /* 0x000fe400078e00ff */
[----:B------:R-:W-:Y:S01]  /*cdb0*/  FSETP.GTU.FTZ.AND P3, PT, R112, R189, PT ;  /* 0x000000bd7000720b */ /* 0x000fe20003f7c000 */
[----:B------:R-:W-:-:S05]  /*cdc0*/  FMUL.FTZ R113, R113, R192 ;  /* 0x000000c071717220 */ /* 0x000fca0000410000 */
[----:B------:R-:W-:Y:S02]  /*cdd0*/  FSEL R169, R113, RZ, !P3 ;  /* 0x000000ff71a97208 */ /* 0x000fe40005800000 */
[----:B------:R-:W-:Y:S02]  /*cde0*/  MOV R113, R190 ;  /* 0x000000be00717202 */ /* 0x000fe40000000f00 */
[----:B------:R-:W-:Y:S01]  /*cdf0*/  PLOP3.LUT P3, PT, P3, PT, PT, 0x8, 0x80 ;  /* 0x000000000080781c */ /* 0x000fe20001f6e170 */
[----:B------:R-:W-:Y:S01]  /*ce00*/  FMUL.FTZ R169, R160, R169 ;  /* 0x000000a9a0a97220 */ /* 0x000fe20000410000 */
[----:B------:R-:W-:Y:S01]  /*ce10*/  IMAD.MOV.U32 R160, RZ, RZ, 0x2 ;  /* 0x00000002ffa07424 */ /* 0x000fe200078e00ff */
        /* <DEDUP_REMOVED lines=9> */
.L_x_2610:
        /* <DEDUP_REMOVED lines=13> */
.L_x_2612:
[----:B------:R-:W-:Y:S05]  /*cf80*/  BSYNC.RECONVERGENT B2 ;  /* 0x0000000000027941 */ /* 0x000fea0003800200 */
.L_x_2611:
        /* <DEDUP_REMOVED lines=60> */
.L_x_2609:
[----:B------:R-:W-:Y:S05]  /*d350*/  BSYNC.RECONVERGENT B1 ;  /* 0x0000000000017941 */ /* 0x000fea0003800200 */
.L_x_2608:
        /* <DEDUP_REMOVED lines=23> */
.L_x_2615:
        /* <DEDUP_REMOVED lines=13> */
.L_x_2617:
[----:B------:R-:W-:Y:S05]  /*d5a0*/  BSYNC.RECONVERGENT B2 ;  /* 0x0000000000027941 */ /* 0x000fea0003800200 */
.L_x_2616:
        /* <DEDUP_REMOVED lines=60> */
.L_x_2614:
[----:B------:R-:W-:Y:S05]  /*d970*/  BSYNC.RECONVERGENT B1 ;  /* 0x0000000000017941 */ /* 0x000fea0003800200 */
.L_x_2613:
        /* <DEDUP_REMOVED lines=11> */
[----:B------:R-:W-:Y:S02]  /*da30*/  MOV R113, R190 ;  /* 0x000000be00717202 */ /* 0x000fe40000000f00 */
[----:B------:R-:W-:Y:S01]  /*da40*/  PLOP3.LUT P5, PT, P5, PT, PT, 0x8, 0x80 ;  /* 0x000000000080781c */ /* 0x000fe20002fae170 */
[----:B------:R-:W-:Y:S01]  /*da50*/  FMUL.FTZ R174, R175, R174 ;  /* 0x000000aeafae7220 */ /* 0x000fe20000410000 */
[----:B------:R-:W-:Y:S01]  /*da60*/  PRMT R175, R115, 0x7632, R175 ;  /* 0x0000763273af7816 */ /* 0x000fe200000000af */
        /* <DEDUP_REMOVED lines=9> */
.L_x_2620:
        /* <DEDUP_REMOVED lines=15> */
.L_x_2622:
[----:B------:R-:W-:Y:S05]  /*dbf0*/  BSYNC.RECONVERGENT B2 ;  /* 0x0000000000027941 */ /* 0x000fea0003800200 */
.L_x_2621:
        /* <DEDUP_REMOVED lines=53> */
[----:B------:R-:W-:Y:S01]  /*df50*/  IMAD.WIDE.U32 R190, R187, -0x326172a9, RZ ;  /* 0xcd9e8d57bbbe7825 */ /* 0x000fe200078e00ff */
[----:B------:R-:W-:Y:S02]  /*df60*/  LOP3.LUT R161, R161, R114, R113, 0x96, !PT ;  /* 0x00000072a1a17212 */ /* 0x000fe400078e9671 */
[----:B------:R-:W-:Y:S01]  /*df70*/  MOV R113, R188 ;  /* 0x000000bc00717202 */ /* 0x000fe20000000f00 */
[----:B------:R-:W-:Y:S02]  /*df80*/  VIADD R115, R132, 0x8ff34781 ;  /* 0x8ff3478184737836 */ /* 0x000fe40000000000 */
[----:B------:R-:W-:-:S03]  /*df90*/  IMAD.MOV.U32 R188, RZ, RZ, R112 ;  /* 0x000000ffffbc7224 */ /* 0x000fc600078e0070 */
[----:B------:R-:W-:Y:S01]  /*dfa0*/  LOP3.LUT R162, R115, R160, R191, 0x96, !PT ;  /* 0x000000a073a27212 */ /* 0x000fe200078e96bf */
[----:B------:R-:W-:-:S07]  /*dfb0*/  IMAD.MOV.U32 R160, RZ, RZ, RZ ;  /* 0x000000ffffa07224 */ /* 0x000fce00078e00ff */
.L_x_2619:
[----:B------:R-:W-:Y:S05]  /*dfc0*/  BSYNC.RECONVERGENT B1 ;  /* 0x0000000000017941 */ /* 0x000fea0003800200 */
.L_x_2618:
[----:B------:R-:W-:Y:S02]  /*dfd0*/  I2FP.F32.U32 R112, R113 ;  /* 0x0000007100707245 */ /* 0x000fe40000201000 */
[----:B------:R-:W-:-:S03]  /*dfe0*/  SHF.L.U32 R114, R175, 0x10, RZ ;  /* 0x00000010af727819 */ /* 0x000fc600000006ff */
[----:B------:R-:W-:Y:S02]  /*dff0*/  FFMA.FTZ R112, R112, R185, 1.1641532182693481445e-10 ;  /* 0x2f00000070707423 */ /* 0x000fe400000100b9 */
[----:B------:R-:W-:Y:S01]  /*e000*/  FMUL.FTZ R113, R114, R183 ;  /* 0x000000b772717220 */ /* 0x000fe20000410000 */
[----:B------:R-:W-:Y:S02]  /*e010*/  IMAD.U32 R114, R10, 0x10000, RZ ;  /* 0x000100000a727824 */ /* 0x000fe400078e00ff */
[----:B------:R-:W-:Y:S01]  /*e020*/  FSETP.GTU.FTZ.AND P6, PT, R112, R189, PT ;  /* 0x000000bd7000720b */ /* 0x000fe20003fdc000 */
[----:B------:R-:W-:Y:S01]  /*e030*/  FMUL.FTZ R113, R113, R192 ;  /* 0x000000c071717220 */ /* 0x000fe20000410000 */
[----:B------:R-:W-:-:S04]  /*e040*/  F2FP.BF16.F32.PACK_AB R112, R142, R143 ;  /* 0x0000008f8e70723e */ /* 0x000fc800000010ff */
[----:B------:R-:W-:Y:S02]  /*e050*/  FSEL R113, R113, RZ, !P6 ;  /* 0x000000ff71717208 */ /* 0x000fe40007000000 */
[----:B------:R-:W-:-:S03]  /*e060*/  PLOP3.LUT P6, PT, P6, PT, PT, 0x8, 0x80 ;  /* 0x000000000080781c */ /* 0x000fc600037ce170 */
[----:B------:R-:W-:Y:S01]  /*e070*/  FMUL.FTZ R175, R114, R113 ;  /* 0x0000007172af7220 */ /* 0x000fe20000410000 */
[----:B------:R-:W-:Y:S02]  /*e080*/  F2FP.BF16.F32.PACK_AB R114, R168, R169 ;  /* 0x000000a9a872723e */ /* 0x000fe400000010ff */
[----:B------:R-:W-:Y:S02]  /*e090*/  F2FP.BF16.F32.PACK_AB R113, R152, R153 ;  /* 0x000000999871723e */ /* 0x000fe400000010ff */
[----:B------:R-:W-:-:S07]  /*e0a0*/  F2FP.BF16.F32.PACK_AB R115, R175, R174 ;  /* 0x000000aeaf73723e */ /* 0x000fce00000010ff */
.L_x_2582:
        /* <DEDUP_REMOVED lines=21> */
.L_x_2540:
[----:B------:R-:W-:Y:S05]  /*e200*/  BSYNC.RECONVERGENT B0 ;  /* 0x0000000000007941 */ /* 0x000fea0003800200 */
.L_x_2539:
[----:B------:R-:W-:Y:S01]  /*e210*/  ISETP.GE.U32.AND P0, PT, R137, 0x60, PT ;  /* 0x000000608900780c */ /* 0x000fe20003f06070 */
[----:B------:R-:W-:Y:S01]  /*e220*/  BSSY.RECONVERGENT B0, `(.L_x_2623) ;  /* 0x0000671000007945 */ /* 0x000fe20003800200 */
[----:B------:R-:W-:-:S11]  /*e230*/  LOP3.LUT R0, R0, 0xffffffdf, RZ, 0xc0, !PT ;  /* 0xffffffdf00007812 */ /* 0x000fd600078ec0ff */
[----:B------:R-:W-:Y:S01]  /*e240*/  @P0 LOP3.LUT R0, R0, 0x20, RZ, 0xfc, !PT ;  /* 0x0000002000000812 */ /* 0x000fe200078efcff */
[----:B------:R-:W-:Y:S06]  /*e250*/  @!P0 BRA `(.L_x_2624) ;  /* 0x0000006400b48947 */ /* 0x000fec0003800000 */
[----:B------:R-:W-:Y:S01]  /*e260*/  ISETP.NE.U32.AND P0, PT, RZ, UR4, PT ;  /* 0x00000004ff007c0c */ /* 0x000fe2000bf05070 */
[----:B0-2---:R-:W0:Y:S03]  /*e270*/  LDC.64 R112, c[0x0][0x390] ;  /* 0x0000e400ff707b82 */ /* 0x005e260000000a00 */
        /* <DEDUP_REMOVED lines=9> */
[----:B------:R-:W-:Y:S01]  /*e310*/  IMAD.MOV.U32 R151, RZ, RZ, 0x2 ;  /* 0x00000002ff977424 */ /* 0x000fe200078e00ff */
[----:B------:R-:W-:Y:S01]  /*e320*/  MOV R188, R185 ;  /* 0x000000b900bc7202 */ /* 0x000fe20000000f00 */
[----:B0-----:R-:W-:-:S09]  /*e330*/  IMAD.MOV.U32 R140, RZ, RZ, R190 ;  /* 0x000000ffff8c7224 */ /* 0x001fd200078e00be */
        /* <DEDUP_REMOVED lines=11> */
.L_x_2628:
        /* <DEDUP_REMOVED lines=13> */
.L_x_2630:
[----:B------:R-:W-:Y:S05]  /*e4c0*/  BSYNC.RECONVERGENT B2 ;  /* 0x0000000000027941 */ /* 0x000fea0003800200 */
.L_x_2629:
        /* <DEDUP_REMOVED lines=59> */
.L_x_2627:
[----:B------:R-:W-:Y:S05]  /*e880*/  BSYNC.RECONVERGENT B1 ;  /* 0x0000000000017941 */ /* 0x000fea0003800200 */
.L_x_2626:
[----:B------:R-:W0:Y:S01]  /*e890*/  LDC R192, c[0x0][0x408] ;  /* 0x00010200ffc07b82 */ /* 0x000e220000000800 */
[----:B------:R-:W-:Y:S01]  /*e8a0*/  I2FP.F32.U32 R140, R140 ;  /* 0x0000008c008c7245 */ /* 0x000fe20000201000 */
[----:B------:R-:W-:Y:S01]  /*e8b0*/  IMAD.MOV.U32 R185, RZ, RZ, 0x2f800000 ;  /* 0x2f800000ffb97424 */ /* 0x000fe200078e00ff */
[----:B------:R-:W-:Y:S01]  /*e8c0*/  ISETP.NE.AND P1, PT, R151, 0x1, PT ;  /* 0x000000019700780c */ /* 0x000fe20003f25270 */
[----:B-----5:R-:W-:Y:S01]  /*e8d0*/  IMAD.U32 R150, R112, 0x10000, RZ ;  /* 0x0001000070967824 */ /* 0x020fe200078e00ff */
[----:B------:R-:W-:Y:S01]  /*e8e0*/  LOP3.LUT R0, R0, 0xfffffffd, RZ, 0xc0, !PT ;  /* 0xfffffffd00007812 */ /* 0x000fe200078ec0ff */
[----:B------:R-:W-:Y:S01]  /*e8f0*/  FFMA.FTZ R140, R140, R185, 1.1641532182693481445e-10 ;  /* 0x2f0000008c8c7423 */ /* 0x000fe200000100b9 */
[----:B------:R-:W-:Y:S01]  /*e900*/  BSSY.RECONVERGENT B1, `(.L_x_2631) ;  /* 0x0000061000017945 */ /* 0x000fe20003800200 */
[----:B------:R-:W1:Y:S01]  /*e910*/  LDC R189, c[0x0][0x404] ;  /* 0x00010100ffbd7b82 */ /* 0x000e620000000800 */
[----:B------:R-:W-:Y:S01]  /*e920*/  FMUL.FTZ R141, R150, R183 ;  /* 0x000000b7968d7220 */ /* 0x000fe20000410000 */
[----:B------:R-:W-:Y:S01]  /*e930*/  IMAD.U32 R150, R48, 0x10000, RZ ;  /* 0x0001000030967824 */ /* 0x000fe200078e00ff */
[----:B------:R-:W-:-:S02]  /*e940*/  PRMT R112, R112, 0x7632, R112 ;  /* 0x0000763270707816 */ /* 0x000fc40000000070 */
[----:B0-----:R-:W-:Y:S01]  /*e950*/  FMUL.FTZ R141, R141, R192 ;  /* 0x000000c08d8d7220 */ /* 0x001fe20000410000 */
[----:B-1----:R-:W-:Y:S02]  /*e960*/  FSETP.GTU.FTZ.AND P0, PT, R140, R189, PT ;  /* 0x000000bd8c00720b */ /* 0x002fe40003f1c000 */
[----:B------:R-:W-:Y:S02]  /*e970*/  SHF.L.U32 R140, R76, 0x10, RZ ;  /* 0x000000104c8c7819 */ /* 0x000fe400000006ff */
[----:B------:R-:W-:Y:S02]  /*e980*/  FSEL R141, R141, RZ, !P0 ;  /* 0x000000ff8d8d7208 */ /* 0x000fe40004000000 */
[----:B------:R-:W-:-:S03]  /*e990*/  PLOP3.LUT P0, PT, P0, PT, PT, 0x8, 0x80 ;  /* 0x000000000080781c */ /* 0x000fc6000070e170 */
[----:B------:R-:W-:Y:S01]  /*e9a0*/  FFMA.FTZ R141, R141, R140, R150 ;  /* 0x0000008c8d8d7223 */ /* 0x000fe20000010096 */
[----:B------:R-:W-:Y:S01]  /*e9b0*/  IMAD.MOV.U32 R150, RZ, RZ, 0x2 ;  /* 0x00000002ff967424 */ /* 0x000fe200078e00ff */
[----:B------:R-:W-:-:S08]  /*e9c0*/  MOV R140, R190 ;  /* 0x000000be008c7202 */ /* 0x000fd00000000f00 */
        /* <DEDUP_REMOVED lines=10> */
.L_x_2633:
        /* <DEDUP_REMOVED lines=13> */
.L_x_2635:
[----:B------:R-:W-:Y:S05]  /*eb40*/  BSYNC.RECONVERGENT B2 ;  /* 0x0000000000027941 */ /* 0x000fea0003800200 */
.L_x_2634:
        /* <DEDUP_REMOVED lines=30> */
[----:B------:R-:W-:-:S03]  /*ed30*/  IADD3 R161, PT, PT, R132, 0x1715609d, RZ ;  /* 0x1715609d84a17810 */ /* 0x000fc60007ffe0ff */
        /* <DEDUP_REMOVED lines=26> */
[----:B------:R-:W-:Y:S02]  /*eee0*/  IMAD.MOV.U32 R188, RZ, RZ, R150 ;  /* 0x000000ffffbc7224 */ /* 0x000fe400078e0096 */
[----:B------:R-:W-:Y:S01]  /*eef0*/  HFMA2 R150, -RZ, RZ, 0, 0 ;  /* 0x00000000ff967431 */ /* 0x000fe200000001ff */
[----:B------:R-:W-:-:S07]  /*ef00*/  LOP3.LUT R161, R167, R160, R151, 0x96, !PT ;  /* 0x000000a0a7a17212 */ /* 0x000fce00078e9697 */
.L_x_2632:
[----:B------:R-:W-:Y:S05]  /*ef10*/  BSYNC.RECONVERGENT B1 ;  /* 0x0000000000017941 */ /* 0x000fea0003800200 */
.L_x_2631:
        /* <DEDUP_REMOVED lines=8> */
[----:B------:R-:W-:Y:S02]  /*efa0*/  HFMA2 R160, -RZ, RZ, 0, 1.1920928955078125e-07 ;  /* 0x00000002ffa07431 */ /* 0x000fe400000001ff */
[----:B------:R-:W-:Y:S01]  /*efb0*/  FMUL.FTZ R151, R151, R192 ;  /* 0x000000c097977220 */ /* 0x000fe20000410000 */
[----:B------:R-:W-:Y:S01]  /*efc0*/  FSETP.GTU.FTZ.AND P0, PT, R140, R189, PT ;  /* 0x000000bd8c00720b */ /* 0x000fe20003f1c000 */
[----:B------:R-:W-:-:S02]  /*efd0*/  IMAD.U32 R177, R112, 0x10000, RZ ;  /* 0x0001000070b17824 */ /* 0x000fc400078e00ff */
[----:B------:R-:W-:Y:S01]  /*efe0*/  IMAD.MOV.U32 R112, RZ, RZ, R190 ;  /* 0x000000ffff707224 */ /* 0x000fe200078e00be */
[----:B------:R-:W-:Y:S02]  /*eff0*/  FSEL R140, R151, RZ, !P0 ;  /* 0x000000ff978c7208 */ /* 0x000fe40004000000 */
[----:B------:R-:W-:-:S03]  /*f000*/  PLOP3.LUT P0, PT, P0, PT, PT, 0x8, 0x80 ;  /* 0x000000000080781c */ /* 0x000fc6000070e170 */
[----:B------:R-:W-:Y:S01]  /*f010*/  FFMA.FTZ R140, R140, R167, R177 ;  /* 0x000000a78c8c7223 */ /* 0x000fe200000100b1 */
        /* <DEDUP_REMOVED lines=9> */
.L_x_2638:
        /* <DEDUP_REMOVED lines=13> */
.L_x_2640:
[----:B------:R-:W-:Y:S05]  /*f180*/  BSYNC.RECONVERGENT B2 ;  /* 0x0000000000027941 */ /* 0x000fea0003800200 */
.L_x_2639:
        /* <DEDUP_REMOVED lines=8> */
[----:B------:R-:W-:Y:S02]  /*f210*/  LOP3.LUT R161, R161, R160, R151, 0x96, !PT ;  /* 0x000000a0a1a17212 */ /* 0x000fe400078e9697 */
[----:B------:R-:W-:Y:S01]  /*f220*/  LOP3.LUT R160, R167, R166, R177, 0x96, !PT ;  /* 0x000000a6a7a07212 */ /* 0x000fe200078e96b1 */
[----:B------:R-:W-:Y:S01]  /*f230*/  VIADD R177, R133, 0x76cf5d0a ;  /* 0x76cf5d0a85b17836 */ /* 0x000fe20000000000 */
        /* <DEDUP_REMOVED lines=16> */
[----:B------:R-:W-:Y:S02]  /*f340*/  IADD3 R167, PT, PT, R133, -0x56f99767, RZ ;  /* 0xa906689985a77810 */ /* 0x000fe40007ffe0ff */
[----:B------:R-:W-:Y:S01]  /*f350*/  LOP3.LUT R176, R151, R150, R161, 0x96, !PT ;  /* 0x0000009697b07212 */ /* 0x000fe200078e96a1 */
[----:B------:R-:W-:-:S04]  /*f360*/  IMAD.WIDE.U32 R150, R177, -0x326172a9, RZ ;  /* 0xcd9e8d57b1967825 */ /* 0x000fc800078e00ff */
[----:B------:R-:W-:Y:S02]  /*f370*/  VIADD R161, R132, 0x1715609d ;  /* 0x1715609d84a17836 */ /* 0x000fe40000000000 */
[----:B------:R-:W-:-:S03]  /*f380*/  IMAD.WIDE.U32 R176, R176, -0x2daee0ad, RZ ;  /* 0xd2511f53b0b07825 */ /* 0x000fc600078e00ff */
[----:B------:R-:W-:Y:S02]  /*f390*/  LOP3.LUT R161, R161, R160, R151, 0x96, !PT ;  /* 0x000000a0a1a17212 */ /* 0x000fe400078e9697 */
[----:B------:R-:W-:Y:S01]  /*f3a0*/  LOP3.LUT R160, R167, R166, R177, 0x96, !PT ;  /* 0x000000a6a7a07212 */ /* 0x000fe200078e96b1 */
[----:B------:R-:W-:Y:S01]  /*f3b0*/  VIADD R177, R133, 0x646e171e ;  /* 0x646e171e85b17836 */ /* 0x000fe20000000000 */
[----:B------:R-:W-:Y:S01]  /*f3c0*/  IADD3 R151, PT, PT, R132, -0x4ab325aa, RZ ;  /* 0xb54cda5684977810 */ /* 0x000fe20007ffe0ff */
        /* <DEDUP_REMOVED lines=22> */
[----:B------:R-:W-:Y:S01]  /*f530*/  IMAD.MOV.U32 R160, RZ, RZ, RZ ;  /* 0x000000ffffa07224 */ /* 0x000fe200078e00ff */
[----:B------:R-:W-:-:S07]  /*f540*/  MOV R188, R150 ;  /* 0x0000009600bc7202 */ /* 0x000fce0000000f00 */
.L_x_2637:
[----:B------:R-:W-:Y:S05]  /*f550*/  BSYNC.RECONVERGENT B1 ;  /* 0x0000000000017941 */ /* 0x000fea0003800200 */
.L_x_2636:
[----:B------:R-:W-:Y:S01]  /*f560*/  I2FP.F32.U32 R112, R112 ;  /* 0x0000007000707245 */ /* 0x000fe20000201000 */
[----:B------:R-:W-:Y:S01]  /*f570*/  BSSY.RECONVERGENT B1, `(.L_x_2641) ;  /* 0x0000062000017945 */ /* 0x000fe20003800200 */
[----:B------:R-:W-:Y:S01]  /*f580*/  SHF.L.U32 R150, R113, 0x10, RZ ;  /* 0x0000001071967819 */ /* 0x000fe200000006ff */
[----:B------:R-:W-:Y:S01]  /*f590*/  IMAD.MOV.U32 R166, RZ, RZ, 0x2 ;  /* 0x00000002ffa67424 */ /* 0x000fe200078e00ff */
[----:B------:R-:W-:Y:S01]  /*f5a0*/  ISETP.NE.AND P2, PT, R160, 0x1, PT ;  /* 0x00000001a000780c */ /* 0x000fe20003f45270 */
[----:B------:R-:W-:Y:S02]  /*f5b0*/  FFMA.FTZ R112, R112, R185, 1.1641532182693481445e-10 ;  /* 0x2f00000070707423 */ /* 0x000fe400000100b9 */
[----:B------:R-:W-:Y:S01]  /*f5c0*/  FMUL.FTZ R151, R150, R183 ;  /* 0x000000b796977220 */ /* 0x000fe20000410000 */
[----:B------:R-:W-:Y:S02]  /*f5d0*/  SHF.L.U32 R150, R49, 0x10, RZ ;  /* 0x0000001031967819 */ /* 0x000fe400000006ff */
[----:B------:R-:W-:Y:S01]  /*f5e0*/  FSETP.GTU.FTZ.AND P1, PT, R112, R189, PT ;  /* 0x000000bd7000720b */ /* 0x000fe20003f3c000 */
[----:B------:R-:W-:Y:S01]  /*f5f0*/  FMUL.FTZ R151, R151, R192 ;  /* 0x000000c097977220 */ /* 0x000fe20000410000 */
[----:B------:R-:W-:-:S04]  /*f600*/  IMAD.U32 R112, R77, 0x10000, RZ ;  /* 0x000100004d707824 */ /* 0x000fc800078e00ff */
[----:B------:R-:W-:Y:S02]  /*f610*/  FSEL R151, R151, RZ, !P1 ;  /* 0x000000ff97977208 */ /* 0x000fe40004800000 */
[----:B------:R-:W-:-:S03]  /*f620*/  PLOP3.LUT P1, PT, P1, PT, PT, 0x8, 0x80 ;  /* 0x000000000080781c */ /* 0x000fc60000f2e170 */
[--C-:B------:R-:W-:Y:S01]  /*f630*/  FFMA.FTZ R151, R151, R112, R150.reuse ;  /* 0x0000007097977223 */ /* 0x100fe20000010096 */
        /* <DEDUP_REMOVED lines=11> */
.L_x_2643:
        /* <DEDUP_REMOVED lines=13> */
.L_x_2645:
[----:B------:R-:W-:Y:S05]  /*f7c0*/  BSYNC.RECONVERGENT B2 ;  /* 0x0000000000027941 */ /* 0x000fea0003800200 */
.L_x_2644:
        /* <DEDUP_REMOVED lines=55> */
[----:B------:R-:W-:Y:S02]  /*fb40*/  HFMA2 R166, -RZ, RZ, 0, 0 ;  /* 0x00000000ffa67431 */ /* 0x000fe400000001ff */
[----:B------:R-:W-:-:S05]  /*fb50*/  VIADD R167, R133, 0x96a522ad ;  /* 0x96a522ad85a77836 */ /* 0x000fca0000000000 */
[----:B------:R-:W-:Y:S02]  /*fb60*/  LOP3.LUT R161, R167, R160, R113, 0x96, !PT ;  /* 0x000000a0a7a17212 */ /* 0x000fe400078e9671 */
[----:B------:R-:W-:Y:S01]  /*fb70*/  MOV R113, R188 ;  /* 0x000000bc00717202 */ /* 0x000fe20000000f00 */
[----:B------:R-:W-:-:S07]  /*fb80*/  IMAD.MOV.U32 R188, RZ, RZ, R112 ;  /* 0x000000ffffbc7224 */ /* 0x000fce00078e0070 */
.L_x_2642:
[----:B------:R-:W-:Y:S05]  /*fb90*/  BSYNC.RECONVERGENT B1 ;  /* 0x0000000000017941 */ /* 0x000fea0003800200 */
.L_x_2641:
[----:B------:R-:W-:Y:S01]  /*fba0*/  I2FP.F32.U32 R112, R113 ;  /* 0x0000007100707245 */ /* 0x000fe20000201000 */
[----:B------:R-:W-:Y:S01]  /*fbb0*/  IMAD.U32 R150, R150, 0x10000, RZ ;  /* 0x0001000096967824 */ /* 0x000fe200078e00ff */
[----:B------:R-:W-:Y:S01]  /*fbc0*/  ISETP.NE.AND P3, PT, R166, 0x1, PT ;  /* 0x00000001a600780c */ /* 0x000fe20003f65270 */
[----:B------:R-:W-:Y:S01]  /*fbd0*/  BSSY.RECONVERGENT B1, `(.L_x_2646) ;  /* 0x0000060000017945 */ /* 0x000fe20003800200 */
[----:B------:R-:W-:Y:S01]  /*fbe0*/  PRMT R160, R49, 0x7632, R160 ;  /* 0x0000763231a07816 */ /* 0x000fe200000000a0 */
[----:B------:R-:W-:Y:S01]  /*fbf0*/  FFMA.FTZ R112, R112, R185, 1.1641532182693481445e-10 ;  /* 0x2f00000070707423 */ /* 0x000fe200000100b9 */
[----:B------:R-:W-:Y:S01]  /*fc00*/  FMUL.FTZ R113, R150, R183 ;  /* 0x000000b796717220 */ /* 0x000fe20000410000 */
[----:B------:R-:W-:Y:S02]  /*fc10*/  SHF.L.U32 R150, R12, 0x10, RZ ;  /* 0x000000100c967819 */ /* 0x000fe400000006ff */
[----:B------:R-:W-:Y:S02]  /*fc20*/  IMAD.U32 R160, R160, 0x10000, RZ ;  /* 0x00010000a0a07824 */ /* 0x000fe400078e00ff */
[----:B------:R-:W-:Y:S01]  /*fc30*/  FMUL.FTZ R113, R113, R192 ;  /* 0x000000c071717220 */ /* 0x000fe20000410000 */
[----:B------:R-:W-:-:S02]  /*fc40*/  FSETP.GTU.FTZ.AND P2, PT, R112, R189, PT ;  /* 0x000000bd7000720b */ /* 0x000fc40003f5c000 */
[----:B------:R-:W-:Y:S02]  /*fc50*/  MOV R176, 0x2 ;  /* 0x0000000200b07802 */ /* 0x000fe40000000f00 */
        /* <DEDUP_REMOVED lines=13> */
.L_x_2648:
        /* <DEDUP_REMOVED lines=13> */
.L_x_2650:
[----:B------:R-:W-:Y:S05]  /*fe00*/  BSYNC.RECONVERGENT B2 ;  /* 0x0000000000027941 */ /* 0x000fea0003800200 */
.L_x_2649:
        /* <DEDUP_REMOVED lines=56> */
[----:B------:R-:W-:Y:S01]  /*10190*/  IMAD.MOV.U32 R176, RZ, RZ, RZ ;  /* 0x000000ffffb07224 */ /* 0x000fe200078e00ff */
[----:B------:R-:W-:Y:S01]  /*101a0*/  LOP3.LUT R161, R167, R160, R113, 0x96, !PT ;  /* 0x000000a0a7a17212 */ /* 0x000fe200078e9671 */
[----:B------:R-:W-:Y:S01]  /*101b0*/  IMAD.MOV.U32 R113, RZ, RZ, R188 ;  /* 0x000000ffff717224 */ /* 0x000fe200078e00bc */
[----:B------:R-:W-:-:S07]  /*101c0*/  MOV R188, R112 ;  /* 0x0000007000bc7202 */ /* 0x000fce0000000f00 */
.L_x_2647:
[----:B------:R-:W-:Y:S05]  /*101d0*/  BSYNC.RECONVERGENT B1 ;  /* 0x0000000000017941 */ /* 0x000fea0003800200 */
.L_x_2646:
[----:B------:R-:W-:Y:S01]  /*101e0*/  I2FP.F32.U32 R112, R113 ;  /* 0x0000007100707245 */ /* 0x000fe20000201000 */
[----:B------:R-:W-:Y:S01]  /*101f0*/  BSSY.RECONVERGENT B1, `(.L_x_2651) ;  /* 0x0000062000017945 */ /* 0x000fe20003800200 */
[----:B------:R-:W-:Y:S01]  /*10200*/  SHF.L.U32 R160, R114, 0x10, RZ ;  /* 0x0000001072a07819 */ /* 0x000fe200000006ff */
[----:B------:R-:W-:Y:S01]  /*10210*/  IMAD.MOV.U32 R177, RZ, RZ, 0x2 ;  /* 0x00000002ffb17424 */ /* 0x000fe200078e00ff */
[----:B------:R-:W-:Y:S01]  /*10220*/  ISETP.NE.AND P4, PT, R176, 0x1, PT ;  /* 0x00000001b000780c */ /* 0x000fe20003f85270 */
[----:B------:R-:W-:Y:S01]  /*10230*/  FFMA.FTZ R112, R112, R185, 1.1641532182693481445e-10 ;  /* 0x2f00000070707423 */ /* 0x000fe200000100b9 */
[----:B------:R-:W-:Y:S01]  /*10240*/  SHF.L.U32 R166, R50, 0x10, RZ ;  /* 0x0000001032a67819 */ /* 0x000fe200000006ff */
[----:B------:R-:W-:Y:S01]  /*10250*/  FMUL.FTZ R113, R160, R183 ;  /* 0x000000b7a0717220 */ /* 0x000fe20000410000 */
[----:B------:R-:W-:Y:S01]  /*10260*/  IMAD.U32 R160, R78, 0x10000, RZ ;  /* 0x000100004ea07824 */ /* 0x000fe200078e00ff */
[----:B------:R-:W-:Y:S02]  /*10270*/  PRMT R114, R114, 0x7632, R114 ;  /* 0x0000763272727816 */ /* 0x000fe40000000072 */
        /* <DEDUP_REMOVED lines=15> */
.L_x_2653:
        /* <DEDUP_REMOVED lines=13> */
.L_x_2655:
[----:B------:R-:W-:Y:S05]  /*10440*/  BSYNC.RECONVERGENT B2 ;  /* 0x0000000000027941 */ /* 0x000fea0003800200 */
.L_x_2654:
        /* <DEDUP_REMOVED lines=57> */
[----:B------:R-:W-:Y:S01]  /*107e0*/  HFMA2 R177, -RZ, RZ, 0, 0 ;  /* 0x00000000ffb17431 */ /* 0x000fe200000001ff */
[----:B------:R-:W-:Y:S01]  /*107f0*/  MOV R113, R188 ;  /* 0x000000bc00717202 */ /* 0x000fe20000000f00 */
[----:B------:R-:W-:-:S07]  /*10800*/  IMAD.MOV.U32 R188, RZ, RZ, R112 ;  /* 0x000000ffffbc7224 */ /* 0x000fce00078e0070 */
.L_x_2652:
[----:B------:R-:W-:Y:S05]  /*10810*/  BSYNC.RECONVERGENT B1 ;  /* 0x0000000000017941 */ /* 0x000fea0003800200 */
.L_x_2651:
        /* <DEDUP_REMOVED lines=25> */
.L_x_2658:
        /* <DEDUP_REMOVED lines=13> */
.L_x_2660:
[----:B------:R-:W-:Y:S05]  /*10a80*/  BSYNC.RECONVERGENT B2 ;  /* 0x0000000000027941 */ /* 0x000fea0003800200 */
.L_x_2659:
        /* <DEDUP_REMOVED lines=60> */
.L_x_2657:
[----:B------:R-:W-:Y:S05]  /*10e50*/  BSYNC.RECONVERGENT B1 ;  /* 0x0000000000017941 */ /* 0x000fea0003800200 */
.L_x_2656:
        /* <DEDUP_REMOVED lines=8> */
[----:B------:R-:W-:Y:S01]  /*10ee0*/  SHF.L.U32 R114, R51, 0x10, RZ ;  /* 0x0000001033727819 */ /* 0x000fe200000006ff */
[----:B------:R-:W-:Y:S01]  /*10ef0*/  IMAD.MOV.U32 R160, RZ, RZ, 0x2 ;  /* 0x00000002ffa07424 */ /* 0x000fe200078e00ff */
[----:B------:R-:W-:Y:S01]  /*10f00*/  FSETP.GTU.FTZ.AND P5, PT, R112, R189, PT ;  /* 0x000000bd7000720b */ /* 0x000fe20003fbc000 */
[----:B------:R-:W-:-:S05]  /*10f10*/  FMUL.FTZ R113, R113, R192 ;  /* 0x000000c071717220 */ /* 0x000fca0000410000 */
        /* <DEDUP_REMOVED lines=13> */
.L_x_2663:
        /* <DEDUP_REMOVED lines=15> */
.L_x_2665:
[----:B------:R-:W-:Y:S05]  /*110e0*/  BSYNC.RECONVERGENT B2 ;  /* 0x0000000000027941 */ /* 0x000fea0003800200 */
.L_x_2664:
        /* <DEDUP_REMOVED lines=60> */
.L_x_2662:
[----:B------:R-:W-:Y:S05]  /*114b0*/  BSYNC.RECONVERGENT B1 ;  /* 0x0000000000017941 */ /* 0x000fea0003800200 */
.L_x_2661:
        /* <DEDUP_REMOVED lines=17> */
.L_x_2625:
[----:B------:R-:W-:Y:S01]  /*115d0*/  ISETP.NE.AND P0, PT, R160, 0x1, PT ;  /* 0x00000001a000780c */ /* 0x000fe20003f05270 */
[----:B------:R-:W-:Y:S01]  /*115e0*/  BSSY.RECONVERGENT B1, `(.L_x_2667) ;  /* 0x0000058000017945 */ /* 0x000fe20003800200 */
[----:B------:R-:W-:Y:S02]  /*115f0*/  HFMA2 R151, -RZ, RZ, 0, 1.1920928955078125e-07 ;  /* 0x00000002ff977431 */ /* 0x000fe400000001ff */
[----:B0-----:R-:W-:Y:S01]  /*11600*/  IMAD.MOV.U32 R140, RZ, RZ, R190 ;  /* 0x000000ffff8c7224 */ /* 0x001fe200078e00be */
        /* <DEDUP_REMOVED lines=12> */
.L_x_2669:
        /* <DEDUP_REMOVED lines=13> */
.L_x_2671:
[----:B------:R-:W-:Y:S05]  /*117a0*/  BSYNC.RECONVERGENT B2 ;  /* 0x0000000000027941 */ /* 0x000fea0003800200 */
.L_x_2670:
        /* <DEDUP_REMOVED lines=57> */
[----:B------:R-:W-:Y:S02]  /*11b40*/  LOP3.LUT R161, R161, R140, R189, 0x96, !PT ;  /* 0x0000008ca1a17212 */ /* 0x000fe400078e96bd */
[----:B------:R-:W-:-:S07]  /*11b50*/  MOV R140, R185 ;  /* 0x000000b9008c7202 */ /* 0x000fce0000000f00 */
.L_x_2668:
[----:B------:R-:W-:Y:S05]  /*11b60*/  BSYNC.RECONVERGENT B1 ;  /* 0x0000000000017941 */ /* 0x000fea0003800200 */
.L_x_2667:
        /* <DEDUP_REMOVED lines=10> */
[----:B------:R-:W-:Y:S01]  /*11c10*/  PRMT R112, R112, 0x7632, R112 ;  /* 0x0000763270707816 */ /* 0x000fe20000000070 */
[----:B------:R-:W-:-:S02]  /*11c20*/  IMAD.MOV.U32 R150, RZ, RZ, 0x2 ;  /* 0x00000002ff967424 */ /* 0x000fc400078e00ff */
[----:B0-----:R-:W-:Y:S01]  /*11c30*/  FMUL.FTZ R141, R141, R192 ;  /* 0x000000c08d8d7220 */ /* 0x001fe20000410000 */
[----:B-1----:R-:W-:Y:S02]  /*11c40*/  FSETP.GTU.FTZ.AND P0, PT, R140, R189, PT ;  /* 0x000000bd8c00720b */ /* 0x002fe40003f1c000 */
[----:B------:R-:W-:Y:S02]  /*11c50*/  SHF.L.U32 R140, R76, 0x10, RZ ;  /* 0x000000104c8c7819 */ /* 0x000fe400000006ff */
        /* <DEDUP_REMOVED lines=14> */
.L_x_2674:
        /* <DEDUP_REMOVED lines=13> */
.L_x_2676:
[----:B------:R-:W-:Y:S05]  /*11e10*/  BSYNC.RECONVERGENT B2 ;  /* 0x0000000000027941 */ /* 0x000fea0003800200 */
.L_x_2675:
        /* <DEDUP_REMOVED lines=60> */
.L_x_2673:
[----:B------:R-:W-:Y:S05]  /*121e0*/  BSYNC.RECONVERGENT B1 ;  /* 0x0000000000017941 */ /* 0x000fea0003800200 */
.L_x_2672:
[----:B------:R-:W-:Y:S01]  /*121f0*/  I2FP.F32.U32 R140, R140 ;  /* 0x0000008c008c7245 */ /* 0x000fe20000201000 */
[----:B------:R-:W-:Y:S01]  /*12200*/  IMAD.U32 R112, R112, 0x10000, RZ ;  /* 0x0001000070707824 */ /* 0x000fe200078e00ff */
[----:B------:R-:W-:Y:S01]  /*12210*/  ISETP.NE.AND P1, PT, R150, 0x1, PT ;  /* 0x000000019600780c */ /* 0x000fe20003f25270 */
[----:B------:R-:W-:Y:S01]  /*12220*/  BSSY.RECONVERGENT B1, `(.L_x_2677) ;  /* 0x000005e000017945 */ /* 0x000fe20003800200 */
[----:B------:R-:W-:Y:S01]  /*12230*/  SHF.L.U32 R167, R11, 0x10, RZ ;  /* 0x000000100ba77819 */ /* 0x000fe200000006ff */
[----:B------:R-:W-:Y:S01]  /*12240*/  FFMA.FTZ R140, R140, R185, 1.1641532182693481445e-10 ;  /* 0x2f0000008c8c7423 */ /* 0x000fe200000100b9 */
[----:B------:R-:W-:Y:S01]  /*12250*/  FMUL.FTZ R151, R112, R183 ;  /* 0x000000b770977220 */ /* 0x000fe20000410000 */
[----:B------:R-:W-:Y:S01]  /*12260*/  IMAD.MOV.U32 R160, RZ, RZ, 0x2 ;  /* 0x00000002ffa07424 */ /* 0x000fe200078e00ff */
[----:B------:R-:W-:Y:S02]  /*12270*/  MOV R112, R190 ;  /* 0x000000be00707202 */ /* 0x000fe40000000f00 */
[----:B------:R-:W-:Y:S01]  /*12280*/  FMUL.FTZ R151, R151, R192 ;  /* 0x000000c097977220 */ /* 0x000fe20000410000 */
[----:B------:R-:W-:-:S04]  /*12290*/  FSETP.GTU.FTZ.AND P0, PT, R140, R189, PT ;  /* 0x000000bd8c00720b */ /* 0x000fc80003f1c000 */
        /* <DEDUP_REMOVED lines=12> */
.L_x_2679:
        /* <DEDUP_REMOVED lines=13> */
.L_x_2681:
[----:B------:R-:W-:Y:S05]  /*12430*/  BSYNC.RECONVERGENT B2 ;  /* 0x0000000000027941 */ /* 0x000fea0003800200 */
.L_x_2680:
        /* <DEDUP_REMOVED lines=57> */
[----:B------:R-:W-:-:S03]  /*127d0*/  IMAD.MOV.U32 R188, RZ, RZ, R150 ;  /* 0x000000ffffbc7224 */ /* 0x000fc600078e0096 */
[----:B------:R-:W-:Y:S01]  /*127e0*/  LOP3.LUT R161, R167, R160, R151, 0x96, !PT ;  /* 0x000000a0a7a17212 */ /* 0x000fe200078e9697 */
[----:B------:R-:W-:-:S07]  /*127f0*/  HFMA2 R160, -RZ, RZ, 0, 0 ;  /* 0x00000000ffa07431 */ /* 0x000fce00000001ff */
.L_x_2678:
[----:B------:R-:W-:Y:S05]  /*12800*/  BSYNC.RECONVERGENT B1 ;  /* 0x0000000000017941 */ /* 0x000fea0003800200 */
.L_x_2677:
[----:B------:R-:W-:Y:S01]  /*12810*/  I2FP.F32.U32 R112, R112 ;  /* 0x0000007000707245 */ /* 0x000fe20000201000 */
[C---:B------:R-:W-:Y:S01]  /*12820*/  IMAD.U32 R150, R113.reuse, 0x10000, RZ ;  /* 0x0001000071967824 */ /* 0x040fe200078e00ff */
[----:B------:R-:W-:Y:S01]  /*12830*/  ISETP.NE.AND P2, PT, R160, 0x1, PT ;  /* 0x00000001a000780c */ /* 0x000fe20003f45270 */
[----:B------:R-:W-:Y:S01]  /*12840*/  BSSY.RECONVERGENT B1, `(.L_x_2682) ;  /* 0x000005f000017945 */ /* 0x000fe20003800200 */
[----:B------:R-:W-:Y:S02]  /*12850*/  IMAD.MOV.U32 R166, RZ, RZ, 0x2 ;  /* 0x00000002ffa67424 */ /* 0x000fe400078e00ff */
[----:B------:R-:W-:Y:S01]  /*12860*/  FFMA.FTZ R112, R112, R185, 1.1641532182693481445e-10 ;  /* 0x2f00000070707423 */ /* 0x000fe200000100b9 */
[----:B------:R-:W-:Y:S01]  /*12870*/  FMUL.FTZ R151, R150, R183 ;  /* 0x000000b796977220 */ /* 0x000fe20000410000 */
[----:B------:R-:W-:Y:S02]  /*12880*/  PRMT R150, R113, 0x7632, R150 ;  /* 0x0000763271967816 */ /* 0x000fe40000000096 */
[----:B------:R-:W-:Y:S01]  /*12890*/  MOV R113, R190 ;  /* 0x000000be00717202 */ /* 0x000fe20000000f00 */
[----:B------:R-:W-:Y:S01]  /*128a0*/  FMUL.FTZ R151, R151, R192 ;  /* 0x000000c097977220 */ /* 0x000fe20000410000 */
[----:B------:R-:W-:-:S02]  /*128b0*/  FSETP.GTU.FTZ.AND P1, PT, R112, R189, PT ;  /* 0x000000bd7000720b */ /* 0x000fc40003f3c000 */
[----:B------:R-:W-:Y:S02]  /*128c0*/  SHF.L.U32 R112, R77, 0x10, RZ ;  /* 0x000000104d707819 */ /* 0x000fe400000006ff */
        /* <DEDUP_REMOVED lines=12> */
.L_x_2684:
        /* <DEDUP_REMOVED lines=13> */
.L_x_2686:
[----:B------:R-:W-:Y:S05]  /*12a60*/  BSYNC.RECONVERGENT B2 ;  /* 0x0000000000027941 */ /* 0x000fea0003800200 */
.L_x_2685:
        /* <DEDUP_REMOVED lines=60> */
.L_x_2683:
[----:B------:R-:W-:Y:S05]  /*12e30*/  BSYNC.RECONVERGENT B1 ;  /* 0x0000000000017941 */ /* 0x000fea0003800200 */
.L_x_2682:
        /* <DEDUP_REMOVED lines=23> */
.L_x_2689:
        /* <DEDUP_REMOVED lines=13> */
.L_x_2691:
[----:B------:R-:W-:Y:S05]  /*13080*/  BSYNC.RECONVERGENT B2 ;  /* 0x0000000000027941 */ /* 0x000fea0003800200 */
.L_x_2690:
        /* <DEDUP_REMOVED lines=51> */
[----:B------:R-:W-:Y:S02]  /*133c0*/  IADD3 R161, PT, PT, R132, -0x700cb87f, RZ ;  /* 0x8ff3478184a17810 */ /* 0x000fe40007ffe0ff */
[----:B------:R-:W-:Y:S01]  /*133d0*/  LOP3.LUT R113, R113, R112, R167, 0x96, !PT ;  /* 0x0000007071717212 */ /* 0x000fe200078e96a7 */
[----:B------:R-:W-:-:S04]  /*133e0*/  IMAD.WIDE.U32 R190, R177, -0x326172a9, RZ ;  /* 0xcd9e8d57b1be7825 */ /* 0x000fc800078e00ff */
[----:B------:R-:W-:Y:S01]  /*133f0*/  IMAD.WIDE.U32 R112, R113, -0x2daee0ad, RZ ;  /* 0xd2511f5371707825 */ /* 0x000fe200078e00ff */
[----:B------:R-:W-:-:S03]  /*13400*/  LOP3.LUT R162, R161, R166, R191, 0x96, !PT ;  /* 0x000000a6a1a27212 */ /* 0x000fc600078e96bf */
[----:B------:R-:W-:-:S05]  /*13410*/  VIADD R167, R133, 0x96a522ad ;  /* 0x96a522ad85a77836 */ /* 0x000fca0000000000 */
[----:B------:R-:W-:Y:S02]  /*13420*/  LOP3.LUT R161, R167, R160, R113, 0x96, !PT ;  /* 0x000000a0a7a17212 */ /* 0x000fe400078e9671 */
[----:B------:R-:W-:Y:S01]  /*13430*/  MOV R113, R188 ;  /* 0x000000bc00717202 */ /* 0x000fe20000000f00 */
[----:B------:R-:W-:-:S07]  /*13440*/  IMAD.MOV.U32 R188, RZ, RZ, R112 ;  /* 0x000000ffffbc7224 */ /* 0x000fce00078e0070 */
.L_x_2688:
[----:B------:R-:W-:Y:S05]  /*13450*/  BSYNC.RECONVERGENT B1 ;  /* 0x0000000000017941 */ /* 0x000fea0003800200 */
.L_x_2687:
        /* <DEDUP_REMOVED lines=9> */
[----:B------:R-:W-:-:S04]  /*134f0*/  FSETP.GTU.FTZ.AND P3, PT, R112, R189, PT ;  /* 0x000000bd7000720b */ /* 0x000fc80003f7c000 */
        /* <DEDUP_REMOVED lines=14> */
.L_x_2694:
        /* <DEDUP_REMOVED lines=13> */
.L_x_2696:
[----:B------:R-:W-:Y:S05]  /*136b0*/  BSYNC.RECONVERGENT B2 ;  /* 0x0000000000027941 */ /* 0x000fea0003800200 */
.L_x_2695:
        /* <DEDUP_REMOVED lines=60> */
.L_x_2693:
[----:B------:R-:W-:Y:S05]  /*13a80*/  BSYNC.RECONVERGENT B1 ;  /* 0x0000000000017941 */ /* 0x000fea0003800200 */
.L_x_2692:
        /* <DEDUP_REMOVED lines=23> */
.L_x_2699:
        /* <DEDUP_REMOVED lines=13> */
.L_x_2701:
[----:B------:R-:W-:Y:S05]  /*13cd0*/  BSYNC.RECONVERGENT B2 ;  /* 0x0000000000027941 */ /* 0x000fea0003800200 */
.L_x_2700:
        /* <DEDUP_REMOVED lines=60> */
.L_x_2698:
[----:B------:R-:W-:Y:S05]  /*140a0*/  BSYNC.RECONVERGENT B1 ;  /* 0x0000000000017941 */ /* 0x000fea0003800200 */
.L_x_2697:
        /* <DEDUP_REMOVED lines=24> */
.L_x_2704:
        /* <DEDUP_REMOVED lines=15> */
.L_x_2706:
[----:B------:R-:W-:Y:S05]  /*14320*/  BSYNC.RECONVERGENT B2 ;  /* 0x0000000000027941 */ /* 0x000fea0003800200 */
.L_x_2705:
        /* <DEDUP_REMOVED lines=60> */
.L_x_2703:
[----:B------:R-:W-:Y:S05]  /*146f0*/  BSYNC.RECONVERGENT B1 ;  /* 0x0000000000017941 */ /* 0x000fea0003800200 */
.L_x_2702:
[----:B------:R-:W-:Y:S01]  /*14700*/  I2FP.F32.U32 R112, R113 ;  /* 0x0000007100707245 */ /* 0x000fe20000201000 */
[----:B------:R-:W-:-:S04]  /*14710*/  IMAD.U32 R114, R177, 0x10000, RZ ;  /* 0x00010000b1727824 */ /* 0x000fc800078e00ff */
[----:B------:R-:W-:Y:S01]  /*14720*/  FFMA.FTZ R112, R112, R185, 1.1641532182693481445e-10 ;  /* 0x2f00000070707423 */ /* 0x000fe200000100b9 */
[----:B------:R-:W-:Y:S01]  /*14730*/  FMUL.FTZ R113, R114, R183 ;  /* 0x000000b772717220 */ /* 0x000fe20000410000 */
[----:B------:R-:W-:-:S03]  /*14740*/  SHF.L.U32 R114, R14, 0x10, RZ ;  /* 0x000000100e727819 */ /* 0x000fc600000006ff */
[----:B------:R-:W-:Y:S01]  /*14750*/  FMUL.FTZ R113, R113, R192 ;  /* 0x000000c071717220 */ /* 0x000fe20000410000 */
[----:B------:R-:W-:Y:S02]  /*14760*/  FSETP.GTU.FTZ.AND P6, PT, R112, R189, PT ;  /* 0x000000bd7000720b */ /* 0x000fe40003fdc000 */
[----:B------:R-:W-:Y:S02]  /*14770*/  F2FP.BF16.F32.PACK_AB R112, R140, R141 ;  /* 0x0000008d8c70723e */ /* 0x000fe400000010ff */
[----:B------:R-:W-:Y:S02]  /*14780*/  FSEL R113, R113, RZ, !P6 ;  /* 0x000000ff71717208 */ /* 0x000fe40007000000 */
[----:B------:R-:W-:-:S03]  /*14790*/  PLOP3.LUT P6, PT, P6, PT, PT, 0x8, 0x80 ;  /* 0x000000000080781c */ /* 0x000fc600037ce170 */
[----:B------:R-:W-:Y:S01]  /*147a0*/  FMUL.FTZ R177, R114, R113 ;  /* 0x0000007172b17220 */ /* 0x000fe20000410000 */
[----:B------:R-:W-:Y:S02]  /*147b0*/  F2FP.BF16.F32.PACK_AB R114, R166, R167 ;  /* 0x000000a7a672723e */ /* 0x000fe400000010ff */
[----:B------:R-:W-:Y:S02]  /*147c0*/  F2FP.BF16.F32.PACK_AB R113, R150, R151 ;  /* 0x000000979671723e */ /* 0x000fe400000010ff */
[----:B------:R-:W-:-:S07]  /*147d0*/  F2FP.BF16.F32.PACK_AB R115, R177, R176 ;  /* 0x000000b0b173723e */ /* 0x000fce00000010ff */
.L_x_2666:
        /* <DEDUP_REMOVED lines=21> */
.L_x_2624:
[----:B------:R-:W-:Y:S05]  /*14930*/  BSYNC.RECONVERGENT B0 ;  /* 0x0000000000007941 */ /* 0x000fea0003800200 */
.L_x_2623:
[----:B------:R-:W-:Y:S01]  /*14940*/  ISETP.GE.U32.AND P0, PT, R137, 0x80, PT ;  /* 0x000000808900780c */ /* 0x000fe20003f06070 */
[----:B------:R-:W-:Y:S01]  /*14950*/  BSSY.RECONVERGENT B0, `(.L_x_2707) ;  /* 0x0000671000007945 */ /* 0x000fe20003800200 */
[----:B------:R-:W-:-:S11]  /*14960*/  LOP3.LUT R0, R0, 0xffffffef, RZ, 0xc0, !PT ;  /* 0xffffffef00007812 */ /* 0x000fd600078ec0ff */
[----:B------:R-:W-:Y:S01]  /*14970*/  @P0 LOP3.LUT R0, R0, 0x10, RZ, 0xfc, !PT ;  /* 0x0000001000000812 */ /* 0x000fe200078efcff */
[----:B------:R-:W-:Y:S06]  /*14980*/  @!P0 BRA `(.L_x_2708) ;  /* 0x0000006400b48947 */ /* 0x000fec0003800000 */
[----:B------:R-:W-:Y:S01]  /*14990*/  ISETP.NE.U32.AND P0, PT, RZ, UR4, PT ;  /* 0x00000004ff007c0c */ /* 0x000fe2000bf05070 */
[----:B0-23--:R-:W0:Y:S03]  /*149a0*/  LDC.64 R112, c[0x0][0x390] ;  /* 0x0000e400ff707b82 */ /* 0x00de260000000a00 */
        /* <DEDUP_REMOVED lines=23> */
.L_x_2712:
        /* <DEDUP_REMOVED lines=13> */
.L_x_2714:
[----:B------:R-:W-:Y:S05]  /*14bf0*/  BSYNC.RECONVERGENT B2 ;  /* 0x0000000000027941 */ /* 0x000fea0003800200 */
.L_x_2713:
        /* <DEDUP_REMOVED lines=46> */
[----:B------:R-:W-:Y:S01]  /*14ee0*/  IMAD.WIDE.U32 R148, R149, -0x326172a9, RZ ;  /* 0xcd9e8d5795947825 */ /* 0x000fe200078e00ff */
[----:B------:R-:W-:-:S03]  /*14ef0*/  IADD3 R161, PT, PT, R132, -0xe443238, RZ ;  /* 0xf1bbcdc884a17810 */ /* 0x000fc60007ffe0ff */
[----:B------:R-:W-:Y:S01]  /*14f00*/  IMAD.WIDE.U32 R138, R139, -0x2daee0ad, RZ ;  /* 0xd2511f538b8a7825 */ /* 0x000fe200078e00ff */
[----:B------:R-:W-:-:S03]  /*14f10*/  LOP3.LUT R161, R161, R160, R149, 0x96, !PT ;  /* 0x000000a0a1a17212 */ /* 0x000fc600078e9695 */
[----:B------:R-:W-:Y:S01]  /*14f20*/  HFMA2 R149, -RZ, RZ, 0, 0 ;  /* 0x00000000ff957431 */ /* 0x000fe200000001ff */
[----:B------:R-:W-:Y:S01]  /*14f30*/  LOP3.LUT R165, R165, R164, R139, 0x96, !PT ;  /* 0x000000a4a5a57212 */ /* 0x000fe200078e968b */
[----:B------:R-:W-:Y:S01]  /*14f40*/  IMAD.WIDE.U32 R188, R161, -0x2daee0ad, RZ ;  /* 0xd2511f53a1bc7825 */ /* 0x000fe200078e00ff */
[----:B------:R-:W-:-:S03]  /*14f50*/  IADD3 R161, PT, PT, R133, -0x695add53, RZ ;  /* 0x96a522ad85a17810 */ /* 0x000fc60007ffe0ff */
[----:B------:R-:W-:Y:S01]  /*14f60*/  IMAD.WIDE.U32 R190, R165, -0x326172a9, RZ ;  /* 0xcd9e8d57a5be7825 */ /* 0x000fe200078e00ff */
[----:B------:R-:W-:-:S03]  /*14f70*/  LOP3.LUT R161, R161, R138, R189, 0x96, !PT ;  /* 0x0000008aa1a17212 */ /* 0x000fc600078e96bd */
[----:B------:R-:W-:Y:S02]  /*14f80*/  VIADD R139, R132, 0x8ff34781 ;  /* 0x8ff34781848b7836 */ /* 0x000fe40000000000 */
[----:B------:R-:W-:-:S03]  /*14f90*/  IMAD.MOV.U32 R138, RZ, RZ, R185 ;  /* 0x000000ffff8a7224 */ /* 0x000fc600078e00b9 */
[----:B------:R-:W-:-:S07]  /*14fa0*/  LOP3.LUT R162, R139, R148, R191, 0x96, !PT ;  /* 0x000000948ba27212 */ /* 0x000fce00078e96bf */
.L_x_2711:
[----:B------:R-:W-:Y:S05]  /*14fb0*/  BSYNC.RECONVERGENT B1 ;  /* 0x0000000000017941 */ /* 0x000fea0003800200 */
.L_x_2710:
        /* <DEDUP_REMOVED lines=30> */
.L_x_2717:
        /* <DEDUP_REMOVED lines=13> */
.L_x_2719:
[----:B------:R-:W-:Y:S05]  /*15270*/  BSYNC.RECONVERGENT B2 ;  /* 0x0000000000027941 */ /* 0x000fea0003800200 */
.L_x_2718:
        /* <DEDUP_REMOVED lines=60> */
.L_x_2716:
[----:B------:R-:W-:Y:S05]  /*15640*/  BSYNC.RECONVERGENT B1 ;  /* 0x0000000000017941 */ /* 0x000fea0003800200 */
.L_x_2715:
        /* <DEDUP_REMOVED lines=8> */
[----:B------:R-:W-:Y:S01]  /*156d0*/  MOV R164, 0x2 ;  /* 0x0000000200a47802 */ /* 0x000fe20000000f00 */
        /* <DEDUP_REMOVED lines=16> */
.L_x_2722:
        /* <DEDUP_REMOVED lines=13> */
.L_x_2724:
[----:B------:R-:W-:Y:S05]  /*158b0*/  BSYNC.RECONVERGENT B2 ;  /* 0x0000000000027941 */ /* 0x000fea0003800200 */
.L_x_2723:
        /* <DEDUP_REMOVED lines=58> */
[----:B------:R-:W-:Y:S02]  /*15c60*/  LOP3.LUT R161, R165, R160, R149, 0x96, !PT ;  /* 0x000000a0a5a17212 */ /* 0x000fe400078e9695 */
[----:B------:R-:W-:-:S07]  /*15c70*/  MOV R188, R148 ;  /* 0x0000009400bc7202 */ /* 0x000fce0000000f00 */
.L_x_2721:
[----:B------:R-:W-:Y:S05]  /*15c80*/  BSYNC.RECONVERGENT B1 ;  /* 0x0000000000017941 */ /* 0x000fea0003800200 */
.L_x_2720:
        /* <DEDUP_REMOVED lines=8> */
[----:B------:R-:W-:Y:S02]  /*15d10*/  IMAD.U32 R148, R65, 0x10000, RZ ;  /* 0x0001000041947824 */ /* 0x000fe400078e00ff */
[----:B------:R-:W-:Y:S01]  /*15d20*/  FSETP.GTU.FTZ.AND P1, PT, R112, R189, PT ;  /* 0x000000bd7000720b */ /* 0x000fe20003f3c000 */
[----:B------:R-:W-:-:S05]  /*15d30*/  FMUL.FTZ R149, R149, R192 ;  /* 0x000000c095957220 */ /* 0x000fca0000410000 */
        /* <DEDUP_REMOVED lines=14> */
.L_x_2727:
        /* <DEDUP_REMOVED lines=13> */
.L_x_2729:
[----:B------:R-:W-:Y:S05]  /*15ef0*/  BSYNC.RECONVERGENT B2 ;  /* 0x0000000000027941 */ /* 0x000fea0003800200 */
.L_x_2728:
        /* <DEDUP_REMOVED lines=60> */
.L_x_2726:
[----:B------:R-:W-:Y:S05]  /*162c0*/  BSYNC.RECONVERGENT B1 ;  /* 0x0000000000017941 */ /* 0x000fea0003800200 */
.L_x_2725:
        /* <DEDUP_REMOVED lines=25> */
.L_x_2732:
        /* <DEDUP_REMOVED lines=13> */
.L_x_2734:
[----:B------:R-:W-:Y:S05]  /*16530*/  BSYNC.RECONVERGENT B2 ;  /* 0x0000000000027941 */ /* 0x000fea0003800200 */
.L_x_2733:
        /* <DEDUP_REMOVED lines=60> */
.L_x_2731:
[----:B------:R-:W-:Y:S05]  /*16900*/  BSYNC.RECONVERGENT B1 ;  /* 0x0000000000017941 */ /* 0x000fea0003800200 */
.L_x_2730:
        /* <DEDUP_REMOVED lines=25> */
.L_x_2737:
        /* <DEDUP_REMOVED lines=13> */
.L_x_2739:
[----:B------:R-:W-:Y:S05]  /*16b70*/  BSYNC.RECONVERGENT B2 ;  /* 0x0000000000027941 */ /* 0x000fea0003800200 */
.L_x_2738:
        /* <DEDUP_REMOVED lines=60> */
.L_x_2736:
[----:B------:R-:W-:Y:S05]  /*16f40*/  BSYNC.RECONVERGENT B1 ;  /* 0x0000000000017941 */ /* 0x000fea0003800200 */
.L_x_2735:
        /* <DEDUP_REMOVED lines=25> */
.L_x_2742:
        /* <DEDUP_REMOVED lines=13> */
.L_x_2744:
[----:B------:R-:W-:Y:S05]  /*171b0*/  BSYNC.RECONVERGENT B2 ;  /* 0x0000000000027941 */ /* 0x000fea0003800200 */
.L_x_2743:
        /* <DEDUP_REMOVED lines=60> */
.L_x_2741:
[----:B------:R-:W-:Y:S05]  /*17580*/  BSYNC.RECONVERGENT B1 ;  /* 0x0000000000017941 */ /* 0x000fea0003800200 */
.L_x_2740:
        /* <DEDUP_REMOVED lines=25> */
.L_x_2747:
        /* <DEDUP_REMOVED lines=15> */
.L_x_2749:
[----:B------:R-:W-:Y:S05]  /*17810*/  BSYNC.RECONVERGENT B2 ;  /* 0x0000000000027941 */ /* 0x000fea0003800200 */
.L_x_2748:
        /* <DEDUP_REMOVED lines=60> */
.L_x_2746:
[----:B------:R-:W-:Y:S05]  /*17be0*/  BSYNC.RECONVERGENT B1 ;  /* 0x0000000000017941 */ /* 0x000fea0003800200 */
.L_x_2745:
        /* <DEDUP_REMOVED lines=17> */
.L_x_2709:
        /* <DEDUP_REMOVED lines=16> */
.L_x_2753:
        /* <DEDUP_REMOVED lines=13> */
.L_x_2755:
[----:B------:R-:W-:Y:S05]  /*17ed0*/  BSYNC.RECONVERGENT B2 ;  /* 0x0000000000027941 */ /* 0x000fea0003800200 */
.L_x_2754:
        /* <DEDUP_REMOVED lines=59> */
.L_x_2752:
[----:B------:R-:W-:Y:S05]  /*18290*/  BSYNC.RECONVERGENT B1 ;  /* 0x0000000000017941 */ /* 0x000fea0003800200 */
.L_x_2751:
        /* <DEDUP_REMOVED lines=29> */
.L_x_2758:
        /* <DEDUP_REMOVED lines=13> */
.L_x_2760:
[----:B------:R-:W-:Y:S05]  /*18540*/  BSYNC.RECONVERGENT B2 ;  /* 0x0000000000027941 */ /* 0x000fea0003800200 */
.L_x_2759:
        /* <DEDUP_REMOVED lines=60> */
.L_x_2757:
[----:B------:R-:W-:Y:S05]  /*18910*/  BSYNC.RECONVERGENT B1 ;  /* 0x0000000000017941 */ /* 0x000fea0003800200 */
.L_x_2756:
        /* <DEDUP_REMOVED lines=23> */
.L_x_2763:
        /* <DEDUP_REMOVED lines=13> */
.L_x_2765:
[----:B------:R-:W-:Y:S05]  /*18b60*/  BSYNC.RECONVERGENT B2 ;  /* 0x0000000000027941 */ /* 0x000fea0003800200 */
.L_x_2764:
        /* <DEDUP_REMOVED lines=60> */
.L_x_2762:
[----:B------:R-:W-:Y:S05]  /*18f30*/  BSYNC.RECONVERGENT B1 ;  /* 0x0000000000017941 */ /* 0x000fea0003800200 */
.L_x_2761:
        /* <DEDUP_REMOVED lines=24> */
.L_x_2768:
        /* <DEDUP_REMOVED lines=13> */
.L_x_2770:
[----:B------:R-:W-:Y:S05]  /*19190*/  BSYNC.RECONVERGENT B2 ;  /* 0x0000000000027941 */ /* 0x000fea0003800200 */
.L_x_2769:
        /* <DEDUP_REMOVED lines=60> */
.L_x_2767:
[----:B------:R-:W-:Y:S05]  /*19560*/  BSYNC.RECONVERGENT B1 ;  /* 0x0000000000017941 */ /* 0x000fea0003800200 */
.L_x_2766:
        /* <DEDUP_REMOVED lines=23> */
.L_x_2773:
        /* <DEDUP_REMOVED lines=13> */
.L_x_2775:
[----:B------:R-:W-:Y:S05]  /*197b0*/  BSYNC.RECONVERGENT B2 ;  /* 0x0000000000027941 */ /* 0x000fea0003800200 */
.L_x_2774:
        /* <DEDUP_REMOVED lines=60> */
.L_x_2772:
[----:B------:R-:W-:Y:S05]  /*19b80*/  BSYNC.RECONVERGENT B1 ;  /* 0x0000000000017941 */ /* 0x000fea0003800200 */
.L_x_2771:
        /* <DEDUP_REMOVED lines=24> */
.L_x_2778:
        /* <DEDUP_REMOVED lines=13> */
.L_x_2780:
[----:B------:R-:W-:Y:S05]  /*19de0*/  BSYNC.RECONVERGENT B2 ;  /* 0x0000000000027941 */ /* 0x000fea0003800200 */
.L_x_2779:
        /* <DEDUP_REMOVED lines=60> */
.L_x_2777:
[----:B------:R-:W-:Y:S05]  /*1a1b0*/  BSYNC.RECONVERGENT B1 ;  /* 0x0000000000017941 */ /* 0x000fea0003800200 */
.L_x_2776:
        /* <DEDUP_REMOVED lines=23> */
.L_x_2783:
        /* <DEDUP_REMOVED lines=13> */
.L_x_2785:
[----:B------:R-:W-:Y:S05]  /*1a400*/  BSYNC.RECONVERGENT B2 ;  /* 0x0000000000027941 */ /* 0x000fea0003800200 */
.L_x_2784:
        /* <DEDUP_REMOVED lines=60> */
.L_x_2782:
[----:B------:R-:W-:Y:S05]  /*1a7d0*/  BSYNC.RECONVERGENT B1 ;  /* 0x0000000000017941 */ /* 0x000fea0003800200 */
.L_x_2781:
        /* <DEDUP_REMOVED lines=24> */
.L_x_2788:
        /* <DEDUP_REMOVED lines=15> */
.L_x_2790:
[----:B------:R-:W-:Y:S05]  /*1aa50*/  BSYNC.RECONVERGENT B2 ;  /* 0x0000000000027941 */ /* 0x000fea0003800200 */
.L_x_2789:
        /* <DEDUP_REMOVED lines=60> */
.L_x_2787:
[----:B------:R-:W-:Y:S05]  /*1ae20*/  BSYNC.RECONVERGENT B1 ;  /* 0x0000000000017941 */ /* 0x000fea0003800200 */
.L_x_2786:
        /* <DEDUP_REMOVED lines=14> */
.L_x_2750:
[----:B------:R-:W0:Y:S01]  /*1af10*/  LDC.64 R192, c[0x0][0x3a8] ;  /* 0x0000ea00ffc07b82 */ /* 0x000e220000000a00 */
[----:B------:R-:W-:Y:S02]  /*1af20*/  SEL R197, RZ, 0x1000000, !P6 ;  /* 0x01000000ffc57807 */ /* 0x000fe40007000000 */
[----:B------:R-:W-:Y:S02]  /*1af30*/  SEL R189, RZ, 0x1000000, !P2 ;  /* 0x01000000ffbd7807 */ /* 0x000fe40005000000 */
[----:B------:R-:W-:Y:S02]  /*1af40*/  SEL R194, RZ, 0x10000, !P1 ;  /* 0x00010000ffc27807 */ /* 0x000fe40004800000 */
[----:B------:R-:W-:Y:S01]  /*1af50*/  SEL R185, RZ, 0x100, !P0 ;  /* 0x00000100ffb97807 */ /* 0x000fe20004000000 */
[----:B------:R-:W1:Y:S01]  /*1af60*/  LDC.64 R186, c[0x0][0x3b0] ;  /* 0x0000ec00ffba7b82 */ /* 0x000e620000000a00 */
[----:B------:R-:W-:Y:S02]  /*1af70*/  LOP3.LUT P6, RZ, R0, 0x2, RZ, 0xc0, !PT ;  /* 0x0000000200ff7812 */ /* 0x000fe400078cc0ff */
        /* <DEDUP_REMOVED lines=14> */
.L_x_2708:
[----:B------:R-:W-:Y:S05]  /*1b060*/  BSYNC.RECONVERGENT B0 ;  /* 0x0000000000007941 */ /* 0x000fea0003800200 */
.L_x_2707:
[----:B------:R-:W-:Y:S01]  /*1b070*/  ISETP.GE.U32.AND P0, PT, R137, 0xa0, PT ;  /* 0x000000a08900780c */ /* 0x000fe20003f06070 */
[----:B------:R-:W-:-:S12]  /*1b080*/  BSSY.RECONVERGENT B0, `(.L_x_2791) ;  /* 0x000067a000007945 */ /* 0x000fd80003800200 */
[----:B------:R-:W-:Y:S05]  /*1b090*/  @!P0 BRA `(.L_x_2792) ;  /* 0x0000006400e08947 */ /* 0x000fea0003800000 */
[----:B------:R-:W-:Y:S01]  /*1b0a0*/  ISETP.NE.U32.AND P1, PT, RZ, UR4, PT ;  /* 0x00000004ff007c0c */ /* 0x000fe2000bf25070 */
[----:B0-234-:R-:W0:Y:S03]  /*1b0b0*/  LDC.64 R112, c[0x0][0x390] ;  /* 0x0000e400ff707b82 */ /* 0x01de260000000a00 */
        /* <DEDUP_REMOVED lines=23> */
.L_x_2796:
        /* <DEDUP_REMOVED lines=13> */
.L_x_2798:
[----:B------:R-:W-:Y:S05]  /*1b300*/  BSYNC.RECONVERGENT B2 ;  /* 0x0000000000027941 */ /* 0x000fea0003800200 */
.L_x_2797:
        /* <DEDUP_REMOVED lines=47> */
[----:B------:R-:W-:Y:S02]  /*1b600*/  IADD3 R157, PT, PT, R132, -0xe443238, RZ ;  /* 0xf1bbcdc8849d7810 */ /* 0x000fe40007ffe0ff */
[----:B------:R-:W-:Y:S01]  /*1b610*/  IADD3 R161, PT, PT, R133, -0x695add53, RZ ;  /* 0x96a522ad85a17810 */ /* 0x000fe20007ffe0ff */
[----:B------:R-:W-:Y:S01]  /*1b620*/  IMAD.WIDE.U32 R146, R147, -0x2daee0ad, RZ ;  /* 0xd2511f5393927825 */ /* 0x000fe200078e00ff */
[----:B------:R-:W-:-:S04]  /*1b630*/  LOP3.LUT R157, R157, R156, R163, 0x96, !PT ;  /* 0x0000009c9d9d7212 */ /* 0x000fc800078e96a3 */
[----:B------:R-:W-:Y:S01]  /*1b640*/  LOP3.LUT R159, R159, R158, R147, 0x96, !PT ;  /* 0x0000009e9f9f7212 */ /* 0x000fe200078e9693 */
[----:B------:R-:W-:-:S04]  /*1b650*/  IMAD.WIDE.U32 R188, R157, -0x2daee0ad, RZ ;  /* 0xd2511f539dbc7825 */ /* 0x000fc800078e00ff */
[----:B------:R-:W-:Y:S02]  /*1b660*/  HFMA2 R158, -RZ, RZ, 0, 0 ;  /* 0x00000000ff9e7431 */ /* 0x000fe400000001ff */
[----:B------:R-:W-:Y:S01]  /*1b670*/  IMAD.WIDE.U32 R190, R159, -0x326172a9, RZ ;  /* 0xcd9e8d579fbe7825 */ /* 0x000fe200078e00ff */
[----:B------:R-:W-:-:S03]  /*1b680*/  LOP3.LUT R161, R161, R146, R189, 0x96, !PT ;  /* 0x00000092a1a17212 */ /* 0x000fc600078e96bd */
[----:B------:R-:W-:Y:S02]  /*1b690*/  VIADD R147, R132, 0x8ff34781 ;  /* 0x8ff3478184937836 */ /* 0x000fe40000000000 */
[----:B------:R-:W-:-:S03]  /*1b6a0*/  IMAD.MOV.U32 R146, RZ, RZ, R185 ;  /* 0x000000ffff927224 */ /* 0x000fc600078e00b9 */
[----:B------:R-:W-:-:S07]  /*1b6b0*/  LOP3.LUT R162, R147, R162, R191, 0x96, !PT ;  /* 0x000000a293a27212 */ /* 0x000fce00078e96bf */
.L_x_2795:
[----:B------:R-:W-:Y:S05]  /*1b6c0*/  BSYNC.RECONVERGENT B1 ;  /* 0x0000000000017941 */ /* 0x000fea0003800200 */
.L_x_2794:
[----:B------:R-:W0:Y:S01]  /*1b6d0*/  LDC R192, c[0x0][0x408] ;  /* 0x00010200ffc07b82 */ /* 0x000e220000000800 */
[----:B------:R-:W-:Y:S01]  /*1b6e0*/  I2FP.F32.U32 R146, R146 ;  /* 0x0000009200927245 */ /* 0x000fe20000201000 */
[----:B------:R-:W-:Y:S01]  /*1b6f0*/  IMAD.MOV.U32 R185, RZ, RZ, 0x2f800000 ;  /* 0x2f800000ffb97424 */ /* 0x000fe200078e00ff */
[----:B-----5:R-:W-:Y:S01]  /*1b700*/  SHF.L.U32 R156, R112, 0x10, RZ ;  /* 0x00000010709c7819 */ /* 0x020fe200000006ff */
[----:B------:R-:W-:Y:S01]  /*1b710*/  IMAD.U32 R157, R52, 0x10000, RZ ;  /* 0x00010000349d7824 */ /* 0x000fe200078e00ff */
[----:B------:R-:W-:Y:S01]  /*1b720*/  SHF.L.U32 R159, R48, 0x10, RZ ;  /* 0x00000010309f7819 */ /* 0x000fe200000006ff */
[----:B------:R-:W-:Y:S01]  /*1b730*/  FFMA.FTZ R146, R146, R185, 1.1641532182693481445e-10 ;  /* 0x2f00000092927423 */ /* 0x000fe200000100b9 */
[----:B------:R-:W-:Y:S01]  /*1b740*/  LOP3.LUT R0, R0, 0xfffffffb, RZ, 0xc0, !PT ;  /* 0xfffffffb00007812 */ /* 0x000fe200078ec0ff */
[----:B------:R-:W1:Y:S01]  /*1b750*/  LDC R189, c[0x0][0x404] ;  /* 0x00010100ffbd7b82 */ /* 0x000e620000000800 */
[----:B------:R-:W-:Y:S01]  /*1b760*/  FMUL.FTZ R147, R156, R183 ;  /* 0x000000b79c937220 */ /* 0x000fe20000410000 */
[----:B------:R-:W-:Y:S01]  /*1b770*/  BSSY.RECONVERGENT B1, `(.L_x_2799) ;  /* 0x000005e000017945 */ /* 0x000fe20003800200 */
[----:B------:R-:W-:-:S02]  /*1b780*/  PRMT R112, R112, 0x7632, R112 ;  /* 0x0000763270707816 */ /* 0x000fc40000000070 */
[----:B0-----:R-:W-:Y:S01]  /*1b790*/  FMUL.FTZ R147, R147, R192 ;  /* 0x000000c093937220 */ /* 0x001fe20000410000 */
[----:B-1----:R-:W-:-:S04]  /*1b7a0*/  FSETP.GTU.FTZ.AND P1, PT, R146, R189, PT ;  /* 0x000000bd9200720b */ /* 0x002fc80003f3c000 */
[----:B------:R-:W-:Y:S02]  /*1b7b0*/  FSEL R146, R147, RZ, !P1 ;  /* 0x000000ff93927208 */ /* 0x000fe40004800000 */
[----:B------:R-:W-:Y:S02]  /*1b7c0*/  PLOP3.LUT P2, PT, P1, PT, PT, 0x8, 0x80 ;  /* 0x000000000080781c */ /* 0x000fe40000f4e170 */
[----:B------:R-:W-:Y:S01]  /*1b7d0*/  ISETP.NE.AND P1, PT, R158, 0x1, PT ;  /* 0x000000019e00780c */ /* 0x000fe20003f25270 */
[----:B------:R-:W-:Y:S01]  /*1b7e0*/  FFMA.FTZ R146, R146, R157, R159 ;  /* 0x0000009d92927223 */ /* 0x000fe2000001009f */
[----:B------:R-:W-:Y:S01]  /*1b7f0*/  IMAD.MOV.U32 R159, RZ, RZ, 0x2 ;  /* 0x00000002ff9f7424 */ /* 0x000fe200078e00ff */
[----:B------:R-:W-:-:S08]  /*1b800*/  MOV R147, R190 ;  /* 0x000000be00937202 */ /* 0x000fd00000000f00 */
[----:B------:R-:W-:Y:S02]  /*1b810*/  @P2 LOP3.LUT R0, R0, 0x4, RZ, 0xfc, !PT ;  /* 0x0000000400002812 */ /* 0x000fe400078efcff */
        /* <DEDUP_REMOVED lines=9> */
.L_x_2801:
        /* <DEDUP_REMOVED lines=13> */
.L_x_2803:
[----:B------:R-:W-:Y:S05]  /*1b980*/  BSYNC.RECONVERGENT B2 ;  /* 0x0000000000027941 */ /* 0x000fea0003800200 */
.L_x_2802:
[----:B------:R-:W-:Y:S01]  /*1b990*/  IMAD.WIDE.U32 R158, R131, -0x326172a9, RZ ;  /* 0xcd9e8d57839e7825 */ /* 0x000fe200078e00ff */
[----:B------:R-:W-:Y:S02]  /*1b9a0*/  LOP3.LUT R156, R2, R163, R133, 0x96, !PT ;  /* 0x000000a3029c7212 */ /* 0x000fe400078e9685 */
[----:B------:R-:W-:Y:S02]  /*1b9b0*/  IADD3 R147, PT, PT, R132, -0x61c88647, RZ ;  /* 0x9e3779b984937810 */ /* 0x000fe40007ffe0ff */
[----:B------:R-:W-:Y:S01]  /*1b9c0*/  LOP3.LUT R160, R135, R159, R132, 0x96, !PT ;  /* 0x0000009f87a07212 */ /* 0x000fe200078e9684 */
[----:B------:R-:W-:-:S04]  /*1b9d0*/  IMAD.WIDE.U32 R156, R156, -0x326172a9, RZ ;  /* 0xcd9e8d579c9c7825 */ /* 0x000fc800078e00ff */
[----:B------:R-:W-:Y:S01]  /*1b9e0*/  IMAD.WIDE.U32 R160, R160, -0x2daee0ad, RZ ;  /* 0xd2511f53a0a07825 */ /* 0x000fe200078e00ff */
[----:B------:R-:W-:Y:S02]  /*1b9f0*/  LOP3.LUT R147, R147, R158, R157, 0x96, !PT ;  /* 0x0000009e93937212 */ /* 0x000fe400078e969d */
[C---:B------:R-:W-:Y:S01]  /*1ba00*/  IADD3 R157, PT, PT, R133.reuse, 0x76cf5d0a, RZ ;  /* 0x76cf5d0a859d7810 */ /* 0x040fe20007ffe0ff */
[----:B------:R-:W-:-:S05]  /*1ba10*/  VIADD R159, R133, 0xbb67ae85 ;  /* 0xbb67ae85859f7836 */ /* 0x000fca0000000000 */
[----:B------:R-:W-:Y:S01]  /*1ba20*/  LOP3.LUT R159, R159, R162, R161, 0x96, !PT ;  /* 0x000000a29f9f7212 */ /* 0x000fe200078e96a1 */
[----:B------:R-:W-:-:S04]  /*1ba30*/  IMAD.WIDE.U32 R162, R147, -0x2daee0ad, RZ ;  /* 0xd2511f5393a27825 */ /* 0x000fc800078e00ff */
[----:B------:R-:W-:Y:S01]  /*1ba40*/  IMAD.WIDE.U32 R158, R159, -0x326172a9, RZ ;  /* 0xcd9e8d579f9e7825 */ /* 0x000fe200078e00ff */
[----:B------:R-:W-:-:S03]  /*1ba50*/  LOP3.LUT R157, R157, R160, R163, 0x96, !PT ;  /* 0x000000a09d9d7212 */ /* 0x000fc600078e96a3 */
[----:B------:R-:W-:-:S05]  /*1ba60*/  VIADD R147, R132, 0x3c6ef372 ;  /* 0x3c6ef37284937836 */ /* 0x000fca0000000000 */
[----:B------:R-:W-:Y:S01]  /*1ba70*/  LOP3.LUT R147, R147, R156, R159, 0x96, !PT ;  /* 0x0000009c93937212 */ /* 0x000fe200078e969f */
[----:B------:R-:W-:Y:S01]  /*1ba80*/  IMAD.WIDE.U32 R156, R157, -0x326172a9, RZ ;  /* 0xcd9e8d579d9c7825 */ /* 0x000fe200078e00ff */
[----:B------:R-:W-:-:S03]  /*1ba90*/  IADD3 R159, PT, PT, R132, -0x255992d5, RZ ;  /* 0xdaa66d2b849f7810 */ /* 0x000fc60007ffe0ff */
        /* <DEDUP_REMOVED lines=11> */
[----:B------:R-:W-:-:S03]  /*1bb50*/  IADD3 R159, PT, PT, R132, 0x1715609d, RZ ;  /* 0x1715609d849f7810 */ /* 0x000fc60007ffe0ff */
        /* <DEDUP_REMOVED lines=14> */
[C---:B------:R-:W-:Y:S01]  /*1bc40*/  IADD3 R157, PT, PT, R133.reuse, -0x24c28bd8, RZ ;  /* 0xdb3d7428859d7810 */ /* 0x040fe20007ffe0ff */
[----:B------:R-:W-:Y:S02]  /*1bc50*/  VIADD R147, R133, 0x1fd5c5a3 ;  /* 0x1fd5c5a385937836 */ /* 0x000fe40000000000 */
[----:B------:R-:W-:-:S03]  /*1bc60*/  IMAD.WIDE.U32 R158, R159, -0x2daee0ad, RZ ;  /* 0xd2511f539f9e7825 */ /* 0x000fc600078e00ff */
[----:B------:R-:W-:Y:S01]  /*1bc70*/  LOP3.LUT R162, R147, R162, R161, 0x96, !PT ;  /* 0x000000a293a27212 */ /* 0x000fe200078e96a1 */
[----:B------:R-:W-:Y:S01]  /*1bc80*/  VIADD R147, R132, 0xf1bbcdc8 ;  /* 0xf1bbcdc884937836 */ /* 0x000fe20000000000 */
[----:B------:R-:W-:Y:S01]  /*1bc90*/  LOP3.LUT R157, R157, R160, R159, 0x96, !PT ;  /* 0x000000a09d9d7212 */ /* 0x000fe200078e969f */
[----:B------:R-:W-:Y:S02]  /*1bca0*/  VIADD R161, R133, 0x96a522ad ;  /* 0x96a522ad85a17836 */ /* 0x000fe40000000000 */
[----:B------:R-:W-:Y:S02]  /*1bcb0*/  HFMA2 R159, -RZ, RZ, 0, 0 ;  /* 0x00000000ff9f7431 */ /* 0x000fe400000001ff */
[----:B------:R-:W-:-:S04]  /*1bcc0*/  IMAD.WIDE.U32 R162, R162, -0x326172a9, RZ ;  /* 0xcd9e8d57a2a27825 */ /* 0x000fc800078e00ff */
[----:B------:R-:W-:Y:S01]  /*1bcd0*/  IMAD.WIDE.U32 R190, R157, -0x326172a9, RZ ;  /* 0xcd9e8d579dbe7825 */ /* 0x000fe200078e00ff */
[----:B------:R-:W-:Y:S02]  /*1bce0*/  LOP3.LUT R156, R147, R156, R163, 0x96, !PT ;  /* 0x0000009c939c7212 */ /* 0x000fe400078e96a3 */
[----:B------:R-:W-:-:S03]  /*1bcf0*/  IADD3 R147, PT, PT, R132, -0x700cb87f, RZ ;  /* 0x8ff3478184937810 */ /* 0x000fc60007ffe0ff */
[----:B------:R-:W-:Y:S01]  /*1bd00*/  IMAD.WIDE.U32 R156, R156, -0x2daee0ad, RZ ;  /* 0xd2511f539c9c7825 */ /* 0x000fe200078e00ff */
[----:B------:R-:W-:Y:S02]  /*1bd10*/  LOP3.LUT R162, R147, R162, R191, 0x96, !PT ;  /* 0x000000a293a27212 */ /* 0x000fe400078e96bf */
[----:B------:R-:W-:Y:S01]  /*1bd20*/  MOV R147, R188 ;  /* 0x000000bc00937202 */ /* 0x000fe20000000f00 */
[----:B------:R-:W-:Y:S01]  /*1bd30*/  IMAD.MOV.U32 R188, RZ, RZ, R156 ;  /* 0x000000ffffbc7224 */ /* 0x000fe200078e009c */
[----:B------:R-:W-:-:S07]  /*1bd40*/  LOP3.LUT R161, R161, R158, R157, 0x96, !PT ;  /* 0x0000009ea1a17212 */ /* 0x000fce00078e969d */
.L_x_2800:
[----:B------:R-:W-:Y:S05]  /*1bd50*/  BSYNC.RECONVERGENT B1 ;  /* 0x0000000000017941 */ /* 0x000fea0003800200 */
.L_x_2799:
[----:B------:R-:W-:Y:S01]  /*1bd60*/  I2FP.F32.U32 R156, R147 ;  /* 0x00000093009c7245 */ /* 0x000fe20000201000 */
[----:B------:R-:W-:Y:S01]  /*1bd70*/  IMAD.U32 R112, R112, 0x10000, RZ ;  /* 0x0001000070707824 */ /* 0x000fe200078e00ff */
[----:B------:R-:W-:Y:S01]  /*1bd80*/  PRMT R157, R48, 0x7632, R157 ;  /* 0x00007632309d7816 */ /* 0x000fe2000000009d */
[----:B------:R-:W-:Y:S01]  /*1bd90*/  BSSY.RECONVERGENT B1, `(.L_x_2804) ;  /* 0x0000062000017945 */ /* 0x000fe20003800200 */
[----:B------:R-:W-:Y:S01]  /*1bda0*/  LOP3.LUT R0, R0, 0xfffffffd, RZ, 0xc0, !PT ;  /* 0xfffffffd00007812 */ /* 0x000fe200078ec0ff */
[----:B------:R-:W-:Y:S01]  /*1bdb0*/  FFMA.FTZ R156, R156, R185, 1.1641532182693481445e-10 ;  /* 0x2f0000009c9c7423 */ /* 0x000fe200000100b9 */
[----:B------:R-:W-:Y:S01]  /*1bdc0*/  FMUL.FTZ R147, R112, R183 ;  /* 0x000000b770937220 */ /* 0x000fe20000410000 */
[----:B------:R-:W-:Y:S01]  /*1bdd0*/  SHF.L.U32 R112, R19, 0x10, RZ ;  /* 0x0000001013707819 */ /* 0x000fe200000006ff */
[----:B------:R-:W-:Y:S02]  /*1bde0*/  IMAD.U32 R158, R157, 0x10000, RZ ;  /* 0x000100009d9e7824 */ /* 0x000fe400078e00ff */
[----:B------:R-:W-:Y:S01]  /*1bdf0*/  FMUL.FTZ R147, R147, R192 ;  /* 0x000000c093937220 */ /* 0x000fe20000410000 */
[----:B------:R-:W-:-:S04]  /*1be00*/  FSETP.GTU.FTZ.AND P1, PT, R156, R189, PT ;  /* 0x000000bd9c00720b */ /* 0x000fc80003f3c000 */
[----:B------:R-:W-:Y:S02]  /*1be10*/  FSEL R147, R147, RZ, !P1 ;  /* 0x000000ff93937208 */ /* 0x000fe40004800000 */
[----:B------:R-:W-:Y:S02]  /*1be20*/  PLOP3.LUT P2, PT, P1, PT, PT, 0x8, 0x80 ;  /* 0x000000000080781c */ /* 0x000fe40000f4e170 */
[----:B------:R-:W-:Y:S01]  /*1be30*/  ISETP.NE.AND P1, PT, R159, 0x1, PT ;  /* 0x000000019f00780c */ /* 0x000fe20003f25270 */
[----:B------:R-:W-:Y:S01]  /*1be40*/  FFMA.FTZ R147, R147, R112, R158 ;  /* 0x0000007093937223 */ /* 0x000fe2000001009e */
[----:B------:R-:W-:Y:S01]  /*1be50*/  MOV R158, 0x2 ;  /* 0x00000002009e7802 */ /* 0x000fe20000000f00 */
[----:B------:R-:W-:-:S08]  /*1be60*/  IMAD.MOV.U32 R112, RZ, RZ, R190 ;  /* 0x000000ffff707224 */ /* 0x000fd000078e00be */
[----:B------:R-:W-:Y:S02]  /*1be70*/  @P2 LOP3.LUT R0, R0, 0x2, RZ, 0xfc, !PT ;  /* 0x0000000200002812 */ /* 0x000fe400078efcff */
        /* <DEDUP_REMOVED lines=9> */
.L_x_2806:
        /* <DEDUP_REMOVED lines=13> */
.L_x_2808:
[----:B------:R-:W-:Y:S05]  /*1bfe0*/  BSYNC.RECONVERGENT B2 ;  /* 0x0000000000027941 */ /* 0x000fea0003800200 */
.L_x_2807:
        /* <DEDUP_REMOVED lines=60> */
.L_x_2805:
[----:B------:R-:W-:Y:S05]  /*1c3b0*/  BSYNC.RECONVERGENT B1 ;  /* 0x0000000000017941 */ /* 0x000fea0003800200 */
.L_x_2804:
[----:B------:R-:W-:Y:S01]  /*1c3c0*/  I2FP.F32.U32 R112, R112 ;  /* 0x0000007000707245 */ /* 0x000fe20000201000 */
[----:B------:R-:W-:Y:S01]  /*1c3d0*/  IMAD.U32 R159, R53, 0x10000, RZ ;  /* 0x00010000359f7824 */ /* 0x000fe200078e00ff */
[----:B------:R-:W-:Y:S01]  /*1c3e0*/  SHF.L.U32 R156, R113, 0x10, RZ ;  /* 0x00000010719c7819 */ /* 0x000fe200000006ff */
[----:B------:R-:W-:Y:S01]  /*1c3f0*/  BSSY.RECONVERGENT B1, `(.L_x_2809) ;  /* 0x0000060000017945 */ /* 0x000fe20003800200 */
[----:B------:R-:W-:Y:S01]  /*1c400*/  ISETP.NE.AND P2, PT, R158, 0x1, PT ;  /* 0x000000019e00780c */ /* 0x000fe20003f45270 */
[----:B------:R-:W-:Y:S01]  /*1c410*/  FFMA.FTZ R112, R112, R185, 1.1641532182693481445e-10 ;  /* 0x2f00000070707423 */ /* 0x000fe200000100b9 */
[----:B------:R-:W-:Y:S01]  /*1c420*/  SHF.L.U32 R163, R49, 0x10, RZ ;  /* 0x0000001031a37819 */ /* 0x000fe200000006ff */
[----:B------:R-:W-:-:S03]  /*1c430*/  FMUL.FTZ R157, R156, R183 ;  /* 0x000000b79c9d7220 */ /* 0x000fc60000410000 */
[----:B------:R-:W-:Y:S01]  /*1c440*/  FSETP.GTU.FTZ.AND P1, PT, R112, R189, PT ;  /* 0x000000bd7000720b */ /* 0x000fe20003f3c000 */
[----:B------:R-:W-:-:S05]  /*1c450*/  FMUL.FTZ R157, R157, R192 ;  /* 0x000000c09d9d7220 */ /* 0x000fca0000410000 */
[----:B------:R-:W-:Y:S02]  /*1c460*/  FSEL R156, R157, RZ, !P1 ;  /* 0x000000ff9d9c7208 */ /* 0x000fe40004800000 */
[----:B------:R-:W-:Y:S02]  /*1c470*/  PRMT R157, R113, 0x7632, R157 ;  /* 0x00007632719d7816 */ /* 0x000fe4000000009d */
[----:B------:R-:W-:Y:S01]  /*1c480*/  MOV R113, R190 ;  /* 0x000000be00717202 */ /* 0x000fe20000000f00 */
[----:B------:R-:W-:Y:S01]  /*1c490*/  FFMA.FTZ R156, R156, R159, R163 ;  /* 0x0000009f9c9c7223 */ /* 0x000fe200000100a3 */
[----:B------:R-:W-:Y:S01]  /*1c4a0*/  IMAD.MOV.U32 R159, RZ, RZ, 0x2 ;  /* 0x00000002ff9f7424 */ /* 0x000fe200078e00ff */
        /* <DEDUP_REMOVED lines=10> */
.L_x_2811:
        /* <DEDUP_REMOVED lines=13> */
.L_x_2813:
[----:B------:R-:W-:Y:S05]  /*1c620*/  BSYNC.RECONVERGENT B2 ;  /* 0x0000000000027941 */ /* 0x000fea0003800200 */
.L_x_2812:
        /* <DEDUP_REMOVED lines=60> */
.L_x_2810:
[----:B------:R-:W-:Y:S05]  /*1c9f0*/  BSYNC.RECONVERGENT B1 ;  /* 0x0000000000017941 */ /* 0x000fea0003800200 */
.L_x_2809:
        /* <DEDUP_REMOVED lines=25> */
.L_x_2816:
        /* <DEDUP_REMOVED lines=13> */
.L_x_2818:
[----:B------:R-:W-:Y:S05]  /*1cc60*/  BSYNC.RECONVERGENT B2 ;  /* 0x0000000000027941 */ /* 0x000fea0003800200 */
.L_x_2817:
        /* <DEDUP_REMOVED lines=60> */
.L_x_2815:
[----:B------:R-:W-:Y:S05]  /*1d030*/  BSYNC.RECONVERGENT B1 ;  /* 0x0000000000017941 */ /* 0x000fea0003800200 */
.L_x_2814:
        /* <DEDUP_REMOVED lines=25> */
.L_x_2821:
        /* <DEDUP_REMOVED lines=13> */
.L_x_2823:
[----:B------:R-:W-:Y:S05]  /*1d2a0*/  BSYNC.RECONVERGENT B2 ;  /* 0x0000000000027941 */ /* 0x000fea0003800200 */
.L_x_2822:
        /* <DEDUP_REMOVED lines=60> */
.L_x_2820:
[----:B------:R-:W-:Y:S05]  /*1d670*/  BSYNC.RECONVERGENT B1 ;  /* 0x0000000000017941 */ /* 0x000fea0003800200 */
.L_x_2819:
        /* <DEDUP_REMOVED lines=25> */
.L_x_2826:
        /* <DEDUP_REMOVED lines=13> */
.L_x_2828:
[----:B------:R-:W-:Y:S05]  /*1d8e0*/  BSYNC.RECONVERGENT B2 ;  /* 0x0000000000027941 */ /* 0x000fea0003800200 */
.L_x_2827:
        /* <DEDUP_REMOVED lines=57> */
[----:B------:R-:W-:Y:S01]  /*1dc80*/  IMAD.MOV.U32 R113, RZ, RZ, R188 ;  /* 0x000000ffff717224 */ /* 0x000fe200078e00bc */
[----:B------:R-:W-:Y:S01]  /*1dc90*/  MOV R188, R112 ;  /* 0x0000007000bc7202 */ /* 0x000fe20000000f00 */
[----:B------:R-:W-:-:S07]  /*1dca0*/  IMAD.MOV.U32 R163, RZ, RZ, RZ ;  /* 0x000000ffffa37224 */ /* 0x000fce00078e00ff */
.L_x_2825:
[----:B------:R-:W-:Y:S05]  /*1dcb0*/  BSYNC.RECONVERGENT B1 ;  /* 0x0000000000017941 */ /* 0x000fea0003800200 */
.L_x_2824:
        /* <DEDUP_REMOVED lines=25> */
.L_x_2831:
        /* <DEDUP_REMOVED lines=15> */
.L_x_2833:
[----:B------:R-:W-:Y:S05]  /*1df40*/  BSYNC.RECONVERGENT B2 ;  /* 0x0000000000027941 */ /* 0x000fea0003800200 */
.L_x_2832:
        /* <DEDUP_REMOVED lines=60> */
.L_x_2830:
[----:B------:R-:W-:Y:S05]  /*1e310*/  BSYNC.RECONVERGENT B1 ;  /* 0x0000000000017941 */ /* 0x000fea0003800200 */
.L_x_2829:
[----:B------:R-:W-:Y:S01]  /*1e320*/  I2FP.F32.U32 R112, R113 ;  /* 0x0000007100707245 */ /* 0x000fe20000201000 */
[----:B------:R-:W-:Y:S01]  /*1e330*/  IMAD.U32 R186, R186, 0x10000, RZ ;  /* 0x00010000baba7824 */ /* 0x000fe200078e00ff */
[----:B------:R-:W-:Y:S02]  /*1e340*/  PRMT R113, R51, 0x7632, R113 ;  /* 0x0000763233717816 */ /* 0x000fe40000000071 */
[----:B------:R-:W-:Y:S01]  /*1e350*/  SHF.L.U32 R114, R22, 0x10, RZ ;  /* 0x0000001016727819 */ /* 0x000fe200000006ff */
[----:B------:R-:W-:Y:S01]  /*1e360*/  FMUL.FTZ R183, R186, R183 ;  /* 0x000000b7bab77220 */ /* 0x000fe20000410000 */
[----:B------:R-:W-:Y:S01]  /*1e370*/  FFMA.FTZ R112, R112, R185, 1.1641532182693481445e-10 ;  /* 0x2f00000070707423 */ /* 0x000fe200000100b9 */
[----:B------:R-:W-:Y:S01]  /*1e380*/  IMAD.U32 R186, R113, 0x10000, RZ ;  /* 0x0001000071ba7824 */ /* 0x000fe200078e00ff */
[----:B------:R-:W-:Y:S01]  /*1e390*/  F2FP.BF16.F32.PACK_AB R113, R157, R156 ;  /* 0x0000009c9d71723e */ /* 0x000fe200000010ff */
[----:B------:R-:W-:Y:S02]  /*1e3a0*/  FMUL.FTZ R183, R183, R192 ;  /* 0x000000c0b7b77220 */ /* 0x000fe40000410000 */
[----:B------:R-:W-:-:S02]  /*1e3b0*/  FSETP.GTU.FTZ.AND P6, PT, R112, R189, PT ;  /* 0x000000bd7000720b */ /* 0x000fc40003fdc000 */
[----:B------:R-:W-:Y:S02]  /*1e3c0*/  F2FP.BF16.F32.PACK_AB R112, R147, R146 ;  /* 0x000000929370723e */ /* 0x000fe400000010ff */
[----:B------:R-:W-:Y:S02]  /*1e3d0*/  FSEL R183, R183, RZ, !P6 ;  /* 0x000000ffb7b77208 */ /* 0x000fe40007000000 */
[----:B------:R-:W-:-:S03]  /*1e3e0*/  PLOP3.LUT P6, PT, P6, PT, PT, 0x8, 0x80 ;  /* 0x000000000080781c */ /* 0x000fc600037ce170 */
[----:B------:R-:W-:Y:S01]  /*1e3f0*/  FFMA.FTZ R163, R183, R114, R186 ;  /* 0x00000072b7a37223 */ /* 0x000fe200000100ba */
[----:B------:R-:W-:-:S04]  /*1e400*/  F2FP.BF16.F32.PACK_AB R114, R158, R159 ;  /* 0x0000009f9e72723e */ /* 0x000fc800000010ff */
[----:B------:R-:W-:Y:S01]  /*1e410*/  F2FP.BF16.F32.PACK_AB R115, R163, R180 ;  /* 0x000000b4a373723e */ /* 0x000fe200000010ff */
[----:B------:R-:W-:Y:S06]  /*1e420*/  BRA `(.L_x_2834) ;  /* 0x0000003000a87947 */ /* 0x000fec0003800000 */
.L_x_2793:
        /* <DEDUP_REMOVED lines=16> */
.L_x_2837:
        /* <DEDUP_REMOVED lines=13> */
.L_x_2839:
[----:B------:R-:W-:Y:S05]  /*1e600*/  BSYNC.RECONVERGENT B2 ;  /* 0x0000000000027941 */ /* 0x000fea0003800200 */
.L_x_2838:
        /* <DEDUP_REMOVED lines=50> */
[----:B------:R-:W-:Y:S01]  /*1e930*/  IADD3 R147, PT, PT, R132, -0x700cb87f, RZ ;  /* 0x8ff3478184937810 */ /* 0x000fe20007ffe0ff */
[----:B------:R-:W-:Y:S01]  /*1e940*/  VIADD R161, R133, 0x96a522ad ;  /* 0x96a522ad85a17836 */ /* 0x000fe20000000000 */
[----:B------:R-:W-:Y:S01]  /*1e950*/  LOP3.LUT R157, R157, R156, R163, 0x96, !PT ;  /* 0x0000009c9d9d7212 */ /* 0x000fe200078e96a3 */
[----:B------:R-:W-:-:S04]  /*1e960*/  IMAD.WIDE.U32 R190, R159, -0x326172a9, RZ ;  /* 0xcd9e8d579fbe7825 */ /* 0x000fc800078e00ff */
[----:B------:R-:W-:Y:S01]  /*1e970*/  IMAD.WIDE.U32 R188, R157, -0x2daee0ad, RZ ;  /* 0xd2511f539dbc7825 */ /* 0x000fe200078e00ff */
[----:B------:R-:W-:-:S03]  /*1e980*/  LOP3.LUT R162, R147, R162, R191, 0x96, !PT ;  /* 0x000000a293a27212 */ /* 0x000fc600078e96bf */
[----:B------:R-:W-:Y:S01]  /*1e990*/  IMAD.MOV.U32 R157, RZ, RZ, RZ ;  /* 0x000000ffff9d7224 */ /* 0x000fe200078e00ff */
[----:B------:R-:W-:Y:S02]  /*1e9a0*/  LOP3.LUT R161, R161, R146, R189, 0x96, !PT ;  /* 0x00000092a1a17212 */ /* 0x000fe400078e96bd */
[----:B------:R-:W-:-:S07]  /*1e9b0*/  MOV R146, R185 ;  /* 0x000000b900927202 */ /* 0x000fce0000000f00 */
.L_x_2836:
[----:B------:R-:W-:Y:S05]  /*1e9c0*/  BSYNC.RECONVERGENT B1 ;  /* 0x0000000000017941 */ /* 0x000fea0003800200 */
.L_x_2835:
[----:B------:R-:W0:Y:S01]  /*1e9d0*/  LDC R191, c[0x0][0x408] ;  /* 0x00010200ffbf7b82 */ /* 0x000e220000000800 */
[----:B------:R-:W-:Y:S01]  /*1e9e0*/  I2FP.F32.U32 R146, R146 ;  /* 0x0000009200927245 */ /* 0x000fe20000201000 */
[----:B------:R-:W-:Y:S02]  /*1e9f0*/  HFMA2 R185, -RZ, RZ, 0.1171875, 0 ;  /* 0x2f800000ffb97431 */ /* 0x000fe400000001ff */
[----:B-----5:R-:W-:Y:S01]  /*1ea00*/  IMAD.U32 R156, R112, 0x10000, RZ ;  /* 0x00010000709c7824 */ /* 0x020fe200078e00ff */
[----:B------:R-:W-:Y:S01]  /*1ea10*/  SHF.L.U32 R147, R52, 0x10, RZ ;  /* 0x0000001034937819 */ /* 0x000fe200000006ff */
        /* <DEDUP_REMOVED lines=8> */
[----:B-1----:R-:W-:-:S04]  /*1eaa0*/  FSETP.GTU.FTZ.AND P1, PT, R146, R189, PT ;  /* 0x000000bd9200720b */ /* 0x002fc80003f3c000 */
[----:B------:R-:W-:Y:S02]  /*1eab0*/  FSEL R146, R156, RZ, !P1 ;  /* 0x000000ff9c927208 */ /* 0x000fe40004800000 */
[----:B------:R-:W-:Y:S02]  /*1eac0*/  PLOP3.LUT P2, PT, P1, PT, PT, 0x8, 0x80 ;  /* 0x000000000080781c */ /* 0x000fe40000f4e170 */
[----:B------:R-:W-:Y:S01]  /*1ead0*/  ISETP.NE.AND P1, PT, R157, 0x1, PT ;  /* 0x000000019d00780c */ /* 0x000fe20003f25270 */
[----:B------:R-:W-:Y:S01]  /*1eae0*/  FMUL.FTZ R146, R147, R146 ;  /* 0x0000009293927220 */ /* 0x000fe20000410000 */
[----:B------:R-:W-:-:S09]  /*1eaf0*/  MOV R147, R190 ;  /* 0x000000be00937202 */ /* 0x000fd20000000f00 */
        /* <DEDUP_REMOVED lines=10> */
.L_x_2842:
        /* <DEDUP_REMOVED lines=13> */
.L_x_2844:
[----:B------:R-:W-:Y:S05]  /*1ec70*/  BSYNC.RECONVERGENT B2 ;  /* 0x0000000000027941 */ /* 0x000fea0003800200 */
.L_x_2843:
        /* <DEDUP_REMOVED lines=54> */
[----:B------:R-:W-:Y:S01]  /*1efe0*/  MOV R190, R160 ;  /* 0x000000a000be7202 */ /* 0x000fe20000000f00 */
[----:B------:R-:W-:Y:S01]  /*1eff0*/  IMAD.WIDE.U32 R156, R156, -0x2daee0ad, RZ ;  /* 0xd2511f539c9c7825 */ /* 0x000fe200078e00ff */
[----:B------:R-:W-:-:S03]  /*1f000*/  LOP3.LUT R162, R147, R162, R161, 0x96, !PT ;  /* 0x000000a293a27212 */ /* 0x000fc600078e96a1 */
[----:B------:R-:W-:Y:S01]  /*1f010*/  IMAD.MOV.U32 R147, RZ, RZ, R188 ;  /* 0x000000ffff937224 */ /* 0x000fe200078e00bc */
[----:B------:R-:W-:Y:S01]  /*1f020*/  LOP3.LUT R161, R159, R158, R157, 0x96, !PT ;  /* 0x0000009e9fa17212 */ /* 0x000fe200078e969d */
[----:B------:R-:W-:Y:S01]  /*1f030*/  IMAD.MOV.U32 R158, RZ, RZ, RZ ;  /* 0x000000ffff9e7224 */ /* 0x000fe200078e00ff */
[----:B------:R-:W-:-:S07]  /*1f040*/  MOV R188, R156 ;  /* 0x0000009c00bc7202 */ /* 0x000fce0000000f00 */
.L_x_2841:
[----:B------:R-:W-:Y:S05]  /*1f050*/  BSYNC.RECONVERGENT B1 ;  /* 0x0000000000017941 */ /* 0x000fea0003800200 */
.L_x_2840:
[----:B------:R-:W-:Y:S01]  /*1f060*/  I2FP.F32.U32 R156, R147 ;  /* 0x00000093009c7245 */ /* 0x000fe20000201000 */
[----:B------:R-:W-:Y:S01]  /*1f070*/  IMAD.U32 R147, R19, 0x10000, RZ ;  /* 0x0001000013937824 */ /* 0x000fe200078e00ff */
[----:B------:R-:W-:Y:S01]  /*1f080*/  SHF.L.U32 R112, R112, 0x10, RZ ;  /* 0x0000001070707819 */ /* 0x000fe200000006ff */
[----:B------:R-:W-:Y:S01]  /*1f090*/  BSSY.RECONVERGENT B1, `(.L_x_2845) ;  /* 0x0000061000017945 */ /* 0x000fe20003800200 */
[----:B------:R-:W-:Y:S01]  /*1f0a0*/  LOP3.LUT R0, R0, 0xfffffffd, RZ, 0xc0, !PT ;  /* 0xfffffffd00007812 */ /* 0x000fe200078ec0ff */
[----:B------:R-:W-:Y:S01]  /*1f0b0*/  FFMA.FTZ R156, R156, R185, 1.1641532182693481445e-10 ;  /* 0x2f0000009c9c7423 */ /* 0x000fe200000100b9 */
[----:B------:R-:W-:Y:S02]  /*1f0c0*/  HFMA2 R159, -RZ, RZ, 0, 1.1920928955078125e-07 ;  /* 0x00000002ff9f7431 */ /* 0x000fe400000001ff */
[----:B------:R-:W-:Y:S02]  /*1f0d0*/  FMUL.FTZ R112, R112, R183 ;  /* 0x000000b770707220 */ /* 0x000fe40000410000 */
[----:B------:R-:W-:-:S02]  /*1f0e0*/  FSETP.GTU.FTZ.AND P1, PT, R156, R189, PT ;  /* 0x000000bd9c00720b */ /* 0x000fc40003f3c000 */
[----:B------:R-:W-:Y:S02]  /*1f0f0*/  FMUL.FTZ R112, R112, R191 ;  /* 0x000000bf70707220 */ /* 0x000fe40000410000 */
[----:B------:R-:W-:-:S03]  /*1f100*/  PLOP3.LUT P2, PT, P1, PT, PT, 0x8, 0x80 ;  /* 0x000000000080781c */ /* 0x000fc60000f4e170 */
[----:B------:R-:W-:Y:S02]  /*1f110*/  FSEL R112, R112, RZ, !P1 ;  /* 0x000000ff70707208 */ /* 0x000fe40004800000 */
[----:B------:R-:W-:-:S03]  /*1f120*/  ISETP.NE.AND P1, PT, R158, 0x1, PT ;  /* 0x000000019e00780c */ /* 0x000fc60003f25270 */
[----:B------:R-:W-:Y:S01]  /*1f130*/  FMUL.FTZ R147, R147, R112 ;  /* 0x0000007093937220 */ /* 0x000fe20000410000 */
[----:B------:R-:W-:-:S04]  /*1f140*/  IMAD.MOV.U32 R112, RZ, RZ, R190 ;  /* 0x000000ffff707224 */ /* 0x000fc800078e00be */
[----:B------:R-:W-:-:S05]  /*1f150*/  @P2 LOP3.LUT R0, R0, 0x2, RZ, 0xfc, !PT ;  /* 0x0000000200002812 */ /* 0x000fca00078efcff */
        /* <DEDUP_REMOVED lines=9> */
.L_x_2847:
        /* <DEDUP_REMOVED lines=13> */
.L_x_2849:
[----:B------:R-:W-:Y:S05]  /*1f2c0*/  BSYNC.RECONVERGENT B2 ;  /* 0x0000000000027941 */ /* 0x000fea0003800200 */
.L_x_2848:
[----:B------:R-:W-:Y:S01]  /*1f2d0*/  IMAD.WIDE.U32 R158, R131, -0x326172a9, RZ ;  /* 0xcd9e8d57839e7825 */ /* 0x000fe200078e00ff */
[----:B------:R-:W-:Y:S02]  /*1f2e0*/  LOP3.LUT R156, R2, R163, R133, 0x96, !PT ;  /* 0x000000a3029c7212 */ /* 0x000fe400078e9685 */
[----:B------:R-:W-:Y:S02]  /*1f2f0*/  IADD3 R163, PT, PT, R133, -0x4498517b, RZ ;  /* 0xbb67ae8585a37810 */ /* 0x000fe40007ffe0ff */
[----:B------:R-:W-:Y:S01]  /*1f300*/  LOP3.LUT R160, R135, R159, R132, 0x96, !PT ;  /* 0x0000009f87a07212 */ /* 0x000fe200078e9684 */
[----:B------:R-:W-:Y:S01]  /*1f310*/  IMAD.WIDE.U32 R156, R156, -0x326172a9, RZ ;  /* 0xcd9e8d579c9c7825 */ /* 0x000fe200078e00ff */
[----:B------:R-:W-:-:S03]  /*1f320*/  MOV R112, R188 ;  /* 0x000000bc00707202 */ /* 0x000fc60000000f00 */
        /* <DEDUP_REMOVED lines=52> */
[----:B------:R-:W-:Y:S01]  /*1f670*/  IMAD.MOV.U32 R190, RZ, RZ, R160 ;  /* 0x000000ffffbe7224 */ /* 0x000fe200078e00a0 */
[----:B------:R-:W-:Y:S01]  /*1f680*/  LOP3.LUT R161, R163, R158, R157, 0x96, !PT ;  /* 0x0000009ea3a17212 */ /* 0x000fe200078e969d */
[----:B------:R-:W-:-:S07]  /*1f690*/  IMAD.MOV.U32 R188, RZ, RZ, R156 ;  /* 0x000000ffffbc7224 */ /* 0x000fce00078e009c */
.L_x_2846:
[----:B------:R-:W-:Y:S05]  /*1f6a0*/  BSYNC.RECONVERGENT B1 ;  /* 0x0000000000017941 */ /* 0x000fea0003800200 */
.L_x_2845:
        /* <DEDUP_REMOVED lines=24> */
.L_x_2852:
        /* <DEDUP_REMOVED lines=13> */
.L_x_2854:
[----:B------:R-:W-:Y:S05]  /*1f900*/  BSYNC.RECONVERGENT B2 ;  /* 0x0000000000027941 */ /* 0x000fea0003800200 */
.L_x_2853:
        /* <DEDUP_REMOVED lines=54> */
[----:B------:R-:W-:Y:S02]  /*1fc70*/  LOP3.LUT R162, R159, R162, R161, 0x96, !PT ;  /* 0x000000a29fa27212 */ /* 0x000fe400078e96a1 */
[----:B------:R-:W-:Y:S01]  /*1fc80*/  MOV R190, R160 ;  /* 0x000000a000be7202 */ /* 0x000fe20000000f00 */
[----:B------:R-:W-:-:S05]  /*1fc90*/  VIADD R163, R133, 0x96a522ad ;  /* 0x96a522ad85a37836 */ /* 0x000fca0000000000 */
[----:B------:R-:W-:Y:S01]  /*1fca0*/  LOP3.LUT R161, R163, R158, R113, 0x96, !PT ;  /* 0x0000009ea3a17212 */ /* 0x000fe200078e9671 */
[----:B------:R-:W-:Y:S01]  /*1fcb0*/  IMAD.MOV.U32 R113, RZ, RZ, R188 ;  /* 0x000000ffff717224 */ /* 0x000fe200078e00bc */
[----:B------:R-:W-:Y:S01]  /*1fcc0*/  MOV R188, R112 ;  /* 0x0000007000bc7202 */ /* 0x000fe20000000f00 */
[----:B------:R-:W-:-:S07]  /*1fcd0*/  IMAD.MOV.U32 R163, RZ, RZ, RZ ;  /* 0x000000ffffa37224 */ /* 0x000fce00078e00ff */
.L_x_2851:
[----:B------:R-:W-:Y:S05]  /*1fce0*/  BSYNC.RECONVERGENT B1 ;  /* 0x0000000000017941 */ /* 0x000fea0003800200 */
.L_x_2850:
        /* <DEDUP_REMOVED lines=23> */
.L_x_2857:
        /* <DEDUP_REMOVED lines=13> */
.L_x_2859:
[----:B------:R-:W-:Y:S05]  /*1ff30*/  BSYNC.RECONVERGENT B2 ;  /* 0x0000000000027941 */ /* 0x000fea0003800200 */
.L_x_2858:
[----:B------:R-:W-:Y:S01]  /*1ff40*/  IMAD.WIDE.U32 R158, R131, -0x326172a9, RZ ;  /* 0xcd9e8d57839e7825 */ /* 0x000fe200078e00ff */
[----:B------:R-:W-:-:S03]  /*1ff50*/  LOP3.LUT R112, R2, R163, R133, 0x96, !PT ;  /* 0x000000a302707212 */ /* 0x000fc600078e9685 */
[----:B------:R-:W-:Y:S01]  /*1ff60*/  HFMA2 R180, -RZ, RZ, 0, 0 ;  /* 0x00000000ffb47431 */ /* 0x000fe200000001ff */
        /* <DEDUP_REMOVED lines=54> */
[----:B------:R-:W-:Y:S01]  /*202d0*/  IMAD.MOV.U32 R190, RZ, RZ, R160 ;  /* 0x000000ffffbe7224 */ /* 0x000fe200078e00a0 */
[----:B------:R-:W-:Y:S02]  /*202e0*/  LOP3.LUT R161, R163, R158, R113, 0x96, !PT ;  /* 0x0000009ea3a17212 */ /* 0x000fe400078e9671 */
[----:B------:R-:W-:Y:S01]  /*202f0*/  MOV R113, R188 ;  /* 0x000000bc00717202 */ /* 0x000fe20000000f00 */
[----:B------:R-:W-:-:S07]  /*20300*/  IMAD.MOV.U32 R188, RZ, RZ, R112 ;  /* 0x000000ffffbc7224 */ /* 0x000fce00078e0070 */
.L_x_2856:
[----:B------:R-:W-:Y:S05]  /*20310*/  BSYNC.RECONVERGENT B1 ;  /* 0x0000000000017941 */ /* 0x000fea0003800200 */
.L_x_2855:
        /* <DEDUP_REMOVED lines=8> */
[----:B------:R-:W-:Y:S01]  /*203a0*/  MOV R113, R190 ;  /* 0x000000be00717202 */ /* 0x000fe20000000f00 */
[----:B------:R-:W-:Y:S01]  /*203b0*/  FMUL.FTZ R158, R158, R191 ;  /* 0x000000bf9e9e7220 */ /* 0x000fe20000410000 */
[----:B------:R-:W-:-:S04]  /*203c0*/  FSETP.GTU.FTZ.AND P3, PT, R112, R189, PT ;  /* 0x000000bd7000720b */ /* 0x000fc80003f7c000 */
[----:B------:R-:W-:Y:S02]  /*203d0*/  FSEL R159, R158, RZ, !P3 ;  /* 0x000000ff9e9f7208 */ /* 0x000fe40005800000 */
[----:B------:R-:W-:-:S03]  /*203e0*/  PLOP3.LUT P3, PT, P3, PT, PT, 0x8, 0x80 ;  /* 0x000000000080781c */ /* 0x000fc60001f6e170 */
[----:B------:R-:W-:Y:S01]  /*203f0*/  FMUL.FTZ R159, R160, R159 ;  /* 0x0000009fa09f7220 */ /* 0x000fe20000410000 */
[----:B------:R-:W-:Y:S01]  /*20400*/  IMAD.MOV.U32 R160, RZ, RZ, 0x2 ;  /* 0x00000002ffa07424 */ /* 0x000fe200078e00ff */
        /* <DEDUP_REMOVED lines=9> */
.L_x_2862:
        /* <DEDUP_REMOVED lines=13> */
.L_x_2864:
[----:B------:R-:W-:Y:S05]  /*20570*/  BSYNC.RECONVERGENT B2 ;  /* 0x0000000000027941 */ /* 0x000fea0003800200 */
.L_x_2863:
        /* <DEDUP_REMOVED lines=61> */
.L_x_2861:
[----:B------:R-:W-:Y:S05]  /*20950*/  BSYNC.RECONVERGENT B1 ;  /* 0x0000000000017941 */ /* 0x000fea0003800200 */
.L_x_2860:
        /* <DEDUP_REMOVED lines=23> */
.L_x_2867:
        /* <DEDUP_REMOVED lines=13> */
.L_x_2869:
[----:B------:R-:W-:Y:S05]  /*20ba0*/  BSYNC.RECONVERGENT B2 ;  /* 0x0000000000027941 */ /* 0x000fea0003800200 */
.L_x_2868:
        /* <DEDUP_REMOVED lines=56> */
[----:B------:R-:W-:Y:S02]  /*20f30*/  IMAD.MOV.U32 R190, RZ, RZ, R112 ;  /* 0x000000ffffbe7224 */ /* 0x000fe400078e0070 */
[----:B------:R-:W-:Y:S01]  /*20f40*/  HFMA2 R163, -RZ, RZ, 0, 0 ;  /* 0x00000000ffa37431 */ /* 0x000fe200000001ff */
[----:B------:R-:W-:Y:S01]  /*20f50*/  MOV R112, R188 ;  /* 0x000000bc00707202 */ /* 0x000fe20000000f00 */
[----:B------:R-:W-:Y:S01]  /*20f60*/  IMAD.MOV.U32 R188, RZ, RZ, R160 ;  /* 0x000000ffffbc7224 */ /* 0x000fe200078e00a0 */
[----:B------:R-:W-:-:S07]  /*20f70*/  LOP3.LUT R161, R187, R186, R161, 0x96, !PT ;  /* 0x000000babba17212 */ /* 0x000fce00078e96a1 */
.L_x_2866:
[----:B------:R-:W-:Y:S05]  /*20f80*/  BSYNC.RECONVERGENT B1 ;  /* 0x0000000000017941 */ /* 0x000fea0003800200 */
.L_x_2865:
        /* <DEDUP_REMOVED lines=10> */
[----:B------:R-:W-:-:S02]  /*21030*/  FSETP.GTU.FTZ.AND P5, PT, R112, R189, PT ;  /* 0x000000bd7000720b */ /* 0x000fc40003fbc000 */
[----:B------:R-:W-:Y:S02]  /*21040*/  MOV R112, R190 ;  /* 0x000000be00707202 */ /* 0x000fe40000000f00 */
        /* <DEDUP_REMOVED lines=12> */
.L_x_2872:
        /* <DEDUP_REMOVED lines=15> */
.L_x_2874:
[----:B------:R-:W-:Y:S05]  /*21200*/  BSYNC.RECONVERGENT B2 ;  /* 0x0000000000027941 */ /* 0x000fea0003800200 */
.L_x_2873:
        /* <DEDUP_REMOVED lines=56> */
[----:B------:R-:W-:Y:S02]  /*21590*/  VIADD R163, R133, 0x96a522ad ;  /* 0x96a522ad85a37836 */ /* 0x000fe40000000000 */
[----:B------:R-:W-:Y:S01]  /*215a0*/  IMAD.MOV.U32 R112, RZ, RZ, R188 ;  /* 0x000000ffff707224 */ /* 0x000fe200078e00bc */
[----:B------:R-:W-:Y:S02]  /*215b0*/  MOV R188, R114 ;  /* 0x0000007200bc7202 */ /* 0x000fe40000000f00 */
[----:B------:R-:W-:Y:S01]  /*215c0*/  LOP3.LUT R161, R163, R160, R115, 0x96, !PT ;  /* 0x000000a0a3a17212 */ /* 0x000fe200078e9673 */
[----:B------:R-:W-:-:S07]  /*215d0*/  IMAD.MOV.U32 R160, RZ, RZ, RZ ;  /* 0x000000ffffa07224 */ /* 0x000fce00078e00ff */
.L_x_2871:
[----:B------:R-:W-:Y:S05]  /*215e0*/  BSYNC.RECONVERGENT B1 ;  /* 0x0000000000017941 */ /* 0x000fea0003800200 */
.L_x_2870:
        /* <DEDUP_REMOVED lines=12> */
[----:B------:R-:W-:-:S05]  /*216b0*/  FMUL.FTZ R163, R163, R186 ;  /* 0x000000baa3a37220 */ /* 0x000fca0000410000 */
[----:B------:R-:W-:-:S07]  /*216c0*/  F2FP.BF16.F32.PACK_AB R115, R163, R180 ;  /* 0x000000b4a373723e */ /* 0x000fce00000010ff */
.L_x_2834:
[----:B------:R-:W0:Y:S01]  /*216d0*/  LDC.64 R192, c[0x0][0x3a8] ;  /* 0x0000ea00ffc07b82 */ /* 0x000e220000000a00 */
[----:B------:R-:W-:Y:S02]  /*216e0*/  SEL R189, RZ, 0x10000, !P5 ;  /* 0x00010000ffbd7807 */ /* 0x000fe40006800000 */
[----:B------:R-:W-:Y:S02]  /*216f0*/  LOP3.LUT P5, RZ, R0, 0x2, RZ, 0xc0, !PT ;  /* 0x0000000200ff7812 */ /* 0x000fe400078ac0ff */
[----:B------:R-:W-:Y:S02]  /*21700*/  SEL R191, RZ, 0x1000000, !P6 ;  /* 0x01000000ffbf7807 */ /* 0x000fe40007000000 */
[----:B------:R-:W-:Y:S01]  /*21710*/  SEL R185, RZ, 0x1000000, !P2 ;  /* 0x01000000ffb97807 */ /* 0x000fe20005000000 */
[----:B------:R-:W1:Y:S01]  /*21720*/  LDC.64 R186, c[0x0][0x3b0] ;  /* 0x0000ec00ffba7b82 */ /* 0x000e620000000a00 */
[----:B------:R-:W-:Y:S02]  /*21730*/  SEL R194, RZ, 0x10000, !P1 ;  /* 0x00010000ffc27807 */ /* 0x000fe40004800000 */
[----:B------:R-:W-:-:S02]  /*21740*/  SEL R183, RZ, 0x100, !P5 ;  /* 0x00000100ffb77807 */ /* 0x000fc40006800000 */
[----:B------:R-:W-:Y:S02]  /*21750*/  LOP3.LUT P6, RZ, R0, 0x4, RZ, 0xc0, !PT ;  /* 0x0000000400ff7812 */ /* 0x000fe400078cc0ff */
[----:B------:R-:W-:Y:S02]  /*21760*/  SEL R196, RZ, 0x100, !P4 ;  /* 0x00000100ffc47807 */ /* 0x000fe40006000000 */
[----:B------:R-:W-:Y:S02]  /*21770*/  LOP3.LUT R183, R183, R185, R194, 0xfe, !PT ;  /* 0x000000b9b7b77212 */ /* 0x000fe400078efec2 */
[----:B------:R-:W-:Y:S02]  /*21780*/  SEL R195, RZ, 0x1, !P3 ;  /* 0x00000001ffc37807 */ /* 0x000fe40005800000 */
[----:B------:R-:W-:Y:S02]  /*21790*/  LOP3.LUT R196, R196, R191, R189, 0xfe, !PT ;  /* 0x000000bfc4c47212 */ /* 0x000fe400078efebd */
[----:B------:R-:W-:Y:S01]  /*217a0*/  SEL R194, RZ, 0x1, !P6 ;  /* 0x00000001ffc27807 */ /* 0x000fe20007000000 */
[----:B0-----:R-:W-:Y:S01]  /*217b0*/  IMAD.WIDE.U32 R192, R184, 0x10, R192 ;  /* 0x00000010b8c07825 */ /* 0x001fe200078e00c0 */
[----:B------:R-:W-:-:S02]  /*217c0*/  LOP3.LUT R195, R196, R195, RZ, 0xfc, !PT ;  /* 0x000000c3c4c37212 */ /* 0x000fc400078efcff */
[----:B------:R-:W-:Y:S02]  /*217d0*/  LOP3.LUT R194, R183, R194, RZ, 0xfc, !PT ;  /* 0x000000c2b7c27212 */ /* 0x000fe400078efcff */
[----:B------:R0:W-:Y:S01]  /*217e0*/  STG.E.128 desc[UR6][R192.64], R112 ;  /* 0x00000070c0007986 */ /* 0x0001e2000c101d06 */
[----:B------:R-:W-:Y:S01]  /*217f0*/  MOV R185, R188 ;  /* 0x000000bc00b97202 */ /* 0x000fe20000000f00 */
[----:B-1----:R-:W-:-:S05]  /*21800*/  IMAD.WIDE.U32 R186, R184, 0x8, R186 ;  /* 0x00000008b8ba7825 */ /* 0x002fca00078e00ba */
[----:B------:R0:W-:Y:S02]  /*21810*/  STG.E.64 desc[UR6][R186.64], R194 ;  /* 0x000000c2ba007986 */ /* 0x0001e4000c101b06 */
.L_x_2792:
[----:B------:R-:W-:Y:S05]  /*21820*/  BSYNC.RECONVERGENT B0 ;  /* 0x0000000000007941 */ /* 0x000fea0003800200 */
.L_x_2791:
[----:B0-234-:R-:W-:Y:S01]  /*21830*/  FADD.FTZ R113, RZ, R145 ;  /* 0x00000091ff717221 */ /* 0x01dfe20000010000 */
[----:B------:R-:W-:Y:S01]  /*21840*/  LOP3.LUT P1, RZ, R0, 0x8, RZ, 0xc0, !PT ;  /* 0x0000000800ff7812 */ /* 0x000fe2000782c0ff */
[----:B------:R-:W-:Y:S01]  /*21850*/  UMOV UR11, 0xffffffff ;  /* 0xffffffff000b7882 */ /* 0x000fe20000000000 */
[C---:B------:R-:W-:Y:S01]  /*21860*/  ISETP.GT.U32.AND P2, PT, R137.reuse, 0x5f, PT ;  /* 0x0000005f8900780c */ /* 0x040fe20003f44070 */
        /* <DEDUP_REMOVED lines=46> */
[----:B------:R-:W-:Y:S01]  /*21b50*/  LOP3.LUT P6, RZ, R0, 0x8, RZ, 0xc0, !PT ;  /* 0x0000000800ff7812 */ /* 0x000fe200078cc0ff */
        /* <DEDUP_REMOVED lines=101> */
.L_x_2898:
[----:B------:R-:W-:Y:S01]  /*221b0*/  FMUL.FTZ R112, R183, R183 ;  /* 0x000000b7b7707220 */ /* 0x000fe20000410000 */
[----:B------:R-:W-:Y:S01]  /*221c0*/  ISETP.NE.AND P1, PT, RZ, UR8, PT ;  /* 0x00000008ff007c0c */ /* 0x000fe2000bf25270 */
[----:B-1----:R-:W-:Y:S01]  /*221d0*/  FADD.FTZ R187, R186, R187 ;  /* 0x000000bbbabb7221 */ /* 0x002fe20000010000 */
[----:B------:R-:W1:Y:S01]  /*221e0*/  @!P5 LDC.64 R114, c[0x0][0x3c0] ;  /* 0x0000f000ff72db82 */ /* 0x000e620000000a00 */
[----:B------:R-:W-:Y:S01]  /*221f0*/  LOP3.LUT P2, RZ, R0, 0x8, RZ, 0xc0, !PT ;  /* 0x0000000800ff7812 */ /* 0x000fe2000784c0ff */
[----:B------:R-:W-:Y:S01]  /*22200*/  BSSY.RECONVERGENT B0, `(.L_x_2876) ;  /* 0x000003c000007945 */ /* 0x000fe20003800200 */
[----:B------:R-:W-:Y:S01]  /*22210*/  FSEL R189, R112, RZ, P1 ;  /* 0x000000ff70bd7208 */ /* 0x000fe20000800000 */
[----:B------:R-:W-:Y:S01]  /*22220*/  FFMA.FTZ R182, R187, R182, UR9 ;  /* 0x00000009bbb67e23 */ /* 0x000fe200080100b6 */
[----:B------:R-:W-:-:S03]  /*22230*/  FSEL R184, R183, RZ, !P1 ;  /* 0x000000ffb7b87208 */ /* 0x000fc60004800000 */
[----:B------:R-:W2:Y:S01]  /*22240*/  @!P5 LDC.64 R112, c[0x0][0x3c8] ;  /* 0x0000f200ff70db82 */ /* 0x000ea20000000a00 */
[----:B------:R-:W-:-:S04]  /*22250*/  FADD.FTZ R182, R182, R189 ;  /* 0x000000bdb6b67221 */ /* 0x000fc80000010000 */
[----:B------:R-:W3:Y:S01]  /*22260*/  MUFU.RSQ R187, R182 ;  /* 0x000000b600bb7308 */ /* 0x000ee20000001400 */
[----:B-1----:R-:W-:-:S05]  /*22270*/  @!P5 IMAD.WIDE R114, R136, 0x4, R114 ;  /* 0x000000048872d825 */ /* 0x002fca00078e0272 */
[----:B------:R1:W-:Y:S01]  /*22280*/  @!P5 STG.E desc[UR6][R114.64], R183 ;  /* 0x000000b77200d986 */ /* 0x0003e2000c101906 */
[----:B--2---:R-:W-:-:S05]  /*22290*/  @!P5 IMAD.WIDE R112, R136, 0x4, R112 ;  /* 0x000000048870d825 */ /* 0x004fca00078e0270 */
[----:B---3--:R1:W-:Y:S01]  /*222a0*/  @!P5 STG.E desc[UR6][R112.64], R187 ;  /* 0x000000bb7000d986 */ /* 0x0083e2000c101906 */
[----:B------:R-:W-:Y:S05]  /*222b0*/  @!P2 BRA `(.L_x_2877) ;  /* 0x0000000000c0a947 */ /* 0x000fea0003800000 */
[--C-:B------:R-:W-:Y:S01]  /*222c0*/  FADD.FTZ R182, R171, -R184.reuse ;  /* 0x800000b8abb67221 */ /* 0x100fe20000010000 */
[--C-:B-1----:R-:W-:Y:S01]  /*222d0*/  FADD.FTZ R114, R155, -R184.reuse ;  /* 0x800000b89b727221 */ /* 0x102fe20000010000 */
[----:B------:R-:W-:Y:S01]  /*222e0*/  IMAD.U32 R183, R109, 0x10000, RZ ;  /* 0x000100006db77824 */ /* 0x000fe200078e00ff */
[----:B------:R-:W-:Y:S01]  /*222f0*/  SHF.L.U32 R189, R105, 0x10, RZ ;  /* 0x0000001069bd7819 */ /* 0x000fe200000006ff */
[--C-:B0-----:R-:W-:Y:S01]  /*22300*/  FADD.FTZ R186, R172, -R184.reuse ;  /* 0x800000b8acba7221 */ /* 0x101fe20000010000 */
        /* <DEDUP_REMOVED lines=43> */
.L_x_2877:
[----:B------:R-:W-:Y:S05]  /*225c0*/  BSYNC.RECONVERGENT B0 ;  /* 0x0000000000007941 */ /* 0x000fea0003800200 */
.L_x_2876:
[----:B------:R-:W-:Y:S01]  /*225d0*/  LOP3.LUT P1, RZ, R0, 0x80, RZ, 0xc0, !PT ;  /* 0x0000008000ff7812 */ /* 0x000fe2000782c0ff */
[----:B------:R-:W-:-:S12]  /*225e0*/  BSSY.RECONVERGENT B0, `(.L_x_2878) ;  /* 0x0000032000007945 */ /* 0x000fd80003800200 */
[----:B------:R-:W-:Y:S05]  /*225f0*/  @!P1 BRA `(.L_x_2879) ;  /* 0x0000000000c09947 */ /* 0x000fea0003800000 */
[--C-:B--2---:R-:W-:Y:S01]  /*22600*/  FADD.FTZ R182, R169, -R184.reuse ;  /* 0x800000b8a9b67221 */ /* 0x104fe20000010000 */
[--C-:B-1----:R-:W-:Y:S01]  /*22610*/  FADD.FTZ R114, R153, -R184.reuse ;  /* 0x800000b899727221 */ /* 0x102fe20000010000 */
[----:B------:R-:W-:Y:S01]  /*22620*/  SHF.L.U32 R183, R97, 0x10, RZ ;  /* 0x0000001061b77819 */ /* 0x000fe200000006ff */
[--C-:B0-----:R-:W-:Y:S01]  /*22630*/  FADD.FTZ R186, R174, -R184.reuse ;  /* 0x800000b8aeba7221 */ /* 0x101fe20000010000 */
        /* <DEDUP_REMOVED lines=44> */
.L_x_2879:
[----:B------:R-:W-:Y:S05]  /*22900*/  BSYNC.RECONVERGENT B0 ;  /* 0x0000000000007941 */ /* 0x000fea0003800200 */
.L_x_2878:
[----:B------:R-:W-:Y:S01]  /*22910*/  LOP3.LUT P1, RZ, R0, 0x20, RZ, 0xc0, !PT ;  /* 0x0000002000ff7812 */ /* 0x000fe2000782c0ff */
[----:B------:R-:W-:-:S12]  /*22920*/  BSSY.RECONVERGENT B0, `(.L_x_2880) ;  /* 0x0000032000007945 */ /* 0x000fd80003800200 */
[----:B------:R-:W-:Y:S05]  /*22930*/  @!P1 BRA `(.L_x_2881) ;  /* 0x0000000000c09947 */ /* 0x000fea0003800000 */
[--C-:B--23--:R-:W-:Y:S01]  /*22940*/  FADD.FTZ R182, R167, -R184.reuse ;  /* 0x800000b8a7b67221 */ /* 0x10cfe20000010000 */
        /* <DEDUP_REMOVED lines=47> */
.L_x_2881:
[----:B------:R-:W-:Y:S05]  /*22c40*/  BSYNC.RECONVERGENT B0 ;  /* 0x0000000000007941 */ /* 0x000fea0003800200 */
.L_x_2880:
[----:B------:R-:W-:Y:S01]  /*22c50*/  LOP3.LUT P1, RZ, R0, 0x10, RZ, 0xc0, !PT ;  /* 0x0000001000ff7812 */ /* 0x000fe2000782c0ff */
[----:B------:R-:W-:-:S12]  /*22c60*/  BSSY.RECONVERGENT B0, `(.L_x_2882) ;  /* 0x0000032000007945 */ /* 0x000fd80003800200 */
[----:B------:R-:W-:Y:S05]  /*22c70*/  @!P1 BRA `(.L_x_2883) ;  /* 0x0000000000c09947 */ /* 0x000fea0003800000 */
[--C-:B--234-:R-:W-:Y:S01]  /*22c80*/  FADD.FTZ R182, R165, -R184.reuse ;  /* 0x800000b8a5b67221 */ /* 0x11cfe20000010000 */
        /* <DEDUP_REMOVED lines=47> */
.L_x_2883:
[----:B------:R-:W-:Y:S05]  /*22f80*/  BSYNC.RECONVERGENT B0 ;  /* 0x0000000000007941 */ /* 0x000fea0003800200 */
.L_x_2882:
[----:B------:R-:W-:Y:S04]  /*22f90*/  BSSY.RECONVERGENT B0, `(.L_x_2884) ;  /* 0x0000031000007945 */ /* 0x000fe80003800200 */
        /* <DEDUP_REMOVED lines=41> */
[----:B------:R-:W-:Y:S01]  /*23230*/  FFMA.FTZ R187, R114, R113, R115 ;  /* 0x0000007172bb7223 */ /* 0x000fe20000010073 */
[----:B0-----:R-:W-:Y:S01]  /*23240*/  IMAD.WIDE.U32 R182, R181, 0x10, R182 ;  /* 0x00000010b5b67825 */ /* 0x001fe200078e00b6 */
[----:B------:R-:W-:Y:S02]  /*23250*/  F2FP.BF16.F32.PACK_AB R113, R189, R186 ;  /* 0x000000babd71723e */ /* 0x000fe400000010ff */
[----:B------:R-:W-:Y:S02]  /*23260*/  F2FP.BF16.F32.PACK_AB R115, R184, R195 ;  /* 0x000000c3b873723e */ /* 0x000fe400000010ff */
[----:B------:R-:W-:-:S02]  /*23270*/  F2FP.BF16.F32.PACK_AB R114, R191, R192 ;  /* 0x000000c0bf72723e */ /* 0x000fc400000010ff */
[----:B------:R-:W-:-:S05]  /*23280*/  F2FP.BF16.F32.PACK_AB R112, R187, R112 ;  /* 0x00000070bb70723e */ /* 0x000fca00000010ff */
[----:B------:R0:W-:Y:S02]  /*23290*/  STG.E.128 desc[UR6][R182.64], R112 ;  /* 0x00000070b6007986 */ /* 0x0001e4000c101d06 */
.L_x_2885:
[----:B------:R-:W-:Y:S05]  /*232a0*/  BSYNC.RECONVERGENT B0 ;  /* 0x0000000000007941 */ /* 0x000fea0003800200 */
.L_x_2884:
[----:B01234-:R-:W0:Y:S02]  /*232b0*/  LDC.64 R112, c[0x0][0x380] ;  /* 0x0000e000ff707b82 */ /* 0x01fe240000000a00 */
[----:B0-----:R-:W-:-:S05]  /*232c0*/  IMAD R136, R112, 0x4, R136 ;  /* 0x0000000470887824 */ /* 0x001fca00078e0288 */
[----:B------:R-:W-:-:S13]  /*232d0*/  ISETP.GE.AND P0, PT, R136, R113, PT ;  /* 0x000000718800720c */ /* 0x000fda0003f06270 */
[----:B------:R-:W-:Y:S05]  /*232e0*/  @!P0 BRA `(.L_x_2886) ;  /* 0xfffffddc00ec8947 */ /* 0x000fea000383ffff */
[----:B------:R-:W-:Y:S05]  /*232f0*/  EXIT ;  /* 0x000000000000794d */ /* 0x000fea0003800000 */
.L_x_2875:
        /* <DEDUP_REMOVED lines=8> */
.L_x_2888:
[----:B------:R-:W-:Y:S05]  /*23380*/  BSYNC B0 ;  /* 0x0000000000007941 */ /* 0x000fea0003800000 */
.L_x_2887:
        /* <DEDUP_REMOVED lines=9> */
.L_x_2889:
[----:B------:R-:W-:Y:S02]  /*23420*/  IMAD.MOV.U32 R191, RZ, RZ, 0x4 ;  /* 0x00000004ffbf7424 */ /* 0x000fe400078e00ff */
[----:B------:R-:W-:-:S04]  /*23430*/  IMAD.MOV.U32 R114, RZ, RZ, R187 ;  /* 0x000000ffff727224 */ /* 0x000fc800078e00bb */
[----:B------:R-:W-:-:S05]  /*23440*/  FADD.FTZ R114, R113, R114 ;  /* 0x0000007271727221 */ /* 0x000fca0000010000 */
[----:B------:R-:W-:-:S07]  /*23450*/  MOV R189, R114 ;  /* 0x0000007200bd7202 */ /* 0x000fce0000000f00 */
[----:B------:R-:W-:Y:S05]  /*23460*/  WARPSYNC.COLLECTIVE R188, `(.L_x_2890) ;  /* 0x00000000bc087348 */ /* 0x000fea0003c00000 */
[----:B------:R0:W1:Y:S02]  /*23470*/  SHFL.BFLY P6, R187, R189, R191, R192 ;  /* 0x0c0000bfbdbb7389 */ /* 0x00006400000c00c0 */
[----:B01----:R-:W-:Y:S05]  /*23480*/  ENDCOLLECTIVE ;  /* 0x000000000000791b */ /* 0x003fea0003800000 */
.L_x_2890:
[----:B------:R-:W-:Y:S01]  /*23490*/  HFMA2 R191, -RZ, RZ, 0, 4.76837158203125e-07 ;  /* 0x00000008ffbf7431 */ /* 0x000fe200000001ff */
[----:B------:R-:W-:-:S05]  /*234a0*/  MOV R115, R187 ;  /* 0x000000bb00737202 */ /* 0x000fca0000000f00 */
[----:B------:R-:W-:-:S04]  /*234b0*/  FADD.FTZ R115, R114, R115 ;  /* 0x0000007372737221 */ /* 0x000fc80000010000 */
[----:B------:R-:W-:-:S07]  /*234c0*/  IMAD.MOV.U32 R189, RZ, RZ, R115 ;  /* 0x000000ffffbd7224 */ /* 0x000fce00078e0073 */
[----:B------:R-:W-:Y:S05]  /*234d0*/  WARPSYNC.COLLECTIVE R188, `(.L_x_2891) ;  /* 0x00000000bc087348 */ /* 0x000fea0003c00000 */
[----:B------:R0:W1:Y:S02]  /*234e0*/  SHFL.BFLY P6, R187, R189, R191, R192 ;  /* 0x0c0000bfbdbb7389 */ /* 0x00006400000c00c0 */
[----:B01----:R-:W-:Y:S05]  /*234f0*/  ENDCOLLECTIVE ;  /* 0x000000000000791b */ /* 0x003fea0003800000 */
.L_x_2891:
        /* <DEDUP_REMOVED lines=8> */
.L_x_2892:
[----:B------:R-:W-:Y:S01]  /*23580*/  HFMA2 R191, -RZ, RZ, 0, 5.9604644775390625e-08 ;  /* 0x00000001ffbf7431 */ /* 0x000fe200000001ff */
[----:B------:R-:W-:Y:S02]  /*23590*/  MOV R183, R187 ;  /* 0x000000bb00b77202 */ /* 0x000fe40000000f00 */
[----:B------:R-:W-:-:S03]  /*235a0*/  LOP3.LUT P6, RZ, R0, 0x8, RZ, 0xc0, !PT ;  /* 0x0000000800ff7812 */ /* 0x000fc600078cc0ff */
        /* <DEDUP_REMOVED lines=87> */
.L_x_2893:
[----:B------:R-:W-:Y:S02]  /*23b20*/  IMAD.MOV.U32 R191, RZ, RZ, 0x2 ;  /* 0x00000002ffbf7424 */ /* 0x000fe400078e00ff */
[----:B------:R-:W-:-:S04]  /*23b30*/  IMAD.MOV.U32 R113, RZ, RZ, R187 ;  /* 0x000000ffff717224 */ /* 0x000fc800078e00bb */
[----:B------:R-:W-:-:S05]  /*23b40*/  FADD.FTZ R113, R112, R113 ;  /* 0x0000007170717221 */ /* 0x000fca0000010000 */
[----:B------:R-:W-:-:S07]  /*23b50*/  MOV R189, R113 ;  /* 0x0000007100bd7202 */ /* 0x000fce0000000f00 */
[----:B------:R-:W-:Y:S05]  /*23b60*/  WARPSYNC.COLLECTIVE R188, `(.L_x_2894) ;  /* 0x00000000bc087348 */ /* 0x000fea0003c00000 */
[----:B------:R0:W1:Y:S02]  /*23b70*/  SHFL.BFLY P6, R187, R189, R191, R192 ;  /* 0x0c0000bfbdbb7389 */ /* 0x00006400000c00c0 */
[----:B01----:R-:W-:Y:S05]  /*23b80*/  ENDCOLLECTIVE ;  /* 0x000000000000791b */ /* 0x003fea0003800000 */
.L_x_2894:
[----:B------:R-:W-:Y:S01]  /*23b90*/  HFMA2 R191, -RZ, RZ, 0, 2.384185791015625e-07 ;  /* 0x00000004ffbf7431 */ /* 0x000fe200000001ff */
[----:B------:R-:W-:-:S05]  /*23ba0*/  MOV R114, R187 ;  /* 0x000000bb00727202 */ /* 0x000fca0000000f00 */
[----:B------:R-:W-:-:S04]  /*23bb0*/  FADD.FTZ R114, R113, R114 ;  /* 0x0000007271727221 */ /* 0x000fc80000010000 */
[----:B------:R-:W-:-:S07]  /*23bc0*/  IMAD.MOV.U32 R189, RZ, RZ, R114 ;  /* 0x000000ffffbd7224 */ /* 0x000fce00078e0072 */
[----:B------:R-:W-:Y:S05]  /*23bd0*/  WARPSYNC.COLLECTIVE R188, `(.L_x_2895) ;  /* 0x00000000bc087348 */ /* 0x000fea0003c00000 */
[----:B------:R0:W1:Y:S02]  /*23be0*/  SHFL.BFLY P6, R187, R189, R191, R192 ;  /* 0x0c0000bfbdbb7389 */ /* 0x00006400000c00c0 */
[----:B01----:R-:W-:Y:S05]  /*23bf0*/  ENDCOLLECTIVE ;  /* 0x000000000000791b */ /* 0x003fea0003800000 */
.L_x_2895:
[----:B------:R-:W-:Y:S02]  /*23c00*/  IMAD.MOV.U32 R191, RZ, RZ, 0x8 ;  /* 0x00000008ffbf7424 */ /* 0x000fe400078e00ff */
[----:B------:R-:W-:-:S04]  /*23c10*/  IMAD.MOV.U32 R115, RZ, RZ, R187 ;  /* 0x000000ffff737224 */ /* 0x000fc800078e00bb */
[----:B------:R-:W-:-:S05]  /*23c20*/  FADD.FTZ R115, R114, R115 ;  /* 0x0000007372737221 */ /* 0x000fca0000010000 */
[----:B------:R-:W-:-:S07]  /*23c30*/  MOV R189, R115 ;  /* 0x0000007300bd7202 */ /* 0x000fce0000000f00 */
[----:B------:R-:W-:Y:S05]  /*23c40*/  WARPSYNC.COLLECTIVE R188, `(.L_x_2896) ;  /* 0x00000000bc087348 */ /* 0x000fea0003c00000 */
[----:B------:R0:W1:Y:S02]  /*23c50*/  SHFL.BFLY P6, R187, R189, R191, R192 ;  /* 0x0c0000bfbdbb7389 */ /* 0x00006400000c00c0 */
[----:B01----:R-:W-:Y:S05]  /*23c60*/  ENDCOLLECTIVE ;  /* 0x000000000000791b */ /* 0x003fea0003800000 */
.L_x_2896:
[----:B------:R-:W-:Y:S01]  /*23c70*/  HFMA2 R191, -RZ, RZ, 0, 9.5367431640625e-07 ;  /* 0x00000010ffbf7431 */ /* 0x000fe200000001ff */
[----:B------:R-:W-:-:S05]  /*23c80*/  MOV R184, R187 ;  /* 0x000000bb00b87202 */ /* 0x000fca0000000f00 */
[----:B------:R-:W-:-:S04]  /*23c90*/  FADD.FTZ R186, R115, R184 ;  /* 0x000000b873ba7221 */ /* 0x000fc80000010000 */
[----:B------:R-:W-:-:S07]  /*23ca0*/  IMAD.MOV.U32 R189, RZ, RZ, R186 ;  /* 0x000000ffffbd7224 */ /* 0x000fce00078e00ba */
[----:B------:R-:W-:Y:S05]  /*23cb0*/  WARPSYNC.COLLECTIVE R188, `(.L_x_2897) ;  /* 0x00000000bc087348 */ /* 0x000fea0003c00000 */
[----:B------:R0:W1:Y:S02]  /*23cc0*/  SHFL.BFLY P6, R187, R189, R191, R192 ;  /* 0x0c0000bfbdbb7389 */ /* 0x00006400000c00c0 */
[----:B01----:R-:W-:Y:S05]  /*23cd0*/  ENDCOLLECTIVE ;  /* 0x000000000000791b */ /* 0x003fea0003800000 */
.L_x_2897:
[----:B------:R-:W-:Y:S05]  /*23ce0*/  BRA `(.L_x_2898) ;  /* 0xffffffe400307947 */ /* 0x000fea000383ffff */
.L_x_2899:
        /* <DEDUP_REMOVED lines=9> */
.L_x_45780:


//--------------------- .text._ZN10layer_norm13ln_fwd_kernelINS_13Kernel_traitsI13__nv_bfloat16S2_S2_S2_fjLj1280ELj1ELj4ELj1ELj16ENS_18Kernel_traits_baseILj1280ES2_S2_S2_S2_fjLj128EEEEELb1ELb1ELb0ELb1EEEvNS_9FwdParamsE --------------------------
	.section	.text._ZN10layer_norm13ln_fwd_kernelINS_13Kernel_traitsI13__nv_bfloat16S2_S2_S2_fjLj1280ELj1ELj4ELj1ELj16ENS_18Kernel_traits_baseILj1280ES2_S2_S2_S2_fjLj128EEEEELb1ELb1ELb0ELb1EEEvNS_9FwdParamsE,"ax",@progbits
	.align	128
        .global         _ZN10layer_norm13ln_fwd_kernelINS_13Kernel_traitsI13__nv_bfloat16S2_S2_S2_fjLj1280ELj1ELj4ELj1ELj16ENS_18Kernel_traits_baseILj1280ES2_S2_S2_S2_fjLj128EEEEELb1ELb1ELb0ELb1EEEvNS_9FwdParamsE
        .type           _ZN10layer_norm13ln_fwd_kernelINS_13Kernel_traitsI13__nv_bfloat16S2_S2_S2_fjLj1280ELj1ELj4ELj1ELj16ENS_18Kernel_traits_baseILj1280ES2_S2_S2_S2_fjLj128EEEEELb1ELb1ELb0ELb1EEEvNS_9FwdParamsE,@function
        .size           _ZN10layer_norm13ln_fwd_kernelINS_13Kernel_traitsI13__nv_bfloat16S2_S2_S2_fjLj1280ELj1ELj4ELj1ELj16ENS_18Kernel_traits_baseILj1280ES2_S2_S2_S2_fjLj128EEEEELb1ELb1ELb0ELb1EEEvNS_9FwdParamsE,(.L_x_45781 - _ZN10layer_norm13ln_fwd_kernelINS_13Kernel_traitsI13__nv_bfloat16S2_S2_S2_fjLj1280ELj1ELj4ELj1ELj16ENS_18Kernel_traits_baseILj1280ES2_S2_S2_S2_fjLj128EEEEELb1ELb1ELb0ELb1EEEvNS_9FwdParamsE)
        .other          _ZN10layer_norm13ln_fwd_kernelINS_13Kernel_traitsI13__nv_bfloat16S2_S2_S2_fjLj1280ELj1ELj4ELj1ELj16ENS_18Kernel_traits_baseILj1280ES2_S2_S2_S2_fjLj128EEEEELb1ELb1ELb0ELb1EEEvNS_9FwdParamsE,@"STO_CUDA_ENTRY STV_DEFAULT"
_ZN10layer_norm13ln_fwd_kernelINS_13Kernel_traitsI13__nv_bfloat16S2_S2_S2_fjLj1280ELj1ELj4ELj1ELj16ENS_18Kernel_traits_baseILj1280ES2_S2_S2_S2_fjLj128EEEEELb1ELb1ELb0ELb1EEEvNS_9FwdParamsE:
.text._ZN10layer_norm13ln_fwd_kernelINS_13Kernel_traitsI13__nv_bfloat16S2_S2_S2_fjLj1280ELj1ELj4ELj1ELj16ENS_18Kernel_traits_baseILj1280ES2_S2_S2_S2_fjLj128EEEEELb1ELb1ELb0ELb1EEEvNS_9FwdParamsE:
[----:B------:R-:W-:Y:S01]  /*0000*/  LDC R1, c[0x0][0x37c] ;  /* 0x0000df00ff017b82 */ /* 0x000fe20000000800 */
[----:B------:R-:W0:Y:S07]  /*0010*/  LDCU.U8 UR4, c[0x0][0x464] ;  /* 0x00008c80ff0477ac */ /* 0x000e2e0008000000 */
[----:B------:R-:W1:Y:S01]  /*0020*/  LDC R203, c[0x0][0x458] ;  /* 0x00011600ffcb7b82 */ /* 0x000e620000000800 */
[----:B------:R-:W2:Y:S07]  /*0030*/  LDCU.64 UR6, c[0x0][0x358] ;  /* 0x00006b00ff0677ac */ /* 0x000eae0008000a00 */
[----:B------:R-:W3:Y:S01]  /*0040*/  LDC R4, c[0x0][0x45c] ;  /* 0x00011700ff047b82 */ /* 0x000ee20000000800 */
[----:B------:R-:W4:Y:S01]  /*0050*/  S2R R10, SR_TID.X ;  /* 0x00000000000a7919 */ /* 0x000f220000002100 */
[----:B------:R-:W2:Y:S01]  /*0060*/  LDCU.64 UR8, c[0x0][0x438] ;  /* 0x00008700ff0877ac */ /* 0x000ea20008000a00 */
        /* <DEDUP_REMOVED lines=11> */
[----:B----4-:R-:W-:Y:S02]  /*0120*/  SHF.R.U32.HI R0, RZ, 0x5, R10 ;  /* 0x00000005ff007819 */ /* 0x010fe4000001160a */
[----:B------:R-:W-:Y:S01]  /*0130*/  LOP3.LUT R11, R10, 0x1f, RZ, 0xc0, !PT ;  /* 0x0000001f0a0b7812 */ /* 0x000fe200078ec0ff */
[----:B------:R-:W-:Y:S02]  /*0140*/  UISETP.NE.AND.EX UP0, UPT, UR9, URZ, UPT, UP0 ;  /* 0x000000ff0900728c */ /* 0x000fe4000bf05300 */
[----:B0-----:R-:W-:-:S06]  /*0150*/  USHF.L.U32 UR4, UR5, 0x2, URZ ;  /* 0x0000000205047899 */ /* 0x001fcc00080006ff */
[----:B------:R-:W-:Y:S02]  /*0160*/  LOP3.LUT R0, R0, UR4, RZ, 0xfc, !PT ;  /* 0x0000000400007c12 */ /* 0x000fe4000f8efcff */
[----:B-1----:R-:W-:-:S05]  /*0170*/  @P0 IADD3 R203, P1, PT, R2, R5, RZ ;  /* 0x0000000502cb0210 */ /* 0x002fca0007f3e0ff */
[----:B------:R-:W-:-:S05]  /*0180*/  @P0 IMAD.X R4, RZ, RZ, R3, P1 ;  /* 0x000000ffff040224 */ /* 0x000fca00008e0603 */
[--C-:B------:R-:W-:Y:S02]  /*0190*/  SHF.R.U64 R2, R203, 0x2, R4.reuse ;  /* 0x00000002cb027819 */ /* 0x100fe40000001204 */
[----:B------:R-:W-:Y:S01]  /*01a0*/  SHF.R.U32.HI R3, RZ, 0x2, R4 ;  /* 0x00000002ff037819 */ /* 0x000fe20000011604 */
[----:B------:R-:W-:Y:S06]  /*01b0*/  BRA.U !UP0, `(.L_x_2900) ;  /* 0x0000000108587547 */ /* 0x000fec000b800000 */
        /* <DEDUP_REMOVED lines=22> */
.L_x_2900:
        /* <DEDUP_REMOVED lines=24> */
.L_x_2901:
[----:B------:R-:W1:Y:S02]  /*04a0*/  LDCU UR4, c[0x0][0x384] ;  /* 0x00007080ff0477ac */ /* 0x000e640008000800 */
[----:B-1----:R-:W-:-:S13]  /*04b0*/  ISETP.GE.AND P0, PT, R0, UR4, PT ;  /* 0x0000000400007c0c */ /* 0x002fda000bf06270 */
[----:B------:R-:W-:Y:S05]  /*04c0*/  @P0 EXIT ;  /* 0x000000000000094d */ /* 0x000fea0003800000 */
[----:B0-----:R-:W0:Y:S01]  /*04d0*/  LDC R5, c[0x0][0x360] ;  /* 0x0000d800ff057b82 */ /* 0x001e220000000800 */
[----:B------:R-:W-:Y:S01]  /*04e0*/  IMAD.HI.U32 R7, R2, -0x2daee0ad, RZ ;  /* 0xd2511f5302077827 */ /* 0x000fe200078e00ff */
[----:B-----5:R-:W-:-:S03]  /*04f0*/  IADD3 R8, PT, PT, R148, -0x61c88647, RZ ;  /* 0x9e3779b994087810 */ /* 0x020fc60007ffe0ff */
[----:B------:R-:W-:Y:S01]  /*0500*/  HFMA2 R151, -RZ, RZ, 0, 0 ;  /* 0x00000000ff977431 */ /* 0x000fe200000001ff */
[----:B------:R-:W-:Y:S01]  /*0510*/  LOP3.LUT R152, R152, 0xfffffff7, RZ, 0xc0, !PT ;  /* 0xfffffff798987812 */ /* 0x000fe200078ec0ff */
[----:B------:R-:W-:Y:S01]  /*0520*/  IMAD R11, R2, -0x2daee0ad, RZ ;  /* 0xd2511f53020b7824 */ /* 0x000fe200078e02ff */
[----:B------:R-:W-:Y:S01]  /*0530*/  LOP3.LUT R7, R7, R149, RZ, 0x3c, !PT ;  /* 0x0000009507077212 */ /* 0x000fe200078e3cff */
[----:B------:R-:W-:Y:S01]  /*0540*/  VIADD R12, R149, 0xbb67ae85 ;  /* 0xbb67ae85950c7836 */ /* 0x000fe20000000000 */
[----:B------:R-:W-:Y:S01]  /*0550*/  LOP3.LUT R203, R203, 0x3, RZ, 0xc0, !PT ;  /* 0x00000003cbcb7812 */ /* 0x000fe200078ec0ff */
[----:B------:R-:W1:Y:S01]  /*0560*/  LDCU UR11, c[0x0][0x404] ;  /* 0x00008080ff0b77ac */ /* 0x000e620008000800 */
[----:B------:R-:W-:Y:S01]  /*0570*/  PRMT R13, R79, 0x7632, R13 ;  /* 0x000076324f0d7816 */ /* 0x000fe2000000000d */
[----:B------:R-:W-:Y:S01]  /*0580*/  IMAD.HI.U32 R6, R7, -0x326172a9, RZ ;  /* 0xcd9e8d5707067827 */ /* 0x000fe200078e00ff */
[----:B------:R-:W-:Y:S01]  /*0590*/  PRMT R14, R59, 0x7632, R14 ;  /* 0x000076323b0e7816 */ /* 0x000fe2000000000e */
[----:B------:R-:W2:Y:S01]  /*05a0*/  LDCU UR12, c[0x0][0x408] ;  /* 0x00008100ff0c77ac */ /* 0x000ea20008000800 */
[----:B------:R-:W-:-:S02]  /*05b0*/  PRMT R15, R78, 0x7632, R15 ;  /* 0x000076324e0f7816 */ /* 0x000fc4000000000f */
[----:B------:R-:W-:Y:S01]  /*05c0*/  PRMT R16, R58, 0x7632, R16 ;  /* 0x000076323a107816 */ /* 0x000fe20000000010 */
[----:B------:R-:W3:Y:S01]  /*05d0*/  LDCU UR8, c[0x0][0x388] ;  /* 0x00007100ff0877ac */ /* 0x000ee20008000800 */
[----:B------:R-:W-:Y:S02]  /*05e0*/  PRMT R17, R77, 0x7632, R17 ;  /* 0x000076324d117816 */ /* 0x000fe40000000011 */
[----:B------:R-:W-:Y:S01]  /*05f0*/  PRMT R18, R57, 0x7632, R18 ;  /* 0x0000763239127816 */ /* 0x000fe20000000012 */
[----:B------:R-:W4:Y:S01]  /*0600*/  LDCU.U8 UR9, c[0x0][0x410] ;  /* 0x00008200ff0977ac */ /* 0x000f220008000000 */
[----:B------:R-:W-:Y:S01]  /*0610*/  PRMT R19, R76, 0x7632, R19 ;  /* 0x000076324c137816 */ /* 0x000fe20000000013 */
[----:B0-----:R-:W-:Y:S01]  /*0620*/  IMAD R4, R5, UR5, R10 ;  /* 0x0000000505047c24 */ /* 0x001fe2000f8e020a */
[----:B------:R-:W0:Y:S01]  /*0630*/  LDCU.64 UR4, c[0x0][0x3e0] ;  /* 0x00007c00ff0477ac */ /* 0x000e220008000a00 */
[----:B------:R-:W-:Y:S02]  /*0640*/  PRMT R20, R56, 0x7632, R20 ;  /* 0x0000763238147816 */ /* 0x000fe40000000014 */
[C---:B------:R-:W-:Y:S01]  /*0650*/  IMAD.HI.U32 R5, R4.reuse, -0x326172a9, RZ ;  /* 0xcd9e8d5704057827 */ /* 0x040fe200078e00ff */
[----:B------:R-:W-:Y:S01]  /*0660*/  PRMT R21, R75, 0x7632, R21 ;  /* 0x000076324b157816 */ /* 0x000fe20000000015 */
[----:B------:R-:W1:Y:S01]  /*0670*/  LDCU UR10, c[0x0][0x448] ;  /* 0x00008900ff0a77ac */ /* 0x000e620008000800 */
[----:B------:R-:W-:Y:S01]  /*0680*/  PRMT R22, R55, 0x7632, R22 ;  /* 0x0000763237167816 */ /* 0x000fe20000000016 */
[----:B------:R-:W-:Y:S01]  /*0690*/  IMAD R9, R4, -0x326172a9, RZ ;  /* 0xcd9e8d5704097824 */ /* 0x000fe200078e02ff */
[----:B------:R-:W-:-:S02]  /*06a0*/  LOP3.LUT R5, R3, R5, R148, 0x96, !PT ;  /* 0x0000000503057212 */ /* 0x000fc400078e9694 */
[----:B------:R-:W-:Y:S02]  /*06b0*/  PRMT R23, R74, 0x7632, R23 ;  /* 0x000076324a177816 */ /* 0x000fe40000000017 */
[----:B------:R-:W-:Y:S01]  /*06c0*/  LOP3.LUT R6, R8, R9, R6, 0x96, !PT ;  /* 0x0000000908067212 */ /* 0x000fe200078e9606 */
[----:B------:R-:W-:Y:S01]  /*06d0*/  IMAD.HI.U32 R10, R5, -0x2daee0ad, RZ ;  /* 0xd2511f53050a7827 */ /* 0x000fe200078e00ff */
[----:B------:R-:W-:Y:S02]  /*06e0*/  PRMT R24, R54, 0x7632, R24 ;  /* 0x0000763236187816 */ /* 0x000fe40000000018 */
[----:B------:R-:W-:Y:S01]  /*06f0*/  PRMT R25, R73, 0x7632, R25 ;  /* 0x0000763249197816 */ /* 0x000fe20000000019 */
[----:B------:R-:W-:Y:S01]  /*0700*/  IMAD R8, R7, -0x326172a9, RZ ;  /* 0xcd9e8d5707087824 */ /* 0x000fe200078e02ff */
[----:B------:R-:W-:Y:S01]  /*0710*/  LOP3.LUT R10, R12, R11, R10, 0x96, !PT ;  /* 0x0000000b0c0a7212 */ /* 0x000fe200078e960a */
[----:B------:R-:W-:Y:S01]  /*0720*/  IMAD R12, R5, -0x2daee0ad, RZ ;  /* 0xd2511f53050c7824 */ /* 0x000fe200078e02ff */
[----:B------:R-:W-:Y:S01]  /*0730*/  IADD3 R7, PT, PT, R148, 0x3c6ef372, RZ ;  /* 0x3c6ef37294077810 */ /* 0x000fe20007ffe0ff */
[----:B------:R-:W-:Y:S01]  /*0740*/  VIADD R11, R149, 0x76cf5d0a ;  /* 0x76cf5d0a950b7836 */ /* 0x000fe20000000000 */
[----:B0-----:R-:W-:Y:S01]  /*0750*/  ISETP.NE.U32.AND P0, PT, RZ, UR4, PT ;  /* 0x00000004ff007c0c */ /* 0x001fe2000bf05070 */
[----:B------:R-:W-:Y:S01]  /*0760*/  IMAD.HI.U32 R9, R6, -0x2daee0ad, RZ ;  /* 0xd2511f5306097827 */ /* 0x000fe200078e00ff */
[----:B------:R-:W-:-:S02]  /*0770*/  PRMT R26, R53, 0x7632, R26 ;  /* 0x00007632351a7816 */ /* 0x000fc4000000001a */
[----:B------:R-:W-:Y:S01]  /*0780*/  ISETP.NE.AND.EX P0, PT, RZ, UR5, PT, P0 ;  /* 0x00000005ff007c0c */ /* 0x000fe2000bf05300 */
[----:B------:R-:W-:Y:S01]  /*0790*/  IMAD.HI.U32 R5, R10, -0x326172a9, RZ ;  /* 0xcd9e8d570a057827 */ /* 0x000fe200078e00ff */
[----:B------:R-:W-:Y:S01]  /*07a0*/  LOP3.LUT R9, R11, R12, R9, 0x96, !PT ;  /* 0x0000000c0b097212 */ /* 0x000fe200078e9609 */
[----:B------:R-:W0:Y:S01]  /*07b0*/  LDCU.64 UR4, c[0x0][0x3a0] ;  /* 0x00007400ff0477ac */ /* 0x000e220008000a00 */
        /* <DEDUP_REMOVED lines=17> */
[----:B------:R-:W-:Y:S01]  /*08d0*/  IMAD.HI.U32 R9, R6, -0x2daee0ad, RZ ;  /* 0xd2511f5306097827 */ /* 0x000fe200078e00ff */
[----:B------:R-:W-:-:S02]  /*08e0*/  LOP3.LUT R10, R12, R11, R10, 0x96, !PT ;  /* 0x0000000b0c0a7212 */ /* 0x000fc400078e960a */
[----:B------:R-:W-:Y:S01]  /*08f0*/  IADD3 R11, PT, PT, R149, -0x126145ec, RZ ;  /* 0xed9eba14950b7810 */ /* 0x000fe20007ffe0ff */
[----:B------:R-:W-:Y:S01]  /*0900*/  IMAD R12, R5, -0x2daee0ad, RZ ;  /* 0xd2511f53050c7824 */ /* 0x000fe200078e02ff */
[----:B------:R-:W-:Y:S01]  /*0910*/  PRMT R34, R49, 0x7632, R34 ;  /* 0x0000763231227816 */ /* 0x000fe20000000022 */
[----:B------:R-:W-:Y:S01]  /*0920*/  IMAD.HI.U32 R5, R10, -0x326172a9, RZ ;  /* 0xcd9e8d570a057827 */ /* 0x000fe200078e00ff */
[----:B------:R-:W-:Y:S02]  /*0930*/  PRMT R35, R68, 0x7632, R35 ;  /* 0x0000763244237816 */ /* 0x000fe40000000023 */
[----:B------:R-:W-:Y:S01]  /*0940*/  LOP3.LUT R9, R11, R12, R9, 0x96, !PT ;  /* 0x0000000c0b097212 */ /* 0x000fe200078e9609 */
[----:B------:R-:W-:Y:S01]  /*0950*/  VIADD R7, R148, 0x78dde6e4 ;  /* 0x78dde6e494077836 */ /* 0x000fe20000000000 */
[----:B------:R-:W-:Y:S01]  /*0960*/  IADD3 R12, PT, PT, R149, -0x56f99767, RZ ;  /* 0xa9066899950c7810 */ /* 0x000fe20007ffe0ff */
[----:B------:R-:W-:Y:S01]  /*0970*/  IMAD R11, R6, -0x2daee0ad, RZ ;  /* 0xd2511f53060b7824 */ /* 0x000fe200078e02ff */
[----:B------:R-:W-:Y:S01]  /*0980*/  PRMT R36, R48, 0x7632, R36 ;  /* 0x0000763230247816 */ /* 0x000fe20000000024 */
[----:B------:R-:W-:Y:S01]  /*0990*/  IMAD.HI.U32 R6, R9, -0x326172a9, RZ ;  /* 0xcd9e8d5709067827 */ /* 0x000fe200078e00ff */
[----:B------:R-:W-:-:S02]  /*09a0*/  LOP3.LUT R5, R7, R8, R5, 0x96, !PT ;  /* 0x0000000807057212 */ /* 0x000fc400078e9605 */
[----:B------:R-:W-:Y:S01]  /*09b0*/  PRMT R37, R67, 0x7632, R37 ;  /* 0x0000763243257816 */ /* 0x000fe20000000025 */
[----:B------:R-:W-:Y:S01]  /*09c0*/  IMAD R7, R10, -0x326172a9, RZ ;  /* 0xcd9e8d570a077824 */ /* 0x000fe200078e02ff */
[----:B------:R-:W-:Y:S01]  /*09d0*/  PRMT R38, R47, 0x7632, R38 ;  /* 0x000076322f267816 */ /* 0x000fe20000000026 */
[----:B------:R-:W-:Y:S01]  /*09e0*/  VIADD R8, R148, 0x1715609d ;  /* 0x1715609d94087836 */ /* 0x000fe20000000000 */
[----:B------:R-:W-:Y:S01]  /*09f0*/  PRMT R39, R66, 0x7632, R39 ;  /* 0x0000763242277816 */ /* 0x000fe20000000027 */
[----:B------:R-:W-:Y:S01]  /*0a00*/  IMAD.HI.U32 R10, R5, -0x2daee0ad, RZ ;  /* 0xd2511f53050a7827 */ /* 0x000fe200078e00ff */
[----:B------:R-:W-:Y:S02]  /*0a10*/  PRMT R40, R46, 0x7632, R40 ;  /* 0x000076322e287816 */ /* 0x000fe40000000028 */
        /* <DEDUP_REMOVED lines=19> */
[----:B------:R-:W-:Y:S01]  /*0b50*/  IADD3 R8, PT, PT, R148, 0x5384540f, RZ ;  /* 0x5384540f94087810 */ /* 0x000fe20007ffe0ff */
        /* <DEDUP_REMOVED lines=36> */
[----:B------:R-:W-:-:S02]  /*0da0*/  LOP3.LUT R196, R6, R5, R196, 0x96, !PT ;  /* 0x0000000506c47212 */ /* 0x000fc400078e96c4 */
        /* <DEDUP_REMOVED lines=11> */
.L_x_3312:
[----:B------:R-:W-:Y:S01]  /*0e60*/  LOP3.LUT P1, RZ, R152, 0x8, RZ, 0xc0, !PT ;  /* 0x0000000898ff7812 */ /* 0x000fe2000782c0ff */
[----:B0-----:R-:W0:Y:S01]  /*0e70*/  S2R R116, SR_TID.X ;  /* 0x0000000000747919 */ /* 0x001e220000002100 */
[----:B------:R-:W1:Y:S01]  /*0e80*/  LDC.64 R154, c[0x0][0x390] ;  /* 0x0000e400ff9a7b82 */ /* 0x000e620000000a00 */
[----:B------:R-:W-:-:S05]  /*0e90*/  IMAD R108, R0, UR8, RZ ;  /* 0x00000008006c7c24 */ /* 0x000fca000f8e02ff */
[----:B------:R-:W-:-:S04]  /*0ea0*/  SHF.R.S32.HI R109, RZ, 0x1f, R108 ;  /* 0x0000001fff6d7819 */ /* 0x000fc8000001146c */
[----:B------:R-:W-:Y:S01]  /*0eb0*/  LEA.HI R109, R109, R108, RZ, 0x3 ;  /* 0x0000006c6d6d7211 */ /* 0x000fe200078f18ff */
[----:B------:R-:W2:Y:S01]  /*0ec0*/  @P1 LDC.64 R112, c[0x0][0x3e0] ;  /* 0x0000f800ff701b82 */ /* 0x000ea20000000a00 */
[----:B0-----:R-:W-:-:S04]  /*0ed0*/  LOP3.LUT R108, R116, 0x1f, RZ, 0xc0, !PT ;  /* 0x0000001f746c7812 */ /* 0x001fc800078ec0ff */
[----:B------:R-:W-:Y:S01]  /*0ee0*/  LEA.HI.SX32 R117, R109, R108, 0x1d ;  /* 0x0000006c6d757211 */ /* 0x000fe200078feaff */
[----:B--2---:R-:W-:-:S04]  /*0ef0*/  @P1 IMAD.WIDE R112, R0, 0x2, R112 ;  /* 0x0000000200701825 */ /* 0x004fc800078e0270 */
[----:B-1----:R-:W-:Y:S02]  /*0f00*/  IMAD.WIDE.U32 R108, R117, 0x10, R154 ;  /* 0x00000010756c7825 */ /* 0x002fe400078e009a */
[----:B------:R-:W2:Y:S04]  /*0f10*/  @P1 LDG.E.U16 R112, desc[UR6][R112.64] ;  /* 0x0000000670701981 */ /* 0x000ea8000c1e1500 */
[----:B------:R-:W5:Y:S01]  /*0f20*/  LDG.E.128 R108, desc[UR6][R108.64] ;  /* 0x000000066c6c7981 */ /* 0x000f62000c1e1d00 */
[----:B------:R-:W-:Y:S01]  /*0f30*/  ISETP.NE.U32.AND P0, PT, RZ, UR4, PT ;  /* 0x00000004ff007c0c */ /* 0x000fe2000bf05070 */
[----:B------:R-:W-:Y:S01]  /*0f40*/  IMAD.MOV.U32 R165, RZ, RZ, 0x3f800000 ;  /* 0x3f800000ffa57424 */ /* 0x000fe200078e00ff */
[C---:B------:R-:W-:Y:S01]  /*0f50*/  IADD3 R164, PT, PT, R149.reuse, 0x646e171e, RZ ;  /* 0x646e171e95a47810 */ /* 0x040fe20007ffe0ff */
[----:B------:R-:W-:Y:S01]  /*0f60*/  VIADD R163, R149, 0x32370b8f ;  /* 0x32370b8f95a37836 */ /* 0x000fe20000000000 */
[----:B------:R-:W-:Y:S01]  /*0f70*/  ISETP.NE.AND.EX P0, PT, RZ, UR5, PT, P0 ;  /* 0x00000005ff007c0c */ /* 0x000fe2000bf05300 */
[C---:B------:R-:W-:Y:S01]  /*0f80*/  VIADD R162, R148.reuse, 0x1715609d ;  /* 0x1715609d94a27836 */ /* 0x040fe20000000000 */
[----:B------:R-:W-:Y:S01]  /*0f90*/  IADD3 R161, PT, PT, R148, 0x5384540f, RZ ;  /* 0x5384540f94a17810 */ /* 0x000fe20007ffe0ff */
[----:B------:R-:W-:-:S02]  /*0fa0*/  IMAD.MOV.U32 R160, RZ, RZ, 0x2f800000 ;  /* 0x2f800000ffa07424 */ /* 0x000fc400078e00ff */
[----:B--2---:R-:W-:-:S08]  /*0fb0*/  @P1 IMAD.U32 R165, R112, 0x10000, RZ ;  /* 0x0001000070a51824 */ /* 0x004fd000078e00ff */
        /* <DEDUP_REMOVED lines=11> */
[----:B------:R-:W-:-:S04]  /*1070*/  VIADDMNMX.U32 R112, R203, 0xfffffffe, R112, PT ;  /* 0xfffffffecb707846 */ /* 0x000fc80003800070 */
[----:B------:R-:W-:-:S04]  /*1080*/  SHF.L.U32 R114, R112, 0x2, RZ ;  /* 0x0000000270727819 */ /* 0x000fc800000006ff */
[----:B------:R-:W0:Y:S02]  /*1090*/  LDC R112, c[0x2][R114] ;  /* 0x0080000072707b82 */ /* 0x000e240000000800 */
[----:B0-----:R-:W-:-:S04]  /*10a0*/  SHF.R.S32.HI R113, RZ, 0x1f, R112 ;  /* 0x0000001fff717819 */ /* 0x001fc80000011470 */
.L_x_45620:
[----:B------:R-:W-:Y:S05]  /*10b0*/  BRX R112 -0x10c0                                       (*"BRANCH_TARGETS .L_x_45621,.L_x_45622,.L_x_45623"*) ;  /* 0xffffffec70d07949 */ /* 0x000fea000383ffff */
.L_x_45623:
[----:B------:R-:W-:Y:S01]  /*10c0*/  VIADD R112, R203, 0x1 ;  /* 0x00000001cb707836 */ /* 0x000fe20000000000 */
[----:B------:R-:W-:Y:S01]  /*10d0*/  MOV R113, R191 ;  /* 0x000000bf00717202 */ /* 0x000fe20000000f00 */
[----:B------:R-:W-:Y:S01]  /*10e0*/  IMAD.MOV.U32 R174, RZ, RZ, R166 ;  /* 0x000000ffffae7224 */ /* 0x000fe200078e00a6 */
[----:B------:R-:W-:Y:S06]  /*10f0*/  BRA `(.L_x_2904) ;  /* 0x0000000400247947 */ /* 0x000fec0003800000 */
.L_x_45621:
[----:B------:R-:W-:Y:S01]  /*1100*/  IMAD.MOV.U32 R174, RZ, RZ, R166 ;  /* 0x000000ffffae7224 */ /* 0x000fe200078e00a6 */
[----:B------:R-:W-:Y:S01]  /*1110*/  MOV R113, R196 ;  /* 0x000000c400717202 */ /* 0x000fe20000000f00 */
[----:B------:R-:W-:Y:S01]  /*1120*/  IMAD.MOV.U32 R112, RZ, RZ, 0x3 ;  /* 0x00000003ff707424 */ /* 0x000fe200078e00ff */
[----:B------:R-:W-:Y:S06]  /*1130*/  BRA `(.L_x_2904) ;  /* 0x0000000400147947 */ /* 0x000fec0003800000 */
.L_x_45622:
        /* <DEDUP_REMOVED lines=13> */
.L_x_2906:
[----:B------:R-:W-:Y:S05]  /*1210*/  BSYNC.RECONVERGENT B1 ;  /* 0x0000000000017941 */ /* 0x000fea0003800200 */
.L_x_2905:
        /* <DEDUP_REMOVED lines=14> */
[C---:B------:R-:W-:Y:S02]  /*1300*/  VIADD R119, R148.reuse, 0x3c6ef372 ;  /* 0x3c6ef37294777836 */ /* 0x040fe40000000000 */
[----:B------:R-:W-:-:S03]  /*1310*/  VIADD R191, R148, 0x8ff34781 ;  /* 0x8ff3478194bf7836 */ /* 0x000fc60000000000 */
[----:B------:R-:W-:Y:S01]  /*1320*/  LOP3.LUT R118, R119, R120, R115, 0x96, !PT ;  /* 0x0000007877767212 */ /* 0x000fe200078e9673 */
[----:B------:R-:W-:-:S04]  /*1330*/  IMAD.WIDE.U32 R120, R121, -0x326172a9, RZ ;  /* 0xcd9e8d5779787825 */ /* 0x000fc800078e00ff */
[----:B------:R-:W-:Y:S01]  /*1340*/  IMAD.WIDE.U32 R118, R118, -0x2daee0ad, RZ ;  /* 0xd2511f5376767825 */ /* 0x000fe200078e00ff */
[----:B------:R-:W-:-:S03]  /*1350*/  LOP3.LUT R113, R113, R114, R121, 0x96, !PT ;  /* 0x0000007271717212 */ /* 0x000fc600078e9679 */
[----:B------:R-:W-:Y:S01]  /*1360*/  VIADD R121, R149, 0xed9eba14 ;  /* 0xed9eba1495797836 */ /* 0x000fe20000000000 */
        /* <DEDUP_REMOVED lines=9> */
[----:B------:R-:W-:-:S04]  /*1400*/  LOP3.LUT R113, R162, R114, R121, 0x96, !PT ;  /* 0x00000072a2717212 */ /* 0x000fc800078e9679 */
[----:B------:R-:W-:Y:S01]  /*1410*/  LOP3.LUT R114, R115, R112, R119, 0x96, !PT ;  /* 0x0000007073727212 */ /* 0x000fe200078e9677 */
[----:B------:R-:W-:-:S04]  /*1420*/  IMAD.WIDE.U32 R112, R113, -0x2daee0ad, RZ ;  /* 0xd2511f5371707825 */ /* 0x000fc800078e00ff */
[----:B------:R-:W-:Y:S01]  /*1430*/  IMAD.WIDE.U32 R114, R114, -0x326172a9, RZ ;  /* 0xcd9e8d5772727825 */ /* 0x000fe200078e00ff */
[----:B------:R-:W-:-:S03]  /*1440*/  LOP3.LUT R121, R164, R118, R113, 0x96, !PT ;  /* 0x00000076a4797212 */ /* 0x000fc600078e9671 */
[----:B------:R-:W-:Y:S02]  /*1450*/  VIADD R119, R148, 0xb54cda56 ;  /* 0xb54cda5694777836 */ /* 0x000fe40000000000 */
[----:B------:R-:W-:-:S03]  /*1460*/  VIADD R113, R149, 0x1fd5c5a3 ;  /* 0x1fd5c5a395717836 */ /* 0x000fc60000000000 */
[----:B------:R-:W-:Y:S01]  /*1470*/  LOP3.LUT R118, R119, R120, R115, 0x96, !PT ;  /* 0x0000007877767212 */ /* 0x000fe200078e9673 */
        /* <DEDUP_REMOVED lines=10> */
[----:B------:R-:W-:Y:S01]  /*1520*/  IMAD.WIDE.U32 R194, R194, -0x326172a9, RZ ;  /* 0xcd9e8d57c2c27825 */ /* 0x000fe200078e00ff */
[----:B------:R-:W-:-:S03]  /*1530*/  IADD3 R113, PT, PT, R149, -0x695add53, RZ ;  /* 0x96a522ad95717810 */ /* 0x000fc60007ffe0ff */
[----:B------:R-:W-:Y:S01]  /*1540*/  IMAD.WIDE.U32 R174, R174, -0x2daee0ad, RZ ;  /* 0xd2511f53aeae7825 */ /* 0x000fe200078e00ff */
[----:B------:R-:W-:-:S03]  /*1550*/  LOP3.LUT R191, R191, R112, R195, 0x96, !PT ;  /* 0x00000070bfbf7212 */ /* 0x000fc600078e96c3 */
[----:B------:R-:W-:Y:S01]  /*1560*/  IMAD.MOV.U32 R112, RZ, RZ, RZ ;  /* 0x000000ffff707224 */ /* 0x000fe200078e00ff */
[----:B------:R-:W-:Y:S01]  /*1570*/  LOP3.LUT R196, R113, R196, R175, 0x96, !PT ;  /* 0x000000c471c47212 */ /* 0x000fe200078e96af */
[----:B------:R-:W-:-:S07]  /*1580*/  IMAD.MOV.U32 R113, RZ, RZ, R166 ;  /* 0x000000ffff717224 */ /* 0x000fce00078e00a6 */
.L_x_2904:
[----:B------:R-:W-:Y:S05]  /*1590*/  BSYNC.RECONVERGENT B0 ;  /* 0x0000000000007941 */ /* 0x000fea0003800200 */
.L_x_2903:
[----:B------:R-:W-:Y:S01]  /*15a0*/  I2FP.F32.U32 R113, R113 ;  /* 0x0000007100717245 */ /* 0x000fe20000201000 */
[----:B------:R-:W-:Y:S01]  /*15b0*/  IMAD.U32 R159, RZ, RZ, UR12 ;  /* 0x0000000cff9f7e24 */ /* 0x000fe2000f8e00ff */
[----:B-----5:R-:W-:Y:S01]  /*15c0*/  SHF.L.U32 R114, R108, 0x10, RZ ;  /* 0x000000106c727819 */ /* 0x020fe200000006ff */
[----:B------:R-:W-:Y:S01]  /*15d0*/  IMAD.U32 R158, RZ, RZ, UR11 ;  /* 0x0000000bff9e7e24 */ /* 0x000fe2000f8e00ff */
[----:B------:R-:W-:Y:S01]  /*15e0*/  ISETP.NE.AND P2, PT, R112, 0x1, PT ;  /* 0x000000017000780c */ /* 0x000fe20003f45270 */
[----:B------:R-:W-:Y:S01]  /*15f0*/  FFMA.FTZ R113, R113, R160, 1.1641532182693481445e-10 ;  /* 0x2f00000071717423 */ /* 0x000fe200000100a0 */
[----:B------:R-:W-:Y:S01]  /*1600*/  SHF.L.U32 R119, R84, 0x10, RZ ;  /* 0x0000001054777819 */ /* 0x000fe200000006ff */
[----:B------:R-:W-:Y:S01]  /*1610*/  FMUL.FTZ R114, R114, R165 ;  /* 0x000000a572727220 */ /* 0x000fe20000410000 */
[----:B------:R-:W-:Y:S01]  /*1620*/  LOP3.LUT R152, R152, 0xfffffffb, RZ, 0xc0, !PT ;  /* 0xfffffffb98987812 */ /* 0x000fe200078ec0ff */
[----:B------:R-:W-:Y:S01]  /*1630*/  BSSY.RECONVERGENT B0, `(.L_x_2907) ;  /* 0x000005a000007945 */ /* 0x000fe20003800200 */
[----:B------:R-:W-:Y:S01]  /*1640*/  FSETP.GTU.FTZ.AND P1, PT, R113, R158, PT ;  /* 0x0000009e7100720b */ /* 0x000fe20003f3c000 */
[----:B------:R-:W-:Y:S01]  /*1650*/  FMUL.FTZ R114, R114, R159 ;  /* 0x0000009f72727220 */ /* 0x000fe20000410000 */
[----:B------:R-:W-:Y:S01]  /*1660*/  IMAD.U32 R113, R104, 0x10000, RZ ;  /* 0x0001000068717824 */ /* 0x000fe200078e00ff */
[----:B------:R-:W-:-:S03]  /*1670*/  PRMT R108, R108, 0x7632, R108 ;  /* 0x000076326c6c7816 */ /* 0x000fc6000000006c */
        /* <DEDUP_REMOVED lines=15> */
.L_x_2909:
        /* <DEDUP_REMOVED lines=13> */
.L_x_2911:
[----:B------:R-:W-:Y:S05]  /*1840*/  BSYNC.RECONVERGENT B1 ;  /* 0x0000000000017941 */ /* 0x000fea0003800200 */
.L_x_2910:
[----:B------:R-:W-:Y:S01]  /*1850*/  IMAD.WIDE.U32 R122, R4, -0x326172a9, RZ ;  /* 0xcd9e8d57047a7825 */ /* 0x000fe200078e00ff */
[----:B------:R-:W-:Y:S02]  /*1860*/  LOP3.LUT R112, R151, R121, R149, 0x96, !PT ;  /* 0x0000007997707212 */ /* 0x000fe400078e9695 */
[----:B------:R-:W-:Y:S02]  /*1870*/  IADD3 R121, PT, PT, R148, -0x61c88647, RZ ;  /* 0x9e3779b994797810 */ /* 0x000fe40007ffe0ff */
[----:B------:R-:W-:Y:S01]  /*1880*/  LOP3.LUT R114, R3, R123, R148, 0x96, !PT ;  /* 0x0000007b03727212 */ /* 0x000fe200078e9694 */
[----:B------:R-:W-:Y:S01]  /*1890*/  IMAD.WIDE.U32 R112, R112, -0x326172a9, RZ ;  /* 0xcd9e8d5770707825 */ /* 0x000fe200078e00ff */
[----:B------:R-:W-:-:S03]  /*18a0*/  IADD3 R191, PT, PT, R148, -0x700cb87f, RZ ;  /* 0x8ff3478194bf7810 */ /* 0x000fc60007ffe0ff */
[----:B------:R-:W-:Y:S01]  /*18b0*/  IMAD.WIDE.U32 R114, R114, -0x2daee0ad, RZ ;  /* 0xd2511f5372727825 */ /* 0x000fe200078e00ff */
[----:B------:R-:W-:Y:S02]  /*18c0*/  LOP3.LUT R121, R121, R122, R113, 0x96, !PT ;  /* 0x0000007a79797212 */ /* 0x000fe400078e9671 */
[----:B------:R-:W-:Y:S01]  /*18d0*/  IADD3 R113, PT, PT, R148, 0x3c6ef372, RZ ;  /* 0x3c6ef37294717810 */ /* 0x000fe20007ffe0ff */
[----:B------:R-:W-:-:S05]  /*18e0*/  VIADD R123, R149, 0xbb67ae85 ;  /* 0xbb67ae85957b7836 */ /* 0x000fca0000000000 */
[----:B------:R-:W-:Y:S01]  /*18f0*/  LOP3.LUT R123, R123, R120, R115, 0x96, !PT ;  /* 0x000000787b7b7212 */ /* 0x000fe200078e9673 */
[----:B------:R-:W-:-:S04]  /*1900*/  IMAD.WIDE.U32 R120, R121, -0x2daee0ad, RZ ;  /* 0xd2511f5379787825 */ /* 0x000fc800078e00ff */
[----:B------:R-:W-:Y:S02]  /*1910*/  VIADD R115, R149, 0x76cf5d0a ;  /* 0x76cf5d0a95737836 */ /* 0x000fe40000000000 */
[----:B------:R-:W-:-:S03]  /*1920*/  IMAD.WIDE.U32 R122, R123, -0x326172a9, RZ ;  /* 0xcd9e8d577b7a7825 */ /* 0x000fc600078e00ff */
[----:B------:R-:W-:Y:S01]  /*1930*/  LOP3.LUT R115, R115, R114, R121, 0x96, !PT ;  /* 0x0000007273737212 */ /* 0x000fe200078e9679 */
[----:B------:R-:W-:Y:S01]  /*1940*/  VIADD R121, R148, 0xdaa66d2b ;  /* 0xdaa66d2b94797836 */ /* 0x000fe20000000000 */
[----:B------:R-:W-:-:S03]  /*1950*/  LOP3.LUT R114, R113, R112, R123, 0x96, !PT ;  /* 0x0000007071727212 */ /* 0x000fc600078e967b */
        /* <DEDUP_REMOVED lines=10> */
[----:B------:R-:W-:Y:S02]  /*1a00*/  VIADD R123, R149, 0xa9066899 ;  /* 0xa9066899957b7836 */ /* 0x000fe40000000000 */
[----:B------:R-:W-:-:S04]  /*1a10*/  IMAD.WIDE.U32 R112, R115, -0x326172a9, RZ ;  /* 0xcd9e8d5773707825 */ /* 0x000fc800078e00ff */
[----:B------:R-:W-:Y:S01]  /*1a20*/  IMAD.WIDE.U32 R114, R114, -0x2daee0ad, RZ ;  /* 0xd2511f5372727825 */ /* 0x000fe200078e00ff */
[----:B------:R-:W-:-:S03]  /*1a30*/  LOP3.LUT R121, R162, R122, R113, 0x96, !PT ;  /* 0x0000007aa2797212 */ /* 0x000fc600078e9671 */
[----:B------:R-:W-:Y:S01]  /*1a40*/  VIADD R113, R148, 0xb54cda56 ;  /* 0xb54cda5694717836 */ /* 0x000fe20000000000 */
[----:B------:R-:W-:Y:S01]  /*1a50*/  LOP3.LUT R123, R123, R120, R115, 0x96, !PT ;  /* 0x000000787b7b7212 */ /* 0x000fe200078e9673 */
[----:B------:R-:W-:-:S04]  /*1a60*/  IMAD.WIDE.U32 R120, R121, -0x2daee0ad, RZ ;  /* 0xd2511f5379787825 */ /* 0x000fc800078e00ff */
[----:B------:R-:W-:Y:S01]  /*1a70*/  IMAD.WIDE.U32 R122, R123, -0x326172a9, RZ ;  /* 0xcd9e8d577b7a7825 */ /* 0x000fe200078e00ff */
[----:B------:R-:W-:Y:S02]  /*1a80*/  LOP3.LUT R115, R164, R114, R121, 0x96, !PT ;  /* 0x00000072a4737212 */ /* 0x000fe400078e9679 */
[----:B------:R-:W-:Y:S02]  /*1a90*/  IADD3 R121, PT, PT, R149, 0x1fd5c5a3, RZ ;  /* 0x1fd5c5a395797810 */ /* 0x000fe40007ffe0ff */
[----:B------:R-:W-:Y:S01]  /*1aa0*/  LOP3.LUT R114, R113, R112, R123, 0x96, !PT ;  /* 0x0000007071727212 */ /* 0x000fe200078e967b */
[----:B------:R-:W-:-:S04]  /*1ab0*/  IMAD.WIDE.U32 R112, R115, -0x326172a9, RZ ;  /* 0xcd9e8d5773707825 */ /* 0x000fc800078e00ff */
        /* <DEDUP_REMOVED lines=8> */
[----:B------:R-:W-:Y:S01]  /*1b40*/  IMAD.MOV.U32 R114, RZ, RZ, RZ ;  /* 0x000000ffff727224 */ /* 0x000fe200078e00ff */
[----:B------:R-:W-:-:S03]  /*1b50*/  LOP3.LUT R113, R113, R112, R121, 0x96, !PT ;  /* 0x0000007071717212 */ /* 0x000fc600078e9679 */
[----:B------:R-:W-:-:S04]  /*1b60*/  IMAD.WIDE.U32 R194, R115, -0x326172a9, RZ ;  /* 0xcd9e8d5773c27825 */ /* 0x000fc800078e00ff */
[----:B------:R-:W-:Y:S01]  /*1b70*/  IMAD.WIDE.U32 R112, R113, -0x2daee0ad, RZ ;  /* 0xd2511f5371707825 */ /* 0x000fe200078e00ff */
[----:B------:R-:W-:-:S03]  /*1b80*/  LOP3.LUT R191, R191, R120, R195, 0x96, !PT ;  /* 0x00000078bfbf7212 */ /* 0x000fc600078e96c3 */
[----:B------:R-:W-:-:S05]  /*1b90*/  VIADD R115, R149, 0x96a522ad ;  /* 0x96a522ad95737836 */ /* 0x000fca0000000000 */
[----:B------:R-:W-:Y:S01]  /*1ba0*/  LOP3.LUT R196, R115, R196, R113, 0x96, !PT ;  /* 0x000000c473c47212 */ /* 0x000fe200078e9671 */
[----:B------:R-:W-:Y:S01]  /*1bb0*/  IMAD.MOV.U32 R113, RZ, RZ, R174 ;  /* 0x000000ffff717224 */ /* 0x000fe200078e00ae */
[----:B------:R-:W-:-:S07]  /*1bc0*/  MOV R174, R112 ;  /* 0x0000007000ae7202 */ /* 0x000fce0000000f00 */
.L_x_2908:
[----:B------:R-:W-:Y:S05]  /*1bd0*/  BSYNC.RECONVERGENT B0 ;  /* 0x0000000000007941 */ /* 0x000fea0003800200 */
.L_x_2907:
[----:B------:R-:W-:Y:S01]  /*1be0*/  I2FP.F32.U32 R113, R113 ;  /* 0x0000007100717245 */ /* 0x000fe20000201000 */
[----:B------:R-:W-:Y:S01]  /*1bf0*/  IMAD.U32 R108, R108, 0x10000, RZ ;  /* 0x000100006c6c7824 */ /* 0x000fe200078e00ff */
[----:B------:R-:W-:Y:S01]  /*1c00*/  ISETP.NE.AND P2, PT, R114, 0x1, PT ;  /* 0x000000017200780c */ /* 0x000fe20003f45270 */
[----:B------:R-:W-:Y:S01]  /*1c10*/  BSSY.RECONVERGENT B0, `(.L_x_2912) ;  /* 0x000005e000007945 */ /* 0x000fe20003800200 */
[----:B------:R-:W-:Y:S01]  /*1c20*/  PRMT R112, R104, 0x7632, R112 ;  /* 0x0000763268707816 */ /* 0x000fe20000000070 */
[----:B------:R-:W-:Y:S01]  /*1c30*/  FFMA.FTZ R113, R113, R160, 1.1641532182693481445e-10 ;  /* 0x2f00000071717423 */ /* 0x000fe200000100a0 */
[----:B------:R-:W-:Y:S01]  /*1c40*/  FMUL.FTZ R108, R108, R165 ;  /* 0x000000a56c6c7220 */ /* 0x000fe20000410000 */
[----:B------:R-:W-:Y:S02]  /*1c50*/  LOP3.LUT R152, R152, 0xfffffffd, RZ, 0xc0, !PT ;  /* 0xfffffffd98987812 */ /* 0x000fe400078ec0ff */
[----:B------:R-:W-:Y:S02]  /*1c60*/  IMAD.U32 R115, R112, 0x10000, RZ ;  /* 0x0001000070737824 */ /* 0x000fe400078e00ff */
[----:B------:R-:W-:Y:S01]  /*1c70*/  FMUL.FTZ R108, R108, R159 ;  /* 0x0000009f6c6c7220 */ /* 0x000fe20000410000 */
[----:B------:R-:W-:Y:S01]  /*1c80*/  FSETP.GTU.FTZ.AND P1, PT, R113, R158, PT ;  /* 0x0000009e7100720b */ /* 0x000fe20003f3c000 */
[----:B------:R-:W-:Y:S01]  /*1c90*/  IMAD.MOV.U32 R112, RZ, RZ, 0x2 ;  /* 0x00000002ff707424 */ /* 0x000fe200078e00ff */
[----:B------:R-:W-:-:S02]  /*1ca0*/  SHF.L.U32 R113, R150, 0x10, RZ ;  /* 0x0000001096717819 */ /* 0x000fc400000006ff */
[----:B------:R-:W-:Y:S02]  /*1cb0*/  FSEL R108, R108, RZ, !P1 ;  /* 0x000000ff6c6c7208 */ /* 0x000fe40004800000 */
[----:B------:R-:W-:-:S03]  /*1cc0*/  PLOP3.LUT P1, PT, P1, PT, PT, 0x8, 0x80 ;  /* 0x000000000080781c */ /* 0x000fc60000f2e170 */
[----:B------:R-:W-:Y:S01]  /*1cd0*/  FFMA.FTZ R118, R108, R113, R115 ;  /* 0x000000716c767223 */ /* 0x000fe20000010073 */
        /* <DEDUP_REMOVED lines=11> */
.L_x_2914:
        /* <DEDUP_REMOVED lines=13> */
.L_x_2916:
[----:B------:R-:W-:Y:S05]  /*1e60*/  BSYNC.RECONVERGENT B1 ;  /* 0x0000000000017941 */ /* 0x000fea0003800200 */
.L_x_2915:
[----:B------:R-:W-:Y:S01]  /*1e70*/  IMAD.WIDE.U32 R122, R4, -0x326172a9, RZ ;  /* 0xcd9e8d57047a7825 */ /* 0x000fe200078e00ff */
[----:B------:R-:W-:Y:S02]  /*1e80*/  LOP3.LUT R112, R151, R115, R149, 0x96, !PT ;  /* 0x0000007397707212 */ /* 0x000fe400078e9695 */
[----:B------:R-:W-:Y:S01]  /*1e90*/  IADD3 R115, PT, PT, R148, -0x61c88647, RZ ;  /* 0x9e3779b994737810 */ /* 0x000fe20007ffe0ff */
[----:B------:R-:W-:Y:S01]  /*1ea0*/  IMAD.MOV.U32 R108, RZ, RZ, R174 ;  /* 0x000000ffff6c7224 */ /* 0x000fe200078e00ae */
        /* <DEDUP_REMOVED lines=48> */
[----:B------:R-:W-:Y:S02]  /*21b0*/  MOV R174, R112 ;  /* 0x0000007000ae7202 */ /* 0x000fe40000000f00 */
[----:B------:R-:W-:Y:S01]  /*21c0*/  LOP3.LUT R196, R115, R196, R113, 0x96, !PT ;  /* 0x000000c473c47212 */ /* 0x000fe200078e9671 */
[----:B------:R-:W-:Y:S01]  /*21d0*/  IMAD.MOV.U32 R112, RZ, RZ, RZ ;  /* 0x000000ffff707224 */ /* 0x000fe200078e00ff */
[----:B------:R-:W-:-:S07]  /*21e0*/  LOP3.LUT R191, R191, R114, R195, 0x96, !PT ;  /* 0x00000072bfbf7212 */ /* 0x000fce00078e96c3 */
.L_x_2913:
[----:B------:R-:W-:Y:S05]  /*21f0*/  BSYNC.RECONVERGENT B0 ;  /* 0x0000000000007941 */ /* 0x000fea0003800200 */
.L_x_2912:
        /* <DEDUP_REMOVED lines=9> */
[----:B------:R-:W-:Y:S01]  /*2290*/  MOV R109, R194 ;  /* 0x000000c2006d7202 */ /* 0x000fe20000000f00 */
[----:B------:R-:W-:Y:S01]  /*22a0*/  FMUL.FTZ R108, R108, R159 ;  /* 0x0000009f6c6c7220 */ /* 0x000fe20000410000 */
[----:B------:R-:W-:Y:S01]  /*22b0*/  FSETP.GTU.FTZ.AND P1, PT, R113, R158, PT ;  /* 0x0000009e7100720b */ /* 0x000fe20003f3c000 */
[----:B------:R-:W-:-:S03]  /*22c0*/  IMAD.U32 R113, R105, 0x10000, RZ ;  /* 0x0001000069717824 */ /* 0x000fc600078e00ff */
        /* <DEDUP_REMOVED lines=12> */
.L_x_2919:
        /* <DEDUP_REMOVED lines=13> */
.L_x_2921:
[----:B------:R-:W-:Y:S05]  /*2460*/  BSYNC.RECONVERGENT B1 ;  /* 0x0000000000017941 */ /* 0x000fea0003800200 */
.L_x_2920:
        /* <DEDUP_REMOVED lines=47> */
[----:B------:R-:W-:Y:S02]  /*2760*/  VIADD R113, R149, 0x96a522ad ;  /* 0x96a522ad95717836 */ /* 0x000fe40000000000 */
[----:B------:R-:W-:Y:S01]  /*2770*/  IMAD.MOV.U32 R114, RZ, RZ, RZ ;  /* 0x000000ffff727224 */ /* 0x000fe200078e00ff */
[----:B------:R-:W-:Y:S01]  /*2780*/  LOP3.LUT R115, R115, R122, R197, 0x96, !PT ;  /* 0x0000007a73737212 */ /* 0x000fe200078e96c5 */
[----:B------:R-:W-:-:S04]  /*2790*/  IMAD.WIDE.U32 R108, R109, -0x2daee0ad, RZ ;  /* 0xd2511f536d6c7825 */ /* 0x000fc800078e00ff */
[----:B------:R-:W-:Y:S01]  /*27a0*/  IMAD.WIDE.U32 R194, R115, -0x326172a9, RZ ;  /* 0xcd9e8d5773c27825 */ /* 0x000fe200078e00ff */
[----:B------:R-:W-:-:S03]  /*27b0*/  LOP3.LUT R196, R113, R196, R109, 0x96, !PT ;  /* 0x000000c471c47212 */ /* 0x000fc600078e966d */
[----:B------:R-:W-:Y:S01]  /*27c0*/  IMAD.MOV.U32 R109, RZ, RZ, R174 ;  /* 0x000000ffff6d7224 */ /* 0x000fe200078e00ae */
[----:B------:R-:W-:Y:S02]  /*27d0*/  LOP3.LUT R191, R191, R112, R195, 0x96, !PT ;  /* 0x00000070bfbf7212 */ /* 0x000fe400078e96c3 */
[----:B------:R-:W-:-:S07]  /*27e0*/  MOV R174, R108 ;  /* 0x0000006c00ae7202 */ /* 0x000fce0000000f00 */
.L_x_2918:
[----:B------:R-:W-:Y:S05]  /*27f0*/  BSYNC.RECONVERGENT B0 ;  /* 0x0000000000007941 */ /* 0x000fea0003800200 */
.L_x_2917:
[----:B------:R-:W-:Y:S01]  /*2800*/  I2FP.F32.U32 R109, R109 ;  /* 0x0000006d006d7245 */ /* 0x000fe20000201000 */
[----:B------:R-:W-:Y:S01]  /*2810*/  IMAD.U32 R120, R120, 0x10000, RZ ;  /* 0x0001000078787824 */ /* 0x000fe200078e00ff */
[----:B------:R-:W-:Y:S01]  /*2820*/  ISETP.NE.AND P3, PT, R114, 0x1, PT ;  /* 0x000000017200780c */ /* 0x000fe20003f65270 */
[----:B------:R-:W-:Y:S01]  /*2830*/  BSSY.RECONVERGENT B0, `(.L_x_2922) ;  /* 0x000005c000007945 */ /* 0x000fe20003800200 */
[----:B------:R-:W-:Y:S01]  /*2840*/  PRMT R108, R105, 0x7632, R108 ;  /* 0x00007632696c7816 */ /* 0x000fe2000000006c */
[----:B------:R-:W-:Y:S01]  /*2850*/  FFMA.FTZ R109, R109, R160, 1.1641532182693481445e-10 ;  /* 0x2f0000006d6d7423 */ /* 0x000fe200000100a0 */
[----:B------:R-:W-:Y:S01]  /*2860*/  FMUL.FTZ R120, R120, R165 ;  /* 0x000000a578787220 */ /* 0x000fe20000410000 */
[----:B------:R-:W-:Y:S02]  /*2870*/  IMAD.MOV.U32 R112, RZ, RZ, 0x2 ;  /* 0x00000002ff707424 */ /* 0x000fe400078e00ff */
[----:B------:R-:W-:Y:S02]  /*2880*/  IMAD.U32 R113, R108, 0x10000, RZ ;  /* 0x000100006c717824 */ /* 0x000fe400078e00ff */
[----:B------:R-:W-:Y:S01]  /*2890*/  FMUL.FTZ R120, R120, R159 ;  /* 0x0000009f78787220 */ /* 0x000fe20000410000 */
[----:B------:R-:W-:-:S02]  /*28a0*/  FSETP.GTU.FTZ.AND P2, PT, R109, R158, PT ;  /* 0x0000009e6d00720b */ /* 0x000fc40003f5c000 */
[----:B------:R-:W-:Y:S02]  /*28b0*/  SHF.L.U32 R109, R147, 0x10, RZ ;  /* 0x00000010936d7819 */ /* 0x000fe400000006ff */
        /* <DEDUP_REMOVED lines=13> */
.L_x_2924:
        /* <DEDUP_REMOVED lines=13> */
.L_x_2926:
[----:B------:R-:W-:Y:S05]  /*2a60*/  BSYNC.RECONVERGENT B1 ;  /* 0x0000000000017941 */ /* 0x000fea0003800200 */
.L_x_2925:
        /* <DEDUP_REMOVED lines=47> */
[----:B------:R-:W-:-:S03]  /*2d60*/  IMAD.WIDE.U32 R194, R115, -0x326172a9, RZ ;  /* 0xcd9e8d5773c27825 */ /* 0x000fc600078e00ff */
[----:B------:R-:W-:Y:S01]  /*2d70*/  LOP3.LUT R109, R109, R114, R113, 0x96, !PT ;  /* 0x000000726d6d7212 */ /* 0x000fe200078e9671 */
[----:B------:R-:W-:Y:S01]  /*2d80*/  VIADD R113, R149, 0x96a522ad ;  /* 0x96a522ad95717836 */ /* 0x000fe20000000000 */
[----:B------:R-:W-:Y:S01]  /*2d90*/  LOP3.LUT R191, R191, R112, R195, 0x96, !PT ;  /* 0x00000070bfbf7212 */ /* 0x000fe200078e96c3 */
[----:B------:R-:W-:Y:S02]  /*2da0*/  IMAD.MOV.U32 R112, RZ, RZ, RZ ;  /* 0x000000ffff707224 */ /* 0x000fe400078e00ff */
[----:B------:R-:W-:-:S05]  /*2db0*/  IMAD.WIDE.U32 R108, R109, -0x2daee0ad, RZ ;  /* 0xd2511f536d6c7825 */ /* 0x000fca00078e00ff */
[----:B------:R-:W-:Y:S01]  /*2dc0*/  LOP3.LUT R196, R113, R196, R109, 0x96, !PT ;  /* 0x000000c471c47212 */ /* 0x000fe200078e966d */
[----:B------:R-:W-:Y:S01]  /*2dd0*/  IMAD.MOV.U32 R109, RZ, RZ, R174 ;  /* 0x000000ffff6d7224 */ /* 0x000fe200078e00ae */
[----:B------:R-:W-:-:S07]  /*2de0*/  MOV R174, R108 ;  /* 0x0000006c00ae7202 */ /* 0x000fce0000000f00 */
.L_x_2923:
[----:B------:R-:W-:Y:S05]  /*2df0*/  BSYNC.RECONVERGENT B0 ;  /* 0x0000000000007941 */ /* 0x000fea0003800200 */
.L_x_2922:
        /* <DEDUP_REMOVED lines=11> */
[----:B------:R-:W-:-:S03]  /*2eb0*/  IMAD.U32 R109, R106, 0x10000, RZ ;  /* 0x000100006a6d7824 */ /* 0x000fc600078e00ff */
        /* <DEDUP_REMOVED lines=13> */
.L_x_2929:
        /* <DEDUP_REMOVED lines=13> */
.L_x_2931:
[----:B------:R-:W-:Y:S05]  /*3060*/  BSYNC.RECONVERGENT B1 ;  /* 0x0000000000017941 */ /* 0x000fea0003800200 */
.L_x_2930:
[----:B------:R-:W-:Y:S01]  /*3070*/  IMAD.WIDE.U32 R112, R4, -0x326172a9, RZ ;  /* 0xcd9e8d5704707825 */ /* 0x000fe200078e00ff */
[----:B------:R-:W-:Y:S02]  /*3080*/  LOP3.LUT R108, R151, R123, R149, 0x96, !PT ;  /* 0x0000007b976c7212 */ /* 0x000fe400078e9695 */
[----:B------:R-:W-:Y:S01]  /*3090*/  IADD3 R191, PT, PT, R148, -0x700cb87f, RZ ;  /* 0x8ff3478194bf7810 */ /* 0x000fe20007ffe0ff */
        /* <DEDUP_REMOVED lines=32> */
[----:B------:R-:W-:-:S04]  /*32a0*/  LOP3.LUT R115, R164, R114, R123, 0x96, !PT ;  /* 0x00000072a4737212 */ /* 0x000fc800078e967b */
        /* <DEDUP_REMOVED lines=15> */
[----:B------:R-:W-:-:S03]  /*33a0*/  LOP3.LUT R196, R113, R196, R109, 0x96, !PT ;  /* 0x000000c471c47212 */ /* 0x000fc600078e966d */
[----:B------:R-:W-:Y:S01]  /*33b0*/  IMAD.MOV.U32 R109, RZ, RZ, R174 ;  /* 0x000000ffff6d7224 */ /* 0x000fe200078e00ae */
[----:B------:R-:W-:Y:S01]  /*33c0*/  LOP3.LUT R191, R191, R112, R195, 0x96, !PT ;  /* 0x00000070bfbf7212 */ /* 0x000fe200078e96c3 */
[----:B------:R-:W-:Y:S01]  /*33d0*/  IMAD.MOV.U32 R114, RZ, RZ, RZ ;  /* 0x000000ffff727224 */ /* 0x000fe200078e00ff */
[----:B------:R-:W-:-:S07]  /*33e0*/  MOV R174, R108 ;  /* 0x0000006c00ae7202 */ /* 0x000fce0000000f00 */
.L_x_2928:
[----:B------:R-:W-:Y:S05]  /*33f0*/  BSYNC.RECONVERGENT B0 ;  /* 0x0000000000007941 */ /* 0x000fea0003800200 */
.L_x_2927:
        /* <DEDUP_REMOVED lines=11> */
[----:B------:R-:W-:Y:S02]  /*34b0*/  MOV R109, R194 ;  /* 0x000000c2006d7202 */ /* 0x000fe40000000f00 */
[----:B------:R-:W-:Y:S02]  /*34c0*/  FSEL R110, R110, RZ, !P4 ;  /* 0x000000ff6e6e7208 */ /* 0x000fe40006000000 */
[----:B------:R-:W-:-:S03]  /*34d0*/  PLOP3.LUT P4, PT, P4, PT, PT, 0x8, 0x80 ;  /* 0x000000000080781c */ /* 0x000fc6000278e170 */
[----:B------:R-:W-:Y:S01]  /*34e0*/  FFMA.FTZ R126, R110, R113, R115 ;  /* 0x000000716e7e7223 */ /* 0x000fe20000010073 */
        /* <DEDUP_REMOVED lines=10> */
.L_x_2934:
        /* <DEDUP_REMOVED lines=13> */
.L_x_2936:
[----:B------:R-:W-:Y:S05]  /*3660*/  BSYNC.RECONVERGENT B1 ;  /* 0x0000000000017941 */ /* 0x000fea0003800200 */
.L_x_2935:
[----:B------:R-:W-:Y:S01]  /*3670*/  IMAD.WIDE.U32 R122, R4, -0x326172a9, RZ ;  /* 0xcd9e8d57047a7825 */ /* 0x000fe200078e00ff */
[----:B------:R-:W-:Y:S02]  /*3680*/  LOP3.LUT R108, R151, R113, R149, 0x96, !PT ;  /* 0x00000071976c7212 */ /* 0x000fe400078e9695 */
[----:B------:R-:W-:Y:S01]  /*3690*/  IADD3 R113, PT, PT, R148, -0x61c88647, RZ ;  /* 0x9e3779b994717810 */ /* 0x000fe20007ffe0ff */
[----:B------:R-:W-:Y:S01]  /*36a0*/  IMAD.MOV.U32 R110, RZ, RZ, RZ ;  /* 0x000000ffff6e7224 */ /* 0x000fe200078e00ff */
        /* <DEDUP_REMOVED lines=50> */
[----:B------:R-:W-:Y:S02]  /*39d0*/  LOP3.LUT R191, R191, R112, R195, 0x96, !PT ;  /* 0x00000070bfbf7212 */ /* 0x000fe400078e96c3 */
[----:B------:R-:W-:-:S07]  /*39e0*/  MOV R174, R108 ;  /* 0x0000006c00ae7202 */ /* 0x000fce0000000f00 */
.L_x_2933:
[----:B------:R-:W-:Y:S05]  /*39f0*/  BSYNC.RECONVERGENT B0 ;  /* 0x0000000000007941 */ /* 0x000fea0003800200 */
.L_x_2932:
[----:B------:R-:W-:Y:S01]  /*3a00*/  I2FP.F32.U32 R109, R109 ;  /* 0x0000006d006d7245 */ /* 0x000fe20000201000 */
[----:B------:R-:W-:Y:S01]  /*3a10*/  IMAD.U32 R108, R111, 0x10000, RZ ;  /* 0x000100006f6c7824 */ /* 0x000fe200078e00ff */
[----:B------:R-:W-:Y:S01]  /*3a20*/  ISETP.NE.AND P6, PT, R110, 0x1, PT ;  /* 0x000000016e00780c */ /* 0x000fe20003fc5270 */
[----:B------:R-:W-:Y:S01]  /*3a30*/  IMAD.U32 R113, R107, 0x10000, RZ ;  /* 0x000100006b717824 */ /* 0x000fe200078e00ff */
[----:B------:R-:W-:Y:S01]  /*3a40*/  SHF.L.U32 R157, R87, 0x10, RZ ;  /* 0x00000010579d7819 */ /* 0x000fe200000006ff */
[----:B------:R-:W-:Y:S01]  /*3a50*/  FFMA.FTZ R109, R109, R160, 1.1641532182693481445e-10 ;  /* 0x2f0000006d6d7423 */ /* 0x000fe200000100a0 */
[----:B------:R-:W-:Y:S01]  /*3a60*/  FMUL.FTZ R108, R108, R165 ;  /* 0x000000a56c6c7220 */ /* 0x000fe20000410000 */
[----:B------:R-:W-:Y:S01]  /*3a70*/  BSSY.RECONVERGENT B0, `(.L_x_2937) ;  /* 0x000005a000007945 */ /* 0x000fe20003800200 */
[----:B------:R-:W-:Y:S01]  /*3a80*/  PRMT R122, R111, 0x7632, R122 ;  /* 0x000076326f7a7816 */ /* 0x000fe2000000007a */
[----:B------:R-:W-:Y:S02]  /*3a90*/  IMAD.MOV.U32 R175, RZ, RZ, 0x2 ;  /* 0x00000002ffaf7424 */ /* 0x000fe400078e00ff */
[----:B------:R-:W-:Y:S01]  /*3aa0*/  FMUL.FTZ R108, R108, R159 ;  /* 0x0000009f6c6c7220 */ /* 0x000fe20000410000 */
[----:B------:R-:W-:-:S02]  /*3ab0*/  FSETP.GTU.FTZ.AND P5, PT, R109, R158, PT ;  /* 0x0000009e6d00720b */ /* 0x000fc40003fbc000 */
[----:B------:R-:W-:Y:S02]  /*3ac0*/  MOV R109, R194 ;  /* 0x000000c2006d7202 */ /* 0x000fe40000000f00 */
        /* <DEDUP_REMOVED lines=12> */
.L_x_2939:
        /* <DEDUP_REMOVED lines=15> */
.L_x_2941:
[----:B------:R-:W-:Y:S05]  /*3c80*/  BSYNC.RECONVERGENT B1 ;  /* 0x0000000000017941 */ /* 0x000fea0003800200 */
.L_x_2940:
        /* <DEDUP_REMOVED lines=31> */
[----:B------:R-:W-:-:S04]  /*3e80*/  LOP3.LUT R111, R162, R114, R109, 0x96, !PT ;  /* 0x00000072a26f7212 */ /* 0x000fc800078e966d */
[----:B------:R-:W-:Y:S01]  /*3e90*/  LOP3.LUT R114, R115, R110, R113, 0x96, !PT ;  /* 0x0000006e73727212 */ /* 0x000fe200078e9671 */
[----:B------:R-:W-:-:S04]  /*3ea0*/  IMAD.WIDE.U32 R110, R111, -0x2daee0ad, RZ ;  /* 0xd2511f536f6e7825 */ /* 0x000fc800078e00ff */
[----:B------:R-:W-:Y:S01]  /*3eb0*/  IMAD.WIDE.U32 R114, R114, -0x326172a9, RZ ;  /* 0xcd9e8d5772727825 */ /* 0x000fe200078e00ff */
[----:B------:R-:W-:Y:S02]  /*3ec0*/  LOP3.LUT R109, R164, R112, R111, 0x96, !PT ;  /* 0x00000070a46d7212 */ /* 0x000fe400078e966f */
[----:B------:R-:W-:Y:S01]  /*3ed0*/  IADD3 R111, PT, PT, R149, 0x1fd5c5a3, RZ ;  /* 0x1fd5c5a3956f7810 */ /* 0x000fe20007ffe0ff */
[----:B------:R-:W-:-:S05]  /*3ee0*/  VIADD R113, R148, 0xb54cda56 ;  /* 0xb54cda5694717836 */ /* 0x000fca0000000000 */
        /* <DEDUP_REMOVED lines=18> */
.L_x_2938:
[----:B------:R-:W-:Y:S05]  /*4010*/  BSYNC.RECONVERGENT B0 ;  /* 0x0000000000007941 */ /* 0x000fea0003800200 */
.L_x_2937:
[----:B------:R-:W-:Y:S01]  /*4020*/  I2FP.F32.U32 R109, R109 ;  /* 0x0000006d006d7245 */ /* 0x000fe20000201000 */
[----:B------:R-:W-:Y:S01]  /*4030*/  IMAD.U32 R122, R122, 0x10000, RZ ;  /* 0x000100007a7a7824 */ /* 0x000fe200078e00ff */
[----:B------:R-:W-:Y:S02]  /*4040*/  PRMT R108, R107, 0x7632, R108 ;  /* 0x000076326b6c7816 */ /* 0x000fe4000000006c */
[----:B------:R-:W-:Y:S01]  /*4050*/  SHF.L.U32 R111, R145, 0x10, RZ ;  /* 0x00000010916f7819 */ /* 0x000fe200000006ff */
[----:B------:R-:W-:Y:S01]  /*4060*/  FFMA.FTZ R109, R109, R160, 1.1641532182693481445e-10 ;  /* 0x2f0000006d6d7423 */ /* 0x000fe200000100a0 */
[----:B------:R-:W-:Y:S01]  /*4070*/  FMUL.FTZ R122, R122, R165 ;  /* 0x000000a57a7a7220 */ /* 0x000fe20000410000 */
[----:B------:R-:W-:Y:S01]  /*4080*/  IMAD.U32 R113, R108, 0x10000, RZ ;  /* 0x000100006c717824 */ /* 0x000fe200078e00ff */
[----:B------:R-:W-:Y:S02]  /*4090*/  F2FP.BF16.F32.PACK_AB R110, R126, R127 ;  /* 0x0000007f7e6e723e */ /* 0x000fe400000010ff */
[----:B------:R-:W-:Y:S01]  /*40a0*/  FMUL.FTZ R122, R122, R159 ;  /* 0x0000009f7a7a7220 */ /* 0x000fe20000410000 */
[----:B------:R-:W-:-:S02]  /*40b0*/  FSETP.GTU.FTZ.AND P6, PT, R109, R158, PT ;  /* 0x0000009e6d00720b */ /* 0x000fc40003fdc000 */
[----:B------:R-:W-:Y:S02]  /*40c0*/  F2FP.BF16.F32.PACK_AB R109, R120, R121 ;  /* 0x00000079786d723e */ /* 0x000fe400000010ff */
[----:B------:R-:W-:Y:S02]  /*40d0*/  FSEL R122, R122, RZ, !P6 ;  /* 0x000000ff7a7a7208 */ /* 0x000fe40007000000 */
[----:B------:R-:W-:Y:S02]  /*40e0*/  PLOP3.LUT P6, PT, P6, PT, PT, 0x8, 0x80 ;  /* 0x000000000080781c */ /* 0x000fe400037ce170 */
[----:B------:R-:W-:Y:S01]  /*40f0*/  F2FP.BF16.F32.PACK_AB R108, R118, R119 ;  /* 0x00000077766c723e */ /* 0x000fe200000010ff */
[----:B------:R-:W-:-:S05]  /*4100*/  FFMA.FTZ R156, R122, R111, R113 ;  /* 0x0000006f7a9c7223 */ /* 0x000fca0000010071 */
[----:B------:R-:W-:Y:S01]  /*4110*/  F2FP.BF16.F32.PACK_AB R111, R156, R157 ;  /* 0x0000009d9c6f723e */ /* 0x000fe200000010ff */
[----:B------:R-:W-:Y:S06]  /*4120*/  BRA `(.L_x_2942) ;  /* 0x0000003000087947 */ /* 0x000fec0003800000 */
.L_x_2902:
        /* <DEDUP_REMOVED lines=16> */
.L_x_2945:
        /* <DEDUP_REMOVED lines=13> */
.L_x_2947:
[----:B------:R-:W-:Y:S05]  /*4300*/  BSYNC.RECONVERGENT B1 ;  /* 0x0000000000017941 */ /* 0x000fea0003800200 */
.L_x_2946:
[----:B------:R-:W-:Y:S01]  /*4310*/  IMAD.WIDE.U32 R114, R4, -0x326172a9, RZ ;  /* 0xcd9e8d5704727825 */ /* 0x000fe200078e00ff */
[----:B------:R-:W-:Y:S02]  /*4320*/  LOP3.LUT R120, R151, R113, R149, 0x96, !PT ;  /* 0x0000007197787212 */ /* 0x000fe400078e9695 */
[----:B------:R-:W-:Y:S02]  /*4330*/  IADD3 R113, PT, PT, R148, -0x61c88647, RZ ;  /* 0x9e3779b994717810 */ /* 0x000fe40007ffe0ff */
[----:B------:R-:W-:Y:S01]  /*4340*/  LOP3.LUT R118, R3, R115, R148, 0x96, !PT ;  /* 0x0000007303767212 */ /* 0x000fe200078e9694 */
[----:B------:R-:W-:Y:S01]  /*4350*/  IMAD.WIDE.U32 R120, R120, -0x326172a9, RZ ;  /* 0xcd9e8d5778787825 */ /* 0x000fe200078e00ff */
[----:B------:R-:W-:-:S03]  /*4360*/  IADD3 R191, PT, PT, R148, -0x700cb87f, RZ ;  /* 0x8ff3478194bf7810 */ /* 0x000fc60007ffe0ff */
        /* <DEDUP_REMOVED lines=19> */
[----:B------:R-:W-:-:S04]  /*44a0*/  LOP3.LUT R121, R121, R118, R113, 0x96, !PT ;  /* 0x0000007679797212 */ /* 0x000fc800078e9671 */
[----:B------:R-:W-:Y:S01]  /*44b0*/  LOP3.LUT R119, R119, R120, R115, 0x96, !PT ;  /* 0x0000007877777212 */ /* 0x000fe200078e9673 */
[----:B------:R-:W-:-:S04]  /*44c0*/  IMAD.WIDE.U32 R120, R121, -0x326172a9, RZ ;  /* 0xcd9e8d5779787825 */ /* 0x000fc800078e00ff */
[----:B------:R-:W-:Y:S01]  /*44d0*/  IMAD.WIDE.U32 R118, R119, -0x2daee0ad, RZ ;  /* 0xd2511f5377767825 */ /* 0x000fe200078e00ff */
[----:B------:R-:W-:-:S03]  /*44e0*/  LOP3.LUT R113, R162, R114, R121, 0x96, !PT ;  /* 0x00000072a2717212 */ /* 0x000fc600078e9679 */
[----:B------:R-:W-:-:S05]  /*44f0*/  VIADD R115, R149, 0xa9066899 ;  /* 0xa906689995737836 */ /* 0x000fca0000000000 */
        /* <DEDUP_REMOVED lines=19> */
[----:B------:R-:W-:-:S04]  /*4630*/  IMAD.WIDE.U32 R174, R115, -0x2daee0ad, RZ ;  /* 0xd2511f5373ae7825 */ /* 0x000fc800078e00ff */
[----:B------:R-:W-:Y:S01]  /*4640*/  HFMA2 R115, -RZ, RZ, 0, 0 ;  /* 0x00000000ff737431 */ /* 0x000fe200000001ff */
[----:B------:R-:W-:Y:S01]  /*4650*/  LOP3.LUT R191, R191, R112, R195, 0x96, !PT ;  /* 0x00000070bfbf7212 */ /* 0x000fe200078e96c3 */
[----:B------:R-:W-:Y:S01]  /*4660*/  IMAD.MOV.U32 R112, RZ, RZ, R166 ;  /* 0x000000ffff707224 */ /* 0x000fe200078e00a6 */
[----:B------:R-:W-:-:S07]  /*4670*/  LOP3.LUT R196, R113, R196, R175, 0x96, !PT ;  /* 0x000000c471c47212 */ /* 0x000fce00078e96af */
.L_x_2944:
[----:B------:R-:W-:Y:S05]  /*4680*/  BSYNC.RECONVERGENT B0 ;  /* 0x0000000000007941 */ /* 0x000fea0003800200 */
.L_x_2943:
[----:B------:R-:W-:Y:S01]  /*4690*/  I2FP.F32.U32 R113, R112 ;  /* 0x0000007000717245 */ /* 0x000fe20000201000 */
[----:B-----5:R-:W-:Y:S01]  /*46a0*/  IMAD.U32 R112, R108, 0x10000, RZ ;  /* 0x000100006c707824 */ /* 0x020fe200078e00ff */
[----:B------:R-:W-:Y:S01]  /*46b0*/  MOV R158, UR11 ;  /* 0x0000000b009e7c02 */ /* 0x000fe20008000f00 */
[----:B------:R-:W-:Y:S01]  /*46c0*/  IMAD.U32 R159, RZ, RZ, UR12 ;  /* 0x0000000cff9f7e24 */ /* 0x000fe2000f8e00ff */
[----:B------:R-:W-:Y:S01]  /*46d0*/  ISETP.NE.AND P2, PT, R115, 0x1, PT ;  /* 0x000000017300780c */ /* 0x000fe20003f45270 */
[----:B------:R-:W-:Y:S01]  /*46e0*/  FFMA.FTZ R113, R113, R160, 1.1641532182693481445e-10 ;  /* 0x2f00000071717423 */ /* 0x000fe200000100a0 */
[----:B------:R-:W-:Y:S01]  /*46f0*/  FMUL.FTZ R112, R112, R165 ;  /* 0x000000a570707220 */ /* 0x000fe20000410000 */
[----:B------:R-:W-:Y:S01]  /*4700*/  IMAD.U32 R114, R84, 0x10000, RZ ;  /* 0x0001000054727824 */ /* 0x000fe200078e00ff */
[----:B------:R-:W-:Y:S01]  /*4710*/  LOP3.LUT R152, R152, 0xfffffffb, RZ, 0xc0, !PT ;  /* 0xfffffffb98987812 */ /* 0x000fe200078ec0ff */
[----:B------:R-:W-:Y:S01]  /*4720*/  BSSY.RECONVERGENT B0, `(.L_x_2948) ;  /* 0x0000059000007945 */ /* 0x000fe20003800200 */
[----:B------:R-:W-:Y:S01]  /*4730*/  FMUL.FTZ R112, R112, R159 ;  /* 0x0000009f70707220 */ /* 0x000fe20000410000 */
[----:B------:R-:W-:-:S02]  /*4740*/  FSETP.GTU.FTZ.AND P1, PT, R113, R158, PT ;  /* 0x0000009e7100720b */ /* 0x000fc40003f3c000 */
[----:B------:R-:W-:Y:S02]  /*4750*/  PRMT R108, R108, 0x7632, R108 ;  /* 0x000076326c6c7816 */ /* 0x000fe4000000006c */
[----:B------:R-:W-:Y:S01]  /*4760*/  FSEL R119, R112, RZ, !P1 ;  /* 0x000000ff70777208 */ /* 0x000fe20004800000 */
[----:B------:R-:W-:Y:S01]  /*4770*/  IMAD.MOV.U32 R112, RZ, RZ, 0x2 ;  /* 0x00000002ff707424 */ /* 0x000fe200078e00ff */
[----:B------:R-:W-:Y:S02]  /*4780*/  PLOP3.LUT P1, PT, P1, PT, PT, 0x8, 0x80 ;  /* 0x000000000080781c */ /* 0x000fe40000f2e170 */
[----:B------:R-:W-:Y:S01]  /*4790*/  MOV R113, R194 ;  /* 0x000000c200717202 */ /* 0x000fe20000000f00 */
[----:B------:R-:W-:-:S10]  /*47a0*/  FMUL.FTZ R119, R119, R114 ;  /* 0x0000007277777220 */ /* 0x000fd40000410000 */
        /* <DEDUP_REMOVED lines=10> */
.L_x_2950:
        /* <DEDUP_REMOVED lines=13> */
.L_x_2952:
[----:B------:R-:W-:Y:S05]  /*4920*/  BSYNC.RECONVERGENT B1 ;  /* 0x0000000000017941 */ /* 0x000fea0003800200 */
.L_x_2951:
        /* <DEDUP_REMOVED lines=47> */
[----:B------:R-:W-:-:S03]  /*4c20*/  LOP3.LUT R113, R113, R112, R121, 0x96, !PT ;  /* 0x0000007071717212 */ /* 0x000fc600078e9679 */
        /* <DEDUP_REMOVED lines=8> */
.L_x_2949:
[----:B------:R-:W-:Y:S05]  /*4cb0*/  BSYNC.RECONVERGENT B0 ;  /* 0x0000000000007941 */ /* 0x000fea0003800200 */
.L_x_2948:
[----:B------:R-:W-:Y:S01]  /*4cc0*/  I2FP.F32.U32 R113, R113 ;  /* 0x0000007100717245 */ /* 0x000fe20000201000 */
[----:B------:R-:W-:Y:S01]  /*4cd0*/  IMAD.U32 R108, R108, 0x10000, RZ ;  /* 0x000100006c6c7824 */ /* 0x000fe200078e00ff */
[----:B------:R-:W-:Y:S01]  /*4ce0*/  ISETP.NE.AND P2, PT, R112, 0x1, PT ;  /* 0x000000017000780c */ /* 0x000fe20003f45270 */
[----:B------:R-:W-:Y:S01]  /*4cf0*/  BSSY.RECONVERGENT B0, `(.L_x_2953) ;  /* 0x000005c000007945 */ /* 0x000fe20003800200 */
[----:B------:R-:W-:Y:S01]  /*4d00*/  LOP3.LUT R152, R152, 0xfffffffd, RZ, 0xc0, !PT ;  /* 0xfffffffd98987812 */ /* 0x000fe200078ec0ff */
        /* <DEDUP_REMOVED lines=20> */
.L_x_2955:
        /* <DEDUP_REMOVED lines=13> */
.L_x_2957:
[----:B------:R-:W-:Y:S05]  /*4f20*/  BSYNC.RECONVERGENT B1 ;  /* 0x0000000000017941 */ /* 0x000fea0003800200 */
.L_x_2956:
        /* <DEDUP_REMOVED lines=14> */
[C---:B------:R-:W-:Y:S01]  /*5010*/  VIADD R191, R148.reuse, 0x8ff34781 ;  /* 0x8ff3478194bf7836 */ /* 0x040fe20000000000 */
[----:B------:R-:W-:Y:S01]  /*5020*/  LOP3.LUT R120, R113, R112, R123, 0x96, !PT ;  /* 0x0000007071787212 */ /* 0x000fe200078e967b */
[----:B------:R-:W-:Y:S01]  /*5030*/  IMAD.MOV.U32 R108, RZ, RZ, R174 ;  /* 0x000000ffff6c7224 */ /* 0x000fe200078e00ae */
[----:B------:R-:W-:Y:S01]  /*5040*/  IADD3 R115, PT, PT, R148, -0x255992d5, RZ ;  /* 0xdaa66d2b94737810 */ /* 0x000fe20007ffe0ff */
        /* <DEDUP_REMOVED lines=9> */
[----:B------:R-:W-:Y:S02]  /*50e0*/  LOP3.LUT R120, R113, R112, R123, 0x96, !PT ;  /* 0x0000007071787212 */ /* 0x000fe400078e967b */
[----:B------:R-:W-:Y:S01]  /*50f0*/  IADD3 R123, PT, PT, R149, -0x56f99767, RZ ;  /* 0xa9066899957b7810 */ /* 0x000fe20007ffe0ff */
        /* <DEDUP_REMOVED lines=24> */
[----:B------:R-:W-:Y:S02]  /*5280*/  HFMA2 R114, -RZ, RZ, 0, 0 ;  /* 0x00000000ff727431 */ /* 0x000fe400000001ff */
[----:B------:R-:W-:Y:S01]  /*5290*/  IMAD.MOV.U32 R174, RZ, RZ, R112 ;  /* 0x000000ffffae7224 */ /* 0x000fe200078e0070 */
[----:B------:R-:W-:-:S07]  /*52a0*/  LOP3.LUT R196, R115, R196, R113, 0x96, !PT ;  /* 0x000000c473c47212 */ /* 0x000fce00078e9671 */
.L_x_2954:
[----:B------:R-:W-:Y:S05]  /*52b0*/  BSYNC.RECONVERGENT B0 ;  /* 0x0000000000007941 */ /* 0x000fea0003800200 */
.L_x_2953:
        /* <DEDUP_REMOVED lines=8> */
[----:B------:R-:W-:Y:S02]  /*5340*/  IMAD.MOV.U32 R109, RZ, RZ, R194 ;  /* 0x000000ffff6d7224 */ /* 0x000fe400078e00c2 */
[----:B------:R-:W-:Y:S01]  /*5350*/  FMUL.FTZ R108, R108, R159 ;  /* 0x0000009f6c6c7220 */ /* 0x000fe20000410000 */
[----:B------:R-:W-:-:S04]  /*5360*/  FSETP.GTU.FTZ.AND P1, PT, R113, R158, PT ;  /* 0x0000009e7100720b */ /* 0x000fc80003f3c000 */
[----:B------:R-:W-:Y:S01]  /*5370*/  FSEL R121, R108, RZ, !P1 ;  /* 0x000000ff6c797208 */ /* 0x000fe20004800000 */
[----:B------:R-:W-:Y:S01]  /*5380*/  HFMA2 R108, -RZ, RZ, 0, 1.1920928955078125e-07 ;  /* 0x00000002ff6c7431 */ /* 0x000fe200000001ff */
        /* <DEDUP_REMOVED lines=11> */
.L_x_2960:
        /* <DEDUP_REMOVED lines=13> */
.L_x_2962:
[----:B------:R-:W-:Y:S05]  /*5510*/  BSYNC.RECONVERGENT B1 ;  /* 0x0000000000017941 */ /* 0x000fea0003800200 */
.L_x_2961:
        /* <DEDUP_REMOVED lines=8> */
[C---:B------:R-:W-:Y:S02]  /*55a0*/  VIADD R109, R148.reuse, 0x3c6ef372 ;  /* 0x3c6ef372946d7836 */ /* 0x040fe40000000000 */
        /* <DEDUP_REMOVED lines=20> */
[----:B------:R-:W-:Y:S02]  /*56f0*/  LOP3.LUT R113, R162, R114, R109, 0x96, !PT ;  /* 0x00000072a2717212 */ /* 0x000fe400078e966d */
[----:B------:R-:W-:Y:S01]  /*5700*/  IADD3 R109, PT, PT, R148, -0x4ab325aa, RZ ;  /* 0xb54cda56946d7810 */ /* 0x000fe20007ffe0ff */
        /* <DEDUP_REMOVED lines=10> */
[----:B------:R-:W-:Y:S01]  /*57b0*/  IADD3 R109, PT, PT, R148, -0xe443238, RZ ;  /* 0xf1bbcdc8946d7810 */ /* 0x000fe20007ffe0ff */
[----:B------:R-:W-:Y:S01]  /*57c0*/  VIADD R115, R149, 0xdb3d7428 ;  /* 0xdb3d742895737836 */ /* 0x000fe20000000000 */
[----:B------:R-:W-:Y:S01]  /*57d0*/  LOP3.LUT R113, R113, R112, R123, 0x96, !PT ;  /* 0x0000007071717212 */ /* 0x000fe200078e967b */
[----:B------:R-:W-:-:S04]  /*57e0*/  IMAD.WIDE.U32 R196, R196, -0x2daee0ad, RZ ;  /* 0xd2511f53c4c47825 */ /* 0x000fc800078e00ff */
[----:B------:R-:W-:Y:S01]  /*57f0*/  IMAD.WIDE.U32 R112, R113, -0x326172a9, RZ ;  /* 0xcd9e8d5771707825 */ /* 0x000fe200078e00ff */
[----:B------:R-:W-:-:S04]  /*5800*/  LOP3.LUT R115, R115, R122, R197, 0x96, !PT ;  /* 0x0000007a73737212 */ /* 0x000fc800078e96c5 */
[----:B------:R-:W-:Y:S01]  /*5810*/  LOP3.LUT R109, R109, R108, R113, 0x96, !PT ;  /* 0x0000006c6d6d7212 */ /* 0x000fe200078e9671 */
[----:B------:R-:W-:Y:S02]  /*5820*/  VIADD R113, R149, 0x96a522ad ;  /* 0x96a522ad95717836 */ /* 0x000fe40000000000 */
[----:B------:R-:W-:-:S04]  /*5830*/  IMAD.WIDE.U32 R194, R115, -0x326172a9, RZ ;  /* 0xcd9e8d5773c27825 */ /* 0x000fc800078e00ff */
[----:B------:R-:W-:Y:S01]  /*5840*/  IMAD.WIDE.U32 R108, R109, -0x2daee0ad, RZ ;  /* 0xd2511f536d6c7825 */ /* 0x000fe200078e00ff */
[----:B------:R-:W-:-:S04]  /*5850*/  LOP3.LUT R191, R191, R112, R195, 0x96, !PT ;  /* 0x00000070bfbf7212 */ /* 0x000fc800078e96c3 */
[----:B------:R-:W-:Y:S02]  /*5860*/  LOP3.LUT R196, R113, R196, R109, 0x96, !PT ;  /* 0x000000c471c47212 */ /* 0x000fe400078e966d */
[----:B------:R-:W-:Y:S01]  /*5870*/  MOV R109, R174 ;  /* 0x000000ae006d7202 */ /* 0x000fe20000000f00 */
[----:B------:R-:W-:Y:S02]  /*5880*/  IMAD.MOV.U32 R174, RZ, RZ, R108 ;  /* 0x000000ffffae7224 */ /* 0x000fe400078e006c */
[----:B------:R-:W-:-:S07]  /*5890*/  IMAD.MOV.U32 R108, RZ, RZ, RZ ;  /* 0x000000ffff6c7224 */ /* 0x000fce00078e00ff */
.L_x_2959:
[----:B------:R-:W-:Y:S05]  /*58a0*/  BSYNC.RECONVERGENT B0 ;  /* 0x0000000000007941 */ /* 0x000fea0003800200 */
.L_x_2958:
        /* <DEDUP_REMOVED lines=23> */
.L_x_2965:
        /* <DEDUP_REMOVED lines=13> */
.L_x_2967:
[----:B------:R-:W-:Y:S05]  /*5af0*/  BSYNC.RECONVERGENT B1 ;  /* 0x0000000000017941 */ /* 0x000fea0003800200 */
.L_x_2966:
        /* <DEDUP_REMOVED lines=50> */
[----:B------:R-:W-:-:S03]  /*5e20*/  LOP3.LUT R191, R191, R112, R195, 0x96, !PT ;  /* 0x00000070bfbf7212 */ /* 0x000fc600078e96c3 */
[----:B------:R-:W-:-:S05]  /*5e30*/  IMAD.WIDE.U32 R108, R109, -0x2daee0ad, RZ ;  /* 0xd2511f536d6c7825 */ /* 0x000fca00078e00ff */
[----:B------:R-:W-:Y:S01]  /*5e40*/  LOP3.LUT R196, R113, R196, R109, 0x96, !PT ;  /* 0x000000c471c47212 */ /* 0x000fe200078e966d */
[----:B------:R-:W-:Y:S01]  /*5e50*/  IMAD.MOV.U32 R109, RZ, RZ, R174 ;  /* 0x000000ffff6d7224 */ /* 0x000fe200078e00ae */
[----:B------:R-:W-:Y:S01]  /*5e60*/  MOV R174, R108 ;  /* 0x0000006c00ae7202 */ /* 0x000fe20000000f00 */
[----:B------:R-:W-:-:S07]  /*5e70*/  IMAD.MOV.U32 R113, RZ, RZ, RZ ;  /* 0x000000ffff717224 */ /* 0x000fce00078e00ff */
.L_x_2964:
[----:B------:R-:W-:Y:S05]  /*5e80*/  BSYNC.RECONVERGENT B0 ;  /* 0x0000000000007941 */ /* 0x000fea0003800200 */
.L_x_2963:
[----:B------:R-:W-:Y:S01]  /*5e90*/  I2FP.F32.U32 R109, R109 ;  /* 0x0000006d006d7245 */ /* 0x000fe20000201000 */
[----:B------:R-:W-:Y:S01]  /*5ea0*/  IMAD.U32 R108, R110, 0x10000, RZ ;  /* 0x000100006e6c7824 */ /* 0x000fe200078e00ff */
[----:B------:R-:W-:Y:S01]  /*5eb0*/  ISETP.NE.AND P4, PT, R113, 0x1, PT ;  /* 0x000000017100780c */ /* 0x000fe20003f85270 */
[----:B------:R-:W-:Y:S01]  /*5ec0*/  BSSY.RECONVERGENT B0, `(.L_x_2968) ;  /* 0x000005b000007945 */ /* 0x000fe20003800200 */
[----:B------:R-:W-:Y:S01]  /*5ed0*/  SHF.L.U32 R112, R86, 0x10, RZ ;  /* 0x0000001056707819 */ /* 0x000fe200000006ff */
[----:B------:R-:W-:Y:S01]  /*5ee0*/  FFMA.FTZ R109, R109, R160, 1.1641532182693481445e-10 ;  /* 0x2f0000006d6d7423 */ /* 0x000fe200000100a0 */
[----:B------:R-:W-:Y:S01]  /*5ef0*/  FMUL.FTZ R108, R108, R165 ;  /* 0x000000a56c6c7220 */ /* 0x000fe20000410000 */
[----:B------:R-:W-:-:S03]  /*5f00*/  PRMT R110, R110, 0x7632, R110 ;  /* 0x000076326e6e7816 */ /* 0x000fc6000000006e */
        /* <DEDUP_REMOVED lines=16> */
.L_x_2970:
        /* <DEDUP_REMOVED lines=13> */
.L_x_2972:
[----:B------:R-:W-:Y:S05]  /*60e0*/  BSYNC.RECONVERGENT B1 ;  /* 0x0000000000017941 */ /* 0x000fea0003800200 */
.L_x_2971:
[----:B------:R-:W-:Y:S01]  /*60f0*/  IMAD.WIDE.U32 R112, R4, -0x326172a9, RZ ;  /* 0xcd9e8d5704707825 */ /* 0x000fe200078e00ff */
[----:B------:R-:W-:Y:S02]  /*6100*/  LOP3.LUT R108, R151, R123, R149, 0x96, !PT ;  /* 0x0000007b976c7212 */ /* 0x000fe400078e9695 */
[----:B------:R-:W-:Y:S01]  /*6110*/  IADD3 R123, PT, PT, R149, -0x4498517b, RZ ;  /* 0xbb67ae85957b7810 */ /* 0x000fe20007ffe0ff */
[----:B------:R-:W-:Y:S01]  /*6120*/  VIADD R191, R148, 0x8ff34781 ;  /* 0x8ff3478194bf7836 */ /* 0x000fe20000000000 */
        /* <DEDUP_REMOVED lines=33> */
[----:B------:R-:W-:-:S04]  /*6340*/  IMAD.WIDE.U32 R108, R115, -0x326172a9, RZ ;  /* 0xcd9e8d57736c7825 */ /* 0x000fc800078e00ff */
[----:B------:R-:W-:Y:S01]  /*6350*/  IMAD.WIDE.U32 R114, R114, -0x2daee0ad, RZ ;  /* 0xd2511f5372727825 */ /* 0x000fe200078e00ff */
[----:B------:R-:W-:-:S03]  /*6360*/  LOP3.LUT R196, R161, R112, R109, 0x96, !PT ;  /* 0x00000070a1c47212 */ /* 0x000fc600078e966d */
[----:B------:R-:W-:Y:S02]  /*6370*/  VIADD R113, R149, 0x1fd5c5a3 ;  /* 0x1fd5c5a395717836 */ /* 0x000fe40000000000 */
[----:B------:R-:W-:Y:S02]  /*6380*/  VIADD R109, R148, 0xf1bbcdc8 ;  /* 0xf1bbcdc8946d7836 */ /* 0x000fe40000000000 */
[----:B------:R-:W-:Y:S01]  /*6390*/  IMAD.WIDE.U32 R196, R196, -0x2daee0ad, RZ ;  /* 0xd2511f53c4c47825 */ /* 0x000fe200078e00ff */
[----:B------:R-:W-:Y:S02]  /*63a0*/  LOP3.LUT R113, R113, R122, R115, 0x96, !PT ;  /* 0x0000007a71717212 */ /* 0x000fe400078e9673 */
[----:B------:R-:W-:-:S03]  /*63b0*/  IADD3 R115, PT, PT, R149, -0x24c28bd8, RZ ;  /* 0xdb3d742895737810 */ /* 0x000fc60007ffe0ff */
[----:B------:R-:W-:Y:S01]  /*63c0*/  IMAD.WIDE.U32 R112, R113, -0x326172a9, RZ ;  /* 0xcd9e8d5771707825 */ /* 0x000fe200078e00ff */
[----:B------:R-:W-:-:S04]  /*63d0*/  LOP3.LUT R115, R115, R114, R197, 0x96, !PT ;  /* 0x0000007273737212 */ /* 0x000fc800078e96c5 */
        /* <DEDUP_REMOVED lines=9> */
.L_x_2969:
[----:B------:R-:W-:Y:S05]  /*6470*/  BSYNC.RECONVERGENT B0 ;  /* 0x0000000000007941 */ /* 0x000fea0003800200 */
.L_x_2968:
        /* <DEDUP_REMOVED lines=8> */
[----:B------:R-:W-:Y:S01]  /*6500*/  FSETP.GTU.FTZ.AND P4, PT, R109, R158, PT ;  /* 0x0000009e6d00720b */ /* 0x000fe20003f9c000 */
[----:B------:R-:W-:-:S03]  /*6510*/  IMAD.MOV.U32 R109, RZ, RZ, R194 ;  /* 0x000000ffff6d7224 */ /* 0x000fc600078e00c2 */
[----:B------:R-:W-:Y:S02]  /*6520*/  FSEL R110, R110, RZ, !P4 ;  /* 0x000000ff6e6e7208 */ /* 0x000fe40006000000 */
[----:B------:R-:W-:-:S03]  /*6530*/  PLOP3.LUT P4, PT, P4, PT, PT, 0x8, 0x80 ;  /* 0x000000000080781c */ /* 0x000fc6000278e170 */
[----:B------:R-:W-:Y:S01]  /*6540*/  FMUL.FTZ R126, R110, R113 ;  /* 0x000000716e7e7220 */ /* 0x000fe20000410000 */
[----:B------:R-:W-:Y:S01]  /*6550*/  MOV R110, 0x2 ;  /* 0x00000002006e7802 */ /* 0x000fe20000000f00 */
        /* <DEDUP_REMOVED lines=9> */
.L_x_2975:
        /* <DEDUP_REMOVED lines=13> */
.L_x_2977:
[----:B------:R-:W-:Y:S05]  /*66c0*/  BSYNC.RECONVERGENT B1 ;  /* 0x0000000000017941 */ /* 0x000fea0003800200 */
.L_x_2976:
        /* <DEDUP_REMOVED lines=54> */
[----:B------:R-:W-:Y:S01]  /*6a30*/  IMAD.MOV.U32 R174, RZ, RZ, R108 ;  /* 0x000000ffffae7224 */ /* 0x000fe200078e006c */
[----:B------:R-:W-:-:S07]  /*6a40*/  LOP3.LUT R191, R191, R112, R195, 0x96, !PT ;  /* 0x00000070bfbf7212 */ /* 0x000fce00078e96c3 */
.L_x_2974:
[----:B------:R-:W-:Y:S05]  /*6a50*/  BSYNC.RECONVERGENT B0 ;  /* 0x0000000000007941 */ /* 0x000fea0003800200 */
.L_x_2973:
        /* <DEDUP_REMOVED lines=8> */
[----:B------:R-:W-:Y:S02]  /*6ae0*/  IMAD.MOV.U32 R175, RZ, RZ, 0x2 ;  /* 0x00000002ffaf7424 */ /* 0x000fe400078e00ff */
[----:B------:R-:W-:Y:S01]  /*6af0*/  FSETP.GTU.FTZ.AND P5, PT, R109, R158, PT ;  /* 0x0000009e6d00720b */ /* 0x000fe20003fbc000 */
[----:B------:R-:W-:Y:S01]  /*6b00*/  FMUL.FTZ R108, R108, R159 ;  /* 0x0000009f6c6c7220 */ /* 0x000fe20000410000 */
[----:B------:R-:W-:-:S04]  /*6b10*/  MOV R109, R194 ;  /* 0x000000c2006d7202 */ /* 0x000fc80000000f00 */
        /* <DEDUP_REMOVED lines=12> */
.L_x_2980:
        /* <DEDUP_REMOVED lines=15> */
.L_x_2982:
[----:B------:R-:W-:Y:S05]  /*6cd0*/  BSYNC.RECONVERGENT B1 ;  /* 0x0000000000017941 */ /* 0x000fea0003800200 */
.L_x_2981:
        /* <DEDUP_REMOVED lines=56> */
.L_x_2979:
[----:B------:R-:W-:Y:S05]  /*7060*/  BSYNC.RECONVERGENT B0 ;  /* 0x0000000000007941 */ /* 0x000fea0003800200 */
.L_x_2978:
        /* <DEDUP_REMOVED lines=8> */
[----:B------:R-:W-:Y:S02]  /*70f0*/  FSETP.GTU.FTZ.AND P6, PT, R109, R158, PT ;  /* 0x0000009e6d00720b */ /* 0x000fe40003fdc000 */
[----:B------:R-:W-:Y:S02]  /*7100*/  F2FP.BF16.F32.PACK_AB R109, R120, R121 ;  /* 0x00000079786d723e */ /* 0x000fe400000010ff */
[----:B------:R-:W-:Y:S02]  /*7110*/  FSEL R122, R122, RZ, !P6 ;  /* 0x000000ff7a7a7208 */ /* 0x000fe40007000000 */
[----:B------:R-:W-:-:S03]  /*7120*/  PLOP3.LUT P6, PT, P6, PT, PT, 0x8, 0x80 ;  /* 0x000000000080781c */ /* 0x000fc600037ce170 */
[----:B------:R-:W-:-:S05]  /*7130*/  FMUL.FTZ R156, R122, R111 ;  /* 0x0000006f7a9c7220 */ /* 0x000fca0000410000 */
[----:B------:R-:W-:-:S07]  /*7140*/  F2FP.BF16.F32.PACK_AB R111, R156, R157 ;  /* 0x0000009d9c6f723e */ /* 0x000fce00000010ff */
.L_x_2942:
[----:B------:R-:W0:Y:S01]  /*7150*/  LDC.64 R122, c[0x0][0x3a8] ;  /* 0x0000ea00ff7a7b82 */ /* 0x000e220000000a00 */
[----:B------:R-:W-:Y:S01]  /*7160*/  SEL R166, RZ, 0x10000, !P5 ;  /* 0x00010000ffa67807 */ /* 0x000fe20006800000 */
[----:B------:R-:W-:Y:S01]  /*7170*/  VIADD R153, R117, 0x20 ;  /* 0x0000002075997836 */ /* 0x000fe20000000000 */
[----:B------:R-:W-:Y:S02]  /*7180*/  LOP3.LUT P5, RZ, R152, 0x2, RZ, 0xc0, !PT ;  /* 0x0000000298ff7812 */ /* 0x000fe400078ac0ff */
[----:B------:R-:W-:Y:S02]  /*7190*/  SEL R115, RZ, 0x1000000, !P6 ;  /* 0x01000000ff737807 */ /* 0x000fe40007000000 */
[----:B------:R-:W-:Y:S01]  /*71a0*/  SEL R167, RZ, 0x100, !P4 ;  /* 0x00000100ffa77807 */ /* 0x000fe20006000000 */
[----:B------:R-:W1:Y:S01]  /*71b0*/  LDC.64 R124, c[0x0][0x3b0] ;  /* 0x0000ec00ff7c7b82 */ /* 0x000e620000000a00 */
[----:B------:R-:W-:Y:S02]  /*71c0*/  SEL R114, RZ, 0x1000000, !P2 ;  /* 0x01000000ff727807 */ /* 0x000fe40005000000 */
[----:B------:R-:W-:-:S02]  /*71d0*/  SEL R113, RZ, 0x10000, !P1 ;  /* 0x00010000ff717807 */ /* 0x000fc40004800000 */
[----:B------:R-:W-:Y:S02]  /*71e0*/  SEL R112, RZ, 0x100, !P5 ;  /* 0x00000100ff707807 */ /* 0x000fe40006800000 */
[----:B------:R-:W-:Y:S01]  /*71f0*/  LOP3.LUT P6, RZ, R152, 0x4, RZ, 0xc0, !PT ;  /* 0x0000000498ff7812 */ /* 0x000fe200078cc0ff */
[----:B------:R-:W2:Y:S01]  /*7200*/  @P0 LDC.64 R168, c[0x0][0x3a0] ;  /* 0x0000e800ffa80b82 */ /* 0x000ea20000000a00 */
[----:B------:R-:W-:Y:S02]  /*7210*/  LOP3.LUT R167, R167, R115, R166, 0xfe, !PT ;  /* 0x00000073a7a77212 */ /* 0x000fe400078efea6 */
[----:B------:R-:W-:Y:S02]  /*7220*/  SEL R166, RZ, 0x1, !P3 ;  /* 0x00000001ffa67807 */ /* 0x000fe40005800000 */
[----:B------:R-:W-:Y:S02]  /*7230*/  LOP3.LUT R112, R112, R114, R113, 0xfe, !PT ;  /* 0x0000007270707212 */ /* 0x000fe400078efe71 */
[----:B------:R-:W-:Y:S01]  /*7240*/  SEL R113, RZ, 0x1, !P6 ;  /* 0x00000001ff717807 */ /* 0x000fe20007000000 */
[----:B0-----:R-:W-:Y:S01]  /*7250*/  IMAD.WIDE.U32 R172, R117, 0x10, R122 ;  /* 0x0000001075ac7825 */ /* 0x001fe200078e007a */
[----:B------:R-:W-:-:S02]  /*7260*/  LOP3.LUT R167, R167, R166, RZ, 0xfc, !PT ;  /* 0x000000a6a7a77212 */ /* 0x000fc400078efcff */
[----:B------:R-:W-:Y:S01]  /*7270*/  LOP3.LUT R166, R112, R113, RZ, 0xfc, !PT ;  /* 0x0000007170a67212 */ /* 0x000fe200078efcff */
[----:B------:R-:W-:Y:S01]  /*7280*/  IMAD.WIDE.U32 R112, R153, 0x10, R154 ;  /* 0x0000001099707825 */ /* 0x000fe200078e009a */
[----:B------:R0:W-:Y:S03]  /*7290*/  STG.E.128 desc[UR6][R172.64], R108 ;  /* 0x0000006cac007986 */ /* 0x0001e6000c101d06 */
[----:B-1----:R-:W-:-:S05]  /*72a0*/  IMAD.WIDE.U32 R170, R117, 0x8, R124 ;  /* 0x0000000875aa7825 */ /* 0x002fca00078e007c */
[----:B------:R0:W-:Y:S01]  /*72b0*/  STG.E.64 desc[UR6][R170.64], R166 ;  /* 0x000000a6aa007986 */ /* 0x0001e2000c101b06 */
[----:B--2---:R-:W-:-:S03]  /*72c0*/  @P0 IMAD.WIDE.U32 R168, R153, 0x10, R168 ;  /* 0x0000001099a80825 */ /* 0x004fc600078e00a8 */
[----:B------:R-:W5:Y:S04]  /*72d0*/  LDG.E.128 R112, desc[UR6][R112.64] ;  /* 0x0000000670707981 */ /* 0x000f68000c1e1d00 */
[----:B------:R0:W5:Y:S01]  /*72e0*/  @P0 LDG.E.128 R104, desc[UR6][R168.64] ;  /* 0x00000006a8680981 */ /* 0x000162000c1e1d00 */
[----:B------:R-:W-:Y:S05]  /*72f0*/  @!P0 BRA `(.L_x_2983) ;  /* 0x0000003000348947 */ /* 0x000fea0003800000 */
        /* <DEDUP_REMOVED lines=16> */
.L_x_2986:
        /* <DEDUP_REMOVED lines=13> */
.L_x_2988:
[----:B------:R-:W-:Y:S05]  /*74d0*/  BSYNC.RECONVERGENT B1 ;  /* 0x0000000000017941 */ /* 0x000fea0003800200 */
.L_x_2987:
        /* <DEDUP_REMOVED lines=49> */
[----:B------:R-:W-:Y:S02]  /*77f0*/  HFMA2 R110, -RZ, RZ, 0, 0 ;  /* 0x00000000ff6e7431 */ /* 0x000fe400000001ff */
[----:B------:R-:W-:-:S04]  /*7800*/  IMAD.WIDE.U32 R194, R167, -0x326172a9, RZ ;  /* 0xcd9e8d57a7c27825 */ /* 0x000fc800078e00ff */
[----:B------:R-:W-:Y:S01]  /*7810*/  IMAD.WIDE.U32 R184, R111, -0x2daee0ad, RZ ;  /* 0xd2511f536fb87825 */ /* 0x000fe200078e00ff */
[----:B------:R-:W-:-:S03]  /*7820*/  LOP3.LUT R191, R191, R108, R195, 0x96, !PT ;  /* 0x0000006cbfbf7212 */ /* 0x000fc600078e96c3 */
[----:B------:R-:W-:Y:S01]  /*7830*/  IMAD.MOV.U32 R108, RZ, RZ, R174 ;  /* 0x000000ffff6c7224 */ /* 0x000fe200078e00ae */
[----:B------:R-:W-:-:S07]  /*7840*/  LOP3.LUT R196, R109, R196, R185, 0x96, !PT ;  /* 0x000000c46dc47212 */ /* 0x000fce00078e96b9 */
.L_x_2985:
[----:B------:R-:W-:Y:S05]  /*7850*/  BSYNC.RECONVERGENT B0 ;  /* 0x0000000000007941 */ /* 0x000fea0003800200 */
.L_x_2984:
[----:B------:R-:W-:Y:S01]  /*7860*/  I2FP.F32.U32 R109, R108 ;  /* 0x0000006c006d7245 */ /* 0x000fe20000201000 */
[----:B-----5:R-:W-:Y:S01]  /*7870*/  IMAD.U32 R108, R112, 0x10000, RZ ;  /* 0x00010000706c7824 */ /* 0x020fe200078e00ff */
[----:B------:R-:W-:Y:S01]  /*7880*/  ISETP.NE.AND P2, PT, R110, 0x1, PT ;  /* 0x000000016e00780c */ /* 0x000fe20003f45270 */
[----:B------:R-:W-:Y:S01]  /*7890*/  BSSY.RECONVERGENT B0, `(.L_x_2989) ;  /* 0x000005e000007945 */ /* 0x000fe20003800200 */
[----:B------:R-:W-:Y:S01]  /*78a0*/  SHF.L.U32 R111, R104, 0x10, RZ ;  /* 0x00000010686f7819 */ /* 0x000fe200000006ff */
[----:B------:R-:W-:Y:S01]  /*78b0*/  FFMA.FTZ R109, R109, R160, 1.1641532182693481445e-10 ;  /* 0x2f0000006d6d7423 */ /* 0x000fe200000100a0 */
[----:B------:R-:W-:Y:S01]  /*78c0*/  FMUL.FTZ R108, R108, R165 ;  /* 0x000000a56c6c7220 */ /* 0x000fe20000410000 */
[----:B------:R-:W-:Y:S02]  /*78d0*/  LOP3.LUT R152, R152, 0xfffffffb, RZ, 0xc0, !PT ;  /* 0xfffffffb98987812 */ /* 0x000fe400078ec0ff */
[----:B------:R-:W-:Y:S01]  /*78e0*/  PRMT R112, R112, 0x7632, R112 ;  /* 0x0000763270707816 */ /* 0x000fe20000000070 */
[----:B------:R-:W-:Y:S01]  /*78f0*/  FMUL.FTZ R108, R108, R159 ;  /* 0x0000009f6c6c7220 */ /* 0x000fe20000410000 */
[----:B------:R-:W-:Y:S01]  /*7900*/  FSETP.GTU.FTZ.AND P1, PT, R109, R158, PT ;  /* 0x0000009e6d00720b */ /* 0x000fe20003f3c000 */
        /* <DEDUP_REMOVED lines=16> */
.L_x_2991:
        /* <DEDUP_REMOVED lines=13> */
.L_x_2993:
[----:B------:R-:W-:Y:S05]  /*7ae0*/  BSYNC.RECONVERGENT B1 ;  /* 0x0000000000017941 */ /* 0x000fea0003800200 */
.L_x_2992:
        /* <DEDUP_REMOVED lines=53> */
[----:B------:R-:W-:Y:S02]  /*7e40*/  HFMA2 R111, -RZ, RZ, 0, 0 ;  /* 0x00000000ff6f7431 */ /* 0x000fe400000001ff */
[----:B------:R-:W-:Y:S02]  /*7e50*/  IMAD.MOV.U32 R109, RZ, RZ, R184 ;  /* 0x000000ffff6d7224 */ /* 0x000fe400078e00b8 */
[----:B------:R-:W-:-:S07]  /*7e60*/  IMAD.MOV.U32 R184, RZ, RZ, R108 ;  /* 0x000000ffffb87224 */ /* 0x000fce00078e006c */
.L_x_2990:
[----:B------:R-:W-:Y:S05]  /*7e70*/  BSYNC.RECONVERGENT B0 ;  /* 0x0000000000007941 */ /* 0x000fea0003800200 */
.L_x_2989:
[----:B------:R-:W-:Y:S01]  /*7e80*/  I2FP.F32.U32 R109, R109 ;  /* 0x0000006d006d7245 */ /* 0x000fe20000201000 */
[----:B------:R-:W-:Y:S01]  /*7e90*/  IMAD.U32 R112, R112, 0x10000, RZ ;  /* 0x0001000070707824 */ /* 0x000fe200078e00ff */
[----:B------:R-:W-:Y:S01]  /*7ea0*/  ISETP.NE.AND P2, PT, R111, 0x1, PT ;  /* 0x000000016f00780c */ /* 0x000fe20003f45270 */
[----:B------:R-:W-:Y:S01]  /*7eb0*/  IMAD.U32 R167, R144, 0x10000, RZ ;  /* 0x0001000090a77824 */ /* 0x000fe200078e00ff */
[----:B------:R-:W-:Y:S01]  /*7ec0*/  PRMT R108, R104, 0x7632, R108 ;  /* 0x00007632686c7816 */ /* 0x000fe2000000006c */
[----:B------:R-:W-:Y:S01]  /*7ed0*/  FFMA.FTZ R109, R109, R160, 1.1641532182693481445e-10 ;  /* 0x2f0000006d6d7423 */ /* 0x000fe200000100a0 */
[----:B------:R-:W-:Y:S01]  /*7ee0*/  FMUL.FTZ R112, R112, R165 ;  /* 0x000000a570707220 */ /* 0x000fe20000410000 */
[----:B------:R-:W-:Y:S01]  /*7ef0*/  LOP3.LUT R152, R152, 0xfffffffd, RZ, 0xc0, !PT ;  /* 0xfffffffd98987812 */ /* 0x000fe200078ec0ff */
[----:B------:R-:W-:Y:S01]  /*7f00*/  BSSY.RECONVERGENT B0, `(.L_x_2994) ;  /* 0x0000059000007945 */ /* 0x000fe20003800200 */
[----:B------:R-:W-:Y:S02]  /*7f10*/  IMAD.MOV.U32 R110, RZ, RZ, 0x2 ;  /* 0x00000002ff6e7424 */ /* 0x000fe400078e00ff */
[----:B------:R-:W-:Y:S01]  /*7f20*/  FMUL.FTZ R112, R112, R159 ;  /* 0x0000009f70707220 */ /* 0x000fe20000410000 */
[----:B------:R-:W-:-:S02]  /*7f30*/  FSETP.GTU.FTZ.AND P1, PT, R109, R158, PT ;  /* 0x0000009e6d00720b */ /* 0x000fc40003f3c000 */
[----:B------:R-:W-:Y:S02]  /*7f40*/  SHF.L.U32 R109, R108, 0x10, RZ ;  /* 0x000000106c6d7819 */ /* 0x000fe400000006ff */
[----:B------:R-:W-:Y:S02]  /*7f50*/  FSEL R112, R112, RZ, !P1 ;  /* 0x000000ff70707208 */ /* 0x000fe40004800000 */
[----:B------:R-:W-:-:S03]  /*7f60*/  PLOP3.LUT P1, PT, P1, PT, PT, 0x8, 0x80 ;  /* 0x000000000080781c */ /* 0x000fc60000f2e170 */
[----:B------:R-:W-:Y:S01]  /*7f70*/  FFMA.FTZ R167, R112, R167, R109 ;  /* 0x000000a770a77223 */ /* 0x000fe2000001006d */
        /* <DEDUP_REMOVED lines=11> */
.L_x_2996:
        /* <DEDUP_REMOVED lines=13> */
.L_x_2998:
[----:B------:R-:W-:Y:S05]  /*8100*/  BSYNC.RECONVERGENT B1 ;  /* 0x0000000000017941 */ /* 0x000fea0003800200 */
.L_x_2997:
        /* <DEDUP_REMOVED lines=28> */
[C---:B------:R-:W-:Y:S02]  /*82d0*/  IADD3 R111, PT, PT, R149.reuse, -0x56f99767, RZ ;  /* 0xa9066899956f7810 */ /* 0x040fe40007ffe0ff */
[----:B------:R-:W-:Y:S01]  /*82e0*/  IADD3 R169, PT, PT, R149, -0x24c28bd8, RZ ;  /* 0xdb3d742895a97810 */ /* 0x000fe20007ffe0ff */
        /* <DEDUP_REMOVED lines=19> */
[----:B------:R-:W-:Y:S02]  /*8420*/  IADD3 R111, PT, PT, R149, -0x695add53, RZ ;  /* 0x96a522ad956f7810 */ /* 0x000fe40007ffe0ff */
[----:B------:R-:W-:Y:S01]  /*8430*/  LOP3.LUT R191, R191, R110, R195, 0x96, !PT ;  /* 0x0000006ebfbf7212 */ /* 0x000fe200078e96c3 */
[----:B------:R-:W-:-:S04]  /*8440*/  IMAD.WIDE.U32 R108, R109, -0x2daee0ad, RZ ;  /* 0xd2511f536d6c7825 */ /* 0x000fc800078e00ff */
[----:B------:R-:W-:Y:S01]  /*8450*/  HFMA2 R110, -RZ, RZ, 0, 0 ;  /* 0x00000000ff6e7431 */ /* 0x000fe200000001ff */
[----:B------:R-:W-:Y:S01]  /*8460*/  LOP3.LUT R196, R111, R196, R109, 0x96, !PT ;  /* 0x000000c46fc47212 */ /* 0x000fe200078e966d */
[----:B------:R-:W-:Y:S02]  /*8470*/  IMAD.MOV.U32 R109, RZ, RZ, R184 ;  /* 0x000000ffff6d7224 */ /* 0x000fe400078e00b8 */
[----:B------:R-:W-:-:S07]  /*8480*/  IMAD.MOV.U32 R184, RZ, RZ, R108 ;  /* 0x000000ffffb87224 */ /* 0x000fce00078e006c */
.L_x_2995:
[----:B------:R-:W-:Y:S05]  /*8490*/  BSYNC.RECONVERGENT B0 ;  /* 0x0000000000007941 */ /* 0x000fea0003800200 */
.L_x_2994:
        /* <DEDUP_REMOVED lines=10> */
[----:B------:R-:W-:-:S03]  /*8540*/  IMAD.U32 R109, R89, 0x10000, RZ ;  /* 0x00010000596d7824 */ /* 0x000fc600078e00ff */
[----:B------:R-:W-:Y:S02]  /*8550*/  FSEL R108, R108, RZ, !P1 ;  /* 0x000000ff6c6c7208 */ /* 0x000fe40004800000 */
[----:B------:R-:W-:-:S03]  /*8560*/  PLOP3.LUT P1, PT, P1, PT, PT, 0x8, 0x80 ;  /* 0x000000000080781c */ /* 0x000fc60000f2e170 */
[----:B------:R-:W-:Y:S01]  /*8570*/  FFMA.FTZ R170, R108, R109, R111 ;  /* 0x0000006d6caa7223 */ /* 0x000fe2000001006f */
        /* <DEDUP_REMOVED lines=11> */
.L_x_3001:
        /* <DEDUP_REMOVED lines=13> */
.L_x_3003:
[----:B------:R-:W-:Y:S05]  /*8700*/  BSYNC.RECONVERGENT B1 ;  /* 0x0000000000017941 */ /* 0x000fea0003800200 */
.L_x_3002:
        /* <DEDUP_REMOVED lines=56> */
.L_x_3000:
[----:B------:R-:W-:Y:S05]  /*8a90*/  BSYNC.RECONVERGENT B0 ;  /* 0x0000000000007941 */ /* 0x000fea0003800200 */
.L_x_2999:
[----:B------:R-:W-:Y:S01]  /*8aa0*/  I2FP.F32.U32 R109, R109 ;  /* 0x0000006d006d7245 */ /* 0x000fe20000201000 */
[----:B------:R-:W-:Y:S01]  /*8ab0*/  IMAD.U32 R166, R166, 0x10000, RZ ;  /* 0x00010000a6a67824 */ /* 0x000fe200078e00ff */
[----:B------:R-:W-:Y:S01]  /*8ac0*/  ISETP.NE.AND P3, PT, R111, 0x1, PT ;  /* 0x000000016f00780c */ /* 0x000fe20003f65270 */
[----:B------:R-:W-:Y:S01]  /*8ad0*/  IMAD.U32 R169, R143, 0x10000, RZ ;  /* 0x000100008fa97824 */ /* 0x000fe200078e00ff */
[----:B------:R-:W-:Y:S01]  /*8ae0*/  PRMT R108, R105, 0x7632, R108 ;  /* 0x00007632696c7816 */ /* 0x000fe2000000006c */
[----:B------:R-:W-:Y:S01]  /*8af0*/  FFMA.FTZ R109, R109, R160, 1.1641532182693481445e-10 ;  /* 0x2f0000006d6d7423 */ /* 0x000fe200000100a0 */
[----:B------:R-:W-:Y:S01]  /*8b00*/  FMUL.FTZ R166, R166, R165 ;  /* 0x000000a5a6a67220 */ /* 0x000fe20000410000 */
        /* <DEDUP_REMOVED lines=18> */
.L_x_3006:
        /* <DEDUP_REMOVED lines=13> */
.L_x_3008:
[----:B------:R-:W-:Y:S05]  /*8d00*/  BSYNC.RECONVERGENT B1 ;  /* 0x0000000000017941 */ /* 0x000fea0003800200 */
.L_x_3007:
        /* <DEDUP_REMOVED lines=56> */
.L_x_3005:
[----:B------:R-:W-:Y:S05]  /*9090*/  BSYNC.RECONVERGENT B0 ;  /* 0x0000000000007941 */ /* 0x000fea0003800200 */
.L_x_3004:
        /* <DEDUP_REMOVED lines=25> */
.L_x_3011:
        /* <DEDUP_REMOVED lines=13> */
.L_x_3013:
[----:B------:R-:W-:Y:S05]  /*9300*/  BSYNC.RECONVERGENT B1 ;  /* 0x0000000000017941 */ /* 0x000fea0003800200 */
.L_x_3012:
        /* <DEDUP_REMOVED lines=56> */
.L_x_3010:
[----:B------:R-:W-:Y:S05]  /*9690*/  BSYNC.RECONVERGENT B0 ;  /* 0x0000000000007941 */ /* 0x000fea0003800200 */
.L_x_3009:
        /* <DEDUP_REMOVED lines=8> */
[----:B------:R-:W-:Y:S01]  /*9720*/  SHF.L.U32 R111, R108, 0x10, RZ ;  /* 0x000000106c6f7819 */ /* 0x000fe200000006ff */
[----:B------:R-:W-:Y:S02]  /*9730*/  IMAD.MOV.U32 R110, RZ, RZ, 0x2 ;  /* 0x00000002ff6e7424 */ /* 0x000fe400078e00ff */
[----:B------:R-:W-:Y:S01]  /*9740*/  FMUL.FTZ R114, R114, R159 ;  /* 0x0000009f72727220 */ /* 0x000fe20000410000 */
[----:B------:R-:W-:Y:S01]  /*9750*/  FSETP.GTU.FTZ.AND P4, PT, R109, R158, PT ;  /* 0x0000009e6d00720b */ /* 0x000fe20003f9c000 */
[----:B------:R-:W-:-:S03]  /*9760*/  IMAD.MOV.U32 R109, RZ, RZ, R194 ;  /* 0x000000ffff6d7224 */ /* 0x000fc600078e00c2 */
        /* <DEDUP_REMOVED lines=12> */
.L_x_3016:
        /* <DEDUP_REMOVED lines=13> */
.L_x_3018:
[----:B------:R-:W-:Y:S05]  /*9900*/  BSYNC.RECONVERGENT B1 ;  /* 0x0000000000017941 */ /* 0x000fea0003800200 */
.L_x_3017:
        /* <DEDUP_REMOVED lines=56> */
.L_x_3015:
[----:B------:R-:W-:Y:S05]  /*9c90*/  BSYNC.RECONVERGENT B0 ;  /* 0x0000000000007941 */ /* 0x000fea0003800200 */
.L_x_3014:
        /* <DEDUP_REMOVED lines=25> */
.L_x_3021:
        /* <DEDUP_REMOVED lines=15> */
.L_x_3023:
[----:B------:R-:W-:Y:S05]  /*9f20*/  BSYNC.RECONVERGENT B1 ;  /* 0x0000000000017941 */ /* 0x000fea0003800200 */
.L_x_3022:
[----:B------:R-:W-:Y:S01]  /*9f30*/  IMAD.WIDE.U32 R110, R4, -0x326172a9, RZ ;  /* 0xcd9e8d57046e7825 */ /* 0x000fe200078e00ff */
[----:B------:R-:W-:-:S03]  /*9f40*/  LOP3.LUT R108, R151, R115, R149, 0x96, !PT ;  /* 0x00000073976c7212 */ /* 0x000fc600078e9695 */
[----:B------:R-:W-:Y:S01]  /*9f50*/  HFMA2 R185, -RZ, RZ, 0, 0 ;  /* 0x00000000ffb97431 */ /* 0x000fe200000001ff */
        /* <DEDUP_REMOVED lines=53> */
.L_x_3020:
[----:B------:R-:W-:Y:S05]  /*a2b0*/  BSYNC.RECONVERGENT B0 ;  /* 0x0000000000007941 */ /* 0x000fea0003800200 */
.L_x_3019:
[----:B------:R-:W-:Y:S01]  /*a2c0*/  I2FP.F32.U32 R109, R109 ;  /* 0x0000006d006d7245 */ /* 0x000fe20000201000 */
[----:B------:R-:W-:Y:S01]  /*a2d0*/  IMAD.U32 R166, R166, 0x10000, RZ ;  /* 0x00010000a6a67824 */ /* 0x000fe200078e00ff */
[----:B------:R-:W-:Y:S01]  /*a2e0*/  PRMT R108, R107, 0x7632, R108 ;  /* 0x000076326b6c7816 */ /* 0x000fe2000000006c */
[----:B------:R-:W-:Y:S01]  /*a2f0*/  IMAD.U32 R111, R141, 0x10000, RZ ;  /* 0x000100008d6f7824 */ /* 0x000fe200078e00ff */
[----:B------:R-:W-:Y:S01]  /*a300*/  F2FP.BF16.F32.PACK_AB R110, R171, R172 ;  /* 0x000000acab6e723e */ /* 0x000fe200000010ff */
[----:B------:R-:W-:Y:S01]  /*a310*/  FFMA.FTZ R109, R109, R160, 1.1641532182693481445e-10 ;  /* 0x2f0000006d6d7423 */ /* 0x000fe200000100a0 */
[----:B------:R-:W-:Y:S01]  /*a320*/  FMUL.FTZ R166, R166, R165 ;  /* 0x000000a5a6a67220 */ /* 0x000fe20000410000 */
[----:B------:R-:W-:Y:S02]  /*a330*/  SHF.L.U32 R113, R108, 0x10, RZ ;  /* 0x000000106c717819 */ /* 0x000fe400000006ff */
[----:B------:R-:W-:Y:S01]  /*a340*/  F2FP.BF16.F32.PACK_AB R108, R167, R168 ;  /* 0x000000a8a76c723e */ /* 0x000fe200000010ff */
[----:B------:R-:W-:Y:S01]  /*a350*/  FMUL.FTZ R166, R166, R159 ;  /* 0x0000009fa6a67220 */ /* 0x000fe20000410000 */
[----:B------:R-:W-:-:S02]  /*a360*/  FSETP.GTU.FTZ.AND P6, PT, R109, R158, PT ;  /* 0x0000009e6d00720b */ /* 0x000fc40003fdc000 */
[----:B------:R-:W-:Y:S02]  /*a370*/  F2FP.BF16.F32.PACK_AB R109, R169, R170 ;  /* 0x000000aaa96d723e */ /* 0x000fe400000010ff */
[----:B------:R-:W-:Y:S02]  /*a380*/  FSEL R166, R166, RZ, !P6 ;  /* 0x000000ffa6a67208 */ /* 0x000fe40007000000 */
[----:B------:R-:W-:-:S03]  /*a390*/  PLOP3.LUT P6, PT, P6, PT, PT, 0x8, 0x80 ;  /* 0x000000000080781c */ /* 0x000fc600037ce170 */
[----:B------:R-:W-:-:S05]  /*a3a0*/  FFMA.FTZ R174, R166, R111, R113 ;  /* 0x0000006fa6ae7223 */ /* 0x000fca0000010071 */
[----:B------:R-:W-:Y:S01]  /*a3b0*/  F2FP.BF16.F32.PACK_AB R111, R174, R175 ;  /* 0x000000afae6f723e */ /* 0x000fe200000010ff */
[----:B------:R-:W-:Y:S06]  /*a3c0*/  BRA `(.L_x_3024) ;  /* 0x0000003000007947 */ /* 0x000fec0003800000 */
.L_x_2983:
        /* <DEDUP_REMOVED lines=16> */
.L_x_3027:
        /* <DEDUP_REMOVED lines=13> */
.L_x_3029:
[----:B------:R-:W-:Y:S05]  /*a5a0*/  BSYNC.RECONVERGENT B1 ;  /* 0x0000000000017941 */ /* 0x000fea0003800200 */
.L_x_3028:
        /* <DEDUP_REMOVED lines=52> */
[----:B------:R-:W-:Y:S01]  /*a8f0*/  IMAD.MOV.U32 R108, RZ, RZ, R174 ;  /* 0x000000ffff6c7224 */ /* 0x000fe200078e00ae */
[----:B------:R-:W-:Y:S01]  /*a900*/  LOP3.LUT R196, R109, R196, R185, 0x96, !PT ;  /* 0x000000c46dc47212 */ /* 0x000fe200078e96b9 */
[----:B------:R-:W-:-:S07]  /*a910*/  IMAD.MOV.U32 R110, RZ, RZ, RZ ;  /* 0x000000ffff6e7224 */ /* 0x000fce00078e00ff */
.L_x_3026:
[----:B------:R-:W-:Y:S05]  /*a920*/  BSYNC.RECONVERGENT B0 ;  /* 0x0000000000007941 */ /* 0x000fea0003800200 */
.L_x_3025:
[----:B------:R-:W-:Y:S01]  /*a930*/  I2FP.F32.U32 R109, R108 ;  /* 0x0000006c006d7245 */ /* 0x000fe20000201000 */
[----:B------:R-:W-:Y:S01]  /*a940*/  BSSY.RECONVERGENT B0, `(.L_x_3030) ;  /* 0x000005f000007945 */ /* 0x000fe20003800200 */
[----:B-----5:R-:W-:Y:S02]  /*a950*/  SHF.L.U32 R108, R112, 0x10, RZ ;  /* 0x00000010706c7819 */ /* 0x020fe400000006ff */
[----:B------:R-:W-:Y:S01]  /*a960*/  ISETP.NE.AND P2, PT, R110, 0x1, PT ;  /* 0x000000016e00780c */ /* 0x000fe20003f45270 */
[----:B------:R-:W-:Y:S01]  /*a970*/  FFMA.FTZ R109, R109, R160, 1.1641532182693481445e-10 ;  /* 0x2f0000006d6d7423 */ /* 0x000fe200000100a0 */
[----:B------:R-:W-:Y:S01]  /*a980*/  LOP3.LUT R152, R152, 0xfffffffb, RZ, 0xc0, !PT ;  /* 0xfffffffb98987812 */ /* 0x000fe200078ec0ff */
[----:B------:R-:W-:Y:S01]  /*a990*/  FMUL.FTZ R108, R108, R165 ;  /* 0x000000a56c6c7220 */ /* 0x000fe20000410000 */
[----:B------:R-:W-:Y:S02]  /*a9a0*/  PRMT R112, R112, 0x7632, R112 ;  /* 0x0000763270707816 */ /* 0x000fe40000000070 */
[----:B------:R-:W-:Y:S01]  /*a9b0*/  FSETP.GTU.FTZ.AND P1, PT, R109, R158, PT ;  /* 0x0000009e6d00720b */ /* 0x000fe20003f3c000 */
[----:B------:R-:W-:Y:S01]  /*a9c0*/  FMUL.FTZ R108, R108, R159 ;  /* 0x0000009f6c6c7220 */ /* 0x000fe20000410000 */
[----:B------:R-:W-:-:S04]  /*a9d0*/  IMAD.U32 R109, R88, 0x10000, RZ ;  /* 0x00010000586d7824 */ /* 0x000fc800078e00ff */
[----:B------:R-:W-:Y:S01]  /*a9e0*/  FSEL R168, R108, RZ, !P1 ;  /* 0x000000ff6ca87208 */ /* 0x000fe20004800000 */
[----:B------:R-:W-:Y:S01]  /*a9f0*/  IMAD.MOV.U32 R108, RZ, RZ, 0x2 ;  /* 0x00000002ff6c7424 */ /* 0x000fe200078e00ff */
        /* <DEDUP_REMOVED lines=13> */
.L_x_3032:
        /* <DEDUP_REMOVED lines=13> */
.L_x_3034:
[----:B------:R-:W-:Y:S05]  /*aba0*/  BSYNC.RECONVERGENT B1 ;  /* 0x0000000000017941 */ /* 0x000fea0003800200 */
.L_x_3033:
        /* <DEDUP_REMOVED lines=53> */
[----:B------:R-:W-:Y:S01]  /*af00*/  MOV R184, R108 ;  /* 0x0000006c00b87202 */ /* 0x000fe20000000f00 */
[----:B------:R-:W-:Y:S01]  /*af10*/  IMAD.MOV.U32 R108, RZ, RZ, RZ ;  /* 0x000000ffff6c7224 */ /* 0x000fe200078e00ff */
[----:B------:R-:W-:-:S07]  /*af20*/  LOP3.LUT R191, R191, R110, R195, 0x96, !PT ;  /* 0x0000006ebfbf7212 */ /* 0x000fce00078e96c3 */
.L_x_3031:
[----:B------:R-:W-:Y:S05]  /*af30*/  BSYNC.RECONVERGENT B0 ;  /* 0x0000000000007941 */ /* 0x000fea0003800200 */
.L_x_3030:
[----:B------:R-:W-:Y:S01]  /*af40*/  I2FP.F32.U32 R109, R109 ;  /* 0x0000006d006d7245 */ /* 0x000fe20000201000 */
[----:B------:R-:W-:Y:S01]  /*af50*/  IMAD.U32 R112, R112, 0x10000, RZ ;  /* 0x0001000070707824 */ /* 0x000fe200078e00ff */
[----:B------:R-:W-:Y:S01]  /*af60*/  ISETP.NE.AND P2, PT, R108, 0x1, PT ;  /* 0x000000016c00780c */ /* 0x000fe20003f45270 */
[----:B------:R-:W-:Y:S01]  /*af70*/  BSSY.RECONVERGENT B0, `(.L_x_3035) ;  /* 0x000005c000007945 */ /* 0x000fe20003800200 */
[----:B------:R-:W-:Y:S01]  /*af80*/  SHF.L.U32 R167, R144, 0x10, RZ ;  /* 0x0000001090a77819 */ /* 0x000fe200000006ff */
[----:B------:R-:W-:Y:S01]  /*af90*/  FFMA.FTZ R109, R109, R160, 1.1641532182693481445e-10 ;  /* 0x2f0000006d6d7423 */ /* 0x000fe200000100a0 */
[----:B------:R-:W-:Y:S01]  /*afa0*/  FMUL.FTZ R112, R112, R165 ;  /* 0x000000a570707220 */ /* 0x000fe20000410000 */
[----:B------:R-:W-:Y:S01]  /*afb0*/  LOP3.LUT R152, R152, 0xfffffffd, RZ, 0xc0, !PT ;  /* 0xfffffffd98987812 */ /* 0x000fe200078ec0ff */
[----:B------:R-:W-:Y:S02]  /*afc0*/  IMAD.MOV.U32 R110, RZ, RZ, 0x2 ;  /* 0x00000002ff6e7424 */ /* 0x000fe400078e00ff */
[----:B------:R-:W-:Y:S01]  /*afd0*/  FMUL.FTZ R112, R112, R159 ;  /* 0x0000009f70707220 */ /* 0x000fe20000410000 */
[----:B------:R-:W-:Y:S01]  /*afe0*/  FSETP.GTU.FTZ.AND P1, PT, R109, R158, PT ;  /* 0x0000009e6d00720b */ /* 0x000fe20003f3c000 */
[----:B------:R-:W-:-:S03]  /*aff0*/  IMAD.MOV.U32 R109, RZ, RZ, R194 ;  /* 0x000000ffff6d7224 */ /* 0x000fc600078e00c2 */
[----:B------:R-:W-:Y:S02]  /*b000*/  FSEL R112, R112, RZ, !P1 ;  /* 0x000000ff70707208 */ /* 0x000fe40004800000 */
[----:B------:R-:W-:-:S03]  /*b010*/  PLOP3.LUT P1, PT, P1, PT, PT, 0x8, 0x80 ;  /* 0x000000000080781c */ /* 0x000fc60000f2e170 */
[----:B------:R-:W-:-:S10]  /*b020*/  FMUL.FTZ R167, R167, R112 ;  /* 0x00000070a7a77220 */ /* 0x000fd40000410000 */
        /* <DEDUP_REMOVED lines=10> */
.L_x_3037:
        /* <DEDUP_REMOVED lines=13> */
.L_x_3039:
[----:B------:R-:W-:Y:S05]  /*b1a0*/  BSYNC.RECONVERGENT B1 ;  /* 0x0000000000017941 */ /* 0x000fea0003800200 */
.L_x_3038:
        /* <DEDUP_REMOVED lines=56> */
.L_x_3036:
[----:B------:R-:W-:Y:S05]  /*b530*/  BSYNC.RECONVERGENT B0 ;  /* 0x0000000000007941 */ /* 0x000fea0003800200 */
.L_x_3035:
[----:B------:R-:W-:Y:S01]  /*b540*/  I2FP.F32.U32 R109, R109 ;  /* 0x0000006d006d7245 */ /* 0x000fe20000201000 */
[C---:B------:R-:W-:Y:S01]  /*b550*/  IMAD.U32 R108, R113.reuse, 0x10000, RZ ;  /* 0x00010000716c7824 */ /* 0x040fe200078e00ff */
[----:B------:R-:W-:Y:S01]  /*b560*/  ISETP.NE.AND P2, PT, R110, 0x1, PT ;  /* 0x000000016e00780c */ /* 0x000fe20003f45270 */
[----:B------:R-:W-:Y:S01]  /*b570*/  BSSY.RECONVERGENT B0, `(.L_x_3040) ;  /* 0x000005b000007945 */ /* 0x000fe20003800200 */
[----:B------:R-:W-:Y:S01]  /*b580*/  PRMT R166, R113, 0x7632, R166 ;  /* 0x0000763271a67816 */ /* 0x000fe200000000a6 */
[----:B------:R-:W-:Y:S01]  /*b590*/  FFMA.FTZ R109, R109, R160, 1.1641532182693481445e-10 ;  /* 0x2f0000006d6d7423 */ /* 0x000fe200000100a0 */
[----:B------:R-:W-:-:S04]  /*b5a0*/  FMUL.FTZ R108, R108, R165 ;  /* 0x000000a56c6c7220 */ /* 0x000fc80000410000 */
[----:B------:R-:W-:Y:S01]  /*b5b0*/  FMUL.FTZ R108, R108, R159 ;  /* 0x0000009f6c6c7220 */ /* 0x000fe20000410000 */
[----:B------:R-:W-:Y:S01]  /*b5c0*/  FSETP.GTU.FTZ.AND P1, PT, R109, R158, PT ;  /* 0x0000009e6d00720b */ /* 0x000fe20003f3c000 */
[----:B------:R-:W-:-:S03]  /*b5d0*/  IMAD.U32 R109, R89, 0x10000, RZ ;  /* 0x00010000596d7824 */ /* 0x000fc600078e00ff */
[----:B------:R-:W-:Y:S01]  /*b5e0*/  FSEL R170, R108, RZ, !P1 ;  /* 0x000000ff6caa7208 */ /* 0x000fe20004800000 */
[----:B------:R-:W-:Y:S01]  /*b5f0*/  HFMA2 R108, -RZ, RZ, 0, 1.1920928955078125e-07 ;  /* 0x00000002ff6c7431 */ /* 0x000fe200000001ff */
[----:B------:R-:W-:-:S03]  /*b600*/  PLOP3.LUT P1, PT, P1, PT, PT, 0x8, 0x80 ;  /* 0x000000000080781c */ /* 0x000fc60000f2e170 */
[----:B------:R-:W-:Y:S01]  /*b610*/  FMUL.FTZ R170, R109, R170 ;  /* 0x000000aa6daa7220 */ /* 0x000fe20000410000 */
        /* <DEDUP_REMOVED lines=10> */
.L_x_3042:
        /* <DEDUP_REMOVED lines=13> */
.L_x_3044:
[----:B------:R-:W-:Y:S05]  /*b790*/  BSYNC.RECONVERGENT B1 ;  /* 0x0000000000017941 */ /* 0x000fea0003800200 */
.L_x_3043:
        /* <DEDUP_REMOVED lines=10> */
[----:B------:R-:W-:Y:S01]  /*b840*/  VIADD R191, R148, 0x8ff34781 ;  /* 0x8ff3478194bf7836 */ /* 0x000fe20000000000 */
[----:B------:R-:W-:Y:S01]  /*b850*/  IADD3 R113, PT, PT, R149, 0x76cf5d0a, RZ ;  /* 0x76cf5d0a95717810 */ /* 0x000fe20007ffe0ff */
[----:B------:R-:W-:-:S04]  /*b860*/  IMAD.WIDE.U32 R172, R111, -0x2daee0ad, RZ ;  /* 0xd2511f536fac7825 */ /* 0x000fc800078e00ff */
[----:B------:R-:W-:Y:S01]  /*b870*/  IMAD.WIDE.U32 R110, R110, -0x326172a9, RZ ;  /* 0xcd9e8d576e6e7825 */ /* 0x000fe200078e00ff */
[----:B------:R-:W-:-:S04]  /*b880*/  LOP3.LUT R113, R113, R112, R173, 0x96, !PT ;  /* 0x0000007071717212 */ /* 0x000fc800078e96ad */
        /* <DEDUP_REMOVED lines=26> */
[----:B------:R-:W-:Y:S02]  /*ba30*/  VIADD R111, R149, 0x1fd5c5a3 ;  /* 0x1fd5c5a3956f7836 */ /* 0x000fe40000000000 */
[----:B------:R-:W-:-:S03]  /*ba40*/  IMAD.WIDE.U32 R196, R196, -0x2daee0ad, RZ ;  /* 0xd2511f53c4c47825 */ /* 0x000fc600078e00ff */
[----:B------:R-:W-:Y:S01]  /*ba50*/  LOP3.LUT R111, R111, R172, R113, 0x96, !PT ;  /* 0x000000ac6f6f7212 */ /* 0x000fe200078e9671 */
[----:B------:R-:W-:-:S04]  /*ba60*/  VIADD R113, R149, 0xdb3d7428 ;  /* 0xdb3d742895717836 */ /* 0x000fc80000000000 */
        /* <DEDUP_REMOVED lines=11> */
.L_x_3041:
[----:B------:R-:W-:Y:S05]  /*bb20*/  BSYNC.RECONVERGENT B0 ;  /* 0x0000000000007941 */ /* 0x000fea0003800200 */
.L_x_3040:
        /* <DEDUP_REMOVED lines=23> */
.L_x_3047:
        /* <DEDUP_REMOVED lines=13> */
.L_x_3049:
[----:B------:R-:W-:Y:S05]  /*bd70*/  BSYNC.RECONVERGENT B1 ;  /* 0x0000000000017941 */ /* 0x000fea0003800200 */
.L_x_3048:
        /* <DEDUP_REMOVED lines=56> */
.L_x_3046:
[----:B------:R-:W-:Y:S05]  /*c100*/  BSYNC.RECONVERGENT B0 ;  /* 0x0000000000007941 */ /* 0x000fea0003800200 */
.L_x_3045:
[----:B------:R-:W-:Y:S01]  /*c110*/  I2FP.F32.U32 R109, R109 ;  /* 0x0000006d006d7245 */ /* 0x000fe20000201000 */
[----:B------:R-:W-:Y:S01]  /*c120*/  IMAD.U32 R108, R114, 0x10000, RZ ;  /* 0x00010000726c7824 */ /* 0x000fe200078e00ff */
[----:B------:R-:W-:Y:S01]  /*c130*/  ISETP.NE.AND P4, PT, R110, 0x1, PT ;  /* 0x000000016e00780c */ /* 0x000fe20003f85270 */
[----:B------:R-:W-:Y:S01]  /*c140*/  BSSY.RECONVERGENT B0, `(.L_x_3050) ;  /* 0x000005b000007945 */ /* 0x000fe20003800200 */
[----:B------:R-:W-:Y:S01]  /*c150*/  PRMT R114, R114, 0x7632, R114 ;  /* 0x0000763272727816 */ /* 0x000fe20000000072 */
[----:B------:R-:W-:Y:S01]  /*c160*/  FFMA.FTZ R109, R109, R160, 1.1641532182693481445e-10 ;  /* 0x2f0000006d6d7423 */ /* 0x000fe200000100a0 */
[----:B------:R-:W-:-:S04]  /*c170*/  FMUL.FTZ R108, R108, R165 ;  /* 0x000000a56c6c7220 */ /* 0x000fc80000410000 */
[----:B------:R-:W-:Y:S01]  /*c180*/  FMUL.FTZ R108, R108, R159 ;  /* 0x0000009f6c6c7220 */ /* 0x000fe20000410000 */
[----:B------:R-:W-:Y:S02]  /*c190*/  FSETP.GTU.FTZ.AND P3, PT, R109, R158, PT ;  /* 0x0000009e6d00720b */ /* 0x000fe40003f7c000 */
[----:B------:R-:W-:Y:S02]  /*c1a0*/  SHF.L.U32 R109, R90, 0x10, RZ ;  /* 0x000000105a6d7819 */ /* 0x000fe400000006ff */
[----:B------:R-:W-:Y:S01]  /*c1b0*/  FSEL R172, R108, RZ, !P3 ;  /* 0x000000ff6cac7208 */ /* 0x000fe20005800000 */
[----:B------:R-:W-:Y:S01]  /*c1c0*/  IMAD.MOV.U32 R108, RZ, RZ, 0x2 ;  /* 0x00000002ff6c7424 */ /* 0x000fe200078e00ff */
        /* <DEDUP_REMOVED lines=12> */
.L_x_3052:
        /* <DEDUP_REMOVED lines=13> */
.L_x_3054:
[----:B------:R-:W-:Y:S05]  /*c360*/  BSYNC.RECONVERGENT B1 ;  /* 0x0000000000017941 */ /* 0x000fea0003800200 */
.L_x_3053:
        /* <DEDUP_REMOVED lines=56> */
.L_x_3051:
[----:B------:R-:W-:Y:S05]  /*c6f0*/  BSYNC.RECONVERGENT B0 ;  /* 0x0000000000007941 */ /* 0x000fea0003800200 */
.L_x_3050:
[----:B------:R-:W-:Y:S01]  /*c700*/  I2FP.F32.U32 R109, R109 ;  /* 0x0000006d006d7245 */ /* 0x000fe20000201000 */
[----:B------:R-:W-:Y:S01]  /*c710*/  IMAD.U32 R114, R114, 0x10000, RZ ;  /* 0x0001000072727824 */ /* 0x000fe200078e00ff */
[----:B------:R-:W-:Y:S01]  /*c720*/  ISETP.NE.AND P5, PT, R108, 0x1, PT ;  /* 0x000000016c00780c */ /* 0x000fe20003fa5270 */
[----:B------:R-:W-:Y:S01]  /*c730*/  IMAD.U32 R171, R142, 0x10000, RZ ;  /* 0x000100008eab7824 */ /* 0x000fe200078e00ff */
[----:B------:R-:W-:Y:S01]  /*c740*/  BSSY.RECONVERGENT B0, `(.L_x_3055) ;  /* 0x0000059000007945 */ /* 0x000fe20003800200 */
[----:B------:R-:W-:Y:S01]  /*c750*/  FFMA.FTZ R109, R109, R160, 1.1641532182693481445e-10 ;  /* 0x2f0000006d6d7423 */ /* 0x000fe200000100a0 */
[----:B------:R-:W-:Y:S01]  /*c760*/  FMUL.FTZ R114, R114, R165 ;  /* 0x000000a572727220 */ /* 0x000fe20000410000 */
[----:B------:R-:W-:-:S03]  /*c770*/  MOV R111, 0x2 ;  /* 0x00000002006f7802 */ /* 0x000fc60000000f00 */
        /* <DEDUP_REMOVED lines=15> */
.L_x_3057:
        /* <DEDUP_REMOVED lines=13> */
.L_x_3059:
[----:B------:R-:W-:Y:S05]  /*c940*/  BSYNC.RECONVERGENT B1 ;  /* 0x0000000000017941 */ /* 0x000fea0003800200 */
.L_x_3058:
        /* <DEDUP_REMOVED lines=56> */
.L_x_3056:
[----:B------:R-:W-:Y:S05]  /*ccd0*/  BSYNC.RECONVERGENT B0 ;  /* 0x0000000000007941 */ /* 0x000fea0003800200 */
.L_x_3055:
        /* <DEDUP_REMOVED lines=24> */
.L_x_3062:
        /* <DEDUP_REMOVED lines=15> */
.L_x_3064:
[----:B------:R-:W-:Y:S05]  /*cf50*/  BSYNC.RECONVERGENT B1 ;  /* 0x0000000000017941 */ /* 0x000fea0003800200 */
.L_x_3063:
        /* <DEDUP_REMOVED lines=9> */
[----:B------:R-:W-:Y:S01]  /*cff0*/  IADD3 R109, PT, PT, R148, 0x3c6ef372, RZ ;  /* 0x3c6ef372946d7810 */ /* 0x000fe20007ffe0ff */
[----:B------:R-:W-:Y:S01]  /*d000*/  IMAD.MOV.U32 R185, RZ, RZ, RZ ;  /* 0x000000ffffb97224 */ /* 0x000fe200078e00ff */
        /* <DEDUP_REMOVED lines=45> */
.L_x_3061:
[----:B------:R-:W-:Y:S05]  /*d2e0*/  BSYNC.RECONVERGENT B0 ;  /* 0x0000000000007941 */ /* 0x000fea0003800200 */
.L_x_3060:
        /* <DEDUP_REMOVED lines=14> */
.L_x_3024:
[----:B------:R-:W0:Y:S01]  /*d3d0*/  @P0 LDC.64 R178, c[0x0][0x3a0] ;  /* 0x0000e800ffb20b82 */ /* 0x000e220000000a00 */
[----:B------:R-:W-:Y:S01]  /*d3e0*/  SEL R166, RZ, 0x10000, !P5 ;  /* 0x00010000ffa67807 */ /* 0x000fe20006800000 */
[----:B------:R-:W-:Y:S01]  /*d3f0*/  VIADD R173, R117, 0x40 ;  /* 0x0000004075ad7836 */ /* 0x000fe20000000000 */
[----:B------:R-:W-:Y:S01]  /*d400*/  LOP3.LUT P5, RZ, R152, 0x2, RZ, 0xc0, !PT ;  /* 0x0000000298ff7812 */ /* 0x000fe200078ac0ff */
[C---:B------:R-:W-:Y:S01]  /*d410*/  IMAD.WIDE.U32 R182, R153.reuse, 0x10, R122 ;  /* 0x0000001099b67825 */ /* 0x040fe200078e007a */
[----:B------:R-:W-:Y:S02]  /*d420*/  SEL R115, RZ, 0x1000000, !P6 ;  /* 0x01000000ff737807 */ /* 0x000fe40007000000 */
[----:B------:R-:W-:Y:S01]  /*d430*/  SEL R177, RZ, 0x100, !P4 ;  /* 0x00000100ffb17807 */ /* 0x000fe20006000000 */
[----:B------:R-:W-:Y:S01]  /*d440*/  IMAD.WIDE.U32 R180, R153, 0x8, R124 ;  /* 0x0000000899b47825 */ /* 0x000fe200078e007c */
[----:B------:R-:W-:Y:S01]  /*d450*/  SEL R114, RZ, 0x1000000, !P2 ;  /* 0x01000000ff727807 */ /* 0x000fe20005000000 */
[----:B------:R1:W-:Y:S01]  /*d460*/  STG.E.128 desc[UR6][R182.64], R108 ;  /* 0x0000006cb6007986 */ /* 0x0003e2000c101d06 */
[----:B------:R-:W-:-:S02]  /*d470*/  SEL R113, RZ, 0x10000, !P1 ;  /* 0x00010000ff717807 */ /* 0x000fc40004800000 */
[----:B------:R-:W-:Y:S02]  /*d480*/  SEL R112, RZ, 0x100, !P5 ;  /* 0x00000100ff707807 */ /* 0x000fe40006800000 */
[----:B------:R-:W-:Y:S02]  /*d490*/  LOP3.LUT P6, RZ, R152, 0x4, RZ, 0xc0, !PT ;  /* 0x0000000498ff7812 */ /* 0x000fe400078cc0ff */
[----:B------:R-:W-:Y:S02]  /*d4a0*/  LOP3.LUT R177, R177, R115, R166, 0xfe, !PT ;  /* 0x00000073b1b17212 */ /* 0x000fe400078efea6 */
[----:B------:R-:W-:Y:S02]  /*d4b0*/  SEL R176, RZ, 0x1, !P3 ;  /* 0x00000001ffb07807 */ /* 0x000fe40005800000 */
[----:B------:R-:W-:Y:S02]  /*d4c0*/  LOP3.LUT R112, R112, R114, R113, 0xfe, !PT ;  /* 0x0000007270707212 */ /* 0x000fe400078efe71 */
[----:B------:R-:W-:Y:S01]  /*d4d0*/  SEL R113, RZ, 0x1, !P6 ;  /* 0x00000001ff717807 */ /* 0x000fe20007000000 */
[----:B0-----:R-:W-:Y:S01]  /*d4e0*/  @P0 IMAD.WIDE.U32 R178, R173, 0x10, R178 ;  /* 0x00000010adb20825 */ /* 0x001fe200078e00b2 */
[----:B------:R-:W-:-:S02]  /*d4f0*/  LOP3.LUT R177, R177, R176, RZ, 0xfc, !PT ;  /* 0x000000b0b1b17212 */ /* 0x000fc400078efcff */
[----:B------:R-:W-:Y:S01]  /*d500*/  LOP3.LUT R176, R112, R113, RZ, 0xfc, !PT ;  /* 0x0000007170b07212 */ /* 0x000fe200078efcff */
[----:B------:R-:W-:-:S04]  /*d510*/  IMAD.WIDE.U32 R112, R173, 0x10, R154 ;  /* 0x00000010ad707825 */ /* 0x000fc800078e009a */
[----:B------:R1:W-:Y:S04]  /*d520*/  STG.E.64 desc[UR6][R180.64], R176 ;  /* 0x000000b0b4007986 */ /* 0x0003e8000c101b06 */
[----:B------:R1:W5:Y:S04]  /*d530*/  @P0 LDG.E.128 R104, desc[UR6][R178.64] ;  /* 0x00000006b2680981 */ /* 0x000368000c1e1d00 */
[----:B------:R-:W5:Y:S01]  /*d540*/  LDG.E.128 R112, desc[UR6][R112.64] ;  /* 0x0000000670707981 */ /* 0x000f62000c1e1d00 */
[----:B------:R-:W-:Y:S05]  /*d550*/  @!P0 BRA `(.L_x_3065) ;  /* 0x0000003000388947 */ /* 0x000fea0003800000 */
[----:B------:R-:W-:Y:S01]  /*d560*/  ISETP.NE.AND P1, PT, R185, 0x1, PT ;  /* 0x00000001b900780c */ /* 0x000fe20003f25270 */
[----:B------:R-:W-:Y:S01]  /*d570*/  BSSY.RECONVERGENT B0, `(.L_x_3066) ;  /* 0x0000055000007945 */ /* 0x000fe20003800200 */
[----:B-1----:R-:W-:Y:S01]  /*d580*/  IMAD.MOV.U32 R110, RZ, RZ, 0x2 ;  /* 0x00000002ff6e7424 */ /* 0x002fe200078e00ff */
        /* <DEDUP_REMOVED lines=13> */
.L_x_3068:
        /* <DEDUP_REMOVED lines=13> */
.L_x_3070:
[----:B------:R-:W-:Y:S05]  /*d730*/  BSYNC.RECONVERGENT B1 ;  /* 0x0000000000017941 */ /* 0x000fea0003800200 */
.L_x_3069:
        /* <DEDUP_REMOVED lines=52> */
[----:B------:R-:W-:Y:S01]  /*da80*/  IMAD.MOV.U32 R166, RZ, RZ, R108 ;  /* 0x000000ffffa67224 */ /* 0x000fe200078e006c */
[----:B------:R-:W-:Y:S01]  /*da90*/  LOP3.LUT R196, R111, R196, R109, 0x96, !PT ;  /* 0x000000c46fc47212 */ /* 0x000fe200078e966d */
[----:B------:R-:W-:Y:S01]  /*daa0*/  IMAD.MOV.U32 R110, RZ, RZ, RZ ;  /* 0x000000ffff6e7224 */ /* 0x000fe200078e00ff */
[----:B------:R-:W-:-:S07]  /*dab0*/  MOV R108, R184 ;  /* 0x000000b8006c7202 */ /* 0x000fce0000000f00 */
.L_x_3067:
[----:B------:R-:W-:Y:S05]  /*dac0*/  BSYNC.RECONVERGENT B0 ;  /* 0x0000000000007941 */ /* 0x000fea0003800200 */
.L_x_3066:
[----:B------:R-:W-:Y:S01]  /*dad0*/  I2FP.F32.U32 R109, R108 ;  /* 0x0000006c006d7245 */ /* 0x000fe20000201000 */
[----:B-----5:R-:W-:Y:S01]  /*dae0*/  IMAD.U32 R108, R112, 0x10000, RZ ;  /* 0x00010000706c7824 */ /* 0x020fe200078e00ff */
[----:B------:R-:W-:Y:S01]  /*daf0*/  ISETP.NE.AND P2, PT, R110, 0x1, PT ;  /* 0x000000016e00780c */ /* 0x000fe20003f45270 */
[----:B------:R-:W-:Y:S01]  /*db00*/  BSSY.RECONVERGENT B0, `(.L_x_3071) ;  /* 0x000005e000007945 */ /* 0x000fe20003800200 */
[----:B------:R-:W-:Y:S01]  /*db10*/  SHF.L.U32 R177, R92, 0x10, RZ ;  /* 0x000000105cb17819 */ /* 0x000fe200000006ff */
[----:B------:R-:W-:Y:S01]  /*db20*/  FFMA.FTZ R109, R109, R160, 1.1641532182693481445e-10 ;  /* 0x2f0000006d6d7423 */ /* 0x000fe200000100a0 */
[----:B------:R-:W-:Y:S01]  /*db30*/  FMUL.FTZ R108, R108, R165 ;  /* 0x000000a56c6c7220 */ /* 0x000fe20000410000 */
[----:B------:R-:W-:Y:S01]  /*db40*/  LOP3.LUT R152, R152, 0xfffffffb, RZ, 0xc0, !PT ;  /* 0xfffffffb98987812 */ /* 0x000fe200078ec0ff */
[----:B------:R-:W-:Y:S01]  /*db50*/  IMAD.MOV.U32 R178, RZ, RZ, 0x2 ;  /* 0x00000002ffb27424 */ /* 0x000fe200078e00ff */
[----:B------:R-:W-:Y:S01]  /*db60*/  PRMT R112, R112, 0x7632, R112 ;  /* 0x0000763270707816 */ /* 0x000fe20000000070 */
[----:B------:R-:W-:Y:S01]  /*db70*/  FMUL.FTZ R108, R108, R159 ;  /* 0x0000009f6c6c7220 */ /* 0x000fe20000410000 */
[----:B------:R-:W-:Y:S01]  /*db80*/  FSETP.GTU.FTZ.AND P1, PT, R109, R158, PT ;  /* 0x0000009e6d00720b */ /* 0x000fe20003f3c000 */
[----:B------:R-:W-:-:S03]  /*db90*/  IMAD.U32 R109, R104, 0x10000, RZ ;  /* 0x00010000686d7824 */ /* 0x000fc600078e00ff */
        /* <DEDUP_REMOVED lines=14> */
.L_x_3073:
        /* <DEDUP_REMOVED lines=13> */
.L_x_3075:
[----:B------:R-:W-:Y:S05]  /*dd50*/  BSYNC.RECONVERGENT B1 ;  /* 0x0000000000017941 */ /* 0x000fea0003800200 */
.L_x_3074:
        /* <DEDUP_REMOVED lines=56> */
.L_x_3072:
[----:B------:R-:W-:Y:S05]  /*e0e0*/  BSYNC.RECONVERGENT B0 ;  /* 0x0000000000007941 */ /* 0x000fea0003800200 */
.L_x_3071:
[----:B------:R-:W-:Y:S01]  /*e0f0*/  I2FP.F32.U32 R109, R109 ;  /* 0x0000006d006d7245 */ /* 0x000fe20000201000 */
[----:B------:R-:W-:Y:S01]  /*e100*/  IMAD.U32 R112, R112, 0x10000, RZ ;  /* 0x0001000070707824 */ /* 0x000fe200078e00ff */
[----:B------:R-:W-:Y:S01]  /*e110*/  ISETP.NE.AND P2, PT, R178, 0x1, PT ;  /* 0x00000001b200780c */ /* 0x000fe20003f45270 */
[----:B------:R-:W-:Y:S01]  /*e120*/  BSSY.RECONVERGENT B0, `(.L_x_3076) ;  /* 0x000005e000007945 */ /* 0x000fe20003800200 */
[----:B------:R-:W-:Y:S01]  /*e130*/  PRMT R108, R104, 0x7632, R108 ;  /* 0x00007632686c7816 */ /* 0x000fe2000000006c */
[----:B------:R-:W-:Y:S01]  /*e140*/  FFMA.FTZ R109, R109, R160, 1.1641532182693481445e-10 ;  /* 0x2f0000006d6d7423 */ /* 0x000fe200000100a0 */
[----:B------:R-:W-:Y:S01]  /*e150*/  FMUL.FTZ R112, R112, R165 ;  /* 0x000000a570707220 */ /* 0x000fe20000410000 */
[----:B------:R-:W-:Y:S01]  /*e160*/  LOP3.LUT R152, R152, 0xfffffffd, RZ, 0xc0, !PT ;  /* 0xfffffffd98987812 */ /* 0x000fe200078ec0ff */
[----:B------:R-:W-:Y:S02]  /*e170*/  IMAD.MOV.U32 R110, RZ, RZ, 0x2 ;  /* 0x00000002ff6e7424 */ /* 0x000fe400078e00ff */
[----:B------:R-:W-:Y:S01]  /*e180*/  FMUL.FTZ R112, R112, R159 ;  /* 0x0000009f70707220 */ /* 0x000fe20000410000 */
[----:B------:R-:W-:Y:S01]  /*e190*/  FSETP.GTU.FTZ.AND P1, PT, R109, R158, PT ;  /* 0x0000009e6d00720b */ /* 0x000fe20003f3c000 */
[----:B------:R-:W-:Y:S01]  /*e1a0*/  IMAD.U32 R111, R108, 0x10000, RZ ;  /* 0x000100006c6f7824 */ /* 0x000fe200078e00ff */
        /* <DEDUP_REMOVED lines=15> */
.L_x_3078:
        /* <DEDUP_REMOVED lines=13> */
.L_x_3080:
[----:B------:R-:W-:Y:S05]  /*e370*/  BSYNC.RECONVERGENT B1 ;  /* 0x0000000000017941 */ /* 0x000fea0003800200 */
.L_x_3079:
        /* <DEDUP_REMOVED lines=56> */
.L_x_3077:
[----:B------:R-:W-:Y:S05]  /*e700*/  BSYNC.RECONVERGENT B0 ;  /* 0x0000000000007941 */ /* 0x000fea0003800200 */
.L_x_3076:
        /* <DEDUP_REMOVED lines=25> */
.L_x_3083:
        /* <DEDUP_REMOVED lines=13> */
.L_x_3085:
[----:B------:R-:W-:Y:S05]  /*e970*/  BSYNC.RECONVERGENT B1 ;  /* 0x0000000000017941 */ /* 0x000fea0003800200 */
.L_x_3084:
        /* <DEDUP_REMOVED lines=56> */
.L_x_3082:
[----:B------:R-:W-:Y:S05]  /*ed00*/  BSYNC.RECONVERGENT B0 ;  /* 0x0000000000007941 */ /* 0x000fea0003800200 */
.L_x_3081:
        /* <DEDUP_REMOVED lines=25> */
.L_x_3088:
        /* <DEDUP_REMOVED lines=13> */
.L_x_3090:
[----:B------:R-:W-:Y:S05]  /*ef70*/  BSYNC.RECONVERGENT B1 ;  /* 0x0000000000017941 */ /* 0x000fea0003800200 */
.L_x_3089:
        /* <DEDUP_REMOVED lines=56> */
.L_x_3087:
[----:B------:R-:W-:Y:S05]  /*f300*/  BSYNC.RECONVERGENT B0 ;  /* 0x0000000000007941 */ /* 0x000fea0003800200 */
.L_x_3086:
        /* <DEDUP_REMOVED lines=25> */
.L_x_3093:
        /* <DEDUP_REMOVED lines=13> */
.L_x_3095:
[----:B------:R-:W-:Y:S05]  /*f570*/  BSYNC.RECONVERGENT B1 ;  /* 0x0000000000017941 */ /* 0x000fea0003800200 */
.L_x_3094:
        /* <DEDUP_REMOVED lines=49> */
[----:B------:R-:W-:Y:S02]  /*f890*/  VIADD R111, R149, 0x96a522ad ;  /* 0x96a522ad956f7836 */ /* 0x000fe40000000000 */
[----:B------:R-:W-:-:S04]  /*f8a0*/  IMAD.WIDE.U32 R194, R113, -0x326172a9, RZ ;  /* 0xcd9e8d5771c27825 */ /* 0x000fc800078e00ff */
[----:B------:R-:W-:Y:S01]  /*f8b0*/  IMAD.WIDE.U32 R108, R109, -0x2daee0ad, RZ ;  /* 0xd2511f536d6c7825 */ /* 0x000fe200078e00ff */
[----:B------:R-:W-:-:S04]  /*f8c0*/  LOP3.LUT R191, R191, R110, R195, 0x96, !PT ;  /* 0x0000006ebfbf7212 */ /* 0x000fc800078e96c3 */
[----:B------:R-:W-:Y:S02]  /*f8d0*/  LOP3.LUT R196, R111, R196, R109, 0x96, !PT ;  /* 0x000000c46fc47212 */ /* 0x000fe400078e966d */
[----:B------:R-:W-:Y:S01]  /*f8e0*/  MOV R109, R166 ;  /* 0x000000a6006d7202 */ /* 0x000fe20000000f00 */
[----:B------:R-:W-:-:S07]  /*f8f0*/  IMAD.MOV.U32 R166, RZ, RZ, R108 ;  /* 0x000000ffffa67224 */ /* 0x000fce00078e006c */
.L_x_3092:
[----:B------:R-:W-:Y:S05]  /*f900*/  BSYNC.RECONVERGENT B0 ;  /* 0x0000000000007941 */ /* 0x000fea0003800200 */
.L_x_3091:
        /* <DEDUP_REMOVED lines=10> */
[----:B------:R-:W-:Y:S01]  /*f9b0*/  FSETP.GTU.FTZ.AND P4, PT, R109, R158, PT ;  /* 0x0000009e6d00720b */ /* 0x000fe20003f9c000 */
[----:B------:R-:W-:Y:S01]  /*f9c0*/  IMAD.MOV.U32 R109, RZ, RZ, R194 ;  /* 0x000000ffff6d7224 */ /* 0x000fe200078e00c2 */
[----:B------:R-:W-:-:S02]  /*f9d0*/  MOV R110, 0x2 ;  /* 0x00000002006e7802 */ /* 0x000fc40000000f00 */
        /* <DEDUP_REMOVED lines=12> */
.L_x_3098:
        /* <DEDUP_REMOVED lines=13> */
.L_x_3100:
[----:B------:R-:W-:Y:S05]  /*fb70*/  BSYNC.RECONVERGENT B1 ;  /* 0x0000000000017941 */ /* 0x000fea0003800200 */
.L_x_3099:
        /* <DEDUP_REMOVED lines=46> */
[----:B------:R-:W-:Y:S02]  /*fe60*/  LOP3.LUT R109, R109, R108, R111, 0x96, !PT ;  /* 0x0000006c6d6d7212 */ /* 0x000fe400078e966f */
[----:B------:R-:W-:Y:S02]  /*fe70*/  IADD3 R111, PT, PT, R149, -0x695add53, RZ ;  /* 0x96a522ad956f7810 */ /* 0x000fe40007ffe0ff */
        /* <DEDUP_REMOVED lines=8> */
.L_x_3097:
[----:B------:R-:W-:Y:S05]  /*ff00*/  BSYNC.RECONVERGENT B0 ;  /* 0x0000000000007941 */ /* 0x000fea0003800200 */
.L_x_3096:
[----:B------:R-:W-:Y:S01]  /*ff10*/  I2FP.F32.U32 R109, R109 ;  /* 0x0000006d006d7245 */ /* 0x000fe20000201000 */
[----:B------:R-:W-:Y:S01]  /*ff20*/  IMAD.U32 R111, R95, 0x10000, RZ ;  /* 0x000100005f6f7824 */ /* 0x000fe200078e00ff */
[----:B------:R-:W-:Y:S01]  /*ff30*/  SHF.L.U32 R108, R115, 0x10, RZ ;  /* 0x00000010736c7819 */ /* 0x000fe200000006ff */
[----:B------:R-:W-:Y:S01]  /*ff40*/  BSSY.RECONVERGENT B0, `(.L_x_3101) ;  /* 0x000005e000007945 */ /* 0x000fe20003800200 */
[----:B------:R-:W-:Y:S01]  /*ff50*/  ISETP.NE.AND P6, PT, R110, 0x1, PT ;  /* 0x000000016e00780c */ /* 0x000fe20003fc5270 */
[----:B------:R-:W-:Y:S01]  /*ff60*/  FFMA.FTZ R109, R109, R160, 1.1641532182693481445e-10 ;  /* 0x2f0000006d6d7423 */ /* 0x000fe200000100a0 */
[----:B------:R-:W-:Y:S01]  /*ff70*/  SHF.L.U32 R113, R107, 0x10, RZ ;  /* 0x000000106b717819 */ /* 0x000fe200000006ff */
        /* <DEDUP_REMOVED lines=18> */
.L_x_3103:
        /* <DEDUP_REMOVED lines=15> */
.L_x_3105:
[----:B------:R-:W-:Y:S05]  /*10190*/  BSYNC.RECONVERGENT B1 ;  /* 0x0000000000017941 */ /* 0x000fea0003800200 */
.L_x_3104:
[----:B------:R-:W-:Y:S01]  /*101a0*/  IMAD.WIDE.U32 R110, R4, -0x326172a9, RZ ;  /* 0xcd9e8d57046e7825 */ /* 0x000fe200078e00ff */
[----:B------:R-:W-:-:S03]  /*101b0*/  LOP3.LUT R108, R151, R115, R149, 0x96, !PT ;  /* 0x00000073976c7212 */ /* 0x000fc600078e9695 */
[----:B------:R-:W-:Y:S01]  /*101c0*/  HFMA2 R185, -RZ, RZ, 0, 0 ;  /* 0x00000000ffb97431 */ /* 0x000fe200000001ff */
        /* <DEDUP_REMOVED lines=53> */
.L_x_3102:
[----:B------:R-:W-:Y:S05]  /*10520*/  BSYNC.RECONVERGENT B0 ;  /* 0x0000000000007941 */ /* 0x000fea0003800200 */
.L_x_3101:
        /* <DEDUP_REMOVED lines=17> */
.L_x_3065:
[----:B------:R-:W-:Y:S01]  /*10640*/  ISETP.NE.AND P1, PT, R185, 0x1, PT ;  /* 0x00000001b900780c */ /* 0x000fe20003f25270 */
[----:B------:R-:W-:Y:S01]  /*10650*/  BSSY.RECONVERGENT B0, `(.L_x_3107) ;  /* 0x0000055000007945 */ /* 0x000fe20003800200 */
[----:B-1----:R-:W-:Y:S02]  /*10660*/  HFMA2 R111, -RZ, RZ, 0, 1.1920928955078125e-07 ;  /* 0x00000002ff6f7431 */ /* 0x002fe400000001ff */
        /* <DEDUP_REMOVED lines=13> */
.L_x_3109:
        /* <DEDUP_REMOVED lines=13> */
.L_x_3111:
[----:B------:R-:W-:Y:S05]  /*10810*/  BSYNC.RECONVERGENT B1 ;  /* 0x0000000000017941 */ /* 0x000fea0003800200 */
.L_x_3110:
        /* <DEDUP_REMOVED lines=53> */
[----:B------:R-:W-:Y:S01]  /*10b70*/  HFMA2 R111, -RZ, RZ, 0, 0 ;  /* 0x00000000ff6f7431 */ /* 0x000fe200000001ff */
[----:B------:R-:W-:Y:S01]  /*10b80*/  MOV R166, R108 ;  /* 0x0000006c00a67202 */ /* 0x000fe20000000f00 */
[----:B------:R-:W-:-:S07]  /*10b90*/  IMAD.MOV.U32 R108, RZ, RZ, R184 ;  /* 0x000000ffff6c7224 */ /* 0x000fce00078e00b8 */
.L_x_3108:
[----:B------:R-:W-:Y:S05]  /*10ba0*/  BSYNC.RECONVERGENT B0 ;  /* 0x0000000000007941 */ /* 0x000fea0003800200 */
.L_x_3107:
        /* <DEDUP_REMOVED lines=10> */
[----:B------:R-:W-:-:S02]  /*10c50*/  FSETP.GTU.FTZ.AND P1, PT, R109, R158, PT ;  /* 0x0000009e6d00720b */ /* 0x000fc40003f3c000 */
[----:B------:R-:W-:Y:S02]  /*10c60*/  MOV R109, R194 ;  /* 0x000000c2006d7202 */ /* 0x000fe40000000f00 */
[----:B------:R-:W-:Y:S01]  /*10c70*/  FSEL R177, R108, RZ, !P1 ;  /* 0x000000ff6cb17208 */ /* 0x000fe20004800000 */
[----:B------:R-:W-:Y:S01]  /*10c80*/  IMAD.MOV.U32 R108, RZ, RZ, 0x2 ;  /* 0x00000002ff6c7424 */ /* 0x000fe200078e00ff */
[----:B------:R-:W-:-:S03]  /*10c90*/  PLOP3.LUT P1, PT, P1, PT, PT, 0x8, 0x80 ;  /* 0x000000000080781c */ /* 0x000fc60000f2e170 */
[----:B------:R-:W-:-:S10]  /*10ca0*/  FMUL.FTZ R177, R110, R177 ;  /* 0x000000b16eb17220 */ /* 0x000fd40000410000 */
        /* <DEDUP_REMOVED lines=10> */
.L_x_3114:
        /* <DEDUP_REMOVED lines=13> */
.L_x_3116:
[----:B------:R-:W-:Y:S05]  /*10e20*/  BSYNC.RECONVERGENT B1 ;  /* 0x0000000000017941 */ /* 0x000fea0003800200 */
.L_x_3115:
        /* <DEDUP_REMOVED lines=55> */
[----:B------:R-:W-:-:S07]  /*111a0*/  HFMA2 R108, -RZ, RZ, 0, 0 ;  /* 0x00000000ff6c7431 */ /* 0x000fce00000001ff */
.L_x_3113:
[----:B------:R-:W-:Y:S05]  /*111b0*/  BSYNC.RECONVERGENT B0 ;  /* 0x0000000000007941 */ /* 0x000fea0003800200 */
.L_x_3112:
        /* <DEDUP_REMOVED lines=25> */
.L_x_3119:
        /* <DEDUP_REMOVED lines=13> */
.L_x_3121:
[----:B------:R-:W-:Y:S05]  /*11420*/  BSYNC.RECONVERGENT B1 ;  /* 0x0000000000017941 */ /* 0x000fea0003800200 */
.L_x_3120:
        /* <DEDUP_REMOVED lines=56> */
.L_x_3118:
[----:B------:R-:W-:Y:S05]  /*117b0*/  BSYNC.RECONVERGENT B0 ;  /* 0x0000000000007941 */ /* 0x000fea0003800200 */
.L_x_3117:
        /* <DEDUP_REMOVED lines=9> */
[----:B------:R-:W-:Y:S02]  /*11850*/  FSETP.GTU.FTZ.AND P1, PT, R109, R158, PT ;  /* 0x0000009e6d00720b */ /* 0x000fe40003f3c000 */
[----:B------:R-:W-:Y:S02]  /*11860*/  MOV R109, R194 ;  /* 0x000000c2006d7202 */ /* 0x000fe40000000f00 */
        /* <DEDUP_REMOVED lines=13> */
.L_x_3124:
        /* <DEDUP_REMOVED lines=13> */
.L_x_3126:
[----:B------:R-:W-:Y:S05]  /*11a10*/  BSYNC.RECONVERGENT B1 ;  /* 0x0000000000017941 */ /* 0x000fea0003800200 */
.L_x_3125:
        /* <DEDUP_REMOVED lines=56> */
.L_x_3123:
[----:B------:R-:W-:Y:S05]  /*11da0*/  BSYNC.RECONVERGENT B0 ;  /* 0x0000000000007941 */ /* 0x000fea0003800200 */
.L_x_3122:
        /* <DEDUP_REMOVED lines=23> */
.L_x_3129:
        /* <DEDUP_REMOVED lines=13> */
.L_x_3131:
[----:B------:R-:W-:Y:S05]  /*11ff0*/  BSYNC.RECONVERGENT B1 ;  /* 0x0000000000017941 */ /* 0x000fea0003800200 */
.L_x_3130:
        /* <DEDUP_REMOVED lines=56> */
.L_x_3128:
[----:B------:R-:W-:Y:S05]  /*12380*/  BSYNC.RECONVERGENT B0 ;  /* 0x0000000000007941 */ /* 0x000fea0003800200 */
.L_x_3127:
        /* <DEDUP_REMOVED lines=24> */
.L_x_3134:
        /* <DEDUP_REMOVED lines=13> */
.L_x_3136:
[----:B------:R-:W-:Y:S05]  /*125e0*/  BSYNC.RECONVERGENT B1 ;  /* 0x0000000000017941 */ /* 0x000fea0003800200 */
.L_x_3135:
        /* <DEDUP_REMOVED lines=56> */
.L_x_3133:
[----:B------:R-:W-:Y:S05]  /*12970*/  BSYNC.RECONVERGENT B0 ;  /* 0x0000000000007941 */ /* 0x000fea0003800200 */
.L_x_3132:
        /* <DEDUP_REMOVED lines=9> */
[----:B------:R-:W-:Y:S02]  /*12a10*/  FSETP.GTU.FTZ.AND P4, PT, R109, R158, PT ;  /* 0x0000009e6d00720b */ /* 0x000fe40003f9c000 */
        /* <DEDUP_REMOVED lines=13> */
.L_x_3139:
        /* <DEDUP_REMOVED lines=13> */
.L_x_3141:
[----:B------:R-:W-:Y:S05]  /*12bc0*/  BSYNC.RECONVERGENT B1 ;  /* 0x0000000000017941 */ /* 0x000fea0003800200 */
.L_x_3140:
        /* <DEDUP_REMOVED lines=56> */
.L_x_3138:
[----:B------:R-:W-:Y:S05]  /*12f50*/  BSYNC.RECONVERGENT B0 ;  /* 0x0000000000007941 */ /* 0x000fea0003800200 */
.L_x_3137:
        /* <DEDUP_REMOVED lines=24> */
.L_x_3144:
        /* <DEDUP_REMOVED lines=15> */
.L_x_3146:
[----:B------:R-:W-:Y:S05]  /*131d0*/  BSYNC.RECONVERGENT B1 ;  /* 0x0000000000017941 */ /* 0x000fea0003800200 */
.L_x_3145:
        /* <DEDUP_REMOVED lines=56> */
.L_x_3143:
[----:B------:R-:W-:Y:S05]  /*13560*/  BSYNC.RECONVERGENT B0 ;  /* 0x0000000000007941 */ /* 0x000fea0003800200 */
.L_x_3142:
        /* <DEDUP_REMOVED lines=14> */
.L_x_3106:
        /* <DEDUP_REMOVED lines=41> */
.L_x_3150:
        /* <DEDUP_REMOVED lines=13> */
.L_x_3152:
[----:B------:R-:W-:Y:S05]  /*139b0*/  BSYNC.RECONVERGENT B1 ;  /* 0x0000000000017941 */ /* 0x000fea0003800200 */
.L_x_3151:
        /* <DEDUP_REMOVED lines=20> */
[----:B------:R-:W-:Y:S01]  /*13b00*/  IADD3 R111, PT, PT, R148, 0x78dde6e4, RZ ;  /* 0x78dde6e4946f7810 */ /* 0x000fe20007ffe0ff */
[----:B------:R-:W-:Y:S01]  /*13b10*/  VIADD R185, R149, 0xed9eba14 ;  /* 0xed9eba1495b97836 */ /* 0x000fe20000000000 */
[----:B------:R-:W-:Y:S01]  /*13b20*/  LOP3.LUT R108, R163, R188, R187, 0x96, !PT ;  /* 0x000000bca36c7212 */ /* 0x000fe200078e96bb */
[----:B------:R-:W-:-:S04]  /*13b30*/  IMAD.WIDE.U32 R188, R109, -0x2daee0ad, RZ ;  /* 0xd2511f536dbc7825 */ /* 0x000fc800078e00ff */
[----:B------:R-:W-:Y:S01]  /*13b40*/  IMAD.WIDE.U32 R108, R108, -0x326172a9, RZ ;  /* 0xcd9e8d576c6c7825 */ /* 0x000fe200078e00ff */
[----:B------:R-:W-:-:S04]  /*13b50*/  LOP3.LUT R185, R185, R186, R189, 0x96, !PT ;  /* 0x000000bab9b97212 */ /* 0x000fc800078e96bd */
[----:B------:R-:W-:Y:S01]  /*13b60*/  LOP3.LUT R186, R111, R110, R109, 0x96, !PT ;  /* 0x0000006e6fba7212 */ /* 0x000fe200078e966d */
[----:B------:R-:W-:Y:S01]  /*13b70*/  IMAD.WIDE.U32 R110, R185, -0x326172a9, RZ ;  /* 0xcd9e8d57b96e7825 */ /* 0x000fe200078e00ff */
[----:B------:R-:W-:-:S03]  /*13b80*/  IADD3 R185, PT, PT, R149, -0x24c28bd8, RZ ;  /* 0xdb3d742895b97810 */ /* 0x000fc60007ffe0ff */
        /* <DEDUP_REMOVED lines=19> */
[----:B------:R-:W-:-:S03]  /*13cc0*/  LOP3.LUT R111, R111, R110, R109, 0x96, !PT ;  /* 0x0000006e6f6f7212 */ /* 0x000fc600078e966d */
[----:B------:R-:W-:Y:S01]  /*13cd0*/  VIADD R109, R149, 0x96a522ad ;  /* 0x96a522ad956d7836 */ /* 0x000fe20000000000 */
[----:B------:R-:W-:Y:S01]  /*13ce0*/  LOP3.LUT R191, R191, R108, R195, 0x96, !PT ;  /* 0x0000006cbfbf7212 */ /* 0x000fe200078e96c3 */
[----:B------:R-:W-:Y:S01]  /*13cf0*/  IMAD.WIDE.U32 R206, R111, -0x2daee0ad, RZ ;  /* 0xd2511f536fce7825 */ /* 0x000fe200078e00ff */
[----:B------:R-:W-:-:S03]  /*13d00*/  MOV R108, R166 ;  /* 0x000000a6006c7202 */ /* 0x000fc60000000f00 */
[----:B------:R-:W-:Y:S01]  /*13d10*/  IMAD.MOV.U32 R110, RZ, RZ, RZ ;  /* 0x000000ffff6e7224 */ /* 0x000fe200078e00ff */
[----:B------:R-:W-:-:S07]  /*13d20*/  LOP3.LUT R196, R109, R196, R207, 0x96, !PT ;  /* 0x000000c46dc47212 */ /* 0x000fce00078e96cf */
.L_x_3149:
[----:B------:R-:W-:Y:S05]  /*13d30*/  BSYNC.RECONVERGENT B0 ;  /* 0x0000000000007941 */ /* 0x000fea0003800200 */
.L_x_3148:
[----:B------:R-:W-:Y:S01]  /*13d40*/  I2FP.F32.U32 R109, R108 ;  /* 0x0000006c006d7245 */ /* 0x000fe20000201000 */
[----:B------:R-:W-:Y:S01]  /*13d50*/  BSSY.RECONVERGENT B0, `(.L_x_3153) ;  /* 0x0000060000007945 */ /* 0x000fe20003800200 */
[----:B-----5:R-:W-:Y:S02]  /*13d60*/  SHF.L.U32 R108, R112, 0x10, RZ ;  /* 0x00000010706c7819 */ /* 0x020fe400000006ff */
[----:B------:R-:W-:Y:S01]  /*13d70*/  ISETP.NE.AND P2, PT, R110, 0x1, PT ;  /* 0x000000016e00780c */ /* 0x000fe20003f45270 */
[----:B------:R-:W-:Y:S01]  /*13d80*/  FFMA.FTZ R109, R109, R160, 1.1641532182693481445e-10 ;  /* 0x2f0000006d6d7423 */ /* 0x000fe200000100a0 */
[----:B------:R-:W-:Y:S01]  /*13d90*/  SHF.L.U32 R111, R104, 0x10, RZ ;  /* 0x00000010686f7819 */ /* 0x000fe200000006ff */
[----:B------:R-:W-:Y:S01]  /*13da0*/  FMUL.FTZ R108, R108, R165 ;  /* 0x000000a56c6c7220 */ /* 0x000fe20000410000 */
[----:B------:R-:W-:Y:S02]  /*13db0*/  LOP3.LUT R152, R152, 0xfffffffb, RZ, 0xc0, !PT ;  /* 0xfffffffb98987812 */ /* 0x000fe400078ec0ff */
        /* <DEDUP_REMOVED lines=19> */
.L_x_3155:
        /* <DEDUP_REMOVED lines=13> */
.L_x_3157:
[----:B------:R-:W-:Y:S05]  /*13fc0*/  BSYNC.RECONVERGENT B1 ;  /* 0x0000000000017941 */ /* 0x000fea0003800200 */
.L_x_3156:
        /* <DEDUP_REMOVED lines=42> */
[----:B------:R-:W-:Y:S02]  /*14270*/  VIADD R109, R148, 0xf1bbcdc8 ;  /* 0xf1bbcdc8946d7836 */ /* 0x000fe40000000000 */
[----:B------:R-:W-:Y:S01]  /*14280*/  IMAD.WIDE.U32 R196, R196, -0x2daee0ad, RZ ;  /* 0xd2511f53c4c47825 */ /* 0x000fe200078e00ff */
[----:B------:R-:W-:-:S04]  /*14290*/  LOP3.LUT R111, R111, R190, R189, 0x96, !PT ;  /* 0x000000be6f6f7212 */ /* 0x000fc800078e96bd */
[----:B------:R-:W-:Y:S01]  /*142a0*/  LOP3.LUT R185, R185, R188, R197, 0x96, !PT ;  /* 0x000000bcb9b97212 */ /* 0x000fe200078e96c5 */
[----:B------:R-:W-:-:S04]  /*142b0*/  IMAD.WIDE.U32 R110, R111, -0x326172a9, RZ ;  /* 0xcd9e8d576f6e7825 */ /* 0x000fc800078e00ff */
[----:B------:R-:W-:Y:S01]  /*142c0*/  IMAD.WIDE.U32 R194, R185, -0x326172a9, RZ ;  /* 0xcd9e8d57b9c27825 */ /* 0x000fe200078e00ff */
[----:B------:R-:W-:-:S03]  /*142d0*/  LOP3.LUT R109, R109, R108, R111, 0x96, !PT ;  /* 0x0000006c6d6d7212 */ /* 0x000fc600078e966f */
[----:B------:R-:W-:Y:S01]  /*142e0*/  VIADD R111, R149, 0x96a522ad ;  /* 0x96a522ad956f7836 */ /* 0x000fe20000000000 */
[----:B------:R-:W-:Y:S01]  /*142f0*/  LOP3.LUT R191, R191, R110, R195, 0x96, !PT ;  /* 0x0000006ebfbf7212 */ /* 0x000fe200078e96c3 */
[----:B------:R-:W-:-:S05]  /*14300*/  IMAD.WIDE.U32 R108, R109, -0x2daee0ad, RZ ;  /* 0xd2511f536d6c7825 */ /* 0x000fca00078e00ff */
[----:B------:R-:W-:Y:S01]  /*14310*/  LOP3.LUT R196, R111, R196, R109, 0x96, !PT ;  /* 0x000000c46fc47212 */ /* 0x000fe200078e966d */
[----:B------:R-:W-:Y:S01]  /*14320*/  HFMA2 R111, -RZ, RZ, 0, 0 ;  /* 0x00000000ff6f7431 */ /* 0x000fe200000001ff */
[----:B------:R-:W-:Y:S01]  /*14330*/  MOV R109, R206 ;  /* 0x000000ce006d7202 */ /* 0x000fe20000000f00 */
[----:B------:R-:W-:-:S07]  /*14340*/  IMAD.MOV.U32 R206, RZ, RZ, R108 ;  /* 0x000000ffffce7224 */ /* 0x000fce00078e006c */
.L_x_3154:
[----:B------:R-:W-:Y:S05]  /*14350*/  BSYNC.RECONVERGENT B0 ;  /* 0x0000000000007941 */ /* 0x000fea0003800200 */
.L_x_3153:
        /* <DEDUP_REMOVED lines=8> */
[----:B------:R-:W-:Y:S01]  /*143e0*/  HFMA2 R110, -RZ, RZ, 0, 1.1920928955078125e-07 ;  /* 0x00000002ff6e7431 */ /* 0x000fe200000001ff */
[----:B------:R-:W-:Y:S01]  /*143f0*/  LOP3.LUT R152, R152, 0xfffffffd, RZ, 0xc0, !PT ;  /* 0xfffffffd98987812 */ /* 0x000fe200078ec0ff */
[----:B------:R-:W-:Y:S01]  /*14400*/  FMUL.FTZ R112, R112, R159 ;  /* 0x0000009f70707220 */ /* 0x000fe20000410000 */
[----:B------:R-:W-:Y:S01]  /*14410*/  FSETP.GTU.FTZ.AND P1, PT, R109, R158, PT ;  /* 0x0000009e6d00720b */ /* 0x000fe20003f3c000 */
[----:B------:R-:W-:-:S03]  /*14420*/  IMAD.U32 R109, R108, 0x10000, RZ ;  /* 0x000100006c6d7824 */ /* 0x000fc600078e00ff */
        /* <DEDUP_REMOVED lines=14> */
.L_x_3160:
        /* <DEDUP_REMOVED lines=13> */
.L_x_3162:
[----:B------:R-:W-:Y:S05]  /*145e0*/  BSYNC.RECONVERGENT B1 ;  /* 0x0000000000017941 */ /* 0x000fea0003800200 */
.L_x_3161:
        /* <DEDUP_REMOVED lines=15> */
[----:B------:R-:W-:Y:S01]  /*146e0*/  IMAD.WIDE.U32 R108, R187, -0x326172a9, RZ ;  /* 0xcd9e8d57bb6c7825 */ /* 0x000fe200078e00ff */
[----:B------:R-:W-:-:S03]  /*146f0*/  IADD3 R187, PT, PT, R149, -0x126145ec, RZ ;  /* 0xed9eba1495bb7810 */ /* 0x000fc60007ffe0ff */
[----:B------:R-:W-:Y:S02]  /*14700*/  VIADD R111, R148, 0xdaa66d2b ;  /* 0xdaa66d2b946f7836 */ /* 0x000fe40000000000 */
[----:B------:R-:W-:-:S03]  /*14710*/  IMAD.WIDE.U32 R188, R188, -0x2daee0ad, RZ ;  /* 0xd2511f53bcbc7825 */ /* 0x000fc600078e00ff */
[----:B------:R-:W-:Y:S01]  /*14720*/  LOP3.LUT R111, R111, R110, R109, 0x96, !PT ;  /* 0x0000006e6f6f7212 */ /* 0x000fe200078e966d */
[----:B------:R-:W-:Y:S01]  /*14730*/  VIADD R109, R148, 0x78dde6e4 ;  /* 0x78dde6e4946d7836 */ /* 0x000fe20000000000 */
[----:B------:R-:W-:-:S03]  /*14740*/  LOP3.LUT R110, R163, R190, R189, 0x96, !PT ;  /* 0x000000bea36e7212 */ /* 0x000fc600078e96bd */
        /* <DEDUP_REMOVED lines=19> */
[C---:B------:R-:W-:Y:S01]  /*14880*/  IADD3 R109, PT, PT, R148.reuse, -0xe443238, RZ ;  /* 0xf1bbcdc8946d7810 */ /* 0x040fe20007ffe0ff */
        /* <DEDUP_REMOVED lines=14> */
.L_x_3159:
[----:B------:R-:W-:Y:S05]  /*14970*/  BSYNC.RECONVERGENT B0 ;  /* 0x0000000000007941 */ /* 0x000fea0003800200 */
.L_x_3158:
[----:B------:R-:W-:Y:S01]  /*14980*/  I2FP.F32.U32 R109, R109 ;  /* 0x0000006d006d7245 */ /* 0x000fe20000201000 */
[----:B------:R-:W-:Y:S01]  /*14990*/  BSSY.RECONVERGENT B0, `(.L_x_3163) ;  /* 0x000005e000007945 */ /* 0x000fe20003800200 */
[----:B------:R-:W-:Y:S02]  /*149a0*/  SHF.L.U32 R108, R113, 0x10, RZ ;  /* 0x00000010716c7819 */ /* 0x000fe400000006ff */
[----:B------:R-:W-:Y:S01]  /*149b0*/  ISETP.NE.AND P2, PT, R110, 0x1, PT ;  /* 0x000000016e00780c */ /* 0x000fe20003f45270 */
[----:B------:R-:W-:Y:S01]  /*149c0*/  FFMA.FTZ R109, R109, R160, 1.1641532182693481445e-10 ;  /* 0x2f0000006d6d7423 */ /* 0x000fe200000100a0 */
[----:B------:R-:W-:Y:S01]  /*149d0*/  SHF.L.U32 R111, R105, 0x10, RZ ;  /* 0x00000010696f7819 */ /* 0x000fe200000006ff */
[----:B------:R-:W-:Y:S01]  /*149e0*/  FMUL.FTZ R108, R108, R165 ;  /* 0x000000a56c6c7220 */ /* 0x000fe20000410000 */
[----:B------:R-:W-:Y:S02]  /*149f0*/  PRMT R166, R113, 0x7632, R166 ;  /* 0x0000763271a67816 */ /* 0x000fe400000000a6 */
[----:B------:R-:W-:Y:S01]  /*14a00*/  FSETP.GTU.FTZ.AND P1, PT, R109, R158, PT ;  /* 0x0000009e6d00720b */ /* 0x000fe20003f3c000 */
[----:B------:R-:W-:Y:S01]  /*14a10*/  FMUL.FTZ R108, R108, R159 ;  /* 0x0000009f6c6c7220 */ /* 0x000fe20000410000 */
[----:B------:R-:W-:-:S04]  /*14a20*/  IMAD.U32 R109, R97, 0x10000, RZ ;  /* 0x00010000616d7824 */ /* 0x000fc800078e00ff */
[----:B------:R-:W-:Y:S02]  /*14a30*/  FSEL R108, R108, RZ, !P1 ;  /* 0x000000ff6c6c7208 */ /* 0x000fe40004800000 */
[----:B------:R-:W-:-:S03]  /*14a40*/  PLOP3.LUT P1, PT, P1, PT, PT, 0x8, 0x80 ;  /* 0x000000000080781c */ /* 0x000fc60000f2e170 */
[----:B------:R-:W-:Y:S01]  /*14a50*/  FFMA.FTZ R188, R108, R109, R111 ;  /* 0x0000006d6cbc7223 */ /* 0x000fe2000001006f */
[----:B------:R-:W-:Y:S01]  /*14a60*/  IMAD.MOV.U32 R111, RZ, RZ, 0x2 ;  /* 0x00000002ff6f7424 */ /* 0x000fe200078e00ff */
        /* <DEDUP_REMOVED lines=10> */
.L_x_3165:
        /* <DEDUP_REMOVED lines=13> */
.L_x_3167:
[----:B------:R-:W-:Y:S05]  /*14be0*/  BSYNC.RECONVERGENT B1 ;  /* 0x0000000000017941 */ /* 0x000fea0003800200 */
.L_x_3166:
        /* <DEDUP_REMOVED lines=56> */
.L_x_3164:
[----:B------:R-:W-:Y:S05]  /*14f70*/  BSYNC.RECONVERGENT B0 ;  /* 0x0000000000007941 */ /* 0x000fea0003800200 */
.L_x_3163:
        /* <DEDUP_REMOVED lines=8> */
[----:B------:R-:W-:Y:S02]  /*15000*/  HFMA2 R110, -RZ, RZ, 0, 1.1920928955078125e-07 ;  /* 0x00000002ff6e7431 */ /* 0x000fe400000001ff */
        /* <DEDUP_REMOVED lines=16> */
.L_x_3170:
        /* <DEDUP_REMOVED lines=13> */
.L_x_3172:
[----:B------:R-:W-:Y:S05]  /*151e0*/  BSYNC.RECONVERGENT B1 ;  /* 0x0000000000017941 */ /* 0x000fea0003800200 */
.L_x_3171:
        /* <DEDUP_REMOVED lines=56> */
.L_x_3169:
[----:B------:R-:W-:Y:S05]  /*15570*/  BSYNC.RECONVERGENT B0 ;  /* 0x0000000000007941 */ /* 0x000fea0003800200 */
.L_x_3168:
        /* <DEDUP_REMOVED lines=25> */
.L_x_3175:
        /* <DEDUP_REMOVED lines=13> */
.L_x_3177:
[----:B------:R-:W-:Y:S05]  /*157e0*/  BSYNC.RECONVERGENT B1 ;  /* 0x0000000000017941 */ /* 0x000fea0003800200 */
.L_x_3176:
        /* <DEDUP_REMOVED lines=56> */
.L_x_3174:
[----:B------:R-:W-:Y:S05]  /*15b70*/  BSYNC.RECONVERGENT B0 ;  /* 0x0000000000007941 */ /* 0x000fea0003800200 */
.L_x_3173:
        /* <DEDUP_REMOVED lines=25> */
.L_x_3180:
        /* <DEDUP_REMOVED lines=13> */
.L_x_3182:
[----:B------:R-:W-:Y:S05]  /*15de0*/  BSYNC.RECONVERGENT B1 ;  /* 0x0000000000017941 */ /* 0x000fea0003800200 */
.L_x_3181:
        /* <DEDUP_REMOVED lines=56> */
.L_x_3179:
[----:B------:R-:W-:Y:S05]  /*16170*/  BSYNC.RECONVERGENT B0 ;  /* 0x0000000000007941 */ /* 0x000fea0003800200 */
.L_x_3178:
        /* <DEDUP_REMOVED lines=25> */
.L_x_3185:
        /* <DEDUP_REMOVED lines=15> */
.L_x_3187:
[----:B------:R-:W-:Y:S05]  /*16400*/  BSYNC.RECONVERGENT B1 ;  /* 0x0000000000017941 */ /* 0x000fea0003800200 */
.L_x_3186:
        /* <DEDUP_REMOVED lines=56> */
.L_x_3184:
[----:B------:R-:W-:Y:S05]  /*16790*/  BSYNC.RECONVERGENT B0 ;  /* 0x0000000000007941 */ /* 0x000fea0003800200 */
.L_x_3183:
        /* <DEDUP_REMOVED lines=17> */
.L_x_3147:
        /* <DEDUP_REMOVED lines=16> */
.L_x_3191:
        /* <DEDUP_REMOVED lines=13> */
.L_x_3193:
[----:B------:R-:W-:Y:S05]  /*16a80*/  BSYNC.RECONVERGENT B1 ;  /* 0x0000000000017941 */ /* 0x000fea0003800200 */
.L_x_3192:
        /* <DEDUP_REMOVED lines=55> */
.L_x_3190:
[----:B------:R-:W-:Y:S05]  /*16e00*/  BSYNC.RECONVERGENT B0 ;  /* 0x0000000000007941 */ /* 0x000fea0003800200 */
.L_x_3189:
        /* <DEDUP_REMOVED lines=12> */
[----:B------:R-:W-:Y:S01]  /*16ed0*/  HFMA2 R108, -RZ, RZ, 0, 1.1920928955078125e-07 ;  /* 0x00000002ff6c7431 */ /* 0x000fe200000001ff */
        /* <DEDUP_REMOVED lines=13> */
.L_x_3196:
        /* <DEDUP_REMOVED lines=13> */
.L_x_3198:
[----:B------:R-:W-:Y:S05]  /*17080*/  BSYNC.RECONVERGENT B1 ;  /* 0x0000000000017941 */ /* 0x000fea0003800200 */
.L_x_3197:
        /* <DEDUP_REMOVED lines=56> */
.L_x_3195:
[----:B------:R-:W-:Y:S05]  /*17410*/  BSYNC.RECONVERGENT B0 ;  /* 0x0000000000007941 */ /* 0x000fea0003800200 */
.L_x_3194:
[----:B------:R-:W-:Y:S01]  /*17420*/  I2FP.F32.U32 R109, R109 ;  /* 0x0000006d006d7245 */ /* 0x000fe20000201000 */
[----:B------:R-:W-:Y:S01]  /*17430*/  IMAD.U32 R185, R136, 0x10000, RZ ;  /* 0x0001000088b97824 */ /* 0x000fe200078e00ff */
[----:B------:R-:W-:Y:S01]  /*17440*/  SHF.L.U32 R112, R112, 0x10, RZ ;  /* 0x0000001070707819 */ /* 0x000fe200000006ff */
[----:B------:R-:W-:Y:S01]  /*17450*/  BSSY.RECONVERGENT B0, `(.L_x_3199) ;  /* 0x000005c000007945 */ /* 0x000fe20003800200 */
[----:B------:R-:W-:Y:S01]  /*17460*/  ISETP.NE.AND P2, PT, R108, 0x1, PT ;  /* 0x000000016c00780c */ /* 0x000fe20003f45270 */
[----:B------:R-:W-:Y:S01]  /*17470*/  FFMA.FTZ R109, R109, R160, 1.1641532182693481445e-10 ;  /* 0x2f0000006d6d7423 */ /* 0x000fe200000100a0 */
[----:B------:R-:W-:Y:S01]  /*17480*/  LOP3.LUT R152, R152, 0xfffffffd, RZ, 0xc0, !PT ;  /* 0xfffffffd98987812 */ /* 0x000fe200078ec0ff */
[----:B------:R-:W-:Y:S01]  /*17490*/  FMUL.FTZ R112, R112, R165 ;  /* 0x000000a570707220 */ /* 0x000fe20000410000 */
[----:B------:R-:W-:Y:S02]  /*174a0*/  HFMA2 R110, -RZ, RZ, 0, 1.1920928955078125e-07 ;  /* 0x00000002ff6e7431 */ /* 0x000fe400000001ff */
[----:B------:R-:W-:Y:S01]  /*174b0*/  FSETP.GTU.FTZ.AND P1, PT, R109, R158, PT ;  /* 0x0000009e6d00720b */ /* 0x000fe20003f3c000 */
[----:B------:R-:W-:Y:S01]  /*174c0*/  FMUL.FTZ R112, R112, R159 ;  /* 0x0000009f70707220 */ /* 0x000fe20000410000 */
[----:B------:R-:W-:-:S04]  /*174d0*/  IMAD.MOV.U32 R109, RZ, RZ, R194 ;  /* 0x000000ffff6d7224 */ /* 0x000fc800078e00c2 */
        /* <DEDUP_REMOVED lines=13> */
.L_x_3201:
        /* <DEDUP_REMOVED lines=13> */
.L_x_3203:
[----:B------:R-:W-:Y:S05]  /*17680*/  BSYNC.RECONVERGENT B1 ;  /* 0x0000000000017941 */ /* 0x000fea0003800200 */
.L_x_3202:
        /* <DEDUP_REMOVED lines=56> */
.L_x_3200:
[----:B------:R-:W-:Y:S05]  /*17a10*/  BSYNC.RECONVERGENT B0 ;  /* 0x0000000000007941 */ /* 0x000fea0003800200 */
.L_x_3199:
[----:B------:R-:W-:Y:S01]  /*17a20*/  I2FP.F32.U32 R109, R109 ;  /* 0x0000006d006d7245 */ /* 0x000fe20000201000 */
[----:B------:R-:W-:Y:S01]  /*17a30*/  BSSY.RECONVERGENT B0, `(.L_x_3204) ;  /* 0x000005d000007945 */ /* 0x000fe20003800200 */
[----:B------:R-:W-:Y:S02]  /*17a40*/  SHF.L.U32 R108, R113, 0x10, RZ ;  /* 0x00000010716c7819 */ /* 0x000fe400000006ff */
[----:B------:R-:W-:Y:S01]  /*17a50*/  ISETP.NE.AND P2, PT, R110, 0x1, PT ;  /* 0x000000016e00780c */ /* 0x000fe20003f45270 */
[----:B------:R-:W-:Y:S01]  /*17a60*/  FFMA.FTZ R109, R109, R160, 1.1641532182693481445e-10 ;  /* 0x2f0000006d6d7423 */ /* 0x000fe200000100a0 */
[----:B------:R-:W-:Y:S01]  /*17a70*/  PRMT R166, R113, 0x7632, R166 ;  /* 0x0000763271a67816 */ /* 0x000fe200000000a6 */
[----:B------:R-:W-:-:S03]  /*17a80*/  FMUL.FTZ R108, R108, R165 ;  /* 0x000000a56c6c7220 */ /* 0x000fc60000410000 */
[----:B------:R-:W-:Y:S01]  /*17a90*/  FSETP.GTU.FTZ.AND P1, PT, R109, R158, PT ;  /* 0x0000009e6d00720b */ /* 0x000fe20003f3c000 */
[----:B------:R-:W-:Y:S01]  /*17aa0*/  FMUL.FTZ R108, R108, R159 ;  /* 0x0000009f6c6c7220 */ /* 0x000fe20000410000 */
[----:B------:R-:W-:-:S04]  /*17ab0*/  IMAD.U32 R109, R97, 0x10000, RZ ;  /* 0x00010000616d7824 */ /* 0x000fc800078e00ff */
        /* <DEDUP_REMOVED lines=14> */
.L_x_3206:
        /* <DEDUP_REMOVED lines=13> */
.L_x_3208:
[----:B------:R-:W-:Y:S05]  /*17c70*/  BSYNC.RECONVERGENT B1 ;  /* 0x0000000000017941 */ /* 0x000fea0003800200 */
.L_x_3207:
        /* <DEDUP_REMOVED lines=56> */
.L_x_3205:
[----:B------:R-:W-:Y:S05]  /*18000*/  BSYNC.RECONVERGENT B0 ;  /* 0x0000000000007941 */ /* 0x000fea0003800200 */
.L_x_3204:
        /* <DEDUP_REMOVED lines=23> */
.L_x_3211:
        /* <DEDUP_REMOVED lines=13> */
.L_x_3213:
[----:B------:R-:W-:Y:S05]  /*18250*/  BSYNC.RECONVERGENT B1 ;  /* 0x0000000000017941 */ /* 0x000fea0003800200 */
.L_x_3212:
        /* <DEDUP_REMOVED lines=56> */
.L_x_3210:
[----:B------:R-:W-:Y:S05]  /*185e0*/  BSYNC.RECONVERGENT B0 ;  /* 0x0000000000007941 */ /* 0x000fea0003800200 */
.L_x_3209:
        /* <DEDUP_REMOVED lines=24> */
.L_x_3216:
        /* <DEDUP_REMOVED lines=13> */
.L_x_3218:
[----:B------:R-:W-:Y:S05]  /*18840*/  BSYNC.RECONVERGENT B1 ;  /* 0x0000000000017941 */ /* 0x000fea0003800200 */
.L_x_3217:
        /* <DEDUP_REMOVED lines=56> */
.L_x_3215:
[----:B------:R-:W-:Y:S05]  /*18bd0*/  BSYNC.RECONVERGENT B0 ;  /* 0x0000000000007941 */ /* 0x000fea0003800200 */
.L_x_3214:
        /* <DEDUP_REMOVED lines=23> */
.L_x_3221:
        /* <DEDUP_REMOVED lines=13> */
.L_x_3223:
[----:B------:R-:W-:Y:S05]  /*18e20*/  BSYNC.RECONVERGENT B1 ;  /* 0x0000000000017941 */ /* 0x000fea0003800200 */
.L_x_3222:
        /* <DEDUP_REMOVED lines=56> */
.L_x_3220:
[----:B------:R-:W-:Y:S05]  /*191b0*/  BSYNC.RECONVERGENT B0 ;  /* 0x0000000000007941 */ /* 0x000fea0003800200 */
.L_x_3219:
        /* <DEDUP_REMOVED lines=8> */
[----:B------:R-:W-:Y:S02]  /*19240*/  PRMT R166, R115, 0x7632, R166 ;  /* 0x0000763273a67816 */ /* 0x000fe400000000a6 */
[----:B------:R-:W-:Y:S01]  /*19250*/  FSETP.GTU.FTZ.AND P5, PT, R109, R158, PT ;  /* 0x0000009e6d00720b */ /* 0x000fe20003fbc000 */
        /* <DEDUP_REMOVED lines=14> */
.L_x_3226:
        /* <DEDUP_REMOVED lines=8> */
[----:B------:R-:W-:Y:S01]  /*193c0*/  @!P6 IADD3 R4, PT, PT, R4, 0x1, RZ ;  /* 0x000000010404e810 */ /* 0x000fe20007ffe0ff */
[----:B------:R-:W-:Y:S02]  /*193d0*/  @!P6 VIADD R109, R151, 0x1 ;  /* 0x00000001976de836 */ /* 0x000fe40000000000 */
[----:B------:R-:W-:Y:S01]  /*193e0*/  @!P6 IMAD.MOV.U32 R3, RZ, RZ, RZ ;  /* 0x000000ffff03e224 */ /* 0x000fe200078e00ff */
[----:B------:R-:W-:-:S13]  /*193f0*/  ISETP.NE.AND P0, PT, R4, RZ, !P6 ;  /* 0x000000ff0400720c */ /* 0x000fda0007705270 */
[----:B------:R-:W-:Y:S02]  /*19400*/  @P0 IADD3 R109, PT, PT, R151, RZ, RZ ;  /* 0x000000ff976d0210 */ /* 0x000fe40007ffe0ff */
[----:B------:R-:W-:Y:S02]  /*19410*/  ISETP.NE.AND P0, PT, R108, RZ, PT ;  /* 0x000000ff6c00720c */ /* 0x000fe40003f05270 */
[----:B------:R-:W-:-:S11]  /*19420*/  @!P6 MOV R151, R109 ;  /* 0x0000006d0097e202 */ /* 0x000fd60000000f00 */
.L_x_3228:
[----:B------:R-:W-:Y:S05]  /*19430*/  BSYNC.RECONVERGENT B1 ;  /* 0x0000000000017941 */ /* 0x000fea0003800200 */
.L_x_3227:
        /* <DEDUP_REMOVED lines=56> */
.L_x_3225:
[----:B------:R-:W-:Y:S05]  /*197c0*/  BSYNC.RECONVERGENT B0 ;  /* 0x0000000000007941 */ /* 0x000fea0003800200 */
.L_x_3224:
        /* <DEDUP_REMOVED lines=14> */
.L_x_3188:
[----:B------:R-:W0:Y:S01]  /*198b0*/  @P0 LDC.64 R112, c[0x0][0x3a0] ;  /* 0x0000e800ff700b82 */ /* 0x000e220000000a00 */
[----:B------:R-:W-:Y:S01]  /*198c0*/  SEL R198, RZ, 0x10000, !P5 ;  /* 0x00010000ffc67807 */ /* 0x000fe20006800000 */
[C---:B------:R-:W-:Y:S01]  /*198d0*/  IMAD.WIDE.U32 R202, R183.reuse, 0x10, R122 ;  /* 0x00000010b7ca7825 */ /* 0x040fe200078e007a */
[----:B------:R-:W-:Y:S02]  /*198e0*/  LOP3.LUT P5, RZ, R152, 0x2, RZ, 0xc0, !PT ;  /* 0x0000000298ff7812 */ /* 0x000fe400078ac0ff */
[----:B------:R-:W-:Y:S01]  /*198f0*/  SEL R195, RZ, 0x1000000, !P6 ;  /* 0x01000000ffc37807 */ /* 0x000fe20007000000 */
[----:B------:R-:W-:Y:S01]  /*19900*/  IMAD.WIDE.U32 R200, R183, 0x8, R124 ;  /* 0x00000008b7c87825 */ /* 0x000fe200078e007c */
[----:B------:R-:W-:Y:S01]  /*19910*/  SEL R199, RZ, 0x100, !P4 ;  /* 0x00000100ffc77807 */ /* 0x000fe20006000000 */
[----:B------:R1:W-:Y:S01]  /*19920*/  STG.E.128 desc[UR6][R202.64], R108 ;  /* 0x0000006cca007986 */ /* 0x0003e2000c101d06 */
[----:B------:R-:W-:Y:S02]  /*19930*/  SEL R166, RZ, 0x1000000, !P2 ;  /* 0x01000000ffa67807 */ /* 0x000fe40005000000 */
[----:B------:R-:W-:-:S02]  /*19940*/  SEL R115, RZ, 0x10000, !P1 ;  /* 0x00010000ff737807 */ /* 0x000fc40004800000 */
[----:B------:R-:W-:Y:S02]  /*19950*/  SEL R114, RZ, 0x100, !P5 ;  /* 0x00000100ff727807 */ /* 0x000fe40006800000 */
[----:B------:R-:W-:Y:S02]  /*19960*/  LOP3.LUT P6, RZ, R152, 0x4, RZ, 0xc0, !PT ;  /* 0x0000000498ff7812 */ /* 0x000fe400078cc0ff */
[----:B------:R-:W-:Y:S02]  /*19970*/  LOP3.LUT R199, R199, R195, R198, 0xfe, !PT ;  /* 0x000000c3c7c77212 */ /* 0x000fe400078efec6 */
[----:B------:R-:W-:Y:S02]  /*19980*/  IADD3 R195, PT, PT, R117, 0x80, RZ ;  /* 0x0000008075c37810 */ /* 0x000fe40007ffe0ff */
[----:B------:R-:W-:Y:S02]  /*19990*/  SEL R198, RZ, 0x1, !P3 ;  /* 0x00000001ffc67807 */ /* 0x000fe40005800000 */
[----:B------:R-:W-:Y:S01]  /*199a0*/  LOP3.LUT R114, R114, R166, R115, 0xfe, !PT ;  /* 0x000000a672727212 */ /* 0x000fe200078efe73 */
[----:B0-----:R-:W-:Y:S01]  /*199b0*/  @P0 IMAD.WIDE.U32 R204, R195, 0x10, R112 ;  /* 0x00000010c3cc0825 */ /* 0x001fe200078e0070 */
[----:B------:R-:W-:-:S02]  /*199c0*/  SEL R115, RZ, 0x1, !P6 ;  /* 0x00000001ff737807 */ /* 0x000fc40007000000 */
[----:B------:R-:W-:Y:S01]  /*199d0*/  LOP3.LUT R199, R199, R198, RZ, 0xfc, !PT ;  /* 0x000000c6c7c77212 */ /* 0x000fe200078efcff */
[----:B------:R-:W-:Y:S01]  /*199e0*/  IMAD.WIDE.U32 R112, R195, 0x10, R154 ;  /* 0x00000010c3707825 */ /* 0x000fe200078e009a */
[----:B------:R-:W-:-:S05]  /*199f0*/  LOP3.LUT R198, R114, R115, RZ, 0xfc, !PT ;  /* 0x0000007372c67212 */ /* 0x000fca00078efcff */
        /* <DEDUP_REMOVED lines=20> */
.L_x_3232:
        /* <DEDUP_REMOVED lines=13> */
.L_x_3234:
[----:B------:R-:W-:Y:S05]  /*19c10*/  BSYNC.RECONVERGENT B1 ;  /* 0x0000000000017941 */ /* 0x000fea0003800200 */
.L_x_3233:
        /* <DEDUP_REMOVED lines=52> */
[----:B------:R-:W-:Y:S02]  /*19f60*/  IMAD.MOV.U32 R194, RZ, RZ, R110 ;  /* 0x000000ffffc27224 */ /* 0x000fe400078e006e */
[----:B------:R-:W-:Y:S01]  /*19f70*/  HFMA2 R110, -RZ, RZ, 0, 0 ;  /* 0x00000000ff6e7431 */ /* 0x000fe200000001ff */
[----:B------:R-:W-:Y:S01]  /*19f80*/  MOV R166, R108 ;  /* 0x0000006c00a67202 */ /* 0x000fe20000000f00 */
[----:B------:R-:W-:Y:S01]  /*19f90*/  IMAD.MOV.U32 R108, RZ, RZ, R206 ;  /* 0x000000ffff6c7224 */ /* 0x000fe200078e00ce */
[----:B------:R-:W-:-:S07]  /*19fa0*/  LOP3.LUT R196, R155, R196, R109, 0x96, !PT ;  /* 0x000000c49bc47212 */ /* 0x000fce00078e966d */
.L_x_3231:
[----:B------:R-:W-:Y:S05]  /*19fb0*/  BSYNC.RECONVERGENT B0 ;  /* 0x0000000000007941 */ /* 0x000fea0003800200 */
.L_x_3230:
[----:B------:R-:W-:Y:S01]  /*19fc0*/  I2FP.F32.U32 R109, R108 ;  /* 0x0000006c006d7245 */ /* 0x000fe20000201000 */
[----:B-----5:R-:W-:Y:S01]  /*19fd0*/  IMAD.U32 R108, R112, 0x10000, RZ ;  /* 0x00010000706c7824 */ /* 0x020fe200078e00ff */
[----:B------:R-:W-:Y:S01]  /*19fe0*/  ISETP.NE.AND P1, PT, R110, 0x1, PT ;  /* 0x000000016e00780c */ /* 0x000fe20003f25270 */
[----:B------:R-:W-:Y:S01]  /*19ff0*/  IMAD.U32 R111, R104, 0x10000, RZ ;  /* 0x00010000686f7824 */ /* 0x000fe200078e00ff */
[----:B------:R-:W-:Y:S01]  /*1a000*/  LOP3.LUT R152, R152, 0xfffffffd, RZ, 0xc0, !PT ;  /* 0xfffffffd98987812 */ /* 0x000fe200078ec0ff */
[----:B------:R-:W-:Y:S01]  /*1a010*/  FFMA.FTZ R109, R109, R160, 1.1641532182693481445e-10 ;  /* 0x2f0000006d6d7423 */ /* 0x000fe200000100a0 */
[----:B------:R-:W-:Y:S01]  /*1a020*/  FMUL.FTZ R108, R108, R165 ;  /* 0x000000a56c6c7220 */ /* 0x000fe20000410000 */
[----:B------:R-:W-:Y:S01]  /*1a030*/  BSSY.RECONVERGENT B0, `(.L_x_3235) ;  /* 0x000005b000007945 */ /* 0x000fe20003800200 */
[----:B------:R-:W-:Y:S02]  /*1a040*/  PRMT R112, R112, 0x7632, R112 ;  /* 0x0000763270707816 */ /* 0x000fe40000000070 */
[----:B------:R-:W-:Y:S01]  /*1a050*/  FMUL.FTZ R108, R108, R159 ;  /* 0x0000009f6c6c7220 */ /* 0x000fe20000410000 */
[----:B------:R-:W-:-:S02]  /*1a060*/  FSETP.GTU.FTZ.AND P0, PT, R109, R158, PT ;  /* 0x0000009e6d00720b */ /* 0x000fc40003f1c000 */
[----:B------:R-:W-:Y:S02]  /*1a070*/  SHF.L.U32 R109, R100, 0x10, RZ ;  /* 0x00000010646d7819 */ /* 0x000fe400000006ff */
[----:B------:R-:W-:Y:S02]  /*1a080*/  FSEL R108, R108, RZ, !P0 ;  /* 0x000000ff6c6c7208 */ /* 0x000fe40004000000 */
[----:B------:R-:W-:-:S03]  /*1a090*/  PLOP3.LUT P0, PT, P0, PT, PT, 0x8, 0x80 ;  /* 0x000000000080781c */ /* 0x000fc6000070e170 */
[----:B------:R-:W-:Y:S01]  /*1a0a0*/  FFMA.FTZ R198, R108, R109, R111 ;  /* 0x0000006d6cc67223 */ /* 0x000fe2000001006f */
[----:B------:R-:W-:Y:S02]  /*1a0b0*/  HFMA2 R111, -RZ, RZ, 0, 1.1920928955078125e-07 ;  /* 0x00000002ff6f7431 */ /* 0x000fe400000001ff */
        /* <DEDUP_REMOVED lines=11> */
.L_x_3237:
        /* <DEDUP_REMOVED lines=13> */
.L_x_3239:
[----:B------:R-:W-:Y:S05]  /*1a240*/  BSYNC.RECONVERGENT B1 ;  /* 0x0000000000017941 */ /* 0x000fea0003800200 */
.L_x_3238:
        /* <DEDUP_REMOVED lines=52> */
[----:B------:R-:W-:Y:S02]  /*1a590*/  HFMA2 R111, -RZ, RZ, 0, 0 ;  /* 0x00000000ff6f7431 */ /* 0x000fe400000001ff */
[----:B------:R-:W-:Y:S01]  /*1a5a0*/  IMAD.MOV.U32 R194, RZ, RZ, R110 ;  /* 0x000000ffffc27224 */ /* 0x000fe200078e006e */
[----:B------:R-:W-:Y:S02]  /*1a5b0*/  LOP3.LUT R196, R155, R196, R109, 0x96, !PT ;  /* 0x000000c49bc47212 */ /* 0x000fe400078e966d */
[----:B------:R-:W-:Y:S01]  /*1a5c0*/  MOV R109, R166 ;  /* 0x000000a6006d7202 */ /* 0x000fe20000000f00 */
[----:B------:R-:W-:-:S07]  /*1a5d0*/  IMAD.MOV.U32 R166, RZ, RZ, R108 ;  /* 0x000000ffffa67224 */ /* 0x000fce00078e006c */
.L_x_3236:
[----:B------:R-:W-:Y:S05]  /*1a5e0*/  BSYNC.RECONVERGENT B0 ;  /* 0x0000000000007941 */ /* 0x000fea0003800200 */
.L_x_3235:
        /* <DEDUP_REMOVED lines=25> */
.L_x_3242:
        /* <DEDUP_REMOVED lines=13> */
.L_x_3244:
[----:B------:R-:W-:Y:S05]  /*1a850*/  BSYNC.RECONVERGENT B1 ;  /* 0x0000000000017941 */ /* 0x000fea0003800200 */
.L_x_3243:
        /* <DEDUP_REMOVED lines=46> */
[----:B------:R-:W-:-:S04]  /*1ab40*/  LOP3.LUT R109, R109, R108, R201, 0x96, !PT ;  /* 0x0000006c6d6d7212 */ /* 0x000fc800078e96c9 */
[----:B------:R-:W-:Y:S01]  /*1ab50*/  LOP3.LUT R155, R155, R154, R111, 0x96, !PT ;  /* 0x0000009a9b9b7212 */ /* 0x000fe200078e966f */
[----:B------:R-:W-:Y:S01]  /*1ab60*/  IMAD.WIDE.U32 R108, R109, -0x2daee0ad, RZ ;  /* 0xd2511f536d6c7825 */ /* 0x000fe200078e00ff */
[----:B------:R-:W-:-:S03]  /*1ab70*/  IADD3 R111, PT, PT, R149, -0x695add53, RZ ;  /* 0x96a522ad956f7810 */ /* 0x000fc60007ffe0ff */
[----:B------:R-:W-:Y:S01]  /*1ab80*/  IMAD.WIDE.U32 R154, R155, -0x326172a9, RZ ;  /* 0xcd9e8d579b9a7825 */ /* 0x000fe200078e00ff */
[----:B------:R-:W-:-:S03]  /*1ab90*/  LOP3.LUT R196, R111, R110, R109, 0x96, !PT ;  /* 0x0000006e6fc47212 */ /* 0x000fc600078e966d */
[----:B------:R-:W-:Y:S01]  /*1aba0*/  HFMA2 R110, -RZ, RZ, 0, 0 ;  /* 0x00000000ff6e7431 */ /* 0x000fe200000001ff */
[----:B------:R-:W-:Y:S01]  /*1abb0*/  MOV R109, R166 ;  /* 0x000000a6006d7202 */ /* 0x000fe20000000f00 */
[----:B------:R-:W-:Y:S01]  /*1abc0*/  IMAD.MOV.U32 R194, RZ, RZ, R154 ;  /* 0x000000ffffc27224 */ /* 0x000fe200078e009a */
[----:B------:R-:W-:Y:S01]  /*1abd0*/  LOP3.LUT R191, R191, R200, R155, 0x96, !PT ;  /* 0x000000c8bfbf7212 */ /* 0x000fe200078e969b */
[----:B------:R-:W-:-:S07]  /*1abe0*/  IMAD.MOV.U32 R166, RZ, RZ, R108 ;  /* 0x000000ffffa67224 */ /* 0x000fce00078e006c */
.L_x_3241:
[----:B------:R-:W-:Y:S05]  /*1abf0*/  BSYNC.RECONVERGENT B0 ;  /* 0x0000000000007941 */ /* 0x000fea0003800200 */
.L_x_3240:
[----:B------:R-:W-:Y:S01]  /*1ac00*/  I2FP.F32.U32 R109, R109 ;  /* 0x0000006d006d7245 */ /* 0x000fe20000201000 */
[----:B------:R-:W-:Y:S01]  /*1ac10*/  IMAD.U32 R108, R113, 0x10000, RZ ;  /* 0x00010000716c7824 */ /* 0x000fe200078e00ff */
[----:B------:R-:W-:Y:S01]  /*1ac20*/  ISETP.NE.AND P2, PT, R110, 0x1, PT ;  /* 0x000000016e00780c */ /* 0x000fe20003f45270 */
[----:B------:R-:W-:Y:S01]  /*1ac30*/  IMAD.U32 R111, R105, 0x10000, RZ ;  /* 0x00010000696f7824 */ /* 0x000fe200078e00ff */
[----:B------:R-:W-:Y:S01]  /*1ac40*/  BSSY.RECONVERGENT B0, `(.L_x_3245) ;  /* 0x000005c000007945 */ /* 0x000fe20003800200 */
[----:B------:R-:W-:Y:S01]  /*1ac50*/  FFMA.FTZ R109, R109, R160, 1.1641532182693481445e-10 ;  /* 0x2f0000006d6d7423 */ /* 0x000fe200000100a0 */
[----:B------:R-:W-:Y:S01]  /*1ac60*/  FMUL.FTZ R108, R108, R165 ;  /* 0x000000a56c6c7220 */ /* 0x000fe20000410000 */
[----:B------:R-:W-:-:S03]  /*1ac70*/  PRMT R199, R113, 0x7632, R199 ;  /* 0x0000763271c77816 */ /* 0x000fc600000000c7 */
[----:B------:R-:W-:Y:S01]  /*1ac80*/  FMUL.FTZ R108, R108, R159 ;  /* 0x0000009f6c6c7220 */ /* 0x000fe20000410000 */
[----:B------:R-:W-:Y:S02]  /*1ac90*/  FSETP.GTU.FTZ.AND P1, PT, R109, R158, PT ;  /* 0x0000009e6d00720b */ /* 0x000fe40003f3c000 */
[----:B------:R-:W-:Y:S02]  /*1aca0*/  SHF.L.U32 R109, R101, 0x10, RZ ;  /* 0x00000010656d7819 */ /* 0x000fe400000006ff */
[----:B------:R-:W-:Y:S02]  /*1acb0*/  FSEL R108, R108, RZ, !P1 ;  /* 0x000000ff6c6c7208 */ /* 0x000fe40004800000 */
[----:B------:R-:W-:-:S03]  /*1acc0*/  PLOP3.LUT P1, PT, P1, PT, PT, 0x8, 0x80 ;  /* 0x000000000080781c */ /* 0x000fc60000f2e170 */
[----:B------:R-:W-:Y:S01]  /*1acd0*/  FFMA.FTZ R200, R108, R109, R111 ;  /* 0x0000006d6cc87223 */ /* 0x000fe2000001006f */
[----:B------:R-:W-:Y:S02]  /*1ace0*/  HFMA2 R111, -RZ, RZ, 0, 1.1920928955078125e-07 ;  /* 0x00000002ff6f7431 */ /* 0x000fe400000001ff */
[----:B------:R-:W-:Y:S01]  /*1acf0*/  IMAD.MOV.U32 R109, RZ, RZ, R194 ;  /* 0x000000ffff6d7224 */ /* 0x000fe200078e00c2 */
        /* <DEDUP_REMOVED lines=9> */
.L_x_3247:
        /* <DEDUP_REMOVED lines=13> */
.L_x_3249:
[----:B------:R-:W-:Y:S05]  /*1ae60*/  BSYNC.RECONVERGENT B1 ;  /* 0x0000000000017941 */ /* 0x000fea0003800200 */
.L_x_3248:
        /* <DEDUP_REMOVED lines=57> */
.L_x_3246:
[----:B------:R-:W-:Y:S05]  /*1b200*/  BSYNC.RECONVERGENT B0 ;  /* 0x0000000000007941 */ /* 0x000fea0003800200 */
.L_x_3245:
        /* <DEDUP_REMOVED lines=10> */
[----:B------:R-:W-:Y:S02]  /*1b2b0*/  IMAD.U32 R109, R110, 0x10000, RZ ;  /* 0x000100006e6d7824 */ /* 0x000fe400078e00ff */
[----:B------:R-:W-:Y:S01]  /*1b2c0*/  HFMA2 R110, -RZ, RZ, 0, 1.1920928955078125e-07 ;  /* 0x00000002ff6e7431 */ /* 0x000fe200000001ff */
        /* <DEDUP_REMOVED lines=13> */
.L_x_3252:
        /* <DEDUP_REMOVED lines=13> */
.L_x_3254:
[----:B------:R-:W-:Y:S05]  /*1b470*/  BSYNC.RECONVERGENT B1 ;  /* 0x0000000000017941 */ /* 0x000fea0003800200 */
.L_x_3253:
        /* <DEDUP_REMOVED lines=57> */
.L_x_3251:
[----:B------:R-:W-:Y:S05]  /*1b810*/  BSYNC.RECONVERGENT B0 ;  /* 0x0000000000007941 */ /* 0x000fea0003800200 */
.L_x_3250:
        /* <DEDUP_REMOVED lines=25> */
.L_x_3257:
        /* <DEDUP_REMOVED lines=13> */
.L_x_3259:
[----:B------:R-:W-:Y:S05]  /*1ba80*/  BSYNC.RECONVERGENT B1 ;  /* 0x0000000000017941 */ /* 0x000fea0003800200 */
.L_x_3258:
        /* <DEDUP_REMOVED lines=57> */
.L_x_3256:
[----:B------:R-:W-:Y:S05]  /*1be20*/  BSYNC.RECONVERGENT B0 ;  /* 0x0000000000007941 */ /* 0x000fea0003800200 */
.L_x_3255:
        /* <DEDUP_REMOVED lines=8> */
[----:B------:R-:W-:Y:S01]  /*1beb0*/  MOV R110, 0x2 ;  /* 0x00000002006e7802 */ /* 0x000fe20000000f00 */
        /* <DEDUP_REMOVED lines=16> */
.L_x_3262:
        /* <DEDUP_REMOVED lines=13> */
.L_x_3264:
[----:B------:R-:W-:Y:S05]  /*1c090*/  BSYNC.RECONVERGENT B1 ;  /* 0x0000000000017941 */ /* 0x000fea0003800200 */
.L_x_3263:
        /* <DEDUP_REMOVED lines=57> */
.L_x_3261:
[----:B------:R-:W-:Y:S05]  /*1c430*/  BSYNC.RECONVERGENT B0 ;  /* 0x0000000000007941 */ /* 0x000fea0003800200 */
.L_x_3260:
        /* <DEDUP_REMOVED lines=8> */
[----:B------:R-:W-:Y:S02]  /*1c4c0*/  PRMT R155, R115, 0x7632, R155 ;  /* 0x00007632739b7816 */ /* 0x000fe4000000009b */
        /* <DEDUP_REMOVED lines=16> */
.L_x_3267:
        /* <DEDUP_REMOVED lines=15> */
.L_x_3269:
[----:B------:R-:W-:Y:S05]  /*1c6c0*/  BSYNC.RECONVERGENT B1 ;  /* 0x0000000000017941 */ /* 0x000fea0003800200 */
.L_x_3268:
        /* <DEDUP_REMOVED lines=52> */
[----:B------:R-:W-:Y:S02]  /*1ca10*/  LOP3.LUT R196, R113, R112, R109, 0x96, !PT ;  /* 0x0000007071c47212 */ /* 0x000fe400078e966d */
[----:B------:R-:W-:Y:S01]  /*1ca20*/  MOV R109, R166 ;  /* 0x000000a6006d7202 */ /* 0x000fe20000000f00 */
[----:B------:R-:W-:Y:S01]  /*1ca30*/  IMAD.MOV.U32 R194, RZ, RZ, R110 ;  /* 0x000000ffffc27224 */ /* 0x000fe200078e006e */
[----:B------:R-:W-:Y:S01]  /*1ca40*/  LOP3.LUT R191, R191, R114, R111, 0x96, !PT ;  /* 0x00000072bfbf7212 */ /* 0x000fe200078e966f */
[----:B------:R-:W-:-:S07]  /*1ca50*/  IMAD.MOV.U32 R166, RZ, RZ, R108 ;  /* 0x000000ffffa67224 */ /* 0x000fce00078e006c */
.L_x_3266:
[----:B------:R-:W-:Y:S05]  /*1ca60*/  BSYNC.RECONVERGENT B0 ;  /* 0x0000000000007941 */ /* 0x000fea0003800200 */
.L_x_3265:
        /* <DEDUP_REMOVED lines=17> */
.L_x_3229:
        /* <DEDUP_REMOVED lines=16> */
.L_x_3273:
        /* <DEDUP_REMOVED lines=13> */
.L_x_3275:
[----:B------:R-:W-:Y:S05]  /*1cd50*/  BSYNC.RECONVERGENT B1 ;  /* 0x0000000000017941 */ /* 0x000fea0003800200 */
.L_x_3274:
        /* <DEDUP_REMOVED lines=8> */
[C---:B------:R-:W-:Y:S01]  /*1cde0*/  VIADD R109, R148.reuse, 0x3c6ef372 ;  /* 0x3c6ef372946d7836 */ /* 0x040fe20000000000 */
[----:B------:R-:W-:Y:S01]  /*1cdf0*/  LOP3.LUT R154, R191, R196, R111, 0x96, !PT ;  /* 0x000000c4bf9a7212 */ /* 0x000fe200078e966f */
[----:B------:R-:W-:Y:S01]  /*1ce00*/  IMAD.WIDE.U32 R196, R155, -0x2daee0ad, RZ ;  /* 0xd2511f539bc47825 */ /* 0x000fe200078e00ff */
[----:B------:R-:W-:Y:S02]  /*1ce10*/  IADD3 R111, PT, PT, R149, 0x76cf5d0a, RZ ;  /* 0x76cf5d0a956f7810 */ /* 0x000fe40007ffe0ff */
[----:B------:R-:W-:Y:S01]  /*1ce20*/  IADD3 R191, PT, PT, R148, -0x700cb87f, RZ ;  /* 0x8ff3478194bf7810 */ /* 0x000fe20007ffe0ff */
        /* <DEDUP_REMOVED lines=37> */
[----:B------:R-:W-:Y:S02]  /*1d080*/  MOV R194, R110 ;  /* 0x0000006e00c27202 */ /* 0x000fe40000000f00 */
[----:B------:R-:W-:Y:S01]  /*1d090*/  LOP3.LUT R191, R191, R154, R111, 0x96, !PT ;  /* 0x0000009abfbf7212 */ /* 0x000fe200078e966f */
[----:B------:R-:W-:Y:S02]  /*1d0a0*/  VIADD R155, R149, 0x96a522ad ;  /* 0x96a522ad959b7836 */ /* 0x000fe40000000000 */
[----:B------:R-:W-:Y:S01]  /*1d0b0*/  IMAD.MOV.U32 R166, RZ, RZ, R108 ;  /* 0x000000ffffa67224 */ /* 0x000fe200078e006c */
[----:B------:R-:W-:Y:S01]  /*1d0c0*/  MOV R108, R206 ;  /* 0x000000ce006c7202 */ /* 0x000fe20000000f00 */
[----:B------:R-:W-:Y:S01]  /*1d0d0*/  IMAD.MOV.U32 R110, RZ, RZ, RZ ;  /* 0x000000ffff6e7224 */ /* 0x000fe200078e00ff */
[----:B------:R-:W-:-:S07]  /*1d0e0*/  LOP3.LUT R196, R155, R196, R109, 0x96, !PT ;  /* 0x000000c49bc47212 */ /* 0x000fce00078e966d */
.L_x_3272:
[----:B------:R-:W-:Y:S05]  /*1d0f0*/  BSYNC.RECONVERGENT B0 ;  /* 0x0000000000007941 */ /* 0x000fea0003800200 */
.L_x_3271:
        /* <DEDUP_REMOVED lines=26> */
.L_x_3278:
        /* <DEDUP_REMOVED lines=13> */
.L_x_3280:
[----:B------:R-:W-:Y:S05]  /*1d370*/  BSYNC.RECONVERGENT B1 ;  /* 0x0000000000017941 */ /* 0x000fea0003800200 */
.L_x_3279:
        /* <DEDUP_REMOVED lines=51> */
[----:B------:R-:W-:Y:S02]  /*1d6b0*/  LOP3.LUT R196, R155, R196, R109, 0x96, !PT ;  /* 0x000000c49bc47212 */ /* 0x000fe400078e966d */
[----:B------:R-:W-:Y:S01]  /*1d6c0*/  MOV R109, R166 ;  /* 0x000000a6006d7202 */ /* 0x000fe20000000f00 */
[----:B------:R-:W-:Y:S02]  /*1d6d0*/  IMAD.MOV.U32 R166, RZ, RZ, R108 ;  /* 0x000000ffffa67224 */ /* 0x000fe400078e006c */
[----:B------:R-:W-:Y:S01]  /*1d6e0*/  HFMA2 R108, -RZ, RZ, 0, 0 ;  /* 0x00000000ff6c7431 */ /* 0x000fe200000001ff */
[----:B------:R-:W-:Y:S01]  /*1d6f0*/  LOP3.LUT R191, R191, R154, R111, 0x96, !PT ;  /* 0x0000009abfbf7212 */ /* 0x000fe200078e966f */
[----:B------:R-:W-:-:S07]  /*1d700*/  IMAD.MOV.U32 R194, RZ, RZ, R110 ;  /* 0x000000ffffc27224 */ /* 0x000fce00078e006e */
.L_x_3277:
[----:B------:R-:W-:Y:S05]  /*1d710*/  BSYNC.RECONVERGENT B0 ;  /* 0x0000000000007941 */ /* 0x000fea0003800200 */
.L_x_3276:
        /* <DEDUP_REMOVED lines=23> */
.L_x_3283:
        /* <DEDUP_REMOVED lines=13> */
.L_x_3285:
[----:B------:R-:W-:Y:S05]  /*1d960*/  BSYNC.RECONVERGENT B1 ;  /* 0x0000000000017941 */ /* 0x000fea0003800200 */
.L_x_3284:
        /* <DEDUP_REMOVED lines=52> */
[----:B------:R-:W-:Y:S02]  /*1dcb0*/  MOV R194, R154 ;  /* 0x0000009a00c27202 */ /* 0x000fe40000000f00 */
[----:B------:R-:W-:Y:S01]  /*1dcc0*/  LOP3.LUT R196, R111, R110, R109, 0x96, !PT ;  /* 0x0000006e6fc47212 */ /* 0x000fe200078e966d */
[----:B------:R-:W-:Y:S01]  /*1dcd0*/  IMAD.MOV.U32 R109, RZ, RZ, R166 ;  /* 0x000000ffff6d7224 */ /* 0x000fe200078e00a6 */
[----:B------:R-:W-:Y:S01]  /*1dce0*/  MOV R166, R108 ;  /* 0x0000006c00a67202 */ /* 0x000fe20000000f00 */
[----:B------:R-:W-:-:S07]  /*1dcf0*/  IMAD.MOV.U32 R110, RZ, RZ, RZ ;  /* 0x000000ffff6e7224 */ /* 0x000fce00078e00ff */
.L_x_3282:
[----:B------:R-:W-:Y:S05]  /*1dd00*/  BSYNC.RECONVERGENT B0 ;  /* 0x0000000000007941 */ /* 0x000fea0003800200 */
.L_x_3281:
        /* <DEDUP_REMOVED lines=10> */
[----:B------:R-:W-:-:S04]  /*1ddb0*/  IMAD.U32 R109, R101, 0x10000, RZ ;  /* 0x00010000656d7824 */ /* 0x000fc800078e00ff */
        /* <DEDUP_REMOVED lines=13> */
.L_x_3288:
        /* <DEDUP_REMOVED lines=13> */
.L_x_3290:
[----:B------:R-:W-:Y:S05]  /*1df60*/  BSYNC.RECONVERGENT B1 ;  /* 0x0000000000017941 */ /* 0x000fea0003800200 */
.L_x_3289:
        /* <DEDUP_REMOVED lines=57> */
.L_x_3287:
[----:B------:R-:W-:Y:S05]  /*1e300*/  BSYNC.RECONVERGENT B0 ;  /* 0x0000000000007941 */ /* 0x000fea0003800200 */
.L_x_3286:
        /* <DEDUP_REMOVED lines=23> */
.L_x_3293:
        /* <DEDUP_REMOVED lines=13> */
.L_x_3295:
[----:B------:R-:W-:Y:S05]  /*1e550*/  BSYNC.RECONVERGENT B1 ;  /* 0x0000000000017941 */ /* 0x000fea0003800200 */
.L_x_3294:
        /* <DEDUP_REMOVED lines=57> */
.L_x_3292:
[----:B------:R-:W-:Y:S05]  /*1e8f0*/  BSYNC.RECONVERGENT B0 ;  /* 0x0000000000007941 */ /* 0x000fea0003800200 */
.L_x_3291:
        /* <DEDUP_REMOVED lines=24> */
.L_x_3298:
        /* <DEDUP_REMOVED lines=13> */
.L_x_3300:
[----:B------:R-:W-:Y:S05]  /*1eb50*/  BSYNC.RECONVERGENT B1 ;  /* 0x0000000000017941 */ /* 0x000fea0003800200 */
.L_x_3299:
        /* <DEDUP_REMOVED lines=57> */
.L_x_3297:
[----:B------:R-:W-:Y:S05]  /*1eef0*/  BSYNC.RECONVERGENT B0 ;  /* 0x0000000000007941 */ /* 0x000fea0003800200 */
.L_x_3296:
        /* <DEDUP_REMOVED lines=23> */
.L_x_3303:
        /* <DEDUP_REMOVED lines=13> */
.L_x_3305:
[----:B------:R-:W-:Y:S05]  /*1f140*/  BSYNC.RECONVERGENT B1 ;  /* 0x0000000000017941 */ /* 0x000fea0003800200 */
.L_x_3304:
        /* <DEDUP_REMOVED lines=52> */
[----:B------:R-:W-:Y:S01]  /*1f490*/  MOV R194, R112 ;  /* 0x0000007000c27202 */ /* 0x000fe20000000f00 */
[----:B------:R-:W-:Y:S01]  /*1f4a0*/  IMAD.MOV.U32 R110, RZ, RZ, RZ ;  /* 0x000000ffff6e7224 */ /* 0x000fe200078e00ff */
[----:B------:R-:W-:Y:S01]  /*1f4b0*/  LOP3.LUT R196, R109, R108, R155, 0x96, !PT ;  /* 0x0000006c6dc47212 */ /* 0x000fe200078e969b */
[----:B------:R-:W-:Y:S01]  /*1f4c0*/  IMAD.MOV.U32 R108, RZ, RZ, R166 ;  /* 0x000000ffff6c7224 */ /* 0x000fe200078e00a6 */
[----:B------:R-:W-:-:S07]  /*1f4d0*/  MOV R166, R154 ;  /* 0x0000009a00a67202 */ /* 0x000fce0000000f00 */
.L_x_3302:
[----:B------:R-:W-:Y:S05]  /*1f4e0*/  BSYNC.RECONVERGENT B0 ;  /* 0x0000000000007941 */ /* 0x000fea0003800200 */
.L_x_3301:
        /* <DEDUP_REMOVED lines=10> */
[----:B------:R-:W-:-:S05]  /*1f590*/  FMUL.FTZ R108, R108, R159 ;  /* 0x0000009f6c6c7220 */ /* 0x000fca0000410000 */
[----:B------:R-:W-:Y:S01]  /*1f5a0*/  FSEL R154, R108, RZ, !P5 ;  /* 0x000000ff6c9a7208 */ /* 0x000fe20006800000 */
[----:B------:R-:W-:Y:S01]  /*1f5b0*/  IMAD.MOV.U32 R108, RZ, RZ, R194 ;  /* 0x000000ffff6c7224 */ /* 0x000fe200078e00c2 */
        /* <DEDUP_REMOVED lines=11> */
.L_x_3308:
        /* <DEDUP_REMOVED lines=15> */
.L_x_3310:
[----:B------:R-:W-:Y:S05]  /*1f760*/  BSYNC.RECONVERGENT B1 ;  /* 0x0000000000017941 */ /* 0x000fea0003800200 */
.L_x_3309:
        /* <DEDUP_REMOVED lines=53> */
[----:B------:R-:W-:Y:S01]  /*1fac0*/  IMAD.MOV.U32 R194, RZ, RZ, R112 ;  /* 0x000000ffffc27224 */ /* 0x000fe200078e0070 */
[----:B------:R-:W-:Y:S02]  /*1fad0*/  LOP3.LUT R196, R109, R108, R111, 0x96, !PT ;  /* 0x0000006c6dc47212 */ /* 0x000fe400078e966f */
[----:B------:R-:W-:Y:S01]  /*1fae0*/  MOV R108, R166 ;  /* 0x000000a6006c7202 */ /* 0x000fe20000000f00 */
[----:B------:R-:W-:-:S07]  /*1faf0*/  IMAD.MOV.U32 R166, RZ, RZ, R110 ;  /* 0x000000ffffa67224 */ /* 0x000fce00078e006e */
.L_x_3307:
[----:B------:R-:W-:Y:S05]  /*1fb00*/  BSYNC.RECONVERGENT B0 ;  /* 0x0000000000007941 */ /* 0x000fea0003800200 */
.L_x_3306:
[----:B------:R-:W-:Y:S01]  /*1fb10*/  I2FP.F32.U32 R109, R108 ;  /* 0x0000006c006d7245 */ /* 0x000fe20000201000 */
[----:B------:R-:W-:Y:S01]  /*1fb20*/  IMAD.U32 R108, R155, 0x10000, RZ ;  /* 0x000100009b6c7824 */ /* 0x000fe200078e00ff */
[----:B------:R-:W-:Y:S02]  /*1fb30*/  SHF.L.U32 R111, R129, 0x10, RZ ;  /* 0x00000010816f7819 */ /* 0x000fe400000006ff */
[----:B------:R-:W-:Y:S01]  /*1fb40*/  F2FP.BF16.F32.PACK_AB R110, R201, R202 ;  /* 0x000000cac96e723e */ /* 0x000fe200000010ff */
[----:B------:R-:W-:Y:S01]  /*1fb50*/  FFMA.FTZ R109, R109, R160, 1.1641532182693481445e-10 ;  /* 0x2f0000006d6d7423 */ /* 0x000fe200000100a0 */
[----:B------:R-:W-:-:S04]  /*1fb60*/  FMUL.FTZ R108, R108, R165 ;  /* 0x000000a56c6c7220 */ /* 0x000fc80000410000 */
[----:B------:R-:W-:Y:S01]  /*1fb70*/  FMUL.FTZ R108, R108, R159 ;  /* 0x0000009f6c6c7220 */ /* 0x000fe20000410000 */
[----:B------:R-:W-:Y:S02]  /*1fb80*/  FSETP.GTU.FTZ.AND P6, PT, R109, R158, PT ;  /* 0x0000009e6d00720b */ /* 0x000fe40003fdc000 */
[----:B------:R-:W-:Y:S02]  /*1fb90*/  F2FP.BF16.F32.PACK_AB R109, R199, R200 ;  /* 0x000000c8c76d723e */ /* 0x000fe400000010ff */
[----:B------:R-:W-:Y:S02]  /*1fba0*/  FSEL R108, R108, RZ, !P6 ;  /* 0x000000ff6c6c7208 */ /* 0x000fe40007000000 */
[----:B------:R-:W-:-:S03]  /*1fbb0*/  PLOP3.LUT P6, PT, P6, PT, PT, 0x8, 0x80 ;  /* 0x000000000080781c */ /* 0x000fc600037ce170 */
[----:B------:R-:W-:Y:S01]  /*1fbc0*/  FMUL.FTZ R114, R111, R108 ;  /* 0x0000006c6f727220 */ /* 0x000fe20000410000 */
[----:B------:R-:W-:-:S04]  /*1fbd0*/  F2FP.BF16.F32.PACK_AB R108, R197, R198 ;  /* 0x000000c6c56c723e */ /* 0x000fc800000010ff */
[----:B------:R-:W-:-:S07]  /*1fbe0*/  F2FP.BF16.F32.PACK_AB R111, R114, R154 ;  /* 0x0000009a726f723e */ /* 0x000fce00000010ff */
.L_x_3270:
[----:B------:R-:W-:Y:S01]  /*1fbf0*/  FADD.FTZ R113, RZ, R119 ;  /* 0x00000077ff717221 */ /* 0x000fe20000010000 */
[----:B------:R-:W-:Y:S01]  /*1fc00*/  SEL R161, RZ, 0x1000000, !P6 ;  /* 0x01000000ffa17807 */ /* 0x000fe20007000000 */
[----:B------:R-:W-:Y:S01]  /*1fc10*/  IMAD.WIDE.U32 R122, R195, 0x10, R122 ;  /* 0x00000010c37a7825 */ /* 0x000fe200078e007a */
[----:B------:R-:W-:-:S03]  /*1fc20*/  SEL R159, RZ, 0x10000, !P5 ;  /* 0x00010000ff9f7807 */ /* 0x000fc60006800000 */
        /* <DEDUP_REMOVED lines=9> */
[----:B------:R-:W-:Y:S01]  /*1fcc0*/  LOP3.LUT P6, RZ, R152, 0x2, RZ, 0xc0, !PT ;  /* 0x0000000298ff7812 */ /* 0x000fe200078cc0ff */
[----:B------:R-:W-:Y:S01]  /*1fcd0*/  UMOV UR13, 0xffffffff ;  /* 0xffffffff000d7882 */ /* 0x000fe20000000000 */
[----:B------:R-:W-:Y:S01]  /*1fce0*/  LOP3.LUT R160, R160, R161, R159, 0xfe, !PT ;  /* 0x000000a1a0a07212 */ /* 0x000fe200078efe9f */
[----:B------:R-:W-:Y:S01]  /*1fcf0*/  FADD.FTZ R113, R112, R127 ;  /* 0x0000007f70717221 */ /* 0x000fe20000010000 */
[----:B------:R-:W-:Y:S02]  /*1fd00*/  LOP3.LUT R155, R155, R115, R158, 0xfe, !PT ;  /* 0x000000739b9b7212 */ /* 0x000fe400078efe9e */
[----:B------:R-:W-:Y:S01]  /*1fd10*/  SEL R159, RZ, 0x1, !P3 ;  /* 0x00000001ff9f7807 */ /* 0x000fe20005800000 */
[----:B------:R-:W-:Y:S01]  /*1fd20*/  FADD.FTZ R112, R113, R126 ;  /* 0x0000007e71707221 */ /* 0x000fe20000010000 */
[----:B------:R-:W-:-:S02]  /*1fd30*/  SEL R158, RZ, 0x1, !P6 ;  /* 0x00000001ff9e7807 */ /* 0x000fc40007000000 */
[----:B------:R-:W-:Y:S01]  /*1fd40*/  LOP3.LUT P0, RZ, R116, 0x1f, RZ, 0xc0, !PT ;  /* 0x0000001f74ff7812 */ /* 0x000fe2000780c0ff */
        /* <DEDUP_REMOVED lines=27> */
[----:B------:R-:W-:-:S03]  /*1ff00*/  LOP3.LUT R113, R160, R159, RZ, 0xfc, !PT ;  /* 0x0000009fa0717212 */ /* 0x000fc600078efcff */
[----:B------:R-:W-:Y:S01]  /*1ff10*/  FADD.FTZ R115, R112, R197 ;  /* 0x000000c570737221 */ /* 0x000fe20000010000 */
[----:B------:R-:W-:-:S03]  /*1ff20*/  LOP3.LUT R112, R155, R158, RZ, 0xfc, !PT ;  /* 0x0000009e9b707212 */ /* 0x000fc600078efcff */
[----:B------:R-:W-:Y:S02]  /*1ff30*/  FADD.FTZ R158, R115, R200 ;  /* 0x000000c8739e7221 */ /* 0x000fe40000010000 */
[----:B------:R0:W-:Y:S02]  /*1ff40*/  STG.E.64 desc[UR6][R124.64], R112 ;  /* 0x000000707c007986 */ /* 0x0001e4000c101b06 */
[----:B------:R-:W-:-:S04]  /*1ff50*/  FADD.FTZ R115, R158, R199 ;  /* 0x000000c79e737221 */ /* 0x000fc80000010000 */
[----:B------:R-:W-:-:S04]  /*1ff60*/  FADD.FTZ R158, R115, R202 ;  /* 0x000000ca739e7221 */ /* 0x000fc80000010000 */
[----:B------:R-:W-:-:S04]  /*1ff70*/  FADD.FTZ R115, R158, R201 ;  /* 0x000000c99e737221 */ /* 0x000fc80000010000 */
[----:B------:R-:W-:-:S04]  /*1ff80*/  FADD.FTZ R115, R115, R154 ;  /* 0x0000009a73737221 */ /* 0x000fc80000010000 */
[----:B------:R-:W-:Y:S01]  /*1ff90*/  FADD.FTZ R115, R115, R114 ;  /* 0x0000007273737221 */ /* 0x000fe20000010000 */
[----:B0-----:R-:W-:Y:S06]  /*1ffa0*/  BRA.DIV UR13, `(.L_x_3311) ;  /* 0x000000160d7c7947 */ /* 0x001fec000b800000 */
        /* <DEDUP_REMOVED lines=101> */
.L_x_3324:
[C---:B------:R-:W-:Y:S01]  /*20600*/  FMUL.FTZ R108, R115.reuse, R115 ;  /* 0x00000073736c7220 */ /* 0x040fe20000410000 */
[----:B------:R-:W-:Y:S01]  /*20610*/  ISETP.NE.AND P1, PT, RZ, UR9, PT ;  /* 0x00000009ff007c0c */ /* 0x000fe2000bf25270 */
[----:B01----:R-:W-:Y:S01]  /*20620*/  FADD.FTZ R112, R112, R123 ;  /* 0x0000007b70707221 */ /* 0x003fe20000010000 */
        /* <DEDUP_REMOVED lines=11> */
[----:B------:R-:W0:Y:S01]  /*206e0*/  MUFU.RSQ R121, R109 ;  /* 0x0000006d00797308 */ /* 0x000e220000001400 */
        /* <DEDUP_REMOVED lines=17> */
[----:B0-----:R-:W-:Y:S01]  /*20800*/  FMUL.FTZ R109, R121, R158 ;  /* 0x0000009e796d7220 */ /* 0x001fe20000410000 */
[C---:B------:R-:W-:Y:S01]  /*20810*/  FADD.FTZ R158, -R111.reuse, R114 ;  /* 0x000000726f9e7221 */ /* 0x040fe20000010100 */
[C---:B------:R-:W-:Y:S01]  /*20820*/  FADD.FTZ R178, -R111.reuse, R178 ;  /* 0x000000b26fb27221 */ /* 0x040fe20000010100 */
[----:B------:R-:W-:Y:S01]  /*20830*/  FADD.FTZ R168, -R111, R181 ;  /* 0x000000b56fa87221 */ /* 0x000fe20000010100 */
[----:B------:R-:W-:Y:S01]  /*20840*/  FFMA.FTZ R114, R109, R204, R206 ;  /* 0x000000cc6d727223 */ /* 0x000fe200000100ce */
        /* <DEDUP_REMOVED lines=19> */
[----:B------:R-:W-:Y:S01]  /*20980*/  IMAD.U32 R204, R128, 0x10000, RZ ;  /* 0x0001000080cc7824 */ /* 0x000fe200078e00ff */
[----:B------:R-:W-:Y:S01]  /*20990*/  SHF.L.U32 R111, R41, 0x10, RZ ;  /* 0x00000010296f7819 */ /* 0x000fe200000006ff */
[----:B------:R-:W-:Y:S01]  /*209a0*/  FMUL.FTZ R123, R121, R208 ;  /* 0x000000d0797b7220 */ /* 0x000fe20000410000 */
[----:B------:R-:W-:-:S02]  /*209b0*/  IMAD.U32 R109, R42, 0x10000, RZ ;  /* 0x000100002a6d7824 */ /* 0x000fc400078e00ff */
[C---:B------:R-:W-:Y:S01]  /*209c0*/  FMUL.FTZ R216, R121.reuse, R216 ;  /* 0x000000d879d87220 */ /* 0x040fe20000410000 */
[----:B------:R-:W-:Y:S01]  /*209d0*/  FMUL.FTZ R125, R121, R210 ;  /* 0x000000d2797d7220 */ /* 0x000fe20000410000 */
[----:B------:R-:W-:Y:S01]  /*209e0*/  FFMA.FTZ R123, R123, R204, R206 ;  /* 0x000000cc7b7b7223 */ /* 0x000fe200000100ce */
[----:B------:R-:W-:Y:S01]  /*209f0*/  SHF.L.U32 R210, R67, 0x10, RZ ;  /* 0x0000001043d27819 */ /* 0x000fe200000006ff */
[----:B------:R-:W-:Y:S01]  /*20a00*/  FFMA.FTZ R204, R216, R109, R111 ;  /* 0x0000006dd8cc7223 */ /* 0x000fe2000001006f */
[----:B------:R-:W-:Y:S01]  /*20a10*/  SHF.L.U32 R111, R39, 0x10, RZ ;  /* 0x00000010276f7819 */ /* 0x000fe200000006ff */
[----:B------:R-:W-:Y:S01]  /*20a20*/  IMAD.U32 R109, R40, 0x10000, RZ ;  /* 0x00010000286d7824 */ /* 0x000fe200078e00ff */
[----:B------:R-:W-:Y:S01]  /*20a30*/  SHF.L.U32 R119, R37, 0x10, RZ ;  /* 0x0000001025777819 */ /* 0x000fe200000006ff */
[----:B------:R-:W-:Y:S02]  /*20a40*/  IMAD.U32 R208, R47, 0x10000, RZ ;  /* 0x000100002fd07824 */ /* 0x000fe400078e00ff */
        /* <DEDUP_REMOVED lines=10> */
[----:B------:R-:W-:-:S02]  /*20af0*/  IMAD.U32 R113, R34, 0x10000, RZ ;  /* 0x0001000022717824 */ /* 0x000fc400078e00ff */
[C---:B------:R-:W-:Y:S01]  /*20b00*/  FMUL.FTZ R156, R121.reuse, R156 ;  /* 0x0000009c799c7220 */ /* 0x040fe20000410000 */
[C---:B------:R-:W-:Y:S01]  /*20b10*/  FMUL.FTZ R169, R121.reuse, R170 ;  /* 0x000000aa79a97220 */ /* 0x040fe20000410000 */
[----:B------:R-:W-:Y:S01]  /*20b20*/  FMUL.FTZ R171, R121, R172 ;  /* 0x000000ac79ab7220 */ /* 0x000fe20000410000 */
[----:B------:R-:W-:Y:S01]  /*20b30*/  FFMA.FTZ R122, R122, R109, R111 ;  /* 0x0000006d7a7a7223 */ /* 0x000fe2000001006f */
[----:B------:R-:W-:Y:S01]  /*20b40*/  FFMA.FTZ R170, R156, R113, R119 ;  /* 0x000000719caa7223 */ /* 0x000fe20000010077 */
[----:B------:R-:W-:Y:S01]  /*20b50*/  SHF.L.U32 R111, R31, 0x10, RZ ;  /* 0x000000101f6f7819 */ /* 0x000fe200000006ff */
[----:B------:R-:W-:Y:S01]  /*20b60*/  IMAD.U32 R109, R32, 0x10000, RZ ;  /* 0x00010000206d7824 */ /* 0x000fe200078e00ff */
[----:B------:R-:W-:Y:S01]  /*20b70*/  SHF.L.U32 R172, R71, 0x10, RZ ;  /* 0x0000001047ac7819 */ /* 0x000fe200000006ff */
[----:B------:R-:W-:Y:S02]  /*20b80*/  IMAD.U32 R156, R51, 0x10000, RZ ;  /* 0x00010000339c7824 */ /* 0x000fe400078e00ff */
[C---:B------:R-:W-:Y:S01]  /*20b90*/  FMUL.FTZ R108, R121.reuse, R108 ;  /* 0x0000006c796c7220 */ /* 0x040fe20000410000 */
[C---:B------:R-:W-:Y:S01]  /*20ba0*/  FMUL.FTZ R113, R121.reuse, R126 ;  /* 0x0000007e79717220 */ /* 0x040fe20000410000 */
[----:B------:R-:W-:Y:S01]  /*20bb0*/  FMUL.FTZ R155, R121, R164 ;  /* 0x000000a4799b7220 */ /* 0x000fe20000410000 */
[----:B------:R-:W-:Y:S01]  /*20bc0*/  SHF.L.U32 R119, R29, 0x10, RZ ;  /* 0x000000101d777819 */ /* 0x000fe200000006ff */
        /* <DEDUP_REMOVED lines=8> */
[----:B------:R-:W-:Y:S02]  /*20c50*/  IMAD.U32 R175, R30, 0x10000, RZ ;  /* 0x000100001eaf7824 */ /* 0x000fe400078e00ff */
[----:B------:R-:W-:Y:S01]  /*20c60*/  FMUL.FTZ R174, R121, R174 ;  /* 0x000000ae79ae7220 */ /* 0x000fe20000410000 */
[----:B------:R-:W-:Y:S01]  /*20c70*/  FFMA.FTZ R177, R176, R177, R109 ;  /* 0x000000b1b0b17223 */ /* 0x000fe2000001006d */
[----:B------:R-:W-:Y:S01]  /*20c80*/  FFMA.FTZ R124, R124, R111, R113 ;  /* 0x0000006f7c7c7223 */ /* 0x000fe20000010071 */
[----:B------:R-:W-:Y:S01]  /*20c90*/  SHF.L.U32 R109, R23, 0x10, RZ ;  /* 0x00000010176d7819 */ /* 0x000fe200000006ff */
        /* <DEDUP_REMOVED lines=14> */
[----:B------:R-:W-:-:S02]  /*20d80*/  IMAD.U32 R187, R20, 0x10000, RZ ;  /* 0x0001000014bb7824 */ /* 0x000fc400078e00ff */
[----:B------:R-:W-:Y:S01]  /*20d90*/  FMUL.FTZ R110, R121, R110 ;  /* 0x0000006e796e7220 */ /* 0x000fe20000410000 */
[----:B------:R-:W-:Y:S02]  /*20da0*/  IMAD.U32 R111, R57, 0x10000, RZ ;  /* 0x00010000396f7824 */ /* 0x000fe400078e00ff */
[----:B------:R-:W-:Y:S01]  /*20db0*/  FMUL.FTZ R178, R121, R188 ;  /* 0x000000bc79b27220 */ /* 0x000fe20000410000 */
[----:B------:R-:W-:Y:S01]  /*20dc0*/  FFMA.FTZ R125, R125, R212, R214 ;  /* 0x000000d47d7d7223 */ /* 0x000fe200000100d6 */
[----:B------:R-:W-:Y:S01]  /*20dd0*/  SHF.L.U32 R214, R68, 0x10, RZ ;  /* 0x0000001044d67819 */ /* 0x000fe200000006ff */
[----:B------:R-:W-:Y:S01]  /*20de0*/  FFMA.FTZ R187, R110, R187, R109 ;  /* 0x000000bb6ebb7223 */ /* 0x000fe2000001006d */
[----:B------:R-:W-:Y:S01]  /*20df0*/  FFMA.FTZ R178, R178, R111, R113 ;  /* 0x0000006fb2b27223 */ /* 0x000fe20000010071 */
[----:B------:R-:W-:Y:S02]  /*20e00*/  IMAD.U32 R212, R48, 0x10000, RZ ;  /* 0x0001000030d47824 */ /* 0x000fe400078e00ff */
[----:B------:R-:W-:Y:S01]  /*20e10*/  FMUL.FTZ R165, R121, R230 ;  /* 0x000000e679a57220 */ /* 0x000fe20000410000 */
[----:B------:R-:W-:Y:S01]  /*20e20*/  SHF.L.U32 R109, R15, 0x10, RZ ;  /* 0x000000100f6d7819 */ /* 0x000fe200000006ff */
[----:B------:R-:W-:Y:S01]  /*20e30*/  FMUL.FTZ R112, R121, R112 ;  /* 0x0000007079707220 */ /* 0x000fe20000410000 */
[----:B------:R-:W-:Y:S01]  /*20e40*/  SHF.L.U32 R113, R79, 0x10, RZ ;  /* 0x000000104f717819 */ /* 0x000fe200000006ff */
[----:B------:R-:W-:-:S02]  /*20e50*/  IMAD.U32 R193, R16, 0x10000, RZ ;  /* 0x0001000010c17824 */ /* 0x000fc400078e00ff */
[----:B------:R-:W-:Y:S01]  /*20e60*/  FMUL.FTZ R192, R121, R192 ;  /* 0x000000c079c07220 */ /* 0x000fe20000410000 */
[----:B------:R-:W-:Y:S02]  /*20e70*/  IMAD.U32 R111, R59, 0x10000, RZ ;  /* 0x000100003b6f7824 */ /* 0x000fe400078e00ff */
[----:B------:R-:W-:Y:S01]  /*20e80*/  FFMA.FTZ R165, R165, R212, R214 ;  /* 0x000000d4a5a57223 */ /* 0x000fe200000100d6 */
[----:B------:R-:W-:Y:S01]  /*20e90*/  SHF.L.U32 R212, R69, 0x10, RZ ;  /* 0x0000001045d47819 */ /* 0x000fe200000006ff */
[----:B------:R-:W-:Y:S01]  /*20ea0*/  FFMA.FTZ R193, R112, R193, R109 ;  /* 0x000000c170c17223 */ /* 0x000fe2000001006d */
[----:B------:R-:W-:Y:S01]  /*20eb0*/  FFMA.FTZ R192, R192, R111, R113 ;  /* 0x0000006fc0c07223 */ /* 0x000fe20000010071 */
[----:B------:R-:W-:Y:S01]  /*20ec0*/  IMAD.U32 R210, R49, 0x10000, RZ ;  /* 0x0001000031d27824 */ /* 0x000fe200078e00ff */
[----:B------:R-:W0:Y:S01]  /*20ed0*/  @!P0 LDC.64 R112, c[0x0][0x3c0] ;  /* 0x0000f000ff708b82 */ /* 0x000e220000000a00 */
[----:B------:R-:W-:Y:S01]  /*20ee0*/  SHF.L.U32 R157, R74, 0x10, RZ ;  /* 0x000000104a9d7819 */ /* 0x000fe200000006ff */
[----:B------:R-:W-:Y:S01]  /*20ef0*/  FMUL.FTZ R168, R121, R168 ;  /* 0x000000a879a87220 */ /* 0x000fe20000410000 */
[----:B------:R-:W-:Y:S01]  /*20f00*/  FFMA.FTZ R169, R169, R210, R212 ;  /* 0x000000d2a9a97223 */ /* 0x000fe200000100d4 */
[----:B------:R-:W-:Y:S01]  /*20f10*/  SHF.L.U32 R212, R72, 0x10, RZ ;  /* 0x0000001048d47819 */ /* 0x000fe200000006ff */
[----:B------:R-:W-:Y:S01]  /*20f20*/  IMAD.U32 R210, R52, 0x10000, RZ ;  /* 0x0001000034d27824 */ /* 0x000fe200078e00ff */
[----:B------:R-:W-:Y:S01]  /*20f30*/  SHF.L.U32 R119, R21, 0x10, RZ ;  /* 0x0000001015777819 */ /* 0x000fe200000006ff */
[----:B------:R-:W-:Y:S01]  /*20f40*/  FMUL.FTZ R174, R121, R186 ;  /* 0x000000ba79ae7220 */ /* 0x000fe20000410000 */
[----:B------:R-:W-:-:S02]  /*20f50*/  IMAD.U32 R185, R22, 0x10000, RZ ;  /* 0x0001000016b97824 */ /* 0x000fc400078e00ff */
[----:B------:R-:W-:Y:S01]  /*20f60*/  FFMA.FTZ R172, R155, R210, R212 ;  /* 0x000000d29bac7223 */ /* 0x000fe200000100d4 */
[----:B------:R-:W-:Y:S02]  /*20f70*/  IMAD.U32 R155, R54, 0x10000, RZ ;  /* 0x00010000369b7824 */ /* 0x000fe400078e00ff */
[C---:B------:R-:W-:Y:S01]  /*20f80*/  FMUL.FTZ R182, R121.reuse, R182 ;  /* 0x000000b679b67220 */ /* 0x040fe20000410000 */
[----:B------:R-:W1:Y:S01]  /*20f90*/  @!P0 LDC.64 R110, c[0x0][0x3c8] ;  /* 0x0000f200ff6e8b82 */ /* 0x000e620000000a00 */
[----:B------:R-:W-:Y:S01]  /*20fa0*/  FMUL.FTZ R180, R121, R190 ;  /* 0x000000be79b47220 */ /* 0x000fe20000410000 */
[----:B------:R-:W-:Y:S01]  /*20fb0*/  FFMA.FTZ R168, R168, R155, R157 ;  /* 0x0000009ba8a87223 */ /* 0x000fe2000001009d */
[----:B------:R-:W-:Y:S01]  /*20fc0*/  SHF.L.U32 R157, R76, 0x10, RZ ;  /* 0x000000104c9d7819 */ /* 0x000fe200000006ff */
[----:B------:R-:W-:Y:S02]  /*20fd0*/  IMAD.U32 R155, R56, 0x10000, RZ ;  /* 0x00010000389b7824 */ /* 0x000fe400078e00ff */
[----:B------:R-:W-:Y:S01]  /*20fe0*/  FFMA.FTZ R185, R182, R185, R119 ;  /* 0x000000b9b6b97223 */ /* 0x000fe20000010077 */
[----:B------:R-:W-:Y:S01]  /*20ff0*/  SHF.L.U32 R119, R17, 0x10, RZ ;  /* 0x0000001011777819 */ /* 0x000fe200000006ff */
[----:B------:R-:W-:-:S02]  /*21000*/  IMAD.U32 R189, R18, 0x10000, RZ ;  /* 0x0001000012bd7824 */ /* 0x000fc400078e00ff */
[----:B------:R-:W-:Y:S01]  /*21010*/  FFMA.FTZ R174, R174, R155, R157 ;  /* 0x0000009baeae7223 */ /* 0x000fe2000001009d */
[----:B------:R-:W2:Y:S01]  /*21020*/  LDC.64 R108, c[0x0][0x428] ;  /* 0x00010a00ff6c7b82 */ /* 0x000ea20000000a00 */
[----:B------:R-:W-:Y:S01]  /*21030*/  SHF.L.U32 R157, R78, 0x10, RZ ;  /* 0x000000104e9d7819 */ /* 0x000fe200000006ff */
[----:B------:R-:W-:Y:S02]  /*21040*/  IMAD.U32 R155, R58, 0x10000, RZ ;  /* 0x000100003a9b7824 */ /* 0x000fe400078e00ff */
[----:B------:R-:W-:Y:S01]  /*21050*/  FMUL.FTZ R160, R121, R160 ;  /* 0x000000a079a07220 */ /* 0x000fe20000410000 */
[----:B0-----:R-:W-:Y:S01]  /*21060*/  @!P0 IMAD.WIDE R112, R0, 0x4, R112 ;  /* 0x0000000400708825 */ /* 0x001fe200078e0270 */
[----:B------:R-:W-:-:S03]  /*21070*/  SHF.L.U32 R159, R80, 0x10, RZ ;  /* 0x00000010509f7819 */ /* 0x000fc600000006ff */
[----:B------:R-:W-:Y:S01]  /*21080*/  FFMA.FTZ R180, R180, R155, R157 ;  /* 0x0000009bb4b47223 */ /* 0x000fe2000001009d */
[----:B------:R-:W-:Y:S01]  /*21090*/  FFMA.FTZ R189, R160, R189, R119 ;  /* 0x000000bda0bd7223 */ /* 0x000fe20000010077 */
[----:B------:R-:W-:Y:S01]  /*210a0*/  SHF.L.U32 R155, R13, 0x10, RZ ;  /* 0x000000100d9b7819 */ /* 0x000fe200000006ff */
[----:B------:R-:W-:Y:S02]  /*210b0*/  IMAD.U32 R157, R60, 0x10000, RZ ;  /* 0x000100003c9d7824 */ /* 0x000fe400078e00ff */
[C---:B------:R-:W-:Y:S01]  /*210c0*/  FMUL.FTZ R182, R121.reuse, R198 ;  /* 0x000000c679b67220 */ /* 0x040fe20000410000 */
[----:B------:R-:W-:Y:S02]  /*210d0*/  IMAD.U32 R119, R14, 0x10000, RZ ;  /* 0x000100000e777824 */ /* 0x000fe400078e00ff */
[----:B------:R-:W-:Y:S01]  /*210e0*/  FMUL.FTZ R162, R121, R162 ;  /* 0x000000a279a27220 */ /* 0x000fe20000410000 */
[----:B------:R0:W-:Y:S01]  /*210f0*/  @!P0 STG.E desc[UR6][R112.64], R115 ;  /* 0x0000007370008986 */ /* 0x0001e2000c101906 */
[----:B------:R-:W-:Y:S01]  /*21100*/  FFMA.FTZ R182, R182, R157, R159 ;  /* 0x0000009db6b67223 */ /* 0x000fe2000001009f */
[----:B------:R-:W-:Y:S01]  /*21110*/  SHF.L.U32 R159, R81, 0x10, RZ ;  /* 0x00000010519f7819 */ /* 0x000fe200000006ff */
        /* <DEDUP_REMOVED lines=8> */
[----:B------:R-:W-:Y:S01]  /*211a0*/  FMUL.FTZ R118, R121, R118 ;  /* 0x0000007679767220 */ /* 0x000fe20000410000 */
[----:B0-----:R-:W-:Y:S01]  /*211b0*/  F2FP.BF16.F32.PACK_AB R115, R175, R164 ;  /* 0x000000a4af73723e */ /* 0x001fe200000010ff */
[C---:B------:R-:W-:Y:S01]  /*211c0*/  FMUL.FTZ R202, R121.reuse, R202 ;  /* 0x000000ca79ca7220 */ /* 0x040fe20000410000 */
[----:B------:R-:W-:Y:S01]  /*211d0*/  F2FP.BF16.F32.PACK_AB R112, R122, R165 ;  /* 0x000000a57a70723e */ /* 0x000fe200000010ff */
[----:B------:R-:W-:Y:S01]  /*211e0*/  IMAD.U32 R119, R12, 0x10000, RZ ;  /* 0x000100000c777824 */ /* 0x000fe200078e00ff */
[----:B------:R-:W0:Y:S01]  /*211f0*/  LDC.64 R164, c[0x0][0x380] ;  /* 0x0000e000ffa47b82 */ /* 0x000e220000000a00 */
[C---:B------:R-:W-:Y:S01]  /*21200*/  FMUL.FTZ R116, R121.reuse, R116 ;  /* 0x0000007479747220 */ /* 0x040fe20000410000 */
[----:B------:R-:W-:Y:S01]  /*21210*/  SHF.L.U32 R222, R66, 0x10, RZ ;  /* 0x0000001042de7819 */ /* 0x000fe200000006ff */
[----:B------:R-:W-:Y:S02]  /*21220*/  IMAD.U32 R220, R46, 0x10000, RZ ;  /* 0x000100002edc7824 */ /* 0x000fe400078e00ff */
[----:B------:R-:W-:Y:S01]  /*21230*/  FMUL.FTZ R127, R121, R218 ;  /* 0x000000da797f7220 */ /* 0x000fe20000410000 */
        /* <DEDUP_REMOVED lines=11> */
[----:B------:R-:W-:Y:S02]  /*212f0*/  IMAD.U32 R163, R6, 0x10000, RZ ;  /* 0x0001000006a37824 */ /* 0x000fe400078e00ff */
[C---:B------:R-:W-:Y:S01]  /*21300*/  FMUL.FTZ R120, R121.reuse, R120 ;  /* 0x0000007879787220 */ /* 0x040fe20000410000 */
[C---:B------:R-:W-:Y:S01]  /*21310*/  FMUL.FTZ R154, R121.reuse, R154 ;  /* 0x0000009a799a7220 */ /* 0x040fe20000410000 */
[----:B------:R-:W-:Y:S01]  /*21320*/  FMUL.FTZ R158, R121, R158 ;  /* 0x0000009e799e7220 */ /* 0x000fe20000410000 */
[----:B------:R-:W-:Y:S01]  /*21330*/  FFMA.FTZ R127, R127, R220, R222 ;  /* 0x000000dc7f7f7223 */ /* 0x000fe200000100de */
[----:B------:R-:W-:Y:S01]  /*21340*/  FFMA.FTZ R171, R171, R214, R216 ;  /* 0x000000d6abab7223 */ /* 0x000fe200000100d8 */
[----:B-1----:R-:W-:-:S04]  /*21350*/  @!P0 IMAD.WIDE R118, R0, 0x4, R110 ;  /* 0x0000000400768825 */ /* 0x002fc800078e026e */
        /* <DEDUP_REMOVED lines=14> */
[----:B------:R-:W-:Y:S02]  /*21440*/  F2FP.BF16.F32.PACK_AB R120, R187, R174 ;  /* 0x000000aebb78723e */ /* 0x000fe400000010ff */
[----:B-1----:R-:W-:Y:S01]  /*21450*/  F2FP.BF16.F32.PACK_AB R119, R185, R176 ;  /* 0x000000b0b977723e */ /* 0x002fe200000010ff */
[----:B------:R-:W-:Y:S01]  /*21460*/  IMAD.WIDE.U32 R162, R195, 0x10, R108 ;  /* 0x00000010c3a27825 */ /* 0x000fe200078e006c */
[----:B------:R-:W-:Y:S02]  /*21470*/  F2FP.BF16.F32.PACK_AB R109, R204, R125 ;  /* 0x0000007dcc6d723e */ /* 0x000fe400000010ff */
[----:B------:R-:W-:Y:S01]  /*21480*/  F2FP.BF16.F32.PACK_AB R108, R123, R114 ;  /* 0x000000727b6c723e */ /* 0x000fe200000010ff */
[----:B0-----:R-:W-:Y:S01]  /*21490*/  IMAD R0, R164, 0x4, R0 ;  /* 0x00000004a4007824 */ /* 0x001fe200078e0200 */
[----:B------:R-:W-:-:S02]  /*214a0*/  F2FP.BF16.F32.PACK_AB R114, R126, R171 ;  /* 0x000000ab7e72723e */ /* 0x000fc400000010ff */
[----:B------:R-:W-:Y:S01]  /*214b0*/  F2FP.BF16.F32.PACK_AB R118, R181, R168 ;  /* 0x000000a8b576723e */ /* 0x000fe200000010ff */
[----:B------:R0:W-:Y:S01]  /*214c0*/  STG.E.128 desc[UR6][R154.64], R108 ;  /* 0x0000006c9a007986 */ /* 0x0001e2000c101d06 */
[----:B------:R-:W-:Y:S02]  /*214d0*/  F2FP.BF16.F32.PACK_AB R123, R197, R192 ;  /* 0x000000c0c57b723e */ /* 0x000fe400000010ff */
[----:B------:R-:W-:Y:S01]  /*214e0*/  F2FP.BF16.F32.PACK_AB R121, R189, R178 ;  /* 0x000000b2bd79723e */ /* 0x000fe200000010ff */
[----:B------:R0:W-:Y:S01]  /*214f0*/  STG.E.128 desc[UR6][R156.64], R112 ;  /* 0x000000709c007986 */ /* 0x0001e2000c101d06 */
[----:B------:R-:W-:Y:S02]  /*21500*/  F2FP.BF16.F32.PACK_AB R127, R207, R184 ;  /* 0x000000b8cf7f723e */ /* 0x000fe400000010ff */
[----:B------:R-:W-:Y:S01]  /*21510*/  F2FP.BF16.F32.PACK_AB R126, R205, R202 ;  /* 0x000000cacd7e723e */ /* 0x000fe200000010ff */
[----:B------:R0:W-:Y:S01]  /*21520*/  STG.E.128 desc[UR6][R158.64], R116 ;  /* 0x000000749e007986 */ /* 0x0001e2000c101d06 */
[----:B------:R-:W-:-:S02]  /*21530*/  F2FP.BF16.F32.PACK_AB R125, R201, R200 ;  /* 0x000000c8c97d723e */ /* 0x000fc400000010ff */
[----:B------:R-:W-:Y:S01]  /*21540*/  F2FP.BF16.F32.PACK_AB R124, R199, R182 ;  /* 0x000000b6c77c723e */ /* 0x000fe200000010ff */
[----:B------:R0:W-:Y:S01]  /*21550*/  STG.E.128 desc[UR6][R160.64], R120 ;  /* 0x00000078a0007986 */ /* 0x0001e2000c101d06 */
[----:B------:R-:W-:-:S03]  /*21560*/  ISETP.GE.AND P0, PT, R0, R165, PT ;  /* 0x000000a50000720c */ /* 0x000fc60003f06270 */
[----:B------:R0:W-:Y:S10]  /*21570*/  STG.E.128 desc[UR6][R162.64], R124 ;  /* 0x0000007ca2007986 */ /* 0x0001f4000c101d06 */
[----:B------:R-:W-:Y:S05]  /*21580*/  @!P0 BRA `(.L_x_3312) ;  /* 0xfffffdf800348947 */ /* 0x000fea000383ffff */
[----:B------:R-:W-:Y:S05]  /*21590*/  EXIT ;  /* 0x000000000000794d */ /* 0x000fea0003800000 */
.L_x_3311:
        /* <DEDUP_REMOVED lines=8> */
.L_x_3314:
[----:B------:R-:W-:Y:S05]  /*21620*/  BSYNC B0 ;  /* 0x0000000000007941 */ /* 0x000fea0003800000 */
.L_x_3313:
        /* <DEDUP_REMOVED lines=9> */
.L_x_3315:
[----:B------:R-:W-:Y:S02]  /*216c0*/  IMAD.MOV.U32 R122, RZ, RZ, 0x4 ;  /* 0x00000004ff7a7424 */ /* 0x000fe400078e00ff */
[----:B------:R-:W-:-:S04]  /*216d0*/  IMAD.MOV.U32 R109, RZ, RZ, R123 ;  /* 0x000000ffff6d7224 */ /* 0x000fc800078e007b */
[----:B------:R-:W-:-:S05]  /*216e0*/  FADD.FTZ R111, R110, R109 ;  /* 0x0000006d6e6f7221 */ /* 0x000fca0000010000 */
[----:B------:R-:W-:-:S07]  /*216f0*/  MOV R125, R111 ;  /* 0x0000006f007d7202 */ /* 0x000fce0000000f00 */
[----:B------:R-:W-:Y:S05]  /*21700*/  WARPSYNC.COLLECTIVE R116, `(.L_x_3316) ;  /* 0x0000000074087348 */ /* 0x000fea0003c00000 */
[----:B------:R0:W1:Y:S02]  /*21710*/  SHFL.BFLY P1, R123, R125, R122, R155 ;  /* 0x0c00007a7d7b7389 */ /* 0x000064000002009b */
[----:B01----:R-:W-:Y:S05]  /*21720*/  ENDCOLLECTIVE ;  /* 0x000000000000791b */ /* 0x003fea0003800000 */
.L_x_3316:
[----:B------:R-:W-:Y:S01]  /*21730*/  HFMA2 R122, -RZ, RZ, 0, 4.76837158203125e-07 ;  /* 0x00000008ff7a7431 */ /* 0x000fe200000001ff */
[----:B------:R-:W-:-:S05]  /*21740*/  MOV R108, R123 ;  /* 0x0000007b006c7202 */ /* 0x000fca0000000f00 */
[----:B------:R-:W-:-:S04]  /*21750*/  FADD.FTZ R112, R111, R108 ;  /* 0x0000006c6f707221 */ /* 0x000fc80000010000 */
[----:B------:R-:W-:-:S07]  /*21760*/  IMAD.MOV.U32 R125, RZ, RZ, R112 ;  /* 0x000000ffff7d7224 */ /* 0x000fce00078e0070 */
[----:B------:R-:W-:Y:S05]  /*21770*/  WARPSYNC.COLLECTIVE R116, `(.L_x_3317) ;  /* 0x0000000074087348 */ /* 0x000fea0003c00000 */
[----:B------:R0:W1:Y:S02]  /*21780*/  SHFL.BFLY P1, R123, R125, R122, R155 ;  /* 0x0c00007a7d7b7389 */ /* 0x000064000002009b */
[----:B01----:R-:W-:Y:S05]  /*21790*/  ENDCOLLECTIVE ;  /* 0x000000000000791b */ /* 0x003fea0003800000 */
.L_x_3317:
        /* <DEDUP_REMOVED lines=8> */
.L_x_3318:
[----:B------:R-:W-:Y:S01]  /*21820*/  HFMA2 R122, -RZ, RZ, 0, 5.9604644775390625e-08 ;  /* 0x00000001ff7a7431 */ /* 0x000fe200000001ff */
[----:B------:R-:W-:-:S05]  /*21830*/  MOV R108, R123 ;  /* 0x0000007b006c7202 */ /* 0x000fca0000000f00 */
[----:B------:R-:W-:-:S04]  /*21840*/  FADD.FTZ R108, R113, R108 ;  /* 0x0000006c716c7221 */ /* 0x000fc80000010000 */
[----:B------:R-:W-:-:S04]  /*21850*/  FMUL.FTZ R115, R108, R109 ;  /* 0x0000006d6c737220 */ /* 0x000fc80000410000 */
[C---:B------:R-:W-:Y:S01]  /*21860*/  FADD.FTZ R108, -R115.reuse, R119 ;  /* 0x00000077736c7221 */ /* 0x040fe20000010100 */
[C---:B------:R-:W-:Y:S01]  /*21870*/  FADD.FTZ R111, -R115.reuse, R118 ;  /* 0x00000076736f7221 */ /* 0x040fe20000010100 */
[----:B------:R-:W-:Y:S02]  /*21880*/  FADD.FTZ R113, -R115, R121 ;  /* 0x0000007973717221 */ /* 0x000fe40000010100 */
[----:B------:R-:W-:-:S04]  /*21890*/  FFMA.FTZ R108, R108, R108, RZ ;  /* 0x0000006c6c6c7223 */ /* 0x000fc800000100ff */
        /* <DEDUP_REMOVED lines=75> */
[----:B------:R-:W-:-:S04]  /*21d50*/  FFMA.FTZ R108, R111, R111, R108 ;  /* 0x0000006f6f6c7223 */ /* 0x000fc8000001006c */
[----:B------:R-:W-:-:S07]  /*21d60*/  IMAD.MOV.U32 R125, RZ, RZ, R108 ;  /* 0x000000ffff7d7224 */ /* 0x000fce00078e006c */
[----:B------:R-:W-:Y:S05]  /*21d70*/  WARPSYNC.COLLECTIVE R116, `(.L_x_3319) ;  /* 0x0000000074087348 */ /* 0x000fea0003c00000 */
[----:B------:R0:W1:Y:S02]  /*21d80*/  SHFL.BFLY P1, R123, R125, R122, R155 ;  /* 0x0c00007a7d7b7389 */ /* 0x000064000002009b */
[----:B01----:R-:W-:Y:S05]  /*21d90*/  ENDCOLLECTIVE ;  /* 0x000000000000791b */ /* 0x003fea0003800000 */
.L_x_3319:
[----:B------:R-:W-:Y:S02]  /*21da0*/  IMAD.MOV.U32 R122, RZ, RZ, 0x2 ;  /* 0x00000002ff7a7424 */ /* 0x000fe400078e00ff */
[----:B------:R-:W-:-:S04]  /*21db0*/  IMAD.MOV.U32 R111, RZ, RZ, R123 ;  /* 0x000000ffff6f7224 */ /* 0x000fc800078e007b */
[----:B------:R-:W-:-:S05]  /*21dc0*/  FADD.FTZ R111, R108, R111 ;  /* 0x0000006f6c6f7221 */ /* 0x000fca0000010000 */
[----:B------:R-:W-:-:S07]  /*21dd0*/  MOV R125, R111 ;  /* 0x0000006f007d7202 */ /* 0x000fce0000000f00 */
[----:B------:R-:W-:Y:S05]  /*21de0*/  WARPSYNC.COLLECTIVE R116, `(.L_x_3320) ;  /* 0x0000000074087348 */ /* 0x000fea0003c00000 */
[----:B------:R0:W1:Y:S02]  /*21df0*/  SHFL.BFLY P1, R123, R125, R122, R155 ;  /* 0x0c00007a7d7b7389 */ /* 0x000064000002009b */
[----:B01----:R-:W-:Y:S05]  /*21e00*/  ENDCOLLECTIVE ;  /* 0x000000000000791b */ /* 0x003fea0003800000 */
.L_x_3320:
[----:B------:R-:W-:Y:S01]  /*21e10*/  HFMA2 R122, -RZ, RZ, 0, 2.384185791015625e-07 ;  /* 0x00000004ff7a7431 */ /* 0x000fe200000001ff */
[----:B------:R-:W-:-:S05]  /*21e20*/  MOV R110, R123 ;  /* 0x0000007b006e7202 */ /* 0x000fca0000000f00 */
[----:B------:R-:W-:-:S04]  /*21e30*/  FADD.FTZ R110, R111, R110 ;  /* 0x0000006e6f6e7221 */ /* 0x000fc80000010000 */
[----:B------:R-:W-:-:S07]  /*21e40*/  IMAD.MOV.U32 R125, RZ, RZ, R110 ;  /* 0x000000ffff7d7224 */ /* 0x000fce00078e006e */
[----:B------:R-:W-:Y:S05]  /*21e50*/  WARPSYNC.COLLECTIVE R116, `(.L_x_3321) ;  /* 0x0000000074087348 */ /* 0x000fea0003c00000 */
[----:B------:R0:W1:Y:S02]  /*21e60*/  SHFL.BFLY P1, R123, R125, R122, R155 ;  /* 0x0c00007a7d7b7389 */ /* 0x000064000002009b */
[----:B01----:R-:W-:Y:S05]  /*21e70*/  ENDCOLLECTIVE ;  /* 0x000000000000791b */ /* 0x003fea0003800000 */
.L_x_3321:
[----:B------:R-:W-:Y:S02]  /*21e80*/  IMAD.MOV.U32 R122, RZ, RZ, 0x8 ;  /* 0x00000008ff7a7424 */ /* 0x000fe400078e00ff */
[----:B------:R-:W-:-:S04]  /*21e90*/  IMAD.MOV.U32 R113, RZ, RZ, R123 ;  /* 0x000000ffff717224 */ /* 0x000fc800078e007b */
[----:B------:R-:W-:-:S05]  /*21ea0*/  FADD.FTZ R113, R110, R113 ;  /* 0x000000716e717221 */ /* 0x000fca0000010000 */
[----:B------:R-:W-:-:S07]  /*21eb0*/  MOV R125, R113 ;  /* 0x00000071007d7202 */ /* 0x000fce0000000f00 */
[----:B------:R-:W-:Y:S05]  /*21ec0*/  WARPSYNC.COLLECTIVE R116, `(.L_x_3322) ;  /* 0x0000000074087348 */ /* 0x000fea0003c00000 */
[----:B------:R0:W1:Y:S02]  /*21ed0*/  SHFL.BFLY P1, R123, R125, R122, R155 ;  /* 0x0c00007a7d7b7389 */ /* 0x000064000002009b */
[----:B01----:R-:W-:Y:S05]  /*21ee0*/  ENDCOLLECTIVE ;  /* 0x000000000000791b */ /* 0x003fea0003800000 */
.L_x_3322:
[----:B------:R-:W-:Y:S01]  /*21ef0*/  HFMA2 R122, -RZ, RZ, 0, 9.5367431640625e-07 ;  /* 0x00000010ff7a7431 */ /* 0x000fe200000001ff */
[----:B------:R-:W-:-:S05]  /*21f00*/  MOV R112, R123 ;  /* 0x0000007b00707202 */ /* 0x000fca0000000f00 */
[----:B------:R-:W-:-:S04]  /*21f10*/  FADD.FTZ R112, R113, R112 ;  /* 0x0000007071707221 */ /* 0x000fc80000010000 */
[----:B------:R-:W-:-:S07]  /*21f20*/  IMAD.MOV.U32 R125, RZ, RZ, R112 ;  /* 0x000000ffff7d7224 */ /* 0x000fce00078e0070 */
[----:B------:R-:W-:Y:S05]  /*21f30*/  WARPSYNC.COLLECTIVE R116, `(.L_x_3323) ;  /* 0x0000000074087348 */ /* 0x000fea0003c00000 */
[----:B------:R0:W1:Y:S02]  /*21f40*/  SHFL.BFLY P1, R123, R125, R122, R155 ;  /* 0x0c00007a7d7b7389 */ /* 0x000064000002009b */
[----:B01----:R-:W-:Y:S05]  /*21f50*/  ENDCOLLECTIVE ;  /* 0x000000000000791b */ /* 0x003fea0003800000 */
.L_x_3323:
[----:B------:R-:W-:Y:S05]  /*21f60*/  BRA `(.L_x_3324) ;  /* 0xffffffe400a47947 */ /* 0x000fea000383ffff */
.L_x_3325:
        /* <DEDUP_REMOVED lines=9> */
.L_x_45781:


//--------------------- .text._ZN10layer_norm13ln_fwd_kernelINS_13Kernel_traitsI13__nv_bfloat16S2_S2_S2_fjLj1280ELj1ELj4ELj1ELj16ENS_18Kernel_traits_baseILj1280ES2_S2_S2_S2_fjLj128EEEEELb1ELb1ELb1ELb0EEEvNS_9FwdParamsE --------------------------
	.section	.text._ZN10layer_norm13ln_fwd_kernelINS_13Kernel_traitsI13__nv_bfloat16S2_S2_S2_fjLj1280ELj1ELj4ELj1ELj16ENS_18Kernel_traits_baseILj1280ES2_S2_S2_S2_fjLj128EEEEELb1ELb1ELb1ELb0EEEvNS_9FwdParamsE,"ax",@progbits
	.align	128
        .global         _ZN10layer_norm13ln_fwd_kernelINS_13Kernel_traitsI13__nv_bfloat16S2_S2_S2_fjLj1280ELj1ELj4ELj1ELj16ENS_18Kernel_traits_baseILj1280ES2_S2_S2_S2_fjLj128EEEEELb1ELb1ELb1ELb0EEEvNS_9FwdParamsE
        .type           _ZN10layer_norm13ln_fwd_kernelINS_13Kernel_traitsI13__nv_bfloat16S2_S2_S2_fjLj1280ELj1ELj4ELj1ELj16ENS_18Kernel_traits_baseILj1280ES2_S2_S2_S2_fjLj128EEEEELb1ELb1ELb1ELb0EEEvNS_9FwdParamsE,@function
        .size           _ZN10layer_norm13ln_fwd_kernelINS_13Kernel_traitsI13__nv_bfloat16S2_S2_S2_fjLj1280ELj1ELj4ELj1ELj16ENS_18Kernel_traits_baseILj1280ES2_S2_S2_S2_fjLj128EEEEELb1ELb1ELb1ELb0EEEvNS_9FwdParamsE,(.L_x_45782 - _ZN10layer_norm13ln_fwd_kernelINS_13Kernel_traitsI13__nv_bfloat16S2_S2_S2_fjLj1280ELj1ELj4ELj1ELj16ENS_18Kernel_traits_baseILj1280ES2_S2_S2_S2_fjLj128EEEEELb1ELb1ELb1ELb0EEEvNS_9FwdParamsE)
        .other          _ZN10layer_norm13ln_fwd_kernelINS_13Kernel_traitsI13__nv_bfloat16S2_S2_S2_fjLj1280ELj1ELj4ELj1ELj16ENS_18Kernel_traits_baseILj1280ES2_S2_S2_S2_fjLj128EEEEELb1ELb1ELb1ELb0EEEvNS_9FwdParamsE,@"STO_CUDA_ENTRY STV_DEFAULT"
_ZN10layer_norm13ln_fwd_kernelINS_13Kernel_traitsI13__nv_bfloat16S2_S2_S2_fjLj1280ELj1ELj4ELj1ELj16ENS_18Kernel_traits_baseILj1280ES2_S2_S2_S2_fjLj128EEEEELb1ELb1ELb1ELb0EEEvNS_9FwdParamsE:
.text._ZN10layer_norm13ln_fwd_kernelINS_13Kernel_traitsI13__nv_bfloat16S2_S2_S2_fjLj1280ELj1ELj4ELj1ELj16ENS_18Kernel_traits_baseILj1280ES2_S2_S2_S2_fjLj128EEEEELb1ELb1ELb1ELb0EEEvNS_9FwdParamsE:
[----:B------:R-:W-:Y:S01]  /*0000*/  LDC R1, c[0x0][0x37c] ;  /* 0x0000df00ff017b82 */ /* 0x000fe20000000800 */
[----:B------:R-:W0:Y:S07]  /*0010*/  LDCU.U8 UR4, c[0x0][0x464] ;  /* 0x00008c80ff0477ac */ /* 0x000e2e0008000000 */
[----:B------:R-:W1:Y:S01]  /*0020*/  LDC R8, c[0x0][0x458] ;  /* 0x00011600ff087b82 */ /* 0x000e620000000800 */
[----:B------:R-:W2:Y:S07]  /*0030*/  LDCU.64 UR6, c[0x0][0x358] ;  /* 0x00006b00ff0677ac */ /* 0x000eae0008000a00 */
[----:B------:R-:W3:Y:S01]  /*0040*/  LDC R7, c[0x0][0x45c] ;  /* 0x00011700ff077b82 */ /* 0x000ee20000000800 */
[----:B------:R-:W4:Y:S01]  /*0050*/  S2R R32, SR_TID.X ;  /* 0x0000000000207919 */ /* 0x000f220000002100 */
[----:B------:R-:W4:Y:S06]  /*0060*/  LDCU.64 UR8, c[0x0][0x438] ;  /* 0x00008700ff0877ac */ /* 0x000f2c0008000a00 */
        /* <DEDUP_REMOVED lines=11> */
[----:B----4-:R-:W-:Y:S01]  /*0120*/  LOP3.LUT R0, R32, 0x1f, RZ, 0xc0, !PT ;  /* 0x0000001f20007812 */ /* 0x010fe200078ec0ff */
[----:B------:R-:W-:Y:S01]  /*0130*/  UISETP.NE.U32.AND UP0, UPT, UR8, URZ, UPT ;  /* 0x000000ff0800728c */ /* 0x000fe2000bf05070 */
[----:B------:R-:W-:Y:S01]  /*0140*/  SHF.R.S32.HI R4, RZ, 0x1f, R11 ;  /* 0x0000001fff047819 */ /* 0x000fe2000001140b */
[----:B------:R-:W-:Y:S02]  /*0150*/  BSSY.RECONVERGENT B0, `(.L_x_3326) ;  /* 0x000007b000007945 */ /* 0x000fe40003800200 */
[----:B------:R-:W-:Y:S01]  /*0160*/  UISETP.NE.AND.EX UP0, UPT, UR9, URZ, UPT, UP0 ;  /* 0x000000ff0900728c */ /* 0x000fe2000bf05300 */
[----:B------:R-:W-:Y:S01]  /*0170*/  IMAD.MOV.U32 R9, RZ, RZ, R0 ;  /* 0x000000ffff097224 */ /* 0x000fe200078e0000 */
[----:B0-----:R-:W-:Y:S01]  /*0180*/  USHF.L.U32 UR4, UR5, 0x2, URZ ;  /* 0x0000000205047899 */ /* 0x001fe200080006ff */
[----:B-1----:R-:W-:-:S02]  /*0190*/  @P0 IADD3 R8, P1, PT, R2, R5, RZ ;  /* 0x0000000502080210 */ /* 0x002fc40007f3e0ff */
[----:B------:R-:W-:Y:S02]  /*01a0*/  LEA.HI R2, R4, R11, RZ, 0x3 ;  /* 0x0000000b04027211 */ /* 0x000fe400078f18ff */
[----:B------:R-:W-:Y:S02]  /*01b0*/  LOP3.LUT R5, R9, 0x1f, RZ, 0x3c, !PT ;  /* 0x0000001f09057812 */ /* 0x000fe400078e3cff */
[----:B------:R-:W-:Y:S02]  /*01c0*/  SHF.R.U32.HI R4, RZ, 0x5, R32 ;  /* 0x00000005ff047819 */ /* 0x000fe40000011620 */
[----:B------:R-:W-:Y:S02]  /*01d0*/  @P0 IADD3.X R7, PT, PT, RZ, R3, RZ, P1, !PT ;  /* 0x00000003ff070210 */ /* 0x000fe40000ffe4ff */
[----:B------:R-:W-:Y:S02]  /*01e0*/  LEA.HI.SX32 R2, R2, R5, 0x1d ;  /* 0x0000000502027211 */ /* 0x000fe400078feaff */
[----:B------:R-:W-:-:S02]  /*01f0*/  LOP3.LUT R3, R4, UR4, RZ, 0xfc, !PT ;  /* 0x0000000404037c12 */ /* 0x000fc4000f8efcff */
        /* <DEDUP_REMOVED lines=27> */
[----:B-1----:R-:W-:-:S04]  /*03b0*/  @P1 IMAD.WIDE.U32 R18, R9, 0x10, R18 ;  /* 0x0000001009121825 */ /* 0x002fc800078e0012 */
[----:B------:R-:W-:Y:S01]  /*03c0*/  @P1 VIADD R9, R9, 0x20 ;  /* 0x0000002009091836 */ /* 0x000fe20000000000 */
        /* <DEDUP_REMOVED lines=30> */
.L_x_3327:
        /* <DEDUP_REMOVED lines=19> */
[----:B---3--:R-:W-:-:S04]  /*06e0*/  @P1 IMAD.WIDE.U32 R18, R9, 0x10, R18 ;  /* 0x0000001009121825 */ /* 0x008fc800078e0012 */
[----:B------:R-:W-:Y:S01]  /*06f0*/  @P1 VIADD R9, R9, 0x20 ;  /* 0x0000002009091836 */ /* 0x000fe20000000000 */
        /* <DEDUP_REMOVED lines=19> */
[----:B------:R-:W-:Y:S01]  /*0830*/  IMAD.MOV.U32 R74, RZ, RZ, RZ ;  /* 0x000000ffff4a7224 */ /* 0x000fe200078e00ff */
[----:B------:R-:W-:Y:S01]  /*0840*/  CS2R R72, SRZ ;  /* 0x0000000000487805 */ /* 0x000fe2000001ff00 */
[----:B------:R-:W-:Y:S01]  /*0850*/  IMAD.MOV.U32 R86, RZ, RZ, RZ ;  /* 0x000000ffff567224 */ /* 0x000fe200078e00ff */
[----:B------:R-:W-:Y:S02]  /*0860*/  CS2R R84, SRZ ;  /* 0x0000000000547805 */ /* 0x000fe4000001ff00 */
[----:B------:R-:W-:Y:S01]  /*0870*/  CS2R R96, SRZ ;  /* 0x0000000000607805 */ /* 0x000fe2000001ff00 */
[----:B------:R-:W-:Y:S01]  /*0880*/  IMAD.MOV.U32 R110, RZ, RZ, RZ ;  /* 0x000000ffff6e7224 */ /* 0x000fe200078e00ff */
[----:B------:R-:W-:-:S02]  /*0890*/  CS2R R108, SRZ ;  /* 0x00000000006c7805 */ /* 0x000fc4000001ff00 */
[----:B------:R-:W-:Y:S02]  /*08a0*/  @P4 CS2R R62, SRZ ;  /* 0x00000000003e4805 */ /* 0x000fe4000001ff00 */
[----:B------:R-:W-:Y:S01]  /*08b0*/  @P4 CS2R R60, SRZ ;  /* 0x00000000003c4805 */ /* 0x000fe2000001ff00 */
[----:B------:R-:W-:Y:S01]  /*08c0*/  @P0 IMAD.MOV.U32 R111, RZ, RZ, RZ ;  /* 0x000000ffff6f0224 */ /* 0x000fe200078e00ff */
[----:B------:R-:W-:Y:S01]  /*08d0*/  @P1 MOV R99, RZ ;  /* 0x000000ff00631202 */ /* 0x000fe20000000f00 */
[----:B------:R-:W-:Y:S02]  /*08e0*/  @P2 IMAD.MOV.U32 R87, RZ, RZ, RZ ;  /* 0x000000ffff572224 */ /* 0x000fe400078e00ff */
[----:B0-----:R-:W-:-:S07]  /*08f0*/  @P3 IMAD.MOV.U32 R75, RZ, RZ, RZ ;  /* 0x000000ffff4b3224 */ /* 0x001fce00078e00ff */
.L_x_3328:
[----:B------:R-:W-:Y:S05]  /*0900*/  BSYNC.RECONVERGENT B0 ;  /* 0x0000000000007941 */ /* 0x000fea0003800200 */
.L_x_3326:
[----:B------:R-:W0:Y:S02]  /*0910*/  LDCU UR4, c[0x0][0x384] ;  /* 0x00007080ff0477ac */ /* 0x000e240008000800 */
[----:B0-----:R-:W-:-:S13]  /*0920*/  ISETP.GE.AND P0, PT, R3, UR4, PT ;  /* 0x0000000403007c0c */ /* 0x001fda000bf06270 */
[----:B------:R-:W-:Y:S05]  /*0930*/  @P0 EXIT ;  /* 0x000000000000094d */ /* 0x000fea0003800000 */
[----:B------:R-:W0:Y:S01]  /*0940*/  LDC R7, c[0x0][0x360] ;  /* 0x0000d800ff077b82 */ /* 0x000e220000000800 */
[----:B------:R-:W-:Y:S01]  /*0950*/  IMAD.HI.U32 R9, R4, -0x2daee0ad, RZ ;  /* 0xd2511f5304097827 */ /* 0x000fe200078e00ff */
[----:B-----5:R-:W-:-:S03]  /*0960*/  IADD3 R12, PT, PT, R144, -0x61c88647, RZ ;  /* 0x9e3779b9900c7810 */ /* 0x020fc60007ffe0ff */
[----:B------:R-:W-:Y:S01]  /*0970*/  HFMA2 R139, -RZ, RZ, 0, 0 ;  /* 0x00000000ff8b7431 */ /* 0x000fe200000001ff */
[----:B------:R-:W-:Y:S01]  /*0980*/  LOP3.LUT R205, R8, 0x3, RZ, 0xc0, !PT ;  /* 0x0000000308cd7812 */ /* 0x000fe200078ec0ff */
[----:B------:R-:W-:Y:S01]  /*0990*/  IMAD R14, R4, -0x2daee0ad, RZ ;  /* 0xd2511f53040e7824 */ /* 0x000fe200078e02ff */
[----:B------:R-:W-:Y:S01]  /*09a0*/  LOP3.LUT R9, R9, R145, RZ, 0x3c, !PT ;  /* 0x0000009109097212 */ /* 0x000fe200078e3cff */
[----:B------:R-:W-:Y:S01]  /*09b0*/  VIADD R15, R145, 0xbb67ae85 ;  /* 0xbb67ae85910f7836 */ /* 0x000fe20000000000 */
[----:B------:R-:W-:Y:S01]  /*09c0*/  PRMT R8, R67, 0x7632, R8 ;  /* 0x0000763243087816 */ /* 0x000fe20000000008 */
[----:B------:R-:W-:Y:S01]  /*09d0*/  VIADD R16, R145, 0x646e171e ;  /* 0x646e171e91107836 */ /* 0x000fe20000000000 */
[----:B------:R-:W-:Y:S01]  /*09e0*/  PRMT R17, R74, 0x7632, R17 ;  /* 0x000076324a117816 */ /* 0x000fe20000000011 */
[----:B------:R-:W-:Y:S01]  /*09f0*/  IMAD.HI.U32 R10, R9, -0x326172a9, RZ ;  /* 0xcd9e8d57090a7827 */ /* 0x000fe200078e00ff */
[----:B------:R-:W-:Y:S01]  /*0a00*/  PRMT R18, R78, 0x7632, R18 ;  /* 0x000076324e127816 */ /* 0x000fe20000000012 */
[----:B------:R-:W1:Y:S01]  /*0a10*/  LDCU UR8, c[0x0][0x404] ;  /* 0x00008080ff0877ac */ /* 0x000e620008000800 */
[----:B------:R-:W-:-:S02]  /*0a20*/  PRMT R19, R73, 0x7632, R19 ;  /* 0x0000763249137816 */ /* 0x000fc40000000013 */
[----:B------:R-:W-:Y:S01]  /*0a30*/  PRMT R20, R77, 0x7632, R20 ;  /* 0x000076324d147816 */ /* 0x000fe20000000014 */
[----:B------:R-:W2:Y:S01]  /*0a40*/  LDCU.U8 UR9, c[0x0][0x410] ;  /* 0x00008200ff0977ac */ /* 0x000ea20008000000 */
[----:B------:R-:W-:Y:S02]  /*0a50*/  PRMT R21, R72, 0x7632, R21 ;  /* 0x0000763248157816 */ /* 0x000fe40000000015 */
[----:B------:R-:W-:Y:S01]  /*0a60*/  PRMT R22, R76, 0x7632, R22 ;  /* 0x000076324c167816 */ /* 0x000fe20000000016 */
[----:B------:R-:W3:Y:S01]  /*0a70*/  LDCU UR12, c[0x0][0x448] ;  /* 0x00008900ff0c77ac */ /* 0x000ee20008000800 */
[----:B------:R-:W-:Y:S01]  /*0a80*/  PRMT R23, R87, 0x7632, R23 ;  /* 0x0000763257177816 */ /* 0x000fe20000000017 */
[----:B0-----:R-:W-:Y:S01]  /*0a90*/  IMAD R6, R7, UR5, R32 ;  /* 0x0000000507067c24 */ /* 0x001fe2000f8e0220 */
[----:B------:R-:W-:Y:S01]  /*0aa0*/  PRMT R24, R91, 0x7632, R24 ;  /* 0x000076325b187816 */ /* 0x000fe20000000018 */
[----:B------:R-:W0:Y:S01]  /*0ab0*/  LDCU.64 UR10, c[0x0][0x408] ;  /* 0x00008100ff0a77ac */ /* 0x000e220008000a00 */
[----:B------:R-:W-:Y:S01]  /*0ac0*/  PRMT R25, R86, 0x7632, R25 ;  /* 0x0000763256197816 */ /* 0x000fe20000000019 */
[----:B------:R-:W-:Y:S01]  /*0ad0*/  IMAD.HI.U32 R7, R6, -0x326172a9, RZ ;  /* 0xcd9e8d5706077827 */ /* 0x000fe200078e00ff */
[----:B------:R-:W-:Y:S01]  /*0ae0*/  PRMT R26, R90, 0x7632, R26 ;  /* 0x000076325a1a7816 */ /* 0x000fe2000000001a */
[----:B------:R-:W4:Y:S01]  /*0af0*/  LDCU.64 UR4, c[0x0][0x3a0] ;  /* 0x00007400ff0477ac */ /* 0x000f220008000a00 */
        /* <DEDUP_REMOVED lines=15> */
[----:B------:R-:W-:Y:S01]  /*0bf0*/  IMAD R12, R9, -0x326172a9, RZ ;  /* 0xcd9e8d57090c7824 */ /* 0x000fe200078e02ff */
[----:B------:R-:W-:Y:S01]  /*0c00*/  IADD3 R9, PT, PT, R144, 0x3c6ef372, RZ ;  /* 0x3c6ef37290097810 */ /* 0x000fe20007ffe0ff */
[----:B------:R-:W-:Y:S01]  /*0c10*/  IMAD.HI.U32 R7, R13, -0x326172a9, RZ ;  /* 0xcd9e8d570d077827 */ /* 0x000fe200078e00ff */
[----:B------:R-:W-:-:S02]  /*0c20*/  LOP3.LUT R11, R15, R14, R11, 0x96, !PT ;  /* 0x0000000e0f0b7212 */ /* 0x000fc400078e960b */
[----:B------:R-:W-:Y:S01]  /*0c30*/  PRMT R34, R102, 0x7632, R34 ;  /* 0x0000763266227816 */ /* 0x000fe20000000022 */
[----:B------:R-:W-:Y:S01]  /*0c40*/  VIADD R14, R144, 0xdaa66d2b ;  /* 0xdaa66d2b900e7836 */ /* 0x000fe20000000000 */
[----:B------:R-:W-:Y:S01]  /*0c50*/  LOP3.LUT R7, R9, R12, R7, 0x96, !PT ;  /* 0x0000000c09077212 */ /* 0x000fe200078e9607 */
[----:B------:R-:W-:Y:S01]  /*0c60*/  IMAD R12, R13, -0x326172a9, RZ ;  /* 0xcd9e8d570d0c7824 */ /* 0x000fe200078e02ff */
[----:B------:R-:W-:Y:S01]  /*0c70*/  PRMT R35, R97, 0x7632, R35 ;  /* 0x0000763261237816 */ /* 0x000fe20000000023 */
[----:B------:R-:W-:Y:S01]  /*0c80*/  IMAD R13, R10, -0x2daee0ad, RZ ;  /* 0xd2511f530a0d7824 */ /* 0x000fe200078e02ff */
        /* <DEDUP_REMOVED lines=9> */
[----:B------:R-:W-:Y:S01]  /*0d20*/  IMAD R14, R7, -0x2daee0ad, RZ ;  /* 0xd2511f53070e7824 */ /* 0x000fe200078e02ff */
[----:B------:R-:W-:Y:S01]  /*0d30*/  PRMT R41, R110, 0x7632, R41 ;  /* 0x000076326e297816 */ /* 0x000fe20000000029 */
[----:B------:R-:W-:Y:S01]  /*0d40*/  IMAD R12, R11, -0x326172a9, RZ ;  /* 0xcd9e8d570b0c7824 */ /* 0x000fe200078e02ff */
[----:B------:R-:W-:Y:S01]  /*0d50*/  LOP3.LUT R10, R15, R13, R10, 0x96, !PT ;  /* 0x0000000d0f0a7212 */ /* 0x000fe200078e960a */
[----:B------:R-:W-:Y:S01]  /*0d60*/  IMAD.HI.U32 R13, R9, -0x2daee0ad, RZ ;  /* 0xd2511f53090d7827 */ /* 0x000fe200078e00ff */
[----:B------:R-:W-:Y:S02]  /*0d70*/  IADD3 R15, PT, PT, R145, -0x126145ec, RZ ;  /* 0xed9eba14910f7810 */ /* 0x000fe40007ffe0ff */
[----:B------:R-:W-:Y:S01]  /*0d80*/  PRMT R42, R114, 0x7632, R42 ;  /* 0x00007632722a7816 */ /* 0x000fe2000000002a */
[----:B------:R-:W-:Y:S01]  /*0d90*/  IMAD.HI.U32 R7, R10, -0x326172a9, RZ ;  /* 0xcd9e8d570a077827 */ /* 0x000fe200078e00ff */
[----:B------:R-:W-:-:S02]  /*0da0*/  LOP3.LUT R13, R15, R14, R13, 0x96, !PT ;  /* 0x0000000e0f0d7212 */ /* 0x000fc400078e960d */
[----:B------:R-:W-:Y:S01]  /*0db0*/  IADD3 R15, PT, PT, R145, -0x56f99767, RZ ;  /* 0xa9066899910f7810 */ /* 0x000fe20007ffe0ff */
[----:B------:R-:W-:Y:S01]  /*0dc0*/  VIADD R11, R144, 0x78dde6e4 ;  /* 0x78dde6e4900b7836 */ /* 0x000fe20000000000 */
[----:B------:R-:W-:Y:S01]  /*0dd0*/  PRMT R43, R109, 0x7632, R43 ;  /* 0x000076326d2b7816 */ /* 0x000fe2000000002b */
[----:B------:R-:W-:Y:S01]  /*0de0*/  IMAD R14, R9, -0x2daee0ad, RZ ;  /* 0xd2511f53090e7824 */ /* 0x000fe200078e02ff */
[----:B------:R-:W-:Y:S02]  /*0df0*/  PRMT R44, R113, 0x7632, R44 ;  /* 0x00007632712c7816 */ /* 0x000fe4000000002c */
        /* <DEDUP_REMOVED lines=25> */
[----:B------:R-:W-:Y:S01]  /*0f90*/  VIADD R15, R145, 0x1fd5c5a3 ;  /* 0x1fd5c5a3910f7836 */ /* 0x000fe20000000000 */
[----:B------:R-:W-:Y:S01]  /*0fa0*/  LOP3.LUT R7, R11, R12, R7, 0x96, !PT ;  /* 0x0000000c0b077212 */ /* 0x000fe200078e9607 */
[----:B------:R-:W-:Y:S01]  /*0fb0*/  IMAD R12, R9, -0x326172a9, RZ ;  /* 0xcd9e8d57090c7824 */ /* 0x000fe200078e02ff */
[----:B------:R-:W-:Y:S01]  /*0fc0*/  IADD3 R11, PT, PT, R144, 0x5384540f, RZ ;  /* 0x5384540f900b7810 */ /* 0x000fe20007ffe0ff */
[----:B------:R-:W-:Y:S01]  /*0fd0*/  IMAD.HI.U32 R9, R14, -0x326172a9, RZ ;  /* 0xcd9e8d570e097827 */ /* 0x000fe200078e00ff */
[----:B------:R-:W-:-:S02]  /*0fe0*/  PRMT R127, R83, 0x7632, R127 ;  /* 0x00007632537f7816 */ /* 0x000fc4000000007f */
[----:B------:R-:W-:Y:S01]  /*0ff0*/  PRMT R128, R82, 0x7632, R128 ;  /* 0x0000763252807816 */ /* 0x000fe20000000080 */
[----:B------:R-:W-:Y:S01]  /*1000*/  IMAD.HI.U32 R10, R7, -0x2daee0ad, RZ ;  /* 0xd2511f53070a7827 */ /* 0x000fe200078e00ff */
[----:B------:R-:W-:Y:S02]  /*1010*/  LOP3.LUT R9, R11, R12, R9, 0x96, !PT ;  /* 0x0000000c0b097212 */ /* 0x000fe400078e9609 */
[----:B------:R-:W-:Y:S01]  /*1020*/  IADD3 R11, PT, PT, R144, -0xe443238, RZ ;  /* 0xf1bbcdc8900b7810 */ /* 0x000fe20007ffe0ff */
        /* <DEDUP_REMOVED lines=14> */
[----:B------:R-:W-:Y:S01]  /*1110*/  VIADD R11, R144, 0x8ff34781 ;  /* 0x8ff34781900b7836 */ /* 0x000fe20000000000 */
[----:B------:R-:W-:Y:S01]  /*1120*/  PRMT R14, R64, 0x7632, R14 ;  /* 0x00007632400e7816 */ /* 0x000fe2000000000e */
        /* <DEDUP_REMOVED lines=19> */
[----:B01234-:R-:W-:-:S07]  /*1260*/  PRMT R138, R104, 0x7632, R138 ;  /* 0x00007632688a7816 */ /* 0x01ffce000000008a */
.L_x_3930:
        /* <DEDUP_REMOVED lines=9> */
[----:B------:R-:W-:Y:S01]  /*1300*/  BSSY.RECONVERGENT B0, `(.L_x_3329) ;  /* 0x000071b000007945 */ /* 0x000fe20003800200 */
[----:B------:R-:W-:Y:S02]  /*1310*/  IMAD.MOV.U32 R197, RZ, RZ, RZ ;  /* 0x000000ffffc57224 */ /* 0x000fe400078e00ff */
        /* <DEDUP_REMOVED lines=17> */
.L_x_3332:
[----:B------:R-:W-:Y:S05]  /*1430*/  BSYNC.RECONVERGENT B1 ;  /* 0x0000000000017941 */ /* 0x000fea0003800200 */
.L_x_3331:
        /* <DEDUP_REMOVED lines=28> */
.L_x_3338:
        /* <DEDUP_REMOVED lines=13> */
.L_x_3340:
[----:B------:R-:W-:Y:S05]  /*16d0*/  BSYNC.RECONVERGENT B3 ;  /* 0x0000000000037941 */ /* 0x000fea0003800200 */
.L_x_3339:
[----:B------:R-:W-:Y:S01]  /*16e0*/  IMAD.WIDE.U32 R118, R6, -0x326172a9, RZ ;  /* 0xcd9e8d5706767825 */ /* 0x000fe200078e00ff */
[----:B------:R-:W-:-:S03]  /*16f0*/  LOP3.LUT R116, R139, R163, R145, 0x96, !PT ;  /* 0x000000a38b747212 */ /* 0x000fc600078e9691 */
[----:B------:R-:W-:Y:S01]  /*1700*/  VIADD R163, R144, 0x9e3779b9 ;  /* 0x9e3779b990a37836 */ /* 0x000fe20000000000 */
        /* <DEDUP_REMOVED lines=53> */
[----:B------:R-:W-:Y:S01]  /*1a60*/  MOV R117, R208 ;  /* 0x000000d000757202 */ /* 0x000fe20000000f00 */
[----:B------:R-:W-:Y:S01]  /*1a70*/  IMAD.MOV.U32 R146, RZ, RZ, R116 ;  /* 0x000000ffff927224 */ /* 0x000fe200078e0074 */
[----:B------:R-:W-:Y:S01]  /*1a80*/  LOP3.LUT R200, R119, R200, R141, 0x96, !PT ;  /* 0x000000c877c87212 */ /* 0x000fe200078e968d */
[----:B------:R-:W-:Y:S02]  /*1a90*/  IMAD.MOV.U32 R202, RZ, RZ, R140 ;  /* 0x000000ffffca7224 */ /* 0x000fe400078e008c */
[----:B------:R-:W-:-:S07]  /*1aa0*/  IMAD.MOV.U32 R116, RZ, RZ, RZ ;  /* 0x000000ffff747224 */ /* 0x000fce00078e00ff */
.L_x_3337:
[----:B------:R-:W-:Y:S05]  /*1ab0*/  BSYNC.RECONVERGENT B2 ;  /* 0x0000000000027941 */ /* 0x000fea0003800200 */
.L_x_3336:
[----:B------:R-:W-:Y:S01]  /*1ac0*/  I2FP.F32.U32 R117, R117 ;  /* 0x0000007500757245 */ /* 0x000fe20000201000 */
[----:B------:R-:W-:Y:S01]  /*1ad0*/  IMAD.MOV.U32 R140, RZ, RZ, 0x2f800000 ;  /* 0x2f800000ff8c7424 */ /* 0x000fe200078e00ff */
[----:B-----5:R-:W-:Y:S01]  /*1ae0*/  SHF.L.U32 R118, R52, 0x10, RZ ;  /* 0x0000001034767819 */ /* 0x020fe200000006ff */
[----:B------:R-:W-:Y:S02]  /*1af0*/  IMAD.U32 R119, R48, 0x10000, RZ ;  /* 0x0001000030777824 */ /* 0x000fe400078e00ff */
[----:B------:R-:W-:Y:S02]  /*1b00*/  FFMA.FTZ R117, R117, R140, 1.1641532182693481445e-10 ;  /* 0x2f00000075757423 */ /* 0x000fe4000001008c */
[----:B------:R-:W-:-:S03]  /*1b10*/  FMUL.FTZ R118, R118, UR11 ;  /* 0x0000000b76767c20 */ /* 0x000fc60008410000 */
[----:B------:R-:W-:Y:S01]  /*1b20*/  FSETP.GTU.FTZ.AND P3, PT, R117, UR8, PT ;  /* 0x0000000875007c0b */ /* 0x000fe2000bf7c000 */
[----:B------:R-:W-:Y:S01]  /*1b30*/  FMUL.FTZ R118, R118, UR10 ;  /* 0x0000000a76767c20 */ /* 0x000fe20008410000 */
[----:B------:R-:W-:Y:S02]  /*1b40*/  IMAD.U32 R117, R104, 0x10000, RZ ;  /* 0x0001000068757824 */ /* 0x000fe400078e00ff */
[----:B------:R-:W-:Y:S02]  /*1b50*/  SEL R141, RZ, 0x1, P3 ;  /* 0x00000001ff8d7807 */ /* 0x000fe40001800000 */
[----:B------:R-:W-:-:S05]  /*1b60*/  FSEL R118, R118, RZ, !P3 ;  /* 0x000000ff76767208 */ /* 0x000fca0005800000 */
[----:B------:R-:W-:-:S07]  /*1b70*/  FFMA.FTZ R140, R118, R117, R119 ;  /* 0x00000075768c7223 */ /* 0x000fce0000010077 */
.L_x_3335:
[----:B------:R-:W-:Y:S05]  /*1b80*/  BSYNC.RECONVERGENT B1 ;  /* 0x0000000000017941 */ /* 0x000fea0003800200 */
.L_x_3334:
        /* <DEDUP_REMOVED lines=23> */
.L_x_3345:
        /* <DEDUP_REMOVED lines=13> */
.L_x_3347:
[----:B------:R-:W-:Y:S05]  /*1dd0*/  BSYNC.RECONVERGENT B3 ;  /* 0x0000000000037941 */ /* 0x000fea0003800200 */
.L_x_3346:
        /* <DEDUP_REMOVED lines=57> */
[----:B------:R-:W-:Y:S01]  /*2170*/  LOP3.LUT R201, R201, R118, R117, 0x96, !PT ;  /* 0x00000076c9c97212 */ /* 0x000fe200078e9675 */
[----:B------:R-:W-:Y:S01]  /*2180*/  IMAD.MOV.U32 R148, RZ, RZ, R116 ;  /* 0x000000ffff947224 */ /* 0x000fe200078e0074 */
[----:B------:R-:W-:Y:S01]  /*2190*/  MOV R118, R146 ;  /* 0x0000009200767202 */ /* 0x000fe20000000f00 */
[----:B------:R-:W-:-:S07]  /*21a0*/  IMAD.MOV.U32 R117, RZ, RZ, RZ ;  /* 0x000000ffff757224 */ /* 0x000fce00078e00ff */
.L_x_3344:
[----:B------:R-:W-:Y:S05]  /*21b0*/  BSYNC.RECONVERGENT B2 ;  /* 0x0000000000027941 */ /* 0x000fea0003800200 */
.L_x_3343:
[----:B-----5:R-:W-:Y:S01]  /*21c0*/  PRMT R119, R52, 0x7632, R119 ;  /* 0x0000763234777816 */ /* 0x020fe20000000077 */
[----:B------:R-:W-:Y:S01]  /*21d0*/  IMAD.MOV.U32 R143, RZ, RZ, 0x2f800000 ;  /* 0x2f800000ff8f7424 */ /* 0x000fe200078e00ff */
[----:B------:R-:W-:Y:S01]  /*21e0*/  I2FP.F32.U32 R116, R118 ;  /* 0x0000007600747245 */ /* 0x000fe20000201000 */
[----:B------:R-:W-:Y:S01]  /*21f0*/  IMAD.U32 R142, R138, 0x10000, RZ ;  /* 0x000100008a8e7824 */ /* 0x000fe200078e00ff */
        /* <DEDUP_REMOVED lines=9> */
[----:B------:R-:W-:-:S07]  /*2290*/  FFMA.FTZ R142, R119, R142, R118 ;  /* 0x0000008e778e7223 */ /* 0x000fce0000010076 */
.L_x_3342:
[----:B------:R-:W-:Y:S05]  /*22a0*/  BSYNC.RECONVERGENT B1 ;  /* 0x0000000000017941 */ /* 0x000fea0003800200 */
.L_x_3341:
        /* <DEDUP_REMOVED lines=22> */
.L_x_3352:
        /* <DEDUP_REMOVED lines=13> */
.L_x_3354:
[----:B------:R-:W-:Y:S05]  /*24e0*/  BSYNC.RECONVERGENT B3 ;  /* 0x0000000000037941 */ /* 0x000fea0003800200 */
.L_x_3353:
        /* <DEDUP_REMOVED lines=61> */
.L_x_3351:
[----:B------:R-:W-:Y:S05]  /*28c0*/  BSYNC.RECONVERGENT B2 ;  /* 0x0000000000027941 */ /* 0x000fea0003800200 */
.L_x_3350:
        /* <DEDUP_REMOVED lines=12> */
.L_x_3349:
[----:B------:R-:W-:Y:S05]  /*2990*/  BSYNC.RECONVERGENT B1 ;  /* 0x0000000000017941 */ /* 0x000fea0003800200 */
.L_x_3348:
        /* <DEDUP_REMOVED lines=23> */
.L_x_3359:
        /* <DEDUP_REMOVED lines=13> */
.L_x_3361:
[----:B------:R-:W-:Y:S05]  /*2be0*/  BSYNC.RECONVERGENT B3 ;  /* 0x0000000000037941 */ /* 0x000fea0003800200 */
.L_x_3360:
        /* <DEDUP_REMOVED lines=61> */
.L_x_3358:
[----:B------:R-:W-:Y:S05]  /*2fc0*/  BSYNC.RECONVERGENT B2 ;  /* 0x0000000000027941 */ /* 0x000fea0003800200 */
.L_x_3357:
        /* <DEDUP_REMOVED lines=14> */
.L_x_3356:
[----:B------:R-:W-:Y:S05]  /*30b0*/  BSYNC.RECONVERGENT B1 ;  /* 0x0000000000017941 */ /* 0x000fea0003800200 */
.L_x_3355:
        /* <DEDUP_REMOVED lines=22> */
.L_x_3366:
        /* <DEDUP_REMOVED lines=13> */
.L_x_3368:
[----:B------:R-:W-:Y:S05]  /*32f0*/  BSYNC.RECONVERGENT B3 ;  /* 0x0000000000037941 */ /* 0x000fea0003800200 */
.L_x_3367:
        /* <DEDUP_REMOVED lines=61> */
.L_x_3365:
[----:B------:R-:W-:Y:S05]  /*36d0*/  BSYNC.RECONVERGENT B2 ;  /* 0x0000000000027941 */ /* 0x000fea0003800200 */
.L_x_3364:
        /* <DEDUP_REMOVED lines=12> */
.L_x_3363:
[----:B------:R-:W-:Y:S05]  /*37a0*/  BSYNC.RECONVERGENT B1 ;  /* 0x0000000000017941 */ /* 0x000fea0003800200 */
.L_x_3362:
        /* <DEDUP_REMOVED lines=23> */
.L_x_3373:
        /* <DEDUP_REMOVED lines=13> */
.L_x_3375:
[----:B------:R-:W-:Y:S05]  /*39f0*/  BSYNC.RECONVERGENT B3 ;  /* 0x0000000000037941 */ /* 0x000fea0003800200 */
.L_x_3374:
        /* <DEDUP_REMOVED lines=61> */
.L_x_3372:
[----:B------:R-:W-:Y:S05]  /*3dd0*/  BSYNC.RECONVERGENT B2 ;  /* 0x0000000000027941 */ /* 0x000fea0003800200 */
.L_x_3371:
        /* <DEDUP_REMOVED lines=14> */
.L_x_3370:
[----:B------:R-:W-:Y:S05]  /*3ec0*/  BSYNC.RECONVERGENT B1 ;  /* 0x0000000000017941 */ /* 0x000fea0003800200 */
.L_x_3369:
        /* <DEDUP_REMOVED lines=22> */
.L_x_3380:
        /* <DEDUP_REMOVED lines=13> */
.L_x_3382:
[----:B------:R-:W-:Y:S05]  /*4100*/  BSYNC.RECONVERGENT B3 ;  /* 0x0000000000037941 */ /* 0x000fea0003800200 */
.L_x_3381:
        /* <DEDUP_REMOVED lines=61> */
.L_x_3379:
[----:B------:R-:W-:Y:S05]  /*44e0*/  BSYNC.RECONVERGENT B2 ;  /* 0x0000000000027941 */ /* 0x000fea0003800200 */
.L_x_3378:
        /* <DEDUP_REMOVED lines=12> */
.L_x_3377:
[----:B------:R-:W-:Y:S05]  /*45b0*/  BSYNC.RECONVERGENT B1 ;  /* 0x0000000000017941 */ /* 0x000fea0003800200 */
.L_x_3376:
        /* <DEDUP_REMOVED lines=23> */
.L_x_3387:
        /* <DEDUP_REMOVED lines=13> */
.L_x_3389:
[----:B------:R-:W-:Y:S05]  /*4800*/  BSYNC.RECONVERGENT B3 ;  /* 0x0000000000037941 */ /* 0x000fea0003800200 */
.L_x_3388:
[----:B------:R-:W-:Y:S01]  /*4810*/  IMAD.WIDE.U32 R118, R6, -0x326172a9, RZ ;  /* 0xcd9e8d5706767825 */ /* 0x000fe200078e00ff */
[----:B------:R-:W-:-:S03]  /*4820*/  LOP3.LUT R116, R139, R165, R145, 0x96, !PT ;  /* 0x000000a58b747212 */ /* 0x000fc600078e9691 */
[----:B------:R-:W-:Y:S02]  /*4830*/  HFMA2 R205, -RZ, RZ, 0, 0 ;  /* 0x00000000ffcd7431 */ /* 0x000fe400000001ff */
        /* <DEDUP_REMOVED lines=56> */
[----:B------:R-:W-:-:S07]  /*4bc0*/  IMAD.MOV.U32 R117, RZ, RZ, R210 ;  /* 0x000000ffff757224 */ /* 0x000fce00078e00d2 */
.L_x_3386:
[----:B------:R-:W-:Y:S05]  /*4bd0*/  BSYNC.RECONVERGENT B2 ;  /* 0x0000000000027941 */ /* 0x000fea0003800200 */
.L_x_3385:
[----:B-----5:R-:W-:Y:S02]  /*4be0*/  PRMT R118, R55, 0x7632, R118 ;  /* 0x0000763237767816 */ /* 0x020fe40000000076 */
[----:B------:R-:W-:Y:S01]  /*4bf0*/  I2FP.F32.U32 R116, R117 ;  /* 0x0000007500747245 */ /* 0x000fe20000201000 */
[----:B------:R-:W-:Y:S01]  /*4c00*/  IMAD.MOV.U32 R117, RZ, RZ, 0x2f800000 ;  /* 0x2f800000ff757424 */ /* 0x000fe200078e00ff */
[----:B------:R-:W-:Y:S01]  /*4c10*/  PRMT R119, R51, 0x7632, R119 ;  /* 0x0000763233777816 */ /* 0x000fe20000000077 */
[----:B------:R-:W-:Y:S02]  /*4c20*/  IMAD.U32 R118, R118, 0x10000, RZ ;  /* 0x0001000076767824 */ /* 0x000fe400078e00ff */
[----:B------:R-:W-:Y:S01]  /*4c30*/  FFMA.FTZ R116, R116, R117, 1.1641532182693481445e-10 ;  /* 0x2f00000074747423 */ /* 0x000fe20000010075 */
[----:B------:R-:W-:Y:S01]  /*4c40*/  SHF.L.U32 R117, R135, 0x10, RZ ;  /* 0x0000001087757819 */ /* 0x000fe200000006ff */
[----:B------:R-:W-:Y:S01]  /*4c50*/  FMUL.FTZ R118, R118, UR11 ;  /* 0x0000000b76767c20 */ /* 0x000fe20008410000 */
[----:B------:R-:W-:-:S02]  /*4c60*/  IMAD.U32 R119, R119, 0x10000, RZ ;  /* 0x0001000077777824 */ /* 0x000fc400078e00ff */
[----:B------:R-:W-:Y:S01]  /*4c70*/  FSETP.GTU.FTZ.AND P1, PT, R116, UR8, PT ;  /* 0x0000000874007c0b */ /* 0x000fe2000bf3c000 */
[----:B------:R-:W-:-:S03]  /*4c80*/  FMUL.FTZ R118, R118, UR10 ;  /* 0x0000000a76767c20 */ /* 0x000fc60008410000 */
[----:B------:R-:W-:Y:S02]  /*4c90*/  SEL R203, RZ, 0x1, P1 ;  /* 0x00000001ffcb7807 */ /* 0x000fe40000800000 */
[----:B------:R-:W-:-:S05]  /*4ca0*/  FSEL R118, R118, RZ, !P1 ;  /* 0x000000ff76767208 */ /* 0x000fca0004800000 */
[----:B------:R-:W-:-:S07]  /*4cb0*/  FFMA.FTZ R156, R118, R117, R119 ;  /* 0x00000075769c7223 */ /* 0x000fce0000010077 */
.L_x_3384:
[----:B------:R-:W-:Y:S05]  /*4cc0*/  BSYNC.RECONVERGENT B1 ;  /* 0x0000000000017941 */ /* 0x000fea0003800200 */
.L_x_3383:
[----:B------:R-:W-:Y:S02]  /*4cd0*/  F2FP.BF16.F32.PACK_AB R119, RZ, R156 ;  /* 0x0000009cff77723e */ /* 0x000fe400000010ff */
[----:B------:R-:W-:Y:S02]  /*4ce0*/  PRMT R118, R208, 0x5410, R209 ;  /* 0x00005410d0767816 */ /* 0x000fe400000000d1 */
[----:B------:R-:W-:Y:S02]  /*4cf0*/  PRMT R117, R207, 0x5410, R206 ;  /* 0x00005410cf757816 */ /* 0x000fe400000000ce */
[----:B------:R-:W-:Y:S02]  /*4d00*/  PRMT R116, R198, 0x5410, R196 ;  /* 0x00005410c6747816 */ /* 0x000fe400000000c4 */
[----:B------:R-:W-:Y:S01]  /*4d10*/  PRMT R119, R211, 0x5410, R119 ;  /* 0x00005410d3777816 */ /* 0x000fe20000000077 */
[----:B------:R-:W-:Y:S06]  /*4d20*/  BRA `(.L_x_3390) ;  /* 0x00000034006c7947 */ /* 0x000fec0003800000 */
.L_x_3333:
        /* <DEDUP_REMOVED lines=21> */
.L_x_3395:
        /* <DEDUP_REMOVED lines=13> */
.L_x_3397:
[----:B------:R-:W-:Y:S05]  /*4f50*/  BSYNC.RECONVERGENT B3 ;  /* 0x0000000000037941 */ /* 0x000fea0003800200 */
.L_x_3396:
        /* <DEDUP_REMOVED lines=55> */
[----:B------:R-:W-:Y:S01]  /*52d0*/  VIADD R119, R144, 0x8ff34781 ;  /* 0x8ff3478190777836 */ /* 0x000fe20000000000 */
[----:B------:R-:W-:Y:S01]  /*52e0*/  MOV R202, R140 ;  /* 0x0000008c00ca7202 */ /* 0x000fe20000000f00 */
[----:B------:R-:W-:Y:S02]  /*52f0*/  IMAD.MOV.U32 R192, RZ, RZ, R116 ;  /* 0x000000ffffc07224 */ /* 0x000fe400078e0074 */
[----:B------:R-:W-:Y:S02]  /*5300*/  HFMA2 R116, -RZ, RZ, 0, 0 ;  /* 0x00000000ff747431 */ /* 0x000fe400000001ff */
[----:B------:R-:W-:Y:S01]  /*5310*/  IMAD.MOV.U32 R117, RZ, RZ, R208 ;  /* 0x000000ffff757224 */ /* 0x000fe200078e00d0 */
[----:B------:R-:W-:-:S07]  /*5320*/  LOP3.LUT R200, R119, R200, R141, 0x96, !PT ;  /* 0x000000c877c87212 */ /* 0x000fce00078e968d */
.L_x_3394:
[----:B------:R-:W-:Y:S05]  /*5330*/  BSYNC.RECONVERGENT B2 ;  /* 0x0000000000027941 */ /* 0x000fea0003800200 */
.L_x_3393:
        /* <DEDUP_REMOVED lines=10> */
[----:B------:R-:W-:-:S07]  /*53e0*/  FMUL.FTZ R140, R140, R117 ;  /* 0x000000758c8c7220 */ /* 0x000fce0000410000 */
.L_x_3392:
[----:B------:R-:W-:Y:S05]  /*53f0*/  BSYNC.RECONVERGENT B1 ;  /* 0x0000000000017941 */ /* 0x000fea0003800200 */
.L_x_3391:
[----:B------:R-:W-:Y:S01]  /*5400*/  BSSY.RECONVERGENT B1, `(.L_x_3398) ;  /* 0x000006a000017945 */ /* 0x000fe20003800200 */
[----:B------:R-:W-:Y:S01]  /*5410*/  F2FP.BF16.F32.PACK_AB R198, RZ, R140 ;  /* 0x0000008cffc6723e */ /* 0x000fe200000010ff */
[----:B------:R-:W-:Y:S02]  /*5420*/  IMAD.MOV.U32 R142, RZ, RZ, RZ ;  /* 0x000000ffff8e7224 */ /* 0x000fe400078e00ff */
[----:B------:R-:W-:Y:S01]  /*5430*/  IMAD.MOV.U32 R117, RZ, RZ, R116 ;  /* 0x000000ffff757224 */ /* 0x000fe200078e0074 */
[----:B------:R-:W-:Y:S06]  /*5440*/  @!P2 BRA `(.L_x_3399) ;  /* 0x000000040094a947 */ /* 0x000fec0003800000 */
[----:B------:R-:W-:Y:S01]  /*5450*/  ISETP.NE.AND P1, PT, R116, 0x1, PT ;  /* 0x000000017400780c */ /* 0x000fe20003f25270 */
[----:B------:R-:W-:Y:S01]  /*5460*/  BSSY.RECONVERGENT B2, `(.L_x_3400) ;  /* 0x0000057000027945 */ /* 0x000fe20003800200 */
[----:B------:R-:W-:Y:S01]  /*5470*/  MOV R117, 0x2 ;  /* 0x0000000200757802 */ /* 0x000fe20000000f00 */
[----:B------:R-:W-:-:S10]  /*5480*/  IMAD.MOV.U32 R118, RZ, RZ, R202 ;  /* 0x000000ffff767224 */ /* 0x000fd400078e00ca */
        /* <DEDUP_REMOVED lines=9> */
.L_x_3402:
        /* <DEDUP_REMOVED lines=13> */
.L_x_3404:
[----:B------:R-:W-:Y:S05]  /*55f0*/  BSYNC.RECONVERGENT B3 ;  /* 0x0000000000037941 */ /* 0x000fea0003800200 */
.L_x_3403:
        /* <DEDUP_REMOVED lines=61> */
.L_x_3401:
[----:B------:R-:W-:Y:S05]  /*59d0*/  BSYNC.RECONVERGENT B2 ;  /* 0x0000000000027941 */ /* 0x000fea0003800200 */
.L_x_3400:
[----:B-----5:R-:W-:Y:S01]  /*59e0*/  PRMT R119, R52, 0x7632, R119 ;  /* 0x0000763234777816 */ /* 0x020fe20000000077 */
[----:B------:R-:W-:Y:S01]  /*59f0*/  IMAD.MOV.U32 R143, RZ, RZ, 0x2f800000 ;  /* 0x2f800000ff8f7424 */ /* 0x000fe200078e00ff */
[----:B------:R-:W-:Y:S01]  /*5a00*/  I2FP.F32.U32 R116, R118 ;  /* 0x0000007600747245 */ /* 0x000fe20000201000 */
[----:B------:R-:W-:Y:S01]  /*5a10*/  IMAD.U32 R142, R138, 0x10000, RZ ;  /* 0x000100008a8e7824 */ /* 0x000fe200078e00ff */
[----:B------:R-:W-:-:S03]  /*5a20*/  SHF.L.U32 R119, R119, 0x10, RZ ;  /* 0x0000001077777819 */ /* 0x000fc600000006ff */
[----:B------:R-:W-:Y:S02]  /*5a30*/  FFMA.FTZ R116, R116, R143, 1.1641532182693481445e-10 ;  /* 0x2f00000074747423 */ /* 0x000fe4000001008f */
[----:B------:R-:W-:-:S03]  /*5a40*/  FMUL.FTZ R119, R119, UR11 ;  /* 0x0000000b77777c20 */ /* 0x000fc60008410000 */
[----:B------:R-:W-:Y:S01]  /*5a50*/  FSETP.GTU.FTZ.AND P1, PT, R116, UR8, PT ;  /* 0x0000000874007c0b */ /* 0x000fe2000bf3c000 */
[----:B------:R-:W-:-:S03]  /*5a60*/  FMUL.FTZ R119, R119, UR10 ;  /* 0x0000000a77777c20 */ /* 0x000fc60008410000 */
[----:B------:R-:W-:Y:S02]  /*5a70*/  SEL R143, RZ, 0x1, P1 ;  /* 0x00000001ff8f7807 */ /* 0x000fe40000800000 */
[----:B------:R-:W-:-:S05]  /*5a80*/  FSEL R119, R119, RZ, !P1 ;  /* 0x000000ff77777208 */ /* 0x000fca0004800000 */
[----:B------:R-:W-:-:S07]  /*5a90*/  FMUL.FTZ R142, R119, R142 ;  /* 0x0000008e778e7220 */ /* 0x000fce0000410000 */
.L_x_3399:
[----:B------:R-:W-:Y:S05]  /*5aa0*/  BSYNC.RECONVERGENT B1 ;  /* 0x0000000000017941 */ /* 0x000fea0003800200 */
.L_x_3398:
        /* <DEDUP_REMOVED lines=18> */
.L_x_3409:
        /* <DEDUP_REMOVED lines=13> */
.L_x_3411:
[----:B------:R-:W-:Y:S05]  /*5ca0*/  BSYNC.RECONVERGENT B3 ;  /* 0x0000000000037941 */ /* 0x000fea0003800200 */
.L_x_3410:
        /* <DEDUP_REMOVED lines=61> */
.L_x_3408:
[----:B------:R-:W-:Y:S05]  /*6080*/  BSYNC.RECONVERGENT B2 ;  /* 0x0000000000027941 */ /* 0x000fea0003800200 */
.L_x_3407:
        /* <DEDUP_REMOVED lines=10> */
[----:B------:R-:W-:-:S07]  /*6130*/  FMUL.FTZ R146, R146, R117 ;  /* 0x0000007592927220 */ /* 0x000fce0000410000 */
.L_x_3406:
[----:B------:R-:W-:Y:S05]  /*6140*/  BSYNC.RECONVERGENT B1 ;  /* 0x0000000000017941 */ /* 0x000fea0003800200 */
.L_x_3405:
        /* <DEDUP_REMOVED lines=18> */
.L_x_3416:
        /* <DEDUP_REMOVED lines=13> */
.L_x_3418:
[----:B------:R-:W-:Y:S05]  /*6340*/  BSYNC.RECONVERGENT B3 ;  /* 0x0000000000037941 */ /* 0x000fea0003800200 */
.L_x_3417:
        /* <DEDUP_REMOVED lines=55> */
[----:B------:R-:W-:Y:S02]  /*66c0*/  HFMA2 R117, -RZ, RZ, 0, 0 ;  /* 0x00000000ff757431 */ /* 0x000fe400000001ff */
[----:B------:R-:W-:Y:S01]  /*66d0*/  VIADD R119, R144, 0x8ff34781 ;  /* 0x8ff3478190777836 */ /* 0x000fe20000000000 */
[----:B------:R-:W-:Y:S01]  /*66e0*/  MOV R202, R148 ;  /* 0x0000009400ca7202 */ /* 0x000fe20000000f00 */
[----:B------:R-:W-:Y:S02]  /*66f0*/  IMAD.MOV.U32 R118, RZ, RZ, R192 ;  /* 0x000000ffff767224 */ /* 0x000fe400078e00c0 */
[----:B------:R-:W-:Y:S01]  /*6700*/  IMAD.MOV.U32 R192, RZ, RZ, R116 ;  /* 0x000000ffffc07224 */ /* 0x000fe200078e0074 */
[----:B------:R-:W-:-:S07]  /*6710*/  LOP3.LUT R200, R119, R200, R149, 0x96, !PT ;  /* 0x000000c877c87212 */ /* 0x000fce00078e9695 */
.L_x_3415:
[----:B------:R-:W-:Y:S05]  /*6720*/  BSYNC.RECONVERGENT B2 ;  /* 0x0000000000027941 */ /* 0x000fea0003800200 */
.L_x_3414:
[----:B-----5:R-:W-:Y:S01]  /*6730*/  PRMT R119, R53, 0x7632, R119 ;  /* 0x0000763235777816 */ /* 0x020fe20000000077 */
[----:B------:R-:W-:Y:S01]  /*6740*/  IMAD.MOV.U32 R149, RZ, RZ, 0x2f800000 ;  /* 0x2f800000ff957424 */ /* 0x000fe200078e00ff */
[----:B------:R-:W-:Y:S02]  /*6750*/  I2FP.F32.U32 R116, R118 ;  /* 0x0000007600747245 */ /* 0x000fe40000201000 */
        /* <DEDUP_REMOVED lines=8> */
[----:B------:R-:W-:-:S07]  /*67e0*/  FMUL.FTZ R148, R119, R148 ;  /* 0x0000009477947220 */ /* 0x000fce0000410000 */
.L_x_3413:
[----:B------:R-:W-:Y:S05]  /*67f0*/  BSYNC.RECONVERGENT B1 ;  /* 0x0000000000017941 */ /* 0x000fea0003800200 */
.L_x_3412:
        /* <DEDUP_REMOVED lines=18> */
.L_x_3423:
        /* <DEDUP_REMOVED lines=13> */
.L_x_3425:
[----:B------:R-:W-:Y:S05]  /*69f0*/  BSYNC.RECONVERGENT B3 ;  /* 0x0000000000037941 */ /* 0x000fea0003800200 */
.L_x_3424:
        /* <DEDUP_REMOVED lines=61> */
.L_x_3422:
[----:B------:R-:W-:Y:S05]  /*6dd0*/  BSYNC.RECONVERGENT B2 ;  /* 0x0000000000027941 */ /* 0x000fea0003800200 */
.L_x_3421:
        /* <DEDUP_REMOVED lines=10> */
[----:B------:R-:W-:-:S07]  /*6e80*/  FMUL.FTZ R150, R150, R117 ;  /* 0x0000007596967220 */ /* 0x000fce0000410000 */
.L_x_3420:
[----:B------:R-:W-:Y:S05]  /*6e90*/  BSYNC.RECONVERGENT B1 ;  /* 0x0000000000017941 */ /* 0x000fea0003800200 */
.L_x_3419:
        /* <DEDUP_REMOVED lines=18> */
.L_x_3430:
        /* <DEDUP_REMOVED lines=13> */
.L_x_3432:
[----:B------:R-:W-:Y:S05]  /*7090*/  BSYNC.RECONVERGENT B3 ;  /* 0x0000000000037941 */ /* 0x000fea0003800200 */
.L_x_3431:
        /* <DEDUP_REMOVED lines=61> */
.L_x_3429:
[----:B------:R-:W-:Y:S05]  /*7470*/  BSYNC.RECONVERGENT B2 ;  /* 0x0000000000027941 */ /* 0x000fea0003800200 */
.L_x_3428:
[----:B-----5:R-:W-:Y:S01]  /*7480*/  PRMT R119, R54, 0x7632, R119 ;  /* 0x0000763236777816 */ /* 0x020fe20000000077 */
[----:B------:R-:W-:Y:S01]  /*7490*/  HFMA2 R153, -RZ, RZ, 0.1171875, 0 ;  /* 0x2f800000ff997431 */ /* 0x000fe200000001ff */
[----:B------:R-:W-:Y:S01]  /*74a0*/  I2FP.F32.U32 R116, R118 ;  /* 0x0000007600747245 */ /* 0x000fe20000201000 */
[----:B------:R-:W-:Y:S02]  /*74b0*/  IMAD.U32 R152, R136, 0x10000, RZ ;  /* 0x0001000088987824 */ /* 0x000fe400078e00ff */
        /* <DEDUP_REMOVED lines=8> */
.L_x_3427:
[----:B------:R-:W-:Y:S05]  /*7540*/  BSYNC.RECONVERGENT B1 ;  /* 0x0000000000017941 */ /* 0x000fea0003800200 */
.L_x_3426:
        /* <DEDUP_REMOVED lines=18> */
.L_x_3437:
        /* <DEDUP_REMOVED lines=13> */
.L_x_3439:
[----:B------:R-:W-:Y:S05]  /*7740*/  BSYNC.RECONVERGENT B3 ;  /* 0x0000000000037941 */ /* 0x000fea0003800200 */
.L_x_3438:
        /* <DEDUP_REMOVED lines=58> */
[----:B------:R-:W-:Y:S02]  /*7af0*/  IMAD.MOV.U32 R192, RZ, RZ, R116 ;  /* 0x000000ffffc07224 */ /* 0x000fe400078e0074 */
[----:B------:R-:W-:Y:S01]  /*7b00*/  HFMA2 R116, -RZ, RZ, 0, 0 ;  /* 0x00000000ff747431 */ /* 0x000fe200000001ff */
[----:B------:R-:W-:-:S07]  /*7b10*/  LOP3.LUT R200, R119, R200, R155, 0x96, !PT ;  /* 0x000000c877c87212 */ /* 0x000fce00078e969b */
.L_x_3436:
[----:B------:R-:W-:Y:S05]  /*7b20*/  BSYNC.RECONVERGENT B2 ;  /* 0x0000000000027941 */ /* 0x000fea0003800200 */
.L_x_3435:
        /* <DEDUP_REMOVED lines=11> */
.L_x_3434:
[----:B------:R-:W-:Y:S05]  /*7be0*/  BSYNC.RECONVERGENT B1 ;  /* 0x0000000000017941 */ /* 0x000fea0003800200 */
.L_x_3433:
        /* <DEDUP_REMOVED lines=18> */
.L_x_3444:
        /* <DEDUP_REMOVED lines=13> */
.L_x_3446:
[----:B------:R-:W-:Y:S05]  /*7de0*/  BSYNC.RECONVERGENT B3 ;  /* 0x0000000000037941 */ /* 0x000fea0003800200 */
.L_x_3445:
        /* <DEDUP_REMOVED lines=60> */
.L_x_3443:
[----:B------:R-:W-:Y:S05]  /*81b0*/  BSYNC.RECONVERGENT B2 ;  /* 0x0000000000027941 */ /* 0x000fea0003800200 */
.L_x_3442:
[----:B-----5:R-:W-:Y:S02]  /*81c0*/  PRMT R118, R55, 0x7632, R118 ;  /* 0x0000763237767816 */ /* 0x020fe40000000076 */
[----:B------:R-:W-:Y:S01]  /*81d0*/  I2FP.F32.U32 R116, R117 ;  /* 0x0000007500747245 */ /* 0x000fe20000201000 */
[----:B------:R-:W-:Y:S02]  /*81e0*/  IMAD.MOV.U32 R117, RZ, RZ, 0x2f800000 ;  /* 0x2f800000ff757424 */ /* 0x000fe400078e00ff */
[----:B------:R-:W-:Y:S02]  /*81f0*/  IMAD.U32 R118, R118, 0x10000, RZ ;  /* 0x0001000076767824 */ /* 0x000fe400078e00ff */
[----:B------:R-:W-:Y:S01]  /*8200*/  FFMA.FTZ R116, R116, R117, 1.1641532182693481445e-10 ;  /* 0x2f00000074747423 */ /* 0x000fe20000010075 */
[----:B------:R-:W-:Y:S01]  /*8210*/  SHF.L.U32 R117, R135, 0x10, RZ ;  /* 0x0000001087757819 */ /* 0x000fe200000006ff */
[----:B------:R-:W-:-:S03]  /*8220*/  FMUL.FTZ R118, R118, UR11 ;  /* 0x0000000b76767c20 */ /* 0x000fc60008410000 */
[----:B------:R-:W-:Y:S01]  /*8230*/  FSETP.GTU.FTZ.AND P1, PT, R116, UR8, PT ;  /* 0x0000000874007c0b */ /* 0x000fe2000bf3c000 */
[----:B------:R-:W-:-:S03]  /*8240*/  FMUL.FTZ R118, R118, UR10 ;  /* 0x0000000a76767c20 */ /* 0x000fc60008410000 */
[----:B------:R-:W-:Y:S02]  /*8250*/  SEL R203, RZ, 0x1, P1 ;  /* 0x00000001ffcb7807 */ /* 0x000fe40000800000 */
[----:B------:R-:W-:-:S05]  /*8260*/  FSEL R118, R118, RZ, !P1 ;  /* 0x000000ff76767208 */ /* 0x000fca0004800000 */
[----:B------:R-:W-:-:S07]  /*8270*/  FMUL.FTZ R156, R118, R117 ;  /* 0x00000075769c7220 */ /* 0x000fce0000410000 */
.L_x_3441:
[----:B------:R-:W-:Y:S05]  /*8280*/  BSYNC.RECONVERGENT B1 ;  /* 0x0000000000017941 */ /* 0x000fea0003800200 */
.L_x_3440:
[----:B------:R-:W-:Y:S02]  /*8290*/  F2FP.BF16.F32.PACK_AB R119, RZ, R156 ;  /* 0x0000009cff77723e */ /* 0x000fe400000010ff */
[----:B------:R-:W-:Y:S02]  /*82a0*/  PRMT R118, R208, 0x5410, R209 ;  /* 0x00005410d0767816 */ /* 0x000fe400000000d1 */
[----:B------:R-:W-:Y:S02]  /*82b0*/  PRMT R117, R207, 0x5410, R206 ;  /* 0x00005410cf757816 */ /* 0x000fe400000000ce */
[----:B------:R-:W-:Y:S02]  /*82c0*/  PRMT R116, R198, 0x5410, R196 ;  /* 0x00005410c6747816 */ /* 0x000fe400000000c4 */
[----:B------:R-:W-:-:S07]  /*82d0*/  PRMT R119, R210, 0x5410, R119 ;  /* 0x00005410d2777816 */ /* 0x000fce0000000077 */
.L_x_3390:
[----:B------:R-:W0:Y:S01]  /*82e0*/  LDC.64 R162, c[0x0][0x3a8] ;  /* 0x0000ea00ffa27b82 */ /* 0x000e220000000a00 */
[----:B------:R-:W-:Y:S01]  /*82f0*/  BSSY.RECONVERGENT B1, `(.L_x_3447) ;  /* 0x0000019000017945 */ /* 0x000fe20003800200 */
[----:B------:R-:W-:Y:S02]  /*8300*/  IMAD.MOV.U32 R208, RZ, RZ, R192 ;  /* 0x000000ffffd07224 */ /* 0x000fe400078e00c0 */
        /* <DEDUP_REMOVED lines=23> */
.L_x_3448:
[----:B------:R-:W-:Y:S05]  /*8480*/  BSYNC.RECONVERGENT B1 ;  /* 0x0000000000017941 */ /* 0x000fea0003800200 */
.L_x_3447:
[----:B------:R-:W-:Y:S01]  /*8490*/  IADD3 R195, PT, PT, R195, 0x20, RZ ;  /* 0x00000020c3c37810 */ /* 0x000fe20007ffe0ff */
[----:B------:R-:W-:-:S07]  /*84a0*/  VIADD R197, R197, 0x20 ;  /* 0x00000020c5c57836 */ /* 0x000fce0000000000 */
.L_x_3330:
[----:B------:R-:W-:Y:S05]  /*84b0*/  BSYNC.RECONVERGENT B0 ;  /* 0x0000000000007941 */ /* 0x000fea0003800200 */
.L_x_3329:
        /* <DEDUP_REMOVED lines=9> */
[----:B-----5:R0:W5:Y:S01]  /*8550*/  @P2 LDG.E.128 R52, desc[UR6][R118.64] ;  /* 0x0000000676342981 */ /* 0x020162000c1e1d00 */
[----:B-1----:R-:W-:-:S05]  /*8560*/  @P1 IMAD.WIDE.U32 R116, R195, 0x10, R116 ;  /* 0x00000010c3741825 */ /* 0x002fca00078e0074 */
[----:B------:R0:W5:Y:S01]  /*8570*/  @P1 LDG.E.128 R48, desc[UR6][R116.64] ;  /* 0x0000000674301981 */ /* 0x000162000c1e1d00 */
[----:B------:R-:W-:Y:S05]  /*8580*/  @!P1 BRA `(.L_x_3451) ;  /* 0x0000003800249947 */ /* 0x000fea0003800000 */
[----:B------:R-:W-:Y:S01]  /*8590*/  ISETP.GT.AND P1, PT, R199, RZ, PT ;  /* 0x000000ffc700720c */ /* 0x000fe20003f24270 */
[----:B------:R-:W-:-:S12]  /*85a0*/  BSSY.RECONVERGENT B1, `(.L_x_3452) ;  /* 0x000006d000017945 */ /* 0x000fd80003800200 */
[----:B-----5:R-:W-:Y:S01]  /*85b0*/  @!P1 IMAD.U32 R157, R48, 0x10000, RZ ;  /* 0x00010000309d9824 */ /* 0x020fe200078e00ff */
[----:B------:R-:W-:Y:S01]  /*85c0*/  @!P1 MOV R162, R208 ;  /* 0x000000d000a29202 */ /* 0x000fe20000000f00 */
[----:B0-----:R-:W-:Y:S01]  /*85d0*/  @!P1 IMAD.MOV.U32 R116, RZ, RZ, R205 ;  /* 0x000000ffff749224 */ /* 0x001fe200078e00cd */
        /* <DEDUP_REMOVED lines=17> */
.L_x_3456:
        /* <DEDUP_REMOVED lines=13> */
.L_x_3458:
[----:B------:R-:W-:Y:S05]  /*87c0*/  BSYNC.RECONVERGENT B3 ;  /* 0x0000000000037941 */ /* 0x000fea0003800200 */
.L_x_3457:
        /* <DEDUP_REMOVED lines=44> */
[----:B------:R-:W-:Y:S01]  /*8a90*/  IADD3 R117, PT, PT, R144, -0xe443238, RZ ;  /* 0xf1bbcdc890757810 */ /* 0x000fe20007ffe0ff */
        /* <DEDUP_REMOVED lines=11> */
[----:B------:R-:W-:-:S03]  /*8b50*/  MOV R202, R158 ;  /* 0x0000009e00ca7202 */ /* 0x000fc60000000f00 */
[----:B------:R-:W-:Y:S02]  /*8b60*/  IMAD.MOV.U32 R162, RZ, RZ, R116 ;  /* 0x000000ffffa27224 */ /* 0x000fe400078e0074 */
[----:B------:R-:W-:Y:S01]  /*8b70*/  HFMA2 R116, -RZ, RZ, 0, 0 ;  /* 0x00000000ff747431 */ /* 0x000fe200000001ff */
[----:B------:R-:W-:Y:S01]  /*8b80*/  LOP3.LUT R201, R201, R118, R117, 0x96, !PT ;  /* 0x00000076c9c97212 */ /* 0x000fe200078e9675 */
[----:B------:R-:W-:-:S07]  /*8b90*/  IMAD.MOV.U32 R117, RZ, RZ, R208 ;  /* 0x000000ffff757224 */ /* 0x000fce00078e00d0 */
.L_x_3455:
[----:B------:R-:W-:Y:S05]  /*8ba0*/  BSYNC.RECONVERGENT B2 ;  /* 0x0000000000027941 */ /* 0x000fea0003800200 */
.L_x_3454:
[----:B------:R-:W-:Y:S01]  /*8bb0*/  I2FP.F32.U32 R117, R117 ;  /* 0x0000007500757245 */ /* 0x000fe20000201000 */
[----:B------:R-:W-:Y:S02]  /*8bc0*/  IMAD.MOV.U32 R118, RZ, RZ, 0x2f800000 ;  /* 0x2f800000ff767424 */ /* 0x000fe400078e00ff */
[----:B------:R-:W-:Y:S02]  /*8bd0*/  IMAD.U32 R119, R52, 0x10000, RZ ;  /* 0x0001000034777824 */ /* 0x000fe400078e00ff */
[----:B------:R-:W-:Y:S01]  /*8be0*/  FFMA.FTZ R117, R117, R118, 1.1641532182693481445e-10 ;  /* 0x2f00000075757423 */ /* 0x000fe20000010076 */
[----:B------:R-:W-:Y:S01]  /*8bf0*/  SHF.L.U32 R118, R92, 0x10, RZ ;  /* 0x000000105c767819 */ /* 0x000fe200000006ff */
[----:B------:R-:W-:Y:S01]  /*8c00*/  FMUL.FTZ R119, R119, UR11 ;  /* 0x0000000b77777c20 */ /* 0x000fe20008410000 */
[----:B------:R-:W-:Y:S02]  /*8c10*/  IMAD.U32 R158, R48, 0x10000, RZ ;  /* 0x00010000309e7824 */ /* 0x000fe400078e00ff */
[----:B------:R-:W-:Y:S01]  /*8c20*/  FSETP.GTU.FTZ.AND P3, PT, R117, UR8, PT ;  /* 0x0000000875007c0b */ /* 0x000fe2000bf7c000 */
[----:B------:R-:W-:-:S03]  /*8c30*/  FMUL.FTZ R119, R119, UR10 ;  /* 0x0000000a77777c20 */ /* 0x000fc60008410000 */
[----:B------:R-:W-:Y:S02]  /*8c40*/  SEL R141, RZ, 0x1, P3 ;  /* 0x00000001ff8d7807 */ /* 0x000fe40001800000 */
[----:B------:R-:W-:-:S05]  /*8c50*/  FSEL R157, R119, RZ, !P3 ;  /* 0x000000ff779d7208 */ /* 0x000fca0005800000 */
[----:B------:R-:W-:-:S07]  /*8c60*/  FFMA.FTZ R157, R157, R118, R158 ;  /* 0x000000769d9d7223 */ /* 0x000fce000001009e */
.L_x_3453:
[----:B------:R-:W-:Y:S05]  /*8c70*/  BSYNC.RECONVERGENT B1 ;  /* 0x0000000000017941 */ /* 0x000fea0003800200 */
.L_x_3452:
        /* <DEDUP_REMOVED lines=23> */
.L_x_3463:
        /* <DEDUP_REMOVED lines=13> */
.L_x_3465:
[----:B------:R-:W-:Y:S05]  /*8ec0*/  BSYNC.RECONVERGENT B3 ;  /* 0x0000000000037941 */ /* 0x000fea0003800200 */
.L_x_3464:
        /* <DEDUP_REMOVED lines=49> */
[----:B------:R-:W-:-:S03]  /*91e0*/  LOP3.LUT R159, R159, R158, R119, 0x96, !PT ;  /* 0x0000009e9f9f7212 */ /* 0x000fc600078e9677 */
[----:B------:R-:W-:Y:S01]  /*91f0*/  VIADD R119, R144, 0x8ff34781 ;  /* 0x8ff3478190777836 */ /* 0x000fe20000000000 */
[----:B------:R-:W-:Y:S01]  /*9200*/  LOP3.LUT R117, R117, R116, R201, 0x96, !PT ;  /* 0x0000007475757212 */ /* 0x000fe200078e96c9 */
[----:B------:R-:W-:Y:S02]  /*9210*/  VIADD R201, R145, 0x96a522ad ;  /* 0x96a522ad91c97836 */ /* 0x000fe40000000000 */
[----:B------:R-:W-:-:S04]  /*9220*/  IMAD.WIDE.U32 R158, R159, -0x326172a9, RZ ;  /* 0xcd9e8d579f9e7825 */ /* 0x000fc800078e00ff */
[----:B------:R-:W-:Y:S01]  /*9230*/  IMAD.WIDE.U32 R116, R117, -0x2daee0ad, RZ ;  /* 0xd2511f5375747825 */ /* 0x000fe200078e00ff */
[----:B------:R-:W-:Y:S02]  /*9240*/  LOP3.LUT R200, R119, R200, R159, 0x96, !PT ;  /* 0x000000c877c87212 */ /* 0x000fe400078e969f */
[----:B------:R-:W-:Y:S01]  /*9250*/  MOV R202, R158 ;  /* 0x0000009e00ca7202 */ /* 0x000fe20000000f00 */
[----:B------:R-:W-:Y:S01]  /*9260*/  IMAD.MOV.U32 R164, RZ, RZ, R116 ;  /* 0x000000ffffa47224 */ /* 0x000fe200078e0074 */
[----:B------:R-:W-:Y:S01]  /*9270*/  LOP3.LUT R201, R201, R118, R117, 0x96, !PT ;  /* 0x00000076c9c97212 */ /* 0x000fe200078e9675 */
[----:B------:R-:W-:Y:S02]  /*9280*/  HFMA2 R117, -RZ, RZ, 0, 0 ;  /* 0x00000000ff757431 */ /* 0x000fe400000001ff */
[----:B------:R-:W-:-:S07]  /*9290*/  IMAD.MOV.U32 R118, RZ, RZ, R162 ;  /* 0x000000ffff767224 */ /* 0x000fce00078e00a2 */
.L_x_3462:
[----:B------:R-:W-:Y:S05]  /*92a0*/  BSYNC.RECONVERGENT B2 ;  /* 0x0000000000027941 */ /* 0x000fea0003800200 */
.L_x_3461:
[----:B------:R-:W-:Y:S01]  /*92b0*/  PRMT R119, R52, 0x7632, R119 ;  /* 0x0000763234777816 */ /* 0x000fe20000000077 */
[----:B------:R-:W-:Y:S01]  /*92c0*/  IMAD.MOV.U32 R143, RZ, RZ, 0x2f800000 ;  /* 0x2f800000ff8f7424 */ /* 0x000fe200078e00ff */
[----:B------:R-:W-:Y:S02]  /*92d0*/  I2FP.F32.U32 R116, R118 ;  /* 0x0000007600747245 */ /* 0x000fe40000201000 */
[----:B------:R-:W-:Y:S01]  /*92e0*/  PRMT R118, R48, 0x7632, R118 ;  /* 0x0000763230767816 */ /* 0x000fe20000000076 */
[----:B------:R-:W-:Y:S01]  /*92f0*/  IMAD.U32 R119, R119, 0x10000, RZ ;  /* 0x0001000077777824 */ /* 0x000fe200078e00ff */
[----:B------:R-:W-:Y:S01]  /*9300*/  SHF.L.U32 R158, R134, 0x10, RZ ;  /* 0x00000010869e7819 */ /* 0x000fe200000006ff */
[----:B------:R-:W-:Y:S02]  /*9310*/  FFMA.FTZ R116, R116, R143, 1.1641532182693481445e-10 ;  /* 0x2f00000074747423 */ /* 0x000fe4000001008f */
[----:B------:R-:W-:Y:S01]  /*9320*/  FMUL.FTZ R119, R119, UR11 ;  /* 0x0000000b77777c20 */ /* 0x000fe20008410000 */
[----:B------:R-:W-:-:S02]  /*9330*/  IMAD.U32 R118, R118, 0x10000, RZ ;  /* 0x0001000076767824 */ /* 0x000fc400078e00ff */
[----:B------:R-:W-:Y:S01]  /*9340*/  FSETP.GTU.FTZ.AND P3, PT, R116, UR8, PT ;  /* 0x0000000874007c0b */ /* 0x000fe2000bf7c000 */
[----:B------:R-:W-:-:S03]  /*9350*/  FMUL.FTZ R119, R119, UR10 ;  /* 0x0000000a77777c20 */ /* 0x000fc60008410000 */
[----:B------:R-:W-:Y:S02]  /*9360*/  SEL R143, RZ, 0x1, P3 ;  /* 0x00000001ff8f7807 */ /* 0x000fe40001800000 */
[----:B------:R-:W-:-:S05]  /*9370*/  FSEL R119, R119, RZ, !P3 ;  /* 0x000000ff77777208 */ /* 0x000fca0005800000 */
[----:B------:R-:W-:-:S07]  /*9380*/  FFMA.FTZ R158, R119, R158, R118 ;  /* 0x0000009e779e7223 */ /* 0x000fce0000010076 */
.L_x_3460:
[----:B------:R-:W-:Y:S05]  /*9390*/  BSYNC.RECONVERGENT B1 ;  /* 0x0000000000017941 */ /* 0x000fea0003800200 */
.L_x_3459:
        /* <DEDUP_REMOVED lines=22> */
.L_x_3470:
        /* <DEDUP_REMOVED lines=13> */
.L_x_3472:
[----:B------:R-:W-:Y:S05]  /*95d0*/  BSYNC.RECONVERGENT B3 ;  /* 0x0000000000037941 */ /* 0x000fea0003800200 */
.L_x_3471:
        /* <DEDUP_REMOVED lines=61> */
.L_x_3469:
[----:B------:R-:W-:Y:S05]  /*99b0*/  BSYNC.RECONVERGENT B2 ;  /* 0x0000000000027941 */ /* 0x000fea0003800200 */
.L_x_3468:
        /* <DEDUP_REMOVED lines=12> */
.L_x_3467:
[----:B------:R-:W-:Y:S05]  /*9a80*/  BSYNC.RECONVERGENT B1 ;  /* 0x0000000000017941 */ /* 0x000fea0003800200 */
.L_x_3466:
        /* <DEDUP_REMOVED lines=23> */
.L_x_3477:
        /* <DEDUP_REMOVED lines=13> */
.L_x_3479:
[----:B------:R-:W-:Y:S05]  /*9cd0*/  BSYNC.RECONVERGENT B3 ;  /* 0x0000000000037941 */ /* 0x000fea0003800200 */
.L_x_3478:
        /* <DEDUP_REMOVED lines=61> */
.L_x_3476:
[----:B------:R-:W-:Y:S05]  /*a0b0*/  BSYNC.RECONVERGENT B2 ;  /* 0x0000000000027941 */ /* 0x000fea0003800200 */
.L_x_3475:
        /* <DEDUP_REMOVED lines=14> */
.L_x_3474:
[----:B------:R-:W-:Y:S05]  /*a1a0*/  BSYNC.RECONVERGENT B1 ;  /* 0x0000000000017941 */ /* 0x000fea0003800200 */
.L_x_3473:
        /* <DEDUP_REMOVED lines=22> */
.L_x_3484:
        /* <DEDUP_REMOVED lines=13> */
.L_x_3486:
[----:B------:R-:W-:Y:S05]  /*a3e0*/  BSYNC.RECONVERGENT B3 ;  /* 0x0000000000037941 */ /* 0x000fea0003800200 */
.L_x_3485:
        /* <DEDUP_REMOVED lines=61> */
.L_x_3483:
[----:B------:R-:W-:Y:S05]  /*a7c0*/  BSYNC.RECONVERGENT B2 ;  /* 0x0000000000027941 */ /* 0x000fea0003800200 */
.L_x_3482:
        /* <DEDUP_REMOVED lines=12> */
.L_x_3481:
[----:B------:R-:W-:Y:S05]  /*a890*/  BSYNC.RECONVERGENT B1 ;  /* 0x0000000000017941 */ /* 0x000fea0003800200 */
.L_x_3480:
        /* <DEDUP_REMOVED lines=23> */
.L_x_3491:
        /* <DEDUP_REMOVED lines=13> */
.L_x_3493:
[----:B------:R-:W-:Y:S05]  /*aae0*/  BSYNC.RECONVERGENT B3 ;  /* 0x0000000000037941 */ /* 0x000fea0003800200 */
.L_x_3492:
        /* <DEDUP_REMOVED lines=61> */
.L_x_3490:
[----:B------:R-:W-:Y:S05]  /*aec0*/  BSYNC.RECONVERGENT B2 ;  /* 0x0000000000027941 */ /* 0x000fea0003800200 */
.L_x_3489:
        /* <DEDUP_REMOVED lines=14> */
.L_x_3488:
[----:B------:R-:W-:Y:S05]  /*afb0*/  BSYNC.RECONVERGENT B1 ;  /* 0x0000000000017941 */ /* 0x000fea0003800200 */
.L_x_3487:
        /* <DEDUP_REMOVED lines=22> */
.L_x_3498:
        /* <DEDUP_REMOVED lines=13> */
.L_x_3500:
[----:B------:R-:W-:Y:S05]  /*b1f0*/  BSYNC.RECONVERGENT B3 ;  /* 0x0000000000037941 */ /* 0x000fea0003800200 */
.L_x_3499:
        /* <DEDUP_REMOVED lines=61> */
.L_x_3497:
[----:B------:R-:W-:Y:S05]  /*b5d0*/  BSYNC.RECONVERGENT B2 ;  /* 0x0000000000027941 */ /* 0x000fea0003800200 */
.L_x_3496:
        /* <DEDUP_REMOVED lines=12> */
.L_x_3495:
[----:B------:R-:W-:Y:S05]  /*b6a0*/  BSYNC.RECONVERGENT B1 ;  /* 0x0000000000017941 */ /* 0x000fea0003800200 */
.L_x_3494:
        /* <DEDUP_REMOVED lines=23> */
.L_x_3505:
        /* <DEDUP_REMOVED lines=13> */
.L_x_3507:
[----:B------:R-:W-:Y:S05]  /*b8f0*/  BSYNC.RECONVERGENT B3 ;  /* 0x0000000000037941 */ /* 0x000fea0003800200 */
.L_x_3506:
        /* <DEDUP_REMOVED lines=59> */
[----:B------:R-:W-:-:S07]  /*bcb0*/  LOP3.LUT R200, R119, R200, R203, 0x96, !PT ;  /* 0x000000c877c87212 */ /* 0x000fce00078e96cb */
.L_x_3504:
[----:B------:R-:W-:Y:S05]  /*bcc0*/  BSYNC.RECONVERGENT B2 ;  /* 0x0000000000027941 */ /* 0x000fea0003800200 */
.L_x_3503:
[----:B------:R-:W-:Y:S02]  /*bcd0*/  PRMT R118, R55, 0x7632, R118 ;  /* 0x0000763237767816 */ /* 0x000fe40000000076 */
[----:B------:R-:W-:Y:S01]  /*bce0*/  I2FP.F32.U32 R116, R117 ;  /* 0x0000007500747245 */ /* 0x000fe20000201000 */
[----:B------:R-:W-:Y:S01]  /*bcf0*/  HFMA2 R117, -RZ, RZ, 0.1171875, 0 ;  /* 0x2f800000ff757431 */ /* 0x000fe200000001ff */
[----:B------:R-:W-:Y:S01]  /*bd00*/  PRMT R119, R51, 0x7632, R119 ;  /* 0x0000763233777816 */ /* 0x000fe20000000077 */
[----:B------:R-:W-:-:S03]  /*bd10*/  IMAD.U32 R118, R118, 0x10000, RZ ;  /* 0x0001000076767824 */ /* 0x000fc600078e00ff */
[----:B------:R-:W-:Y:S01]  /*bd20*/  FFMA.FTZ R116, R116, R117, 1.1641532182693481445e-10 ;  /* 0x2f00000074747423 */ /* 0x000fe20000010075 */
[----:B------:R-:W-:Y:S01]  /*bd30*/  FMUL.FTZ R118, R118, UR11 ;  /* 0x0000000b76767c20 */ /* 0x000fe20008410000 */
[----:B------:R-:W-:Y:S01]  /*bd40*/  SHF.L.U32 R119, R119, 0x10, RZ ;  /* 0x0000001077777819 */ /* 0x000fe200000006ff */
[----:B------:R-:W-:Y:S02]  /*bd50*/  IMAD.U32 R117, R131, 0x10000, RZ ;  /* 0x0001000083757824 */ /* 0x000fe400078e00ff */
[----:B------:R-:W-:Y:S01]  /*bd60*/  FMUL.FTZ R118, R118, UR10 ;  /* 0x0000000a76767c20 */ /* 0x000fe20008410000 */
[----:B------:R-:W-:-:S04]  /*bd70*/  FSETP.GTU.FTZ.AND P1, PT, R116, UR8, PT ;  /* 0x0000000874007c0b */ /* 0x000fc8000bf3c000 */
[----:B------:R-:W-:Y:S02]  /*bd80*/  FSEL R118, R118, RZ, !P1 ;  /* 0x000000ff76767208 */ /* 0x000fe40004800000 */
[----:B------:R-:W-:-:S03]  /*bd90*/  SEL R203, RZ, 0x1, P1 ;  /* 0x00000001ffcb7807 */ /* 0x000fc60000800000 */
[----:B------:R-:W-:-:S07]  /*bda0*/  FFMA.FTZ R168, R118, R117, R119 ;  /* 0x0000007576a87223 */ /* 0x000fce0000010077 */
.L_x_3502:
[----:B------:R-:W-:Y:S05]  /*bdb0*/  BSYNC.RECONVERGENT B1 ;  /* 0x0000000000017941 */ /* 0x000fea0003800200 */
.L_x_3501:
[----:B------:R-:W-:Y:S02]  /*bdc0*/  F2FP.BF16.F32.PACK_AB R119, RZ, R168 ;  /* 0x000000a8ff77723e */ /* 0x000fe400000010ff */
[----:B------:R-:W-:Y:S02]  /*bdd0*/  PRMT R118, R209, 0x5410, R210 ;  /* 0x00005410d1767816 */ /* 0x000fe400000000d2 */
[----:B------:R-:W-:Y:S02]  /*bde0*/  PRMT R117, R207, 0x5410, R208 ;  /* 0x00005410cf757816 */ /* 0x000fe400000000d0 */
[----:B------:R-:W-:Y:S02]  /*bdf0*/  PRMT R116, R206, 0x5410, R196 ;  /* 0x00005410ce747816 */ /* 0x000fe400000000c4 */
[----:B------:R-:W-:Y:S01]  /*be00*/  PRMT R119, R212, 0x5410, R119 ;  /* 0x00005410d4777816 */ /* 0x000fe20000000077 */
[----:B------:R-:W-:Y:S06]  /*be10*/  BRA `(.L_x_3508) ;  /* 0x00000034006c7947 */ /* 0x000fec0003800000 */
.L_x_3451:
[----:B------:R-:W-:Y:S01]  /*be20*/  BSSY.RECONVERGENT B1, `(.L_x_3509) ;  /* 0x000006c000017945 */ /* 0x000fe20003800200 */
[----:B------:R-:W-:Y:S01]  /*be30*/  IMAD.MOV.U32 R157, RZ, RZ, RZ ;  /* 0x000000ffff9d7224 */ /* 0x000fe200078e00ff */
[----:B0-----:R-:W-:Y:S01]  /*be40*/  MOV R116, R205 ;  /* 0x000000cd00747202 */ /* 0x001fe20000000f00 */
        /* <DEDUP_REMOVED lines=18> */
.L_x_3513:
        /* <DEDUP_REMOVED lines=13> */
.L_x_3515:
[----:B------:R-:W-:Y:S05]  /*c040*/  BSYNC.RECONVERGENT B3 ;  /* 0x0000000000037941 */ /* 0x000fea0003800200 */
.L_x_3514:
[----:B------:R-:W-:Y:S01]  /*c050*/  IMAD.WIDE.U32 R118, R6, -0x326172a9, RZ ;  /* 0xcd9e8d5706767825 */ /* 0x000fe200078e00ff */
[----:B------:R-:W-:Y:S02]  /*c060*/  LOP3.LUT R116, R139, R161, R145, 0x96, !PT ;  /* 0x000000a18b747212 */ /* 0x000fe400078e9691 */
[C---:B------:R-:W-:Y:S01]  /*c070*/  IADD3 R141, PT, PT, R145.reuse, -0x4498517b, RZ ;  /* 0xbb67ae85918d7810 */ /* 0x040fe20007ffe0ff */
        /* <DEDUP_REMOVED lines=35> */
[----:B------:R-:W-:-:S04]  /*c2b0*/  LOP3.LUT R141, R141, R158, R161, 0x96, !PT ;  /* 0x0000009e8d8d7212 */ /* 0x000fc800078e96a1 */
[----:B------:R-:W-:Y:S01]  /*c2c0*/  LOP3.LUT R158, R117, R116, R119, 0x96, !PT ;  /* 0x00000074759e7212 */ /* 0x000fe200078e9677 */
[----:B------:R-:W-:Y:S01]  /*c2d0*/  IMAD.WIDE.U32 R116, R141, -0x326172a9, RZ ;  /* 0xcd9e8d578d747825 */ /* 0x000fe200078e00ff */
[----:B------:R-:W-:-:S03]  /*c2e0*/  IADD3 R141, PT, PT, R145, 0x1fd5c5a3, RZ ;  /* 0x1fd5c5a3918d7810 */ /* 0x000fc60007ffe0ff */
[----:B------:R-:W-:-:S04]  /*c2f0*/  IMAD.WIDE.U32 R158, R158, -0x2daee0ad, RZ ;  /* 0xd2511f539e9e7825 */ /* 0x000fc800078e00ff */
[----:B------:R-:W-:Y:S01]  /*c300*/  VIADD R119, R144, 0x5384540f ;  /* 0x5384540f90777836 */ /* 0x000fe20000000000 */
        /* <DEDUP_REMOVED lines=17> */
.L_x_3512:
[----:B------:R-:W-:Y:S05]  /*c420*/  BSYNC.RECONVERGENT B2 ;  /* 0x0000000000027941 */ /* 0x000fea0003800200 */
.L_x_3511:
        /* <DEDUP_REMOVED lines=10> */
[----:B------:R-:W-:-:S07]  /*c4d0*/  FMUL.FTZ R157, R118, R157 ;  /* 0x0000009d769d7220 */ /* 0x000fce0000410000 */
.L_x_3510:
[----:B------:R-:W-:Y:S05]  /*c4e0*/  BSYNC.RECONVERGENT B1 ;  /* 0x0000000000017941 */ /* 0x000fea0003800200 */
.L_x_3509:
        /* <DEDUP_REMOVED lines=18> */
.L_x_3520:
        /* <DEDUP_REMOVED lines=13> */
.L_x_3522:
[----:B------:R-:W-:Y:S05]  /*c6e0*/  BSYNC.RECONVERGENT B3 ;  /* 0x0000000000037941 */ /* 0x000fea0003800200 */
.L_x_3521:
        /* <DEDUP_REMOVED lines=58> */
[----:B------:R-:W-:Y:S02]  /*ca90*/  HFMA2 R117, -RZ, RZ, 0, 0 ;  /* 0x00000000ff757431 */ /* 0x000fe400000001ff */
[----:B------:R-:W-:Y:S02]  /*caa0*/  IMAD.MOV.U32 R118, RZ, RZ, R192 ;  /* 0x000000ffff767224 */ /* 0x000fe400078e00c0 */
[----:B------:R-:W-:-:S07]  /*cab0*/  IMAD.MOV.U32 R192, RZ, RZ, R116 ;  /* 0x000000ffffc07224 */ /* 0x000fce00078e0074 */
.L_x_3519:
[----:B------:R-:W-:Y:S05]  /*cac0*/  BSYNC.RECONVERGENT B2 ;  /* 0x0000000000027941 */ /* 0x000fea0003800200 */
.L_x_3518:
        /* <DEDUP_REMOVED lines=12> */
.L_x_3517:
[----:B------:R-:W-:Y:S05]  /*cb90*/  BSYNC.RECONVERGENT B1 ;  /* 0x0000000000017941 */ /* 0x000fea0003800200 */
.L_x_3516:
        /* <DEDUP_REMOVED lines=18> */
.L_x_3527:
        /* <DEDUP_REMOVED lines=13> */
.L_x_3529:
[----:B------:R-:W-:Y:S05]  /*cd90*/  BSYNC.RECONVERGENT B3 ;  /* 0x0000000000037941 */ /* 0x000fea0003800200 */
.L_x_3528:
        /* <DEDUP_REMOVED lines=14> */
[----:B------:R-:W-:-:S04]  /*ce80*/  LOP3.LUT R147, R147, R160, R163, 0x96, !PT ;  /* 0x000000a093937212 */ /* 0x000fc800078e96a3 */
[----:B------:R-:W-:Y:S01]  /*ce90*/  LOP3.LUT R160, R117, R116, R119, 0x96, !PT ;  /* 0x0000007475a07212 */ /* 0x000fe200078e9677 */
[----:B------:R-:W-:Y:S01]  /*cea0*/  IMAD.WIDE.U32 R116, R147, -0x326172a9, RZ ;  /* 0xcd9e8d5793747825 */ /* 0x000fe200078e00ff */
[----:B------:R-:W-:-:S03]  /*ceb0*/  IADD3 R147, PT, PT, R145, 0x32370b8f, RZ ;  /* 0x32370b8f91937810 */ /* 0x000fc60007ffe0ff */
        /* <DEDUP_REMOVED lines=38> */
[----:B------:R-:W-:Y:S01]  /*d120*/  IMAD.MOV.U32 R202, RZ, RZ, R160 ;  /* 0x000000ffffca7224 */ /* 0x000fe200078e00a0 */
[----:B------:R-:W-:Y:S01]  /*d130*/  LOP3.LUT R201, R201, R118, R117, 0x96, !PT ;  /* 0x00000076c9c97212 */ /* 0x000fe200078e9675 */
[----:B------:R-:W-:Y:S01]  /*d140*/  IMAD.MOV.U32 R118, RZ, RZ, R192 ;  /* 0x000000ffff767224 */ /* 0x000fe200078e00c0 */
[----:B------:R-:W-:Y:S01]  /*d150*/  MOV R192, R116 ;  /* 0x0000007400c07202 */ /* 0x000fe20000000f00 */
[----:B------:R-:W-:-:S07]  /*d160*/  IMAD.MOV.U32 R116, RZ, RZ, RZ ;  /* 0x000000ffff747224 */ /* 0x000fce00078e00ff */
.L_x_3526:
[----:B------:R-:W-:Y:S05]  /*d170*/  BSYNC.RECONVERGENT B2 ;  /* 0x0000000000027941 */ /* 0x000fea0003800200 */
.L_x_3525:
        /* <DEDUP_REMOVED lines=10> */
[----:B------:R-:W-:-:S07]  /*d220*/  FMUL.FTZ R159, R118, R159 ;  /* 0x0000009f769f7220 */ /* 0x000fce0000410000 */
.L_x_3524:
[----:B------:R-:W-:Y:S05]  /*d230*/  BSYNC.RECONVERGENT B1 ;  /* 0x0000000000017941 */ /* 0x000fea0003800200 */
.L_x_3523:
        /* <DEDUP_REMOVED lines=18> */
.L_x_3534:
        /* <DEDUP_REMOVED lines=13> */
.L_x_3536:
[----:B------:R-:W-:Y:S05]  /*d430*/  BSYNC.RECONVERGENT B3 ;  /* 0x0000000000037941 */ /* 0x000fea0003800200 */
.L_x_3535:
        /* <DEDUP_REMOVED lines=61> */
.L_x_3533:
[----:B------:R-:W-:Y:S05]  /*d810*/  BSYNC.RECONVERGENT B2 ;  /* 0x0000000000027941 */ /* 0x000fea0003800200 */
.L_x_3532:
        /* <DEDUP_REMOVED lines=12> */
.L_x_3531:
[----:B------:R-:W-:Y:S05]  /*d8e0*/  BSYNC.RECONVERGENT B1 ;  /* 0x0000000000017941 */ /* 0x000fea0003800200 */
.L_x_3530:
        /* <DEDUP_REMOVED lines=18> */
.L_x_3541:
        /* <DEDUP_REMOVED lines=13> */
.L_x_3543:
[----:B------:R-:W-:Y:S05]  /*dae0*/  BSYNC.RECONVERGENT B3 ;  /* 0x0000000000037941 */ /* 0x000fea0003800200 */
.L_x_3542:
        /* <DEDUP_REMOVED lines=56> */
[----:B------:R-:W-:-:S04]  /*de70*/  MOV R202, R162 ;  /* 0x000000a200ca7202 */ /* 0x000fc80000000f00 */
[----:B------:R-:W-:Y:S01]  /*de80*/  LOP3.LUT R201, R201, R118, R117, 0x96, !PT ;  /* 0x00000076c9c97212 */ /* 0x000fe200078e9675 */
[----:B------:R-:W-:Y:S02]  /*de90*/  IMAD.MOV.U32 R118, RZ, RZ, R192 ;  /* 0x000000ffff767224 */ /* 0x000fe400078e00c0 */
[----:B------:R-:W-:Y:S02]  /*dea0*/  IMAD.MOV.U32 R192, RZ, RZ, R116 ;  /* 0x000000ffffc07224 */ /* 0x000fe400078e0074 */
[----:B------:R-:W-:-:S07]  /*deb0*/  HFMA2 R116, -RZ, RZ, 0, 0 ;  /* 0x00000000ff747431 */ /* 0x000fce00000001ff */
.L_x_3540:
[----:B------:R-:W-:Y:S05]  /*dec0*/  BSYNC.RECONVERGENT B2 ;  /* 0x0000000000027941 */ /* 0x000fea0003800200 */
.L_x_3539:
[----:B------:R-:W-:Y:S01]  /*ded0*/  I2FP.F32.U32 R117, R118 ;  /* 0x0000007600757245 */ /* 0x000fe20000201000 */
[----:B------:R-:W-:Y:S02]  /*dee0*/  IMAD.MOV.U32 R118, RZ, RZ, 0x2f800000 ;  /* 0x2f800000ff767424 */ /* 0x000fe400078e00ff */
[----:B-----5:R-:W-:Y:S02]  /*def0*/  IMAD.U32 R119, R54, 0x10000, RZ ;  /* 0x0001000036777824 */ /* 0x020fe400078e00ff */
        /* <DEDUP_REMOVED lines=8> */
.L_x_3538:
[----:B------:R-:W-:Y:S05]  /*df80*/  BSYNC.RECONVERGENT B1 ;  /* 0x0000000000017941 */ /* 0x000fea0003800200 */
.L_x_3537:
        /* <DEDUP_REMOVED lines=18> */
.L_x_3548:
        /* <DEDUP_REMOVED lines=13> */
.L_x_3550:
[----:B------:R-:W-:Y:S05]  /*e180*/  BSYNC.RECONVERGENT B3 ;  /* 0x0000000000037941 */ /* 0x000fea0003800200 */
.L_x_3549:
        /* <DEDUP_REMOVED lines=61> */
.L_x_3547:
[----:B------:R-:W-:Y:S05]  /*e560*/  BSYNC.RECONVERGENT B2 ;  /* 0x0000000000027941 */ /* 0x000fea0003800200 */
.L_x_3546:
        /* <DEDUP_REMOVED lines=12> */
.L_x_3545:
[----:B------:R-:W-:Y:S05]  /*e630*/  BSYNC.RECONVERGENT B1 ;  /* 0x0000000000017941 */ /* 0x000fea0003800200 */
.L_x_3544:
        /* <DEDUP_REMOVED lines=18> */
.L_x_3555:
        /* <DEDUP_REMOVED lines=13> */
.L_x_3557:
[----:B------:R-:W-:Y:S05]  /*e830*/  BSYNC.RECONVERGENT B3 ;  /* 0x0000000000037941 */ /* 0x000fea0003800200 */
.L_x_3556:
        /* <DEDUP_REMOVED lines=61> */
.L_x_3554:
[----:B------:R-:W-:Y:S05]  /*ec10*/  BSYNC.RECONVERGENT B2 ;  /* 0x0000000000027941 */ /* 0x000fea0003800200 */
.L_x_3553:
        /* <DEDUP_REMOVED lines=11> */
.L_x_3552:
[----:B------:R-:W-:Y:S05]  /*ecd0*/  BSYNC.RECONVERGENT B1 ;  /* 0x0000000000017941 */ /* 0x000fea0003800200 */
.L_x_3551:
        /* <DEDUP_REMOVED lines=18> */
.L_x_3562:
        /* <DEDUP_REMOVED lines=13> */
.L_x_3564:
[----:B------:R-:W-:Y:S05]  /*eed0*/  BSYNC.RECONVERGENT B3 ;  /* 0x0000000000037941 */ /* 0x000fea0003800200 */
.L_x_3563:
        /* <DEDUP_REMOVED lines=60> */
.L_x_3561:
[----:B------:R-:W-:Y:S05]  /*f2a0*/  BSYNC.RECONVERGENT B2 ;  /* 0x0000000000027941 */ /* 0x000fea0003800200 */
.L_x_3560:
[----:B-----5:R-:W-:Y:S02]  /*f2b0*/  PRMT R118, R55, 0x7632, R118 ;  /* 0x0000763237767816 */ /* 0x020fe40000000076 */
[----:B------:R-:W-:Y:S01]  /*f2c0*/  I2FP.F32.U32 R116, R117 ;  /* 0x0000007500747245 */ /* 0x000fe20000201000 */
[----:B------:R-:W-:Y:S01]  /*f2d0*/  IMAD.MOV.U32 R117, RZ, RZ, 0x2f800000 ;  /* 0x2f800000ff757424 */ /* 0x000fe200078e00ff */
[----:B------:R-:W-:-:S03]  /*f2e0*/  SHF.L.U32 R118, R118, 0x10, RZ ;  /* 0x0000001076767819 */ /* 0x000fc600000006ff */
        /* <DEDUP_REMOVED lines=8> */
.L_x_3559:
[----:B------:R-:W-:Y:S05]  /*f370*/  BSYNC.RECONVERGENT B1 ;  /* 0x0000000000017941 */ /* 0x000fea0003800200 */
.L_x_3558:
[----:B------:R-:W-:Y:S02]  /*f380*/  F2FP.BF16.F32.PACK_AB R119, RZ, R168 ;  /* 0x000000a8ff77723e */ /* 0x000fe400000010ff */
[----:B------:R-:W-:Y:S02]  /*f390*/  PRMT R118, R209, 0x5410, R210 ;  /* 0x00005410d1767816 */ /* 0x000fe400000000d2 */
[----:B------:R-:W-:Y:S02]  /*f3a0*/  PRMT R117, R207, 0x5410, R208 ;  /* 0x00005410cf757816 */ /* 0x000fe400000000d0 */
[----:B------:R-:W-:Y:S02]  /*f3b0*/  PRMT R116, R206, 0x5410, R196 ;  /* 0x00005410ce747816 */ /* 0x000fe400000000c4 */
[----:B------:R-:W-:-:S07]  /*f3c0*/  PRMT R119, R211, 0x5410, R119 ;  /* 0x00005410d3777816 */ /* 0x000fce0000000077 */
.L_x_3508:
[----:B------:R-:W0:Y:S01]  /*f3d0*/  LDC.64 R162, c[0x0][0x3a8] ;  /* 0x0000ea00ffa27b82 */ /* 0x000e220000000a00 */
[----:B------:R-:W-:Y:S01]  /*f3e0*/  BSSY.RECONVERGENT B1, `(.L_x_3565) ;  /* 0x0000019000017945 */ /* 0x000fe20003800200 */
[----:B------:R-:W-:Y:S01]  /*f3f0*/  MOV R208, R192 ;  /* 0x000000c000d07202 */ /* 0x000fe20000000f00 */
[----:B0-----:R-:W-:-:S05]  /*f400*/  IMAD.WIDE.U32 R162, R195, 0x10, R162 ;  /* 0x00000010c3a27825 */ /* 0x001fca00078e00a2 */
        /* <DEDUP_REMOVED lines=22> */
.L_x_3566:
[----:B------:R-:W-:Y:S05]  /*f570*/  BSYNC.RECONVERGENT B1 ;  /* 0x0000000000017941 */ /* 0x000fea0003800200 */
.L_x_3565:
[----:B------:R-:W-:Y:S01]  /*f580*/  IADD3 R195, PT, PT, R195, 0x20, RZ ;  /* 0x00000020c3c37810 */ /* 0x000fe20007ffe0ff */
[----:B------:R-:W-:-:S07]  /*f590*/  VIADD R197, R197, 0x20 ;  /* 0x00000020c5c57836 */ /* 0x000fce0000000000 */
.L_x_3450:
[----:B------:R-:W-:Y:S05]  /*f5a0*/  BSYNC.RECONVERGENT B0 ;  /* 0x0000000000007941 */ /* 0x000fea0003800200 */
.L_x_3449:
        /* <DEDUP_REMOVED lines=15> */
[----:B-----5:R-:W-:Y:S01]  /*f6a0*/  @!P1 SHF.L.U32 R169, R48, 0x10, RZ ;  /* 0x0000001030a99819 */ /* 0x020fe200000006ff */
[----:B------:R-:W-:Y:S01]  /*f6b0*/  @!P1 IMAD.MOV.U32 R171, RZ, RZ, R208 ;  /* 0x000000ffffab9224 */ /* 0x000fe200078e00d0 */
[----:B0-----:R-:W-:Y:S01]  /*f6c0*/  @!P1 MOV R116, R205 ;  /* 0x000000cd00749202 */ /* 0x001fe20000000f00 */
        /* <DEDUP_REMOVED lines=17> */
.L_x_3574:
        /* <DEDUP_REMOVED lines=13> */
.L_x_3576:
[----:B------:R-:W-:Y:S05]  /*f8b0*/  BSYNC.RECONVERGENT B3 ;  /* 0x0000000000037941 */ /* 0x000fea0003800200 */
.L_x_3575:
        /* <DEDUP_REMOVED lines=54> */
[----:B------:R-:W-:-:S03]  /*fc20*/  MOV R171, R116 ;  /* 0x0000007400ab7202 */ /* 0x000fc60000000f00 */
[----:B------:R-:W-:Y:S01]  /*fc30*/  HFMA2 R116, -RZ, RZ, 0, 0 ;  /* 0x00000000ff747431 */ /* 0x000fe200000001ff */
[----:B------:R-:W-:Y:S01]  /*fc40*/  LOP3.LUT R201, R201, R118, R117, 0x96, !PT ;  /* 0x00000076c9c97212 */ /* 0x000fe200078e9675 */
[----:B------:R-:W-:Y:S02]  /*fc50*/  VIADD R119, R144, 0x8ff34781 ;  /* 0x8ff3478190777836 */ /* 0x000fe40000000000 */
[----:B------:R-:W-:Y:S02]  /*fc60*/  IMAD.MOV.U32 R202, RZ, RZ, R162 ;  /* 0x000000ffffca7224 */ /* 0x000fe400078e00a2 */
[----:B------:R-:W-:Y:S01]  /*fc70*/  IMAD.MOV.U32 R117, RZ, RZ, R208 ;  /* 0x000000ffff757224 */ /* 0x000fe200078e00d0 */
[----:B------:R-:W-:-:S07]  /*fc80*/  LOP3.LUT R200, R119, R200, R163, 0x96, !PT ;  /* 0x000000c877c87212 */ /* 0x000fce00078e96a3 */
.L_x_3573:
[----:B------:R-:W-:Y:S05]  /*fc90*/  BSYNC.RECONVERGENT B2 ;  /* 0x0000000000027941 */ /* 0x000fea0003800200 */
.L_x_3572:
[----:B------:R-:W-:Y:S01]  /*fca0*/  I2FP.F32.U32 R117, R117 ;  /* 0x0000007500757245 */ /* 0x000fe20000201000 */
[----:B------:R-:W-:Y:S01]  /*fcb0*/  IMAD.MOV.U32 R118, RZ, RZ, 0x2f800000 ;  /* 0x2f800000ff767424 */ /* 0x000fe200078e00ff */
[----:B------:R-:W-:Y:S02]  /*fcc0*/  SHF.L.U32 R119, R52, 0x10, RZ ;  /* 0x0000001034777819 */ /* 0x000fe400000006ff */
[----:B------:R-:W-:Y:S01]  /*fcd0*/  SHF.L.U32 R162, R48, 0x10, RZ ;  /* 0x0000001030a27819 */ /* 0x000fe200000006ff */
[----:B------:R-:W-:Y:S01]  /*fce0*/  FFMA.FTZ R117, R117, R118, 1.1641532182693481445e-10 ;  /* 0x2f00000075757423 */ /* 0x000fe20000010076 */
[----:B------:R-:W-:Y:S02]  /*fcf0*/  IMAD.U32 R118, R80, 0x10000, RZ ;  /* 0x0001000050767824 */ /* 0x000fe400078e00ff */
[----:B------:R-:W-:Y:S02]  /*fd00*/  FMUL.FTZ R119, R119, UR11 ;  /* 0x0000000b77777c20 */ /* 0x000fe40008410000 */
[----:B------:R-:W-:-:S02]  /*fd10*/  FSETP.GTU.FTZ.AND P3, PT, R117, UR8, PT ;  /* 0x0000000875007c0b */ /* 0x000fc4000bf7c000 */
[----:B------:R-:W-:Y:S02]  /*fd20*/  FMUL.FTZ R119, R119, UR10 ;  /* 0x0000000a77777c20 */ /* 0x000fe40008410000 */
[----:B------:R-:W-:-:S03]  /*fd30*/  SEL R141, RZ, 0x1, P3 ;  /* 0x00000001ff8d7807 */ /* 0x000fc60001800000 */
[----:B------:R-:W-:-:S05]  /*fd40*/  FSEL R169, R119, RZ, !P3 ;  /* 0x000000ff77a97208 */ /* 0x000fca0005800000 */
[----:B------:R-:W-:-:S07]  /*fd50*/  FFMA.FTZ R169, R169, R118, R162 ;  /* 0x00000076a9a97223 */ /* 0x000fce00000100a2 */
.L_x_3571:
[----:B------:R-:W-:Y:S05]  /*fd60*/  BSYNC.RECONVERGENT B1 ;  /* 0x0000000000017941 */ /* 0x000fea0003800200 */
.L_x_3570:
        /* <DEDUP_REMOVED lines=23> */
.L_x_3581:
        /* <DEDUP_REMOVED lines=13> */
.L_x_3583:
[----:B------:R-:W-:Y:S05]  /*ffb0*/  BSYNC.RECONVERGENT B3 ;  /* 0x0000000000037941 */ /* 0x000fea0003800200 */
.L_x_3582:
        /* <DEDUP_REMOVED lines=28> */
[----:B------:R-:W-:-:S03]  /*10180*/  IADD3 R119, PT, PT, R144, 0x1715609d, RZ ;  /* 0x1715609d90777810 */ /* 0x000fc60007ffe0ff */
        /* <DEDUP_REMOVED lines=20> */
[----:B------:R-:W-:Y:S02]  /*102d0*/  LOP3.LUT R163, R163, R162, R119, 0x96, !PT ;  /* 0x000000a2a3a37212 */ /* 0x000fe400078e9677 */
[----:B------:R-:W-:Y:S02]  /*102e0*/  IADD3 R119, PT, PT, R144, -0x700cb87f, RZ ;  /* 0x8ff3478190777810 */ /* 0x000fe40007ffe0ff */
        /* <DEDUP_REMOVED lines=8> */
[----:B------:R-:W-:Y:S01]  /*10370*/  IMAD.MOV.U32 R117, RZ, RZ, RZ ;  /* 0x000000ffff757224 */ /* 0x000fe200078e00ff */
[----:B------:R-:W-:-:S07]  /*10380*/  MOV R118, R171 ;  /* 0x000000ab00767202 */ /* 0x000fce0000000f00 */
.L_x_3580:
[----:B------:R-:W-:Y:S05]  /*10390*/  BSYNC.RECONVERGENT B2 ;  /* 0x0000000000027941 */ /* 0x000fea0003800200 */
.L_x_3579:
[----:B------:R-:W-:Y:S01]  /*103a0*/  PRMT R119, R52, 0x7632, R119 ;  /* 0x0000763234777816 */ /* 0x000fe20000000077 */
[----:B------:R-:W-:Y:S01]  /*103b0*/  HFMA2 R143, -RZ, RZ, 0.1171875, 0 ;  /* 0x2f800000ff8f7431 */ /* 0x000fe200000001ff */
        /* <DEDUP_REMOVED lines=12> */
.L_x_3578:
[----:B------:R-:W-:Y:S05]  /*10480*/  BSYNC.RECONVERGENT B1 ;  /* 0x0000000000017941 */ /* 0x000fea0003800200 */
.L_x_3577:
        /* <DEDUP_REMOVED lines=22> */
.L_x_3588:
        /* <DEDUP_REMOVED lines=13> */
.L_x_3590:
[----:B------:R-:W-:Y:S05]  /*106c0*/  BSYNC.RECONVERGENT B3 ;  /* 0x0000000000037941 */ /* 0x000fea0003800200 */
.L_x_3589:
        /* <DEDUP_REMOVED lines=61> */
.L_x_3587:
[----:B------:R-:W-:Y:S05]  /*10aa0*/  BSYNC.RECONVERGENT B2 ;  /* 0x0000000000027941 */ /* 0x000fea0003800200 */
.L_x_3586:
        /* <DEDUP_REMOVED lines=12> */
.L_x_3585:
[----:B------:R-:W-:Y:S05]  /*10b70*/  BSYNC.RECONVERGENT B1 ;  /* 0x0000000000017941 */ /* 0x000fea0003800200 */
.L_x_3584:
        /* <DEDUP_REMOVED lines=23> */
.L_x_3595:
        /* <DEDUP_REMOVED lines=13> */
.L_x_3597:
[----:B------:R-:W-:Y:S05]  /*10dc0*/  BSYNC.RECONVERGENT B3 ;  /* 0x0000000000037941 */ /* 0x000fea0003800200 */
.L_x_3596:
        /* <DEDUP_REMOVED lines=61> */
.L_x_3594:
[----:B------:R-:W-:Y:S05]  /*111a0*/  BSYNC.RECONVERGENT B2 ;  /* 0x0000000000027941 */ /* 0x000fea0003800200 */
.L_x_3593:
        /* <DEDUP_REMOVED lines=14> */
.L_x_3592:
[----:B------:R-:W-:Y:S05]  /*11290*/  BSYNC.RECONVERGENT B1 ;  /* 0x0000000000017941 */ /* 0x000fea0003800200 */
.L_x_3591:
        /* <DEDUP_REMOVED lines=22> */
.L_x_3602:
        /* <DEDUP_REMOVED lines=13> */
.L_x_3604:
[----:B------:R-:W-:Y:S05]  /*114d0*/  BSYNC.RECONVERGENT B3 ;  /* 0x0000000000037941 */ /* 0x000fea0003800200 */
.L_x_3603:
        /* <DEDUP_REMOVED lines=61> */
.L_x_3601:
[----:B------:R-:W-:Y:S05]  /*118b0*/  BSYNC.RECONVERGENT B2 ;  /* 0x0000000000027941 */ /* 0x000fea0003800200 */
.L_x_3600:
        /* <DEDUP_REMOVED lines=12> */
.L_x_3599:
[----:B------:R-:W-:Y:S05]  /*11980*/  BSYNC.RECONVERGENT B1 ;  /* 0x0000000000017941 */ /* 0x000fea0003800200 */
.L_x_3598:
        /* <DEDUP_REMOVED lines=23> */
.L_x_3609:
        /* <DEDUP_REMOVED lines=13> */
.L_x_3611:
[----:B------:R-:W-:Y:S05]  /*11bd0*/  BSYNC.RECONVERGENT B3 ;  /* 0x0000000000037941 */ /* 0x000fea0003800200 */
.L_x_3610:
        /* <DEDUP_REMOVED lines=61> */
.L_x_3608:
[----:B------:R-:W-:Y:S05]  /*11fb0*/  BSYNC.RECONVERGENT B2 ;  /* 0x0000000000027941 */ /* 0x000fea0003800200 */
.L_x_3607:
        /* <DEDUP_REMOVED lines=14> */
.L_x_3606:
[----:B------:R-:W-:Y:S05]  /*120a0*/  BSYNC.RECONVERGENT B1 ;  /* 0x0000000000017941 */ /* 0x000fea0003800200 */
.L_x_3605:
        /* <DEDUP_REMOVED lines=22> */
.L_x_3616:
        /* <DEDUP_REMOVED lines=13> */
.L_x_3618:
[----:B------:R-:W-:Y:S05]  /*122e0*/  BSYNC.RECONVERGENT B3 ;  /* 0x0000000000037941 */ /* 0x000fea0003800200 */
.L_x_3617:
        /* <DEDUP_REMOVED lines=61> */
.L_x_3615:
[----:B------:R-:W-:Y:S05]  /*126c0*/  BSYNC.RECONVERGENT B2 ;  /* 0x0000000000027941 */ /* 0x000fea0003800200 */
.L_x_3614:
        /* <DEDUP_REMOVED lines=12> */
.L_x_3613:
[----:B------:R-:W-:Y:S05]  /*12790*/  BSYNC.RECONVERGENT B1 ;  /* 0x0000000000017941 */ /* 0x000fea0003800200 */
.L_x_3612:
        /* <DEDUP_REMOVED lines=23> */
.L_x_3623:
        /* <DEDUP_REMOVED lines=13> */
.L_x_3625:
[----:B------:R-:W-:Y:S05]  /*129e0*/  BSYNC.RECONVERGENT B3 ;  /* 0x0000000000037941 */ /* 0x000fea0003800200 */
.L_x_3624:
        /* <DEDUP_REMOVED lines=56> */
[----:B------:R-:W-:-:S04]  /*12d70*/  LOP3.LUT R200, R119, R200, R203, 0x96, !PT ;  /* 0x000000c877c87212 */ /* 0x000fc800078e96cb */
[----:B------:R-:W-:Y:S01]  /*12d80*/  LOP3.LUT R201, R201, R118, R117, 0x96, !PT ;  /* 0x00000076c9c97212 */ /* 0x000fe200078e9675 */
[----:B------:R-:W-:Y:S01]  /*12d90*/  IMAD.MOV.U32 R117, RZ, RZ, R212 ;  /* 0x000000ffff757224 */ /* 0x000fe200078e00d4 */
[----:B------:R-:W-:-:S07]  /*12da0*/  MOV R192, R116 ;  /* 0x0000007400c07202 */ /* 0x000fce0000000f00 */
.L_x_3622:
[----:B------:R-:W-:Y:S05]  /*12db0*/  BSYNC.RECONVERGENT B2 ;  /* 0x0000000000027941 */ /* 0x000fea0003800200 */
.L_x_3621:
[----:B------:R-:W-:Y:S02]  /*12dc0*/  PRMT R118, R55, 0x7632, R118 ;  /* 0x0000763237767816 */ /* 0x000fe40000000076 */
[----:B------:R-:W-:Y:S01]  /*12dd0*/  I2FP.F32.U32 R116, R117 ;  /* 0x0000007500747245 */ /* 0x000fe20000201000 */
[----:B------:R-:W-:Y:S01]  /*12de0*/  IMAD.MOV.U32 R117, RZ, RZ, 0x2f800000 ;  /* 0x2f800000ff757424 */ /* 0x000fe200078e00ff */
[----:B------:R-:W-:Y:S02]  /*12df0*/  SHF.L.U32 R118, R118, 0x10, RZ ;  /* 0x0000001076767819 */ /* 0x000fe400000006ff */
[----:B------:R-:W-:Y:S01]  /*12e00*/  PRMT R119, R51, 0x7632, R119 ;  /* 0x0000763233777816 */ /* 0x000fe20000000077 */
[----:B------:R-:W-:Y:S01]  /*12e10*/  FFMA.FTZ R116, R116, R117, 1.1641532182693481445e-10 ;  /* 0x2f00000074747423 */ /* 0x000fe20000010075 */
[----:B------:R-:W-:Y:S02]  /*12e20*/  IMAD.U32 R117, R127, 0x10000, RZ ;  /* 0x000100007f757824 */ /* 0x000fe400078e00ff */
[----:B------:R-:W-:Y:S01]  /*12e30*/  FMUL.FTZ R118, R118, UR11 ;  /* 0x0000000b76767c20 */ /* 0x000fe20008410000 */
[----:B------:R-:W-:-:S02]  /*12e40*/  SHF.L.U32 R119, R119, 0x10, RZ ;  /* 0x0000001077777819 */ /* 0x000fc400000006ff */
[----:B------:R-:W-:Y:S01]  /*12e50*/  FSETP.GTU.FTZ.AND P1, PT, R116, UR8, PT ;  /* 0x0000000874007c0b */ /* 0x000fe2000bf3c000 */
[----:B------:R-:W-:-:S03]  /*12e60*/  FMUL.FTZ R118, R118, UR10 ;  /* 0x0000000a76767c20 */ /* 0x000fc60008410000 */
[----:B------:R-:W-:Y:S02]  /*12e70*/  SEL R203, RZ, 0x1, P1 ;  /* 0x00000001ffcb7807 */ /* 0x000fe40000800000 */
[----:B------:R-:W-:-:S05]  /*12e80*/  FSEL R118, R118, RZ, !P1 ;  /* 0x000000ff76767208 */ /* 0x000fca0004800000 */
[----:B------:R-:W-:-:S07]  /*12e90*/  FFMA.FTZ R176, R118, R117, R119 ;  /* 0x0000007576b07223 */ /* 0x000fce0000010077 */
.L_x_3620:
[----:B------:R-:W-:Y:S05]  /*12ea0*/  BSYNC.RECONVERGENT B1 ;  /* 0x0000000000017941 */ /* 0x000fea0003800200 */
.L_x_3619:
[----:B------:R-:W-:Y:S02]  /*12eb0*/  F2FP.BF16.F32.PACK_AB R119, RZ, R176 ;  /* 0x000000b0ff77723e */ /* 0x000fe400000010ff */
[----:B------:R-:W-:Y:S02]  /*12ec0*/  PRMT R118, R210, 0x5410, R211 ;  /* 0x00005410d2767816 */ /* 0x000fe400000000d3 */
[----:B------:R-:W-:Y:S02]  /*12ed0*/  PRMT R117, R209, 0x5410, R208 ;  /* 0x00005410d1757816 */ /* 0x000fe400000000d0 */
[----:B------:R-:W-:Y:S02]  /*12ee0*/  PRMT R116, R207, 0x5410, R206 ;  /* 0x00005410cf747816 */ /* 0x000fe400000000ce */
[----:B------:R-:W-:Y:S01]  /*12ef0*/  PRMT R119, R213, 0x5410, R119 ;  /* 0x00005410d5777816 */ /* 0x000fe20000000077 */
[----:B------:R-:W-:Y:S06]  /*12f00*/  BRA `(.L_x_3626) ;  /* 0x00000034006c7947 */ /* 0x000fec0003800000 */
.L_x_3569:
[----:B------:R-:W-:Y:S01]  /*12f10*/  BSSY.RECONVERGENT B1, `(.L_x_3627) ;  /* 0x000006c000017945 */ /* 0x000fe20003800200 */
[----:B------:R-:W-:Y:S01]  /*12f20*/  IMAD.MOV.U32 R169, RZ, RZ, RZ ;  /* 0x000000ffffa97224 */ /* 0x000fe200078e00ff */
[----:B------:R-:W-:Y:S01]  /*12f30*/  MOV R192, R208 ;  /* 0x000000d000c07202 */ /* 0x000fe20000000f00 */
[----:B0-----:R-:W-:Y:S01]  /*12f40*/  IMAD.MOV.U32 R116, RZ, RZ, R205 ;  /* 0x000000ffff747224 */ /* 0x001fe200078e00cd */
        /* <DEDUP_REMOVED lines=17> */
.L_x_3631:
        /* <DEDUP_REMOVED lines=13> */
.L_x_3633:
[----:B------:R-:W-:Y:S05]  /*13130*/  BSYNC.RECONVERGENT B3 ;  /* 0x0000000000037941 */ /* 0x000fea0003800200 */
.L_x_3632:
        /* <DEDUP_REMOVED lines=61> */
.L_x_3630:
[----:B------:R-:W-:Y:S05]  /*13510*/  BSYNC.RECONVERGENT B2 ;  /* 0x0000000000027941 */ /* 0x000fea0003800200 */
.L_x_3629:
        /* <DEDUP_REMOVED lines=10> */
[----:B------:R-:W-:-:S07]  /*135c0*/  FMUL.FTZ R169, R118, R169 ;  /* 0x000000a976a97220 */ /* 0x000fce0000410000 */
.L_x_3628:
[----:B------:R-:W-:Y:S05]  /*135d0*/  BSYNC.RECONVERGENT B1 ;  /* 0x0000000000017941 */ /* 0x000fea0003800200 */
.L_x_3627:
        /* <DEDUP_REMOVED lines=18> */
.L_x_3638:
        /* <DEDUP_REMOVED lines=13> */
.L_x_3640:
[----:B------:R-:W-:Y:S05]  /*137d0*/  BSYNC.RECONVERGENT B3 ;  /* 0x0000000000037941 */ /* 0x000fea0003800200 */
.L_x_3639:
        /* <DEDUP_REMOVED lines=61> */
.L_x_3637:
[----:B------:R-:W-:Y:S05]  /*13bb0*/  BSYNC.RECONVERGENT B2 ;  /* 0x0000000000027941 */ /* 0x000fea0003800200 */
.L_x_3636:
[----:B-----5:R-:W-:Y:S01]  /*13bc0*/  PRMT R119, R52, 0x7632, R119 ;  /* 0x0000763234777816 */ /* 0x020fe20000000077 */
[----:B------:R-:W-:Y:S01]  /*13bd0*/  HFMA2 R143, -RZ, RZ, 0.1171875, 0 ;  /* 0x2f800000ff8f7431 */ /* 0x000fe200000001ff */
        /* <DEDUP_REMOVED lines=10> */
.L_x_3635:
[----:B------:R-:W-:Y:S05]  /*13c80*/  BSYNC.RECONVERGENT B1 ;  /* 0x0000000000017941 */ /* 0x000fea0003800200 */
.L_x_3634:
        /* <DEDUP_REMOVED lines=18> */
.L_x_3645:
        /* <DEDUP_REMOVED lines=13> */
.L_x_3647:
[----:B------:R-:W-:Y:S05]  /*13e80*/  BSYNC.RECONVERGENT B3 ;  /* 0x0000000000037941 */ /* 0x000fea0003800200 */
.L_x_3646:
        /* <DEDUP_REMOVED lines=61> */
.L_x_3644:
[----:B------:R-:W-:Y:S05]  /*14260*/  BSYNC.RECONVERGENT B2 ;  /* 0x0000000000027941 */ /* 0x000fea0003800200 */
.L_x_3643:
        /* <DEDUP_REMOVED lines=11> */
.L_x_3642:
[----:B------:R-:W-:Y:S05]  /*14320*/  BSYNC.RECONVERGENT B1 ;  /* 0x0000000000017941 */ /* 0x000fea0003800200 */
.L_x_3641:
        /* <DEDUP_REMOVED lines=18> */
.L_x_3652:
        /* <DEDUP_REMOVED lines=13> */
.L_x_3654:
[----:B------:R-:W-:Y:S05]  /*14520*/  BSYNC.RECONVERGENT B3 ;  /* 0x0000000000037941 */ /* 0x000fea0003800200 */
.L_x_3653:
        /* <DEDUP_REMOVED lines=61> */
.L_x_3651:
[----:B------:R-:W-:Y:S05]  /*14900*/  BSYNC.RECONVERGENT B2 ;  /* 0x0000000000027941 */ /* 0x000fea0003800200 */
.L_x_3650:
        /* <DEDUP_REMOVED lines=12> */
.L_x_3649:
[----:B------:R-:W-:Y:S05]  /*149d0*/  BSYNC.RECONVERGENT B1 ;  /* 0x0000000000017941 */ /* 0x000fea0003800200 */
.L_x_3648:
        /* <DEDUP_REMOVED lines=18> */
.L_x_3659:
        /* <DEDUP_REMOVED lines=13> */
.L_x_3661:
[----:B------:R-:W-:Y:S05]  /*14bd0*/  BSYNC.RECONVERGENT B3 ;  /* 0x0000000000037941 */ /* 0x000fea0003800200 */
.L_x_3660:
        /* <DEDUP_REMOVED lines=61> */
.L_x_3658:
[----:B------:R-:W-:Y:S05]  /*14fb0*/  BSYNC.RECONVERGENT B2 ;  /* 0x0000000000027941 */ /* 0x000fea0003800200 */
.L_x_3657:
        /* <DEDUP_REMOVED lines=11> */
.L_x_3656:
[----:B------:R-:W-:Y:S05]  /*15070*/  BSYNC.RECONVERGENT B1 ;  /* 0x0000000000017941 */ /* 0x000fea0003800200 */
.L_x_3655:
        /* <DEDUP_REMOVED lines=18> */
.L_x_3666:
        /* <DEDUP_REMOVED lines=13> */
.L_x_3668:
[----:B------:R-:W-:Y:S05]  /*15270*/  BSYNC.RECONVERGENT B3 ;  /* 0x0000000000037941 */ /* 0x000fea0003800200 */
.L_x_3667:
        /* <DEDUP_REMOVED lines=61> */
.L_x_3665:
[----:B------:R-:W-:Y:S05]  /*15650*/  BSYNC.RECONVERGENT B2 ;  /* 0x0000000000027941 */ /* 0x000fea0003800200 */
.L_x_3664:
        /* <DEDUP_REMOVED lines=12> */
.L_x_3663:
[----:B------:R-:W-:Y:S05]  /*15720*/  BSYNC.RECONVERGENT B1 ;  /* 0x0000000000017941 */ /* 0x000fea0003800200 */
.L_x_3662:
        /* <DEDUP_REMOVED lines=18> */
.L_x_3673:
        /* <DEDUP_REMOVED lines=13> */
.L_x_3675:
[----:B------:R-:W-:Y:S05]  /*15920*/  BSYNC.RECONVERGENT B3 ;  /* 0x0000000000037941 */ /* 0x000fea0003800200 */
.L_x_3674:
        /* <DEDUP_REMOVED lines=61> */
.L_x_3672:
[----:B------:R-:W-:Y:S05]  /*15d00*/  BSYNC.RECONVERGENT B2 ;  /* 0x0000000000027941 */ /* 0x000fea0003800200 */
.L_x_3671:
        /* <DEDUP_REMOVED lines=11> */
.L_x_3670:
[----:B------:R-:W-:Y:S05]  /*15dc0*/  BSYNC.RECONVERGENT B1 ;  /* 0x0000000000017941 */ /* 0x000fea0003800200 */
.L_x_3669:
        /* <DEDUP_REMOVED lines=18> */
.L_x_3680:
        /* <DEDUP_REMOVED lines=13> */
.L_x_3682:
[----:B------:R-:W-:Y:S05]  /*15fc0*/  BSYNC.RECONVERGENT B3 ;  /* 0x0000000000037941 */ /* 0x000fea0003800200 */
.L_x_3681:
        /* <DEDUP_REMOVED lines=60> */
.L_x_3679:
[----:B------:R-:W-:Y:S05]  /*16390*/  BSYNC.RECONVERGENT B2 ;  /* 0x0000000000027941 */ /* 0x000fea0003800200 */
.L_x_3678:
        /* <DEDUP_REMOVED lines=12> */
.L_x_3677:
[----:B------:R-:W-:Y:S05]  /*16460*/  BSYNC.RECONVERGENT B1 ;  /* 0x0000000000017941 */ /* 0x000fea0003800200 */
.L_x_3676:
[----:B------:R-:W-:Y:S02]  /*16470*/  F2FP.BF16.F32.PACK_AB R119, RZ, R176 ;  /* 0x000000b0ff77723e */ /* 0x000fe400000010ff */
[----:B------:R-:W-:Y:S02]  /*16480*/  PRMT R118, R210, 0x5410, R211 ;  /* 0x00005410d2767816 */ /* 0x000fe400000000d3 */
[----:B------:R-:W-:Y:S02]  /*16490*/  PRMT R117, R209, 0x5410, R208 ;  /* 0x00005410d1757816 */ /* 0x000fe400000000d0 */
[----:B------:R-:W-:Y:S02]  /*164a0*/  PRMT R116, R207, 0x5410, R206 ;  /* 0x00005410cf747816 */ /* 0x000fe400000000ce */
[----:B------:R-:W-:-:S07]  /*164b0*/  PRMT R119, R212, 0x5410, R119 ;  /* 0x00005410d4777816 */ /* 0x000fce0000000077 */
.L_x_3626:
        /* <DEDUP_REMOVED lines=26> */
.L_x_3684:
[----:B------:R-:W-:Y:S05]  /*16660*/  BSYNC.RECONVERGENT B1 ;  /* 0x0000000000017941 */ /* 0x000fea0003800200 */
.L_x_3683:
[----:B------:R-:W-:Y:S01]  /*16670*/  IADD3 R195, PT, PT, R195, 0x20, RZ ;  /* 0x00000020c3c37810 */ /* 0x000fe20007ffe0ff */
[----:B------:R-:W-:-:S07]  /*16680*/  VIADD R197, R197, 0x20 ;  /* 0x00000020c5c57836 */ /* 0x000fce0000000000 */
.L_x_3568:
[----:B------:R-:W-:Y:S05]  /*16690*/  BSYNC.RECONVERGENT B0 ;  /* 0x0000000000007941 */ /* 0x000fea0003800200 */
.L_x_3567:
        /* <DEDUP_REMOVED lines=35> */
.L_x_3692:
        /* <DEDUP_REMOVED lines=13> */
.L_x_3694:
[----:B------:R-:W-:Y:S05]  /*169a0*/  BSYNC.RECONVERGENT B3 ;  /* 0x0000000000037941 */ /* 0x000fea0003800200 */
.L_x_3693:
        /* <DEDUP_REMOVED lines=61> */
.L_x_3691:
[----:B------:R-:W-:Y:S05]  /*16d80*/  BSYNC.RECONVERGENT B2 ;  /* 0x0000000000027941 */ /* 0x000fea0003800200 */
.L_x_3690:
        /* <DEDUP_REMOVED lines=12> */
.L_x_3689:
[----:B------:R-:W-:Y:S05]  /*16e50*/  BSYNC.RECONVERGENT B1 ;  /* 0x0000000000017941 */ /* 0x000fea0003800200 */
.L_x_3688:
        /* <DEDUP_REMOVED lines=23> */
.L_x_3699:
        /* <DEDUP_REMOVED lines=13> */
.L_x_3701:
[----:B------:R-:W-:Y:S05]  /*170a0*/  BSYNC.RECONVERGENT B3 ;  /* 0x0000000000037941 */ /* 0x000fea0003800200 */
.L_x_3700:
        /* <DEDUP_REMOVED lines=61> */
.L_x_3698:
[----:B------:R-:W-:Y:S05]  /*17480*/  BSYNC.RECONVERGENT B2 ;  /* 0x0000000000027941 */ /* 0x000fea0003800200 */
.L_x_3697:
        /* <DEDUP_REMOVED lines=14> */
.L_x_3696:
[----:B------:R-:W-:Y:S05]  /*17570*/  BSYNC.RECONVERGENT B1 ;  /* 0x0000000000017941 */ /* 0x000fea0003800200 */
.L_x_3695:
        /* <DEDUP_REMOVED lines=22> */
.L_x_3706:
        /* <DEDUP_REMOVED lines=13> */
.L_x_3708:
[----:B------:R-:W-:Y:S05]  /*177b0*/  BSYNC.RECONVERGENT B3 ;  /* 0x0000000000037941 */ /* 0x000fea0003800200 */
.L_x_3707:
        /* <DEDUP_REMOVED lines=61> */
.L_x_3705:
[----:B------:R-:W-:Y:S05]  /*17b90*/  BSYNC.RECONVERGENT B2 ;  /* 0x0000000000027941 */ /* 0x000fea0003800200 */
.L_x_3704:
        /* <DEDUP_REMOVED lines=12> */
.L_x_3703:
[----:B------:R-:W-:Y:S05]  /*17c60*/  BSYNC.RECONVERGENT B1 ;  /* 0x0000000000017941 */ /* 0x000fea0003800200 */
.L_x_3702:
        /* <DEDUP_REMOVED lines=23> */
.L_x_3713:
        /* <DEDUP_REMOVED lines=13> */
.L_x_3715:
[----:B------:R-:W-:Y:S05]  /*17eb0*/  BSYNC.RECONVERGENT B3 ;  /* 0x0000000000037941 */ /* 0x000fea0003800200 */
.L_x_3714:
        /* <DEDUP_REMOVED lines=61> */
.L_x_3712:
[----:B------:R-:W-:Y:S05]  /*18290*/  BSYNC.RECONVERGENT B2 ;  /* 0x0000000000027941 */ /* 0x000fea0003800200 */
.L_x_3711:
        /* <DEDUP_REMOVED lines=14> */
.L_x_3710:
[----:B------:R-:W-:Y:S05]  /*18380*/  BSYNC.RECONVERGENT B1 ;  /* 0x0000000000017941 */ /* 0x000fea0003800200 */
.L_x_3709:
        /* <DEDUP_REMOVED lines=22> */
.L_x_3720:
        /* <DEDUP_REMOVED lines=13> */
.L_x_3722:
[----:B------:R-:W-:Y:S05]  /*185c0*/  BSYNC.RECONVERGENT B3 ;  /* 0x0000000000037941 */ /* 0x000fea0003800200 */
.L_x_3721:
        /* <DEDUP_REMOVED lines=61> */
.L_x_3719:
[----:B------:R-:W-:Y:S05]  /*189a0*/  BSYNC.RECONVERGENT B2 ;  /* 0x0000000000027941 */ /* 0x000fea0003800200 */
.L_x_3718:
        /* <DEDUP_REMOVED lines=12> */
.L_x_3717:
[----:B------:R-:W-:Y:S05]  /*18a70*/  BSYNC.RECONVERGENT B1 ;  /* 0x0000000000017941 */ /* 0x000fea0003800200 */
.L_x_3716:
        /* <DEDUP_REMOVED lines=23> */
.L_x_3727:
        /* <DEDUP_REMOVED lines=13> */
.L_x_3729:
[----:B------:R-:W-:Y:S05]  /*18cc0*/  BSYNC.RECONVERGENT B3 ;  /* 0x0000000000037941 */ /* 0x000fea0003800200 */
.L_x_3728:
        /* <DEDUP_REMOVED lines=61> */
.L_x_3726:
[----:B------:R-:W-:Y:S05]  /*190a0*/  BSYNC.RECONVERGENT B2 ;  /* 0x0000000000027941 */ /* 0x000fea0003800200 */
.L_x_3725:
        /* <DEDUP_REMOVED lines=14> */
.L_x_3724:
[----:B------:R-:W-:Y:S05]  /*19190*/  BSYNC.RECONVERGENT B1 ;  /* 0x0000000000017941 */ /* 0x000fea0003800200 */
.L_x_3723:
        /* <DEDUP_REMOVED lines=22> */
.L_x_3734:
        /* <DEDUP_REMOVED lines=13> */
.L_x_3736:
[----:B------:R-:W-:Y:S05]  /*193d0*/  BSYNC.RECONVERGENT B3 ;  /* 0x0000000000037941 */ /* 0x000fea0003800200 */
.L_x_3735:
        /* <DEDUP_REMOVED lines=61> */
.L_x_3733:
[----:B------:R-:W-:Y:S05]  /*197b0*/  BSYNC.RECONVERGENT B2 ;  /* 0x0000000000027941 */ /* 0x000fea0003800200 */
.L_x_3732:
        /* <DEDUP_REMOVED lines=12> */
.L_x_3731:
[----:B------:R-:W-:Y:S05]  /*19880*/  BSYNC.RECONVERGENT B1 ;  /* 0x0000000000017941 */ /* 0x000fea0003800200 */
.L_x_3730:
        /* <DEDUP_REMOVED lines=23> */
.L_x_3741:
        /* <DEDUP_REMOVED lines=13> */
.L_x_3743:
[----:B------:R-:W-:Y:S05]  /*19ad0*/  BSYNC.RECONVERGENT B3 ;  /* 0x0000000000037941 */ /* 0x000fea0003800200 */
.L_x_3742:
        /* <DEDUP_REMOVED lines=51> */
[----:B------:R-:W-:Y:S01]  /*19e10*/  IMAD.MOV.U32 R205, RZ, RZ, RZ ;  /* 0x000000ffffcd7224 */ /* 0x000fe200078e00ff */
[----:B------:R-:W-:Y:S01]  /*19e20*/  LOP3.LUT R119, R119, R118, R201, 0x96, !PT ;  /* 0x0000007677777212 */ /* 0x000fe200078e96c9 */
[----:B------:R-:W-:-:S04]  /*19e30*/  IMAD.WIDE.U32 R202, R163, -0x326172a9, RZ ;  /* 0xcd9e8d57a3ca7825 */ /* 0x000fc800078e00ff */
[----:B------:R-:W-:Y:S01]  /*19e40*/  IMAD.WIDE.U32 R206, R119, -0x2daee0ad, RZ ;  /* 0xd2511f5377ce7825 */ /* 0x000fe200078e00ff */
[----:B------:R-:W-:Y:S02]  /*19e50*/  LOP3.LUT R200, R117, R200, R203, 0x96, !PT ;  /* 0x000000c875c87212 */ /* 0x000fe400078e96cb */
[----:B------:R-:W-:Y:S01]  /*19e60*/  MOV R117, R214 ;  /* 0x000000d600757202 */ /* 0x000fe20000000f00 */
[----:B------:R-:W-:-:S05]  /*19e70*/  VIADD R201, R145, 0x96a522ad ;  /* 0x96a522ad91c97836 */ /* 0x000fca0000000000 */
[----:B------:R-:W-:-:S07]  /*19e80*/  LOP3.LUT R201, R201, R116, R207, 0x96, !PT ;  /* 0x00000074c9c97212 */ /* 0x000fce00078e96cf */
.L_x_3740:
[----:B------:R-:W-:Y:S05]  /*19e90*/  BSYNC.RECONVERGENT B2 ;  /* 0x0000000000027941 */ /* 0x000fea0003800200 */
.L_x_3739:
        /* <DEDUP_REMOVED lines=14> */
.L_x_3738:
[----:B------:R-:W-:Y:S05]  /*19f80*/  BSYNC.RECONVERGENT B1 ;  /* 0x0000000000017941 */ /* 0x000fea0003800200 */
.L_x_3737:
[----:B------:R-:W-:Y:S02]  /*19f90*/  F2FP.BF16.F32.PACK_AB R119, RZ, R204 ;  /* 0x000000ccff77723e */ /* 0x000fe400000010ff */
[----:B------:R-:W-:Y:S02]  /*19fa0*/  PRMT R118, R212, 0x5410, R213 ;  /* 0x00005410d4767816 */ /* 0x000fe400000000d5 */
[----:B------:R-:W-:Y:S02]  /*19fb0*/  PRMT R117, R210, 0x5410, R211 ;  /* 0x00005410d2757816 */ /* 0x000fe400000000d3 */
[----:B------:R-:W-:Y:S02]  /*19fc0*/  PRMT R116, R209, 0x5410, R208 ;  /* 0x00005410d1747816 */ /* 0x000fe400000000d0 */
[----:B------:R-:W-:Y:S01]  /*19fd0*/  PRMT R119, R215, 0x5410, R119 ;  /* 0x00005410d7777816 */ /* 0x000fe20000000077 */
[----:B------:R-:W-:Y:S06]  /*19fe0*/  BRA `(.L_x_3744) ;  /* 0x00000034006c7947 */ /* 0x000fec0003800000 */
.L_x_3687:
[----:B------:R-:W-:Y:S01]  /*19ff0*/  BSSY.RECONVERGENT B1, `(.L_x_3745) ;  /* 0x000006b000017945 */ /* 0x000fe20003800200 */
[----:B------:R-:W-:Y:S01]  /*1a000*/  MOV R177, RZ ;  /* 0x000000ff00b17202 */ /* 0x000fe20000000f00 */
[----:B------:R-:W-:Y:S01]  /*1a010*/  IMAD.MOV.U32 R206, RZ, RZ, R208 ;  /* 0x000000ffffce7224 */ /* 0x000fe200078e00d0 */
[----:B0-----:R-:W-:Y:S01]  /*1a020*/  MOV R116, R205 ;  /* 0x000000cd00747202 */ /* 0x001fe20000000f00 */
        /* <DEDUP_REMOVED lines=17> */
.L_x_3749:
        /* <DEDUP_REMOVED lines=13> */
.L_x_3751:
[----:B------:R-:W-:Y:S05]  /*1a210*/  BSYNC.RECONVERGENT B3 ;  /* 0x0000000000037941 */ /* 0x000fea0003800200 */
.L_x_3750:
        /* <DEDUP_REMOVED lines=59> */
[----:B------:R-:W-:-:S07]  /*1a5d0*/  IMAD.MOV.U32 R116, RZ, RZ, RZ ;  /* 0x000000ffff747224 */ /* 0x000fce00078e00ff */
.L_x_3748:
[----:B------:R-:W-:Y:S05]  /*1a5e0*/  BSYNC.RECONVERGENT B2 ;  /* 0x0000000000027941 */ /* 0x000fea0003800200 */
.L_x_3747:
        /* <DEDUP_REMOVED lines=11> */
.L_x_3746:
[----:B------:R-:W-:Y:S05]  /*1a6a0*/  BSYNC.RECONVERGENT B1 ;  /* 0x0000000000017941 */ /* 0x000fea0003800200 */
.L_x_3745:
        /* <DEDUP_REMOVED lines=18> */
.L_x_3756:
        /* <DEDUP_REMOVED lines=13> */
.L_x_3758:
[----:B------:R-:W-:Y:S05]  /*1a8a0*/  BSYNC.RECONVERGENT B3 ;  /* 0x0000000000037941 */ /* 0x000fea0003800200 */
.L_x_3757:
        /* <DEDUP_REMOVED lines=61> */
.L_x_3755:
[----:B------:R-:W-:Y:S05]  /*1ac80*/  BSYNC.RECONVERGENT B2 ;  /* 0x0000000000027941 */ /* 0x000fea0003800200 */
.L_x_3754:
        /* <DEDUP_REMOVED lines=12> */
.L_x_3753:
[----:B------:R-:W-:Y:S05]  /*1ad50*/  BSYNC.RECONVERGENT B1 ;  /* 0x0000000000017941 */ /* 0x000fea0003800200 */
.L_x_3752:
        /* <DEDUP_REMOVED lines=18> */
.L_x_3763:
        /* <DEDUP_REMOVED lines=13> */
.L_x_3765:
[----:B------:R-:W-:Y:S05]  /*1af50*/  BSYNC.RECONVERGENT B3 ;  /* 0x0000000000037941 */ /* 0x000fea0003800200 */
.L_x_3764:
        /* <DEDUP_REMOVED lines=61> */
.L_x_3762:
[----:B------:R-:W-:Y:S05]  /*1b330*/  BSYNC.RECONVERGENT B2 ;  /* 0x0000000000027941 */ /* 0x000fea0003800200 */
.L_x_3761:
        /* <DEDUP_REMOVED lines=11> */
.L_x_3760:
[----:B------:R-:W-:Y:S05]  /*1b3f0*/  BSYNC.RECONVERGENT B1 ;  /* 0x0000000000017941 */ /* 0x000fea0003800200 */
.L_x_3759:
        /* <DEDUP_REMOVED lines=18> */
.L_x_3770:
        /* <DEDUP_REMOVED lines=13> */
.L_x_3772:
[----:B------:R-:W-:Y:S05]  /*1b5f0*/  BSYNC.RECONVERGENT B3 ;  /* 0x0000000000037941 */ /* 0x000fea0003800200 */
.L_x_3771:
        /* <DEDUP_REMOVED lines=61> */
.L_x_3769:
[----:B------:R-:W-:Y:S05]  /*1b9d0*/  BSYNC.RECONVERGENT B2 ;  /* 0x0000000000027941 */ /* 0x000fea0003800200 */
.L_x_3768:
        /* <DEDUP_REMOVED lines=12> */
.L_x_3767:
[----:B------:R-:W-:Y:S05]  /*1baa0*/  BSYNC.RECONVERGENT B1 ;  /* 0x0000000000017941 */ /* 0x000fea0003800200 */
.L_x_3766:
        /* <DEDUP_REMOVED lines=18> */
.L_x_3777:
        /* <DEDUP_REMOVED lines=13> */
.L_x_3779:
[----:B------:R-:W-:Y:S05]  /*1bca0*/  BSYNC.RECONVERGENT B3 ;  /* 0x0000000000037941 */ /* 0x000fea0003800200 */
.L_x_3778:
        /* <DEDUP_REMOVED lines=61> */
.L_x_3776:
[----:B------:R-:W-:Y:S05]  /*1c080*/  BSYNC.RECONVERGENT B2 ;  /* 0x0000000000027941 */ /* 0x000fea0003800200 */
.L_x_3775:
        /* <DEDUP_REMOVED lines=11> */
.L_x_3774:
[----:B------:R-:W-:Y:S05]  /*1c140*/  BSYNC.RECONVERGENT B1 ;  /* 0x0000000000017941 */ /* 0x000fea0003800200 */
.L_x_3773:
        /* <DEDUP_REMOVED lines=18> */
.L_x_3784:
        /* <DEDUP_REMOVED lines=13> */
.L_x_3786:
[----:B------:R-:W-:Y:S05]  /*1c340*/  BSYNC.RECONVERGENT B3 ;  /* 0x0000000000037941 */ /* 0x000fea0003800200 */
.L_x_3785:
        /* <DEDUP_REMOVED lines=61> */
.L_x_3783:
[----:B------:R-:W-:Y:S05]  /*1c720*/  BSYNC.RECONVERGENT B2 ;  /* 0x0000000000027941 */ /* 0x000fea0003800200 */
.L_x_3782:
        /* <DEDUP_REMOVED lines=12> */
.L_x_3781:
[----:B------:R-:W-:Y:S05]  /*1c7f0*/  BSYNC.RECONVERGENT B1 ;  /* 0x0000000000017941 */ /* 0x000fea0003800200 */
.L_x_3780:
        /* <DEDUP_REMOVED lines=18> */
.L_x_3791:
        /* <DEDUP_REMOVED lines=13> */
.L_x_3793:
[----:B------:R-:W-:Y:S05]  /*1c9f0*/  BSYNC.RECONVERGENT B3 ;  /* 0x0000000000037941 */ /* 0x000fea0003800200 */
.L_x_3792:
        /* <DEDUP_REMOVED lines=61> */
.L_x_3790:
[----:B------:R-:W-:Y:S05]  /*1cdd0*/  BSYNC.RECONVERGENT B2 ;  /* 0x0000000000027941 */ /* 0x000fea0003800200 */
.L_x_3789:
        /* <DEDUP_REMOVED lines=11> */
.L_x_3788:
[----:B------:R-:W-:Y:S05]  /*1ce90*/  BSYNC.RECONVERGENT B1 ;  /* 0x0000000000017941 */ /* 0x000fea0003800200 */
.L_x_3787:
        /* <DEDUP_REMOVED lines=18> */
.L_x_3798:
        /* <DEDUP_REMOVED lines=13> */
.L_x_3800:
[----:B------:R-:W-:Y:S05]  /*1d090*/  BSYNC.RECONVERGENT B3 ;  /* 0x0000000000037941 */ /* 0x000fea0003800200 */
.L_x_3799:
        /* <DEDUP_REMOVED lines=38> */
[----:B------:R-:W-:Y:S01]  /*1d300*/  IADD3 R163, PT, PT, R144, 0x5384540f, RZ ;  /* 0x5384540f90a37810 */ /* 0x000fe20007ffe0ff */
[----:B------:R-:W-:Y:S01]  /*1d310*/  VIADD R201, R145, 0x96a522ad ;  /* 0x96a522ad91c97836 */ /* 0x000fe20000000000 */
[----:B------:R-:W-:Y:S01]  /*1d320*/  LOP3.LUT R118, R117, R116, R165, 0x96, !PT ;  /* 0x0000007475767212 */ /* 0x000fe200078e96a5 */
[----:B------:R-:W-:-:S04]  /*1d330*/  IMAD.WIDE.U32 R116, R119, -0x326172a9, RZ ;  /* 0xcd9e8d5777747825 */ /* 0x000fc800078e00ff */
[----:B------:R-:W-:Y:S01]  /*1d340*/  IMAD.WIDE.U32 R118, R118, -0x2daee0ad, RZ ;  /* 0xd2511f5376767825 */ /* 0x000fe200078e00ff */
[----:B------:R-:W-:-:S03]  /*1d350*/  LOP3.LUT R163, R163, R164, R117, 0x96, !PT ;  /* 0x000000a4a3a37212 */ /* 0x000fc600078e9675 */
[----:B------:R-:W-:Y:S02]  /*1d360*/  VIADD R165, R145, 0x1fd5c5a3 ;  /* 0x1fd5c5a391a57836 */ /* 0x000fe40000000000 */
[----:B------:R-:W-:Y:S02]  /*1d370*/  VIADD R117, R144, 0xf1bbcdc8 ;  /* 0xf1bbcdc890757836 */ /* 0x000fe40000000000 */
[----:B------:R-:W-:Y:S01]  /*1d380*/  IMAD.MOV.U32 R205, RZ, RZ, RZ ;  /* 0x000000ffffcd7224 */ /* 0x000fe200078e00ff */
        /* <DEDUP_REMOVED lines=11> */
[----:B------:R-:W-:Y:S01]  /*1d440*/  IMAD.MOV.U32 R117, RZ, RZ, R206 ;  /* 0x000000ffff757224 */ /* 0x000fe200078e00ce */
[----:B------:R-:W-:Y:S02]  /*1d450*/  LOP3.LUT R201, R201, R162, R119, 0x96, !PT ;  /* 0x000000a2c9c97212 */ /* 0x000fe400078e9677 */
[----:B------:R-:W-:-:S07]  /*1d460*/  MOV R206, R118 ;  /* 0x0000007600ce7202 */ /* 0x000fce0000000f00 */
.L_x_3797:
[----:B------:R-:W-:Y:S05]  /*1d470*/  BSYNC.RECONVERGENT B2 ;  /* 0x0000000000027941 */ /* 0x000fea0003800200 */
.L_x_3796:
[----:B-----5:R-:W-:Y:S02]  /*1d480*/  PRMT R118, R55, 0x7632, R118 ;  /* 0x0000763237767816 */ /* 0x020fe40000000076 */
[----:B------:R-:W-:Y:S01]  /*1d490*/  I2FP.F32.U32 R116, R117 ;  /* 0x0000007500747245 */ /* 0x000fe20000201000 */
[----:B------:R-:W-:Y:S02]  /*1d4a0*/  HFMA2 R117, -RZ, RZ, 0.1171875, 0 ;  /* 0x2f800000ff757431 */ /* 0x000fe400000001ff */
        /* <DEDUP_REMOVED lines=9> */
.L_x_3795:
[----:B------:R-:W-:Y:S05]  /*1d540*/  BSYNC.RECONVERGENT B1 ;  /* 0x0000000000017941 */ /* 0x000fea0003800200 */
.L_x_3794:
[----:B------:R-:W-:Y:S02]  /*1d550*/  F2FP.BF16.F32.PACK_AB R119, RZ, R204 ;  /* 0x000000ccff77723e */ /* 0x000fe400000010ff */
[----:B------:R-:W-:Y:S02]  /*1d560*/  PRMT R118, R211, 0x5410, R212 ;  /* 0x00005410d3767816 */ /* 0x000fe400000000d4 */
[----:B------:R-:W-:Y:S02]  /*1d570*/  PRMT R117, R209, 0x5410, R210 ;  /* 0x00005410d1757816 */ /* 0x000fe400000000d2 */
[----:B------:R-:W-:Y:S02]  /*1d580*/  PRMT R116, R208, 0x5410, R207 ;  /* 0x00005410d0747816 */ /* 0x000fe400000000cf */
[----:B------:R-:W-:-:S07]  /*1d590*/  PRMT R119, R213, 0x5410, R119 ;  /* 0x00005410d5777816 */ /* 0x000fce0000000077 */
.L_x_3744:
[----:B------:R-:W0:Y:S01]  /*1d5a0*/  LDC.64 R162, c[0x0][0x3a8] ;  /* 0x0000ea00ffa27b82 */ /* 0x000e220000000a00 */
[----:B------:R-:W-:Y:S01]  /*1d5b0*/  BSSY.RECONVERGENT B1, `(.L_x_3801) ;  /* 0x0000019000017945 */ /* 0x000fe20003800200 */
[----:B------:R-:W-:Y:S02]  /*1d5c0*/  IMAD.MOV.U32 R208, RZ, RZ, R206 ;  /* 0x000000ffffd07224 */ /* 0x000fe400078e00ce */
[----:B0-----:R-:W-:-:S05]  /*1d5d0*/  IMAD.WIDE.U32 R162, R195, 0x10, R162 ;  /* 0x00000010c3a27825 */ /* 0x001fca00078e00a2 */
[----:B------:R0:W-:Y:S01]  /*1d5e0*/  STG.E.128 desc[UR6][R162.64], R116 ;  /* 0x00000074a2007986 */ /* 0x0001e2000c101d06 */
[----:B------:R-:W-:Y:S05]  /*1d5f0*/  @!P2 BRA `(.L_x_3802) ;  /* 0x000000000050a947 */ /* 0x000fea0003800000 */
[----:B0-----:R-:W-:Y:S01]  /*1d600*/  SHF.L.U32 R119, R155, 0x10, RZ ;  /* 0x000000109b777819 */ /* 0x001fe200000006ff */
[----:B------:R-:W0:Y:S01]  /*1d610*/  LDC.64 R116, c[0x0][0x3b0] ;  /* 0x0000ec00ff747b82 */ /* 0x000e220000000a00 */
[----:B------:R-:W-:Y:S02]  /*1d620*/  LOP3.LUT R118, R203, 0xffff, RZ, 0xc0, !PT ;  /* 0x0000ffffcb767812 */ /* 0x000fe400078ec0ff */
[----:B------:R-:W-:Y:S02]  /*1d630*/  LOP3.LUT R119, R119, 0xff0000, RZ, 0xc0, !PT ;  /* 0x00ff000077777812 */ /* 0x000fe400078ec0ff */
[----:B------:R-:W-:Y:S02]  /*1d640*/  PRMT R163, R153, 0x7104, RZ ;  /* 0x0000710499a37816 */ /* 0x000fe400000000ff */
[----:B------:R-:W-:Y:S02]  /*1d650*/  PRMT R118, R119, 0x4210, R118 ;  /* 0x0000421077767816 */ /* 0x000fe40000000076 */
[----:B------:R-:W-:-:S02]  /*1d660*/  LOP3.LUT R119, R149, 0xff, RZ, 0xc0, !PT ;  /* 0x000000ff95777812 */ /* 0x000fc400078ec0ff */
[----:B------:R-:W-:Y:S02]  /*1d670*/  LOP3.LUT R162, R147, 0xff, RZ, 0xc0, !PT ;  /* 0x000000ff93a27812 */ /* 0x000fe400078ec0ff */
[----:B------:R-:W-:Y:S02]  /*1d680*/  LOP3.LUT R164, R143, 0xff, RZ, 0xc0, !PT ;  /* 0x000000ff8fa47812 */ /* 0x000fe400078ec0ff */
[----:B------:R-:W-:Y:S01]  /*1d690*/  LOP3.LUT R206, R118, 0xff00, R163, 0xf8, !PT ;  /* 0x0000ff0076ce7812 */ /* 0x000fe200078ef8a3 */
[----:B------:R-:W-:-:S03]  /*1d6a0*/  IMAD.WIDE.U32 R118, R119, 0x1000000, RZ ;  /* 0x0100000077767825 */ /* 0x000fc600078e00ff */
[----:B------:R-:W-:Y:S01]  /*1d6b0*/  LOP3.LUT R207, R206, 0xff, R151, 0xf8, !PT ;  /* 0x000000ffcecf7812 */ /* 0x000fe200078ef897 */
[----:B------:R-:W-:-:S04]  /*1d6c0*/  IMAD.WIDE.U32 R162, R162, 0x10000, RZ ;  /* 0x00010000a2a27825 */ /* 0x000fc800078e00ff */
[----:B------:R-:W-:Y:S01]  /*1d6d0*/  IMAD.WIDE.U32 R164, R164, 0x100, RZ ;  /* 0x00000100a4a47825 */ /* 0x000fe200078e00ff */
[----:B------:R-:W-:-:S03]  /*1d6e0*/  LOP3.LUT R207, R163, R207, R119, 0xfe, !PT ;  /* 0x000000cfa3cf7212 */ /* 0x000fc600078efe77 */
[----:B0-----:R-:W-:Y:S01]  /*1d6f0*/  IMAD.WIDE.U32 R116, R197, 0x8, R116 ;  /* 0x00000008c5747825 */ /* 0x001fe200078e0074 */
[----:B------:R-:W-:Y:S02]  /*1d700*/  LOP3.LUT R118, R164, R118, R162, 0xfe, !PT ;  /* 0x00000076a4767212 */ /* 0x000fe400078efea2 */
[----:B------:R-:W-:Y:S02]  /*1d710*/  LOP3.LUT R119, R207, R165, RZ, 0xfc, !PT ;  /* 0x000000a5cf777212 */ /* 0x000fe400078efcff */
[----:B------:R-:W-:-:S05]  /*1d720*/  LOP3.LUT R118, R118, 0xff, R141, 0xf8, !PT ;  /* 0x000000ff76767812 */ /* 0x000fca00078ef88d */
[----:B------:R1:W-:Y:S02]  /*1d730*/  STG.E.64 desc[UR6][R116.64], R118 ;  /* 0x0000007674007986 */ /* 0x0003e4000c101b06 */
.L_x_3802:
[----:B------:R-:W-:Y:S05]  /*1d740*/  BSYNC.RECONVERGENT B1 ;  /* 0x0000000000017941 */ /* 0x000fea0003800200 */
.L_x_3801:
[----:B------:R-:W-:Y:S01]  /*1d750*/  VIADD R195, R195, 0x20 ;  /* 0x00000020c3c37836 */ /* 0x000fe20000000000 */
[----:B------:R-:W-:-:S07]  /*1d760*/  IADD3 R197, PT, PT, R197, 0x20, RZ ;  /* 0x00000020c5c57810 */ /* 0x000fce0007ffe0ff */
.L_x_3686:
[----:B------:R-:W-:Y:S05]  /*1d770*/  BSYNC.RECONVERGENT B0 ;  /* 0x0000000000007941 */ /* 0x000fea0003800200 */
.L_x_3685:
[----:B------:R-:W-:Y:S01]  /*1d780*/  ISETP.GE.U32.AND P1, PT, R2, 0xa0, PT ;  /* 0x000000a00200780c */ /* 0x000fe20003f26070 */
[----:B------:R-:W-:-:S12]  /*1d790*/  BSSY.RECONVERGENT B0, `(.L_x_3803) ;  /* 0x0000706000007945 */ /* 0x000fd80003800200 */
        /* <DEDUP_REMOVED lines=32> */
.L_x_3810:
        /* <DEDUP_REMOVED lines=13> */
.L_x_3812:
[----:B------:R-:W-:Y:S05]  /*1da70*/  BSYNC.RECONVERGENT B3 ;  /* 0x0000000000037941 */ /* 0x000fea0003800200 */
.L_x_3811:
        /* <DEDUP_REMOVED lines=61> */
.L_x_3809:
[----:B------:R-:W-:Y:S05]  /*1de50*/  BSYNC.RECONVERGENT B2 ;  /* 0x0000000000027941 */ /* 0x000fea0003800200 */
.L_x_3808:
[----:B------:R-:W-:Y:S01]  /*1de60*/  I2FP.F32.U32 R117, R117 ;  /* 0x0000007500757245 */ /* 0x000fe20000201000 */
[----:B------:R-:W-:Y:S02]  /*1de70*/  HFMA2 R118, -RZ, RZ, 0.1171875, 0 ;  /* 0x2f800000ff767431 */ /* 0x000fe400000001ff */
[----:B------:R-:W-:-:S03]  /*1de80*/  IMAD.U32 R119, R52, 0x10000, RZ ;  /* 0x0001000034777824 */ /* 0x000fc600078e00ff */
[----:B------:R-:W-:Y:S01]  /*1de90*/  FFMA.FTZ R117, R117, R118, 1.1641532182693481445e-10 ;  /* 0x2f00000075757423 */ /* 0x000fe20000010076 */
[----:B------:R-:W-:-:S04]  /*1dea0*/  FMUL.FTZ R119, R119, UR11 ;  /* 0x0000000b77777c20 */ /* 0x000fc80008410000 */
[----:B------:R-:W-:Y:S01]  /*1deb0*/  FMUL.FTZ R119, R119, UR10 ;  /* 0x0000000a77777c20 */ /* 0x000fe20008410000 */
[----:B------:R-:W-:Y:S02]  /*1dec0*/  FSETP.GTU.FTZ.AND P4, PT, R117, UR8, PT ;  /* 0x0000000875007c0b */ /* 0x000fe4000bf9c000 */
[----:B------:R-:W-:Y:S02]  /*1ded0*/  SHF.L.U32 R117, R56, 0x10, RZ ;  /* 0x0000001038757819 */ /* 0x000fe400000006ff */
[----:B------:R-:W-:Y:S01]  /*1dee0*/  FSEL R184, R119, RZ, !P4 ;  /* 0x000000ff77b87208 */ /* 0x000fe20006000000 */
[----:B------:R-:W-:Y:S01]  /*1def0*/  IMAD.U32 R119, R48, 0x10000, RZ ;  /* 0x0001000030777824 */ /* 0x000fe200078e00ff */
[----:B------:R-:W-:-:S03]  /*1df00*/  SEL R141, RZ, 0x1, P4 ;  /* 0x00000001ff8d7807 */ /* 0x000fc60002000000 */
[----:B------:R-:W-:-:S07]  /*1df10*/  FFMA.FTZ R184, R184, R117, R119 ;  /* 0x00000075b8b87223 */ /* 0x000fce0000010077 */
.L_x_3807:
[----:B------:R-:W-:Y:S05]  /*1df20*/  BSYNC.RECONVERGENT B1 ;  /* 0x0000000000017941 */ /* 0x000fea0003800200 */
.L_x_3806:
        /* <DEDUP_REMOVED lines=23> */
.L_x_3817:
        /* <DEDUP_REMOVED lines=13> */
.L_x_3819:
[----:B------:R-:W-:Y:S05]  /*1e170*/  BSYNC.RECONVERGENT B3 ;  /* 0x0000000000037941 */ /* 0x000fea0003800200 */
.L_x_3818:
        /* <DEDUP_REMOVED lines=55> */
[----:B------:R-:W-:Y:S01]  /*1e4f0*/  HFMA2 R117, -RZ, RZ, 0, 0 ;  /* 0x00000000ff757431 */ /* 0x000fe200000001ff */
[----:B------:R-:W-:Y:S01]  /*1e500*/  MOV R187, R116 ;  /* 0x0000007400bb7202 */ /* 0x000fe20000000f00 */
[----:B------:R-:W-:Y:S02]  /*1e510*/  VIADD R119, R144, 0x8ff34781 ;  /* 0x8ff3478190777836 */ /* 0x000fe40000000000 */
[----:B------:R-:W-:Y:S02]  /*1e520*/  IMAD.MOV.U32 R202, RZ, RZ, R162 ;  /* 0x000000ffffca7224 */ /* 0x000fe400078e00a2 */
[----:B------:R-:W-:Y:S01]  /*1e530*/  IMAD.MOV.U32 R118, RZ, RZ, R186 ;  /* 0x000000ffff767224 */ /* 0x000fe200078e00ba */
[----:B------:R-:W-:-:S07]  /*1e540*/  LOP3.LUT R200, R119, R200, R163, 0x96, !PT ;  /* 0x000000c877c87212 */ /* 0x000fce00078e96a3 */
.L_x_3816:
[----:B------:R-:W-:Y:S05]  /*1e550*/  BSYNC.RECONVERGENT B2 ;  /* 0x0000000000027941 */ /* 0x000fea0003800200 */
.L_x_3815:
[----:B------:R-:W-:Y:S01]  /*1e560*/  PRMT R119, R52, 0x7632, R119 ;  /* 0x0000763234777816 */ /* 0x000fe20000000077 */
[----:B------:R-:W-:Y:S01]  /*1e570*/  IMAD.MOV.U32 R143, RZ, RZ, 0x2f800000 ;  /* 0x2f800000ff8f7424 */ /* 0x000fe200078e00ff */
[----:B------:R-:W-:Y:S02]  /*1e580*/  I2FP.F32.U32 R116, R118 ;  /* 0x0000007600747245 */ /* 0x000fe40000201000 */
[----:B------:R-:W-:Y:S02]  /*1e590*/  SHF.L.U32 R119, R119, 0x10, RZ ;  /* 0x0000001077777819 */ /* 0x000fe400000006ff */
[----:B------:R-:W-:Y:S01]  /*1e5a0*/  PRMT R118, R48, 0x7632, R118 ;  /* 0x0000763230767816 */ /* 0x000fe20000000076 */
[----:B------:R-:W-:Y:S02]  /*1e5b0*/  FFMA.FTZ R116, R116, R143, 1.1641532182693481445e-10 ;  /* 0x2f00000074747423 */ /* 0x000fe4000001008f */
[----:B------:R-:W-:Y:S01]  /*1e5c0*/  FMUL.FTZ R119, R119, UR11 ;  /* 0x0000000b77777c20 */ /* 0x000fe20008410000 */
[----:B------:R-:W-:-:S02]  /*1e5d0*/  SHF.L.U32 R118, R118, 0x10, RZ ;  /* 0x0000001076767819 */ /* 0x000fc400000006ff */
[----:B------:R-:W-:Y:S01]  /*1e5e0*/  FSETP.GTU.FTZ.AND P4, PT, R116, UR8, PT ;  /* 0x0000000874007c0b */ /* 0x000fe2000bf9c000 */
[----:B------:R-:W-:Y:S01]  /*1e5f0*/  FMUL.FTZ R119, R119, UR10 ;  /* 0x0000000a77777c20 */ /* 0x000fe20008410000 */
[----:B------:R-:W-:Y:S02]  /*1e600*/  IMAD.U32 R116, R122, 0x10000, RZ ;  /* 0x000100007a747824 */ /* 0x000fe400078e00ff */
[----:B------:R-:W-:Y:S02]  /*1e610*/  SEL R143, RZ, 0x1, P4 ;  /* 0x00000001ff8f7807 */ /* 0x000fe40002000000 */
[----:B------:R-:W-:-:S05]  /*1e620*/  FSEL R119, R119, RZ, !P4 ;  /* 0x000000ff77777208 */ /* 0x000fca0006000000 */
[----:B------:R-:W-:-:S07]  /*1e630*/  FFMA.FTZ R185, R119, R116, R118 ;  /* 0x0000007477b97223 */ /* 0x000fce0000010076 */
.L_x_3814:
[----:B------:R-:W-:Y:S05]  /*1e640*/  BSYNC.RECONVERGENT B1 ;  /* 0x0000000000017941 */ /* 0x000fea0003800200 */
.L_x_3813:
        /* <DEDUP_REMOVED lines=22> */
.L_x_3824:
        /* <DEDUP_REMOVED lines=13> */
.L_x_3826:
[----:B------:R-:W-:Y:S05]  /*1e880*/  BSYNC.RECONVERGENT B3 ;  /* 0x0000000000037941 */ /* 0x000fea0003800200 */
.L_x_3825:
        /* <DEDUP_REMOVED lines=61> */
.L_x_3823:
[----:B------:R-:W-:Y:S05]  /*1ec60*/  BSYNC.RECONVERGENT B2 ;  /* 0x0000000000027941 */ /* 0x000fea0003800200 */
.L_x_3822:
        /* <DEDUP_REMOVED lines=12> */
.L_x_3821:
[----:B------:R-:W-:Y:S05]  /*1ed30*/  BSYNC.RECONVERGENT B1 ;  /* 0x0000000000017941 */ /* 0x000fea0003800200 */
.L_x_3820:
        /* <DEDUP_REMOVED lines=23> */
.L_x_3831:
        /* <DEDUP_REMOVED lines=13> */
.L_x_3833:
[----:B------:R-:W-:Y:S05]  /*1ef80*/  BSYNC.RECONVERGENT B3 ;  /* 0x0000000000037941 */ /* 0x000fea0003800200 */
.L_x_3832:
        /* <DEDUP_REMOVED lines=61> */
.L_x_3830:
[----:B------:R-:W-:Y:S05]  /*1f360*/  BSYNC.RECONVERGENT B2 ;  /* 0x0000000000027941 */ /* 0x000fea0003800200 */
.L_x_3829:
        /* <DEDUP_REMOVED lines=14> */
.L_x_3828:
[----:B------:R-:W-:Y:S05]  /*1f450*/  BSYNC.RECONVERGENT B1 ;  /* 0x0000000000017941 */ /* 0x000fea0003800200 */
.L_x_3827:
        /* <DEDUP_REMOVED lines=22> */
.L_x_3838:
        /* <DEDUP_REMOVED lines=13> */
.L_x_3840:
[----:B------:R-:W-:Y:S05]  /*1f690*/  BSYNC.RECONVERGENT B3 ;  /* 0x0000000000037941 */ /* 0x000fea0003800200 */
.L_x_3839:
        /* <DEDUP_REMOVED lines=61> */
.L_x_3837:
[----:B------:R-:W-:Y:S05]  /*1fa70*/  BSYNC.RECONVERGENT B2 ;  /* 0x0000000000027941 */ /* 0x000fea0003800200 */
.L_x_3836:
        /* <DEDUP_REMOVED lines=12> */
.L_x_3835:
[----:B------:R-:W-:Y:S05]  /*1fb40*/  BSYNC.RECONVERGENT B1 ;  /* 0x0000000000017941 */ /* 0x000fea0003800200 */
.L_x_3834:
        /* <DEDUP_REMOVED lines=23> */
.L_x_3845:
        /* <DEDUP_REMOVED lines=13> */
.L_x_3847:
[----:B------:R-:W-:Y:S05]  /*1fd90*/  BSYNC.RECONVERGENT B3 ;  /* 0x0000000000037941 */ /* 0x000fea0003800200 */
.L_x_3846:
        /* <DEDUP_REMOVED lines=61> */
.L_x_3844:
[----:B------:R-:W-:Y:S05]  /*20170*/  BSYNC.RECONVERGENT B2 ;  /* 0x0000000000027941 */ /* 0x000fea0003800200 */
.L_x_3843:
        /* <DEDUP_REMOVED lines=14> */
.L_x_3842:
[----:B------:R-:W-:Y:S05]  /*20260*/  BSYNC.RECONVERGENT B1 ;  /* 0x0000000000017941 */ /* 0x000fea0003800200 */
.L_x_3841:
        /* <DEDUP_REMOVED lines=22> */
.L_x_3852:
        /* <DEDUP_REMOVED lines=13> */
.L_x_3854:
[----:B------:R-:W-:Y:S05]  /*204a0*/  BSYNC.RECONVERGENT B3 ;  /* 0x0000000000037941 */ /* 0x000fea0003800200 */
.L_x_3853:
        /* <DEDUP_REMOVED lines=61> */
.L_x_3851:
[----:B------:R-:W-:Y:S05]  /*20880*/  BSYNC.RECONVERGENT B2 ;  /* 0x0000000000027941 */ /* 0x000fea0003800200 */
.L_x_3850:
        /* <DEDUP_REMOVED lines=12> */
.L_x_3849:
[----:B------:R-:W-:Y:S05]  /*20950*/  BSYNC.RECONVERGENT B1 ;  /* 0x0000000000017941 */ /* 0x000fea0003800200 */
.L_x_3848:
        /* <DEDUP_REMOVED lines=23> */
.L_x_3859:
        /* <DEDUP_REMOVED lines=13> */
.L_x_3861:
[----:B------:R-:W-:Y:S05]  /*20ba0*/  BSYNC.RECONVERGENT B3 ;  /* 0x0000000000037941 */ /* 0x000fea0003800200 */
.L_x_3860:
        /* <DEDUP_REMOVED lines=58> */
[----:B------:R-:W-:-:S07]  /*20f50*/  LOP3.LUT R201, R201, R116, R209, 0x96, !PT ;  /* 0x00000074c9c97212 */ /* 0x000fce00078e96d1 */
.L_x_3858:
[----:B------:R-:W-:Y:S05]  /*20f60*/  BSYNC.RECONVERGENT B2 ;  /* 0x0000000000027941 */ /* 0x000fea0003800200 */
.L_x_3857:
[----:B------:R-:W-:Y:S01]  /*20f70*/  PRMT R118, R55, 0x7632, R118 ;  /* 0x0000763237767816 */ /* 0x000fe20000000076 */
[----:B------:R-:W-:Y:S01]  /*20f80*/  IMAD.U32 R191, R47, 0x10000, RZ ;  /* 0x000100002fbf7824 */ /* 0x000fe200078e00ff */
[----:B------:R-:W-:Y:S01]  /*20f90*/  I2FP.F32.U32 R116, R117 ;  /* 0x0000007500747245 */ /* 0x000fe20000201000 */
[----:B------:R-:W-:Y:S01]  /*20fa0*/  IMAD.MOV.U32 R117, RZ, RZ, 0x2f800000 ;  /* 0x2f800000ff757424 */ /* 0x000fe200078e00ff */
[----:B------:R-:W-:-:S03]  /*20fb0*/  SHF.L.U32 R118, R118, 0x10, RZ ;  /* 0x0000001076767819 */ /* 0x000fc600000006ff */
[----:B------:R-:W-:Y:S01]  /*20fc0*/  FFMA.FTZ R116, R116, R117, 1.1641532182693481445e-10 ;  /* 0x2f00000074747423 */ /* 0x000fe20000010075 */
[----:B------:R-:W-:Y:S01]  /*20fd0*/  PRMT R117, R51, 0x7632, R117 ;  /* 0x0000763233757816 */ /* 0x000fe20000000075 */
[----:B------:R-:W-:-:S03]  /*20fe0*/  FMUL.FTZ R118, R118, UR11 ;  /* 0x0000000b76767c20 */ /* 0x000fc60008410000 */
[----:B------:R-:W-:Y:S01]  /*20ff0*/  FSETP.GTU.FTZ.AND P3, PT, R116, UR8, PT ;  /* 0x0000000874007c0b */ /* 0x000fe2000bf7c000 */
[----:B------:R-:W-:Y:S01]  /*21000*/  FMUL.FTZ R118, R118, UR10 ;  /* 0x0000000a76767c20 */ /* 0x000fe20008410000 */
[----:B------:R-:W-:Y:S02]  /*21010*/  SHF.L.U32 R117, R117, 0x10, RZ ;  /* 0x0000001075757819 */ /* 0x000fe400000006ff */
[----:B------:R-:W-:Y:S02]  /*21020*/  SEL R203, RZ, 0x1, P3 ;  /* 0x00000001ffcb7807 */ /* 0x000fe40001800000 */
[----:B------:R-:W-:-:S05]  /*21030*/  FSEL R118, R118, RZ, !P3 ;  /* 0x000000ff76767208 */ /* 0x000fca0005800000 */
[----:B------:R-:W-:-:S07]  /*21040*/  FFMA.FTZ R191, R118, R191, R117 ;  /* 0x000000bf76bf7223 */ /* 0x000fce0000010075 */
.L_x_3856:
[----:B------:R-:W-:Y:S05]  /*21050*/  BSYNC.RECONVERGENT B1 ;  /* 0x0000000000017941 */ /* 0x000fea0003800200 */
.L_x_3855:
[----:B------:R-:W-:Y:S02]  /*21060*/  F2FP.BF16.F32.PACK_AB R119, RZ, R191 ;  /* 0x000000bfff77723e */ /* 0x000fe400000010ff */
[----:B------:R-:W-:Y:S02]  /*21070*/  PRMT R118, R211, 0x5410, R212 ;  /* 0x00005410d3767816 */ /* 0x000fe400000000d4 */
[----:B------:R-:W-:Y:S02]  /*21080*/  PRMT R117, R210, 0x5410, R207 ;  /* 0x00005410d2757816 */ /* 0x000fe400000000cf */
[----:B------:R-:W-:Y:S02]  /*21090*/  PRMT R116, R206, 0x5410, R199 ;  /* 0x00005410ce747816 */ /* 0x000fe400000000c7 */
[----:B------:R-:W-:Y:S01]  /*210a0*/  PRMT R119, R214, 0x5410, R119 ;  /* 0x00005410d6777816 */ /* 0x000fe20000000077 */
[----:B------:R-:W-:Y:S06]  /*210b0*/  BRA `(.L_x_3862) ;  /* 0x00000034006c7947 */ /* 0x000fec0003800000 */
.L_x_3805:
        /* <DEDUP_REMOVED lines=21> */
.L_x_3867:
        /* <DEDUP_REMOVED lines=13> */
.L_x_3869:
[----:B------:R-:W-:Y:S05]  /*212e0*/  BSYNC.RECONVERGENT B3 ;  /* 0x0000000000037941 */ /* 0x000fea0003800200 */
.L_x_3868:
        /* <DEDUP_REMOVED lines=59> */
[----:B------:R-:W-:-:S07]  /*216a0*/  HFMA2 R116, -RZ, RZ, 0, 0 ;  /* 0x00000000ff747431 */ /* 0x000fce00000001ff */
.L_x_3866:
[----:B------:R-:W-:Y:S05]  /*216b0*/  BSYNC.RECONVERGENT B2 ;  /* 0x0000000000027941 */ /* 0x000fea0003800200 */
.L_x_3865:
        /* <DEDUP_REMOVED lines=11> */
.L_x_3864:
[----:B------:R-:W-:Y:S05]  /*21770*/  BSYNC.RECONVERGENT B1 ;  /* 0x0000000000017941 */ /* 0x000fea0003800200 */
.L_x_3863:
        /* <DEDUP_REMOVED lines=18> */
.L_x_3874:
        /* <DEDUP_REMOVED lines=13> */
.L_x_3876:
[----:B------:R-:W-:Y:S05]  /*21970*/  BSYNC.RECONVERGENT B3 ;  /* 0x0000000000037941 */ /* 0x000fea0003800200 */
.L_x_3875:
        /* <DEDUP_REMOVED lines=61> */
.L_x_3873:
[----:B------:R-:W-:Y:S05]  /*21d50*/  BSYNC.RECONVERGENT B2 ;  /* 0x0000000000027941 */ /* 0x000fea0003800200 */
.L_x_3872:
[----:B-----5:R-:W-:Y:S01]  /*21d60*/  PRMT R119, R52, 0x7632, R119 ;  /* 0x0000763234777816 */ /* 0x020fe20000000077 */
[----:B------:R-:W-:Y:S01]  /*21d70*/  IMAD.MOV.U32 R143, RZ, RZ, 0x2f800000 ;  /* 0x2f800000ff8f7424 */ /* 0x000fe200078e00ff */
[----:B------:R-:W-:Y:S02]  /*21d80*/  I2FP.F32.U32 R116, R118 ;  /* 0x0000007600747245 */ /* 0x000fe40000201000 */
[----:B------:R-:W-:-:S03]  /*21d90*/  SHF.L.U32 R119, R119, 0x10, RZ ;  /* 0x0000001077777819 */ /* 0x000fc600000006ff */
        /* <DEDUP_REMOVED lines=8> */
.L_x_3871:
[----:B------:R-:W-:Y:S05]  /*21e20*/  BSYNC.RECONVERGENT B1 ;  /* 0x0000000000017941 */ /* 0x000fea0003800200 */
.L_x_3870:
        /* <DEDUP_REMOVED lines=18> */
.L_x_3881:
        /* <DEDUP_REMOVED lines=13> */
.L_x_3883:
[----:B------:R-:W-:Y:S05]  /*22020*/  BSYNC.RECONVERGENT B3 ;  /* 0x0000000000037941 */ /* 0x000fea0003800200 */
.L_x_3882:
        /* <DEDUP_REMOVED lines=57> */
[----:B------:R-:W-:Y:S02]  /*223c0*/  IMAD.MOV.U32 R212, RZ, RZ, R116 ;  /* 0x000000ffffd47224 */ /* 0x000fe400078e0074 */
[----:B------:R-:W-:Y:S02]  /*223d0*/  HFMA2 R116, -RZ, RZ, 0, 0 ;  /* 0x00000000ff747431 */ /* 0x000fe400000001ff */
[----:B------:R-:W-:Y:S01]  /*223e0*/  IMAD.MOV.U32 R202, RZ, RZ, R162 ;  /* 0x000000ffffca7224 */ /* 0x000fe200078e00a2 */
[----:B------:R-:W-:-:S07]  /*223f0*/  LOP3.LUT R200, R119, R200, R163, 0x96, !PT ;  /* 0x000000c877c87212 */ /* 0x000fce00078e96a3 */
.L_x_3880:
[----:B------:R-:W-:Y:S05]  /*22400*/  BSYNC.RECONVERGENT B2 ;  /* 0x0000000000027941 */ /* 0x000fea0003800200 */
.L_x_3879:
        /* <DEDUP_REMOVED lines=11> */
.L_x_3878:
[----:B------:R-:W-:Y:S05]  /*224c0*/  BSYNC.RECONVERGENT B1 ;  /* 0x0000000000017941 */ /* 0x000fea0003800200 */
.L_x_3877:
        /* <DEDUP_REMOVED lines=18> */
.L_x_3888:
        /* <DEDUP_REMOVED lines=13> */
.L_x_3890:
[----:B------:R-:W-:Y:S05]  /*226c0*/  BSYNC.RECONVERGENT B3 ;  /* 0x0000000000037941 */ /* 0x000fea0003800200 */
.L_x_3889:
        /* <DEDUP_REMOVED lines=61> */
.L_x_3887:
[----:B------:R-:W-:Y:S05]  /*22aa0*/  BSYNC.RECONVERGENT B2 ;  /* 0x0000000000027941 */ /* 0x000fea0003800200 */
.L_x_3886:
        /* <DEDUP_REMOVED lines=12> */
.L_x_3885:
[----:B------:R-:W-:Y:S05]  /*22b70*/  BSYNC.RECONVERGENT B1 ;  /* 0x0000000000017941 */ /* 0x000fea0003800200 */
.L_x_3884:
        /* <DEDUP_REMOVED lines=18> */
.L_x_3895:
        /* <DEDUP_REMOVED lines=13> */
.L_x_3897:
[----:B------:R-:W-:Y:S05]  /*22d70*/  BSYNC.RECONVERGENT B3 ;  /* 0x0000000000037941 */ /* 0x000fea0003800200 */
.L_x_3896:
        /* <DEDUP_REMOVED lines=61> */
.L_x_3894:
[----:B------:R-:W-:Y:S05]  /*23150*/  BSYNC.RECONVERGENT B2 ;  /* 0x0000000000027941 */ /* 0x000fea0003800200 */
.L_x_3893:
        /* <DEDUP_REMOVED lines=11> */
.L_x_3892:
[----:B------:R-:W-:Y:S05]  /*23210*/  BSYNC.RECONVERGENT B1 ;  /* 0x0000000000017941 */ /* 0x000fea0003800200 */
.L_x_3891:
        /* <DEDUP_REMOVED lines=18> */
.L_x_3902:
        /* <DEDUP_REMOVED lines=13> */
.L_x_3904:
[----:B------:R-:W-:Y:S05]  /*23410*/  BSYNC.RECONVERGENT B3 ;  /* 0x0000000000037941 */ /* 0x000fea0003800200 */
.L_x_3903:
        /* <DEDUP_REMOVED lines=61> */
.L_x_3901:
[----:B------:R-:W-:Y:S05]  /*237f0*/  BSYNC.RECONVERGENT B2 ;  /* 0x0000000000027941 */ /* 0x000fea0003800200 */
.L_x_3900:
        /* <DEDUP_REMOVED lines=12> */
.L_x_3899:
[----:B------:R-:W-:Y:S05]  /*238c0*/  BSYNC.RECONVERGENT B1 ;  /* 0x0000000000017941 */ /* 0x000fea0003800200 */
.L_x_3898:
        /* <DEDUP_REMOVED lines=18> */
.L_x_3909:
        /* <DEDUP_REMOVED lines=13> */
.L_x_3911:
[----:B------:R-:W-:Y:S05]  /*23ac0*/  BSYNC.RECONVERGENT B3 ;  /* 0x0000000000037941 */ /* 0x000fea0003800200 */
.L_x_3910:
        /* <DEDUP_REMOVED lines=61> */
.L_x_3908:
[----:B------:R-:W-:Y:S05]  /*23ea0*/  BSYNC.RECONVERGENT B2 ;  /* 0x0000000000027941 */ /* 0x000fea0003800200 */
.L_x_3907:
        /* <DEDUP_REMOVED lines=11> */
.L_x_3906:
[----:B------:R-:W-:Y:S05]  /*23f60*/  BSYNC.RECONVERGENT B1 ;  /* 0x0000000000017941 */ /* 0x000fea0003800200 */
.L_x_3905:
        /* <DEDUP_REMOVED lines=18> */
.L_x_3916:
        /* <DEDUP_REMOVED lines=13> */
.L_x_3918:
[----:B------:R-:W-:Y:S05]  /*24160*/  BSYNC.RECONVERGENT B3 ;  /* 0x0000000000037941 */ /* 0x000fea0003800200 */
.L_x_3917:
[----:B------:R-:W-:Y:S01]  /*24170*/  IMAD.WIDE.U32 R118, R6, -0x326172a9, RZ ;  /* 0xcd9e8d5706767825 */ /* 0x000fe200078e00ff */
[----:B------:R-:W-:Y:S02]  /*24180*/  LOP3.LUT R116, R139, R165, R145, 0x96, !PT ;  /* 0x000000a58b747212 */ /* 0x000fe400078e9691 */
[----:B------:R-:W-:Y:S01]  /*24190*/  IADD3 R165, PT, PT, R145, -0x4498517b, RZ ;  /* 0xbb67ae8591a57810 */ /* 0x000fe20007ffe0ff */
[----:B------:R-:W-:Y:S01]  /*241a0*/  IMAD.MOV.U32 R205, RZ, RZ, RZ ;  /* 0x000000ffffcd7224 */ /* 0x000fe200078e00ff */
        /* <DEDUP_REMOVED lines=53> */
[----:B------:R-:W-:Y:S01]  /*24500*/  IMAD.MOV.U32 R117, RZ, RZ, R212 ;  /* 0x000000ffff757224 */ /* 0x000fe200078e00d4 */
[----:B------:R-:W-:Y:S02]  /*24510*/  MOV R212, R116 ;  /* 0x0000007400d47202 */ /* 0x000fe40000000f00 */
[----:B------:R-:W-:-:S07]  /*24520*/  LOP3.LUT R200, R119, R200, R203, 0x96, !PT ;  /* 0x000000c877c87212 */ /* 0x000fce00078e96cb */
.L_x_3915:
[----:B------:R-:W-:Y:S05]  /*24530*/  BSYNC.RECONVERGENT B2 ;  /* 0x0000000000027941 */ /* 0x000fea0003800200 */
.L_x_3914:
[----:B-----5:R-:W-:Y:S02]  /*24540*/  PRMT R118, R55, 0x7632, R118 ;  /* 0x0000763237767816 */ /* 0x020fe40000000076 */
[----:B------:R-:W-:Y:S01]  /*24550*/  I2FP.F32.U32 R116, R117 ;  /* 0x0000007500747245 */ /* 0x000fe20000201000 */
[----:B------:R-:W-:Y:S01]  /*24560*/  HFMA2 R117, -RZ, RZ, 0.1171875, 0 ;  /* 0x2f800000ff757431 */ /* 0x000fe200000001ff */
[----:B------:R-:W-:Y:S01]  /*24570*/  SHF.L.U32 R191, R47, 0x10, RZ ;  /* 0x000000102fbf7819 */ /* 0x000fe200000006ff */
[----:B------:R-:W-:-:S03]  /*24580*/  IMAD.U32 R118, R118, 0x10000, RZ ;  /* 0x0001000076767824 */ /* 0x000fc600078e00ff */
[----:B------:R-:W-:Y:S01]  /*24590*/  FFMA.FTZ R116, R116, R117, 1.1641532182693481445e-10 ;  /* 0x2f00000074747423 */ /* 0x000fe20000010075 */
[----:B------:R-:W-:-:S04]  /*245a0*/  FMUL.FTZ R118, R118, UR11 ;  /* 0x0000000b76767c20 */ /* 0x000fc80008410000 */
[----:B------:R-:W-:Y:S01]  /*245b0*/  FMUL.FTZ R118, R118, UR10 ;  /* 0x0000000a76767c20 */ /* 0x000fe20008410000 */
[----:B------:R-:W-:-:S04]  /*245c0*/  FSETP.GTU.FTZ.AND P3, PT, R116, UR8, PT ;  /* 0x0000000874007c0b */ /* 0x000fc8000bf7c000 */
[----:B------:R-:W-:Y:S02]  /*245d0*/  FSEL R118, R118, RZ, !P3 ;  /* 0x000000ff76767208 */ /* 0x000fe40005800000 */
[----:B------:R-:W-:-:S03]  /*245e0*/  SEL R203, RZ, 0x1, P3 ;  /* 0x00000001ffcb7807 */ /* 0x000fc60001800000 */
[----:B------:R-:W-:-:S07]  /*245f0*/  FMUL.FTZ R191, R191, R118 ;  /* 0x00000076bfbf7220 */ /* 0x000fce0000410000 */
.L_x_3913:
[----:B------:R-:W-:Y:S05]  /*24600*/  BSYNC.RECONVERGENT B1 ;  /* 0x0000000000017941 */ /* 0x000fea0003800200 */
.L_x_3912:
[----:B------:R-:W-:Y:S01]  /*24610*/  F2FP.BF16.F32.PACK_AB R119, RZ, R191 ;  /* 0x000000bfff77723e */ /* 0x000fe200000010ff */
[----:B------:R-:W-:Y:S01]  /*24620*/  IMAD.MOV.U32 R208, RZ, RZ, R212 ;  /* 0x000000ffffd07224 */ /* 0x000fe200078e00d4 */
[----:B------:R-:W-:Y:S02]  /*24630*/  PRMT R118, R210, 0x5410, R211 ;  /* 0x00005410d2767816 */ /* 0x000fe400000000d3 */
[----:B------:R-:W-:Y:S02]  /*24640*/  PRMT R117, R209, 0x5410, R207 ;  /* 0x00005410d1757816 */ /* 0x000fe400000000cf */
[----:B------:R-:W-:Y:S02]  /*24650*/  PRMT R116, R206, 0x5410, R199 ;  /* 0x00005410ce747816 */ /* 0x000fe400000000c7 */
[----:B------:R-:W-:-:S07]  /*24660*/  PRMT R119, R213, 0x5410, R119 ;  /* 0x00005410d5777816 */ /* 0x000fce0000000077 */
.L_x_3862:
        /* <DEDUP_REMOVED lines=24> */
.L_x_3804:
[----:B------:R-:W-:Y:S05]  /*247f0*/  BSYNC.RECONVERGENT B0 ;  /* 0x0000000000007941 */ /* 0x000fea0003800200 */
.L_x_3803:
        /* <DEDUP_REMOVED lines=152> */
.L_x_3942:
[----:B------:R-:W-:Y:S01]  /*25180*/  LOP3.LUT P3, RZ, R162, 0x1f, RZ, 0xc0, !PT ;  /* 0x0000001fa2ff7812 */ /* 0x000fe2000786c0ff */
[----:B-1----:R-:W-:Y:S01]  /*25190*/  FADD.FTZ R195, R206, R165 ;  /* 0x000000a5cec37221 */ /* 0x002fe20000010000 */
[----:B------:R-:W-:Y:S01]  /*251a0*/  FMUL.FTZ R165, R163, R163 ;  /* 0x000000a3a3a57220 */ /* 0x000fe20000410000 */
[----:B------:R-:W-:Y:S01]  /*251b0*/  ISETP.NE.AND P2, PT, RZ, UR9, PT ;  /* 0x00000009ff007c0c */ /* 0x000fe2000bf45270 */
[----:B------:R-:W-:Y:S01]  /*251c0*/  BSSY.RECONVERGENT B0, `(.L_x_3920) ;  /* 0x0000113000007945 */ /* 0x000fe20003800200 */
[----:B------:R-:W-:Y:S02]  /*251d0*/  FFMA.FTZ R164, R195, R164, UR12 ;  /* 0x0000000cc3a47e23 */ /* 0x000fe400080100a4 */
[----:B------:R-:W-:-:S05]  /*251e0*/  FSEL R165, R165, RZ, P2 ;  /* 0x000000ffa5a57208 */ /* 0x000fca0001000000 */
[----:B------:R-:W-:Y:S01]  /*251f0*/  FADD.FTZ R165, R164, R165 ;  /* 0x000000a5a4a57221 */ /* 0x000fe20000010000 */
[----:B------:R-:W1:Y:S05]  /*25200*/  @!P3 LDC.64 R118, c[0x0][0x3c0] ;  /* 0x0000f000ff76bb82 */ /* 0x000e6a0000000a00 */
[----:B------:R-:W2:Y:S03]  /*25210*/  MUFU.RSQ R165, R165 ;  /* 0x000000a500a57308 */ /* 0x000ea60000001400 */
[----:B------:R-:W3:Y:S01]  /*25220*/  @!P3 LDC.64 R116, c[0x0][0x3c8] ;  /* 0x0000f200ff74bb82 */ /* 0x000ee20000000a00 */
[----:B-1----:R-:W-:-:S05]  /*25230*/  @!P3 IMAD.WIDE R118, R3, 0x4, R118 ;  /* 0x000000040376b825 */ /* 0x002fca00078e0276 */
[----:B------:R1:W-:Y:S01]  /*25240*/  @!P3 STG.E desc[UR6][R118.64], R163 ;  /* 0x000000a37600b986 */ /* 0x0003e2000c101906 */
[----:B---3--:R-:W-:-:S05]  /*25250*/  @!P3 IMAD.WIDE R116, R3, 0x4, R116 ;  /* 0x000000040374b825 */ /* 0x008fca00078e0274 */
[----:B--2---:R1:W-:Y:S01]  /*25260*/  @!P3 STG.E desc[UR6][R116.64], R165 ;  /* 0x000000a57400b986 */ /* 0x0043e2000c101906 */
[----:B-----5:R-:W-:-:S13]  /*25270*/  ISETP.GE.AND P3, PT, R193, 0x1, PT ;  /* 0x00000001c100780c */ /* 0x020fda0003f66270 */
[----:B-1----:R-:W-:Y:S05]  /*25280*/  @!P3 BRA `(.L_x_3921) ;  /* 0x000000100018b947 */ /* 0x002fea0003800000 */
        /* <DEDUP_REMOVED lines=12> */
[----:B------:R-:W-:Y:S01]  /*25350*/  FADD.FTZ R164, R154, -R195 ;  /* 0x800000c39aa47221 */ /* 0x000fe20000010000 */
        /* <DEDUP_REMOVED lines=10> */
[----:B------:R-:W1:Y:S01]  /*25400*/  LDC.64 R162, c[0x0][0x428] ;  /* 0x00010a00ffa27b82 */ /* 0x000e620000000a00 */
[----:B------:R-:W-:Y:S01]  /*25410*/  IMAD.U32 R211, R111, 0x10000, RZ ;  /* 0x000100006fd37824 */ /* 0x000fe200078e00ff */
[----:B------:R-:W-:Y:S01]  /*25420*/  SHF.L.U32 R117, R112, 0x10, RZ ;  /* 0x0000001070757819 */ /* 0x000fe200000006ff */
[----:B------:R-:W-:-:S02]  /*25430*/  IMAD.U32 R119, R108, 0x10000, RZ ;  /* 0x000100006c777824 */ /* 0x000fc400078e00ff */
[----:B------:R-:W-:Y:S01]  /*25440*/  FMUL.FTZ R116, R165, R116 ;  /* 0x00000074a5747220 */ /* 0x000fe20000410000 */
[----:B------:R-:W-:Y:S01]  /*25450*/  FFMA.FTZ R210, R194, R209, R211 ;  /* 0x000000d1c2d27223 */ /* 0x000fe200000100d3 */
[--C-:B------:R-:W-:Y:S01]  /*25460*/  FADD.FTZ R194, R148, -R195.reuse ;  /* 0x800000c394c27221 */ /* 0x100fe20000010000 */
[--C-:B------:R-:W-:Y:S01]  /*25470*/  FADD.FTZ R118, R142, -R195.reuse ;  /* 0x800000c38e767221 */ /* 0x100fe20000010000 */
[--C-:B0-----:R-:W-:Y:S01]  /*25480*/  FADD.FTZ R206, R152, -R195.reuse ;  /* 0x800000c398ce7221 */ /* 0x101fe20000010000 */
        /* <DEDUP_REMOVED lines=18> */
[----:B-1----:R-:W-:Y:S01]  /*255b0*/  IMAD.WIDE.U32 R162, R193, 0x10, R162 ;  /* 0x00000010c1a27825 */ /* 0x002fe200078e00a2 */
[----:B------:R-:W-:-:S02]  /*255c0*/  F2FP.BF16.F32.PACK_AB R117, R199, R164 ;  /* 0x000000a4c775723e */ /* 0x000fc400000010ff */
[----:B------:R-:W-:Y:S02]  /*255d0*/  F2FP.BF16.F32.PACK_AB R119, R213, R210 ;  /* 0x000000d2d577723e */ /* 0x000fe400000010ff */
[----:B------:R-:W-:Y:S02]  /*255e0*/  F2FP.BF16.F32.PACK_AB R118, R206, R207 ;  /* 0x000000cfce76723e */ /* 0x000fe400000010ff */
[----:B------:R-:W-:Y:S02]  /*255f0*/  F2FP.BF16.F32.PACK_AB R116, R197, R116 ;  /* 0x00000074c574723e */ /* 0x000fe400000010ff */
[----:B------:R-:W-:-:S03]  /*25600*/  IADD3 R193, PT, PT, R193, 0x20, RZ ;  /* 0x00000020c1c17810 */ /* 0x000fc60007ffe0ff */
[----:B------:R1:W-:Y:S04]  /*25610*/  STG.E.128 desc[UR6][R162.64], R116 ;  /* 0x00000074a2007986 */ /* 0x0003e8000c101d06 */
.L_x_3923:
[----:B------:R-:W-:Y:S05]  /*25620*/  BSYNC.RECONVERGENT B1 ;  /* 0x0000000000017941 */ /* 0x000fea0003800200 */
.L_x_3922:
[----:B------:R-:W-:Y:S01]  /*25630*/  ISETP.NE.AND P0, PT, R198, RZ, PT ;  /* 0x000000ffc600720c */ /* 0x000fe20003f05270 */
[----:B------:R-:W-:-:S12]  /*25640*/  BSSY.RECONVERGENT B1, `(.L_x_3924) ;  /* 0x0000032000017945 */ /* 0x000fd80003800200 */
[----:B------:R-:W-:Y:S05]  /*25650*/  @!P0 BRA `(.L_x_3925) ;  /* 0x0000000000c08947 */ /* 0x000fea0003800000 */
[--C-:B-1----:R-:W-:Y:S01]  /*25660*/  FADD.FTZ R162, R161, -R195.reuse ;  /* 0x800000c3a1a27221 */ /* 0x102fe20000010000 */
[--C-:B------:R-:W-:Y:S01]  /*25670*/  FADD.FTZ R118, R159, -R195.reuse ;  /* 0x800000c39f767221 */ /* 0x100fe20000010000 */
[----:B------:R-:W-:Y:S01]  /*25680*/  IMAD.U32 R163, R101, 0x10000, RZ ;  /* 0x0001000065a37824 */ /* 0x000fe200078e00ff */
[----:B------:R-:W-:Y:S01]  /*25690*/  SHF.L.U32 R197, R97, 0x10, RZ ;  /* 0x0000001061c57819 */ /* 0x000fe200000006ff */
[----:B------:R-:W-:Y:S01]  /*256a0*/  FADD.FTZ R164, R167, -R195 ;  /* 0x800000c3a7a47221 */ /* 0x000fe20000010000 */
        /* <DEDUP_REMOVED lines=14> */
[----:B0-----:R-:W-:Y:S01]  /*25790*/  FFMA.FTZ R206, R194, R209, R211 ;  /* 0x000000d1c2ce7223 */ /* 0x001fe200000100d3 */
        /* <DEDUP_REMOVED lines=23> */
[----:B------:R-:W-:Y:S01]  /*25910*/  F2FP.BF16.F32.PACK_AB R119, R213, R206 ;  /* 0x000000ced577723e */ /* 0x000fe200000010ff */
[----:B------:R-:W-:Y:S01]  /*25920*/  VIADD R193, R193, 0x20 ;  /* 0x00000020c1c17836 */ /* 0x000fe20000000000 */
[----:B------:R-:W-:Y:S02]  /*25930*/  F2FP.BF16.F32.PACK_AB R118, R198, R207 ;  /* 0x000000cfc676723e */ /* 0x000fe400000010ff */
[----:B------:R-:W-:-:S05]  /*25940*/  F2FP.BF16.F32.PACK_AB R116, R197, R116 ;  /* 0x00000074c574723e */ /* 0x000fca00000010ff */
[----:B------:R2:W-:Y:S02]  /*25950*/  STG.E.128 desc[UR6][R162.64], R116 ;  /* 0x00000074a2007986 */ /* 0x0005e4000c101d06 */
.L_x_3925:
[----:B------:R-:W-:Y:S05]  /*25960*/  BSYNC.RECONVERGENT B1 ;  /* 0x0000000000017941 */ /* 0x000fea0003800200 */
.L_x_3924:
[----:B------:R-:W-:Y:S01]  /*25970*/  ISETP.NE.AND P0, PT, R196, RZ, PT ;  /* 0x000000ffc400720c */ /* 0x000fe20003f05270 */
[----:B------:R-:W-:-:S12]  /*25980*/  BSSY.RECONVERGENT B1, `(.L_x_3926) ;  /* 0x0000032000017945 */ /* 0x000fd80003800200 */
[----:B------:R-:W-:Y:S05]  /*25990*/  @!P0 BRA `(.L_x_3927) ;  /* 0x0000000000c08947 */ /* 0x000fea0003800000 */
[--C-:B-12---:R-:W-:Y:S01]  /*259a0*/  FADD.FTZ R162, R173, -R195.reuse ;  /* 0x800000c3ada27221 */ /* 0x106fe20000010000 */
        /* <DEDUP_REMOVED lines=22> */
[----:B0-----:R-:W-:Y:S01]  /*25b10*/  FADD.FTZ R206, R176, -R195 ;  /* 0x800000c3b0ce7221 */ /* 0x001fe20000010000 */
        /* <DEDUP_REMOVED lines=24> */
.L_x_3927:
[----:B------:R-:W-:Y:S05]  /*25ca0*/  BSYNC.RECONVERGENT B1 ;  /* 0x0000000000017941 */ /* 0x000fea0003800200 */
.L_x_3926:
[----:B------:R-:W-:Y:S01]  /*25cb0*/  ISETP.NE.AND P0, PT, R192, RZ, PT ;  /* 0x000000ffc000720c */ /* 0x000fe20003f05270 */
[----:B------:R-:W-:-:S12]  /*25cc0*/  BSSY.RECONVERGENT B1, `(.L_x_3928) ;  /* 0x0000032000017945 */ /* 0x000fd80003800200 */
[----:B------:R-:W-:Y:S05]  /*25cd0*/  @!P0 BRA `(.L_x_3929) ;  /* 0x0000000000c08947 */ /* 0x000fea0003800000 */
[--C-:B-123--:R-:W-:Y:S01]  /*25ce0*/  FADD.FTZ R162, R181, -R195.reuse ;  /* 0x800000c3b5a27221 */ /* 0x10efe20000010000 */
        /* <DEDUP_REMOVED lines=47> */
.L_x_3929:
[----:B------:R-:W-:Y:S05]  /*25fe0*/  BSYNC.RECONVERGENT B1 ;  /* 0x0000000000017941 */ /* 0x000fea0003800200 */
.L_x_3928:
[----:B------:R-:W-:Y:S05]  /*25ff0*/  @!P1 BRA `(.L_x_3921) ;  /* 0x0000000000bc9947 */ /* 0x000fea0003800000 */
[----:B-1234-:R-:W1:Y:S01]  /*26000*/  LDC.64 R162, c[0x0][0x428] ;  /* 0x00010a00ffa27b82 */ /* 0x01ee620000000a00 */
[--C-:B------:R-:W-:Y:S01]  /*26010*/  FADD.FTZ R164, R186, -R195.reuse ;  /* 0x800000c3baa47221 */ /* 0x100fe20000010000 */
[--C-:B------:R-:W-:Y:S01]  /*26020*/  FADD.FTZ R116, R184, -R195.reuse ;  /* 0x800000c3b8747221 */ /* 0x100fe20000010000 */
[--C-:B------:R-:W-:Y:S01]  /*26030*/  FADD.FTZ R118, R185, -R195.reuse ;  /* 0x800000c3b9767221 */ /* 0x100fe20000010000 */
[--C-:B------:R-:W-:Y:S01]  /*26040*/  FADD.FTZ R192, R187, -R195.reuse ;  /* 0x800000c3bbc07221 */ /* 0x100fe20000010000 */
[--C-:B------:R-:W-:Y:S01]  /*26050*/  FADD.FTZ R194, R188, -R195.reuse ;  /* 0x800000c3bcc27221 */ /* 0x100fe20000010000 */
[--C-:B------:R-:W-:Y:S01]  /*26060*/  FADD.FTZ R196, R189, -R195.reuse ;  /* 0x800000c3bdc47221 */ /* 0x100fe20000010000 */
[--C-:B------:R-:W-:Y:S01]  /*26070*/  FADD.FTZ R198, R190, -R195.reuse ;  /* 0x800000c3bec67221 */ /* 0x100fe20000010000 */
[----:B0-----:R-:W-:Y:S01]  /*26080*/  FADD.FTZ R206, R191, -R195 ;  /* 0x800000c3bfce7221 */ /* 0x001fe20000010000 */
[----:B------:R-:W-:Y:S01]  /*26090*/  SHF.L.U32 R195, R65, 0x10, RZ ;  /* 0x0000001041c37819 */ /* 0x000fe200000006ff */
[----:B------:R-:W-:Y:S01]  /*260a0*/  IMAD.U32 R197, R61, 0x10000, RZ ;  /* 0x000100003dc57824 */ /* 0x000fe200078e00ff */
[----:B------:R-:W-:Y:S01]  /*260b0*/  SHF.L.U32 R117, R64, 0x10, RZ ;  /* 0x0000001040757819 */ /* 0x000fe200000006ff */
[C---:B------:R-:W-:Y:S01]  /*260c0*/  FMUL.FTZ R164, R165.reuse, R164 ;  /* 0x000000a4a5a47220 */ /* 0x040fe20000410000 */
[----:B------:R-:W-:Y:S01]  /*260d0*/  IMAD.U32 R119, R60, 0x10000, RZ ;  /* 0x000100003c777824 */ /* 0x000fe200078e00ff */
[----:B------:R-:W-:Y:S01]  /*260e0*/  SHF.L.U32 R199, R66, 0x10, RZ ;  /* 0x0000001042c77819 */ /* 0x000fe200000006ff */
[----:B------:R-:W-:Y:S01]  /*260f0*/  FMUL.FTZ R116, R165, R116 ;  /* 0x00000074a5747220 */ /* 0x000fe20000410000 */
[----:B------:R-:W-:-:S02]  /*26100*/  IMAD.U32 R207, R62, 0x10000, RZ ;  /* 0x000100003ecf7824 */ /* 0x000fc400078e00ff */
[C---:B------:R-:W-:Y:S01]  /*26110*/  FMUL.FTZ R194, R165.reuse, R194 ;  /* 0x000000c2a5c27220 */ /* 0x040fe20000410000 */
[----:B------:R-:W-:Y:S01]  /*26120*/  FFMA.FTZ R164, R164, R195, R197 ;  /* 0x000000c3a4a47223 */ /* 0x000fe200000100c5 */
[C---:B------:R-:W-:Y:S01]  /*26130*/  FMUL.FTZ R118, R165.reuse, R118 ;  /* 0x00000076a5767220 */ /* 0x040fe20000410000 */
[C---:B------:R-:W-:Y:S01]  /*26140*/  FMUL.FTZ R192, R165.reuse, R192 ;  /* 0x000000c0a5c07220 */ /* 0x040fe20000410000 */
[C---:B------:R-:W-:Y:S01]  /*26150*/  FMUL.FTZ R196, R165.reuse, R196 ;  /* 0x000000c4a5c47220 */ /* 0x040fe20000410000 */
        /* <DEDUP_REMOVED lines=14> */
[----:B------:R-:W-:Y:S02]  /*26240*/  IMAD.U32 R119, R13, 0x10000, RZ ;  /* 0x000100000d777824 */ /* 0x000fe400078e00ff */
[----:B------:R-:W-:Y:S01]  /*26250*/  FFMA.FTZ R198, R198, R207, R209 ;  /* 0x000000cfc6c67223 */ /* 0x000fe200000100d1 */
[----:B------:R-:W-:Y:S01]  /*26260*/  FFMA.FTZ R211, R206, R211, R213 ;  /* 0x000000d3ced37223 */ /* 0x000fe200000100d5 */
[----:B------:R-:W-:Y:S01]  /*26270*/  FFMA.FTZ R197, R196, R197, R199 ;  /* 0x000000c5c4c57223 */ /* 0x000fe200000100c7 */
[----:B------:R-:W-:Y:S01]  /*26280*/  FFMA.FTZ R165, R118, R117, R119 ;  /* 0x0000007576a57223 */ /* 0x000fe20000010077 */
[----:B-1----:R-:W-:Y:S01]  /*26290*/  IMAD.WIDE.U32 R162, R193, 0x10, R162 ;  /* 0x00000010c1a27825 */ /* 0x002fe200078e00a2 */
[----:B------:R-:W-:Y:S02]  /*262a0*/  F2FP.BF16.F32.PACK_AB R117, R195, R164 ;  /* 0x000000a4c375723e */ /* 0x000fe400000010ff */
[----:B------:R-:W-:-:S02]  /*262b0*/  F2FP.BF16.F32.PACK_AB R119, R211, R198 ;  /* 0x000000c6d377723e */ /* 0x000fc400000010ff */
[----:B------:R-:W-:Y:S02]  /*262c0*/  F2FP.BF16.F32.PACK_AB R118, R197, R194 ;  /* 0x000000c2c576723e */ /* 0x000fe400000010ff */
[----:B------:R-:W-:-:S05]  /*262d0*/  F2FP.BF16.F32.PACK_AB R116, R165, R116 ;  /* 0x00000074a574723e */ /* 0x000fca00000010ff */
[----:B------:R0:W-:Y:S02]  /*262e0*/  STG.E.128 desc[UR6][R162.64], R116 ;  /* 0x00000074a2007986 */ /* 0x0001e4000c101d06 */
.L_x_3921:
[----:B------:R-:W-:Y:S05]  /*262f0*/  BSYNC.RECONVERGENT B0 ;  /* 0x0000000000007941 */ /* 0x000fea0003800200 */
.L_x_3920:
[----:B01234-:R-:W0:Y:S02]  /*26300*/  LDC.64 R116, c[0x0][0x380] ;  /* 0x0000e000ff747b82 */ /* 0x01fe240000000a00 */
[----:B0-----:R-:W-:-:S04]  /*26310*/  LEA R3, R116, R3, 0x2 ;  /* 0x0000000374037211 */ /* 0x001fc800078e10ff */
[----:B------:R-:W-:-:S13]  /*26320*/  ISETP.GE.AND P0, PT, R3, R117, PT ;  /* 0x000000750300720c */ /* 0x000fda0003f06270 */
[----:B------:R-:W-:Y:S05]  /*26330*/  @!P0 BRA `(.L_x_3930) ;  /* 0xfffffdac00cc8947 */ /* 0x000fea000383ffff */
[----:B------:R-:W-:Y:S05]  /*26340*/  EXIT ;  /* 0x000000000000794d */ /* 0x000fea0003800000 */
.L_x_3919:
        /* <DEDUP_REMOVED lines=8> */
.L_x_3932:
[----:B------:R-:W-:Y:S05]  /*263d0*/  BSYNC B0 ;  /* 0x0000000000007941 */ /* 0x000fea0003800000 */
.L_x_3931:
[----:B------:R-:W-:Y:S02]  /*263e0*/  IMAD.MOV.U32 R117, RZ, RZ, R197 ;  /* 0x000000ffff757224 */ /* 0x000fe400078e00c5 */
[----:B------:R-:W-:Y:S02]  /*263f0*/  HFMA2 R212, -RZ, RZ, 0, 1.847743988037109375e-06 ;  /* 0x0000001fffd47431 */ /* 0x000fe400000001ff */
[----:B------:R-:W-:Y:S02]  /*26400*/  IMAD.MOV.U32 R199, RZ, RZ, 0x2 ;  /* 0x00000002ffc77424 */ /* 0x000fe400078e00ff */
[----:B------:R-:W-:Y:S01]  /*26410*/  FADD.FTZ R117, R116, R117 ;  /* 0x0000007574757221 */ /* 0x000fe20000010000 */
[----:B------:R-:W-:-:S04]  /*26420*/  IMAD.MOV.U32 R195, RZ, RZ, -0x1 ;  /* 0xffffffffffc37424 */ /* 0x000fc800078e00ff */
[----:B------:R-:W-:-:S07]  /*26430*/  MOV R210, R117 ;  /* 0x0000007500d27202 */ /* 0x000fce0000000f00 */
[----:B------:R-:W-:Y:S05]  /*26440*/  WARPSYNC.COLLECTIVE R195, `(.L_x_3933) ;  /* 0x00000000c3087348 */ /* 0x000fea0003c00000 */
[----:B------:R0:W1:Y:S02]  /*26450*/  SHFL.BFLY P6, R197, R210, R199, R212 ;  /* 0x0c0000c7d2c57389 */ /* 0x00006400000c00d4 */
[----:B01----:R-:W-:Y:S05]  /*26460*/  ENDCOLLECTIVE ;  /* 0x000000000000791b */ /* 0x003fea0003800000 */
.L_x_3933:
[----:B------:R-:W-:Y:S01]  /*26470*/  HFMA2 R199, -RZ, RZ, 0, 2.384185791015625e-07 ;  /* 0x00000004ffc77431 */ /* 0x000fe200000001ff */
[----:B------:R-:W-:-:S05]  /*26480*/  MOV R118, R197 ;  /* 0x000000c500767202 */ /* 0x000fca0000000f00 */
[----:B------:R-:W-:-:S04]  /*26490*/  FADD.FTZ R118, R117, R118 ;  /* 0x0000007675767221 */ /* 0x000fc80000010000 */
[----:B------:R-:W-:-:S07]  /*264a0*/  IMAD.MOV.U32 R210, RZ, RZ, R118 ;  /* 0x000000ffffd27224 */ /* 0x000fce00078e0076 */
[----:B------:R-:W-:Y:S05]  /*264b0*/  WARPSYNC.COLLECTIVE R195, `(.L_x_3934) ;  /* 0x00000000c3087348 */ /* 0x000fea0003c00000 */
[----:B------:R0:W1:Y:S02]  /*264c0*/  SHFL.BFLY P6, R197, R210, R199, R212 ;  /* 0x0c0000c7d2c57389 */ /* 0x00006400000c00d4 */
[----:B01----:R-:W-:Y:S05]  /*264d0*/  ENDCOLLECTIVE ;  /* 0x000000000000791b */ /* 0x003fea0003800000 */
.L_x_3934:
[----:B------:R-:W-:Y:S02]  /*264e0*/  IMAD.MOV.U32 R199, RZ, RZ, 0x8 ;  /* 0x00000008ffc77424 */ /* 0x000fe400078e00ff */
[----:B------:R-:W-:-:S04]  /*264f0*/  IMAD.MOV.U32 R119, RZ, RZ, R197 ;  /* 0x000000ffff777224 */ /* 0x000fc800078e00c5 */
[----:B------:R-:W-:-:S05]  /*26500*/  FADD.FTZ R119, R118, R119 ;  /* 0x0000007776777221 */ /* 0x000fca0000010000 */
[----:B------:R-:W-:-:S07]  /*26510*/  MOV R210, R119 ;  /* 0x0000007700d27202 */ /* 0x000fce0000000f00 */
[----:B------:R-:W-:Y:S05]  /*26520*/  WARPSYNC.COLLECTIVE R195, `(.L_x_3935) ;  /* 0x00000000c3087348 */ /* 0x000fea0003c00000 */
[----:B------:R0:W1:Y:S02]  /*26530*/  SHFL.BFLY P6, R197, R210, R199, R212 ;  /* 0x0c0000c7d2c57389 */ /* 0x00006400000c00d4 */
[----:B01----:R-:W-:Y:S05]  /*26540*/  ENDCOLLECTIVE ;  /* 0x000000000000791b */ /* 0x003fea0003800000 */
.L_x_3935:
[----:B------:R-:W-:Y:S01]  /*26550*/  HFMA2 R199, -RZ, RZ, 0, 9.5367431640625e-07 ;  /* 0x00000010ffc77431 */ /* 0x000fe200000001ff */
[----:B------:R-:W-:-:S05]  /*26560*/  MOV R164, R197 ;  /* 0x000000c500a47202 */ /* 0x000fca0000000f00 */
[----:B------:R-:W-:Y:S02]  /*26570*/  FADD.FTZ R165, R119, R164 ;  /* 0x000000a477a57221 */ /* 0x000fe40000010000 */
[----:B------:R-:W0:Y:S02]  /*26580*/  LDC R164, c[0x0][0x400] ;  /* 0x00010000ffa47b82 */ /* 0x000e240000000800 */
[----:B------:R-:W-:-:S07]  /*26590*/  IMAD.MOV.U32 R210, RZ, RZ, R165 ;  /* 0x000000ffffd27224 */ /* 0x000fce00078e00a5 */
[----:B0-----:R-:W-:Y:S05]  /*265a0*/  WARPSYNC.COLLECTIVE R195, `(.L_x_3936) ;  /* 0x00000000c3087348 */ /* 0x001fea0003c00000 */
[----:B------:R1:W2:Y:S02]  /*265b0*/  SHFL.BFLY P6, R197, R210, R199, R212 ;  /* 0x0c0000c7d2c57389 */ /* 0x0002a400000c00d4 */
[----:B012---:R-:W-:Y:S05]  /*265c0*/  ENDCOLLECTIVE ;  /* 0x000000000000791b */ /* 0x007fea0003800000 */
.L_x_3936:
[----:B------:R-:W-:Y:S02]  /*265d0*/  IMAD.MOV.U32 R199, RZ, RZ, 0x1 ;  /* 0x00000001ffc77424 */ /* 0x000fe400078e00ff */
[----:B------:R-:W-:-:S04]  /*265e0*/  IMAD.MOV.U32 R206, RZ, RZ, R197 ;  /* 0x000000ffffce7224 */ /* 0x000fc800078e00c5 */
[----:B------:R-:W-:-:S04]  /*265f0*/  FADD.FTZ R163, R165, R206 ;  /* 0x000000cea5a37221 */ /* 0x000fc80000010000 */
[----:B------:R-:W-:-:S04]  /*26600*/  FMUL.FTZ R163, R163, R164 ;  /* 0x000000a4a3a37220 */ /* 0x000fc80000410000 */
[--C-:B------:R-:W-:Y:S01]  /*26610*/  FADD.FTZ R116, R140, -R163.reuse ;  /* 0x800000a38c747221 */ /* 0x100fe20000010000 */
[--C-:B------:R-:W-:Y:S01]  /*26620*/  FADD.FTZ R117, R142, -R163.reuse ;  /* 0x800000a38e757221 */ /* 0x100fe20000010000 */
[--C-:B------:R-:W-:Y:S01]  /*26630*/  FADD.FTZ R119, R146, -R163.reuse ;  /* 0x800000a392777221 */ /* 0x100fe20000010000 */
[----:B------:R-:W-:Y:S01]  /*26640*/  FADD.FTZ R118, R158, -R163 ;  /* 0x800000a39e767221 */ /* 0x000fe20000010000 */
[----:B------:R-:W-:-:S04]  /*26650*/  FFMA.FTZ R116, R116, R116, RZ ;  /* 0x0000007474747223 */ /* 0x000fc800000100ff */
        /* <DEDUP_REMOVED lines=80> */
.L_x_3937:
[----:B------:R-:W-:Y:S01]  /*26b60*/  HFMA2 R199, -RZ, RZ, 0, 1.1920928955078125e-07 ;  /* 0x00000002ffc77431 */ /* 0x000fe200000001ff */
[----:B------:R-:W-:-:S05]  /*26b70*/  MOV R117, R197 ;  /* 0x000000c500757202 */ /* 0x000fca0000000f00 */
[----:B------:R-:W-:-:S04]  /*26b80*/  FADD.FTZ R117, R116, R117 ;  /* 0x0000007574757221 */ /* 0x000fc80000010000 */
[----:B------:R-:W-:-:S07]  /*26b90*/  IMAD.MOV.U32 R210, RZ, RZ, R117 ;  /* 0x000000ffffd27224 */ /* 0x000fce00078e0075 */
[----:B------:R-:W-:Y:S05]  /*26ba0*/  WARPSYNC.COLLECTIVE R195, `(.L_x_3938) ;  /* 0x00000000c3087348 */ /* 0x000fea0003c00000 */
[----:B------:R0:W1:Y:S02]  /*26bb0*/  SHFL.BFLY P6, R197, R210, R199, R212 ;  /* 0x0c0000c7d2c57389 */ /* 0x00006400000c00d4 */
[----:B01----:R-:W-:Y:S05]  /*26bc0*/  ENDCOLLECTIVE ;  /* 0x000000000000791b */ /* 0x003fea0003800000 */
.L_x_3938:
[----:B------:R-:W-:Y:S02]  /*26bd0*/  IMAD.MOV.U32 R199, RZ, RZ, 0x4 ;  /* 0x00000004ffc77424 */ /* 0x000fe400078e00ff */
[----:B------:R-:W-:-:S04]  /*26be0*/  IMAD.MOV.U32 R118, RZ, RZ, R197 ;  /* 0x000000ffff767224 */ /* 0x000fc800078e00c5 */
[----:B------:R-:W-:-:S05]  /*26bf0*/  FADD.FTZ R118, R117, R118 ;  /* 0x0000007675767221 */ /* 0x000fca0000010000 */
[----:B------:R-:W-:-:S07]  /*26c00*/  MOV R210, R118 ;  /* 0x0000007600d27202 */ /* 0x000fce0000000f00 */
[----:B------:R-:W-:Y:S05]  /*26c10*/  WARPSYNC.COLLECTIVE R195, `(.L_x_3939) ;  /* 0x00000000c3087348 */ /* 0x000fea0003c00000 */
[----:B------:R0:W1:Y:S02]  /*26c20*/  SHFL.BFLY P6, R197, R210, R199, R212 ;  /* 0x0c0000c7d2c57389 */ /* 0x00006400000c00d4 */
[----:B01----:R-:W-:Y:S05]  /*26c30*/  ENDCOLLECTIVE ;  /* 0x000000000000791b */ /* 0x003fea0003800000 */
.L_x_3939:
[----:B------:R-:W-:Y:S01]  /*26c40*/  HFMA2 R199, -RZ, RZ, 0, 4.76837158203125e-07 ;  /* 0x00000008ffc77431 */ /* 0x000fe200000001ff */
[----:B------:R-:W-:-:S05]  /*26c50*/  MOV R119, R197 ;  /* 0x000000c500777202 */ /* 0x000fca0000000f00 */
[----:B------:R-:W-:-:S04]  /*26c60*/  FADD.FTZ R119, R118, R119 ;  /* 0x0000007776777221 */ /* 0x000fc80000010000 */
[----:B------:R-:W-:-:S07]  /*26c70*/  IMAD.MOV.U32 R210, RZ, RZ, R119 ;  /* 0x000000ffffd27224 */ /* 0x000fce00078e0077 */
[----:B------:R-:W-:Y:S05]  /*26c80*/  WARPSYNC.COLLECTIVE R195, `(.L_x_3940) ;  /* 0x00000000c3087348 */ /* 0x000fea0003c00000 */
[----:B------:R0:W1:Y:S02]  /*26c90*/  SHFL.BFLY P6, R197, R210, R199, R212 ;  /* 0x0c0000c7d2c57389 */ /* 0x00006400000c00d4 */
[----:B01----:R-:W-:Y:S05]  /*26ca0*/  ENDCOLLECTIVE ;  /* 0x000000000000791b */ /* 0x003fea0003800000 */
.L_x_3940:
[----:B------:R-:W-:Y:S02]  /*26cb0*/  IMAD.MOV.U32 R199, RZ, RZ, 0x10 ;  /* 0x00000010ffc77424 */ /* 0x000fe400078e00ff */
[----:B------:R-:W-:-:S04]  /*26cc0*/  IMAD.MOV.U32 R206, RZ, RZ, R197 ;  /* 0x000000ffffce7224 */ /* 0x000fc800078e00c5 */
[----:B------:R-:W-:-:S05]  /*26cd0*/  FADD.FTZ R206, R119, R206 ;  /* 0x000000ce77ce7221 */ /* 0x000fca0000010000 */
[----:B------:R-:W-:-:S07]  /*26ce0*/  MOV R210, R206 ;  /* 0x000000ce00d27202 */ /* 0x000fce0000000f00 */
[----:B------:R-:W-:Y:S05]  /*26cf0*/  WARPSYNC.COLLECTIVE R195, `(.L_x_3941) ;  /* 0x00000000c3087348 */ /* 0x000fea0003c00000 */
[----:B------:R0:W1:Y:S02]  /*26d00*/  SHFL.BFLY P6, R197, R210, R199, R212 ;  /* 0x0c0000c7d2c57389 */ /* 0x00006400000c00d4 */
[----:B01----:R-:W-:Y:S05]  /*26d10*/  ENDCOLLECTIVE ;  /* 0x000000000000791b */ /* 0x003fea0003800000 */
.L_x_3941:
[----:B------:R-:W-:Y:S01]  /*26d20*/  MOV R165, R197 ;  /* 0x000000c500a57202 */ /* 0x000fe20000000f00 */
[----:B------:R-:W-:Y:S06]  /*26d30*/  BRA `(.L_x_3942) ;  /* 0xffffffe400107947 */ /* 0x000fec000383ffff */
.L_x_3943:
        /* <DEDUP_REMOVED lines=12> */
.L_x_45782:


//--------------------- .text._ZN10layer_norm13ln_fwd_kernelINS_13Kernel_traitsI13__nv_bfloat16S2_S2_S2_fjLj1280ELj1ELj4ELj1ELj16ENS_18Kernel_traits_baseILj1280ES2_S2_S2_S2_fjLj128EEEEELb1ELb1ELb1ELb1EEEvNS_9FwdParamsE --------------------------
	.section	.text._ZN10layer_norm13ln_fwd_kernelINS_13Kernel_traitsI13__nv_bfloat16S2_S2_S2_fjLj1280ELj1ELj4ELj1ELj16ENS_18Kernel_traits_baseILj1280ES2_S2_S2_S2_fjLj128EEEEELb1ELb1ELb1ELb1EEEvNS_9FwdParamsE,"ax",@progbits
	.align	128
        .global         _ZN10layer_norm13ln_fwd_kernelINS_13Kernel_traitsI13__nv_bfloat16S2_S2_S2_fjLj1280ELj1ELj4ELj1ELj16ENS_18Kernel_traits_baseILj1280ES2_S2_S2_S2_fjLj128EEEEELb1ELb1ELb1ELb1EEEvNS_9FwdParamsE
        .type           _ZN10layer_norm13ln_fwd_kernelINS_13Kernel_traitsI13__nv_bfloat16S2_S2_S2_fjLj1280ELj1ELj4ELj1ELj16ENS_18Kernel_traits_baseILj1280ES2_S2_S2_S2_fjLj128EEEEELb1ELb1ELb1ELb1EEEvNS_9FwdParamsE,@function
        .size           _ZN10layer_norm13ln_fwd_kernelINS_13Kernel_traitsI13__nv_bfloat16S2_S2_S2_fjLj1280ELj1ELj4ELj1ELj16ENS_18Kernel_traits_baseILj1280ES2_S2_S2_S2_fjLj128EEEEELb1ELb1ELb1ELb1EEEvNS_9FwdParamsE,(.L_x_45783 - _ZN10layer_norm13ln_fwd_kernelINS_13Kernel_traitsI13__nv_bfloat16S2_S2_S2_fjLj1280ELj1ELj4ELj1ELj16ENS_18Kernel_traits_baseILj1280ES2_S2_S2_S2_fjLj128EEEEELb1ELb1ELb1ELb1EEEvNS_9FwdParamsE)
        .other          _ZN10layer_norm13ln_fwd_kernelINS_13Kernel_traitsI13__nv_bfloat16S2_S2_S2_fjLj1280ELj1ELj4ELj1ELj16ENS_18Kernel_traits_baseILj1280ES2_S2_S2_S2_fjLj128EEEEELb1ELb1ELb1ELb1EEEvNS_9FwdParamsE,@"STO_CUDA_ENTRY STV_DEFAULT"
_ZN10layer_norm13ln_fwd_kernelINS_13Kernel_traitsI13__nv_bfloat16S2_S2_S2_fjLj1280ELj1ELj4ELj1ELj16ENS_18Kernel_traits_baseILj1280ES2_S2_S2_S2_fjLj128EEEEELb1ELb1ELb1ELb1EEEvNS_9FwdParamsE:
.text._ZN10layer_norm13ln_fwd_kernelINS_13Kernel_traitsI13__nv_bfloat16S2_S2_S2_fjLj1280ELj1ELj4ELj1ELj16ENS_18Kernel_traits_baseILj1280ES2_S2_S2_S2_fjLj128EEEEELb1ELb1ELb1ELb1EEEvNS_9FwdParamsE:
        /* <DEDUP_REMOVED lines=21> */
[----:B0-----:R-:W-:Y:S01]  /*0150*/  USHF.L.U32 UR4, UR5, 0x2, URZ ;  /* 0x0000000205047899 */ /* 0x001fe200080006ff */
[----:B-1----:R-:W-:-:S05]  /*0160*/  @P0 IADD3 R166, P1, PT, R2, R7, RZ ;  /* 0x0000000702a60210 */ /* 0x002fca0007f3e0ff */
[----:B------:R-:W-:Y:S01]  /*0170*/  LOP3.LUT R2, R4, UR4, RZ, 0xfc, !PT ;  /* 0x0000000404027c12 */ /* 0x000fe2000f8efcff */
        /* <DEDUP_REMOVED lines=26> */
.L_x_3944:
        /* <DEDUP_REMOVED lines=24> */
.L_x_3945:
[----:B------:R-:W1:Y:S02]  /*04a0*/  LDCU UR4, c[0x0][0x384] ;  /* 0x00007080ff0477ac */ /* 0x000e640008000800 */
[----:B-1----:R-:W-:-:S13]  /*04b0*/  ISETP.GE.AND P0, PT, R2, UR4, PT ;  /* 0x0000000402007c0c */ /* 0x002fda000bf06270 */
[----:B------:R-:W-:Y:S05]  /*04c0*/  @P0 EXIT ;  /* 0x000000000000094d */ /* 0x000fea0003800000 */
[----:B0-----:R-:W0:Y:S01]  /*04d0*/  LDC R6, c[0x0][0x360] ;  /* 0x0000d800ff067b82 */ /* 0x001e220000000800 */
[----:B------:R-:W-:Y:S01]  /*04e0*/  IMAD.HI.U32 R9, R3, -0x2daee0ad, RZ ;  /* 0xd2511f5303097827 */ /* 0x000fe200078e00ff */
[----:B-----5:R-:W-:-:S03]  /*04f0*/  IADD3 R8, PT, PT, R160, -0x61c88647, RZ ;  /* 0x9e3779b9a0087810 */ /* 0x020fc60007ffe0ff */
[----:B------:R-:W-:Y:S01]  /*0500*/  HFMA2 R154, -RZ, RZ, 0, 0 ;  /* 0x00000000ff9a7431 */ /* 0x000fe200000001ff */
[----:B------:R-:W-:Y:S01]  /*0510*/  IADD3 R14, PT, PT, R161, -0x126145ec, RZ ;  /* 0xed9eba14a10e7810 */ /* 0x000fe20007ffe0ff */
[----:B------:R-:W-:Y:S01]  /*0520*/  IMAD R13, R3, -0x2daee0ad, RZ ;  /* 0xd2511f53030d7824 */ /* 0x000fe200078e02ff */
[----:B------:R-:W-:Y:S01]  /*0530*/  LOP3.LUT R9, R9, R161, RZ, 0x3c, !PT ;  /* 0x000000a109097212 */ /* 0x000fe200078e3cff */
[----:B------:R-:W-:Y:S01]  /*0540*/  VIADD R12, R161, 0xbb67ae85 ;  /* 0xbb67ae85a10c7836 */ /* 0x000fe20000000000 */
[----:B------:R-:W-:Y:S01]  /*0550*/  LOP3.LUT R166, R166, 0x3, RZ, 0xc0, !PT ;  /* 0x00000003a6a67812 */ /* 0x000fe200078ec0ff */
[----:B------:R-:W1:Y:S01]  /*0560*/  LDCU UR8, c[0x0][0x404] ;  /* 0x00008080ff0877ac */ /* 0x000e620008000800 */
[----:B------:R-:W-:Y:S02]  /*0570*/  PRMT R15, R59, 0x7632, R15 ;  /* 0x000076323b0f7816 */ /* 0x000fe4000000000f */
[----:B------:R-:W-:Y:S01]  /*0580*/  PRMT R16, R78, 0x7632, R16 ;  /* 0x000076324e107816 */ /* 0x000fe20000000010 */
[----:B------:R-:W2:Y:S01]  /*0590*/  LDCU.U8 UR9, c[0x0][0x410] ;  /* 0x00008200ff0977ac */ /* 0x000ea20008000000 */
[----:B------:R-:W-:-:S02]  /*05a0*/  PRMT R17, R58, 0x7632, R17 ;  /* 0x000076323a117816 */ /* 0x000fc40000000011 */
[----:B------:R-:W-:Y:S01]  /*05b0*/  PRMT R18, R77, 0x7632, R18 ;  /* 0x000076324d127816 */ /* 0x000fe20000000012 */
[----:B------:R-:W3:Y:S01]  /*05c0*/  LDCU UR12, c[0x0][0x448] ;  /* 0x00008900ff0c77ac */ /* 0x000ee20008000800 */
[----:B------:R-:W-:Y:S02]  /*05d0*/  PRMT R19, R57, 0x7632, R19 ;  /* 0x0000763239137816 */ /* 0x000fe40000000013 */
[----:B------:R-:W-:Y:S01]  /*05e0*/  PRMT R20, R76, 0x7632, R20 ;  /* 0x000076324c147816 */ /* 0x000fe20000000014 */
[----:B------:R-:W4:Y:S01]  /*05f0*/  LDCU.64 UR10, c[0x0][0x408] ;  /* 0x00008100ff0a77ac */ /* 0x000f220008000a00 */
[----:B------:R-:W-:Y:S01]  /*0600*/  PRMT R21, R56, 0x7632, R21 ;  /* 0x0000763238157816 */ /* 0x000fe20000000015 */
[----:B0-----:R-:W-:Y:S01]  /*0610*/  IMAD R5, R6, UR5, R5 ;  /* 0x0000000506057c24 */ /* 0x001fe2000f8e0205 */
[----:B------:R-:W-:Y:S01]  /*0620*/  PRMT R22, R75, 0x7632, R22 ;  /* 0x000076324b167816 */ /* 0x000fe20000000016 */
[----:B------:R-:W-:Y:S01]  /*0630*/  IMAD.HI.U32 R6, R9, -0x326172a9, RZ ;  /* 0xcd9e8d5709067827 */ /* 0x000fe200078e00ff */
[----:B------:R-:W-:Y:S01]  /*0640*/  PRMT R23, R55, 0x7632, R23 ;  /* 0x0000763237177816 */ /* 0x000fe20000000017 */
[----:B------:R-:W0:Y:S01]  /*0650*/  LDCU.64 UR4, c[0x0][0x3a0] ;  /* 0x00007400ff0477ac */ /* 0x000e220008000a00 */
[----:B------:R-:W-:Y:S01]  /*0660*/  PRMT R24, R74, 0x7632, R24 ;  /* 0x000076324a187816 */ /* 0x000fe20000000018 */
        /* <DEDUP_REMOVED lines=40> */
[----:B------:R-:W-:Y:S01]  /*08f0*/  PRMT R41, R46, 0x7632, R41 ;  /* 0x000076322e297816 */ /* 0x000fe20000000029 */
[----:B------:R-:W-:Y:S01]  /*0900*/  IMAD R10, R11, -0x326172a9, RZ ;  /* 0xcd9e8d570b0a7824 */ /* 0x000fe200078e02ff */
        /* <DEDUP_REMOVED lines=30> */
[C---:B------:R-:W-:Y:S01]  /*0af0*/  IADD3 R11, PT, PT, R160.reuse, 0x5384540f, RZ ;  /* 0x5384540fa00b7810 */ /* 0x040fe20007ffe0ff */
[----:B------:R-:W-:Y:S01]  /*0b00*/  VIADD R9, R160, 0xb54cda56 ;  /* 0xb54cda56a0097836 */ /* 0x000fe20000000000 */
[----:B------:R-:W-:Y:S01]  /*0b10*/  PRMT R141, R96, 0x7632, R141 ;  /* 0x00007632608d7816 */ /* 0x000fe2000000008d */
[----:B------:R-:W-:Y:S01]  /*0b20*/  IMAD R13, R6, -0x2daee0ad, RZ ;  /* 0xd2511f53060d7824 */ /* 0x000fe200078e02ff */
[----:B------:R-:W-:Y:S02]  /*0b30*/  PRMT R142, R95, 0x7632, R142 ;  /* 0x000076325f8e7816 */ /* 0x000fe4000000008e */
        /* <DEDUP_REMOVED lines=8> */
[----:B------:R-:W-:Y:S01]  /*0bc0*/  IADD3 R9, PT, PT, R160, -0xe443238, RZ ;  /* 0xf1bbcdc8a0097810 */ /* 0x000fe20007ffe0ff */
[----:B------:R-:W-:Y:S01]  /*0bd0*/  VIADD R12, R161, 0x1fd5c5a3 ;  /* 0x1fd5c5a3a10c7836 */ /* 0x000fe20000000000 */
[----:B------:R-:W-:Y:S01]  /*0be0*/  PRMT R146, R91, 0x7632, R146 ;  /* 0x000076325b927816 */ /* 0x000fe20000000092 */
[----:B------:R-:W-:Y:S01]  /*0bf0*/  IMAD.HI.U32 R11, R8, -0x2daee0ad, RZ ;  /* 0xd2511f53080b7827 */ /* 0x000fe200078e00ff */
[----:B------:R-:W-:Y:S02]  /*0c00*/  PRMT R147, R90, 0x7632, R147 ;  /* 0x000076325a937816 */ /* 0x000fe40000000093 */
[----:B------:R-:W-:Y:S01]  /*0c10*/  LOP3.LUT R6, R12, R13, R6, 0x96, !PT ;  /* 0x0000000d0c067212 */ /* 0x000fe200078e9606 */
[----:B------:R-:W-:Y:S01]  /*0c20*/  IMAD R12, R7, -0x2daee0ad, RZ ;  /* 0xd2511f53070c7824 */ /* 0x000fe200078e02ff */
[----:B------:R-:W-:Y:S01]  /*0c30*/  PRMT R148, R89, 0x7632, R148 ;  /* 0x0000763259947816 */ /* 0x000fe20000000094 */
[----:B------:R-:W-:Y:S01]  /*0c40*/  VIADD R13, R161, 0xdb3d7428 ;  /* 0xdb3d7428a10d7836 */ /* 0x000fe20000000000 */
[----:B------:R-:W-:Y:S01]  /*0c50*/  PRMT R149, R88, 0x7632, R149 ;  /* 0x0000763258957816 */ /* 0x000fe20000000095 */
[----:B------:R-:W-:Y:S01]  /*0c60*/  IMAD R10, R10, -0x326172a9, RZ ;  /* 0xcd9e8d570a0a7824 */ /* 0x000fe200078e02ff */
[----:B------:R-:W-:Y:S01]  /*0c70*/  PRMT R150, R87, 0x7632, R150 ;  /* 0x0000763257967816 */ /* 0x000fe20000000096 */
[----:B------:R-:W-:Y:S01]  /*0c80*/  IMAD.HI.U32 R7, R6, -0x326172a9, RZ ;  /* 0xcd9e8d5706077827 */ /* 0x000fe200078e00ff */
[----:B------:R-:W-:-:S02]  /*0c90*/  LOP3.LUT R208, R13, R12, R11, 0x96, !PT ;  /* 0x0000000c0dd07212 */ /* 0x000fc400078e960b */
        /* <DEDUP_REMOVED lines=18> */
[----:B------:R-:W-:Y:S02]  /*0dc0*/  LOP3.LUT R167, R6, R8, R167, 0x96, !PT ;  /* 0x0000000806a77212 */ /* 0x000fe400078e96a7 */
[----:B------:R-:W-:Y:S02]  /*0dd0*/  PRMT R6, R83, 0x7632, R6 ;  /* 0x0000763253067816 */ /* 0x000fe40000000006 */
[----:B------:R-:W-:-:S02]  /*0de0*/  PRMT R8, R82, 0x7632, R8 ;  /* 0x0000763252087816 */ /* 0x000fc40000000008 */
[----:B01234-:R-:W-:-:S07]  /*0df0*/  PRMT R153, R84, 0x7632, R153 ;  /* 0x0000763254997816 */ /* 0x01ffce0000000099 */
.L_x_4529:
[----:B------:R-:W0:Y:S08]  /*0e00*/  LDC.64 R112, c[0x0][0x3f0] ;  /* 0x0000fc00ff707b82 */ /* 0x000e300000000a00 */
[----:B------:R-:W1:Y:S08]  /*0e10*/  LDC R127, c[0x0][0x388] ;  /* 0x0000e200ff7f7b82 */ /* 0x000e700000000800 */
[----:B------:R-:W2:Y:S01]  /*0e20*/  LDC.64 R114, c[0x0][0x3f8] ;  /* 0x0000fe00ff727b82 */ /* 0x000ea20000000a00 */
[----:B0-----:R-:W-:-:S05]  /*0e30*/  IMAD.WIDE R112, R2, 0x4, R112 ;  /* 0x0000000402707825 */ /* 0x001fca00078e0270 */
[----:B------:R2:W3:Y:S01]  /*0e40*/  LDG.E R191, desc[UR6][R112.64] ;  /* 0x0000000670bf7981 */ /* 0x0004e2000c1e1900 */
[----:B------:R-:W-:Y:S02]  /*0e50*/  IMAD.MOV.U32 R198, RZ, RZ, RZ ;  /* 0x000000ffffc67224 */ /* 0x000fe400078e00ff */
[----:B--2---:R-:W-:-:S05]  /*0e60*/  IMAD.WIDE R112, R2, 0x4, R114 ;  /* 0x0000000402707825 */ /* 0x004fca00078e0272 */
[----:B-----5:R0:W5:Y:S01]  /*0e70*/  LDG.E R126, desc[UR6][R112.64] ;  /* 0x00000006707e7981 */ /* 0x020162000c1e1900 */
[----:B---3--:R-:W-:-:S13]  /*0e80*/  ISETP.GE.AND P1, PT, R191, 0x1, PT ;  /* 0x00000001bf00780c */ /* 0x008fda0003f26270 */
[----:B------:R-:W2:Y:S01]  /*0e90*/  @P1 LDC.64 R116, c[0x0][0x390] ;  /* 0x0000e400ff741b82 */ /* 0x000ea20000000a00 */
[----:B------:R-:W-:-:S04]  /*0ea0*/  @P1 VIADD R118, R191, 0xffffffff ;  /* 0xffffffffbf761836 */ /* 0x000fc80000000000 */
        /* <DEDUP_REMOVED lines=38> */
.L_x_3951:
        /* <DEDUP_REMOVED lines=13> */
.L_x_3953:
[----:B------:R-:W-:Y:S05]  /*11e0*/  BSYNC.RECONVERGENT B2 ;  /* 0x0000000000027941 */ /* 0x000fea0003800200 */
.L_x_3952:
[----:B------:R-:W-:Y:S01]  /*11f0*/  IMAD.WIDE.U32 R118, R5, -0x326172a9, RZ ;  /* 0xcd9e8d5705767825 */ /* 0x000fe200078e00ff */
[----:B------:R-:W-:Y:S02]  /*1200*/  LOP3.LUT R112, R154, R115, R161, 0x96, !PT ;  /* 0x000000739a707212 */ /* 0x000fe400078e96a1 */
[----:B------:R-:W-:Y:S01]  /*1210*/  IADD3 R167, PT, PT, R161, -0x695add53, RZ ;  /* 0x96a522ada1a77810 */ /* 0x000fe20007ffe0ff */
        /* <DEDUP_REMOVED lines=53> */
[----:B------:R-:W-:Y:S02]  /*1570*/  IMAD.MOV.U32 R120, RZ, RZ, R112 ;  /* 0x000000ffff787224 */ /* 0x000fe400078e0070 */
[----:B------:R-:W-:Y:S01]  /*1580*/  HFMA2 R112, -RZ, RZ, 0, 0 ;  /* 0x00000000ff707431 */ /* 0x000fe200000001ff */
[----:B------:R-:W-:Y:S01]  /*1590*/  LOP3.LUT R167, R167, R114, R113, 0x96, !PT ;  /* 0x00000072a7a77212 */ /* 0x000fe200078e9671 */
[----:B------:R-:W-:-:S07]  /*15a0*/  IMAD.MOV.U32 R113, RZ, RZ, R164 ;  /* 0x000000ffff717224 */ /* 0x000fce00078e00a4 */
.L_x_3950:
[----:B------:R-:W-:Y:S05]  /*15b0*/  BSYNC.RECONVERGENT B1 ;  /* 0x0000000000017941 */ /* 0x000fea0003800200 */
.L_x_3949:
[----:B------:R-:W-:Y:S01]  /*15c0*/  I2FP.F32.U32 R113, R113 ;  /* 0x0000007100717245 */ /* 0x000fe20000201000 */
[----:B------:R-:W-:Y:S01]  /*15d0*/  IMAD.MOV.U32 R116, RZ, RZ, 0x2f800000 ;  /* 0x2f800000ff747424 */ /* 0x000fe200078e00ff */
[----:B------:R-:W-:Y:S01]  /*15e0*/  SHF.L.U32 R125, R84, 0x10, RZ ;  /* 0x00000010547d7819 */ /* 0x000fe200000006ff */
[----:B-----5:R-:W-:Y:S02]  /*15f0*/  IMAD.U32 R114, R104, 0x10000, RZ ;  /* 0x0001000068727824 */ /* 0x020fe400078e00ff */
        /* <DEDUP_REMOVED lines=8> */
.L_x_3948:
[----:B------:R-:W-:Y:S05]  /*1680*/  BSYNC.RECONVERGENT B0 ;  /* 0x0000000000007941 */ /* 0x000fea0003800200 */
.L_x_3947:
        /* <DEDUP_REMOVED lines=23> */
.L_x_3958:
        /* <DEDUP_REMOVED lines=13> */
.L_x_3960:
[----:B------:R-:W-:Y:S05]  /*18d0*/  BSYNC.RECONVERGENT B2 ;  /* 0x0000000000027941 */ /* 0x000fea0003800200 */
.L_x_3959:
        /* <DEDUP_REMOVED lines=52> */
[----:B------:R-:W-:Y:S01]  /*1c20*/  MOV R114, R120 ;  /* 0x0000007800727202 */ /* 0x000fe20000000f00 */
[----:B------:R-:W-:-:S04]  /*1c30*/  IMAD.WIDE.U32 R208, R115, -0x326172a9, RZ ;  /* 0xcd9e8d5773d07825 */ /* 0x000fc800078e00ff */
[----:B------:R-:W-:Y:S02]  /*1c40*/  VIADD R115, R160, 0x8ff34781 ;  /* 0x8ff34781a0737836 */ /* 0x000fe40000000000 */
[----:B------:R-:W-:-:S03]  /*1c50*/  IMAD.WIDE.U32 R128, R113, -0x2daee0ad, RZ ;  /* 0xd2511f5371807825 */ /* 0x000fc600078e00ff */
[----:B------:R-:W-:Y:S01]  /*1c60*/  LOP3.LUT R204, R115, R204, R209, 0x96, !PT ;  /* 0x000000cc73cc7212 */ /* 0x000fe200078e96d1 */
[----:B------:R-:W-:Y:S01]  /*1c70*/  IMAD.MOV.U32 R113, RZ, RZ, RZ ;  /* 0x000000ffff717224 */ /* 0x000fe200078e00ff */
[----:B------:R-:W-:-:S07]  /*1c80*/  LOP3.LUT R167, R167, R116, R129, 0x96, !PT ;  /* 0x00000074a7a77212 */ /* 0x000fce00078e9681 */
.L_x_3957:
[----:B------:R-:W-:Y:S05]  /*1c90*/  BSYNC.RECONVERGENT B1 ;  /* 0x0000000000017941 */ /* 0x000fea0003800200 */
.L_x_3956:
        /* <DEDUP_REMOVED lines=14> */
.L_x_3955:
[----:B------:R-:W-:Y:S05]  /*1d80*/  BSYNC.RECONVERGENT B0 ;  /* 0x0000000000007941 */ /* 0x000fea0003800200 */
.L_x_3954:
        /* <DEDUP_REMOVED lines=22> */
.L_x_3965:
        /* <DEDUP_REMOVED lines=13> */
.L_x_3967:
[----:B------:R-:W-:Y:S05]  /*1fc0*/  BSYNC.RECONVERGENT B2 ;  /* 0x0000000000027941 */ /* 0x000fea0003800200 */
.L_x_3966:
        /* <DEDUP_REMOVED lines=17> */
[----:B------:R-:W-:-:S04]  /*20e0*/  IMAD.WIDE.U32 R114, R115, -0x326172a9, RZ ;  /* 0xcd9e8d5773727825 */ /* 0x000fc800078e00ff */
[----:B------:R-:W-:Y:S01]  /*20f0*/  IMAD.WIDE.U32 R116, R113, -0x2daee0ad, RZ ;  /* 0xd2511f5371747825 */ /* 0x000fe200078e00ff */
[----:B------:R-:W-:Y:S02]  /*2100*/  IADD3 R113, PT, PT, R161, 0x32370b8f, RZ ;  /* 0x32370b8fa1717810 */ /* 0x000fe40007ffe0ff */
[----:B------:R-:W-:Y:S01]  /*2110*/  LOP3.LUT R119, R119, R120, R115, 0x96, !PT ;  /* 0x0000007877777212 */ /* 0x000fe200078e9673 */
[----:B------:R-:W-:Y:S01]  /*2120*/  VIADD R115, R161, 0xed9eba14 ;  /* 0xed9eba14a1737836 */ /* 0x000fe20000000000 */
[----:B------:R-:W-:-:S03]  /*2130*/  LOP3.LUT R113, R113, R118, R117, 0x96, !PT ;  /* 0x0000007671717212 */ /* 0x000fc600078e9675 */
        /* <DEDUP_REMOVED lines=14> */
[C---:B------:R-:W-:Y:S02]  /*2220*/  IADD3 R113, PT, PT, R160.reuse, -0x4ab325aa, RZ ;  /* 0xb54cda56a0717810 */ /* 0x040fe40007ffe0ff */
[----:B------:R-:W-:Y:S01]  /*2230*/  LOP3.LUT R116, R115, R116, R119, 0x96, !PT ;  /* 0x0000007473747212 */ /* 0x000fe200078e9677 */
[----:B------:R-:W-:Y:S01]  /*2240*/  VIADD R115, R160, 0x5384540f ;  /* 0x5384540fa0737836 */ /* 0x000fe20000000000 */
[----:B------:R-:W-:-:S03]  /*2250*/  LOP3.LUT R113, R113, R114, R121, 0x96, !PT ;  /* 0x0000007271717212 */ /* 0x000fc600078e9679 */
[----:B------:R-:W-:-:S04]  /*2260*/  IMAD.WIDE.U32 R116, R116, -0x326172a9, RZ ;  /* 0xcd9e8d5774747825 */ /* 0x000fc800078e00ff */
[----:B------:R-:W-:Y:S01]  /*2270*/  IMAD.WIDE.U32 R122, R113, -0x2daee0ad, RZ ;  /* 0xd2511f53717a7825 */ /* 0x000fe200078e00ff */
[----:B------:R-:W-:Y:S02]  /*2280*/  LOP3.LUT R115, R115, R120, R117, 0x96, !PT ;  /* 0x0000007873737212 */ /* 0x000fe400078e9675 */
[C---:B------:R-:W-:Y:S01]  /*2290*/  IADD3 R117, PT, PT, R161.reuse, -0x24c28bd8, RZ ;  /* 0xdb3d7428a1757810 */ /* 0x040fe20007ffe0ff */
[----:B------:R-:W-:Y:S02]  /*22a0*/  VIADD R113, R161, 0x1fd5c5a3 ;  /* 0x1fd5c5a3a1717836 */ /* 0x000fe40000000000 */
[----:B------:R-:W-:-:S03]  /*22b0*/  IMAD.WIDE.U32 R114, R115, -0x2daee0ad, RZ ;  /* 0xd2511f5373727825 */ /* 0x000fc600078e00ff */
[----:B------:R-:W-:Y:S02]  /*22c0*/  LOP3.LUT R113, R113, R118, R123, 0x96, !PT ;  /* 0x0000007671717212 */ /* 0x000fe400078e967b */
[----:B------:R-:W-:Y:S01]  /*22d0*/  LOP3.LUT R117, R117, R122, R115, 0x96, !PT ;  /* 0x0000007a75757212 */ /* 0x000fe200078e9673 */
[----:B------:R-:W-:Y:S02]  /*22e0*/  IMAD.MOV.U32 R115, RZ, RZ, R128 ;  /* 0x000000ffff737224 */ /* 0x000fe400078e0080 */
[----:B------:R-:W-:-:S04]  /*22f0*/  IMAD.WIDE.U32 R204, R113, -0x326172a9, RZ ;  /* 0xcd9e8d5771cc7825 */ /* 0x000fc800078e00ff */
[----:B------:R-:W-:Y:S02]  /*2300*/  VIADD R113, R160, 0xf1bbcdc8 ;  /* 0xf1bbcdc8a0717836 */ /* 0x000fe40000000000 */
[----:B------:R-:W-:-:S03]  /*2310*/  IMAD.WIDE.U32 R208, R117, -0x326172a9, RZ ;  /* 0xcd9e8d5775d07825 */ /* 0x000fc600078e00ff */
[----:B------:R-:W-:Y:S01]  /*2320*/  LOP3.LUT R116, R113, R116, R205, 0x96, !PT ;  /* 0x0000007471747212 */ /* 0x000fe200078e96cd */
[----:B------:R-:W-:-:S04]  /*2330*/  VIADD R113, R160, 0x8ff34781 ;  /* 0x8ff34781a0717836 */ /* 0x000fc80000000000 */
[----:B------:R-:W-:Y:S01]  /*2340*/  IMAD.WIDE.U32 R116, R116, -0x2daee0ad, RZ ;  /* 0xd2511f5374747825 */ /* 0x000fe200078e00ff */
[----:B------:R-:W-:-:S03]  /*2350*/  LOP3.LUT R204, R113, R204, R209, 0x96, !PT ;  /* 0x000000cc71cc7212 */ /* 0x000fc600078e96d1 */
[----:B------:R-:W-:Y:S01]  /*2360*/  IMAD.MOV.U32 R130, RZ, RZ, R116 ;  /* 0x000000ffff827224 */ /* 0x000fe200078e0074 */
[----:B------:R-:W-:Y:S01]  /*2370*/  LOP3.LUT R167, R167, R114, R117, 0x96, !PT ;  /* 0x00000072a7a77212 */ /* 0x000fe200078e9675 */
[----:B------:R-:W-:-:S07]  /*2380*/  HFMA2 R114, -RZ, RZ, 0, 0 ;  /* 0x00000000ff727431 */ /* 0x000fce00000001ff */
.L_x_3964:
[----:B------:R-:W-:Y:S05]  /*2390*/  BSYNC.RECONVERGENT B1 ;  /* 0x0000000000017941 */ /* 0x000fea0003800200 */
.L_x_3963:
[----:B------:R-:W-:Y:S01]  /*23a0*/  I2FP.F32.U32 R113, R115 ;  /* 0x0000007300717245 */ /* 0x000fe20000201000 */
[----:B------:R-:W-:Y:S02]  /*23b0*/  IMAD.MOV.U32 R116, RZ, RZ, 0x2f800000 ;  /* 0x2f800000ff747424 */ /* 0x000fe400078e00ff */
[----:B-----5:R-:W-:Y:S02]  /*23c0*/  IMAD.U32 R115, R105, 0x10000, RZ ;  /* 0x0001000069737824 */ /* 0x020fe400078e00ff */
        /* <DEDUP_REMOVED lines=9> */
.L_x_3962:
[----:B------:R-:W-:Y:S05]  /*2460*/  BSYNC.RECONVERGENT B0 ;  /* 0x0000000000007941 */ /* 0x000fea0003800200 */
.L_x_3961:
        /* <DEDUP_REMOVED lines=23> */
.L_x_3972:
        /* <DEDUP_REMOVED lines=13> */
.L_x_3974:
[----:B------:R-:W-:Y:S05]  /*26b0*/  BSYNC.RECONVERGENT B2 ;  /* 0x0000000000027941 */ /* 0x000fea0003800200 */
.L_x_3973:
        /* <DEDUP_REMOVED lines=38> */
[----:B------:R-:W-:-:S04]  /*2920*/  LOP3.LUT R115, R115, R114, R123, 0x96, !PT ;  /* 0x0000007273737212 */ /* 0x000fc800078e967b */
[----:B------:R-:W-:Y:S01]  /*2930*/  LOP3.LUT R117, R117, R116, R119, 0x96, !PT ;  /* 0x0000007475757212 */ /* 0x000fe200078e9677 */
[----:B------:R-:W-:Y:S01]  /*2940*/  IMAD.WIDE.U32 R128, R115, -0x2daee0ad, RZ ;  /* 0xd2511f5373807825 */ /* 0x000fe200078e00ff */
[----:B------:R-:W-:-:S03]  /*2950*/  IADD3 R119, PT, PT, R160, 0x5384540f, RZ ;  /* 0x5384540fa0777810 */ /* 0x000fc60007ffe0ff */
[----:B------:R-:W-:-:S04]  /*2960*/  IMAD.WIDE.U32 R116, R117, -0x326172a9, RZ ;  /* 0xcd9e8d5775747825 */ /* 0x000fc800078e00ff */
[----:B------:R-:W-:Y:S01]  /*2970*/  VIADD R115, R161, 0x1fd5c5a3 ;  /* 0x1fd5c5a3a1737836 */ /* 0x000fe20000000000 */
[----:B------:R-:W-:Y:S01]  /*2980*/  LOP3.LUT R114, R119, R122, R117, 0x96, !PT ;  /* 0x0000007a77727212 */ /* 0x000fe200078e9675 */
[----:B------:R-:W-:Y:S01]  /*2990*/  VIADD R119, R161, 0xdb3d7428 ;  /* 0xdb3d7428a1777836 */ /* 0x000fe20000000000 */
[----:B------:R-:W-:Y:S02]  /*29a0*/  IADD3 R117, PT, PT, R160, -0xe443238, RZ ;  /* 0xf1bbcdc8a0757810 */ /* 0x000fe40007ffe0ff */
        /* <DEDUP_REMOVED lines=9> */
[----:B------:R-:W-:Y:S01]  /*2a40*/  IMAD.MOV.U32 R115, RZ, RZ, RZ ;  /* 0x000000ffff737224 */ /* 0x000fe200078e00ff */
[----:B------:R-:W-:Y:S01]  /*2a50*/  MOV R128, R116 ;  /* 0x0000007400807202 */ /* 0x000fe20000000f00 */
[----:B------:R-:W-:Y:S01]  /*2a60*/  IMAD.MOV.U32 R116, RZ, RZ, R130 ;  /* 0x000000ffff747224 */ /* 0x000fe200078e0082 */
[----:B------:R-:W-:-:S07]  /*2a70*/  LOP3.LUT R167, R167, R114, R117, 0x96, !PT ;  /* 0x00000072a7a77212 */ /* 0x000fce00078e9675 */
.L_x_3971:
[----:B------:R-:W-:Y:S05]  /*2a80*/  BSYNC.RECONVERGENT B1 ;  /* 0x0000000000017941 */ /* 0x000fea0003800200 */
.L_x_3970:
[----:B-----5:R-:W-:Y:S01]  /*2a90*/  PRMT R117, R105, 0x7632, R117 ;  /* 0x0000763269757816 */ /* 0x020fe20000000075 */
[----:B------:R-:W-:Y:S01]  /*2aa0*/  HFMA2 R119, -RZ, RZ, 0.1171875, 0 ;  /* 0x2f800000ff777431 */ /* 0x000fe200000001ff */
[----:B------:R-:W-:Y:S01]  /*2ab0*/  I2FP.F32.U32 R114, R116 ;  /* 0x0000007400727245 */ /* 0x000fe20000201000 */
[----:B------:R-:W-:Y:S01]  /*2ac0*/  IMAD.U32 R120, R152, 0x10000, RZ ;  /* 0x0001000098787824 */ /* 0x000fe200078e00ff */
[----:B------:R-:W-:Y:S01]  /*2ad0*/  PRMT R116, R109, 0x7632, R116 ;  /* 0x000076326d747816 */ /* 0x000fe20000000074 */
        /* <DEDUP_REMOVED lines=8> */
[----:B------:R-:W-:-:S07]  /*2b60*/  FFMA.FTZ R120, R117, R120, R116 ;  /* 0x0000007875787223 */ /* 0x000fce0000010074 */
.L_x_3969:
[----:B------:R-:W-:Y:S05]  /*2b70*/  BSYNC.RECONVERGENT B0 ;  /* 0x0000000000007941 */ /* 0x000fea0003800200 */
.L_x_3968:
        /* <DEDUP_REMOVED lines=22> */
.L_x_3979:
        /* <DEDUP_REMOVED lines=13> */
.L_x_3981:
[----:B------:R-:W-:Y:S05]  /*2db0*/  BSYNC.RECONVERGENT B2 ;  /* 0x0000000000027941 */ /* 0x000fea0003800200 */
.L_x_3980:
        /* <DEDUP_REMOVED lines=60> */
.L_x_3978:
[----:B------:R-:W-:Y:S05]  /*3180*/  BSYNC.RECONVERGENT B1 ;  /* 0x0000000000017941 */ /* 0x000fea0003800200 */
.L_x_3977:
        /* <DEDUP_REMOVED lines=12> */
.L_x_3976:
[----:B------:R-:W-:Y:S05]  /*3250*/  BSYNC.RECONVERGENT B0 ;  /* 0x0000000000007941 */ /* 0x000fea0003800200 */
.L_x_3975:
        /* <DEDUP_REMOVED lines=23> */
.L_x_3986:
        /* <DEDUP_REMOVED lines=13> */
.L_x_3988:
[----:B------:R-:W-:Y:S05]  /*34a0*/  BSYNC.RECONVERGENT B2 ;  /* 0x0000000000027941 */ /* 0x000fea0003800200 */
.L_x_3987:
        /* <DEDUP_REMOVED lines=56> */
[----:B------:R-:W-:Y:S01]  /*3830*/  IMAD.MOV.U32 R131, RZ, RZ, R114 ;  /* 0x000000ffff837224 */ /* 0x000fe200078e0072 */
[----:B------:R-:W-:Y:S01]  /*3840*/  LOP3.LUT R167, R167, R116, R115, 0x96, !PT ;  /* 0x00000074a7a77212 */ /* 0x000fe200078e9673 */
[----:B------:R-:W-:Y:S02]  /*3850*/  HFMA2 R115, -RZ, RZ, 0, 0 ;  /* 0x00000000ff737431 */ /* 0x000fe400000001ff */
[----:B------:R-:W-:-:S07]  /*3860*/  IMAD.MOV.U32 R116, RZ, RZ, R130 ;  /* 0x000000ffff747224 */ /* 0x000fce00078e0082 */
.L_x_3985:
[----:B------:R-:W-:Y:S05]  /*3870*/  BSYNC.RECONVERGENT B1 ;  /* 0x0000000000017941 */ /* 0x000fea0003800200 */
.L_x_3984:
[----:B-----5:R-:W-:Y:S01]  /*3880*/  PRMT R117, R106, 0x7632, R117 ;  /* 0x000076326a757816 */ /* 0x020fe20000000075 */
        /* <DEDUP_REMOVED lines=13> */
.L_x_3983:
[----:B------:R-:W-:Y:S05]  /*3960*/  BSYNC.RECONVERGENT B0 ;  /* 0x0000000000007941 */ /* 0x000fea0003800200 */
.L_x_3982:
        /* <DEDUP_REMOVED lines=22> */
.L_x_3993:
        /* <DEDUP_REMOVED lines=13> */
.L_x_3995:
[----:B------:R-:W-:Y:S05]  /*3ba0*/  BSYNC.RECONVERGENT B2 ;  /* 0x0000000000027941 */ /* 0x000fea0003800200 */
.L_x_3994:
        /* <DEDUP_REMOVED lines=52> */
[----:B------:R-:W-:-:S04]  /*3ef0*/  IMAD.WIDE.U32 R114, R115, -0x2daee0ad, RZ ;  /* 0xd2511f5373727825 */ /* 0x000fc800078e00ff */
[----:B------:R-:W-:Y:S01]  /*3f00*/  IMAD.WIDE.U32 R208, R123, -0x326172a9, RZ ;  /* 0xcd9e8d577bd07825 */ /* 0x000fe200078e00ff */
[----:B------:R-:W-:Y:S02]  /*3f10*/  LOP3.LUT R167, R167, R116, R115, 0x96, !PT ;  /* 0x00000074a7a77212 */ /* 0x000fe400078e9673 */
[----:B------:R-:W-:Y:S01]  /*3f20*/  MOV R172, R114 ;  /* 0x0000007200ac7202 */ /* 0x000fe20000000f00 */
[----:B------:R-:W-:Y:S02]  /*3f30*/  VIADD R117, R160, 0x8ff34781 ;  /* 0x8ff34781a0757836 */ /* 0x000fe40000000000 */
[----:B------:R-:W-:Y:S02]  /*3f40*/  IMAD.MOV.U32 R116, RZ, RZ, R131 ;  /* 0x000000ffff747224 */ /* 0x000fe400078e0083 */
[----:B------:R-:W-:Y:S01]  /*3f50*/  IMAD.MOV.U32 R114, RZ, RZ, RZ ;  /* 0x000000ffff727224 */ /* 0x000fe200078e00ff */
[----:B------:R-:W-:-:S07]  /*3f60*/  LOP3.LUT R204, R117, R204, R209, 0x96, !PT ;  /* 0x000000cc75cc7212 */ /* 0x000fce00078e96d1 */
.L_x_3992:
[----:B------:R-:W-:Y:S05]  /*3f70*/  BSYNC.RECONVERGENT B1 ;  /* 0x0000000000017941 */ /* 0x000fea0003800200 */
.L_x_3991:
[----:B------:R-:W-:Y:S01]  /*3f80*/  I2FP.F32.U32 R115, R116 ;  /* 0x0000007400737245 */ /* 0x000fe20000201000 */
[----:B------:R-:W-:Y:S02]  /*3f90*/  HFMA2 R122, -RZ, RZ, 0.1171875, 0 ;  /* 0x2f800000ff7a7431 */ /* 0x000fe400000001ff */
[----:B-----5:R-:W-:Y:S02]  /*3fa0*/  IMAD.U32 R116, R107, 0x10000, RZ ;  /* 0x000100006b747824 */ /* 0x020fe400078e00ff */
[----:B------:R-:W-:Y:S02]  /*3fb0*/  IMAD.U32 R117, R87, 0x10000, RZ ;  /* 0x0001000057757824 */ /* 0x000fe400078e00ff */
[----:B------:R-:W-:Y:S01]  /*3fc0*/  FFMA.FTZ R115, R115, R122, 1.1641532182693481445e-10 ;  /* 0x2f00000073737423 */ /* 0x000fe2000001007a */
[----:B------:R-:W-:-:S04]  /*3fd0*/  FMUL.FTZ R116, R116, UR11 ;  /* 0x0000000b74747c20 */ /* 0x000fc80008410000 */
[----:B------:R-:W-:Y:S01]  /*3fe0*/  FMUL.FTZ R116, R116, UR10 ;  /* 0x0000000a74747c20 */ /* 0x000fe20008410000 */
[----:B------:R-:W-:Y:S02]  /*3ff0*/  FSETP.GTU.FTZ.AND P3, PT, R115, UR8, PT ;  /* 0x0000000873007c0b */ /* 0x000fe4000bf7c000 */
[----:B------:R-:W-:Y:S02]  /*4000*/  SHF.L.U32 R115, R111, 0x10, RZ ;  /* 0x000000106f737819 */ /* 0x000fe400000006ff */
[----:B------:R-:W-:Y:S02]  /*4010*/  FSEL R116, R116, RZ, !P3 ;  /* 0x000000ff74747208 */ /* 0x000fe40005800000 */
[----:B------:R-:W-:-:S03]  /*4020*/  SEL R163, RZ, 0x1, P3 ;  /* 0x00000001ffa37807 */ /* 0x000fc60001800000 */
[----:B------:R-:W-:-:S07]  /*4030*/  FFMA.FTZ R117, R116, R117, R115 ;  /* 0x0000007574757223 */ /* 0x000fce0000010073 */
.L_x_3990:
[----:B------:R-:W-:Y:S05]  /*4040*/  BSYNC.RECONVERGENT B0 ;  /* 0x0000000000007941 */ /* 0x000fea0003800200 */
.L_x_3989:
        /* <DEDUP_REMOVED lines=23> */
.L_x_4000:
        /* <DEDUP_REMOVED lines=13> */
.L_x_4002:
[----:B------:R-:W-:Y:S05]  /*4290*/  BSYNC.RECONVERGENT B2 ;  /* 0x0000000000027941 */ /* 0x000fea0003800200 */
.L_x_4001:
        /* <DEDUP_REMOVED lines=58> */
[----:B------:R-:W-:-:S07]  /*4640*/  IMAD.MOV.U32 R115, RZ, RZ, R172 ;  /* 0x000000ffff737224 */ /* 0x000fce00078e00ac */
.L_x_3999:
[----:B------:R-:W-:Y:S05]  /*4650*/  BSYNC.RECONVERGENT B1 ;  /* 0x0000000000017941 */ /* 0x000fea0003800200 */
.L_x_3998:
        /* <DEDUP_REMOVED lines=14> */
.L_x_3997:
[----:B------:R-:W-:Y:S05]  /*4740*/  BSYNC.RECONVERGENT B0 ;  /* 0x0000000000007941 */ /* 0x000fea0003800200 */
.L_x_3996:
[----:B------:R-:W-:Y:S02]  /*4750*/  F2FP.BF16.F32.PACK_AB R115, RZ, R116 ;  /* 0x00000074ff73723e */ /* 0x000fe400000010ff */
[----:B------:R-:W-:Y:S02]  /*4760*/  PRMT R114, R166, 0x5410, R168 ;  /* 0x00005410a6727816 */ /* 0x000fe400000000a8 */
[----:B------:R-:W-:Y:S02]  /*4770*/  PRMT R113, R113, 0x5410, R165 ;  /* 0x0000541071717816 */ /* 0x000fe400000000a5 */
[----:B------:R-:W-:Y:S02]  /*4780*/  PRMT R112, R164, 0x5410, R112 ;  /* 0x00005410a4707816 */ /* 0x000fe40000000070 */
[----:B------:R-:W-:Y:S01]  /*4790*/  PRMT R115, R169, 0x5410, R115 ;  /* 0x00005410a9737816 */ /* 0x000fe20000000073 */
[----:B------:R-:W-:Y:S06]  /*47a0*/  BRA `(.L_x_4003) ;  /* 0x00000034004c7947 */ /* 0x000fec0003800000 */
.L_x_3946:
        /* <DEDUP_REMOVED lines=21> */
.L_x_4008:
        /* <DEDUP_REMOVED lines=13> */
.L_x_4010:
[----:B------:R-:W-:Y:S05]  /*49d0*/  BSYNC.RECONVERGENT B2 ;  /* 0x0000000000027941 */ /* 0x000fea0003800200 */
.L_x_4009:
        /* <DEDUP_REMOVED lines=58> */
[----:B------:R-:W-:-:S07]  /*4d80*/  LOP3.LUT R167, R167, R114, R171, 0x96, !PT ;  /* 0x00000072a7a77212 */ /* 0x000fce00078e96ab */
.L_x_4007:
[----:B------:R-:W-:Y:S05]  /*4d90*/  BSYNC.RECONVERGENT B1 ;  /* 0x0000000000017941 */ /* 0x000fea0003800200 */
.L_x_4006:
        /* <DEDUP_REMOVED lines=11> */
.L_x_4005:
[----:B------:R-:W-:Y:S05]  /*4e50*/  BSYNC.RECONVERGENT B0 ;  /* 0x0000000000007941 */ /* 0x000fea0003800200 */
.L_x_4004:
        /* <DEDUP_REMOVED lines=18> */
.L_x_4015:
        /* <DEDUP_REMOVED lines=13> */
.L_x_4017:
[----:B------:R-:W-:Y:S05]  /*5050*/  BSYNC.RECONVERGENT B2 ;  /* 0x0000000000027941 */ /* 0x000fea0003800200 */
.L_x_4016:
        /* <DEDUP_REMOVED lines=54> */
[----:B------:R-:W-:Y:S02]  /*53c0*/  IADD3 R115, PT, PT, R160, -0x700cb87f, RZ ;  /* 0x8ff34781a0737810 */ /* 0x000fe40007ffe0ff */
[----:B------:R-:W-:Y:S01]  /*53d0*/  LOP3.LUT R167, R167, R116, R113, 0x96, !PT ;  /* 0x00000074a7a77212 */ /* 0x000fe200078e9671 */
[----:B------:R-:W-:Y:S01]  /*53e0*/  IMAD.MOV.U32 R114, RZ, RZ, R170 ;  /* 0x000000ffff727224 */ /* 0x000fe200078e00aa */
[----:B------:R-:W-:Y:S01]  /*53f0*/  LOP3.LUT R204, R115, R204, R209, 0x96, !PT ;  /* 0x000000cc73cc7212 */ /* 0x000fe200078e96d1 */
[----:B------:R-:W-:Y:S01]  /*5400*/  IMAD.MOV.U32 R113, RZ, RZ, RZ ;  /* 0x000000ffff717224 */ /* 0x000fe200078e00ff */
[----:B------:R-:W-:-:S07]  /*5410*/  MOV R170, R112 ;  /* 0x0000007000aa7202 */ /* 0x000fce0000000f00 */
.L_x_4014:
[----:B------:R-:W-:Y:S05]  /*5420*/  BSYNC.RECONVERGENT B1 ;  /* 0x0000000000017941 */ /* 0x000fea0003800200 */
.L_x_4013:
        /* <DEDUP_REMOVED lines=12> */
.L_x_4012:
[----:B------:R-:W-:Y:S05]  /*54f0*/  BSYNC.RECONVERGENT B0 ;  /* 0x0000000000007941 */ /* 0x000fea0003800200 */
.L_x_4011:
        /* <DEDUP_REMOVED lines=18> */
.L_x_4022:
        /* <DEDUP_REMOVED lines=13> */
.L_x_4024:
[----:B------:R-:W-:Y:S05]  /*56f0*/  BSYNC.RECONVERGENT B2 ;  /* 0x0000000000027941 */ /* 0x000fea0003800200 */
.L_x_4023:
        /* <DEDUP_REMOVED lines=43> */
[----:B------:R-:W-:Y:S02]  /*59b0*/  IADD3 R113, PT, PT, R161, 0x1fd5c5a3, RZ ;  /* 0x1fd5c5a3a1717810 */ /* 0x000fe40007ffe0ff */
        /* <DEDUP_REMOVED lines=13> */
[----:B------:R-:W-:Y:S01]  /*5a90*/  IMAD.MOV.U32 R115, RZ, RZ, R170 ;  /* 0x000000ffff737224 */ /* 0x000fe200078e00aa */
[----:B------:R-:W-:Y:S01]  /*5aa0*/  MOV R170, R114 ;  /* 0x0000007200aa7202 */ /* 0x000fe20000000f00 */
[----:B------:R-:W-:-:S07]  /*5ab0*/  IMAD.MOV.U32 R112, RZ, RZ, RZ ;  /* 0x000000ffff707224 */ /* 0x000fce00078e00ff */
.L_x_4021:
[----:B------:R-:W-:Y:S05]  /*5ac0*/  BSYNC.RECONVERGENT B1 ;  /* 0x0000000000017941 */ /* 0x000fea0003800200 */
.L_x_4020:
        /* <DEDUP_REMOVED lines=11> */
.L_x_4019:
[----:B------:R-:W-:Y:S05]  /*5b80*/  BSYNC.RECONVERGENT B0 ;  /* 0x0000000000007941 */ /* 0x000fea0003800200 */
.L_x_4018:
        /* <DEDUP_REMOVED lines=18> */
.L_x_4029:
        /* <DEDUP_REMOVED lines=13> */
.L_x_4031:
[----:B------:R-:W-:Y:S05]  /*5d80*/  BSYNC.RECONVERGENT B2 ;  /* 0x0000000000027941 */ /* 0x000fea0003800200 */
.L_x_4030:
        /* <DEDUP_REMOVED lines=55> */
[----:B------:R-:W-:Y:S02]  /*6100*/  IMAD.MOV.U32 R113, RZ, RZ, RZ ;  /* 0x000000ffff717224 */ /* 0x000fe400078e00ff */
[----:B------:R-:W-:-:S05]  /*6110*/  IMAD.WIDE.U32 R114, R115, -0x2daee0ad, RZ ;  /* 0xd2511f5373727825 */ /* 0x000fca00078e00ff */
[----:B------:R-:W-:Y:S01]  /*6120*/  LOP3.LUT R167, R167, R112, R115, 0x96, !PT ;  /* 0x00000070a7a77212 */ /* 0x000fe200078e9673 */
[----:B------:R-:W-:Y:S01]  /*6130*/  IMAD.MOV.U32 R115, RZ, RZ, R170 ;  /* 0x000000ffff737224 */ /* 0x000fe200078e00aa */
[----:B------:R-:W-:-:S07]  /*6140*/  MOV R170, R114 ;  /* 0x0000007200aa7202 */ /* 0x000fce0000000f00 */
.L_x_4028:
[----:B------:R-:W-:Y:S05]  /*6150*/  BSYNC.RECONVERGENT B1 ;  /* 0x0000000000017941 */ /* 0x000fea0003800200 */
.L_x_4027:
        /* <DEDUP_REMOVED lines=12> */
.L_x_4026:
[----:B------:R-:W-:Y:S05]  /*6220*/  BSYNC.RECONVERGENT B0 ;  /* 0x0000000000007941 */ /* 0x000fea0003800200 */
.L_x_4025:
        /* <DEDUP_REMOVED lines=18> */
.L_x_4036:
        /* <DEDUP_REMOVED lines=13> */
.L_x_4038:
[----:B------:R-:W-:Y:S05]  /*6420*/  BSYNC.RECONVERGENT B2 ;  /* 0x0000000000027941 */ /* 0x000fea0003800200 */
.L_x_4037:
        /* <DEDUP_REMOVED lines=56> */
[----:B------:R-:W-:Y:S01]  /*67b0*/  IMAD.MOV.U32 R114, RZ, RZ, R170 ;  /* 0x000000ffff727224 */ /* 0x000fe200078e00aa */
[----:B------:R-:W-:Y:S01]  /*67c0*/  MOV R170, R112 ;  /* 0x0000007000aa7202 */ /* 0x000fe20000000f00 */
[----:B------:R-:W-:Y:S01]  /*67d0*/  IMAD.MOV.U32 R112, RZ, RZ, RZ ;  /* 0x000000ffff707224 */ /* 0x000fe200078e00ff */
[----:B------:R-:W-:-:S07]  /*67e0*/  LOP3.LUT R204, R115, R204, R209, 0x96, !PT ;  /* 0x000000cc73cc7212 */ /* 0x000fce00078e96d1 */
.L_x_4035:
[----:B------:R-:W-:Y:S05]  /*67f0*/  BSYNC.RECONVERGENT B1 ;  /* 0x0000000000017941 */ /* 0x000fea0003800200 */
.L_x_4034:
        /* <DEDUP_REMOVED lines=11> */
.L_x_4033:
[----:B------:R-:W-:Y:S05]  /*68b0*/  BSYNC.RECONVERGENT B0 ;  /* 0x0000000000007941 */ /* 0x000fea0003800200 */
.L_x_4032:
        /* <DEDUP_REMOVED lines=18> */
.L_x_4043:
        /* <DEDUP_REMOVED lines=13> */
.L_x_4045:
[----:B------:R-:W-:Y:S05]  /*6ab0*/  BSYNC.RECONVERGENT B2 ;  /* 0x0000000000027941 */ /* 0x000fea0003800200 */
.L_x_4044:
        /* <DEDUP_REMOVED lines=60> */
.L_x_4042:
[----:B------:R-:W-:Y:S05]  /*6e80*/  BSYNC.RECONVERGENT B1 ;  /* 0x0000000000017941 */ /* 0x000fea0003800200 */
.L_x_4041:
        /* <DEDUP_REMOVED lines=12> */
.L_x_4040:
[----:B------:R-:W-:Y:S05]  /*6f50*/  BSYNC.RECONVERGENT B0 ;  /* 0x0000000000007941 */ /* 0x000fea0003800200 */
.L_x_4039:
        /* <DEDUP_REMOVED lines=18> */
.L_x_4050:
        /* <DEDUP_REMOVED lines=13> */
.L_x_4052:
[----:B------:R-:W-:Y:S05]  /*7150*/  BSYNC.RECONVERGENT B2 ;  /* 0x0000000000027941 */ /* 0x000fea0003800200 */
.L_x_4051:
        /* <DEDUP_REMOVED lines=56> */
[----:B------:R-:W-:Y:S01]  /*74e0*/  IMAD.MOV.U32 R114, RZ, RZ, R170 ;  /* 0x000000ffff727224 */ /* 0x000fe200078e00aa */
[----:B------:R-:W-:Y:S01]  /*74f0*/  MOV R170, R112 ;  /* 0x0000007000aa7202 */ /* 0x000fe20000000f00 */
[----:B------:R-:W-:Y:S01]  /*7500*/  IMAD.MOV.U32 R112, RZ, RZ, RZ ;  /* 0x000000ffff707224 */ /* 0x000fe200078e00ff */
[----:B------:R-:W-:-:S07]  /*7510*/  LOP3.LUT R204, R115, R204, R209, 0x96, !PT ;  /* 0x000000cc73cc7212 */ /* 0x000fce00078e96d1 */
.L_x_4049:
[----:B------:R-:W-:Y:S05]  /*7520*/  BSYNC.RECONVERGENT B1 ;  /* 0x0000000000017941 */ /* 0x000fea0003800200 */
.L_x_4048:
        /* <DEDUP_REMOVED lines=11> */
.L_x_4047:
[----:B------:R-:W-:Y:S05]  /*75e0*/  BSYNC.RECONVERGENT B0 ;  /* 0x0000000000007941 */ /* 0x000fea0003800200 */
.L_x_4046:
        /* <DEDUP_REMOVED lines=18> */
.L_x_4057:
        /* <DEDUP_REMOVED lines=13> */
.L_x_4059:
[----:B------:R-:W-:Y:S05]  /*77e0*/  BSYNC.RECONVERGENT B2 ;  /* 0x0000000000027941 */ /* 0x000fea0003800200 */
.L_x_4058:
        /* <DEDUP_REMOVED lines=58> */
[----:B------:R-:W-:Y:S02]  /*7b90*/  LOP3.LUT R204, R115, R204, R209, 0x96, !PT ;  /* 0x000000cc73cc7212 */ /* 0x000fe400078e96d1 */
[----:B------:R-:W-:-:S07]  /*7ba0*/  MOV R170, R112 ;  /* 0x0000007000aa7202 */ /* 0x000fce0000000f00 */
.L_x_4056:
[----:B------:R-:W-:Y:S05]  /*7bb0*/  BSYNC.RECONVERGENT B1 ;  /* 0x0000000000017941 */ /* 0x000fea0003800200 */
.L_x_4055:
        /* <DEDUP_REMOVED lines=12> */
.L_x_4054:
[----:B------:R-:W-:Y:S05]  /*7c80*/  BSYNC.RECONVERGENT B0 ;  /* 0x0000000000007941 */ /* 0x000fea0003800200 */
.L_x_4053:
[----:B------:R-:W-:Y:S02]  /*7c90*/  F2FP.BF16.F32.PACK_AB R115, RZ, R116 ;  /* 0x00000074ff73723e */ /* 0x000fe400000010ff */
[----:B------:R-:W-:Y:S02]  /*7ca0*/  PRMT R114, R166, 0x5410, R168 ;  /* 0x00005410a6727816 */ /* 0x000fe400000000a8 */
[----:B------:R-:W-:Y:S02]  /*7cb0*/  PRMT R113, R164, 0x5410, R165 ;  /* 0x00005410a4717816 */ /* 0x000fe400000000a5 */
[----:B------:R-:W-:Y:S02]  /*7cc0*/  PRMT R112, R131, 0x5410, R130 ;  /* 0x0000541083707816 */ /* 0x000fe40000000082 */
[----:B------:R-:W-:-:S07]  /*7cd0*/  PRMT R115, R169, 0x5410, R115 ;  /* 0x00005410a9737816 */ /* 0x000fce0000000073 */
.L_x_4003:
[----:B------:R-:W0:Y:S01]  /*7ce0*/  LDC.64 R122, c[0x0][0x3a8] ;  /* 0x0000ea00ff7a7b82 */ /* 0x000e220000000a00 */
[C---:B------:R-:W-:Y:S01]  /*7cf0*/  @P0 IADD3 R173, PT, PT, R181.reuse, 0x20, RZ ;  /* 0x00000020b5ad0810 */ /* 0x040fe20007ffe0ff */
[----:B------:R-:W-:Y:S01]  /*7d00*/  @P1 VIADD R169, R198, 0x20 ;  /* 0x00000020c6a91836 */ /* 0x000fe20000000000 */
[----:B------:R-:W-:Y:S05]  /*7d10*/  BSSY.RECONVERGENT B0, `(.L_x_4060) ;  /* 0x000001c000007945 */ /* 0x000fea0003800200 */
[----:B------:R-:W1:Y:S08]  /*7d20*/  @P1 LDC.64 R130, c[0x0][0x390] ;  /* 0x0000e400ff821b82 */ /* 0x000e700000000a00 */
[----:B------:R-:W2:Y:S01]  /*7d30*/  @P0 LDC.64 R128, c[0x0][0x3a0] ;  /* 0x0000e800ff800b82 */ /* 0x000ea20000000a00 */
[----:B0-----:R-:W-:-:S05]  /*7d40*/  IMAD.WIDE.U32 R164, R181, 0x10, R122 ;  /* 0x00000010b5a47825 */ /* 0x001fca00078e007a */
[----:B------:R0:W-:Y:S01]  /*7d50*/  STG.E.128 desc[UR6][R164.64], R112 ;  /* 0x00000070a4007986 */ /* 0x0001e2000c101d06 */
[----:B-1----:R-:W-:-:S04]  /*7d60*/  @P1 IMAD.WIDE.U32 R130, R169, 0x10, R130 ;  /* 0x00000010a9821825 */ /* 0x002fc800078e0082 */
[----:B--2---:R-:W-:Y:S01]  /*7d70*/  @P0 IMAD.WIDE.U32 R128, R173, 0x10, R128 ;  /* 0x00000010ad800825 */ /* 0x004fe200078e0080 */
[----:B------:R-:W-:Y:S06]  /*7d80*/  @!P1 BRA `(.L_x_4061) ;  /* 0x0000000000509947 */ /* 0x000fec0003800000 */
        /* <DEDUP_REMOVED lines=20> */
.L_x_4061:
[----:B------:R-:W-:Y:S05]  /*7ed0*/  BSYNC.RECONVERGENT B0 ;  /* 0x0000000000007941 */ /* 0x000fea0003800200 */
.L_x_4060:
[----:B-----5:R2:W5:Y:S04]  /*7ee0*/  @P1 LDG.E.128 R104, desc[UR6][R130.64] ;  /* 0x0000000682681981 */ /* 0x020568000c1e1d00 */
[----:B------:R2:W5:Y:S01]  /*7ef0*/  @P0 LDG.E.128 R108, desc[UR6][R128.64] ;  /* 0x00000006806c0981 */ /* 0x000562000c1e1d00 */
[----:B------:R-:W-:Y:S05]  /*7f00*/  @!P0 BRA `(.L_x_4062) ;  /* 0x0000003800048947 */ /* 0x000fea0003800000 */
[----:B------:R-:W-:Y:S01]  /*7f10*/  ISETP.GT.AND P2, PT, R191, RZ, PT ;  /* 0x000000ffbf00720c */ /* 0x000fe20003f44270 */
[----:B------:R-:W-:-:S12]  /*7f20*/  BSSY.RECONVERGENT B0, `(.L_x_4063) ;  /* 0x000006c000007945 */ /* 0x000fd80003800200 */
[----:B-----5:R-:W-:Y:S01]  /*7f30*/  @!P2 IMAD.U32 R172, R108, 0x10000, RZ ;  /* 0x000100006caca824 */ /* 0x020fe200078e00ff */
[----:B0-----:R-:W-:Y:S01]  /*7f40*/  @!P2 MOV R164, R170 ;  /* 0x000000aa00a4a202 */ /* 0x001fe20000000f00 */
[----:B-1----:R-:W-:Y:S01]  /*7f50*/  @!P2 IMAD.MOV.U32 R112, RZ, RZ, R171 ;  /* 0x000000ffff70a224 */ /* 0x002fe200078e00ab */
        /* <DEDUP_REMOVED lines=17> */
.L_x_4067:
[----:B------:R-:W-:Y:S01]  /*8070*/  VIADD R3, R3, 0x1 ;  /* 0x0000000103037836 */ /* 0x000fe20000000000 */
[----:B------:R-:W-:Y:S03]  /*8080*/  BSSY.RECONVERGENT B2, `(.L_x_4068) ;  /* 0x000000c000027945 */ /* 0x000fe60003800200 */
[C---:B--2---:R-:W-:Y:S01]  /*8090*/  IMAD.WIDE.U32 R130, R3.reuse, -0x2daee0ad, RZ ;  /* 0xd2511f5303827825 */ /* 0x044fe200078e00ff */
        /* <DEDUP_REMOVED lines=10> */
.L_x_4069:
[----:B------:R-:W-:Y:S05]  /*8140*/  BSYNC.RECONVERGENT B2 ;  /* 0x0000000000027941 */ /* 0x000fea0003800200 */
.L_x_4068:
        /* <DEDUP_REMOVED lines=60> */
.L_x_4066:
[----:B------:R-:W-:Y:S05]  /*8510*/  BSYNC.RECONVERGENT B1 ;  /* 0x0000000000017941 */ /* 0x000fea0003800200 */
.L_x_4065:
[----:B------:R-:W-:Y:S01]  /*8520*/  I2FP.F32.U32 R113, R113 ;  /* 0x0000007100717245 */ /* 0x000fe20000201000 */
[----:B------:R-:W-:Y:S02]  /*8530*/  HFMA2 R114, -RZ, RZ, 0.1171875, 0 ;  /* 0x2f800000ff727431 */ /* 0x000fe400000001ff */
[----:B------:R-:W-:Y:S01]  /*8540*/  IMAD.U32 R115, R104, 0x10000, RZ ;  /* 0x0001000068737824 */ /* 0x000fe200078e00ff */
[----:B--2---:R-:W-:Y:S02]  /*8550*/  SHF.L.U32 R129, R108, 0x10, RZ ;  /* 0x000000106c817819 */ /* 0x004fe400000006ff */
[----:B------:R-:W-:Y:S01]  /*8560*/  FFMA.FTZ R113, R113, R114, 1.1641532182693481445e-10 ;  /* 0x2f00000071717423 */ /* 0x000fe20000010072 */
[----:B------:R-:W-:-:S04]  /*8570*/  FMUL.FTZ R115, R115, UR11 ;  /* 0x0000000b73737c20 */ /* 0x000fc80008410000 */
[----:B------:R-:W-:Y:S01]  /*8580*/  FMUL.FTZ R115, R115, UR10 ;  /* 0x0000000a73737c20 */ /* 0x000fe20008410000 */
[----:B------:R-:W-:Y:S01]  /*8590*/  FSETP.GTU.FTZ.AND P3, PT, R113, UR8, PT ;  /* 0x0000000871007c0b */ /* 0x000fe2000bf7c000 */
[----:B------:R-:W-:-:S03]  /*85a0*/  IMAD.U32 R113, R88, 0x10000, RZ ;  /* 0x0001000058717824 */ /* 0x000fc600078e00ff */
[----:B------:R-:W-:Y:S02]  /*85b0*/  FSEL R172, R115, RZ, !P3 ;  /* 0x000000ff73ac7208 */ /* 0x000fe40005800000 */
[----:B------:R-:W-:-:S03]  /*85c0*/  SEL R155, RZ, 0x1, P3 ;  /* 0x00000001ff9b7807 */ /* 0x000fc60001800000 */
[----:B------:R-:W-:-:S07]  /*85d0*/  FFMA.FTZ R172, R172, R113, R129 ;  /* 0x00000071acac7223 */ /* 0x000fce0000010081 */
.L_x_4064:
[----:B------:R-:W-:Y:S05]  /*85e0*/  BSYNC.RECONVERGENT B0 ;  /* 0x0000000000007941 */ /* 0x000fea0003800200 */
.L_x_4063:
        /* <DEDUP_REMOVED lines=23> */
.L_x_4074:
[----:B------:R-:W-:Y:S01]  /*8760*/  VIADD R3, R3, 0x1 ;  /* 0x0000000103037836 */ /* 0x000fe20000000000 */
[----:B------:R-:W-:Y:S03]  /*8770*/  BSSY.RECONVERGENT B2, `(.L_x_4075) ;  /* 0x000000c000027945 */ /* 0x000fe60003800200 */
[C---:B--2---:R-:W-:Y:S01]  /*8780*/  IMAD.WIDE.U32 R130, R3.reuse, -0x2daee0ad, RZ ;  /* 0xd2511f5303827825 */ /* 0x044fe200078e00ff */
        /* <DEDUP_REMOVED lines=10> */
.L_x_4076:
[----:B------:R-:W-:Y:S05]  /*8830*/  BSYNC.RECONVERGENT B2 ;  /* 0x0000000000027941 */ /* 0x000fea0003800200 */
.L_x_4075:
        /* <DEDUP_REMOVED lines=59> */
[----:B------:R-:W-:-:S07]  /*8bf0*/  IMAD.MOV.U32 R113, RZ, RZ, RZ ;  /* 0x000000ffff717224 */ /* 0x000fce00078e00ff */
.L_x_4073:
[----:B------:R-:W-:Y:S05]  /*8c00*/  BSYNC.RECONVERGENT B1 ;  /* 0x0000000000017941 */ /* 0x000fea0003800200 */
.L_x_4072:
[----:B------:R-:W-:Y:S01]  /*8c10*/  PRMT R115, R104, 0x7632, R115 ;  /* 0x0000763268737816 */ /* 0x000fe20000000073 */
[----:B--2---:R-:W-:Y:S01]  /*8c20*/  IMAD.MOV.U32 R129, RZ, RZ, 0x2f800000 ;  /* 0x2f800000ff817424 */ /* 0x004fe200078e00ff */
[----:B------:R-:W-:Y:S02]  /*8c30*/  I2FP.F32.U32 R112, R114 ;  /* 0x0000007200707245 */ /* 0x000fe40000201000 */
[----:B------:R-:W-:Y:S02]  /*8c40*/  SHF.L.U32 R115, R115, 0x10, RZ ;  /* 0x0000001073737819 */ /* 0x000fe400000006ff */
[----:B------:R-:W-:Y:S01]  /*8c50*/  PRMT R114, R108, 0x7632, R114 ;  /* 0x000076326c727816 */ /* 0x000fe20000000072 */
[----:B------:R-:W-:Y:S02]  /*8c60*/  FFMA.FTZ R112, R112, R129, 1.1641532182693481445e-10 ;  /* 0x2f00000070707423 */ /* 0x000fe40000010081 */
[----:B------:R-:W-:Y:S02]  /*8c70*/  FMUL.FTZ R115, R115, UR11 ;  /* 0x0000000b73737c20 */ /* 0x000fe40008410000 */
[----:B------:R-:W-:Y:S01]  /*8c80*/  IMAD.U32 R114, R114, 0x10000, RZ ;  /* 0x0001000072727824 */ /* 0x000fe200078e00ff */
[----:B------:R-:W-:Y:S01]  /*8c90*/  FSETP.GTU.FTZ.AND P3, PT, R112, UR8, PT ;  /* 0x0000000870007c0b */ /* 0x000fe2000bf7c000 */
[----:B------:R-:W-:Y:S01]  /*8ca0*/  FMUL.FTZ R115, R115, UR10 ;  /* 0x0000000a73737c20 */ /* 0x000fe20008410000 */
[----:B------:R-:W-:-:S02]  /*8cb0*/  IMAD.U32 R112, R149, 0x10000, RZ ;  /* 0x0001000095707824 */ /* 0x000fc400078e00ff */
[----:B------:R-:W-:Y:S02]  /*8cc0*/  SEL R156, RZ, 0x1, P3 ;  /* 0x00000001ff9c7807 */ /* 0x000fe40001800000 */
[----:B------:R-:W-:-:S05]  /*8cd0*/  FSEL R115, R115, RZ, !P3 ;  /* 0x000000ff73737208 */ /* 0x000fca0005800000 */
[----:B------:R-:W-:-:S07]  /*8ce0*/  FFMA.FTZ R171, R115, R112, R114 ;  /* 0x0000007073ab7223 */ /* 0x000fce0000010072 */
.L_x_4071:
[----:B------:R-:W-:Y:S05]  /*8cf0*/  BSYNC.RECONVERGENT B0 ;  /* 0x0000000000007941 */ /* 0x000fea0003800200 */
.L_x_4070:
        /* <DEDUP_REMOVED lines=22> */
.L_x_4081:
[----:B------:R-:W-:Y:S01]  /*8e60*/  IADD3 R3, PT, PT, R3, 0x1, RZ ;  /* 0x0000000103037810 */ /* 0x000fe20007ffe0ff */
[----:B------:R-:W-:Y:S03]  /*8e70*/  BSSY.RECONVERGENT B2, `(.L_x_4082) ;  /* 0x000000c000027945 */ /* 0x000fe60003800200 */
[C---:B------:R-:W-:Y:S01]  /*8e80*/  ISETP.NE.AND P3, PT, R3.reuse, RZ, PT ;  /* 0x000000ff0300720c */ /* 0x040fe20003f65270 */
[----:B--2---:R-:W-:-:S12]  /*8e90*/  IMAD.WIDE.U32 R130, R3, -0x2daee0ad, RZ ;  /* 0xd2511f5303827825 */ /* 0x004fd800078e00ff */
        /* <DEDUP_REMOVED lines=9> */
.L_x_4083:
[----:B------:R-:W-:Y:S05]  /*8f30*/  BSYNC.RECONVERGENT B2 ;  /* 0x0000000000027941 */ /* 0x000fea0003800200 */
.L_x_4082:
        /* <DEDUP_REMOVED lines=60> */
.L_x_4080:
[----:B------:R-:W-:Y:S05]  /*9300*/  BSYNC.RECONVERGENT B1 ;  /* 0x0000000000017941 */ /* 0x000fea0003800200 */
.L_x_4079:
[----:B------:R-:W-:Y:S01]  /*9310*/  I2FP.F32.U32 R113, R114 ;  /* 0x0000007200717245 */ /* 0x000fe20000201000 */
[----:B------:R-:W-:Y:S02]  /*9320*/  IMAD.MOV.U32 R114, RZ, RZ, 0x2f800000 ;  /* 0x2f800000ff727424 */ /* 0x000fe400078e00ff */
[----:B------:R-:W-:Y:S02]  /*9330*/  IMAD.U32 R115, R105, 0x10000, RZ ;  /* 0x0001000069737824 */ /* 0x000fe400078e00ff */
[----:B------:R-:W-:Y:S01]  /*9340*/  FFMA.FTZ R113, R113, R114, 1.1641532182693481445e-10 ;  /* 0x2f00000071717423 */ /* 0x000fe20000010072 */
[----:B--2---:R-:W-:Y:S02]  /*9350*/  IMAD.U32 R129, R109, 0x10000, RZ ;  /* 0x000100006d817824 */ /* 0x004fe400078e00ff */
[----:B------:R-:W-:Y:S02]  /*9360*/  FMUL.FTZ R115, R115, UR11 ;  /* 0x0000000b73737c20 */ /* 0x000fe40008410000 */
[----:B------:R-:W-:-:S02]  /*9370*/  FSETP.GTU.FTZ.AND P3, PT, R113, UR8, PT ;  /* 0x0000000871007c0b */ /* 0x000fc4000bf7c000 */
[----:B------:R-:W-:Y:S01]  /*9380*/  FMUL.FTZ R115, R115, UR10 ;  /* 0x0000000a73737c20 */ /* 0x000fe20008410000 */
[----:B------:R-:W-:Y:S02]  /*9390*/  SHF.L.U32 R113, R89, 0x10, RZ ;  /* 0x0000001059717819 */ /* 0x000fe400000006ff */
[----:B------:R-:W-:Y:S02]  /*93a0*/  SEL R157, RZ, 0x1, P3 ;  /* 0x00000001ff9d7807 */ /* 0x000fe40001800000 */
[----:B------:R-:W-:-:S05]  /*93b0*/  FSEL R170, R115, RZ, !P3 ;  /* 0x000000ff73aa7208 */ /* 0x000fca0005800000 */
[----:B------:R-:W-:-:S07]  /*93c0*/  FFMA.FTZ R170, R170, R113, R129 ;  /* 0x00000071aaaa7223 */ /* 0x000fce0000010081 */
.L_x_4078:
[----:B------:R-:W-:Y:S05]  /*93d0*/  BSYNC.RECONVERGENT B0 ;  /* 0x0000000000007941 */ /* 0x000fea0003800200 */
.L_x_4077:
        /* <DEDUP_REMOVED lines=23> */
.L_x_4088:
        /* <DEDUP_REMOVED lines=13> */
.L_x_4090:
[----:B------:R-:W-:Y:S05]  /*9620*/  BSYNC.RECONVERGENT B2 ;  /* 0x0000000000027941 */ /* 0x000fea0003800200 */
.L_x_4089:
        /* <DEDUP_REMOVED lines=60> */
.L_x_4087:
[----:B------:R-:W-:Y:S05]  /*99f0*/  BSYNC.RECONVERGENT B1 ;  /* 0x0000000000017941 */ /* 0x000fea0003800200 */
.L_x_4086:
[----:B------:R-:W-:Y:S01]  /*9a00*/  PRMT R115, R105, 0x7632, R115 ;  /* 0x0000763269737816 */ /* 0x000fe20000000073 */
[----:B--2---:R-:W-:Y:S01]  /*9a10*/  HFMA2 R129, -RZ, RZ, 0.1171875, 0 ;  /* 0x2f800000ff817431 */ /* 0x004fe200000001ff */
[----:B------:R-:W-:Y:S02]  /*9a20*/  I2FP.F32.U32 R112, R114 ;  /* 0x0000007200707245 */ /* 0x000fe40000201000 */
[----:B------:R-:W-:Y:S01]  /*9a30*/  PRMT R114, R109, 0x7632, R114 ;  /* 0x000076326d727816 */ /* 0x000fe20000000072 */
[----:B------:R-:W-:Y:S02]  /*9a40*/  IMAD.U32 R115, R115, 0x10000, RZ ;  /* 0x0001000073737824 */ /* 0x000fe400078e00ff */
[----:B------:R-:W-:Y:S01]  /*9a50*/  FFMA.FTZ R112, R112, R129, 1.1641532182693481445e-10 ;  /* 0x2f00000070707423 */ /* 0x000fe20000010081 */
[----:B------:R-:W-:Y:S01]  /*9a60*/  SHF.L.U32 R114, R114, 0x10, RZ ;  /* 0x0000001072727819 */ /* 0x000fe200000006ff */
[----:B------:R-:W-:-:S03]  /*9a70*/  FMUL.FTZ R115, R115, UR11 ;  /* 0x0000000b73737c20 */ /* 0x000fc60008410000 */
[----:B------:R-:W-:Y:S01]  /*9a80*/  FSETP.GTU.FTZ.AND P3, PT, R112, UR8, PT ;  /* 0x0000000870007c0b */ /* 0x000fe2000bf7c000 */
[----:B------:R-:W-:Y:S01]  /*9a90*/  FMUL.FTZ R115, R115, UR10 ;  /* 0x0000000a73737c20 */ /* 0x000fe20008410000 */
[----:B------:R-:W-:Y:S02]  /*9aa0*/  IMAD.U32 R112, R148, 0x10000, RZ ;  /* 0x0001000094707824 */ /* 0x000fe400078e00ff */
[----:B------:R-:W-:Y:S02]  /*9ab0*/  SEL R158, RZ, 0x1, P3 ;  /* 0x00000001ff9e7807 */ /* 0x000fe40001800000 */
[----:B------:R-:W-:-:S05]  /*9ac0*/  FSEL R115, R115, RZ, !P3 ;  /* 0x000000ff73737208 */ /* 0x000fca0005800000 */
[----:B------:R-:W-:-:S07]  /*9ad0*/  FFMA.FTZ R169, R115, R112, R114 ;  /* 0x0000007073a97223 */ /* 0x000fce0000010072 */
.L_x_4085:
[----:B------:R-:W-:Y:S05]  /*9ae0*/  BSYNC.RECONVERGENT B0 ;  /* 0x0000000000007941 */ /* 0x000fea0003800200 */
.L_x_4084:
        /* <DEDUP_REMOVED lines=22> */
.L_x_4095:
        /* <DEDUP_REMOVED lines=13> */
.L_x_4097:
[----:B------:R-:W-:Y:S05]  /*9d20*/  BSYNC.RECONVERGENT B2 ;  /* 0x0000000000027941 */ /* 0x000fea0003800200 */
.L_x_4096:
        /* <DEDUP_REMOVED lines=60> */
.L_x_4094:
[----:B------:R-:W-:Y:S05]  /*a0f0*/  BSYNC.RECONVERGENT B1 ;  /* 0x0000000000017941 */ /* 0x000fea0003800200 */
.L_x_4093:
[----:B------:R-:W-:Y:S01]  /*a100*/  I2FP.F32.U32 R113, R114 ;  /* 0x0000007200717245 */ /* 0x000fe20000201000 */
[----:B------:R-:W-:Y:S01]  /*a110*/  IMAD.MOV.U32 R114, RZ, RZ, 0x2f800000 ;  /* 0x2f800000ff727424 */ /* 0x000fe200078e00ff */
[----:B------:R-:W-:Y:S01]  /*a120*/  SHF.L.U32 R115, R106, 0x10, RZ ;  /* 0x000000106a737819 */ /* 0x000fe200000006ff */
[----:B--2---:R-:W-:Y:S02]  /*a130*/  IMAD.U32 R129, R110, 0x10000, RZ ;  /* 0x000100006e817824 */ /* 0x004fe400078e00ff */
        /* <DEDUP_REMOVED lines=8> */
.L_x_4092:
[----:B------:R-:W-:Y:S05]  /*a1c0*/  BSYNC.RECONVERGENT B0 ;  /* 0x0000000000007941 */ /* 0x000fea0003800200 */
.L_x_4091:
        /* <DEDUP_REMOVED lines=23> */
.L_x_4102:
        /* <DEDUP_REMOVED lines=13> */
.L_x_4104:
[----:B------:R-:W-:Y:S05]  /*a410*/  BSYNC.RECONVERGENT B2 ;  /* 0x0000000000027941 */ /* 0x000fea0003800200 */
.L_x_4103:
        /* <DEDUP_REMOVED lines=60> */
.L_x_4101:
[----:B------:R-:W-:Y:S05]  /*a7e0*/  BSYNC.RECONVERGENT B1 ;  /* 0x0000000000017941 */ /* 0x000fea0003800200 */
.L_x_4100:
[----:B------:R-:W-:Y:S01]  /*a7f0*/  PRMT R115, R106, 0x7632, R115 ;  /* 0x000076326a737816 */ /* 0x000fe20000000073 */
[----:B--2---:R-:W-:Y:S01]  /*a800*/  IMAD.MOV.U32 R129, RZ, RZ, 0x2f800000 ;  /* 0x2f800000ff817424 */ /* 0x004fe200078e00ff */
[----:B------:R-:W-:Y:S02]  /*a810*/  I2FP.F32.U32 R112, R114 ;  /* 0x0000007200707245 */ /* 0x000fe40000201000 */
[----:B------:R-:W-:Y:S01]  /*a820*/  PRMT R114, R110, 0x7632, R114 ;  /* 0x000076326e727816 */ /* 0x000fe20000000072 */
[----:B------:R-:W-:Y:S02]  /*a830*/  IMAD.U32 R115, R115, 0x10000, RZ ;  /* 0x0001000073737824 */ /* 0x000fe400078e00ff */
[----:B------:R-:W-:Y:S02]  /*a840*/  FFMA.FTZ R112, R112, R129, 1.1641532182693481445e-10 ;  /* 0x2f00000070707423 */ /* 0x000fe40000010081 */
[----:B------:R-:W-:Y:S01]  /*a850*/  FMUL.FTZ R115, R115, UR11 ;  /* 0x0000000b73737c20 */ /* 0x000fe20008410000 */
[----:B------:R-:W-:-:S02]  /*a860*/  IMAD.U32 R114, R114, 0x10000, RZ ;  /* 0x0001000072727824 */ /* 0x000fc400078e00ff */
[----:B------:R-:W-:Y:S01]  /*a870*/  FSETP.GTU.FTZ.AND P3, PT, R112, UR8, PT ;  /* 0x0000000870007c0b */ /* 0x000fe2000bf7c000 */
[----:B------:R-:W-:Y:S01]  /*a880*/  FMUL.FTZ R115, R115, UR10 ;  /* 0x0000000a73737c20 */ /* 0x000fe20008410000 */
[----:B------:R-:W-:Y:S02]  /*a890*/  SHF.L.U32 R112, R147, 0x10, RZ ;  /* 0x0000001093707819 */ /* 0x000fe400000006ff */
[----:B------:R-:W-:Y:S02]  /*a8a0*/  SEL R162, RZ, 0x1, P3 ;  /* 0x00000001ffa27807 */ /* 0x000fe40001800000 */
[----:B------:R-:W-:-:S05]  /*a8b0*/  FSEL R115, R115, RZ, !P3 ;  /* 0x000000ff73737208 */ /* 0x000fca0005800000 */
[----:B------:R-:W-:-:S07]  /*a8c0*/  FFMA.FTZ R165, R115, R112, R114 ;  /* 0x0000007073a57223 */ /* 0x000fce0000010072 */
.L_x_4099:
[----:B------:R-:W-:Y:S05]  /*a8d0*/  BSYNC.RECONVERGENT B0 ;  /* 0x0000000000007941 */ /* 0x000fea0003800200 */
.L_x_4098:
[----:B------:R-:W-:Y:S01]  /*a8e0*/  BSSY.RECONVERGENT B0, `(.L_x_4105) ;  /* 0x000006d000007945 */ /* 0x000fe20003800200 */
[----:B------:R-:W-:Y:S01]  /*a8f0*/  F2FP.BF16.F32.PACK_AB R177, RZ, R165 ;  /* 0x000000a5ffb1723e */ /* 0x000fe200000010ff */
[----:B--2---:R-:W-:Y:S01]  /*a900*/  @!P2 IMAD.U32 R129, R111, 0x10000, RZ ;  /* 0x000100006f81a824 */ /* 0x004fe200078e00ff */
        /* <DEDUP_REMOVED lines=19> */
.L_x_4109:
        /* <DEDUP_REMOVED lines=13> */
.L_x_4111:
[----:B------:R-:W-:Y:S05]  /*ab10*/  BSYNC.RECONVERGENT B2 ;  /* 0x0000000000027941 */ /* 0x000fea0003800200 */
.L_x_4110:
        /* <DEDUP_REMOVED lines=60> */
.L_x_4108:
[----:B------:R-:W-:Y:S05]  /*aee0*/  BSYNC.RECONVERGENT B1 ;  /* 0x0000000000017941 */ /* 0x000fea0003800200 */
.L_x_4107:
[----:B------:R-:W-:Y:S01]  /*aef0*/  I2FP.F32.U32 R113, R114 ;  /* 0x0000007200717245 */ /* 0x000fe20000201000 */
[----:B------:R-:W-:Y:S02]  /*af00*/  HFMA2 R114, -RZ, RZ, 0.1171875, 0 ;  /* 0x2f800000ff727431 */ /* 0x000fe400000001ff */
[----:B------:R-:W-:Y:S01]  /*af10*/  IMAD.U32 R115, R107, 0x10000, RZ ;  /* 0x000100006b737824 */ /* 0x000fe200078e00ff */
[----:B------:R-:W-:Y:S02]  /*af20*/  SHF.L.U32 R128, R111, 0x10, RZ ;  /* 0x000000106f807819 */ /* 0x000fe400000006ff */
[----:B------:R-:W-:Y:S01]  /*af30*/  FFMA.FTZ R113, R113, R114, 1.1641532182693481445e-10 ;  /* 0x2f00000071717423 */ /* 0x000fe20000010072 */
[----:B------:R-:W-:Y:S01]  /*af40*/  FMUL.FTZ R115, R115, UR11 ;  /* 0x0000000b73737c20 */ /* 0x000fe20008410000 */
[----:B------:R-:W-:-:S03]  /*af50*/  IMAD.U32 R114, R91, 0x10000, RZ ;  /* 0x000100005b727824 */ /* 0x000fc600078e00ff */
[----:B------:R-:W-:Y:S01]  /*af60*/  FMUL.FTZ R115, R115, UR10 ;  /* 0x0000000a73737c20 */ /* 0x000fe20008410000 */
[----:B------:R-:W-:-:S04]  /*af70*/  FSETP.GTU.FTZ.AND P3, PT, R113, UR8, PT ;  /* 0x0000000871007c0b */ /* 0x000fc8000bf7c000 */
[----:B------:R-:W-:Y:S02]  /*af80*/  FSEL R129, R115, RZ, !P3 ;  /* 0x000000ff73817208 */ /* 0x000fe40005800000 */
[----:B------:R-:W-:-:S03]  /*af90*/  SEL R163, RZ, 0x1, P3 ;  /* 0x00000001ffa37807 */ /* 0x000fc60001800000 */
[----:B------:R-:W-:-:S07]  /*afa0*/  FFMA.FTZ R129, R129, R114, R128 ;  /* 0x0000007281817223 */ /* 0x000fce0000010080 */
.L_x_4106:
[----:B------:R-:W-:Y:S05]  /*afb0*/  BSYNC.RECONVERGENT B0 ;  /* 0x0000000000007941 */ /* 0x000fea0003800200 */
.L_x_4105:
        /* <DEDUP_REMOVED lines=23> */
.L_x_4116:
        /* <DEDUP_REMOVED lines=13> */
.L_x_4118:
[----:B------:R-:W-:Y:S05]  /*b200*/  BSYNC.RECONVERGENT B2 ;  /* 0x0000000000027941 */ /* 0x000fea0003800200 */
.L_x_4117:
        /* <DEDUP_REMOVED lines=57> */
[----:B------:R-:W-:Y:S01]  /*b5a0*/  IMAD.MOV.U32 R113, RZ, RZ, R179 ;  /* 0x000000ffff717224 */ /* 0x000fe200078e00b3 */
[----:B------:R-:W-:-:S07]  /*b5b0*/  LOP3.LUT R167, R167, R112, R183, 0x96, !PT ;  /* 0x00000070a7a77212 */ /* 0x000fce00078e96b7 */
.L_x_4115:
[----:B------:R-:W-:Y:S05]  /*b5c0*/  BSYNC.RECONVERGENT B1 ;  /* 0x0000000000017941 */ /* 0x000fea0003800200 */
.L_x_4114:
[----:B------:R-:W-:Y:S02]  /*b5d0*/  PRMT R114, R107, 0x7632, R114 ;  /* 0x000076326b727816 */ /* 0x000fe40000000072 */
        /* <DEDUP_REMOVED lines=13> */
.L_x_4113:
[----:B------:R-:W-:Y:S05]  /*b6b0*/  BSYNC.RECONVERGENT B0 ;  /* 0x0000000000007941 */ /* 0x000fea0003800200 */
.L_x_4112:
[----:B------:R-:W-:Y:S02]  /*b6c0*/  F2FP.BF16.F32.PACK_AB R115, RZ, R128 ;  /* 0x00000080ff73723e */ /* 0x000fe400000010ff */
[----:B------:R-:W-:Y:S02]  /*b6d0*/  PRMT R114, R176, 0x5410, R177 ;  /* 0x00005410b0727816 */ /* 0x000fe400000000b1 */
[----:B------:R-:W-:Y:S02]  /*b6e0*/  PRMT R113, R175, 0x5410, R174 ;  /* 0x00005410af717816 */ /* 0x000fe400000000ae */
[----:B------:R-:W-:Y:S02]  /*b6f0*/  PRMT R112, R173, 0x5410, R164 ;  /* 0x00005410ad707816 */ /* 0x000fe400000000a4 */
[----:B------:R-:W-:Y:S01]  /*b700*/  PRMT R115, R178, 0x5410, R115 ;  /* 0x00005410b2737816 */ /* 0x000fe20000000073 */
[----:B------:R-:W-:Y:S06]  /*b710*/  BRA `(.L_x_4119) ;  /* 0x00000034004c7947 */ /* 0x000fec0003800000 */
.L_x_4062:
        /* <DEDUP_REMOVED lines=21> */
.L_x_4124:
        /* <DEDUP_REMOVED lines=13> */
.L_x_4126:
[----:B------:R-:W-:Y:S05]  /*b940*/  BSYNC.RECONVERGENT B2 ;  /* 0x0000000000027941 */ /* 0x000fea0003800200 */
.L_x_4125:
        /* <DEDUP_REMOVED lines=56> */
[----:B------:R-:W-:Y:S02]  /*bcd0*/  MOV R113, R170 ;  /* 0x000000aa00717202 */ /* 0x000fe40000000f00 */
[----:B------:R-:W-:Y:S01]  /*bce0*/  LOP3.LUT R167, R167, R112, R183, 0x96, !PT ;  /* 0x00000070a7a77212 */ /* 0x000fe200078e96b7 */
[----:B------:R-:W-:-:S07]  /*bcf0*/  IMAD.MOV.U32 R112, RZ, RZ, RZ ;  /* 0x000000ffff707224 */ /* 0x000fce00078e00ff */
.L_x_4123:
[----:B------:R-:W-:Y:S05]  /*bd00*/  BSYNC.RECONVERGENT B1 ;  /* 0x0000000000017941 */ /* 0x000fea0003800200 */
.L_x_4122:
        /* <DEDUP_REMOVED lines=11> */
.L_x_4121:
[----:B------:R-:W-:Y:S05]  /*bdc0*/  BSYNC.RECONVERGENT B0 ;  /* 0x0000000000007941 */ /* 0x000fea0003800200 */
.L_x_4120:
        /* <DEDUP_REMOVED lines=18> */
.L_x_4131:
        /* <DEDUP_REMOVED lines=13> */
.L_x_4133:
[----:B------:R-:W-:Y:S05]  /*bfc0*/  BSYNC.RECONVERGENT B2 ;  /* 0x0000000000027941 */ /* 0x000fea0003800200 */
.L_x_4132:
        /* <DEDUP_REMOVED lines=60> */
.L_x_4130:
[----:B------:R-:W-:Y:S05]  /*c390*/  BSYNC.RECONVERGENT B1 ;  /* 0x0000000000017941 */ /* 0x000fea0003800200 */
.L_x_4129:
[----:B-----5:R-:W-:Y:S01]  /*c3a0*/  PRMT R115, R104, 0x7632, R115 ;  /* 0x0000763268737816 */ /* 0x020fe20000000073 */
[----:B--2---:R-:W-:Y:S01]  /*c3b0*/  IMAD.MOV.U32 R129, RZ, RZ, 0x2f800000 ;  /* 0x2f800000ff817424 */ /* 0x004fe200078e00ff */
        /* <DEDUP_REMOVED lines=10> */
.L_x_4128:
[----:B------:R-:W-:Y:S05]  /*c460*/  BSYNC.RECONVERGENT B0 ;  /* 0x0000000000007941 */ /* 0x000fea0003800200 */
.L_x_4127:
        /* <DEDUP_REMOVED lines=18> */
.L_x_4138:
        /* <DEDUP_REMOVED lines=13> */
.L_x_4140:
[----:B------:R-:W-:Y:S05]  /*c660*/  BSYNC.RECONVERGENT B2 ;  /* 0x0000000000027941 */ /* 0x000fea0003800200 */
.L_x_4139:
        /* <DEDUP_REMOVED lines=60> */
.L_x_4137:
[----:B------:R-:W-:Y:S05]  /*ca30*/  BSYNC.RECONVERGENT B1 ;  /* 0x0000000000017941 */ /* 0x000fea0003800200 */
.L_x_4136:
        /* <DEDUP_REMOVED lines=11> */
.L_x_4135:
[----:B------:R-:W-:Y:S05]  /*caf0*/  BSYNC.RECONVERGENT B0 ;  /* 0x0000000000007941 */ /* 0x000fea0003800200 */
.L_x_4134:
        /* <DEDUP_REMOVED lines=18> */
.L_x_4145:
        /* <DEDUP_REMOVED lines=13> */
.L_x_4147:
[----:B------:R-:W-:Y:S05]  /*ccf0*/  BSYNC.RECONVERGENT B2 ;  /* 0x0000000000027941 */ /* 0x000fea0003800200 */
.L_x_4146:
        /* <DEDUP_REMOVED lines=60> */
.L_x_4144:
[----:B------:R-:W-:Y:S05]  /*d0c0*/  BSYNC.RECONVERGENT B1 ;  /* 0x0000000000017941 */ /* 0x000fea0003800200 */
.L_x_4143:
        /* <DEDUP_REMOVED lines=12> */
.L_x_4142:
[----:B------:R-:W-:Y:S05]  /*d190*/  BSYNC.RECONVERGENT B0 ;  /* 0x0000000000007941 */ /* 0x000fea0003800200 */
.L_x_4141:
        /* <DEDUP_REMOVED lines=18> */
.L_x_4152:
        /* <DEDUP_REMOVED lines=13> */
.L_x_4154:
[----:B------:R-:W-:Y:S05]  /*d390*/  BSYNC.RECONVERGENT B2 ;  /* 0x0000000000027941 */ /* 0x000fea0003800200 */
.L_x_4153:
        /* <DEDUP_REMOVED lines=60> */
.L_x_4151:
[----:B------:R-:W-:Y:S05]  /*d760*/  BSYNC.RECONVERGENT B1 ;  /* 0x0000000000017941 */ /* 0x000fea0003800200 */
.L_x_4150:
        /* <DEDUP_REMOVED lines=11> */
.L_x_4149:
[----:B------:R-:W-:Y:S05]  /*d820*/  BSYNC.RECONVERGENT B0 ;  /* 0x0000000000007941 */ /* 0x000fea0003800200 */
.L_x_4148:
        /* <DEDUP_REMOVED lines=18> */
.L_x_4159:
        /* <DEDUP_REMOVED lines=13> */
.L_x_4161:
[----:B------:R-:W-:Y:S05]  /*da20*/  BSYNC.RECONVERGENT B2 ;  /* 0x0000000000027941 */ /* 0x000fea0003800200 */
.L_x_4160:
        /* <DEDUP_REMOVED lines=60> */
.L_x_4158:
[----:B------:R-:W-:Y:S05]  /*ddf0*/  BSYNC.RECONVERGENT B1 ;  /* 0x0000000000017941 */ /* 0x000fea0003800200 */
.L_x_4157:
        /* <DEDUP_REMOVED lines=12> */
.L_x_4156:
[----:B------:R-:W-:Y:S05]  /*dec0*/  BSYNC.RECONVERGENT B0 ;  /* 0x0000000000007941 */ /* 0x000fea0003800200 */
.L_x_4155:
[----:B------:R-:W-:Y:S01]  /*ded0*/  BSSY.RECONVERGENT B0, `(.L_x_4162) ;  /* 0x0000068000007945 */ /* 0x000fe20003800200 */
[----:B------:R-:W-:Y:S01]  /*dee0*/  F2FP.BF16.F32.PACK_AB R177, RZ, R165 ;  /* 0x000000a5ffb1723e */ /* 0x000fe200000010ff */
[----:B--2---:R-:W-:Y:S01]  /*def0*/  IMAD.MOV.U32 R129, RZ, RZ, RZ ;  /* 0x000000ffff817224 */ /* 0x004fe200078e00ff */
        /* <DEDUP_REMOVED lines=15> */
.L_x_4166:
        /* <DEDUP_REMOVED lines=13> */
.L_x_4168:
[----:B------:R-:W-:Y:S05]  /*e0c0*/  BSYNC.RECONVERGENT B2 ;  /* 0x0000000000027941 */ /* 0x000fea0003800200 */
.L_x_4167:
        /* <DEDUP_REMOVED lines=60> */
.L_x_4165:
[----:B------:R-:W-:Y:S05]  /*e490*/  BSYNC.RECONVERGENT B1 ;  /* 0x0000000000017941 */ /* 0x000fea0003800200 */
.L_x_4164:
        /* <DEDUP_REMOVED lines=11> */
.L_x_4163:
[----:B------:R-:W-:Y:S05]  /*e550*/  BSYNC.RECONVERGENT B0 ;  /* 0x0000000000007941 */ /* 0x000fea0003800200 */
.L_x_4162:
        /* <DEDUP_REMOVED lines=18> */
.L_x_4173:
        /* <DEDUP_REMOVED lines=13> */
.L_x_4175:
[----:B------:R-:W-:Y:S05]  /*e750*/  BSYNC.RECONVERGENT B2 ;  /* 0x0000000000027941 */ /* 0x000fea0003800200 */
.L_x_4174:
        /* <DEDUP_REMOVED lines=47> */
[----:B------:R-:W-:Y:S01]  /*ea50*/  IMAD.WIDE.U32 R204, R167, -0x326172a9, RZ ;  /* 0xcd9e8d57a7cc7825 */ /* 0x000fe200078e00ff */
[----:B------:R-:W-:-:S03]  /*ea60*/  IADD3 R167, PT, PT, R161, -0x695add53, RZ ;  /* 0x96a522ada1a77810 */ /* 0x000fc60007ffe0ff */
[----:B------:R-:W-:Y:S01]  /*ea70*/  VIADD R131, R161, 0xdb3d7428 ;  /* 0xdb3d7428a1837836 */ /* 0x000fe20000000000 */
[----:B------:R-:W-:Y:S01]  /*ea80*/  LOP3.LUT R113, R113, R112, R205, 0x96, !PT ;  /* 0x0000007071717212 */ /* 0x000fe200078e96cd */
[----:B------:R-:W-:-:S03]  /*ea90*/  IMAD.MOV.U32 R166, RZ, RZ, RZ ;  /* 0x000000ffffa67224 */ /* 0x000fc600078e00ff */
        /* <DEDUP_REMOVED lines=8> */
.L_x_4172:
[----:B------:R-:W-:Y:S05]  /*eb20*/  BSYNC.RECONVERGENT B1 ;  /* 0x0000000000017941 */ /* 0x000fea0003800200 */
.L_x_4171:
        /* <DEDUP_REMOVED lines=12> */
.L_x_4170:
[----:B------:R-:W-:Y:S05]  /*ebf0*/  BSYNC.RECONVERGENT B0 ;  /* 0x0000000000007941 */ /* 0x000fea0003800200 */
.L_x_4169:
[----:B------:R-:W-:Y:S02]  /*ec00*/  F2FP.BF16.F32.PACK_AB R115, RZ, R128 ;  /* 0x00000080ff73723e */ /* 0x000fe400000010ff */
[----:B------:R-:W-:Y:S02]  /*ec10*/  PRMT R114, R176, 0x5410, R177 ;  /* 0x00005410b0727816 */ /* 0x000fe400000000b1 */
[----:B------:R-:W-:Y:S02]  /*ec20*/  PRMT R113, R175, 0x5410, R174 ;  /* 0x00005410af717816 */ /* 0x000fe400000000ae */
[----:B------:R-:W-:Y:S02]  /*ec30*/  PRMT R112, R173, 0x5410, R164 ;  /* 0x00005410ad707816 */ /* 0x000fe400000000a4 */
[----:B------:R-:W-:-:S07]  /*ec40*/  PRMT R115, R178, 0x5410, R115 ;  /* 0x00005410b2737816 */ /* 0x000fce0000000073 */
.L_x_4119:
[C---:B------:R-:W-:Y:S01]  /*ec50*/  VIADD R177, R181.reuse, 0x20 ;  /* 0x00000020b5b17836 */ /* 0x040fe20000000000 */
[----:B------:R-:W0:Y:S01]  /*ec60*/  @P1 LDC.64 R174, c[0x0][0x390] ;  /* 0x0000e400ffae1b82 */ /* 0x000e220000000a00 */
[----:B------:R-:W-:Y:S01]  /*ec70*/  @P1 IADD3 R173, PT, PT, R198, 0x40, RZ ;  /* 0x00000040c6ad1810 */ /* 0x000fe20007ffe0ff */
[----:B------:R-:W-:Y:S01]  /*ec80*/  @P0 VIADD R179, R181, 0x40 ;  /* 0x00000040b5b30836 */ /* 0x000fe20000000000 */
[----:B------:R-:W-:Y:S01]  /*ec90*/  BSSY.RECONVERGENT B0, `(.L_x_4176) ;  /* 0x000001c000007945 */ /* 0x000fe20003800200 */
[----:B------:R-:W-:-:S04]  /*eca0*/  IMAD.WIDE.U32 R176, R177, 0x10, R122 ;  /* 0x00000010b1b07825 */ /* 0x000fc800078e007a */
[----:B------:R-:W1:Y:S01]  /*ecb0*/  @P0 LDC.64 R130, c[0x0][0x3a0] ;  /* 0x0000e800ff820b82 */ /* 0x000e620000000a00 */
[----:B------:R2:W-:Y:S01]  /*ecc0*/  STG.E.128 desc[UR6][R176.64], R112 ;  /* 0x00000070b0007986 */ /* 0x0005e2000c101d06 */
[----:B0-----:R-:W-:-:S04]  /*ecd0*/  @P1 IMAD.WIDE.U32 R174, R173, 0x10, R174 ;  /* 0x00000010adae1825 */ /* 0x001fc800078e00ae */
[----:B-1----:R-:W-:Y:S01]  /*ece0*/  @P0 IMAD.WIDE.U32 R130, R179, 0x10, R130 ;  /* 0x00000010b3820825 */ /* 0x002fe200078e0082 */
[----:B--2---:R-:W-:Y:S06]  /*ecf0*/  @!P1 BRA `(.L_x_4177) ;  /* 0x0000000000549947 */ /* 0x004fec0003800000 */
        /* <DEDUP_REMOVED lines=21> */
.L_x_4177:
[----:B------:R-:W-:Y:S05]  /*ee50*/  BSYNC.RECONVERGENT B0 ;  /* 0x0000000000007941 */ /* 0x000fea0003800200 */
.L_x_4176:
[----:B-----5:R1:W5:Y:S04]  /*ee60*/  @P1 LDG.E.128 R104, desc[UR6][R174.64] ;  /* 0x00000006ae681981 */ /* 0x020368000c1e1d00 */
        /* <DEDUP_REMOVED lines=24> */
.L_x_4183:
        /* <DEDUP_REMOVED lines=13> */
.L_x_4185:
[----:B------:R-:W-:Y:S05]  /*f0c0*/  BSYNC.RECONVERGENT B2 ;  /* 0x0000000000027941 */ /* 0x000fea0003800200 */
.L_x_4184:
[----:B------:R-:W-:Y:S01]  /*f0d0*/  IMAD.WIDE.U32 R114, R5, -0x326172a9, RZ ;  /* 0xcd9e8d5705727825 */ /* 0x000fe200078e00ff */
[----:B------:R-:W-:Y:S02]  /*f0e0*/  LOP3.LUT R112, R154, R167, R161, 0x96, !PT ;  /* 0x000000a79a707212 */ /* 0x000fe400078e96a1 */
[----:B------:R-:W-:Y:S02]  /*f0f0*/  IADD3 R155, PT, PT, R161, -0x4498517b, RZ ;  /* 0xbb67ae85a19b7810 */ /* 0x000fe40007ffe0ff */
[----:B-1----:R-:W-:Y:S01]  /*f100*/  LOP3.LUT R130, R4, R115, R160, 0x96, !PT ;  /* 0x0000007304827212 */ /* 0x002fe200078e96a0 */
[----:B------:R-:W-:-:S04]  /*f110*/  IMAD.WIDE.U32 R112, R112, -0x326172a9, RZ ;  /* 0xcd9e8d5770707825 */ /* 0x000fc800078e00ff */
[----:B------:R-:W-:Y:S02]  /*f120*/  VIADD R115, R160, 0x9e3779b9 ;  /* 0x9e3779b9a0737836 */ /* 0x000fe40000000000 */
[----:B------:R-:W-:-:S03]  /*f130*/  IMAD.WIDE.U32 R130, R130, -0x2daee0ad, RZ ;  /* 0xd2511f5382827825 */ /* 0x000fc600078e00ff */
[----:B------:R-:W-:Y:S02]  /*f140*/  LOP3.LUT R115, R115, R114, R113, 0x96, !PT ;  /* 0x0000007273737212 */ /* 0x000fe400078e9671 */
[----:B------:R-:W-:Y:S01]  /*f150*/  LOP3.LUT R114, R155, R166, R131, 0x96, !PT ;  /* 0x000000a69b727212 */ /* 0x000fe200078e9683 */
[----:B------:R-:W-:Y:S01]  /*f160*/  VIADD R131, R161, 0x76cf5d0a ;  /* 0x76cf5d0aa1837836 */ /* 0x000fe20000000000 */
[----:B------:R-:W-:Y:S01]  /*f170*/  IADD3 R113, PT, PT, R160, 0x3c6ef372, RZ ;  /* 0x3c6ef372a0717810 */ /* 0x000fe20007ffe0ff */
[----:B------:R-:W-:Y:S01]  /*f180*/  IMAD.WIDE.U32 R166, R115, -0x2daee0ad, RZ ;  /* 0xd2511f5373a67825 */ /* 0x000fe200078e00ff */
[----:B------:R-:W-:-:S03]  /*f190*/  IADD3 R155, PT, PT, R161, 0x32370b8f, RZ ;  /* 0x32370b8fa19b7810 */ /* 0x000fc60007ffe0ff */
[----:B------:R-:W-:Y:S01]  /*f1a0*/  IMAD.WIDE.U32 R114, R114, -0x326172a9, RZ ;  /* 0xcd9e8d5772727825 */ /* 0x000fe200078e00ff */
[----:B------:R-:W-:-:S04]  /*f1b0*/  LOP3.LUT R131, R131, R130, R167, 0x96, !PT ;  /* 0x0000008283837212 */ /* 0x000fc800078e96a7 */
        /* <DEDUP_REMOVED lines=9> */
[----:B------:R-:W-:-:S03]  /*f250*/  IADD3 R155, PT, PT, R161, -0x56f99767, RZ ;  /* 0xa9066899a19b7810 */ /* 0x000fc60007ffe0ff */
        /* <DEDUP_REMOVED lines=35> */
.L_x_4182:
[----:B------:R-:W-:Y:S05]  /*f490*/  BSYNC.RECONVERGENT B1 ;  /* 0x0000000000017941 */ /* 0x000fea0003800200 */
.L_x_4181:
[----:B------:R-:W-:Y:S01]  /*f4a0*/  I2FP.F32.U32 R113, R113 ;  /* 0x0000007100717245 */ /* 0x000fe20000201000 */
[----:B------:R-:W-:Y:S02]  /*f4b0*/  HFMA2 R114, -RZ, RZ, 0.1171875, 0 ;  /* 0x2f800000ff727431 */ /* 0x000fe400000001ff */
[----:B------:R-:W-:Y:S02]  /*f4c0*/  IMAD.U32 R115, R104, 0x10000, RZ ;  /* 0x0001000068737824 */ /* 0x000fe400078e00ff */
[----:B-1----:R-:W-:Y:S02]  /*f4d0*/  IMAD.U32 R131, R108, 0x10000, RZ ;  /* 0x000100006c837824 */ /* 0x002fe400078e00ff */
        /* <DEDUP_REMOVED lines=8> */
.L_x_4180:
[----:B------:R-:W-:Y:S05]  /*f560*/  BSYNC.RECONVERGENT B0 ;  /* 0x0000000000007941 */ /* 0x000fea0003800200 */
.L_x_4179:
        /* <DEDUP_REMOVED lines=23> */
.L_x_4190:
        /* <DEDUP_REMOVED lines=13> */
.L_x_4192:
[----:B------:R-:W-:Y:S05]  /*f7b0*/  BSYNC.RECONVERGENT B2 ;  /* 0x0000000000027941 */ /* 0x000fea0003800200 */
.L_x_4191:
        /* <DEDUP_REMOVED lines=60> */
.L_x_4189:
[----:B------:R-:W-:Y:S05]  /*fb80*/  BSYNC.RECONVERGENT B1 ;  /* 0x0000000000017941 */ /* 0x000fea0003800200 */
.L_x_4188:
[----:B------:R-:W-:Y:S01]  /*fb90*/  PRMT R115, R104, 0x7632, R115 ;  /* 0x0000763268737816 */ /* 0x000fe20000000073 */
[----:B-1----:R-:W-:Y:S01]  /*fba0*/  HFMA2 R131, -RZ, RZ, 0.1171875, 0 ;  /* 0x2f800000ff837431 */ /* 0x002fe200000001ff */
        /* <DEDUP_REMOVED lines=12> */
.L_x_4187:
[----:B------:R-:W-:Y:S05]  /*fc70*/  BSYNC.RECONVERGENT B0 ;  /* 0x0000000000007941 */ /* 0x000fea0003800200 */
.L_x_4186:
        /* <DEDUP_REMOVED lines=22> */
.L_x_4197:
        /* <DEDUP_REMOVED lines=13> */
.L_x_4199:
[----:B------:R-:W-:Y:S05]  /*feb0*/  BSYNC.RECONVERGENT B2 ;  /* 0x0000000000027941 */ /* 0x000fea0003800200 */
.L_x_4198:
        /* <DEDUP_REMOVED lines=60> */
.L_x_4196:
[----:B------:R-:W-:Y:S05]  /*10280*/  BSYNC.RECONVERGENT B1 ;  /* 0x0000000000017941 */ /* 0x000fea0003800200 */
.L_x_4195:
        /* <DEDUP_REMOVED lines=12> */
.L_x_4194:
[----:B------:R-:W-:Y:S05]  /*10350*/  BSYNC.RECONVERGENT B0 ;  /* 0x0000000000007941 */ /* 0x000fea0003800200 */
.L_x_4193:
        /* <DEDUP_REMOVED lines=23> */
.L_x_4204:
        /* <DEDUP_REMOVED lines=13> */
.L_x_4206:
[----:B------:R-:W-:Y:S05]  /*105a0*/  BSYNC.RECONVERGENT B2 ;  /* 0x0000000000027941 */ /* 0x000fea0003800200 */
.L_x_4205:
        /* <DEDUP_REMOVED lines=60> */
.L_x_4203:
[----:B------:R-:W-:Y:S05]  /*10970*/  BSYNC.RECONVERGENT B1 ;  /* 0x0000000000017941 */ /* 0x000fea0003800200 */
.L_x_4202:
        /* <DEDUP_REMOVED lines=14> */
.L_x_4201:
[----:B------:R-:W-:Y:S05]  /*10a60*/  BSYNC.RECONVERGENT B0 ;  /* 0x0000000000007941 */ /* 0x000fea0003800200 */
.L_x_4200:
        /* <DEDUP_REMOVED lines=22> */
.L_x_4211:
        /* <DEDUP_REMOVED lines=13> */
.L_x_4213:
[----:B------:R-:W-:Y:S05]  /*10ca0*/  BSYNC.RECONVERGENT B2 ;  /* 0x0000000000027941 */ /* 0x000fea0003800200 */
.L_x_4212:
        /* <DEDUP_REMOVED lines=60> */
.L_x_4210:
[----:B------:R-:W-:Y:S05]  /*11070*/  BSYNC.RECONVERGENT B1 ;  /* 0x0000000000017941 */ /* 0x000fea0003800200 */
.L_x_4209:
        /* <DEDUP_REMOVED lines=12> */
.L_x_4208:
[----:B------:R-:W-:Y:S05]  /*11140*/  BSYNC.RECONVERGENT B0 ;  /* 0x0000000000007941 */ /* 0x000fea0003800200 */
.L_x_4207:
[----:B-1----:R-:W-:Y:S01]  /*11150*/  @!P2 PRMT R175, R110, 0x7632, R175 ;  /* 0x000076326eafa816 */ /* 0x002fe200000000af */
        /* <DEDUP_REMOVED lines=22> */
.L_x_4218:
        /* <DEDUP_REMOVED lines=13> */
.L_x_4220:
[----:B------:R-:W-:Y:S05]  /*11390*/  BSYNC.RECONVERGENT B2 ;  /* 0x0000000000027941 */ /* 0x000fea0003800200 */
.L_x_4219:
        /* <DEDUP_REMOVED lines=60> */
.L_x_4217:
[----:B------:R-:W-:Y:S05]  /*11760*/  BSYNC.RECONVERGENT B1 ;  /* 0x0000000000017941 */ /* 0x000fea0003800200 */
.L_x_4216:
[----:B------:R-:W-:Y:S01]  /*11770*/  PRMT R115, R106, 0x7632, R115 ;  /* 0x000076326a737816 */ /* 0x000fe20000000073 */
[----:B------:R-:W-:Y:S01]  /*11780*/  HFMA2 R131, -RZ, RZ, 0.1171875, 0 ;  /* 0x2f800000ff837431 */ /* 0x000fe200000001ff */
        /* <DEDUP_REMOVED lines=12> */
.L_x_4215:
[----:B------:R-:W-:Y:S05]  /*11850*/  BSYNC.RECONVERGENT B0 ;  /* 0x0000000000007941 */ /* 0x000fea0003800200 */
.L_x_4214:
        /* <DEDUP_REMOVED lines=22> */
.L_x_4225:
        /* <DEDUP_REMOVED lines=13> */
.L_x_4227:
[----:B------:R-:W-:Y:S05]  /*11a90*/  BSYNC.RECONVERGENT B2 ;  /* 0x0000000000027941 */ /* 0x000fea0003800200 */
.L_x_4226:
        /* <DEDUP_REMOVED lines=60> */
.L_x_4224:
[----:B------:R-:W-:Y:S05]  /*11e60*/  BSYNC.RECONVERGENT B1 ;  /* 0x0000000000017941 */ /* 0x000fea0003800200 */
.L_x_4223:
[----:B------:R-:W-:Y:S01]  /*11e70*/  I2FP.F32.U32 R113, R114 ;  /* 0x0000007200717245 */ /* 0x000fe20000201000 */
[----:B------:R-:W-:Y:S02]  /*11e80*/  HFMA2 R114, -RZ, RZ, 0.1171875, 0 ;  /* 0x2f800000ff727431 */ /* 0x000fe400000001ff */
[----:B------:R-:W-:Y:S02]  /*11e90*/  IMAD.U32 R115, R107, 0x10000, RZ ;  /* 0x000100006b737824 */ /* 0x000fe400078e00ff */
        /* <DEDUP_REMOVED lines=9> */
.L_x_4222:
[----:B------:R-:W-:Y:S05]  /*11f30*/  BSYNC.RECONVERGENT B0 ;  /* 0x0000000000007941 */ /* 0x000fea0003800200 */
.L_x_4221:
        /* <DEDUP_REMOVED lines=23> */
.L_x_4232:
        /* <DEDUP_REMOVED lines=13> */
.L_x_4234:
[----:B------:R-:W-:Y:S05]  /*12180*/  BSYNC.RECONVERGENT B2 ;  /* 0x0000000000027941 */ /* 0x000fea0003800200 */
.L_x_4233:
        /* <DEDUP_REMOVED lines=42> */
[C---:B------:R-:W-:Y:S01]  /*12430*/  VIADD R115, R160.reuse, 0x5384540f ;  /* 0x5384540fa0737836 */ /* 0x040fe20000000000 */
[----:B------:R-:W-:Y:S01]  /*12440*/  LOP3.LUT R167, R167, R166, R131, 0x96, !PT ;  /* 0x000000a6a7a77212 */ /* 0x000fe200078e9683 */
[----:B------:R-:W-:Y:S02]  /*12450*/  VIADD R131, R161, 0xdb3d7428 ;  /* 0xdb3d7428a1837836 */ /* 0x000fe40000000000 */
[----:B------:R-:W-:Y:S01]  /*12460*/  IMAD.MOV.U32 R166, RZ, RZ, RZ ;  /* 0x000000ffffa67224 */ /* 0x000fe200078e00ff */
        /* <DEDUP_REMOVED lines=14> */
.L_x_4231:
[----:B------:R-:W-:Y:S05]  /*12550*/  BSYNC.RECONVERGENT B1 ;  /* 0x0000000000017941 */ /* 0x000fea0003800200 */
.L_x_4230:
[----:B------:R-:W-:Y:S02]  /*12560*/  PRMT R114, R107, 0x7632, R114 ;  /* 0x000076326b727816 */ /* 0x000fe40000000072 */
[----:B------:R-:W-:Y:S01]  /*12570*/  I2FP.F32.U32 R112, R113 ;  /* 0x0000007100707245 */ /* 0x000fe20000201000 */
[----:B------:R-:W-:Y:S01]  /*12580*/  HFMA2 R113, -RZ, RZ, 0.1171875, 0 ;  /* 0x2f800000ff717431 */ /* 0x000fe200000001ff */
[----:B------:R-:W-:Y:S01]  /*12590*/  SHF.L.U32 R173, R142, 0x10, RZ ;  /* 0x000000108ead7819 */ /* 0x000fe200000006ff */
[----:B------:R-:W-:-:S03]  /*125a0*/  IMAD.U32 R114, R114, 0x10000, RZ ;  /* 0x0001000072727824 */ /* 0x000fc600078e00ff */
[----:B------:R-:W-:Y:S01]  /*125b0*/  FFMA.FTZ R112, R112, R113, 1.1641532182693481445e-10 ;  /* 0x2f00000070707423 */ /* 0x000fe20000010071 */
[----:B------:R-:W-:Y:S01]  /*125c0*/  FMUL.FTZ R114, R114, UR11 ;  /* 0x0000000b72727c20 */ /* 0x000fe20008410000 */
[----:B------:R-:W-:-:S03]  /*125d0*/  PRMT R113, R111, 0x7632, R113 ;  /* 0x000076326f717816 */ /* 0x000fc60000000071 */
[----:B------:R-:W-:Y:S01]  /*125e0*/  FMUL.FTZ R114, R114, UR10 ;  /* 0x0000000a72727c20 */ /* 0x000fe20008410000 */
[----:B------:R-:W-:Y:S01]  /*125f0*/  FSETP.GTU.FTZ.AND P2, PT, R112, UR8, PT ;  /* 0x0000000870007c0b */ /* 0x000fe2000bf5c000 */
[----:B------:R-:W-:-:S03]  /*12600*/  IMAD.U32 R113, R113, 0x10000, RZ ;  /* 0x0001000071717824 */ /* 0x000fc600078e00ff */
[----:B------:R-:W-:Y:S02]  /*12610*/  FSEL R114, R114, RZ, !P2 ;  /* 0x000000ff72727208 */ /* 0x000fe40005000000 */
[----:B------:R-:W-:-:S03]  /*12620*/  SEL R201, RZ, 0x1, P2 ;  /* 0x00000001ffc97807 */ /* 0x000fc60001000000 */
[----:B------:R-:W-:-:S07]  /*12630*/  FFMA.FTZ R173, R114, R173, R113 ;  /* 0x000000ad72ad7223 */ /* 0x000fce0000010071 */
.L_x_4229:
[----:B------:R-:W-:Y:S05]  /*12640*/  BSYNC.RECONVERGENT B0 ;  /* 0x0000000000007941 */ /* 0x000fea0003800200 */
.L_x_4228:
[----:B------:R-:W-:Y:S02]  /*12650*/  F2FP.BF16.F32.PACK_AB R115, RZ, R173 ;  /* 0x000000adff73723e */ /* 0x000fe400000010ff */
[----:B------:R-:W-:Y:S02]  /*12660*/  PRMT R114, R186, 0x5410, R187 ;  /* 0x00005410ba727816 */ /* 0x000fe400000000bb */
[----:B------:R-:W-:Y:S02]  /*12670*/  PRMT R113, R185, 0x5410, R184 ;  /* 0x00005410b9717816 */ /* 0x000fe400000000b8 */
[----:B------:R-:W-:Y:S02]  /*12680*/  PRMT R112, R183, 0x5410, R182 ;  /* 0x00005410b7707816 */ /* 0x000fe400000000b6 */
[----:B------:R-:W-:Y:S01]  /*12690*/  PRMT R115, R188, 0x5410, R115 ;  /* 0x00005410bc737816 */ /* 0x000fe20000000073 */
[----:B------:R-:W-:Y:S06]  /*126a0*/  BRA `(.L_x_4235) ;  /* 0x0000003400507947 */ /* 0x000fec0003800000 */
.L_x_4178:
        /* <DEDUP_REMOVED lines=21> */
.L_x_4240:
        /* <DEDUP_REMOVED lines=13> */
.L_x_4242:
[----:B------:R-:W-:Y:S05]  /*128d0*/  BSYNC.RECONVERGENT B2 ;  /* 0x0000000000027941 */ /* 0x000fea0003800200 */
.L_x_4241:
        /* <DEDUP_REMOVED lines=60> */
.L_x_4239:
[----:B------:R-:W-:Y:S05]  /*12ca0*/  BSYNC.RECONVERGENT B1 ;  /* 0x0000000000017941 */ /* 0x000fea0003800200 */
.L_x_4238:
        /* <DEDUP_REMOVED lines=10> */
[----:B------:R-:W-:-:S07]  /*12d50*/  FMUL.FTZ R180, R113, R180 ;  /* 0x000000b471b47220 */ /* 0x000fce0000410000 */
.L_x_4237:
[----:B------:R-:W-:Y:S05]  /*12d60*/  BSYNC.RECONVERGENT B0 ;  /* 0x0000000000007941 */ /* 0x000fea0003800200 */
.L_x_4236:
        /* <DEDUP_REMOVED lines=18> */
.L_x_4247:
        /* <DEDUP_REMOVED lines=13> */
.L_x_4249:
[----:B------:R-:W-:Y:S05]  /*12f60*/  BSYNC.RECONVERGENT B2 ;  /* 0x0000000000027941 */ /* 0x000fea0003800200 */
.L_x_4248:
[----:B------:R-:W-:Y:S01]  /*12f70*/  IMAD.WIDE.U32 R114, R5, -0x326172a9, RZ ;  /* 0xcd9e8d5705727825 */ /* 0x000fe200078e00ff */
[----:B------:R-:W-:-:S03]  /*12f80*/  LOP3.LUT R112, R154, R167, R161, 0x96, !PT ;  /* 0x000000a79a707212 */ /* 0x000fc600078e96a1 */
[----:B------:R-:W-:Y:S01]  /*12f90*/  VIADD R167, R161, 0xbb67ae85 ;  /* 0xbb67ae85a1a77836 */ /* 0x000fe20000000000 */
[----:B-1----:R-:W-:Y:S01]  /*12fa0*/  LOP3.LUT R130, R4, R115, R160, 0x96, !PT ;  /* 0x0000007304827212 */ /* 0x002fe200078e96a0 */
        /* <DEDUP_REMOVED lines=53> */
[----:B------:R-:W-:Y:S01]  /*13300*/  HFMA2 R113, -RZ, RZ, 0, 0 ;  /* 0x00000000ff717431 */ /* 0x000fe200000001ff */
[----:B------:R-:W-:Y:S01]  /*13310*/  MOV R114, R164 ;  /* 0x000000a400727202 */ /* 0x000fe20000000f00 */
[----:B------:R-:W-:-:S07]  /*13320*/  IMAD.MOV.U32 R164, RZ, RZ, R112 ;  /* 0x000000ffffa47224 */ /* 0x000fce00078e0070 */
.L_x_4246:
[----:B------:R-:W-:Y:S05]  /*13330*/  BSYNC.RECONVERGENT B1 ;  /* 0x0000000000017941 */ /* 0x000fea0003800200 */
.L_x_4245:
[----:B-----5:R-:W-:Y:S01]  /*13340*/  PRMT R115, R104, 0x7632, R115 ;  /* 0x0000763268737816 */ /* 0x020fe20000000073 */
[----:B-1----:R-:W-:Y:S01]  /*13350*/  IMAD.MOV.U32 R131, RZ, RZ, 0x2f800000 ;  /* 0x2f800000ff837424 */ /* 0x002fe200078e00ff */
        /* <DEDUP_REMOVED lines=10> */
.L_x_4244:
[----:B------:R-:W-:Y:S05]  /*13400*/  BSYNC.RECONVERGENT B0 ;  /* 0x0000000000007941 */ /* 0x000fea0003800200 */
.L_x_4243:
        /* <DEDUP_REMOVED lines=18> */
.L_x_4254:
        /* <DEDUP_REMOVED lines=13> */
.L_x_4256:
[----:B------:R-:W-:Y:S05]  /*13600*/  BSYNC.RECONVERGENT B2 ;  /* 0x0000000000027941 */ /* 0x000fea0003800200 */
.L_x_4255:
        /* <DEDUP_REMOVED lines=56> */
[----:B------:R-:W-:Y:S01]  /*13990*/  IMAD.MOV.U32 R114, RZ, RZ, R164 ;  /* 0x000000ffff727224 */ /* 0x000fe200078e00a4 */
[----:B------:R-:W-:Y:S01]  /*139a0*/  MOV R164, R112 ;  /* 0x0000007000a47202 */ /* 0x000fe20000000f00 */
[----:B------:R-:W-:Y:S01]  /*139b0*/  IMAD.MOV.U32 R112, RZ, RZ, RZ ;  /* 0x000000ffff707224 */ /* 0x000fe200078e00ff */
[----:B------:R-:W-:-:S07]  /*139c0*/  LOP3.LUT R204, R115, R204, R209, 0x96, !PT ;  /* 0x000000cc73cc7212 */ /* 0x000fce00078e96d1 */
.L_x_4253:
[----:B------:R-:W-:Y:S05]  /*139d0*/  BSYNC.RECONVERGENT B1 ;  /* 0x0000000000017941 */ /* 0x000fea0003800200 */
.L_x_4252:
        /* <DEDUP_REMOVED lines=11> */
.L_x_4251:
[----:B------:R-:W-:Y:S05]  /*13a90*/  BSYNC.RECONVERGENT B0 ;  /* 0x0000000000007941 */ /* 0x000fea0003800200 */
.L_x_4250:
        /* <DEDUP_REMOVED lines=18> */
.L_x_4261:
        /* <DEDUP_REMOVED lines=13> */
.L_x_4263:
[----:B------:R-:W-:Y:S05]  /*13c90*/  BSYNC.RECONVERGENT B2 ;  /* 0x0000000000027941 */ /* 0x000fea0003800200 */
.L_x_4262:
        /* <DEDUP_REMOVED lines=60> */
.L_x_4260:
[----:B------:R-:W-:Y:S05]  /*14060*/  BSYNC.RECONVERGENT B1 ;  /* 0x0000000000017941 */ /* 0x000fea0003800200 */
.L_x_4259:
        /* <DEDUP_REMOVED lines=12> */
.L_x_4258:
[----:B------:R-:W-:Y:S05]  /*14130*/  BSYNC.RECONVERGENT B0 ;  /* 0x0000000000007941 */ /* 0x000fea0003800200 */
.L_x_4257:
        /* <DEDUP_REMOVED lines=18> */
.L_x_4268:
        /* <DEDUP_REMOVED lines=13> */
.L_x_4270:
[----:B------:R-:W-:Y:S05]  /*14330*/  BSYNC.RECONVERGENT B2 ;  /* 0x0000000000027941 */ /* 0x000fea0003800200 */
.L_x_4269:
        /* <DEDUP_REMOVED lines=60> */
.L_x_4267:
[----:B------:R-:W-:Y:S05]  /*14700*/  BSYNC.RECONVERGENT B1 ;  /* 0x0000000000017941 */ /* 0x000fea0003800200 */
.L_x_4266:
        /* <DEDUP_REMOVED lines=11> */
.L_x_4265:
[----:B------:R-:W-:Y:S05]  /*147c0*/  BSYNC.RECONVERGENT B0 ;  /* 0x0000000000007941 */ /* 0x000fea0003800200 */
.L_x_4264:
[----:B------:R-:W-:Y:S01]  /*147d0*/  BSSY.RECONVERGENT B0, `(.L_x_4271) ;  /* 0x0000069000007945 */ /* 0x000fe20003800200 */
[----:B------:R-:W-:Y:S01]  /*147e0*/  F2FP.BF16.F32.PACK_AB R186, RZ, R176 ;  /* 0x000000b0ffba723e */ /* 0x000fe200000010ff */
[----:B-1----:R-:W-:Y:S01]  /*147f0*/  IMAD.MOV.U32 R175, RZ, RZ, RZ ;  /* 0x000000ffffaf7224 */ /* 0x002fe200078e00ff */
        /* <DEDUP_REMOVED lines=15> */
.L_x_4275:
        /* <DEDUP_REMOVED lines=13> */
.L_x_4277:
[----:B------:R-:W-:Y:S05]  /*149c0*/  BSYNC.RECONVERGENT B2 ;  /* 0x0000000000027941 */ /* 0x000fea0003800200 */
.L_x_4276:
        /* <DEDUP_REMOVED lines=60> */
.L_x_4274:
[----:B------:R-:W-:Y:S05]  /*14d90*/  BSYNC.RECONVERGENT B1 ;  /* 0x0000000000017941 */ /* 0x000fea0003800200 */
.L_x_4273:
        /* <DEDUP_REMOVED lines=12> */
.L_x_4272:
[----:B------:R-:W-:Y:S05]  /*14e60*/  BSYNC.RECONVERGENT B0 ;  /* 0x0000000000007941 */ /* 0x000fea0003800200 */
.L_x_4271:
        /* <DEDUP_REMOVED lines=18> */
.L_x_4282:
        /* <DEDUP_REMOVED lines=13> */
.L_x_4284:
[----:B------:R-:W-:Y:S05]  /*15060*/  BSYNC.RECONVERGENT B2 ;  /* 0x0000000000027941 */ /* 0x000fea0003800200 */
.L_x_4283:
        /* <DEDUP_REMOVED lines=60> */
.L_x_4281:
[----:B------:R-:W-:Y:S05]  /*15430*/  BSYNC.RECONVERGENT B1 ;  /* 0x0000000000017941 */ /* 0x000fea0003800200 */
.L_x_4280:
        /* <DEDUP_REMOVED lines=11> */
.L_x_4279:
[----:B------:R-:W-:Y:S05]  /*154f0*/  BSYNC.RECONVERGENT B0 ;  /* 0x0000000000007941 */ /* 0x000fea0003800200 */
.L_x_4278:
        /* <DEDUP_REMOVED lines=18> */
.L_x_4289:
        /* <DEDUP_REMOVED lines=13> */
.L_x_4291:
[----:B------:R-:W-:Y:S05]  /*156f0*/  BSYNC.RECONVERGENT B2 ;  /* 0x0000000000027941 */ /* 0x000fea0003800200 */
.L_x_4290:
        /* <DEDUP_REMOVED lines=48> */
[----:B------:R-:W-:Y:S02]  /*15a00*/  HFMA2 R166, -RZ, RZ, 0, 0 ;  /* 0x00000000ffa67431 */ /* 0x000fe400000001ff */
        /* <DEDUP_REMOVED lines=8> */
[----:B------:R-:W-:Y:S02]  /*15a90*/  LOP3.LUT R167, R167, R114, R113, 0x96, !PT ;  /* 0x00000072a7a77212 */ /* 0x000fe400078e9671 */
[----:B------:R-:W-:Y:S01]  /*15aa0*/  MOV R113, R164 ;  /* 0x000000a400717202 */ /* 0x000fe20000000f00 */
[----:B------:R-:W-:-:S07]  /*15ab0*/  IMAD.MOV.U32 R164, RZ, RZ, R112 ;  /* 0x000000ffffa47224 */ /* 0x000fce00078e0070 */
.L_x_4288:
[----:B------:R-:W-:Y:S05]  /*15ac0*/  BSYNC.RECONVERGENT B1 ;  /* 0x0000000000017941 */ /* 0x000fea0003800200 */
.L_x_4287:
[----:B-----5:R-:W-:Y:S01]  /*15ad0*/  PRMT R114, R107, 0x7632, R114 ;  /* 0x000076326b727816 */ /* 0x020fe20000000072 */
[----:B------:R-:W-:Y:S01]  /*15ae0*/  IMAD.U32 R173, R142, 0x10000, RZ ;  /* 0x000100008ead7824 */ /* 0x000fe200078e00ff */
        /* <DEDUP_REMOVED lines=10> */
.L_x_4286:
[----:B------:R-:W-:Y:S05]  /*15b90*/  BSYNC.RECONVERGENT B0 ;  /* 0x0000000000007941 */ /* 0x000fea0003800200 */
.L_x_4285:
[----:B------:R-:W-:Y:S02]  /*15ba0*/  F2FP.BF16.F32.PACK_AB R115, RZ, R173 ;  /* 0x000000adff73723e */ /* 0x000fe400000010ff */
[----:B------:R-:W-:Y:S02]  /*15bb0*/  PRMT R114, R186, 0x5410, R187 ;  /* 0x00005410ba727816 */ /* 0x000fe400000000bb */
[----:B------:R-:W-:Y:S02]  /*15bc0*/  PRMT R113, R185, 0x5410, R184 ;  /* 0x00005410b9717816 */ /* 0x000fe400000000b8 */
[----:B------:R-:W-:Y:S02]  /*15bd0*/  PRMT R112, R183, 0x5410, R182 ;  /* 0x00005410b7707816 */ /* 0x000fe400000000b6 */
[----:B------:R-:W-:-:S07]  /*15be0*/  PRMT R115, R188, 0x5410, R115 ;  /* 0x00005410bc737816 */ /* 0x000fce0000000073 */
.L_x_4235:
[C---:B------:R-:W-:Y:S01]  /*15bf0*/  IADD3 R185, PT, PT, R181.reuse, 0x40, RZ ;  /* 0x00000040b5b97810 */ /* 0x040fe20007ffe0ff */
        /* <DEDUP_REMOVED lines=10> */
[----:B------:R-:W-:Y:S01]  /*15ca0*/  IMAD.U32 R115, R163, 0x10000, RZ ;  /* 0x00010000a3737824 */ /* 0x000fe200078e00ff */
        /* <DEDUP_REMOVED lines=14> */
[----:B------:R-:W-:Y:S02]  /*15d90*/  IADD3 R185, PT, PT, R198, 0x40, RZ ;  /* 0x00000040c6b97810 */ /* 0x000fe40007ffe0ff */
[----:B------:R-:W-:Y:S02]  /*15da0*/  LOP3.LUT R114, R114, R186, R184, 0xfe, !PT ;  /* 0x000000ba72727212 */ /* 0x000fe400078efeb8 */
[----:B------:R-:W-:Y:S01]  /*15db0*/  LOP3.LUT R115, R189, R115, RZ, 0xfc, !PT ;  /* 0x00000073bd737212 */ /* 0x000fe200078efcff */
[----:B0-----:R-:W-:Y:S01]  /*15dc0*/  IMAD.WIDE.U32 R112, R185, 0x8, R112 ;  /* 0x00000008b9707825 */ /* 0x001fe200078e0070 */
[----:B------:R-:W-:-:S05]  /*15dd0*/  LOP3.LUT R114, R114, 0xff, R155, 0xf8, !PT ;  /* 0x000000ff72727812 */ /* 0x000fca00078ef89b */
[----:B------:R0:W-:Y:S02]  /*15de0*/  STG.E.64 desc[UR6][R112.64], R114 ;  /* 0x0000007270007986 */ /* 0x0001e4000c101b06 */
.L_x_4293:
[----:B------:R-:W-:Y:S05]  /*15df0*/  BSYNC.RECONVERGENT B0 ;  /* 0x0000000000007941 */ /* 0x000fea0003800200 */
.L_x_4292:
[----:B-----5:R1:W5:Y:S04]  /*15e00*/  @P1 LDG.E.128 R104, desc[UR6][R182.64] ;  /* 0x00000006b6681981 */ /* 0x020368000c1e1d00 */
[----:B------:R1:W5:Y:S01]  /*15e10*/  @P0 LDG.E.128 R108, desc[UR6][R130.64] ;  /* 0x00000006826c0981 */ /* 0x000362000c1e1d00 */
[----:B------:R-:W-:Y:S05]  /*15e20*/  @!P0 BRA `(.L_x_4294) ;  /* 0x0000003800048947 */ /* 0x000fea0003800000 */
[----:B------:R-:W-:Y:S01]  /*15e30*/  ISETP.GT.AND P2, PT, R191, RZ, PT ;  /* 0x000000ffbf00720c */ /* 0x000fe20003f44270 */
[----:B------:R-:W-:-:S12]  /*15e40*/  BSSY.RECONVERGENT B0, `(.L_x_4295) ;  /* 0x000006c000007945 */ /* 0x000fd80003800200 */
[----:B-----5:R-:W-:Y:S01]  /*15e50*/  @!P2 IMAD.U32 R190, R108, 0x10000, RZ ;  /* 0x000100006cbea824 */ /* 0x020fe200078e00ff */
[----:B-1----:R-:W-:Y:S01]  /*15e60*/  @!P2 MOV R183, R164 ;  /* 0x000000a400b7a202 */ /* 0x002fe20000000f00 */
        /* <DEDUP_REMOVED lines=18> */
.L_x_4299:
        /* <DEDUP_REMOVED lines=13> */
.L_x_4301:
[----:B------:R-:W-:Y:S05]  /*16060*/  BSYNC.RECONVERGENT B2 ;  /* 0x0000000000027941 */ /* 0x000fea0003800200 */
.L_x_4300:
        /* <DEDUP_REMOVED lines=56> */
[----:B------:R-:W-:Y:S01]  /*163f0*/  MOV R183, R112 ;  /* 0x0000007000b77202 */ /* 0x000fe20000000f00 */
[----:B------:R-:W-:Y:S01]  /*16400*/  HFMA2 R112, -RZ, RZ, 0, 0 ;  /* 0x00000000ff707431 */ /* 0x000fe200000001ff */
[----:B------:R-:W-:Y:S01]  /*16410*/  LOP3.LUT R167, R167, R114, R113, 0x96, !PT ;  /* 0x00000072a7a77212 */ /* 0x000fe200078e9671 */
[----:B------:R-:W-:-:S07]  /*16420*/  IMAD.MOV.U32 R113, RZ, RZ, R164 ;  /* 0x000000ffff717224 */ /* 0x000fce00078e00a4 */
.L_x_4298:
[----:B------:R-:W-:Y:S05]  /*16430*/  BSYNC.RECONVERGENT B1 ;  /* 0x0000000000017941 */ /* 0x000fea0003800200 */
.L_x_4297:
[----:B------:R-:W-:Y:S01]  /*16440*/  I2FP.F32.U32 R113, R113 ;  /* 0x0000007100717245 */ /* 0x000fe20000201000 */
[----:B------:R-:W-:Y:S01]  /*16450*/  IMAD.MOV.U32 R114, RZ, RZ, 0x2f800000 ;  /* 0x2f800000ff727424 */ /* 0x000fe200078e00ff */
[----:B------:R-:W-:Y:S02]  /*16460*/  SHF.L.U32 R115, R104, 0x10, RZ ;  /* 0x0000001068737819 */ /* 0x000fe400000006ff */
[----:B------:R-:W-:Y:S01]  /*16470*/  SHF.L.U32 R131, R108, 0x10, RZ ;  /* 0x000000106c837819 */ /* 0x000fe200000006ff */
        /* <DEDUP_REMOVED lines=8> */
.L_x_4296:
[----:B------:R-:W-:Y:S05]  /*16500*/  BSYNC.RECONVERGENT B0 ;  /* 0x0000000000007941 */ /* 0x000fea0003800200 */
.L_x_4295:
        /* <DEDUP_REMOVED lines=23> */
.L_x_4306:
        /* <DEDUP_REMOVED lines=13> */
.L_x_4308:
[----:B------:R-:W-:Y:S05]  /*16750*/  BSYNC.RECONVERGENT B2 ;  /* 0x0000000000027941 */ /* 0x000fea0003800200 */
.L_x_4307:
        /* <DEDUP_REMOVED lines=60> */
.L_x_4305:
[----:B------:R-:W-:Y:S05]  /*16b20*/  BSYNC.RECONVERGENT B1 ;  /* 0x0000000000017941 */ /* 0x000fea0003800200 */
.L_x_4304:
        /* <DEDUP_REMOVED lines=14> */
.L_x_4303:
[----:B------:R-:W-:Y:S05]  /*16c10*/  BSYNC.RECONVERGENT B0 ;  /* 0x0000000000007941 */ /* 0x000fea0003800200 */
.L_x_4302:
        /* <DEDUP_REMOVED lines=22> */
.L_x_4313:
        /* <DEDUP_REMOVED lines=13> */
.L_x_4315:
[----:B------:R-:W-:Y:S05]  /*16e50*/  BSYNC.RECONVERGENT B2 ;  /* 0x0000000000027941 */ /* 0x000fea0003800200 */
.L_x_4314:
        /* <DEDUP_REMOVED lines=60> */
.L_x_4312:
[----:B------:R-:W-:Y:S05]  /*17220*/  BSYNC.RECONVERGENT B1 ;  /* 0x0000000000017941 */ /* 0x000fea0003800200 */
.L_x_4311:
        /* <DEDUP_REMOVED lines=12> */
.L_x_4310:
[----:B------:R-:W-:Y:S05]  /*172f0*/  BSYNC.RECONVERGENT B0 ;  /* 0x0000000000007941 */ /* 0x000fea0003800200 */
.L_x_4309:
        /* <DEDUP_REMOVED lines=23> */
.L_x_4320:
        /* <DEDUP_REMOVED lines=13> */
.L_x_4322:
[----:B------:R-:W-:Y:S05]  /*17540*/  BSYNC.RECONVERGENT B2 ;  /* 0x0000000000027941 */ /* 0x000fea0003800200 */
.L_x_4321:
        /* <DEDUP_REMOVED lines=60> */
.L_x_4319:
[----:B------:R-:W-:Y:S05]  /*17910*/  BSYNC.RECONVERGENT B1 ;  /* 0x0000000000017941 */ /* 0x000fea0003800200 */
.L_x_4318:
        /* <DEDUP_REMOVED lines=14> */
.L_x_4317:
[----:B------:R-:W-:Y:S05]  /*17a00*/  BSYNC.RECONVERGENT B0 ;  /* 0x0000000000007941 */ /* 0x000fea0003800200 */
.L_x_4316:
        /* <DEDUP_REMOVED lines=22> */
.L_x_4327:
        /* <DEDUP_REMOVED lines=13> */
.L_x_4329:
[----:B------:R-:W-:Y:S05]  /*17c40*/  BSYNC.RECONVERGENT B2 ;  /* 0x0000000000027941 */ /* 0x000fea0003800200 */
.L_x_4328:
        /* <DEDUP_REMOVED lines=60> */
.L_x_4326:
[----:B------:R-:W-:Y:S05]  /*18010*/  BSYNC.RECONVERGENT B1 ;  /* 0x0000000000017941 */ /* 0x000fea0003800200 */
.L_x_4325:
        /* <DEDUP_REMOVED lines=12> */
.L_x_4324:
[----:B------:R-:W-:Y:S05]  /*180e0*/  BSYNC.RECONVERGENT B0 ;  /* 0x0000000000007941 */ /* 0x000fea0003800200 */
.L_x_4323:
        /* <DEDUP_REMOVED lines=23> */
.L_x_4334:
        /* <DEDUP_REMOVED lines=13> */
.L_x_4336:
[----:B------:R-:W-:Y:S05]  /*18330*/  BSYNC.RECONVERGENT B2 ;  /* 0x0000000000027941 */ /* 0x000fea0003800200 */
.L_x_4335:
        /* <DEDUP_REMOVED lines=60> */
.L_x_4333:
[----:B------:R-:W-:Y:S05]  /*18700*/  BSYNC.RECONVERGENT B1 ;  /* 0x0000000000017941 */ /* 0x000fea0003800200 */
.L_x_4332:
        /* <DEDUP_REMOVED lines=14> */
.L_x_4331:
[----:B------:R-:W-:Y:S05]  /*187f0*/  BSYNC.RECONVERGENT B0 ;  /* 0x0000000000007941 */ /* 0x000fea0003800200 */
.L_x_4330:
        /* <DEDUP_REMOVED lines=22> */
.L_x_4341:
        /* <DEDUP_REMOVED lines=13> */
.L_x_4343:
[----:B------:R-:W-:Y:S05]  /*18a30*/  BSYNC.RECONVERGENT B2 ;  /* 0x0000000000027941 */ /* 0x000fea0003800200 */
.L_x_4342:
        /* <DEDUP_REMOVED lines=60> */
.L_x_4340:
[----:B------:R-:W-:Y:S05]  /*18e00*/  BSYNC.RECONVERGENT B1 ;  /* 0x0000000000017941 */ /* 0x000fea0003800200 */
.L_x_4339:
        /* <DEDUP_REMOVED lines=12> */
.L_x_4338:
[----:B------:R-:W-:Y:S05]  /*18ed0*/  BSYNC.RECONVERGENT B0 ;  /* 0x0000000000007941 */ /* 0x000fea0003800200 */
.L_x_4337:
        /* <DEDUP_REMOVED lines=23> */
.L_x_4348:
        /* <DEDUP_REMOVED lines=13> */
.L_x_4350:
[----:B------:R-:W-:Y:S05]  /*19120*/  BSYNC.RECONVERGENT B2 ;  /* 0x0000000000027941 */ /* 0x000fea0003800200 */
.L_x_4349:
        /* <DEDUP_REMOVED lines=59> */
.L_x_4347:
[----:B------:R-:W-:Y:S05]  /*194e0*/  BSYNC.RECONVERGENT B1 ;  /* 0x0000000000017941 */ /* 0x000fea0003800200 */
.L_x_4346:
        /* <DEDUP_REMOVED lines=14> */
.L_x_4345:
[----:B------:R-:W-:Y:S05]  /*195d0*/  BSYNC.RECONVERGENT B0 ;  /* 0x0000000000007941 */ /* 0x000fea0003800200 */
.L_x_4344:
[----:B------:R-:W-:Y:S02]  /*195e0*/  F2FP.BF16.F32.PACK_AB R115, RZ, R183 ;  /* 0x000000b7ff73723e */ /* 0x000fe400000010ff */
[----:B------:R-:W-:Y:S02]  /*195f0*/  PRMT R114, R194, 0x5410, R195 ;  /* 0x00005410c2727816 */ /* 0x000fe400000000c3 */
[----:B------:R-:W-:Y:S02]  /*19600*/  PRMT R113, R193, 0x5410, R192 ;  /* 0x00005410c1717816 */ /* 0x000fe400000000c0 */
[----:B------:R-:W-:Y:S02]  /*19610*/  PRMT R112, R182, 0x5410, R164 ;  /* 0x00005410b6707816 */ /* 0x000fe400000000a4 */
[----:B------:R-:W-:Y:S01]  /*19620*/  PRMT R115, R196, 0x5410, R115 ;  /* 0x00005410c4737816 */ /* 0x000fe20000000073 */
[----:B------:R-:W-:Y:S06]  /*19630*/  BRA `(.L_x_4351) ;  /* 0x0000003400507947 */ /* 0x000fec0003800000 */
.L_x_4294:
        /* <DEDUP_REMOVED lines=21> */
.L_x_4356:
        /* <DEDUP_REMOVED lines=13> */
.L_x_4358:
[----:B------:R-:W-:Y:S05]  /*19860*/  BSYNC.RECONVERGENT B2 ;  /* 0x0000000000027941 */ /* 0x000fea0003800200 */
.L_x_4357:
        /* <DEDUP_REMOVED lines=60> */
.L_x_4355:
[----:B------:R-:W-:Y:S05]  /*19c30*/  BSYNC.RECONVERGENT B1 ;  /* 0x0000000000017941 */ /* 0x000fea0003800200 */
.L_x_4354:
        /* <DEDUP_REMOVED lines=11> */
.L_x_4353:
[----:B------:R-:W-:Y:S05]  /*19cf0*/  BSYNC.RECONVERGENT B0 ;  /* 0x0000000000007941 */ /* 0x000fea0003800200 */
.L_x_4352:
[----:B------:R-:W-:Y:S01]  /*19d00*/  BSSY.RECONVERGENT B0, `(.L_x_4359) ;  /* 0x0000069000007945 */ /* 0x000fe20003800200 */
[----:B-1----:R-:W-:Y:S01]  /*19d10*/  F2FP.BF16.F32.PACK_AB R182, RZ, R190 ;  /* 0x000000beffb6723e */ /* 0x002fe200000010ff */
        /* <DEDUP_REMOVED lines=16> */
.L_x_4363:
        /* <DEDUP_REMOVED lines=13> */
.L_x_4365:
[----:B------:R-:W-:Y:S05]  /*19ef0*/  BSYNC.RECONVERGENT B2 ;  /* 0x0000000000027941 */ /* 0x000fea0003800200 */
.L_x_4364:
        /* <DEDUP_REMOVED lines=60> */
.L_x_4362:
[----:B------:R-:W-:Y:S05]  /*1a2c0*/  BSYNC.RECONVERGENT B1 ;  /* 0x0000000000017941 */ /* 0x000fea0003800200 */
.L_x_4361:
        /* <DEDUP_REMOVED lines=12> */
.L_x_4360:
[----:B------:R-:W-:Y:S05]  /*1a390*/  BSYNC.RECONVERGENT B0 ;  /* 0x0000000000007941 */ /* 0x000fea0003800200 */
.L_x_4359:
        /* <DEDUP_REMOVED lines=18> */
.L_x_4370:
        /* <DEDUP_REMOVED lines=13> */
.L_x_4372:
[----:B------:R-:W-:Y:S05]  /*1a590*/  BSYNC.RECONVERGENT B2 ;  /* 0x0000000000027941 */ /* 0x000fea0003800200 */
.L_x_4371:
        /* <DEDUP_REMOVED lines=60> */
.L_x_4369:
[----:B------:R-:W-:Y:S05]  /*1a960*/  BSYNC.RECONVERGENT B1 ;  /* 0x0000000000017941 */ /* 0x000fea0003800200 */
.L_x_4368:
        /* <DEDUP_REMOVED lines=11> */
.L_x_4367:
[----:B------:R-:W-:Y:S05]  /*1aa20*/  BSYNC.RECONVERGENT B0 ;  /* 0x0000000000007941 */ /* 0x000fea0003800200 */
.L_x_4366:
        /* <DEDUP_REMOVED lines=18> */
.L_x_4377:
        /* <DEDUP_REMOVED lines=13> */
.L_x_4379:
[----:B------:R-:W-:Y:S05]  /*1ac20*/  BSYNC.RECONVERGENT B2 ;  /* 0x0000000000027941 */ /* 0x000fea0003800200 */
.L_x_4378:
        /* <DEDUP_REMOVED lines=60> */
.L_x_4376:
[----:B------:R-:W-:Y:S05]  /*1aff0*/  BSYNC.RECONVERGENT B1 ;  /* 0x0000000000017941 */ /* 0x000fea0003800200 */
.L_x_4375:
        /* <DEDUP_REMOVED lines=12> */
.L_x_4374:
[----:B------:R-:W-:Y:S05]  /*1b0c0*/  BSYNC.RECONVERGENT B0 ;  /* 0x0000000000007941 */ /* 0x000fea0003800200 */
.L_x_4373:
        /* <DEDUP_REMOVED lines=18> */
.L_x_4384:
        /* <DEDUP_REMOVED lines=13> */
.L_x_4386:
[----:B------:R-:W-:Y:S05]  /*1b2c0*/  BSYNC.RECONVERGENT B2 ;  /* 0x0000000000027941 */ /* 0x000fea0003800200 */
.L_x_4385:
        /* <DEDUP_REMOVED lines=60> */
.L_x_4383:
[----:B------:R-:W-:Y:S05]  /*1b690*/  BSYNC.RECONVERGENT B1 ;  /* 0x0000000000017941 */ /* 0x000fea0003800200 */
.L_x_4382:
        /* <DEDUP_REMOVED lines=11> */
.L_x_4381:
[----:B------:R-:W-:Y:S05]  /*1b750*/  BSYNC.RECONVERGENT B0 ;  /* 0x0000000000007941 */ /* 0x000fea0003800200 */
.L_x_4380:
        /* <DEDUP_REMOVED lines=18> */
.L_x_4391:
        /* <DEDUP_REMOVED lines=13> */
.L_x_4393:
[----:B------:R-:W-:Y:S05]  /*1b950*/  BSYNC.RECONVERGENT B2 ;  /* 0x0000000000027941 */ /* 0x000fea0003800200 */
.L_x_4392:
        /* <DEDUP_REMOVED lines=60> */
.L_x_4390:
[----:B------:R-:W-:Y:S05]  /*1bd20*/  BSYNC.RECONVERGENT B1 ;  /* 0x0000000000017941 */ /* 0x000fea0003800200 */
.L_x_4389:
        /* <DEDUP_REMOVED lines=12> */
.L_x_4388:
[----:B------:R-:W-:Y:S05]  /*1bdf0*/  BSYNC.RECONVERGENT B0 ;  /* 0x0000000000007941 */ /* 0x000fea0003800200 */
.L_x_4387:
        /* <DEDUP_REMOVED lines=18> */
.L_x_4398:
        /* <DEDUP_REMOVED lines=13> */
.L_x_4400:
[----:B------:R-:W-:Y:S05]  /*1bff0*/  BSYNC.RECONVERGENT B2 ;  /* 0x0000000000027941 */ /* 0x000fea0003800200 */
.L_x_4399:
        /* <DEDUP_REMOVED lines=60> */
.L_x_4397:
[----:B------:R-:W-:Y:S05]  /*1c3c0*/  BSYNC.RECONVERGENT B1 ;  /* 0x0000000000017941 */ /* 0x000fea0003800200 */
.L_x_4396:
        /* <DEDUP_REMOVED lines=11> */
.L_x_4395:
[----:B------:R-:W-:Y:S05]  /*1c480*/  BSYNC.RECONVERGENT B0 ;  /* 0x0000000000007941 */ /* 0x000fea0003800200 */
.L_x_4394:
        /* <DEDUP_REMOVED lines=18> */
.L_x_4405:
        /* <DEDUP_REMOVED lines=13> */
.L_x_4407:
[----:B------:R-:W-:Y:S05]  /*1c680*/  BSYNC.RECONVERGENT B2 ;  /* 0x0000000000027941 */ /* 0x000fea0003800200 */
.L_x_4406:
        /* <DEDUP_REMOVED lines=60> */
.L_x_4404:
[----:B------:R-:W-:Y:S05]  /*1ca50*/  BSYNC.RECONVERGENT B1 ;  /* 0x0000000000017941 */ /* 0x000fea0003800200 */
.L_x_4403:
        /* <DEDUP_REMOVED lines=12> */
.L_x_4402:
[----:B------:R-:W-:Y:S05]  /*1cb20*/  BSYNC.RECONVERGENT B0 ;  /* 0x0000000000007941 */ /* 0x000fea0003800200 */
.L_x_4401:
[----:B------:R-:W-:Y:S02]  /*1cb30*/  F2FP.BF16.F32.PACK_AB R115, RZ, R183 ;  /* 0x000000b7ff73723e */ /* 0x000fe400000010ff */
[----:B------:R-:W-:Y:S02]  /*1cb40*/  PRMT R114, R194, 0x5410, R195 ;  /* 0x00005410c2727816 */ /* 0x000fe400000000c3 */
[----:B------:R-:W-:Y:S02]  /*1cb50*/  PRMT R113, R193, 0x5410, R192 ;  /* 0x00005410c1717816 */ /* 0x000fe400000000c0 */
[----:B------:R-:W-:Y:S02]  /*1cb60*/  PRMT R112, R182, 0x5410, R164 ;  /* 0x00005410b6707816 */ /* 0x000fe400000000a4 */
[----:B------:R-:W-:-:S07]  /*1cb70*/  PRMT R115, R196, 0x5410, R115 ;  /* 0x00005410c4737816 */ /* 0x000fce0000000073 */
.L_x_4351:
[C---:B------:R-:W-:Y:S01]  /*1cb80*/  IADD3 R195, PT, PT, R181.reuse, 0x60, RZ ;  /* 0x00000060b5c37810 */ /* 0x040fe20007ffe0ff */
[----:B------:R-:W0:Y:S01]  /*1cb90*/  @P1 LDC.64 R192, c[0x0][0x390] ;  /* 0x0000e400ffc01b82 */ /* 0x000e220000000a00 */
[----:B------:R-:W-:Y:S01]  /*1cba0*/  IADD3 R181, PT, PT, R181, 0x80, RZ ;  /* 0x00000080b5b57810 */ /* 0x000fe20007ffe0ff */
[----:B------:R-:W-:Y:S01]  /*1cbb0*/  VIADD R182, R198, 0x80 ;  /* 0x00000080c6b67836 */ /* 0x000fe20000000000 */
        /* <DEDUP_REMOVED lines=28> */
.L_x_4409:
[----:B------:R-:W-:Y:S05]  /*1cd80*/  BSYNC.RECONVERGENT B0 ;  /* 0x0000000000007941 */ /* 0x000fea0003800200 */
.L_x_4408:
[----:B-----5:R1:W5:Y:S04]  /*1cd90*/  @P1 LDG.E.128 R104, desc[UR6][R192.64] ;  /* 0x00000006c0681981 */ /* 0x020368000c1e1d00 */
        /* <DEDUP_REMOVED lines=24> */
.L_x_4415:
        /* <DEDUP_REMOVED lines=13> */
.L_x_4417:
[----:B------:R-:W-:Y:S05]  /*1cff0*/  BSYNC.RECONVERGENT B2 ;  /* 0x0000000000027941 */ /* 0x000fea0003800200 */
.L_x_4416:
        /* <DEDUP_REMOVED lines=60> */
.L_x_4414:
[----:B------:R-:W-:Y:S05]  /*1d3c0*/  BSYNC.RECONVERGENT B1 ;  /* 0x0000000000017941 */ /* 0x000fea0003800200 */
.L_x_4413:
[----:B------:R-:W-:Y:S01]  /*1d3d0*/  I2FP.F32.U32 R113, R113 ;  /* 0x0000007100717245 */ /* 0x000fe20000201000 */
[----:B------:R-:W-:Y:S01]  /*1d3e0*/  IMAD.MOV.U32 R114, RZ, RZ, 0x2f800000 ;  /* 0x2f800000ff727424 */ /* 0x000fe200078e00ff */
[----:B------:R-:W-:Y:S02]  /*1d3f0*/  SHF.L.U32 R115, R104, 0x10, RZ ;  /* 0x0000001068737819 */ /* 0x000fe400000006ff */
[----:B-1----:R-:W-:Y:S01]  /*1d400*/  SHF.L.U32 R130, R108, 0x10, RZ ;  /* 0x000000106c827819 */ /* 0x002fe200000006ff */
        /* <DEDUP_REMOVED lines=8> */
.L_x_4412:
[----:B------:R-:W-:Y:S05]  /*1d490*/  BSYNC.RECONVERGENT B0 ;  /* 0x0000000000007941 */ /* 0x000fea0003800200 */
.L_x_4411:
[----:B-1----:R-:W-:Y:S01]  /*1d4a0*/  @!P0 PRMT R192, R108, 0x7632, R192 ;  /* 0x000076326cc08816 */ /* 0x002fe200000000c0 */
        /* <DEDUP_REMOVED lines=22> */
.L_x_4422:
        /* <DEDUP_REMOVED lines=13> */
.L_x_4424:
[----:B------:R-:W-:Y:S05]  /*1d6e0*/  BSYNC.RECONVERGENT B2 ;  /* 0x0000000000027941 */ /* 0x000fea0003800200 */
.L_x_4423:
        /* <DEDUP_REMOVED lines=60> */
.L_x_4421:
[----:B------:R-:W-:Y:S05]  /*1dab0*/  BSYNC.RECONVERGENT B1 ;  /* 0x0000000000017941 */ /* 0x000fea0003800200 */
.L_x_4420:
[----:B------:R-:W-:Y:S01]  /*1dac0*/  PRMT R115, R104, 0x7632, R115 ;  /* 0x0000763268737816 */ /* 0x000fe20000000073 */
[----:B------:R-:W-:Y:S01]  /*1dad0*/  IMAD.MOV.U32 R131, RZ, RZ, 0x2f800000 ;  /* 0x2f800000ff837424 */ /* 0x000fe200078e00ff */
[----:B------:R-:W-:Y:S01]  /*1dae0*/  I2FP.F32.U32 R112, R114 ;  /* 0x0000007200707245 */ /* 0x000fe20000201000 */
[----:B------:R-:W-:Y:S01]  /*1daf0*/  IMAD.U32 R192, R137, 0x10000, RZ ;  /* 0x0001000089c07824 */ /* 0x000fe200078e00ff */
[----:B------:R-:W-:Y:S02]  /*1db00*/  SHF.L.U32 R115, R115, 0x10, RZ ;  /* 0x0000001073737819 */ /* 0x000fe400000006ff */
[----:B------:R-:W-:Y:S01]  /*1db10*/  PRMT R114, R108, 0x7632, R114 ;  /* 0x000076326c727816 */ /* 0x000fe20000000072 */
[----:B------:R-:W-:Y:S02]  /*1db20*/  FFMA.FTZ R112, R112, R131, 1.1641532182693481445e-10 ;  /* 0x2f00000070707423 */ /* 0x000fe40000010083 */
[----:B------:R-:W-:Y:S01]  /*1db30*/  FMUL.FTZ R115, R115, UR11 ;  /* 0x0000000b73737c20 */ /* 0x000fe20008410000 */
[----:B------:R-:W-:-:S02]  /*1db40*/  SHF.L.U32 R114, R114, 0x10, RZ ;  /* 0x0000001072727819 */ /* 0x000fc400000006ff */
[----:B------:R-:W-:Y:S01]  /*1db50*/  FSETP.GTU.FTZ.AND P2, PT, R112, UR8, PT ;  /* 0x0000000870007c0b */ /* 0x000fe2000bf5c000 */
[----:B------:R-:W-:-:S03]  /*1db60*/  FMUL.FTZ R115, R115, UR10 ;  /* 0x0000000a73737c20 */ /* 0x000fc60008410000 */
[----:B------:R-:W-:Y:S02]  /*1db70*/  SEL R156, RZ, 0x1, P2 ;  /* 0x00000001ff9c7807 */ /* 0x000fe40001000000 */
[----:B------:R-:W-:-:S05]  /*1db80*/  FSEL R115, R115, RZ, !P2 ;  /* 0x000000ff73737208 */ /* 0x000fca0005000000 */
[----:B------:R-:W-:-:S07]  /*1db90*/  FFMA.FTZ R192, R115, R192, R114 ;  /* 0x000000c073c07223 */ /* 0x000fce0000010072 */
.L_x_4419:
[----:B------:R-:W-:Y:S05]  /*1dba0*/  BSYNC.RECONVERGENT B0 ;  /* 0x0000000000007941 */ /* 0x000fea0003800200 */
.L_x_4418:
        /* <DEDUP_REMOVED lines=22> */
.L_x_4429:
        /* <DEDUP_REMOVED lines=13> */
.L_x_4431:
[----:B------:R-:W-:Y:S05]  /*1dde0*/  BSYNC.RECONVERGENT B2 ;  /* 0x0000000000027941 */ /* 0x000fea0003800200 */
.L_x_4430:
        /* <DEDUP_REMOVED lines=60> */
.L_x_4428:
[----:B------:R-:W-:Y:S05]  /*1e1b0*/  BSYNC.RECONVERGENT B1 ;  /* 0x0000000000017941 */ /* 0x000fea0003800200 */
.L_x_4427:
        /* <DEDUP_REMOVED lines=12> */
.L_x_4426:
[----:B------:R-:W-:Y:S05]  /*1e280*/  BSYNC.RECONVERGENT B0 ;  /* 0x0000000000007941 */ /* 0x000fea0003800200 */
.L_x_4425:
        /* <DEDUP_REMOVED lines=23> */
.L_x_4436:
        /* <DEDUP_REMOVED lines=13> */
.L_x_4438:
[----:B------:R-:W-:Y:S05]  /*1e4d0*/  BSYNC.RECONVERGENT B2 ;  /* 0x0000000000027941 */ /* 0x000fea0003800200 */
.L_x_4437:
        /* <DEDUP_REMOVED lines=60> */
.L_x_4435:
[----:B------:R-:W-:Y:S05]  /*1e8a0*/  BSYNC.RECONVERGENT B1 ;  /* 0x0000000000017941 */ /* 0x000fea0003800200 */
.L_x_4434:
        /* <DEDUP_REMOVED lines=14> */
.L_x_4433:
[----:B------:R-:W-:Y:S05]  /*1e990*/  BSYNC.RECONVERGENT B0 ;  /* 0x0000000000007941 */ /* 0x000fea0003800200 */
.L_x_4432:
        /* <DEDUP_REMOVED lines=22> */
.L_x_4443:
        /* <DEDUP_REMOVED lines=13> */
.L_x_4445:
[----:B------:R-:W-:Y:S05]  /*1ebd0*/  BSYNC.RECONVERGENT B2 ;  /* 0x0000000000027941 */ /* 0x000fea0003800200 */
.L_x_4444:
        /* <DEDUP_REMOVED lines=60> */
.L_x_4442:
[----:B------:R-:W-:Y:S05]  /*1efa0*/  BSYNC.RECONVERGENT B1 ;  /* 0x0000000000017941 */ /* 0x000fea0003800200 */
.L_x_4441:
        /* <DEDUP_REMOVED lines=12> */
.L_x_4440:
[----:B------:R-:W-:Y:S05]  /*1f070*/  BSYNC.RECONVERGENT B0 ;  /* 0x0000000000007941 */ /* 0x000fea0003800200 */
.L_x_4439:
        /* <DEDUP_REMOVED lines=23> */
.L_x_4450:
        /* <DEDUP_REMOVED lines=13> */
.L_x_4452:
[----:B------:R-:W-:Y:S05]  /*1f2c0*/  BSYNC.RECONVERGENT B2 ;  /* 0x0000000000027941 */ /* 0x000fea0003800200 */
.L_x_4451:
        /* <DEDUP_REMOVED lines=60> */
.L_x_4449:
[----:B------:R-:W-:Y:S05]  /*1f690*/  BSYNC.RECONVERGENT B1 ;  /* 0x0000000000017941 */ /* 0x000fea0003800200 */
.L_x_4448:
        /* <DEDUP_REMOVED lines=14> */
.L_x_4447:
[----:B------:R-:W-:Y:S05]  /*1f780*/  BSYNC.RECONVERGENT B0 ;  /* 0x0000000000007941 */ /* 0x000fea0003800200 */
.L_x_4446:
        /* <DEDUP_REMOVED lines=22> */
.L_x_4457:
        /* <DEDUP_REMOVED lines=13> */
.L_x_4459:
[----:B------:R-:W-:Y:S05]  /*1f9c0*/  BSYNC.RECONVERGENT B2 ;  /* 0x0000000000027941 */ /* 0x000fea0003800200 */
.L_x_4458:
        /* <DEDUP_REMOVED lines=60> */
.L_x_4456:
[----:B------:R-:W-:Y:S05]  /*1fd90*/  BSYNC.RECONVERGENT B1 ;  /* 0x0000000000017941 */ /* 0x000fea0003800200 */
.L_x_4455:
        /* <DEDUP_REMOVED lines=12> */
.L_x_4454:
[----:B------:R-:W-:Y:S05]  /*1fe60*/  BSYNC.RECONVERGENT B0 ;  /* 0x0000000000007941 */ /* 0x000fea0003800200 */
.L_x_4453:
        /* <DEDUP_REMOVED lines=23> */
.L_x_4464:
        /* <DEDUP_REMOVED lines=13> */
.L_x_4466:
[----:B------:R-:W-:Y:S05]  /*200b0*/  BSYNC.RECONVERGENT B2 ;  /* 0x0000000000027941 */ /* 0x000fea0003800200 */
.L_x_4465:
        /* <DEDUP_REMOVED lines=61> */
.L_x_4463:
[----:B------:R-:W-:Y:S05]  /*20490*/  BSYNC.RECONVERGENT B1 ;  /* 0x0000000000017941 */ /* 0x000fea0003800200 */
.L_x_4462:
        /* <DEDUP_REMOVED lines=14> */
.L_x_4461:
[----:B------:R-:W-:Y:S05]  /*20580*/  BSYNC.RECONVERGENT B0 ;  /* 0x0000000000007941 */ /* 0x000fea0003800200 */
.L_x_4460:
[----:B------:R-:W-:Y:S02]  /*20590*/  F2FP.BF16.F32.PACK_AB R115, RZ, R210 ;  /* 0x000000d2ff73723e */ /* 0x000fe400000010ff */
[----:B------:R-:W-:Y:S02]  /*205a0*/  PRMT R114, R202, 0x5410, R203 ;  /* 0x00005410ca727816 */ /* 0x000fe400000000cb */
[----:B------:R-:W-:Y:S02]  /*205b0*/  PRMT R113, R200, 0x5410, R199 ;  /* 0x00005410c8717816 */ /* 0x000fe400000000c7 */
[----:B------:R-:W-:Y:S02]  /*205c0*/  PRMT R112, R198, 0x5410, R197 ;  /* 0x00005410c6707816 */ /* 0x000fe400000000c5 */
[----:B------:R-:W-:Y:S01]  /*205d0*/  PRMT R115, R209, 0x5410, R115 ;  /* 0x00005410d1737816 */ /* 0x000fe20000000073 */
[----:B------:R-:W-:Y:S06]  /*205e0*/  BRA `(.L_x_4467) ;  /* 0x0000003400587947 */ /* 0x000fec0003800000 */
.L_x_4410:
        /* <DEDUP_REMOVED lines=21> */
.L_x_4472:
        /* <DEDUP_REMOVED lines=13> */
.L_x_4474:
[----:B------:R-:W-:Y:S05]  /*20810*/  BSYNC.RECONVERGENT B2 ;  /* 0x0000000000027941 */ /* 0x000fea0003800200 */
.L_x_4473:
        /* <DEDUP_REMOVED lines=60> */
.L_x_4471:
[----:B------:R-:W-:Y:S05]  /*20be0*/  BSYNC.RECONVERGENT B1 ;  /* 0x0000000000017941 */ /* 0x000fea0003800200 */
.L_x_4470:
        /* <DEDUP_REMOVED lines=11> */
.L_x_4469:
[----:B------:R-:W-:Y:S05]  /*20ca0*/  BSYNC.RECONVERGENT B0 ;  /* 0x0000000000007941 */ /* 0x000fea0003800200 */
.L_x_4468:
        /* <DEDUP_REMOVED lines=18> */
.L_x_4479:
        /* <DEDUP_REMOVED lines=13> */
.L_x_4481:
[----:B------:R-:W-:Y:S05]  /*20ea0*/  BSYNC.RECONVERGENT B2 ;  /* 0x0000000000027941 */ /* 0x000fea0003800200 */
.L_x_4480:
        /* <DEDUP_REMOVED lines=60> */
.L_x_4478:
[----:B------:R-:W-:Y:S05]  /*21270*/  BSYNC.RECONVERGENT B1 ;  /* 0x0000000000017941 */ /* 0x000fea0003800200 */
.L_x_4477:
        /* <DEDUP_REMOVED lines=12> */
.L_x_4476:
[----:B------:R-:W-:Y:S05]  /*21340*/  BSYNC.RECONVERGENT B0 ;  /* 0x0000000000007941 */ /* 0x000fea0003800200 */
.L_x_4475:
        /* <DEDUP_REMOVED lines=18> */
.L_x_4486:
        /* <DEDUP_REMOVED lines=13> */
.L_x_4488:
[----:B------:R-:W-:Y:S05]  /*21540*/  BSYNC.RECONVERGENT B2 ;  /* 0x0000000000027941 */ /* 0x000fea0003800200 */
.L_x_4487:
        /* <DEDUP_REMOVED lines=60> */
.L_x_4485:
[----:B------:R-:W-:Y:S05]  /*21910*/  BSYNC.RECONVERGENT B1 ;  /* 0x0000000000017941 */ /* 0x000fea0003800200 */
.L_x_4484:
        /* <DEDUP_REMOVED lines=11> */
.L_x_4483:
[----:B------:R-:W-:Y:S05]  /*219d0*/  BSYNC.RECONVERGENT B0 ;  /* 0x0000000000007941 */ /* 0x000fea0003800200 */
.L_x_4482:
        /* <DEDUP_REMOVED lines=18> */
.L_x_4493:
        /* <DEDUP_REMOVED lines=13> */
.L_x_4495:
[----:B------:R-:W-:Y:S05]  /*21bd0*/  BSYNC.RECONVERGENT B2 ;  /* 0x0000000000027941 */ /* 0x000fea0003800200 */
.L_x_4494:
        /* <DEDUP_REMOVED lines=60> */
.L_x_4492:
[----:B------:R-:W-:Y:S05]  /*21fa0*/  BSYNC.RECONVERGENT B1 ;  /* 0x0000000000017941 */ /* 0x000fea0003800200 */
.L_x_4491:
        /* <DEDUP_REMOVED lines=12> */
.L_x_4490:
[----:B------:R-:W-:Y:S05]  /*22070*/  BSYNC.RECONVERGENT B0 ;  /* 0x0000000000007941 */ /* 0x000fea0003800200 */
.L_x_4489:
        /* <DEDUP_REMOVED lines=18> */
.L_x_4500:
        /* <DEDUP_REMOVED lines=13> */
.L_x_4502:
[----:B------:R-:W-:Y:S05]  /*22270*/  BSYNC.RECONVERGENT B2 ;  /* 0x0000000000027941 */ /* 0x000fea0003800200 */
.L_x_4501:
        /* <DEDUP_REMOVED lines=60> */
.L_x_4499:
[----:B------:R-:W-:Y:S05]  /*22640*/  BSYNC.RECONVERGENT B1 ;  /* 0x0000000000017941 */ /* 0x000fea0003800200 */
.L_x_4498:
        /* <DEDUP_REMOVED lines=11> */
.L_x_4497:
[----:B------:R-:W-:Y:S05]  /*22700*/  BSYNC.RECONVERGENT B0 ;  /* 0x0000000000007941 */ /* 0x000fea0003800200 */
.L_x_4496:
        /* <DEDUP_REMOVED lines=18> */
.L_x_4507:
        /* <DEDUP_REMOVED lines=13> */
.L_x_4509:
[----:B------:R-:W-:Y:S05]  /*22900*/  BSYNC.RECONVERGENT B2 ;  /* 0x0000000000027941 */ /* 0x000fea0003800200 */
.L_x_4508:
        /* <DEDUP_REMOVED lines=60> */
.L_x_4506:
[----:B------:R-:W-:Y:S05]  /*22cd0*/  BSYNC.RECONVERGENT B1 ;  /* 0x0000000000017941 */ /* 0x000fea0003800200 */
.L_x_4505:
        /* <DEDUP_REMOVED lines=12> */
.L_x_4504:
[----:B------:R-:W-:Y:S05]  /*22da0*/  BSYNC.RECONVERGENT B0 ;  /* 0x0000000000007941 */ /* 0x000fea0003800200 */
.L_x_4503:
        /* <DEDUP_REMOVED lines=18> */
.L_x_4514:
        /* <DEDUP_REMOVED lines=13> */
.L_x_4516:
[----:B------:R-:W-:Y:S05]  /*22fa0*/  BSYNC.RECONVERGENT B2 ;  /* 0x0000000000027941 */ /* 0x000fea0003800200 */
.L_x_4515:
        /* <DEDUP_REMOVED lines=58> */
[----:B------:R-:W-:Y:S01]  /*23350*/  HFMA2 R112, -RZ, RZ, 0, 0 ;  /* 0x00000000ff707431 */ /* 0x000fe200000001ff */
[----:B------:R-:W-:Y:S01]  /*23360*/  MOV R115, R164 ;  /* 0x000000a400737202 */ /* 0x000fe20000000f00 */
[----:B------:R-:W-:-:S07]  /*23370*/  IMAD.MOV.U32 R164, RZ, RZ, R114 ;  /* 0x000000ffffa47224 */ /* 0x000fce00078e0072 */
.L_x_4513:
[----:B------:R-:W-:Y:S05]  /*23380*/  BSYNC.RECONVERGENT B1 ;  /* 0x0000000000017941 */ /* 0x000fea0003800200 */
.L_x_4512:
        /* <DEDUP_REMOVED lines=11> */
.L_x_4511:
[----:B------:R-:W-:Y:S05]  /*23440*/  BSYNC.RECONVERGENT B0 ;  /* 0x0000000000007941 */ /* 0x000fea0003800200 */
.L_x_4510:
        /* <DEDUP_REMOVED lines=18> */
.L_x_4521:
        /* <DEDUP_REMOVED lines=13> */
.L_x_4523:
[----:B------:R-:W-:Y:S05]  /*23640*/  BSYNC.RECONVERGENT B2 ;  /* 0x0000000000027941 */ /* 0x000fea0003800200 */
.L_x_4522:
        /* <DEDUP_REMOVED lines=57> */
[----:B------:R-:W-:Y:S02]  /*239e0*/  IMAD.MOV.U32 R164, RZ, RZ, R166 ;  /* 0x000000ffffa47224 */ /* 0x000fe400078e00a6 */
[----:B------:R-:W-:Y:S02]  /*239f0*/  HFMA2 R166, -RZ, RZ, 0, 0 ;  /* 0x00000000ffa67431 */ /* 0x000fe400000001ff */
[----:B------:R-:W-:Y:S01]  /*23a00*/  IMAD.MOV.U32 R208, RZ, RZ, R130 ;  /* 0x000000ffffd07224 */ /* 0x000fe200078e0082 */
[----:B------:R-:W-:-:S07]  /*23a10*/  LOP3.LUT R167, R115, R112, R167, 0x96, !PT ;  /* 0x0000007073a77212 */ /* 0x000fce00078e96a7 */
.L_x_4520:
[----:B------:R-:W-:Y:S05]  /*23a20*/  BSYNC.RECONVERGENT B1 ;  /* 0x0000000000017941 */ /* 0x000fea0003800200 */
.L_x_4519:
        /* <DEDUP_REMOVED lines=12> */
.L_x_4518:
[----:B------:R-:W-:Y:S05]  /*23af0*/  BSYNC.RECONVERGENT B0 ;  /* 0x0000000000007941 */ /* 0x000fea0003800200 */
.L_x_4517:
[----:B------:R-:W-:Y:S02]  /*23b00*/  F2FP.BF16.F32.PACK_AB R115, RZ, R210 ;  /* 0x000000d2ff73723e */ /* 0x000fe400000010ff */
[----:B------:R-:W-:Y:S02]  /*23b10*/  PRMT R114, R202, 0x5410, R203 ;  /* 0x00005410ca727816 */ /* 0x000fe400000000cb */
[----:B------:R-:W-:Y:S02]  /*23b20*/  PRMT R113, R200, 0x5410, R199 ;  /* 0x00005410c8717816 */ /* 0x000fe400000000c7 */
[----:B------:R-:W-:Y:S02]  /*23b30*/  PRMT R112, R198, 0x5410, R197 ;  /* 0x00005410c6707816 */ /* 0x000fe400000000c5 */
[----:B------:R-:W-:-:S07]  /*23b40*/  PRMT R115, R205, 0x5410, R115 ;  /* 0x00005410cd737816 */ /* 0x000fce0000000073 */
.L_x_4467:
        /* <DEDUP_REMOVED lines=65> */
.L_x_4525:
[----:B------:R-:W-:Y:S05]  /*23f60*/  BSYNC.RECONVERGENT B0 ;  /* 0x0000000000007941 */ /* 0x000fea0003800200 */
.L_x_4524:
        /* <DEDUP_REMOVED lines=104> */
.L_x_4541:
[----:B-1----:R-:W-:Y:S01]  /*245f0*/  FADD.FTZ R181, R130, R131 ;  /* 0x0000008382b57221 */ /* 0x002fe20000010000 */
[----:B0-----:R-:W-:Y:S01]  /*24600*/  FMUL.FTZ R130, R123, R123 ;  /* 0x0000007b7b827220 */ /* 0x001fe20000410000 */
[----:B------:R-:W-:Y:S01]  /*24610*/  ISETP.NE.AND P1, PT, RZ, UR9, PT ;  /* 0x00000009ff007c0c */ /* 0x000fe2000bf25270 */
[----:B------:R-:W0:Y:S01]  /*24620*/  @!P0 LDC.64 R114, c[0x0][0x3c0] ;  /* 0x0000f000ff728b82 */ /* 0x000e220000000a00 */
[----:B------:R-:W-:Y:S01]  /*24630*/  FFMA.FTZ R122, R181, R122, UR12 ;  /* 0x0000000cb57a7e23 */ /* 0x000fe2000801007a */
[----:B------:R-:W-:Y:S01]  /*24640*/  BSSY.RECONVERGENT B0, `(.L_x_4527) ;  /* 0x00000fd000007945 */ /* 0x000fe20003800200 */
[----:B------:R-:W-:-:S05]  /*24650*/  FSEL R131, R130, RZ, P1 ;  /* 0x000000ff82837208 */ /* 0x000fca0000800000 */
[----:B------:R-:W1:Y:S01]  /*24660*/  @!P0 LDC.64 R112, c[0x0][0x3c8] ;  /* 0x0000f200ff708b82 */ /* 0x000e620000000a00 */
[----:B------:R-:W-:-:S06]  /*24670*/  FADD.FTZ R131, R122, R131 ;  /* 0x000000837a837221 */ /* 0x000fcc0000010000 */
[----:B------:R-:W2:Y:S01]  /*24680*/  MUFU.RSQ R131, R131 ;  /* 0x0000008300837308 */ /* 0x000ea20000001400 */
[----:B0-----:R-:W-:-:S05]  /*24690*/  @!P0 IMAD.WIDE R114, R2, 0x4, R114 ;  /* 0x0000000402728825 */ /* 0x001fca00078e0272 */
[----:B------:R0:W-:Y:S01]  /*246a0*/  @!P0 STG.E desc[UR6][R114.64], R123 ;  /* 0x0000007b72008986 */ /* 0x0001e2000c101906 */
[----:B-1----:R-:W-:-:S05]  /*246b0*/  @!P0 IMAD.WIDE R112, R2, 0x4, R112 ;  /* 0x0000000402708825 */ /* 0x002fca00078e0270 */
[----:B--2---:R0:W-:Y:S01]  /*246c0*/  @!P0 STG.E desc[UR6][R112.64], R131 ;  /* 0x0000008370008986 */ /* 0x0041e2000c101906 */
[----:B------:R-:W-:-:S13]  /*246d0*/  ISETP.GE.AND P0, PT, R126, 0x1, PT ;  /* 0x000000017e00780c */ /* 0x000fda0003f06270 */
[----:B0-----:R-:W-:Y:S05]  /*246e0*/  @!P0 BRA `(.L_x_4528) ;  /* 0x0000000c00c88947 */ /* 0x001fea0003800000 */
        /* <DEDUP_REMOVED lines=8> */
[C---:B------:R-:W-:Y:S01]  /*24770*/  FADD.FTZ R130, -R123.reuse, R117 ;  /* 0x000000757b827221 */ /* 0x040fe20000010100 */
[C---:B------:R-:W-:Y:S01]  /*24780*/  FADD.FTZ R182, -R123.reuse, R116 ;  /* 0x000000747bb67221 */ /* 0x040fe20000010100 */
[----:B------:R-:W-:Y:S01]  /*24790*/  FADD.FTZ R202, -R123, R165 ;  /* 0x000000a57bca7221 */ /* 0x000fe20000010100 */
[----:B------:R-:W-:Y:S01]  /*247a0*/  IMAD.U32 R117, R64, 0x10000, RZ ;  /* 0x0001000040757824 */ /* 0x000fe200078e00ff */
[----:B------:R-:W-:Y:S01]  /*247b0*/  SHF.L.U32 R121, R133, 0x10, RZ ;  /* 0x0000001085797819 */ /* 0x000fe200000006ff */
[----:B------:R-:W-:Y:S01]  /*247c0*/  FMUL.FTZ R112, R131, R0 ;  /* 0x0000000083707220 */ /* 0x000fe20000410000 */
[C---:B------:R-:W-:Y:S01]  /*247d0*/  FADD.FTZ R118, -R123.reuse, R118 ;  /* 0x000000767b767221 */ /* 0x040fe20000010100 */
[----:B------:R-:W-:Y:S01]  /*247e0*/  FADD.FTZ R236, -R123, R187 ;  /* 0x000000bb7bec7221 */ /* 0x000fe20000010100 */
[----:B------:R-:W-:-:S02]  /*247f0*/  IMAD.U32 R165, R132, 0x10000, RZ ;  /* 0x0001000084a57824 */ /* 0x000fc400078e00ff */
[----:B------:R-:W-:Y:S01]  /*24800*/  FMUL.FTZ R116, R131, R124 ;  /* 0x0000007c83747220 */ /* 0x000fe20000410000 */
[----:B------:R-:W-:Y:S02]  /*24810*/  IMAD R127, R126, R127, RZ ;  /* 0x0000007f7e7f7224 */ /* 0x000fe400078e02ff */
[C---:B------:R-:W-:Y:S01]  /*24820*/  FADD.FTZ R232, -R123.reuse, R189 ;  /* 0x000000bd7be87221 */ /* 0x040fe20000010100 */
[----:B------:R-:W-:Y:S01]  /*24830*/  FADD.FTZ R195, -R123, R195 ;  /* 0x000000c37bc37221 */ /* 0x000fe20000010100 */
[----:B------:R-:W-:Y:S01]  /*24840*/  SHF.L.U32 R187, R45, 0x10, RZ ;  /* 0x000000102dbb7819 */ /* 0x000fe200000006ff */
[----:B------:R-:W-:Y:S01]  /*24850*/  FADD.FTZ R120, -R123, R120 ;  /* 0x000000787b787221 */ /* 0x000fe20000010100 */
[----:B------:R-:W-:Y:S02]  /*24860*/  IMAD.U32 R189, R65, 0x10000, RZ ;  /* 0x0001000041bd7824 */ /* 0x000fe400078e00ff */
[----:B------:R-:W-:Y:S01]  /*24870*/  FMUL.FTZ R126, R131, R114 ;  /* 0x00000072837e7220 */ /* 0x000fe20000410000 */
[C---:B------:R-:W-:Y:S01]  /*24880*/  FADD.FTZ R230, -R123.reuse, R190 ;  /* 0x000000be7be67221 */ /* 0x040fe20000010100 */
[----:B------:R-:W-:Y:S01]  /*24890*/  FFMA.FTZ R112, R112, R113, R117 ;  /* 0x0000007170707223 */ /* 0x000fe20000010075 */
[----:B------:R-:W-:Y:S01]  /*248a0*/  FADD.FTZ R122, -R123, R119 ;  /* 0x000000777b7a7221 */ /* 0x000fe20000010100 */
[----:B------:R-:W-:Y:S01]  /*248b0*/  FMUL.FTZ R190, R131, R118 ;  /* 0x0000007683be7220 */ /* 0x000fe20000410000 */
[----:B------:R-:W-:Y:S01]  /*248c0*/  FFMA.FTZ R117, R116, R121, R165 ;  /* 0x0000007974757223 */ /* 0x000fe200000100a5 */
[----:B------:R-:W-:Y:S01]  /*248d0*/  FADD.FTZ R218, -R123, R178 ;  /* 0x000000b27bda7221 */ /* 0x000fe20000010100 */
[----:B------:R-:W-:Y:S01]  /*248e0*/  FMUL.FTZ R118, R131, R195 ;  /* 0x000000c383767220 */ /* 0x000fe20000410000 */
[----:B------:R-:W-:Y:S01]  /*248f0*/  SHF.L.U32 R121, R43, 0x10, RZ ;  /* 0x000000102b797819 */ /* 0x000fe200000006ff */
[----:B------:R-:W-:Y:S01]  /*24900*/  FADD.FTZ R248, -R123, R192 ;  /* 0x000000c07bf87221 */ /* 0x000fe20000010100 */
[----:B------:R-:W-:Y:S01]  /*24910*/  FMUL.FTZ R178, R131, R120 ;  /* 0x0000007883b27220 */ /* 0x000fe20000410000 */
[----:B------:R-:W-:Y:S01]  /*24920*/  FFMA.FTZ R113, R126, R187, R189 ;  /* 0x000000bb7e717223 */ /* 0x000fe200000100bd */
[----:B------:R-:W-:Y:S01]  /*24930*/  IMAD.U32 R165, R42, 0x10000, RZ ;  /* 0x000100002aa57824 */ /* 0x000fe200078e00ff */
[----:B------:R-:W-:Y:S01]  /*24940*/  SHF.L.U32 R195, R47, 0x10, RZ ;  /* 0x000000102fc37819 */ /* 0x000fe200000006ff */
[C---:B------:R-:W-:Y:S01]  /*24950*/  FADD.FTZ R234, -R123.reuse, R188 ;  /* 0x000000bc7bea7221 */ /* 0x040fe20000010100 */
[C---:B------:R-:W-:Y:S01]  /*24960*/  FADD.FTZ R246, -R123.reuse, R191 ;  /* 0x000000bf7bf67221 */ /* 0x040fe20000010100 */
[----:B------:R-:W-:Y:S01]  /*24970*/  FADD.FTZ R252, -R123, R194 ;  /* 0x000000c27bfc7221 */ /* 0x000fe20000010100 */
[----:B------:R-:W-:Y:S01]  /*24980*/  FMUL.FTZ R192, R131, R130 ;  /* 0x0000008283c07220 */ /* 0x000fe20000410000 */
[----:B------:R-:W-:Y:S01]  /*24990*/  SHF.L.U32 R187, R46, 0x10, RZ ;  /* 0x000000102ebb7819 */ /* 0x000fe200000006ff */
[----:B------:R-:W-:Y:S01]  /*249a0*/  FADD.FTZ R250, -R123, R193 ;  /* 0x000000c17bfa7221 */ /* 0x000fe20000010100 */
[C---:B------:R-:W-:Y:S01]  /*249b0*/  FMUL.FTZ R188, R131.reuse, R122 ;  /* 0x0000007a83bc7220 */ /* 0x040fe20000410000 */
[----:B------:R-:W-:Y:S01]  /*249c0*/  FMUL.FTZ R194, R131, R182 ;  /* 0x000000b683c27220 */ /* 0x000fe20000410000 */
[----:B------:R-:W-:Y:S01]  /*249d0*/  IMAD.U32 R189, R66, 0x10000, RZ ;  /* 0x0001000042bd7824 */ /* 0x000fe200078e00ff */
[----:B------:R-:W-:Y:S01]  /*249e0*/  SHF.L.U32 R191, R41, 0x10, RZ ;  /* 0x0000001029bf7819 */ /* 0x000fe200000006ff */
[----:B------:R-:W-:-:S02]  /*249f0*/  IMAD.U32 R205, R38, 0x10000, RZ ;  /* 0x0001000026cd7824 */ /* 0x000fc400078e00ff */
[C---:B------:R-:W-:Y:S01]  /*24a00*/  FADD.FTZ R200, -R123.reuse, R169 ;  /* 0x000000a97bc87221 */ /* 0x040fe20000010100 */
[----:B------:R-:W-:Y:S02]  /*24a10*/  IMAD.U32 R193, R40, 0x10000, RZ ;  /* 0x0001000028c17824 */ /* 0x000fe400078e00ff */
[C---:B------:R-:W-:Y:S01]  /*24a20*/  FADD.FTZ R172, -R123.reuse, R172 ;  /* 0x000000ac7bac7221 */ /* 0x040fe20000010100 */
[----:B------:R-:W-:Y:S01]  /*24a30*/  FFMA.FTZ R116, R178, R121, R165 ;  /* 0x00000079b2747223 */ /* 0x000fe200000100a5 */
[C---:B------:R-:W-:Y:S01]  /*24a40*/  FADD.FTZ R170, -R123.reuse, R170 ;  /* 0x000000aa7baa7221 */ /* 0x040fe20000010100 */
[----:B------:R-:W-:Y:S01]  /*24a50*/  FFMA.FTZ R165, R192, R195, R199 ;  /* 0x000000c3c0a57223 */ /* 0x000fe200000100c7 */
[C---:B------:R-:W-:Y:S01]  /*24a60*/  FADD.FTZ R198, -R123.reuse, R171 ;  /* 0x000000ab7bc67221 */ /* 0x040fe20000010100 */
[----:B------:R-:W-:Y:S01]  /*24a70*/  FADD.FTZ R168, -R123, R168 ;  /* 0x000000a87ba87221 */ /* 0x000fe20000010100 */
[----:B------:R-:W-:Y:S01]  /*24a80*/  FFMA.FTZ R121, R188, R187, R189 ;  /* 0x000000bbbc797223 */ /* 0x000fe200000100bd */
[----:B------:R-:W-:Y:S01]  /*24a90*/  FFMA.FTZ R178, R194, R203, R205 ;  /* 0x000000cbc2b27223 */ /* 0x000fe200000100cd */
[----:B------:R-:W-:Y:S01]  /*24aa0*/  SHF.L.U32 R192, R35, 0x10, RZ ;  /* 0x0000001023c07819 */ /* 0x000fe200000006ff */
[----:B------:R-:W-:Y:S01]  /*24ab0*/  FMUL.FTZ R181, R131, R200 ;  /* 0x000000c883b57220 */ /* 0x000fe20000410000 */
[----:B------:R-:W-:Y:S01]  /*24ac0*/  FFMA.FTZ R126, R190, R191, R193 ;  /* 0x000000bfbe7e7223 */ /* 0x000fe200000100c1 */
[----:B------:R-:W-:Y:S01]  /*24ad0*/  SHF.L.U32 R187, R48, 0x10, RZ ;  /* 0x0000001030bb7819 */ /* 0x000fe200000006ff */
[----:B------:R-:W-:-:S02]  /*24ae0*/  IMAD.U32 R194, R34, 0x10000, RZ ;  /* 0x0001000022c27824 */ /* 0x000fc400078e00ff */
[----:B------:R-:W-:Y:S01]  /*24af0*/  FADD.FTZ R214, -R123, R180 ;  /* 0x000000b47bd67221 */ /* 0x000fe20000010100 */
[----:B------:R-:W-:Y:S01]  /*24b00*/  FMUL.FTZ R130, R131, R172 ;  /* 0x000000ac83827220 */ /* 0x000fe20000410000 */
[----:B------:R-:W-:Y:S01]  /*24b10*/  IMAD.U32 R189, R68, 0x10000, RZ ;  /* 0x0001000044bd7824 */ /* 0x000fe200078e00ff */
[----:B------:R-:W-:Y:S01]  /*24b20*/  SHF.L.U32 R191, R49, 0x10, RZ ;  /* 0x0000001031bf7819 */ /* 0x000fe200000006ff */
[C---:B------:R-:W-:Y:S01]  /*24b30*/  FADD.FTZ R212, -R123.reuse, R129 ;  /* 0x000000817bd47221 */ /* 0x040fe20000010100 */
[----:B------:R-:W-:Y:S01]  /*24b40*/  FADD.FTZ R216, -R123, R179 ;  /* 0x000000b37bd87221 */ /* 0x000fe20000010100 */
[----:B------:R-:W-:Y:S01]  /*24b50*/  FMUL.FTZ R180, R131, R170 ;  /* 0x000000aa83b47220 */ /* 0x000fe20000410000 */
[----:B------:R-:W-:Y:S01]  /*24b60*/  SHF.L.U32 R188, R37, 0x10, RZ ;  /* 0x0000001025bc7819 */ /* 0x000fe200000006ff */
[----:B------:R-:W-:Y:S01]  /*24b70*/  IMAD.U32 R193, R69, 0x10000, RZ ;  /* 0x0001000045c17824 */ /* 0x000fe200078e00ff */
[----:B------:R-:W-:Y:S01]  /*24b80*/  SHF.L.U32 R195, R50, 0x10, RZ ;  /* 0x0000001032c37819 */ /* 0x000fe200000006ff */
[C---:B------:R-:W-:Y:S01]  /*24b90*/  FADD.FTZ R128, -R123.reuse, R128 ;  /* 0x000000807b807221 */ /* 0x040fe20000010100 */
[----:B------:R-:W-:Y:S01]  /*24ba0*/  FADD.FTZ R196, -R123, R196 ;  /* 0x000000c47bc47221 */ /* 0x000fe20000010100 */
[C---:B------:R-:W-:Y:S01]  /*24bb0*/  FMUL.FTZ R179, R131.reuse, R198 ;  /* 0x000000c683b37220 */ /* 0x040fe20000410000 */
[----:B------:R-:W-:Y:S01]  /*24bc0*/  FMUL.FTZ R182, R131, R168 ;  /* 0x000000a883b67220 */ /* 0x000fe20000410000 */
[----:B------:R-:W-:-:S02]  /*24bd0*/  IMAD.U32 R190, R36, 0x10000, RZ ;  /* 0x0001000024be7824 */ /* 0x000fc400078e00ff */
[----:B------:R-:W-:Y:S01]  /*24be0*/  FFMA.FTZ R181, R181, R192, R194 ;  /* 0x000000c0b5b57223 */ /* 0x000fe200000100c2 */
[----:B------:R-:W-:Y:S02]  /*24bf0*/  IMAD.U32 R199, R70, 0x10000, RZ ;  /* 0x0001000046c77824 */ /* 0x000fe400078e00ff */
[----:B------:R-:W-:Y:S01]  /*24c00*/  FADD.FTZ R220, -R123, R177 ;  /* 0x000000b17bdc7221 */ /* 0x000fe20000010100 */
[----:B------:R-:W-:Y:S01]  /*24c10*/  FFMA.FTZ R130, R130, R187, R189 ;  /* 0x000000bb82827223 */ /* 0x000fe200000100bd */
[----:B------:R-:W-:Y:S01]  /*24c20*/  SHF.L.U32 R192, R51, 0x10, RZ ;  /* 0x0000001033c07819 */ /* 0x000fe200000006ff */
[----:B------:R-:W-:Y:S01]  /*24c30*/  FADD.FTZ R242, -R123, R184 ;  /* 0x000000b87bf27221 */ /* 0x000fe20000010100 */
[----:B------:R-:W-:Y:S01]  /*24c40*/  FMUL.FTZ R177, R131, R212 ;  /* 0x000000d483b17220 */ /* 0x000fe20000410000 */
[----:B------:R-:W-:Y:S01]  /*24c50*/  FFMA.FTZ R180, R180, R191, R193 ;  /* 0x000000bfb4b47223 */ /* 0x000fe200000100c1 */
[----:B------:R-:W-:Y:S01]  /*24c60*/  IMAD.U32 R194, R71, 0x10000, RZ ;  /* 0x0001000047c27824 */ /* 0x000fe200078e00ff */
[----:B------:R-:W-:Y:S01]  /*24c70*/  SHF.L.U32 R189, R31, 0x10, RZ ;  /* 0x000000101fbd7819 */ /* 0x000fe200000006ff */
[----:B------:R-:W-:Y:S01]  /*24c80*/  FADD.FTZ R238, -R123, R186 ;  /* 0x000000ba7bee7221 */ /* 0x000fe20000010100 */
[C---:B------:R-:W-:Y:S01]  /*24c90*/  FMUL.FTZ R184, R131.reuse, R128 ;  /* 0x0000008083b87220 */ /* 0x040fe20000410000 */
[----:B------:R-:W-:Y:S01]  /*24ca0*/  FMUL.FTZ R114, R131, R196 ;  /* 0x000000c483727220 */ /* 0x000fe20000410000 */
[----:B------:R-:W-:Y:S01]  /*24cb0*/  FFMA.FTZ R179, R179, R188, R190 ;  /* 0x000000bcb3b37223 */ /* 0x000fe200000100be */
[----:B------:R-:W-:Y:S01]  /*24cc0*/  FFMA.FTZ R182, R182, R195, R199 ;  /* 0x000000c3b6b67223 */ /* 0x000fe200000100c7 */
        /* <DEDUP_REMOVED lines=8> */
[C---:B------:R-:W-:Y:S01]  /*24d50*/  FMUL.FTZ R183, R131.reuse, R202 ;  /* 0x000000ca83b77220 */ /* 0x040fe20000410000 */
[----:B------:R-:W-:Y:S01]  /*24d60*/  FMUL.FTZ R185, R131, R214 ;  /* 0x000000d683b97220 */ /* 0x000fe20000410000 */
[----:B------:R-:W-:-:S02]  /*24d70*/  IMAD.U32 R190, R32, 0x10000, RZ ;  /* 0x0001000020be7824 */ /* 0x000fc400078e00ff */
[C---:B------:R-:W-:Y:S01]  /*24d80*/  FADD.FTZ R224, -R123.reuse, R175 ;  /* 0x000000af7be07221 */ /* 0x040fe20000010100 */
[----:B------:R-:W-:Y:S02]  /*24d90*/  IMAD.U32 R198, R72, 0x10000, RZ ;  /* 0x0001000048c67824 */ /* 0x000fe400078e00ff */
[----:B------:R-:W-:Y:S01]  /*24da0*/  FADD.FTZ R226, -R123, R174 ;  /* 0x000000ae7be27221 */ /* 0x000fe20000010100 */
[----:B------:R-:W-:Y:S01]  /*24db0*/  FFMA.FTZ R187, R177, R192, R194 ;  /* 0x000000c0b1bb7223 */ /* 0x000fe200000100c2 */
[----:B------:R-:W-:Y:S01]  /*24dc0*/  FADD.FTZ R222, -R123, R176 ;  /* 0x000000b07bde7221 */ /* 0x000fe20000010100 */
[----:B------:R-:W-:Y:S01]  /*24dd0*/  FFMA.FTZ R184, R184, R189, R191 ;  /* 0x000000bdb8b87223 */ /* 0x000fe200000100bf */
[----:B------:R-:W-:Y:S01]  /*24de0*/  SHF.L.U32 R177, R53, 0x10, RZ ;  /* 0x0000001035b17819 */ /* 0x000fe200000006ff */
[----:B------:R-:W-:Y:S01]  /*24df0*/  FMUL.FTZ R174, R131, R218 ;  /* 0x000000da83ae7220 */ /* 0x000fe20000410000 */
[----:B------:R-:W-:Y:S01]  /*24e00*/  FFMA.FTZ R186, R186, R193, R195 ;  /* 0x000000c1baba7223 */ /* 0x000fe200000100c3 */
[----:B------:R-:W-:Y:S01]  /*24e10*/  IMAD.U32 R189, R73, 0x10000, RZ ;  /* 0x0001000049bd7824 */ /* 0x000fe200078e00ff */
[----:B------:R-:W-:Y:S01]  /*24e20*/  SHF.L.U32 R191, R27, 0x10, RZ ;  /* 0x000000101bbf7819 */ /* 0x000fe200000006ff */
[----:B------:R-:W-:Y:S01]  /*24e30*/  FADD.FTZ R228, -R123, R173 ;  /* 0x000000ad7be47221 */ /* 0x000fe20000010100 */
[----:B------:R-:W-:Y:S01]  /*24e40*/  FMUL.FTZ R176, R131, R220 ;  /* 0x000000dc83b07220 */ /* 0x000fe20000410000 */
[----:B------:R-:W-:Y:S01]  /*24e50*/  FFMA.FTZ R183, R183, R188, R190 ;  /* 0x000000bcb7b77223 */ /* 0x000fe200000100be */
[----:B------:R-:W-:Y:S01]  /*24e60*/  FFMA.FTZ R185, R185, R196, R198 ;  /* 0x000000c4b9b97223 */ /* 0x000fe200000100c6 */
        /* <DEDUP_REMOVED lines=10> */
[----:B------:R-:W-:Y:S02]  /*24f10*/  IMAD.U32 R192, R74, 0x10000, RZ ;  /* 0x000100004ac07824 */ /* 0x000fe400078e00ff */
[----:B------:R-:W-:Y:S01]  /*24f20*/  FFMA.FTZ R189, R176, R191, R193 ;  /* 0x000000bfb0bd7223 */ /* 0x000fe200000100c1 */
[----:B------:R-:W-:Y:S01]  /*24f30*/  FFMA.FTZ R191, R173, R194, R196 ;  /* 0x000000c2adbf7223 */ /* 0x000fe200000100c4 */
[----:B------:R-:W-:Y:S01]  /*24f40*/  FFMA.FTZ R193, R172, R195, R199 ;  /* 0x000000c3acc17223 */ /* 0x000fe200000100c7 */
[----:B------:R-:W-:Y:S01]  /*24f50*/  SHF.L.U32 R174, R21, 0x10, RZ ;  /* 0x0000001015ae7819 */ /* 0x000fe200000006ff */
[----:B------:R-:W-:Y:S01]  /*24f60*/  FMUL.FTZ R169, R131, R232 ;  /* 0x000000e883a97220 */ /* 0x000fe20000410000 */
[----:B------:R-:W-:Y:S01]  /*24f70*/  SHF.L.U32 R177, R57, 0x10, RZ ;  /* 0x0000001039b17819 */ /* 0x000fe200000006ff */
[----:B------:R-:W-:Y:S01]  /*24f80*/  FMUL.FTZ R168, R131, R234 ;  /* 0x000000ea83a87220 */ /* 0x000fe20000410000 */
[----:B------:R-:W-:Y:S01]  /*24f90*/  FFMA.FTZ R190, R175, R190, R192 ;  /* 0x000000beafbe7223 */ /* 0x000fe200000100c0 */
[----:B------:R-:W-:Y:S01]  /*24fa0*/  SHF.L.U32 R194, R23, 0x10, RZ ;  /* 0x0000001017c27819 */ /* 0x000fe200000006ff */
[----:B------:R-:W-:Y:S01]  /*24fb0*/  IMAD.U32 R176, R20, 0x10000, RZ ;  /* 0x0001000014b07824 */ /* 0x000fe200078e00ff */
[----:B------:R-:W-:Y:S01]  /*24fc0*/  SHF.L.U32 R173, R56, 0x10, RZ ;  /* 0x0000001038ad7819 */ /* 0x000fe200000006ff */
[----:B------:R-:W-:-:S02]  /*24fd0*/  IMAD.U32 R199, R77, 0x10000, RZ ;  /* 0x000100004dc77824 */ /* 0x000fc400078e00ff */
[C---:B------:R-:W-:Y:S01]  /*24fe0*/  FMUL.FTZ R171, R131.reuse, R228 ;  /* 0x000000e483ab7220 */ /* 0x040fe20000410000 */
[----:B------:R-:W-:Y:S01]  /*24ff0*/  FMUL.FTZ R170, R131, R230 ;  /* 0x000000e683aa7220 */ /* 0x000fe20000410000 */
[----:B------:R-:W-:Y:S02]  /*25000*/  IMAD.U32 R172, R22, 0x10000, RZ ;  /* 0x0001000016ac7824 */ /* 0x000fe400078e00ff */
[----:B------:R-:W-:Y:S01]  /*25010*/  FFMA.FTZ R195, R169, R174, R176 ;  /* 0x000000aea9c37223 */ /* 0x000fe200000100b0 */
[----:B------:R-:W-:Y:S02]  /*25020*/  IMAD.U32 R175, R76, 0x10000, RZ ;  /* 0x000100004caf7824 */ /* 0x000fe400078e00ff */
[----:B------:R-:W-:Y:S01]  /*25030*/  FFMA.FTZ R196, R168, R177, R199 ;  /* 0x000000b1a8c47223 */ /* 0x000fe200000100c7 */
[----:B------:R-:W-:Y:S01]  /*25040*/  FFMA.FTZ R194, R171, R194, R172 ;  /* 0x000000c2abc27223 */ /* 0x000fe200000100ac */
[----:B------:R-:W-:Y:S01]  /*25050*/  SHF.L.U32 R169, R58, 0x10, RZ ;  /* 0x000000103aa97819 */ /* 0x000fe200000006ff */
[----:B------:R-:W-:Y:S01]  /*25060*/  FFMA.FTZ R192, R170, R173, R175 ;  /* 0x000000adaac07223 */ /* 0x000fe200000100af */
[----:B------:R-:W-:Y:S01]  /*25070*/  SHF.L.U32 R168, R17, 0x10, RZ ;  /* 0x0000001011a87819 */ /* 0x000fe200000006ff */
[C---:B------:R-:W-:Y:S01]  /*25080*/  FMUL.FTZ R128, R131.reuse, R238 ;  /* 0x000000ee83807220 */ /* 0x040fe20000410000 */
[----:B------:R-:W-:Y:S01]  /*25090*/  FMUL.FTZ R125, R131, R240 ;  /* 0x000000f0837d7220 */ /* 0x000fe20000410000 */
[----:B------:R-:W-:Y:S01]  /*250a0*/  IMAD.U32 R171, R78, 0x10000, RZ ;  /* 0x000100004eab7824 */ /* 0x000fe200078e00ff */
[----:B------:R-:W-:Y:S01]  /*250b0*/  SHF.L.U32 R173, R59, 0x10, RZ ;  /* 0x000000103bad7819 */ /* 0x000fe200000006ff */
[----:B------:R-:W-:-:S02]  /*250c0*/  IMAD.U32 R170, R16, 0x10000, RZ ;  /* 0x0001000010aa7824 */ /* 0x000fc400078e00ff */
[----:B------:R-:W-:Y:S01]  /*250d0*/  FMUL.FTZ R124, R131, R242 ;  /* 0x000000f2837c7220 */ /* 0x000fe20000410000 */
[----:B------:R-:W-:Y:S01]  /*250e0*/  FFMA.FTZ R128, R128, R169, R171 ;  /* 0x000000a980807223 */ /* 0x000fe200000100ab */
[----:B------:R-:W-:Y:S02]  /*250f0*/  IMAD.U32 R175, R79, 0x10000, RZ ;  /* 0x000100004faf7824 */ /* 0x000fe400078e00ff */
[----:B------:R-:W-:Y:S01]  /*25100*/  FFMA.FTZ R125, R125, R168, R170 ;  /* 0x000000a87d7d7223 */ /* 0x000fe200000100aa */
[C---:B------:R-:W-:Y:S01]  /*25110*/  FADD.FTZ R206, -R123.reuse, R206 ;  /* 0x000000ce7bce7221 */ /* 0x040fe20000010100 */
[----:B------:R-:W0:Y:S01]  /*25120*/  LDC.64 R168, c[0x0][0x428] ;  /* 0x00010a00ffa87b82 */ /* 0x000e220000000a00 */
[----:B------:R-:W-:Y:S01]  /*25130*/  FADD.FTZ R210, -R123, R210 ;  /* 0x000000d27bd27221 */ /* 0x000fe20000010100 */
[----:B------:R-:W-:Y:S01]  /*25140*/  SHF.L.U32 R172, R15, 0x10, RZ ;  /* 0x000000100fac7819 */ /* 0x000fe200000006ff */
[C---:B------:R-:W-:Y:S01]  /*25150*/  FMUL.FTZ R123, R131.reuse, R244 ;  /* 0x000000f4837b7220 */ /* 0x040fe20000410000 */
[----:B------:R-:W-:Y:S01]  /*25160*/  SHF.L.U32 R177, R60, 0x10, RZ ;  /* 0x000000103cb17819 */ /* 0x000fe200000006ff */
[----:B------:R-:W-:Y:S01]  /*25170*/  FMUL.FTZ R122, R131, R246 ;  /* 0x000000f6837a7220 */ /* 0x000fe20000410000 */
[----:B------:R-:W-:Y:S01]  /*25180*/  IMAD.U32 R174, R14, 0x10000, RZ ;  /* 0x000100000eae7824 */ /* 0x000fe200078e00ff */
[----:B------:R-:W-:Y:S01]  /*25190*/  SHF.L.U32 R198, R19, 0x10, RZ ;  /* 0x0000001013c67819 */ /* 0x000fe200000006ff */
[----:B------:R-:W-:-:S02]  /*251a0*/  IMAD.U32 R203, R80, 0x10000, RZ ;  /* 0x0001000050cb7824 */ /* 0x000fc400078e00ff */
[----:B------:R-:W-:Y:S01]  /*251b0*/  FFMA.FTZ R124, R124, R173, R175 ;  /* 0x000000ad7c7c7223 */ /* 0x000fe200000100af */
[----:B------:R-:W-:Y:S01]  /*251c0*/  FMUL.FTZ R129, R131, R236 ;  /* 0x000000ec83817220 */ /* 0x000fe20000410000 */
[----:B------:R-:W-:Y:S01]  /*251d0*/  IMAD.U32 R200, R18, 0x10000, RZ ;  /* 0x0001000012c87824 */ /* 0x000fe200078e00ff */
[----:B------:R-:W-:Y:S01]  /*251e0*/  SHF.L.U32 R173, R61, 0x10, RZ ;  /* 0x000000103dad7819 */ /* 0x000fe200000006ff */
[----:B------:R-:W-:Y:S01]  /*251f0*/  FMUL.FTZ R0, R131, R250 ;  /* 0x000000fa83007220 */ /* 0x000fe20000410000 */
[----:B------:R-:W-:Y:S01]  /*25200*/  FFMA.FTZ R199, R123, R172, R174 ;  /* 0x000000ac7bc77223 */ /* 0x000fe200000100ae */
[----:B------:R-:W-:Y:S01]  /*25210*/  FFMA.FTZ R203, R122, R177, R203 ;  /* 0x000000b17acb7223 */ /* 0x000fe200000100cb */
[----:B------:R-:W-:Y:S01]  /*25220*/  IMAD.U32 R175, R81, 0x10000, RZ ;  /* 0x0001000051af7824 */ /* 0x000fe200078e00ff */
[----:B------:R-:W-:Y:S01]  /*25230*/  SHF.L.U32 R123, R13, 0x10, RZ ;  /* 0x000000100d7b7819 */ /* 0x000fe200000006ff */
[----:B------:R-:W-:Y:S01]  /*25240*/  FMUL.FTZ R120, R131, R248 ;  /* 0x000000f883787220 */ /* 0x000fe20000410000 */
[----:B------:R-:W-:Y:S01]  /*25250*/  SHF.R.S32.HI R122, RZ, 0x1f, R127 ;  /* 0x0000001fff7a7819 */ /* 0x000fe2000001147f */
[----:B------:R-:W-:-:S02]  /*25260*/  IMAD.U32 R171, R12, 0x10000, RZ ;  /* 0x000100000cab7824 */ /* 0x000fc400078e00ff */
[----:B------:R-:W-:Y:S01]  /*25270*/  FFMA.FTZ R129, R129, R198, R200 ;  /* 0x000000c681817223 */ /* 0x000fe200000100c8 */
[----:B------:R-:W-:Y:S01]  /*25280*/  FFMA.FTZ R200, R0, R173, R175 ;  /* 0x000000ad00c87223 */ /* 0x000fe200000100af */
[----:B------:R-:W-:Y:S01]  /*25290*/  LEA.HI R127, R122, R127, RZ, 0x3 ;  /* 0x0000007f7a7f7211 */ /* 0x000fe200078f18ff */
[----:B------:R-:W-:Y:S01]  /*252a0*/  FFMA.FTZ R198, R120, R123, R171 ;  /* 0x0000007b78c67223 */ /* 0x000fe200000100ab */
[----:B------:R-:W-:Y:S01]  /*252b0*/  LOP3.LUT R0, R197, 0x1f, RZ, 0xc0, !PT ;  /* 0x0000001fc5007812 */ /* 0x000fe200078ec0ff */
[----:B------:R-:W-:Y:S01]  /*252c0*/  FMUL.FTZ R119, R131, R252 ;  /* 0x000000fc83777220 */ /* 0x000fe20000410000 */
[----:B------:R-:W-:Y:S01]  /*252d0*/  SHF.L.U32 R170, R11, 0x10, RZ ;  /* 0x000000100baa7819 */ /* 0x000fe200000006ff */
[----:B------:R-:W-:Y:S01]  /*252e0*/  IMAD.U32 R172, R10, 0x10000, RZ ;  /* 0x000100000aac7824 */ /* 0x000fe200078e00ff */
[----:B------:R-:W-:Y:S01]  /*252f0*/  SHF.L.U32 R171, R9, 0x10, RZ ;  /* 0x0000001009ab7819 */ /* 0x000fe200000006ff */
[----:B------:R-:W-:Y:S01]  /*25300*/  IMAD.U32 R173, R8, 0x10000, RZ ;  /* 0x0001000008ad7824 */ /* 0x000fe200078e00ff */
[----:B------:R-:W-:Y:S01]  /*25310*/  SHF.L.U32 R120, R63, 0x10, RZ ;  /* 0x000000103f787819 */ /* 0x000fe200000006ff */
[----:B------:R-:W-:Y:S01]  /*25320*/  FMUL.FTZ R115, R131, R206 ;  /* 0x000000ce83737220 */ /* 0x000fe20000410000 */
[----:B------:R-:W-:Y:S01]  /*25330*/  LEA.HI.SX32 R127, R127, R0, 0x1d ;  /* 0x000000007f7f7211 */ /* 0x000fe200078feaff */
[----:B------:R-:W-:-:S02]  /*25340*/  IMAD.U32 R122, R83, 0x10000, RZ ;  /* 0x00010000537a7824 */ /* 0x000fc400078e00ff */
[----:B------:R-:W-:Y:S01]  /*25350*/  FFMA.FTZ R205, R119, R170, R172 ;  /* 0x000000aa77cd7223 */ /* 0x000fe200000100ac */
[----:B------:R-:W-:Y:S01]  /*25360*/  SHF.L.U32 R170, R7, 0x10, RZ ;  /* 0x0000001007aa7819 */ /* 0x000fe200000006ff */
[----:B------:R-:W-:Y:S01]  /*25370*/  FFMA.FTZ R202, R114, R171, R173 ;  /* 0x000000ab72ca7223 */ /* 0x000fe200000100ad */
[----:B------:R-:W-:Y:S01]  /*25380*/  FMUL.FTZ R131, R131, R210 ;  /* 0x000000d283837220 */ /* 0x000fe20000410000 */
[----:B------:R-:W-:Y:S01]  /*25390*/  IMAD.U32 R172, R6, 0x10000, RZ ;  /* 0x0001000006ac7824 */ /* 0x000fe200078e00ff */
[----:B------:R-:W-:Y:S01]  /*253a0*/  IADD3 R175, PT, PT, R127, 0x20, RZ ;  /* 0x000000207faf7810 */ /* 0x000fe20007ffe0ff */
[----:B------:R-:W-:Y:S01]  /*253b0*/  FFMA.FTZ R206, R115, R120, R122 ;  /* 0x0000007873ce7223 */ /* 0x000fe2000001007a */
[C---:B------:R-:W-:Y:S01]  /*253c0*/  IADD3 R171, PT, PT, R127.reuse, 0x60, RZ ;  /* 0x000000607fab7810 */ /* 0x040fe20007ffe0ff */
[----:B------:R-:W-:Y:S01]  /*253d0*/  VIADD R173, R127, 0x40 ;  /* 0x000000407fad7836 */ /* 0x000fe20000000000 */
[----:B------:R-:W-:Y:S01]  /*253e0*/  SHF.L.U32 R119, R62, 0x10, RZ ;  /* 0x000000103e777819 */ /* 0x000fe200000006ff */
[----:B------:R-:W-:-:S02]  /*253f0*/  IMAD.U32 R123, R82, 0x10000, RZ ;  /* 0x00010000527b7824 */ /* 0x000fc400078e00ff */
[----:B------:R-:W-:Y:S01]  /*25400*/  FFMA.FTZ R131, R131, R170, R172 ;  /* 0x000000aa83837223 */ /* 0x000fe200000100ac */
[C---:B------:R-:W-:Y:S01]  /*25410*/  VIADD R115, R127.reuse, 0x80 ;  /* 0x000000807f737836 */ /* 0x040fe20000000000 */
[----:B------:R-:W-:Y:S01]  /*25420*/  F2FP.BF16.F32.PACK_AB R114, R126, R121 ;  /* 0x000000797e72723e */ /* 0x000fe200000010ff */
[----:B0-----:R-:W-:-:S04]  /*25430*/  IMAD.WIDE.U32 R176, R127, 0x10, R168 ;  /* 0x000000107fb07825 */ /* 0x001fc800078e00a8 */
[----:B------:R-:W-:Y:S01]  /*25440*/  FFMA.FTZ R197, R118, R119, R123 ;  /* 0x0000007776c57223 */ /* 0x000fe2000001007b */
[----:B------:R-:W-:Y:S01]  /*25450*/  F2FP.BF16.F32.PACK_AB R113, R116, R113 ;  /* 0x000000717471723e */ /* 0x000fe200000010ff */
[--C-:B------:R-:W-:Y:S01]  /*25460*/  IMAD.WIDE.U32 R174, R175, 0x10, R168.reuse ;  /* 0x00000010afae7825 */ /* 0x100fe200078e00a8 */
[----:B------:R-:W-:Y:S02]  /*25470*/  F2FP.BF16.F32.PACK_AB R112, R117, R112 ;  /* 0x000000707570723e */ /* 0x000fe400000010ff */
[----:B------:R-:W-:Y:S01]  /*25480*/  F2FP.BF16.F32.PACK_AB R119, R184, R187 ;  /* 0x000000bbb877723e */ /* 0x000fe200000010ff */
[--C-:B------:R-:W-:Y:S01]  /*25490*/  IMAD.WIDE.U32 R172, R173, 0x10, R168.reuse ;  /* 0x00000010adac7825 */ /* 0x100fe200078e00a8 */
[----:B------:R-:W-:Y:S02]  /*254a0*/  F2FP.BF16.F32.PACK_AB R118, R183, R182 ;  /* 0x000000b6b776723e */ /* 0x000fe400000010ff */
[----:B------:R-:W-:Y:S01]  /*254b0*/  F2FP.BF16.F32.PACK_AB R117, R181, R180 ;  /* 0x000000b4b575723e */ /* 0x000fe200000010ff */
[----:B------:R-:W-:Y:S01]  /*254c0*/  IMAD.WIDE.U32 R170, R171, 0x10, R168 ;  /* 0x00000010abaa7825 */ /* 0x000fe200078e00a8 */
[----:B------:R-:W-:-:S02]  /*254d0*/  F2FP.BF16.F32.PACK_AB R116, R179, R130 ;  /* 0x00000082b374723e */ /* 0x000fc400000010ff */
        /* <DEDUP_REMOVED lines=12> */
[----:B------:R-:W-:Y:S02]  /*255a0*/  F2FP.BF16.F32.PACK_AB R124, R195, R192 ;  /* 0x000000c0c37c723e */ /* 0x000fe400000010ff */
[----:B------:R-:W-:Y:S02]  /*255b0*/  F2FP.BF16.F32.PACK_AB R131, R131, R206 ;  /* 0x000000ce8383723e */ /* 0x000fe400000010ff */
[----:B------:R-:W-:Y:S01]  /*255c0*/  F2FP.BF16.F32.PACK_AB R130, R202, R197 ;  /* 0x000000c5ca82723e */ /* 0x000fe200000010ff */
[----:B------:R0:W-:Y:S01]  /*255d0*/  STG.E.128 desc[UR6][R170.64], R124 ;  /* 0x0000007caa007986 */ /* 0x0001e2000c101d06 */
[----:B------:R-:W-:Y:S02]  /*255e0*/  F2FP.BF16.F32.PACK_AB R129, R205, R200 ;  /* 0x000000c8cd81723e */ /* 0x000fe400000010ff */
[----:B------:R-:W-:-:S05]  /*255f0*/  F2FP.BF16.F32.PACK_AB R128, R198, R203 ;  /* 0x000000cbc680723e */ /* 0x000fca00000010ff */
[----:B------:R0:W-:Y:S02]  /*25600*/  STG.E.128 desc[UR6][R168.64], R128 ;  /* 0x00000080a8007986 */ /* 0x0001e4000c101d06 */
.L_x_4528:
[----:B------:R-:W-:Y:S05]  /*25610*/  BSYNC.RECONVERGENT B0 ;  /* 0x0000000000007941 */ /* 0x000fea0003800200 */
.L_x_4527:
[----:B0-----:R-:W0:Y:S02]  /*25620*/  LDC.64 R112, c[0x0][0x380] ;  /* 0x0000e000ff707b82 */ /* 0x001e240000000a00 */
[----:B0-----:R-:W-:-:S04]  /*25630*/  LEA R2, R112, R2, 0x2 ;  /* 0x0000000270027211 */ /* 0x001fc800078e10ff */
[----:B------:R-:W-:-:S13]  /*25640*/  ISETP.GE.AND P0, PT, R2, R113, PT ;  /* 0x000000710200720c */ /* 0x000fda0003f06270 */
[----:B------:R-:W-:Y:S05]  /*25650*/  @!P0 BRA `(.L_x_4529) ;  /* 0xfffffdb400e88947 */ /* 0x000fea000383ffff */
[----:B------:R-:W-:Y:S05]  /*25660*/  EXIT ;  /* 0x000000000000794d */ /* 0x000fea0003800000 */
.L_x_4526:
[----:B------:R-:W-:Y:S01]  /*25670*/  HFMA2 R199, -RZ, RZ, 0, 1.847743988037109375e-06 ;  /* 0x0000001fffc77431 */ /* 0x000fe200000001ff */
[----:B------:R-:W-:Y:S01]  /*25680*/  BSSY B0, `(.L_x_4530) ;  /* 0x0000006000007945 */ /* 0x000fe20003800000 */
[----:B------:R-:W-:Y:S02]  /*25690*/  IMAD.MOV.U32 R198, RZ, RZ, 0x1 ;  /* 0x00000001ffc67424 */ /* 0x000fe400078e00ff */
[----:B------:R-:W-:-:S07]  /*256a0*/  IMAD.MOV.U32 R182, RZ, RZ, -0x1 ;  /* 0xffffffffffb67424 */ /* 0x000fce00078e00ff */
[----:B0----5:R-:W-:Y:S05]  /*256b0*/  WARPSYNC.COLLECTIVE R182, `(.L_x_4531) ;  /* 0x00000000b6087348 */ /* 0x021fea0003c00000 */
[----:B------:R1:W2:Y:S02]  /*256c0*/  SHFL.BFLY P1, R131, R181, R198, R199 ;  /* 0x0c0000c6b5837389 */ /* 0x0002a400000200c7 */
[----:B012--5:R-:W-:Y:S05]  /*256d0*/  ENDCOLLECTIVE ;  /* 0x000000000000791b */ /* 0x027fea0003800000 */
.L_x_4531:
[----:B------:R-:W-:Y:S05]  /*256e0*/  BSYNC B0 ;  /* 0x0000000000007941 */ /* 0x000fea0003800000 */
.L_x_4530:
[----:B------:R-:W-:Y:S01]  /*256f0*/  MOV R112, R131 ;  /* 0x0000008300707202 */ /* 0x000fe20000000f00 */
[----:B------:R-:W-:Y:S02]  /*25700*/  HFMA2 R198, -RZ, RZ, 0, 1.1920928955078125e-07 ;  /* 0x00000002ffc67431 */ /* 0x000fe400000001ff */
[----:B------:R-:W-:Y:S01]  /*25710*/  IMAD.MOV.U32 R199, RZ, RZ, 0x1f ;  /* 0x0000001fffc77424 */ /* 0x000fe200078e00ff */
[----:B------:R-:W-:Y:S01]  /*25720*/  MOV R182, 0xffffffff ;  /* 0xffffffff00b67802 */ /* 0x000fe20000000f00 */
[----:B------:R-:W0:Y:S01]  /*25730*/  LDC R122, c[0x0][0x400] ;  /* 0x00010000ff7a7b82 */ /* 0x000e220000000800 */
[----:B------:R-:W-:-:S04]  /*25740*/  FADD.FTZ R113, R181, R112 ;  /* 0x00000070b5717221 */ /* 0x000fc80000010000 */
[----:B------:R-:W-:-:S07]  /*25750*/  IMAD.MOV.U32 R181, RZ, RZ, R113 ;  /* 0x000000ffffb57224 */ /* 0x000fce00078e0071 */
[----:B0-----:R-:W-:Y:S05]  /*25760*/  WARPSYNC.COLLECTIVE R182, `(.L_x_4532) ;  /* 0x00000000b6087348 */ /* 0x001fea0003c00000 */
[----:B------:R1:W2:Y:S02]  /*25770*/  SHFL.BFLY P1, R131, R181, R198, R199 ;  /* 0x0c0000c6b5837389 */ /* 0x0002a400000200c7 */
[----:B012---:R-:W-:Y:S05]  /*25780*/  ENDCOLLECTIVE ;  /* 0x000000000000791b */ /* 0x007fea0003800000 */
.L_x_4532:
[----:B------:R-:W-:Y:S02]  /*25790*/  IMAD.MOV.U32 R198, RZ, RZ, 0x4 ;  /* 0x00000004ffc67424 */ /* 0x000fe400078e00ff */
[----:B------:R-:W-:-:S04]  /*257a0*/  IMAD.MOV.U32 R112, RZ, RZ, R131 ;  /* 0x000000ffff707224 */ /* 0x000fc800078e0083 */
[----:B------:R-:W-:-:S05]  /*257b0*/  FADD.FTZ R114, R113, R112 ;  /* 0x0000007071727221 */ /* 0x000fca0000010000 */
[----:B------:R-:W-:-:S07]  /*257c0*/  MOV R181, R114 ;  /* 0x0000007200b57202 */ /* 0x000fce0000000f00 */
[----:B------:R-:W-:Y:S05]  /*257d0*/  WARPSYNC.COLLECTIVE R182, `(.L_x_4533) ;  /* 0x00000000b6087348 */ /* 0x000fea0003c00000 */
[----:B------:R0:W1:Y:S02]  /*257e0*/  SHFL.BFLY P1, R131, R181, R198, R199 ;  /* 0x0c0000c6b5837389 */ /* 0x00006400000200c7 */
[----:B01----:R-:W-:Y:S05]  /*257f0*/  ENDCOLLECTIVE ;  /* 0x000000000000791b */ /* 0x003fea0003800000 */
.L_x_4533:
[----:B------:R-:W-:Y:S01]  /*25800*/  HFMA2 R198, -RZ, RZ, 0, 4.76837158203125e-07 ;  /* 0x00000008ffc67431 */ /* 0x000fe200000001ff */
[----:B------:R-:W-:-:S05]  /*25810*/  MOV R115, R131 ;  /* 0x0000008300737202 */ /* 0x000fca0000000f00 */
[----:B------:R-:W-:-:S04]  /*25820*/  FADD.FTZ R115, R114, R115 ;  /* 0x0000007372737221 */ /* 0x000fc80000010000 */
[----:B------:R-:W-:-:S07]  /*25830*/  IMAD.MOV.U32 R181, RZ, RZ, R115 ;  /* 0x000000ffffb57224 */ /* 0x000fce00078e0073 */
[----:B------:R-:W-:Y:S05]  /*25840*/  WARPSYNC.COLLECTIVE R182, `(.L_x_4534) ;  /* 0x00000000b6087348 */ /* 0x000fea0003c00000 */
[----:B------:R0:W1:Y:S02]  /*25850*/  SHFL.BFLY P1, R131, R181, R198, R199 ;  /* 0x0c0000c6b5837389 */ /* 0x00006400000200c7 */
[----:B01----:R-:W-:Y:S05]  /*25860*/  ENDCOLLECTIVE ;  /* 0x000000000000791b */ /* 0x003fea0003800000 */
.L_x_4534:
[----:B------:R-:W-:Y:S02]  /*25870*/  IMAD.MOV.U32 R198, RZ, RZ, 0x10 ;  /* 0x00000010ffc67424 */ /* 0x000fe400078e00ff */
[----:B------:R-:W-:-:S04]  /*25880*/  IMAD.MOV.U32 R112, RZ, RZ, R131 ;  /* 0x000000ffff707224 */ /* 0x000fc800078e0083 */
[----:B------:R-:W-:-:S05]  /*25890*/  FADD.FTZ R130, R115, R112 ;  /* 0x0000007073827221 */ /* 0x000fca0000010000 */
[----:B------:R-:W-:-:S07]  /*258a0*/  MOV R181, R130 ;  /* 0x0000008200b57202 */ /* 0x000fce0000000f00 */
[----:B------:R-:W-:Y:S05]  /*258b0*/  WARPSYNC.COLLECTIVE R182, `(.L_x_4535) ;  /* 0x00000000b6087348 */ /* 0x000fea0003c00000 */
[----:B------:R0:W1:Y:S02]  /*258c0*/  SHFL.BFLY P1, R131, R181, R198, R199 ;  /* 0x0c0000c6b5837389 */ /* 0x00006400000200c7 */
[----:B01----:R-:W-:Y:S05]  /*258d0*/  ENDCOLLECTIVE ;  /* 0x000000000000791b */ /* 0x003fea0003800000 */
.L_x_4535:
        /* <DEDUP_REMOVED lines=88> */
.L_x_4536:
[----:B------:R-:W-:Y:S02]  /*25e60*/  IMAD.MOV.U32 R198, RZ, RZ, 0x2 ;  /* 0x00000002ffc67424 */ /* 0x000fe400078e00ff */
[----:B------:R-:W-:-:S04]  /*25e70*/  IMAD.MOV.U32 R113, RZ, RZ, R131 ;  /* 0x000000ffff717224 */ /* 0x000fc800078e0083 */
[----:B------:R-:W-:-:S05]  /*25e80*/  FADD.FTZ R113, R112, R113 ;  /* 0x0000007170717221 */ /* 0x000fca0000010000 */
[----:B------:R-:W-:-:S07]  /*25e90*/  MOV R181, R113 ;  /* 0x0000007100b57202 */ /* 0x000fce0000000f00 */
[----:B------:R-:W-:Y:S05]  /*25ea0*/  WARPSYNC.COLLECTIVE R182, `(.L_x_4537) ;  /* 0x00000000b6087348 */ /* 0x000fea0003c00000 */
[----:B------:R0:W1:Y:S02]  /*25eb0*/  SHFL.BFLY P1, R131, R181, R198, R199 ;  /* 0x0c0000c6b5837389 */ /* 0x00006400000200c7 */
[----:B01----:R-:W-:Y:S05]  /*25ec0*/  ENDCOLLECTIVE ;  /* 0x000000000000791b */ /* 0x003fea0003800000 */
.L_x_4537:
[----:B------:R-:W-:Y:S01]  /*25ed0*/  HFMA2 R198, -RZ, RZ, 0, 2.384185791015625e-07 ;  /* 0x00000004ffc67431 */ /* 0x000fe200000001ff */
[----:B------:R-:W-:-:S05]  /*25ee0*/  MOV R114, R131 ;  /* 0x0000008300727202 */ /* 0x000fca0000000f00 */
[----:B------:R-:W-:-:S04]  /*25ef0*/  FADD.FTZ R114, R113, R114 ;  /* 0x0000007271727221 */ /* 0x000fc80000010000 */
[----:B------:R-:W-:-:S07]  /*25f00*/  IMAD.MOV.U32 R181, RZ, RZ, R114 ;  /* 0x000000ffffb57224 */ /* 0x000fce00078e0072 */
[----:B------:R-:W-:Y:S05]  /*25f10*/  WARPSYNC.COLLECTIVE R182, `(.L_x_4538) ;  /* 0x00000000b6087348 */ /* 0x000fea0003c00000 */
[----:B------:R0:W1:Y:S02]  /*25f20*/  SHFL.BFLY P1, R131, R181, R198, R199 ;  /* 0x0c0000c6b5837389 */ /* 0x00006400000200c7 */
[----:B01----:R-:W-:Y:S05]  /*25f30*/  ENDCOLLECTIVE ;  /* 0x000000000000791b */ /* 0x003fea0003800000 */
.L_x_4538:
[----:B------:R-:W-:Y:S02]  /*25f40*/  IMAD.MOV.U32 R198, RZ, RZ, 0x8 ;  /* 0x00000008ffc67424 */ /* 0x000fe400078e00ff */
[----:B------:R-:W-:-:S04]  /*25f50*/  IMAD.MOV.U32 R115, RZ, RZ, R131 ;  /* 0x000000ffff737224 */ /* 0x000fc800078e0083 */
[----:B------:R-:W-:-:S05]  /*25f60*/  FADD.FTZ R115, R114, R115 ;  /* 0x0000007372737221 */ /* 0x000fca0000010000 */
[----:B------:R-:W-:-:S07]  /*25f70*/  MOV R181, R115 ;  /* 0x0000007300b57202 */ /* 0x000fce0000000f00 */
[----:B------:R-:W-:Y:S05]  /*25f80*/  WARPSYNC.COLLECTIVE R182, `(.L_x_4539) ;  /* 0x00000000b6087348 */ /* 0x000fea0003c00000 */
[----:B------:R0:W1:Y:S02]  /*25f90*/  SHFL.BFLY P1, R131, R181, R198, R199 ;  /* 0x0c0000c6b5837389 */ /* 0x00006400000200c7 */
[----:B01----:R-:W-:Y:S05]  /*25fa0*/  ENDCOLLECTIVE ;  /* 0x000000000000791b */ /* 0x003fea0003800000 */
.L_x_4539:
[----:B------:R-:W-:Y:S01]  /*25fb0*/  HFMA2 R198, -RZ, RZ, 0, 9.5367431640625e-07 ;  /* 0x00000010ffc67431 */ /* 0x000fe200000001ff */
[----:B------:R-:W-:-:S05]  /*25fc0*/  MOV R130, R131 ;  /* 0x0000008300827202 */ /* 0x000fca0000000f00 */
[----:B------:R-:W-:-:S04]  /*25fd0*/  FADD.FTZ R130, R115, R130 ;  /* 0x0000008273827221 */ /* 0x000fc80000010000 */
[----:B------:R-:W-:-:S07]  /*25fe0*/  IMAD.MOV.U32 R181, RZ, RZ, R130 ;  /* 0x000000ffffb57224 */ /* 0x000fce00078e0082 */
[----:B------:R-:W-:Y:S05]  /*25ff0*/  WARPSYNC.COLLECTIVE R182, `(.L_x_4540) ;  /* 0x00000000b6087348 */ /* 0x000fea0003c00000 */
[----:B------:R0:W1:Y:S02]  /*26000*/  SHFL.BFLY P1, R131, R181, R198, R199 ;  /* 0x0c0000c6b5837389 */ /* 0x00006400000200c7 */
[----:B01----:R-:W-:Y:S05]  /*26010*/  ENDCOLLECTIVE ;  /* 0x000000000000791b */ /* 0x003fea0003800000 */
.L_x_4540:
[----:B------:R-:W-:Y:S05]  /*26020*/  BRA `(.L_x_4541) ;  /* 0xffffffe400707947 */ /* 0x000fea000383ffff */
.L_x_4542:
        /* <DEDUP_REMOVED lines=13> */
.L_x_45783:


//--------------------- .text._ZN10layer_norm13ln_fwd_kernelINS_13Kernel_traitsI6__halfS2_S2_S2_fjLj1280ELj1ELj4ELj1ELj16ENS_18Kernel_traits_baseILj1280ES2_S2_S2_S2_fjLj128EEEEELb0ELb0ELb0ELb0EEEvNS_9FwdParamsE --------------------------
	.section	.text._ZN10layer_norm13ln_fwd_kernelINS_13Kernel_traitsI6__halfS2_S2_S2_fjLj1280ELj1ELj4ELj1ELj16ENS_18Kernel_traits_baseILj1280ES2_S2_S2_S2_fjLj128EEEEELb0ELb0ELb0ELb0EEEvNS_9FwdParamsE,"ax",@progbits
	.align	128
        .global         _ZN10layer_norm13ln_fwd_kernelINS_13Kernel_traitsI6__halfS2_S2_S2_fjLj1280ELj1ELj4ELj1ELj16ENS_18Kernel_traits_baseILj1280ES2_S2_S2_S2_fjLj128EEEEELb0ELb0ELb0ELb0EEEvNS_9FwdParamsE
        .type           _ZN10layer_norm13ln_fwd_kernelINS_13Kernel_traitsI6__halfS2_S2_S2_fjLj1280ELj1ELj4ELj1ELj16ENS_18Kernel_traits_baseILj1280ES2_S2_S2_S2_fjLj128EEEEELb0ELb0ELb0ELb0EEEvNS_9FwdParamsE,@function
        .size           _ZN10layer_norm13ln_fwd_kernelINS_13Kernel_traitsI6__halfS2_S2_S2_fjLj1280ELj1ELj4ELj1ELj16ENS_18Kernel_traits_baseILj1280ES2_S2_S2_S2_fjLj128EEEEELb0ELb0ELb0ELb0EEEvNS_9FwdParamsE,(.L_x_45784 - _ZN10layer_norm13ln_fwd_kernelINS_13Kernel_traitsI6__halfS2_S2_S2_fjLj1280ELj1ELj4ELj1ELj16ENS_18Kernel_traits_baseILj1280ES2_S2_S2_S2_fjLj128EEEEELb0ELb0ELb0ELb0EEEvNS_9FwdParamsE)
        .other          _ZN10layer_norm13ln_fwd_kernelINS_13Kernel_traitsI6__halfS2_S2_S2_fjLj1280ELj1ELj4ELj1ELj16ENS_18Kernel_traits_baseILj1280ES2_S2_S2_S2_fjLj128EEEEELb0ELb0ELb0ELb0EEEvNS_9FwdParamsE,@"STO_CUDA_ENTRY STV_DEFAULT"
_ZN10layer_norm13ln_fwd_kernelINS_13Kernel_traitsI6__halfS2_S2_S2_fjLj1280ELj1ELj4ELj1ELj16ENS_18Kernel_traits_baseILj1280ES2_S2_S2_S2_fjLj128EEEEELb0ELb0ELb0ELb0EEEvNS_9FwdParamsE:
.text._ZN10layer_norm13ln_fwd_kernelINS_13Kernel_traitsI6__halfS2_S2_S2_fjLj1280ELj1ELj4ELj1ELj16ENS_18Kernel_traits_baseILj1280ES2_S2_S2_S2_fjLj128EEEEELb0ELb0ELb0ELb0EEEvNS_9FwdParamsE:
        /* <DEDUP_REMOVED lines=13> */
[----:B0-----:R-:W-:Y:S01]  /*00d0*/  LOP3.LUT R3, R4, 0x1f, RZ, 0xc, !PT ;  /* 0x0000001f04037812 */ /* 0x001fe200078e0cff */
        /* <DEDUP_REMOVED lines=49> */
.L_x_4544:
        /* <DEDUP_REMOVED lines=38> */
.L_x_4545:
[----:B------:R-:W-:Y:S05]  /*0650*/  BSYNC.RECONVERGENT B0 ;  /* 0x0000000000007941 */ /* 0x000fea0003800200 */
.L_x_4543:
[----:B------:R-:W0:Y:S02]  /*0660*/  LDCU UR4, c[0x0][0x384] ;  /* 0x00007080ff0477ac */ /* 0x000e240008000800 */
[----:B0-----:R-:W-:-:S13]  /*0670*/  ISETP.GE.AND P0, PT, R2, UR4, PT ;  /* 0x0000000402007c0c */ /* 0x001fda000bf06270 */
[----:B------:R-:W-:Y:S05]  /*0680*/  @P0 EXIT ;  /* 0x000000000000094d */ /* 0x000fea0003800000 */
[----:B------:R-:W-:Y:S01]  /*0690*/  ISETP.NE.U32.AND P4, PT, R20, RZ, PT ;  /* 0x000000ff1400720c */ /* 0x000fe20003f85070 */
[----:B------:R-:W0:Y:S03]  /*06a0*/  LDCU UR8, c[0x0][0x388] ;  /* 0x00007100ff0877ac */ /* 0x000e260008000800 */
[----:B------:R-:W-:Y:S01]  /*06b0*/  ISETP.NE.AND.EX P4, PT, R21, RZ, PT, P4 ;  /* 0x000000ff1500720c */ /* 0x000fe20003f85340 */
[----:B------:R-:W1:Y:S01]  /*06c0*/  LDCU.U8 UR4, c[0x0][0x410] ;  /* 0x00008200ff0477ac */ /* 0x000e620008000000 */
[----:B------:R-:W2:Y:S01]  /*06d0*/  LDCU UR5, c[0x0][0x448] ;  /* 0x00008900ff0577ac */ /* 0x000ea20008000800 */
[----:B------:R-:W3:Y:S01]  /*06e0*/  LDCU.64 UR10, c[0x0][0x3a0] ;  /* 0x00007400ff0a77ac */ /* 0x000ee20008000a00 */
[----:B------:R-:W4:Y:S09]  /*06f0*/  LDCU.64 UR12, c[0x0][0x3e0] ;  /* 0x00007c00ff0c77ac */ /* 0x000f320008000a00 */
.L_x_4582:
        /* <DEDUP_REMOVED lines=12> */
[----:B------:R-:W-:Y:S01]  /*07c0*/  MOV R94, R3 ;  /* 0x00000003005e7202 */ /* 0x000fe20000000f00 */
[----:B--2---:R-:W-:Y:S01]  /*07d0*/  @P4 HADD2.F32 R93, -RZ, R64.H0_H0 ;  /* 0x20000040ff5d4230 */ /* 0x004fe20000004100 */
[----:B------:R-:W-:Y:S06]  /*07e0*/  @!P3 BRA `(.L_x_4547) ;  /* 0x00000004004cb947 */ /* 0x000fec0003800000 */
[----:B------:R-:W0:Y:S02]  /*07f0*/  LDC.64 R64, c[0x0][0x390] ;  /* 0x0000e400ff407b82 */ /* 0x000e240000000a00 */
[----:B0-----:R-:W-:-:S06]  /*0800*/  IMAD.WIDE.U32 R64, R3, 0x10, R64 ;  /* 0x0000001003407825 */ /* 0x001fcc00078e0040 */
[----:B------:R-:W5:Y:S01]  /*0810*/  LDG.E.128 R64, desc[UR6][R64.64] ;  /* 0x0000000640407981 */ /* 0x000f62000c1e1d00 */
[----:B---3--:R-:W-:-:S04]  /*0820*/  UISETP.NE.U32.AND UP0, UPT, UR10, URZ, UPT ;  /* 0x000000ff0a00728c */ /* 0x008fc8000bf05070 */
[----:B------:R-:W-:-:S09]  /*0830*/  UISETP.NE.AND.EX UP0, UPT, UR11, URZ, UPT, UP0 ;  /* 0x000000ff0b00728c */ /* 0x000fd2000bf05300 */
[----:B------:R-:W-:Y:S05]  /*0840*/  BRA.U !UP0, `(.L_x_4548) ;  /* 0x0000000108807547 */ /* 0x000fea000b800000 */
[----:B------:R-:W0:Y:S02]  /*0850*/  LDC.64 R20, c[0x0][0x3a0] ;  /* 0x0000e800ff147b82 */ /* 0x000e240000000a00 */
[----:B0-----:R-:W-:-:S06]  /*0860*/  IMAD.WIDE.U32 R20, R3, 0x10, R20 ;  /* 0x0000001003147825 */ /* 0x001fcc00078e0014 */
[----:B------:R-:W2:Y:S01]  /*0870*/  LDG.E.128 R20, desc[UR6][R20.64] ;  /* 0x0000000614147981 */ /* 0x000ea2000c1e1d00 */
[----:B-----5:R-:W-:Y:S02]  /*0880*/  HADD2.F32 R76, -RZ, R64.H0_H0 ;  /* 0x20000040ff4c7230 */ /* 0x020fe40000004100 */
[--C-:B------:R-:W-:Y:S02]  /*0890*/  HADD2.F32 R70, -RZ, R65.reuse.H0_H0 ;  /* 0x20000041ff467230 */ /* 0x100fe40000004100 */
[----:B------:R-:W-:Y:S02]  /*08a0*/  HADD2.F32 R94, -RZ, R65.H1_H1 ;  /* 0x30000041ff5e7230 */ /* 0x000fe40000004100 */
[----:B------:R-:W-:Y:S02]  /*08b0*/  HADD2.F32 R74, -RZ, R66.H0_H0 ;  /* 0x20000042ff4a7230 */ /* 0x000fe40000004100 */
[--C-:B------:R-:W-:Y:S02]  /*08c0*/  HADD2.F32 R72, -RZ, R67.reuse.H0_H0 ;  /* 0x20000043ff487230 */ /* 0x100fe40000004100 */
[----:B------:R-:W-:-:S02]  /*08d0*/  HADD2.F32 R96, -RZ, R67.H1_H1 ;  /* 0x30000043ff607230 */ /* 0x000fc40000004100 */
[----:B------:R-:W-:Y:S02]  /*08e0*/  HADD2.F32 R64, -RZ, R64.H1_H1 ;  /* 0x30000040ff407230 */ /* 0x000fe40000004100 */
[----:B------:R-:W-:Y:S02]  /*08f0*/  HADD2.F32 R66, -RZ, R66.H1_H1 ;  /* 0x30000042ff427230 */ /* 0x000fe40000004100 */
[----:B--2---:R-:W-:Y:S02]  /*0900*/  HADD2.F32 R75, -RZ, R21.H0_H0 ;  /* 0x20000015ff4b7230 */ /* 0x004fe40000004100 */
[----:B------:R-:W-:Y:S02]  /*0910*/  HADD2.F32 R73, -RZ, R23.H0_H0 ;  /* 0x20000017ff497230 */ /* 0x000fe40000004100 */
[--C-:B------:R-:W-:Y:S02]  /*0920*/  HADD2.F32 R65, -RZ, R20.reuse.H0_H0 ;  /* 0x20000014ff417230 */ /* 0x100fe40000004100 */
[----:B------:R-:W-:Y:S01]  /*0930*/  FFMA.FTZ R75, R70, R93, R75 ;  /* 0x0000005d464b7223 */ /* 0x000fe2000001004b */
[----:B------:R-:W-:-:S02]  /*0940*/  HADD2.F32 R69, -RZ, R20.H1_H1 ;  /* 0x30000014ff457230 */ /* 0x000fc40000004100 */
[-C--:B------:R-:W-:Y:S01]  /*0950*/  FFMA.FTZ R73, R72, R93.reuse, R73 ;  /* 0x0000005d48497223 */ /* 0x080fe20000010049 */
[----:B------:R-:W-:Y:S02]  /*0960*/  HADD2.F32 R21, -RZ, R21.H1_H1 ;  /* 0x30000015ff157230 */ /* 0x000fe40000004100 */
[-C--:B------:R-:W-:Y:S01]  /*0970*/  FFMA.FTZ R76, R76, R93.reuse, R65 ;  /* 0x0000005d4c4c7223 */ /* 0x080fe20000010041 */
[--C-:B------:R-:W-:Y:S02]  /*0980*/  HADD2.F32 R67, -RZ, R22.reuse.H0_H0 ;  /* 0x20000016ff437230 */ /* 0x100fe40000004100 */
[-C--:B------:R-:W-:Y:S01]  /*0990*/  FFMA.FTZ R69, R64, R93.reuse, R69 ;  /* 0x0000005d40457223 */ /* 0x080fe20000010045 */
[----:B------:R-:W-:Y:S02]  /*09a0*/  HADD2.F32 R71, -RZ, R22.H1_H1 ;  /* 0x30000016ff477230 */ /* 0x000fe40000004100 */
[----:B------:R-:W-:Y:S01]  /*09b0*/  FFMA.FTZ R70, R94, R93, R21 ;  /* 0x0000005d5e467223 */ /* 0x000fe20000010015 */
[----:B------:R-:W-:-:S02]  /*09c0*/  HADD2.F32 R23, -RZ, R23.H1_H1 ;  /* 0x30000017ff177230 */ /* 0x000fc40000004100 */
[-C--:B------:R-:W-:Y:S01]  /*09d0*/  FFMA.FTZ R74, R74, R93.reuse, R67 ;  /* 0x0000005d4a4a7223 */ /* 0x080fe20000010043 */
[----:B------:R-:W-:Y:S01]  /*09e0*/  F2FP.F16.F32.PACK_AB R20, R69, R76 ;  /* 0x0000004c4514723e */ /* 0x000fe200000000ff */
[----:B------:R-:W-:Y:S01]  /*09f0*/  FFMA.FTZ R71, R66, R93, R71 ;  /* 0x0000005d42477223 */ /* 0x000fe20000010047 */
[----:B------:R-:W-:Y:S01]  /*0a00*/  F2FP.F16.F32.PACK_AB R21, R70, R75 ;  /* 0x0000004b4615723e */ /* 0x000fe200000000ff */
[----:B------:R-:W-:-:S03]  /*0a10*/  FFMA.FTZ R72, R96, R93, R23 ;  /* 0x0000005d60487223 */ /* 0x000fc60000010017 */
[----:B------:R-:W-:Y:S02]  /*0a20*/  F2FP.F16.F32.PACK_AB R22, R71, R74 ;  /* 0x0000004a4716723e */ /* 0x000fe400000000ff */
[----:B------:R-:W-:Y:S01]  /*0a30*/  F2FP.F16.F32.PACK_AB R23, R72, R73 ;  /* 0x000000494817723e */ /* 0x000fe200000000ff */
[----:B------:R-:W-:Y:S06]  /*0a40*/  BRA `(.L_x_4549) ;  /* 0x0000000000a47947 */ /* 0x000fec0003800000 */
.L_x_4548:
[----:B----4-:R-:W-:-:S04]  /*0a50*/  UISETP.NE.U32.AND UP0, UPT, UR12, URZ, UPT ;  /* 0x000000ff0c00728c */ /* 0x010fc8000bf05070 */
[----:B------:R-:W-:-:S06]  /*0a60*/  UISETP.NE.AND.EX UP0, UPT, UR13, URZ, UPT, UP0 ;  /* 0x000000ff0d00728c */ /* 0x000fcc000bf05300 */
[----:B------:R-:W-:-:S13]  /*0a70*/  PLOP3.LUT P4, PT, PT, PT, UP0, 0x80, 0x8 ;  /* 0x000000000008781c */ /* 0x000fda0003f8f008 */
[----:B------:R-:W-:Y:S05]  /*0a80*/  @!P4 BRA `(.L_x_4550) ;  /* 0x000000000054c947 */ /* 0x000fea0003800000 */
[----:B-----5:R-:W-:Y:S02]  /*0a90*/  HADD2.F32 R76, -RZ, R64.H0_H0 ;  /* 0x20000040ff4c7230 */ /* 0x020fe40000004100 */
[----:B------:R-:W-:Y:S02]  /*0aa0*/  HADD2.F32 R74, -RZ, R66.H0_H0 ;  /* 0x20000042ff4a7230 */ /* 0x000fe40000004100 */
[----:B------:R-:W-:Y:S02]  /*0ab0*/  HADD2.F32 R64, -RZ, R64.H1_H1 ;  /* 0x30000040ff407230 */ /* 0x000fe40000004100 */
[-C--:B------:R-:W-:Y:S01]  /*0ac0*/  FMUL.FTZ R76, R76, R93.reuse ;  /* 0x0000005d4c4c7220 */ /* 0x080fe20000410000 */
[--C-:B------:R-:W-:Y:S02]  /*0ad0*/  HADD2.F32 R20, -RZ, R65.reuse.H0_H0 ;  /* 0x20000041ff147230 */ /* 0x100fe40000004100 */
[----:B------:R-:W-:Y:S01]  /*0ae0*/  FMUL.FTZ R74, R74, R93 ;  /* 0x0000005d4a4a7220 */ /* 0x000fe20000410000 */
[----:B------:R-:W-:-:S02]  /*0af0*/  HADD2.F32 R70, -RZ, R65.H1_H1 ;  /* 0x30000041ff467230 */ /* 0x000fc40000004100 */
[-C--:B------:R-:W-:Y:S01]  /*0b00*/  FMUL.FTZ R69, R64, R93.reuse ;  /* 0x0000005d40457220 */ /* 0x080fe20000410000 */
[----:B------:R-:W-:Y:S02]  /*0b10*/  HADD2.F32 R66, -RZ, R66.H1_H1 ;  /* 0x30000042ff427230 */ /* 0x000fe40000004100 */
[-C--:B------:R-:W-:Y:S01]  /*0b20*/  FMUL.FTZ R75, R20, R93.reuse ;  /* 0x0000005d144b7220 */ /* 0x080fe20000410000 */
[--C-:B------:R-:W-:Y:S02]  /*0b30*/  HADD2.F32 R22, -RZ, R67.reuse.H0_H0 ;  /* 0x20000043ff167230 */ /* 0x100fe40000004100 */
[-C--:B------:R-:W-:Y:S01]  /*0b40*/  FMUL.FTZ R70, R70, R93.reuse ;  /* 0x0000005d46467220 */ /* 0x080fe20000410000 */
[----:B------:R-:W-:Y:S02]  /*0b50*/  HADD2.F32 R72, -RZ, R67.H1_H1 ;  /* 0x30000043ff487230 */ /* 0x000fe40000004100 */
[-C--:B------:R-:W-:Y:S01]  /*0b60*/  FMUL.FTZ R71, R66, R93.reuse ;  /* 0x0000005d42477220 */ /* 0x080fe20000410000 */
[----:B------:R-:W-:Y:S01]  /*0b70*/  F2FP.F16.F32.PACK_AB R20, R69, R76 ;  /* 0x0000004c4514723e */ /* 0x000fe200000000ff */
[----:B------:R-:W-:Y:S01]  /*0b80*/  FMUL.FTZ R73, R22, R93 ;  /* 0x0000005d16497220 */ /* 0x000fe20000410000 */
[----:B------:R-:W-:Y:S01]  /*0b90*/  F2FP.F16.F32.PACK_AB R21, R70, R75 ;  /* 0x0000004b4615723e */ /* 0x000fe200000000ff */
[----:B------:R-:W-:Y:S01]  /*0ba0*/  FMUL.FTZ R72, R72, R93 ;  /* 0x0000005d48487220 */ /* 0x000fe20000410000 */
[----:B------:R-:W-:-:S04]  /*0bb0*/  F2FP.F16.F32.PACK_AB R22, R71, R74 ;  /* 0x0000004a4716723e */ /* 0x000fc800000000ff */
[----:B------:R-:W-:Y:S01]  /*0bc0*/  F2FP.F16.F32.PACK_AB R23, R72, R73 ;  /* 0x000000494817723e */ /* 0x000fe200000000ff */
[----:B------:R-:W-:Y:S06]  /*0bd0*/  BRA `(.L_x_4549) ;  /* 0x0000000000407947 */ /* 0x000fec0003800000 */
.L_x_4550:
[--C-:B-----5:R-:W-:Y:S02]  /*0be0*/  HADD2.F32 R70, -RZ, R65.reuse.H0_H0 ;  /* 0x20000041ff467230 */ /* 0x120fe40000004100 */
[----:B------:R-:W-:Y:S02]  /*0bf0*/  HADD2.F32 R76, -RZ, R64.H0_H0 ;  /* 0x20000040ff4c7230 */ /* 0x000fe40000004100 */
[----:B------:R-:W-:Y:S02]  /*0c00*/  HADD2.F32 R72, -RZ, R65.H1_H1 ;  /* 0x30000041ff487230 */ /* 0x000fe40000004100 */
[-C--:B------:R-:W-:Y:S01]  /*0c10*/  FMUL.FTZ R75, R70, R93.reuse ;  /* 0x0000005d464b7220 */ /* 0x080fe20000410000 */
[----:B------:R-:W-:Y:S02]  /*0c20*/  HADD2.F32 R74, -RZ, R66.H0_H0 ;  /* 0x20000042ff4a7230 */ /* 0x000fe40000004100 */
        /* <DEDUP_REMOVED lines=9> */
[----:B------:R-:W-:-:S02]  /*0cc0*/  FMUL.FTZ R73, R94, R93 ;  /* 0x0000005d5e497220 */ /* 0x000fc40000410000 */
[----:B------:R-:W-:-:S07]  /*0cd0*/  FMUL.FTZ R72, R96, R93 ;  /* 0x0000005d60487220 */ /* 0x000fce0000410000 */
.L_x_4549:
[----:B------:R-:W0:Y:S01]  /*0ce0*/  @P5 LDC.64 R64, c[0x0][0x3a8] ;  /* 0x0000ea00ff405b82 */ /* 0x000e220000000a00 */
[C---:B------:R-:W-:Y:S01]  /*0cf0*/  IADD3 R94, PT, PT, R3.reuse, 0x20, RZ ;  /* 0x00000020035e7810 */ /* 0x040fe20007ffe0ff */
[----:B0-----:R-:W-:-:S05]  /*0d00*/  @P5 IMAD.WIDE.U32 R64, R3, 0x10, R64 ;  /* 0x0000001003405825 */ /* 0x001fca00078e0040 */
[----:B------:R0:W-:Y:S02]  /*0d10*/  @P5 STG.E.128 desc[UR6][R64.64], R20 ;  /* 0x0000001440005986 */ /* 0x0001e4000c101d06 */
.L_x_4547:
[----:B-1-34-:R-:W-:Y:S05]  /*0d20*/  BSYNC.RECONVERGENT B0 ;  /* 0x0000000000007941 */ /* 0x01afea0003800200 */
.L_x_4546:
        /* <DEDUP_REMOVED lines=13> */
[--C-:B-----5:R-:W-:Y:S02]  /*0e00*/  HADD2.F32 R22, -RZ, R13.reuse.H0_H0 ;  /* 0x2000000dff167230 */ /* 0x120fe40000004100 */
[----:B------:R-:W-:Y:S02]  /*0e10*/  HADD2.F32 R64, -RZ, R13.H1_H1 ;  /* 0x3000000dff407230 */ /* 0x000fe40000004100 */
[--C-:B------:R-:W-:Y:S02]  /*0e20*/  HADD2.F32 R96, -RZ, R15.reuse.H0_H0 ;  /* 0x2000000fff607230 */ /* 0x100fe40000004100 */
[----:B------:R-:W-:Y:S02]  /*0e30*/  HADD2.F32 R98, -RZ, R15.H1_H1 ;  /* 0x3000000fff627230 */ /* 0x000fe40000004100 */
[----:B------:R-:W-:Y:S02]  /*0e40*/  HADD2.F32 R20, -RZ, R12.H0_H0 ;  /* 0x2000000cff147230 */ /* 0x000fe40000004100 */
[----:B------:R-:W-:-:S02]  /*0e50*/  HADD2.F32 R66, -RZ, R14.H0_H0 ;  /* 0x2000000eff427230 */ /* 0x000fc40000004100 */
[----:B------:R-:W-:Y:S02]  /*0e60*/  HADD2.F32 R12, -RZ, R12.H1_H1 ;  /* 0x3000000cff0c7230 */ /* 0x000fe40000004100 */
[----:B------:R-:W-:Y:S02]  /*0e70*/  HADD2.F32 R14, -RZ, R14.H1_H1 ;  /* 0x3000000eff0e7230 */ /* 0x000fe40000004100 */
[--C-:B--2---:R-:W-:Y:S02]  /*0e80*/  HADD2.F32 R13, -RZ, R16.reuse.H0_H0 ;  /* 0x20000010ff0d7230 */ /* 0x104fe40000004100 */
[--C-:B------:R-:W-:Y:S02]  /*0e90*/  HADD2.F32 R15, -RZ, R17.reuse.H0_H0 ;  /* 0x20000011ff0f7230 */ /* 0x100fe40000004100 */
[----:B------:R-:W-:Y:S02]  /*0ea0*/  HADD2.F32 R23, -RZ, R17.H1_H1 ;  /* 0x30000011ff177230 */ /* 0x000fe40000004100 */
[----:B------:R-:W-:-:S02]  /*0eb0*/  HADD2.F32 R21, -RZ, R16.H1_H1 ;  /* 0x30000010ff157230 */ /* 0x000fc40000004100 */
[--C-:B------:R-:W-:Y:S02]  /*0ec0*/  HADD2.F32 R17, -RZ, R18.reuse.H0_H0 ;  /* 0x20000012ff117230 */ /* 0x100fe40000004100 */
[----:B------:R-:W-:Y:S02]  /*0ed0*/  HADD2.F32 R65, -RZ, R18.H1_H1 ;  /* 0x30000012ff417230 */ /* 0x000fe40000004100 */
[-C--:B------:R-:W-:Y:S01]  /*0ee0*/  FFMA.FTZ R18, R22, R93.reuse, R15 ;  /* 0x0000005d16127223 */ /* 0x080fe2000001000f */
[--C-:B------:R-:W-:Y:S02]  /*0ef0*/  HADD2.F32 R67, -RZ, R19.reuse.H0_H0 ;  /* 0x20000013ff437230 */ /* 0x100fe40000004100 */
[-C--:B------:R-:W-:Y:S01]  /*0f00*/  FFMA.FTZ R17, R66, R93.reuse, R17 ;  /* 0x0000005d42117223 */ /* 0x080fe20000010011 */
[----:B------:R-:W-:Y:S02]  /*0f10*/  HADD2.F32 R95, -RZ, R19.H1_H1 ;  /* 0x30000013ff5f7230 */ /* 0x000fe40000004100 */
[-C--:B------:R-:W-:Y:S01]  /*0f20*/  FFMA.FTZ R19, R20, R93.reuse, R13 ;  /* 0x0000005d14137223 */ /* 0x080fe2000001000d */
[-C--:B------:R-:W-:Y:S01]  /*0f30*/  FFMA.FTZ R14, R14, R93.reuse, R65 ;  /* 0x0000005d0e0e7223 */ /* 0x080fe20000010041 */
[-C--:B------:R-:W-:Y:S01]  /*0f40*/  FFMA.FTZ R16, R96, R93.reuse, R67 ;  /* 0x0000005d60107223 */ /* 0x080fe20000010043 */
[-C--:B------:R-:W-:Y:S01]  /*0f50*/  FFMA.FTZ R13, R64, R93.reuse, R23 ;  /* 0x0000005d400d7223 */ /* 0x080fe20000010017 */
[-C--:B------:R-:W-:Y:S01]  /*0f60*/  FFMA.FTZ R15, R98, R93.reuse, R95 ;  /* 0x0000005d620f7223 */ /* 0x080fe2000001005f */
[----:B------:R-:W-:Y:S01]  /*0f70*/  FFMA.FTZ R12, R12, R93, R21 ;  /* 0x0000005d0c0c7223 */ /* 0x000fe20000010015 */
[----:B------:R-:W-:-:S02]  /*0f80*/  F2FP.F16.F32.PACK_AB R22, R14, R17 ;  /* 0x000000110e16723e */ /* 0x000fc400000000ff */
[----:B------:R-:W-:Y:S02]  /*0f90*/  F2FP.F16.F32.PACK_AB R21, R13, R18 ;  /* 0x000000120d15723e */ /* 0x000fe400000000ff */
[----:B------:R-:W-:Y:S02]  /*0fa0*/  F2FP.F16.F32.PACK_AB R23, R15, R16 ;  /* 0x000000100f17723e */ /* 0x000fe400000000ff */
[----:B------:R-:W-:Y:S01]  /*0fb0*/  F2FP.F16.F32.PACK_AB R20, R12, R19 ;  /* 0x000000130c14723e */ /* 0x000fe200000000ff */
[----:B------:R-:W-:Y:S06]  /*0fc0*/  BRA `(.L_x_4554) ;  /* 0x0000000000a07947 */ /* 0x000fec0003800000 */
.L_x_4553:
[----:B------:R-:W-:-:S04]  /*0fd0*/  UISETP.NE.U32.AND UP0, UPT, UR12, URZ, UPT ;  /* 0x000000ff0c00728c */ /* 0x000fc8000bf05070 */
[----:B------:R-:W-:-:S09]  /*0fe0*/  UISETP.NE.AND.EX UP0, UPT, UR13, URZ, UPT, UP0 ;  /* 0x000000ff0d00728c */ /* 0x000fd2000bf05300 */
[----:B------:R-:W-:Y:S05]  /*0ff0*/  BRA.U UP0, `(.L_x_4555) ;  /* 0x0000000100447547 */ /* 0x000fea000b800000 */
        /* <DEDUP_REMOVED lines=15> */
[----:B------:R-:W-:Y:S01]  /*10f0*/  FMUL.FTZ R15, R98, R93 ;  /* 0x0000005d620f7220 */ /* 0x000fe20000410000 */
[----:B------:R-:W-:Y:S06]  /*1100*/  BRA `(.L_x_4554) ;  /* 0x0000000000507947 */ /* 0x000fec0003800000 */
.L_x_4555:
        /* <DEDUP_REMOVED lines=13> */
[----:B------:R-:W-:Y:S01]  /*11e0*/  FMUL.FTZ R14, R14, R93 ;  /* 0x0000005d0e0e7220 */ /* 0x000fe20000410000 */
[----:B------:R-:W-:Y:S01]  /*11f0*/  F2FP.F16.F32.PACK_AB R20, R12, R19 ;  /* 0x000000130c14723e */ /* 0x000fe200000000ff */
[-C--:B------:R-:W-:Y:S01]  /*1200*/  FMUL.FTZ R16, R64, R93.reuse ;  /* 0x0000005d40107220 */ /* 0x080fe20000410000 */
[----:B------:R-:W-:Y:S01]  /*1210*/  F2FP.F16.F32.PACK_AB R21, R13, R18 ;  /* 0x000000120d15723e */ /* 0x000fe200000000ff */
[----:B------:R-:W-:Y:S01]  /*1220*/  FMUL.FTZ R15, R66, R93 ;  /* 0x0000005d420f7220 */ /* 0x000fe20000410000 */
[----:B------:R-:W-:-:S04]  /*1230*/  F2FP.F16.F32.PACK_AB R22, R14, R17 ;  /* 0x000000110e16723e */ /* 0x000fc800000000ff */
[----:B------:R-:W-:-:S07]  /*1240*/  F2FP.F16.F32.PACK_AB R23, R15, R16 ;  /* 0x000000100f17723e */ /* 0x000fce00000000ff */
.L_x_4554:
[----:B------:R-:W0:Y:S02]  /*1250*/  @P5 LDC.64 R64, c[0x0][0x3a8] ;  /* 0x0000ea00ff405b82 */ /* 0x000e240000000a00 */
[C---:B0-----:R-:W-:Y:S01]  /*1260*/  @P5 IMAD.WIDE.U32 R64, R94.reuse, 0x10, R64 ;  /* 0x000000105e405825 */ /* 0x041fe200078e0040 */
[----:B------:R-:W-:-:S04]  /*1270*/  IADD3 R94, PT, PT, R94, 0x20, RZ ;  /* 0x000000205e5e7810 */ /* 0x000fc80007ffe0ff */
[----:B------:R0:W-:Y:S03]  /*1280*/  @P5 STG.E.128 desc[UR6][R64.64], R20 ;  /* 0x0000001440005986 */ /* 0x0001e6000c101d06 */
.L_x_4552:
[----:B------:R-:W-:Y:S05]  /*1290*/  BSYNC.RECONVERGENT B0 ;  /* 0x0000000000007941 */ /* 0x000fea0003800200 */
.L_x_4551:
        /* <DEDUP_REMOVED lines=42> */
.L_x_4558:
        /* <DEDUP_REMOVED lines=20> */
.L_x_4560:
        /* <DEDUP_REMOVED lines=20> */
.L_x_4559:
[----:B------:R-:W0:Y:S02]  /*17c0*/  @P5 LDC.64 R64, c[0x0][0x3a8] ;  /* 0x0000ea00ff405b82 */ /* 0x000e240000000a00 */
[C---:B0-----:R-:W-:Y:S01]  /*17d0*/  @P5 IMAD.WIDE.U32 R64, R94.reuse, 0x10, R64 ;  /* 0x000000105e405825 */ /* 0x041fe200078e0040 */
[----:B------:R-:W-:-:S04]  /*17e0*/  IADD3 R94, PT, PT, R94, 0x20, RZ ;  /* 0x000000205e5e7810 */ /* 0x000fc80007ffe0ff */
[----:B------:R0:W-:Y:S03]  /*17f0*/  @P5 STG.E.128 desc[UR6][R64.64], R20 ;  /* 0x0000001440005986 */ /* 0x0001e6000c101d06 */
.L_x_4557:
[----:B------:R-:W-:Y:S05]  /*1800*/  BSYNC.RECONVERGENT B0 ;  /* 0x0000000000007941 */ /* 0x000fea0003800200 */
.L_x_4556:
        /* <DEDUP_REMOVED lines=15> */
[----:B------:R-:W-:Y:S02]  /*1900*/  HADD2.F32 R68, -RZ, R64.H0_H0 ;  /* 0x20000040ff447230 */ /* 0x000fe40000004100 */
[--C-:B------:R-:W-:Y:S02]  /*1910*/  HADD2.F32 R78, -RZ, R65.reuse.H0_H0 ;  /* 0x20000041ff4e7230 */ /* 0x100fe40000004100 */
[----:B------:R-:W-:Y:S02]  /*1920*/  HADD2.F32 R96, -RZ, R65.H1_H1 ;  /* 0x30000041ff607230 */ /* 0x000fe40000004100 */
[----:B------:R-:W-:-:S02]  /*1930*/  HADD2.F32 R80, -RZ, R66.H0_H0 ;  /* 0x20000042ff507230 */ /* 0x000fc40000004100 */
[----:B------:R-:W-:Y:S02]  /*1940*/  HADD2.F32 R64, -RZ, R64.H1_H1 ;  /* 0x30000040ff407230 */ /* 0x000fe40000004100 */
[----:B------:R-:W-:Y:S02]  /*1950*/  HADD2.F32 R66, -RZ, R66.H1_H1 ;  /* 0x30000042ff427230 */ /* 0x000fe40000004100 */
[----:B--2---:R-:W-:Y:S02]  /*1960*/  HADD2.F32 R67, -RZ, R21.H0_H0 ;  /* 0x20000015ff437230 */ /* 0x004fe40000004100 */
[----:B------:R-:W-:Y:S02]  /*1970*/  HADD2.F32 R79, -RZ, R22.H0_H0 ;  /* 0x20000016ff4f7230 */ /* 0x000fe40000004100 */
[----:B------:R-:W-:Y:S02]  /*1980*/  HADD2.F32 R83, -RZ, R23.H0_H0 ;  /* 0x20000017ff537230 */ /* 0x000fe40000004100 */
[----:B------:R-:W-:Y:S01]  /*1990*/  FFMA.FTZ R78, R78, R93, R67 ;  /* 0x0000005d4e4e7223 */ /* 0x000fe20000010043 */
[----:B------:R-:W-:-:S02]  /*19a0*/  HADD2.F32 R65, -RZ, R20.H0_H0 ;  /* 0x20000014ff417230 */ /* 0x000fc40000004100 */
[-C--:B------:R-:W-:Y:S01]  /*19b0*/  FFMA.FTZ R80, R80, R93.reuse, R79 ;  /* 0x0000005d50507223 */ /* 0x080fe2000001004f */
[----:B------:R-:W-:Y:S02]  /*19c0*/  HADD2.F32 R77, -RZ, R20.H1_H1 ;  /* 0x30000014ff4d7230 */ /* 0x000fe40000004100 */
[-C--:B------:R-:W-:Y:S01]  /*19d0*/  FFMA.FTZ R82, R82, R93.reuse, R83 ;  /* 0x0000005d52527223 */ /* 0x080fe20000010053 */
[----:B------:R-:W-:Y:S02]  /*19e0*/  HADD2.F32 R21, -RZ, R21.H1_H1 ;  /* 0x30000015ff157230 */ /* 0x000fe40000004100 */
[-C--:B------:R-:W-:Y:S01]  /*19f0*/  FFMA.FTZ R68, R68, R93.reuse, R65 ;  /* 0x0000005d44447223 */ /* 0x080fe20000010041 */
[----:B------:R-:W-:Y:S02]  /*1a00*/  HADD2.F32 R81, -RZ, R22.H1_H1 ;  /* 0x30000016ff517230 */ /* 0x000fe40000004100 */
[----:B------:R-:W-:Y:S01]  /*1a10*/  FFMA.FTZ R77, R64, R93, R77 ;  /* 0x0000005d404d7223 */ /* 0x000fe2000001004d */
[----:B------:R-:W-:-:S02]  /*1a20*/  HADD2.F32 R23, -RZ, R23.H1_H1 ;  /* 0x30000017ff177230 */ /* 0x000fc40000004100 */
[-C--:B------:R-:W-:Y:S01]  /*1a30*/  FFMA.FTZ R79, R96, R93.reuse, R21 ;  /* 0x0000005d604f7223 */ /* 0x080fe20000010015 */
[-C--:B------:R-:W-:Y:S01]  /*1a40*/  FFMA.FTZ R81, R66, R93.reuse, R81 ;  /* 0x0000005d42517223 */ /* 0x080fe20000010051 */
[----:B------:R-:W-:Y:S01]  /*1a50*/  F2FP.F16.F32.PACK_AB R20, R77, R68 ;  /* 0x000000444d14723e */ /* 0x000fe200000000ff */
[----:B------:R-:W-:Y:S02]  /*1a60*/  FFMA.FTZ R83, R98, R93, R23 ;  /* 0x0000005d62537223 */ /* 0x000fe40000010017 */
[----:B------:R-:W-:Y:S02]  /*1a70*/  F2FP.F16.F32.PACK_AB R21, R79, R78 ;  /* 0x0000004e4f15723e */ /* 0x000fe400000000ff */
[----:B------:R-:W-:Y:S02]  /*1a80*/  F2FP.F16.F32.PACK_AB R22, R81, R80 ;  /* 0x000000505116723e */ /* 0x000fe400000000ff */
[----:B------:R-:W-:Y:S01]  /*1a90*/  F2FP.F16.F32.PACK_AB R23, R83, R82 ;  /* 0x000000525317723e */ /* 0x000fe200000000ff */
[----:B------:R-:W-:Y:S06]  /*1aa0*/  BRA `(.L_x_4564) ;  /* 0x0000000000a07947 */ /* 0x000fec0003800000 */
.L_x_4563:
[----:B------:R-:W-:-:S04]  /*1ab0*/  UISETP.NE.U32.AND UP0, UPT, UR12, URZ, UPT ;  /* 0x000000ff0c00728c */ /* 0x000fc8000bf05070 */
[----:B------:R-:W-:-:S09]  /*1ac0*/  UISETP.NE.AND.EX UP0, UPT, UR13, URZ, UPT, UP0 ;  /* 0x000000ff0d00728c */ /* 0x000fd2000bf05300 */
[----:B------:R-:W-:Y:S05]  /*1ad0*/  BRA.U UP0, `(.L_x_4565) ;  /* 0x0000000100447547 */ /* 0x000fea000b800000 */
[--C-:B-----5:R-:W-:Y:S02]  /*1ae0*/  HADD2.F32 R80, -RZ, R65.reuse.H1_H1 ;  /* 0x30000041ff507230 */ /* 0x120fe40000004100 */
[----:B------:R-:W-:Y:S02]  /*1af0*/  HADD2.F32 R68, -RZ, R64.H0_H0 ;  /* 0x20000040ff447230 */ /* 0x000fe40000004100 */
[----:B------:R-:W-:Y:S02]  /*1b00*/  HADD2.F32 R82, -RZ, R66.H0_H0 ;  /* 0x20000042ff527230 */ /* 0x000fe40000004100 */
[-C--:B------:R-:W-:Y:S01]  /*1b10*/  FMUL.FTZ R79, R80, R93.reuse ;  /* 0x0000005d504f7220 */ /* 0x080fe20000410000 */
[----:B------:R-:W-:Y:S02]  /*1b20*/  HADD2.F32 R64, -RZ, R64.H1_H1 ;  /* 0x30000040ff407230 */ /* 0x000fe40000004100 */
[----:B------:R-:W-:Y:S01]  /*1b30*/  FMUL.FTZ R68, R68, R93 ;  /* 0x0000005d44447220 */ /* 0x000fe20000410000 */
[----:B------:R-:W-:-:S02]  /*1b40*/  HADD2.F32 R78, -RZ, R65.H0_H0 ;  /* 0x20000041ff4e7230 */ /* 0x000fc40000004100 */
        /* <DEDUP_REMOVED lines=10> */
.L_x_4565:
        /* <DEDUP_REMOVED lines=15> */
[-C--:B------:R-:W-:Y:S01]  /*1ce0*/  FMUL.FTZ R82, R82, R93.reuse ;  /* 0x0000005d52527220 */ /* 0x080fe20000410000 */
[----:B------:R-:W-:Y:S01]  /*1cf0*/  F2FP.F16.F32.PACK_AB R21, R79, R78 ;  /* 0x0000004e4f15723e */ /* 0x000fe200000000ff */
[----:B------:R-:W-:Y:S01]  /*1d00*/  FMUL.FTZ R83, R22, R93 ;  /* 0x0000005d16537220 */ /* 0x000fe20000410000 */
[----:B------:R-:W-:-:S04]  /*1d10*/  F2FP.F16.F32.PACK_AB R22, R81, R80 ;  /* 0x000000505116723e */ /* 0x000fc800000000ff */
[----:B------:R-:W-:-:S07]  /*1d20*/  F2FP.F16.F32.PACK_AB R23, R83, R82 ;  /* 0x000000525317723e */ /* 0x000fce00000000ff */
.L_x_4564:
[----:B------:R-:W0:Y:S02]  /*1d30*/  @P5 LDC.64 R64, c[0x0][0x3a8] ;  /* 0x0000ea00ff405b82 */ /* 0x000e240000000a00 */
[C---:B0-----:R-:W-:Y:S01]  /*1d40*/  @P5 IMAD.WIDE.U32 R64, R94.reuse, 0x10, R64 ;  /* 0x000000105e405825 */ /* 0x041fe200078e0040 */
[----:B------:R-:W-:-:S04]  /*1d50*/  IADD3 R94, PT, PT, R94, 0x20, RZ ;  /* 0x000000205e5e7810 */ /* 0x000fc80007ffe0ff */
[----:B------:R0:W-:Y:S03]  /*1d60*/  @P5 STG.E.128 desc[UR6][R64.64], R20 ;  /* 0x0000001440005986 */ /* 0x0001e6000c101d06 */
.L_x_4562:
[----:B------:R-:W-:Y:S05]  /*1d70*/  BSYNC.RECONVERGENT B0 ;  /* 0x0000000000007941 */ /* 0x000fea0003800200 */
.L_x_4561:
        /* <DEDUP_REMOVED lines=22> */
[----:B------:R-:W-:Y:S02]  /*1ee0*/  HADD2.F32 R91, -RZ, R23.H1_H1 ;  /* 0x30000017ff5b7230 */ /* 0x000fe40000004100 */
        /* <DEDUP_REMOVED lines=8> */
[--C-:B------:R-:W-:Y:S02]  /*1f70*/  HADD2.F32 R67, -RZ, R22.reuse.H0_H0 ;  /* 0x20000016ff437230 */ /* 0x100fe40000004100 */
[----:B------:R-:W-:Y:S01]  /*1f80*/  FFMA.FTZ R85, R64, R93, R85 ;  /* 0x0000005d40557223 */ /* 0x000fe20000010055 */
[----:B------:R-:W-:-:S02]  /*1f90*/  HADD2.F32 R89, -RZ, R22.H1_H1 ;  /* 0x30000016ff597230 */ /* 0x000fc40000004100 */
[-C--:B------:R-:W-:Y:S01]  /*1fa0*/  FFMA.FTZ R87, R96, R93.reuse, R21 ;  /* 0x0000005d60577223 */ /* 0x080fe20000010015 */
[----:B------:R-:W-:Y:S01]  /*1fb0*/  F2FP.F16.F32.PACK_AB R23, R91, R90 ;  /* 0x0000005a5b17723e */ /* 0x000fe200000000ff */
[-C--:B------:R-:W-:Y:S01]  /*1fc0*/  FFMA.FTZ R88, R88, R93.reuse, R67 ;  /* 0x0000005d58587223 */ /* 0x080fe20000010043 */
[----:B------:R-:W-:Y:S01]  /*1fd0*/  F2FP.F16.F32.PACK_AB R20, R85, R84 ;  /* 0x000000545514723e */ /* 0x000fe200000000ff */
[----:B------:R-:W-:Y:S01]  /*1fe0*/  FFMA.FTZ R89, R66, R93, R89 ;  /* 0x0000005d42597223 */ /* 0x000fe20000010059 */
[----:B------:R-:W-:-:S04]  /*1ff0*/  F2FP.F16.F32.PACK_AB R21, R87, R86 ;  /* 0x000000565715723e */ /* 0x000fc800000000ff */
[----:B------:R-:W-:Y:S01]  /*2000*/  F2FP.F16.F32.PACK_AB R22, R89, R88 ;  /* 0x000000585916723e */ /* 0x000fe200000000ff */
[----:B------:R-:W-:Y:S06]  /*2010*/  BRA `(.L_x_4569) ;  /* 0x0000000000a07947 */ /* 0x000fec0003800000 */
.L_x_4568:
[----:B------:R-:W-:-:S04]  /*2020*/  UISETP.NE.U32.AND UP0, UPT, UR12, URZ, UPT ;  /* 0x000000ff0c00728c */ /* 0x000fc8000bf05070 */
[----:B------:R-:W-:-:S09]  /*2030*/  UISETP.NE.AND.EX UP0, UPT, UR13, URZ, UPT, UP0 ;  /* 0x000000ff0d00728c */ /* 0x000fd2000bf05300 */
[----:B------:R-:W-:Y:S05]  /*2040*/  BRA.U UP0, `(.L_x_4570) ;  /* 0x0000000100447547 */ /* 0x000fea000b800000 */
[----:B-----5:R-:W-:Y:S02]  /*2050*/  HADD2.F32 R84, -RZ, R64.H0_H0 ;  /* 0x20000040ff547230 */ /* 0x020fe40000004100 */
[----:B------:R-:W-:Y:S02]  /*2060*/  HADD2.F32 R88, -RZ, R65.H1_H1 ;  /* 0x30000041ff587230 */ /* 0x000fe40000004100 */
[----:B------:R-:W-:Y:S02]  /*2070*/  HADD2.F32 R96, -RZ, R66.H0_H0 ;  /* 0x20000042ff607230 */ /* 0x000fe40000004100 */
[-C--:B------:R-:W-:Y:S01]  /*2080*/  FMUL.FTZ R84, R84, R93.reuse ;  /* 0x0000005d54547220 */ /* 0x080fe20000410000 */
[--C-:B------:R-:W-:Y:S02]  /*2090*/  HADD2.F32 R90, -RZ, R67.reuse.H0_H0 ;  /* 0x20000043ff5a7230 */ /* 0x100fe40000004100 */
[----:B------:R-:W-:Y:S01]  /*20a0*/  FMUL.FTZ R87, R88, R93 ;  /* 0x0000005d58577220 */ /* 0x000fe20000410000 */
[----:B------:R-:W-:-:S02]  /*20b0*/  HADD2.F32 R98, -RZ, R67.H1_H1 ;  /* 0x30000043ff627230 */ /* 0x000fc40000004100 */
[-C--:B------:R-:W-:Y:S01]  /*20c0*/  FMUL.FTZ R88, R96, R93.reuse ;  /* 0x0000005d60587220 */ /* 0x080fe20000410000 */
[----:B------:R-:W-:Y:S02]  /*20d0*/  HADD2.F32 R64, -RZ, R64.H1_H1 ;  /* 0x30000040ff407230 */ /* 0x000fe40000004100 */
[-C--:B------:R-:W-:Y:S01]  /*20e0*/  FMUL.FTZ R90, R90, R93.reuse ;  /* 0x0000005d5a5a7220 */ /* 0x080fe20000410000 */
[----:B------:R-:W-:Y:S02]  /*20f0*/  HADD2.F32 R86, -RZ, R65.H0_H0 ;  /* 0x20000041ff567230 */ /* 0x000fe40000004100 */
[-C--:B------:R-:W-:Y:S01]  /*2100*/  FMUL.FTZ R91, R98, R93.reuse ;  /* 0x0000005d625b7220 */ /* 0x080fe20000410000 */
[----:B------:R-:W-:Y:S02]  /*2110*/  HADD2.F32 R66, -RZ, R66.H1_H1 ;  /* 0x30000042ff427230 */ /* 0x000fe40000004100 */
[-C--:B------:R-:W-:Y:S01]  /*2120*/  FMUL.FTZ R85, R64, R93.reuse ;  /* 0x0000005d40557220 */ /* 0x080fe20000410000 */
[----:B------:R-:W-:-:S02]  /*2130*/  FMUL.FTZ R86, R86, R93 ;  /* 0x0000005d56567220 */ /* 0x000fc40000410000 */
[----:B------:R-:W-:Y:S01]  /*2140*/  FMUL.FTZ R89, R66, R93 ;  /* 0x0000005d42597220 */ /* 0x000fe20000410000 */
[----:B------:R-:W-:Y:S06]  /*2150*/  BRA `(.L_x_4569) ;  /* 0x0000000000507947 */ /* 0x000fec0003800000 */
.L_x_4570:
[----:B-----5:R-:W-:Y:S02]  /*2160*/  HADD2.F32 R84, -RZ, R64.H0_H0 ;  /* 0x20000040ff547230 */ /* 0x020fe40000004100 */
[----:B------:R-:W-:Y:S02]  /*2170*/  HADD2.F32 R88, -RZ, R66.H0_H0 ;  /* 0x20000042ff587230 */ /* 0x000fe40000004100 */
[--C-:B------:R-:W-:Y:S02]  /*2180*/  HADD2.F32 R90, -RZ, R67.reuse.H0_H0 ;  /* 0x20000043ff5a7230 */ /* 0x100fe40000004100 */
[-C--:B------:R-:W-:Y:S01]  /*2190*/  FMUL.FTZ R84, R84, R93.reuse ;  /* 0x0000005d54547220 */ /* 0x080fe20000410000 */
[----:B------:R-:W-:Y:S02]  /*21a0*/  HADD2.F32 R22, -RZ, R67.H1_H1 ;  /* 0x30000043ff167230 */ /* 0x000fe40000004100 */
[----:B------:R-:W-:Y:S01]  /*21b0*/  FMUL.FTZ R88, R88, R93 ;  /* 0x0000005d58587220 */ /* 0x000fe20000410000 */
[----:B------:R-:W-:-:S02]  /*21c0*/  HADD2.F32 R64, -RZ, R64.H1_H1 ;  /* 0x30000040ff407230 */ /* 0x000fc40000004100 */
[-C--:B------:R-:W-:Y:S01]  /*21d0*/  FMUL.FTZ R90, R90, R93.reuse ;  /* 0x0000005d5a5a7220 */ /* 0x080fe20000410000 */
[--C-:B------:R-:W-:Y:S02]  /*21e0*/  HADD2.F32 R86, -RZ, R65.reuse.H0_H0 ;  /* 0x20000041ff567230 */ /* 0x100fe40000004100 */
[-C--:B------:R-:W-:Y:S01]  /*21f0*/  FMUL.FTZ R91, R22, R93.reuse ;  /* 0x0000005d165b7220 */ /* 0x080fe20000410000 */
[----:B------:R-:W-:Y:S02]  /*2200*/  HADD2.F32 R20, -RZ, R65.H1_H1 ;  /* 0x30000041ff147230 */ /* 0x000fe40000004100 */
[-C--:B------:R-:W-:Y:S01]  /*2210*/  FMUL.FTZ R85, R64, R93.reuse ;  /* 0x0000005d40557220 */ /* 0x080fe20000410000 */
[----:B------:R-:W-:Y:S02]  /*2220*/  HADD2.F32 R66, -RZ, R66.H1_H1 ;  /* 0x30000042ff427230 */ /* 0x000fe40000004100 */
[-C--:B------:R-:W-:Y:S01]  /*2230*/  FMUL.FTZ R86, R86, R93.reuse ;  /* 0x0000005d56567220 */ /* 0x080fe20000410000 */
[----:B------:R-:W-:Y:S01]  /*2240*/  F2FP.F16.F32.PACK_AB R23, R91, R90 ;  /* 0x0000005a5b17723e */ /* 0x000fe200000000ff */
[-C--:B------:R-:W-:Y:S01]  /*2250*/  FMUL.FTZ R87, R20, R93.reuse ;  /* 0x0000005d14577220 */ /* 0x080fe20000410000 */
[----:B------:R-:W-:Y:S01]  /*2260*/  F2FP.F16.F32.PACK_AB R20, R85, R84 ;  /* 0x000000545514723e */ /* 0x000fe200000000ff */
[----:B------:R-:W-:-:S03]  /*2270*/  FMUL.FTZ R89, R66, R93 ;  /* 0x0000005d42597220 */ /* 0x000fc60000410000 */
[----:B------:R-:W-:Y:S02]  /*2280*/  F2FP.F16.F32.PACK_AB R21, R87, R86 ;  /* 0x000000565715723e */ /* 0x000fe400000000ff */
[----:B------:R-:W-:-:S07]  /*2290*/  F2FP.F16.F32.PACK_AB R22, R89, R88 ;  /* 0x000000585916723e */ /* 0x000fce00000000ff */
.L_x_4569:
[----:B------:R-:W0:Y:S02]  /*22a0*/  @P5 LDC.64 R64, c[0x0][0x3a8] ;  /* 0x0000ea00ff405b82 */ /* 0x000e240000000a00 */
[----:B0-----:R-:W-:-:S05]  /*22b0*/  @P5 IMAD.WIDE.U32 R64, R94, 0x10, R64 ;  /* 0x000000105e405825 */ /* 0x001fca00078e0040 */
[----:B------:R0:W-:Y:S02]  /*22c0*/  @P5 STG.E.128 desc[UR6][R64.64], R20 ;  /* 0x0000001440005986 */ /* 0x0001e4000c101d06 */
.L_x_4567:
[----:B------:R-:W-:Y:S05]  /*22d0*/  BSYNC.RECONVERGENT B0 ;  /* 0x0000000000007941 */ /* 0x000fea0003800200 */
.L_x_4566:
[----:B0-----:R-:W-:Y:S01]  /*22e0*/  FADD.FTZ R64, RZ, R76 ;  /* 0x0000004cff407221 */ /* 0x001fe20000010000 */
[C---:B------:R-:W-:Y:S01]  /*22f0*/  ISETP.GT.U32.AND P2, PT, R0.reuse, 0x3f, PT ;  /* 0x0000003f0000780c */ /* 0x040fe20003f44070 */
[----:B------:R-:W-:Y:S01]  /*2300*/  UMOV UR9, 0xffffffff ;  /* 0xffffffff00097882 */ /* 0x000fe20000000000 */
[C---:B------:R-:W-:Y:S01]  /*2310*/  ISETP.GT.U32.AND P1, PT, R0.reuse, 0x5f, PT ;  /* 0x0000005f0000780c */ /* 0x040fe20003f24070 */
[----:B------:R-:W-:Y:S01]  /*2320*/  FADD.FTZ R64, R69, R64 ;  /* 0x0000004045407221 */ /* 0x000fe20000010000 */
[C---:B------:R-:W-:Y:S02]  /*2330*/  ISETP.GT.U32.AND P0, PT, R0.reuse, 0x7f, PT ;  /* 0x0000007f0000780c */ /* 0x040fe40003f04070 */
[----:B------:R-:W-:Y:S01]  /*2340*/  ISETP.GT.U32.AND P6, PT, R0, 0x9f, PT ;  /* 0x0000009f0000780c */ /* 0x000fe20003fc4070 */
[----:B------:R-:W-:-:S03]  /*2350*/  FADD.FTZ R65, R75, R64 ;  /* 0x000000404b417221 */ /* 0x000fc60000010000 */
[----:B------:R-:W-:Y:S01]  /*2360*/  P2R R66, PR, RZ, 0x40 ;  /* 0x00000040ff427803 */ /* 0x000fe20000000000 */
        /* <DEDUP_REMOVED lines=144> */
.L_x_4594:
        /* <DEDUP_REMOVED lines=19> */
[----:B-----5:R-:W-:Y:S02]  /*2da0*/  HADD2.F32 R93, -RZ, R61.H0_H0 ;  /* 0x2000003dff5d7230 */ /* 0x020fe40000004100 */
[----:B------:R-:W-:Y:S01]  /*2db0*/  FADD.FTZ R96, R73, -R94 ;  /* 0x8000005e49607221 */ /* 0x000fe20000010000 */
[----:B------:R-:W-:Y:S02]  /*2dc0*/  HADD2.F32 R97, -RZ, R57.H0_H0 ;  /* 0x20000039ff617230 */ /* 0x000fe40000004100 */
[C---:B------:R-:W-:Y:S01]  /*2dd0*/  FMUL.FTZ R92, R95.reuse, R92 ;  /* 0x0000005c5f5c7220 */ /* 0x040fe20000410000 */
[----:B------:R-:W-:Y:S02]  /*2de0*/  HADD2.F32 R99, -RZ, R62.H0_H0 ;  /* 0x2000003eff637230 */ /* 0x000fe40000004100 */
[----:B------:R-:W-:Y:S01]  /*2df0*/  FMUL.FTZ R66, R95, R66 ;  /* 0x000000425f427220 */ /* 0x000fe20000410000 */
[----:B------:R-:W-:-:S02]  /*2e00*/  HADD2.F32 R101, -RZ, R58.H0_H0 ;  /* 0x2000003aff657230 */ /* 0x000fc40000004100 */
[----:B------:R-:W-:Y:S01]  /*2e10*/  FMUL.FTZ R98, R95, R96 ;  /* 0x000000605f627220 */ /* 0x000fe20000410000 */
[----:B------:R-:W-:Y:S02]  /*2e20*/  HADD2.F32 R103, -RZ, R63.H0_H0 ;  /* 0x2000003fff677230 */ /* 0x000fe40000004100 */
[----:B------:R-:W-:Y:S01]  /*2e30*/  FFMA.FTZ R96, R66, R93, R97 ;  /* 0x0000005d42607223 */ /* 0x000fe20000010061 */
[----:B------:R-:W-:Y:S02]  /*2e40*/  HADD2.F32 R105, -RZ, R59.H0_H0 ;  /* 0x2000003bff697230 */ /* 0x000fe40000004100 */
[----:B------:R-:W-:Y:S01]  /*2e50*/  FFMA.FTZ R101, R92, R99, R101 ;  /* 0x000000635c657223 */ /* 0x000fe20000010065 */
[----:B------:R-:W-:Y:S01]  /*2e60*/  FADD.FTZ R64, R76, -R94 ;  /* 0x8000005e4c407221 */ /* 0x000fe20000010000 */
[----:B------:R-:W0:Y:S01]  /*2e70*/  LDC.64 R92, c[0x0][0x428] ;  /* 0x00010a00ff5c7b82 */ /* 0x000e220000000a00 */
[----:B------:R-:W-:Y:S02]  /*2e80*/  HADD2.F32 R65, -RZ, R60.H0_H0 ;  /* 0x2000003cff417230 */ /* 0x000fe40000004100 */
[----:B------:R-:W-:Y:S01]  /*2e90*/  FFMA.FTZ R102, R98, R103, R105 ;  /* 0x0000006762667223 */ /* 0x000fe20000010069 */
[----:B------:R-:W-:-:S02]  /*2ea0*/  HADD2.F32 R67, -RZ, R56.H0_H0 ;  /* 0x20000038ff437230 */ /* 0x000fc40000004100 */
[----:B------:R-:W-:Y:S01]  /*2eb0*/  FMUL.FTZ R64, R95, R64 ;  /* 0x000000405f407220 */ /* 0x000fe20000410000 */
[--C-:B------:R-:W-:Y:S01]  /*2ec0*/  FADD.FTZ R98, R70, -R94.reuse ;  /* 0x8000005e46627221 */ /* 0x100fe20000010000 */
[--C-:B------:R-:W-:Y:S01]  /*2ed0*/  FADD.FTZ R66, R69, -R94.reuse ;  /* 0x8000005e45427221 */ /* 0x100fe20000010000 */
[--C-:B------:R-:W-:Y:S01]  /*2ee0*/  FADD.FTZ R100, R71, -R94.reuse ;  /* 0x8000005e47647221 */ /* 0x100fe20000010000 */
[----:B------:R-:W-:Y:S01]  /*2ef0*/  FADD.FTZ R104, R72, -R94 ;  /* 0x8000005e48687221 */ /* 0x000fe20000010000 */
[----:B------:R-:W-:Y:S01]  /*2f00*/  FFMA.FTZ R64, R64, R65, R67 ;  /* 0x0000004140407223 */ /* 0x000fe20000010043 */
[----:B------:R-:W-:Y:S02]  /*2f10*/  HADD2.F32 R97, -RZ, R61.H1_H1 ;  /* 0x3000003dff617230 */ /* 0x000fe40000004100 */
[C---:B------:R-:W-:Y:S01]  /*2f20*/  FMUL.FTZ R98, R95.reuse, R98 ;  /* 0x000000625f627220 */ /* 0x040fe20000410000 */
[----:B------:R-:W-:Y:S02]  /*2f30*/  HADD2.F32 R99, -RZ, R57.H1_H1 ;  /* 0x30000039ff637230 */ /* 0x000fe40000004100 */
[----:B------:R-:W-:Y:S01]  /*2f40*/  FMUL.FTZ R104, R95, R104 ;  /* 0x000000685f687220 */ /* 0x000fe20000410000 */
[----:B------:R-:W-:-:S02]  /*2f50*/  HADD2.F32 R65, -RZ, R60.H1_H1 ;  /* 0x3000003cff417230 */ /* 0x000fc40000004100 */
[C---:B------:R-:W-:Y:S01]  /*2f60*/  FMUL.FTZ R100, R95.reuse, R100 ;  /* 0x000000645f647220 */ /* 0x040fe20000410000 */
[----:B------:R-:W-:Y:S02]  /*2f70*/  HADD2.F32 R67, -RZ, R56.H1_H1 ;  /* 0x30000038ff437230 */ /* 0x000fe40000004100 */
[----:B------:R-:W-:Y:S01]  /*2f80*/  FMUL.FTZ R66, R95, R66 ;  /* 0x000000425f427220 */ /* 0x000fe20000410000 */
[----:B------:R-:W-:Y:S02]  /*2f90*/  HADD2.F32 R103, -RZ, R62.H1_H1 ;  /* 0x3000003eff677230 */ /* 0x000fe40000004100 */
[----:B------:R-:W-:Y:S01]  /*2fa0*/  FFMA.FTZ R99, R98, R97, R99 ;  /* 0x0000006162637223 */ /* 0x000fe20000010063 */
[----:B------:R-:W-:Y:S02]  /*2fb0*/  HADD2.F32 R105, -RZ, R58.H1_H1 ;  /* 0x3000003aff697230 */ /* 0x000fe40000004100 */
[----:B------:R-:W-:Y:S01]  /*2fc0*/  FFMA.FTZ R97, R66, R65, R67 ;  /* 0x0000004142617223 */ /* 0x000fe20000010043 */
[----:B------:R-:W-:-:S02]  /*2fd0*/  HADD2.F32 R107, -RZ, R63.H1_H1 ;  /* 0x3000003fff6b7230 */ /* 0x000fc40000004100 */
[----:B------:R-:W-:Y:S02]  /*2fe0*/  HADD2.F32 R109, -RZ, R59.H1_H1 ;  /* 0x3000003bff6d7230 */ /* 0x000fe40000004100 */
[----:B------:R-:W-:Y:S01]  /*2ff0*/  FFMA.FTZ R100, R100, R103, R105 ;  /* 0x0000006764647223 */ /* 0x000fe20000010069 */
[----:B------:R-:W-:Y:S01]  /*3000*/  F2FP.F16.F32.PACK_AB R65, R99, R96 ;  /* 0x000000606341723e */ /* 0x000fe200000000ff */
[----:B0-----:R-:W-:Y:S01]  /*3010*/  IMAD.WIDE.U32 R92, R3, 0x10, R92 ;  /* 0x00000010035c7825 */ /* 0x001fe200078e005c */
[----:B------:R-:W-:-:S03]  /*3020*/  F2FP.F16.F32.PACK_AB R64, R97, R64 ;  /* 0x000000406140723e */ /* 0x000fc600000000ff */
[----:B------:R-:W-:Y:S01]  /*3030*/  FFMA.FTZ R107, R104, R107, R109 ;  /* 0x0000006b686b7223 */ /* 0x000fe2000001006d */
[----:B------:R-:W-:Y:S02]  /*3040*/  F2FP.F16.F32.PACK_AB R66, R100, R101 ;  /* 0x000000656442723e */ /* 0x000fe400000000ff */
[----:B------:R-:W-:Y:S02]  /*3050*/  IADD3 R3, PT, PT, R3, 0x20, RZ ;  /* 0x0000002003037810 */ /* 0x000fe40007ffe0ff */
[----:B------:R-:W-:-:S05]  /*3060*/  F2FP.F16.F32.PACK_AB R67, R107, R102 ;  /* 0x000000666b43723e */ /* 0x000fca00000000ff */
[----:B------:R1:W-:Y:S02]  /*3070*/  STG.E.128 desc[UR6][R92.64], R64 ;  /* 0x000000405c007986 */ /* 0x0003e4000c101d06 */
.L_x_4573:
[----:B------:R-:W-:Y:S05]  /*3080*/  BSYNC.RECONVERGENT B0 ;  /* 0x0000000000007941 */ /* 0x000fea0003800200 */
.L_x_4572:
[----:B------:R-:W-:Y:S01]  /*3090*/  ISETP.GE.U32.AND P0, PT, R0, 0x40, PT ;  /* 0x000000400000780c */ /* 0x000fe20003f06070 */
[----:B------:R-:W-:-:S12]  /*30a0*/  BSSY.RECONVERGENT B0, `(.L_x_4574) ;  /* 0x0000032000007945 */ /* 0x000fd80003800200 */
[----:B------:R-:W-:Y:S05]  /*30b0*/  @!P0 BRA `(.L_x_4575) ;  /* 0x0000000000c08947 */ /* 0x000fea0003800000 */
[--C-:B-1----:R-:W-:Y:S01]  /*30c0*/  FADD.FTZ R92, R17, -R94.reuse ;  /* 0x8000005e115c7221 */ /* 0x102fe20000010000 */
        /* <DEDUP_REMOVED lines=47> */
.L_x_4575:
[----:B------:R-:W-:Y:S05]  /*33c0*/  BSYNC.RECONVERGENT B0 ;  /* 0x0000000000007941 */ /* 0x000fea0003800200 */
.L_x_4574:
[----:B------:R-:W-:Y:S01]  /*33d0*/  ISETP.GE.U32.AND P0, PT, R0, 0x60, PT ;  /* 0x000000600000780c */ /* 0x000fe20003f06070 */
[----:B------:R-:W-:-:S12]  /*33e0*/  BSSY.RECONVERGENT B0, `(.L_x_4576) ;  /* 0x0000032000007945 */ /* 0x000fd80003800200 */
[----:B------:R-:W-:Y:S05]  /*33f0*/  @!P0 BRA `(.L_x_4577) ;  /* 0x0000000000c08947 */ /* 0x000fea0003800000 */
[--C-:B-12---:R-:W-:Y:S01]  /*3400*/  FADD.FTZ R92, R9, -R94.reuse ;  /* 0x8000005e095c7221 */ /* 0x106fe20000010000 */
        /* <DEDUP_REMOVED lines=47> */
.L_x_4577:
[----:B------:R-:W-:Y:S05]  /*3700*/  BSYNC.RECONVERGENT B0 ;  /* 0x0000000000007941 */ /* 0x000fea0003800200 */
.L_x_4576:
[----:B------:R-:W-:Y:S01]  /*3710*/  ISETP.GE.U32.AND P0, PT, R0, 0x80, PT ;  /* 0x000000800000780c */ /* 0x000fe20003f06070 */
[----:B------:R-:W-:-:S12]  /*3720*/  BSSY.RECONVERGENT B0, `(.L_x_4578) ;  /* 0x0000032000007945 */ /* 0x000fd80003800200 */
[----:B------:R-:W-:Y:S05]  /*3730*/  @!P0 BRA `(.L_x_4579) ;  /* 0x0000000000c08947 */ /* 0x000fea0003800000 */
[--C-:B-123--:R-:W-:Y:S01]  /*3740*/  FADD.FTZ R92, R80, -R94.reuse ;  /* 0x8000005e505c7221 */ /* 0x10efe20000010000 */
        /* <DEDUP_REMOVED lines=47> */
.L_x_4579:
[----:B------:R-:W-:Y:S05]  /*3a40*/  BSYNC.RECONVERGENT B0 ;  /* 0x0000000000007941 */ /* 0x000fea0003800200 */
.L_x_4578:
        /* <DEDUP_REMOVED lines=12> */
[----:B-----5:R-:W-:Y:S02]  /*3b10*/  HADD2.F32 R99, -RZ, R30.H0_H0 ;  /* 0x2000001eff637230 */ /* 0x020fe40000004100 */
[----:B------:R-:W-:Y:S01]  /*3b20*/  FMUL.FTZ R102, R95, R102 ;  /* 0x000000665f667220 */ /* 0x000fe20000410000 */
[----:B------:R-:W-:-:S02]  /*3b30*/  HADD2.F32 R101, -RZ, R26.H0_H0 ;  /* 0x2000001aff657230 */ /* 0x000fc40000004100 */
[C---:B------:R-:W-:Y:S01]  /*3b40*/  FMUL.FTZ R67, R95.reuse, R66 ;  /* 0x000000425f437220 */ /* 0x040fe20000410000 */
[----:B------:R-:W-:Y:S02]  /*3b50*/  HADD2.F32 R92, -RZ, R28.H0_H0 ;  /* 0x2000001cff5c7230 */ /* 0x000fe40000004100 */
[C---:B------:R-:W-:Y:S01]  /*3b60*/  FMUL.FTZ R98, R95.reuse, R98 ;  /* 0x000000625f627220 */ /* 0x040fe20000410000 */
[----:B------:R-:W-:Y:S02]  /*3b70*/  HADD2.F32 R94, -RZ, R24.H0_H0 ;  /* 0x20000018ff5e7230 */ /* 0x000fe40000004100 */
[C---:B------:R-:W-:Y:S01]  /*3b80*/  FMUL.FTZ R66, R95.reuse, R96 ;  /* 0x000000605f427220 */ /* 0x040fe20000410000 */
[----:B------:R-:W-:Y:S02]  /*3b90*/  HADD2.F32 R93, -RZ, R29.H0_H0 ;  /* 0x2000001dff5d7230 */ /* 0x000fe40000004100 */
[----:B------:R-:W-:Y:S01]  /*3ba0*/  FMUL.FTZ R100, R95, R100 ;  /* 0x000000645f647220 */ /* 0x000fe20000410000 */
[----:B------:R-:W-:-:S02]  /*3bb0*/  HADD2.F32 R97, -RZ, R25.H0_H0 ;  /* 0x20000019ff617230 */ /* 0x000fc40000004100 */
[C---:B------:R-:W-:Y:S01]  /*3bc0*/  FMUL.FTZ R104, R95.reuse, R104 ;  /* 0x000000685f687220 */ /* 0x040fe20000410000 */
[C---:B------:R-:W-:Y:S01]  /*3bd0*/  FMUL.FTZ R106, R95.reuse, R106 ;  /* 0x0000006a5f6a7220 */ /* 0x040fe20000410000 */
[----:B------:R-:W-:Y:S01]  /*3be0*/  FMUL.FTZ R108, R95, R108 ;  /* 0x0000006c5f6c7220 */ /* 0x000fe20000410000 */
[----:B------:R-:W-:Y:S01]  /*3bf0*/  FFMA.FTZ R101, R102, R99, R101 ;  /* 0x0000006366657223 */ /* 0x000fe20000010065 */
[----:B------:R-:W-:Y:S01]  /*3c00*/  FFMA.FTZ R94, R67, R92, R94 ;  /* 0x0000005c435e7223 */ /* 0x000fe2000001005e */
[----:B------:R-:W-:Y:S01]  /*3c10*/  FFMA.FTZ R97, R98, R93, R97 ;  /* 0x0000005d62617223 */ /* 0x000fe20000010061 */
[----:B------:R-:W-:Y:S02]  /*3c20*/  HADD2.F32 R95, -RZ, R29.H1_H1 ;  /* 0x3000001dff5f7230 */ /* 0x000fe40000004100 */
[----:B------:R-:W-:Y:S02]  /*3c30*/  HADD2.F32 R99, -RZ, R25.H1_H1 ;  /* 0x30000019ff637230 */ /* 0x000fe40000004100 */
[----:B------:R-:W-:-:S02]  /*3c40*/  HADD2.F32 R67, -RZ, R28.H1_H1 ;  /* 0x3000001cff437230 */ /* 0x000fc40000004100 */
[----:B------:R-:W-:Y:S02]  /*3c50*/  HADD2.F32 R103, -RZ, R30.H1_H1 ;  /* 0x3000001eff677230 */ /* 0x000fe40000004100 */
[----:B------:R-:W-:Y:S01]  /*3c60*/  FFMA.FTZ R100, R100, R95, R99 ;  /* 0x0000005f64647223 */ /* 0x000fe20000010063 */
[----:B------:R-:W-:Y:S02]  /*3c70*/  HADD2.F32 R107, -RZ, R31.H0_H0 ;  /* 0x2000001fff6b7230 */ /* 0x000fe40000004100 */
[----:B------:R-:W-:Y:S02]  /*3c80*/  HADD2.F32 R109, -RZ, R27.H0_H0 ;  /* 0x2000001bff6d7230 */ /* 0x000fe40000004100 */
[----:B------:R-:W-:Y:S02]  /*3c90*/  HADD2.F32 R111, -RZ, R31.H1_H1 ;  /* 0x3000001fff6f7230 */ /* 0x000fe40000004100 */
[----:B------:R-:W-:Y:S02]  /*3ca0*/  HADD2.F32 R113, -RZ, R27.H1_H1 ;  /* 0x3000001bff717230 */ /* 0x000fe40000004100 */
[----:B------:R-:W-:Y:S01]  /*3cb0*/  FFMA.FTZ R106, R106, R107, R109 ;  /* 0x0000006b6a6a7223 */ /* 0x000fe2000001006d */
[----:B------:R-:W-:-:S02]  /*3cc0*/  HADD2.F32 R105, -RZ, R26.H1_H1 ;  /* 0x3000001aff697230 */ /* 0x000fc40000004100 */
[----:B------:R-:W-:Y:S02]  /*3cd0*/  HADD2.F32 R93, -RZ, R24.H1_H1 ;  /* 0x30000018ff5d7230 */ /* 0x000fe40000004100 */
[----:B------:R-:W-:Y:S01]  /*3ce0*/  FFMA.FTZ R111, R108, R111, R113 ;  /* 0x0000006f6c6f7223 */ /* 0x000fe20000010071 */
[----:B------:R-:W-:Y:S02]  /*3cf0*/  FFMA.FTZ R104, R104, R103, R105 ;  /* 0x0000006768687223 */ /* 0x000fe40000010069 */
[----:B------:R-:W-:Y:S01]  /*3d00*/  FFMA.FTZ R95, R66, R67, R93 ;  /* 0x00000043425f7223 */ /* 0x000fe2000001005d */
[----:B0-----:R-:W-:Y:S01]  /*3d10*/  IMAD.WIDE.U32 R92, R3, 0x10, R64 ;  /* 0x00000010035c7825 */ /* 0x001fe200078e0040 */
[----:B------:R-:W-:Y:S02]  /*3d20*/  F2FP.F16.F32.PACK_AB R67, R111, R106 ;  /* 0x0000006a6f43723e */ /* 0x000fe400000000ff */
[----:B------:R-:W-:Y:S02]  /*3d30*/  F2FP.F16.F32.PACK_AB R66, R104, R101 ;  /* 0x000000656842723e */ /* 0x000fe400000000ff */
[----:B------:R-:W-:-:S02]  /*3d40*/  F2FP.F16.F32.PACK_AB R65, R100, R97 ;  /* 0x000000616441723e */ /* 0x000fc400000000ff */
[----:B------:R-:W-:-:S05]  /*3d50*/  F2FP.F16.F32.PACK_AB R64, R95, R94 ;  /* 0x0000005e5f40723e */ /* 0x000fca00000000ff */
[----:B------:R0:W-:Y:S02]  /*3d60*/  STG.E.128 desc[UR6][R92.64], R64 ;  /* 0x000000405c007986 */ /* 0x0001e4000c101d06 */
.L_x_4581:
[----:B------:R-:W-:Y:S05]  /*3d70*/  BSYNC.RECONVERGENT B0 ;  /* 0x0000000000007941 */ /* 0x000fea0003800200 */
.L_x_4580:
[----:B01234-:R-:W0:Y:S02]  /*3d80*/  LDC.64 R64, c[0x0][0x380] ;  /* 0x0000e000ff407b82 */ /* 0x01fe240000000a00 */
[----:B0-----:R-:W-:-:S04]  /*3d90*/  LEA R2, R64, R2, 0x2 ;  /* 0x0000000240027211 */ /* 0x001fc800078e10ff */
[----:B------:R-:W-:-:S13]  /*3da0*/  ISETP.GE.AND P0, PT, R2, R65, PT ;  /* 0x000000410200720c */ /* 0x000fda0003f06270 */
[----:B------:R-:W-:Y:S05]  /*3db0*/  @!P0 BRA `(.L_x_4582) ;  /* 0xffffffc800508947 */ /* 0x000fea000383ffff */
[----:B------:R-:W-:Y:S05]  /*3dc0*/  EXIT ;  /* 0x000000000000794d */ /* 0x000fea0003800000 */
.L_x_4571:
        /* <DEDUP_REMOVED lines=8> */
.L_x_4584:
[----:B------:R-:W-:Y:S05]  /*3e50*/  BSYNC B0 ;  /* 0x0000000000007941 */ /* 0x000fea0003800000 */
.L_x_4583:
        /* <DEDUP_REMOVED lines=10> */
.L_x_4585:
[----:B------:R-:W-:Y:S01]  /*3f00*/  HFMA2 R100, -RZ, RZ, 0, 2.384185791015625e-07 ;  /* 0x00000004ff647431 */ /* 0x000fe200000001ff */
[----:B------:R-:W-:-:S05]  /*3f10*/  MOV R67, R97 ;  /* 0x0000006100437202 */ /* 0x000fca0000000f00 */
[----:B------:R-:W-:-:S05]  /*3f20*/  FADD.FTZ R67, R66, R67 ;  /* 0x0000004342437221 */ /* 0x000fca0000010000 */
[----:B------:R-:W-:-:S07]  /*3f30*/  MOV R99, R67 ;  /* 0x0000004300637202 */ /* 0x000fce0000000f00 */
[----:B------:R-:W-:Y:S05]  /*3f40*/  WARPSYNC.COLLECTIVE R98, `(.L_x_4586) ;  /* 0x0000000062087348 */ /* 0x000fea0003c00000 */
[----:B------:R0:W1:Y:S02]  /*3f50*/  SHFL.BFLY P6, R97, R99, R100, R101 ;  /* 0x0c00006463617389 */ /* 0x00006400000c0065 */
[----:B01----:R-:W-:Y:S05]  /*3f60*/  ENDCOLLECTIVE ;  /* 0x000000000000791b */ /* 0x003fea0003800000 */
.L_x_4586:
[----:B------:R-:W-:Y:S01]  /*3f70*/  HFMA2 R100, -RZ, RZ, 0, 4.76837158203125e-07 ;  /* 0x00000008ff647431 */ /* 0x000fe200000001ff */
[----:B------:R-:W-:-:S05]  /*3f80*/  MOV R64, R97 ;  /* 0x0000006100407202 */ /* 0x000fca0000000f00 */
[----:B------:R-:W-:-:S05]  /*3f90*/  FADD.FTZ R94, R67, R64 ;  /* 0x00000040435e7221 */ /* 0x000fca0000010000 */
[----:B------:R-:W-:-:S07]  /*3fa0*/  MOV R99, R94 ;  /* 0x0000005e00637202 */ /* 0x000fce0000000f00 */
[----:B------:R-:W-:Y:S05]  /*3fb0*/  WARPSYNC.COLLECTIVE R98, `(.L_x_4587) ;  /* 0x0000000062087348 */ /* 0x000fea0003c00000 */
[----:B------:R0:W1:Y:S02]  /*3fc0*/  SHFL.BFLY P6, R97, R99, R100, R101 ;  /* 0x0c00006463617389 */ /* 0x00006400000c0065 */
[----:B01----:R-:W-:Y:S05]  /*3fd0*/  ENDCOLLECTIVE ;  /* 0x000000000000791b */ /* 0x003fea0003800000 */
.L_x_4587:
[----:B------:R-:W-:Y:S01]  /*3fe0*/  HFMA2 R100, -RZ, RZ, 0, 9.5367431640625e-07 ;  /* 0x00000010ff647431 */ /* 0x000fe200000001ff */
[----:B------:R-:W-:-:S05]  /*3ff0*/  MOV R93, R97 ;  /* 0x00000061005d7202 */ /* 0x000fca0000000f00 */
[----:B------:R-:W-:-:S05]  /*4000*/  FADD.FTZ R96, R94, R93 ;  /* 0x0000005d5e607221 */ /* 0x000fca0000010000 */
[----:B------:R-:W-:-:S07]  /*4010*/  MOV R99, R96 ;  /* 0x0000006000637202 */ /* 0x000fce0000000f00 */
[----:B------:R-:W-:Y:S05]  /*4020*/  WARPSYNC.COLLECTIVE R98, `(.L_x_4588) ;  /* 0x0000000062087348 */ /* 0x000fea0003c00000 */
[----:B------:R0:W1:Y:S02]  /*4030*/  SHFL.BFLY P6, R97, R99, R100, R101 ;  /* 0x0c00006463617389 */ /* 0x00006400000c0065 */
[----:B01----:R-:W-:Y:S05]  /*4040*/  ENDCOLLECTIVE ;  /* 0x000000000000791b */ /* 0x003fea0003800000 */
.L_x_4588:
[----:B------:R-:W-:Y:S01]  /*4050*/  HFMA2 R100, -RZ, RZ, 0, 5.9604644775390625e-08 ;  /* 0x00000001ff647431 */ /* 0x000fe200000001ff */
[----:B------:R-:W-:Y:S02]  /*4060*/  MOV R93, R97 ;  /* 0x00000061005d7202 */ /* 0x000fe40000000f00 */
[----:B------:R-:W-:-:S03]  /*4070*/  ISETP.GT.U32.AND P6, PT, R0, 0x9f, PT ;  /* 0x0000009f0000780c */ /* 0x000fc60003fc4070 */
        /* <DEDUP_REMOVED lines=87> */
.L_x_4589:
[----:B------:R-:W-:Y:S01]  /*45f0*/  HFMA2 R100, -RZ, RZ, 0, 1.1920928955078125e-07 ;  /* 0x00000002ff647431 */ /* 0x000fe200000001ff */
[----:B------:R-:W-:-:S05]  /*4600*/  MOV R65, R97 ;  /* 0x0000006100417202 */ /* 0x000fca0000000f00 */
[----:B------:R-:W-:-:S05]  /*4610*/  FADD.FTZ R65, R64, R65 ;  /* 0x0000004140417221 */ /* 0x000fca0000010000 */
[----:B------:R-:W-:-:S07]  /*4620*/  MOV R99, R65 ;  /* 0x0000004100637202 */ /* 0x000fce0000000f00 */
[----:B------:R-:W-:Y:S05]  /*4630*/  WARPSYNC.COLLECTIVE R98, `(.L_x_4590) ;  /* 0x0000000062087348 */ /* 0x000fea0003c00000 */
[----:B------:R0:W1:Y:S02]  /*4640*/  SHFL.BFLY P6, R97, R99, R100, R101 ;  /* 0x0c00006463617389 */ /* 0x00006400000c0065 */
[----:B01----:R-:W-:Y:S05]  /*4650*/  ENDCOLLECTIVE ;  /* 0x000000000000791b */ /* 0x003fea0003800000 */
.L_x_4590:
[----:B------:R-:W-:Y:S01]  /*4660*/  HFMA2 R100, -RZ, RZ, 0, 2.384185791015625e-07 ;  /* 0x00000004ff647431 */ /* 0x000fe200000001ff */
[----:B------:R-:W-:-:S05]  /*4670*/  MOV R66, R97 ;  /* 0x0000006100427202 */ /* 0x000fca0000000f00 */
[----:B------:R-:W-:-:S05]  /*4680*/  FADD.FTZ R66, R65, R66 ;  /* 0x0000004241427221 */ /* 0x000fca0000010000 */
[----:B------:R-:W-:-:S07]  /*4690*/  MOV R99, R66 ;  /* 0x0000004200637202 */ /* 0x000fce0000000f00 */
[----:B------:R-:W-:Y:S05]  /*46a0*/  WARPSYNC.COLLECTIVE R98, `(.L_x_4591) ;  /* 0x0000000062087348 */ /* 0x000fea0003c00000 */
[----:B------:R0:W1:Y:S02]  /*46b0*/  SHFL.BFLY P6, R97, R99, R100, R101 ;  /* 0x0c00006463617389 */ /* 0x00006400000c0065 */
[----:B01----:R-:W-:Y:S05]  /*46c0*/  ENDCOLLECTIVE ;  /* 0x000000000000791b */ /* 0x003fea0003800000 */
.L_x_4591:
[----:B------:R-:W-:Y:S01]  /*46d0*/  HFMA2 R100, -RZ, RZ, 0, 4.76837158203125e-07 ;  /* 0x00000008ff647431 */ /* 0x000fe200000001ff */
[----:B------:R-:W-:-:S05]  /*46e0*/  MOV R67, R97 ;  /* 0x0000006100437202 */ /* 0x000fca0000000f00 */
[----:B------:R-:W-:-:S05]  /*46f0*/  FADD.FTZ R67, R66, R67 ;  /* 0x0000004342437221 */ /* 0x000fca0000010000 */
[----:B------:R-:W-:-:S07]  /*4700*/  MOV R99, R67 ;  /* 0x0000004300637202 */ /* 0x000fce0000000f00 */
[----:B------:R-:W-:Y:S05]  /*4710*/  WARPSYNC.COLLECTIVE R98, `(.L_x_4592) ;  /* 0x0000000062087348 */ /* 0x000fea0003c00000 */
[----:B------:R0:W1:Y:S02]  /*4720*/  SHFL.BFLY P6, R97, R99, R100, R101 ;  /* 0x0c00006463617389 */ /* 0x00006400000c0065 */
[----:B01----:R-:W-:Y:S05]  /*4730*/  ENDCOLLECTIVE ;  /* 0x000000000000791b */ /* 0x003fea0003800000 */
.L_x_4592:
[----:B------:R-:W-:Y:S01]  /*4740*/  HFMA2 R100, -RZ, RZ, 0, 9.5367431640625e-07 ;  /* 0x00000010ff647431 */ /* 0x000fe200000001ff */
[----:B------:R-:W-:-:S05]  /*4750*/  MOV R94, R97 ;  /* 0x00000061005e7202 */ /* 0x000fca0000000f00 */
[----:B------:R-:W-:-:S05]  /*4760*/  FADD.FTZ R96, R67, R94 ;  /* 0x0000005e43607221 */ /* 0x000fca0000010000 */
[----:B------:R-:W-:-:S07]  /*4770*/  MOV R99, R96 ;  /* 0x0000006000637202 */ /* 0x000fce0000000f00 */
[----:B------:R-:W-:Y:S05]  /*4780*/  WARPSYNC.COLLECTIVE R98, `(.L_x_4593) ;  /* 0x0000000062087348 */ /* 0x000fea0003c00000 */
[----:B------:R0:W1:Y:S02]  /*4790*/  SHFL.BFLY P6, R97, R99, R100, R101 ;  /* 0x0c00006463617389 */ /* 0x00006400000c0065 */
[----:B01----:R-:W-:Y:S05]  /*47a0*/  ENDCOLLECTIVE ;  /* 0x000000000000791b */ /* 0x003fea0003800000 */
.L_x_4593:
[----:B------:R-:W-:Y:S05]  /*47b0*/  BRA `(.L_x_4594) ;  /* 0xffffffe4002c7947 */ /* 0x000fea000383ffff */
.L_x_4595:
        /* <DEDUP_REMOVED lines=12> */
.L_x_45784:


//--------------------- .text._ZN10layer_norm13ln_fwd_kernelINS_13Kernel_traitsI6__halfS2_S2_S2_fjLj1280ELj1ELj4ELj1ELj16ENS_18Kernel_traits_baseILj1280ES2_S2_S2_S2_fjLj128EEEEELb0ELb0ELb0ELb1EEEvNS_9FwdParamsE --------------------------
	.section	.text._ZN10layer_norm13ln_fwd_kernelINS_13Kernel_traitsI6__halfS2_S2_S2_fjLj1280ELj1ELj4ELj1ELj16ENS_18Kernel_traits_baseILj1280ES2_S2_S2_S2_fjLj128EEEEELb0ELb0ELb0ELb1EEEvNS_9FwdParamsE,"ax",@progbits
	.align	128
        .global         _ZN10layer_norm13ln_fwd_kernelINS_13Kernel_traitsI6__halfS2_S2_S2_fjLj1280ELj1ELj4ELj1ELj16ENS_18Kernel_traits_baseILj1280ES2_S2_S2_S2_fjLj128EEEEELb0ELb0ELb0ELb1EEEvNS_9FwdParamsE
        .type           _ZN10layer_norm13ln_fwd_kernelINS_13Kernel_traitsI6__halfS2_S2_S2_fjLj1280ELj1ELj4ELj1ELj16ENS_18Kernel_traits_baseILj1280ES2_S2_S2_S2_fjLj128EEEEELb0ELb0ELb0ELb1EEEvNS_9FwdParamsE,@function
        .size           _ZN10layer_norm13ln_fwd_kernelINS_13Kernel_traitsI6__halfS2_S2_S2_fjLj1280ELj1ELj4ELj1ELj16ENS_18Kernel_traits_baseILj1280ES2_S2_S2_S2_fjLj128EEEEELb0ELb0ELb0ELb1EEEvNS_9FwdParamsE,(.L_x_45785 - _ZN10layer_norm13ln_fwd_kernelINS_13Kernel_traitsI6__halfS2_S2_S2_fjLj1280ELj1ELj4ELj1ELj16ENS_18Kernel_traits_baseILj1280ES2_S2_S2_S2_fjLj128EEEEELb0ELb0ELb0ELb1EEEvNS_9FwdParamsE)
        .other          _ZN10layer_norm13ln_fwd_kernelINS_13Kernel_traitsI6__halfS2_S2_S2_fjLj1280ELj1ELj4ELj1ELj16ENS_18Kernel_traits_baseILj1280ES2_S2_S2_S2_fjLj128EEEEELb0ELb0ELb0ELb1EEEvNS_9FwdParamsE,@"STO_CUDA_ENTRY STV_DEFAULT"
_ZN10layer_norm13ln_fwd_kernelINS_13Kernel_traitsI6__halfS2_S2_S2_fjLj1280ELj1ELj4ELj1ELj16ENS_18Kernel_traits_baseILj1280ES2_S2_S2_S2_fjLj128EEEEELb0ELb0ELb0ELb1EEEvNS_9FwdParamsE:
.text._ZN10layer_norm13ln_fwd_kernelINS_13Kernel_traitsI6__halfS2_S2_S2_fjLj1280ELj1ELj4ELj1ELj16ENS_18Kernel_traits_baseILj1280ES2_S2_S2_S2_fjLj128EEEEELb0ELb0ELb0ELb1EEEvNS_9FwdParamsE:
        /* <DEDUP_REMOVED lines=9> */
[----:B------:R-:W4:Y:S04]  /*0090*/  LDG.E.128 R8, desc[UR6][R2.64] ;  /* 0x0000000602087981 */ /* 0x000f28000c1e1d00 */
[----:B------:R-:W4:Y:S04]  /*00a0*/  LDG.E.128 R52, desc[UR6][R2.64+0x400] ;  /* 0x0004000602347981 */ /* 0x000f28000c1e1d00 */
[----:B------:R-:W4:Y:S04]  /*00b0*/  LDG.E.128 R44, desc[UR6][R2.64+0x600] ;  /* 0x00060006022c7981 */ /* 0x000f28000c1e1d00 */
[----:B------:R-:W4:Y:S01]  /*00c0*/  LDG.E.128 R40, desc[UR6][R2.64+0x800] ;  /* 0x0008000602287981 */ /* 0x000f22000c1e1d00 */
[----:B---3--:R-:W-:Y:S01]  /*00d0*/  ISETP.NE.U32.AND P0, PT, RZ, UR4, PT ;  /* 0x00000004ff007c0c */ /* 0x008fe2000bf05070 */
[----:B------:R-:W0:Y:S03]  /*00e0*/  S2UR UR4, SR_CTAID.X ;  /* 0x00000000000479c3 */ /* 0x000e260000002500 */
[----:B------:R-:W-:Y:S01]  /*00f0*/  ISETP.NE.AND.EX P0, PT, RZ, UR5, PT, P0 ;  /* 0x00000005ff007c0c */ /* 0x000fe2000bf05300 */
[----:B------:R-:W1:Y:S01]  /*0100*/  LDCU UR5, c[0x0][0x384] ;  /* 0x00007080ff0577ac */ /* 0x000e620008000800 */
[----:B------:R-:W-:-:S11]  /*0110*/  SHF.R.U32.HI R6, RZ, 0x5, R6 ;  /* 0x00000005ff067819 */ /* 0x000fd60000011606 */
[----:B------:R-:W3:Y:S01]  /*0120*/  @P0 LDC.64 R4, c[0x0][0x438] ;  /* 0x00010e00ff040b82 */ /* 0x000ee20000000a00 */
[----:B0-----:R-:W-:-:S06]  /*0130*/  USHF.L.U32 UR4, UR4, 0x2, URZ ;  /* 0x0000000204047899 */ /* 0x001fcc00080006ff */
[----:B------:R-:W-:-:S04]  /*0140*/  LOP3.LUT R6, R6, UR4, RZ, 0xfc, !PT ;  /* 0x0000000406067c12 */ /* 0x000fc8000f8efcff */
[----:B-1----:R-:W-:Y:S01]  /*0150*/  ISETP.GE.AND P2, PT, R6, UR5, PT ;  /* 0x0000000506007c0c */ /* 0x002fe2000bf46270 */
[----:B---3--:R-:W-:-:S05]  /*0160*/  @P0 IMAD.WIDE.U32 R4, R7, 0x10, R4 ;  /* 0x0000001007040825 */ /* 0x008fca00078e0004 */
[----:B------:R-:W5:Y:S04]  /*0170*/  @P0 LDG.E.128 R36, desc[UR6][R4.64] ;  /* 0x0000000604240981 */ /* 0x000f68000c1e1d00 */
[----:B------:R-:W5:Y:S04]  /*0180*/  @P0 LDG.E.128 R32, desc[UR6][R4.64+0x200] ;  /* 0x0002000604200981 */ /* 0x000f68000c1e1d00 */
[----:B------:R-:W5:Y:S04]  /*0190*/  @P0 LDG.E.128 R28, desc[UR6][R4.64+0x400] ;  /* 0x00040006041c0981 */ /* 0x000f68000c1e1d00 */
[----:B------:R-:W5:Y:S04]  /*01a0*/  @P0 LDG.E.128 R24, desc[UR6][R4.64+0x600] ;  /* 0x0006000604180981 */ /* 0x000f68000c1e1d00 */
[----:B------:R0:W5:Y:S01]  /*01b0*/  @P0 LDG.E.128 R20, desc[UR6][R4.64+0x800] ;  /* 0x0008000604140981 */ /* 0x000162000c1e1d00 */
[----:B--2---:R-:W-:-:S02]  /*01c0*/  @P0 MOV R17, R48 ;  /* 0x0000003000110202 */ /* 0x004fc40000000f00 */
[-C--:B------:R-:W-:Y:S02]  /*01d0*/  @P0 MOV R16, R49.reuse ;  /* 0x0000003100100202 */ /* 0x080fe40000000f00 */
[----:B------:R-:W-:Y:S02]  /*01e0*/  @!P0 MOV R17, R48 ;  /* 0x0000003000118202 */ /* 0x000fe40000000f00 */
[----:B------:R-:W-:Y:S02]  /*01f0*/  @!P0 MOV R16, R49 ;  /* 0x0000003100108202 */ /* 0x000fe40000000f00 */
[----:B------:R-:W1:Y:S01]  /*0200*/  LDC.64 R48, c[0x0][0x3e0] ;  /* 0x0000f800ff307b82 */ /* 0x000e620000000a00 */
[----:B----4-:R-:W-:Y:S02]  /*0210*/  @P0 MOV R65, R8 ;  /* 0x0000000800410202 */ /* 0x010fe40000000f00 */
[----:B------:R-:W-:Y:S02]  /*0220*/  @P0 MOV R64, R9 ;  /* 0x0000000900400202 */ /* 0x000fe40000000f00 */
[----:B------:R-:W-:-:S02]  /*0230*/  @P0 MOV R19, R10 ;  /* 0x0000000a00130202 */ /* 0x000fc40000000f00 */
[----:B------:R-:W-:Y:S02]  /*0240*/  @P0 MOV R18, R11 ;  /* 0x0000000b00120202 */ /* 0x000fe40000000f00 */
[----:B------:R-:W-:Y:S02]  /*0250*/  @!P0 MOV R65, R8 ;  /* 0x0000000800418202 */ /* 0x000fe40000000f00 */
[----:B------:R-:W-:Y:S02]  /*0260*/  @!P0 MOV R64, R9 ;  /* 0x0000000900408202 */ /* 0x000fe40000000f00 */
[----:B------:R-:W-:Y:S02]  /*0270*/  @!P0 MOV R19, R10 ;  /* 0x0000000a00138202 */ /* 0x000fe40000000f00 */
[----:B------:R-:W-:Y:S02]  /*0280*/  @!P0 MOV R18, R11 ;  /* 0x0000000b00128202 */ /* 0x000fe40000000f00 */
[----:B------:R-:W-:-:S02]  /*0290*/  @P0 MOV R15, R50 ;  /* 0x00000032000f0202 */ /* 0x000fc40000000f00 */
[----:B-1----:R-:W-:Y:S02]  /*02a0*/  LOP3.LUT P1, RZ, R48, UR8, RZ, 0xfc, !PT ;  /* 0x0000000830ff7c12 */ /* 0x002fe4000f82fcff */
[----:B------:R-:W-:Y:S02]  /*02b0*/  @P0 MOV R14, R51 ;  /* 0x00000033000e0202 */ /* 0x000fe40000000f00 */
[----:B------:R-:W-:Y:S02]  /*02c0*/  LOP3.LUT P1, RZ, R49, UR9, RZ, 0xfc, P1 ;  /* 0x0000000931ff7c12 */ /* 0x000fe4000882fcff */
[----:B------:R-:W-:Y:S02]  /*02d0*/  @P0 MOV R13, R52 ;  /* 0x00000034000d0202 */ /* 0x000fe40000000f00 */
[----:B------:R-:W-:Y:S02]  /*02e0*/  @P0 MOV R12, R53 ;  /* 0x00000035000c0202 */ /* 0x000fe40000000f00 */
[----:B------:R-:W-:-:S02]  /*02f0*/  @P0 MOV R11, R54 ;  /* 0x00000036000b0202 */ /* 0x000fc40000000f00 */
[----:B------:R-:W-:Y:S02]  /*0300*/  @P0 MOV R10, R55 ;  /* 0x00000037000a0202 */ /* 0x000fe40000000f00 */
[----:B------:R-:W-:Y:S02]  /*0310*/  @P0 MOV R9, R44 ;  /* 0x0000002c00090202 */ /* 0x000fe40000000f00 */
[----:B------:R-:W-:Y:S02]  /*0320*/  @P0 MOV R8, R45 ;  /* 0x0000002d00080202 */ /* 0x000fe40000000f00 */
[----:B------:R-:W-:Y:S02]  /*0330*/  @P0 MOV R7, R46 ;  /* 0x0000002e00070202 */ /* 0x000fe40000000f00 */
[----:B0-----:R-:W-:Y:S02]  /*0340*/  @P0 MOV R5, R47 ;  /* 0x0000002f00050202 */ /* 0x001fe40000000f00 */
[----:B------:R-:W-:-:S02]  /*0350*/  @P0 MOV R4, R40 ;  /* 0x0000002800040202 */ /* 0x000fc40000000f00 */
[----:B------:R-:W-:Y:S02]  /*0360*/  @P0 MOV R3, R41 ;  /* 0x0000002900030202 */ /* 0x000fe40000000f00 */
        /* <DEDUP_REMOVED lines=12> */
[----:B------:R-:W-:Y:S02]  /*0430*/  @P0 MOV R2, R42 ;  /* 0x0000002a00020202 */ /* 0x000fe40000000f00 */
[----:B------:R-:W-:Y:S01]  /*0440*/  @P0 MOV R0, R43 ;  /* 0x0000002b00000202 */ /* 0x000fe20000000f00 */
[----:B------:R-:W-:Y:S06]  /*0450*/  @P2 EXIT ;  /* 0x000000000000294d */ /* 0x000fec0003800000 */
[----:B------:R-:W-:Y:S02]  /*0460*/  ISETP.NE.U32.AND P2, PT, R48, RZ, PT ;  /* 0x000000ff3000720c */ /* 0x000fe40003f45070 */
[----:B-----5:R-:W-:Y:S02]  /*0470*/  @!P0 CS2R R38, SRZ ;  /* 0x0000000000268805 */ /* 0x020fe4000001ff00 */
[----:B------:R-:W-:Y:S02]  /*0480*/  @!P0 MOV R2, R42 ;  /* 0x0000002a00028202 */ /* 0x000fe40000000f00 */
[----:B------:R-:W-:Y:S02]  /*0490*/  @!P0 CS2R R36, SRZ ;  /* 0x0000000000248805 */ /* 0x000fe4000001ff00 */
[----:B------:R-:W-:Y:S02]  /*04a0*/  @!P0 MOV R0, R43 ;  /* 0x0000002b00008202 */ /* 0x000fe40000000f00 */
[----:B------:R-:W-:-:S02]  /*04b0*/  @!P0 CS2R R34, SRZ ;  /* 0x0000000000228805 */ /* 0x000fc4000001ff00 */
[----:B------:R-:W-:Y:S02]  /*04c0*/  ISETP.NE.AND.EX P2, PT, R49, RZ, PT, P2 ;  /* 0x000000ff3100720c */ /* 0x000fe40003f45320 */
[----:B------:R-:W-:Y:S02]  /*04d0*/  @!P0 CS2R R32, SRZ ;  /* 0x0000000000208805 */ /* 0x000fe4000001ff00 */
[----:B------:R-:W-:Y:S02]  /*04e0*/  @!P0 CS2R R30, SRZ ;  /* 0x00000000001e8805 */ /* 0x000fe4000001ff00 */
[----:B------:R-:W-:Y:S02]  /*04f0*/  @!P0 CS2R R28, SRZ ;  /* 0x00000000001c8805 */ /* 0x000fe4000001ff00 */
[----:B------:R-:W-:Y:S02]  /*0500*/  @!P0 CS2R R26, SRZ ;  /* 0x00000000001a8805 */ /* 0x000fe4000001ff00 */
[----:B------:R-:W-:-:S02]  /*0510*/  @!P0 CS2R R24, SRZ ;  /* 0x0000000000188805 */ /* 0x000fc4000001ff00 */
[----:B------:R-:W-:Y:S02]  /*0520*/  @!P0 CS2R R22, SRZ ;  /* 0x0000000000168805 */ /* 0x000fe4000001ff00 */
[----:B------:R-:W-:Y:S01]  /*0530*/  @!P0 CS2R R20, SRZ ;  /* 0x0000000000148805 */ /* 0x000fe2000001ff00 */
[----:B------:R-:W0:Y:S01]  /*0540*/  LDCU UR4, c[0x0][0x388] ;  /* 0x00007100ff0477ac */ /* 0x000e220008000800 */
[----:B------:R-:W1:Y:S01]  /*0550*/  LDCU.U8 UR5, c[0x0][0x410] ;  /* 0x00008200ff0577ac */ /* 0x000e620008000000 */
[----:B------:R-:W2:Y:S01]  /*0560*/  LDCU UR8, c[0x0][0x448] ;  /* 0x00008900ff0877ac */ /* 0x000ea20008000800 */
[----:B------:R-:W3:Y:S01]  /*0570*/  LDCU.64 UR12, c[0x0][0x3e0] ;  /* 0x00007c00ff0c77ac */ /* 0x000ee20008000a00 */
[----:B------:R-:W4:Y:S02]  /*0580*/  LDCU.64 UR10, c[0x0][0x3a0] ;  /* 0x00007400ff0a77ac */ /* 0x000f240008000a00 */
.L_x_4612:
[----:B------:R-:W1:Y:S01]  /*0590*/  S2R R46, SR_TID.X ;  /* 0x00000000002e7919 */ /* 0x000e620000002100 */
[----:B------:R-:W2:Y:S01]  /*05a0*/  @P2 LDC.64 R52, c[0x0][0x3e0] ;  /* 0x0000f800ff342b82 */ /* 0x000ea20000000a00 */
[----:B0-----:R-:W-:-:S05]  /*05b0*/  IMAD R44, R6, UR4, RZ ;  /* 0x00000004062c7c24 */ /* 0x001fca000f8e02ff */
[----:B------:R-:W-:Y:S02]  /*05c0*/  SHF.R.S32.HI R45, RZ, 0x1f, R44 ;  /* 0x0000001fff2d7819 */ /* 0x000fe4000001142c */
[----:B------:R-:W0:Y:S02]  /*05d0*/  LDC.64 R60, c[0x0][0x390] ;  /* 0x0000e400ff3c7b82 */ /* 0x000e240000000a00 */
[----:B------:R-:W-:Y:S01]  /*05e0*/  LEA.HI R45, R45, R44, RZ, 0x3 ;  /* 0x0000002c2d2d7211 */ /* 0x000fe200078f18ff */
[----:B--2---:R-:W-:-:S06]  /*05f0*/  @P2 IMAD.WIDE R52, R6, 0x2, R52 ;  /* 0x0000000206342825 */ /* 0x004fcc00078e0234 */
[----:B------:R-:W2:Y:S01]  /*0600*/  @P2 LDG.E.U16 R52, desc[UR6][R52.64] ;  /* 0x0000000634342981 */ /* 0x000ea2000c1e1500 */
[----:B-1----:R-:W-:-:S04]  /*0610*/  LOP3.LUT R44, R46, 0x1f, RZ, 0xc0, !PT ;  /* 0x0000001f2e2c7812 */ /* 0x002fc800078ec0ff */
[----:B------:R-:W-:-:S05]  /*0620*/  LEA.HI.SX32 R45, R45, R44, 0x1d ;  /* 0x0000002c2d2d7211 */ /* 0x000fca00078feaff */
[----:B0-----:R-:W-:-:S06]  /*0630*/  IMAD.WIDE.U32 R48, R45, 0x10, R60 ;  /* 0x000000102d307825 */ /* 0x001fcc00078e003c */
[----:B------:R-:W5:Y:S01]  /*0640*/  LDG.E.128 R48, desc[UR6][R48.64] ;  /* 0x0000000630307981 */ /* 0x000f62000c1e1d00 */
[----:B----4-:R-:W-:-:S04]  /*0650*/  UISETP.NE.U32.AND UP0, UPT, UR10, URZ, UPT ;  /* 0x000000ff0a00728c */ /* 0x010fc8000bf05070 */
[----:B------:R-:W-:Y:S01]  /*0660*/  UISETP.NE.AND.EX UP0, UPT, UR11, URZ, UPT, UP0 ;  /* 0x000000ff0b00728c */ /* 0x000fe2000bf05300 */
[----:B------:R-:W-:Y:S02]  /*0670*/  HFMA2 R44, -RZ, RZ, 1.875, 0 ;  /* 0x3f800000ff2c7431 */ /* 0x000fe400000001ff */
[----:B--2---:R-:W-:-:S06]  /*0680*/  @P2 HADD2.F32 R44, -RZ, R52.H0_H0 ;  /* 0x20000034ff2c2230 */ /* 0x004fcc0000004100 */
        /* <DEDUP_REMOVED lines=12> */
[----:B--2---:R-:W-:Y:S02]  /*0750*/  HADD2.F32 R56, -RZ, R43.H0_H0 ;  /* 0x2000002bff387230 */ /* 0x004fe40000004100 */
[--C-:B------:R-:W-:Y:S02]  /*0760*/  HADD2.F32 R48, -RZ, R40.reuse.H0_H0 ;  /* 0x20000028ff307230 */ /* 0x100fe40000004100 */
[----:B------:R-:W-:Y:S02]  /*0770*/  HADD2.F32 R52, -RZ, R40.H1_H1 ;  /* 0x30000028ff347230 */ /* 0x000fe40000004100 */
[----:B------:R-:W-:Y:S01]  /*0780*/  FFMA.FTZ R56, R55, R44, R56 ;  /* 0x0000002c37387223 */ /* 0x000fe20000010038 */
[----:B------:R-:W-:-:S02]  /*0790*/  HADD2.F32 R58, -RZ, R41.H0_H0 ;  /* 0x20000029ff3a7230 */ /* 0x000fc40000004100 */
[-C--:B------:R-:W-:Y:S01]  /*07a0*/  FFMA.FTZ R59, R59, R44.reuse, R48 ;  /* 0x0000002c3b3b7223 */ /* 0x080fe20000010030 */
[--C-:B------:R-:W-:Y:S02]  /*07b0*/  HADD2.F32 R50, -RZ, R42.reuse.H0_H0 ;  /* 0x2000002aff327230 */ /* 0x100fe40000004100 */
        /* <DEDUP_REMOVED lines=14> */
.L_x_4596:
[----:B---3--:R-:W-:-:S04]  /*08a0*/  UISETP.NE.U32.AND UP1, UPT, UR12, URZ, UPT ;  /* 0x000000ff0c00728c */ /* 0x008fc8000bf25070 */
[----:B------:R-:W-:-:S06]  /*08b0*/  UISETP.NE.AND.EX UP1, UPT, UR13, URZ, UPT, UP1 ;  /* 0x000000ff0d00728c */ /* 0x000fcc000bf25310 */
[----:B------:R-:W-:-:S13]  /*08c0*/  PLOP3.LUT P2, PT, PT, PT, UP1, 0x80, 0x8 ;  /* 0x000000000008781c */ /* 0x000fda0003f4f018 */
[----:B------:R-:W-:Y:S05]  /*08d0*/  @!P2 BRA `(.L_x_4598) ;  /* 0x000000000054a947 */ /* 0x000fea0003800000 */
        /* <DEDUP_REMOVED lines=15> */
[----:B------:R-:W-:Y:S01]  /*09d0*/  FMUL.FTZ R54, R47, R44 ;  /* 0x0000002c2f367220 */ /* 0x000fe20000410000 */
[----:B------:R-:W-:Y:S01]  /*09e0*/  F2FP.F16.F32.PACK_AB R41, R53, R58 ;  /* 0x0000003a3529723e */ /* 0x000fe200000000ff */
[----:B------:R-:W-:-:S03]  /*09f0*/  FMUL.FTZ R55, R51, R44 ;  /* 0x0000002c33377220 */ /* 0x000fc60000410000 */
[----:B------:R-:W-:Y:S02]  /*0a00*/  F2FP.F16.F32.PACK_AB R42, R54, R57 ;  /* 0x00000039362a723e */ /* 0x000fe400000000ff */
[----:B------:R-:W-:Y:S01]  /*0a10*/  F2FP.F16.F32.PACK_AB R43, R55, R56 ;  /* 0x00000038372b723e */ /* 0x000fe200000000ff */
[----:B------:R-:W-:Y:S06]  /*0a20*/  BRA `(.L_x_4597) ;  /* 0x0000000000407947 */ /* 0x000fec0003800000 */
.L_x_4598:
        /* <DEDUP_REMOVED lines=15> */
[----:B------:R-:W-:-:S07]  /*0b20*/  FMUL.FTZ R55, R51, R44 ;  /* 0x0000002c33377220 */ /* 0x000fce0000410000 */
.L_x_4597:
        /* <DEDUP_REMOVED lines=31> */
[----:B------:R-:W-:Y:S01]  /*0d20*/  FFMA.FTZ R70, R49, R44, R70 ;  /* 0x0000002c31467223 */ /* 0x000fe20000010046 */
[----:B------:R-:W-:Y:S01]  /*0d30*/  F2FP.F16.F32.PACK_AB R40, R73, R68 ;  /* 0x000000444928723e */ /* 0x000fe200000000ff */
[-C--:B------:R-:W-:Y:S01]  /*0d40*/  FFMA.FTZ R69, R75, R44.reuse, R42 ;  /* 0x0000002c4b457223 */ /* 0x080fe2000001002a */
[----:B------:R-:W-:Y:S02]  /*0d50*/  FFMA.FTZ R71, R51, R44, R50 ;  /* 0x0000002c33477223 */ /* 0x000fe40000010032 */
[----:B------:R-:W-:Y:S02]  /*0d60*/  F2FP.F16.F32.PACK_AB R41, R70, R63 ;  /* 0x0000003f4629723e */ /* 0x000fe400000000ff */
[----:B------:R-:W-:Y:S02]  /*0d70*/  F2FP.F16.F32.PACK_AB R42, R69, R62 ;  /* 0x0000003e452a723e */ /* 0x000fe400000000ff */
[----:B------:R-:W-:Y:S01]  /*0d80*/  F2FP.F16.F32.PACK_AB R43, R71, R66 ;  /* 0x00000042472b723e */ /* 0x000fe200000000ff */
[----:B------:R-:W-:Y:S06]  /*0d90*/  BRA `(.L_x_4600) ;  /* 0x0000000000a07947 */ /* 0x000fec0003800000 */
.L_x_4599:
[----:B---3--:R-:W-:-:S04]  /*0da0*/  UISETP.NE.U32.AND UP1, UPT, UR12, URZ, UPT ;  /* 0x000000ff0c00728c */ /* 0x008fc8000bf25070 */
[----:B------:R-:W-:-:S09]  /*0db0*/  UISETP.NE.AND.EX UP1, UPT, UR13, URZ, UPT, UP1 ;  /* 0x000000ff0d00728c */ /* 0x000fd2000bf25310 */
[----:B------:R-:W-:Y:S05]  /*0dc0*/  BRA.U UP1, `(.L_x_4601) ;  /* 0x0000000101447547 */ /* 0x000fea000b800000 */
[----:B-----5:R-:W-:Y:S02]  /*0dd0*/  HADD2.F32 R69, -RZ, R50.H0_H0 ;  /* 0x20000032ff457230 */ /* 0x020fe40000004100 */
[----:B0-----:R-:W-:Y:S02]  /*0de0*/  HADD2.F32 R63, -RZ, R48.H0_H0 ;  /* 0x20000030ff3f7230 */ /* 0x001fe40000004100 */
        /* <DEDUP_REMOVED lines=8> */
[----:B------:R-:W-:Y:S02]  /*0e70*/  HADD2.F32 R49, -RZ, R49.H1_H1 ;  /* 0x30000031ff317230 */ /* 0x000fe40000004100 */
[-C--:B------:R-:W-:Y:S01]  /*0e80*/  FMUL.FTZ R66, R75, R44.reuse ;  /* 0x0000002c4b427220 */ /* 0x080fe20000410000 */
[----:B------:R-:W-:Y:S02]  /*0e90*/  HADD2.F32 R51, -RZ, R51.H1_H1 ;  /* 0x30000033ff337230 */ /* 0x000fe40000004100 */
[-C--:B------:R-:W-:Y:S01]  /*0ea0*/  FMUL.FTZ R73, R73, R44.reuse ;  /* 0x0000002c49497220 */ /* 0x080fe20000410000 */
[----:B------:R-:W-:-:S02]  /*0eb0*/  FMUL.FTZ R70, R49, R44 ;  /* 0x0000002c31467220 */ /* 0x000fc40000410000 */
[----:B------:R-:W-:Y:S01]  /*0ec0*/  FMUL.FTZ R71, R51, R44 ;  /* 0x0000002c33477220 */ /* 0x000fe20000410000 */
[----:B------:R-:W-:Y:S06]  /*0ed0*/  BRA `(.L_x_4600) ;  /* 0x0000000000507947 */ /* 0x000fec0003800000 */
.L_x_4601:
[----:B0----5:R-:W-:Y:S02]  /*0ee0*/  HADD2.F32 R63, -RZ, R49.H0_H0 ;  /* 0x20000031ff3f7230 */ /* 0x021fe40000004100 */
        /* <DEDUP_REMOVED lines=12> */
[----:B------:R-:W-:Y:S01]  /*0fb0*/  FMUL.FTZ R62, R43, R44 ;  /* 0x0000002c2b3e7220 */ /* 0x000fe20000410000 */
[----:B------:R-:W-:Y:S01]  /*0fc0*/  F2FP.F16.F32.PACK_AB R40, R73, R68 ;  /* 0x000000444928723e */ /* 0x000fe200000000ff */
[-C--:B------:R-:W-:Y:S01]  /*0fd0*/  FMUL.FTZ R69, R69, R44.reuse ;  /* 0x0000002c45457220 */ /* 0x080fe20000410000 */
[----:B------:R-:W-:Y:S01]  /*0fe0*/  F2FP.F16.F32.PACK_AB R41, R70, R63 ;  /* 0x0000003f4629723e */ /* 0x000fe200000000ff */
[----:B------:R-:W-:-:S03]  /*0ff0*/  FMUL.FTZ R71, R51, R44 ;  /* 0x0000002c33477220 */ /* 0x000fc60000410000 */
[----:B------:R-:W-:Y:S02]  /*1000*/  F2FP.F16.F32.PACK_AB R42, R69, R62 ;  /* 0x0000003e452a723e */ /* 0x000fe400000000ff */
[----:B------:R-:W-:-:S07]  /*1010*/  F2FP.F16.F32.PACK_AB R43, R71, R66 ;  /* 0x00000042472b723e */ /* 0x000fce00000000ff */
.L_x_4600:
        /* <DEDUP_REMOVED lines=12> */
[--C-:B------:R-:W-:Y:S02]  /*10e0*/  HADD2.F32 R79, -RZ, R50.reuse.H0_H0 ;  /* 0x20000032ff4f7230 */ /* 0x100fe40000004100 */
[----:B------:R-:W-:Y:S02]  /*10f0*/  HADD2.F32 R77, -RZ, R49.H0_H0 ;  /* 0x20000031ff4d7230 */ /* 0x000fe40000004100 */
[----:B------:R-:W-:Y:S02]  /*1100*/  HADD2.F32 R81, -RZ, R50.H1_H1 ;  /* 0x30000032ff517230 */ /* 0x000fe40000004100 */
[----:B------:R-:W-:-:S02]  /*1110*/  HADD2.F32 R85, -RZ, R51.H0_H0 ;  /* 0x20000033ff557230 */ /* 0x000fc40000004100 */
[----:B------:R-:W-:Y:S02]  /*1120*/  HADD2.F32 R49, -RZ, R49.H1_H1 ;  /* 0x30000031ff317230 */ /* 0x000fe40000004100 */
[----:B------:R-:W-:Y:S02]  /*1130*/  HADD2.F32 R51, -RZ, R51.H1_H1 ;  /* 0x30000033ff337230 */ /* 0x000fe40000004100 */
[----:B--2---:R-:W-:Y:S02]  /*1140*/  HADD2.F32 R78, -RZ, R42.H0_H0 ;  /* 0x2000002aff4e7230 */ /* 0x004fe40000004100 */
[--C-:B------:R-:W-:Y:S02]  /*1150*/  HADD2.F32 R76, -RZ, R40.reuse.H0_H0 ;  /* 0x20000028ff4c7230 */ /* 0x100fe40000004100 */
[----:B------:R-:W-:Y:S02]  /*1160*/  HADD2.F32 R48, -RZ, R40.H1_H1 ;  /* 0x30000028ff307230 */ /* 0x000fe40000004100 */
[----:B------:R-:W-:Y:S01]  /*1170*/  FFMA.FTZ R78, R79, R44, R78 ;  /* 0x0000002c4f4e7223 */ /* 0x000fe2000001004e */
[----:B------:R-:W-:-:S02]  /*1180*/  HADD2.F32 R42, -RZ, R42.H1_H1 ;  /* 0x3000002aff2a7230 */ /* 0x000fc40000004100 */
[-C--:B------:R-:W-:Y:S01]  /*1190*/  FFMA.FTZ R76, R75, R44.reuse, R76 ;  /* 0x0000002c4b4c7223 */ /* 0x080fe2000001004c */
[--C-:B------:R-:W-:Y:S02]  /*11a0*/  HADD2.F32 R74, -RZ, R41.reuse.H0_H0 ;  /* 0x20000029ff4a7230 */ /* 0x100fe40000004100 */
[-C--:B------:R-:W-:Y:S01]  /*11b0*/  FFMA.FTZ R83, R83, R44.reuse, R48 ;  /* 0x0000002c53537223 */ /* 0x080fe20000010030 */
[----:B------:R-:W-:Y:S02]  /*11c0*/  HADD2.F32 R40, -RZ, R41.H1_H1 ;  /* 0x30000029ff287230 */ /* 0x000fe40000004100 */
[-C--:B------:R-:W-:Y:S01]  /*11d0*/  FFMA.FTZ R79, R81, R44.reuse, R42 ;  /* 0x0000002c514f7223 */ /* 0x080fe2000001002a */
[--C-:B------:R-:W-:Y:S02]  /*11e0*/  HADD2.F32 R50, -RZ, R43.reuse.H0_H0 ;  /* 0x2000002bff327230 */ /* 0x100fe40000004100 */
[----:B------:R-:W-:Y:S01]  /*11f0*/  FFMA.FTZ R74, R77, R44, R74 ;  /* 0x0000002c4d4a7223 */ /* 0x000fe2000001004a */
[----:B------:R-:W-:-:S02]  /*1200*/  HADD2.F32 R72, -RZ, R43.H1_H1 ;  /* 0x3000002bff487230 */ /* 0x000fc40000004100 */
[----:B------:R-:W-:Y:S01]  /*1210*/  FFMA.FTZ R81, R49, R44, R40 ;  /* 0x0000002c31517223 */ /* 0x000fe20000010028 */
[----:B------:R-:W-:Y:S01]  /*1220*/  F2FP.F16.F32.PACK_AB R42, R79, R78 ;  /* 0x0000004e4f2a723e */ /* 0x000fe200000000ff */
[----:B------:R-:W-:Y:S01]  /*1230*/  FFMA.FTZ R75, R85, R44, R50 ;  /* 0x0000002c554b7223 */ /* 0x000fe20000010032 */
[----:B------:R-:W-:Y:S01]  /*1240*/  F2FP.F16.F32.PACK_AB R40, R83, R76 ;  /* 0x0000004c5328723e */ /* 0x000fe200000000ff */
[----:B------:R-:W-:Y:S01]  /*1250*/  FFMA.FTZ R72, R51, R44, R72 ;  /* 0x0000002c33487223 */ /* 0x000fe20000010048 */
[----:B------:R-:W-:-:S04]  /*1260*/  F2FP.F16.F32.PACK_AB R41, R81, R74 ;  /* 0x0000004a5129723e */ /* 0x000fc800000000ff */
[----:B------:R-:W-:Y:S01]  /*1270*/  F2FP.F16.F32.PACK_AB R43, R72, R75 ;  /* 0x0000004b482b723e */ /* 0x000fe200000000ff */
[----:B------:R-:W-:Y:S06]  /*1280*/  BRA `(.L_x_4603) ;  /* 0x0000000000a07947 */ /* 0x000fec0003800000 */
.L_x_4602:
[----:B---3--:R-:W-:-:S04]  /*1290*/  UISETP.NE.U32.AND UP1, UPT, UR12, URZ, UPT ;  /* 0x000000ff0c00728c */ /* 0x008fc8000bf25070 */
[----:B------:R-:W-:-:S09]  /*12a0*/  UISETP.NE.AND.EX UP1, UPT, UR13, URZ, UPT, UP1 ;  /* 0x000000ff0d00728c */ /* 0x000fd2000bf25310 */
[----:B------:R-:W-:Y:S05]  /*12b0*/  BRA.U UP1, `(.L_x_4604) ;  /* 0x0000000101447547 */ /* 0x000fea000b800000 */
[----:B0----5:R-:W-:Y:S02]  /*12c0*/  HADD2.F32 R75, -RZ, R48.H0_H0 ;  /* 0x20000030ff4b7230 */ /* 0x021fe40000004100 */
[----:B------:R-:W-:Y:S02]  /*12d0*/  HADD2.F32 R77, -RZ, R49.H0_H0 ;  /* 0x20000031ff4d7230 */ /* 0x000fe40000004100 */
[----:B------:R-:W-:Y:S02]  /*12e0*/  HADD2.F32 R79, -RZ, R50.H0_H0 ;  /* 0x20000032ff4f7230 */ /* 0x000fe40000004100 */
[-C--:B------:R-:W-:Y:S01]  /*12f0*/  FMUL.FTZ R76, R75, R44.reuse ;  /* 0x0000002c4b4c7220 */ /* 0x080fe20000410000 */
[----:B------:R-:W-:Y:S02]  /*1300*/  HADD2.F32 R87, -RZ, R51.H0_H0 ;  /* 0x20000033ff577230 */ /* 0x000fe40000004100 */
[----:B------:R-:W-:Y:S01]  /*1310*/  FMUL.FTZ R74, R77, R44 ;  /* 0x0000002c4d4a7220 */ /* 0x000fe20000410000 */
[----:B------:R-:W-:-:S02]  /*1320*/  HADD2.F32 R83, -RZ, R48.H1_H1 ;  /* 0x30000030ff537230 */ /* 0x000fc40000004100 */
        /* <DEDUP_REMOVED lines=10> */
.L_x_4604:
[----:B0----5:R-:W-:Y:S02]  /*13d0*/  HADD2.F32 R43, -RZ, R49.H0_H0 ;  /* 0x20000031ff2b7230 */ /* 0x021fe40000004100 */
[----:B------:R-:W-:Y:S02]  /*13e0*/  HADD2.F32 R75, -RZ, R50.H0_H0 ;  /* 0x20000032ff4b7230 */ /* 0x000fe40000004100 */
        /* <DEDUP_REMOVED lines=12> */
[----:B------:R-:W-:Y:S01]  /*14b0*/  FMUL.FTZ R79, R79, R44 ;  /* 0x0000002c4f4f7220 */ /* 0x000fe20000410000 */
[----:B------:R-:W-:Y:S01]  /*14c0*/  F2FP.F16.F32.PACK_AB R40, R83, R76 ;  /* 0x0000004c5328723e */ /* 0x000fe200000000ff */
[----:B------:R-:W-:-:S02]  /*14d0*/  FMUL.FTZ R72, R51, R44 ;  /* 0x0000002c33487220 */ /* 0x000fc40000410000 */
[----:B------:R-:W-:Y:S02]  /*14e0*/  F2FP.F16.F32.PACK_AB R41, R81, R74 ;  /* 0x0000004a5129723e */ /* 0x000fe400000000ff */
[----:B------:R-:W-:Y:S02]  /*14f0*/  F2FP.F16.F32.PACK_AB R42, R79, R78 ;  /* 0x0000004e4f2a723e */ /* 0x000fe400000000ff */
[----:B------:R-:W-:-:S07]  /*1500*/  F2FP.F16.F32.PACK_AB R43, R72, R75 ;  /* 0x0000004b482b723e */ /* 0x000fce00000000ff */
.L_x_4603:
        /* <DEDUP_REMOVED lines=24> */
[----:B------:R-:W-:Y:S02]  /*1690*/  HADD2.F32 R84, -RZ, R43.H0_H0 ;  /* 0x2000002bff547230 */ /* 0x000fe40000004100 */
[-C--:B------:R-:W-:Y:S01]  /*16a0*/  FFMA.FTZ R82, R87, R44.reuse, R82 ;  /* 0x0000002c57527223 */ /* 0x080fe20000010052 */
[----:B------:R-:W-:Y:S02]  /*16b0*/  HADD2.F32 R40, -RZ, R41.H1_H1 ;  /* 0x30000029ff287230 */ /* 0x000fe40000004100 */
[-C--:B------:R-:W-:Y:S01]  /*16c0*/  FFMA.FTZ R80, R89, R44.reuse, R80 ;  /* 0x0000002c59507223 */ /* 0x080fe20000010050 */
[----:B------:R-:W-:Y:S02]  /*16d0*/  HADD2.F32 R42, -RZ, R42.H1_H1 ;  /* 0x3000002aff2a7230 */ /* 0x000fe40000004100 */
[----:B------:R-:W-:Y:S01]  /*16e0*/  FFMA.FTZ R84, R91, R44, R84 ;  /* 0x0000002c5b547223 */ /* 0x000fe20000010054 */
[----:B------:R-:W-:-:S02]  /*16f0*/  HADD2.F32 R50, -RZ, R43.H1_H1 ;  /* 0x3000002bff327230 */ /* 0x000fc40000004100 */
[-C--:B------:R-:W-:Y:S01]  /*1700*/  FFMA.FTZ R89, R49, R44.reuse, R40 ;  /* 0x0000002c31597223 */ /* 0x080fe20000010028 */
[----:B------:R-:W-:Y:S01]  /*1710*/  F2FP.F16.F32.PACK_AB R40, R86, R85 ;  /* 0x000000555628723e */ /* 0x000fe200000000ff */
[-C--:B------:R-:W-:Y:S01]  /*1720*/  FFMA.FTZ R87, R95, R44.reuse, R42 ;  /* 0x0000002c5f577223 */ /* 0x080fe2000001002a */
[----:B------:R-:W-:Y:S02]  /*1730*/  FFMA.FTZ R91, R51, R44, R50 ;  /* 0x0000002c335b7223 */ /* 0x000fe40000010032 */
[----:B------:R-:W-:Y:S02]  /*1740*/  F2FP.F16.F32.PACK_AB R41, R89, R82 ;  /* 0x000000525929723e */ /* 0x000fe400000000ff */
[----:B------:R-:W-:Y:S02]  /*1750*/  F2FP.F16.F32.PACK_AB R42, R87, R80 ;  /* 0x00000050572a723e */ /* 0x000fe400000000ff */
[----:B------:R-:W-:Y:S01]  /*1760*/  F2FP.F16.F32.PACK_AB R43, R91, R84 ;  /* 0x000000545b2b723e */ /* 0x000fe200000000ff */
[----:B------:R-:W-:Y:S06]  /*1770*/  BRA `(.L_x_4606) ;  /* 0x0000000000a07947 */ /* 0x000fec0003800000 */
.L_x_4605:
[----:B---3--:R-:W-:-:S04]  /*1780*/  UISETP.NE.U32.AND UP1, UPT, UR12, URZ, UPT ;  /* 0x000000ff0c00728c */ /* 0x008fc8000bf25070 */
[----:B------:R-:W-:-:S09]  /*1790*/  UISETP.NE.AND.EX UP1, UPT, UR13, URZ, UPT, UP1 ;  /* 0x000000ff0d00728c */ /* 0x000fd2000bf25310 */
[----:B------:R-:W-:Y:S05]  /*17a0*/  BRA.U UP1, `(.L_x_4607) ;  /* 0x0000000101447547 */ /* 0x000fea000b800000 */
[----:B-----5:R-:W-:Y:S02]  /*17b0*/  HADD2.F32 R87, -RZ, R48.H1_H1 ;  /* 0x30000030ff577230 */ /* 0x020fe40000004100 */
[----:B------:R-:W-:Y:S02]  /*17c0*/  HADD2.F32 R89, -RZ, R49.H0_H0 ;  /* 0x20000031ff597230 */ /* 0x000fe40000004100 */
[----:B------:R-:W-:Y:S02]  /*17d0*/  HADD2.F32 R91, -RZ, R50.H0_H0 ;  /* 0x20000032ff5b7230 */ /* 0x000fe40000004100 */
[-C--:B------:R-:W-:Y:S01]  /*17e0*/  FMUL.FTZ R86, R87, R44.reuse ;  /* 0x0000002c57567220 */ /* 0x080fe20000410000 */
[----:B------:R-:W-:Y:S02]  /*17f0*/  HADD2.F32 R95, -RZ, R51.H0_H0 ;  /* 0x20000033ff5f7230 */ /* 0x000fe40000004100 */
[----:B------:R-:W-:Y:S01]  /*1800*/  FMUL.FTZ R82, R89, R44 ;  /* 0x0000002c59527220 */ /* 0x000fe20000410000 */
[----:B0-----:R-:W-:-:S02]  /*1810*/  HADD2.F32 R85, -RZ, R48.H0_H0 ;  /* 0x20000030ff557230 */ /* 0x001fc40000004100 */
        /* <DEDUP_REMOVED lines=10> */
.L_x_4607:
[--C-:B-----5:R-:W-:Y:S02]  /*18c0*/  HADD2.F32 R87, -RZ, R50.reuse.H0_H0 ;  /* 0x20000032ff577230 */ /* 0x120fe40000004100 */
[----:B0-----:R-:W-:Y:S02]  /*18d0*/  HADD2.F32 R43, -RZ, R49.H0_H0 ;  /* 0x20000031ff2b7230 */ /* 0x001fe40000004100 */
[----:B------:R-:W-:Y:S02]  /*18e0*/  HADD2.F32 R89, -RZ, R50.H1_H1 ;  /* 0x30000032ff597230 */ /* 0x000fe40000004100 */
[-C--:B------:R-:W-:Y:S01]  /*18f0*/  FMUL.FTZ R80, R87, R44.reuse ;  /* 0x0000002c57507220 */ /* 0x080fe20000410000 */
[----:B------:R-:W-:Y:S02]  /*1900*/  HADD2.F32 R91, -RZ, R51.H0_H0 ;  /* 0x20000033ff5b7230 */ /* 0x000fe40000004100 */
        /* <DEDUP_REMOVED lines=8> */
[----:B------:R-:W-:Y:S01]  /*1990*/  FMUL.FTZ R86, R41, R44 ;  /* 0x0000002c29567220 */ /* 0x000fe20000410000 */
[----:B------:R-:W-:Y:S01]  /*19a0*/  F2FP.F16.F32.PACK_AB R42, R87, R80 ;  /* 0x00000050572a723e */ /* 0x000fe200000000ff */
[-C--:B------:R-:W-:Y:S01]  /*19b0*/  FMUL.FTZ R89, R49, R44.reuse ;  /* 0x0000002c31597220 */ /* 0x080fe20000410000 */
[----:B------:R-:W-:-:S02]  /*19c0*/  FMUL.FTZ R91, R51, R44 ;  /* 0x0000002c335b7220 */ /* 0x000fc40000410000 */
[----:B------:R-:W-:Y:S02]  /*19d0*/  F2FP.F16.F32.PACK_AB R40, R86, R85 ;  /* 0x000000555628723e */ /* 0x000fe400000000ff */
[----:B------:R-:W-:Y:S02]  /*19e0*/  F2FP.F16.F32.PACK_AB R41, R89, R82 ;  /* 0x000000525929723e */ /* 0x000fe400000000ff */
[----:B------:R-:W-:-:S07]  /*19f0*/  F2FP.F16.F32.PACK_AB R43, R91, R84 ;  /* 0x000000545b2b723e */ /* 0x000fce00000000ff */
.L_x_4606:
        /* <DEDUP_REMOVED lines=13> */
[----:B------:R-:W-:Y:S02]  /*1ad0*/  HADD2.F32 R101, -RZ, R50.H1_H1 ;  /* 0x30000032ff657230 */ /* 0x000fe40000004100 */
[--C-:B------:R-:W-:Y:S02]  /*1ae0*/  HADD2.F32 R51, -RZ, R48.reuse.H0_H0 ;  /* 0x20000030ff337230 */ /* 0x100fe40000004100 */
[----:B------:R-:W-:-:S02]  /*1af0*/  HADD2.F32 R95, -RZ, R48.H1_H1 ;  /* 0x30000030ff5f7230 */ /* 0x000fc40000004100 */
[--C-:B------:R-:W-:Y:S02]  /*1b00*/  HADD2.F32 R61, -RZ, R49.reuse.H0_H0 ;  /* 0x20000031ff3d7230 */ /* 0x100fe40000004100 */
        /* <DEDUP_REMOVED lines=22> */
.L_x_4608:
[----:B---3--:R-:W-:-:S04]  /*1c70*/  UISETP.NE.U32.AND UP0, UPT, UR12, URZ, UPT ;  /* 0x000000ff0c00728c */ /* 0x008fc8000bf05070 */
[----:B------:R-:W-:-:S09]  /*1c80*/  UISETP.NE.AND.EX UP0, UPT, UR13, URZ, UPT, UP0 ;  /* 0x000000ff0d00728c */ /* 0x000fd2000bf05300 */
[----:B------:R-:W-:Y:S05]  /*1c90*/  BRA.U UP0, `(.L_x_4610) ;  /* 0x0000000100447547 */ /* 0x000fea000b800000 */
[--C-:B-----5:R-:W-:Y:S02]  /*1ca0*/  HADD2.F32 R103, -RZ, R51.reuse.H0_H0 ;  /* 0x20000033ff677230 */ /* 0x120fe40000004100 */
[----:B------:R-:W-:Y:S02]  /*1cb0*/  HADD2.F32 R105, -RZ, R51.H1_H1 ;  /* 0x30000033ff697230 */ /* 0x000fe40000004100 */
[--C-:B------:R-:W-:Y:S02]  /*1cc0*/  HADD2.F32 R51, -RZ, R48.reuse.H0_H0 ;  /* 0x20000030ff337230 */ /* 0x100fe40000004100 */
[--C-:B------:R-:W-:Y:S02]  /*1cd0*/  HADD2.F32 R61, -RZ, R49.reuse.H0_H0 ;  /* 0x20000031ff3d7230 */ /* 0x100fe40000004100 */
[----:B0-----:R-:W-:Y:S02]  /*1ce0*/  HADD2.F32 R95, -RZ, R48.H1_H1 ;  /* 0x30000030ff5f7230 */ /* 0x001fe40000004100 */
[----:B------:R-:W-:Y:S01]  /*1cf0*/  FMUL.FTZ R48, R105, R44 ;  /* 0x0000002c69307220 */ /* 0x000fe20000410000 */
[----:B------:R-:W-:-:S02]  /*1d00*/  HADD2.F32 R97, -RZ, R49.H1_H1 ;  /* 0x30000031ff617230 */ /* 0x000fc40000004100 */
[-C--:B------:R-:W-:Y:S01]  /*1d10*/  FMUL.FTZ R49, R103, R44.reuse ;  /* 0x0000002c67317220 */ /* 0x080fe20000410000 */
[--C-:B------:R-:W-:Y:S02]  /*1d20*/  HADD2.F32 R99, -RZ, R50.reuse.H0_H0 ;  /* 0x20000032ff637230 */ /* 0x100fe40000004100 */
[-C--:B------:R-:W-:Y:S01]  /*1d30*/  FMUL.FTZ R95, R95, R44.reuse ;  /* 0x0000002c5f5f7220 */ /* 0x080fe20000410000 */
[----:B------:R-:W-:Y:S02]  /*1d40*/  HADD2.F32 R101, -RZ, R50.H1_H1 ;  /* 0x30000032ff657230 */ /* 0x000fe40000004100 */
[-C--:B------:R-:W-:Y:S01]  /*1d50*/  FMUL.FTZ R50, R51, R44.reuse ;  /* 0x0000002c33327220 */ /* 0x080fe20000410000 */
[-C--:B------:R-:W-:Y:S01]  /*1d60*/  FMUL.FTZ R51, R61, R44.reuse ;  /* 0x0000002c3d337220 */ /* 0x080fe20000410000 */
[-C--:B------:R-:W-:Y:S01]  /*1d70*/  FMUL.FTZ R60, R97, R44.reuse ;  /* 0x0000002c613c7220 */ /* 0x080fe20000410000 */
[-C--:B------:R-:W-:Y:S01]  /*1d80*/  FMUL.FTZ R61, R99, R44.reuse ;  /* 0x0000002c633d7220 */ /* 0x080fe20000410000 */
[----:B------:R-:W-:Y:S01]  /*1d90*/  FMUL.FTZ R88, R101, R44 ;  /* 0x0000002c65587220 */ /* 0x000fe20000410000 */
[----:B------:R-:W-:Y:S06]  /*1da0*/  BRA `(.L_x_4609) ;  /* 0x0000000000507947 */ /* 0x000fec0003800000 */
.L_x_4610:
[--C-:B-----5:R-:W-:Y:S02]  /*1db0*/  HADD2.F32 R99, -RZ, R51.reuse.H0_H0 ;  /* 0x20000033ff637230 */ /* 0x120fe40000004100 */
[----:B------:R-:W-:Y:S02]  /*1dc0*/  HADD2.F32 R101, -RZ, R51.H1_H1 ;  /* 0x30000033ff657230 */ /* 0x000fe40000004100 */
[--C-:B0-----:R-:W-:Y:S02]  /*1dd0*/  HADD2.F32 R41, -RZ, R48.reuse.H0_H0 ;  /* 0x20000030ff297230 */ /* 0x101fe40000004100 */
[----:B------:R-:W-:Y:S02]  /*1de0*/  HADD2.F32 R95, -RZ, R48.H1_H1 ;  /* 0x30000030ff5f7230 */ /* 0x000fe40000004100 */
[----:B------:R-:W-:Y:S01]  /*1df0*/  FMUL.FTZ R48, R101, R44 ;  /* 0x0000002c65307220 */ /* 0x000fe20000410000 */
[--C-:B------:R-:W-:Y:S02]  /*1e00*/  HADD2.F32 R51, -RZ, R49.reuse.H0_H0 ;  /* 0x20000031ff337230 */ /* 0x100fe40000004100 */
        /* <DEDUP_REMOVED lines=10> */
[----:B------:R-:W-:-:S02]  /*1eb0*/  F2FP.F16.F32.PACK_AB R43, R48, R49 ;  /* 0x00000031302b723e */ /* 0x000fc400000000ff */
[----:B------:R-:W-:Y:S02]  /*1ec0*/  F2FP.F16.F32.PACK_AB R41, R60, R51 ;  /* 0x000000333c29723e */ /* 0x000fe400000000ff */
[----:B------:R-:W-:Y:S02]  /*1ed0*/  F2FP.F16.F32.PACK_AB R42, R88, R61 ;  /* 0x0000003d582a723e */ /* 0x000fe400000000ff */
[----:B------:R-:W-:-:S07]  /*1ee0*/  F2FP.F16.F32.PACK_AB R40, R95, R50 ;  /* 0x000000325f28723e */ /* 0x000fce00000000ff */
.L_x_4609:
[----:B------:R-:W-:Y:S01]  /*1ef0*/  FADD.FTZ R97, RZ, R59 ;  /* 0x0000003bff617221 */ /* 0x000fe20000010000 */
[----:B------:R-:W-:Y:S01]  /*1f00*/  UMOV UR9, 0xffffffff ;  /* 0xffffffff00097882 */ /* 0x000fe20000000000 */
[----:B------:R-:W-:Y:S02]  /*1f10*/  LOP3.LUT P0, RZ, R46, 0x1f, RZ, 0xc0, !PT ;  /* 0x0000001f2eff7812 */ /* 0x000fe4000780c0ff */
        /* <DEDUP_REMOVED lines=25> */
[----:B------:R-:W-:Y:S02]  /*20b0*/  FADD.FTZ R44, R97, R82 ;  /* 0x00000052612c7221 */ /* 0x000fe40000010000 */
[----:B------:R-:W0:Y:S02]  /*20c0*/  @P1 LDC.64 R96, c[0x0][0x3a8] ;  /* 0x0000ea00ff601b82 */ /* 0x000e240000000a00 */
        /* <DEDUP_REMOVED lines=117> */
.L_x_4624:
[----:B------:R-:W-:Y:S01]  /*2820*/  FMUL.FTZ R44, R90, R90 ;  /* 0x0000005a5a2c7220 */ /* 0x000fe20000410000 */
[----:B------:R-:W-:Y:S01]  /*2830*/  ISETP.NE.AND P3, PT, RZ, UR5, PT ;  /* 0x00000005ff007c0c */ /* 0x000fe2000bf65270 */
[----:B-1----:R-:W-:Y:S01]  /*2840*/  FADD.FTZ R101, R94, R101 ;  /* 0x000000655e657221 */ /* 0x002fe20000010000 */
[----:B------:R-:W-:Y:S02]  /*2850*/  HADD2.F32 R97, -RZ, R65.H0_H0 ;  /* 0x20000041ff617230 */ /* 0x000fe40000004100 */
[----:B------:R-:W-:Y:S01]  /*2860*/  FSEL R99, R44, RZ, P3 ;  /* 0x000000ff2c637208 */ /* 0x000fe20001800000 */
[----:B------:R-:W-:Y:S01]  /*2870*/  FFMA.FTZ R44, R101, R46, UR8 ;  /* 0x00000008652c7e23 */ /* 0x000fe2000801002e */
[----:B------:R-:W-:Y:S01]  /*2880*/  FSEL R46, R90, RZ, !P3 ;  /* 0x000000ff5a2e7208 */ /* 0x000fe20005800000 */
[----:B------:R-:W-:Y:S02]  /*2890*/  HADD2.F32 R119, -RZ, R64.H0_H0 ;  /* 0x20000040ff777230 */ /* 0x000fe40000004100 */
[----:B------:R-:W-:Y:S01]  /*28a0*/  FADD.FTZ R92, R44, R99 ;  /* 0x000000632c5c7221 */ /* 0x000fe20000010000 */
[----:B------:R-:W-:-:S02]  /*28b0*/  HADD2.F32 R44, -RZ, R36.H0_H0 ;  /* 0x20000024ff2c7230 */ /* 0x000fc40000004100 */
[C---:B------:R-:W-:Y:S01]  /*28c0*/  FADD.FTZ R59, -R46.reuse, R59 ;  /* 0x0000003b2e3b7221 */ /* 0x040fe20000010100 */
[C---:B------:R-:W-:Y:S01]  /*28d0*/  FADD.FTZ R52, -R46.reuse, R52 ;  /* 0x000000342e347221 */ /* 0x040fe20000010100 */
        /* <DEDUP_REMOVED lines=20> */
[----:B-1----:R-:W-:Y:S01]  /*2a20*/  FMUL.FTZ R117, R92, R59 ;  /* 0x0000003b5c757220 */ /* 0x002fe20000410000 */
[C---:B------:R-:W-:Y:S01]  /*2a30*/  FADD.FTZ R81, -R46.reuse, R81 ;  /* 0x000000512e517221 */ /* 0x040fe20000010100 */
[C---:B------:R-:W-:Y:S01]  /*2a40*/  FADD.FTZ R99, -R46.reuse, R78 ;  /* 0x0000004e2e637221 */ /* 0x040fe20000010100 */
[----:B------:R-:W-:Y:S01]  /*2a50*/  FADD.FTZ R79, -R46, R79 ;  /* 0x0000004f2e4f7221 */ /* 0x000fe20000010100 */
[----:B------:R-:W-:Y:S01]  /*2a60*/  FFMA.FTZ R44, R117, R97, R44 ;  /* 0x00000061752c7223 */ /* 0x000fe2000001002c */
[----:B------:R-:W-:-:S02]  /*2a70*/  HADD2.F32 R97, -RZ, R65.H1_H1 ;  /* 0x30000041ff617230 */ /* 0x000fc40000004100 */
[C---:B------:R-:W-:Y:S01]  /*2a80*/  FADD.FTZ R75, -R46.reuse, R75 ;  /* 0x0000004b2e4b7221 */ /* 0x040fe20000010100 */
[----:B------:R-:W-:Y:S02]  /*2a90*/  HADD2.F32 R117, -RZ, R36.H1_H1 ;  /* 0x30000024ff757230 */ /* 0x000fe40000004100 */
        /* <DEDUP_REMOVED lines=15> */
[----:B------:R-:W-:-:S02]  /*2b90*/  HADD2.F32 R121, -RZ, R37.H0_H0 ;  /* 0x20000025ff797230 */ /* 0x000fc40000004100 */
[C---:B------:R-:W-:Y:S01]  /*2ba0*/  FMUL.FTZ R52, R92.reuse, R52 ;  /* 0x000000345c347220 */ /* 0x040fe20000410000 */
[----:B------:R-:W-:Y:S02]  /*2bb0*/  HADD2.F32 R48, -RZ, R19.H0_H0 ;  /* 0x20000013ff307230 */ /* 0x000fe40000004100 */
[C---:B------:R-:W-:Y:S01]  /*2bc0*/  FMUL.FTZ R58, R92.reuse, R58 ;  /* 0x0000003a5c3a7220 */ /* 0x040fe20000410000 */
[----:B------:R-:W-:Y:S02]  /*2bd0*/  HADD2.F32 R60, -RZ, R38.H0_H0 ;  /* 0x20000026ff3c7230 */ /* 0x000fe40000004100 */
[C---:B------:R-:W-:Y:S01]  /*2be0*/  FMUL.FTZ R46, R92.reuse, R57 ;  /* 0x000000395c2e7220 */ /* 0x040fe20000410000 */
[----:B------:R-:W-:Y:S02]  /*2bf0*/  HADD2.F32 R123, -RZ, R64.H1_H1 ;  /* 0x30000040ff7b7230 */ /* 0x000fe40000004100 */
[----:B------:R-:W-:Y:S01]  /*2c00*/  FMUL.FTZ R50, R92, R53 ;  /* 0x000000355c327220 */ /* 0x000fe20000410000 */
[----:B------:R-:W-:-:S02]  /*2c10*/  HADD2.F32 R125, -RZ, R37.H1_H1 ;  /* 0x30000025ff7d7230 */ /* 0x000fc40000004100 */
[----:B------:R-:W-:Y:S01]  /*2c20*/  FFMA.FTZ R53, R52, R97, R117 ;  /* 0x0000006134357223 */ /* 0x000fe20000010075 */
[----:B------:R-:W-:Y:S01]  /*2c30*/  FFMA.FTZ R57, R58, R119, R121 ;  /* 0x000000773a397223 */ /* 0x000fe20000010079 */
[----:B------:R-:W-:Y:S01]  /*2c40*/  FFMA.FTZ R46, R46, R48, R60 ;  /* 0x000000302e2e7223 */ /* 0x000fe2000001003c */
[----:B------:R-:W-:Y:S02]  /*2c50*/  HADD2.F32 R97, -RZ, R19.H1_H1 ;  /* 0x30000013ff617230 */ /* 0x000fe40000004100 */
[----:B------:R-:W-:Y:S01]  /*2c60*/  FFMA.FTZ R50, R50, R123, R125 ;  /* 0x0000007b32327223 */ /* 0x000fe2000001007d */
[----:B------:R-:W-:Y:S02]  /*2c70*/  HADD2.F32 R117, -RZ, R38.H1_H1 ;  /* 0x30000026ff757230 */ /* 0x000fe40000004100 */
[C---:B------:R-:W-:Y:S01]  /*2c80*/  FMUL.FTZ R54, R92.reuse, R54 ;  /* 0x000000365c367220 */ /* 0x040fe20000410000 */
[----:B------:R-:W-:Y:S02]  /*2c90*/  HADD2.F32 R119, -RZ, R18.H0_H0 ;  /* 0x20000012ff777230 */ /* 0x000fe40000004100 */
[----:B------:R-:W-:Y:S01]  /*2ca0*/  FMUL.FTZ R56, R92, R56 ;  /* 0x000000385c387220 */ /* 0x000fe20000410000 */
[----:B------:R-:W-:-:S02]  /*2cb0*/  HADD2.F32 R121, -RZ, R39.H0_H0 ;  /* 0x20000027ff797230 */ /* 0x000fc40000004100 */
[C---:B------:R-:W-:Y:S01]  /*2cc0*/  FMUL.FTZ R55, R92.reuse, R55 ;  /* 0x000000375c377220 */ /* 0x040fe20000410000 */
[----:B------:R-:W-:Y:S02]  /*2cd0*/  HADD2.F32 R58, -RZ, R18.H1_H1 ;  /* 0x30000012ff3a7230 */ /* 0x000fe40000004100 */
[----:B------:R-:W-:Y:S01]  /*2ce0*/  FMUL.FTZ R68, R92, R68 ;  /* 0x000000445c447220 */ /* 0x000fe20000410000 */
[----:B------:R-:W-:Y:S02]  /*2cf0*/  HADD2.F32 R48, -RZ, R39.H1_H1 ;  /* 0x30000027ff307230 */ /* 0x000fe40000004100 */
[----:B------:R-:W-:Y:S01]  /*2d00*/  FFMA.FTZ R97, R54, R97, R117 ;  /* 0x0000006136617223 */ /* 0x000fe20000010075 */
[----:B------:R-:W-:Y:S02]  /*2d10*/  HADD2.F32 R123, -RZ, R17.H0_H0 ;  /* 0x20000011ff7b7230 */ /* 0x000fe40000004100 */
[----:B------:R-:W-:Y:S01]  /*2d20*/  FFMA.FTZ R117, R56, R119, R121 ;  /* 0x0000007738757223 */ /* 0x000fe20000010079 */
[----:B------:R-:W-:-:S02]  /*2d30*/  HADD2.F32 R125, -RZ, R32.H0_H0 ;  /* 0x20000020ff7d7230 */ /* 0x000fc40000004100 */
[----:B------:R-:W-:Y:S01]  /*2d40*/  FFMA.FTZ R58, R55, R58, R48 ;  /* 0x0000003a373a7223 */ /* 0x000fe20000010030 */
[----:B------:R-:W-:Y:S02]  /*2d50*/  HADD2.F32 R56, -RZ, R16.H0_H0 ;  /* 0x20000010ff387230 */ /* 0x000fe40000004100 */
[----:B------:R-:W-:Y:S01]  /*2d60*/  FMUL.FTZ R63, R92, R63 ;  /* 0x0000003f5c3f7220 */ /* 0x000fe20000410000 */
[----:B------:R-:W-:Y:S02]  /*2d70*/  HADD2.F32 R60, -RZ, R33.H0_H0 ;  /* 0x20000021ff3c7230 */ /* 0x000fe40000004100 */
[----:B------:R-:W-:Y:S01]  /*2d80*/  FFMA.FTZ R48, R68, R123, R125 ;  /* 0x0000007b44307223 */ /* 0x000fe2000001007d */
[----:B------:R-:W-:Y:S02]  /*2d90*/  HADD2.F32 R52, -RZ, R17.H1_H1 ;  /* 0x30000011ff347230 */ /* 0x000fe40000004100 */
[----:B------:R-:W-:Y:S01]  /*2da0*/  FMUL.FTZ R55, R92, R73 ;  /* 0x000000495c377220 */ /* 0x000fe20000410000 */
[----:B------:R-:W-:-:S02]  /*2db0*/  HADD2.F32 R54, -RZ, R32.H1_H1 ;  /* 0x30000020ff367230 */ /* 0x000fc40000004100 */
[C---:B------:R-:W-:Y:S01]  /*2dc0*/  FMUL.FTZ R62, R92.reuse, R62 ;  /* 0x0000003e5c3e7220 */ /* 0x040fe20000410000 */
[----:B------:R-:W-:Y:S02]  /*2dd0*/  HADD2.F32 R123, -RZ, R15.H0_H0 ;  /* 0x2000000fff7b7230 */ /* 0x000fe40000004100 */
[----:B------:R-:W-:Y:S01]  /*2de0*/  FMUL.FTZ R70, R92, R70 ;  /* 0x000000465c467220 */ /* 0x000fe20000410000 */
[----:B------:R-:W-:Y:S02]  /*2df0*/  HADD2.F32 R125, -RZ, R34.H0_H0 ;  /* 0x20000022ff7d7230 */ /* 0x000fe40000004100 */
[----:B------:R-:W-:Y:S01]  /*2e00*/  FFMA.FTZ R63, R63, R56, R60 ;  /* 0x000000383f3f7223 */ /* 0x000fe2000001003c */
[----:B------:R-:W-:Y:S02]  /*2e10*/  HADD2.F32 R119, -RZ, R16.H1_H1 ;  /* 0x30000010ff777230 */ /* 0x000fe40000004100 */
[----:B------:R-:W-:Y:S01]  /*2e20*/  FFMA.FTZ R55, R55, R52, R54 ;  /* 0x0000003437377223 */ /* 0x000fe20000010036 */
[----:B------:R-:W-:-:S02]  /*2e30*/  HADD2.F32 R121, -RZ, R33.H1_H1 ;  /* 0x30000021ff797230 */ /* 0x000fc40000004100 */
[----:B------:R-:W-:Y:S01]  /*2e40*/  FFMA.FTZ R56, R62, R123, R125 ;  /* 0x0000007b3e387223 */ /* 0x000fe2000001007d */
[----:B------:R-:W-:Y:S02]  /*2e50*/  HADD2.F32 R52, -RZ, R15.H1_H1 ;  /* 0x3000000fff347230 */ /* 0x000fe40000004100 */
[----:B------:R-:W-:Y:S01]  /*2e60*/  FMUL.FTZ R69, R92, R69 ;  /* 0x000000455c457220 */ /* 0x000fe20000410000 */
[----:B------:R-:W-:Y:S02]  /*2e70*/  HADD2.F32 R60, -RZ, R34.H1_H1 ;  /* 0x30000022ff3c7230 */ /* 0x000fe40000004100 */
        /* <DEDUP_REMOVED lines=9> */
[----:B------:R-:W-:Y:S02]  /*2f10*/  HADD2.F32 R123, -RZ, R13.H0_H0 ;  /* 0x2000000dff7b7230 */ /* 0x000fe40000004100 */
[----:B------:R-:W-:Y:S01]  /*2f20*/  FFMA.FTZ R78, R71, R78, R62 ;  /* 0x0000004e474e7223 */ /* 0x000fe2000001003e */
[----:B------:R-:W-:-:S02]  /*2f30*/  HADD2.F32 R125, -RZ, R28.H0_H0 ;  /* 0x2000001cff7d7230 */ /* 0x000fc40000004100 */
        /* <DEDUP_REMOVED lines=33> */
[----:B------:R-:W-:Y:S02]  /*3150*/  HADD2.F32 R66, -RZ, R9.H1_H1 ;  /* 0x30000009ff427230 */ /* 0x000fe40000004100 */
[C---:B------:R-:W-:Y:S01]  /*3160*/  FMUL.FTZ R79, R92.reuse, R103 ;  /* 0x000000675c4f7220 */ /* 0x040fe20000410000 */
[----:B------:R-:W-:Y:S02]  /*3170*/  HADD2.F32 R68, -RZ, R24.H1_H1 ;  /* 0x30000018ff447230 */ /* 0x000fe40000004100 */
[----:B------:R-:W-:Y:S01]  /*3180*/  FFMA.FTZ R60, R85, R74, R80 ;  /* 0x0000004a553c7223 */ /* 0x000fe20000010050 */
[----:B------:R-:W-:Y:S02]  /*3190*/  HADD2.F32 R70, -RZ, R8.H0_H0 ;  /* 0x20000008ff467230 */ /* 0x000fe40000004100 */
[----:B------:R-:W-:Y:S01]  /*31a0*/  FMUL.FTZ R85, R92, R105 ;  /* 0x000000695c557220 */ /* 0x000fe20000410000 */
[----:B------:R-:W-:-:S02]  /*31b0*/  HADD2.F32 R72, -RZ, R25.H0_H0 ;  /* 0x20000019ff487230 */ /* 0x000fc40000004100 */
[C---:B------:R-:W-:Y:S01]  /*31c0*/  FMUL.FTZ R82, R92.reuse, R89 ;  /* 0x000000595c527220 */ /* 0x040fe20000410000 */
[----:B------:R-:W-:Y:S02]  /*31d0*/  HADD2.F32 R69, -RZ, R8.H1_H1 ;  /* 0x30000008ff457230 */ /* 0x000fe40000004100 */
[----:B------:R-:W-:Y:S01]  /*31e0*/  FFMA.FTZ R79, R79, R66, R68 ;  /* 0x000000424f4f7223 */ /* 0x000fe20000010044 */
[----:B------:R-:W-:Y:S02]  /*31f0*/  HADD2.F32 R71, -RZ, R25.H1_H1 ;  /* 0x30000019ff477230 */ /* 0x000fe40000004100 */
[----:B------:R-:W-:Y:S01]  /*3200*/  FFMA.FTZ R85, R85, R70, R72 ;  /* 0x0000004655557223 */ /* 0x000fe20000010048 */
[----:B------:R-:W-:Y:S02]  /*3210*/  HADD2.F32 R66, -RZ, R7.H1_H1 ;  /* 0x30000007ff427230 */ /* 0x000fe40000004100 */
[----:B------:R-:W-:Y:S01]  /*3220*/  FMUL.FTZ R87, R92, R87 ;  /* 0x000000575c577220 */ /* 0x000fe20000410000 */
[----:B------:R-:W-:-:S02]  /*3230*/  HADD2.F32 R68, -RZ, R26.H1_H1 ;  /* 0x3000001aff447230 */ /* 0x000fc40000004100 */
[----:B------:R-:W-:Y:S01]  /*3240*/  FFMA.FTZ R82, R82, R69, R71 ;  /* 0x0000004552527223 */ /* 0x000fe20000010047 */
[----:B------:R-:W-:Y:S02]  /*3250*/  HADD2.F32 R70, -RZ, R5.H0_H0 ;  /* 0x20000005ff467230 */ /* 0x000fe40000004100 */
[C---:B------:R-:W-:Y:S01]  /*3260*/  FMUL.FTZ R103, R92.reuse, R109 ;  /* 0x0000006d5c677220 */ /* 0x040fe20000410000 */
[----:B------:R-:W-:Y:S02]  /*3270*/  HADD2.F32 R72, -RZ, R27.H0_H0 ;  /* 0x2000001bff487230 */ /* 0x000fe40000004100 */
[C---:B------:R-:W-:Y:S01]  /*3280*/  FMUL.FTZ R80, R92.reuse, R111 ;  /* 0x0000006f5c507220 */ /* 0x040fe20000410000 */
[----:B------:R-:W-:Y:S02]  /*3290*/  HADD2.F32 R69, -RZ, R4.H0_H0 ;  /* 0x20000004ff457230 */ /* 0x000fe40000004100 */
[----:B------:R-:W-:Y:S01]  /*32a0*/  FMUL.FTZ R84, R92, R107 ;  /* 0x0000006b5c547220 */ /* 0x000fe20000410000 */
[----:B------:R-:W-:-:S02]  /*32b0*/  HADD2.F32 R71, -RZ, R20.H0_H0 ;  /* 0x20000014ff477230 */ /* 0x000fc40000004100 */
[----:B------:R-:W-:Y:S01]  /*32c0*/  FFMA.FTZ R89, R87, R66, R68 ;  /* 0x0000004257597223 */ /* 0x000fe20000010044 */
[----:B------:R-:W-:Y:S02]  /*32d0*/  HADD2.F32 R73, -RZ, R7.H0_H0 ;  /* 0x20000007ff497230 */ /* 0x000fe40000004100 */
[----:B------:R-:W-:Y:S01]  /*32e0*/  FFMA.FTZ R103, R103, R70, R72 ;  /* 0x0000004667677223 */ /* 0x000fe20000010048 */
[----:B------:R-:W-:Y:S02]  /*32f0*/  HADD2.F32 R75, -RZ, R26.H0_H0 ;  /* 0x2000001aff4b7230 */ /* 0x000fe40000004100 */
[----:B------:R-:W-:Y:S01]  /*3300*/  FFMA.FTZ R80, R80, R69, R71 ;  /* 0x0000004550507223 */ /* 0x000fe20000010047 */
[----:B0-----:R-:W-:Y:S01]  /*3310*/  HADD2.F32 R94, -RZ, R5.H1_H1 ;  /* 0x30000005ff5e7230 */ /* 0x001fe20000004100 */
[----:B------:R-:W0:Y:S01]  /*3320*/  @!P0 LDC.64 R68, c[0x0][0x3c0] ;  /* 0x0000f000ff448b82 */ /* 0x000e220000000a00 */
[----:B------:R-:W-:Y:S02]  /*3330*/  HADD2.F32 R74, -RZ, R27.H1_H1 ;  /* 0x3000001bff4a7230 */ /* 0x000fe40000004100 */
[----:B------:R-:W-:Y:S01]  /*3340*/  FFMA.FTZ R84, R84, R73, R75 ;  /* 0x0000004954547223 */ /* 0x000fe2000001004b */
[----:B------:R-:W-:Y:S01]  /*3350*/  FMUL.FTZ R91, R92, R91 ;  /* 0x0000005b5c5b7220 */ /* 0x000fe20000410000 */
[----:B------:R-:W-:-:S02]  /*3360*/  HADD2.F32 R88, -RZ, R3.H0_H0 ;  /* 0x20000003ff587230 */ /* 0x000fc40000004100 */
[C---:B------:R-:W-:Y:S01]  /*3370*/  FMUL.FTZ R51, R92.reuse, R51 ;  /* 0x000000335c337220 */ /* 0x040fe20000410000 */
[----:B------:R-:W-:Y:S02]  /*3380*/  HADD2.F32 R96, -RZ, R21.H0_H0 ;  /* 0x20000015ff607230 */ /* 0x000fe40000004100 */
[----:B------:R-:W-:Y:S01]  /*3390*/  FFMA.FTZ R94, R91, R94, R74 ;  /* 0x0000005e5b5e7223 */ /* 0x000fe2000001004a */
[----:B------:R-:W1:Y:S01]  /*33a0*/  @!P0 LDC.64 R70, c[0x0][0x3c8] ;  /* 0x0000f200ff468b82 */ /* 0x000e620000000a00 */
[----:B------:R-:W-:Y:S02]  /*33b0*/  HADD2.F32 R66, -RZ, R4.H1_H1 ;  /* 0x30000004ff427230 */ /* 0x000fe40000004100 */
[C---:B------:R-:W-:Y:S01]  /*33c0*/  FMUL.FTZ R87, R92.reuse, R95 ;  /* 0x0000005f5c577220 */ /* 0x040fe20000410000 */
[----:B------:R-:W-:Y:S02]  /*33d0*/  HADD2.F32 R74, -RZ, R20.H1_H1 ;  /* 0x30000014ff4a7230 */ /* 0x000fe40000004100 */
[----:B------:R-:W-:Y:S01]  /*33e0*/  FMUL.FTZ R113, R92, R113 ;  /* 0x000000715c717220 */ /* 0x000fe20000410000 */
[----:B------:R-:W-:-:S02]  /*33f0*/  HADD2.F32 R98, -RZ, R3.H1_H1 ;  /* 0x30000003ff627230 */ /* 0x000fc40000004100 */
[C---:B------:R-:W-:Y:S01]  /*3400*/  FMUL.FTZ R91, R92.reuse, R61 ;  /* 0x0000003d5c5b7220 */ /* 0x040fe20000410000 */
[----:B------:R-:W-:Y:S01]  /*3410*/  HADD2.F32 R100, -RZ, R21.H1_H1 ;  /* 0x30000015ff647230 */ /* 0x000fe20000004100 */
[----:B------:R-:W2:Y:S01]  /*3420*/  LDC.64 R72, c[0x0][0x428] ;  /* 0x00010a00ff487b82 */ /* 0x000ea20000000a00 */
[----:B------:R-:W-:Y:S01]  /*3430*/  FFMA.FTZ R61, R51, R88, R96 ;  /* 0x00000058333d7223 */ /* 0x000fe20000010060 */
[----:B------:R-:W-:Y:S01]  /*3440*/  FFMA.FTZ R87, R87, R66, R74 ;  /* 0x0000004257577223 */ /* 0x000fe2000001004a */
[----:B------:R-:W-:Y:S02]  /*3450*/  HADD2.F32 R102, -RZ, R2.H0_H0 ;  /* 0x20000002ff667230 */ /* 0x000fe40000004100 */
[----:B------:R-:W-:Y:S01]  /*3460*/  FFMA.FTZ R88, R113, R98, R100 ;  /* 0x0000006271587223 */ /* 0x000fe20000010064 */
[----:B------:R-:W-:Y:S02]  /*3470*/  HADD2.F32 R104, -RZ, R22.H0_H0 ;  /* 0x20000016ff687230 */ /* 0x000fe40000004100 */
[----:B------:R-:W-:Y:S01]  /*3480*/  FMUL.FTZ R59, R92, R59 ;  /* 0x0000003b5c3b7220 */ /* 0x000fe20000410000 */
[----:B------:R-:W-:-:S02]  /*3490*/  HADD2.F32 R96, -RZ, R2.H1_H1 ;  /* 0x30000002ff607230 */ /* 0x000fc40000004100 */
[C---:B------:R-:W-:Y:S01]  /*34a0*/  FMUL.FTZ R49, R92.reuse, R49 ;  /* 0x000000315c317220 */ /* 0x040fe20000410000 */
[----:B------:R-:W-:Y:S02]  /*34b0*/  HADD2.F32 R66, -RZ, R22.H1_H1 ;  /* 0x30000016ff427230 */ /* 0x000fe40000004100 */
[----:B------:R-:W-:Y:S01]  /*34c0*/  FFMA.FTZ R91, R91, R102, R104 ;  /* 0x000000665b5b7223 */ /* 0x000fe20000010068 */
[----:B------:R-:W-:Y:S02]  /*34d0*/  HADD2.F32 R74, -RZ, R0.H0_H0 ;  /* 0x20000000ff4a7230 */ /* 0x000fe40000004100 */
[----:B------:R-:W-:Y:S01]  /*34e0*/  FMUL.FTZ R115, R92, R115 ;  /* 0x000000735c737220 */ /* 0x000fe20000410000 */
[----:B------:R-:W-:Y:S02]  /*34f0*/  HADD2.F32 R98, -RZ, R23.H0_H0 ;  /* 0x20000017ff627230 */ /* 0x000fe40000004100 */
[----:B------:R-:W-:Y:S01]  /*3500*/  FFMA.FTZ R96, R59, R96, R66 ;  /* 0x000000603b607223 */ /* 0x000fe20000010042 */
[----:B0-----:R-:W-:Y:S01]  /*3510*/  @!P0 IMAD.WIDE R106, R6, 0x4, R68 ;  /* 0x00000004066a8825 */ /* 0x001fe200078e0244 */
[----:B------:R-:W-:-:S03]  /*3520*/  F2FP.F16.F32.PACK_AB R46, R97, R46 ;  /* 0x0000002e612e723e */ /* 0x000fc600000000ff */
[----:B------:R-:W-:Y:S01]  /*3530*/  FFMA.FTZ R95, R49, R74, R98 ;  /* 0x0000004a315f7223 */ /* 0x000fe20000010062 */
[----:B-1----:R-:W-:Y:S01]  /*3540*/  @!P0 IMAD.WIDE R108, R6, 0x4, R70 ;  /* 0x00000004066c8825 */ /* 0x002fe200078e0246 */
[----:B------:R-:W-:Y:S01]  /*3550*/  F2FP.F16.F32.PACK_AB R44, R53, R44 ;  /* 0x0000002c352c723e */ /* 0x000fe200000000ff */
[----:B------:R0:W-:Y:S01]  /*3560*/  @!P0 STG.E desc[UR6][R106.64], R90 ;  /* 0x0000005a6a008986 */ /* 0x0001e2000c101906 */
[----:B------:R-:W-:Y:S01]  /*3570*/  F2FP.F16.F32.PACK_AB R51, R78, R121 ;  /* 0x000000794e33723e */ /* 0x000fe200000000ff */
[----:B------:R-:W-:Y:S01]  /*3580*/  HADD2.F32 R100, -RZ, R0.H1_H1 ;  /* 0x30000000ff647230 */ /* 0x000fe20000004100 */
[----:B------:R-:W-:Y:S01]  /*3590*/  F2FP.F16.F32.PACK_AB R49, R54, R63 ;  /* 0x0000003f3631723e */ /* 0x000fe200000000ff */
[--C-:B--2---:R-:W-:Y:S01]  /*35a0*/  IMAD.WIDE.U32 R68, R45, 0x10, R72.reuse ;  /* 0x000000102d447825 */ /* 0x104fe200078e0048 */
[----:B------:R-:W-:Y:S01]  /*35b0*/  F2FP.F16.F32.PACK_AB R45, R50, R57 ;  /* 0x00000039322d723e */ /* 0x000fe200000000ff */
[----:B------:R0:W-:Y:S01]  /*35c0*/  @!P0 STG.E desc[UR6][R108.64], R92 ;  /* 0x0000005c6c008986 */ /* 0x0001e2000c101906 */
[----:B------:R-:W-:Y:S01]  /*35d0*/  F2FP.F16.F32.PACK_AB R50, R119, R56 ;  /* 0x000000387732723e */ /* 0x000fe200000000ff */
[----:B------:R-:W-:Y:S01]  /*35e0*/  IMAD.WIDE.U32 R70, R47, 0x10, R72 ;  /* 0x000000102f467825 */ /* 0x000fe200078e0048 */
[----:B------:R-:W-:-:S02]  /*35f0*/  F2FP.F16.F32.PACK_AB R47, R58, R117 ;  /* 0x000000753a2f723e */ /* 0x000fc400000000ff */
[----:B------:R-:W-:Y:S01]  /*3600*/  F2FP.F16.F32.PACK_AB R48, R55, R48 ;  /* 0x000000303730723e */ /* 0x000fe200000000ff */
[--C-:B------:R-:W-:Y:S01]  /*3610*/  IMAD.WIDE.U32 R66, R67, 0x10, R72.reuse ;  /* 0x0000001043427825 */ /* 0x100fe200078e0048 */
[----:B------:R-:W-:Y:S01]  /*3620*/  F2FP.F16.F32.PACK_AB R55, R101, R86 ;  /* 0x000000566537723e */ /* 0x000fe200000000ff */
[----:B------:R0:W-:Y:S01]  /*3630*/  STG.E.128 desc[UR6][R68.64], R44 ;  /* 0x0000002c44007986 */ /* 0x0001e2000c101d06 */
[----:B------:R-:W-:Y:S01]  /*3640*/  F2FP.F16.F32.PACK_AB R54, R99, R76 ;  /* 0x0000004c6336723e */ /* 0x000fe200000000ff */
[--C-:B------:R-:W-:Y:S01]  /*3650*/  IMAD.WIDE.U32 R74, R77, 0x10, R72.reuse ;  /* 0x000000104d4a7825 */ /* 0x100fe200078e0048 */
[----:B------:R-:W-:Y:S01]  /*3660*/  F2FP.F16.F32.PACK_AB R53, R62, R83 ;  /* 0x000000533e35723e */ /* 0x000fe200000000ff */
[----:B------:R0:W-:Y:S01]  /*3670*/  STG.E.128 desc[UR6][R70.64], R48 ;  /* 0x0000003046007986 */ /* 0x0001e2000c101d06 */
[----:B------:R-:W-:Y:S01]  /*3680*/  F2FP.F16.F32.PACK_AB R52, R81, R52 ;  /* 0x000000345134723e */ /* 0x000fe200000000ff */
[----:B------:R-:W-:Y:S01]  /*3690*/  IMAD.WIDE.U32 R104, R93, 0x10, R72 ;  /* 0x000000105d687825 */ /* 0x000fe200078e0048 */
[----:B------:R-:W-:Y:S01]  /*36a0*/  F2FP.F16.F32.PACK_AB R59, R94, R103 ;  /* 0x000000675e3b723e */ /* 0x000fe200000000ff */
[----:B------:R-:W1:Y:S01]  /*36b0*/  LDC.64 R72, c[0x0][0x380] ;  /* 0x0000e000ff487b82 */ /* 0x000e620000000a00 */
[----:B------:R-:W-:Y:S01]  /*36c0*/  F2FP.F16.F32.PACK_AB R58, R89, R84 ;  /* 0x00000054593a723e */ /* 0x000fe200000000ff */
[----:B------:R-:W-:Y:S01]  /*36d0*/  HADD2.F32 R102, -RZ, R23.H1_H1 ;  /* 0x30000017ff667230 */ /* 0x000fe20000004100 */
[----:B------:R-:W-:Y:S01]  /*36e0*/  F2FP.F16.F32.PACK_AB R57, R82, R85 ;  /* 0x000000555239723e */ /* 0x000fe200000000ff */
[----:B------:R0:W-:Y:S01]  /*36f0*/  STG.E.128 desc[UR6][R66.64], R52 ;  /* 0x0000003442007986 */ /* 0x0001e2000c101d06 */
[----:B------:R-:W-:-:S02]  /*3700*/  F2FP.F16.F32.PACK_AB R56, R79, R60 ;  /* 0x0000003c4f38723e */ /* 0x000fc400000000ff */
[----:B------:R-:W-:Y:S01]  /*3710*/  FFMA.FTZ R98, R115, R100, R102 ;  /* 0x0000006473627223 */ /* 0x000fe20000010066 */
[----:B------:R-:W-:Y:S02]  /*3720*/  F2FP.F16.F32.PACK_AB R62, R96, R91 ;  /* 0x0000005b603e723e */ /* 0x000fe400000000ff */
[----:B------:R-:W-:Y:S01]  /*3730*/  F2FP.F16.F32.PACK_AB R61, R88, R61 ;  /* 0x0000003d583d723e */ /* 0x000fe200000000ff */
[----:B------:R0:W-:Y:S01]  /*3740*/  STG.E.128 desc[UR6][R74.64], R56 ;  /* 0x000000384a007986 */ /* 0x0001e2000c101d06 */
[----:B------:R-:W-:Y:S02]  /*3750*/  F2FP.F16.F32.PACK_AB R63, R98, R95 ;  /* 0x0000005f623f723e */ /* 0x000fe400000000ff */
[----:B------:R-:W-:-:S05]  /*3760*/  F2FP.F16.F32.PACK_AB R60, R87, R80 ;  /* 0x00000050573c723e */ /* 0x000fca00000000ff */
[----:B------:R0:W-:Y:S01]  /*3770*/  STG.E.128 desc[UR6][R104.64], R60 ;  /* 0x0000003c68007986 */ /* 0x0001e2000c101d06 */
[----:B-1----:R-:W-:-:S04]  /*3780*/  LEA R6, R72, R6, 0x2 ;  /* 0x0000000648067211 */ /* 0x002fc800078e10ff */
[----:B------:R-:W-:-:S13]  /*3790*/  ISETP.GE.AND P0, PT, R6, R73, PT ;  /* 0x000000490600720c */ /* 0x000fda0003f06270 */
[----:B0-----:R-:W-:Y:S05]  /*37a0*/  @!P0 BRA `(.L_x_4612) ;  /* 0xffffffcc00788947 */ /* 0x001fea000383ffff */
[----:B---3--:R-:W-:Y:S05]  /*37b0*/  EXIT ;  /* 0x000000000000794d */ /* 0x008fea0003800000 */
.L_x_4611:
[----:B------:R-:W-:Y:S01]  /*37c0*/  HFMA2 R100, -RZ, RZ, 0, 5.9604644775390625e-08 ;  /* 0x00000001ff647431 */ /* 0x000fe200000001ff */
[----:B------:R-:W-:Y:S01]  /*37d0*/  BSSY B0, `(.L_x_4613) ;  /* 0x0000007000007945 */ /* 0x000fe20003800000 */
[----:B------:R-:W-:Y:S02]  /*37e0*/  MOV R103, R99 ;  /* 0x0000006300677202 */ /* 0x000fe40000000f00 */
[----:B------:R-:W-:Y:S02]  /*37f0*/  MOV R105, 0x1f ;  /* 0x0000001f00697802 */ /* 0x000fe40000000f00 */
[----:B------:R-:W-:-:S07]  /*3800*/  MOV R96, 0xffffffff ;  /* 0xffffffff00607802 */ /* 0x000fce0000000f00 */
[----:B---3--:R-:W-:Y:S05]  /*3810*/  WARPSYNC.COLLECTIVE R96, `(.L_x_4614) ;  /* 0x0000000060087348 */ /* 0x008fea0003c00000 */
[----:B------:R0:W1:Y:S02]  /*3820*/  SHFL.BFLY P3, R98, R103, R100, R105 ;  /* 0x0c00006467627389 */ /* 0x0000640000060069 */
[----:B01-3--:R-:W-:Y:S05]  /*3830*/  ENDCOLLECTIVE ;  /* 0x000000000000791b */ /* 0x00bfea0003800000 */
.L_x_4614:
[----:B------:R-:W-:Y:S05]  /*3840*/  BSYNC B0 ;  /* 0x0000000000007941 */ /* 0x000fea0003800000 */
.L_x_4613:
        /* <DEDUP_REMOVED lines=10> */
.L_x_4615:
[----:B------:R-:W-:Y:S01]  /*38f0*/  HFMA2 R100, -RZ, RZ, 0, 2.384185791015625e-07 ;  /* 0x00000004ff647431 */ /* 0x000fe200000001ff */
[----:B------:R-:W-:-:S05]  /*3900*/  MOV R97, R98 ;  /* 0x0000006200617202 */ /* 0x000fca0000000f00 */
[----:B------:R-:W-:-:S05]  /*3910*/  FADD.FTZ R97, R92, R97 ;  /* 0x000000615c617221 */ /* 0x000fca0000010000 */
[----:B------:R-:W-:-:S07]  /*3920*/  MOV R103, R97 ;  /* 0x0000006100677202 */ /* 0x000fce0000000f00 */
[----:B------:R-:W-:Y:S05]  /*3930*/  WARPSYNC.COLLECTIVE R96, `(.L_x_4616) ;  /* 0x0000000060087348 */ /* 0x000fea0003c00000 */
[----:B------:R0:W1:Y:S02]  /*3940*/  SHFL.BFLY P3, R98, R103, R100, R105 ;  /* 0x0c00006467627389 */ /* 0x0000640000060069 */
[----:B01----:R-:W-:Y:S05]  /*3950*/  ENDCOLLECTIVE ;  /* 0x000000000000791b */ /* 0x003fea0003800000 */
.L_x_4616:
[----:B------:R-:W-:Y:S01]  /*3960*/  HFMA2 R100, -RZ, RZ, 0, 4.76837158203125e-07 ;  /* 0x00000008ff647431 */ /* 0x000fe200000001ff */
[----:B------:R-:W-:-:S05]  /*3970*/  MOV R44, R98 ;  /* 0x00000062002c7202 */ /* 0x000fca0000000f00 */
[----:B------:R-:W-:-:S05]  /*3980*/  FADD.FTZ R94, R97, R44 ;  /* 0x0000002c615e7221 */ /* 0x000fca0000010000 */
[----:B------:R-:W-:-:S07]  /*3990*/  MOV R103, R94 ;  /* 0x0000005e00677202 */ /* 0x000fce0000000f00 */
[----:B------:R-:W-:Y:S05]  /*39a0*/  WARPSYNC.COLLECTIVE R96, `(.L_x_4617) ;  /* 0x0000000060087348 */ /* 0x000fea0003c00000 */
[----:B------:R0:W1:Y:S02]  /*39b0*/  SHFL.BFLY P3, R98, R103, R100, R105 ;  /* 0x0c00006467627389 */ /* 0x0000640000060069 */
[----:B01----:R-:W-:Y:S05]  /*39c0*/  ENDCOLLECTIVE ;  /* 0x000000000000791b */ /* 0x003fea0003800000 */
.L_x_4617:
[----:B------:R-:W-:Y:S01]  /*39d0*/  HFMA2 R100, -RZ, RZ, 0, 9.5367431640625e-07 ;  /* 0x00000010ff647431 */ /* 0x000fe200000001ff */
[----:B------:R-:W-:-:S05]  /*39e0*/  MOV R101, R98 ;  /* 0x0000006200657202 */ /* 0x000fca0000000f00 */
[----:B------:R-:W-:-:S05]  /*39f0*/  FADD.FTZ R101, R94, R101 ;  /* 0x000000655e657221 */ /* 0x000fca0000010000 */
[----:B------:R-:W-:-:S07]  /*3a00*/  MOV R103, R101 ;  /* 0x0000006500677202 */ /* 0x000fce0000000f00 */
[----:B------:R-:W-:Y:S05]  /*3a10*/  WARPSYNC.COLLECTIVE R96, `(.L_x_4618) ;  /* 0x0000000060087348 */ /* 0x000fea0003c00000 */
[----:B------:R0:W1:Y:S02]  /*3a20*/  SHFL.BFLY P3, R98, R103, R100, R105 ;  /* 0x0c00006467627389 */ /* 0x0000640000060069 */
[----:B01----:R-:W-:Y:S05]  /*3a30*/  ENDCOLLECTIVE ;  /* 0x000000000000791b */ /* 0x003fea0003800000 */
.L_x_4618:
        /* <DEDUP_REMOVED lines=88> */
.L_x_4619:
[----:B------:R-:W-:Y:S01]  /*3fc0*/  HFMA2 R100, -RZ, RZ, 0, 1.1920928955078125e-07 ;  /* 0x00000002ff647431 */ /* 0x000fe200000001ff */
[----:B------:R-:W-:-:S05]  /*3fd0*/  MOV R97, R98 ;  /* 0x0000006200617202 */ /* 0x000fca0000000f00 */
[----:B------:R-:W-:-:S05]  /*3fe0*/  FADD.FTZ R97, R44, R97 ;  /* 0x000000612c617221 */ /* 0x000fca0000010000 */
[----:B------:R-:W-:-:S07]  /*3ff0*/  MOV R103, R97 ;  /* 0x0000006100677202 */ /* 0x000fce0000000f00 */
[----:B------:R-:W-:Y:S05]  /*4000*/  WARPSYNC.COLLECTIVE R96, `(.L_x_4620) ;  /* 0x0000000060087348 */ /* 0x000fea0003c00000 */
[----:B------:R0:W1:Y:S02]  /*4010*/  SHFL.BFLY P3, R98, R103, R100, R105 ;  /* 0x0c00006467627389 */ /* 0x0000640000060069 */
[----:B01----:R-:W-:Y:S05]  /*4020*/  ENDCOLLECTIVE ;  /* 0x000000000000791b */ /* 0x003fea0003800000 */
.L_x_4620:
[----:B------:R-:W-:Y:S01]  /*4030*/  HFMA2 R100, -RZ, RZ, 0, 2.384185791015625e-07 ;  /* 0x00000004ff647431 */ /* 0x000fe200000001ff */
[----:B------:R-:W-:-:S05]  /*4040*/  MOV R92, R98 ;  /* 0x00000062005c7202 */ /* 0x000fca0000000f00 */
[----:B------:R-:W-:-:S05]  /*4050*/  FADD.FTZ R92, R97, R92 ;  /* 0x0000005c615c7221 */ /* 0x000fca0000010000 */
[----:B------:R-:W-:-:S07]  /*4060*/  MOV R103, R92 ;  /* 0x0000005c00677202 */ /* 0x000fce0000000f00 */
[----:B------:R-:W-:Y:S05]  /*4070*/  WARPSYNC.COLLECTIVE R96, `(.L_x_4621) ;  /* 0x0000000060087348 */ /* 0x000fea0003c00000 */
[----:B------:R0:W1:Y:S02]  /*4080*/  SHFL.BFLY P3, R98, R103, R100, R105 ;  /* 0x0c00006467627389 */ /* 0x0000640000060069 */
[----:B01----:R-:W-:Y:S05]  /*4090*/  ENDCOLLECTIVE ;  /* 0x000000000000791b */ /* 0x003fea0003800000 */
.L_x_4621:
[----:B------:R-:W-:Y:S01]  /*40a0*/  HFMA2 R100, -RZ, RZ, 0, 4.76837158203125e-07 ;  /* 0x00000008ff647431 */ /* 0x000fe200000001ff */
[----:B------:R-:W-:-:S05]  /*40b0*/  MOV R99, R98 ;  /* 0x0000006200637202 */ /* 0x000fca0000000f00 */
[----:B------:R-:W-:-:S05]  /*40c0*/  FADD.FTZ R99, R92, R99 ;  /* 0x000000635c637221 */ /* 0x000fca0000010000 */
[----:B------:R-:W-:-:S07]  /*40d0*/  MOV R103, R99 ;  /* 0x0000006300677202 */ /* 0x000fce0000000f00 */
[----:B------:R-:W-:Y:S05]  /*40e0*/  WARPSYNC.COLLECTIVE R96, `(.L_x_4622) ;  /* 0x0000000060087348 */ /* 0x000fea0003c00000 */
[----:B------:R0:W1:Y:S02]  /*40f0*/  SHFL.BFLY P3, R98, R103, R100, R105 ;  /* 0x0c00006467627389 */ /* 0x0000640000060069 */
[----:B01----:R-:W-:Y:S05]  /*4100*/  ENDCOLLECTIVE ;  /* 0x000000000000791b */ /* 0x003fea0003800000 */
.L_x_4622:
[----:B------:R-:W-:Y:S01]  /*4110*/  HFMA2 R100, -RZ, RZ, 0, 9.5367431640625e-07 ;  /* 0x00000010ff647431 */ /* 0x000fe200000001ff */
[----:B------:R-:W-:-:S05]  /*4120*/  MOV R94, R98 ;  /* 0x00000062005e7202 */ /* 0x000fca0000000f00 */
[----:B------:R-:W-:-:S05]  /*4130*/  FADD.FTZ R94, R99, R94 ;  /* 0x0000005e635e7221 */ /* 0x000fca0000010000 */
[----:B------:R-:W-:-:S07]  /*4140*/  MOV R103, R94 ;  /* 0x0000005e00677202 */ /* 0x000fce0000000f00 */
[----:B------:R-:W-:Y:S05]  /*4150*/  WARPSYNC.COLLECTIVE R96, `(.L_x_4623) ;  /* 0x0000000060087348 */ /* 0x000fea0003c00000 */
[----:B------:R0:W1:Y:S02]  /*4160*/  SHFL.BFLY P3, R98, R103, R100, R105 ;  /* 0x0c00006467627389 */ /* 0x0000640000060069 */
[----:B01----:R-:W-:Y:S05]  /*4170*/  ENDCOLLECTIVE ;  /* 0x000000000000791b */ /* 0x003fea0003800000 */
.L_x_4623:
[----:B------:R-:W-:Y:S01]  /*4180*/  MOV R101, R98 ;  /* 0x0000006200657202 */ /* 0x000fe20000000f00 */
[----:B------:R-:W-:Y:S06]  /*4190*/  BRA `(.L_x_4624) ;  /* 0xffffffe400a07947 */ /* 0x000fec000383ffff */
.L_x_4625:
        /* <DEDUP_REMOVED lines=14> */
.L_x_45785:


//--------------------- .text._ZN10layer_norm13ln_fwd_kernelINS_13Kernel_traitsI6__halfS2_S2_S2_fjLj1280ELj1ELj4ELj1ELj16ENS_18Kernel_traits_baseILj1280ES2_S2_S2_S2_fjLj128EEEEELb0ELb0ELb1ELb0EEEvNS_9FwdParamsE --------------------------
	.section	.text._ZN10layer_norm13ln_fwd_kernelINS_13Kernel_traitsI6__halfS2_S2_S2_fjLj1280ELj1ELj4ELj1ELj16ENS_18Kernel_traits_baseILj1280ES2_S2_S2_S2_fjLj128EEEEELb0ELb0ELb1ELb0EEEvNS_9FwdParamsE,"ax",@progbits
	.align	128
        .global         _ZN10layer_norm13ln_fwd_kernelINS_13Kernel_traitsI6__halfS2_S2_S2_fjLj1280ELj1ELj4ELj1ELj16ENS_18Kernel_traits_baseILj1280ES2_S2_S2_S2_fjLj128EEEEELb0ELb0ELb1ELb0EEEvNS_9FwdParamsE
        .type           _ZN10layer_norm13ln_fwd_kernelINS_13Kernel_traitsI6__halfS2_S2_S2_fjLj1280ELj1ELj4ELj1ELj16ENS_18Kernel_traits_baseILj1280ES2_S2_S2_S2_fjLj128EEEEELb0ELb0ELb1ELb0EEEvNS_9FwdParamsE,@function
        .size           _ZN10layer_norm13ln_fwd_kernelINS_13Kernel_traitsI6__halfS2_S2_S2_fjLj1280ELj1ELj4ELj1ELj16ENS_18Kernel_traits_baseILj1280ES2_S2_S2_S2_fjLj128EEEEELb0ELb0ELb1ELb0EEEvNS_9FwdParamsE,(.L_x_45786 - _ZN10layer_norm13ln_fwd_kernelINS_13Kernel_traitsI6__halfS2_S2_S2_fjLj1280ELj1ELj4ELj1ELj16ENS_18Kernel_traits_baseILj1280ES2_S2_S2_S2_fjLj128EEEEELb0ELb0ELb1ELb0EEEvNS_9FwdParamsE)
        .other          _ZN10layer_norm13ln_fwd_kernelINS_13Kernel_traitsI6__halfS2_S2_S2_fjLj1280ELj1ELj4ELj1ELj16ENS_18Kernel_traits_baseILj1280ES2_S2_S2_S2_fjLj128EEEEELb0ELb0ELb1ELb0EEEvNS_9FwdParamsE,@"STO_CUDA_ENTRY STV_DEFAULT"
_ZN10layer_norm13ln_fwd_kernelINS_13Kernel_traitsI6__halfS2_S2_S2_fjLj1280ELj1ELj4ELj1ELj16ENS_18Kernel_traits_baseILj1280ES2_S2_S2_S2_fjLj128EEEEELb0ELb0ELb1ELb0EEEvNS_9FwdParamsE:
.text._ZN10layer_norm13ln_fwd_kernelINS_13Kernel_traitsI6__halfS2_S2_S2_fjLj1280ELj1ELj4ELj1ELj16ENS_18Kernel_traits_baseILj1280ES2_S2_S2_S2_fjLj128EEEEELb0ELb0ELb1ELb0EEEvNS_9FwdParamsE:
        /* <DEDUP_REMOVED lines=60> */
.L_x_4627:
        /* <DEDUP_REMOVED lines=38> */
.L_x_4628:
[----:B------:R-:W-:Y:S05]  /*0620*/  BSYNC.RECONVERGENT B0 ;  /* 0x0000000000007941 */ /* 0x000fea0003800200 */
.L_x_4626:
[----:B------:R-:W0:Y:S01]  /*0630*/  LDCU UR4, c[0x0][0x384] ;  /* 0x00007080ff0477ac */ /* 0x000e220008000800 */
[----:B------:R-:W1:Y:S01]  /*0640*/  LDCU.U8 UR5, c[0x0][0x410] ;  /* 0x00008200ff0577ac */ /* 0x000e620008000000 */
[----:B------:R-:W2:Y:S01]  /*0650*/  LDCU UR10, c[0x0][0x448] ;  /* 0x00008900ff0a77ac */ /* 0x000ea20008000800 */
[----:B------:R-:W3:Y:S01]  /*0660*/  LDCU.64 UR8, c[0x0][0x3a0] ;  /* 0x00007400ff0877ac */ /* 0x000ee20008000a00 */
[----:B0-----:R-:W-:-:S13]  /*0670*/  ISETP.GE.AND P0, PT, R0, UR4, PT ;  /* 0x0000000400007c0c */ /* 0x001fda000bf06270 */
[----:B-123--:R-:W-:Y:S05]  /*0680*/  @P0 EXIT ;  /* 0x000000000000094d */ /* 0x00efea0003800000 */
.L_x_4670:
[----:B------:R-:W0:Y:S08]  /*0690*/  LDC.64 R64, c[0x0][0x3f0] ;  /* 0x0000fc00ff407b82 */ /* 0x000e300000000a00 */
[----:B------:R-:W1:Y:S01]  /*06a0*/  LDC R93, c[0x0][0x388] ;  /* 0x0000e200ff5d7b82 */ /* 0x000e620000000800 */
[----:B0-----:R-:W-:-:S07]  /*06b0*/  IMAD.WIDE R66, R0, 0x4, R64 ;  /* 0x0000000400427825 */ /* 0x001fce00078e0240 */
[----:B------:R-:W0:Y:S01]  /*06c0*/  LDC.64 R64, c[0x0][0x3f8] ;  /* 0x0000fe00ff407b82 */ /* 0x000e220000000a00 */
[----:B------:R-:W2:Y:S01]  /*06d0*/  LDG.E R95, desc[UR6][R66.64] ;  /* 0x00000006425f7981 */ /* 0x000ea2000c1e1900 */
[----:B0-----:R-:W-:-:S05]  /*06e0*/  IMAD.WIDE R64, R0, 0x4, R64 ;  /* 0x0000000400407825 */ /* 0x001fca00078e0240 */
[----:B-----5:R0:W5:Y:S01]  /*06f0*/  LDG.E R92, desc[UR6][R64.64] ;  /* 0x00000006405c7981 */ /* 0x020162000c1e1900 */
        /* <DEDUP_REMOVED lines=9> */
[----:B------:R-:W-:-:S05]  /*0790*/  @P2 IADD3 R96, PT, PT, R95, -0x1, RZ ;  /* 0xffffffff5f602810 */ /* 0x000fca0007ffe0ff */
        /* <DEDUP_REMOVED lines=11> */
.L_x_4632:
[----:B------:R-:W-:Y:S05]  /*0850*/  BSYNC.RECONVERGENT B1 ;  /* 0x0000000000017941 */ /* 0x000fea0003800200 */
.L_x_4631:
[----:B------:R-:W-:-:S04]  /*0860*/  UISETP.NE.U32.AND UP0, UPT, UR8, URZ, UPT ;  /* 0x000000ff0800728c */ /* 0x000fc8000bf05070 */
[----:B------:R-:W-:-:S09]  /*0870*/  UISETP.NE.AND.EX UP0, UPT, UR9, URZ, UPT, UP0 ;  /* 0x000000ff0900728c */ /* 0x000fd2000bf05300 */
[----:B------:R-:W-:Y:S05]  /*0880*/  BRA.U !UP0, `(.L_x_4633) ;  /* 0x0000000108d07547 */ /* 0x000fea000b800000 */
[----:B------:R-:W0:Y:S02]  /*0890*/  LDC.64 R8, c[0x0][0x3a0] ;  /* 0x0000e800ff087b82 */ /* 0x000e240000000a00 */
[----:B0-----:R-:W-:-:S05]  /*08a0*/  IMAD.WIDE.U32 R8, R94, 0x10, R8 ;  /* 0x000000105e087825 */ /* 0x001fca00078e0008 */
[----:B------:R-:W2:Y:S01]  /*08b0*/  LDG.E.128 R64, desc[UR6][R8.64] ;  /* 0x0000000608407981 */ /* 0x000ea2000c1e1d00 */
[----:B------:R-:W-:-:S13]  /*08c0*/  ISETP.GT.AND P1, PT, R95, RZ, PT ;  /* 0x000000ff5f00720c */ /* 0x000fda0003f24270 */
[----:B------:R-:W0:Y:S01]  /*08d0*/  @P1 LDC R99, c[0x0][0x40c] ;  /* 0x00010300ff631b82 */ /* 0x000e220000000800 */
[----:B-----5:R-:W-:Y:S02]  /*08e0*/  @P1 HADD2.F32 R68, -RZ, R20.H1_H1 ;  /* 0x30000014ff441230 */ /* 0x020fe40000004100 */
[--C-:B------:R-:W-:Y:S02]  /*08f0*/  @P1 HADD2.F32 R71, -RZ, R21.reuse.H0_H0 ;  /* 0x20000015ff471230 */ /* 0x100fe40000004100 */
[----:B------:R-:W-:-:S03]  /*0900*/  @P1 HADD2.F32 R70, -RZ, R21.H1_H1 ;  /* 0x30000015ff461230 */ /* 0x000fc60000004100 */
[----:B------:R-:W1:Y:S08]  /*0910*/  @P1 LDC R101, c[0x0][0x40c] ;  /* 0x00010300ff651b82 */ /* 0x000e700000000800 */
[----:B------:R-:W3:Y:S08]  /*0920*/  @P1 LDC R102, c[0x0][0x40c] ;  /* 0x00010300ff661b82 */ /* 0x000ef00000000800 */
[----:B------:R-:W4:Y:S08]  /*0930*/  @P1 LDC R103, c[0x0][0x40c] ;  /* 0x00010300ff671b82 */ /* 0x000f300000000800 */
[----:B------:R-:W4:Y:S08]  /*0940*/  @P1 LDC R104, c[0x0][0x40c] ;  /* 0x00010300ff681b82 */ /* 0x000f300000000800 */
[----:B------:R-:W4:Y:S08]  /*0950*/  @P1 LDC R105, c[0x0][0x40c] ;  /* 0x00010300ff691b82 */ /* 0x000f300000000800 */
[----:B------:R-:W4:Y:S08]  /*0960*/  @P1 LDC R100, c[0x0][0x40c] ;  /* 0x00010300ff641b82 */ /* 0x000f300000000800 */
[----:B------:R-:W4:Y:S01]  /*0970*/  @P1 LDC R106, c[0x0][0x40c] ;  /* 0x00010300ff6a1b82 */ /* 0x000f220000000800 */
[----:B--2---:R-:W-:-:S02]  /*0980*/  HADD2.F32 R9, -RZ, R64.H1_H1 ;  /* 0x30000040ff097230 */ /* 0x004fc40000004100 */
[--C-:B------:R-:W-:Y:S02]  /*0990*/  HADD2.F32 R8, -RZ, R65.reuse.H0_H0 ;  /* 0x20000041ff087230 */ /* 0x100fe40000004100 */
[----:B------:R-:W-:Y:S02]  /*09a0*/  HADD2.F32 R7, -RZ, R65.H1_H1 ;  /* 0x30000041ff077230 */ /* 0x000fe40000004100 */
[----:B0-----:R-:W-:Y:S01]  /*09b0*/  @P1 FFMA.FTZ R9, R68, R99, R9 ;  /* 0x0000006344091223 */ /* 0x001fe20000010009 */
[----:B------:R-:W-:Y:S02]  /*09c0*/  HADD2.F32 R72, -RZ, R66.H0_H0 ;  /* 0x20000042ff487230 */ /* 0x000fe40000004100 */
[----:B-1----:R-:W-:Y:S01]  /*09d0*/  @P1 FFMA.FTZ R8, R71, R101, R8 ;  /* 0x0000006547081223 */ /* 0x002fe20000010008 */
[----:B------:R-:W-:Y:S02]  /*09e0*/  HADD2.F32 R69, -RZ, R64.H0_H0 ;  /* 0x20000040ff457230 */ /* 0x000fe40000004100 */
[----:B---3--:R-:W-:Y:S01]  /*09f0*/  @P1 FFMA.FTZ R7, R70, R102, R7 ;  /* 0x0000006646071223 */ /* 0x008fe20000010007 */
[----:B------:R-:W-:-:S02]  /*0a00*/  HADD2.F32 R66, -RZ, R66.H1_H1 ;  /* 0x30000042ff427230 */ /* 0x000fc40000004100 */
[--C-:B------:R-:W-:Y:S02]  /*0a10*/  HADD2.F32 R96, -RZ, R67.reuse.H0_H0 ;  /* 0x20000043ff607230 */ /* 0x100fe40000004100 */
[----:B------:R-:W-:Y:S01]  /*0a20*/  HADD2.F32 R98, -RZ, R67.H1_H1 ;  /* 0x30000043ff627230 */ /* 0x000fe20000004100 */
[----:B------:R-:W-:Y:S01]  /*0a30*/  @!P1 MOV R71, R66 ;  /* 0x0000004200479202 */ /* 0x000fe20000000f00 */
[--C-:B------:R-:W-:Y:S01]  /*0a40*/  @P1 HADD2.F32 R65, -RZ, R22.reuse.H0_H0 ;  /* 0x20000016ff411230 */ /* 0x100fe20000004100 */
[----:B------:R-:W-:Y:S01]  /*0a50*/  @!P1 MOV R70, R96 ;  /* 0x0000006000469202 */ /* 0x000fe20000000f00 */
[----:B------:R-:W-:Y:S01]  /*0a60*/  @P1 HADD2.F32 R67, -RZ, R22.H1_H1 ;  /* 0x30000016ff431230 */ /* 0x000fe20000004100 */
[----:B------:R-:W-:Y:S01]  /*0a70*/  @!P1 MOV R68, R98 ;  /* 0x0000006200449202 */ /* 0x000fe20000000f00 */
[----:B------:R-:W-:Y:S02]  /*0a80*/  @P1 HADD2.F32 R99, -RZ, R23.H0_H0 ;  /* 0x20000017ff631230 */ /* 0x000fe40000004100 */
[----:B----4-:R-:W-:Y:S01]  /*0a90*/  @P1 FFMA.FTZ R72, R65, R103, R72 ;  /* 0x0000006741481223 */ /* 0x010fe20000010048 */
[----:B------:R-:W-:-:S02]  /*0aa0*/  @P1 HADD2.F32 R64, -RZ, R20.H0_H0 ;  /* 0x20000014ff401230 */ /* 0x000fc40000004100 */
[----:B------:R-:W-:Y:S01]  /*0ab0*/  @P1 FFMA.FTZ R71, R67, R104, R66 ;  /* 0x0000006843471223 */ /* 0x000fe20000010042 */
[----:B------:R-:W-:Y:S02]  /*0ac0*/  @P1 HADD2.F32 R101, -RZ, R23.H1_H1 ;  /* 0x30000017ff651230 */ /* 0x000fe40000004100 */
[----:B------:R-:W-:Y:S01]  /*0ad0*/  @P1 FFMA.FTZ R70, R99, R105, R96 ;  /* 0x0000006963461223 */ /* 0x000fe20000010060 */
[----:B------:R-:W-:Y:S01]  /*0ae0*/  F2FP.F16.F32.PACK_AB R65, RZ, R8 ;  /* 0x00000008ff41723e */ /* 0x000fe200000000ff */
[----:B------:R-:W-:Y:S01]  /*0af0*/  @P1 FFMA.FTZ R69, R64, R100, R69 ;  /* 0x0000006440451223 */ /* 0x000fe20000010045 */
[----:B------:R-:W-:Y:S01]  /*0b00*/  F2FP.F16.F32.PACK_AB R66, RZ, R7 ;  /* 0x00000007ff42723e */ /* 0x000fe200000000ff */
[----:B------:R-:W-:Y:S01]  /*0b10*/  @P1 FFMA.FTZ R68, R101, R106, R98 ;  /* 0x0000006a65441223 */ /* 0x000fe20000010062 */
[----:B------:R-:W-:Y:S02]  /*0b20*/  F2FP.F16.F32.PACK_AB R96, RZ, R9 ;  /* 0x00000009ff60723e */ /* 0x000fe400000000ff */
[----:B------:R-:W-:-:S02]  /*0b30*/  F2FP.F16.F32.PACK_AB R98, RZ, R72 ;  /* 0x00000048ff62723e */ /* 0x000fc400000000ff */
[----:B------:R-:W-:Y:S02]  /*0b40*/  F2FP.F16.F32.PACK_AB R99, RZ, R71 ;  /* 0x00000047ff63723e */ /* 0x000fe400000000ff */
[----:B------:R-:W-:Y:S02]  /*0b50*/  F2FP.F16.F32.PACK_AB R100, RZ, R70 ;  /* 0x00000046ff64723e */ /* 0x000fe400000000ff */
[----:B------:R-:W-:Y:S02]  /*0b60*/  F2FP.F16.F32.PACK_AB R64, RZ, R69 ;  /* 0x00000045ff40723e */ /* 0x000fe400000000ff */
[----:B------:R-:W-:Y:S02]  /*0b70*/  F2FP.F16.F32.PACK_AB R67, RZ, R68 ;  /* 0x00000044ff43723e */ /* 0x000fe400000000ff */
[----:B------:R-:W-:Y:S02]  /*0b80*/  PRMT R65, R65, 0x5410, R66 ;  /* 0x0000541041417816 */ /* 0x000fe40000000042 */
[----:B------:R-:W-:-:S02]  /*0b90*/  PRMT R66, R98, 0x5410, R99 ;  /* 0x0000541062427816 */ /* 0x000fc40000000063 */
[----:B------:R-:W-:Y:S02]  /*0ba0*/  PRMT R64, R64, 0x5410, R96 ;  /* 0x0000541040407816 */ /* 0x000fe40000000060 */
[----:B------:R-:W-:Y:S01]  /*0bb0*/  PRMT R67, R100, 0x5410, R67 ;  /* 0x0000541064437816 */ /* 0x000fe20000000043 */
[----:B------:R-:W-:Y:S06]  /*0bc0*/  BRA `(.L_x_4634) ;  /* 0x0000000000a87947 */ /* 0x000fec0003800000 */
.L_x_4633:
[----:B------:R-:W0:Y:S01]  /*0bd0*/  @P2 LDC R64, c[0x0][0x40c] ;  /* 0x00010300ff402b82 */ /* 0x000e220000000800 */
[--C-:B-----5:R-:W-:Y:S02]  /*0be0*/  @P2 HADD2.F32 R7, -RZ, R20.reuse.H0_H0 ;  /* 0x20000014ff072230 */ /* 0x120fe40000004100 */
[----:B------:R-:W-:Y:S02]  /*0bf0*/  HFMA2 R69, -RZ, RZ, 0, 0 ;  /* 0x00000000ff457431 */ /* 0x000fe400000001ff */
[----:B------:R-:W-:Y:S01]  /*0c00*/  @P2 HADD2.F32 R65, -RZ, R20.H1_H1 ;  /* 0x30000014ff412230 */ /* 0x000fe20000004100 */
[----:B------:R-:W-:Y:S01]  /*0c10*/  CS2R R8, SRZ ;  /* 0x0000000000087805 */ /* 0x000fe2000001ff00 */
[----:B------:R-:W-:Y:S01]  /*0c20*/  @P2 HADD2.F32 R67, -RZ, R21.H0_H0 ;  /* 0x20000015ff432230 */ /* 0x000fe20000004100 */
[----:B------:R-:W-:Y:S01]  /*0c30*/  CS2R R70, SRZ ;  /* 0x0000000000467805 */ /* 0x000fe2000001ff00 */
[----:B------:R-:W-:Y:S01]  /*0c40*/  @P2 HADD2.F32 R100, -RZ, R23.H1_H1 ;  /* 0x30000017ff642230 */ /* 0x000fe20000004100 */
[----:B------:R-:W1:Y:S01]  /*0c50*/  @P2 LDC R66, c[0x0][0x40c] ;  /* 0x00010300ff422b82 */ /* 0x000e620000000800 */
[----:B------:R-:W-:-:S07]  /*0c60*/  HFMA2 R72, -RZ, RZ, 0, 0 ;  /* 0x00000000ff487431 */ /* 0x000fce00000001ff */
[----:B------:R-:W2:Y:S08]  /*0c70*/  @P2 LDC R68, c[0x0][0x40c] ;  /* 0x00010300ff442b82 */ /* 0x000eb00000000800 */
[----:B------:R-:W3:Y:S01]  /*0c80*/  @P2 LDC R99, c[0x0][0x40c] ;  /* 0x00010300ff632b82 */ /* 0x000ee20000000800 */
[----:B0-----:R-:W-:Y:S01]  /*0c90*/  @P2 FMUL.FTZ R69, R7, R64 ;  /* 0x0000004007452220 */ /* 0x001fe20000410000 */
[----:B------:R-:W-:Y:S01]  /*0ca0*/  @P2 HADD2.F32 R64, -RZ, R21.H1_H1 ;  /* 0x30000015ff402230 */ /* 0x000fe20000004100 */
[----:B------:R-:W-:-:S05]  /*0cb0*/  MOV R7, RZ ;  /* 0x000000ff00077202 */ /* 0x000fca0000000f00 */
[----:B------:R-:W0:Y:S01]  /*0cc0*/  @P2 LDC R96, c[0x0][0x40c] ;  /* 0x00010300ff602b82 */ /* 0x000e220000000800 */
[----:B-1----:R-:W-:Y:S01]  /*0cd0*/  @P2 FMUL.FTZ R9, R65, R66 ;  /* 0x0000004241092220 */ /* 0x002fe20000410000 */
[--C-:B------:R-:W-:Y:S02]  /*0ce0*/  @P2 HADD2.F32 R65, -RZ, R22.reuse.H0_H0 ;  /* 0x20000016ff412230 */ /* 0x100fe40000004100 */
[----:B------:R-:W-:-:S04]  /*0cf0*/  @P2 HADD2.F32 R66, -RZ, R22.H1_H1 ;  /* 0x30000016ff422230 */ /* 0x000fc80000004100 */
[----:B------:R-:W1:Y:S01]  /*0d00*/  @P2 LDC R101, c[0x0][0x40c] ;  /* 0x00010300ff652b82 */ /* 0x000e620000000800 */
[----:B--2---:R-:W-:Y:S01]  /*0d10*/  @P2 FMUL.FTZ R8, R67, R68 ;  /* 0x0000004443082220 */ /* 0x004fe20000410000 */
[----:B------:R-:W-:Y:S01]  /*0d20*/  @P2 HADD2.F32 R67, -RZ, R23.H0_H0 ;  /* 0x20000017ff432230 */ /* 0x000fe20000004100 */
[----:B------:R-:W-:-:S05]  /*0d30*/  MOV R68, RZ ;  /* 0x000000ff00447202 */ /* 0x000fca0000000f00 */
[----:B------:R-:W2:Y:S01]  /*0d40*/  @P2 LDC R98, c[0x0][0x40c] ;  /* 0x00010300ff622b82 */ /* 0x000ea20000000800 */
[----:B---3--:R-:W-:Y:S01]  /*0d50*/  @P2 FMUL.FTZ R7, R64, R99 ;  /* 0x0000006340072220 */ /* 0x008fe20000410000 */
[----:B------:R-:W-:-:S06]  /*0d60*/  F2FP.F16.F32.PACK_AB R64, RZ, R69 ;  /* 0x00000045ff40723e */ /* 0x000fcc00000000ff */
[----:B------:R-:W3:Y:S01]  /*0d70*/  @P2 LDC R103, c[0x0][0x40c] ;  /* 0x00010300ff672b82 */ /* 0x000ee20000000800 */
[----:B0-----:R-:W-:Y:S01]  /*0d80*/  @P2 FMUL.FTZ R72, R65, R96 ;  /* 0x0000006041482220 */ /* 0x001fe20000410000 */
[----:B------:R-:W-:-:S04]  /*0d90*/  F2FP.F16.F32.PACK_AB R65, RZ, R9 ;  /* 0x00000009ff41723e */ /* 0x000fc800000000ff */
[----:B------:R-:W-:Y:S01]  /*0da0*/  F2FP.F16.F32.PACK_AB R96, RZ, R72 ;  /* 0x00000048ff60723e */ /* 0x000fe200000000ff */
[----:B-1----:R-:W-:Y:S01]  /*0db0*/  @P2 FMUL.FTZ R71, R66, R101 ;  /* 0x0000006542472220 */ /* 0x002fe20000410000 */
[----:B------:R-:W-:Y:S02]  /*0dc0*/  F2FP.F16.F32.PACK_AB R66, RZ, R8 ;  /* 0x00000008ff42723e */ /* 0x000fe400000000ff */
[----:B------:R-:W-:Y:S01]  /*0dd0*/  PRMT R64, R64, 0x5410, R65 ;  /* 0x0000541040407816 */ /* 0x000fe20000000041 */
[----:B--2---:R-:W-:Y:S01]  /*0de0*/  @P2 FMUL.FTZ R70, R67, R98 ;  /* 0x0000006243462220 */ /* 0x004fe20000410000 */
[----:B------:R-:W-:Y:S02]  /*0df0*/  F2FP.F16.F32.PACK_AB R67, RZ, R7 ;  /* 0x00000007ff43723e */ /* 0x000fe400000000ff */
[----:B------:R-:W-:Y:S02]  /*0e00*/  F2FP.F16.F32.PACK_AB R98, RZ, R71 ;  /* 0x00000047ff62723e */ /* 0x000fe400000000ff */
[----:B------:R-:W-:-:S02]  /*0e10*/  F2FP.F16.F32.PACK_AB R99, RZ, R70 ;  /* 0x00000046ff63723e */ /* 0x000fc400000000ff */
[----:B------:R-:W-:Y:S01]  /*0e20*/  PRMT R65, R66, 0x5410, R67 ;  /* 0x0000541042417816 */ /* 0x000fe20000000043 */
[----:B---3--:R-:W-:Y:S01]  /*0e30*/  @P2 FMUL.FTZ R68, R100, R103 ;  /* 0x0000006764442220 */ /* 0x008fe20000410000 */
[----:B------:R-:W-:-:S04]  /*0e40*/  PRMT R66, R96, 0x5410, R98 ;  /* 0x0000541060427816 */ /* 0x000fc80000000062 */
[----:B------:R-:W-:-:S04]  /*0e50*/  F2FP.F16.F32.PACK_AB R100, RZ, R68 ;  /* 0x00000044ff64723e */ /* 0x000fc800000000ff */
[----:B------:R-:W-:-:S07]  /*0e60*/  PRMT R67, R99, 0x5410, R100 ;  /* 0x0000541063437816 */ /* 0x000fce0000000064 */
.L_x_4634:
[----:B------:R-:W0:Y:S01]  /*0e70*/  LDC.64 R98, c[0x0][0x3a8] ;  /* 0x0000ea00ff627b82 */ /* 0x000e220000000a00 */
[----:B------:R-:W-:Y:S01]  /*0e80*/  IADD3 R97, PT, PT, R97, 0x20, RZ ;  /* 0x0000002061617810 */ /* 0x000fe20007ffe0ff */
[C---:B0-----:R-:W-:Y:S01]  /*0e90*/  IMAD.WIDE.U32 R98, R94.reuse, 0x10, R98 ;  /* 0x000000105e627825 */ /* 0x041fe200078e0062 */
[----:B------:R-:W-:-:S04]  /*0ea0*/  IADD3 R94, PT, PT, R94, 0x20, RZ ;  /* 0x000000205e5e7810 */ /* 0x000fc80007ffe0ff */
[----:B------:R0:W-:Y:S03]  /*0eb0*/  STG.E.128 desc[UR6][R98.64], R64 ;  /* 0x0000004062007986 */ /* 0x0001e6000c101d06 */
.L_x_4630:
[----:B------:R-:W-:Y:S05]  /*0ec0*/  BSYNC.RECONVERGENT B0 ;  /* 0x0000000000007941 */ /* 0x000fea0003800200 */
.L_x_4629:
[----:B------:R-:W-:Y:S01]  /*0ed0*/  ISETP.GE.U32.AND P1, PT, R2, 0x40, PT ;  /* 0x000000400200780c */ /* 0x000fe20003f26070 */
[----:B------:R-:W-:Y:S03]  /*0ee0*/  BSSY.RECONVERGENT B0, `(.L_x_4635) ;  /* 0x000006d000007945 */ /* 0x000fe60003800200 */
[----:B------:R-:W-:-:S09]  /*0ef0*/  P2R R96, PR, RZ, 0x2 ;  /* 0x00000002ff607803 */ /* 0x000fd20000000000 */
[----:B------:R-:W-:Y:S05]  /*0f00*/  @!P1 BRA `(.L_x_4636) ;  /* 0x0000000400a89947 */ /* 0x000fea0003800000 */
[----:B------:R-:W-:Y:S04]  /*0f10*/  BSSY.RECONVERGENT B1, `(.L_x_4637) ;  /* 0x0000005000017945 */ /* 0x000fe80003800200 */
[----:B------:R-:W-:Y:S05]  /*0f20*/  @!P2 BRA `(.L_x_4638) ;  /* 0x00000000000ca947 */ /* 0x000fea0003800000 */
[----:B------:R-:W1:Y:S02]  /*0f30*/  LDC.64 R4, c[0x0][0x390] ;  /* 0x0000e400ff047b82 */ /* 0x000e640000000a00 */
[----:B-1----:R-:W-:-:S05]  /*0f40*/  IMAD.WIDE.U32 R4, R97, 0x10, R4 ;  /* 0x0000001061047825 */ /* 0x002fca00078e0004 */
[----:B------:R1:W5:Y:S02]  /*0f50*/  LDG.E.128 R20, desc[UR6][R4.64] ;  /* 0x0000000604147981 */ /* 0x000364000c1e1d00 */
.L_x_4638:
[----:B------:R-:W-:Y:S05]  /*0f60*/  BSYNC.RECONVERGENT B1 ;  /* 0x0000000000017941 */ /* 0x000fea0003800200 */
.L_x_4637:
        /* <DEDUP_REMOVED lines=8> */
[----:B-----5:R-:W-:Y:S02]  /*0ff0*/  @P1 HADD2.F32 R99, -RZ, R20.H1_H1 ;  /* 0x30000014ff631230 */ /* 0x020fe40000004100 */
[--C-:B------:R-:W-:Y:S02]  /*1000*/  @P1 HADD2.F32 R102, -RZ, R21.reuse.H0_H0 ;  /* 0x20000015ff661230 */ /* 0x100fe40000004100 */
[----:B------:R-:W-:-:S03]  /*1010*/  @P1 HADD2.F32 R103, -RZ, R21.H1_H1 ;  /* 0x30000015ff671230 */ /* 0x000fc60000004100 */
[----:B------:R-:W3:Y:S08]  /*1020*/  @P1 LDC R101, c[0x0][0x40c] ;  /* 0x00010300ff651b82 */ /* 0x000ef00000000800 */
[----:B------:R-:W4:Y:S08]  /*1030*/  @P1 LDC R104, c[0x0][0x40c] ;  /* 0x00010300ff681b82 */ /* 0x000f300000000800 */
[----:B------:R-:W4:Y:S08]  /*1040*/  @P1 LDC R105, c[0x0][0x40c] ;  /* 0x00010300ff691b82 */ /* 0x000f300000000800 */
[----:B------:R-:W4:Y:S08]  /*1050*/  @P1 LDC R106, c[0x0][0x40c] ;  /* 0x00010300ff6a1b82 */ /* 0x000f300000000800 */
[----:B------:R-:W4:Y:S08]  /*1060*/  @P1 LDC R107, c[0x0][0x40c] ;  /* 0x00010300ff6b1b82 */ /* 0x000f300000000800 */
[----:B------:R-:W4:Y:S08]  /*1070*/  @P1 LDC R98, c[0x0][0x40c] ;  /* 0x00010300ff621b82 */ /* 0x000f300000000800 */
[----:B------:R-:W4:Y:S01]  /*1080*/  @P1 LDC R108, c[0x0][0x40c] ;  /* 0x00010300ff6c1b82 */ /* 0x000f220000000800 */
[----:B--2---:R-:W-:-:S02]  /*1090*/  HADD2.F32 R6, -RZ, R64.H1_H1 ;  /* 0x30000040ff067230 */ /* 0x004fc40000004100 */
[----:B------:R-:W-:Y:S02]  /*10a0*/  HADD2.F32 R73, -RZ, R64.H0_H0 ;  /* 0x20000040ff497230 */ /* 0x000fe40000004100 */
[--C-:B-1----:R-:W-:Y:S02]  /*10b0*/  HADD2.F32 R5, -RZ, R65.reuse.H0_H0 ;  /* 0x20000041ff057230 */ /* 0x102fe40000004100 */
[----:B0-----:R-:W-:Y:S01]  /*10c0*/  @P1 FFMA.FTZ R6, R99, R100, R6 ;  /* 0x0000006463061223 */ /* 0x001fe20000010006 */
[----:B------:R-:W-:Y:S02]  /*10d0*/  HADD2.F32 R4, -RZ, R65.H1_H1 ;  /* 0x30000041ff047230 */ /* 0x000fe40000004100 */
[--C-:B------:R-:W-:Y:S02]  /*10e0*/  HADD2.F32 R18, -RZ, R66.reuse.H0_H0 ;  /* 0x20000042ff127230 */ /* 0x100fe40000004100 */
[----:B---3--:R-:W-:Y:S01]  /*10f0*/  @P1 FFMA.FTZ R5, R102, R101, R5 ;  /* 0x0000006566051223 */ /* 0x008fe20000010005 */
[----:B------:R-:W-:-:S02]  /*1100*/  HADD2.F32 R74, -RZ, R66.H1_H1 ;  /* 0x30000042ff4a7230 */ /* 0x000fc40000004100 */
[----:B----4-:R-:W-:Y:S01]  /*1110*/  @P1 FFMA.FTZ R4, R103, R104, R4 ;  /* 0x0000006867041223 */ /* 0x010fe20000010004 */
[--C-:B------:R-:W-:Y:S02]  /*1120*/  HADD2.F32 R75, -RZ, R67.reuse.H0_H0 ;  /* 0x20000043ff4b7230 */ /* 0x100fe40000004100 */
[----:B------:R-:W-:Y:S02]  /*1130*/  HADD2.F32 R76, -RZ, R67.H1_H1 ;  /* 0x30000043ff4c7230 */ /* 0x000fe40000004100 */
[--C-:B------:R-:W-:Y:S02]  /*1140*/  @P1 HADD2.F32 R65, -RZ, R22.reuse.H0_H0 ;  /* 0x20000016ff411230 */ /* 0x100fe40000004100 */
[----:B------:R-:W-:Y:S02]  /*1150*/  @P1 HADD2.F32 R67, -RZ, R22.H1_H1 ;  /* 0x30000016ff431230 */ /* 0x000fe40000004100 */
[----:B------:R-:W-:Y:S02]  /*1160*/  @P1 HADD2.F32 R66, -RZ, R23.H0_H0 ;  /* 0x20000017ff421230 */ /* 0x000fe40000004100 */
[----:B------:R-:W-:Y:S01]  /*1170*/  @P1 FFMA.FTZ R18, R65, R105, R18 ;  /* 0x0000006941121223 */ /* 0x000fe20000010012 */
        /* <DEDUP_REMOVED lines=19> */
.L_x_4639:
[----:B------:R-:W2:Y:S01]  /*12b0*/  @P2 LDC R75, c[0x0][0x40c] ;  /* 0x00010300ff4b2b82 */ /* 0x000ea20000000800 */
[----:B0----5:R-:W-:Y:S02]  /*12c0*/  @P2 HADD2.F32 R64, -RZ, R21.H0_H0 ;  /* 0x20000015ff402230 */ /* 0x021fe40000004100 */
[----:B-1----:R-:W-:Y:S02]  /*12d0*/  HFMA2 R5, -RZ, RZ, 0, 0 ;  /* 0x00000000ff057431 */ /* 0x002fe400000001ff */
[--C-:B------:R-:W-:Y:S02]  /*12e0*/  @P2 HADD2.F32 R4, -RZ, R20.reuse.H0_H0 ;  /* 0x20000014ff042230 */ /* 0x100fe40000004100 */
[----:B------:R-:W-:Y:S02]  /*12f0*/  HFMA2 R73, -RZ, RZ, 0, 0 ;  /* 0x00000000ff497431 */ /* 0x000fe400000001ff */
[----:B------:R-:W-:Y:S01]  /*1300*/  @P2 HADD2.F32 R18, -RZ, R20.H1_H1 ;  /* 0x30000014ff122230 */ /* 0x000fe20000004100 */
[----:B------:R-:W-:Y:S01]  /*1310*/  MOV R6, RZ ;  /* 0x000000ff00067202 */ /* 0x000fe20000000f00 */
[--C-:B------:R-:W-:Y:S01]  /*1320*/  @P2 HADD2.F32 R100, -RZ, R23.reuse.H0_H0 ;  /* 0x20000017ff642230 */ /* 0x100fe20000004100 */
[----:B------:R-:W0:Y:S01]  /*1330*/  @P2 LDC R65, c[0x0][0x40c] ;  /* 0x00010300ff412b82 */ /* 0x000e220000000800 */
[----:B------:R-:W-:Y:S01]  /*1340*/  @P2 HADD2.F32 R102, -RZ, R23.H1_H1 ;  /* 0x30000017ff662230 */ /* 0x000fe20000004100 */
[----:B------:R-:W-:-:S06]  /*1350*/  MOV R76, RZ ;  /* 0x000000ff004c7202 */ /* 0x000fcc0000000f00 */
[----:B------:R-:W1:Y:S08]  /*1360*/  @P2 LDC R67, c[0x0][0x40c] ;  /* 0x00010300ff432b82 */ /* 0x000e700000000800 */
[----:B------:R-:W3:Y:S01]  /*1370*/  @P2 LDC R99, c[0x0][0x40c] ;  /* 0x00010300ff632b82 */ /* 0x000ee20000000800 */
[----:B--2---:R-:W-:Y:S01]  /*1380*/  @P2 FMUL.FTZ R5, R64, R75 ;  /* 0x0000004b40052220 */ /* 0x004fe20000410000 */
[----:B------:R-:W-:Y:S01]  /*1390*/  @P2 HADD2.F32 R64, -RZ, R21.H1_H1 ;  /* 0x30000015ff402230 */ /* 0x000fe20000004100 */
[----:B------:R-:W-:-:S05]  /*13a0*/  CS2R R74, SRZ ;  /* 0x00000000004a7805 */ /* 0x000fca000001ff00 */
[----:B------:R-:W2:Y:S01]  /*13b0*/  @P2 LDC R66, c[0x0][0x40c] ;  /* 0x00010300ff422b82 */ /* 0x000ea20000000800 */
[----:B0-----:R-:W-:Y:S01]  /*13c0*/  @P2 FMUL.FTZ R73, R4, R65 ;  /* 0x0000004104492220 */ /* 0x001fe20000410000 */
[----:B------:R-:W-:Y:S01]  /*13d0*/  @P2 HADD2.F32 R65, -RZ, R22.H0_H0 ;  /* 0x20000016ff412230 */ /* 0x000fe20000004100 */
[----:B------:R-:W-:-:S05]  /*13e0*/  MOV R4, RZ ;  /* 0x000000ff00047202 */ /* 0x000fca0000000f00 */
[----:B------:R-:W0:Y:S01]  /*13f0*/  @P2 LDC R98, c[0x0][0x40c] ;  /* 0x00010300ff622b82 */ /* 0x000e220000000800 */
[----:B-1----:R-:W-:Y:S01]  /*1400*/  @P2 FMUL.FTZ R6, R18, R67 ;  /* 0x0000004312062220 */ /* 0x002fe20000410000 */
[----:B------:R-:W-:Y:S02]  /*1410*/  @P2 HADD2.F32 R67, -RZ, R22.H1_H1 ;  /* 0x30000016ff432230 */ /* 0x000fe40000004100 */
[----:B------:R-:W-:-:S04]  /*1420*/  HFMA2 R18, -RZ, RZ, 0, 0 ;  /* 0x00000000ff127431 */ /* 0x000fc800000001ff */
[----:B------:R-:W1:Y:S01]  /*1430*/  @P2 LDC R101, c[0x0][0x40c] ;  /* 0x00010300ff652b82 */ /* 0x000e620000000800 */
[----:B---3--:R-:W-:Y:S01]  /*1440*/  @P2 FMUL.FTZ R4, R64, R99 ;  /* 0x0000006340042220 */ /* 0x008fe20000410000 */
[----:B------:R-:W-:-:S06]  /*1450*/  F2FP.F16.F32.PACK_AB R64, RZ, R73 ;  /* 0x00000049ff40723e */ /* 0x000fcc00000000ff */
[----:B------:R-:W3:Y:S01]  /*1460*/  @P2 LDC R103, c[0x0][0x40c] ;  /* 0x00010300ff672b82 */ /* 0x000ee20000000800 */
[----:B--2---:R-:W-:Y:S01]  /*1470*/  @P2 FMUL.FTZ R18, R65, R66 ;  /* 0x0000004241122220 */ /* 0x004fe20000410000 */
[----:B------:R-:W-:Y:S02]  /*1480*/  F2FP.F16.F32.PACK_AB R65, RZ, R6 ;  /* 0x00000006ff41723e */ /* 0x000fe400000000ff */
[----:B------:R-:W-:Y:S02]  /*1490*/  F2FP.F16.F32.PACK_AB R66, RZ, R5 ;  /* 0x00000005ff42723e */ /* 0x000fe400000000ff */
[----:B------:R-:W-:Y:S01]  /*14a0*/  PRMT R64, R64, 0x5410, R65 ;  /* 0x0000541040407816 */ /* 0x000fe20000000041 */
[----:B0-----:R-:W-:Y:S01]  /*14b0*/  @P2 FMUL.FTZ R74, R67, R98 ;  /* 0x00000062434a2220 */ /* 0x001fe20000410000 */
[----:B------:R-:W-:Y:S02]  /*14c0*/  F2FP.F16.F32.PACK_AB R67, RZ, R4 ;  /* 0x00000004ff43723e */ /* 0x000fe400000000ff */
[----:B------:R-:W-:-:S02]  /*14d0*/  F2FP.F16.F32.PACK_AB R98, RZ, R18 ;  /* 0x00000012ff62723e */ /* 0x000fc400000000ff */
[----:B------:R-:W-:Y:S02]  /*14e0*/  F2FP.F16.F32.PACK_AB R99, RZ, R74 ;  /* 0x0000004aff63723e */ /* 0x000fe400000000ff */
[----:B------:R-:W-:Y:S01]  /*14f0*/  PRMT R65, R66, 0x5410, R67 ;  /* 0x0000541042417816 */ /* 0x000fe20000000043 */
[----:B-1----:R-:W-:Y:S01]  /*1500*/  @P2 FMUL.FTZ R75, R100, R101 ;  /* 0x00000065644b2220 */ /* 0x002fe20000410000 */
[----:B------:R-:W-:-:S04]  /*1510*/  PRMT R66, R98, 0x5410, R99 ;  /* 0x0000541062427816 */ /* 0x000fc80000000063 */
[----:B------:R-:W-:Y:S01]  /*1520*/  F2FP.F16.F32.PACK_AB R100, RZ, R75 ;  /* 0x0000004bff64723e */ /* 0x000fe200000000ff */
[----:B---3--:R-:W-:-:S05]  /*1530*/  @P2 FMUL.FTZ R76, R102, R103 ;  /* 0x00000067664c2220 */ /* 0x008fca0000410000 */
[----:B------:R-:W-:-:S04]  /*1540*/  F2FP.F16.F32.PACK_AB R101, RZ, R76 ;  /* 0x0000004cff65723e */ /* 0x000fc800000000ff */
[----:B------:R-:W-:-:S07]  /*1550*/  PRMT R67, R100, 0x5410, R101 ;  /* 0x0000541064437816 */ /* 0x000fce0000000065 */
.L_x_4640:
[----:B------:R-:W0:Y:S01]  /*1560*/  LDC.64 R98, c[0x0][0x3a8] ;  /* 0x0000ea00ff627b82 */ /* 0x000e220000000a00 */
[----:B------:R-:W-:Y:S01]  /*1570*/  IADD3 R97, PT, PT, R97, 0x20, RZ ;  /* 0x0000002061617810 */ /* 0x000fe20007ffe0ff */
[C---:B0-----:R-:W-:Y:S01]  /*1580*/  IMAD.WIDE.U32 R98, R94.reuse, 0x10, R98 ;  /* 0x000000105e627825 */ /* 0x041fe200078e0062 */
[----:B------:R-:W-:-:S04]  /*1590*/  IADD3 R94, PT, PT, R94, 0x20, RZ ;  /* 0x000000205e5e7810 */ /* 0x000fc80007ffe0ff */
[----:B------:R1:W-:Y:S03]  /*15a0*/  STG.E.128 desc[UR6][R98.64], R64 ;  /* 0x0000004062007986 */ /* 0x0003e6000c101d06 */
.L_x_4636:
[----:B------:R-:W-:Y:S05]  /*15b0*/  BSYNC.RECONVERGENT B0 ;  /* 0x0000000000007941 */ /* 0x000fea0003800200 */
.L_x_4635:
        /* <DEDUP_REMOVED lines=9> */
.L_x_4644:
[----:B------:R-:W-:Y:S05]  /*1650*/  BSYNC.RECONVERGENT B1 ;  /* 0x0000000000017941 */ /* 0x000fea0003800200 */
.L_x_4643:
        /* <DEDUP_REMOVED lines=19> */
[----:B------:R-:W-:Y:S02]  /*1790*/  HADD2.F32 R77, -RZ, R64.H0_H0 ;  /* 0x20000040ff4d7230 */ /* 0x000fe40000004100 */
[--C-:B------:R-:W-:Y:S02]  /*17a0*/  HADD2.F32 R11, -RZ, R65.reuse.H0_H0 ;  /* 0x20000041ff0b7230 */ /* 0x100fe40000004100 */
[----:B0-----:R-:W-:Y:S01]  /*17b0*/  @P1 FFMA.FTZ R10, R101, R100, R10 ;  /* 0x00000064650a1223 */ /* 0x001fe2000001000a */
[----:B------:R-:W-:Y:S02]  /*17c0*/  HADD2.F32 R12, -RZ, R65.H1_H1 ;  /* 0x30000041ff0c7230 */ /* 0x000fe40000004100 */
[--C-:B------:R-:W-:Y:S02]  /*17d0*/  HADD2.F32 R78, -RZ, R66.reuse.H0_H0 ;  /* 0x20000042ff4e7230 */ /* 0x100fe40000004100 */
[----:B-1----:R-:W-:Y:S01]  /*17e0*/  @P1 FFMA.FTZ R11, R102, R103, R11 ;  /* 0x00000067660b1223 */ /* 0x002fe2000001000b */
[----:B------:R-:W-:-:S02]  /*17f0*/  HADD2.F32 R79, -RZ, R66.H1_H1 ;  /* 0x30000042ff4f7230 */ /* 0x000fc40000004100 */
[----:B---3--:R-:W-:Y:S01]  /*1800*/  @P1 FFMA.FTZ R12, R105, R104, R12 ;  /* 0x00000068690c1223 */ /* 0x008fe2000001000c */
[--C-:B------:R-:W-:Y:S02]  /*1810*/  HADD2.F32 R80, -RZ, R67.reuse.H0_H0 ;  /* 0x20000043ff507230 */ /* 0x100fe40000004100 */
[----:B------:R-:W-:Y:S02]  /*1820*/  HADD2.F32 R81, -RZ, R67.H1_H1 ;  /* 0x30000043ff517230 */ /* 0x000fe40000004100 */
[--C-:B------:R-:W-:Y:S02]  /*1830*/  @P1 HADD2.F32 R65, -RZ, R22.reuse.H0_H0 ;  /* 0x20000016ff411230 */ /* 0x100fe40000004100 */
[----:B------:R-:W-:Y:S02]  /*1840*/  @P1 HADD2.F32 R66, -RZ, R22.H1_H1 ;  /* 0x30000016ff421230 */ /* 0x000fe40000004100 */
        /* <DEDUP_REMOVED lines=21> */
.L_x_4645:
[----:B------:R-:W0:Y:S01]  /*19a0*/  @P2 LDC R67, c[0x0][0x40c] ;  /* 0x00010300ff432b82 */ /* 0x000e220000000800 */
[--C-:B-----5:R-:W-:Y:S01]  /*19b0*/  @P2 HADD2.F32 R64, -RZ, R20.reuse.H1_H1 ;  /* 0x30000014ff402230 */ /* 0x120fe20000004100 */
[----:B------:R-:W-:Y:S01]  /*19c0*/  CS2R R10, SRZ ;  /* 0x00000000000a7805 */ /* 0x000fe2000001ff00 */
[----:B------:R-:W-:Y:S02]  /*19d0*/  @P2 HADD2.F32 R12, -RZ, R20.H0_H0 ;  /* 0x20000014ff0c2230 */ /* 0x000fe40000004100 */
[----:B------:R-:W-:Y:S02]  /*19e0*/  HFMA2 R77, -RZ, RZ, 0, 0 ;  /* 0x00000000ff4d7431 */ /* 0x000fe400000001ff */
[----:B------:R-:W-:Y:S01]  /*19f0*/  @P2 HADD2.F32 R66, -RZ, R21.H0_H0 ;  /* 0x20000015ff422230 */ /* 0x000fe20000004100 */
[----:B------:R-:W-:Y:S01]  /*1a00*/  CS2R R80, SRZ ;  /* 0x0000000000507805 */ /* 0x000fe2000001ff00 */
[----:B------:R-:W-:Y:S01]  /*1a10*/  @P2 HADD2.F32 R103, -RZ, R23.H1_H1 ;  /* 0x30000017ff672230 */ /* 0x000fe20000004100 */
[----:B------:R-:W1:Y:S08]  /*1a20*/  @P2 LDC R65, c[0x0][0x40c] ;  /* 0x00010300ff412b82 */ /* 0x000e700000000800 */
[----:B------:R-:W2:Y:S08]  /*1a30*/  @P2 LDC R79, c[0x0][0x40c] ;  /* 0x00010300ff4f2b82 */ /* 0x000eb00000000800 */
[----:B------:R-:W3:Y:S01]  /*1a40*/  @P2 LDC R99, c[0x0][0x40c] ;  /* 0x00010300ff632b82 */ /* 0x000ee20000000800 */
[----:B0-----:R-:W-:Y:S01]  /*1a50*/  @P2 FMUL.FTZ R10, R64, R67 ;  /* 0x00000043400a2220 */ /* 0x001fe20000410000 */
[----:B------:R-:W-:-:S02]  /*1a60*/  @P2 HADD2.F32 R64, -RZ, R21.H1_H1 ;  /* 0x30000015ff402230 */ /* 0x000fc40000004100 */
[----:B------:R-:W-:-:S04]  /*1a70*/  @P2 HADD2.F32 R67, -RZ, R23.H0_H0 ;  /* 0x20000017ff432230 */ /* 0x000fc80000004100 */
[----:B------:R-:W0:Y:S01]  /*1a80*/  @P2 LDC R100, c[0x0][0x40c] ;  /* 0x00010300ff642b82 */ /* 0x000e220000000800 */
[----:B-1----:R-:W-:Y:S01]  /*1a90*/  @P2 FMUL.FTZ R77, R12, R65 ;  /* 0x000000410c4d2220 */ /* 0x002fe20000410000 */
[----:B------:R-:W-:Y:S01]  /*1aa0*/  @P2 HADD2.F32 R65, -RZ, R22.H0_H0 ;  /* 0x20000016ff412230 */ /* 0x000fe20000004100 */
[----:B------:R-:W-:-:S05]  /*1ab0*/  MOV R12, RZ ;  /* 0x000000ff000c7202 */ /* 0x000fca0000000f00 */
[----:B------:R-:W1:Y:S01]  /*1ac0*/  @P2 LDC R101, c[0x0][0x40c] ;  /* 0x00010300ff652b82 */ /* 0x000e620000000800 */
[----:B--2---:R-:W-:Y:S01]  /*1ad0*/  @P2 FMUL.FTZ R11, R66, R79 ;  /* 0x0000004f420b2220 */ /* 0x004fe20000410000 */
[----:B------:R-:W-:Y:S01]  /*1ae0*/  @P2 HADD2.F32 R66, -RZ, R22.H1_H1 ;  /* 0x30000016ff422230 */ /* 0x000fe20000004100 */
[----:B------:R-:W-:-:S05]  /*1af0*/  CS2R R78, SRZ ;  /* 0x00000000004e7805 */ /* 0x000fca000001ff00 */
        /* <DEDUP_REMOVED lines=9> */
[----:B------:R-:W-:Y:S02]  /*1b90*/  PRMT R64, R64, 0x5410, R65 ;  /* 0x0000541040407816 */ /* 0x000fe40000000041 */
[----:B------:R-:W-:Y:S01]  /*1ba0*/  F2FP.F16.F32.PACK_AB R100, RZ, R79 ;  /* 0x0000004fff64723e */ /* 0x000fe200000000ff */
[----:B--2---:R-:W-:Y:S01]  /*1bb0*/  @P2 FMUL.FTZ R80, R67, R102 ;  /* 0x0000006643502220 */ /* 0x004fe20000410000 */
[----:B------:R-:W-:-:S04]  /*1bc0*/  F2FP.F16.F32.PACK_AB R67, RZ, R12 ;  /* 0x0000000cff43723e */ /* 0x000fc800000000ff */
[----:B------:R-:W-:Y:S02]  /*1bd0*/  F2FP.F16.F32.PACK_AB R101, RZ, R80 ;  /* 0x00000050ff65723e */ /* 0x000fe400000000ff */
[----:B------:R-:W-:Y:S01]  /*1be0*/  PRMT R65, R66, 0x5410, R67 ;  /* 0x0000541042417816 */ /* 0x000fe20000000043 */
[----:B---3--:R-:W-:Y:S01]  /*1bf0*/  @P2 FMUL.FTZ R81, R103, R104 ;  /* 0x0000006867512220 */ /* 0x008fe20000410000 */
[----:B------:R-:W-:-:S04]  /*1c00*/  PRMT R66, R99, 0x5410, R100 ;  /* 0x0000541063427816 */ /* 0x000fc80000000064 */
[----:B------:R-:W-:-:S04]  /*1c10*/  F2FP.F16.F32.PACK_AB R102, RZ, R81 ;  /* 0x00000051ff66723e */ /* 0x000fc800000000ff */
[----:B------:R-:W-:-:S07]  /*1c20*/  PRMT R67, R101, 0x5410, R102 ;  /* 0x0000541065437816 */ /* 0x000fce0000000066 */
.L_x_4646:
[----:B------:R-:W0:Y:S01]  /*1c30*/  LDC.64 R100, c[0x0][0x3a8] ;  /* 0x0000ea00ff647b82 */ /* 0x000e220000000a00 */
[----:B------:R-:W-:Y:S01]  /*1c40*/  IADD3 R97, PT, PT, R97, 0x20, RZ ;  /* 0x0000002061617810 */ /* 0x000fe20007ffe0ff */
[C---:B0-----:R-:W-:Y:S01]  /*1c50*/  IMAD.WIDE.U32 R100, R94.reuse, 0x10, R100 ;  /* 0x000000105e647825 */ /* 0x041fe200078e0064 */
[----:B------:R-:W-:-:S04]  /*1c60*/  IADD3 R94, PT, PT, R94, 0x20, RZ ;  /* 0x000000205e5e7810 */ /* 0x000fc80007ffe0ff */
[----:B------:R0:W-:Y:S03]  /*1c70*/  STG.E.128 desc[UR6][R100.64], R64 ;  /* 0x0000004064007986 */ /* 0x0001e6000c101d06 */
.L_x_4642:
[----:B------:R-:W-:Y:S05]  /*1c80*/  BSYNC.RECONVERGENT B0 ;  /* 0x0000000000007941 */ /* 0x000fea0003800200 */
.L_x_4641:
        /* <DEDUP_REMOVED lines=9> */
.L_x_4650:
[----:B------:R-:W-:Y:S05]  /*1d20*/  BSYNC.RECONVERGENT B1 ;  /* 0x0000000000017941 */ /* 0x000fea0003800200 */
.L_x_4649:
        /* <DEDUP_REMOVED lines=52> */
.L_x_4651:
[----:B0-----:R-:W0:Y:S01]  /*2070*/  @P2 LDC R64, c[0x0][0x40c] ;  /* 0x00010300ff402b82 */ /* 0x001e220000000800 */
[--C-:B-----5:R-:W-:Y:S01]  /*2080*/  @P2 HADD2.F32 R15, -RZ, R20.reuse.H0_H0 ;  /* 0x20000014ff0f2230 */ /* 0x120fe20000004100 */
[----:B------:R-:W-:Y:S01]  /*2090*/  CS2R R82, SRZ ;  /* 0x0000000000527805 */ /* 0x000fe2000001ff00 */
[----:B------:R-:W-:Y:S02]  /*20a0*/  @P2 HADD2.F32 R65, -RZ, R20.H1_H1 ;  /* 0x30000014ff412230 */ /* 0x000fe40000004100 */
[----:B------:R-:W-:Y:S02]  /*20b0*/  HFMA2 R13, -RZ, RZ, 0, 0 ;  /* 0x00000000ff0d7431 */ /* 0x000fe400000001ff */
[----:B------:R-:W-:Y:S01]  /*20c0*/  @P2 HADD2.F32 R67, -RZ, R21.H0_H0 ;  /* 0x20000015ff432230 */ /* 0x000fe20000004100 */
[----:B------:R-:W-:Y:S01]  /*20d0*/  MOV R14, RZ ;  /* 0x000000ff000e7202 */ /* 0x000fe20000000f00 */
[----:B------:R-:W-:Y:S01]  /*20e0*/  @P2 HADD2.F32 R104, -RZ, R23.H1_H1 ;  /* 0x30000017ff682230 */ /* 0x000fe20000004100 */
[----:B------:R-:W1:Y:S01]  /*20f0*/  @P2 LDC R66, c[0x0][0x40c] ;  /* 0x00010300ff422b82 */ /* 0x000e620000000800 */
[----:B------:R-:W-:-:S07]  /*2100*/  MOV R86, RZ ;  /* 0x000000ff00567202 */ /* 0x000fce0000000f00 */
[----:B------:R-:W2:Y:S08]  /*2110*/  @P2 LDC R84, c[0x0][0x40c] ;  /* 0x00010300ff542b82 */ /* 0x000eb00000000800 */
[----:B------:R-:W3:Y:S01]  /*2120*/  @P2 LDC R101, c[0x0][0x40c] ;  /* 0x00010300ff652b82 */ /* 0x000ee20000000800 */
[----:B0-----:R-:W-:Y:S01]  /*2130*/  @P2 FMUL.FTZ R82, R15, R64 ;  /* 0x000000400f522220 */ /* 0x001fe20000410000 */
[----:B------:R-:W-:-:S02]  /*2140*/  @P2 HADD2.F32 R64, -RZ, R21.H1_H1 ;  /* 0x30000015ff402230 */ /* 0x000fc40000004100 */
[----:B------:R-:W-:-:S04]  /*2150*/  HFMA2 R15, -RZ, RZ, 0, 0 ;  /* 0x00000000ff0f7431 */ /* 0x000fc800000001ff */
[----:B------:R-:W0:Y:S01]  /*2160*/  @P2 LDC R100, c[0x0][0x40c] ;  /* 0x00010300ff642b82 */ /* 0x000e220000000800 */
[----:B-1----:R-:W-:Y:S01]  /*2170*/  @P2 FMUL.FTZ R13, R65, R66 ;  /* 0x00000042410d2220 */ /* 0x002fe20000410000 */
[--C-:B------:R-:W-:Y:S02]  /*2180*/  @P2 HADD2.F32 R65, -RZ, R22.reuse.H0_H0 ;  /* 0x20000016ff412230 */ /* 0x100fe40000004100 */
[----:B------:R-:W-:-:S04]  /*2190*/  @P2 HADD2.F32 R66, -RZ, R22.H1_H1 ;  /* 0x30000016ff422230 */ /* 0x000fc80000004100 */
[----:B------:R-:W1:Y:S01]  /*21a0*/  @P2 LDC R103, c[0x0][0x40c] ;  /* 0x00010300ff672b82 */ /* 0x000e620000000800 */
[----:B--2---:R-:W-:Y:S01]  /*21b0*/  @P2 FMUL.FTZ R14, R67, R84 ;  /* 0x00000054430e2220 */ /* 0x004fe20000410000 */
[----:B------:R-:W-:Y:S01]  /*21c0*/  @P2 HADD2.F32 R67, -RZ, R23.H0_H0 ;  /* 0x20000017ff432230 */ /* 0x000fe20000004100 */
        /* <DEDUP_REMOVED lines=20> */
.L_x_4652:
[----:B------:R-:W0:Y:S01]  /*2310*/  LDC.64 R100, c[0x0][0x3a8] ;  /* 0x0000ea00ff647b82 */ /* 0x000e220000000a00 */
[----:B------:R-:W-:Y:S01]  /*2320*/  IADD3 R97, PT, PT, R97, 0x20, RZ ;  /* 0x0000002061617810 */ /* 0x000fe20007ffe0ff */
[C---:B0-----:R-:W-:Y:S01]  /*2330*/  IMAD.WIDE.U32 R100, R94.reuse, 0x10, R100 ;  /* 0x000000105e647825 */ /* 0x041fe200078e0064 */
[----:B------:R-:W-:-:S04]  /*2340*/  IADD3 R94, PT, PT, R94, 0x20, RZ ;  /* 0x000000205e5e7810 */ /* 0x000fc80007ffe0ff */
[----:B------:R1:W-:Y:S03]  /*2350*/  STG.E.128 desc[UR6][R100.64], R64 ;  /* 0x0000004064007986 */ /* 0x0003e6000c101d06 */
.L_x_4648:
[----:B------:R-:W-:Y:S05]  /*2360*/  BSYNC.RECONVERGENT B0 ;  /* 0x0000000000007941 */ /* 0x000fea0003800200 */
.L_x_4647:
[----:B------:R-:W-:Y:S01]  /*2370*/  ISETP.GE.U32.AND P1, PT, R2, 0xa0, PT ;  /* 0x000000a00200780c */ /* 0x000fe20003f26070 */
[----:B------:R-:W-:-:S12]  /*2380*/  BSSY.RECONVERGENT B0, `(.L_x_4653) ;  /* 0x0000069000007945 */ /* 0x000fd80003800200 */
[----:B------:R-:W-:Y:S05]  /*2390*/  @!P1 BRA `(.L_x_4654) ;  /* 0x00000004009c9947 */ /* 0x000fea0003800000 */
[----:B------:R-:W-:Y:S04]  /*23a0*/  BSSY.RECONVERGENT B1, `(.L_x_4655) ;  /* 0x0000005000017945 */ /* 0x000fe80003800200 */
[----:B------:R-:W-:Y:S05]  /*23b0*/  @!P2 BRA `(.L_x_4656) ;  /* 0x00000000000ca947 */ /* 0x000fea0003800000 */
[----:B------:R-:W2:Y:S02]  /*23c0*/  LDC.64 R16, c[0x0][0x390] ;  /* 0x0000e400ff107b82 */ /* 0x000ea40000000a00 */
[----:B--2---:R-:W-:-:S05]  /*23d0*/  IMAD.WIDE.U32 R16, R97, 0x10, R16 ;  /* 0x0000001061107825 */ /* 0x004fca00078e0010 */
[----:B------:R2:W5:Y:S02]  /*23e0*/  LDG.E.128 R20, desc[UR6][R16.64] ;  /* 0x0000000610147981 */ /* 0x000564000c1e1d00 */
.L_x_4656:
[----:B------:R-:W-:Y:S05]  /*23f0*/  BSYNC.RECONVERGENT B1 ;  /* 0x0000000000017941 */ /* 0x000fea0003800200 */
.L_x_4655:
[----:B------:R-:W-:-:S04]  /*2400*/  UISETP.NE.U32.AND UP0, UPT, UR8, URZ, UPT ;  /* 0x000000ff0800728c */ /* 0x000fc8000bf05070 */
[----:B------:R-:W-:-:S09]  /*2410*/  UISETP.NE.AND.EX UP0, UPT, UR9, URZ, UPT, UP0 ;  /* 0x000000ff0900728c */ /* 0x000fd2000bf05300 */
[----:B------:R-:W-:Y:S05]  /*2420*/  BRA.U !UP0, `(.L_x_4657) ;  /* 0x0000000108c47547 */ /* 0x000fea000b800000 */
[----:B--2---:R-:W2:Y:S02]  /*2430*/  LDC.64 R16, c[0x0][0x3a0] ;  /* 0x0000e800ff107b82 */ /* 0x004ea40000000a00 */
[----:B--2---:R-:W-:-:S05]  /*2440*/  IMAD.WIDE.U32 R16, R94, 0x10, R16 ;  /* 0x000000105e107825 */ /* 0x004fca00078e0010 */
[----:B01----:R-:W2:Y:S01]  /*2450*/  LDG.E.128 R64, desc[UR6][R16.64] ;  /* 0x0000000610407981 */ /* 0x003ea2000c1e1d00 */
[----:B------:R-:W-:-:S13]  /*2460*/  ISETP.GT.AND P2, PT, R95, RZ, PT ;  /* 0x000000ff5f00720c */ /* 0x000fda0003f44270 */
[----:B------:R-:W0:Y:S01]  /*2470*/  @P2 LDC R100, c[0x0][0x40c] ;  /* 0x00010300ff642b82 */ /* 0x000e220000000800 */
[--C-:B-----5:R-:W-:Y:S02]  /*2480*/  @P2 HADD2.F32 R101, -RZ, R21.reuse.H0_H0 ;  /* 0x20000015ff652230 */ /* 0x120fe40000004100 */
[----:B------:R-:W-:Y:S02]  /*2490*/  @P2 HADD2.F32 R102, -RZ, R21.H1_H1 ;  /* 0x30000015ff662230 */ /* 0x000fe40000004100 */
[----:B------:R-:W-:-:S03]  /*24a0*/  @P2 HADD2.F32 R104, -RZ, R22.H0_H0 ;  /* 0x20000016ff682230 */ /* 0x000fc60000004100 */
[----:B------:R-:W1:Y:S08]  /*24b0*/  @P2 LDC R103, c[0x0][0x40c] ;  /* 0x00010300ff672b82 */ /* 0x000e700000000800 */
[----:B------:R-:W3:Y:S08]  /*24c0*/  @P2 LDC R105, c[0x0][0x40c] ;  /* 0x00010300ff692b82 */ /* 0x000ef00000000800 */
[----:B------:R-:W4:Y:S08]  /*24d0*/  @P2 LDC R106, c[0x0][0x40c] ;  /* 0x00010300ff6a2b82 */ /* 0x000f300000000800 */
[----:B------:R-:W4:Y:S08]  /*24e0*/  @P2 LDC R107, c[0x0][0x40c] ;  /* 0x00010300ff6b2b82 */ /* 0x000f300000000800 */
[----:B------:R-:W4:Y:S08]  /*24f0*/  @P2 LDC R97, c[0x0][0x40c] ;  /* 0x00010300ff612b82 */ /* 0x000f300000000800 */
[----:B------:R-:W4:Y:S08]  /*2500*/  @P2 LDC R95, c[0x0][0x40c] ;  /* 0x00010300ff5f2b82 */ /* 0x000f300000000800 */
[----:B------:R-:W4:Y:S01]  /*2510*/  @P2 LDC R108, c[0x0][0x40c] ;  /* 0x00010300ff6c2b82 */ /* 0x000f220000000800 */
[----:B--2---:R-:W-:-:S02]  /*2520*/  HADD2.F32 R16, -RZ, R65.H0_H0 ;  /* 0x20000041ff107230 */ /* 0x004fc40000004100 */
[----:B------:R-:W-:Y:S02]  /*2530*/  HADD2.F32 R17, -RZ, R65.H1_H1 ;  /* 0x30000041ff117230 */ /* 0x000fe40000004100 */
[--C-:B------:R-:W-:Y:S02]  /*2540*/  HADD2.F32 R19, -RZ, R66.reuse.H0_H0 ;  /* 0x20000042ff137230 */ /* 0x100fe40000004100 */
[----:B0-----:R-:W-:Y:S01]  /*2550*/  @P2 FFMA.FTZ R16, R101, R100, R16 ;  /* 0x0000006465102223 */ /* 0x001fe20000010010 */
[----:B------:R-:W-:Y:S02]  /*2560*/  HADD2.F32 R89, -RZ, R66.H1_H1 ;  /* 0x30000042ff597230 */ /* 0x000fe40000004100 */
[----:B-1----:R-:W-:Y:S01]  /*2570*/  @P2 FFMA.FTZ R17, R102, R103, R17 ;  /* 0x0000006766112223 */ /* 0x002fe20000010011 */
[--C-:B------:R-:W-:Y:S02]  /*2580*/  HADD2.F32 R90, -RZ, R67.reuse.H0_H0 ;  /* 0x20000043ff5a7230 */ /* 0x100fe40000004100 */
[----:B---3--:R-:W-:Y:S01]  /*2590*/  @P2 FFMA.FTZ R19, R104, R105, R19 ;  /* 0x0000006968132223 */ /* 0x008fe20000010013 */
[----:B------:R-:W-:-:S02]  /*25a0*/  HADD2.F32 R91, -RZ, R67.H1_H1 ;  /* 0x30000043ff5b7230 */ /* 0x000fc40000004100 */
[--C-:B------:R-:W-:Y:S02]  /*25b0*/  HADD2.F32 R87, -RZ, R64.reuse.H0_H0 ;  /* 0x20000040ff577230 */ /* 0x100fe40000004100 */
[----:B------:R-:W-:Y:S02]  /*25c0*/  HADD2.F32 R88, -RZ, R64.H1_H1 ;  /* 0x30000040ff587230 */ /* 0x000fe40000004100 */
[----:B------:R-:W-:Y:S02]  /*25d0*/  @P2 HADD2.F32 R66, -RZ, R22.H1_H1 ;  /* 0x30000016ff422230 */ /* 0x000fe40000004100 */
[----:B------:R-:W-:Y:S02]  /*25e0*/  @P2 HADD2.F32 R67, -RZ, R23.H0_H0 ;  /* 0x20000017ff432230 */ /* 0x000fe40000004100 */
[--C-:B------:R-:W-:Y:S02]  /*25f0*/  @P2 HADD2.F32 R65, -RZ, R20.reuse.H1_H1 ;  /* 0x30000014ff412230 */ /* 0x100fe40000004100 */
        /* <DEDUP_REMOVED lines=20> */
.L_x_4657:
[----:B01----:R-:W0:Y:S01]  /*2740*/  @P2 LDC R64, c[0x0][0x40c] ;  /* 0x00010300ff402b82 */ /* 0x003e220000000800 */
[--C-:B--2--5:R-:W-:Y:S02]  /*2750*/  @P2 HADD2.F32 R17, -RZ, R20.reuse.H0_H0 ;  /* 0x20000014ff112230 */ /* 0x124fe40000004100 */
[----:B------:R-:W-:Y:S02]  /*2760*/  HFMA2 R87, -RZ, RZ, 0, 0 ;  /* 0x00000000ff577431 */ /* 0x000fe400000001ff */
[----:B------:R-:W-:Y:S01]  /*2770*/  @P2 HADD2.F32 R19, -RZ, R20.H1_H1 ;  /* 0x30000014ff132230 */ /* 0x000fe20000004100 */
[----:B------:R-:W-:Y:S01]  /*2780*/  CS2R R88, SRZ ;  /* 0x0000000000587805 */ /* 0x000fe2000001ff00 */
[----:B------:R-:W-:Y:S01]  /*2790*/  @P2 HADD2.F32 R65, -RZ, R21.H0_H0 ;  /* 0x20000015ff412230 */ /* 0x000fe20000004100 */
[----:B------:R-:W-:Y:S01]  /*27a0*/  MOV R16, RZ ;  /* 0x000000ff00107202 */ /* 0x000fe20000000f00 */
[--C-:B------:R-:W-:Y:S01]  /*27b0*/  @P2 HADD2.F32 R97, -RZ, R23.reuse.H0_H0 ;  /* 0x20000017ff612230 */ /* 0x100fe20000004100 */
[----:B------:R-:W1:Y:S01]  /*27c0*/  @P2 LDC R66, c[0x0][0x40c] ;  /* 0x00010300ff422b82 */ /* 0x000e620000000800 */
[----:B------:R-:W-:-:S07]  /*27d0*/  @P2 HADD2.F32 R101, -RZ, R23.H1_H1 ;  /* 0x30000017ff652230 */ /* 0x000fce0000004100 */
[----:B------:R-:W2:Y:S08]  /*27e0*/  @P2 LDC R90, c[0x0][0x40c] ;  /* 0x00010300ff5a2b82 */ /* 0x000eb00000000800 */
[----:B------:R-:W3:Y:S01]  /*27f0*/  @P2 LDC R67, c[0x0][0x40c] ;  /* 0x00010300ff432b82 */ /* 0x000ee20000000800 */
[----:B0-----:R-:W-:Y:S01]  /*2800*/  @P2 FMUL.FTZ R87, R17, R64 ;  /* 0x0000004011572220 */ /* 0x001fe20000410000 */
[----:B------:R-:W-:-:S02]  /*2810*/  @P2 HADD2.F32 R64, -RZ, R21.H1_H1 ;  /* 0x30000015ff402230 */ /* 0x000fc40000004100 */
[----:B------:R-:W-:-:S04]  /*2820*/  HFMA2 R17, -RZ, RZ, 0, 0 ;  /* 0x00000000ff117431 */ /* 0x000fc800000001ff */
[----:B------:R-:W0:Y:S01]  /*2830*/  @P2 LDC R100, c[0x0][0x40c] ;  /* 0x00010300ff642b82 */ /* 0x000e220000000800 */
[----:B-1----:R-:W-:Y:S01]  /*2840*/  @P2 FMUL.FTZ R88, R19, R66 ;  /* 0x0000004213582220 */ /* 0x002fe20000410000 */
[----:B------:R-:W-:Y:S01]  /*2850*/  @P2 HADD2.F32 R66, -RZ, R22.H1_H1 ;  /* 0x30000016ff422230 */ /* 0x000fe20000004100 */
[----:B------:R-:W-:-:S05]  /*2860*/  MOV R19, RZ ;  /* 0x000000ff00137202 */ /* 0x000fca0000000f00 */
[----:B------:R-:W1:Y:S01]  /*2870*/  @P2 LDC R95, c[0x0][0x40c] ;  /* 0x00010300ff5f2b82 */ /* 0x000e620000000800 */
[----:B--2---:R-:W-:Y:S01]  /*2880*/  @P2 FMUL.FTZ R16, R65, R90 ;  /* 0x0000005a41102220 */ /* 0x004fe20000410000 */
[----:B------:R-:W-:Y:S01]  /*2890*/  @P2 HADD2.F32 R65, -RZ, R22.H0_H0 ;  /* 0x20000016ff412230 */ /* 0x000fe20000004100 */
[----:B------:R-:W-:-:S05]  /*28a0*/  CS2R R90, SRZ ;  /* 0x00000000005a7805 */ /* 0x000fca000001ff00 */
[----:B------:R-:W2:Y:S01]  /*28b0*/  @P2 LDC R102, c[0x0][0x40c] ;  /* 0x00010300ff662b82 */ /* 0x000ea20000000800 */
[----:B---3--:R-:W-:Y:S01]  /*28c0*/  @P2 FMUL.FTZ R17, R64, R67 ;  /* 0x0000004340112220 */ /* 0x008fe20000410000 */
[----:B------:R-:W-:-:S04]  /*28d0*/  F2FP.F16.F32.PACK_AB R64, RZ, R87 ;  /* 0x00000057ff40723e */ /* 0x000fc800000000ff */
[----:B------:R-:W-:Y:S02]  /*28e0*/  F2FP.F16.F32.PACK_AB R67, RZ, R17 ;  /* 0x00000011ff43723e */ /* 0x000fe400000000ff */
[----:B------:R-:W3:Y:S01]  /*28f0*/  @P2 LDC R104, c[0x0][0x40c] ;  /* 0x00010300ff682b82 */ /* 0x000ee20000000800 */
[----:B0-----:R-:W-:Y:S01]  /*2900*/  @P2 FMUL.FTZ R19, R65, R100 ;  /* 0x0000006441132220 */ /* 0x001fe20000410000 */
[----:B------:R-:W-:-:S04]  /*2910*/  F2FP.F16.F32.PACK_AB R65, RZ, R88 ;  /* 0x00000058ff41723e */ /* 0x000fc800000000ff */
[----:B------:R-:W-:Y:S01]  /*2920*/  PRMT R64, R64, 0x5410, R65 ;  /* 0x0000541040407816 */ /* 0x000fe20000000041 */
[----:B-1----:R-:W-:Y:S01]  /*2930*/  @P2 FMUL.FTZ R89, R66, R95 ;  /* 0x0000005f42592220 */ /* 0x002fe20000410000 */
[----:B------:R-:W-:Y:S02]  /*2940*/  F2FP.F16.F32.PACK_AB R66, RZ, R16 ;  /* 0x00000010ff42723e */ /* 0x000fe400000000ff */
[----:B------:R-:W-:Y:S02]  /*2950*/  F2FP.F16.F32.PACK_AB R95, RZ, R19 ;  /* 0x00000013ff5f723e */ /* 0x000fe400000000ff */
[----:B------:R-:W-:Y:S01]  /*2960*/  PRMT R65, R66, 0x5410, R67 ;  /* 0x0000541042417816 */ /* 0x000fe20000000043 */
[----:B--2---:R-:W-:Y:S01]  /*2970*/  @P2 FMUL.FTZ R90, R97, R102 ;  /* 0x00000066615a2220 */ /* 0x004fe20000410000 */
[----:B------:R-:W-:-:S04]  /*2980*/  F2FP.F16.F32.PACK_AB R97, RZ, R89 ;  /* 0x00000059ff61723e */ /* 0x000fc800000000ff */
[----:B------:R-:W-:Y:S02]  /*2990*/  F2FP.F16.F32.PACK_AB R100, RZ, R90 ;  /* 0x0000005aff64723e */ /* 0x000fe400000000ff */
[----:B------:R-:W-:Y:S01]  /*29a0*/  PRMT R66, R95, 0x5410, R97 ;  /* 0x000054105f427816 */ /* 0x000fe20000000061 */
[----:B---3--:R-:W-:-:S05]  /*29b0*/  @P2 FMUL.FTZ R91, R101, R104 ;  /* 0x00000068655b2220 */ /* 0x008fca0000410000 */
[----:B------:R-:W-:-:S04]  /*29c0*/  F2FP.F16.F32.PACK_AB R101, RZ, R91 ;  /* 0x0000005bff65723e */ /* 0x000fc800000000ff */
[----:B------:R-:W-:-:S07]  /*29d0*/  PRMT R67, R100, 0x5410, R101 ;  /* 0x0000541064437816 */ /* 0x000fce0000000065 */
.L_x_4658:
[----:B------:R-:W0:Y:S02]  /*29e0*/  LDC.64 R100, c[0x0][0x3a8] ;  /* 0x0000ea00ff647b82 */ /* 0x000e240000000a00 */
[----:B0-----:R-:W-:-:S05]  /*29f0*/  IMAD.WIDE.U32 R100, R94, 0x10, R100 ;  /* 0x000000105e647825 */ /* 0x001fca00078e0064 */
[----:B------:R2:W-:Y:S02]  /*2a00*/  STG.E.128 desc[UR6][R100.64], R64 ;  /* 0x0000004064007986 */ /* 0x0005e4000c101d06 */
.L_x_4654:
[----:B------:R-:W-:Y:S05]  /*2a10*/  BSYNC.RECONVERGENT B0 ;  /* 0x0000000000007941 */ /* 0x000fea0003800200 */
.L_x_4653:
        /* <DEDUP_REMOVED lines=152> */
.L_x_4682:
        /* <DEDUP_REMOVED lines=38> */
[----:B------:R-:W-:Y:S01]  /*3600*/  FADD.FTZ R100, R70, -R94 ;  /* 0x8000005e46647221 */ /* 0x000fe20000010000 */
[----:B------:R-:W-:Y:S02]  /*3610*/  HADD2.F32 R105, -RZ, R58.H0_H0 ;  /* 0x2000003aff697230 */ /* 0x000fe40000004100 */
[----:B------:R-:W-:Y:S01]  /*3620*/  FFMA.FTZ R65, R66, R93, R101 ;  /* 0x0000005d42417223 */ /* 0x000fe20000010065 */
[----:B------:R-:W-:Y:S02]  /*3630*/  HADD2.F32 R107, -RZ, R63.H0_H0 ;  /* 0x2000003fff6b7230 */ /* 0x000fe40000004100 */
[----:B------:R-:W-:Y:S01]  /*3640*/  FMUL.FTZ R100, R95, R100 ;  /* 0x000000645f647220 */ /* 0x000fe20000410000 */
[----:B------:R-:W-:-:S02]  /*3650*/  HADD2.F32 R109, -RZ, R59.H0_H0 ;  /* 0x2000003bff6d7230 */ /* 0x000fc40000004100 */
[----:B------:R-:W-:Y:S01]  /*3660*/  FFMA.FTZ R102, R92, R103, R105 ;  /* 0x000000675c667223 */ /* 0x000fe20000010069 */
[--C-:B------:R-:W-:Y:S01]  /*3670*/  FADD.FTZ R66, R9, -R94.reuse ;  /* 0x8000005e09427221 */ /* 0x100fe20000010000 */
[----:B------:R-:W0:Y:S01]  /*3680*/  LDC.64 R92, c[0x0][0x428] ;  /* 0x00010a00ff5c7b82 */ /* 0x000e220000000a00 */
[--C-:B------:R-:W-:Y:S01]  /*3690*/  FADD.FTZ R104, R71, -R94.reuse ;  /* 0x8000005e47687221 */ /* 0x100fe20000010000 */
[----:B------:R-:W-:Y:S01]  /*36a0*/  FFMA.FTZ R106, R100, R107, R109 ;  /* 0x0000006b646a7223 */ /* 0x000fe2000001006d */
[--C-:B------:R-:W-:Y:S01]  /*36b0*/  FADD.FTZ R100, R7, -R94.reuse ;  /* 0x8000005e07647221 */ /* 0x100fe20000010000 */
[----:B------:R-:W-:Y:S01]  /*36c0*/  FADD.FTZ R108, R68, -R94 ;  /* 0x8000005e446c7221 */ /* 0x000fe20000010000 */
[----:B------:R-:W-:Y:S02]  /*36d0*/  HADD2.F32 R67, -RZ, R60.H1_H1 ;  /* 0x3000003cff437230 */ /* 0x000fe40000004100 */
[----:B------:R-:W-:Y:S01]  /*36e0*/  FMUL.FTZ R104, R95, R104 ;  /* 0x000000685f687220 */ /* 0x000fe20000410000 */
[----:B------:R-:W-:-:S02]  /*36f0*/  HADD2.F32 R101, -RZ, R56.H1_H1 ;  /* 0x30000038ff657230 */ /* 0x000fc40000004100 */
[C---:B------:R-:W-:Y:S01]  /*3700*/  FMUL.FTZ R108, R95.reuse, R108 ;  /* 0x0000006c5f6c7220 */ /* 0x040fe20000410000 */
[----:B------:R-:W-:Y:S02]  /*3710*/  HADD2.F32 R103, -RZ, R61.H1_H1 ;  /* 0x3000003dff677230 */ /* 0x000fe40000004100 */
[C---:B------:R-:W-:Y:S01]  /*3720*/  FMUL.FTZ R100, R95.reuse, R100 ;  /* 0x000000645f647220 */ /* 0x040fe20000410000 */
[----:B------:R-:W-:Y:S02]  /*3730*/  HADD2.F32 R105, -RZ, R57.H1_H1 ;  /* 0x30000039ff697230 */ /* 0x000fe40000004100 */
[----:B------:R-:W-:Y:S01]  /*3740*/  FMUL.FTZ R66, R95, R66 ;  /* 0x000000425f427220 */ /* 0x000fe20000410000 */
[----:B------:R-:W-:Y:S02]  /*3750*/  HADD2.F32 R107, -RZ, R62.H1_H1 ;  /* 0x3000003eff6b7230 */ /* 0x000fe40000004100 */
[----:B------:R-:W-:Y:S02]  /*3760*/  HADD2.F32 R109, -RZ, R58.H1_H1 ;  /* 0x3000003aff6d7230 */ /* 0x000fe40000004100 */
[----:B------:R-:W-:Y:S01]  /*3770*/  FFMA.FTZ R100, R100, R103, R105 ;  /* 0x0000006764647223 */ /* 0x000fe20000010069 */
[----:B------:R-:W-:-:S02]  /*3780*/  HADD2.F32 R111, -RZ, R63.H1_H1 ;  /* 0x3000003fff6f7230 */ /* 0x000fc40000004100 */
[----:B------:R-:W-:Y:S01]  /*3790*/  FFMA.FTZ R101, R66, R67, R101 ;  /* 0x0000004342657223 */ /* 0x000fe20000010065 */
[----:B------:R-:W-:Y:S02]  /*37a0*/  HADD2.F32 R113, -RZ, R59.H1_H1 ;  /* 0x3000003bff717230 */ /* 0x000fe40000004100 */
[----:B------:R-:W-:Y:S01]  /*37b0*/  FFMA.FTZ R107, R104, R107, R109 ;  /* 0x0000006b686b7223 */ /* 0x000fe2000001006d */
[----:B------:R-:W-:Y:S02]  /*37c0*/  F2FP.F16.F32.PACK_AB R65, R100, R65 ;  /* 0x000000416441723e */ /* 0x000fe400000000ff */
[----:B------:R-:W-:Y:S01]  /*37d0*/  F2FP.F16.F32.PACK_AB R64, R101, R64 ;  /* 0x000000406540723e */ /* 0x000fe200000000ff */
[----:B------:R-:W-:Y:S01]  /*37e0*/  FFMA.FTZ R111, R108, R111, R113 ;  /* 0x0000006f6c6f7223 */ /* 0x000fe20000010071 */
[----:B------:R-:W-:Y:S01]  /*37f0*/  F2FP.F16.F32.PACK_AB R66, R107, R102 ;  /* 0x000000666b42723e */ /* 0x000fe200000000ff */
[C---:B0-----:R-:W-:Y:S01]  /*3800*/  IMAD.WIDE.U32 R92, R97.reuse, 0x10, R92 ;  /* 0x00000010615c7825 */ /* 0x041fe200078e005c */
[----:B------:R-:W-:-:S02]  /*3810*/  IADD3 R97, PT, PT, R97, 0x20, RZ ;  /* 0x0000002061617810 */ /* 0x000fc40007ffe0ff */
[----:B------:R-:W-:-:S05]  /*3820*/  F2FP.F16.F32.PACK_AB R67, R111, R106 ;  /* 0x0000006a6f43723e */ /* 0x000fca00000000ff */
[----:B------:R0:W-:Y:S02]  /*3830*/  STG.E.128 desc[UR6][R92.64], R64 ;  /* 0x000000405c007986 */ /* 0x0001e4000c101d06 */
.L_x_4663:
[----:B------:R-:W-:Y:S05]  /*3840*/  BSYNC.RECONVERGENT B1 ;  /* 0x0000000000017941 */ /* 0x000fea0003800200 */
.L_x_4662:
[----:B------:R-:W-:Y:S01]  /*3850*/  ISETP.NE.AND P0, PT, R96, RZ, PT ;  /* 0x000000ff6000720c */ /* 0x000fe20003f05270 */
[----:B------:R-:W-:-:S12]  /*3860*/  BSSY.RECONVERGENT B1, `(.L_x_4664) ;  /* 0x0000032000017945 */ /* 0x000fd80003800200 */
[----:B------:R-:W-:Y:S05]  /*3870*/  @!P0 BRA `(.L_x_4665) ;  /* 0x0000000000c08947 */ /* 0x000fea0003800000 */
[--C-:B0-----:R-:W-:Y:S01]  /*3880*/  FADD.FTZ R64, R73, -R94.reuse ;  /* 0x8000005e49407221 */ /* 0x101fe20000010000 */
        /* <DEDUP_REMOVED lines=47> */
.L_x_4665:
[----:B------:R-:W-:Y:S05]  /*3b80*/  BSYNC.RECONVERGENT B1 ;  /* 0x0000000000017941 */ /* 0x000fea0003800200 */
.L_x_4664:
[----:B------:R-:W-:Y:S01]  /*3b90*/  ISETP.NE.AND P0, PT, R98, RZ, PT ;  /* 0x000000ff6200720c */ /* 0x000fe20003f05270 */
[----:B------:R-:W-:-:S12]  /*3ba0*/  BSSY.RECONVERGENT B1, `(.L_x_4666) ;  /* 0x0000032000017945 */ /* 0x000fd80003800200 */
[----:B------:R-:W-:Y:S05]  /*3bb0*/  @!P0 BRA `(.L_x_4667) ;  /* 0x0000000000c08947 */ /* 0x000fea0003800000 */
[--C-:B01----:R-:W-:Y:S01]  /*3bc0*/  FADD.FTZ R92, R78, -R94.reuse ;  /* 0x8000005e4e5c7221 */ /* 0x103fe20000010000 */
[--C-:B------:R-:W-:Y:S01]  /*3bd0*/  FADD.FTZ R66, R11, -R94.reuse ;  /* 0x8000005e0b427221 */ /* 0x100fe20000010000 */
[----:B------:R-:W-:Y:S02]  /*3be0*/  HADD2.F32 R93, -RZ, R45.H0_H0 ;  /* 0x2000002dff5d7230 */ /* 0x000fe40000004100 */
        /* <DEDUP_REMOVED lines=45> */
.L_x_4667:
[----:B------:R-:W-:Y:S05]  /*3ec0*/  BSYNC.RECONVERGENT B1 ;  /* 0x0000000000017941 */ /* 0x000fea0003800200 */
.L_x_4666:
[----:B------:R-:W-:Y:S01]  /*3ed0*/  ISETP.NE.AND P0, PT, R99, RZ, PT ;  /* 0x000000ff6300720c */ /* 0x000fe20003f05270 */
[----:B------:R-:W-:-:S12]  /*3ee0*/  BSSY.RECONVERGENT B1, `(.L_x_4668) ;  /* 0x0000032000017945 */ /* 0x000fd80003800200 */
[----:B------:R-:W-:Y:S05]  /*3ef0*/  @!P0 BRA `(.L_x_4669) ;  /* 0x0000000000c08947 */ /* 0x000fea0003800000 */
[--C-:B012---:R-:W-:Y:S01]  /*3f00*/  FADD.FTZ R92, R83, -R94.reuse ;  /* 0x8000005e535c7221 */ /* 0x107fe20000010000 */
        /* <DEDUP_REMOVED lines=47> */
.L_x_4669:
[----:B------:R-:W-:Y:S05]  /*4200*/  BSYNC.RECONVERGENT B1 ;  /* 0x0000000000017941 */ /* 0x000fea0003800200 */
.L_x_4668:
        /* <DEDUP_REMOVED lines=10> */
[----:B------:R-:W-:Y:S02]  /*42b0*/  HADD2.F32 R93, -RZ, R29.H0_H0 ;  /* 0x2000001dff5d7230 */ /* 0x000fe40000004100 */
        /* <DEDUP_REMOVED lines=37> */
.L_x_4661:
[----:B------:R-:W-:Y:S05]  /*4510*/  BSYNC.RECONVERGENT B0 ;  /* 0x0000000000007941 */ /* 0x000fea0003800200 */
.L_x_4660:
[----:B01234-:R-:W0:Y:S02]  /*4520*/  LDC.64 R64, c[0x0][0x380] ;  /* 0x0000e000ff407b82 */ /* 0x01fe240000000a00 */
[----:B0-----:R-:W-:-:S04]  /*4530*/  LEA R0, R64, R0, 0x2 ;  /* 0x0000000040007211 */ /* 0x001fc800078e10ff */
[----:B------:R-:W-:-:S13]  /*4540*/  ISETP.GE.AND P0, PT, R0, R65, PT ;  /* 0x000000410000720c */ /* 0x000fda0003f06270 */
[----:B------:R-:W-:Y:S05]  /*4550*/  @!P0 BRA `(.L_x_4670) ;  /* 0xffffffc0004c8947 */ /* 0x000fea000383ffff */
[----:B------:R-:W-:Y:S05]  /*4560*/  EXIT ;  /* 0x000000000000794d */ /* 0x000fea0003800000 */
.L_x_4659:
        /* <DEDUP_REMOVED lines=8> */
.L_x_4672:
[----:B------:R-:W-:Y:S05]  /*45f0*/  BSYNC B0 ;  /* 0x0000000000007941 */ /* 0x000fea0003800000 */
.L_x_4671:
        /* <DEDUP_REMOVED lines=10> */
.L_x_4673:
[----:B------:R-:W-:Y:S01]  /*46a0*/  HFMA2 R104, -RZ, RZ, 0, 2.384185791015625e-07 ;  /* 0x00000004ff687431 */ /* 0x000fe200000001ff */
[----:B------:R-:W-:-:S05]  /*46b0*/  MOV R66, R101 ;  /* 0x0000006500427202 */ /* 0x000fca0000000f00 */
[----:B------:R-:W-:-:S05]  /*46c0*/  FADD.FTZ R66, R65, R66 ;  /* 0x0000004241427221 */ /* 0x000fca0000010000 */
[----:B------:R-:W-:-:S07]  /*46d0*/  MOV R103, R66 ;  /* 0x0000004200677202 */ /* 0x000fce0000000f00 */
[----:B------:R-:W-:Y:S05]  /*46e0*/  WARPSYNC.COLLECTIVE R102, `(.L_x_4674) ;  /* 0x0000000066087348 */ /* 0x000fea0003c00000 */
[----:B------:R0:W1:Y:S02]  /*46f0*/  SHFL.BFLY P6, R101, R103, R104, R105 ;  /* 0x0c00006867657389 */ /* 0x00006400000c0069 */
[----:B01----:R-:W-:Y:S05]  /*4700*/  ENDCOLLECTIVE ;  /* 0x000000000000791b */ /* 0x003fea0003800000 */
.L_x_4674:
[----:B------:R-:W-:Y:S01]  /*4710*/  HFMA2 R104, -RZ, RZ, 0, 4.76837158203125e-07 ;  /* 0x00000008ff687431 */ /* 0x000fe200000001ff */
[----:B------:R-:W-:-:S05]  /*4720*/  MOV R67, R101 ;  /* 0x0000006500437202 */ /* 0x000fca0000000f00 */
[----:B------:R-:W-:-:S05]  /*4730*/  FADD.FTZ R67, R66, R67 ;  /* 0x0000004342437221 */ /* 0x000fca0000010000 */
[----:B------:R-:W-:-:S07]  /*4740*/  MOV R103, R67 ;  /* 0x0000004300677202 */ /* 0x000fce0000000f00 */
[----:B------:R-:W-:Y:S05]  /*4750*/  WARPSYNC.COLLECTIVE R102, `(.L_x_4675) ;  /* 0x0000000066087348 */ /* 0x000fea0003c00000 */
[----:B------:R0:W1:Y:S02]  /*4760*/  SHFL.BFLY P6, R101, R103, R104, R105 ;  /* 0x0c00006867657389 */ /* 0x00006400000c0069 */
[----:B01----:R-:W-:Y:S05]  /*4770*/  ENDCOLLECTIVE ;  /* 0x000000000000791b */ /* 0x003fea0003800000 */
.L_x_4675:
[----:B------:R-:W-:Y:S01]  /*4780*/  HFMA2 R104, -RZ, RZ, 0, 9.5367431640625e-07 ;  /* 0x00000010ff687431 */ /* 0x000fe200000001ff */
[----:B------:R-:W-:-:S05]  /*4790*/  MOV R100, R101 ;  /* 0x0000006500647202 */ /* 0x000fca0000000f00 */
[----:B------:R-:W-:-:S05]  /*47a0*/  FADD.FTZ R100, R67, R100 ;  /* 0x0000006443647221 */ /* 0x000fca0000010000 */
[----:B------:R-:W-:-:S07]  /*47b0*/  MOV R103, R100 ;  /* 0x0000006400677202 */ /* 0x000fce0000000f00 */
[----:B------:R-:W-:Y:S05]  /*47c0*/  WARPSYNC.COLLECTIVE R102, `(.L_x_4676) ;  /* 0x0000000066087348 */ /* 0x000fea0003c00000 */
[----:B------:R0:W1:Y:S02]  /*47d0*/  SHFL.BFLY P6, R101, R103, R104, R105 ;  /* 0x0c00006867657389 */ /* 0x00006400000c0069 */
[----:B01----:R-:W-:Y:S05]  /*47e0*/  ENDCOLLECTIVE ;  /* 0x000000000000791b */ /* 0x003fea0003800000 */
.L_x_4676:
[----:B------:R-:W-:Y:S01]  /*47f0*/  HFMA2 R104, -RZ, RZ, 0, 5.9604644775390625e-08 ;  /* 0x00000001ff687431 */ /* 0x000fe200000001ff */
        /* <DEDUP_REMOVED lines=88> */
.L_x_4677:
[----:B------:R-:W-:Y:S01]  /*4d80*/  HFMA2 R104, -RZ, RZ, 0, 1.1920928955078125e-07 ;  /* 0x00000002ff687431 */ /* 0x000fe200000001ff */
[----:B------:R-:W-:-:S05]  /*4d90*/  MOV R65, R101 ;  /* 0x0000006500417202 */ /* 0x000fca0000000f00 */
[----:B------:R-:W-:-:S05]  /*4da0*/  FADD.FTZ R65, R64, R65 ;  /* 0x0000004140417221 */ /* 0x000fca0000010000 */
[----:B------:R-:W-:-:S07]  /*4db0*/  MOV R103, R65 ;  /* 0x0000004100677202 */ /* 0x000fce0000000f00 */
[----:B------:R-:W-:Y:S05]  /*4dc0*/  WARPSYNC.COLLECTIVE R102, `(.L_x_4678) ;  /* 0x0000000066087348 */ /* 0x000fea0003c00000 */
[----:B------:R0:W1:Y:S02]  /*4dd0*/  SHFL.BFLY P6, R101, R103, R104, R105 ;  /* 0x0c00006867657389 */ /* 0x00006400000c0069 */
[----:B01----:R-:W-:Y:S05]  /*4de0*/  ENDCOLLECTIVE ;  /* 0x000000000000791b */ /* 0x003fea0003800000 */
.L_x_4678:
[----:B------:R-:W-:Y:S01]  /*4df0*/  HFMA2 R104, -RZ, RZ, 0, 2.384185791015625e-07 ;  /* 0x00000004ff687431 */ /* 0x000fe200000001ff */
[----:B------:R-:W-:-:S05]  /*4e00*/  MOV R66, R101 ;  /* 0x0000006500427202 */ /* 0x000fca0000000f00 */
[----:B------:R-:W-:-:S05]  /*4e10*/  FADD.FTZ R66, R65, R66 ;  /* 0x0000004241427221 */ /* 0x000fca0000010000 */
[----:B------:R-:W-:-:S07]  /*4e20*/  MOV R103, R66 ;  /* 0x0000004200677202 */ /* 0x000fce0000000f00 */
[----:B------:R-:W-:Y:S05]  /*4e30*/  WARPSYNC.COLLECTIVE R102, `(.L_x_4679) ;  /* 0x0000000066087348 */ /* 0x000fea0003c00000 */
[----:B------:R0:W1:Y:S02]  /*4e40*/  SHFL.BFLY P6, R101, R103, R104, R105 ;  /* 0x0c00006867657389 */ /* 0x00006400000c0069 */
[----:B01----:R-:W-:Y:S05]  /*4e50*/  ENDCOLLECTIVE ;  /* 0x000000000000791b */ /* 0x003fea0003800000 */
.L_x_4679:
[----:B------:R-:W-:Y:S01]  /*4e60*/  HFMA2 R104, -RZ, RZ, 0, 4.76837158203125e-07 ;  /* 0x00000008ff687431 */ /* 0x000fe200000001ff */
[----:B------:R-:W-:-:S05]  /*4e70*/  MOV R67, R101 ;  /* 0x0000006500437202 */ /* 0x000fca0000000f00 */
[----:B------:R-:W-:-:S05]  /*4e80*/  FADD.FTZ R67, R66, R67 ;  /* 0x0000004342437221 */ /* 0x000fca0000010000 */
[----:B------:R-:W-:-:S07]  /*4e90*/  MOV R103, R67 ;  /* 0x0000004300677202 */ /* 0x000fce0000000f00 */
[----:B------:R-:W-:Y:S05]  /*4ea0*/  WARPSYNC.COLLECTIVE R102, `(.L_x_4680) ;  /* 0x0000000066087348 */ /* 0x000fea0003c00000 */
[----:B------:R0:W1:Y:S02]  /*4eb0*/  SHFL.BFLY P6, R101, R103, R104, R105 ;  /* 0x0c00006867657389 */ /* 0x00006400000c0069 */
[----:B01----:R-:W-:Y:S05]  /*4ec0*/  ENDCOLLECTIVE ;  /* 0x000000000000791b */ /* 0x003fea0003800000 */
.L_x_4680:
[----:B------:R-:W-:Y:S01]  /*4ed0*/  HFMA2 R104, -RZ, RZ, 0, 9.5367431640625e-07 ;  /* 0x00000010ff687431 */ /* 0x000fe200000001ff */
[----:B------:R-:W-:-:S05]  /*4ee0*/  MOV R100, R101 ;  /* 0x0000006500647202 */ /* 0x000fca0000000f00 */
[----:B------:R-:W-:-:S05]  /*4ef0*/  FADD.FTZ R100, R67, R100 ;  /* 0x0000006443647221 */ /* 0x000fca0000010000 */
[----:B------:R-:W-:-:S07]  /*4f00*/  MOV R103, R100 ;  /* 0x0000006400677202 */ /* 0x000fce0000000f00 */
[----:B------:R-:W-:Y:S05]  /*4f10*/  WARPSYNC.COLLECTIVE R102, `(.L_x_4681) ;  /* 0x0000000066087348 */ /* 0x000fea0003c00000 */
[----:B------:R0:W1:Y:S02]  /*4f20*/  SHFL.BFLY P6, R101, R103, R104, R105 ;  /* 0x0c00006867657389 */ /* 0x00006400000c0069 */
[----:B01----:R-:W-:Y:S05]  /*4f30*/  ENDCOLLECTIVE ;  /* 0x000000000000791b */ /* 0x003fea0003800000 */
.L_x_4681:
[----:B------:R-:W-:Y:S05]  /*4f40*/  BRA `(.L_x_4682) ;  /* 0xffffffe400147947 */ /* 0x000fea000383ffff */
.L_x_4683:
        /* <DEDUP_REMOVED lines=11> */
.L_x_45786:


//--------------------- .text._ZN10layer_norm13ln_fwd_kernelINS_13Kernel_traitsI6__halfS2_S2_S2_fjLj1280ELj1ELj4ELj1ELj16ENS_18Kernel_traits_baseILj1280ES2_S2_S2_S2_fjLj128EEEEELb0ELb0ELb1ELb1EEEvNS_9FwdParamsE --------------------------
	.section	.text._ZN10layer_norm13ln_fwd_kernelINS_13Kernel_traitsI6__halfS2_S2_S2_fjLj1280ELj1ELj4ELj1ELj16ENS_18Kernel_traits_baseILj1280ES2_S2_S2_S2_fjLj128EEEEELb0ELb0ELb1ELb1EEEvNS_9FwdParamsE,"ax",@progbits
	.align	128
        .global         _ZN10layer_norm13ln_fwd_kernelINS_13Kernel_traitsI6__halfS2_S2_S2_fjLj1280ELj1ELj4ELj1ELj16ENS_18Kernel_traits_baseILj1280ES2_S2_S2_S2_fjLj128EEEEELb0ELb0ELb1ELb1EEEvNS_9FwdParamsE
        .type           _ZN10layer_norm13ln_fwd_kernelINS_13Kernel_traitsI6__halfS2_S2_S2_fjLj1280ELj1ELj4ELj1ELj16ENS_18Kernel_traits_baseILj1280ES2_S2_S2_S2_fjLj128EEEEELb0ELb0ELb1ELb1EEEvNS_9FwdParamsE,@function
        .size           _ZN10layer_norm13ln_fwd_kernelINS_13Kernel_traitsI6__halfS2_S2_S2_fjLj1280ELj1ELj4ELj1ELj16ENS_18Kernel_traits_baseILj1280ES2_S2_S2_S2_fjLj128EEEEELb0ELb0ELb1ELb1EEEvNS_9FwdParamsE,(.L_x_45787 - _ZN10layer_norm13ln_fwd_kernelINS_13Kernel_traitsI6__halfS2_S2_S2_fjLj1280ELj1ELj4ELj1ELj16ENS_18Kernel_traits_baseILj1280ES2_S2_S2_S2_fjLj128EEEEELb0ELb0ELb1ELb1EEEvNS_9FwdParamsE)
        .other          _ZN10layer_norm13ln_fwd_kernelINS_13Kernel_traitsI6__halfS2_S2_S2_fjLj1280ELj1ELj4ELj1ELj16ENS_18Kernel_traits_baseILj1280ES2_S2_S2_S2_fjLj128EEEEELb0ELb0ELb1ELb1EEEvNS_9FwdParamsE,@"STO_CUDA_ENTRY STV_DEFAULT"
_ZN10layer_norm13ln_fwd_kernelINS_13Kernel_traitsI6__halfS2_S2_S2_fjLj1280ELj1ELj4ELj1ELj16ENS_18Kernel_traits_baseILj1280ES2_S2_S2_S2_fjLj128EEEEELb0ELb0ELb1ELb1EEEvNS_9FwdParamsE:
.text._ZN10layer_norm13ln_fwd_kernelINS_13Kernel_traitsI6__halfS2_S2_S2_fjLj1280ELj1ELj4ELj1ELj16ENS_18Kernel_traits_baseILj1280ES2_S2_S2_S2_fjLj128EEEEELb0ELb0ELb1ELb1EEEvNS_9FwdParamsE:
[----:B------:R-:W-:Y:S01]  /*0000*/  LDC R1, c[0x0][0x37c] ;  /* 0x0000df00ff017b82 */ /* 0x000fe20000000800 */
[----:B------:R-:W0:Y:S01]  /*0010*/  S2R R70, SR_TID.X ;  /* 0x0000000000467919 */ /* 0x000e220000002100 */
[----:B------:R-:W1:Y:S06]  /*0020*/  LDCU.64 UR4, c[0x0][0x438] ;  /* 0x00008700ff0477ac */ /* 0x000e6c0008000a00 */
[----:B------:R-:W2:Y:S01]  /*0030*/  LDC.64 R6, c[0x0][0x3d0] ;  /* 0x0000f400ff067b82 */ /* 0x000ea20000000a00 */
[----:B------:R-:W3:Y:S01]  /*0040*/  LDCU.64 UR6, c[0x0][0x358] ;  /* 0x00006b00ff0677ac */ /* 0x000ee20008000a00 */
[----:B------:R-:W4:Y:S01]  /*0050*/  LDCU.U8 UR10, c[0x0][0x410] ;  /* 0x00008200ff0a77ac */ /* 0x000f220008000000 */
[----:B------:R-:W0:Y:S01]  /*0060*/  LDCU UR11, c[0x0][0x448] ;  /* 0x00008900ff0b77ac */ /* 0x000e220008000800 */
[----:B------:R-:W0:Y:S01]  /*0070*/  LDCU.64 UR8, c[0x0][0x3a0] ;  /* 0x00007400ff0877ac */ /* 0x000e220008000a00 */
[----:B-1----:R-:W-:-:S04]  /*0080*/  ISETP.NE.U32.AND P0, PT, RZ, UR4, PT ;  /* 0x00000004ff007c0c */ /* 0x002fc8000bf05070 */
[----:B------:R-:W-:Y:S02]  /*0090*/  ISETP.NE.AND.EX P0, PT, RZ, UR5, PT, P0 ;  /* 0x00000005ff007c0c */ /* 0x000fe4000bf05300 */
[----:B0-----:R-:W-:Y:S01]  /*00a0*/  LOP3.LUT R71, R70, 0x1f, RZ, 0xc0, !PT ;  /* 0x0000001f46477812 */ /* 0x001fe200078ec0ff */
[----:B------:R-:W0:Y:S01]  /*00b0*/  S2UR UR4, SR_CTAID.X ;  /* 0x00000000000479c3 */ /* 0x000e220000002500 */
[----:B------:R-:W1:Y:S09]  /*00c0*/  LDCU UR5, c[0x0][0x384] ;  /* 0x00007080ff0577ac */ /* 0x000e720008000800 */
[C-C-:B--2---:R-:W-:Y:S01]  /*00d0*/  @P0 IMAD.WIDE.U32 R2, R71.reuse, 0x10, R6.reuse ;  /* 0x0000001047020825 */ /* 0x144fe200078e0006 */
[----:B------:R-:W2:Y:S04]  /*00e0*/  @P0 LDC.64 R4, c[0x0][0x438] ;  /* 0x00010e00ff040b82 */ /* 0x000ea80000000a00 */
[----:B---3--:R3:W5:Y:S04]  /*00f0*/  @P0 LDG.E.128 R44, desc[UR6][R2.64] ;  /* 0x00000006022c0981 */ /* 0x008768000c1e1d00 */
[----:B------:R3:W5:Y:S04]  /*0100*/  @P0 LDG.E.128 R40, desc[UR6][R2.64+0x200] ;  /* 0x0002000602280981 */ /* 0x000768000c1e1d00 */
[----:B------:R3:W5:Y:S04]  /*0110*/  @P0 LDG.E.128 R36, desc[UR6][R2.64+0x400] ;  /* 0x0004000602240981 */ /* 0x000768000c1e1d00 */
[----:B------:R3:W5:Y:S04]  /*0120*/  @P0 LDG.E.128 R32, desc[UR6][R2.64+0x600] ;  /* 0x0006000602200981 */ /* 0x000768000c1e1d00 */
        /* <DEDUP_REMOVED lines=14> */
[----:B------:R-:W-:-:S05]  /*0210*/  SHF.R.U32.HI R70, RZ, 0x5, R70 ;  /* 0x00000005ff467819 */ /* 0x000fca0000011646 */
        /* <DEDUP_REMOVED lines=10> */
[----:B------:R-:W-:Y:S02]  /*02c0*/  @!P0 CS2R R10, SRZ ;  /* 0x00000000000a8805 */ /* 0x000fe4000001ff00 */
[----:B------:R-:W-:Y:S01]  /*02d0*/  @!P0 CS2R R8, SRZ ;  /* 0x0000000000088805 */ /* 0x000fe2000001ff00 */
[----:B---34-:R-:W-:Y:S06]  /*02e0*/  @P1 EXIT ;  /* 0x000000000000194d */ /* 0x018fec0003800000 */
.L_x_4697:
[----:B------:R-:W0:Y:S08]  /*02f0*/  LDC.64 R2, c[0x0][0x3f0] ;  /* 0x0000fc00ff027b82 */ /* 0x000e300000000a00 */
[----:B------:R-:W1:Y:S08]  /*0300*/  LDC R69, c[0x0][0x388] ;  /* 0x0000e200ff457b82 */ /* 0x000e700000000800 */
[----:B------:R-:W2:Y:S01]  /*0310*/  LDC.64 R48, c[0x0][0x3f8] ;  /* 0x0000fe00ff307b82 */ /* 0x000ea20000000a00 */
[----:B0-----:R-:W-:-:S05]  /*0320*/  IMAD.WIDE R2, R70, 0x4, R2 ;  /* 0x0000000446027825 */ /* 0x001fca00078e0202 */
[----:B------:R2:W3:Y:S01]  /*0330*/  LDG.E R0, desc[UR6][R2.64] ;  /* 0x0000000602007981 */ /* 0x0004e2000c1e1900 */
[----:B------:R-:W-:Y:S02]  /*0340*/  HFMA2 R72, -RZ, RZ, 0, 0 ;  /* 0x00000000ff487431 */ /* 0x000fe400000001ff */
[----:B--2---:R-:W-:-:S05]  /*0350*/  IMAD.WIDE R2, R70, 0x4, R48 ;  /* 0x0000000446027825 */ /* 0x004fca00078e0230 */
[----:B-----5:R0:W5:Y:S01]  /*0360*/  LDG.E R68, desc[UR6][R2.64] ;  /* 0x0000000602447981 */ /* 0x020162000c1e1900 */
        /* <DEDUP_REMOVED lines=9> */
[----:B------:R-:W-:Y:S01]  /*0400*/  UISETP.NE.U32.AND UP0, UPT, UR8, URZ, UPT ;  /* 0x000000ff0800728c */ /* 0x000fe2000bf05070 */
[----:B------:R-:W-:-:S03]  /*0410*/  IMAD R50, R70, R69, RZ ;  /* 0x0000004546327224 */ /* 0x000fc600078e02ff */
[----:B------:R-:W-:Y:S02]  /*0420*/  UISETP.NE.AND.EX UP0, UPT, UR9, URZ, UPT, UP0 ;  /* 0x000000ff0900728c */ /* 0x000fe4000bf05300 */
[----:B------:R-:W-:-:S04]  /*0430*/  SHF.R.S32.HI R51, RZ, 0x1f, R50 ;  /* 0x0000001fff337819 */ /* 0x000fc80000011432 */
[----:B------:R-:W-:-:S04]  /*0440*/  LEA.HI R50, R51, R50, RZ, 0x3 ;  /* 0x0000003233327211 */ /* 0x000fc800078f18ff */
[----:B------:R-:W-:Y:S01]  /*0450*/  LEA.HI.SX32 R93, R50, R71, 0x1d ;  /* 0x00000047325d7211 */ /* 0x000fe200078feaff */
[----:B0-----:R-:W-:Y:S06]  /*0460*/  BRA.U !UP0, `(.L_x_4684) ;  /* 0x0000000108c47547 */ /* 0x001fec000b800000 */
        /* <DEDUP_REMOVED lines=17> */
[----:B------:R-:W-:Y:S02]  /*0580*/  HADD2.F32 R61, -RZ, R48.H0_H0 ;  /* 0x20000030ff3d7230 */ /* 0x000fe40000004100 */
[----:B0-----:R-:W-:Y:S01]  /*0590*/  @P1 FFMA.FTZ R67, R2, R54, R67 ;  /* 0x0000003602431223 */ /* 0x001fe20000010043 */
[----:B------:R-:W-:Y:S02]  /*05a0*/  HADD2.F32 R65, -RZ, R49.H1_H1 ;  /* 0x30000031ff417230 */ /* 0x000fe40000004100 */
[----:B-1----:R-:W-:Y:S01]  /*05b0*/  @P1 FFMA.FTZ R66, R3, R55, R66 ;  /* 0x0000003703421223 */ /* 0x002fe20000010042 */
[--C-:B------:R-:W-:Y:S02]  /*05c0*/  HADD2.F32 R62, -RZ, R51.reuse.H0_H0 ;  /* 0x20000033ff3e7230 */ /* 0x100fe40000004100 */
        /* <DEDUP_REMOVED lines=27> */
.L_x_4684:
[----:B------:R-:W0:Y:S01]  /*0780*/  @P0 LDC R3, c[0x0][0x40c] ;  /* 0x00010300ff030b82 */ /* 0x000e220000000800 */
[--C-:B-----5:R-:W-:Y:S01]  /*0790*/  @P0 HADD2.F32 R2, -RZ, R4.reuse.H0_H0 ;  /* 0x20000004ff020230 */ /* 0x120fe20000004100 */
[----:B------:R-:W-:Y:S01]  /*07a0*/  CS2R R60, SRZ ;  /* 0x00000000003c7805 */ /* 0x000fe2000001ff00 */
[----:B------:R-:W-:Y:S01]  /*07b0*/  @P0 HADD2.F32 R48, -RZ, R4.H1_H1 ;  /* 0x30000004ff300230 */ /* 0x000fe20000004100 */
[----:B------:R-:W-:Y:S01]  /*07c0*/  CS2R R66, SRZ ;  /* 0x0000000000427805 */ /* 0x000fe2000001ff00 */
[----:B------:R-:W-:Y:S01]  /*07d0*/  @P0 HADD2.F32 R50, -RZ, R5.H0_H0 ;  /* 0x20000005ff320230 */ /* 0x000fe20000004100 */
[----:B------:R-:W-:Y:S02]  /*07e0*/  CS2R R64, SRZ ;  /* 0x0000000000407805 */ /* 0x000fe4000001ff00 */
[----:B------:R-:W-:Y:S01]  /*07f0*/  CS2R R62, SRZ ;  /* 0x00000000003e7805 */ /* 0x000fe2000001ff00 */
[----:B------:R-:W1:Y:S08]  /*0800*/  @P0 LDC R49, c[0x0][0x40c] ;  /* 0x00010300ff310b82 */ /* 0x000e700000000800 */
[----:B------:R-:W2:Y:S08]  /*0810*/  @P0 LDC R51, c[0x0][0x40c] ;  /* 0x00010300ff330b82 */ /* 0x000eb00000000800 */
[----:B------:R-:W3:Y:S01]  /*0820*/  @P0 LDC R52, c[0x0][0x40c] ;  /* 0x00010300ff340b82 */ /* 0x000ee20000000800 */
[----:B0-----:R-:W-:Y:S01]  /*0830*/  @P0 FMUL.FTZ R61, R2, R3 ;  /* 0x00000003023d0220 */ /* 0x001fe20000410000 */
[----:B------:R-:W-:-:S02]  /*0840*/  @P0 HADD2.F32 R3, -RZ, R6.H0_H0 ;  /* 0x20000006ff030230 */ /* 0x000fc40000004100 */
[----:B------:R-:W-:-:S04]  /*0850*/  @P0 HADD2.F32 R2, -RZ, R5.H1_H1 ;  /* 0x30000005ff020230 */ /* 0x000fc80000004100 */
[----:B------:R-:W0:Y:S01]  /*0860*/  @P0 LDC R55, c[0x0][0x40c] ;  /* 0x00010300ff370b82 */ /* 0x000e220000000800 */
[----:B-1----:R-:W-:Y:S01]  /*0870*/  @P0 FMUL.FTZ R67, R48, R49 ;  /* 0x0000003130430220 */ /* 0x002fe20000410000 */
[----:B------:R-:W-:Y:S02]  /*0880*/  @P0 HADD2.F32 R48, -RZ, R6.H1_H1 ;  /* 0x30000006ff300230 */ /* 0x000fe40000004100 */
[----:B------:R-:W-:-:S04]  /*0890*/  @P0 HADD2.F32 R49, -RZ, R7.H0_H0 ;  /* 0x20000007ff310230 */ /* 0x000fc80000004100 */
[----:B------:R-:W1:Y:S01]  /*08a0*/  @P0 LDC R53, c[0x0][0x40c] ;  /* 0x00010300ff350b82 */ /* 0x000e620000000800 */
[----:B--2---:R-:W-:Y:S01]  /*08b0*/  @P0 FMUL.FTZ R66, R50, R51 ;  /* 0x0000003332420220 */ /* 0x004fe20000410000 */
[----:B------:R-:W-:-:S06]  /*08c0*/  @P0 HADD2.F32 R50, -RZ, R7.H1_H1 ;  /* 0x30000007ff320230 */ /* 0x000fcc0000004100 */
[----:B------:R-:W2:Y:S01]  /*08d0*/  @P0 LDC R54, c[0x0][0x40c] ;  /* 0x00010300ff360b82 */ /* 0x000ea20000000800 */
[----:B---3--:R-:W-:-:S07]  /*08e0*/  @P0 FMUL.FTZ R64, R3, R52 ;  /* 0x0000003403400220 */ /* 0x008fce0000410000 */
[----:B------:R-:W3:Y:S01]  /*08f0*/  @P0 LDC R57, c[0x0][0x40c] ;  /* 0x00010300ff390b82 */ /* 0x000ee20000000800 */
[----:B0-----:R-:W-:Y:S01]  /*0900*/  @P0 FMUL.FTZ R63, R48, R55 ;  /* 0x00000037303f0220 */ /* 0x001fe20000410000 */
[----:B------:R-:W-:-:S04]  /*0910*/  F2FP.F16.F32.PACK_AB R48, RZ, R61 ;  /* 0x0000003dff30723e */ /* 0x000fc800000000ff */
[----:B------:R-:W-:Y:S01]  /*0920*/  F2FP.F16.F32.PACK_AB R51, RZ, R63 ;  /* 0x0000003fff33723e */ /* 0x000fe200000000ff */
[----:B-1----:R-:W-:Y:S01]  /*0930*/  @P0 FMUL.FTZ R65, R2, R53 ;  /* 0x0000003502410220 */ /* 0x002fe20000410000 */
[----:B------:R-:W-:-:S04]  /*0940*/  F2FP.F16.F32.PACK_AB R2, RZ, R67 ;  /* 0x00000043ff02723e */ /* 0x000fc800000000ff */
[----:B------:R-:W-:Y:S02]  /*0950*/  F2FP.F16.F32.PACK_AB R3, RZ, R65 ;  /* 0x00000041ff03723e */ /* 0x000fe400000000ff */
[----:B------:R-:W-:Y:S01]  /*0960*/  PRMT R48, R48, 0x5410, R2 ;  /* 0x0000541030307816 */ /* 0x000fe20000000002 */
[----:B--2---:R-:W-:Y:S01]  /*0970*/  @P0 FMUL.FTZ R62, R49, R54 ;  /* 0x00000036313e0220 */ /* 0x004fe20000410000 */
[----:B------:R-:W-:-:S04]  /*0980*/  F2FP.F16.F32.PACK_AB R49, RZ, R66 ;  /* 0x00000042ff31723e */ /* 0x000fc800000000ff */
[----:B------:R-:W-:Y:S02]  /*0990*/  F2FP.F16.F32.PACK_AB R52, RZ, R62 ;  /* 0x0000003eff34723e */ /* 0x000fe400000000ff */
[----:B------:R-:W-:Y:S01]  /*09a0*/  PRMT R49, R49, 0x5410, R3 ;  /* 0x0000541031317816 */ /* 0x000fe20000000003 */
[----:B---3--:R-:W-:Y:S01]  /*09b0*/  @P0 FMUL.FTZ R60, R50, R57 ;  /* 0x00000039323c0220 */ /* 0x008fe20000410000 */
[----:B------:R-:W-:-:S04]  /*09c0*/  F2FP.F16.F32.PACK_AB R50, RZ, R64 ;  /* 0x00000040ff32723e */ /* 0x000fc800000000ff */
[----:B------:R-:W-:Y:S02]  /*09d0*/  F2FP.F16.F32.PACK_AB R53, RZ, R60 ;  /* 0x0000003cff35723e */ /* 0x000fe400000000ff */
[----:B------:R-:W-:Y:S02]  /*09e0*/  PRMT R50, R50, 0x5410, R51 ;  /* 0x0000541032327816 */ /* 0x000fe40000000033 */
[----:B------:R-:W-:-:S07]  /*09f0*/  PRMT R51, R52, 0x5410, R53 ;  /* 0x0000541034337816 */ /* 0x000fce0000000035 */
.L_x_4685:
[----:B------:R-:W0:Y:S01]  /*0a00*/  LDC.64 R2, c[0x0][0x3a8] ;  /* 0x0000ea00ff027b82 */ /* 0x000e220000000a00 */
[----:B------:R-:W-:-:S07]  /*0a10*/  @P0 IADD3 R57, PT, PT, R72, 0x20, RZ ;  /* 0x0000002048390810 */ /* 0x000fce0007ffe0ff */
        /* <DEDUP_REMOVED lines=56> */
.L_x_4686:
[----:B0-----:R-:W0:Y:S01]  /*0da0*/  @P0 LDC R49, c[0x0][0x40c] ;  /* 0x00010300ff310b82 */ /* 0x001e220000000800 */
[--C-:B-----5:R-:W-:Y:S01]  /*0db0*/  @P0 HADD2.F32 R48, -RZ, R4.reuse.H0_H0 ;  /* 0x20000004ff300230 */ /* 0x120fe20000004100 */
[----:B------:R-:W-:Y:S01]  /*0dc0*/  MOV R53, RZ ;  /* 0x000000ff00357202 */ /* 0x000fe20000000f00 */
[----:B------:R-:W-:Y:S01]  /*0dd0*/  @P0 HADD2.F32 R50, -RZ, R4.H1_H1 ;  /* 0x30000004ff320230 */ /* 0x000fe20000004100 */
[----:B------:R-:W-:Y:S01]  /*0de0*/  CS2R R58, SRZ ;  /* 0x00000000003a7805 */ /* 0x000fe2000001ff00 */
        /* <DEDUP_REMOVED lines=11> */
[----:B------:R-:W-:Y:S02]  /*0ea0*/  @P0 HADD2.F32 R50, -RZ, R6.H1_H1 ;  /* 0x30000006ff320230 */ /* 0x000fe40000004100 */
[----:B------:R-:W-:-:S04]  /*0eb0*/  @P0 HADD2.F32 R51, -RZ, R7.H0_H0 ;  /* 0x20000007ff330230 */ /* 0x000fc80000004100 */
[----:B------:R-:W1:Y:S01]  /*0ec0*/  @P0 LDC R75, c[0x0][0x40c] ;  /* 0x00010300ff4b0b82 */ /* 0x000e620000000800 */
[----:B--2---:R-:W-:Y:S01]  /*0ed0*/  @P0 FMUL.FTZ R58, R52, R55 ;  /* 0x00000037343a0220 */ /* 0x004fe20000410000 */
[----:B------:R-:W-:Y:S01]  /*0ee0*/  CS2R R54, SRZ ;  /* 0x0000000000367805 */ /* 0x000fe2000001ff00 */
[----:B------:R-:W-:-:S05]  /*0ef0*/  HFMA2 R52, -RZ, RZ, 0, 0 ;  /* 0x00000000ff347431 */ /* 0x000fca00000001ff */
        /* <DEDUP_REMOVED lines=19> */
.L_x_4687:
        /* <DEDUP_REMOVED lines=58> */
.L_x_4688:
[----:B-1----:R-:W0:Y:S01]  /*13d0*/  @P0 LDC R49, c[0x0][0x40c] ;  /* 0x00010300ff310b82 */ /* 0x002e220000000800 */
[--C-:B-----5:R-:W-:Y:S01]  /*13e0*/  @P0 HADD2.F32 R48, -RZ, R4.reuse.H0_H0 ;  /* 0x20000004ff300230 */ /* 0x120fe20000004100 */
[----:B------:R-:W-:Y:S01]  /*13f0*/  CS2R R80, SRZ ;  /* 0x0000000000507805 */ /* 0x000fe2000001ff00 */
[----:B------:R-:W-:Y:S01]  /*1400*/  @P0 HADD2.F32 R50, -RZ, R4.H1_H1 ;  /* 0x30000004ff320230 */ /* 0x000fe20000004100 */
[----:B------:R-:W-:Y:S01]  /*1410*/  CS2R R78, SRZ ;  /* 0x00000000004e7805 */ /* 0x000fe2000001ff00 */
[--C-:B------:R-:W-:Y:S01]  /*1420*/  @P0 HADD2.F32 R73, -RZ, R5.reuse.H0_H0 ;  /* 0x20000005ff490230 */ /* 0x100fe20000004100 */
[----:B------:R-:W-:Y:S02]  /*1430*/  CS2R R76, SRZ ;  /* 0x00000000004c7805 */ /* 0x000fe4000001ff00 */
[----:B------:R-:W-:Y:S01]  /*1440*/  CS2R R82, SRZ ;  /* 0x0000000000527805 */ /* 0x000fe2000001ff00 */
        /* <DEDUP_REMOVED lines=14> */
[----:B---3--:R-:W-:Y:S01]  /*1530*/  @P0 FMUL.FTZ R76, R48, R75 ;  /* 0x0000004b304c0220 */ /* 0x008fe20000410000 */
[----:B------:R-:W-:-:S06]  /*1540*/  F2FP.F16.F32.PACK_AB R48, RZ, R80 ;  /* 0x00000050ff30723e */ /* 0x000fcc00000000ff */
[----:B------:R-:W3:Y:S01]  /*1550*/  @P0 LDC R88, c[0x0][0x40c] ;  /* 0x00010300ff580b82 */ /* 0x000ee20000000800 */
[----:B0-----:R-:W-:Y:S01]  /*1560*/  @P0 FMUL.FTZ R83, R49, R84 ;  /* 0x0000005431530220 */ /* 0x001fe20000410000 */
[----:B------:R-:W-:-:S04]  /*1570*/  F2FP.F16.F32.PACK_AB R49, RZ, R78 ;  /* 0x0000004eff31723e */ /* 0x000fc800000000ff */
[----:B------:R-:W-:Y:S01]  /*1580*/  PRMT R48, R48, 0x5410, R49 ;  /* 0x0000541030307816 */ /* 0x000fe20000000031 */
[----:B-1----:R-:W-:Y:S01]  /*1590*/  @P0 FMUL.FTZ R82, R50, R85 ;  /* 0x0000005532520220 */ /* 0x002fe20000410000 */
[----:B------:R-:W-:-:S04]  /*15a0*/  F2FP.F16.F32.PACK_AB R50, RZ, R77 ;  /* 0x0000004dff32723e */ /* 0x000fc800000000ff */
[----:B------:R-:W-:Y:S01]  /*15b0*/  F2FP.F16.F32.PACK_AB R74, RZ, R82 ;  /* 0x00000052ff4a723e */ /* 0x000fe200000000ff */
        /* <DEDUP_REMOVED lines=9> */
.L_x_4689:
        /* <DEDUP_REMOVED lines=58> */
.L_x_4690:
        /* <DEDUP_REMOVED lines=40> */
.L_x_4691:
[----:B------:R-:W0:Y:S01]  /*1c70*/  @P0 LDC.64 R74, c[0x0][0x390] ;  /* 0x0000e400ff4a0b82 */ /* 0x000e220000000a00 */
[----:B------:R-:W-:Y:S02]  /*1c80*/  IADD3 R73, PT, PT, R93, 0x60, RZ ;  /* 0x000000605d497810 */ /* 0x000fe40007ffe0ff */
[----:B------:R-:W-:-:S03]  /*1c90*/  @P0 IADD3 R95, PT, PT, R72, 0x80, RZ ;  /* 0x00000080485f0810 */ /* 0x000fc60007ffe0ff */
[----:B------:R-:W-:-:S05]  /*1ca0*/  IMAD.WIDE.U32 R72, R73, 0x10, R2 ;  /* 0x0000001049487825 */ /* 0x000fca00078e0002 */
[----:B------:R1:W-:Y:S01]  /*1cb0*/  STG.E.128 desc[UR6][R72.64], R48 ;  /* 0x0000003048007986 */ /* 0x0003e2000c101d06 */
[----:B0-----:R-:W-:-:S05]  /*1cc0*/  @P0 IMAD.WIDE.U32 R74, R95, 0x10, R74 ;  /* 0x000000105f4a0825 */ /* 0x001fca00078e004a */
[----:B------:R1:W5:Y:S01]  /*1cd0*/  @P0 LDG.E.128 R4, desc[UR6][R74.64] ;  /* 0x000000064a040981 */ /* 0x000362000c1e1d00 */
[----:B------:R-:W-:Y:S01]  /*1ce0*/  IADD3 R97, PT, PT, R93, 0x80, RZ ;  /* 0x000000805d617810 */ /* 0x000fe20007ffe0ff */
[----:B------:R-:W-:Y:S06]  /*1cf0*/  BRA.U !UP0, `(.L_x_4692) ;  /* 0x0000000108c47547 */ /* 0x000fec000b800000 */
[----:B-1----:R-:W0:Y:S02]  /*1d00*/  LDC.64 R48, c[0x0][0x3a0] ;  /* 0x0000e800ff307b82 */ /* 0x002e240000000a00 */
[----:B0-----:R-:W-:-:S06]  /*1d10*/  IMAD.WIDE.U32 R48, R97, 0x10, R48 ;  /* 0x0000001061307825 */ /* 0x001fcc00078e0030 */
[----:B------:R-:W2:Y:S01]  /*1d20*/  LDG.E.128 R48, desc[UR6][R48.64] ;  /* 0x0000000630307981 */ /* 0x000ea2000c1e1d00 */
        /* <DEDUP_REMOVED lines=46> */
.L_x_4692:
[----:B-1----:R-:W0:Y:S01]  /*2010*/  @P0 LDC R49, c[0x0][0x40c] ;  /* 0x00010300ff310b82 */ /* 0x002e220000000800 */
[--C-:B-----5:R-:W-:Y:S01]  /*2020*/  @P0 HADD2.F32 R0, -RZ, R4.reuse.H0_H0 ;  /* 0x20000004ff000230 */ /* 0x120fe20000004100 */
[----:B------:R-:W-:Y:S01]  /*2030*/  MOV R96, RZ ;  /* 0x000000ff00607202 */ /* 0x000fe20000000f00 */
[----:B------:R-:W-:Y:S01]  /*2040*/  @P0 HADD2.F32 R48, -RZ, R4.H1_H1 ;  /* 0x30000004ff300230 */ /* 0x000fe20000004100 */
[----:B------:R-:W-:Y:S01]  /*2050*/  CS2R R92, SRZ ;  /* 0x00000000005c7805 */ /* 0x000fe2000001ff00 */
[--C-:B------:R-:W-:Y:S01]  /*2060*/  @P0 HADD2.F32 R50, -RZ, R5.reuse.H0_H0 ;  /* 0x20000005ff320230 */ /* 0x100fe20000004100 */
[----:B------:R-:W-:Y:S01]  /*2070*/  CS2R R72, SRZ ;  /* 0x0000000000487805 */ /* 0x000fe2000001ff00 */
[----:B------:R-:W-:Y:S01]  /*2080*/  HFMA2 R94, -RZ, RZ, 0, 0 ;  /* 0x00000000ff5e7431 */ /* 0x000fe200000001ff */
[----:B------:R-:W1:Y:S08]  /*2090*/  @P0 LDC R51, c[0x0][0x40c] ;  /* 0x00010300ff330b82 */ /* 0x000e700000000800 */
[----:B------:R-:W2:Y:S08]  /*20a0*/  @P0 LDC R75, c[0x0][0x40c] ;  /* 0x00010300ff4b0b82 */ /* 0x000eb00000000800 */
[----:B------:R-:W3:Y:S01]  /*20b0*/  @P0 LDC R95, c[0x0][0x40c] ;  /* 0x00010300ff5f0b82 */ /* 0x000ee20000000800 */
[----:B0-----:R-:W-:Y:S01]  /*20c0*/  @P0 FMUL.FTZ R96, R0, R49 ;  /* 0x0000003100600220 */ /* 0x001fe20000410000 */
[----:B------:R-:W-:-:S02]  /*20d0*/  @P0 HADD2.F32 R0, -RZ, R5.H1_H1 ;  /* 0x30000005ff000230 */ /* 0x000fc40000004100 */
[----:B------:R-:W-:-:S04]  /*20e0*/  @P0 HADD2.F32 R49, -RZ, R6.H1_H1 ;  /* 0x30000006ff310230 */ /* 0x000fc80000004100 */
[----:B------:R-:W0:Y:S01]  /*20f0*/  @P0 LDC R99, c[0x0][0x40c] ;  /* 0x00010300ff630b82 */ /* 0x000e220000000800 */
[----:B-1----:R-:W-:Y:S01]  /*2100*/  @P0 FMUL.FTZ R93, R48, R51 ;  /* 0x00000033305d0220 */ /* 0x002fe20000410000 */
[----:B------:R-:W-:Y:S02]  /*2110*/  @P0 HADD2.F32 R48, -RZ, R6.H0_H0 ;  /* 0x20000006ff300230 */ /* 0x000fe40000004100 */
        /* <DEDUP_REMOVED lines=24> */
.L_x_4693:
[----:B------:R-:W-:Y:S01]  /*22a0*/  FADD.FTZ R0, RZ, R61 ;  /* 0x0000003dff007221 */ /* 0x000fe20000010000 */
[----:B------:R-:W-:Y:S01]  /*22b0*/  IMAD.WIDE.U32 R2, R97, 0x10, R2 ;  /* 0x0000001061027825 */ /* 0x000fe200078e0002 */
[----:B------:R-:W-:-:S03]  /*22c0*/  UMOV UR4, 0xffffffff ;  /* 0xffffffff00047882 */ /* 0x000fc60000000000 */
        /* <DEDUP_REMOVED lines=27> */
[----:B------:R-:W1:Y:S02]  /*2480*/  S2R R95, SR_TID.X ;  /* 0x00000000005f7919 */ /* 0x000e640000002100 */
        /* <DEDUP_REMOVED lines=8> */
[----:B-1----:R-:W-:-:S03]  /*2510*/  LOP3.LUT P1, RZ, R95, 0x1f, RZ, 0xc0, !PT ;  /* 0x0000001f5fff7812 */ /* 0x002fc6000782c0ff */
        /* <DEDUP_REMOVED lines=107> */
.L_x_4709:
[----:B------:R-:W-:Y:S01]  /*2bd0*/  FMUL.FTZ R0, R97, R97 ;  /* 0x0000006161007220 */ /* 0x000fe20000410000 */
[----:B------:R-:W-:Y:S01]  /*2be0*/  ISETP.NE.AND P0, PT, RZ, UR10, PT ;  /* 0x0000000aff007c0c */ /* 0x000fe2000bf05270 */
[----:B-1----:R-:W-:Y:S01]  /*2bf0*/  FADD.FTZ R99, R48, R51 ;  /* 0x0000003330637221 */ /* 0x002fe20000010000 */
[----:B------:R-:W1:Y:S01]  /*2c00*/  @!P1 LDC.64 R2, c[0x0][0x3c8] ;  /* 0x0000f200ff029b82 */ /* 0x000e620000000a00 */
[----:B------:R-:W-:Y:S01]  /*2c10*/  BSSY.RECONVERGENT B0, `(.L_x_4695) ;  /* 0x00000fe000007945 */ /* 0x000fe20003800200 */
[----:B------:R-:W-:Y:S01]  /*2c20*/  FSEL R51, R0, RZ, P0 ;  /* 0x000000ff00337208 */ /* 0x000fe20000000000 */
[----:B------:R-:W-:-:S04]  /*2c30*/  FFMA.FTZ R50, R99, R50, UR11 ;  /* 0x0000000b63327e23 */ /* 0x000fc80008010032 */
[----:B------:R-:W-:Y:S01]  /*2c40*/  FADD.FTZ R51, R50, R51 ;  /* 0x0000003332337221 */ /* 0x000fe20000010000 */
[----:B0-----:R-:W0:Y:S05]  /*2c50*/  @!P1 LDC.64 R48, c[0x0][0x3c0] ;  /* 0x0000f000ff309b82 */ /* 0x001e2a0000000a00 */
[----:B------:R-:W2:Y:S01]  /*2c60*/  MUFU.RSQ R51, R51 ;  /* 0x0000003300337308 */ /* 0x000ea20000001400 */
[----:B-1----:R-:W-:-:S04]  /*2c70*/  @!P1 IMAD.WIDE R2, R70, 0x4, R2 ;  /* 0x0000000446029825 */ /* 0x002fc800078e0202 */
[----:B0-----:R-:W-:-:S05]  /*2c80*/  @!P1 IMAD.WIDE R48, R70, 0x4, R48 ;  /* 0x0000000446309825 */ /* 0x001fca00078e0230 */
[----:B------:R0:W-:Y:S04]  /*2c90*/  @!P1 STG.E desc[UR6][R48.64], R97 ;  /* 0x0000006130009986 */ /* 0x0001e8000c101906 */
[----:B--2---:R0:W-:Y:S01]  /*2ca0*/  @!P1 STG.E desc[UR6][R2.64], R51 ;  /* 0x0000003302009986 */ /* 0x0041e2000c101906 */
[----:B------:R-:W-:-:S13]  /*2cb0*/  ISETP.GE.AND P1, PT, R68, 0x1, PT ;  /* 0x000000014400780c */ /* 0x000fda0003f26270 */
[----:B0-----:R-:W-:Y:S05]  /*2cc0*/  @!P1 BRA `(.L_x_4696) ;  /* 0x0000000c00c89947 */ /* 0x001fea0003800000 */
[----:B------:R-:W-:Y:S01]  /*2cd0*/  FSEL R3, R97, RZ, !P0 ;  /* 0x000000ff61037208 */ /* 0x000fe20004000000 */
[----:B------:R-:W-:Y:S01]  /*2ce0*/  HADD2.F32 R49, -RZ, R24.H1_H1 ;  /* 0x30000018ff317230 */ /* 0x000fe20000004100 */
[----:B------:R-:W-:Y:S01]  /*2cf0*/  IADD3 R68, PT, PT, R68, -0x1, RZ ;  /* 0xffffffff44447810 */ /* 0x000fe20007ffe0ff */
[----:B------:R-:W-:Y:S02]  /*2d00*/  HADD2.F32 R71, -RZ, R47.H1_H1 ;  /* 0x3000002fff477230 */ /* 0x000fe40000004100 */
        /* <DEDUP_REMOVED lines=41> */
[----:B------:R-:W-:-:S02]  /*2fa0*/  HADD2.F32 R53, -RZ, R44.H1_H1 ;  /* 0x3000002cff357230 */ /* 0x000fc40000004100 */
[C---:B------:R-:W-:Y:S01]  /*2fb0*/  FMUL.FTZ R2, R51.reuse, R2 ;  /* 0x0000000233027220 */ /* 0x040fe20000410000 */
[----:B------:R-:W-:Y:S02]  /*2fc0*/  HADD2.F32 R59, -RZ, R44.H0_H0 ;  /* 0x2000002cff3b7230 */ /* 0x000fe40000004100 */
[C---:B------:R-:W-:Y:S01]  /*2fd0*/  FMUL.FTZ R0, R51.reuse, R0 ;  /* 0x0000000033007220 */ /* 0x040fe20000410000 */
[----:B------:R-:W-:Y:S02]  /*2fe0*/  HADD2.F32 R55, -RZ, R24.H0_H0 ;  /* 0x20000018ff377230 */ /* 0x000fe40000004100 */
[----:B------:R-:W-:Y:S01]  /*2ff0*/  FMUL.FTZ R61, R51, R66 ;  /* 0x00000042333d7220 */ /* 0x000fe20000410000 */
[----:B------:R-:W-:Y:S02]  /*3000*/  HADD2.F32 R3, -RZ, R45.H0_H0 ;  /* 0x2000002dff037230 */ /* 0x000fe40000004100 */
[----:B------:R-:W-:Y:S01]  /*3010*/  FFMA.FTZ R53, R2, R53, R49 ;  /* 0x0000003502357223 */ /* 0x000fe20000010031 */
[----:B------:R-:W-:-:S02]  /*3020*/  HADD2.F32 R94, -RZ, R25.H0_H0 ;  /* 0x20000019ff5e7230 */ /* 0x000fc40000004100 */
        /* <DEDUP_REMOVED lines=39> */
[----:B------:R-:W-:-:S02]  /*32a0*/  HADD2.F32 R3, -RZ, R45.H1_H1 ;  /* 0x3000002dff037230 */ /* 0x000fc40000004100 */
[----:B------:R-:W-:Y:S02]  /*32b0*/  HADD2.F32 R51, -RZ, R25.H1_H1 ;  /* 0x30000019ff337230 */ /* 0x000fe40000004100 */
[----:B------:R-:W-:Y:S02]  /*32c0*/  HADD2.F32 R55, -RZ, R46.H0_H0 ;  /* 0x2000002eff377230 */ /* 0x000fe40000004100 */
[----:B------:R-:W-:Y:S02]  /*32d0*/  HADD2.F32 R59, -RZ, R26.H0_H0 ;  /* 0x2000001aff3b7230 */ /* 0x000fe40000004100 */
[----:B------:R-:W-:Y:S01]  /*32e0*/  FFMA.FTZ R48, R48, R3, R51 ;  /* 0x0000000330307223 */ /* 0x000fe20000010033 */
[----:B------:R-:W-:Y:S02]  /*32f0*/  HADD2.F32 R61, -RZ, R46.H1_H1 ;  /* 0x3000002eff3d7230 */ /* 0x000fe40000004100 */
[----:B------:R-:W-:Y:S02]  /*3300*/  HADD2.F32 R63, -RZ, R26.H1_H1 ;  /* 0x3000001aff3f7230 */ /* 0x000fe40000004100 */
[----:B------:R-:W-:Y:S01]  /*3310*/  FFMA.FTZ R64, R64, R55, R59 ;  /* 0x0000003740407223 */ /* 0x000fe2000001003b */
[----:B------:R-:W-:Y:S01]  /*3320*/  HADD2.F32 R65, -RZ, R47.H0_H0 ;  /* 0x2000002fff417230 */ /* 0x000fe20000004100 */
[----:B------:R-:W-:Y:S01]  /*3330*/  F2FP.F16.F32.PACK_AB R49, R48, R49 ;  /* 0x000000313031723e */ /* 0x000fe200000000ff */
[----:B------:R-:W-:-:S02]  /*3340*/  HADD2.F32 R67, -RZ, R27.H0_H0 ;  /* 0x2000001bff437230 */ /* 0x000fc40000004100 */
[----:B------:R-:W-:Y:S01]  /*3350*/  FFMA.FTZ R55, R50, R61, R63 ;  /* 0x0000003d32377223 */ /* 0x000fe2000001003f */
[----:B------:R-:W-:Y:S01]  /*3360*/  HADD2.F32 R73, -RZ, R27.H1_H1 ;  /* 0x3000001bff497230 */ /* 0x000fe20000004100 */
[----:B------:R-:W-:Y:S01]  /*3370*/  F2FP.F16.F32.PACK_AB R48, R53, R0 ;  /* 0x000000003530723e */ /* 0x000fe200000000ff */
[----:B------:R-:W-:Y:S02]  /*3380*/  HADD2.F32 R63, -RZ, R41.H0_H0 ;  /* 0x20000029ff3f7230 */ /* 0x000fe40000004100 */
[----:B------:R-:W-:Y:S01]  /*3390*/  FFMA.FTZ R51, R62, R65, R67 ;  /* 0x000000413e337223 */ /* 0x000fe20000010043 */
[----:B------:R-:W-:Y:S02]  /*33a0*/  HADD2.F32 R67, -RZ, R21.H0_H0 ;  /* 0x20000015ff437230 */ /* 0x000fe40000004100 */
[----:B------:R-:W-:Y:S01]  /*33b0*/  FFMA.FTZ R50, R60, R71, R73 ;  /* 0x000000473c327223 */ /* 0x000fe20000010049 */
[----:B------:R-:W-:Y:S02]  /*33c0*/  HADD2.F32 R3, -RZ, R40.H0_H0 ;  /* 0x20000028ff037230 */ /* 0x000fe40000004100 */
[----:B------:R-:W-:-:S02]  /*33d0*/  HADD2.F32 R59, -RZ, R20.H0_H0 ;  /* 0x20000014ff3b7230 */ /* 0x000fc40000004100 */
[----:B------:R-:W-:Y:S01]  /*33e0*/  FFMA.FTZ R66, R58, R63, R67 ;  /* 0x0000003f3a427223 */ /* 0x000fe20000010043 */
[----:B------:R-:W-:Y:S01]  /*33f0*/  HADD2.F32 R65, -RZ, R40.H1_H1 ;  /* 0x30000028ff417230 */ /* 0x000fe20000004100 */
[----:B------:R-:W-:Y:S01]  /*3400*/  F2FP.F16.F32.PACK_AB R51, R50, R51 ;  /* 0x000000333233723e */ /* 0x000fe200000000ff */
[----:B------:R-:W-:Y:S02]  /*3410*/  HADD2.F32 R61, -RZ, R20.H1_H1 ;  /* 0x30000014ff3d7230 */ /* 0x000fe40000004100 */
[----:B------:R-:W-:Y:S01]  /*3420*/  FFMA.FTZ R68, R68, R3, R59 ;  /* 0x0000000344447223 */ /* 0x000fe2000001003b */
[----:B------:R-:W-:Y:S01]  /*3430*/  HADD2.F32 R71, -RZ, R41.H1_H1 ;  /* 0x30000029ff477230 */ /* 0x000fe20000004100 */
[----:B------:R-:W-:Y:S01]  /*3440*/  F2FP.F16.F32.PACK_AB R50, R55, R64 ;  /* 0x000000403732723e */ /* 0x000fe200000000ff */
[----:B------:R-:W-:Y:S02]  /*3450*/  HADD2.F32 R73, -RZ, R21.H1_H1 ;  /* 0x30000015ff497230 */ /* 0x000fe40000004100 */
[----:B------:R-:W-:Y:S01]  /*3460*/  FFMA.FTZ R65, R98, R65, R61 ;  /* 0x0000004162417223 */ /* 0x000fe2000001003d */
[----:B------:R-:W-:-:S02]  /*3470*/  HADD2.F32 R75, -RZ, R42.H0_H0 ;  /* 0x2000002aff4b7230 */ /* 0x000fc40000004100 */
        /* <DEDUP_REMOVED lines=9> */
[----:B------:R-:W-:Y:S02]  /*3510*/  HADD2.F32 R73, -RZ, R36.H0_H0 ;  /* 0x20000024ff497230 */ /* 0x000fe40000004100 */
[----:B------:R-:W-:Y:S02]  /*3520*/  HADD2.F32 R77, -RZ, R16.H0_H0 ;  /* 0x20000010ff4d7230 */ /* 0x000fe40000004100 */
[----:B------:R-:W-:Y:S01]  /*3530*/  FFMA.FTZ R54, R54, R61, R63 ;  /* 0x0000003d36367223 */ /* 0x000fe2000001003f */
[----:B------:R-:W-:Y:S02]  /*3540*/  HADD2.F32 R81, -RZ, R43.H1_H1 ;  /* 0x3000002bff517230 */ /* 0x000fe40000004100 */
[----:B------:R-:W-:Y:S02]  /*3550*/  HADD2.F32 R71, -RZ, R23.H1_H1 ;  /* 0x30000017ff477230 */ /* 0x000fe40000004100 */
[----:B------:R-:W-:Y:S01]  /*3560*/  FFMA.FTZ R80, R80, R73, R77 ;  /* 0x0000004950507223 */ /* 0x000fe2000001004d */
[----:B------:R-:W-:-:S02]  /*3570*/  HADD2.F32 R79, -RZ, R36.H1_H1 ;  /* 0x30000024ff4f7230 */ /* 0x000fc40000004100 */
[----:B------:R-:W-:Y:S02]  /*3580*/  HADD2.F32 R83, -RZ, R16.H1_H1 ;  /* 0x30000010ff537230 */ /* 0x000fe40000004100 */
[----:B------:R-:W-:Y:S01]  /*3590*/  FFMA.FTZ R81, R52, R81, R71 ;  /* 0x0000005134517223 */ /* 0x000fe20000010047 */
[----:B------:R-:W-:Y:S01]  /*35a0*/  HADD2.F32 R3, -RZ, R37.H0_H0 ;  /* 0x20000025ff037230 */ /* 0x000fe20000004100 */
[----:B------:R-:W-:Y:S01]  /*35b0*/  SHF.R.S32.HI R52, RZ, 0x1f, R69 ;  /* 0x0000001fff347819 */ /* 0x000fe20000011445 */
[----:B------:R-:W-:Y:S02]  /*35c0*/  HADD2.F32 R59, -RZ, R17.H0_H0 ;  /* 0x20000011ff3b7230 */ /* 0x000fe40000004100 */
[----:B------:R-:W-:Y:S01]  /*35d0*/  FFMA.FTZ R73, R78, R79, R83 ;  /* 0x0000004f4e497223 */ /* 0x000fe20000010053 */
[----:B------:R-:W-:Y:S01]  /*35e0*/  HADD2.F32 R77, -RZ, R37.H1_H1 ;  /* 0x30000025ff4d7230 */ /* 0x000fe20000004100 */
[----:B------:R-:W-:Y:S01]  /*35f0*/  LEA.HI R52, R52, R69, RZ, 0x3 ;  /* 0x0000004534347211 */ /* 0x000fe200078f18ff */
[----:B------:R-:W-:-:S02]  /*3600*/  HADD2.F32 R61, -RZ, R17.H1_H1 ;  /* 0x30000011ff3d7230 */ /* 0x000fc40000004100 */
[----:B------:R-:W-:Y:S01]  /*3610*/  FFMA.FTZ R104, R104, R3, R59 ;  /* 0x0000000368687223 */ /* 0x000fe2000001003b */
[----:B------:R-:W-:Y:S01]  /*3620*/  HADD2.F32 R85, -RZ, R39.H0_H0 ;  /* 0x20000027ff557230 */ /* 0x000fe20000004100 */
[----:B------:R-:W-:Y:S01]  /*3630*/  F2FP.F16.F32.PACK_AB R55, R81, R54 ;  /* 0x000000365137723e */ /* 0x000fe200000000ff */
[----:B------:R-:W-:Y:S02]  /*3640*/  HADD2.F32 R87, -RZ, R19.H0_H0 ;  /* 0x20000013ff577230 */ /* 0x000fe40000004100 */
[----:B------:R-:W-:Y:S01]  /*3650*/  FFMA.FTZ R77, R76, R77, R61 ;  /* 0x0000004d4c4d7223 */ /* 0x000fe2000001003d */
[----:B------:R-:W-:Y:S01]  /*3660*/  HADD2.F32 R63, -RZ, R38.H0_H0 ;  /* 0x20000026ff3f7230 */ /* 0x000fe20000004100 */
[----:B------:R-:W-:Y:S01]  /*3670*/  F2FP.F16.F32.PACK_AB R54, R102, R75 ;  /* 0x0000004b6636723e */ /* 0x000fe200000000ff */
[----:B------:R-:W-:Y:S02]  /*3680*/  HADD2.F32 R71, -RZ, R18.H0_H0 ;  /* 0x20000012ff477230 */ /* 0x000fe40000004100 */
[----:B------:R-:W-:Y:S01]  /*3690*/  FFMA.FTZ R108, R108, R85, R87 ;  /* 0x000000556c6c7223 */ /* 0x000fe20000010057 */
[----:B------:R-:W-:Y:S01]  /*36a0*/  HADD2.F32 R83, -RZ, R38.H1_H1 ;  /* 0x30000026ff537230 */ /* 0x000fe20000004100 */
[----:B------:R-:W-:Y:S01]  /*36b0*/  F2FP.F16.F32.PACK_AB R64, R73, R80 ;  /* 0x000000504940723e */ /* 0x000fe200000000ff */
[----:B------:R-:W-:-:S02]  /*36c0*/  HADD2.F32 R79, -RZ, R18.H1_H1 ;  /* 0x30000012ff4f7230 */ /* 0x000fc40000004100 */
[----:B------:R-:W-:Y:S01]  /*36d0*/  FFMA.FTZ R106, R106, R63, R71 ;  /* 0x0000003f6a6a7223 */ /* 0x000fe20000010047 */
[----:B------:R-:W-:Y:S02]  /*36e0*/  HADD2.F32 R87, -RZ, R39.H1_H1 ;  /* 0x30000027ff577230 */ /* 0x000fe40000004100 */
[----:B------:R-:W-:Y:S02]  /*36f0*/  HADD2.F32 R3, -RZ, R19.H1_H1 ;  /* 0x30000013ff037230 */ /* 0x000fe40000004100 */
[----:B------:R-:W-:Y:S01]  /*3700*/  FFMA.FTZ R83, R82, R83, R79 ;  /* 0x0000005352537223 */ /* 0x000fe2000001004f */
[----:B------:R-:W-:Y:S02]  /*3710*/  HADD2.F32 R59, -RZ, R32.H0_H0 ;  /* 0x20000020ff3b7230 */ /* 0x000fe40000004100 */
[----:B------:R-:W-:Y:S02]  /*3720*/  HADD2.F32 R61, -RZ, R12.H0_H0 ;  /* 0x2000000cff3d7230 */ /* 0x000fe40000004100 */
[----:B------:R-:W-:Y:S01]  /*3730*/  FFMA.FTZ R87, R110, R87, R3 ;  /* 0x000000576e577223 */ /* 0x000fe20000010003 */
[----:B------:R-:W-:Y:S01]  /*3740*/  HADD2.F32 R71, -RZ, R33.H0_H0 ;  /* 0x20000021ff477230 */ /* 0x000fe20000004100 */
[----:B------:R-:W-:Y:S01]  /*3750*/  F2FP.F16.F32.PACK_AB R66, R83, R106 ;  /* 0x0000006a5342723e */ /* 0x000fe200000000ff */
[----:B------:R-:W-:-:S02]  /*3760*/  HADD2.F32 R85, -RZ, R13.H0_H0 ;  /* 0x2000000dff557230 */ /* 0x000fc40000004100 */
[----:B------:R-:W-:Y:S01]  /*3770*/  FFMA.FTZ R88, R88, R59, R61 ;  /* 0x0000003b58587223 */ /* 0x000fe2000001003d */
[----:B------:R-:W-:Y:S01]  /*3780*/  HADD2.F32 R89, -RZ, R33.H1_H1 ;  /* 0x30000021ff597230 */ /* 0x000fe20000004100 */
[----:B------:R-:W-:Y:S01]  /*3790*/  F2FP.F16.F32.PACK_AB R67, R87, R108 ;  /* 0x0000006c5743723e */ /* 0x000fe200000000ff */
[----:B------:R-:W-:Y:S02]  /*37a0*/  HADD2.F32 R91, -RZ, R13.H1_H1 ;  /* 0x3000000dff5b7230 */ /* 0x000fe40000004100 */
[----:B------:R-:W-:Y:S01]  /*37b0*/  FFMA.FTZ R86, R86, R71, R85 ;  /* 0x0000004756567223 */ /* 0x000fe20000010055 */
[----:B------:R-:W-:Y:S02]  /*37c0*/  HADD2.F32 R79, -RZ, R32.H1_H1 ;  /* 0x30000020ff4f7230 */ /* 0x000fe40000004100 */
[----:B------:R-:W-:Y:S02]  /*37d0*/  HADD2.F32 R63, -RZ, R12.H1_H1 ;  /* 0x3000000cff3f7230 */ /* 0x000fe40000004100 */
[----:B------:R-:W-:Y:S01]  /*37e0*/  FFMA.FTZ R85, R112, R89, R91 ;  /* 0x0000005970557223 */ /* 0x000fe2000001005b */
[----:B------:R-:W-:-:S02]  /*37f0*/  HADD2.F32 R3, -RZ, R34.H0_H0 ;  /* 0x20000022ff037230 */ /* 0x000fc40000004100 */
[----:B------:R-:W-:Y:S02]  /*3800*/  HADD2.F32 R59, -RZ, R14.H0_H0 ;  /* 0x2000000eff3b7230 */ /* 0x000fe40000004100 */
[----:B------:R-:W-:Y:S01]  /*3810*/  FFMA.FTZ R79, R84, R79, R63 ;  /* 0x0000004f544f7223 */ /* 0x000fe2000001003f */
[----:B------:R-:W-:Y:S01]  /*3820*/  HADD2.F32 R93, -RZ, R35.H1_H1 ;  /* 0x30000023ff5d7230 */ /* 0x000fe20000004100 */
[----:B------:R-:W-:Y:S01]  /*3830*/  F2FP.F16.F32.PACK_AB R73, R85, R86 ;  /* 0x000000565549723e */ /* 0x000fe200000000ff */
[----:B------:R-:W-:Y:S02]  /*3840*/  HADD2.F32 R91, -RZ, R15.H1_H1 ;  /* 0x3000000fff5b7230 */ /* 0x000fe40000004100 */
[----:B------:R-:W-:Y:S01]  /*3850*/  FFMA.FTZ R114, R114, R3, R59 ;  /* 0x0000000372727223 */ /* 0x000fe2000001003b */
[----:B------:R-:W-:Y:S01]  /*3860*/  HADD2.F32 R63, -RZ, R35.H0_H0 ;  /* 0x20000023ff3f7230 */ /* 0x000fe20000004100 */
[----:B------:R-:W0:Y:S01]  /*3870*/  LDC.64 R2, c[0x0][0x428] ;  /* 0x00010a00ff027b82 */ /* 0x000e220000000a00 */
        /* <DEDUP_REMOVED lines=19> */
[----:B------:R-:W-:Y:S01]  /*39b0*/  LOP3.LUT R71, R95, 0x1f, RZ, 0xc0, !PT ;  /* 0x0000001f5f477812 */ /* 0x000fe200078ec0ff */
[----:B------:R-:W-:-:S02]  /*39c0*/  HADD2.F32 R59, -RZ, R10.H0_H0 ;  /* 0x2000000aff3b7230 */ /* 0x000fc40000004100 */
[----:B------:R-:W-:Y:S01]  /*39d0*/  FFMA.FTZ R122, R122, R61, R63 ;  /* 0x0000003d7a7a7223 */ /* 0x000fe2000001003f */
[----:B------:R-:W-:Y:S01]  /*39e0*/  HADD2.F32 R61, -RZ, R30.H1_H1 ;  /* 0x3000001eff3d7230 */ /* 0x000fe20000004100 */
[----:B------:R-:W-:Y:S01]  /*39f0*/  F2FP.F16.F32.PACK_AB R74, R89, R114 ;  /* 0x00000072594a723e */ /* 0x000fe200000000ff */
[----:B------:R-:W-:Y:S02]  /*3a00*/  HADD2.F32 R63, -RZ, R10.H1_H1 ;  /* 0x3000000aff3f7230 */ /* 0x000fe40000004100 */
[----:B------:R-:W-:Y:S01]  /*3a10*/  FFMA.FTZ R69, R72, R69, R59 ;  /* 0x0000004548457223 */ /* 0x000fe2000001003b */
[----:B------:R-:W-:Y:S01]  /*3a20*/  HADD2.F32 R95, -RZ, R31.H0_H0 ;  /* 0x2000001fff5f7230 */ /* 0x000fe20000004100 */
[----:B------:R-:W-:Y:S01]  /*3a30*/  LEA.HI.SX32 R59, R52, R71, 0x1d ;  /* 0x00000047343b7211 */ /* 0x000fe200078feaff */
[----:B------:R-:W-:Y:S02]  /*3a40*/  HADD2.F32 R99, -RZ, R11.H0_H0 ;  /* 0x2000000bff637230 */ /* 0x000fe40000004100 */
[----:B------:R-:W-:Y:S01]  /*3a50*/  FFMA.FTZ R92, R92, R61, R63 ;  /* 0x0000003d5c5c7223 */ /* 0x000fe2000001003f */
[----:B------:R-:W-:Y:S01]  /*3a60*/  HADD2.F32 R56, -RZ, R31.H1_H1 ;  /* 0x3000001fff387230 */ /* 0x000fe20000004100 */
[----:B------:R-:W-:Y:S01]  /*3a70*/  IADD3 R61, PT, PT, R59, 0x20, RZ ;  /* 0x000000203b3d7810 */ /* 0x000fe20007ffe0ff */
[----:B------:R-:W-:-:S02]  /*3a80*/  HADD2.F32 R58, -RZ, R11.H1_H1 ;  /* 0x3000000bff3a7230 */ /* 0x000fc40000004100 */
[----:B------:R-:W-:Y:S01]  /*3a90*/  FFMA.FTZ R124, R124, R95, R99 ;  /* 0x0000005f7c7c7223 */ /* 0x000fe20000010063 */
[C---:B------:R-:W-:Y:S02]  /*3aa0*/  IADD3 R63, PT, PT, R59.reuse, 0x40, RZ ;  /* 0x000000403b3f7810 */ /* 0x040fe40007ffe0ff */
[----:B------:R-:W-:Y:S01]  /*3ab0*/  IADD3 R95, PT, PT, R59, 0x60, RZ ;  /* 0x000000603b5f7810 */ /* 0x000fe20007ffe0ff */
[----:B------:R-:W-:Y:S01]  /*3ac0*/  FFMA.FTZ R101, R57, R56, R58 ;  /* 0x0000003839657223 */ /* 0x000fe2000001003a */
[C---:B------:R-:W-:Y:S01]  /*3ad0*/  IADD3 R99, PT, PT, R59.reuse, 0x80, RZ ;  /* 0x000000803b637810 */ /* 0x040fe20007ffe0ff */
[--C-:B0-----:R-:W-:Y:S01]  /*3ae0*/  IMAD.WIDE.U32 R56, R59, 0x10, R2.reuse ;  /* 0x000000103b387825 */ /* 0x101fe200078e0002 */
[----:B------:R-:W-:Y:S02]  /*3af0*/  F2FP.F16.F32.PACK_AB R52, R65, R68 ;  /* 0x000000444134723e */ /* 0x000fe400000000ff */
        /* <DEDUP_REMOVED lines=9> */
[----:B------:R-:W-:-:S02]  /*3b90*/  IMAD.WIDE.U32 R62, R95, 0x10, R2 ;  /* 0x000000105f3e7825 */ /* 0x000fc400078e0002 */
[----:B------:R0:W-:Y:S02]  /*3ba0*/  STG.E.128 desc[UR6][R60.64], R64 ;  /* 0x000000403c007986 */ /* 0x0001e4000c101d06 */
[----:B------:R-:W-:Y:S01]  /*3bb0*/  IMAD.WIDE.U32 R2, R99, 0x10, R2 ;  /* 0x0000001063027825 */ /* 0x000fe200078e0002 */
[----:B------:R-:W-:Y:S01]  /*3bc0*/  F2FP.F16.F32.PACK_AB R99, R101, R124 ;  /* 0x0000007c6563723e */ /* 0x000fe200000000ff */
[----:B------:R0:W-:Y:S04]  /*3bd0*/  STG.E.128 desc[UR6][R62.64], R72 ;  /* 0x000000483e007986 */ /* 0x0001e8000c101d06 */
[----:B------:R0:W-:Y:S02]  /*3be0*/  STG.E.128 desc[UR6][R2.64], R96 ;  /* 0x0000006002007986 */ /* 0x0001e4000c101d06 */
.L_x_4696:
[----:B------:R-:W-:Y:S05]  /*3bf0*/  BSYNC.RECONVERGENT B0 ;  /* 0x0000000000007941 */ /* 0x000fea0003800200 */
.L_x_4695:
[----:B0-----:R-:W0:Y:S02]  /*3c00*/  LDC.64 R2, c[0x0][0x380] ;  /* 0x0000e000ff027b82 */ /* 0x001e240000000a00 */
[----:B0-----:R-:W-:-:S04]  /*3c10*/  LEA R70, R2, R70, 0x2 ;  /* 0x0000004602467211 */ /* 0x001fc800078e10ff */
[----:B------:R-:W-:-:S13]  /*3c20*/  ISETP.GE.AND P0, PT, R70, R3, PT ;  /* 0x000000034600720c */ /* 0x000fda0003f06270 */
[----:B------:R-:W-:Y:S05]  /*3c30*/  @!P0 BRA `(.L_x_4697) ;  /* 0xffffffc400ac8947 */ /* 0x000fea000383ffff */
[----:B------:R-:W-:Y:S05]  /*3c40*/  EXIT ;  /* 0x000000000000794d */ /* 0x000fea0003800000 */
.L_x_4694:
        /* <DEDUP_REMOVED lines=8> */
.L_x_4699:
[----:B------:R-:W-:Y:S05]  /*3cd0*/  BSYNC B0 ;  /* 0x0000000000007941 */ /* 0x000fea0003800000 */
.L_x_4698:
        /* <DEDUP_REMOVED lines=10> */
.L_x_4700:
[----:B------:R-:W-:Y:S01]  /*3d80*/  HFMA2 R100, -RZ, RZ, 0, 2.384185791015625e-07 ;  /* 0x00000004ff647431 */ /* 0x000fe200000001ff */
[----:B------:R-:W-:-:S05]  /*3d90*/  MOV R3, R51 ;  /* 0x0000003300037202 */ /* 0x000fca0000000f00 */
[----:B------:R-:W-:-:S05]  /*3da0*/  FADD.FTZ R3, R2, R3 ;  /* 0x0000000302037221 */ /* 0x000fca0000010000 */
[----:B------:R-:W-:-:S07]  /*3db0*/  MOV R99, R3 ;  /* 0x0000000300637202 */ /* 0x000fce0000000f00 */
[----:B------:R-:W-:Y:S05]  /*3dc0*/  WARPSYNC.COLLECTIVE R98, `(.L_x_4701) ;  /* 0x0000000062087348 */ /* 0x000fea0003c00000 */
[----:B------:R0:W1:Y:S02]  /*3dd0*/  SHFL.BFLY P0, R51, R99, R100, R101 ;  /* 0x0c00006463337389 */ /* 0x0000640000000065 */
[----:B01----:R-:W-:Y:S05]  /*3de0*/  ENDCOLLECTIVE ;  /* 0x000000000000791b */ /* 0x003fea0003800000 */
.L_x_4701:
[----:B------:R-:W-:Y:S01]  /*3df0*/  HFMA2 R100, -RZ, RZ, 0, 4.76837158203125e-07 ;  /* 0x00000008ff647431 */ /* 0x000fe200000001ff */
[----:B------:R-:W-:-:S05]  /*3e00*/  MOV R0, R51 ;  /* 0x0000003300007202 */ /* 0x000fca0000000f00 */
[----:B------:R-:W-:-:S05]  /*3e10*/  FADD.FTZ R48, R3, R0 ;  /* 0x0000000003307221 */ /* 0x000fca0000010000 */
[----:B------:R-:W-:-:S07]  /*3e20*/  MOV R99, R48 ;  /* 0x0000003000637202 */ /* 0x000fce0000000f00 */
[----:B------:R-:W-:Y:S05]  /*3e30*/  WARPSYNC.COLLECTIVE R98, `(.L_x_4702) ;  /* 0x0000000062087348 */ /* 0x000fea0003c00000 */
[----:B------:R0:W1:Y:S02]  /*3e40*/  SHFL.BFLY P0, R51, R99, R100, R101 ;  /* 0x0c00006463337389 */ /* 0x0000640000000065 */
[----:B01----:R-:W-:Y:S05]  /*3e50*/  ENDCOLLECTIVE ;  /* 0x000000000000791b */ /* 0x003fea0003800000 */
.L_x_4702:
[----:B------:R-:W-:Y:S01]  /*3e60*/  HFMA2 R100, -RZ, RZ, 0, 9.5367431640625e-07 ;  /* 0x00000010ff647431 */ /* 0x000fe200000001ff */
[----:B------:R-:W-:-:S05]  /*3e70*/  MOV R49, R51 ;  /* 0x0000003300317202 */ /* 0x000fca0000000f00 */
[----:B------:R-:W-:-:S05]  /*3e80*/  FADD.FTZ R49, R48, R49 ;  /* 0x0000003130317221 */ /* 0x000fca0000010000 */
[----:B------:R-:W-:-:S07]  /*3e90*/  MOV R99, R49 ;  /* 0x0000003100637202 */ /* 0x000fce0000000f00 */
[----:B------:R-:W-:Y:S05]  /*3ea0*/  WARPSYNC.COLLECTIVE R98, `(.L_x_4703) ;  /* 0x0000000062087348 */ /* 0x000fea0003c00000 */
[----:B------:R0:W1:Y:S02]  /*3eb0*/  SHFL.BFLY P0, R51, R99, R100, R101 ;  /* 0x0c00006463337389 */ /* 0x0000640000000065 */
[----:B01----:R-:W-:Y:S05]  /*3ec0*/  ENDCOLLECTIVE ;  /* 0x000000000000791b */ /* 0x003fea0003800000 */
.L_x_4703:
        /* <DEDUP_REMOVED lines=84> */
[----:B------:R-:W-:-:S07]  /*4410*/  MOV R99, R0 ;  /* 0x0000000000637202 */ /* 0x000fce0000000f00 */
[----:B------:R-:W-:Y:S05]  /*4420*/  WARPSYNC.COLLECTIVE R98, `(.L_x_4704) ;  /* 0x0000000062087348 */ /* 0x000fea0003c00000 */
[----:B------:R0:W1:Y:S02]  /*4430*/  SHFL.BFLY P0, R51, R99, R100, R101 ;  /* 0x0c00006463337389 */ /* 0x0000640000000065 */
[----:B01----:R-:W-:Y:S05]  /*4440*/  ENDCOLLECTIVE ;  /* 0x000000000000791b */ /* 0x003fea0003800000 */
.L_x_4704:
[----:B------:R-:W-:Y:S01]  /*4450*/  HFMA2 R100, -RZ, RZ, 0, 1.1920928955078125e-07 ;  /* 0x00000002ff647431 */ /* 0x000fe200000001ff */
[----:B------:R-:W-:-:S05]  /*4460*/  MOV R3, R51 ;  /* 0x0000003300037202 */ /* 0x000fca0000000f00 */
[----:B------:R-:W-:-:S05]  /*4470*/  FADD.FTZ R3, R0, R3 ;  /* 0x0000000300037221 */ /* 0x000fca0000010000 */
[----:B------:R-:W-:-:S07]  /*4480*/  MOV R99, R3 ;  /* 0x0000000300637202 */ /* 0x000fce0000000f00 */
[----:B------:R-:W-:Y:S05]  /*4490*/  WARPSYNC.COLLECTIVE R98, `(.L_x_4705) ;  /* 0x0000000062087348 */ /* 0x000fea0003c00000 */
[----:B------:R0:W1:Y:S02]  /*44a0*/  SHFL.BFLY P0, R51, R99, R100, R101 ;  /* 0x0c00006463337389 */ /* 0x0000640000000065 */
[----:B01----:R-:W-:Y:S05]  /*44b0*/  ENDCOLLECTIVE ;  /* 0x000000000000791b */ /* 0x003fea0003800000 */
.L_x_4705:
[----:B------:R-:W-:Y:S01]  /*44c0*/  HFMA2 R100, -RZ, RZ, 0, 2.384185791015625e-07 ;  /* 0x00000004ff647431 */ /* 0x000fe200000001ff */
[----:B------:R-:W-:-:S05]  /*44d0*/  MOV R2, R51 ;  /* 0x0000003300027202 */ /* 0x000fca0000000f00 */
[----:B------:R-:W-:-:S05]  /*44e0*/  FADD.FTZ R2, R3, R2 ;  /* 0x0000000203027221 */ /* 0x000fca0000010000 */
[----:B------:R-:W-:-:S07]  /*44f0*/  MOV R99, R2 ;  /* 0x0000000200637202 */ /* 0x000fce0000000f00 */
[----:B------:R-:W-:Y:S05]  /*4500*/  WARPSYNC.COLLECTIVE R98, `(.L_x_4706) ;  /* 0x0000000062087348 */ /* 0x000fea0003c00000 */
[----:B------:R0:W1:Y:S02]  /*4510*/  SHFL.BFLY P0, R51, R99, R100, R101 ;  /* 0x0c00006463337389 */ /* 0x0000640000000065 */
[----:B01----:R-:W-:Y:S05]  /*4520*/  ENDCOLLECTIVE ;  /* 0x000000000000791b */ /* 0x003fea0003800000 */
.L_x_4706:
[----:B------:R-:W-:Y:S01]  /*4530*/  HFMA2 R100, -RZ, RZ, 0, 4.76837158203125e-07 ;  /* 0x00000008ff647431 */ /* 0x000fe200000001ff */
[----:B------:R-:W-:-:S05]  /*4540*/  MOV R49, R51 ;  /* 0x0000003300317202 */ /* 0x000fca0000000f00 */
[----:B------:R-:W-:-:S05]  /*4550*/  FADD.FTZ R49, R2, R49 ;  /* 0x0000003102317221 */ /* 0x000fca0000010000 */
[----:B------:R-:W-:-:S07]  /*4560*/  MOV R99, R49 ;  /* 0x0000003100637202 */ /* 0x000fce0000000f00 */
[----:B------:R-:W-:Y:S05]  /*4570*/  WARPSYNC.COLLECTIVE R98, `(.L_x_4707) ;  /* 0x0000000062087348 */ /* 0x000fea0003c00000 */
[----:B------:R0:W1:Y:S02]  /*4580*/  SHFL.BFLY P0, R51, R99, R100, R101 ;  /* 0x0c00006463337389 */ /* 0x0000640000000065 */
[----:B01----:R-:W-:Y:S05]  /*4590*/  ENDCOLLECTIVE ;  /* 0x000000000000791b */ /* 0x003fea0003800000 */
.L_x_4707:
[----:B------:R-:W-:Y:S01]  /*45a0*/  HFMA2 R100, -RZ, RZ, 0, 9.5367431640625e-07 ;  /* 0x00000010ff647431 */ /* 0x000fe200000001ff */
[----:B------:R-:W-:-:S05]  /*45b0*/  MOV R48, R51 ;  /* 0x0000003300307202 */ /* 0x000fca0000000f00 */
[----:B------:R-:W-:-:S05]  /*45c0*/  FADD.FTZ R48, R49, R48 ;  /* 0x0000003031307221 */ /* 0x000fca0000010000 */
[----:B------:R-:W-:-:S07]  /*45d0*/  MOV R99, R48 ;  /* 0x0000003000637202 */ /* 0x000fce0000000f00 */
[----:B------:R-:W-:Y:S05]  /*45e0*/  WARPSYNC.COLLECTIVE R98, `(.L_x_4708) ;  /* 0x0000000062087348 */ /* 0x000fea0003c00000 */
[----:B------:R0:W1:Y:S02]  /*45f0*/  SHFL.BFLY P0, R51, R99, R100, R101 ;  /* 0x0c00006463337389 */ /* 0x0000640000000065 */
[----:B01----:R-:W-:Y:S05]  /*4600*/  ENDCOLLECTIVE ;  /* 0x000000000000791b */ /* 0x003fea0003800000 */
.L_x_4708:
[----:B------:R-:W-:Y:S05]  /*4610*/  BRA `(.L_x_4709) ;  /* 0xffffffe4006c7947 */ /* 0x000fea000383ffff */
.L_x_4710:
        /* <DEDUP_REMOVED lines=14> */
.L_x_45787:


//--------------------- .text._ZN10layer_norm13ln_fwd_kernelINS_13Kernel_traitsI6__halfS2_S2_S2_fjLj1280ELj1ELj4ELj1ELj16ENS_18Kernel_traits_baseILj1280ES2_S2_S2_S2_fjLj128EEEEELb0ELb1ELb0ELb0EEEvNS_9FwdParamsE --------------------------
	.section	.text._ZN10layer_norm13ln_fwd_kernelINS_13Kernel_traitsI6__halfS2_S2_S2_fjLj1280ELj1ELj4ELj1ELj16ENS_18Kernel_traits_baseILj1280ES2_S2_S2_S2_fjLj128EEEEELb0ELb1ELb0ELb0EEEvNS_9FwdParamsE,"ax",@progbits
	.align	128
        .global         _ZN10layer_norm13ln_fwd_kernelINS_13Kernel_traitsI6__halfS2_S2_S2_fjLj1280ELj1ELj4ELj1ELj16ENS_18Kernel_traits_baseILj1280ES2_S2_S2_S2_fjLj128EEEEELb0ELb1ELb0ELb0EEEvNS_9FwdParamsE
        .type           _ZN10layer_norm13ln_fwd_kernelINS_13Kernel_traitsI6__halfS2_S2_S2_fjLj1280ELj1ELj4ELj1ELj16ENS_18Kernel_traits_baseILj1280ES2_S2_S2_S2_fjLj128EEEEELb0ELb1ELb0ELb0EEEvNS_9FwdParamsE,@function
        .size           _ZN10layer_norm13ln_fwd_kernelINS_13Kernel_traitsI6__halfS2_S2_S2_fjLj1280ELj1ELj4ELj1ELj16ENS_18Kernel_traits_baseILj1280ES2_S2_S2_S2_fjLj128EEEEELb0ELb1ELb0ELb0EEEvNS_9FwdParamsE,(.L_x_45788 - _ZN10layer_norm13ln_fwd_kernelINS_13Kernel_traitsI6__halfS2_S2_S2_fjLj1280ELj1ELj4ELj1ELj16ENS_18Kernel_traits_baseILj1280ES2_S2_S2_S2_fjLj128EEEEELb0ELb1ELb0ELb0EEEvNS_9FwdParamsE)
        .other          _ZN10layer_norm13ln_fwd_kernelINS_13Kernel_traitsI6__halfS2_S2_S2_fjLj1280ELj1ELj4ELj1ELj16ENS_18Kernel_traits_baseILj1280ES2_S2_S2_S2_fjLj128EEEEELb0ELb1ELb0ELb0EEEvNS_9FwdParamsE,@"STO_CUDA_ENTRY STV_DEFAULT"
_ZN10layer_norm13ln_fwd_kernelINS_13Kernel_traitsI6__halfS2_S2_S2_fjLj1280ELj1ELj4ELj1ELj16ENS_18Kernel_traits_baseILj1280ES2_S2_S2_S2_fjLj128EEEEELb0ELb1ELb0ELb0EEEvNS_9FwdParamsE:
.text._ZN10layer_norm13ln_fwd_kernelINS_13Kernel_traitsI6__halfS2_S2_S2_fjLj1280ELj1ELj4ELj1ELj16ENS_18Kernel_traits_baseILj1280ES2_S2_S2_S2_fjLj128EEEEELb0ELb1ELb0ELb0EEEvNS_9FwdParamsE:
        /* <DEDUP_REMOVED lines=74> */
.L_x_4712:
        /* <DEDUP_REMOVED lines=10> */
[----:B------:R-:W5:Y:S02]  /*0540*/  @P0 LDG.E.128 R76, desc[UR6][R8.64] ;  /* 0x00000006084c0981 */ /* 0x000f64000c1e1d00 */
[----:B------:R-:W0:Y:S01]  /*0550*/  @P2 LDC.64 R16, c[0x0][0x3d0] ;  /* 0x0000f400ff102b82 */ /* 0x000e220000000a00 */
[C---:B-1----:R-:W-:Y:S01]  /*0560*/  @P0 IMAD.WIDE.U32 R10, R3.reuse, 0x10, R6 ;  /* 0x00000010030a0825 */ /* 0x042fe200078e0006 */
[----:B------:R-:W-:-:S04]  /*0570*/  @P0 LOP3.LUT R3, R3, 0x20, RZ, 0xfc, !PT ;  /* 0x0000002003030812 */ /* 0x000fc800078efcff */
[----:B------:R-:W5:Y:S02]  /*0580*/  @P0 LDG.E.128 R68, desc[UR6][R10.64] ;  /* 0x000000060a440981 */ /* 0x000f64000c1e1d00 */
[----:B------:R-:W1:Y:S01]  /*0590*/  @P2 LDC.64 R18, c[0x0][0x3e8] ;  /* 0x0000fa00ff122b82 */ /* 0x000e620000000a00 */
[----:B--2---:R-:W-:-:S05]  /*05a0*/  @P1 IMAD.WIDE.U32 R12, R3, 0x10, R12 ;  /* 0x00000010030c1825 */ /* 0x004fca00078e000c */
[----:B------:R-:W5:Y:S02]  /*05b0*/  @P1 LDG.E.128 R64, desc[UR6][R12.64] ;  /* 0x000000060c401981 */ /* 0x000f64000c1e1d00 */
[----:B------:R-:W2:Y:S01]  /*05c0*/  @P3 LDC.64 R36, c[0x0][0x3d0] ;  /* 0x0000f400ff243b82 */ /* 0x000ea20000000a00 */
[C---:B---3--:R-:W-:Y:S01]  /*05d0*/  @P1 IMAD.WIDE.U32 R14, R3.reuse, 0x10, R14 ;  /* 0x00000010030e1825 */ /* 0x048fe200078e000e */
[----:B------:R-:W-:-:S04]  /*05e0*/  @P1 IADD3 R3, PT, PT, R3, 0x20, RZ ;  /* 0x0000002003031810 */ /* 0x000fc80007ffe0ff */
[----:B------:R-:W5:Y:S02]  /*05f0*/  @P1 LDG.E.128 R56, desc[UR6][R14.64] ;  /* 0x000000060e381981 */ /* 0x000f64000c1e1d00 */
[----:B------:R-:W3:Y:S01]  /*0600*/  @P3 LDC.64 R48, c[0x0][0x3e8] ;  /* 0x0000fa00ff303b82 */ /* 0x000ee20000000a00 */
[----:B0-----:R-:W-:-:S05]  /*0610*/  @P2 IMAD.WIDE.U32 R16, R3, 0x10, R16 ;  /* 0x0000001003102825 */ /* 0x001fca00078e0010 */
[----:B------:R-:W5:Y:S02]  /*0620*/  @P2 LDG.E.128 R52, desc[UR6][R16.64] ;  /* 0x0000000610342981 */ /* 0x000f64000c1e1d00 */
[----:B------:R-:W0:Y:S01]  /*0630*/  @P4 LDC.64 R4, c[0x0][0x3d0] ;  /* 0x0000f400ff044b82 */ /* 0x000e220000000a00 */
[C---:B-1----:R-:W-:Y:S01]  /*0640*/  @P2 IMAD.WIDE.U32 R18, R3.reuse, 0x10, R18 ;  /* 0x0000001003122825 */ /* 0x042fe200078e0012 */
[----:B------:R-:W-:-:S04]  /*0650*/  @P2 IADD3 R3, PT, PT, R3, 0x20, RZ ;  /* 0x0000002003032810 */ /* 0x000fc80007ffe0ff */
[----:B------:R-:W5:Y:S02]  /*0660*/  @P2 LDG.E.128 R44, desc[UR6][R18.64] ;  /* 0x00000006122c2981 */ /* 0x000f64000c1e1d00 */
[----:B------:R-:W1:Y:S01]  /*0670*/  @P4 LDC.64 R6, c[0x0][0x3e8] ;  /* 0x0000fa00ff064b82 */ /* 0x000e620000000a00 */
[----:B--2---:R-:W-:-:S04]  /*0680*/  @P3 IMAD.WIDE.U32 R60, R3, 0x10, R36 ;  /* 0x00000010033c3825 */ /* 0x004fc800078e0024 */
[C---:B---3--:R-:W-:Y:S01]  /*0690*/  @P3 IMAD.WIDE.U32 R72, R3.reuse, 0x10, R48 ;  /* 0x0000001003483825 */ /* 0x048fe200078e0030 */
[----:B------:R-:W-:-:S03]  /*06a0*/  @P3 IADD3 R3, PT, PT, R3, 0x20, RZ ;  /* 0x0000002003033810 */ /* 0x000fc60007ffe0ff */
[----:B------:R-:W-:Y:S01]  /*06b0*/  HFMA2 R38, -RZ, RZ, 0, 0 ;  /* 0x00000000ff267431 */ /* 0x000fe200000001ff */
[----:B------:R2:W5:Y:S01]  /*06c0*/  @P3 LDG.E.128 R40, desc[UR6][R60.64] ;  /* 0x000000063c283981 */ /* 0x000562000c1e1d00 */
[----:B------:R-:W-:Y:S01]  /*06d0*/  HFMA2 R62, -RZ, RZ, 0, 0 ;  /* 0x00000000ff3e7431 */ /* 0x000fe200000001ff */
[----:B------:R-:W-:Y:S02]  /*06e0*/  CS2R R36, SRZ ;  /* 0x0000000000247805 */ /* 0x000fe4000001ff00 */
[----:B------:R-:W-:Y:S01]  /*06f0*/  MOV R50, RZ ;  /* 0x000000ff00327202 */ /* 0x000fe20000000f00 */
[----:B------:R3:W5:Y:S01]  /*0700*/  @P3 LDG.E.128 R32, desc[UR6][R72.64] ;  /* 0x0000000648203981 */ /* 0x000762000c1e1d00 */
[----:B0-----:R-:W-:-:S05]  /*0710*/  @P4 IMAD.WIDE.U32 R4, R3, 0x10, R4 ;  /* 0x0000001003044825 */ /* 0x001fca00078e0004 */
[----:B------:R0:W5:Y:S01]  /*0720*/  @P4 LDG.E.128 R28, desc[UR6][R4.64] ;  /* 0x00000006041c4981 */ /* 0x000162000c1e1d00 */
[----:B-1----:R-:W-:-:S05]  /*0730*/  @P4 IMAD.WIDE.U32 R6, R3, 0x10, R6 ;  /* 0x0000001003064825 */ /* 0x002fca00078e0006 */
[----:B------:R0:W5:Y:S01]  /*0740*/  @P4 LDG.E.128 R20, desc[UR6][R6.64] ;  /* 0x0000000606144981 */ /* 0x000162000c1e1d00 */
[----:B------:R-:W-:Y:S02]  /*0750*/  CS2R R48, SRZ ;  /* 0x0000000000307805 */ /* 0x000fe4000001ff00 */
[----:B--2---:R-:W-:Y:S02]  /*0760*/  CS2R R60, SRZ ;  /* 0x00000000003c7805 */ /* 0x004fe4000001ff00 */
[----:B------:R-:W-:Y:S02]  /*0770*/  MOV R74, RZ ;  /* 0x000000ff004a7202 */ /* 0x000fe40000000f00 */
[----:B---3--:R-:W-:Y:S02]  /*0780*/  CS2R R72, SRZ ;  /* 0x0000000000487805 */ /* 0x008fe4000001ff00 */
[----:B------:R-:W-:Y:S02]  /*0790*/  @P4 CS2R R26, SRZ ;  /* 0x00000000001a4805 */ /* 0x000fe4000001ff00 */
[----:B------:R-:W-:-:S02]  /*07a0*/  @P4 CS2R R24, SRZ ;  /* 0x0000000000184805 */ /* 0x000fc4000001ff00 */
[----:B------:R-:W-:Y:S02]  /*07b0*/  @P0 MOV R75, RZ ;  /* 0x000000ff004b0202 */ /* 0x000fe40000000f00 */
[----:B------:R-:W-:Y:S02]  /*07c0*/  @P1 MOV R63, RZ ;  /* 0x000000ff003f1202 */ /* 0x000fe40000000f00 */
[----:B------:R-:W-:Y:S02]  /*07d0*/  @P2 MOV R51, RZ ;  /* 0x000000ff00332202 */ /* 0x000fe40000000f00 */
[----:B0-----:R-:W-:-:S07]  /*07e0*/  @P3 MOV R39, RZ ;  /* 0x000000ff00273202 */ /* 0x001fce0000000f00 */
.L_x_4713:
[----:B------:R-:W-:Y:S05]  /*07f0*/  BSYNC.RECONVERGENT B0 ;  /* 0x0000000000007941 */ /* 0x000fea0003800200 */
.L_x_4711:
[----:B------:R-:W0:Y:S02]  /*0800*/  LDCU UR4, c[0x0][0x384] ;  /* 0x00007080ff0477ac */ /* 0x000e240008000800 */
[----:B0-----:R-:W-:-:S13]  /*0810*/  ISETP.GE.AND P0, PT, R2, UR4, PT ;  /* 0x0000000402007c0c */ /* 0x001fda000bf06270 */
[----:B------:R-:W-:Y:S05]  /*0820*/  @P0 EXIT ;  /* 0x000000000000094d */ /* 0x000fea0003800000 */
[----:B------:R-:W0:Y:S01]  /*0830*/  LDCU.64 UR4, c[0x0][0x3e0] ;  /* 0x00007c00ff0477ac */ /* 0x000e220008000a00 */
[----:B------:R-:W1:Y:S01]  /*0840*/  LDCU UR12, c[0x0][0x388] ;  /* 0x00007100ff0c77ac */ /* 0x000e620008000800 */
[----:B------:R-:W2:Y:S01]  /*0850*/  LDCU.U8 UR10, c[0x0][0x410] ;  /* 0x00008200ff0a77ac */ /* 0x000ea20008000000 */
[----:B------:R-:W3:Y:S01]  /*0860*/  LDCU UR11, c[0x0][0x448] ;  /* 0x00008900ff0b77ac */ /* 0x000ee20008000800 */
[----:B------:R-:W4:Y:S01]  /*0870*/  LDCU.64 UR8, c[0x0][0x3a0] ;  /* 0x00007400ff0877ac */ /* 0x000f220008000a00 */
[----:B0-----:R-:W-:-:S04]  /*0880*/  UISETP.NE.U32.AND UP0, UPT, UR4, URZ, UPT ;  /* 0x000000ff0400728c */ /* 0x001fc8000bf05070 */
[----:B-1234-:R-:W-:-:S11]  /*0890*/  UISETP.NE.AND.EX UP0, UPT, UR5, URZ, UPT, UP0 ;  /* 0x000000ff0500728c */ /* 0x01efd6000bf05300 */
.L_x_4745:
[----:B------:R-:W0:Y:S01]  /*08a0*/  @UP0 LDCU.64 UR4, c[0x0][0x3e0] ;  /* 0x00007c00ff0407ac */ /* 0x000e220008000a00 */
[----:B------:R-:W-:Y:S01]  /*08b0*/  PLOP3.LUT P0, PT, PT, PT, UP0, 0x80, 0x8 ;  /* 0x000000000008781c */ /* 0x000fe20003f0f008 */
[----:B------:R-:W-:Y:S01]  /*08c0*/  HFMA2 R81, -RZ, RZ, 0, 1.1920928955078125e-07 ;  /* 0x00000002ff517431 */ /* 0x000fe200000001ff */
[----:B------:R-:W-:-:S11]  /*08d0*/  PLOP3.LUT P1, PT, PT, PT, UP0, 0x80, 0x8 ;  /* 0x000000000008781c */ /* 0x000fd60003f2f008 */
[----:B0-----:R-:W-:-:S06]  /*08e0*/  @P0 IMAD.WIDE R80, R2, R81, UR4 ;  /* 0x0000000402500e25 */ /* 0x001fcc000f8e0251 */
[----:B------:R-:W2:Y:S01]  /*08f0*/  @P1 LDG.E.U16 R80, desc[UR6][R80.64] ;  /* 0x0000000650501981 */ /* 0x000ea2000c1e1500 */
[----:B------:R-:W-:Y:S01]  /*0900*/  IMAD R82, R2, UR12, RZ ;  /* 0x0000000c02527c24 */ /* 0x000fe2000f8e02ff */
[----:B------:R-:W-:Y:S01]  /*0910*/  ISETP.GE.U32.AND P0, PT, R0, 0x20, PT ;  /* 0x000000200000780c */ /* 0x000fe20003f06070 */
[----:B------:R-:W-:Y:S01]  /*0920*/  BSSY.RECONVERGENT B0, `(.L_x_4714) ;  /* 0x0000069000007945 */ /* 0x000fe20003800200 */
[----:B------:R-:W0:Y:S01]  /*0930*/  S2R R112, SR_TID.X ;  /* 0x0000000000707919 */ /* 0x000e220000002100 */
[----:B------:R-:W-:Y:S02]  /*0940*/  PLOP3.LUT P1, PT, PT, PT, UP0, 0x80, 0x8 ;  /* 0x000000000008781c */ /* 0x000fe40003f2f008 */
[----:B------:R-:W-:Y:S02]  /*0950*/  SHF.R.S32.HI R83, RZ, 0x1f, R82 ;  /* 0x0000001fff537819 */ /* 0x000fe40000011452 */
[----:B------:R-:W-:Y:S02]  /*0960*/  MOV R113, 0x3f800000 ;  /* 0x3f80000000717802 */ /* 0x000fe40000000f00 */
[----:B------:R-:W-:-:S02]  /*0970*/  LEA.HI R83, R83, R82, RZ, 0x3 ;  /* 0x0000005253537211 */ /* 0x000fc400078f18ff */
[----:B0-----:R-:W-:-:S04]  /*0980*/  LOP3.LUT R82, R112, 0x1f, RZ, 0xc0, !PT ;  /* 0x0000001f70527812 */ /* 0x001fc800078ec0ff */
[----:B------:R-:W-:-:S04]  /*0990*/  LEA.HI.SX32 R89, R83, R82, 0x1d ;  /* 0x0000005253597211 */ /* 0x000fc800078feaff */
[----:B------:R-:W-:Y:S01]  /*09a0*/  MOV R114, R89 ;  /* 0x0000005900727202 */ /* 0x000fe20000000f00 */
[----:B--2---:R-:W-:Y:S01]  /*09b0*/  @P1 HADD2.F32 R113, -RZ, R80.H0_H0 ;  /* 0x20000050ff711230 */ /* 0x004fe20000004100 */
[----:B------:R-:W-:Y:S06]  /*09c0*/  @!P0 BRA `(.L_x_4715) ;  /* 0x0000000400788947 */ /* 0x000fec0003800000 */
[----:B------:R-:W0:Y:S02]  /*09d0*/  LDC.64 R12, c[0x0][0x390] ;  /* 0x0000e400ff0c7b82 */ /* 0x000e240000000a00 */
[----:B0-----:R-:W-:-:S05]  /*09e0*/  IMAD.WIDE.U32 R12, R89, 0x10, R12 ;  /* 0x00000010590c7825 */ /* 0x001fca00078e000c */
[----:B------:R0:W5:Y:S01]  /*09f0*/  LDG.E.128 R80, desc[UR6][R12.64] ;  /* 0x000000060c507981 */ /* 0x000162000c1e1d00 */
[----:B------:R-:W-:-:S04]  /*0a00*/  UISETP.NE.U32.AND UP1, UPT, UR8, URZ, UPT ;  /* 0x000000ff0800728c */ /* 0x000fc8000bf25070 */
[----:B------:R-:W-:-:S09]  /*0a10*/  UISETP.NE.AND.EX UP1, UPT, UR9, URZ, UPT, UP1 ;  /* 0x000000ff0900728c */ /* 0x000fd2000bf25310 */
[----:B0-----:R-:W-:Y:S05]  /*0a20*/  BRA.U !UP1, `(.L_x_4716) ;  /* 0x0000000109c07547 */ /* 0x001fea000b800000 */
[----:B------:R-:W0:Y:S02]  /*0a30*/  LDC.64 R12, c[0x0][0x3a0] ;  /* 0x0000e800ff0c7b82 */ /* 0x000e240000000a00 */
[----:B0-----:R-:W-:-:S05]  /*0a40*/  IMAD.WIDE.U32 R12, R89, 0x10, R12 ;  /* 0x00000010590c7825 */ /* 0x001fca00078e000c */
[----:B------:R-:W2:Y:S01]  /*0a50*/  LDG.E.128 R16, desc[UR6][R12.64] ;  /* 0x000000060c107981 */ /* 0x000ea2000c1e1d00 */
[----:B-----5:R-:W-:Y:S02]  /*0a60*/  HADD2.F32 R14, -RZ, R80.H0_H0 ;  /* 0x20000050ff0e7230 */ /* 0x020fe40000004100 */
[----:B------:R-:W-:Y:S02]  /*0a70*/  HADD2.F32 R3, -RZ, R68.H0_H0 ;  /* 0x20000044ff037230 */ /* 0x000fe40000004100 */
[--C-:B------:R-:W-:Y:S02]  /*0a80*/  HADD2.F32 R96, -RZ, R82.reuse.H0_H0 ;  /* 0x20000052ff607230 */ /* 0x100fe40000004100 */
[----:B------:R-:W-:Y:S01]  /*0a90*/  FMUL.FTZ R14, R14, R113 ;  /* 0x000000710e0e7220 */ /* 0x000fe20000410000 */
[----:B------:R-:W-:Y:S02]  /*0aa0*/  HADD2.F32 R94, -RZ, R81.H0_H0 ;  /* 0x20000051ff5e7230 */ /* 0x000fe40000004100 */
[----:B------:R-:W-:-:S02]  /*0ab0*/  HADD2.F32 R82, -RZ, R82.H1_H1 ;  /* 0x30000052ff527230 */ /* 0x000fc40000004100 */
[-C--:B------:R-:W-:Y:S01]  /*0ac0*/  FMUL.FTZ R96, R96, R113.reuse ;  /* 0x0000007160607220 */ /* 0x080fe20000410000 */
[--C-:B------:R-:W-:Y:S02]  /*0ad0*/  HADD2.F32 R117, -RZ, R70.reuse.H1_H1 ;  /* 0x30000046ff757230 */ /* 0x100fe40000004100 */
[-C--:B------:R-:W-:Y:S01]  /*0ae0*/  FMUL.FTZ R94, R94, R113.reuse ;  /* 0x000000715e5e7220 */ /* 0x080fe20000410000 */
[----:B------:R-:W-:Y:S02]  /*0af0*/  HADD2.F32 R95, -RZ, R70.H0_H0 ;  /* 0x20000046ff5f7230 */ /* 0x000fe40000004100 */
[----:B------:R-:W-:Y:S01]  /*0b00*/  FMUL.FTZ R82, R82, R113 ;  /* 0x0000007152527220 */ /* 0x000fe20000410000 */
[----:B------:R-:W-:-:S05]  /*0b10*/  HADD2.F32 R80, -RZ, R80.H1_H1 ;  /* 0x30000050ff507230 */ /* 0x000fca0000004100 */
[----:B------:R-:W-:Y:S01]  /*0b20*/  FMUL.FTZ R80, R80, R113 ;  /* 0x0000007150507220 */ /* 0x000fe20000410000 */
[----:B--2---:R-:W-:Y:S02]  /*0b30*/  HADD2.F32 R93, -RZ, R16.H0_H0 ;  /* 0x20000010ff5d7230 */ /* 0x004fe40000004100 */
[----:B------:R-:W-:Y:S02]  /*0b40*/  HADD2.F32 R13, -RZ, R17.H0_H0 ;  /* 0x20000011ff0d7230 */ /* 0x000fe40000004100 */
[--C-:B------:R-:W-:Y:S02]  /*0b50*/  HADD2.F32 R119, -RZ, R18.reuse.H1_H1 ;  /* 0x30000012ff777230 */ /* 0x100fe40000004100 */
[----:B------:R-:W-:Y:S01]  /*0b60*/  FFMA.FTZ R3, R14, R3, R93 ;  /* 0x000000030e037223 */ /* 0x000fe2000001005d */
[----:B------:R-:W-:Y:S02]  /*0b70*/  HADD2.F32 R93, -RZ, R69.H0_H0 ;  /* 0x20000045ff5d7230 */ /* 0x000fe40000004100 */
[----:B------:R-:W-:-:S02]  /*0b80*/  HADD2.F32 R115, -RZ, R18.H0_H0 ;  /* 0x20000012ff737230 */ /* 0x000fc40000004100 */
[----:B------:R-:W-:Y:S01]  /*0b90*/  FFMA.FTZ R14, R82, R117, R119 ;  /* 0x00000075520e7223 */ /* 0x000fe20000010077 */
[--C-:B------:R-:W-:Y:S02]  /*0ba0*/  HADD2.F32 R82, -RZ, R83.reuse.H1_H1 ;  /* 0x30000053ff527230 */ /* 0x100fe40000004100 */
[----:B------:R-:W-:Y:S01]  /*0bb0*/  FFMA.FTZ R12, R94, R93, R13 ;  /* 0x0000005d5e0c7223 */ /* 0x000fe2000001000d */
[----:B------:R-:W-:Y:S02]  /*0bc0*/  HADD2.F32 R94, -RZ, R83.H0_H0 ;  /* 0x20000053ff5e7230 */ /* 0x000fe40000004100 */
[----:B------:R-:W-:Y:S01]  /*0bd0*/  FFMA.FTZ R13, R96, R95, R115 ;  /* 0x0000005f600d7223 */ /* 0x000fe20000010073 */
[--C-:B------:R-:W-:Y:S02]  /*0be0*/  HADD2.F32 R95, -RZ, R71.reuse.H0_H0 ;  /* 0x20000047ff5f7230 */ /* 0x100fe40000004100 */
[----:B------:R-:W-:Y:S01]  /*0bf0*/  FMUL.FTZ R96, R82, R113 ;  /* 0x0000007152607220 */ /* 0x000fe20000410000 */
[----:B------:R-:W-:-:S02]  /*0c00*/  HADD2.F32 R93, -RZ, R71.H1_H1 ;  /* 0x30000047ff5d7230 */ /* 0x000fc40000004100 */
[----:B------:R-:W-:Y:S01]  /*0c10*/  FMUL.FTZ R94, R94, R113 ;  /* 0x000000715e5e7220 */ /* 0x000fe20000410000 */
[--C-:B------:R-:W-:Y:S02]  /*0c20*/  HADD2.F32 R83, -RZ, R19.reuse.H0_H0 ;  /* 0x20000013ff537230 */ /* 0x100fe40000004100 */
[----:B------:R-:W-:Y:S02]  /*0c30*/  HADD2.F32 R115, -RZ, R19.H1_H1 ;  /* 0x30000013ff737230 */ /* 0x000fe40000004100 */
[----:B------:R-:W-:Y:S02]  /*0c40*/  HADD2.F32 R82, -RZ, R81.H1_H1 ;  /* 0x30000051ff527230 */ /* 0x000fe40000004100 */
[----:B------:R-:W-:Y:S01]  /*0c50*/  FFMA.FTZ R95, R94, R95, R83 ;  /* 0x0000005f5e5f7223 */ /* 0x000fe20000010053 */
[----:B------:R-:W-:Y:S02]  /*0c60*/  HADD2.F32 R81, -RZ, R68.H1_H1 ;  /* 0x30000044ff517230 */ /* 0x000fe40000004100 */
[----:B------:R-:W-:Y:S01]  /*0c70*/  FFMA.FTZ R96, R96, R93, R115 ;  /* 0x0000005d60607223 */ /* 0x000fe20000010073 */
[----:B------:R-:W-:-:S02]  /*0c80*/  HADD2.F32 R93, -RZ, R69.H1_H1 ;  /* 0x30000045ff5d7230 */ /* 0x000fc40000004100 */
[----:B------:R-:W-:Y:S01]  /*0c90*/  FMUL.FTZ R82, R82, R113 ;  /* 0x0000007152527220 */ /* 0x000fe20000410000 */
[----:B------:R-:W-:Y:S02]  /*0ca0*/  HADD2.F32 R115, -RZ, R17.H1_H1 ;  /* 0x30000011ff737230 */ /* 0x000fe40000004100 */
[----:B------:R-:W-:-:S03]  /*0cb0*/  HADD2.F32 R83, -RZ, R16.H1_H1 ;  /* 0x30000010ff537230 */ /* 0x000fc60000004100 */
[----:B------:R-:W-:Y:S01]  /*0cc0*/  FFMA.FTZ R93, R82, R93, R115 ;  /* 0x0000005d525d7223 */ /* 0x000fe20000010073 */
[----:B------:R-:W-:Y:S01]  /*0cd0*/  F2FP.F16.F32.PACK_AB R82, R14, R13 ;  /* 0x0000000d0e52723e */ /* 0x000fe200000000ff */
[----:B------:R-:W-:Y:S01]  /*0ce0*/  FFMA.FTZ R94, R80, R81, R83 ;  /* 0x00000051505e7223 */ /* 0x000fe20000010053 */
[----:B------:R-:W-:Y:S02]  /*0cf0*/  F2FP.F16.F32.PACK_AB R83, R96, R95 ;  /* 0x0000005f6053723e */ /* 0x000fe400000000ff */
[----:B------:R-:W-:Y:S02]  /*0d00*/  F2FP.F16.F32.PACK_AB R81, R93, R12 ;  /* 0x0000000c5d51723e */ /* 0x000fe400000000ff */
[----:B------:R-:W-:Y:S01]  /*0d10*/  F2FP.F16.F32.PACK_AB R80, R94, R3 ;  /* 0x000000035e50723e */ /* 0x000fe200000000ff */
[----:B------:R-:W-:Y:S06]  /*0d20*/  BRA `(.L_x_4717) ;  /* 0x0000000000907947 */ /* 0x000fec0003800000 */
.L_x_4716:
[----:B-----5:R-:W-:Y:S02]  /*0d30*/  HADD2.F32 R12, -RZ, R80.H0_H0 ;  /* 0x20000050ff0c7230 */ /* 0x020fe40000004100 */
[--C-:B------:R-:W-:Y:S02]  /*0d40*/  HADD2.F32 R94, -RZ, R81.reuse.H0_H0 ;  /* 0x20000051ff5e7230 */ /* 0x100fe40000004100 */
[----:B------:R-:W-:Y:S02]  /*0d50*/  HADD2.F32 R96, -RZ, R82.H0_H0 ;  /* 0x20000052ff607230 */ /* 0x000fe40000004100 */
[-C--:B------:R-:W-:Y:S01]  /*0d60*/  FMUL.FTZ R12, R12, R113.reuse ;  /* 0x000000710c0c7220 */ /* 0x080fe20000410000 */
[----:B------:R-:W-:Y:S02]  /*0d70*/  HADD2.F32 R3, -RZ, R68.H0_H0 ;  /* 0x20000044ff037230 */ /* 0x000fe40000004100 */
[----:B------:R-:W-:Y:S01]  /*0d80*/  FMUL.FTZ R94, R94, R113 ;  /* 0x000000715e5e7220 */ /* 0x000fe20000410000 */
[----:B------:R-:W-:-:S02]  /*0d90*/  HADD2.F32 R14, -RZ, R81.H1_H1 ;  /* 0x30000051ff0e7230 */ /* 0x000fc40000004100 */
[----:B------:R-:W-:Y:S01]  /*0da0*/  FMUL.FTZ R96, R96, R113 ;  /* 0x0000007160607220 */ /* 0x000fe20000410000 */
[----:B------:R-:W-:Y:S02]  /*0db0*/  HADD2.F32 R13, -RZ, R69.H0_H0 ;  /* 0x20000045ff0d7230 */ /* 0x000fe40000004100 */
[----:B------:R-:W-:Y:S01]  /*0dc0*/  FMUL.FTZ R3, R12, R3 ;  /* 0x000000030c037220 */ /* 0x000fe20000410000 */
[----:B------:R-:W-:Y:S02]  /*0dd0*/  HADD2.F32 R81, -RZ, R70.H0_H0 ;  /* 0x20000046ff517230 */ /* 0x000fe40000004100 */
[----:B------:R-:W-:Y:S01]  /*0de0*/  FMUL.FTZ R93, R14, R113 ;  /* 0x000000710e5d7220 */ /* 0x000fe20000410000 */
[----:B------:R-:W-:Y:S02]  /*0df0*/  HADD2.F32 R80, -RZ, R80.H1_H1 ;  /* 0x30000050ff507230 */ /* 0x000fe40000004100 */
[----:B------:R-:W-:Y:S01]  /*0e00*/  FMUL.FTZ R12, R94, R13 ;  /* 0x0000000d5e0c7220 */ /* 0x000fe20000410000 */
[----:B------:R-:W-:-:S02]  /*0e10*/  HADD2.F32 R82, -RZ, R82.H1_H1 ;  /* 0x30000052ff527230 */ /* 0x000fc40000004100 */
[----:B------:R-:W-:Y:S01]  /*0e20*/  FMUL.FTZ R13, R96, R81 ;  /* 0x00000051600d7220 */ /* 0x000fe20000410000 */
[--C-:B------:R-:W-:Y:S02]  /*0e30*/  HADD2.F32 R114, -RZ, R83.reuse.H0_H0 ;  /* 0x20000053ff727230 */ /* 0x100fe40000004100 */
[-C--:B------:R-:W-:Y:S01]  /*0e40*/  FMUL.FTZ R80, R80, R113.reuse ;  /* 0x0000007150507220 */ /* 0x080fe20000410000 */
[----:B------:R-:W-:Y:S02]  /*0e50*/  HADD2.F32 R116, -RZ, R83.H1_H1 ;  /* 0x30000053ff747230 */ /* 0x000fe40000004100 */
[-C--:B------:R-:W-:Y:S01]  /*0e60*/  FMUL.FTZ R82, R82, R113.reuse ;  /* 0x0000007152527220 */ /* 0x080fe20000410000 */
[----:B------:R-:W-:Y:S02]  /*0e70*/  HADD2.F32 R94, -RZ, R69.H1_H1 ;  /* 0x30000045ff5e7230 */ /* 0x000fe40000004100 */
[----:B------:R-:W-:Y:S01]  /*0e80*/  FMUL.FTZ R114, R114, R113 ;  /* 0x0000007172727220 */ /* 0x000fe20000410000 */
[----:B------:R-:W-:-:S02]  /*0e90*/  HADD2.F32 R95, -RZ, R71.H0_H0 ;  /* 0x20000047ff5f7230 */ /* 0x000fc40000004100 */
[----:B------:R-:W-:Y:S01]  /*0ea0*/  FMUL.FTZ R116, R116, R113 ;  /* 0x0000007174747220 */ /* 0x000fe20000410000 */
[----:B------:R-:W-:Y:S02]  /*0eb0*/  HADD2.F32 R81, -RZ, R68.H1_H1 ;  /* 0x30000044ff517230 */ /* 0x000fe40000004100 */
[----:B------:R-:W-:Y:S01]  /*0ec0*/  FMUL.FTZ R93, R93, R94 ;  /* 0x0000005e5d5d7220 */ /* 0x000fe20000410000 */
[----:B------:R-:W-:Y:S02]  /*0ed0*/  HADD2.F32 R83, -RZ, R70.H1_H1 ;  /* 0x30000046ff537230 */ /* 0x000fe40000004100 */
[----:B------:R-:W-:Y:S01]  /*0ee0*/  FMUL.FTZ R95, R114, R95 ;  /* 0x0000005f725f7220 */ /* 0x000fe20000410000 */
[----:B------:R-:W-:Y:S02]  /*0ef0*/  HADD2.F32 R115, -RZ, R71.H1_H1 ;  /* 0x30000047ff737230 */ /* 0x000fe40000004100 */
[----:B------:R-:W-:Y:S01]  /*0f00*/  FMUL.FTZ R94, R80, R81 ;  /* 0x00000051505e7220 */ /* 0x000fe20000410000 */
[----:B------:R-:W-:Y:S01]  /*0f10*/  F2FP.F16.F32.PACK_AB R81, R93, R12 ;  /* 0x0000000c5d51723e */ /* 0x000fe200000000ff */
[----:B------:R-:W-:Y:S01]  /*0f20*/  FMUL.FTZ R14, R82, R83 ;  /* 0x00000053520e7220 */ /* 0x000fe20000410000 */
[----:B------:R-:W-:-:S02]  /*0f30*/  FMUL.FTZ R96, R116, R115 ;  /* 0x0000007374607220 */ /* 0x000fc40000410000 */
[----:B------:R-:W-:Y:S02]  /*0f40*/  F2FP.F16.F32.PACK_AB R80, R94, R3 ;  /* 0x000000035e50723e */ /* 0x000fe400000000ff */
[----:B------:R-:W-:Y:S02]  /*0f50*/  F2FP.F16.F32.PACK_AB R82, R14, R13 ;  /* 0x0000000d0e52723e */ /* 0x000fe400000000ff */
[----:B------:R-:W-:-:S07]  /*0f60*/  F2FP.F16.F32.PACK_AB R83, R96, R95 ;  /* 0x0000005f6053723e */ /* 0x000fce00000000ff */
.L_x_4717:
[----:B------:R-:W0:Y:S02]  /*0f70*/  LDC.64 R114, c[0x0][0x3a8] ;  /* 0x0000ea00ff727b82 */ /* 0x000e240000000a00 */
[C---:B0-----:R-:W-:Y:S01]  /*0f80*/  IMAD.WIDE.U32 R116, R89.reuse, 0x10, R114 ;  /* 0x0000001059747825 */ /* 0x041fe200078e0072 */
[----:B------:R-:W-:-:S04]  /*0f90*/  IADD3 R114, PT, PT, R89, 0x20, RZ ;  /* 0x0000002059727810 */ /* 0x000fc80007ffe0ff */
[----:B------:R0:W-:Y:S03]  /*0fa0*/  STG.E.128 desc[UR6][R116.64], R80 ;  /* 0x0000005074007986 */ /* 0x0001e6000c101d06 */
.L_x_4715:
[----:B------:R-:W-:Y:S05]  /*0fb0*/  BSYNC.RECONVERGENT B0 ;  /* 0x0000000000007941 */ /* 0x000fea0003800200 */
.L_x_4714:
        /* <DEDUP_REMOVED lines=13> */
[----:B0----5:R-:W-:Y:S02]  /*1090*/  HADD2.F32 R4, -RZ, R80.H0_H0 ;  /* 0x20000050ff047230 */ /* 0x021fe40000004100 */
[----:B------:R-:W-:Y:S02]  /*10a0*/  HADD2.F32 R84, -RZ, R81.H0_H0 ;  /* 0x20000051ff547230 */ /* 0x000fe40000004100 */
[----:B------:R-:W-:Y:S02]  /*10b0*/  HADD2.F32 R5, -RZ, R56.H0_H0 ;  /* 0x20000038ff057230 */ /* 0x000fe40000004100 */
[-C--:B------:R-:W-:Y:S01]  /*10c0*/  FMUL.FTZ R4, R4, R113.reuse ;  /* 0x0000007104047220 */ /* 0x080fe20000410000 */
[----:B------:R-:W-:Y:S02]  /*10d0*/  HADD2.F32 R15, -RZ, R16.H0_H0 ;  /* 0x20000010ff0f7230 */ /* 0x000fe40000004100 */
[----:B------:R-:W-:Y:S01]  /*10e0*/  FMUL.FTZ R84, R84, R113 ;  /* 0x0000007154547220 */ /* 0x000fe20000410000 */
[----:B------:R-:W-:-:S02]  /*10f0*/  HADD2.F32 R97, -RZ, R57.H0_H0 ;  /* 0x20000039ff617230 */ /* 0x000fc40000004100 */
[----:B------:R-:W-:Y:S02]  /*1100*/  HADD2.F32 R99, -RZ, R17.H0_H0 ;  /* 0x20000011ff637230 */ /* 0x000fe40000004100 */
[----:B------:R-:W-:Y:S01]  /*1110*/  FFMA.FTZ R4, R4, R5, R15 ;  /* 0x0000000504047223 */ /* 0x000fe2000001000f */
[--C-:B------:R-:W-:Y:S02]  /*1120*/  HADD2.F32 R90, -RZ, R82.reuse.H0_H0 ;  /* 0x20000052ff5a7230 */ /* 0x100fe40000004100 */
[----:B------:R-:W-:Y:S02]  /*1130*/  HADD2.F32 R82, -RZ, R82.H1_H1 ;  /* 0x30000052ff527230 */ /* 0x000fe40000004100 */
[----:B------:R-:W-:Y:S01]  /*1140*/  FFMA.FTZ R5, R84, R97, R99 ;  /* 0x0000006154057223 */ /* 0x000fe20000010063 */
[----:B------:R-:W-:Y:S02]  /*1150*/  HADD2.F32 R15, -RZ, R58.H0_H0 ;  /* 0x2000003aff0f7230 */ /* 0x000fe40000004100 */
[----:B------:R-:W-:Y:S01]  /*1160*/  FMUL.FTZ R90, R90, R113 ;  /* 0x000000715a5a7220 */ /* 0x000fe20000410000 */
[----:B------:R-:W-:-:S02]  /*1170*/  HADD2.F32 R97, -RZ, R18.H0_H0 ;  /* 0x20000012ff617230 */ /* 0x000fc40000004100 */
[----:B------:R-:W-:Y:S01]  /*1180*/  FMUL.FTZ R82, R82, R113 ;  /* 0x0000007152527220 */ /* 0x000fe20000410000 */
[----:B------:R-:W-:Y:S02]  /*1190*/  HADD2.F32 R99, -RZ, R58.H1_H1 ;  /* 0x3000003aff637230 */ /* 0x000fe40000004100 */
[----:B------:R-:W-:Y:S02]  /*11a0*/  HADD2.F32 R115, -RZ, R18.H1_H1 ;  /* 0x30000012ff737230 */ /* 0x000fe40000004100 */
[----:B------:R-:W-:Y:S01]  /*11b0*/  FFMA.FTZ R15, R90, R15, R97 ;  /* 0x0000000f5a0f7223 */ /* 0x000fe20000010061 */
[----:B------:R-:W-:Y:S02]  /*11c0*/  HADD2.F32 R90, -RZ, R83.H0_H0 ;  /* 0x20000053ff5a7230 */ /* 0x000fe40000004100 */
[----:B------:R-:W-:Y:S02]  /*11d0*/  HADD2.F32 R97, -RZ, R19.H0_H0 ;  /* 0x20000013ff617230 */ /* 0x000fe40000004100 */
[----:B------:R-:W-:Y:S01]  /*11e0*/  FFMA.FTZ R84, R82, R99, R115 ;  /* 0x0000006352547223 */ /* 0x000fe20000010073 */
[----:B------:R-:W-:-:S02]  /*11f0*/  HADD2.F32 R82, -RZ, R83.H1_H1 ;  /* 0x30000053ff527230 */ /* 0x000fc40000004100 */
[-C--:B------:R-:W-:Y:S01]  /*1200*/  FMUL.FTZ R90, R90, R113.reuse ;  /* 0x000000715a5a7220 */ /* 0x080fe20000410000 */
[----:B------:R-:W-:Y:S02]  /*1210*/  HADD2.F32 R83, -RZ, R59.H0_H0 ;  /* 0x2000003bff537230 */ /* 0x000fe40000004100 */
[----:B------:R-:W-:Y:S02]  /*1220*/  HADD2.F32 R80, -RZ, R80.H1_H1 ;  /* 0x30000050ff507230 */ /* 0x000fe40000004100 */
[----:B------:R-:W-:Y:S01]  /*1230*/  FMUL.FTZ R99, R82, R113 ;  /* 0x0000007152637220 */ /* 0x000fe20000410000 */
[----:B------:R-:W-:Y:S02]  /*1240*/  HADD2.F32 R82, -RZ, R81.H1_H1 ;  /* 0x30000051ff527230 */ /* 0x000fe40000004100 */
[----:B------:R-:W-:Y:S01]  /*1250*/  FFMA.FTZ R90, R90, R83, R97 ;  /* 0x000000535a5a7223 */ /* 0x000fe20000010061 */
[----:B------:R-:W-:Y:S02]  /*1260*/  HADD2.F32 R98, -RZ, R59.H1_H1 ;  /* 0x3000003bff627230 */ /* 0x000fe40000004100 */
[----:B------:R-:W-:Y:S01]  /*1270*/  FMUL.FTZ R80, R80, R113 ;  /* 0x0000007150507220 */ /* 0x000fe20000410000 */
[----:B------:R-:W-:-:S02]  /*1280*/  HADD2.F32 R116, -RZ, R19.H1_H1 ;  /* 0x30000013ff747230 */ /* 0x000fc40000004100 */
[----:B------:R-:W-:Y:S01]  /*1290*/  FMUL.FTZ R82, R82, R113 ;  /* 0x0000007152527220 */ /* 0x000fe20000410000 */
[----:B------:R-:W-:Y:S02]  /*12a0*/  HADD2.F32 R97, -RZ, R56.H1_H1 ;  /* 0x30000038ff617230 */ /* 0x000fe40000004100 */
[----:B------:R-:W-:Y:S02]  /*12b0*/  HADD2.F32 R83, -RZ, R57.H1_H1 ;  /* 0x30000039ff537230 */ /* 0x000fe40000004100 */
[----:B------:R-:W-:Y:S01]  /*12c0*/  FFMA.FTZ R99, R99, R98, R116 ;  /* 0x0000006263637223 */ /* 0x000fe20000010074 */
        /* <DEDUP_REMOVED lines=9> */
.L_x_4720:
[----:B0----5:R-:W-:Y:S02]  /*1360*/  HADD2.F32 R4, -RZ, R80.H0_H0 ;  /* 0x20000050ff047230 */ /* 0x021fe40000004100 */
[----:B------:R-:W-:Y:S02]  /*1370*/  HADD2.F32 R90, -RZ, R82.H0_H0 ;  /* 0x20000052ff5a7230 */ /* 0x000fe40000004100 */
[----:B------:R-:W-:Y:S02]  /*1380*/  HADD2.F32 R116, -RZ, R83.H0_H0 ;  /* 0x20000053ff747230 */ /* 0x000fe40000004100 */
[-C--:B------:R-:W-:Y:S01]  /*1390*/  FMUL.FTZ R4, R4, R113.reuse ;  /* 0x0000007104047220 */ /* 0x080fe20000410000 */
[----:B------:R-:W-:Y:S02]  /*13a0*/  HADD2.F32 R5, -RZ, R56.H0_H0 ;  /* 0x20000038ff057230 */ /* 0x000fe40000004100 */
[----:B------:R-:W-:Y:S01]  /*13b0*/  FMUL.FTZ R90, R90, R113 ;  /* 0x000000715a5a7220 */ /* 0x000fe20000410000 */
[----:B------:R-:W-:-:S02]  /*13c0*/  HADD2.F32 R84, -RZ, R81.H0_H0 ;  /* 0x20000051ff547230 */ /* 0x000fc40000004100 */
[----:B------:R-:W-:Y:S01]  /*13d0*/  FMUL.FTZ R116, R116, R113 ;  /* 0x0000007174747220 */ /* 0x000fe20000410000 */
[----:B------:R-:W-:Y:S02]  /*13e0*/  HADD2.F32 R98, -RZ, R81.H1_H1 ;  /* 0x30000051ff627230 */ /* 0x000fe40000004100 */
[----:B------:R-:W-:Y:S01]  /*13f0*/  FMUL.FTZ R4, R4, R5 ;  /* 0x0000000504047220 */ /* 0x000fe20000410000 */
[----:B------:R-:W-:Y:S02]  /*1400*/  HADD2.F32 R15, -RZ, R58.H0_H0 ;  /* 0x2000003aff0f7230 */ /* 0x000fe40000004100 */
[-C--:B------:R-:W-:Y:S01]  /*1410*/  FMUL.FTZ R84, R84, R113.reuse ;  /* 0x0000007154547220 */ /* 0x080fe20000410000 */
[----:B------:R-:W-:Y:S02]  /*1420*/  HADD2.F32 R81, -RZ, R59.H0_H0 ;  /* 0x2000003bff517230 */ /* 0x000fe40000004100 */
[----:B------:R-:W-:Y:S01]  /*1430*/  FMUL.FTZ R98, R98, R113 ;  /* 0x0000007162627220 */ /* 0x000fe20000410000 */
[----:B------:R-:W-:-:S02]  /*1440*/  HADD2.F32 R80, -RZ, R80.H1_H1 ;  /* 0x30000050ff507230 */ /* 0x000fc40000004100 */
[----:B------:R-:W-:Y:S01]  /*1450*/  FMUL.FTZ R15, R90, R15 ;  /* 0x0000000f5a0f7220 */ /* 0x000fe20000410000 */
[----:B------:R-:W-:Y:S02]  /*1460*/  HADD2.F32 R82, -RZ, R82.H1_H1 ;  /* 0x30000052ff527230 */ /* 0x000fe40000004100 */
[----:B------:R-:W-:Y:S01]  /*1470*/  FMUL.FTZ R90, R116, R81 ;  /* 0x00000051745a7220 */ /* 0x000fe20000410000 */
[----:B------:R-:W-:Y:S02]  /*1480*/  HADD2.F32 R118, -RZ, R83.H1_H1 ;  /* 0x30000053ff767230 */ /* 0x000fe40000004100 */
[-C--:B------:R-:W-:Y:S01]  /*1490*/  FMUL.FTZ R80, R80, R113.reuse ;  /* 0x0000007150507220 */ /* 0x080fe20000410000 */
[--C-:B------:R-:W-:Y:S02]  /*14a0*/  HADD2.F32 R5, -RZ, R57.reuse.H0_H0 ;  /* 0x20000039ff057230 */ /* 0x100fe40000004100 */
[----:B------:R-:W-:Y:S01]  /*14b0*/  FMUL.FTZ R82, R82, R113 ;  /* 0x0000007152527220 */ /* 0x000fe20000410000 */
[----:B------:R-:W-:-:S02]  /*14c0*/  HADD2.F32 R81, -RZ, R57.H1_H1 ;  /* 0x30000039ff517230 */ /* 0x000fc40000004100 */
[----:B------:R-:W-:Y:S01]  /*14d0*/  FMUL.FTZ R118, R118, R113 ;  /* 0x0000007176767220 */ /* 0x000fe20000410000 */
[----:B------:R-:W-:Y:S02]  /*14e0*/  HADD2.F32 R83, -RZ, R58.H1_H1 ;  /* 0x3000003aff537230 */ /* 0x000fe40000004100 */
[----:B------:R-:W-:Y:S01]  /*14f0*/  FMUL.FTZ R5, R84, R5 ;  /* 0x0000000554057220 */ /* 0x000fe20000410000 */
[----:B------:R-:W-:Y:S02]  /*1500*/  HADD2.F32 R99, -RZ, R59.H1_H1 ;  /* 0x3000003bff637230 */ /* 0x000fe40000004100 */
[----:B------:R-:W-:Y:S01]  /*1510*/  FMUL.FTZ R98, R98, R81 ;  /* 0x0000005162627220 */ /* 0x000fe20000410000 */
[----:B------:R-:W-:Y:S02]  /*1520*/  HADD2.F32 R97, -RZ, R56.H1_H1 ;  /* 0x30000038ff617230 */ /* 0x000fe40000004100 */
[----:B------:R-:W-:Y:S01]  /*1530*/  FMUL.FTZ R84, R82, R83 ;  /* 0x0000005352547220 */ /* 0x000fe20000410000 */
[----:B------:R-:W-:Y:S01]  /*1540*/  FMUL.FTZ R99, R118, R99 ;  /* 0x0000006376637220 */ /* 0x000fe20000410000 */
[----:B------:R-:W-:Y:S01]  /*1550*/  F2FP.F16.F32.PACK_AB R81, R98, R5 ;  /* 0x000000056251723e */ /* 0x000fe200000000ff */
[----:B------:R-:W-:-:S02]  /*1560*/  FMUL.FTZ R97, R80, R97 ;  /* 0x0000006150617220 */ /* 0x000fc40000410000 */
[----:B------:R-:W-:Y:S02]  /*1570*/  F2FP.F16.F32.PACK_AB R82, R84, R15 ;  /* 0x0000000f5452723e */ /* 0x000fe400000000ff */
[----:B------:R-:W-:Y:S02]  /*1580*/  F2FP.F16.F32.PACK_AB R83, R99, R90 ;  /* 0x0000005a6353723e */ /* 0x000fe400000000ff */
[----:B------:R-:W-:-:S07]  /*1590*/  F2FP.F16.F32.PACK_AB R80, R97, R4 ;  /* 0x000000046150723e */ /* 0x000fce00000000ff */
.L_x_4721:
[----:B------:R-:W0:Y:S02]  /*15a0*/  LDC.64 R116, c[0x0][0x3a8] ;  /* 0x0000ea00ff747b82 */ /* 0x000e240000000a00 */
[C---:B0-----:R-:W-:Y:S01]  /*15b0*/  IMAD.WIDE.U32 R116, R114.reuse, 0x10, R116 ;  /* 0x0000001072747825 */ /* 0x041fe200078e0074 */
[----:B------:R-:W-:-:S04]  /*15c0*/  IADD3 R114, PT, PT, R114, 0x20, RZ ;  /* 0x0000002072727810 */ /* 0x000fc80007ffe0ff */
[----:B------:R0:W-:Y:S03]  /*15d0*/  STG.E.128 desc[UR6][R116.64], R80 ;  /* 0x0000005074007986 */ /* 0x0001e6000c101d06 */
.L_x_4719:
[----:B------:R-:W-:Y:S05]  /*15e0*/  BSYNC.RECONVERGENT B0 ;  /* 0x0000000000007941 */ /* 0x000fea0003800200 */
.L_x_4718:
        /* <DEDUP_REMOVED lines=37> */
[--C-:B------:R-:W-:Y:S02]  /*1840*/  HADD2.F32 R91, -RZ, R47.reuse.H0_H0 ;  /* 0x2000002fff5b7230 */ /* 0x100fe40000004100 */
[----:B------:R-:W-:Y:S02]  /*1850*/  HADD2.F32 R83, -RZ, R47.H1_H1 ;  /* 0x3000002fff537230 */ /* 0x000fe40000004100 */
[----:B------:R-:W-:Y:S01]  /*1860*/  FMUL.FTZ R102, R82, R113 ;  /* 0x0000007152667220 */ /* 0x000fe20000410000 */
[----:B------:R-:W-:Y:S02]  /*1870*/  HADD2.F32 R115, -RZ, R19.H1_H1 ;  /* 0x30000013ff737230 */ /* 0x000fe40000004100 */
[----:B------:R-:W-:Y:S01]  /*1880*/  FFMA.FTZ R91, R100, R91, R101 ;  /* 0x0000005b645b7223 */ /* 0x000fe20000010065 */
[----:B------:R-:W-:Y:S02]  /*1890*/  HADD2.F32 R80, -RZ, R80.H1_H1 ;  /* 0x30000050ff507230 */ /* 0x000fe40000004100 */
[----:B------:R-:W-:-:S02]  /*18a0*/  HADD2.F32 R82, -RZ, R81.H1_H1 ;  /* 0x30000051ff527230 */ /* 0x000fc40000004100 */
[----:B------:R-:W-:Y:S01]  /*18b0*/  FFMA.FTZ R102, R102, R83, R115 ;  /* 0x0000005366667223 */ /* 0x000fe20000010073 */
[----:B------:R-:W-:Y:S02]  /*18c0*/  HADD2.F32 R101, -RZ, R44.H1_H1 ;  /* 0x3000002cff657230 */ /* 0x000fe40000004100 */
[-C--:B------:R-:W-:Y:S01]  /*18d0*/  FMUL.FTZ R80, R80, R113.reuse ;  /* 0x0000007150507220 */ /* 0x080fe20000410000 */
[----:B------:R-:W-:Y:S02]  /*18e0*/  HADD2.F32 R81, -RZ, R45.H1_H1 ;  /* 0x3000002dff517230 */ /* 0x000fe40000004100 */
        /* <DEDUP_REMOVED lines=10> */
.L_x_4724:
[----:B0----5:R-:W-:Y:S02]  /*1990*/  HADD2.F32 R6, -RZ, R80.H0_H0 ;  /* 0x20000050ff067230 */ /* 0x021fe40000004100 */
[----:B------:R-:W-:Y:S02]  /*19a0*/  HADD2.F32 R7, -RZ, R44.H0_H0 ;  /* 0x2000002cff077230 */ /* 0x000fe40000004100 */
[--C-:B------:R-:W-:Y:S02]  /*19b0*/  HADD2.F32 R86, -RZ, R81.reuse.H0_H0 ;  /* 0x20000051ff567230 */ /* 0x100fe40000004100 */
[----:B------:R-:W-:Y:S01]  /*19c0*/  FMUL.FTZ R6, R6, R113 ;  /* 0x0000007106067220 */ /* 0x000fe20000410000 */
[----:B------:R-:W-:Y:S02]  /*19d0*/  HADD2.F32 R102, -RZ, R82.H0_H0 ;  /* 0x20000052ff667230 */ /* 0x000fe40000004100 */
[----:B------:R-:W-:Y:S02]  /*19e0*/  HADD2.F32 R80, -RZ, R80.H1_H1 ;  /* 0x30000050ff507230 */ /* 0x000fe40000004100 */
        /* <DEDUP_REMOVED lines=9> */
[----:B------:R-:W-:-:S02]  /*1a80*/  HADD2.F32 R7, -RZ, R45.H0_H0 ;  /* 0x2000002dff077230 */ /* 0x000fc40000004100 */
[-C--:B------:R-:W-:Y:S01]  /*1a90*/  FMUL.FTZ R116, R116, R113.reuse ;  /* 0x0000007174747220 */ /* 0x080fe20000410000 */
[--C-:B------:R-:W-:Y:S02]  /*1aa0*/  HADD2.F32 R85, -RZ, R46.reuse.H0_H0 ;  /* 0x2000002eff557230 */ /* 0x100fe40000004100 */
[-C--:B------:R-:W-:Y:S01]  /*1ab0*/  FMUL.FTZ R118, R118, R113.reuse ;  /* 0x0000007176767220 */ /* 0x080fe20000410000 */
[----:B------:R-:W-:Y:S02]  /*1ac0*/  HADD2.F32 R91, -RZ, R47.H0_H0 ;  /* 0x2000002fff5b7230 */ /* 0x000fe40000004100 */
[----:B------:R-:W-:Y:S01]  /*1ad0*/  FMUL.FTZ R80, R80, R113 ;  /* 0x0000007150507220 */ /* 0x000fe20000410000 */
[----:B------:R-:W-:Y:S02]  /*1ae0*/  HADD2.F32 R81, -RZ, R45.H1_H1 ;  /* 0x3000002dff517230 */ /* 0x000fe40000004100 */
[----:B------:R-:W-:Y:S01]  /*1af0*/  FMUL.FTZ R7, R86, R7 ;  /* 0x0000000756077220 */ /* 0x000fe20000410000 */
[----:B------:R-:W-:-:S02]  /*1b00*/  HADD2.F32 R83, -RZ, R46.H1_H1 ;  /* 0x3000002eff537230 */ /* 0x000fc40000004100 */
[----:B------:R-:W-:Y:S01]  /*1b10*/  FMUL.FTZ R85, R102, R85 ;  /* 0x0000005566557220 */ /* 0x000fe20000410000 */
[----:B------:R-:W-:Y:S02]  /*1b20*/  HADD2.F32 R115, -RZ, R47.H1_H1 ;  /* 0x3000002fff737230 */ /* 0x000fe40000004100 */
[----:B------:R-:W-:Y:S01]  /*1b30*/  FMUL.FTZ R91, R116, R91 ;  /* 0x0000005b745b7220 */ /* 0x000fe20000410000 */
[----:B------:R-:W-:Y:S02]  /*1b40*/  HADD2.F32 R101, -RZ, R44.H1_H1 ;  /* 0x3000002cff657230 */ /* 0x000fe40000004100 */
[----:B------:R-:W-:Y:S01]  /*1b50*/  FMUL.FTZ R86, R82, R83 ;  /* 0x0000005352567220 */ /* 0x000fe20000410000 */
[----:B------:R-:W-:Y:S01]  /*1b60*/  FMUL.FTZ R100, R100, R81 ;  /* 0x0000005164647220 */ /* 0x000fe20000410000 */
[----:B------:R-:W-:Y:S01]  /*1b70*/  FMUL.FTZ R102, R118, R115 ;  /* 0x0000007376667220 */ /* 0x000fe20000410000 */
[----:B------:R-:W-:Y:S02]  /*1b80*/  FMUL.FTZ R101, R80, R101 ;  /* 0x0000006550657220 */ /* 0x000fe40000410000 */
[----:B------:R-:W-:-:S02]  /*1b90*/  F2FP.F16.F32.PACK_AB R82, R86, R85 ;  /* 0x000000555652723e */ /* 0x000fc400000000ff */
[----:B------:R-:W-:Y:S02]  /*1ba0*/  F2FP.F16.F32.PACK_AB R83, R102, R91 ;  /* 0x0000005b6653723e */ /* 0x000fe400000000ff */
[----:B------:R-:W-:Y:S02]  /*1bb0*/  F2FP.F16.F32.PACK_AB R81, R100, R7 ;  /* 0x000000076451723e */ /* 0x000fe400000000ff */
[----:B------:R-:W-:-:S07]  /*1bc0*/  F2FP.F16.F32.PACK_AB R80, R101, R6 ;  /* 0x000000066550723e */ /* 0x000fce00000000ff */
.L_x_4725:
[----:B------:R-:W0:Y:S02]  /*1bd0*/  LDC.64 R116, c[0x0][0x3a8] ;  /* 0x0000ea00ff747b82 */ /* 0x000e240000000a00 */
[C---:B0-----:R-:W-:Y:S01]  /*1be0*/  IMAD.WIDE.U32 R116, R114.reuse, 0x10, R116 ;  /* 0x0000001072747825 */ /* 0x041fe200078e0074 */
[----:B------:R-:W-:-:S04]  /*1bf0*/  IADD3 R114, PT, PT, R114, 0x20, RZ ;  /* 0x0000002072727810 */ /* 0x000fc80007ffe0ff */
[----:B------:R0:W-:Y:S03]  /*1c00*/  STG.E.128 desc[UR6][R116.64], R80 ;  /* 0x0000005074007986 */ /* 0x0001e6000c101d06 */
.L_x_4723:
[----:B------:R-:W-:Y:S05]  /*1c10*/  BSYNC.RECONVERGENT B0 ;  /* 0x0000000000007941 */ /* 0x000fea0003800200 */
.L_x_4722:
        /* <DEDUP_REMOVED lines=32> */
[--C-:B------:R-:W-:Y:S02]  /*1e20*/  HADD2.F32 R92, -RZ, R83.reuse.H0_H0 ;  /* 0x20000053ff5c7230 */ /* 0x100fe40000004100 */
[----:B------:R-:W-:Y:S02]  /*1e30*/  HADD2.F32 R80, -RZ, R80.H1_H1 ;  /* 0x30000050ff507230 */ /* 0x000fe40000004100 */
[----:B------:R-:W-:Y:S01]  /*1e40*/  FFMA.FTZ R88, R82, R103, R115 ;  /* 0x0000006752587223 */ /* 0x000fe20000010073 */
[----:B------:R-:W-:-:S02]  /*1e50*/  HADD2.F32 R82, -RZ, R83.H1_H1 ;  /* 0x30000053ff527230 */ /* 0x000fc40000004100 */
[-C--:B------:R-:W-:Y:S01]  /*1e60*/  FMUL.FTZ R92, R92, R113.reuse ;  /* 0x000000715c5c7220 */ /* 0x080fe20000410000 */
[----:B------:R-:W-:Y:S02]  /*1e70*/  HADD2.F32 R83, -RZ, R35.H0_H0 ;  /* 0x20000023ff537230 */ /* 0x000fe40000004100 */
[-C--:B------:R-:W-:Y:S01]  /*1e80*/  FMUL.FTZ R80, R80, R113.reuse ;  /* 0x0000007150507220 */ /* 0x080fe20000410000 */
[----:B------:R-:W-:Y:S02]  /*1e90*/  HADD2.F32 R103, -RZ, R19.H0_H0 ;  /* 0x20000013ff677230 */ /* 0x000fe40000004100 */
[----:B------:R-:W-:Y:S01]  /*1ea0*/  FMUL.FTZ R105, R82, R113 ;  /* 0x0000007152697220 */ /* 0x000fe20000410000 */
[----:B------:R-:W-:Y:S02]  /*1eb0*/  HADD2.F32 R82, -RZ, R81.H1_H1 ;  /* 0x30000051ff527230 */ /* 0x000fe40000004100 */
[----:B------:R-:W-:Y:S02]  /*1ec0*/  HADD2.F32 R104, -RZ, R35.H1_H1 ;  /* 0x30000023ff687230 */ /* 0x000fe40000004100 */
[----:B------:R-:W-:Y:S01]  /*1ed0*/  FFMA.FTZ R92, R92, R83, R103 ;  /* 0x000000535c5c7223 */ /* 0x000fe20000010067 */
        /* <DEDUP_REMOVED lines=14> */
.L_x_4728:
        /* <DEDUP_REMOVED lines=36> */
.L_x_4729:
[----:B------:R-:W0:Y:S02]  /*2200*/  LDC.64 R116, c[0x0][0x3a8] ;  /* 0x0000ea00ff747b82 */ /* 0x000e240000000a00 */
[C---:B0-----:R-:W-:Y:S01]  /*2210*/  IMAD.WIDE.U32 R116, R114.reuse, 0x10, R116 ;  /* 0x0000001072747825 */ /* 0x041fe200078e0074 */
[----:B------:R-:W-:-:S04]  /*2220*/  IADD3 R114, PT, PT, R114, 0x20, RZ ;  /* 0x0000002072727810 */ /* 0x000fc80007ffe0ff */
[----:B------:R0:W-:Y:S03]  /*2230*/  STG.E.128 desc[UR6][R116.64], R80 ;  /* 0x0000005074007986 */ /* 0x0001e6000c101d06 */
.L_x_4727:
[----:B------:R-:W-:Y:S05]  /*2240*/  BSYNC.RECONVERGENT B0 ;  /* 0x0000000000007941 */ /* 0x000fea0003800200 */
.L_x_4726:
[----:B------:R-:W-:Y:S01]  /*2250*/  ISETP.GE.U32.AND P1, PT, R0, 0xa0, PT ;  /* 0x000000a00000780c */ /* 0x000fe20003f26070 */
[----:B------:R-:W-:-:S12]  /*2260*/  BSSY.RECONVERGENT B0, `(.L_x_4730) ;  /* 0x000005f000007945 */ /* 0x000fd80003800200 */
[----:B------:R-:W-:Y:S05]  /*2270*/  @!P1 BRA `(.L_x_4731) ;  /* 0x0000000400749947 */ /* 0x000fea0003800000 */
        /* <DEDUP_REMOVED lines=18> */
[----:B------:R-:W-:Y:S02]  /*23a0*/  HADD2.F32 R108, -RZ, R82.H0_H0 ;  /* 0x20000052ff6c7230 */ /* 0x000fe40000004100 */
[----:B------:R-:W-:Y:S02]  /*23b0*/  HADD2.F32 R110, -RZ, R83.H0_H0 ;  /* 0x20000053ff6e7230 */ /* 0x000fe40000004100 */
[----:B------:R-:W-:Y:S01]  /*23c0*/  FFMA.FTZ R11, R106, R107, R111 ;  /* 0x0000006b6a0b7223 */ /* 0x000fe2000001006f */
[----:B------:R-:W-:Y:S02]  /*23d0*/  HADD2.F32 R106, -RZ, R81.H1_H1 ;  /* 0x30000051ff6a7230 */ /* 0x000fe40000004100 */
[----:B------:R-:W-:Y:S01]  /*23e0*/  FMUL.FTZ R108, R108, R113 ;  /* 0x000000716c6c7220 */ /* 0x000fe20000410000 */
[----:B------:R-:W-:-:S02]  /*23f0*/  HADD2.F32 R81, -RZ, R22.H0_H0 ;  /* 0x20000016ff517230 */ /* 0x000fc40000004100 */
[-C--:B------:R-:W-:Y:S01]  /*2400*/  FMUL.FTZ R110, R110, R113.reuse ;  /* 0x000000716e6e7220 */ /* 0x080fe20000410000 */
[----:B------:R-:W-:Y:S02]  /*2410*/  HADD2.F32 R107, -RZ, R18.H0_H0 ;  /* 0x20000012ff6b7230 */ /* 0x000fe40000004100 */
[----:B------:R-:W-:Y:S01]  /*2420*/  FMUL.FTZ R106, R106, R113 ;  /* 0x000000716a6a7220 */ /* 0x000fe20000410000 */
[----:B------:R-:W-:Y:S02]  /*2430*/  HADD2.F32 R116, -RZ, R83.H1_H1 ;  /* 0x30000053ff747230 */ /* 0x000fe40000004100 */
[----:B------:R-:W-:Y:S02]  /*2440*/  HADD2.F32 R80, -RZ, R80.H1_H1 ;  /* 0x30000050ff507230 */ /* 0x000fe40000004100 */
        /* <DEDUP_REMOVED lines=11> */
[----:B------:R-:W-:-:S02]  /*2500*/  HADD2.F32 R81, -RZ, R21.H1_H1 ;  /* 0x30000015ff517230 */ /* 0x000fc40000004100 */
[----:B------:R-:W-:Y:S01]  /*2510*/  FFMA.FTZ R111, R116, R111, R109 ;  /* 0x0000006f746f7223 */ /* 0x000fe2000001006d */
[----:B------:R-:W-:Y:S02]  /*2520*/  HADD2.F32 R109, -RZ, R22.H1_H1 ;  /* 0x30000016ff6d7230 */ /* 0x000fe40000004100 */
[----:B------:R-:W-:Y:S02]  /*2530*/  HADD2.F32 R113, -RZ, R18.H1_H1 ;  /* 0x30000012ff717230 */ /* 0x000fe40000004100 */
[----:B------:R-:W-:Y:S02]  /*2540*/  HADD2.F32 R83, -RZ, R17.H1_H1 ;  /* 0x30000011ff537230 */ /* 0x000fe40000004100 */
[----:B------:R-:W-:Y:S02]  /*2550*/  HADD2.F32 R116, -RZ, R16.H1_H1 ;  /* 0x30000010ff747230 */ /* 0x000fe40000004100 */
[----:B------:R-:W-:Y:S01]  /*2560*/  FFMA.FTZ R109, R82, R109, R113 ;  /* 0x0000006d526d7223 */ /* 0x000fe20000010071 */
[----:B------:R-:W-:Y:S01]  /*2570*/  FFMA.FTZ R106, R106, R81, R83 ;  /* 0x000000516a6a7223 */ /* 0x000fe20000010053 */
[----:B------:R-:W-:Y:S01]  /*2580*/  F2FP.F16.F32.PACK_AB R83, R111, R110 ;  /* 0x0000006e6f53723e */ /* 0x000fe200000000ff */
[----:B------:R-:W-:-:S02]  /*2590*/  FFMA.FTZ R107, R107, R80, R116 ;  /* 0x000000506b6b7223 */ /* 0x000fc40000010074 */
[----:B------:R-:W-:Y:S02]  /*25a0*/  F2FP.F16.F32.PACK_AB R82, R109, R108 ;  /* 0x0000006c6d52723e */ /* 0x000fe400000000ff */
[----:B------:R-:W-:Y:S02]  /*25b0*/  F2FP.F16.F32.PACK_AB R81, R106, R11 ;  /* 0x0000000b6a51723e */ /* 0x000fe400000000ff */
[----:B------:R-:W-:Y:S01]  /*25c0*/  F2FP.F16.F32.PACK_AB R80, R107, R10 ;  /* 0x0000000a6b50723e */ /* 0x000fe200000000ff */
[----:B------:R-:W-:Y:S06]  /*25d0*/  BRA `(.L_x_4733) ;  /* 0x0000000000907947 */ /* 0x000fec0003800000 */
.L_x_4732:
[--C-:B0----5:R-:W-:Y:S02]  /*25e0*/  HADD2.F32 R10, -RZ, R80.reuse.H0_H0 ;  /* 0x20000050ff0a7230 */ /* 0x121fe40000004100 */
[----:B------:R-:W-:Y:S02]  /*25f0*/  HADD2.F32 R80, -RZ, R80.H1_H1 ;  /* 0x30000050ff507230 */ /* 0x000fe40000004100 */
[--C-:B------:R-:W-:Y:S02]  /*2600*/  HADD2.F32 R106, -RZ, R81.reuse.H0_H0 ;  /* 0x20000051ff6a7230 */ /* 0x100fe40000004100 */
[-C--:B------:R-:W-:Y:S01]  /*2610*/  FMUL.FTZ R10, R10, R113.reuse ;  /* 0x000000710a0a7220 */ /* 0x080fe20000410000 */
[----:B------:R-:W-:Y:S02]  /*2620*/  HADD2.F32 R110, -RZ, R82.H0_H0 ;  /* 0x20000052ff6e7230 */ /* 0x000fe40000004100 */
[----:B------:R-:W-:Y:S01]  /*2630*/  FMUL.FTZ R107, R80, R113 ;  /* 0x00000071506b7220 */ /* 0x000fe20000410000 */
[----:B------:R-:W-:-:S02]  /*2640*/  HADD2.F32 R108, -RZ, R81.H1_H1 ;  /* 0x30000051ff6c7230 */ /* 0x000fc40000004100 */
[-C--:B------:R-:W-:Y:S01]  /*2650*/  FMUL.FTZ R80, R106, R113.reuse ;  /* 0x000000716a507220 */ /* 0x080fe20000410000 */
[--C-:B------:R-:W-:Y:S02]  /*2660*/  HADD2.F32 R116, -RZ, R83.reuse.H0_H0 ;  /* 0x20000053ff747230 */ /* 0x100fe40000004100 */
[-C--:B------:R-:W-:Y:S01]  /*2670*/  FMUL.FTZ R110, R110, R113.reuse ;  /* 0x000000716e6e7220 */ /* 0x080fe20000410000 */
[----:B------:R-:W-:Y:S02]  /*2680*/  HADD2.F32 R118, -RZ, R83.H1_H1 ;  /* 0x30000053ff767230 */ /* 0x000fe40000004100 */
[-C--:B------:R-:W-:Y:S01]  /*2690*/  FMUL.FTZ R106, R108, R113.reuse ;  /* 0x000000716c6a7220 */ /* 0x080fe20000410000 */
[----:B------:R-:W-:Y:S02]  /*26a0*/  HADD2.F32 R11, -RZ, R20.H0_H0 ;  /* 0x20000014ff0b7230 */ /* 0x000fe40000004100 */
[----:B------:R-:W-:Y:S01]  /*26b0*/  FMUL.FTZ R116, R116, R113 ;  /* 0x0000007174747220 */ /* 0x000fe20000410000 */
[----:B------:R-:W-:-:S02]  /*26c0*/  HADD2.F32 R81, -RZ, R21.H0_H0 ;  /* 0x20000015ff517230 */ /* 0x000fc40000004100 */
[----:B------:R-:W-:Y:S01]  /*26d0*/  FMUL.FTZ R118, R118, R113 ;  /* 0x0000007176767220 */ /* 0x000fe20000410000 */
[----:B------:R-:W-:Y:S02]  /*26e0*/  HADD2.F32 R83, -RZ, R22.H0_H0 ;  /* 0x20000016ff537230 */ /* 0x000fe40000004100 */
[----:B------:R-:W-:Y:S01]  /*26f0*/  FMUL.FTZ R10, R10, R11 ;  /* 0x0000000b0a0a7220 */ /* 0x000fe20000410000 */
[----:B------:R-:W-:Y:S02]  /*2700*/  HADD2.F32 R82, -RZ, R82.H1_H1 ;  /* 0x30000052ff527230 */ /* 0x000fe40000004100 */
[----:B------:R-:W-:Y:S01]  /*2710*/  FMUL.FTZ R11, R80, R81 ;  /* 0x00000051500b7220 */ /* 0x000fe20000410000 */
[--C-:B------:R-:W-:Y:S02]  /*2720*/  HADD2.F32 R111, -RZ, R23.reuse.H1_H1 ;  /* 0x30000017ff6f7230 */ /* 0x100fe40000004100 */
        /* <DEDUP_REMOVED lines=15> */
.L_x_4733:
[----:B------:R-:W0:Y:S02]  /*2820*/  LDC.64 R116, c[0x0][0x3a8] ;  /* 0x0000ea00ff747b82 */ /* 0x000e240000000a00 */
[----:B0-----:R-:W-:-:S05]  /*2830*/  IMAD.WIDE.U32 R116, R114, 0x10, R116 ;  /* 0x0000001072747825 */ /* 0x001fca00078e0074 */
[----:B------:R1:W-:Y:S02]  /*2840*/  STG.E.128 desc[UR6][R116.64], R80 ;  /* 0x0000005074007986 */ /* 0x0003e4000c101d06 */
.L_x_4731:
[----:B------:R-:W-:Y:S05]  /*2850*/  BSYNC.RECONVERGENT B0 ;  /* 0x0000000000007941 */ /* 0x000fea0003800200 */
.L_x_4730:
[----:B01----:R-:W-:Y:S01]  /*2860*/  FADD.FTZ R81, RZ, R3 ;  /* 0x00000003ff517221 */ /* 0x003fe20000010000 */
        /* <DEDUP_REMOVED lines=150> */
.L_x_4757:
[----:B------:R-:W-:Y:S01]  /*31d0*/  LOP3.LUT P3, RZ, R112, 0x1f, RZ, 0xc0, !PT ;  /* 0x0000001f70ff7812 */ /* 0x000fe2000786c0ff */
[----:B------:R-:W-:Y:S01]  /*31e0*/  FMUL.FTZ R112, R115, R115 ;  /* 0x0000007373707220 */ /* 0x000fe20000410000 */
[----:B------:R-:W-:Y:S01]  /*31f0*/  ISETP.NE.AND P2, PT, RZ, UR10, PT ;  /* 0x0000000aff007c0c */ /* 0x000fe2000bf45270 */
[----:B01----:R-:W-:Y:S01]  /*3200*/  FADD.FTZ R114, R114, R117 ;  /* 0x0000007572727221 */ /* 0x003fe20000010000 */
[----:B------:R-:W-:Y:S02]  /*3210*/  BSSY.RECONVERGENT B0, `(.L_x_4735) ;  /* 0x000003d000007945 */ /* 0x000fe40003800200 */
[----:B------:R-:W-:Y:S01]  /*3220*/  FSEL R112, R112, RZ, P2 ;  /* 0x000000ff70707208 */ /* 0x000fe20001000000 */
[----:B------:R-:W-:-:S04]  /*3230*/  FFMA.FTZ R113, R114, R113, UR11 ;  /* 0x0000000b72717e23 */ /* 0x000fc80008010071 */
[----:B------:R-:W-:Y:S01]  /*3240*/  FADD.FTZ R113, R113, R112 ;  /* 0x0000007071717221 */ /* 0x000fe20000010000 */
[----:B------:R-:W-:Y:S01]  /*3250*/  FSEL R112, R115, RZ, !P2 ;  /* 0x000000ff73707208 */ /* 0x000fe20005000000 */
        /* <DEDUP_REMOVED lines=8> */
[--C-:B0-----:R-:W-:Y:S01]  /*32e0*/  FADD.FTZ R80, R3, -R112.reuse ;  /* 0x8000007003507221 */ /* 0x101fe20000010000 */
[----:B-----5:R-:W-:Y:S02]  /*32f0*/  HADD2.F32 R81, -RZ, R76.H0_H0 ;  /* 0x2000004cff517230 */ /* 0x020fe40000004100 */
[--C-:B------:R-:W-:Y:S01]  /*3300*/  FADD.FTZ R82, R12, -R112.reuse ;  /* 0x800000700c527221 */ /* 0x100fe20000010000 */
[----:B------:R-:W-:Y:S02]  /*3310*/  HADD2.F32 R83, -RZ, R72.H0_H0 ;  /* 0x20000048ff537230 */ /* 0x000fe40000004100 */
[C---:B------:R-:W-:Y:S01]  /*3320*/  FMUL.FTZ R80, R113.reuse, R80 ;  /* 0x0000005071507220 */ /* 0x040fe20000410000 */
[----:B------:R-:W-:Y:S02]  /*3330*/  HADD2.F32 R114, -RZ, R77.H0_H0 ;  /* 0x2000004dff727230 */ /* 0x000fe40000004100 */
[----:B------:R-:W-:Y:S02]  /*3340*/  HADD2.F32 R116, -RZ, R73.H0_H0 ;  /* 0x20000049ff747230 */ /* 0x000fe40000004100 */
[----:B------:R-:W-:Y:S01]  /*3350*/  FFMA.FTZ R80, R80, R81, R83 ;  /* 0x0000005150507223 */ /* 0x000fe20000010053 */
[----:B------:R-:W-:Y:S01]  /*3360*/  FMUL.FTZ R81, R113, R82 ;  /* 0x0000005271517220 */ /* 0x000fe20000410000 */
[----:B------:R-:W-:Y:S01]  /*3370*/  FADD.FTZ R82, R93, -R112 ;  /* 0x800000705d527221 */ /* 0x000fe20000010000 */
[----:B------:R-:W-:-:S02]  /*3380*/  HADD2.F32 R83, -RZ, R77.H1_H1 ;  /* 0x3000004dff537230 */ /* 0x000fc40000004100 */
[----:B------:R-:W-:Y:S02]  /*3390*/  HADD2.F32 R115, -RZ, R73.H1_H1 ;  /* 0x30000049ff737230 */ /* 0x000fe40000004100 */
[----:B------:R-:W-:Y:S01]  /*33a0*/  FMUL.FTZ R82, R113, R82 ;  /* 0x0000005271527220 */ /* 0x000fe20000410000 */
[----:B------:R-:W-:Y:S01]  /*33b0*/  FFMA.FTZ R81, R81, R114, R116 ;  /* 0x0000007251517223 */ /* 0x000fe20000010074 */
[----:B------:R-:W-:Y:S01]  /*33c0*/  FADD.FTZ R114, R13, -R112 ;  /* 0x800000700d727221 */ /* 0x000fe20000010000 */
[--C-:B------:R-:W-:Y:S02]  /*33d0*/  HADD2.F32 R117, -RZ, R78.reuse.H1_H1 ;  /* 0x3000004eff757230 */ /* 0x100fe40000004100 */
[----:B------:R-:W-:Y:S01]  /*33e0*/  FFMA.FTZ R116, R82, R83, R115 ;  /* 0x0000005352747223 */ /* 0x000fe20000010073 */
[----:B------:R-:W-:Y:S02]  /*33f0*/  HADD2.F32 R83, -RZ, R78.H0_H0 ;  /* 0x2000004eff537230 */ /* 0x000fe40000004100 */
[----:B------:R-:W-:Y:S01]  /*3400*/  FMUL.FTZ R82, R113, R114 ;  /* 0x0000007271527220 */ /* 0x000fe20000410000 */
[----:B------:R-:W-:-:S02]  /*3410*/  HADD2.F32 R115, -RZ, R74.H0_H0 ;  /* 0x2000004aff737230 */ /* 0x000fc40000004100 */
[----:B------:R-:W-:Y:S01]  /*3420*/  FADD.FTZ R114, R14, -R112 ;  /* 0x800000700e727221 */ /* 0x000fe20000010000 */
[--C-:B------:R-:W-:Y:S01]  /*3430*/  HADD2.F32 R118, -RZ, R75.reuse.H0_H0 ;  /* 0x2000004bff767230 */ /* 0x100fe20000004100 */
[----:B------:R-:W-:Y:S01]  /*3440*/  F2FP.F16.F32.PACK_AB R81, R116, R81 ;  /* 0x000000517451723e */ /* 0x000fe200000000ff */
[----:B------:R-:W-:Y:S02]  /*3450*/  HADD2.F32 R119, -RZ, R75.H1_H1 ;  /* 0x3000004bff777230 */ /* 0x000fe40000004100 */
[----:B------:R-:W-:Y:S01]  /*3460*/  FFMA.FTZ R82, R82, R83, R115 ;  /* 0x0000005352527223 */ /* 0x000fe20000010073 */
[----:B------:R-:W-:Y:S02]  /*3470*/  HADD2.F32 R83, -RZ, R74.H1_H1 ;  /* 0x3000004aff537230 */ /* 0x000fe40000004100 */
[----:B------:R-:W-:Y:S01]  /*3480*/  FMUL.FTZ R114, R113, R114 ;  /* 0x0000007271727220 */ /* 0x000fe20000410000 */
[----:B------:R-:W-:Y:S02]  /*3490*/  HADD2.F32 R115, -RZ, R79.H1_H1 ;  /* 0x3000004fff737230 */ /* 0x000fe40000004100 */
[----:B------:R-:W-:-:S02]  /*34a0*/  HADD2.F32 R121, -RZ, R72.H1_H1 ;  /* 0x30000048ff797230 */ /* 0x000fc40000004100 */
[----:B------:R-:W-:Y:S01]  /*34b0*/  FFMA.FTZ R117, R114, R117, R83 ;  /* 0x0000007572757223 */ /* 0x000fe20000010053 */
[----:B------:R-:W-:-:S04]  /*34c0*/  FADD.FTZ R114, R95, -R112 ;  /* 0x800000705f727221 */ /* 0x000fc80000010000 */
[----:B------:R-:W-:Y:S01]  /*34d0*/  FMUL.FTZ R83, R113, R114 ;  /* 0x0000007271537220 */ /* 0x000fe20000410000 */
[----:B------:R-:W-:Y:S01]  /*34e0*/  HADD2.F32 R114, -RZ, R79.H0_H0 ;  /* 0x2000004fff727230 */ /* 0x000fe20000004100 */
[----:B------:R-:W-:-:S04]  /*34f0*/  F2FP.F16.F32.PACK_AB R82, R117, R82 ;  /* 0x000000527552723e */ /* 0x000fc800000000ff */
[----:B------:R-:W-:Y:S01]  /*3500*/  FFMA.FTZ R83, R83, R114, R118 ;  /* 0x0000007253537223 */ /* 0x000fe20000010076 */
[--C-:B------:R-:W-:Y:S01]  /*3510*/  FADD.FTZ R114, R96, -R112.reuse ;  /* 0x8000007060727221 */ /* 0x100fe20000010000 */
[----:B------:R-:W-:-:S03]  /*3520*/  FADD.FTZ R118, R94, -R112 ;  /* 0x800000705e767221 */ /* 0x000fc60000010000 */
[C---:B------:R-:W-:Y:S01]  /*3530*/  FMUL.FTZ R114, R113.reuse, R114 ;  /* 0x0000007271727220 */ /* 0x040fe20000410000 */
[----:B------:R-:W-:-:S03]  /*3540*/  FMUL.FTZ R118, R113, R118 ;  /* 0x0000007671767220 */ /* 0x000fc60000410000 */
[----:B------:R-:W-:Y:S01]  /*3550*/  FFMA.FTZ R120, R114, R115, R119 ;  /* 0x0000007372787223 */ /* 0x000fe20000010077 */
[----:B------:R-:W-:Y:S01]  /*3560*/  HADD2.F32 R119, -RZ, R76.H1_H1 ;  /* 0x3000004cff777230 */ /* 0x000fe20000004100 */
[----:B------:R-:W0:Y:S03]  /*3570*/  LDC.64 R114, c[0x0][0x428] ;  /* 0x00010a00ff727b82 */ /* 0x000e260000000a00 */
[----:B------:R-:W-:Y:S01]  /*3580*/  F2FP.F16.F32.PACK_AB R83, R120, R83 ;  /* 0x000000537853723e */ /* 0x000fe200000000ff */
[----:B------:R-:W-:-:S05]  /*3590*/  FFMA.FTZ R119, R118, R119, R121 ;  /* 0x0000007776777223 */ /* 0x000fca0000010079 */
[----:B------:R-:W-:Y:S01]  /*35a0*/  F2FP.F16.F32.PACK_AB R80, R119, R80 ;  /* 0x000000507750723e */ /* 0x000fe200000000ff */
[C---:B0-----:R-:W-:Y:S01]  /*35b0*/  IMAD.WIDE.U32 R114, R89.reuse, 0x10, R114 ;  /* 0x0000001059727825 */ /* 0x041fe200078e0072 */
[----:B------:R-:W-:-:S04]  /*35c0*/  IADD3 R89, PT, PT, R89, 0x20, RZ ;  /* 0x0000002059597810 */ /* 0x000fc80007ffe0ff */
[----:B------:R1:W-:Y:S03]  /*35d0*/  STG.E.128 desc[UR6][R114.64], R80 ;  /* 0x0000005072007986 */ /* 0x0003e6000c101d06 */
.L_x_4736:
[----:B------:R-:W-:Y:S05]  /*35e0*/  BSYNC.RECONVERGENT B0 ;  /* 0x0000000000007941 */ /* 0x000fea0003800200 */
.L_x_4735:
[----:B------:R-:W-:Y:S01]  /*35f0*/  ISETP.GE.U32.AND P0, PT, R0, 0x40, PT ;  /* 0x000000400000780c */ /* 0x000fe20003f06070 */
[----:B------:R-:W-:-:S12]  /*3600*/  BSSY.RECONVERGENT B0, `(.L_x_4737) ;  /* 0x0000032000007945 */ /* 0x000fd80003800200 */
[----:B------:R-:W-:Y:S05]  /*3610*/  @!P0 BRA `(.L_x_4738) ;  /* 0x0000000000c08947 */ /* 0x000fea0003800000 */
[--C-:B01----:R-:W-:Y:S01]  /*3620*/  FADD.FTZ R80, R4, -R112.reuse ;  /* 0x8000007004507221 */ /* 0x103fe20000010000 */
        /* <DEDUP_REMOVED lines=47> */
.L_x_4738:
[----:B------:R-:W-:Y:S05]  /*3920*/  BSYNC.RECONVERGENT B0 ;  /* 0x0000000000007941 */ /* 0x000fea0003800200 */
.L_x_4737:
[----:B------:R-:W-:Y:S01]  /*3930*/  ISETP.GE.U32.AND P0, PT, R0, 0x60, PT ;  /* 0x000000600000780c */ /* 0x000fe20003f06070 */
[----:B------:R-:W-:-:S12]  /*3940*/  BSSY.RECONVERGENT B0, `(.L_x_4739) ;  /* 0x0000032000007945 */ /* 0x000fd80003800200 */
[----:B------:R-:W-:Y:S05]  /*3950*/  @!P0 BRA `(.L_x_4740) ;  /* 0x0000000000c08947 */ /* 0x000fea0003800000 */
[--C-:B012---:R-:W-:Y:S01]  /*3960*/  FADD.FTZ R80, R6, -R112.reuse ;  /* 0x8000007006507221 */ /* 0x107fe20000010000 */
        /* <DEDUP_REMOVED lines=47> */
.L_x_4740:
[----:B------:R-:W-:Y:S05]  /*3c60*/  BSYNC.RECONVERGENT B0 ;  /* 0x0000000000007941 */ /* 0x000fea0003800200 */
.L_x_4739:
[----:B------:R-:W-:Y:S01]  /*3c70*/  ISETP.GE.U32.AND P0, PT, R0, 0x80, PT ;  /* 0x000000800000780c */ /* 0x000fe20003f06070 */
[----:B------:R-:W-:-:S12]  /*3c80*/  BSSY.RECONVERGENT B0, `(.L_x_4741) ;  /* 0x0000032000007945 */ /* 0x000fd80003800200 */
[----:B------:R-:W-:Y:S05]  /*3c90*/  @!P0 BRA `(.L_x_4742) ;  /* 0x0000000000c08947 */ /* 0x000fea0003800000 */
[--C-:B0123--:R-:W-:Y:S01]  /*3ca0*/  FADD.FTZ R80, R8, -R112.reuse ;  /* 0x8000007008507221 */ /* 0x10ffe20000010000 */
        /* <DEDUP_REMOVED lines=47> */
.L_x_4742:
[----:B------:R-:W-:Y:S05]  /*3fa0*/  BSYNC.RECONVERGENT B0 ;  /* 0x0000000000007941 */ /* 0x000fea0003800200 */
.L_x_4741:
[----:B------:R-:W-:Y:S04]  /*3fb0*/  BSSY.RECONVERGENT B0, `(.L_x_4743) ;  /* 0x0000031000007945 */ /* 0x000fe80003800200 */
[----:B------:R-:W-:Y:S05]  /*3fc0*/  @!P1 BRA `(.L_x_4744) ;  /* 0x0000000000bc9947 */ /* 0x000fea0003800000 */
[--C-:B01234-:R-:W-:Y:S01]  /*3fd0*/  FADD.FTZ R80, R10, -R112.reuse ;  /* 0x800000700a507221 */ /* 0x11ffe20000010000 */
        /* <DEDUP_REMOVED lines=20> */
[----:B------:R-:W-:Y:S01]  /*4120*/  HADD2.F32 R118, -RZ, R27.H0_H0 ;  /* 0x2000001bff767230 */ /* 0x000fe20000004100 */
[----:B------:R-:W-:Y:S01]  /*4130*/  F2FP.F16.F32.PACK_AB R81, R116, R81 ;  /* 0x000000517451723e */ /* 0x000fe200000000ff */
[----:B------:R-:W-:Y:S02]  /*4140*/  HADD2.F32 R119, -RZ, R31.H1_H1 ;  /* 0x3000001fff777230 */ /* 0x000fe40000004100 */
[----:B------:R-:W-:Y:S01]  /*4150*/  FFMA.FTZ R82, R82, R83, R115 ;  /* 0x0000005352527223 */ /* 0x000fe20000010073 */
[----:B------:R-:W-:Y:S02]  /*4160*/  HADD2.F32 R83, -RZ, R26.H1_H1 ;  /* 0x3000001aff537230 */ /* 0x000fe40000004100 */
[----:B------:R-:W-:Y:S01]  /*4170*/  FMUL.FTZ R114, R113, R114 ;  /* 0x0000007271727220 */ /* 0x000fe20000410000 */
[----:B------:R-:W-:-:S03]  /*4180*/  HADD2.F32 R121, -RZ, R27.H1_H1 ;  /* 0x3000001bff797230 */ /* 0x000fc60000004100 */
        /* <DEDUP_REMOVED lines=9> */
[----:B------:R-:W-:Y:S01]  /*4220*/  FMUL.FTZ R112, R113, R112 ;  /* 0x0000007071707220 */ /* 0x000fe20000410000 */
[----:B------:R-:W0:Y:S01]  /*4230*/  LDC.64 R114, c[0x0][0x428] ;  /* 0x00010a00ff727b82 */ /* 0x000e220000000a00 */
[----:B------:R-:W-:Y:S02]  /*4240*/  HADD2.F32 R113, -RZ, R28.H1_H1 ;  /* 0x3000001cff717230 */ /* 0x000fe40000004100 */
[----:B------:R-:W-:Y:S01]  /*4250*/  FFMA.FTZ R118, R118, R119, R121 ;  /* 0x0000007776767223 */ /* 0x000fe20000010079 */
[----:B------:R-:W-:-:S04]  /*4260*/  HADD2.F32 R119, -RZ, R24.H1_H1 ;  /* 0x30000018ff777230 */ /* 0x000fc80000004100 */
[----:B------:R-:W-:Y:S01]  /*4270*/  F2FP.F16.F32.PACK_AB R83, R118, R83 ;  /* 0x000000537653723e */ /* 0x000fe200000000ff */
[----:B------:R-:W-:-:S05]  /*4280*/  FFMA.FTZ R113, R112, R113, R119 ;  /* 0x0000007170717223 */ /* 0x000fca0000010077 */
[----:B------:R-:W-:Y:S01]  /*4290*/  F2FP.F16.F32.PACK_AB R80, R113, R80 ;  /* 0x000000507150723e */ /* 0x000fe200000000ff */
[----:B0-----:R-:W-:-:S05]  /*42a0*/  IMAD.WIDE.U32 R114, R89, 0x10, R114 ;  /* 0x0000001059727825 */ /* 0x001fca00078e0072 */
[----:B------:R0:W-:Y:S02]  /*42b0*/  STG.E.128 desc[UR6][R114.64], R80 ;  /* 0x0000005072007986 */ /* 0x0001e4000c101d06 */
.L_x_4744:
[----:B------:R-:W-:Y:S05]  /*42c0*/  BSYNC.RECONVERGENT B0 ;  /* 0x0000000000007941 */ /* 0x000fea0003800200 */
.L_x_4743:
[----:B01234-:R-:W0:Y:S02]  /*42d0*/  LDC.64 R80, c[0x0][0x380] ;  /* 0x0000e000ff507b82 */ /* 0x01fe240000000a00 */
[----:B0-----:R-:W-:-:S04]  /*42e0*/  LEA R2, R80, R2, 0x2 ;  /* 0x0000000250027211 */ /* 0x001fc800078e10ff */
[----:B------:R-:W-:-:S13]  /*42f0*/  ISETP.GE.AND P0, PT, R2, R81, PT ;  /* 0x000000510200720c */ /* 0x000fda0003f06270 */
[----:B------:R-:W-:Y:S05]  /*4300*/  @!P0 BRA `(.L_x_4745) ;  /* 0xffffffc400648947 */ /* 0x000fea000383ffff */
[----:B------:R-:W-:Y:S05]  /*4310*/  EXIT ;  /* 0x000000000000794d */ /* 0x000fea0003800000 */
.L_x_4734:
        /* <DEDUP_REMOVED lines=8> */
.L_x_4747:
[----:B------:R-:W-:Y:S05]  /*43a0*/  BSYNC B0 ;  /* 0x0000000000007941 */ /* 0x000fea0003800000 */
.L_x_4746:
        /* <DEDUP_REMOVED lines=9> */
.L_x_4748:
[----:B------:R-:W-:Y:S01]  /*4440*/  HFMA2 R120, -RZ, RZ, 0, 2.384185791015625e-07 ;  /* 0x00000004ff787431 */ /* 0x000fe200000001ff */
[----:B------:R-:W-:-:S05]  /*4450*/  MOV R83, R117 ;  /* 0x0000007500537202 */ /* 0x000fca0000000f00 */
[----:B------:R-:W-:-:S05]  /*4460*/  FADD.FTZ R83, R82, R83 ;  /* 0x0000005352537221 */ /* 0x000fca0000010000 */
[----:B------:R-:W-:-:S07]  /*4470*/  MOV R119, R83 ;  /* 0x0000005300777202 */ /* 0x000fce0000000f00 */
[----:B------:R-:W-:Y:S05]  /*4480*/  WARPSYNC.COLLECTIVE R118, `(.L_x_4749) ;  /* 0x0000000076087348 */ /* 0x000fea0003c00000 */
[----:B------:R0:W1:Y:S02]  /*4490*/  SHFL.BFLY P6, R117, R119, R120, R121 ;  /* 0x0c00007877757389 */ /* 0x00006400000c0079 */
[----:B01----:R-:W-:Y:S05]  /*44a0*/  ENDCOLLECTIVE ;  /* 0x000000000000791b */ /* 0x003fea0003800000 */
.L_x_4749:
[----:B------:R-:W-:Y:S01]  /*44b0*/  HFMA2 R120, -RZ, RZ, 0, 4.76837158203125e-07 ;  /* 0x00000008ff787431 */ /* 0x000fe200000001ff */
[----:B------:R-:W-:-:S05]  /*44c0*/  MOV R80, R117 ;  /* 0x0000007500507202 */ /* 0x000fca0000000f00 */
[----:B------:R-:W-:-:S05]  /*44d0*/  FADD.FTZ R114, R83, R80 ;  /* 0x0000005053727221 */ /* 0x000fca0000010000 */
[----:B------:R-:W-:-:S07]  /*44e0*/  MOV R119, R114 ;  /* 0x0000007200777202 */ /* 0x000fce0000000f00 */
[----:B------:R-:W-:Y:S05]  /*44f0*/  WARPSYNC.COLLECTIVE R118, `(.L_x_4750) ;  /* 0x0000000076087348 */ /* 0x000fea0003c00000 */
[----:B------:R0:W1:Y:S02]  /*4500*/  SHFL.BFLY P6, R117, R119, R120, R121 ;  /* 0x0c00007877757389 */ /* 0x00006400000c0079 */
[----:B01----:R-:W-:Y:S05]  /*4510*/  ENDCOLLECTIVE ;  /* 0x000000000000791b */ /* 0x003fea0003800000 */
.L_x_4750:
[----:B------:R-:W-:Y:S01]  /*4520*/  HFMA2 R120, -RZ, RZ, 0, 9.5367431640625e-07 ;  /* 0x00000010ff787431 */ /* 0x000fe200000001ff */
[----:B------:R-:W-:-:S05]  /*4530*/  MOV R113, R117 ;  /* 0x0000007500717202 */ /* 0x000fca0000000f00 */
[----:B------:R-:W-:Y:S02]  /*4540*/  FADD.FTZ R116, R114, R113 ;  /* 0x0000007172747221 */ /* 0x000fe40000010000 */
[----:B------:R-:W0:Y:S03]  /*4550*/  LDC R113, c[0x0][0x400] ;  /* 0x00010000ff717b82 */ /* 0x000e260000000800 */
[----:B------:R-:W-:-:S07]  /*4560*/  MOV R119, R116 ;  /* 0x0000007400777202 */ /* 0x000fce0000000f00 */
[----:B0-----:R-:W-:Y:S05]  /*4570*/  WARPSYNC.COLLECTIVE R118, `(.L_x_4751) ;  /* 0x0000000076087348 */ /* 0x001fea0003c00000 */
[----:B------:R1:W2:Y:S02]  /*4580*/  SHFL.BFLY P6, R117, R119, R120, R121 ;  /* 0x0c00007877757389 */ /* 0x0002a400000c0079 */
[----:B012---:R-:W-:Y:S05]  /*4590*/  ENDCOLLECTIVE ;  /* 0x000000000000791b */ /* 0x007fea0003800000 */
.L_x_4751:
        /* <DEDUP_REMOVED lines=89> */
.L_x_4752:
[----:B------:R-:W-:Y:S01]  /*4b30*/  HFMA2 R120, -RZ, RZ, 0, 1.1920928955078125e-07 ;  /* 0x00000002ff787431 */ /* 0x000fe200000001ff */
[----:B------:R-:W-:-:S05]  /*4b40*/  MOV R81, R117 ;  /* 0x0000007500517202 */ /* 0x000fca0000000f00 */
[----:B------:R-:W-:-:S05]  /*4b50*/  FADD.FTZ R81, R80, R81 ;  /* 0x0000005150517221 */ /* 0x000fca0000010000 */
[----:B------:R-:W-:-:S07]  /*4b60*/  MOV R119, R81 ;  /* 0x0000005100777202 */ /* 0x000fce0000000f00 */
[----:B------:R-:W-:Y:S05]  /*4b70*/  WARPSYNC.COLLECTIVE R118, `(.L_x_4753) ;  /* 0x0000000076087348 */ /* 0x000fea0003c00000 */
[----:B------:R0:W1:Y:S02]  /*4b80*/  SHFL.BFLY P6, R117, R119, R120, R121 ;  /* 0x0c00007877757389 */ /* 0x00006400000c0079 */
[----:B01----:R-:W-:Y:S05]  /*4b90*/  ENDCOLLECTIVE ;  /* 0x000000000000791b */ /* 0x003fea0003800000 */
.L_x_4753:
[----:B------:R-:W-:Y:S01]  /*4ba0*/  HFMA2 R120, -RZ, RZ, 0, 2.384185791015625e-07 ;  /* 0x00000004ff787431 */ /* 0x000fe200000001ff */
[----:B------:R-:W-:-:S05]  /*4bb0*/  MOV R82, R117 ;  /* 0x0000007500527202 */ /* 0x000fca0000000f00 */
[----:B------:R-:W-:-:S05]  /*4bc0*/  FADD.FTZ R82, R81, R82 ;  /* 0x0000005251527221 */ /* 0x000fca0000010000 */
[----:B------:R-:W-:-:S07]  /*4bd0*/  MOV R119, R82 ;  /* 0x0000005200777202 */ /* 0x000fce0000000f00 */
[----:B------:R-:W-:Y:S05]  /*4be0*/  WARPSYNC.COLLECTIVE R118, `(.L_x_4754) ;  /* 0x0000000076087348 */ /* 0x000fea0003c00000 */
[----:B------:R0:W1:Y:S02]  /*4bf0*/  SHFL.BFLY P6, R117, R119, R120, R121 ;  /* 0x0c00007877757389 */ /* 0x00006400000c0079 */
[----:B01----:R-:W-:Y:S05]  /*4c00*/  ENDCOLLECTIVE ;  /* 0x000000000000791b */ /* 0x003fea0003800000 */
.L_x_4754:
[----:B------:R-:W-:Y:S01]  /*4c10*/  HFMA2 R120, -RZ, RZ, 0, 4.76837158203125e-07 ;  /* 0x00000008ff787431 */ /* 0x000fe200000001ff */
[----:B------:R-:W-:-:S05]  /*4c20*/  MOV R83, R117 ;  /* 0x0000007500537202 */ /* 0x000fca0000000f00 */
[----:B------:R-:W-:-:S05]  /*4c30*/  FADD.FTZ R83, R82, R83 ;  /* 0x0000005352537221 */ /* 0x000fca0000010000 */
[----:B------:R-:W-:-:S07]  /*4c40*/  MOV R119, R83 ;  /* 0x0000005300777202 */ /* 0x000fce0000000f00 */
[----:B------:R-:W-:Y:S05]  /*4c50*/  WARPSYNC.COLLECTIVE R118, `(.L_x_4755) ;  /* 0x0000000076087348 */ /* 0x000fea0003c00000 */
[----:B------:R0:W1:Y:S02]  /*4c60*/  SHFL.BFLY P6, R117, R119, R120, R121 ;  /* 0x0c00007877757389 */ /* 0x00006400000c0079 */
[----:B01----:R-:W-:Y:S05]  /*4c70*/  ENDCOLLECTIVE ;  /* 0x000000000000791b */ /* 0x003fea0003800000 */
.L_x_4755:
[----:B------:R-:W-:Y:S01]  /*4c80*/  HFMA2 R120, -RZ, RZ, 0, 9.5367431640625e-07 ;  /* 0x00000010ff787431 */ /* 0x000fe200000001ff */
[----:B------:R-:W-:-:S05]  /*4c90*/  MOV R114, R117 ;  /* 0x0000007500727202 */ /* 0x000fca0000000f00 */
[----:B------:R-:W-:-:S05]  /*4ca0*/  FADD.FTZ R114, R83, R114 ;  /* 0x0000007253727221 */ /* 0x000fca0000010000 */
[----:B------:R-:W-:-:S07]  /*4cb0*/  MOV R119, R114 ;  /* 0x0000007200777202 */ /* 0x000fce0000000f00 */
[----:B------:R-:W-:Y:S05]  /*4cc0*/  WARPSYNC.COLLECTIVE R118, `(.L_x_4756) ;  /* 0x0000000076087348 */ /* 0x000fea0003c00000 */
[----:B------:R0:W1:Y:S02]  /*4cd0*/  SHFL.BFLY P6, R117, R119, R120, R121 ;  /* 0x0c00007877757389 */ /* 0x00006400000c0079 */
[----:B01----:R-:W-:Y:S05]  /*4ce0*/  ENDCOLLECTIVE ;  /* 0x000000000000791b */ /* 0x003fea0003800000 */
.L_x_4756:
[----:B------:R-:W-:Y:S05]  /*4cf0*/  BRA `(.L_x_4757) ;  /* 0xffffffe400347947 */ /* 0x000fea000383ffff */
.L_x_4758:
        /* <DEDUP_REMOVED lines=16> */
.L_x_45788:


//--------------------- .text._ZN10layer_norm13ln_fwd_kernelINS_13Kernel_traitsI6__halfS2_S2_S2_fjLj1280ELj1ELj4ELj1ELj16ENS_18Kernel_traits_baseILj1280ES2_S2_S2_S2_fjLj128EEEEELb0ELb1ELb0ELb1EEEvNS_9FwdParamsE --------------------------
	.section	.text._ZN10layer_norm13ln_fwd_kernelINS_13Kernel_traitsI6__halfS2_S2_S2_fjLj1280ELj1ELj4ELj1ELj16ENS_18Kernel_traits_baseILj1280ES2_S2_S2_S2_fjLj128EEEEELb0ELb1ELb0ELb1EEEvNS_9FwdParamsE,"ax",@progbits
	.align	128
        .global         _ZN10layer_norm13ln_fwd_kernelINS_13Kernel_traitsI6__halfS2_S2_S2_fjLj1280ELj1ELj4ELj1ELj16ENS_18Kernel_traits_baseILj1280ES2_S2_S2_S2_fjLj128EEEEELb0ELb1ELb0ELb1EEEvNS_9FwdParamsE
        .type           _ZN10layer_norm13ln_fwd_kernelINS_13Kernel_traitsI6__halfS2_S2_S2_fjLj1280ELj1ELj4ELj1ELj16ENS_18Kernel_traits_baseILj1280ES2_S2_S2_S2_fjLj128EEEEELb0ELb1ELb0ELb1EEEvNS_9FwdParamsE,@function
        .size           _ZN10layer_norm13ln_fwd_kernelINS_13Kernel_traitsI6__halfS2_S2_S2_fjLj1280ELj1ELj4ELj1ELj16ENS_18Kernel_traits_baseILj1280ES2_S2_S2_S2_fjLj128EEEEELb0ELb1ELb0ELb1EEEvNS_9FwdParamsE,(.L_x_45789 - _ZN10layer_norm13ln_fwd_kernelINS_13Kernel_traitsI6__halfS2_S2_S2_fjLj1280ELj1ELj4ELj1ELj16ENS_18Kernel_traits_baseILj1280ES2_S2_S2_S2_fjLj128EEEEELb0ELb1ELb0ELb1EEEvNS_9FwdParamsE)
        .other          _ZN10layer_norm13ln_fwd_kernelINS_13Kernel_traitsI6__halfS2_S2_S2_fjLj1280ELj1ELj4ELj1ELj16ENS_18Kernel_traits_baseILj1280ES2_S2_S2_S2_fjLj128EEEEELb0ELb1ELb0ELb1EEEvNS_9FwdParamsE,@"STO_CUDA_ENTRY STV_DEFAULT"
_ZN10layer_norm13ln_fwd_kernelINS_13Kernel_traitsI6__halfS2_S2_S2_fjLj1280ELj1ELj4ELj1ELj16ENS_18Kernel_traits_baseILj1280ES2_S2_S2_S2_fjLj128EEEEELb0ELb1ELb0ELb1EEEvNS_9FwdParamsE:
.text._ZN10layer_norm13ln_fwd_kernelINS_13Kernel_traitsI6__halfS2_S2_S2_fjLj1280ELj1ELj4ELj1ELj16ENS_18Kernel_traits_baseILj1280ES2_S2_S2_S2_fjLj128EEEEELb0ELb1ELb0ELb1EEEvNS_9FwdParamsE:
        /* <DEDUP_REMOVED lines=30> */
.L_x_4759:
        /* <DEDUP_REMOVED lines=24> */
.L_x_4760:
        /* <DEDUP_REMOVED lines=8> */
[----:B------:R-:W2:Y:S01]  /*03e0*/  LDCU.U8 UR8, c[0x0][0x410] ;  /* 0x00008200ff0877ac */ /* 0x000ea20008000000 */
[----:B-1----:R-:W-:-:S04]  /*03f0*/  UISETP.NE.U32.AND UP0, UPT, UR4, URZ, UPT ;  /* 0x000000ff0400728c */ /* 0x002fc8000bf05070 */
[----:B------:R-:W-:-:S09]  /*0400*/  UISETP.NE.AND.EX UP0, UPT, UR5, URZ, UPT, UP0 ;  /* 0x000000ff0500728c */ /* 0x000fd2000bf05300 */
[----:B--2---:R-:W-:Y:S05]  /*0410*/  BRA.U UP0, `(.L_x_4761) ;  /* 0x00000031001c7547 */ /* 0x004fea000b800000 */
[----:B------:R-:W1:Y:S01]  /*0420*/  LDCU.64 UR4, c[0x0][0x3a0] ;  /* 0x00007400ff0477ac */ /* 0x000e620008000a00 */
[----:B------:R-:W2:Y:S01]  /*0430*/  LDCU UR9, c[0x0][0x388] ;  /* 0x00007100ff0977ac */ /* 0x000ea20008000800 */
[----:B------:R-:W3:Y:S01]  /*0440*/  LDCU UR10, c[0x0][0x448] ;  /* 0x00008900ff0a77ac */ /* 0x000ee20008000800 */
[----:B-1----:R-:W-:-:S04]  /*0450*/  ISETP.NE.U32.AND P0, PT, RZ, UR4, PT ;  /* 0x00000004ff007c0c */ /* 0x002fc8000bf05070 */
[----:B--23--:R-:W-:-:S13]  /*0460*/  ISETP.NE.AND.EX P0, PT, RZ, UR5, PT, P0 ;  /* 0x00000005ff007c0c */ /* 0x00cfda000bf05300 */
.L_x_4773:
[----:B-1----:R-:W1:Y:S01]  /*0470*/  LDC.64 R82, c[0x0][0x390] ;  /* 0x0000e400ff527b82 */ /* 0x002e620000000a00 */
[----:B------:R-:W-:-:S05]  /*0480*/  IMAD R0, R88, UR9, RZ ;  /* 0x0000000958007c24 */ /* 0x000fca000f8e02ff */
[----:B0-----:R-:W-:-:S04]  /*0490*/  SHF.R.S32.HI R3, RZ, 0x1f, R0 ;  /* 0x0000001fff037819 */ /* 0x001fc80000011400 */
[----:B------:R-:W-:-:S04]  /*04a0*/  LEA.HI R0, R3, R0, RZ, 0x3 ;  /* 0x0000000003007211 */ /* 0x000fc800078f18ff */
[----:B------:R-:W-:-:S05]  /*04b0*/  LEA.HI.SX32 R93, R0, R89, 0x1d ;  /* 0x00000059005d7211 */ /* 0x000fca00078feaff */
[----:B-1----:R-:W-:-:S06]  /*04c0*/  IMAD.WIDE.U32 R4, R93, 0x10, R82 ;  /* 0x000000105d047825 */ /* 0x002fcc00078e0052 */
[----:B-----5:R-:W5:Y:S01]  /*04d0*/  LDG.E.128 R4, desc[UR6][R4.64] ;  /* 0x0000000604047981 */ /* 0x020f62000c1e1d00 */
[----:B------:R-:W-:Y:S05]  /*04e0*/  @!P0 BRA `(.L_x_4762) ;  /* 0x0000000000a08947 */ /* 0x000fea0003800000 */
[----:B------:R-:W0:Y:S02]  /*04f0*/  LDC.64 R8, c[0x0][0x3a0] ;  /* 0x0000e800ff087b82 */ /* 0x000e240000000a00 */
[----:B0-----:R-:W-:-:S06]  /*0500*/  IMAD.WIDE.U32 R8, R93, 0x10, R8 ;  /* 0x000000105d087825 */ /* 0x001fcc00078e0008 */
[----:B------:R-:W2:Y:S01]  /*0510*/  LDG.E.128 R8, desc[UR6][R8.64] ;  /* 0x0000000608087981 */ /* 0x000ea2000c1e1d00 */
[--C-:B-----5:R-:W-:Y:S02]  /*0520*/  HADD2.F32 R91, -RZ, R5.reuse.H0_H0 ;  /* 0x20000005ff5b7230 */ /* 0x120fe40000004100 */
[----:B------:R-:W-:Y:S02]  /*0530*/  HADD2.F32 R84, -RZ, R5.H1_H1 ;  /* 0x30000005ff547230 */ /* 0x000fe40000004100 */
[----:B------:R-:W-:Y:S02]  /*0540*/  HADD2.F32 R92, -RZ, R4.H0_H0 ;  /* 0x20000004ff5c7230 */ /* 0x000fe40000004100 */
[----:B------:R-:W-:Y:S02]  /*0550*/  HADD2.F32 R90, -RZ, R6.H0_H0 ;  /* 0x20000006ff5a7230 */ /* 0x000fe40000004100 */
[----:B------:R-:W-:Y:S02]  /*0560*/  HADD2.F32 R3, -RZ, R36.H0_H0 ;  /* 0x20000024ff037230 */ /* 0x000fe40000004100 */
[----:B------:R-:W-:-:S02]  /*0570*/  HADD2.F32 R0, -RZ, R37.H0_H0 ;  /* 0x20000025ff007230 */ /* 0x000fc40000004100 */
[----:B------:R-:W-:Y:S02]  /*0580*/  HADD2.F32 R13, -RZ, R38.H0_H0 ;  /* 0x20000026ff0d7230 */ /* 0x000fe40000004100 */
[--C-:B------:R-:W-:Y:S02]  /*0590*/  HADD2.F32 R87, -RZ, R7.reuse.H0_H0 ;  /* 0x20000007ff577230 */ /* 0x100fe40000004100 */
[----:B------:R-:W-:Y:S02]  /*05a0*/  HADD2.F32 R86, -RZ, R7.H1_H1 ;  /* 0x30000007ff567230 */ /* 0x000fe40000004100 */
[----:B------:R-:W-:Y:S02]  /*05b0*/  HADD2.F32 R4, -RZ, R4.H1_H1 ;  /* 0x30000004ff047230 */ /* 0x000fe40000004100 */
[----:B------:R-:W-:Y:S02]  /*05c0*/  HADD2.F32 R6, -RZ, R6.H1_H1 ;  /* 0x30000006ff067230 */ /* 0x000fe40000004100 */
[----:B------:R-:W-:-:S02]  /*05d0*/  HADD2.F32 R85, -RZ, R38.H1_H1 ;  /* 0x30000026ff557230 */ /* 0x000fc40000004100 */
[----:B------:R-:W-:Y:S02]  /*05e0*/  HADD2.F32 R17, -RZ, R39.H1_H1 ;  /* 0x30000027ff117230 */ /* 0x000fe40000004100 */
[----:B--2---:R-:W-:Y:S02]  /*05f0*/  HADD2.F32 R5, -RZ, R8.H0_H0 ;  /* 0x20000008ff057230 */ /* 0x004fe40000004100 */
[----:B------:R-:W-:Y:S02]  /*0600*/  HADD2.F32 R2, -RZ, R9.H0_H0 ;  /* 0x20000009ff027230 */ /* 0x000fe40000004100 */
[----:B------:R-:W-:Y:S02]  /*0610*/  HADD2.F32 R15, -RZ, R10.H0_H0 ;  /* 0x2000000aff0f7230 */ /* 0x000fe40000004100 */
[----:B------:R-:W-:Y:S01]  /*0620*/  FFMA.FTZ R92, R92, R3, R5 ;  /* 0x000000035c5c7223 */ /* 0x000fe20000010005 */
[----:B------:R-:W-:Y:S02]  /*0630*/  HADD2.F32 R5, -RZ, R37.H1_H1 ;  /* 0x30000025ff057230 */ /* 0x000fe40000004100 */
[----:B------:R-:W-:Y:S01]  /*0640*/  FFMA.FTZ R91, R91, R0, R2 ;  /* 0x000000005b5b7223 */ /* 0x000fe20000010002 */
[----:B------:R-:W-:-:S02]  /*0650*/  HADD2.F32 R0, -RZ, R39.H0_H0 ;  /* 0x20000027ff007230 */ /* 0x000fc40000004100 */
[----:B------:R-:W-:Y:S01]  /*0660*/  FFMA.FTZ R90, R90, R13, R15 ;  /* 0x0000000d5a5a7223 */ /* 0x000fe2000001000f */
[----:B------:R-:W-:Y:S02]  /*0670*/  HADD2.F32 R15, -RZ, R36.H1_H1 ;  /* 0x30000024ff0f7230 */ /* 0x000fe40000004100 */
[--C-:B------:R-:W-:Y:S02]  /*0680*/  HADD2.F32 R2, -RZ, R11.reuse.H0_H0 ;  /* 0x2000000bff027230 */ /* 0x100fe40000004100 */
[----:B------:R-:W-:Y:S02]  /*0690*/  HADD2.F32 R19, -RZ, R11.H1_H1 ;  /* 0x3000000bff137230 */ /* 0x000fe40000004100 */
[----:B------:R-:W-:Y:S02]  /*06a0*/  HADD2.F32 R13, -RZ, R10.H1_H1 ;  /* 0x3000000aff0d7230 */ /* 0x000fe40000004100 */
[----:B------:R-:W-:Y:S01]  /*06b0*/  FFMA.FTZ R87, R87, R0, R2 ;  /* 0x0000000057577223 */ /* 0x000fe20000010002 */
[----:B------:R-:W-:-:S02]  /*06c0*/  HADD2.F32 R7, -RZ, R9.H1_H1 ;  /* 0x30000009ff077230 */ /* 0x000fc40000004100 */
[----:B------:R-:W-:Y:S01]  /*06d0*/  FFMA.FTZ R86, R86, R17, R19 ;  /* 0x0000001156567223 */ /* 0x000fe20000010013 */
[----:B------:R-:W-:Y:S02]  /*06e0*/  HADD2.F32 R3, -RZ, R8.H1_H1 ;  /* 0x30000008ff037230 */ /* 0x000fe40000004100 */
[----:B------:R-:W-:Y:S01]  /*06f0*/  FFMA.FTZ R85, R6, R85, R13 ;  /* 0x0000005506557223 */ /* 0x000fe2000001000d */
[----:B------:R-:W-:Y:S01]  /*0700*/  FFMA.FTZ R84, R84, R5, R7 ;  /* 0x0000000554547223 */ /* 0x000fe20000010007 */
[----:B------:R-:W-:Y:S01]  /*0710*/  F2FP.F16.F32.PACK_AB R7, R86, R87 ;  /* 0x000000575607723e */ /* 0x000fe200000000ff */
[----:B------:R-:W-:Y:S02]  /*0720*/  FFMA.FTZ R15, R4, R15, R3 ;  /* 0x0000000f040f7223 */ /* 0x000fe40000010003 */
[----:B------:R-:W-:Y:S02]  /*0730*/  F2FP.F16.F32.PACK_AB R6, R85, R90 ;  /* 0x0000005a5506723e */ /* 0x000fe400000000ff */
[----:B------:R-:W-:-:S02]  /*0740*/  F2FP.F16.F32.PACK_AB R5, R84, R91 ;  /* 0x0000005b5405723e */ /* 0x000fc400000000ff */
[----:B------:R-:W-:Y:S01]  /*0750*/  F2FP.F16.F32.PACK_AB R4, R15, R92 ;  /* 0x0000005c0f04723e */ /* 0x000fe200000000ff */
[----:B------:R-:W-:Y:S06]  /*0760*/  BRA `(.L_x_4763) ;  /* 0x0000000000707947 */ /* 0x000fec0003800000 */
.L_x_4762:
[----:B-----5:R-:W-:Y:S02]  /*0770*/  HADD2.F32 R91, -RZ, R5.H0_H0 ;  /* 0x20000005ff5b7230 */ /* 0x020fe40000004100 */
[----:B------:R-:W-:Y:S02]  /*0780*/  HADD2.F32 R0, -RZ, R37.H0_H0 ;  /* 0x20000025ff007230 */ /* 0x000fe40000004100 */
[----:B------:R-:W-:Y:S02]  /*0790*/  HADD2.F32 R92, -RZ, R4.H0_H0 ;  /* 0x20000004ff5c7230 */ /* 0x000fe40000004100 */
[----:B------:R-:W-:Y:S02]  /*07a0*/  HADD2.F32 R90, -RZ, R6.H0_H0 ;  /* 0x20000006ff5a7230 */ /* 0x000fe40000004100 */
[----:B------:R-:W-:Y:S01]  /*07b0*/  FMUL.FTZ R91, R91, R0 ;  /* 0x000000005b5b7220 */ /* 0x000fe20000410000 */
[----:B------:R-:W-:Y:S02]  /*07c0*/  HADD2.F32 R87, -RZ, R7.H0_H0 ;  /* 0x20000007ff577230 */ /* 0x000fe40000004100 */
[----:B------:R-:W-:-:S02]  /*07d0*/  HADD2.F32 R4, -RZ, R4.H1_H1 ;  /* 0x30000004ff047230 */ /* 0x000fc40000004100 */
[----:B------:R-:W-:Y:S02]  /*07e0*/  HADD2.F32 R5, -RZ, R5.H1_H1 ;  /* 0x30000005ff057230 */ /* 0x000fe40000004100 */
[----:B------:R-:W-:Y:S02]  /*07f0*/  HADD2.F32 R6, -RZ, R6.H1_H1 ;  /* 0x30000006ff067230 */ /* 0x000fe40000004100 */
[----:B------:R-:W-:Y:S02]  /*0800*/  HADD2.F32 R3, -RZ, R36.H0_H0 ;  /* 0x20000024ff037230 */ /* 0x000fe40000004100 */
[----:B------:R-:W-:Y:S02]  /*0810*/  HADD2.F32 R13, -RZ, R38.H0_H0 ;  /* 0x20000026ff0d7230 */ /* 0x000fe40000004100 */
[----:B------:R-:W-:Y:S02]  /*0820*/  HADD2.F32 R7, -RZ, R7.H1_H1 ;  /* 0x30000007ff077230 */ /* 0x000fe40000004100 */
[----:B------:R-:W-:Y:S01]  /*0830*/  FMUL.FTZ R92, R92, R3 ;  /* 0x000000035c5c7220 */ /* 0x000fe20000410000 */
[----:B------:R-:W-:-:S02]  /*0840*/  HADD2.F32 R0, -RZ, R39.H0_H0 ;  /* 0x20000027ff007230 */ /* 0x000fc40000004100 */
[----:B------:R-:W-:Y:S01]  /*0850*/  FMUL.FTZ R90, R90, R13 ;  /* 0x0000000d5a5a7220 */ /* 0x000fe20000410000 */
[----:B------:R-:W-:Y:S02]  /*0860*/  HADD2.F32 R86, -RZ, R39.H1_H1 ;  /* 0x30000027ff567230 */ /* 0x000fe40000004100 */
        /* <DEDUP_REMOVED lines=12> */
.L_x_4763:
        /* <DEDUP_REMOVED lines=10> */
[--C-:B-1---5:R-:W-:Y:S02]  /*09d0*/  HADD2.F32 R12, -RZ, R5.reuse.H0_H0 ;  /* 0x20000005ff0c7230 */ /* 0x122fe40000004100 */
[----:B------:R-:W-:Y:S02]  /*09e0*/  HADD2.F32 R18, -RZ, R5.H1_H1 ;  /* 0x30000005ff127230 */ /* 0x000fe40000004100 */
[--C-:B------:R-:W-:Y:S02]  /*09f0*/  HADD2.F32 R13, -RZ, R4.reuse.H0_H0 ;  /* 0x20000004ff0d7230 */ /* 0x100fe40000004100 */
[----:B------:R-:W-:Y:S02]  /*0a00*/  HADD2.F32 R16, -RZ, R4.H1_H1 ;  /* 0x30000004ff107230 */ /* 0x000fe40000004100 */
[----:B------:R-:W-:Y:S02]  /*0a10*/  HADD2.F32 R3, -RZ, R33.H0_H0 ;  /* 0x20000021ff037230 */ /* 0x000fe40000004100 */
[----:B------:R-:W-:-:S02]  /*0a20*/  HADD2.F32 R5, -RZ, R9.H0_H0 ;  /* 0x20000009ff057230 */ /* 0x000fc40000004100 */
[----:B------:R-:W-:Y:S02]  /*0a30*/  HADD2.F32 R4, -RZ, R6.H0_H0 ;  /* 0x20000006ff047230 */ /* 0x000fe40000004100 */
[----:B------:R-:W-:Y:S02]  /*0a40*/  HADD2.F32 R17, -RZ, R34.H0_H0 ;  /* 0x20000022ff117230 */ /* 0x000fe40000004100 */
[----:B------:R-:W-:Y:S01]  /*0a50*/  FFMA.FTZ R12, R12, R3, R5 ;  /* 0x000000030c0c7223 */ /* 0x000fe20000010005 */
[----:B------:R-:W-:Y:S02]  /*0a60*/  HADD2.F32 R19, -RZ, R10.H0_H0 ;  /* 0x2000000aff137230 */ /* 0x000fe40000004100 */
[----:B------:R-:W-:Y:S02]  /*0a70*/  HADD2.F32 R94, -RZ, R6.H1_H1 ;  /* 0x30000006ff5e7230 */ /* 0x000fe40000004100 */
[--C-:B------:R-:W-:Y:S02]  /*0a80*/  HADD2.F32 R6, -RZ, R7.reuse.H0_H0 ;  /* 0x20000007ff067230 */ /* 0x100fe40000004100 */
[----:B------:R-:W-:-:S02]  /*0a90*/  HADD2.F32 R96, -RZ, R7.H1_H1 ;  /* 0x30000007ff607230 */ /* 0x000fc40000004100 */
[----:B------:R-:W-:Y:S01]  /*0aa0*/  FFMA.FTZ R7, R4, R17, R19 ;  /* 0x0000001104077223 */ /* 0x000fe20000010013 */
[----:B------:R-:W-:Y:S02]  /*0ab0*/  HADD2.F32 R0, -RZ, R32.H0_H0 ;  /* 0x20000020ff007230 */ /* 0x000fe40000004100 */
[----:B------:R-:W-:Y:S02]  /*0ac0*/  HADD2.F32 R2, -RZ, R8.H0_H0 ;  /* 0x20000008ff027230 */ /* 0x000fe40000004100 */
[----:B------:R-:W-:Y:S02]  /*0ad0*/  HADD2.F32 R5, -RZ, R35.H0_H0 ;  /* 0x20000023ff057230 */ /* 0x000fe40000004100 */
[----:B------:R-:W-:Y:S02]  /*0ae0*/  HADD2.F32 R101, -RZ, R11.H0_H0 ;  /* 0x2000000bff657230 */ /* 0x000fe40000004100 */
[----:B------:R-:W-:Y:S01]  /*0af0*/  FFMA.FTZ R13, R13, R0, R2 ;  /* 0x000000000d0d7223 */ /* 0x000fe20000010002 */
[----:B------:R-:W-:-:S02]  /*0b00*/  HADD2.F32 R17, -RZ, R32.H1_H1 ;  /* 0x30000020ff117230 */ /* 0x000fc40000004100 */
[----:B------:R-:W-:Y:S02]  /*0b10*/  HADD2.F32 R3, -RZ, R33.H1_H1 ;  /* 0x30000021ff037230 */ /* 0x000fe40000004100 */
[----:B------:R-:W-:Y:S01]  /*0b20*/  FFMA.FTZ R6, R6, R5, R101 ;  /* 0x0000000506067223 */ /* 0x000fe20000010065 */
[----:B------:R-:W-:Y:S02]  /*0b30*/  HADD2.F32 R97, -RZ, R34.H1_H1 ;  /* 0x30000022ff617230 */ /* 0x000fe40000004100 */
[----:B------:R-:W-:Y:S02]  /*0b40*/  HADD2.F32 R103, -RZ, R35.H1_H1 ;  /* 0x30000023ff677230 */ /* 0x000fe40000004100 */
[----:B------:R-:W-:Y:S02]  /*0b50*/  HADD2.F32 R105, -RZ, R11.H1_H1 ;  /* 0x3000000bff697230 */ /* 0x000fe40000004100 */
[----:B------:R-:W-:Y:S02]  /*0b60*/  HADD2.F32 R99, -RZ, R10.H1_H1 ;  /* 0x3000000aff637230 */ /* 0x000fe40000004100 */
[----:B------:R-:W-:-:S02]  /*0b70*/  HADD2.F32 R95, -RZ, R9.H1_H1 ;  /* 0x30000009ff5f7230 */ /* 0x000fc40000004100 */
[----:B------:R-:W-:Y:S01]  /*0b80*/  FFMA.FTZ R5, R96, R103, R105 ;  /* 0x0000006760057223 */ /* 0x000fe20000010069 */
[----:B------:R-:W-:Y:S02]  /*0b90*/  HADD2.F32 R19, -RZ, R8.H1_H1 ;  /* 0x30000008ff137230 */ /* 0x000fe40000004100 */
[----:B------:R-:W-:Y:S01]  /*0ba0*/  FFMA.FTZ R4, R94, R97, R99 ;  /* 0x000000615e047223 */ /* 0x000fe20000010063 */
[----:B------:R-:W-:Y:S02]  /*0bb0*/  FFMA.FTZ R3, R18, R3, R95 ;  /* 0x0000000312037223 */ /* 0x000fe4000001005f */
[----:B------:R-:W-:Y:S01]  /*0bc0*/  FFMA.FTZ R2, R16, R17, R19 ;  /* 0x0000001110027223 */ /* 0x000fe20000010013 */
[----:B------:R-:W-:Y:S02]  /*0bd0*/  F2FP.F16.F32.PACK_AB R19, R5, R6 ;  /* 0x000000060513723e */ /* 0x000fe400000000ff */
[----:B------:R-:W-:Y:S02]  /*0be0*/  F2FP.F16.F32.PACK_AB R18, R4, R7 ;  /* 0x000000070412723e */ /* 0x000fe400000000ff */
[----:B------:R-:W-:-:S02]  /*0bf0*/  F2FP.F16.F32.PACK_AB R17, R3, R12 ;  /* 0x0000000c0311723e */ /* 0x000fc400000000ff */
[----:B------:R-:W-:Y:S01]  /*0c00*/  F2FP.F16.F32.PACK_AB R16, R2, R13 ;  /* 0x0000000d0210723e */ /* 0x000fe200000000ff */
[----:B------:R-:W-:Y:S06]  /*0c10*/  BRA `(.L_x_4765) ;  /* 0x0000000000707947 */ /* 0x000fec0003800000 */
.L_x_4764:
[--C-:B-1---5:R-:W-:Y:S02]  /*0c20*/  HADD2.F32 R13, -RZ, R4.reuse.H0_H0 ;  /* 0x20000004ff0d7230 */ /* 0x122fe40000004100 */
[----:B------:R-:W-:Y:S02]  /*0c30*/  HADD2.F32 R2, -RZ, R4.H1_H1 ;  /* 0x30000004ff027230 */ /* 0x000fe40000004100 */
[--C-:B------:R-:W-:Y:S02]  /*0c40*/  HADD2.F32 R12, -RZ, R5.reuse.H0_H0 ;  /* 0x20000005ff0c7230 */ /* 0x100fe40000004100 */
[----:B------:R-:W-:Y:S02]  /*0c50*/  HADD2.F32 R16, -RZ, R5.H1_H1 ;  /* 0x30000005ff107230 */ /* 0x000fe40000004100 */
[----:B------:R-:W-:Y:S02]  /*0c60*/  HADD2.F32 R4, -RZ, R6.H0_H0 ;  /* 0x20000006ff047230 */ /* 0x000fe40000004100 */
[----:B------:R-:W-:-:S02]  /*0c70*/  HADD2.F32 R5, -RZ, R34.H0_H0 ;  /* 0x20000022ff057230 */ /* 0x000fc40000004100 */
[----:B------:R-:W-:Y:S02]  /*0c80*/  HADD2.F32 R3, -RZ, R33.H0_H0 ;  /* 0x20000021ff037230 */ /* 0x000fe40000004100 */
[----:B------:R-:W-:Y:S02]  /*0c90*/  HADD2.F32 R18, -RZ, R6.H1_H1 ;  /* 0x30000006ff127230 */ /* 0x000fe40000004100 */
[--C-:B------:R-:W-:Y:S02]  /*0ca0*/  HADD2.F32 R6, -RZ, R7.reuse.H0_H0 ;  /* 0x20000007ff067230 */ /* 0x100fe40000004100 */
[----:B------:R-:W-:Y:S01]  /*0cb0*/  FMUL.FTZ R12, R12, R3 ;  /* 0x000000030c0c7220 */ /* 0x000fe20000410000 */
[----:B------:R-:W-:Y:S02]  /*0cc0*/  HADD2.F32 R94, -RZ, R7.H1_H1 ;  /* 0x30000007ff5e7230 */ /* 0x000fe40000004100 */
[----:B------:R-:W-:Y:S01]  /*0cd0*/  FMUL.FTZ R7, R4, R5 ;  /* 0x0000000504077220 */ /* 0x000fe20000410000 */
[----:B------:R-:W-:-:S02]  /*0ce0*/  HADD2.F32 R5, -RZ, R35.H0_H0 ;  /* 0x20000023ff057230 */ /* 0x000fc40000004100 */
[----:B------:R-:W-:Y:S02]  /*0cf0*/  HADD2.F32 R0, -RZ, R32.H0_H0 ;  /* 0x20000020ff007230 */ /* 0x000fe40000004100 */
[----:B------:R-:W-:Y:S02]  /*0d00*/  HADD2.F32 R95, -RZ, R35.H1_H1 ;  /* 0x30000023ff5f7230 */ /* 0x000fe40000004100 */
[----:B------:R-:W-:Y:S01]  /*0d10*/  FMUL.FTZ R6, R6, R5 ;  /* 0x0000000506067220 */ /* 0x000fe20000410000 */
[----:B------:R-:W-:Y:S02]  /*0d20*/  HADD2.F32 R19, -RZ, R34.H1_H1 ;  /* 0x30000022ff137230 */ /* 0x000fe40000004100 */
[----:B------:R-:W-:Y:S01]  /*0d30*/  FMUL.FTZ R13, R13, R0 ;  /* 0x000000000d0d7220 */ /* 0x000fe20000410000 */
[----:B------:R-:W-:Y:S02]  /*0d40*/  HADD2.F32 R3, -RZ, R33.H1_H1 ;  /* 0x30000021ff037230 */ /* 0x000fe40000004100 */
[----:B------:R-:W-:Y:S01]  /*0d50*/  FMUL.FTZ R5, R94, R95 ;  /* 0x0000005f5e057220 */ /* 0x000fe20000410000 */
[----:B------:R-:W-:-:S02]  /*0d60*/  HADD2.F32 R17, -RZ, R32.H1_H1 ;  /* 0x30000020ff117230 */ /* 0x000fc40000004100 */
[----:B------:R-:W-:Y:S01]  /*0d70*/  FMUL.FTZ R4, R18, R19 ;  /* 0x0000001312047220 */ /* 0x000fe20000410000 */
[----:B------:R-:W-:Y:S01]  /*0d80*/  FMUL.FTZ R3, R16, R3 ;  /* 0x0000000310037220 */ /* 0x000fe20000410000 */
[----:B------:R-:W-:Y:S01]  /*0d90*/  F2FP.F16.F32.PACK_AB R19, R5, R6 ;  /* 0x000000060513723e */ /* 0x000fe200000000ff */
[----:B------:R-:W-:Y:S02]  /*0da0*/  FMUL.FTZ R2, R2, R17 ;  /* 0x0000001102027220 */ /* 0x000fe40000410000 */
[----:B------:R-:W-:Y:S02]  /*0db0*/  F2FP.F16.F32.PACK_AB R18, R4, R7 ;  /* 0x000000070412723e */ /* 0x000fe400000000ff */
[----:B------:R-:W-:Y:S02]  /*0dc0*/  F2FP.F16.F32.PACK_AB R17, R3, R12 ;  /* 0x0000000c0311723e */ /* 0x000fe400000000ff */
[----:B------:R-:W-:-:S07]  /*0dd0*/  F2FP.F16.F32.PACK_AB R16, R2, R13 ;  /* 0x0000000d0210723e */ /* 0x000fce00000000ff */
.L_x_4765:
        /* <DEDUP_REMOVED lines=9> */
[--C-:B-----5:R-:W-:Y:S02]  /*0e70*/  HADD2.F32 R101, -RZ, R17.reuse.H0_H0 ;  /* 0x20000011ff657230 */ /* 0x120fe40000004100 */
[----:B0-----:R-:W-:Y:S02]  /*0e80*/  HADD2.F32 R96, -RZ, R17.H1_H1 ;  /* 0x30000011ff607230 */ /* 0x001fe40000004100 */
[--C-:B------:R-:W-:Y:S02]  /*0e90*/  HADD2.F32 R100, -RZ, R18.reuse.H0_H0 ;  /* 0x20000012ff647230 */ /* 0x100fe40000004100 */
[----:B------:R-:W-:Y:S02]  /*0ea0*/  HADD2.F32 R97, -RZ, R18.H1_H1 ;  /* 0x30000012ff617230 */ /* 0x000fe40000004100 */
[----:B------:R-:W-:Y:S02]  /*0eb0*/  HADD2.F32 R102, -RZ, R16.H0_H0 ;  /* 0x20000010ff667230 */ /* 0x000fe40000004100 */
[----:B------:R-:W-:-:S02]  /*0ec0*/  HADD2.F32 R17, -RZ, R28.H0_H0 ;  /* 0x2000001cff117230 */ /* 0x000fc40000004100 */
[----:B------:R-:W-:Y:S02]  /*0ed0*/  HADD2.F32 R103, -RZ, R8.H0_H0 ;  /* 0x20000008ff677230 */ /* 0x000fe40000004100 */
[----:B------:R-:W-:Y:S02]  /*0ee0*/  HADD2.F32 R18, -RZ, R29.H0_H0 ;  /* 0x2000001dff127230 */ /* 0x000fe40000004100 */
[----:B------:R-:W-:Y:S02]  /*0ef0*/  HADD2.F32 R94, -RZ, R9.H0_H0 ;  /* 0x20000009ff5e7230 */ /* 0x000fe40000004100 */
[----:B------:R-:W-:Y:S01]  /*0f00*/  FFMA.FTZ R102, R102, R17, R103 ;  /* 0x0000001166667223 */ /* 0x000fe20000010067 */
[----:B------:R-:W-:Y:S02]  /*0f10*/  HADD2.F32 R95, -RZ, R30.H0_H0 ;  /* 0x2000001eff5f7230 */ /* 0x000fe40000004100 */
[----:B------:R-:W-:Y:S02]  /*0f20*/  HADD2.F32 R105, -RZ, R10.H0_H0 ;  /* 0x2000000aff697230 */ /* 0x000fe40000004100 */
[----:B------:R-:W-:Y:S01]  /*0f30*/  FFMA.FTZ R101, R101, R18, R94 ;  /* 0x0000001265657223 */ /* 0x000fe2000001005e */
[----:B------:R-:W-:-:S02]  /*0f40*/  HADD2.F32 R99, -RZ, R19.H0_H0 ;  /* 0x20000013ff637230 */ /* 0x000fc40000004100 */
[----:B------:R-:W-:Y:S02]  /*0f50*/  HADD2.F32 R16, -RZ, R16.H1_H1 ;  /* 0x30000010ff107230 */ /* 0x000fe40000004100 */
[----:B------:R-:W-:Y:S01]  /*0f60*/  FFMA.FTZ R100, R100, R95, R105 ;  /* 0x0000005f64647223 */ /* 0x000fe20000010069 */
[----:B------:R-:W-:Y:S02]  /*0f70*/  HADD2.F32 R19, -RZ, R19.H1_H1 ;  /* 0x30000013ff137230 */ /* 0x000fe40000004100 */
[----:B------:R-:W-:Y:S02]  /*0f80*/  HADD2.F32 R95, -RZ, R28.H1_H1 ;  /* 0x3000001cff5f7230 */ /* 0x000fe40000004100 */
[----:B------:R-:W-:Y:S02]  /*0f90*/  HADD2.F32 R17, -RZ, R29.H1_H1 ;  /* 0x3000001dff117230 */ /* 0x000fe40000004100 */
[----:B------:R-:W-:Y:S02]  /*0fa0*/  HADD2.F32 R18, -RZ, R30.H1_H1 ;  /* 0x3000001eff127230 */ /* 0x000fe40000004100 */
[----:B------:R-:W-:-:S02]  /*0fb0*/  HADD2.F32 R94, -RZ, R31.H0_H0 ;  /* 0x2000001fff5e7230 */ /* 0x000fc40000004100 */
[----:B------:R-:W-:Y:S02]  /*0fc0*/  HADD2.F32 R106, -RZ, R11.H0_H0 ;  /* 0x2000000bff6a7230 */ /* 0x000fe40000004100 */
[----:B------:R-:W-:Y:S02]  /*0fd0*/  HADD2.F32 R98, -RZ, R31.H1_H1 ;  /* 0x3000001fff627230 */ /* 0x000fe40000004100 */
[----:B------:R-:W-:Y:S02]  /*0fe0*/  HADD2.F32 R108, -RZ, R11.H1_H1 ;  /* 0x3000000bff6c7230 */ /* 0x000fe40000004100 */
[----:B------:R-:W-:Y:S01]  /*0ff0*/  FFMA.FTZ R99, R99, R94, R106 ;  /* 0x0000005e63637223 */ /* 0x000fe2000001006a */
[----:B------:R-:W-:Y:S02]  /*1000*/  HADD2.F32 R104, -RZ, R10.H1_H1 ;  /* 0x3000000aff687230 */ /* 0x000fe40000004100 */
[----:B------:R-:W-:Y:S02]  /*1010*/  HADD2.F32 R105, -RZ, R9.H1_H1 ;  /* 0x30000009ff697230 */ /* 0x000fe40000004100 */
[----:B------:R-:W-:Y:S01]  /*1020*/  FFMA.FTZ R98, R19, R98, R108 ;  /* 0x0000006213627223 */ /* 0x000fe2000001006c */
[----:B------:R-:W-:-:S02]  /*1030*/  HADD2.F32 R103, -RZ, R8.H1_H1 ;  /* 0x30000008ff677230 */ /* 0x000fc40000004100 */
[----:B------:R-:W-:Y:S01]  /*1040*/  FFMA.FTZ R97, R97, R18, R104 ;  /* 0x0000001261617223 */ /* 0x000fe20000010068 */
[----:B------:R-:W-:Y:S01]  /*1050*/  FFMA.FTZ R96, R96, R17, R105 ;  /* 0x0000001160607223 */ /* 0x000fe20000010069 */
[----:B------:R-:W-:Y:S01]  /*1060*/  F2FP.F16.F32.PACK_AB R19, R98, R99 ;  /* 0x000000636213723e */ /* 0x000fe200000000ff */
[----:B------:R-:W-:Y:S02]  /*1070*/  FFMA.FTZ R95, R16, R95, R103 ;  /* 0x0000005f105f7223 */ /* 0x000fe40000010067 */
[----:B------:R-:W-:Y:S02]  /*1080*/  F2FP.F16.F32.PACK_AB R18, R97, R100 ;  /* 0x000000646112723e */ /* 0x000fe400000000ff */
[----:B------:R-:W-:Y:S02]  /*1090*/  F2FP.F16.F32.PACK_AB R17, R96, R101 ;  /* 0x000000656011723e */ /* 0x000fe400000000ff */
[----:B------:R-:W-:Y:S01]  /*10a0*/  F2FP.F16.F32.PACK_AB R16, R95, R102 ;  /* 0x000000665f10723e */ /* 0x000fe200000000ff */
[----:B------:R-:W-:Y:S06]  /*10b0*/  BRA `(.L_x_4767) ;  /* 0x0000000000707947 */ /* 0x000fec0003800000 */
.L_x_4766:
        /* <DEDUP_REMOVED lines=8> */
[----:B------:R-:W-:Y:S01]  /*1140*/  FMUL.FTZ R102, R102, R17 ;  /* 0x0000001166667220 */ /* 0x000fe20000410000 */
[--C-:B------:R-:W-:Y:S02]  /*1150*/  HADD2.F32 R99, -RZ, R19.reuse.H0_H0 ;  /* 0x20000013ff637230 */ /* 0x100fe40000004100 */
[----:B------:R-:W-:Y:S01]  /*1160*/  FMUL.FTZ R101, R101, R18 ;  /* 0x0000001265657220 */ /* 0x000fe20000410000 */
[----:B------:R-:W-:Y:S02]  /*1170*/  HADD2.F32 R16, -RZ, R16.H1_H1 ;  /* 0x30000010ff107230 */ /* 0x000fe40000004100 */
[----:B------:R-:W-:Y:S01]  /*1180*/  FMUL.FTZ R100, R100, R95 ;  /* 0x0000005f64647220 */ /* 0x000fe20000410000 */
[----:B------:R-:W-:-:S02]  /*1190*/  HADD2.F32 R19, -RZ, R19.H1_H1 ;  /* 0x30000013ff137230 */ /* 0x000fc40000004100 */
[--C-:B------:R-:W-:Y:S02]  /*11a0*/  HADD2.F32 R94, -RZ, R31.reuse.H0_H0 ;  /* 0x2000001fff5e7230 */ /* 0x100fe40000004100 */
[----:B------:R-:W-:Y:S02]  /*11b0*/  HADD2.F32 R98, -RZ, R31.H1_H1 ;  /* 0x3000001fff627230 */ /* 0x000fe40000004100 */
        /* <DEDUP_REMOVED lines=12> */
.L_x_4767:
        /* <DEDUP_REMOVED lines=9> */
[----:B-----5:R-:W-:Y:S02]  /*1310*/  HADD2.F32 R103, -RZ, R16.H0_H0 ;  /* 0x20000010ff677230 */ /* 0x020fe40000004100 */
[----:B0-----:R-:W-:Y:S02]  /*1320*/  HADD2.F32 R104, -RZ, R24.H0_H0 ;  /* 0x20000018ff687230 */ /* 0x001fe40000004100 */
[----:B------:R-:W-:Y:S02]  /*1330*/  HADD2.F32 R106, -RZ, R8.H0_H0 ;  /* 0x20000008ff6a7230 */ /* 0x000fe40000004100 */
[----:B------:R-:W-:Y:S02]  /*1340*/  HADD2.F32 R111, -RZ, R17.H0_H0 ;  /* 0x20000011ff6f7230 */ /* 0x000fe40000004100 */
[----:B------:R-:W-:Y:S02]  /*1350*/  HADD2.F32 R108, -RZ, R9.H0_H0 ;  /* 0x20000009ff6c7230 */ /* 0x000fe40000004100 */
[----:B------:R-:W-:Y:S01]  /*1360*/  FFMA.FTZ R103, R103, R104, R106 ;  /* 0x0000006867677223 */ /* 0x000fe2000001006a */
[----:B------:R-:W-:-:S02]  /*1370*/  HADD2.F32 R104, -RZ, R25.H0_H0 ;  /* 0x20000019ff687230 */ /* 0x000fc40000004100 */
[----:B------:R-:W-:Y:S02]  /*1380*/  HADD2.F32 R110, -RZ, R18.H0_H0 ;  /* 0x20000012ff6e7230 */ /* 0x000fe40000004100 */
[----:B------:R-:W-:Y:S02]  /*1390*/  HADD2.F32 R105, -RZ, R26.H0_H0 ;  /* 0x2000001aff697230 */ /* 0x000fe40000004100 */
[----:B------:R-:W-:Y:S01]  /*13a0*/  FFMA.FTZ R111, R111, R104, R108 ;  /* 0x000000686f6f7223 */ /* 0x000fe2000001006c */
[----:B------:R-:W-:Y:S02]  /*13b0*/  HADD2.F32 R107, -RZ, R10.H0_H0 ;  /* 0x2000000aff6b7230 */ /* 0x000fe40000004100 */
[----:B------:R-:W-:Y:S02]  /*13c0*/  HADD2.F32 R109, -RZ, R19.H0_H0 ;  /* 0x20000013ff6d7230 */ /* 0x000fe40000004100 */
[----:B------:R-:W-:Y:S02]  /*13d0*/  HADD2.F32 R106, -RZ, R27.H0_H0 ;  /* 0x2000001bff6a7230 */ /* 0x000fe40000004100 */
[----:B------:R-:W-:Y:S01]  /*13e0*/  FFMA.FTZ R110, R110, R105, R107 ;  /* 0x000000696e6e7223 */ /* 0x000fe2000001006b */
[----:B------:R-:W-:-:S02]  /*13f0*/  HADD2.F32 R112, -RZ, R11.H0_H0 ;  /* 0x2000000bff707230 */ /* 0x000fc40000004100 */
[----:B------:R-:W-:Y:S02]  /*1400*/  HADD2.F32 R16, -RZ, R16.H1_H1 ;  /* 0x30000010ff107230 */ /* 0x000fe40000004100 */
[----:B------:R-:W-:Y:S02]  /*1410*/  HADD2.F32 R17, -RZ, R17.H1_H1 ;  /* 0x30000011ff117230 */ /* 0x000fe40000004100 */
[----:B------:R-:W-:Y:S01]  /*1420*/  FFMA.FTZ R109, R109, R106, R112 ;  /* 0x0000006a6d6d7223 */ /* 0x000fe20000010070 */
[----:B------:R-:W-:Y:S02]  /*1430*/  HADD2.F32 R18, -RZ, R18.H1_H1 ;  /* 0x30000012ff127230 */ /* 0x000fe40000004100 */
[----:B------:R-:W-:Y:S02]  /*1440*/  HADD2.F32 R19, -RZ, R19.H1_H1 ;  /* 0x30000013ff137230 */ /* 0x000fe40000004100 */
[----:B------:R-:W-:Y:S02]  /*1450*/  HADD2.F32 R105, -RZ, R24.H1_H1 ;  /* 0x30000018ff697230 */ /* 0x000fe40000004100 */
[----:B------:R-:W-:-:S02]  /*1460*/  HADD2.F32 R106, -RZ, R25.H1_H1 ;  /* 0x30000019ff6a7230 */ /* 0x000fc40000004100 */
[----:B------:R-:W-:Y:S02]  /*1470*/  HADD2.F32 R107, -RZ, R26.H1_H1 ;  /* 0x3000001aff6b7230 */ /* 0x000fe40000004100 */
[----:B------:R-:W-:Y:S02]  /*1480*/  HADD2.F32 R108, -RZ, R27.H1_H1 ;  /* 0x3000001bff6c7230 */ /* 0x000fe40000004100 */
[----:B------:R-:W-:Y:S02]  /*1490*/  HADD2.F32 R112, -RZ, R11.H1_H1 ;  /* 0x3000000bff707230 */ /* 0x000fe40000004100 */
        /* <DEDUP_REMOVED lines=12> */
.L_x_4768:
        /* <DEDUP_REMOVED lines=9> */
[----:B------:R-:W-:Y:S02]  /*15f0*/  HADD2.F32 R109, -RZ, R19.H0_H0 ;  /* 0x20000013ff6d7230 */ /* 0x000fe40000004100 */
        /* <DEDUP_REMOVED lines=18> */
.L_x_4769:
[----:B------:R-:W0:Y:S01]  /*1720*/  @P0 LDC.64 R112, c[0x0][0x3a0] ;  /* 0x0000e800ff700b82 */ /* 0x000e220000000a00 */
[----:B------:R-:W-:Y:S01]  /*1730*/  IMAD.WIDE.U32 R114, R94, 0x10, R80 ;  /* 0x000000105e727825 */ /* 0x000fe200078e0050 */
[----:B------:R-:W-:-:S04]  /*1740*/  IADD3 R104, PT, PT, R93, 0x80, RZ ;  /* 0x000000805d687810 */ /* 0x000fc80007ffe0ff */
[----:B------:R1:W-:Y:S02]  /*1750*/  STG.E.128 desc[UR6][R114.64], R16 ;  /* 0x0000001072007986 */ /* 0x0003e4000c101d06 */
[----:B-1----:R-:W-:-:S04]  /*1760*/  IMAD.WIDE.U32 R16, R104, 0x10, R82 ;  /* 0x0000001068107825 */ /* 0x002fc800078e0052 */
[----:B0-----:R-:W-:Y:S02]  /*1770*/  @P0 IMAD.WIDE.U32 R112, R104, 0x10, R112 ;  /* 0x0000001068700825 */ /* 0x001fe400078e0070 */
[----:B------:R-:W5:Y:S04]  /*1780*/  LDG.E.128 R16, desc[UR6][R16.64] ;  /* 0x0000000610107981 */ /* 0x000f68000c1e1d00 */
[----:B------:R0:W5:Y:S01]  /*1790*/  @P0 LDG.E.128 R8, desc[UR6][R112.64] ;  /* 0x0000000670080981 */ /* 0x000162000c1e1d00 */
[----:B------:R-:W-:Y:S05]  /*17a0*/  @!P0 BRA `(.L_x_4770) ;  /* 0x0000000000948947 */ /* 0x000fea0003800000 */
[----:B-----5:R-:W-:Y:S02]  /*17b0*/  HADD2.F32 R114, -RZ, R16.H0_H0 ;  /* 0x20000010ff727230 */ /* 0x020fe40000004100 */
[----:B------:R-:W-:Y:S02]  /*17c0*/  HADD2.F32 R83, -RZ, R20.H0_H0 ;  /* 0x20000014ff537230 */ /* 0x000fe40000004100 */
[----:B0-----:R-:W-:Y:S02]  /*17d0*/  HADD2.F32 R113, -RZ, R8.H0_H0 ;  /* 0x20000008ff717230 */ /* 0x001fe40000004100 */
[--C-:B------:R-:W-:Y:S02]  /*17e0*/  HADD2.F32 R112, -RZ, R17.reuse.H0_H0 ;  /* 0x20000011ff707230 */ /* 0x100fe40000004100 */
[----:B------:R-:W-:Y:S02]  /*17f0*/  HADD2.F32 R117, -RZ, R17.H1_H1 ;  /* 0x30000011ff757230 */ /* 0x000fe40000004100 */
[----:B------:R-:W-:Y:S01]  /*1800*/  FFMA.FTZ R114, R114, R83, R113 ;  /* 0x0000005372727223 */ /* 0x000fe20000010071 */
[----:B------:R-:W-:-:S02]  /*1810*/  HADD2.F32 R17, -RZ, R21.H0_H0 ;  /* 0x20000015ff117230 */ /* 0x000fc40000004100 */
[----:B------:R-:W-:Y:S02]  /*1820*/  HADD2.F32 R83, -RZ, R9.H0_H0 ;  /* 0x20000009ff537230 */ /* 0x000fe40000004100 */
[----:B------:R-:W-:Y:S02]  /*1830*/  HADD2.F32 R82, -RZ, R21.H1_H1 ;  /* 0x30000015ff527230 */ /* 0x000fe40000004100 */
[----:B------:R-:W-:Y:S02]  /*1840*/  HADD2.F32 R116, -RZ, R9.H1_H1 ;  /* 0x30000009ff747230 */ /* 0x000fe40000004100 */
[----:B------:R-:W-:Y:S01]  /*1850*/  FFMA.FTZ R112, R112, R17, R83 ;  /* 0x0000001170707223 */ /* 0x000fe20000010053 */
        /* <DEDUP_REMOVED lines=17> */
[----:B------:R-:W-:-:S03]  /*1970*/  HADD2.F32 R17, -RZ, R20.H1_H1 ;  /* 0x30000014ff117230 */ /* 0x000fc60000004100 */
[----:B------:R-:W-:Y:S01]  /*1980*/  FFMA.FTZ R119, R19, R18, R82 ;  /* 0x0000001213777223 */ /* 0x000fe20000010052 */
[----:B------:R-:W-:Y:S01]  /*1990*/  HADD2.F32 R19, -RZ, R8.H1_H1 ;  /* 0x30000008ff137230 */ /* 0x000fe20000004100 */
[----:B------:R-:W-:-:S04]  /*19a0*/  F2FP.F16.F32.PACK_AB R18, R118, R113 ;  /* 0x000000717612723e */ /* 0x000fc800000000ff */
[----:B------:R-:W-:Y:S01]  /*19b0*/  FFMA.FTZ R120, R16, R17, R19 ;  /* 0x0000001110787223 */ /* 0x000fe20000010013 */
[----:B------:R-:W-:Y:S02]  /*19c0*/  F2FP.F16.F32.PACK_AB R19, R119, R115 ;  /* 0x000000737713723e */ /* 0x000fe400000000ff */
[----:B------:R-:W-:Y:S02]  /*19d0*/  F2FP.F16.F32.PACK_AB R17, R117, R112 ;  /* 0x000000707511723e */ /* 0x000fe400000000ff */
[----:B------:R-:W-:Y:S01]  /*19e0*/  F2FP.F16.F32.PACK_AB R16, R120, R114 ;  /* 0x000000727810723e */ /* 0x000fe200000000ff */
[----:B------:R-:W-:Y:S06]  /*19f0*/  BRA `(.L_x_4771) ;  /* 0x0000000000707947 */ /* 0x000fec0003800000 */
.L_x_4770:
[--C-:B0----5:R-:W-:Y:S02]  /*1a00*/  HADD2.F32 R113, -RZ, R18.reuse.H0_H0 ;  /* 0x20000012ff717230 */ /* 0x121fe40000004100 */
[----:B------:R-:W-:Y:S02]  /*1a10*/  HADD2.F32 R118, -RZ, R18.H1_H1 ;  /* 0x30000012ff767230 */ /* 0x000fe40000004100 */
[--C-:B------:R-:W-:Y:S02]  /*1a20*/  HADD2.F32 R18, -RZ, R22.reuse.H0_H0 ;  /* 0x20000016ff127230 */ /* 0x100fe40000004100 */
[----:B------:R-:W-:Y:S02]  /*1a30*/  HADD2.F32 R115, -RZ, R22.H1_H1 ;  /* 0x30000016ff737230 */ /* 0x000fe40000004100 */
[----:B------:R-:W-:Y:S02]  /*1a40*/  HADD2.F32 R114, -RZ, R16.H0_H0 ;  /* 0x20000010ff727230 */ /* 0x000fe40000004100 */
[----:B------:R-:W-:Y:S01]  /*1a50*/  FMUL.FTZ R113, R113, R18 ;  /* 0x0000001271717220 */ /* 0x000fe20000410000 */
[----:B------:R-:W-:-:S02]  /*1a60*/  HADD2.F32 R83, -RZ, R20.H0_H0 ;  /* 0x20000014ff537230 */ /* 0x000fc40000004100 */
[----:B------:R-:W-:Y:S01]  /*1a70*/  FMUL.FTZ R118, R118, R115 ;  /* 0x0000007376767220 */ /* 0x000fe20000410000 */
[----:B------:R-:W-:Y:S02]  /*1a80*/  HADD2.F32 R115, -RZ, R19.H0_H0 ;  /* 0x20000013ff737230 */ /* 0x000fe40000004100 */
[----:B------:R-:W-:Y:S02]  /*1a90*/  HADD2.F32 R18, -RZ, R23.H0_H0 ;  /* 0x20000017ff127230 */ /* 0x000fe40000004100 */
[----:B------:R-:W-:Y:S01]  /*1aa0*/  FMUL.FTZ R114, R114, R83 ;  /* 0x0000005372727220 */ /* 0x000fe20000410000 */
[--C-:B------:R-:W-:Y:S02]  /*1ab0*/  HADD2.F32 R112, -RZ, R17.reuse.H0_H0 ;  /* 0x20000011ff707230 */ /* 0x100fe40000004100 */
[----:B------:R-:W-:Y:S02]  /*1ac0*/  HADD2.F32 R117, -RZ, R17.H1_H1 ;  /* 0x30000011ff757230 */ /* 0x000fe40000004100 */
[----:B------:R-:W-:Y:S01]  /*1ad0*/  FMUL.FTZ R115, R115, R18 ;  /* 0x0000001273737220 */ /* 0x000fe20000410000 */
[----:B------:R-:W-:-:S02]  /*1ae0*/  HADD2.F32 R83, -RZ, R21.H0_H0 ;  /* 0x20000015ff537230 */ /* 0x000fc40000004100 */
[----:B------:R-:W-:Y:S02]  /*1af0*/  HADD2.F32 R19, -RZ, R19.H1_H1 ;  /* 0x30000013ff137230 */ /* 0x000fe40000004100 */
[----:B------:R-:W-:Y:S02]  /*1b00*/  HADD2.F32 R82, -RZ, R23.H1_H1 ;  /* 0x30000017ff527230 */ /* 0x000fe40000004100 */
[----:B------:R-:W-:Y:S01]  /*1b10*/  FMUL.FTZ R112, R112, R83 ;  /* 0x0000005370707220 */ /* 0x000fe20000410000 */
[----:B------:R-:W-:Y:S02]  /*1b20*/  HADD2.F32 R16, -RZ, R16.H1_H1 ;  /* 0x30000010ff107230 */ /* 0x000fe40000004100 */
[----:B------:R-:W-:Y:S02]  /*1b30*/  HADD2.F32 R18, -RZ, R21.H1_H1 ;  /* 0x30000015ff127230 */ /* 0x000fe40000004100 */
[----:B------:R-:W-:Y:S01]  /*1b40*/  FMUL.FTZ R119, R19, R82 ;  /* 0x0000005213777220 */ /* 0x000fe20000410000 */
[----:B------:R-:W-:-:S02]  /*1b50*/  HADD2.F32 R17, -RZ, R20.H1_H1 ;  /* 0x30000014ff117230 */ /* 0x000fc40000004100 */
[----:B------:R-:W-:Y:S02]  /*1b60*/  FMUL.FTZ R117, R117, R18 ;  /* 0x0000001275757220 */ /* 0x000fe40000410000 */
[----:B------:R-:W-:Y:S01]  /*1b70*/  F2FP.F16.F32.PACK_AB R19, R119, R115 ;  /* 0x000000737713723e */ /* 0x000fe200000000ff */
[----:B------:R-:W-:Y:S01]  /*1b80*/  FMUL.FTZ R120, R16, R17 ;  /* 0x0000001110787220 */ /* 0x000fe20000410000 */
[----:B------:R-:W-:Y:S02]  /*1b90*/  F2FP.F16.F32.PACK_AB R18, R118, R113 ;  /* 0x000000717612723e */ /* 0x000fe400000000ff */
[----:B------:R-:W-:Y:S02]  /*1ba0*/  F2FP.F16.F32.PACK_AB R17, R117, R112 ;  /* 0x000000707511723e */ /* 0x000fe400000000ff */
[----:B------:R-:W-:-:S07]  /*1bb0*/  F2FP.F16.F32.PACK_AB R16, R120, R114 ;  /* 0x000000727810723e */ /* 0x000fce00000000ff */
.L_x_4771:
[----:B------:R-:W-:Y:S01]  /*1bc0*/  FADD.FTZ R82, RZ, R92 ;  /* 0x0000005cff527221 */ /* 0x000fe20000010000 */
[----:B------:R-:W-:Y:S01]  /*1bd0*/  IMAD.WIDE.U32 R80, R104, 0x10, R80 ;  /* 0x0000001068507825 */ /* 0x000fe200078e0050 */
[----:B------:R-:W-:Y:S01]  /*1be0*/  UMOV UR4, 0xffffffff ;  /* 0xffffffff00047882 */ /* 0x000fe20000000000 */
[----:B------:R-:W-:Y:S02]  /*1bf0*/  ISETP.NE.AND P1, PT, R89, RZ, PT ;  /* 0x000000ff5900720c */ /* 0x000fe40003f25270 */
        /* <DEDUP_REMOVED lines=10> */
[----:B0-----:R-:W-:-:S04]  /*1ca0*/  FADD.FTZ R16, R83, R12 ;  /* 0x0000000c53107221 */ /* 0x001fc80000010000 */
        /* <DEDUP_REMOVED lines=131> */
.L_x_4797:
[----:B-1----:R-:W-:Y:S01]  /*24e0*/  FADD.FTZ R17, R122, R116 ;  /* 0x000000747a117221 */ /* 0x002fe20000010000 */
[----:B------:R-:W1:Y:S01]  /*24f0*/  @!P1 LDC.64 R80, c[0x0][0x3c0] ;  /* 0x0000f000ff509b82 */ /* 0x000e620000000a00 */
[----:B------:R-:W-:Y:S01]  /*2500*/  ISETP.NE.AND P3, PT, R89, RZ, PT ;  /* 0x000000ff5900720c */ /* 0x000fe20003f65270 */
[----:B------:R-:W-:Y:S02]  /*2510*/  HADD2.F32 R83, -RZ, R76.H0_H0 ;  /* 0x2000004cff537230 */ /* 0x000fe40000004100 */
[----:B------:R-:W-:Y:S01]  /*2520*/  FFMA.FTZ R17, R17, R18, UR10 ;  /* 0x0000000a11117e23 */ /* 0x000fe20008010012 */
[----:B------:R-:W-:Y:S01]  /*2530*/  FMUL.FTZ R18, R16, R16 ;  /* 0x0000001010127220 */ /* 0x000fe20000410000 */
[----:B------:R-:W-:Y:S01]  /*2540*/  ISETP.NE.AND P2, PT, RZ, UR8, PT ;  /* 0x00000008ff007c0c */ /* 0x000fe2000bf45270 */
[----:B------:R-:W-:-:S03]  /*2550*/  HADD2.F32 R121, -RZ, R56.H0_H0 ;  /* 0x20000038ff797230 */ /* 0x000fc60000004100 */
[----:B------:R-:W-:-:S05]  /*2560*/  FSEL R82, R18, RZ, P2 ;  /* 0x000000ff12527208 */ /* 0x000fca0001000000 */
[----:B------:R-:W-:Y:S01]  /*2570*/  FADD.FTZ R17, R17, R82 ;  /* 0x0000005211117221 */ /* 0x000fe20000010000 */
[----:B------:R-:W2:Y:S05]  /*2580*/  @!P3 LDC.64 R18, c[0x0][0x3c8] ;  /* 0x0000f200ff12bb82 */ /* 0x000eaa0000000a00 */
[----:B------:R-:W3:Y:S01]  /*2590*/  MUFU.RSQ R17, R17 ;  /* 0x0000001100117308 */ /* 0x000ee20000001400 */
[----:B-1----:R-:W-:-:S05]  /*25a0*/  @!P1 IMAD.WIDE R80, R88, 0x4, R80 ;  /* 0x0000000458509825 */ /* 0x002fca00078e0250 */
[----:B------:R1:W-:Y:S01]  /*25b0*/  @!P1 STG.E desc[UR6][R80.64], R16 ;  /* 0x0000001050009986 */ /* 0x0003e2000c101906 */
[----:B--2---:R-:W-:Y:S01]  /*25c0*/  @!P3 IMAD.WIDE R18, R88, 0x4, R18 ;  /* 0x000000045812b825 */ /* 0x004fe200078e0212 */
[----:B-1----:R-:W-:-:S03]  /*25d0*/  FSEL R16, R16, RZ, !P2 ;  /* 0x000000ff10107208 */ /* 0x002fc60005000000 */
[----:B------:R-:W-:Y:S01]  /*25e0*/  HADD2.F32 R81, -RZ, R76.H1_H1 ;  /* 0x3000004cff517230 */ /* 0x000fe20000004100 */
[----:B---3--:R1:W-:Y:S01]  /*25f0*/  @!P3 STG.E desc[UR6][R18.64], R17 ;  /* 0x000000111200b986 */ /* 0x0083e2000c101906 */
[C---:B------:R-:W-:Y:S01]  /*2600*/  FADD.FTZ R92, -R16.reuse, R92 ;  /* 0x0000005c105c7221 */ /* 0x040fe20000010100 */
[C---:B------:R-:W-:Y:S01]  /*2610*/  FADD.FTZ R82, -R16.reuse, R15 ;  /* 0x0000000f10527221 */ /* 0x040fe20000010100 */
[C---:B------:R-:W-:Y:S01]  /*2620*/  FADD.FTZ R80, -R16.reuse, R91 ;  /* 0x0000005b10507221 */ /* 0x040fe20000010100 */
[C---:B------:R-:W-:Y:S01]  /*2630*/  FADD.FTZ R84, -R16.reuse, R84 ;  /* 0x0000005410547221 */ /* 0x040fe20000010100 */
[C---:B------:R-:W-:Y:S01]  /*2640*/  FMUL.FTZ R92, R17.reuse, R92 ;  /* 0x0000005c115c7220 */ /* 0x040fe20000410000 */
[----:B------:R-:W-:Y:S01]  /*2650*/  FMUL.FTZ R82, R17, R82 ;  /* 0x0000005211527220 */ /* 0x000fe20000410000 */
[C---:B------:R-:W-:Y:S01]  /*2660*/  FADD.FTZ R90, -R16.reuse, R90 ;  /* 0x0000005a105a7221 */ /* 0x040fe20000010100 */
[----:B------:R-:W-:Y:S01]  /*2670*/  FADD.FTZ R86, -R16, R86 ;  /* 0x0000005610567221 */ /* 0x000fe20000010100 */
[----:B------:R-:W-:Y:S01]  /*2680*/  FFMA.FTZ R15, R92, R83, R121 ;  /* 0x000000535c0f7223 */ /* 0x000fe20000010079 */
[----:B------:R-:W-:-:S02]  /*2690*/  HADD2.F32 R83, -RZ, R56.H1_H1 ;  /* 0x30000038ff537230 */ /* 0x000fc40000004100 */
[C---:B-1----:R-:W-:Y:S01]  /*26a0*/  FMUL.FTZ R19, R17.reuse, R80 ;  /* 0x0000005011137220 */ /* 0x042fe20000410000 */
[----:B------:R-:W-:Y:S02]  /*26b0*/  HADD2.F32 R80, -RZ, R77.H0_H0 ;  /* 0x2000004dff507230 */ /* 0x000fe40000004100 */
[----:B------:R-:W-:Y:S01]  /*26c0*/  FMUL.FTZ R86, R17, R86 ;  /* 0x0000005611567220 */ /* 0x000fe20000410000 */
[----:B------:R-:W-:Y:S01]  /*26d0*/  FADD.FTZ R102, -R16, R102 ;  /* 0x0000006610667221 */ /* 0x000fe20000010100 */
[----:B------:R-:W-:Y:S01]  /*26e0*/  FFMA.FTZ R18, R82, R81, R83 ;  /* 0x0000005152127223 */ /* 0x000fe20000010053 */
[----:B------:R-:W-:Y:S02]  /*26f0*/  HADD2.F32 R82, -RZ, R57.H0_H0 ;  /* 0x20000039ff527230 */ /* 0x000fe40000004100 */
[C---:B------:R-:W-:Y:S01]  /*2700*/  FADD.FTZ R92, -R16.reuse, R95 ;  /* 0x0000005f105c7221 */ /* 0x040fe20000010100 */
[----:B------:R-:W-:Y:S02]  /*2710*/  HADD2.F32 R81, -RZ, R77.H1_H1 ;  /* 0x3000004dff517230 */ /* 0x000fe40000004100 */
[----:B------:R-:W-:Y:S01]  /*2720*/  FADD.FTZ R96, -R16, R96 ;  /* 0x0000006010607221 */ /* 0x000fe20000010100 */
[----:B------:R-:W-:-:S02]  /*2730*/  HADD2.F32 R83, -RZ, R57.H1_H1 ;  /* 0x30000039ff537230 */ /* 0x000fc40000004100 */
[----:B------:R-:W-:Y:S01]  /*2740*/  FFMA.FTZ R19, R19, R80, R82 ;  /* 0x0000005013137223 */ /* 0x000fe20000010052 */
[C---:B------:R-:W-:Y:S01]  /*2750*/  FMUL.FTZ R80, R17.reuse, R84 ;  /* 0x0000005411507220 */ /* 0x040fe20000410000 */
[----:B------:R-:W-:Y:S02]  /*2760*/  HADD2.F32 R82, -RZ, R78.H0_H0 ;  /* 0x2000004eff527230 */ /* 0x000fe40000004100 */
[----:B------:R-:W-:Y:S01]  /*2770*/  FADD.FTZ R100, -R16, R100 ;  /* 0x0000006410647221 */ /* 0x000fe20000010100 */
[----:B------:R-:W-:Y:S02]  /*2780*/  HADD2.F32 R84, -RZ, R58.H0_H0 ;  /* 0x2000003aff547230 */ /* 0x000fe40000004100 */
[----:B------:R-:W-:Y:S01]  /*2790*/  FFMA.FTZ R80, R80, R81, R83 ;  /* 0x0000005150507223 */ /* 0x000fe20000010053 */
[----:B------:R-:W-:Y:S01]  /*27a0*/  FMUL.FTZ R81, R17, R90 ;  /* 0x0000005a11517220 */ /* 0x000fe20000410000 */
[----:B------:R-:W-:Y:S01]  /*27b0*/  FADD.FTZ R90, -R16, R85 ;  /* 0x00000055105a7221 */ /* 0x000fe20000010100 */
[----:B------:R-:W-:-:S02]  /*27c0*/  HADD2.F32 R83, -RZ, R78.H1_H1 ;  /* 0x3000004eff537230 */ /* 0x000fc40000004100 */
[C---:B------:R-:W-:Y:S01]  /*27d0*/  FADD.FTZ R98, -R16.reuse, R98 ;  /* 0x0000006210627221 */ /* 0x040fe20000010100 */
[----:B------:R-:W-:Y:S01]  /*27e0*/  FFMA.FTZ R81, R81, R82, R84 ;  /* 0x0000005251517223 */ /* 0x000fe20000010054 */
[----:B------:R-:W-:Y:S02]  /*27f0*/  HADD2.F32 R85, -RZ, R58.H1_H1 ;  /* 0x3000003aff557230 */ /* 0x000fe40000004100 */
[C---:B------:R-:W-:Y:S01]  /*2800*/  FMUL.FTZ R82, R17.reuse, R90 ;  /* 0x0000005a11527220 */ /* 0x040fe20000410000 */
[C---:B------:R-:W-:Y:S01]  /*2810*/  FADD.FTZ R84, -R16.reuse, R87 ;  /* 0x0000005710547221 */ /* 0x040fe20000010100 */
[----:B------:R-:W-:Y:S02]  /*2820*/  HADD2.F32 R90, -RZ, R59.H0_H0 ;  /* 0x2000003bff5a7230 */ /* 0x000fe40000004100 */
[----:B------:R-:W-:Y:S01]  /*2830*/  FADD.FTZ R106, -R16, R106 ;  /* 0x0000006a106a7221 */ /* 0x000fe20000010100 */
[----:B------:R-:W-:Y:S01]  /*2840*/  FFMA.FTZ R82, R82, R83, R85 ;  /* 0x0000005352527223 */ /* 0x000fe20000010055 */
[----:B------:R-:W-:Y:S01]  /*2850*/  FMUL.FTZ R83, R17, R84 ;  /* 0x0000005411537220 */ /* 0x000fe20000410000 */
[----:B------:R-:W-:-:S02]  /*2860*/  HADD2.F32 R84, -RZ, R79.H0_H0 ;  /* 0x2000004fff547230 */ /* 0x000fc40000004100 */
[C---:B------:R-:W-:Y:S01]  /*2870*/  FADD.FTZ R110, -R16.reuse, R110 ;  /* 0x0000006e106e7221 */ /* 0x040fe20000010100 */
[----:B------:R-:W-:Y:S02]  /*2880*/  HADD2.F32 R85, -RZ, R79.H1_H1 ;  /* 0x3000004fff557230 */ /* 0x000fe40000004100 */
[C---:B------:R-:W-:Y:S01]  /*2890*/  FADD.FTZ R108, -R16.reuse, R108 ;  /* 0x0000006c106c7221 */ /* 0x040fe20000010100 */
[----:B------:R-:W-:Y:S02]  /*28a0*/  HADD2.F32 R87, -RZ, R59.H1_H1 ;  /* 0x3000003bff577230 */ /* 0x000fe40000004100 */
[----:B------:R-:W-:Y:S01]  /*28b0*/  FFMA.FTZ R83, R83, R84, R90 ;  /* 0x0000005453537223 */ /* 0x000fe2000001005a */
[----:B------:R-:W-:Y:S01]  /*28c0*/  FADD.FTZ R84, -R16, R13 ;  /* 0x0000000d10547221 */ /* 0x000fe20000010100 */
[----:B------:R-:W-:Y:S02]  /*28d0*/  HADD2.F32 R90, -RZ, R48.H0_H0 ;  /* 0x20000030ff5a7230 */ /* 0x000fe40000004100 */
[----:B------:R-:W-:Y:S01]  /*28e0*/  FMUL.FTZ R108, R17, R108 ;  /* 0x0000006c116c7220 */ /* 0x000fe20000410000 */
[----:B------:R-:W-:Y:S01]  /*28f0*/  FFMA.FTZ R13, R86, R85, R87 ;  /* 0x00000055560d7223 */ /* 0x000fe20000010057 */
[----:B------:R-:W-:-:S02]  /*2900*/  HADD2.F32 R85, -RZ, R72.H0_H0 ;  /* 0x20000048ff557230 */ /* 0x000fc40000004100 */
[----:B------:R-:W-:Y:S01]  /*2910*/  FMUL.FTZ R84, R17, R84 ;  /* 0x0000005411547220 */ /* 0x000fe20000410000 */
[----:B------:R-:W-:Y:S02]  /*2920*/  HADD2.F32 R87, -RZ, R52.H0_H0 ;  /* 0x20000034ff577230 */ /* 0x000fe40000004100 */
[C---:B------:R-:W-:Y:S01]  /*2930*/  FADD.FTZ R86, -R16.reuse, R2 ;  /* 0x0000000210567221 */ /* 0x040fe20000010100 */
[----:B------:R-:W-:Y:S02]  /*2940*/  HADD2.F32 R91, -RZ, R48.H1_H1 ;  /* 0x30000030ff5b7230 */ /* 0x000fe40000004100 */
[----:B------:R-:W-:Y:S01]  /*2950*/  FADD.FTZ R114, -R16, R114 ;  /* 0x0000007210727221 */ /* 0x000fe20000010100 */
[----:B------:R-:W-:Y:S02]  /*2960*/  HADD2.F32 R95, -RZ, R49.H1_H1 ;  /* 0x30000031ff5f7230 */ /* 0x000fe40000004100 */
[----:B------:R-:W-:Y:S01]  /*2970*/  FFMA.FTZ R2, R84, R85, R87 ;  /* 0x0000005554027223 */ /* 0x000fe20000010057 */
[----:B------:R-:W-:-:S02]  /*2980*/  HADD2.F32 R85, -RZ, R72.H1_H1 ;  /* 0x30000048ff557230 */ /* 0x000fc40000004100 */
[C---:B------:R-:W-:Y:S01]  /*2990*/  FMUL.FTZ R86, R17.reuse, R86 ;  /* 0x0000005611567220 */ /* 0x040fe20000410000 */
[----:B------:R-:W-:Y:S02]  /*29a0*/  HADD2.F32 R87, -RZ, R52.H1_H1 ;  /* 0x30000034ff577230 */ /* 0x000fe40000004100 */
[C---:B------:R-:W-:Y:S01]  /*29b0*/  FADD.FTZ R84, -R16.reuse, R12 ;  /* 0x0000000c10547221 */ /* 0x040fe20000010100 */
[C---:B------:R-:W-:Y:S01]  /*29c0*/  FADD.FTZ R120, -R16.reuse, R120 ;  /* 0x0000007810787221 */ /* 0x040fe20000010100 */
[----:B------:R-:W-:Y:S01]  /*29d0*/  FADD.FTZ R112, -R16, R112 ;  /* 0x0000007010707221 */ /* 0x000fe20000010100 */
[----:B------:R-:W-:Y:S02]  /*29e0*/  HADD2.F32 R121, -RZ, R41.H0_H0 ;  /* 0x20000029ff797230 */ /* 0x000fe40000004100 */
[----:B------:R-:W-:Y:S01]  /*29f0*/  FFMA.FTZ R12, R86, R85, R87 ;  /* 0x00000055560c7223 */ /* 0x000fe20000010057 */
[----:B------:R-:W-:Y:S02]  /*2a00*/  HADD2.F32 R85, -RZ, R73.H0_H0 ;  /* 0x20000049ff557230 */ /* 0x000fe40000004100 */
[----:B------:R-:W-:Y:S01]  /*2a10*/  FMUL.FTZ R84, R17, R84 ;  /* 0x0000005411547220 */ /* 0x000fe20000410000 */
[----:B------:R-:W-:-:S02]  /*2a20*/  HADD2.F32 R87, -RZ, R53.H0_H0 ;  /* 0x20000035ff577230 */ /* 0x000fc40000004100 */
[C---:B------:R-:W-:Y:S01]  /*2a30*/  FADD.FTZ R86, -R16.reuse, R3 ;  /* 0x0000000310567221 */ /* 0x040fe20000010100 */
[----:B------:R-:W-:Y:S01]  /*2a40*/  FADD.FTZ R118, -R16, R118 ;  /* 0x0000007610767221 */ /* 0x000fe20000010100 */
[----:B------:R-:W-:Y:S01]  /*2a50*/  F2FP.F16.F32.PACK_AB R83, R13, R83 ;  /* 0x000000530d53723e */ /* 0x000fe200000000ff */
[----:B------:R-:W-:Y:S01]  /*2a60*/  FFMA.FTZ R3, R84, R85, R87 ;  /* 0x0000005554037223 */ /* 0x000fe20000010057 */
[----:B------:R-:W-:Y:S02]  /*2a70*/  HADD2.F32 R85, -RZ, R73.H1_H1 ;  /* 0x30000049ff557230 */ /* 0x000fe40000004100 */
[----:B------:R-:W-:Y:S01]  /*2a80*/  FMUL.FTZ R86, R17, R86 ;  /* 0x0000005611567220 */ /* 0x000fe20000410000 */
[----:B------:R-:W-:Y:S02]  /*2a90*/  HADD2.F32 R87, -RZ, R53.H1_H1 ;  /* 0x30000035ff577230 */ /* 0x000fe40000004100 */
[----:B------:R-:W-:Y:S01]  /*2aa0*/  FADD.FTZ R84, -R16, R7 ;  /* 0x0000000710547221 */ /* 0x000fe20000010100 */
[----:B------:R-:W-:-:S02]  /*2ab0*/  F2FP.F16.F32.PACK_AB R12, R12, R2 ;  /* 0x000000020c0c723e */ /* 0x000fc400000000ff */
[----:B------:R-:W-:Y:S01]  /*2ac0*/  F2FP.F16.F32.PACK_AB R82, R82, R81 ;  /* 0x000000515252723e */ /* 0x000fe200000000ff */
[----:B------:R-:W-:Y:S01]  /*2ad0*/  FFMA.FTZ R7, R86, R85, R87 ;  /* 0x0000005556077223 */ /* 0x000fe20000010057 */
[----:B------:R-:W-:Y:S02]  /*2ae0*/  HADD2.F32 R85, -RZ, R74.H0_H0 ;  /* 0x2000004aff557230 */ /* 0x000fe40000004100 */
[----:B------:R-:W-:Y:S01]  /*2af0*/  FMUL.FTZ R84, R17, R84 ;  /* 0x0000005411547220 */ /* 0x000fe20000410000 */
[----:B------:R-:W-:Y:S02]  /*2b00*/  HADD2.F32 R87, -RZ, R54.H0_H0 ;  /* 0x20000036ff577230 */ /* 0x000fe40000004100 */
[----:B------:R-:W-:Y:S01]  /*2b10*/  FADD.FTZ R86, -R16, R4 ;  /* 0x0000000410567221 */ /* 0x000fe20000010100 */
[----:B------:R-:W-:Y:S02]  /*2b20*/  F2FP.F16.F32.PACK_AB R13, R7, R3 ;  /* 0x00000003070d723e */ /* 0x000fe400000000ff */
[----:B------:R-:W1:Y:S01]  /*2b30*/  LDC.64 R2, c[0x0][0x380] ;  /* 0x0000e000ff027b82 */ /* 0x000e620000000a00 */
[----:B------:R-:W-:Y:S01]  /*2b40*/  FFMA.FTZ R4, R84, R85, R87 ;  /* 0x0000005554047223 */ /* 0x000fe20000010057 */
[----:B------:R-:W-:-:S02]  /*2b50*/  HADD2.F32 R85, -RZ, R74.H1_H1 ;  /* 0x3000004aff557230 */ /* 0x000fc40000004100 */
[C---:B------:R-:W-:Y:S01]  /*2b60*/  FMUL.FTZ R86, R17.reuse, R86 ;  /* 0x0000005611567220 */ /* 0x040fe20000410000 */
[----:B------:R-:W-:Y:S02]  /*2b70*/  HADD2.F32 R87, -RZ, R54.H1_H1 ;  /* 0x30000036ff577230 */ /* 0x000fe40000004100 */
[----:B------:R-:W-:Y:S01]  /*2b80*/  FADD.FTZ R84, -R16, R6 ;  /* 0x0000000610547221 */ /* 0x000fe20000010100 */
[----:B------:R-:W-:Y:S02]  /*2b90*/  F2FP.F16.F32.PACK_AB R81, R80, R19 ;  /* 0x000000135051723e */ /* 0x000fe400000000ff */
[----:B------:R-:W-:Y:S01]  /*2ba0*/  F2FP.F16.F32.PACK_AB R80, R18, R15 ;  /* 0x0000000f1250723e */ /* 0x000fe200000000ff */
[----:B------:R-:W-:Y:S01]  /*2bb0*/  FFMA.FTZ R6, R86, R85, R87 ;  /* 0x0000005556067223 */ /* 0x000fe20000010057 */
[----:B------:R-:W-:Y:S02]  /*2bc0*/  HADD2.F32 R85, -RZ, R75.H0_H0 ;  /* 0x2000004bff557230 */ /* 0x000fe40000004100 */
[----:B------:R-:W-:Y:S01]  /*2bd0*/  FMUL.FTZ R84, R17, R84 ;  /* 0x0000005411547220 */ /* 0x000fe20000410000 */
[----:B------:R-:W-:-:S02]  /*2be0*/  HADD2.F32 R87, -RZ, R55.H0_H0 ;  /* 0x20000037ff577230 */ /* 0x000fc40000004100 */
[----:B------:R-:W-:-:S03]  /*2bf0*/  FADD.FTZ R86, -R16, R5 ;  /* 0x0000000510567221 */ /* 0x000fc60000010100 */
[----:B------:R-:W-:Y:S01]  /*2c00*/  FFMA.FTZ R5, R84, R85, R87 ;  /* 0x0000005554057223 */ /* 0x000fe20000010057 */
[----:B------:R-:W-:Y:S02]  /*2c10*/  HADD2.F32 R85, -RZ, R75.H1_H1 ;  /* 0x3000004bff557230 */ /* 0x000fe40000004100 */
[C---:B------:R-:W-:Y:S01]  /*2c20*/  FMUL.FTZ R84, R17.reuse, R86 ;  /* 0x0000005611547220 */ /* 0x040fe20000410000 */
[----:B------:R-:W-:Y:S02]  /*2c30*/  HADD2.F32 R87, -RZ, R55.H1_H1 ;  /* 0x30000037ff577230 */ /* 0x000fe40000004100 */
[--C-:B------:R-:W-:Y:S01]  /*2c40*/  HADD2.F32 R86, -RZ, R68.reuse.H0_H0 ;  /* 0x20000044ff567230 */ /* 0x100fe20000004100 */
[----:B-1----:R-:W-:Y:S02]  /*2c50*/  LEA R88, R2, R88, 0x2 ;  /* 0x0000005802587211 */ /* 0x002fe400078e10ff */
[----:B------:R-:W-:Y:S01]  /*2c60*/  FFMA.FTZ R84, R84, R85, R87 ;  /* 0x0000005554547223 */ /* 0x000fe20000010057 */
[----:B------:R-:W-:Y:S01]  /*2c70*/  FMUL.FTZ R85, R17, R102 ;  /* 0x0000006611557220 */ /* 0x000fe20000410000 */
[----:B------:R-:W-:-:S02]  /*2c80*/  HADD2.F32 R87, -RZ, R68.H1_H1 ;  /* 0x30000044ff577230 */ /* 0x000fc40000004100 */
[C---:B------:R-:W-:Y:S01]  /*2c90*/  FADD.FTZ R102, -R16.reuse, R105 ;  /* 0x0000006910667221 */ /* 0x040fe20000010100 */
[----:B------:R-:W-:Y:S02]  /*2ca0*/  HADD2.F32 R105, -RZ, R46.H1_H1 ;  /* 0x3000002eff697230 */ /* 0x000fe40000004100 */
[----:B------:R-:W-:Y:S01]  /*2cb0*/  FFMA.FTZ R85, R85, R86, R90 ;  /* 0x0000005655557223 */ /* 0x000fe2000001005a */
[C---:B------:R-:W-:Y:S01]  /*2cc0*/  FMUL.FTZ R86, R17.reuse, R92 ;  /* 0x0000005c11567220 */ /* 0x040fe20000410000 */
[----:B------:R-:W-:Y:S01]  /*2cd0*/  FADD.FTZ R90, -R16, R101 ;  /* 0x00000065105a7221 */ /* 0x000fe20000010100 */
[----:B------:R-:W-:Y:S01]  /*2ce0*/  HADD2.F32 R92, -RZ, R49.H0_H0 ;  /* 0x20000031ff5c7230 */ /* 0x000fe20000004100 */
[----:B------:R-:W-:Y:S01]  /*2cf0*/  F2FP.F16.F32.PACK_AB R15, R84, R5 ;  /* 0x00000005540f723e */ /* 0x000fe200000000ff */
[----:B------:R-:W-:Y:S01]  /*2d00*/  FFMA.FTZ R86, R86, R87, R91 ;  /* 0x0000005756567223 */ /* 0x000fe2000001005b */
[----:B------:R-:W-:Y:S01]  /*2d10*/  FMUL.FTZ R87, R17, R90 ;  /* 0x0000005a11577220 */ /* 0x000fe20000410000 */
[--C-:B------:R-:W-:Y:S01]  /*2d20*/  HADD2.F32 R90, -RZ, R69.reuse.H0_H0 ;  /* 0x20000045ff5a7230 */ /* 0x100fe20000004100 */
[----:B------:R-:W-:Y:S01]  /*2d30*/  ISETP.GE.AND P1, PT, R88, R3, PT ;  /* 0x000000035800720c */ /* 0x000fe20003f26270 */
[----:B------:R-:W-:-:S02]  /*2d40*/  HADD2.F32 R91, -RZ, R69.H1_H1 ;  /* 0x30000045ff5b7230 */ /* 0x000fc40000004100 */
[----:B------:R-:W-:Y:S02]  /*2d50*/  HADD2.F32 R101, -RZ, R44.H1_H1 ;  /* 0x3000002cff657230 */ /* 0x000fe40000004100 */
[----:B------:R-:W-:Y:S01]  /*2d60*/  FFMA.FTZ R87, R87, R90, R92 ;  /* 0x0000005a57577223 */ /* 0x000fe2000001005c */
[C---:B------:R-:W-:Y:S01]  /*2d70*/  FMUL.FTZ R90, R17.reuse, R96 ;  /* 0x00000060115a7220 */ /* 0x040fe20000410000 */
[----:B------:R-:W-:Y:S02]  /*2d80*/  HADD2.F32 R92, -RZ, R70.H0_H0 ;  /* 0x20000046ff5c7230 */ /* 0x000fe40000004100 */
[----:B------:R-:W-:Y:S02]  /*2d90*/  HADD2.F32 R96, -RZ, R50.H0_H0 ;  /* 0x20000032ff607230 */ /* 0x000fe40000004100 */
[----:B------:R-:W-:Y:S01]  /*2da0*/  FFMA.FTZ R90, R90, R91, R95 ;  /* 0x0000005b5a5a7223 */ /* 0x000fe2000001005f */
[----:B------:R-:W-:Y:S01]  /*2db0*/  FMUL.FTZ R91, R17, R100 ;  /* 0x00000064115b7220 */ /* 0x000fe20000410000 */
[----:B------:R-:W-:Y:S01]  /*2dc0*/  FADD.FTZ R100, -R16, R97 ;  /* 0x0000006110647221 */ /* 0x000fe20000010100 */
[----:B------:R-:W-:-:S02]  /*2dd0*/  HADD2.F32 R95, -RZ, R70.H1_H1 ;  /* 0x30000046ff5f7230 */ /* 0x000fc40000004100 */
[----:B------:R-:W-:Y:S01]  /*2de0*/  FFMA.FTZ R91, R91, R92, R96 ;  /* 0x0000005c5b5b7223 */ /* 0x000fe20000010060 */
[----:B------:R-:W-:Y:S02]  /*2df0*/  HADD2.F32 R97, -RZ, R50.H1_H1 ;  /* 0x30000032ff617230 */ /* 0x000fe40000004100 */
[C---:B------:R-:W-:Y:S01]  /*2e00*/  FMUL.FTZ R92, R17.reuse, R100 ;  /* 0x00000064115c7220 */ /* 0x040fe20000410000 */
[----:B------:R-:W-:Y:S01]  /*2e10*/  FADD.FTZ R96, -R16, R99 ;  /* 0x0000006310607221 */ /* 0x000fe20000010100 */
[----:B------:R-:W-:Y:S02]  /*2e20*/  HADD2.F32 R100, -RZ, R51.H0_H0 ;  /* 0x20000033ff647230 */ /* 0x000fe40000004100 */
[----:B------:R-:W-:Y:S01]  /*2e30*/  FFMA.FTZ R92, R92, R95, R97 ;  /* 0x0000005f5c5c7223 */ /* 0x000fe20000010061 */
[----:B------:R-:W-:Y:S01]  /*2e40*/  FMUL.FTZ R95, R17, R96 ;  /* 0x00000060115f7220 */ /* 0x000fe20000410000 */
[--C-:B------:R-:W-:Y:S02]  /*2e50*/  HADD2.F32 R96, -RZ, R71.reuse.H0_H0 ;  /* 0x20000047ff607230 */ /* 0x100fe40000004100 */
[----:B------:R-:W-:-:S02]  /*2e60*/  HADD2.F32 R97, -RZ, R71.H1_H1 ;  /* 0x30000047ff617230 */ /* 0x000fc40000004100 */
[----:B------:R-:W-:Y:S02]  /*2e70*/  HADD2.F32 R99, -RZ, R51.H1_H1 ;  /* 0x30000033ff637230 */ /* 0x000fe40000004100 */
[----:B------:R-:W-:Y:S01]  /*2e80*/  FFMA.FTZ R95, R95, R96, R100 ;  /* 0x000000605f5f7223 */ /* 0x000fe20000010064 */
[C---:B------:R-:W-:Y:S01]  /*2e90*/  FMUL.FTZ R96, R17.reuse, R98 ;  /* 0x0000006211607220 */ /* 0x040fe20000410000 */
[----:B------:R-:W-:Y:S01]  /*2ea0*/  FADD.FTZ R98, -R16, R103 ;  /* 0x0000006710627221 */ /* 0x000fe20000010100 */
[----:B------:R-:W-:Y:S02]  /*2eb0*/  HADD2.F32 R100, -RZ, R44.H0_H0 ;  /* 0x2000002cff647230 */ /* 0x000fe40000004100 */
[----:B------:R-:W-:Y:S01]  /*2ec0*/  FFMA.FTZ R96, R96, R97, R99 ;  /* 0x0000006160607223 */ /* 0x000fe20000010063 */
[----:B------:R-:W-:Y:S01]  /*2ed0*/  FMUL.FTZ R97, R17, R98 ;  /* 0x0000006211617220 */ /* 0x000fe20000410000 */
[--C-:B------:R-:W-:Y:S02]  /*2ee0*/  HADD2.F32 R98, -RZ, R64.reuse.H0_H0 ;  /* 0x20000040ff627230 */ /* 0x100fe40000004100 */
[----:B------:R-:W-:Y:S01]  /*2ef0*/  HADD2.F32 R99, -RZ, R64.H1_H1 ;  /* 0x30000040ff637230 */ /* 0x000fe20000004100 */
[----:B------:R-:W-:Y:S01]  /*2f00*/  F2FP.F16.F32.PACK_AB R95, R96, R95 ;  /* 0x0000005f605f723e */ /* 0x000fe200000000ff */
[----:B------:R-:W-:-:S02]  /*2f10*/  HADD2.F32 R103, -RZ, R45.H1_H1 ;  /* 0x3000002dff677230 */ /* 0x000fc40000004100 */
[----:B------:R-:W-:Y:S01]  /*2f20*/  FFMA.FTZ R97, R97, R98, R100 ;  /* 0x0000006261617223 */ /* 0x000fe20000010064 */
[C---:B------:R-:W-:Y:S01]  /*2f30*/  FMUL.FTZ R98, R17.reuse, R102 ;  /* 0x0000006611627220 */ /* 0x040fe20000410000 */
[----:B------:R-:W-:Y:S01]  /*2f40*/  FADD.FTZ R100, -R16, R111 ;  /* 0x0000006f10647221 */ /* 0x000fe20000010100 */
[----:B------:R-:W-:Y:S02]  /*2f50*/  HADD2.F32 R102, -RZ, R45.H0_H0 ;  /* 0x2000002dff667230 */ /* 0x000fe40000004100 */
[----:B------:R-:W-:Y:S01]  /*2f60*/  FFMA.FTZ R98, R98, R99, R101 ;  /* 0x0000006362627223 */ /* 0x000fe20000010065 */
[----:B------:R-:W-:Y:S01]  /*2f70*/  FMUL.FTZ R99, R17, R100 ;  /* 0x0000006411637220 */ /* 0x000fe20000410000 */
[--C-:B------:R-:W-:Y:S02]  /*2f80*/  HADD2.F32 R100, -RZ, R65.reuse.H0_H0 ;  /* 0x20000041ff647230 */ /* 0x100fe40000004100 */
[----:B------:R-:W-:Y:S02]  /*2f90*/  HADD2.F32 R101, -RZ, R65.H1_H1 ;  /* 0x30000041ff657230 */ /* 0x000fe40000004100 */
[----:B------:R-:W-:-:S02]  /*2fa0*/  HADD2.F32 R111, -RZ, R61.H0_H0 ;  /* 0x2000003dff6f7230 */ /* 0x000fc40000004100 */
[----:B------:R-:W-:Y:S01]  /*2fb0*/  FFMA.FTZ R99, R99, R100, R102 ;  /* 0x0000006463637223 */ /* 0x000fe20000010066 */
[C---:B------:R-:W-:Y:S01]  /*2fc0*/  FMUL.FTZ R100, R17.reuse, R106 ;  /* 0x0000006a11647220 */ /* 0x040fe20000410000 */
[----:B------:R-:W-:Y:S02]  /*2fd0*/  HADD2.F32 R102, -RZ, R66.H0_H0 ;  /* 0x20000042ff667230 */ /* 0x000fe40000004100 */
[----:B------:R-:W-:Y:S02]  /*2fe0*/  HADD2.F32 R106, -RZ, R46.H0_H0 ;  /* 0x2000002eff6a7230 */ /* 0x000fe40000004100 */
[----:B------:R-:W-:Y:S01]  /*2ff0*/  FFMA.FTZ R100, R100, R101, R103 ;  /* 0x0000006564647223 */ /* 0x000fe20000010067 */
[----:B------:R-:W-:Y:S01]  /*3000*/  FMUL.FTZ R101, R17, R110 ;  /* 0x0000006e11657220 */ /* 0x000fe20000410000 */
[C---:B------:R-:W-:Y:S01]  /*3010*/  FADD.FTZ R110, -R16.reuse, R107 ;  /* 0x0000006b106e7221 */ /* 0x040fe20000010100 */
[----:B------:R-:W-:Y:S02]  /*3020*/  HADD2.F32 R103, -RZ, R66.H1_H1 ;  /* 0x30000042ff677230 */ /* 0x000fe40000004100 */
[----:B------:R-:W-:Y:S01]  /*3030*/  FFMA.FTZ R101, R101, R102, R106 ;  /* 0x0000006665657223 */ /* 0x000fe2000001006a */
[----:B------:R-:W-:Y:S01]  /*3040*/  FMUL.FTZ R102, R17, R110 ;  /* 0x0000006e11667220 */ /* 0x000fe20000410000 */
[----:B------:R-:W-:Y:S01]  /*3050*/  FADD.FTZ R106, -R16, R109 ;  /* 0x0000006d106a7221 */ /* 0x000fe20000010100 */
[----:B------:R-:W-:-:S02]  /*3060*/  HADD2.F32 R107, -RZ, R67.H0_H0 ;  /* 0x20000043ff6b7230 */ /* 0x000fc40000004100 */
[----:B------:R-:W-:Y:S01]  /*3070*/  FADD.FTZ R110, -R16, R113 ;  /* 0x00000071106e7221 */ /* 0x000fe20000010100 */
[----:B------:R-:W-:Y:S01]  /*3080*/  FFMA.FTZ R102, R102, R103, R105 ;  /* 0x0000006766667223 */ /* 0x000fe20000010069 */
[----:B------:R-:W-:Y:S02]  /*3090*/  HADD2.F32 R103, -RZ, R47.H0_H0 ;  /* 0x2000002fff677230 */ /* 0x000fe40000004100 */
[C---:B------:R-:W-:Y:S01]  /*30a0*/  FMUL.FTZ R106, R17.reuse, R106 ;  /* 0x0000006a116a7220 */ /* 0x040fe20000410000 */
[----:B------:R-:W-:Y:S02]  /*30b0*/  HADD2.F32 R109, -RZ, R67.H1_H1 ;  /* 0x30000043ff6d7230 */ /* 0x000fe40000004100 */
[----:B------:R-:W-:Y:S01]  /*30c0*/  FMUL.FTZ R105, R17, R120 ;  /* 0x0000007811697220 */ /* 0x000fe20000410000 */
[----:B------:R-:W-:Y:S02]  /*30d0*/  HADD2.F32 R113, -RZ, R42.H0_H0 ;  /* 0x2000002aff717230 */ /* 0x000fe40000004100 */
[----:B------:R-:W-:Y:S01]  /*30e0*/  FFMA.FTZ R107, R106, R107, R103 ;  /* 0x0000006b6a6b7223 */ /* 0x000fe20000010067 */
[----:B------:R-:W-:-:S02]  /*30f0*/  HADD2.F32 R103, -RZ, R47.H1_H1 ;  /* 0x3000002fff677230 */ /* 0x000fc40000004100 */
[C---:B------:R-:W-:Y:S01]  /*3100*/  FMUL.FTZ R110, R17.reuse, R110 ;  /* 0x0000006e116e7220 */ /* 0x040fe20000410000 */
[----:B------:R-:W-:Y:S01]  /*3110*/  HADD2.F32 R106, -RZ, R60.H0_H0 ;  /* 0x2000003cff6a7230 */ /* 0x000fe20000004100 */
[----:B------:R-:W-:Y:S01]  /*3120*/  F2FP.F16.F32.PACK_AB R5, R100, R99 ;  /* 0x000000636405723e */ /* 0x000fe200000000ff */
[----:B------:R-:W-:Y:S01]  /*3130*/  FFMA.FTZ R109, R108, R109, R103 ;  /* 0x0000006d6c6d7223 */ /* 0x000fe20000010067 */
[----:B------:R-:W-:Y:S02]  /*3140*/  HADD2.F32 R108, -RZ, R40.H0_H0 ;  /* 0x20000028ff6c7230 */ /* 0x000fe40000004100 */
[----:B------:R-:W-:Y:S01]  /*3150*/  FMUL.FTZ R103, R17, R114 ;  /* 0x0000007211677220 */ /* 0x000fe20000410000 */
[----:B------:R-:W-:Y:S01]  /*3160*/  FADD.FTZ R114, -R16, R119 ;  /* 0x0000007710727221 */ /* 0x000fe20000010100 */
[----:B------:R-:W-:Y:S02]  /*3170*/  F2FP.F16.F32.PACK_AB R7, R109, R107 ;  /* 0x0000006b6d07723e */ /* 0x000fe400000000ff */
[----:B------:R-:W-:Y:S01]  /*3180*/  FFMA.FTZ R103, R103, R106, R108 ;  /* 0x0000006a67677223 */ /* 0x000fe2000001006c */
[----:B------:R-:W-:-:S02]  /*3190*/  HADD2.F32 R106, -RZ, R60.H1_H1 ;  /* 0x3000003cff6a7230 */ /* 0x000fc40000004100 */
[----:B------:R-:W-:-:S05]  /*31a0*/  HADD2.F32 R108, -RZ, R40.H1_H1 ;  /* 0x30000028ff6c7230 */ /* 0x000fca0000004100 */
[----:B------:R-:W-:Y:S01]  /*31b0*/  FFMA.FTZ R105, R105, R106, R108 ;  /* 0x0000006a69697223 */ /* 0x000fe2000001006c */
[C---:B------:R-:W-:Y:S01]  /*31c0*/  FMUL.FTZ R106, R17.reuse, R112 ;  /* 0x00000070116a7220 */ /* 0x040fe20000410000 */
[C---:B------:R-:W-:Y:S01]  /*31d0*/  FADD.FTZ R108, -R16.reuse, R117 ;  /* 0x00000075106c7221 */ /* 0x040fe20000010100 */
[----:B------:R-:W-:Y:S02]  /*31e0*/  HADD2.F32 R117, -RZ, R41.H1_H1 ;  /* 0x30000029ff757230 */ /* 0x000fe40000004100 */
[----:B------:R-:W-:Y:S01]  /*31f0*/  FADD.FTZ R112, -R16, R115 ;  /* 0x0000007310707221 */ /* 0x000fe20000010100 */
[----:B------:R-:W-:Y:S01]  /*3200*/  FFMA.FTZ R106, R106, R111, R121 ;  /* 0x0000006f6a6a7223 */ /* 0x000fe20000010079 */
[----:B------:R-:W-:Y:S02]  /*3210*/  HADD2.F32 R111, -RZ, R61.H1_H1 ;  /* 0x3000003dff6f7230 */ /* 0x000fe40000004100 */
[C---:B------:R-:W-:Y:S01]  /*3220*/  FMUL.FTZ R108, R17.reuse, R108 ;  /* 0x0000006c116c7220 */ /* 0x040fe20000410000 */
[----:B------:R-:W1:Y:S01]  /*3230*/  LDC.64 R120, c[0x0][0x428] ;  /* 0x00010a00ff787b82 */ /* 0x000e620000000a00 */
[----:B------:R-:W-:Y:S01]  /*3240*/  FMUL.FTZ R16, R17, R112 ;  /* 0x0000007011107220 */ /* 0x000fe20000410000 */
[----:B------:R-:W-:-:S02]  /*3250*/  HADD2.F32 R115, -RZ, R43.H0_H0 ;  /* 0x2000002bff737230 */ /* 0x000fc40000004100 */
[----:B------:R-:W-:Y:S01]  /*3260*/  FFMA.FTZ R108, R108, R111, R117 ;  /* 0x0000006f6c6c7223 */ /* 0x000fe20000010075 */
[----:B------:R-:W-:Y:S02]  /*3270*/  HADD2.F32 R111, -RZ, R62.H0_H0 ;  /* 0x2000003eff6f7230 */ /* 0x000fe40000004100 */
[----:B------:R-:W-:Y:S02]  /*3280*/  HADD2.F32 R117, -RZ, R42.H1_H1 ;  /* 0x3000002aff757230 */ /* 0x000fe40000004100 */
[----:B------:R-:W-:Y:S02]  /*3290*/  HADD2.F32 R112, -RZ, R63.H1_H1 ;  /* 0x3000003fff707230 */ /* 0x000fe40000004100 */
[----:B------:R-:W-:Y:S01]  /*32a0*/  FFMA.FTZ R111, R110, R111, R113 ;  /* 0x0000006f6e6f7223 */ /* 0x000fe20000010071 */
[----:B------:R-:W-:Y:S02]  /*32b0*/  HADD2.F32 R113, -RZ, R62.H1_H1 ;  /* 0x3000003eff717230 */ /* 0x000fe40000004100 */
[C---:B------:R-:W-:Y:S01]  /*32c0*/  FMUL.FTZ R110, R17.reuse, R118 ;  /* 0x00000076116e7220 */ /* 0x040fe20000410000 */
[----:B------:R-:W-:Y:S01]  /*32d0*/  FMUL.FTZ R17, R17, R114 ;  /* 0x0000007211117220 */ /* 0x000fe20000410000 */
[----:B------:R-:W-:-:S02]  /*32e0*/  HADD2.F32 R114, -RZ, R43.H1_H1 ;  /* 0x3000002bff727230 */ /* 0x000fc40000004100 */
[----:B------:R-:W-:Y:S01]  /*32f0*/  FFMA.FTZ R110, R110, R113, R117 ;  /* 0x000000716e6e7223 */ /* 0x000fe20000010075 */
[----:B------:R-:W-:Y:S02]  /*3300*/  HADD2.F32 R113, -RZ, R63.H0_H0 ;  /* 0x2000003fff717230 */ /* 0x000fe40000004100 */
[----:B------:R-:W-:Y:S02]  /*3310*/  FFMA.FTZ R17, R17, R112, R114 ;  /* 0x0000007011117223 */ /* 0x000fe40000010072 */
[----:B------:R-:W-:Y:S01]  /*3320*/  F2FP.F16.F32.PACK_AB R18, R110, R111 ;  /* 0x0000006f6e12723e */ /* 0x000fe200000000ff */
[----:B------:R-:W-:Y:S01]  /*3330*/  FFMA.FTZ R16, R16, R113, R115 ;  /* 0x0000007110107223 */ /* 0x000fe20000010073 */
[----:B-1----:R-:W-:Y:S01]  /*3340*/  IMAD.WIDE.U32 R112, R93, 0x10, R120 ;  /* 0x000000105d707825 */ /* 0x002fe200078e0078 */
[----:B------:R-:W-:-:S03]  /*3350*/  F2FP.F16.F32.PACK_AB R93, R90, R87 ;  /* 0x000000575a5d723e */ /* 0x000fc600000000ff */
        /* <DEDUP_REMOVED lines=10> */
[----:B------:R-:W-:-:S02]  /*3400*/  F2FP.F16.F32.PACK_AB R4, R98, R97 ;  /* 0x000000616204723e */ /* 0x000fc400000000ff */
[----:B------:R-:W-:Y:S01]  /*3410*/  F2FP.F16.F32.PACK_AB R17, R108, R106 ;  /* 0x0000006a6c11723e */ /* 0x000fe200000000ff */
[----:B------:R-:W-:Y:S01]  /*3420*/  IMAD.WIDE.U32 R120, R104, 0x10, R120 ;  /* 0x0000001068787825 */ /* 0x000fe200078e0078 */
[----:B------:R-:W-:Y:S01]  /*3430*/  F2FP.F16.F32.PACK_AB R16, R105, R103 ;  /* 0x000000676910723e */ /* 0x000fe200000000ff */
[----:B------:R1:W-:Y:S04]  /*3440*/  STG.E.128 desc[UR6][R116.64], R92 ;  /* 0x0000005c74007986 */ /* 0x0003e8000c101d06 */
[----:B------:R1:W-:Y:S04]  /*3450*/  STG.E.128 desc[UR6][R118.64], R4 ;  /* 0x0000000476007986 */ /* 0x0003e8000c101d06 */
[----:B------:R1:W-:Y:S01]  /*3460*/  STG.E.128 desc[UR6][R120.64], R16 ;  /* 0x0000001078007986 */ /* 0x0003e2000c101d06 */
[----:B------:R-:W-:Y:S05]  /*3470*/  @!P1 BRA `(.L_x_4773) ;  /* 0xffffffcc00fc9947 */ /* 0x000fea000383ffff */
[----:B------:R-:W-:Y:S05]  /*3480*/  EXIT ;  /* 0x000000000000794d */ /* 0x000fea0003800000 */
.L_x_4761:
[----:B------:R-:W1:Y:S01]  /*3490*/  LDCU.64 UR4, c[0x0][0x3a0] ;  /* 0x00007400ff0477ac */ /* 0x000e620008000a00 */
[----:B------:R-:W2:Y:S01]  /*34a0*/  LDCU UR9, c[0x0][0x388] ;  /* 0x00007100ff0977ac */ /* 0x000ea20008000800 */
[----:B------:R-:W3:Y:S01]  /*34b0*/  LDCU UR10, c[0x0][0x448] ;  /* 0x00008900ff0a77ac */ /* 0x000ee20008000800 */
[----:B-1----:R-:W-:-:S04]  /*34c0*/  ISETP.NE.U32.AND P0, PT, RZ, UR4, PT ;  /* 0x00000004ff007c0c */ /* 0x002fc8000bf05070 */
[----:B--23--:R-:W-:-:S13]  /*34d0*/  ISETP.NE.AND.EX P0, PT, RZ, UR5, PT, P0 ;  /* 0x00000005ff007c0c */ /* 0x00cfda000bf05300 */
.L_x_4785:
[----:B0-----:R-:W0:Y:S01]  /*34e0*/  LDC.64 R2, c[0x0][0x3e0] ;  /* 0x0000f800ff027b82 */ /* 0x001e220000000a00 */
[----:B------:R-:W-:-:S05]  /*34f0*/  IMAD R0, R88, UR9, RZ ;  /* 0x0000000958007c24 */ /* 0x000fca000f8e02ff */
[----:B-1----:R-:W-:Y:S02]  /*3500*/  SHF.R.S32.HI R5, RZ, 0x1f, R0 ;  /* 0x0000001fff057819 */ /* 0x002fe40000011400 */
[----:B------:R-:W1:Y:S02]  /*3510*/  LDC.64 R110, c[0x0][0x390] ;  /* 0x0000e400ff6e7b82 */ /* 0x000e640000000a00 */
[----:B------:R-:W-:-:S04]  /*3520*/  LEA.HI R0, R5, R0, RZ, 0x3 ;  /* 0x0000000005007211 */ /* 0x000fc800078f18ff */
[----:B------:R-:W-:Y:S01]  /*3530*/  LEA.HI.SX32 R87, R0, R89, 0x1d ;  /* 0x0000005900577211 */ /* 0x000fe200078feaff */
[----:B0-----:R-:W-:-:S06]  /*3540*/  IMAD.WIDE R2, R88, 0x2, R2 ;  /* 0x0000000258027825 */ /* 0x001fcc00078e0202 */
[----:B------:R-:W2:Y:S01]  /*3550*/  LDG.E.U16 R2, desc[UR6][R2.64] ;  /* 0x0000000602027981 */ /* 0x000ea2000c1e1500 */
[----:B-1----:R-:W-:-:S06]  /*3560*/  IMAD.WIDE.U32 R4, R87, 0x10, R110 ;  /* 0x0000001057047825 */ /* 0x002fcc00078e006e */
[----:B-----5:R-:W5:Y:S01]  /*3570*/  LDG.E.128 R4, desc[UR6][R4.64] ;  /* 0x0000000604047981 */ /* 0x020f62000c1e1d00 */
[----:B--2---:R-:W-:Y:S01]  /*3580*/  HADD2.F32 R90, -RZ, R2.H0_H0 ;  /* 0x20000002ff5a7230 */ /* 0x004fe20000004100 */
[----:B------:R-:W-:Y:S06]  /*3590*/  @!P0 BRA `(.L_x_4774) ;  /* 0x0000000000c08947 */ /* 0x000fec0003800000 */
[----:B------:R-:W0:Y:S02]  /*35a0*/  LDC.64 R16, c[0x0][0x3a0] ;  /* 0x0000e800ff107b82 */ /* 0x000e240000000a00 */
[----:B0-----:R-:W-:-:S06]  /*35b0*/  IMAD.WIDE.U32 R16, R87, 0x10, R16 ;  /* 0x0000001057107825 */ /* 0x001fcc00078e0010 */
[----:B------:R-:W2:Y:S01]  /*35c0*/  LDG.E.128 R16, desc[UR6][R16.64] ;  /* 0x0000000610107981 */ /* 0x000ea2000c1e1d00 */
[----:B-----5:R-:W-:Y:S02]  /*35d0*/  HADD2.F32 R3, -RZ, R4.H0_H0 ;  /* 0x20000004ff037230 */ /* 0x020fe40000004100 */
[----:B------:R-:W-:Y:S02]  /*35e0*/  HADD2.F32 R11, -RZ, R5.H0_H0 ;  /* 0x20000005ff0b7230 */ /* 0x000fe40000004100 */
[----:B------:R-:W-:Y:S02]  /*35f0*/  HADD2.F32 R13, -RZ, R6.H0_H0 ;  /* 0x20000006ff0d7230 */ /* 0x000fe40000004100 */
[C---:B------:R-:W-:Y:S01]  /*3600*/  FMUL.FTZ R3, R90.reuse, R3 ;  /* 0x000000035a037220 */ /* 0x040fe20000410000 */
[----:B------:R-:W-:Y:S02]  /*3610*/  HADD2.F32 R15, -RZ, R7.H0_H0 ;  /* 0x20000007ff0f7230 */ /* 0x000fe40000004100 */
[----:B------:R-:W-:Y:S01]  /*3620*/  FMUL.FTZ R11, R90, R11 ;  /* 0x0000000b5a0b7220 */ /* 0x000fe20000410000 */
[----:B------:R-:W-:-:S02]  /*3630*/  HADD2.F32 R83, -RZ, R36.H0_H0 ;  /* 0x20000024ff537230 */ /* 0x000fc40000004100 */
[C---:B------:R-:W-:Y:S01]  /*3640*/  FMUL.FTZ R13, R90.reuse, R13 ;  /* 0x0000000d5a0d7220 */ /* 0x040fe20000410000 */
[----:B------:R-:W-:Y:S02]  /*3650*/  HADD2.F32 R85, -RZ, R37.H0_H0 ;  /* 0x20000025ff557230 */ /* 0x000fe40000004100 */
[----:B------:R-:W-:Y:S01]  /*3660*/  FMUL.FTZ R15, R90, R15 ;  /* 0x0000000f5a0f7220 */ /* 0x000fe20000410000 */
[----:B------:R-:W-:Y:S02]  /*3670*/  HADD2.F32 R91, -RZ, R38.H0_H0 ;  /* 0x20000026ff5b7230 */ /* 0x000fe40000004100 */
[----:B------:R-:W-:Y:S02]  /*3680*/  HADD2.F32 R93, -RZ, R39.H0_H0 ;  /* 0x20000027ff5d7230 */ /* 0x000fe40000004100 */
[----:B------:R-:W-:Y:S02]  /*3690*/  HADD2.F32 R9, -RZ, R4.H1_H1 ;  /* 0x30000004ff097230 */ /* 0x000fe40000004100 */
[----:B------:R-:W-:-:S02]  /*36a0*/  HADD2.F32 R5, -RZ, R5.H1_H1 ;  /* 0x30000005ff057230 */ /* 0x000fc40000004100 */
[----:B------:R-:W-:Y:S02]  /*36b0*/  HADD2.F32 R81, -RZ, R6.H1_H1 ;  /* 0x30000006ff517230 */ /* 0x000fe40000004100 */
[C---:B------:R-:W-:Y:S01]  /*36c0*/  FMUL.FTZ R9, R90.reuse, R9 ;  /* 0x000000095a097220 */ /* 0x040fe20000410000 */
[----:B------:R-:W-:Y:S02]  /*36d0*/  HADD2.F32 R7, -RZ, R7.H1_H1 ;  /* 0x30000007ff077230 */ /* 0x000fe40000004100 */
[C---:B------:R-:W-:Y:S01]  /*36e0*/  FMUL.FTZ R5, R90.reuse, R5 ;  /* 0x000000055a057220 */ /* 0x040fe20000410000 */
[C---:B------:R-:W-:Y:S02]  /*36f0*/  FMUL.FTZ R81, R90.reuse, R81 ;  /* 0x000000515a517220 */ /* 0x040fe40000410000 */
[----:B------:R-:W-:Y:S01]  /*3700*/  FMUL.FTZ R7, R90, R7 ;  /* 0x000000075a077220 */ /* 0x000fe20000410000 */
[----:B--2---:R-:W-:Y:S02]  /*3710*/  HADD2.F32 R86, -RZ, R16.H0_H0 ;  /* 0x20000010ff567230 */ /* 0x004fe40000004100 */
[----:B------:R-:W-:-:S02]  /*3720*/  HADD2.F32 R0, -RZ, R17.H0_H0 ;  /* 0x20000011ff007230 */ /* 0x000fc40000004100 */
[----:B------:R-:W-:Y:S02]  /*3730*/  HADD2.F32 R84, -RZ, R18.H0_H0 ;  /* 0x20000012ff547230 */ /* 0x000fe40000004100 */
[----:B------:R-:W-:Y:S01]  /*3740*/  FFMA.FTZ R86, R83, R3, R86 ;  /* 0x0000000353567223 */ /* 0x000fe20000010056 */
[----:B------:R-:W-:Y:S02]  /*3750*/  HADD2.F32 R2, -RZ, R19.H0_H0 ;  /* 0x20000013ff027230 */ /* 0x000fe40000004100 */
[----:B------:R-:W-:Y:S01]  /*3760*/  FFMA.FTZ R85, R85, R11, R0 ;  /* 0x0000000b55557223 */ /* 0x000fe20000010000 */
[----:B------:R-:W-:Y:S02]  /*3770*/  HADD2.F32 R11, -RZ, R36.H1_H1 ;  /* 0x30000024ff0b7230 */ /* 0x000fe40000004100 */
[----:B------:R-:W-:Y:S01]  /*3780*/  FFMA.FTZ R84, R91, R13, R84 ;  /* 0x0000000d5b547223 */ /* 0x000fe20000010054 */
[----:B------:R-:W-:Y:S02]  /*3790*/  HADD2.F32 R3, -RZ, R37.H1_H1 ;  /* 0x30000025ff037230 */ /* 0x000fe40000004100 */
[----:B------:R-:W-:Y:S01]  /*37a0*/  FFMA.FTZ R15, R93, R15, R2 ;  /* 0x0000000f5d0f7223 */ /* 0x000fe20000010002 */
[----:B------:R-:W-:-:S02]  /*37b0*/  HADD2.F32 R13, -RZ, R38.H1_H1 ;  /* 0x30000026ff0d7230 */ /* 0x000fc40000004100 */
[----:B------:R-:W-:Y:S02]  /*37c0*/  HADD2.F32 R83, -RZ, R39.H1_H1 ;  /* 0x30000027ff537230 */ /* 0x000fe40000004100 */
[----:B------:R-:W-:Y:S02]  /*37d0*/  HADD2.F32 R14, -RZ, R19.H1_H1 ;  /* 0x30000013ff0e7230 */ /* 0x000fe40000004100 */
[----:B------:R-:W-:Y:S02]  /*37e0*/  HADD2.F32 R2, -RZ, R18.H1_H1 ;  /* 0x30000012ff027230 */ /* 0x000fe40000004100 */
[----:B------:R-:W-:Y:S02]  /*37f0*/  HADD2.F32 R12, -RZ, R17.H1_H1 ;  /* 0x30000011ff0c7230 */ /* 0x000fe40000004100 */
[----:B------:R-:W-:Y:S01]  /*3800*/  FFMA.FTZ R14, R83, R7, R14 ;  /* 0x00000007530e7223 */ /* 0x000fe2000001000e */
        /* <DEDUP_REMOVED lines=9> */
.L_x_4774:
[----:B-----5:R-:W-:Y:S02]  /*38a0*/  HADD2.F32 R11, -RZ, R5.H0_H0 ;  /* 0x20000005ff0b7230 */ /* 0x020fe40000004100 */
[----:B------:R-:W-:Y:S02]  /*38b0*/  HADD2.F32 R15, -RZ, R7.H0_H0 ;  /* 0x20000007ff0f7230 */ /* 0x000fe40000004100 */
[----:B------:R-:W-:Y:S02]  /*38c0*/  HADD2.F32 R0, -RZ, R37.H0_H0 ;  /* 0x20000025ff007230 */ /* 0x000fe40000004100 */
[C---:B------:R-:W-:Y:S01]  /*38d0*/  FMUL.FTZ R11, R90.reuse, R11 ;  /* 0x0000000b5a0b7220 */ /* 0x040fe20000410000 */
[----:B------:R-:W-:Y:S02]  /*38e0*/  HADD2.F32 R2, -RZ, R39.H0_H0 ;  /* 0x20000027ff027230 */ /* 0x000fe40000004100 */
[----:B------:R-:W-:Y:S01]  /*38f0*/  FMUL.FTZ R15, R90, R15 ;  /* 0x0000000f5a0f7220 */ /* 0x000fe20000410000 */
[----:B------:R-:W-:-:S02]  /*3900*/  HADD2.F32 R13, -RZ, R6.H0_H0 ;  /* 0x20000006ff0d7230 */ /* 0x000fc40000004100 */
[----:B------:R-:W-:Y:S01]  /*3910*/  FMUL.FTZ R85, R0, R11 ;  /* 0x0000000b00557220 */ /* 0x000fe20000410000 */
[--C-:B------:R-:W-:Y:S02]  /*3920*/  HADD2.F32 R3, -RZ, R4.reuse.H0_H0 ;  /* 0x20000004ff037230 */ /* 0x100fe40000004100 */
[----:B------:R-:W-:Y:S01]  /*3930*/  FMUL.FTZ R15, R2, R15 ;  /* 0x0000000f020f7220 */ /* 0x000fe20000410000 */
[----:B------:R-:W-:Y:S02]  /*3940*/  HADD2.F32 R9, -RZ, R4.H1_H1 ;  /* 0x30000004ff097230 */ /* 0x000fe40000004100 */
[C---:B------:R-:W-:Y:S01]  /*3950*/  FMUL.FTZ R13, R90.reuse, R13 ;  /* 0x0000000d5a0d7220 */ /* 0x040fe20000410000 */
[----:B------:R-:W-:Y:S02]  /*3960*/  HADD2.F32 R5, -RZ, R5.H1_H1 ;  /* 0x30000005ff057230 */ /* 0x000fe40000004100 */
[----:B------:R-:W-:Y:S01]  /*3970*/  FMUL.FTZ R3, R90, R3 ;  /* 0x000000035a037220 */ /* 0x000fe20000410000 */
[----:B------:R-:W-:-:S02]  /*3980*/  HADD2.F32 R81, -RZ, R6.H1_H1 ;  /* 0x30000006ff517230 */ /* 0x000fc40000004100 */
[C---:B------:R-:W-:Y:S01]  /*3990*/  FMUL.FTZ R9, R90.reuse, R9 ;  /* 0x000000095a097220 */ /* 0x040fe20000410000 */
[----:B------:R-:W-:Y:S02]  /*39a0*/  HADD2.F32 R7, -RZ, R7.H1_H1 ;  /* 0x30000007ff077230 */ /* 0x000fe40000004100 */
[C---:B------:R-:W-:Y:S01]  /*39b0*/  FMUL.FTZ R5, R90.reuse, R5 ;  /* 0x000000055a057220 */ /* 0x040fe20000410000 */
[----:B------:R-:W-:Y:S02]  /*39c0*/  HADD2.F32 R84, -RZ, R38.H0_H0 ;  /* 0x20000026ff547230 */ /* 0x000fe40000004100 */
[C---:B------:R-:W-:Y:S01]  /*39d0*/  FMUL.FTZ R81, R90.reuse, R81 ;  /* 0x000000515a517220 */ /* 0x040fe20000410000 */
        /* <DEDUP_REMOVED lines=16> */
.L_x_4775:
        /* <DEDUP_REMOVED lines=10> */
[----:B-----5:R-:W-:Y:S02]  /*3b80*/  HADD2.F32 R3, -RZ, R4.H0_H0 ;  /* 0x20000004ff037230 */ /* 0x020fe40000004100 */
[----:B-1----:R-:W-:Y:S02]  /*3b90*/  HADD2.F32 R9, -RZ, R5.H0_H0 ;  /* 0x20000005ff097230 */ /* 0x002fe40000004100 */
[----:B------:R-:W-:Y:S02]  /*3ba0*/  HADD2.F32 R91, -RZ, R6.H0_H0 ;  /* 0x20000006ff5b7230 */ /* 0x000fe40000004100 */
[C---:B------:R-:W-:Y:S01]  /*3bb0*/  FMUL.FTZ R3, R90.reuse, R3 ;  /* 0x000000035a037220 */ /* 0x040fe20000410000 */
[--C-:B------:R-:W-:Y:S02]  /*3bc0*/  HADD2.F32 R95, -RZ, R7.reuse.H0_H0 ;  /* 0x20000007ff5f7230 */ /* 0x100fe40000004100 */
[----:B------:R-:W-:Y:S01]  /*3bd0*/  FMUL.FTZ R8, R90, R9 ;  /* 0x000000095a087220 */ /* 0x000fe20000410000 */
[----:B------:R-:W-:-:S02]  /*3be0*/  HADD2.F32 R97, -RZ, R7.H1_H1 ;  /* 0x30000007ff617230 */ /* 0x000fc40000004100 */
[C---:B------:R-:W-:Y:S01]  /*3bf0*/  FMUL.FTZ R91, R90.reuse, R91 ;  /* 0x0000005b5a5b7220 */ /* 0x040fe20000410000 */
[----:B------:R-:W-:Y:S02]  /*3c00*/  HADD2.F32 R81, -RZ, R4.H1_H1 ;  /* 0x30000004ff517230 */ /* 0x000fe40000004100 */
[C---:B------:R-:W-:Y:S01]  /*3c10*/  FMUL.FTZ R95, R90.reuse, R95 ;  /* 0x0000005f5a5f7220 */ /* 0x040fe20000410000 */
[----:B------:R-:W-:Y:S02]  /*3c20*/  HADD2.F32 R83, -RZ, R5.H1_H1 ;  /* 0x30000005ff537230 */ /* 0x000fe40000004100 */
[C---:B------:R-:W-:Y:S01]  /*3c30*/  FMUL.FTZ R97, R90.reuse, R97 ;  /* 0x000000615a617220 */ /* 0x040fe20000410000 */
[----:B------:R-:W-:Y:S02]  /*3c40*/  HADD2.F32 R93, -RZ, R6.H1_H1 ;  /* 0x30000006ff5d7230 */ /* 0x000fe40000004100 */
[----:B------:R-:W-:Y:S01]  /*3c50*/  FMUL.FTZ R81, R90, R81 ;  /* 0x000000515a517220 */ /* 0x000fe20000410000 */
[----:B------:R-:W-:-:S02]  /*3c60*/  HADD2.F32 R7, -RZ, R32.H0_H0 ;  /* 0x20000020ff077230 */ /* 0x000fc40000004100 */
[C---:B------:R-:W-:Y:S01]  /*3c70*/  FMUL.FTZ R83, R90.reuse, R83 ;  /* 0x000000535a537220 */ /* 0x040fe20000410000 */
[----:B------:R-:W-:Y:S02]  /*3c80*/  HADD2.F32 R0, -RZ, R16.H0_H0 ;  /* 0x20000010ff007230 */ /* 0x000fe40000004100 */
[----:B------:R-:W-:Y:S01]  /*3c90*/  FMUL.FTZ R93, R90, R93 ;  /* 0x0000005d5a5d7220 */ /* 0x000fe20000410000 */
[----:B------:R-:W-:Y:S02]  /*3ca0*/  HADD2.F32 R4, -RZ, R33.H0_H0 ;  /* 0x20000021ff047230 */ /* 0x000fe40000004100 */
[----:B------:R-:W-:Y:S02]  /*3cb0*/  HADD2.F32 R5, -RZ, R17.H0_H0 ;  /* 0x20000011ff057230 */ /* 0x000fe40000004100 */
[----:B------:R-:W-:Y:S01]  /*3cc0*/  FFMA.FTZ R9, R7, R3, R0 ;  /* 0x0000000307097223 */ /* 0x000fe20000010000 */
[----:B------:R-:W-:Y:S02]  /*3cd0*/  HADD2.F32 R99, -RZ, R34.H0_H0 ;  /* 0x20000022ff637230 */ /* 0x000fe40000004100 */
        /* <DEDUP_REMOVED lines=11> */
[----:B------:R-:W-:Y:S02]  /*3d90*/  HADD2.F32 R95, -RZ, R34.H1_H1 ;  /* 0x30000022ff5f7230 */ /* 0x000fe40000004100 */
[----:B------:R-:W-:Y:S02]  /*3da0*/  HADD2.F32 R4, -RZ, R18.H1_H1 ;  /* 0x30000012ff047230 */ /* 0x000fe40000004100 */
[----:B------:R-:W-:Y:S01]  /*3db0*/  FFMA.FTZ R3, R3, R83, R0 ;  /* 0x0000005303037223 */ /* 0x000fe20000010000 */
[----:B------:R-:W-:Y:S02]  /*3dc0*/  HADD2.F32 R5, -RZ, R35.H1_H1 ;  /* 0x30000023ff057230 */ /* 0x000fe40000004100 */
[----:B------:R-:W-:-:S02]  /*3dd0*/  HADD2.F32 R80, -RZ, R19.H1_H1 ;  /* 0x30000013ff507230 */ /* 0x000fc40000004100 */
[----:B------:R-:W-:Y:S01]  /*3de0*/  FFMA.FTZ R4, R95, R93, R4 ;  /* 0x0000005d5f047223 */ /* 0x000fe20000010004 */
[----:B------:R-:W-:Y:S02]  /*3df0*/  F2FP.F16.F32.PACK_AB R81, R3, R8 ;  /* 0x000000080351723e */ /* 0x000fe400000000ff */
[----:B------:R-:W-:Y:S02]  /*3e00*/  FFMA.FTZ R5, R5, R97, R80 ;  /* 0x0000006105057223 */ /* 0x000fe40000010050 */
[----:B------:R-:W-:Y:S02]  /*3e10*/  F2FP.F16.F32.PACK_AB R82, R4, R7 ;  /* 0x000000070452723e */ /* 0x000fe400000000ff */
[----:B------:R-:W-:Y:S02]  /*3e20*/  F2FP.F16.F32.PACK_AB R80, R2, R9 ;  /* 0x000000090250723e */ /* 0x000fe400000000ff */
[----:B------:R-:W-:Y:S01]  /*3e30*/  F2FP.F16.F32.PACK_AB R83, R5, R6 ;  /* 0x000000060553723e */ /* 0x000fe200000000ff */
[----:B------:R-:W-:Y:S06]  /*3e40*/  BRA `(.L_x_4777) ;  /* 0x0000000000907947 */ /* 0x000fec0003800000 */
.L_x_4776:
[----:B-----5:R-:W-:Y:S02]  /*3e50*/  HADD2.F32 R3, -RZ, R4.H0_H0 ;  /* 0x20000004ff037230 */ /* 0x020fe40000004100 */
[----:B------:R-:W-:Y:S02]  /*3e60*/  HADD2.F32 R91, -RZ, R6.H0_H0 ;  /* 0x20000006ff5b7230 */ /* 0x000fe40000004100 */
[----:B-1----:R-:W-:Y:S02]  /*3e70*/  HADD2.F32 R9, -RZ, R5.H0_H0 ;  /* 0x20000005ff097230 */ /* 0x002fe40000004100 */
[C---:B------:R-:W-:Y:S01]  /*3e80*/  FMUL.FTZ R3, R90.reuse, R3 ;  /* 0x000000035a037220 */ /* 0x040fe20000410000 */
[----:B------:R-:W-:Y:S02]  /*3e90*/  HADD2.F32 R0, -RZ, R32.H0_H0 ;  /* 0x20000020ff007230 */ /* 0x000fe40000004100 */
[----:B------:R-:W-:Y:S01]  /*3ea0*/  FMUL.FTZ R91, R90, R91 ;  /* 0x0000005b5a5b7220 */ /* 0x000fe20000410000 */
[----:B------:R-:W-:-:S02]  /*3eb0*/  HADD2.F32 R2, -RZ, R34.H0_H0 ;  /* 0x20000022ff027230 */ /* 0x000fc40000004100 */
[----:B------:R-:W-:Y:S01]  /*3ec0*/  FMUL.FTZ R8, R90, R9 ;  /* 0x000000095a087220 */ /* 0x000fe20000410000 */
[----:B------:R-:W-:Y:S02]  /*3ed0*/  HADD2.F32 R81, -RZ, R4.H1_H1 ;  /* 0x30000004ff517230 */ /* 0x000fe40000004100 */
[----:B------:R-:W-:Y:S01]  /*3ee0*/  FMUL.FTZ R9, R0, R3 ;  /* 0x0000000300097220 */ /* 0x000fe20000410000 */
[----:B------:R-:W-:Y:S02]  /*3ef0*/  HADD2.F32 R83, -RZ, R5.H1_H1 ;  /* 0x30000005ff537230 */ /* 0x000fe40000004100 */
[----:B------:R-:W-:Y:S02]  /*3f00*/  HADD2.F32 R93, -RZ, R6.H1_H1 ;  /* 0x30000006ff5d7230 */ /* 0x000fe40000004100 */
[C---:B------:R-:W-:Y:S01]  /*3f10*/  FMUL.FTZ R81, R90.reuse, R81 ;  /* 0x000000515a517220 */ /* 0x040fe20000410000 */
[--C-:B------:R-:W-:Y:S02]  /*3f20*/  HADD2.F32 R95, -RZ, R7.reuse.H0_H0 ;  /* 0x20000007ff5f7230 */ /* 0x100fe40000004100 */
[----:B------:R-:W-:Y:S01]  /*3f30*/  FMUL.FTZ R83, R90, R83 ;  /* 0x000000535a537220 */ /* 0x000fe20000410000 */
[----:B------:R-:W-:-:S02]  /*3f40*/  HADD2.F32 R97, -RZ, R7.H1_H1 ;  /* 0x30000007ff617230 */ /* 0x000fc40000004100 */
[----:B------:R-:W-:Y:S01]  /*3f50*/  FMUL.FTZ R7, R2, R91 ;  /* 0x0000005b02077220 */ /* 0x000fe20000410000 */
[----:B------:R-:W-:Y:S02]  /*3f60*/  HADD2.F32 R5, -RZ, R33.H0_H0 ;  /* 0x20000021ff057230 */ /* 0x000fe40000004100 */
[C---:B------:R-:W-:Y:S01]  /*3f70*/  FMUL.FTZ R95, R90.reuse, R95 ;  /* 0x0000005f5a5f7220 */ /* 0x040fe20000410000 */
[----:B------:R-:W-:Y:S02]  /*3f80*/  HADD2.F32 R6, -RZ, R35.H0_H0 ;  /* 0x20000023ff067230 */ /* 0x000fe40000004100 */
[C---:B------:R-:W-:Y:S01]  /*3f90*/  FMUL.FTZ R97, R90.reuse, R97 ;  /* 0x000000615a617220 */ /* 0x040fe20000410000 */
        /* <DEDUP_REMOVED lines=15> */
.L_x_4777:
        /* <DEDUP_REMOVED lines=12> */
[C---:B------:R-:W-:Y:S01]  /*4150*/  FMUL.FTZ R93, R90.reuse, R93 ;  /* 0x0000005d5a5d7220 */ /* 0x040fe20000410000 */
[----:B------:R-:W-:Y:S02]  /*4160*/  HADD2.F32 R99, -RZ, R83.H0_H0 ;  /* 0x20000053ff637230 */ /* 0x000fe40000004100 */
[----:B------:R-:W-:Y:S01]  /*4170*/  FMUL.FTZ R95, R90, R95 ;  /* 0x0000005f5a5f7220 */ /* 0x000fe20000410000 */
[----:B------:R-:W-:-:S02]  /*4180*/  HADD2.F32 R91, -RZ, R80.H1_H1 ;  /* 0x30000050ff5b7230 */ /* 0x000fc40000004100 */
[C---:B------:R-:W-:Y:S01]  /*4190*/  FMUL.FTZ R97, R90.reuse, R97 ;  /* 0x000000615a617220 */ /* 0x040fe20000410000 */
[----:B------:R-:W-:Y:S02]  /*41a0*/  HADD2.F32 R101, -RZ, R82.H1_H1 ;  /* 0x30000052ff657230 */ /* 0x000fe40000004100 */
[C---:B------:R-:W-:Y:S01]  /*41b0*/  FMUL.FTZ R96, R90.reuse, R99 ;  /* 0x000000635a607220 */ /* 0x040fe20000410000 */
[----:B------:R-:W-:Y:S02]  /*41c0*/  HADD2.F32 R80, -RZ, R28.H0_H0 ;  /* 0x2000001cff507230 */ /* 0x000fe40000004100 */
[C---:B------:R-:W-:Y:S01]  /*41d0*/  FMUL.FTZ R91, R90.reuse, R91 ;  /* 0x0000005b5a5b7220 */ /* 0x040fe20000410000 */
        /* <DEDUP_REMOVED lines=8> */
[----:B------:R-:W-:Y:S02]  /*4260*/  HADD2.F32 R109, -RZ, R31.H0_H0 ;  /* 0x2000001fff6d7230 */ /* 0x000fe40000004100 */
[----:B------:R-:W-:-:S02]  /*4270*/  HADD2.F32 R92, -RZ, R19.H0_H0 ;  /* 0x20000013ff5c7230 */ /* 0x000fc40000004100 */
[----:B------:R-:W-:Y:S01]  /*4280*/  FFMA.FTZ R97, R82, R97, R107 ;  /* 0x0000006152617223 */ /* 0x000fe2000001006b */
[----:B------:R-:W-:Y:S02]  /*4290*/  HADD2.F32 R81, -RZ, R81.H1_H1 ;  /* 0x30000051ff517230 */ /* 0x000fe40000004100 */
[----:B------:R-:W-:Y:S02]  /*42a0*/  HADD2.F32 R83, -RZ, R83.H1_H1 ;  /* 0x30000053ff537230 */ /* 0x000fe40000004100 */
[----:B------:R-:W-:Y:S01]  /*42b0*/  FFMA.FTZ R96, R109, R96, R92 ;  /* 0x000000606d607223 */ /* 0x000fe2000001005c */
[----:B------:R-:W-:Y:S02]  /*42c0*/  HADD2.F32 R92, -RZ, R28.H1_H1 ;  /* 0x3000001cff5c7230 */ /* 0x000fe40000004100 */
[C---:B------:R-:W-:Y:S01]  /*42d0*/  FMUL.FTZ R81, R90.reuse, R81 ;  /* 0x000000515a517220 */ /* 0x040fe20000410000 */
[----:B------:R-:W-:Y:S02]  /*42e0*/  HADD2.F32 R103, -RZ, R16.H1_H1 ;  /* 0x30000010ff677230 */ /* 0x000fe40000004100 */
[----:B------:R-:W-:Y:S01]  /*42f0*/  FMUL.FTZ R83, R90, R83 ;  /* 0x000000535a537220 */ /* 0x000fe20000410000 */
[----:B------:R-:W-:-:S02]  /*4300*/  HADD2.F32 R80, -RZ, R29.H1_H1 ;  /* 0x3000001dff507230 */ /* 0x000fc40000004100 */
[----:B------:R-:W-:Y:S02]  /*4310*/  HADD2.F32 R93, -RZ, R17.H1_H1 ;  /* 0x30000011ff5d7230 */ /* 0x000fe40000004100 */
        /* <DEDUP_REMOVED lines=8> */
[----:B------:R-:W-:Y:S02]  /*43a0*/  F2FP.F16.F32.PACK_AB R81, R93, R98 ;  /* 0x000000625d51723e */ /* 0x000fe400000000ff */
[----:B------:R-:W-:Y:S02]  /*43b0*/  FFMA.FTZ R95, R82, R83, R95 ;  /* 0x00000053525f7223 */ /* 0x000fe4000001005f */
[----:B------:R-:W-:-:S03]  /*43c0*/  F2FP.F16.F32.PACK_AB R82, R94, R97 ;  /* 0x000000615e52723e */ /* 0x000fc600000000ff */
[----:B------:R-:W-:Y:S01]  /*43d0*/  F2FP.F16.F32.PACK_AB R83, R95, R96 ;  /* 0x000000605f53723e */ /* 0x000fe200000000ff */
[----:B------:R-:W-:Y:S06]  /*43e0*/  BRA `(.L_x_4779) ;  /* 0x0000000000907947 */ /* 0x000fec0003800000 */
.L_x_4778:
[--C-:B0----5:R-:W-:Y:S02]  /*43f0*/  HADD2.F32 R95, -RZ, R81.reuse.H0_H0 ;  /* 0x20000051ff5f7230 */ /* 0x121fe40000004100 */
[----:B------:R-:W-:Y:S02]  /*4400*/  HADD2.F32 R101, -RZ, R81.H1_H1 ;  /* 0x30000051ff657230 */ /* 0x000fe40000004100 */
        /* <DEDUP_REMOVED lines=13> */
[----:B------:R-:W-:Y:S01]  /*44e0*/  FMUL.FTZ R96, R90, R97 ;  /* 0x000000615a607220 */ /* 0x000fe20000410000 */
[----:B------:R-:W-:Y:S02]  /*44f0*/  HADD2.F32 R105, -RZ, R83.H1_H1 ;  /* 0x30000053ff697230 */ /* 0x000fe40000004100 */
[----:B------:R-:W-:Y:S01]  /*4500*/  FMUL.FTZ R99, R80, R91 ;  /* 0x0000005b50637220 */ /* 0x000fe20000410000 */
[----:B------:R-:W-:Y:S02]  /*4510*/  HADD2.F32 R98, -RZ, R29.H0_H0 ;  /* 0x2000001dff627230 */ /* 0x000fe40000004100 */
[----:B------:R-:W-:Y:S01]  /*4520*/  FMUL.FTZ R97, R82, R81 ;  /* 0x0000005152617220 */ /* 0x000fe20000410000 */
[----:B------:R-:W-:Y:S02]  /*4530*/  HADD2.F32 R83, -RZ, R31.H0_H0 ;  /* 0x2000001fff537230 */ /* 0x000fe40000004100 */
        /* <DEDUP_REMOVED lines=15> */
.L_x_4779:
        /* <DEDUP_REMOVED lines=9> */
[----:B0----5:R-:W-:Y:S02]  /*46c0*/  HADD2.F32 R101, -RZ, R80.H0_H0 ;  /* 0x20000050ff657230 */ /* 0x021fe40000004100 */
[----:B------:R-:W-:Y:S02]  /*46d0*/  HADD2.F32 R103, -RZ, R81.H0_H0 ;  /* 0x20000051ff677230 */ /* 0x000fe40000004100 */
[----:B------:R-:W-:Y:S02]  /*46e0*/  HADD2.F32 R100, -RZ, R24.H0_H0 ;  /* 0x20000018ff647230 */ /* 0x000fe40000004100 */
[C---:B------:R-:W-:Y:S01]  /*46f0*/  FMUL.FTZ R101, R90.reuse, R101 ;  /* 0x000000655a657220 */ /* 0x040fe20000410000 */
[----:B------:R-:W-:Y:S02]  /*4700*/  HADD2.F32 R105, -RZ, R16.H0_H0 ;  /* 0x20000010ff697230 */ /* 0x000fe40000004100 */
[----:B------:R-:W-:Y:S01]  /*4710*/  FMUL.FTZ R103, R90, R103 ;  /* 0x000000675a677220 */ /* 0x000fe20000410000 */
[----:B------:R-:W-:-:S02]  /*4720*/  HADD2.F32 R102, -RZ, R25.H0_H0 ;  /* 0x20000019ff667230 */ /* 0x000fc40000004100 */
[----:B------:R-:W-:Y:S02]  /*4730*/  HADD2.F32 R107, -RZ, R17.H0_H0 ;  /* 0x20000011ff6b7230 */ /* 0x000fe40000004100 */
[----:B------:R-:W-:Y:S01]  /*4740*/  FFMA.FTZ R100, R100, R101, R105 ;  /* 0x0000006564647223 */ /* 0x000fe20000010069 */
[----:B------:R-:W-:Y:S02]  /*4750*/  HADD2.F32 R105, -RZ, R80.H1_H1 ;  /* 0x30000050ff697230 */ /* 0x000fe40000004100 */
[----:B------:R-:W-:Y:S02]  /*4760*/  HADD2.F32 R113, -RZ, R18.H0_H0 ;  /* 0x20000012ff717230 */ /* 0x000fe40000004100 */
[----:B------:R-:W-:Y:S01]  /*4770*/  FFMA.FTZ R101, R102, R103, R107 ;  /* 0x0000006766657223 */ /* 0x000fe2000001006b */
[--C-:B------:R-:W-:Y:S02]  /*4780*/  HADD2.F32 R103, -RZ, R83.reuse.H0_H0 ;  /* 0x20000053ff677230 */ /* 0x100fe40000004100 */
[----:B------:R-:W-:-:S02]  /*4790*/  HADD2.F32 R107, -RZ, R83.H1_H1 ;  /* 0x30000053ff6b7230 */ /* 0x000fc40000004100 */
[----:B------:R-:W-:Y:S02]  /*47a0*/  HADD2.F32 R83, -RZ, R82.H0_H0 ;  /* 0x20000052ff537230 */ /* 0x000fe40000004100 */
[C---:B------:R-:W-:Y:S01]  /*47b0*/  FMUL.FTZ R103, R90.reuse, R103 ;  /* 0x000000675a677220 */ /* 0x040fe20000410000 */
[----:B------:R-:W-:Y:S02]  /*47c0*/  HADD2.F32 R102, -RZ, R26.H0_H0 ;  /* 0x2000001aff667230 */ /* 0x000fe40000004100 */
[C---:B------:R-:W-:Y:S01]  /*47d0*/  FMUL.FTZ R107, R90.reuse, R107 ;  /* 0x0000006b5a6b7220 */ /* 0x040fe20000410000 */
[----:B------:R-:W-:Y:S02]  /*47e0*/  HADD2.F32 R80, -RZ, R27.H0_H0 ;  /* 0x2000001bff507230 */ /* 0x000fe40000004100 */
[----:B------:R-:W-:Y:S01]  /*47f0*/  FMUL.FTZ R83, R90, R83 ;  /* 0x000000535a537220 */ /* 0x000fe20000410000 */
[----:B------:R-:W-:Y:S02]  /*4800*/  HADD2.F32 R115, -RZ, R19.H0_H0 ;  /* 0x20000013ff737230 */ /* 0x000fe40000004100 */
[----:B------:R-:W-:-:S02]  /*4810*/  HADD2.F32 R104, -RZ, R27.H1_H1 ;  /* 0x3000001bff687230 */ /* 0x000fc40000004100 */
[----:B------:R-:W-:Y:S01]  /*4820*/  FFMA.FTZ R102, R102, R83, R113 ;  /* 0x0000005366667223 */ /* 0x000fe20000010071 */
[----:B------:R-:W-:Y:S02]  /*4830*/  HADD2.F32 R119, -RZ, R19.H1_H1 ;  /* 0x30000013ff777230 */ /* 0x000fe40000004100 */
[----:B------:R-:W-:Y:S01]  /*4840*/  FFMA.FTZ R103, R80, R103, R115 ;  /* 0x0000006750677223 */ /* 0x000fe20000010073 */
[----:B------:R-:W-:Y:S02]  /*4850*/  HADD2.F32 R81, -RZ, R81.H1_H1 ;  /* 0x30000051ff517230 */ /* 0x000fe40000004100 */
[----:B------:R-:W-:Y:S02]  /*4860*/  HADD2.F32 R109, -RZ, R82.H1_H1 ;  /* 0x30000052ff6d7230 */ /* 0x000fe40000004100 */
[----:B------:R-:W-:Y:S01]  /*4870*/  FFMA.FTZ R107, R104, R107, R119 ;  /* 0x0000006b686b7223 */ /* 0x000fe20000010077 */
[----:B------:R-:W-:Y:S02]  /*4880*/  HADD2.F32 R83, -RZ, R24.H1_H1 ;  /* 0x30000018ff537230 */ /* 0x000fe40000004100 */
[----:B------:R-:W-:Y:S01]  /*4890*/  FMUL.FTZ R81, R90, R81 ;  /* 0x000000515a517220 */ /* 0x000fe20000410000 */
[----:B------:R-:W-:-:S02]  /*48a0*/  HADD2.F32 R80, -RZ, R16.H1_H1 ;  /* 0x30000010ff507230 */ /* 0x000fc40000004100 */
[C---:B------:R-:W-:Y:S01]  /*48b0*/  FMUL.FTZ R109, R90.reuse, R109 ;  /* 0x0000006d5a6d7220 */ /* 0x040fe20000410000 */
[----:B------:R-:W-:Y:S02]  /*48c0*/  HADD2.F32 R82, -RZ, R25.H1_H1 ;  /* 0x30000019ff527230 */ /* 0x000fe40000004100 */
[----:B------:R-:W-:Y:S01]  /*48d0*/  FMUL.FTZ R104, R90, R105 ;  /* 0x000000695a687220 */ /* 0x000fe20000410000 */
[----:B------:R-:W-:Y:S02]  /*48e0*/  HADD2.F32 R113, -RZ, R17.H1_H1 ;  /* 0x30000011ff717230 */ /* 0x000fe40000004100 */
[----:B------:R-:W-:Y:S02]  /*48f0*/  HADD2.F32 R106, -RZ, R26.H1_H1 ;  /* 0x3000001aff6a7230 */ /* 0x000fe40000004100 */
[----:B------:R-:W-:Y:S01]  /*4900*/  FFMA.FTZ R104, R83, R104, R80 ;  /* 0x0000006853687223 */ /* 0x000fe20000010050 */
[----:B------:R-:W-:Y:S02]  /*4910*/  HADD2.F32 R115, -RZ, R18.H1_H1 ;  /* 0x30000012ff737230 */ /* 0x000fe40000004100 */
[----:B------:R-:W-:Y:S01]  /*4920*/  FFMA.FTZ R105, R82, R81, R113 ;  /* 0x0000005152697223 */ /* 0x000fe20000010071 */
[----:B------:R-:W-:-:S02]  /*4930*/  F2FP.F16.F32.PACK_AB R83, R107, R103 ;  /* 0x000000676b53723e */ /* 0x000fc400000000ff */
[----:B------:R-:W-:Y:S01]  /*4940*/  F2FP.F16.F32.PACK_AB R80, R104, R100 ;  /* 0x000000646850723e */ /* 0x000fe200000000ff */
[----:B------:R-:W-:Y:S01]  /*4950*/  FFMA.FTZ R106, R106, R109, R115 ;  /* 0x0000006d6a6a7223 */ /* 0x000fe20000010073 */
[----:B------:R-:W-:-:S04]  /*4960*/  F2FP.F16.F32.PACK_AB R81, R105, R101 ;  /* 0x000000656951723e */ /* 0x000fc800000000ff */
[----:B------:R-:W-:Y:S01]  /*4970*/  F2FP.F16.F32.PACK_AB R82, R106, R102 ;  /* 0x000000666a52723e */ /* 0x000fe200000000ff */
[----:B------:R-:W-:Y:S06]  /*4980*/  BRA `(.L_x_4781) ;  /* 0x0000000000907947 */ /* 0x000fec0003800000 */
.L_x_4780:
[--C-:B0----5:R-:W-:Y:S02]  /*4990*/  HADD2.F32 R101, -RZ, R80.reuse.H0_H0 ;  /* 0x20000050ff657230 */ /* 0x121fe40000004100 */
[----:B------:R-:W-:Y:S02]  /*49a0*/  HADD2.F32 R103, -RZ, R81.H0_H0 ;  /* 0x20000051ff677230 */ /* 0x000fe40000004100 */
[----:B------:R-:W-:Y:S02]  /*49b0*/  HADD2.F32 R113, -RZ, R83.H0_H0 ;  /* 0x20000053ff717230 */ /* 0x000fe40000004100 */
[C---:B------:R-:W-:Y:S01]  /*49c0*/  FMUL.FTZ R101, R90.reuse, R101 ;  /* 0x000000655a657220 */ /* 0x040fe20000410000 */
[----:B------:R-:W-:Y:S02]  /*49d0*/  HADD2.F32 R105, -RZ, R80.H1_H1 ;  /* 0x30000050ff697230 */ /* 0x000fe40000004100 */
[----:B------:R-:W-:Y:S01]  /*49e0*/  FMUL.FTZ R103, R90, R103 ;  /* 0x000000675a677220 */ /* 0x000fe20000410000 */
[----:B------:R-:W-:-:S02]  /*49f0*/  HADD2.F32 R100, -RZ, R24.H0_H0 ;  /* 0x20000018ff647230 */ /* 0x000fc40000004100 */
[C---:B------:R-:W-:Y:S01]  /*4a00*/  FMUL.FTZ R113, R90.reuse, R113 ;  /* 0x000000715a717220 */ /* 0x040fe20000410000 */
[--C-:B------:R-:W-:Y:S02]  /*4a10*/  HADD2.F32 R107, -RZ, R82.reuse.H0_H0 ;  /* 0x20000052ff6b7230 */ /* 0x100fe40000004100 */
[----:B------:R-:W-:Y:S01]  /*4a20*/  FMUL.FTZ R104, R90, R105 ;  /* 0x000000695a687220 */ /* 0x000fe20000410000 */
[----:B------:R-:W-:Y:S02]  /*4a30*/  HADD2.F32 R109, -RZ, R82.H1_H1 ;  /* 0x30000052ff6d7230 */ /* 0x000fe40000004100 */
[----:B------:R-:W-:Y:S01]  /*4a40*/  FMUL.FTZ R100, R100, R101 ;  /* 0x0000006564647220 */ /* 0x000fe20000410000 */
[----:B------:R-:W-:Y:S02]  /*4a50*/  HADD2.F32 R80, -RZ, R25.H0_H0 ;  /* 0x20000019ff507230 */ /* 0x000fe40000004100 */
[----:B------:R-:W-:Y:S01]  /*4a60*/  FMUL.FTZ R107, R90, R107 ;  /* 0x0000006b5a6b7220 */ /* 0x000fe20000410000 */
[----:B------:R-:W-:-:S02]  /*4a70*/  HADD2.F32 R82, -RZ, R27.H0_H0 ;  /* 0x2000001bff527230 */ /* 0x000fc40000004100 */
[----:B------:R-:W-:Y:S01]  /*4a80*/  FMUL.FTZ R109, R90, R109 ;  /* 0x0000006d5a6d7220 */ /* 0x000fe20000410000 */
[----:B------:R-:W-:Y:S02]  /*4a90*/  HADD2.F32 R81, -RZ, R81.H1_H1 ;  /* 0x30000051ff517230 */ /* 0x000fe40000004100 */
[----:B------:R-:W-:Y:S01]  /*4aa0*/  FMUL.FTZ R101, R80, R103 ;  /* 0x0000006750657220 */ /* 0x000fe20000410000 */
[----:B------:R-:W-:Y:S02]  /*4ab0*/  HADD2.F32 R115, -RZ, R83.H1_H1 ;  /* 0x30000053ff737230 */ /* 0x000fe40000004100 */
        /* <DEDUP_REMOVED lines=17> */
.L_x_4781:
        /* <DEDUP_REMOVED lines=9> */
[----:B-----5:R-:W-:Y:S02]  /*4c60*/  HADD2.F32 R111, -RZ, R80.H0_H0 ;  /* 0x20000050ff6f7230 */ /* 0x020fe40000004100 */
[----:B------:R-:W-:Y:S02]  /*4c70*/  HADD2.F32 R108, -RZ, R20.H0_H0 ;  /* 0x20000014ff6c7230 */ /* 0x000fe40000004100 */
[----:B------:R-:W-:Y:S02]  /*4c80*/  HADD2.F32 R115, -RZ, R16.H0_H0 ;  /* 0x20000010ff737230 */ /* 0x000fe40000004100 */
[----:B------:R-:W-:Y:S01]  /*4c90*/  FMUL.FTZ R111, R90, R111 ;  /* 0x0000006f5a6f7220 */ /* 0x000fe20000410000 */
[----:B0-----:R-:W-:Y:S02]  /*4ca0*/  HADD2.F32 R113, -RZ, R81.H0_H0 ;  /* 0x20000051ff717230 */ /* 0x001fe40000004100 */
[----:B------:R-:W-:Y:S02]  /*4cb0*/  HADD2.F32 R110, -RZ, R21.H0_H0 ;  /* 0x20000015ff6e7230 */ /* 0x000fe40000004100 */
[----:B------:R-:W-:Y:S01]  /*4cc0*/  FFMA.FTZ R108, R108, R111, R115 ;  /* 0x0000006f6c6c7223 */ /* 0x000fe20000010073 */
[----:B------:R-:W-:-:S02]  /*4cd0*/  HADD2.F32 R111, -RZ, R17.H0_H0 ;  /* 0x20000011ff6f7230 */ /* 0x000fc40000004100 */
[----:B------:R-:W-:Y:S01]  /*4ce0*/  FMUL.FTZ R113, R90, R113 ;  /* 0x000000715a717220 */ /* 0x000fe20000410000 */
[----:B------:R-:W-:Y:S02]  /*4cf0*/  HADD2.F32 R81, -RZ, R81.H1_H1 ;  /* 0x30000051ff517230 */ /* 0x000fe40000004100 */
[----:B------:R-:W-:Y:S02]  /*4d00*/  HADD2.F32 R112, -RZ, R21.H1_H1 ;  /* 0x30000015ff707230 */ /* 0x000fe40000004100 */
[----:B------:R-:W-:Y:S01]  /*4d10*/  FFMA.FTZ R110, R110, R113, R111 ;  /* 0x000000716e6e7223 */ /* 0x000fe2000001006f */
[----:B------:R-:W-:Y:S02]  /*4d20*/  HADD2.F32 R111, -RZ, R17.H1_H1 ;  /* 0x30000011ff6f7230 */ /* 0x000fe40000004100 */
[----:B------:R-:W-:Y:S01]  /*4d30*/  FMUL.FTZ R81, R90, R81 ;  /* 0x000000515a517220 */ /* 0x000fe20000410000 */
[----:B------:R-:W-:Y:S02]  /*4d40*/  HADD2.F32 R113, -RZ, R82.H0_H0 ;  /* 0x20000052ff717230 */ /* 0x000fe40000004100 */
[----:B------:R-:W-:-:S02]  /*4d50*/  HADD2.F32 R115, -RZ, R18.H0_H0 ;  /* 0x20000012ff737230 */ /* 0x000fc40000004100 */
[----:B------:R-:W-:Y:S01]  /*4d60*/  FFMA.FTZ R111, R112, R81, R111 ;  /* 0x00000051706f7223 */ /* 0x000fe2000001006f */
        /* <DEDUP_REMOVED lines=8> */
[----:B------:R-:W-:Y:S02]  /*4df0*/  HADD2.F32 R115, -RZ, R19.H1_H1 ;  /* 0x30000013ff737230 */ /* 0x000fe40000004100 */
[----:B------:R-:W-:Y:S01]  /*4e00*/  FFMA.FTZ R114, R114, R81, R113 ;  /* 0x0000005172727223 */ /* 0x000fe20000010071 */
[----:B------:R-:W-:Y:S02]  /*4e10*/  HADD2.F32 R81, -RZ, R83.H0_H0 ;  /* 0x20000053ff517230 */ /* 0x000fe40000004100 */
[----:B------:R-:W-:Y:S02]  /*4e20*/  HADD2.F32 R113, -RZ, R19.H0_H0 ;  /* 0x20000013ff717230 */ /* 0x000fe40000004100 */
[----:B------:R-:W-:Y:S02]  /*4e30*/  HADD2.F32 R83, -RZ, R83.H1_H1 ;  /* 0x30000053ff537230 */ /* 0x000fe40000004100 */
[----:B------:R-:W-:-:S04]  /*4e40*/  FMUL.FTZ R81, R90, R81 ;  /* 0x000000515a517220 */ /* 0x000fc80000410000 */
[----:B------:R-:W-:Y:S01]  /*4e50*/  FFMA.FTZ R113, R82, R81, R113 ;  /* 0x0000005152717223 */ /* 0x000fe20000010071 */
[----:B------:R-:W-:Y:S02]  /*4e60*/  HADD2.F32 R81, -RZ, R80.H1_H1 ;  /* 0x30000050ff517230 */ /* 0x000fe40000004100 */
[----:B------:R-:W-:Y:S01]  /*4e70*/  FMUL.FTZ R83, R90, R83 ;  /* 0x000000535a537220 */ /* 0x000fe20000410000 */
[----:B------:R-:W-:Y:S01]  /*4e80*/  HADD2.F32 R80, -RZ, R23.H1_H1 ;  /* 0x30000017ff507230 */ /* 0x000fe20000004100 */
[----:B------:R-:W-:Y:S01]  /*4e90*/  F2FP.F16.F32.PACK_AB R82, R114, R112 ;  /* 0x000000707252723e */ /* 0x000fe200000000ff */
[----:B------:R-:W-:Y:S01]  /*4ea0*/  FMUL.FTZ R81, R90, R81 ;  /* 0x000000515a517220 */ /* 0x000fe20000410000 */
[----:B------:R-:W-:Y:S02]  /*4eb0*/  HADD2.F32 R90, -RZ, R20.H1_H1 ;  /* 0x30000014ff5a7230 */ /* 0x000fe40000004100 */
[----:B------:R-:W-:Y:S01]  /*4ec0*/  FFMA.FTZ R115, R80, R83, R115 ;  /* 0x0000005350737223 */ /* 0x000fe20000010073 */
[----:B------:R-:W-:-:S05]  /*4ed0*/  HADD2.F32 R83, -RZ, R16.H1_H1 ;  /* 0x30000010ff537230 */ /* 0x000fca0000004100 */
[----:B------:R-:W-:Y:S01]  /*4ee0*/  FFMA.FTZ R90, R90, R81, R83 ;  /* 0x000000515a5a7223 */ /* 0x000fe20000010053 */
[----:B------:R-:W-:Y:S02]  /*4ef0*/  F2FP.F16.F32.PACK_AB R83, R115, R113 ;  /* 0x000000717353723e */ /* 0x000fe400000000ff */
[----:B------:R-:W-:Y:S02]  /*4f00*/  F2FP.F16.F32.PACK_AB R81, R111, R110 ;  /* 0x0000006e6f51723e */ /* 0x000fe400000000ff */
[----:B------:R-:W-:Y:S01]  /*4f10*/  F2FP.F16.F32.PACK_AB R80, R90, R108 ;  /* 0x0000006c5a50723e */ /* 0x000fe200000000ff */
[----:B------:R-:W-:Y:S06]  /*4f20*/  BRA `(.L_x_4783) ;  /* 0x0000000000907947 */ /* 0x000fec0003800000 */
.L_x_4782:
[--C-:B-----5:R-:W-:Y:S02]  /*4f30*/  HADD2.F32 R111, -RZ, R80.reuse.H0_H0 ;  /* 0x20000050ff6f7230 */ /* 0x120fe40000004100 */
[--C-:B------:R-:W-:Y:S02]  /*4f40*/  HADD2.F32 R115, -RZ, R81.reuse.H0_H0 ;  /* 0x20000051ff737230 */ /* 0x100fe40000004100 */
[----:B------:R-:W-:Y:S02]  /*4f50*/  HADD2.F32 R81, -RZ, R81.H1_H1 ;  /* 0x30000051ff517230 */ /* 0x000fe40000004100 */
[C---:B------:R-:W-:Y:S01]  /*4f60*/  FMUL.FTZ R108, R90.reuse, R111 ;  /* 0x0000006f5a6c7220 */ /* 0x040fe20000410000 */
[----:B------:R-:W-:Y:S02]  /*4f70*/  HADD2.F32 R123, -RZ, R83.H0_H0 ;  /* 0x20000053ff7b7230 */ /* 0x000fe40000004100 */
[----:B------:R-:W-:Y:S01]  /*4f80*/  FMUL.FTZ R115, R90, R115 ;  /* 0x000000735a737220 */ /* 0x000fe20000410000 */
[----:B0-----:R-:W-:-:S02]  /*4f90*/  HADD2.F32 R113, -RZ, R80.H1_H1 ;  /* 0x30000050ff717230 */ /* 0x001fc40000004100 */
[C---:B------:R-:W-:Y:S01]  /*4fa0*/  FMUL.FTZ R111, R90.reuse, R81 ;  /* 0x000000515a6f7220 */ /* 0x040fe20000410000 */
[--C-:B------:R-:W-:Y:S02]  /*4fb0*/  HADD2.F32 R119, -RZ, R82.reuse.H0_H0 ;  /* 0x20000052ff777230 */ /* 0x100fe40000004100 */
        /* <DEDUP_REMOVED lines=10> */
[----:B------:R-:W-:Y:S01]  /*5060*/  FMUL.FTZ R108, R81, R108 ;  /* 0x0000006c516c7220 */ /* 0x000fe20000410000 */
        /* <DEDUP_REMOVED lines=16> */
.L_x_4783:
        /* <DEDUP_REMOVED lines=146> */
.L_x_4809:
[----:B------:R-:W-:Y:S01]  /*5a90*/  FMUL.FTZ R81, R118, R118 ;  /* 0x0000007676517220 */ /* 0x000fe20000410000 */
[----:B------:R-:W-:Y:S01]  /*5aa0*/  ISETP.NE.AND P2, PT, RZ, UR8, PT ;  /* 0x00000008ff007c0c */ /* 0x000fe2000bf45270 */
[----:B-1----:R-:W-:Y:S01]  /*5ab0*/  FADD.FTZ R80, R122, R116 ;  /* 0x000000747a507221 */ /* 0x002fe20000010000 */
[----:B------:R-:W1:Y:S01]  /*5ac0*/  @!P1 LDC.64 R82, c[0x0][0x3c8] ;  /* 0x0000f200ff529b82 */ /* 0x000e620000000a00 */
[----:B------:R-:W-:Y:S01]  /*5ad0*/  HADD2.F32 R119, -RZ, R76.H0_H0 ;  /* 0x2000004cff777230 */ /* 0x000fe20000004100 */
[----:B------:R-:W-:Y:S01]  /*5ae0*/  FSEL R81, R81, RZ, P2 ;  /* 0x000000ff51517208 */ /* 0x000fe20001000000 */
[----:B------:R-:W-:Y:S01]  /*5af0*/  FFMA.FTZ R80, R80, R117, UR10 ;  /* 0x0000000a50507e23 */ /* 0x000fe20008010075 */
[----:B0-----:R-:W-:-:S03]  /*5b00*/  HADD2.F32 R122, -RZ, R56.H0_H0 ;  /* 0x20000038ff7a7230 */ /* 0x001fc60000004100 */
[----:B------:R-:W-:Y:S01]  /*5b10*/  FADD.FTZ R81, R80, R81 ;  /* 0x0000005150517221 */ /* 0x000fe20000010000 */
[----:B------:R-:W0:Y:S01]  /*5b20*/  @!P1 LDC.64 R116, c[0x0][0x3c0] ;  /* 0x0000f000ff749b82 */ /* 0x000e220000000a00 */
[----:B------:R-:W-:-:S04]  /*5b30*/  FSEL R80, R118, RZ, !P2 ;  /* 0x000000ff76507208 */ /* 0x000fc80005000000 */
[----:B------:R-:W2:Y:S01]  /*5b40*/  MUFU.RSQ R81, R81 ;  /* 0x0000005100517308 */ /* 0x000ea20000001400 */
[C---:B------:R-:W-:Y:S01]  /*5b50*/  FADD.FTZ R86, -R80.reuse, R86 ;  /* 0x0000005650567221 */ /* 0x040fe20000010100 */
[C---:B------:R-:W-:Y:S01]  /*5b60*/  FADD.FTZ R120, -R80.reuse, R11 ;  /* 0x0000000b50787221 */ /* 0x040fe20000010100 */
[C---:B------:R-:W-:Y:S01]  /*5b70*/  FADD.FTZ R84, -R80.reuse, R84 ;  /* 0x0000005450547221 */ /* 0x040fe20000010100 */
[C---:B------:R-:W-:Y:S01]  /*5b80*/  FADD.FTZ R108, -R80.reuse, R108 ;  /* 0x0000006c506c7221 */ /* 0x040fe20000010100 */
[C---:B------:R-:W-:Y:S01]  /*5b90*/  FADD.FTZ R110, -R80.reuse, R110 ;  /* 0x0000006e506e7221 */ /* 0x040fe20000010100 */
[----:B------:R-:W3:Y:S01]  /*5ba0*/  LDC.64 R124, c[0x0][0x428] ;  /* 0x00010a00ff7c7b82 */ /* 0x000ee20000000a00 */
[C---:B------:R-:W-:Y:S01]  /*5bb0*/  FADD.FTZ R112, -R80.reuse, R112 ;  /* 0x0000007050707221 */ /* 0x040fe20000010100 */
[----:B------:R-:W-:Y:S01]  /*5bc0*/  FADD.FTZ R114, -R80, R114 ;  /* 0x0000007250727221 */ /* 0x000fe20000010100 */
[----:B-1----:R-:W-:-:S04]  /*5bd0*/  @!P1 IMAD.WIDE R82, R88, 0x4, R82 ;  /* 0x0000000458529825 */ /* 0x002fc800078e0252 */
[----:B--2---:R-:W-:Y:S01]  /*5be0*/  FMUL.FTZ R86, R81, R86 ;  /* 0x0000005651567220 */ /* 0x004fe20000410000 */
[----:B0-----:R-:W-:-:S04]  /*5bf0*/  @!P1 IMAD.WIDE R116, R88, 0x4, R116 ;  /* 0x0000000458749825 */ /* 0x001fc800078e0274 */
[C---:B------:R-:W-:Y:S01]  /*5c00*/  FMUL.FTZ R120, R81.reuse, R120 ;  /* 0x0000007851787220 */ /* 0x040fe20000410000 */
[----:B------:R-:W-:Y:S01]  /*5c10*/  FMUL.FTZ R84, R81, R84 ;  /* 0x0000005451547220 */ /* 0x000fe20000410000 */
[----:B------:R-:W-:Y:S01]  /*5c20*/  FFMA.FTZ R11, R119, R86, R122 ;  /* 0x00000056770b7223 */ /* 0x000fe2000001007a */
[----:B------:R-:W-:Y:S01]  /*5c30*/  FADD.FTZ R86, -R80, R85 ;  /* 0x0000005550567221 */ /* 0x000fe20000010100 */
[----:B------:R0:W-:Y:S01]  /*5c40*/  @!P1 STG.E desc[UR6][R116.64], R118 ;  /* 0x0000007674009986 */ /* 0x0001e2000c101906 */
[----:B------:R-:W-:Y:S02]  /*5c50*/  HADD2.F32 R85, -RZ, R57.H1_H1 ;  /* 0x30000039ff557230 */ /* 0x000fe40000004100 */
[C---:B------:R-:W-:Y:S01]  /*5c60*/  FMUL.FTZ R108, R81.reuse, R108 ;  /* 0x0000006c516c7220 */ /* 0x040fe20000410000 */
[C---:B------:R-:W-:Y:S01]  /*5c70*/  FMUL.FTZ R86, R81.reuse, R86 ;  /* 0x0000005651567220 */ /* 0x040fe20000410000 */
[----:B------:R1:W-:Y:S01]  /*5c80*/  @!P1 STG.E desc[UR6][R82.64], R81 ;  /* 0x0000005152009986 */ /* 0x0003e2000c101906 */
[----:B------:R-:W-:Y:S01]  /*5c90*/  FMUL.FTZ R112, R81, R112 ;  /* 0x0000007051707220 */ /* 0x000fe20000410000 */
[----:B---3--:R-:W-:-:S04]  /*5ca0*/  IMAD.WIDE.U32 R122, R91, 0x10, R124 ;  /* 0x000000105b7a7825 */ /* 0x008fc800078e007c */
[----:B0-----:R-:W-:Y:S02]  /*5cb0*/  HADD2.F32 R117, -RZ, R76.H1_H1 ;  /* 0x3000004cff757230 */ /* 0x001fe40000004100 */
[----:B------:R-:W-:Y:S02]  /*5cc0*/  HADD2.F32 R116, -RZ, R56.H1_H1 ;  /* 0x30000038ff747230 */ /* 0x000fe40000004100 */
[----:B-1----:R-:W-:Y:S02]  /*5cd0*/  HADD2.F32 R83, -RZ, R77.H0_H0 ;  /* 0x2000004dff537230 */ /* 0x002fe40000004100 */
[----:B------:R-:W-:Y:S02]  /*5ce0*/  HADD2.F32 R118, -RZ, R57.H0_H0 ;  /* 0x20000039ff767230 */ /* 0x000fe40000004100 */
[----:B------:R-:W-:Y:S01]  /*5cf0*/  FFMA.FTZ R82, R117, R120, R116 ;  /* 0x0000007875527223 */ /* 0x000fe20000010074 */
[----:B------:R-:W-:Y:S01]  /*5d00*/  FADD.FTZ R116, -R80, R12 ;  /* 0x0000000c50747221 */ /* 0x000fe20000010100 */
[----:B------:R-:W-:-:S02]  /*5d10*/  HADD2.F32 R117, -RZ, R67.H1_H1 ;  /* 0x30000043ff757230 */ /* 0x000fc40000004100 */
[----:B------:R-:W-:Y:S01]  /*5d20*/  FFMA.FTZ R12, R83, R86, R118 ;  /* 0x00000056530c7223 */ /* 0x000fe20000010076 */
[----:B------:R-:W-:Y:S02]  /*5d30*/  HADD2.F32 R86, -RZ, R77.H1_H1 ;  /* 0x3000004dff567230 */ /* 0x000fe40000004100 */
[----:B------:R-:W-:Y:S01]  /*5d40*/  FMUL.FTZ R83, R81, R116 ;  /* 0x0000007451537220 */ /* 0x000fe20000410000 */
[----:B------:R-:W-:Y:S02]  /*5d50*/  HADD2.F32 R116, -RZ, R58.H0_H0 ;  /* 0x2000003aff747230 */ /* 0x000fe40000004100 */
[----:B------:R-:W-:-:S04]  /*5d60*/  IMAD.WIDE.U32 R118, R10, 0x10, R124 ;  /* 0x000000100a767825 */ /* 0x000fc800078e007c */
[----:B------:R-:W-:Y:S01]  /*5d70*/  FFMA.FTZ R83, R86, R83, R85 ;  /* 0x0000005356537223 */ /* 0x000fe20000010055 */
[----:B------:R-:W-:Y:S01]  /*5d80*/  FADD.FTZ R86, -R80, R13 ;  /* 0x0000000d50567221 */ /* 0x000fe20000010100 */
[----:B------:R-:W-:-:S03]  /*5d90*/  HADD2.F32 R85, -RZ, R78.H0_H0 ;  /* 0x2000004eff557230 */ /* 0x000fc60000004100 */
[----:B------:R-:W-:Y:S01]  /*5da0*/  FMUL.FTZ R86, R81, R86 ;  /* 0x0000005651567220 */ /* 0x000fe20000410000 */
[----:B------:R-:W-:-:S04]  /*5db0*/  IMAD.WIDE.U32 R120, R0, 0x10, R124 ;  /* 0x0000001000787825 */ /* 0x000fc800078e007c */
[----:B------:R-:W-:Y:S01]  /*5dc0*/  FFMA.FTZ R13, R85, R84, R116 ;  /* 0x00000054550d7223 */ /* 0x000fe20000010074 */
[----:B------:R-:W-:Y:S01]  /*5dd0*/  FADD.FTZ R84, -R80, R15 ;  /* 0x0000000f50547221 */ /* 0x000fe20000010100 */
[----:B------:R-:W-:Y:S02]  /*5de0*/  HADD2.F32 R85, -RZ, R78.H1_H1 ;  /* 0x3000004eff557230 */ /* 0x000fe40000004100 */
[----:B------:R-:W-:Y:S02]  /*5df0*/  HADD2.F32 R116, -RZ, R58.H1_H1 ;  /* 0x3000003aff747230 */ /* 0x000fe40000004100 */
[----:B------:R-:W-:-:S03]  /*5e00*/  FMUL.FTZ R84, R81, R84 ;  /* 0x0000005451547220 */ /* 0x000fc60000410000 */
[----:B------:R-:W-:Y:S01]  /*5e10*/  FFMA.FTZ R15, R85, R86, R116 ;  /* 0x00000056550f7223 */ /* 0x000fe20000010074 */
[----:B------:R-:W-:Y:S02]  /*5e20*/  HADD2.F32 R85, -RZ, R79.H0_H0 ;  /* 0x2000004fff557230 */ /* 0x000fe40000004100 */
[----:B------:R-:W-:Y:S01]  /*5e30*/  FADD.FTZ R86, -R80, R14 ;  /* 0x0000000e50567221 */ /* 0x000fe20000010100 */
[----:B------:R-:W-:-:S03]  /*5e40*/  HADD2.F32 R116, -RZ, R59.H0_H0 ;  /* 0x2000003bff747230 */ /* 0x000fc60000004100 */
[----:B------:R-:W-:Y:S02]  /*5e50*/  FMUL.FTZ R86, R81, R86 ;  /* 0x0000005651567220 */ /* 0x000fe40000410000 */
[----:B------:R-:W-:Y:S01]  /*5e60*/  FFMA.FTZ R14, R85, R84, R116 ;  /* 0x00000054550e7223 */ /* 0x000fe20000010074 */
[----:B------:R-:W-:Y:S02]  /*5e70*/  HADD2.F32 R85, -RZ, R79.H1_H1 ;  /* 0x3000004fff557230 */ /* 0x000fe40000004100 */
[----:B------:R-:W-:Y:S01]  /*5e80*/  FADD.FTZ R84, -R80, R9 ;  /* 0x0000000950547221 */ /* 0x000fe20000010100 */
[----:B------:R-:W-:-:S03]  /*5e90*/  HADD2.F32 R116, -RZ, R59.H1_H1 ;  /* 0x3000003bff747230 */ /* 0x000fc60000004100 */
[----:B------:R-:W-:Y:S02]  /*5ea0*/  FMUL.FTZ R84, R81, R84 ;  /* 0x0000005451547220 */ /* 0x000fe40000410000 */
        /* <DEDUP_REMOVED lines=13> */
[----:B------:R-:W-:Y:S01]  /*5f80*/  HADD2.F32 R116, -RZ, R53.H0_H0 ;  /* 0x20000035ff747230 */ /* 0x000fe20000004100 */
[----:B------:R-:W-:Y:S02]  /*5f90*/  F2FP.F16.F32.PACK_AB R8, R8, R2 ;  /* 0x000000020808723e */ /* 0x000fe400000000ff */
[----:B------:R-:W-:Y:S02]  /*5fa0*/  FMUL.FTZ R86, R81, R86 ;  /* 0x0000005651567220 */ /* 0x000fe40000410000 */
[----:B------:R-:W-:Y:S01]  /*5fb0*/  FFMA.FTZ R3, R85, R84, R116 ;  /* 0x0000005455037223 */ /* 0x000fe20000010074 */
[----:B------:R-:W-:-:S02]  /*5fc0*/  HADD2.F32 R85, -RZ, R73.H1_H1 ;  /* 0x30000049ff557230 */ /* 0x000fc40000004100 */
        /* <DEDUP_REMOVED lines=102> */
[--C-:B------:R-:W-:Y:S02]  /*6630*/  HADD2.F32 R116, -RZ, R47.reuse.H0_H0 ;  /* 0x2000002fff747230 */ /* 0x100fe40000004100 */
[----:B------:R-:W-:Y:S02]  /*6640*/  HADD2.F32 R107, -RZ, R60.H1_H1 ;  /* 0x3000003cff6b7230 */ /* 0x000fe40000004100 */
[----:B------:R-:W-:Y:S01]  /*6650*/  FMUL.FTZ R86, R81, R86 ;  /* 0x0000005651567220 */ /* 0x000fe20000410000 */
[----:B------:R-:W-:Y:S01]  /*6660*/  F2FP.F16.F32.PACK_AB R6, R103, R106 ;  /* 0x0000006a6706723e */ /* 0x000fe200000000ff */
[----:B------:R-:W-:Y:S01]  /*6670*/  FFMA.FTZ R116, R85, R84, R116 ;  /* 0x0000005455747223 */ /* 0x000fe20000010074 */
[----:B------:R-:W-:-:S02]  /*6680*/  HADD2.F32 R84, -RZ, R47.H1_H1 ;  /* 0x3000002fff547230 */ /* 0x000fc40000004100 */
[----:B------:R-:W-:-:S03]  /*6690*/  HADD2.F32 R85, -RZ, R60.H0_H0 ;  /* 0x2000003cff557230 */ /* 0x000fc60000004100 */
[----:B------:R-:W-:Y:S01]  /*66a0*/  FFMA.FTZ R117, R117, R86, R84 ;  /* 0x0000005675757223 */ /* 0x000fe20000010054 */
[----:B------:R-:W-:Y:S02]  /*66b0*/  HADD2.F32 R86, -RZ, R40.H0_H0 ;  /* 0x20000028ff567230 */ /* 0x000fe40000004100 */
[----:B------:R-:W-:-:S03]  /*66c0*/  FADD.FTZ R84, -R80, R90 ;  /* 0x0000005a50547221 */ /* 0x000fc60000010100 */
[----:B------:R-:W-:Y:S01]  /*66d0*/  FFMA.FTZ R90, R85, R108, R86 ;  /* 0x0000006c555a7223 */ /* 0x000fe20000010056 */
[----:B------:R-:W-:Y:S02]  /*66e0*/  HADD2.F32 R86, -RZ, R40.H1_H1 ;  /* 0x30000028ff567230 */ /* 0x000fe40000004100 */
[C---:B------:R-:W-:Y:S01]  /*66f0*/  FMUL.FTZ R84, R81.reuse, R84 ;  /* 0x0000005451547220 */ /* 0x040fe20000410000 */
[----:B------:R-:W-:Y:S02]  /*6700*/  HADD2.F32 R85, -RZ, R61.H0_H0 ;  /* 0x2000003dff557230 */ /* 0x000fe40000004100 */
[----:B------:R-:W-:Y:S01]  /*6710*/  FMUL.FTZ R108, R81, R110 ;  /* 0x0000006e516c7220 */ /* 0x000fe20000410000 */
[--C-:B------:R-:W-:Y:S02]  /*6720*/  HADD2.F32 R110, -RZ, R41.reuse.H1_H1 ;  /* 0x30000029ff6e7230 */ /* 0x100fe40000004100 */
[----:B------:R-:W-:Y:S01]  /*6730*/  FFMA.FTZ R107, R107, R84, R86 ;  /* 0x000000546b6b7223 */ /* 0x000fe20000010056 */
[----:B------:R-:W-:-:S02]  /*6740*/  HADD2.F32 R86, -RZ, R41.H0_H0 ;  /* 0x20000029ff567230 */ /* 0x000fc40000004100 */
[C---:B------:R-:W-:Y:S01]  /*6750*/  FADD.FTZ R84, -R80.reuse, R111 ;  /* 0x0000006f50547221 */ /* 0x040fe20000010100 */
[----:B------:R-:W-:Y:S02]  /*6760*/  FMUL.FTZ R111, R81, R114 ;  /* 0x00000072516f7220 */ /* 0x000fe40000410000 */
[----:B------:R-:W-:Y:S01]  /*6770*/  FFMA.FTZ R108, R85, R108, R86 ;  /* 0x0000006c556c7223 */ /* 0x000fe20000010056 */
[----:B------:R-:W-:Y:S02]  /*6780*/  HADD2.F32 R85, -RZ, R61.H1_H1 ;  /* 0x3000003dff557230 */ /* 0x000fe40000004100 */
[----:B------:R-:W-:Y:S01]  /*6790*/  FMUL.FTZ R84, R81, R84 ;  /* 0x0000005451547220 */ /* 0x000fe20000410000 */
[----:B------:R-:W-:Y:S01]  /*67a0*/  FADD.FTZ R86, -R80, R115 ;  /* 0x0000007350567221 */ /* 0x000fe20000010100 */
[----:B------:R-:W-:Y:S01]  /*67b0*/  IMAD.WIDE.U32 R114, R87, 0x10, R124 ;  /* 0x0000001057727825 */ /* 0x000fe200078e007c */
[----:B------:R-:W-:-:S03]  /*67c0*/  F2FP.F16.F32.PACK_AB R87, R9, R14 ;  /* 0x0000000e0957723e */ /* 0x000fc600000000ff */
[----:B------:R-:W-:Y:S01]  /*67d0*/  FFMA.FTZ R110, R85, R84, R110 ;  /* 0x00000054556e7223 */ /* 0x000fe2000001006e */
[----:B------:R-:W-:Y:S01]  /*67e0*/  F2FP.F16.F32.PACK_AB R9, R7, R3 ;  /* 0x000000030709723e */ /* 0x000fe200000000ff */
[----:B------:R-:W-:Y:S01]  /*67f0*/  HADD2.F32 R85, -RZ, R62.H0_H0 ;  /* 0x2000003eff557230 */ /* 0x000fe20000004100 */
[----:B------:R-:W0:Y:S01]  /*6800*/  LDC.64 R2, c[0x0][0x380] ;  /* 0x0000e000ff027b82 */ /* 0x000e220000000a00 */
[----:B------:R-:W-:Y:S01]  /*6810*/  HADD2.F32 R84, -RZ, R42.H0_H0 ;  /* 0x2000002aff547230 */ /* 0x000fe20000004100 */
[----:B------:R-:W-:Y:S01]  /*6820*/  F2FP.F16.F32.PACK_AB R7, R117, R116 ;  /* 0x000000747507723e */ /* 0x000fe200000000ff */
[----:B------:R-:W-:-:S04]  /*6830*/  IMAD.WIDE.U32 R124, R109, 0x10, R124 ;  /* 0x000000106d7c7825 */ /* 0x000fc800078e007c */
[----:B------:R-:W-:Y:S01]  /*6840*/  FFMA.FTZ R112, R85, R112, R84 ;  /* 0x0000007055707223 */ /* 0x000fe20000010054 */
[----:B------:R-:W-:Y:S02]  /*6850*/  HADD2.F32 R84, -RZ, R62.H1_H1 ;  /* 0x3000003eff547230 */ /* 0x000fe40000004100 */
[----:B------:R-:W-:-:S05]  /*6860*/  HADD2.F32 R85, -RZ, R42.H1_H1 ;  /* 0x3000002aff557230 */ /* 0x000fca0000004100 */
[----:B------:R-:W-:Y:S01]  /*6870*/  FFMA.FTZ R111, R84, R111, R85 ;  /* 0x0000006f546f7223 */ /* 0x000fe20000010055 */
[----:B------:R-:W-:Y:S01]  /*6880*/  FADD.FTZ R84, -R80, R113 ;  /* 0x0000007150547221 */ /* 0x000fe20000010100 */
[----:B------:R-:W-:-:S03]  /*6890*/  HADD2.F32 R85, -RZ, R63.H0_H0 ;  /* 0x2000003fff557230 */ /* 0x000fc60000004100 */
[C---:B------:R-:W-:Y:S01]  /*68a0*/  FMUL.FTZ R80, R81.reuse, R84 ;  /* 0x0000005451507220 */ /* 0x040fe20000410000 */
[----:B------:R-:W-:Y:S02]  /*68b0*/  HADD2.F32 R84, -RZ, R43.H0_H0 ;  /* 0x2000002bff547230 */ /* 0x000fe40000004100 */
[----:B------:R-:W-:Y:S01]  /*68c0*/  FMUL.FTZ R81, R81, R86 ;  /* 0x0000005651517220 */ /* 0x000fe20000410000 */
[----:B------:R-:W-:Y:S02]  /*68d0*/  F2FP.F16.F32.PACK_AB R86, R15, R13 ;  /* 0x0000000d0f56723e */ /* 0x000fe400000000ff */
[----:B------:R-:W-:Y:S01]  /*68e0*/  F2FP.F16.F32.PACK_AB R14, R111, R112 ;  /* 0x000000706f0e723e */ /* 0x000fe200000000ff */
[----:B------:R-:W-:Y:S01]  /*68f0*/  FFMA.FTZ R80, R85, R80, R84 ;  /* 0x0000005055507223 */ /* 0x000fe20000010054 */
[----:B------:R-:W-:Y:S01]  /*6900*/  HADD2.F32 R84, -RZ, R63.H1_H1 ;  /* 0x3000003fff547230 */ /* 0x000fe20000004100 */
[----:B------:R-:W-:Y:S01]  /*6910*/  F2FP.F16.F32.PACK_AB R13, R110, R108 ;  /* 0x0000006c6e0d723e */ /* 0x000fe200000000ff */
[----:B------:R-:W-:Y:S01]  /*6920*/  HADD2.F32 R85, -RZ, R43.H1_H1 ;  /* 0x3000002bff557230 */ /* 0x000fe20000004100 */
[----:B0-----:R-:W-:-:S04]  /*6930*/  LEA R88, R2, R88, 0x2 ;  /* 0x0000005802587211 */ /* 0x001fc800078e10ff */
[----:B------:R-:W-:Y:S01]  /*6940*/  FFMA.FTZ R81, R84, R81, R85 ;  /* 0x0000005154517223 */ /* 0x000fe20000010055 */
[----:B------:R-:W-:Y:S02]  /*6950*/  F2FP.F16.F32.PACK_AB R85, R83, R12 ;  /* 0x0000000c5355723e */ /* 0x000fe400000000ff */
[----:B------:R-:W-:Y:S02]  /*6960*/  F2FP.F16.F32.PACK_AB R84, R82, R11 ;  /* 0x0000000b5254723e */ /* 0x000fe400000000ff */
[----:B------:R-:W-:Y:S02]  /*6970*/  F2FP.F16.F32.PACK_AB R11, R99, R5 ;  /* 0x00000005630b723e */ /* 0x000fe400000000ff */
[----:B------:R-:W-:Y:S01]  /*6980*/  F2FP.F16.F32.PACK_AB R5, R102, R105 ;  /* 0x000000696605723e */ /* 0x000fe200000000ff */
[----:B------:R1:W-:Y:S01]  /*6990*/  STG.E.128 desc[UR6][R114.64], R84 ;  /* 0x0000005472007986 */ /* 0x0003e2000c101d06 */
[----:B------:R-:W-:Y:S02]  /*69a0*/  F2FP.F16.F32.PACK_AB R15, R81, R80 ;  /* 0x00000050510f723e */ /* 0x000fe400000000ff */
[----:B------:R-:W-:Y:S01]  /*69b0*/  F2FP.F16.F32.PACK_AB R12, R107, R90 ;  /* 0x0000005a6b0c723e */ /* 0x000fe200000000ff */
[----:B------:R1:W-:Y:S01]  /*69c0*/  STG.E.128 desc[UR6][R118.64], R8 ;  /* 0x0000000876007986 */ /* 0x0003e2000c101d06 */
[----:B------:R-:W-:-:S03]  /*69d0*/  ISETP.GE.AND P1, PT, R88, R3, PT ;  /* 0x000000035800720c */ /* 0x000fc60003f26270 */
[----:B------:R1:W-:Y:S04]  /*69e0*/  STG.E.128 desc[UR6][R120.64], R92 ;  /* 0x0000005c78007986 */ /* 0x0003e8000c101d06 */
[----:B------:R1:W-:Y:S04]  /*69f0*/  STG.E.128 desc[UR6][R122.64], R4 ;  /* 0x000000047a007986 */ /* 0x0003e8000c101d06 */
[----:B------:R1:W-:Y:S02]  /*6a00*/  STG.E.128 desc[UR6][R124.64], R12 ;  /* 0x0000000c7c007986 */ /* 0x0003e4000c101d06 */
[----:B------:R-:W-:Y:S05]  /*6a10*/  @!P1 BRA `(.L_x_4785) ;  /* 0xffffffc800b09947 */ /* 0x000fea000383ffff */
[----:B------:R-:W-:Y:S05]  /*6a20*/  EXIT ;  /* 0x000000000000794d */ /* 0x000fea0003800000 */
.L_x_4772:
[----:B------:R-:W-:Y:S01]  /*6a30*/  HFMA2 R81, -RZ, RZ, 0, 5.9604644775390625e-08 ;  /* 0x00000001ff517431 */ /* 0x000fe200000001ff */
[----:B------:R-:W-:Y:S01]  /*6a40*/  BSSY B0, `(.L_x_4786) ;  /* 0x0000006000007945 */ /* 0x000fe20003800000 */
[----:B------:R-:W-:Y:S02]  /*6a50*/  MOV R82, 0x1f ;  /* 0x0000001f00527802 */ /* 0x000fe40000000f00 */
[----:B------:R-:W-:-:S07]  /*6a60*/  MOV R83, 0xffffffff ;  /* 0xffffffff00537802 */ /* 0x000fce0000000f00 */
[----:B------:R-:W-:Y:S05]  /*6a70*/  WARPSYNC.COLLECTIVE R83, `(.L_x_4787) ;  /* 0x0000000053087348 */ /* 0x000fea0003c00000 */
[----:B------:R0:W1:Y:S02]  /*6a80*/  SHFL.BFLY P2, R116, R80, R81, R82 ;  /* 0x0c00005150747389 */ /* 0x0000640000040052 */
[----:B01----:R-:W-:Y:S05]  /*6a90*/  ENDCOLLECTIVE ;  /* 0x000000000000791b */ /* 0x003fea0003800000 */
.L_x_4787:
[----:B------:R-:W-:Y:S05]  /*6aa0*/  BSYNC B0 ;  /* 0x0000000000007941 */ /* 0x000fea0003800000 */
.L_x_4786:
        /* <DEDUP_REMOVED lines=8> */
.L_x_4788:
[----:B------:R-:W-:Y:S02]  /*6b30*/  HFMA2 R81, -RZ, RZ, 0, 2.384185791015625e-07 ;  /* 0x00000004ff517431 */ /* 0x000fe400000001ff */
[----:B------:R-:W-:-:S05]  /*6b40*/  FADD.FTZ R19, R80, R116 ;  /* 0x0000007450137221 */ /* 0x000fca0000010000 */
[----:B------:R-:W-:-:S07]  /*6b50*/  MOV R80, R19 ;  /* 0x0000001300507202 */ /* 0x000fce0000000f00 */
[----:B------:R-:W-:Y:S05]  /*6b60*/  WARPSYNC.COLLECTIVE R83, `(.L_x_4789) ;  /* 0x0000000053087348 */ /* 0x000fea0003c00000 */
[----:B------:R0:W1:Y:S02]  /*6b70*/  SHFL.BFLY P2, R116, R80, R81, R82 ;  /* 0x0c00005150747389 */ /* 0x0000640000040052 */
[----:B01----:R-:W-:Y:S05]  /*6b80*/  ENDCOLLECTIVE ;  /* 0x000000000000791b */ /* 0x003fea0003800000 */
.L_x_4789:
[----:B------:R-:W-:Y:S02]  /*6b90*/  HFMA2 R81, -RZ, RZ, 0, 4.76837158203125e-07 ;  /* 0x00000008ff517431 */ /* 0x000fe400000001ff */
[----:B------:R-:W-:-:S05]  /*6ba0*/  FADD.FTZ R121, R19, R116 ;  /* 0x0000007413797221 */ /* 0x000fca0000010000 */
[----:B------:R-:W-:-:S07]  /*6bb0*/  MOV R80, R121 ;  /* 0x0000007900507202 */ /* 0x000fce0000000f00 */
[----:B------:R-:W-:Y:S05]  /*6bc0*/  WARPSYNC.COLLECTIVE R83, `(.L_x_4790) ;  /* 0x0000000053087348 */ /* 0x000fea0003c00000 */
[----:B------:R0:W1:Y:S02]  /*6bd0*/  SHFL.BFLY P2, R116, R80, R81, R82 ;  /* 0x0c00005150747389 */ /* 0x0000640000040052 */
[----:B01----:R-:W-:Y:S05]  /*6be0*/  ENDCOLLECTIVE ;  /* 0x000000000000791b */ /* 0x003fea0003800000 */
.L_x_4790:
[----:B------:R-:W-:Y:S02]  /*6bf0*/  HFMA2 R81, -RZ, RZ, 0, 9.5367431640625e-07 ;  /* 0x00000010ff517431 */ /* 0x000fe400000001ff */
[----:B------:R-:W-:-:S05]  /*6c00*/  FADD.FTZ R122, R121, R116 ;  /* 0x00000074797a7221 */ /* 0x000fca0000010000 */
[----:B------:R-:W-:-:S07]  /*6c10*/  MOV R80, R122 ;  /* 0x0000007a00507202 */ /* 0x000fce0000000f00 */
[----:B------:R-:W-:Y:S05]  /*6c20*/  WARPSYNC.COLLECTIVE R83, `(.L_x_4791) ;  /* 0x0000000053087348 */ /* 0x000fea0003c00000 */
[----:B------:R0:W1:Y:S02]  /*6c30*/  SHFL.BFLY P2, R116, R80, R81, R82 ;  /* 0x0c00005150747389 */ /* 0x0000640000040052 */
[----:B01----:R-:W-:Y:S05]  /*6c40*/  ENDCOLLECTIVE ;  /* 0x000000000000791b */ /* 0x003fea0003800000 */
.L_x_4791:
        /* <DEDUP_REMOVED lines=82> */
[----:B------:R-:W-:-:S07]  /*7170*/  FFMA.FTZ R80, R80, R80, R17 ;  /* 0x0000005050507223 */ /* 0x000fce0000010011 */
[----:B------:R-:W-:Y:S05]  /*7180*/  WARPSYNC.COLLECTIVE R83, `(.L_x_4792) ;  /* 0x0000000053087348 */ /* 0x000fea0003c00000 */
[----:B------:R0:W1:Y:S02]  /*7190*/  SHFL.BFLY P2, R116, R80, R81, R82 ;  /* 0x0c00005150747389 */ /* 0x0000640000040052 */
[----:B01----:R-:W-:Y:S05]  /*71a0*/  ENDCOLLECTIVE ;  /* 0x000000000000791b */ /* 0x003fea0003800000 */
.L_x_4792:
[----:B------:R-:W-:Y:S02]  /*71b0*/  HFMA2 R81, -RZ, RZ, 0, 1.1920928955078125e-07 ;  /* 0x00000002ff517431 */ /* 0x000fe400000001ff */
[----:B------:R-:W-:-:S05]  /*71c0*/  FADD.FTZ R17, R80, R116 ;  /* 0x0000007450117221 */ /* 0x000fca0000010000 */
[----:B------:R-:W-:-:S07]  /*71d0*/  MOV R80, R17 ;  /* 0x0000001100507202 */ /* 0x000fce0000000f00 */
[----:B------:R-:W-:Y:S05]  /*71e0*/  WARPSYNC.COLLECTIVE R83, `(.L_x_4793) ;  /* 0x0000000053087348 */ /* 0x000fea0003c00000 */
[----:B------:R0:W1:Y:S02]  /*71f0*/  SHFL.BFLY P2, R116, R80, R81, R82 ;  /* 0x0c00005150747389 */ /* 0x0000640000040052 */
[----:B01----:R-:W-:Y:S05]  /*7200*/  ENDCOLLECTIVE ;  /* 0x000000000000791b */ /* 0x003fea0003800000 */
.L_x_4793:
[----:B------:R-:W-:Y:S02]  /*7210*/  HFMA2 R81, -RZ, RZ, 0, 2.384185791015625e-07 ;  /* 0x00000004ff517431 */ /* 0x000fe400000001ff */
[----:B------:R-:W-:-:S05]  /*7220*/  FADD.FTZ R19, R17, R116 ;  /* 0x0000007411137221 */ /* 0x000fca0000010000 */
[----:B------:R-:W-:-:S07]  /*7230*/  MOV R80, R19 ;  /* 0x0000001300507202 */ /* 0x000fce0000000f00 */
[----:B------:R-:W-:Y:S05]  /*7240*/  WARPSYNC.COLLECTIVE R83, `(.L_x_4794) ;  /* 0x0000000053087348 */ /* 0x000fea0003c00000 */
[----:B------:R0:W1:Y:S02]  /*7250*/  SHFL.BFLY P2, R116, R80, R81, R82 ;  /* 0x0c00005150747389 */ /* 0x0000640000040052 */
[----:B01----:R-:W-:Y:S05]  /*7260*/  ENDCOLLECTIVE ;  /* 0x000000000000791b */ /* 0x003fea0003800000 */
.L_x_4794:
[----:B------:R-:W-:Y:S02]  /*7270*/  HFMA2 R81, -RZ, RZ, 0, 4.76837158203125e-07 ;  /* 0x00000008ff517431 */ /* 0x000fe400000001ff */
[----:B------:R-:W-:-:S05]  /*7280*/  FADD.FTZ R121, R19, R116 ;  /* 0x0000007413797221 */ /* 0x000fca0000010000 */
[----:B------:R-:W-:-:S07]  /*7290*/  MOV R80, R121 ;  /* 0x0000007900507202 */ /* 0x000fce0000000f00 */
[----:B------:R-:W-:Y:S05]  /*72a0*/  WARPSYNC.COLLECTIVE R83, `(.L_x_4795) ;  /* 0x0000000053087348 */ /* 0x000fea0003c00000 */
[----:B------:R0:W1:Y:S02]  /*72b0*/  SHFL.BFLY P2, R116, R80, R81, R82 ;  /* 0x0c00005150747389 */ /* 0x0000640000040052 */
[----:B01----:R-:W-:Y:S05]  /*72c0*/  ENDCOLLECTIVE ;  /* 0x000000000000791b */ /* 0x003fea0003800000 */
.L_x_4795:
[----:B------:R-:W-:Y:S02]  /*72d0*/  HFMA2 R81, -RZ, RZ, 0, 9.5367431640625e-07 ;  /* 0x00000010ff517431 */ /* 0x000fe400000001ff */
[----:B------:R-:W-:-:S05]  /*72e0*/  FADD.FTZ R122, R121, R116 ;  /* 0x00000074797a7221 */ /* 0x000fca0000010000 */
[----:B------:R-:W-:-:S07]  /*72f0*/  MOV R80, R122 ;  /* 0x0000007a00507202 */ /* 0x000fce0000000f00 */
[----:B------:R-:W-:Y:S05]  /*7300*/  WARPSYNC.COLLECTIVE R83, `(.L_x_4796) ;  /* 0x0000000053087348 */ /* 0x000fea0003c00000 */
[----:B------:R0:W1:Y:S02]  /*7310*/  SHFL.BFLY P2, R116, R80, R81, R82 ;  /* 0x0c00005150747389 */ /* 0x0000640000040052 */
[----:B01----:R-:W-:Y:S05]  /*7320*/  ENDCOLLECTIVE ;  /* 0x000000000000791b */ /* 0x003fea0003800000 */
.L_x_4796:
[----:B------:R-:W-:Y:S05]  /*7330*/  BRA `(.L_x_4797) ;  /* 0xffffffb000687947 */ /* 0x000fea000383ffff */
.L_x_4784:
[----:B------:R-:W-:Y:S01]  /*7340*/  HFMA2 R82, -RZ, RZ, 0, 1.847743988037109375e-06 ;  /* 0x0000001fff527431 */ /* 0x000fe200000001ff */
[----:B------:R-:W-:Y:S01]  /*7350*/  BSSY B0, `(.L_x_4798) ;  /* 0x0000006000007945 */ /* 0x000fe20003800000 */
[----:B------:R-:W-:Y:S02]  /*7360*/  MOV R81, 0x1 ;  /* 0x0000000100517802 */ /* 0x000fe40000000f00 */
[----:B------:R-:W-:-:S07]  /*7370*/  MOV R83, 0xffffffff ;  /* 0xffffffff00537802 */ /* 0x000fce0000000f00 */
[----:B------:R-:W-:Y:S05]  /*7380*/  WARPSYNC.COLLECTIVE R83, `(.L_x_4799) ;  /* 0x0000000053087348 */ /* 0x000fea0003c00000 */
[----:B------:R0:W1:Y:S02]  /*7390*/  SHFL.BFLY P2, R116, R80, R81, R82 ;  /* 0x0c00005150747389 */ /* 0x0000640000040052 */
[----:B01----:R-:W-:Y:S05]  /*73a0*/  ENDCOLLECTIVE ;  /* 0x000000000000791b */ /* 0x003fea0003800000 */
.L_x_4799:
[----:B------:R-:W-:Y:S05]  /*73b0*/  BSYNC B0 ;  /* 0x0000000000007941 */ /* 0x000fea0003800000 */
.L_x_4798:
[----:B------:R-:W-:Y:S01]  /*73c0*/  FADD.FTZ R119, R80, R116 ;  /* 0x0000007450777221 */ /* 0x000fe20000010000 */
[----:B------:R-:W-:Y:S01]  /*73d0*/  HFMA2 R81, -RZ, RZ, 0, 1.1920928955078125e-07 ;  /* 0x00000002ff517431 */ /* 0x000fe200000001ff */
[----:B------:R-:W-:Y:S01]  /*73e0*/  MOV R82, 0x1f ;  /* 0x0000001f00527802 */ /* 0x000fe20000000f00 */
[----:B------:R-:W0:Y:S01]  /*73f0*/  LDC R117, c[0x0][0x400] ;  /* 0x00010000ff757b82 */ /* 0x000e220000000800 */
[----:B------:R-:W-:Y:S02]  /*7400*/  MOV R83, 0xffffffff ;  /* 0xffffffff00537802 */ /* 0x000fe40000000f00 */
[----:B------:R-:W-:-:S07]  /*7410*/  MOV R80, R119 ;  /* 0x0000007700507202 */ /* 0x000fce0000000f00 */
[----:B0-----:R-:W-:Y:S05]  /*7420*/  WARPSYNC.COLLECTIVE R83, `(.L_x_4800) ;  /* 0x0000000053087348 */ /* 0x001fea0003c00000 */
[----:B------:R1:W2:Y:S02]  /*7430*/  SHFL.BFLY P2, R116, R80, R81, R82 ;  /* 0x0c00005150747389 */ /* 0x0002a40000040052 */
[----:B012---:R-:W-:Y:S05]  /*7440*/  ENDCOLLECTIVE ;  /* 0x000000000000791b */ /* 0x007fea0003800000 */
.L_x_4800:
[----:B------:R-:W-:Y:S02]  /*7450*/  HFMA2 R81, -RZ, RZ, 0, 2.384185791015625e-07 ;  /* 0x00000004ff517431 */ /* 0x000fe400000001ff */
[----:B------:R-:W-:-:S05]  /*7460*/  FADD.FTZ R120, R119, R116 ;  /* 0x0000007477787221 */ /* 0x000fca0000010000 */
[----:B------:R-:W-:-:S07]  /*7470*/  MOV R80, R120 ;  /* 0x0000007800507202 */ /* 0x000fce0000000f00 */
[----:B------:R-:W-:Y:S05]  /*7480*/  WARPSYNC.COLLECTIVE R83, `(.L_x_4801) ;  /* 0x0000000053087348 */ /* 0x000fea0003c00000 */
[----:B------:R0:W1:Y:S02]  /*7490*/  SHFL.BFLY P2, R116, R80, R81, R82 ;  /* 0x0c00005150747389 */ /* 0x0000640000040052 */
[----:B01----:R-:W-:Y:S05]  /*74a0*/  ENDCOLLECTIVE ;  /* 0x000000000000791b */ /* 0x003fea0003800000 */
.L_x_4801:
[----:B------:R-:W-:Y:S02]  /*74b0*/  HFMA2 R81, -RZ, RZ, 0, 4.76837158203125e-07 ;  /* 0x00000008ff517431 */ /* 0x000fe400000001ff */
[----:B------:R-:W-:-:S05]  /*74c0*/  FADD.FTZ R121, R120, R116 ;  /* 0x0000007478797221 */ /* 0x000fca0000010000 */
[----:B------:R-:W-:-:S07]  /*74d0*/  MOV R80, R121 ;  /* 0x0000007900507202 */ /* 0x000fce0000000f00 */
[----:B------:R-:W-:Y:S05]  /*74e0*/  WARPSYNC.COLLECTIVE R83, `(.L_x_4802) ;  /* 0x0000000053087348 */ /* 0x000fea0003c00000 */
[----:B------:R0:W1:Y:S02]  /*74f0*/  SHFL.BFLY P2, R116, R80, R81, R82 ;  /* 0x0c00005150747389 */ /* 0x0000640000040052 */
[----:B01----:R-:W-:Y:S05]  /*7500*/  ENDCOLLECTIVE ;  /* 0x000000000000791b */ /* 0x003fea0003800000 */
.L_x_4802:
[----:B------:R-:W-:Y:S02]  /*7510*/  HFMA2 R81, -RZ, RZ, 0, 9.5367431640625e-07 ;  /* 0x00000010ff517431 */ /* 0x000fe400000001ff */
[----:B------:R-:W-:-:S05]  /*7520*/  FADD.FTZ R122, R121, R116 ;  /* 0x00000074797a7221 */ /* 0x000fca0000010000 */
[----:B------:R-:W-:-:S07]  /*7530*/  MOV R80, R122 ;  /* 0x0000007a00507202 */ /* 0x000fce0000000f00 */
[----:B------:R-:W-:Y:S05]  /*7540*/  WARPSYNC.COLLECTIVE R83, `(.L_x_4803) ;  /* 0x0000000053087348 */ /* 0x000fea0003c00000 */
[----:B------:R0:W1:Y:S02]  /*7550*/  SHFL.BFLY P2, R116, R80, R81, R82 ;  /* 0x0c00005150747389 */ /* 0x0000640000040052 */
[----:B01----:R-:W-:Y:S05]  /*7560*/  ENDCOLLECTIVE ;  /* 0x000000000000791b */ /* 0x003fea0003800000 */
.L_x_4803:
        /* <DEDUP_REMOVED lines=86> */
.L_x_4804:
[----:B------:R-:W-:Y:S02]  /*7ad0*/  HFMA2 R81, -RZ, RZ, 0, 1.1920928955078125e-07 ;  /* 0x00000002ff517431 */ /* 0x000fe400000001ff */
[----:B------:R-:W-:-:S05]  /*7ae0*/  FADD.FTZ R119, R80, R116 ;  /* 0x0000007450777221 */ /* 0x000fca0000010000 */
[----:B------:R-:W-:-:S07]  /*7af0*/  MOV R80, R119 ;  /* 0x0000007700507202 */ /* 0x000fce0000000f00 */
[----:B------:R-:W-:Y:S05]  /*7b00*/  WARPSYNC.COLLECTIVE R83, `(.L_x_4805) ;  /* 0x0000000053087348 */ /* 0x000fea0003c00000 */
[----:B------:R0:W1:Y:S02]  /*7b10*/  SHFL.BFLY P2, R116, R80, R81, R82 ;  /* 0x0c00005150747389 */ /* 0x0000640000040052 */
[----:B01----:R-:W-:Y:S05]  /*7b20*/  ENDCOLLECTIVE ;  /* 0x000000000000791b */ /* 0x003fea0003800000 */
.L_x_4805:
[----:B------:R-:W-:Y:S02]  /*7b30*/  HFMA2 R81, -RZ, RZ, 0, 2.384185791015625e-07 ;  /* 0x00000004ff517431 */ /* 0x000fe400000001ff */
[----:B------:R-:W-:-:S05]  /*7b40*/  FADD.FTZ R120, R119, R116 ;  /* 0x0000007477787221 */ /* 0x000fca0000010000 */
[----:B------:R-:W-:-:S07]  /*7b50*/  MOV R80, R120 ;  /* 0x0000007800507202 */ /* 0x000fce0000000f00 */
[----:B------:R-:W-:Y:S05]  /*7b60*/  WARPSYNC.COLLECTIVE R83, `(.L_x_4806) ;  /* 0x0000000053087348 */ /* 0x000fea0003c00000 */
[----:B------:R0:W1:Y:S02]  /*7b70*/  SHFL.BFLY P2, R116, R80, R81, R82 ;  /* 0x0c00005150747389 */ /* 0x0000640000040052 */
[----:B01----:R-:W-:Y:S05]  /*7b80*/  ENDCOLLECTIVE ;  /* 0x000000000000791b */ /* 0x003fea0003800000 */
.L_x_4806:
[----:B------:R-:W-:Y:S02]  /*7b90*/  HFMA2 R81, -RZ, RZ, 0, 4.76837158203125e-07 ;  /* 0x00000008ff517431 */ /* 0x000fe400000001ff */
[----:B------:R-:W-:-:S05]  /*7ba0*/  FADD.FTZ R121, R120, R116 ;  /* 0x0000007478797221 */ /* 0x000fca0000010000 */
[----:B------:R-:W-:-:S07]  /*7bb0*/  MOV R80, R121 ;  /* 0x0000007900507202 */ /* 0x000fce0000000f00 */
[----:B------:R-:W-:Y:S05]  /*7bc0*/  WARPSYNC.COLLECTIVE R83, `(.L_x_4807) ;  /* 0x0000000053087348 */ /* 0x000fea0003c00000 */
[----:B------:R0:W1:Y:S02]  /*7bd0*/  SHFL.BFLY P2, R116, R80, R81, R82 ;  /* 0x0c00005150747389 */ /* 0x0000640000040052 */
[----:B01----:R-:W-:Y:S05]  /*7be0*/  ENDCOLLECTIVE ;  /* 0x000000000000791b */ /* 0x003fea0003800000 */
.L_x_4807:
[----:B------:R-:W-:Y:S02]  /*7bf0*/  HFMA2 R81, -RZ, RZ, 0, 9.5367431640625e-07 ;  /* 0x00000010ff517431 */ /* 0x000fe400000001ff */
[----:B------:R-:W-:-:S05]  /*7c00*/  FADD.FTZ R122, R121, R116 ;  /* 0x00000074797a7221 */ /* 0x000fca0000010000 */
[----:B------:R-:W-:-:S07]  /*7c10*/  MOV R80, R122 ;  /* 0x0000007a00507202 */ /* 0x000fce0000000f00 */
[----:B------:R-:W-:Y:S05]  /*7c20*/  WARPSYNC.COLLECTIVE R83, `(.L_x_4808) ;  /* 0x0000000053087348 */ /* 0x000fea0003c00000 */
[----:B------:R0:W1:Y:S02]  /*7c30*/  SHFL.BFLY P2, R116, R80, R81, R82 ;  /* 0x0c00005150747389 */ /* 0x0000640000040052 */
[----:B01----:R-:W-:Y:S05]  /*7c40*/  ENDCOLLECTIVE ;  /* 0x000000000000791b */ /* 0x003fea0003800000 */
.L_x_4808:
[----:B------:R-:W-:Y:S05]  /*7c50*/  BRA `(.L_x_4809) ;  /* 0xffffffdc008c7947 */ /* 0x000fea000383ffff */
.L_x_4810:
        /* <DEDUP_REMOVED lines=10> */
.L_x_45789:


//--------------------- .text._ZN10layer_norm13ln_fwd_kernelINS_13Kernel_traitsI6__halfS2_S2_S2_fjLj1280ELj1ELj4ELj1ELj16ENS_18Kernel_traits_baseILj1280ES2_S2_S2_S2_fjLj128EEEEELb0ELb1ELb1ELb0EEEvNS_9FwdParamsE --------------------------
	.section	.text._ZN10layer_norm13ln_fwd_kernelINS_13Kernel_traitsI6__halfS2_S2_S2_fjLj1280ELj1ELj4ELj1ELj16ENS_18Kernel_traits_baseILj1280ES2_S2_S2_S2_fjLj128EEEEELb0ELb1ELb1ELb0EEEvNS_9FwdParamsE,"ax",@progbits
	.align	128
        .global         _ZN10layer_norm13ln_fwd_kernelINS_13Kernel_traitsI6__halfS2_S2_S2_fjLj1280ELj1ELj4ELj1ELj16ENS_18Kernel_traits_baseILj1280ES2_S2_S2_S2_fjLj128EEEEELb0ELb1ELb1ELb0EEEvNS_9FwdParamsE
        .type           _ZN10layer_norm13ln_fwd_kernelINS_13Kernel_traitsI6__halfS2_S2_S2_fjLj1280ELj1ELj4ELj1ELj16ENS_18Kernel_traits_baseILj1280ES2_S2_S2_S2_fjLj128EEEEELb0ELb1ELb1ELb0EEEvNS_9FwdParamsE,@function
        .size           _ZN10layer_norm13ln_fwd_kernelINS_13Kernel_traitsI6__halfS2_S2_S2_fjLj1280ELj1ELj4ELj1ELj16ENS_18Kernel_traits_baseILj1280ES2_S2_S2_S2_fjLj128EEEEELb0ELb1ELb1ELb0EEEvNS_9FwdParamsE,(.L_x_45790 - _ZN10layer_norm13ln_fwd_kernelINS_13Kernel_traitsI6__halfS2_S2_S2_fjLj1280ELj1ELj4ELj1ELj16ENS_18Kernel_traits_baseILj1280ES2_S2_S2_S2_fjLj128EEEEELb0ELb1ELb1ELb0EEEvNS_9FwdParamsE)
        .other          _ZN10layer_norm13ln_fwd_kernelINS_13Kernel_traitsI6__halfS2_S2_S2_fjLj1280ELj1ELj4ELj1ELj16ENS_18Kernel_traits_baseILj1280ES2_S2_S2_S2_fjLj128EEEEELb0ELb1ELb1ELb0EEEvNS_9FwdParamsE,@"STO_CUDA_ENTRY STV_DEFAULT"
_ZN10layer_norm13ln_fwd_kernelINS_13Kernel_traitsI6__halfS2_S2_S2_fjLj1280ELj1ELj4ELj1ELj16ENS_18Kernel_traits_baseILj1280ES2_S2_S2_S2_fjLj128EEEEELb0ELb1ELb1ELb0EEEvNS_9FwdParamsE:
.text._ZN10layer_norm13ln_fwd_kernelINS_13Kernel_traitsI6__halfS2_S2_S2_fjLj1280ELj1ELj4ELj1ELj16ENS_18Kernel_traits_baseILj1280ES2_S2_S2_S2_fjLj128EEEEELb0ELb1ELb1ELb0EEEvNS_9FwdParamsE:
        /* <DEDUP_REMOVED lines=75> */
.L_x_4812:
        /* <DEDUP_REMOVED lines=16> */
[----:B--2---:R-:W-:-:S07]  /*05b0*/  @P1 IMAD.WIDE.U32 R40, R73, 0x10, R28 ;  /* 0x0000001049281825 */ /* 0x004fce00078e001c */
[----:B------:R-:W2:Y:S01]  /*05c0*/  @P3 LDC.64 R70, c[0x0][0x3d0] ;  /* 0x0000f400ff463b82 */ /* 0x000ea20000000a00 */
[C---:B---3--:R-:W-:Y:S01]  /*05d0*/  @P1 IMAD.WIDE.U32 R52, R73.reuse, 0x10, R52 ;  /* 0x0000001049341825 */ /* 0x048fe200078e0034 */
[----:B------:R-:W-:-:S03]  /*05e0*/  @P1 IADD3 R73, PT, PT, R73, 0x20, RZ ;  /* 0x0000002049491810 */ /* 0x000fc60007ffe0ff */
[----:B------:R-:W-:Y:S01]  /*05f0*/  HFMA2 R30, -RZ, RZ, 0, 0 ;  /* 0x00000000ff1e7431 */ /* 0x000fe200000001ff */
[----:B------:R3:W5:Y:S02]  /*0600*/  @P1 LDG.E.128 R56, desc[UR6][R40.64] ;  /* 0x0000000628381981 */ /* 0x000764000c1e1d00 */
[----:B------:R-:W4:Y:S01]  /*0610*/  @P3 LDC.64 R74, c[0x0][0x3e8] ;  /* 0x0000fa00ff4a3b82 */ /* 0x000f220000000a00 */
[----:B0-----:R-:W-:-:S04]  /*0620*/  @P2 IMAD.WIDE.U32 R64, R73, 0x10, R64 ;  /* 0x0000001049402825 */ /* 0x001fc800078e0040 */
[----:B------:R-:W-:Y:S01]  /*0630*/  HFMA2 R54, -RZ, RZ, 0, 0 ;  /* 0x00000000ff367431 */ /* 0x000fe200000001ff */
[----:B------:R0:W5:Y:S02]  /*0640*/  @P1 LDG.E.128 R48, desc[UR6][R52.64] ;  /* 0x0000000634301981 */ /* 0x000164000c1e1d00 */
[----:B------:R-:W3:Y:S01]  /*0650*/  @P4 LDC.64 R4, c[0x0][0x3d0] ;  /* 0x0000f400ff044b82 */ /* 0x000ee20000000a00 */
[C---:B-1----:R-:W-:Y:S01]  /*0660*/  @P2 IMAD.WIDE.U32 R68, R73.reuse, 0x10, R68 ;  /* 0x0000001049442825 */ /* 0x042fe200078e0044 */
[----:B------:R-:W-:Y:S01]  /*0670*/  @P2 IADD3 R73, PT, PT, R73, 0x20, RZ ;  /* 0x0000002049492810 */ /* 0x000fe20007ffe0ff */
[----:B------:R1:W5:Y:S04]  /*0680*/  @P2 LDG.E.128 R44, desc[UR6][R64.64] ;  /* 0x00000006402c2981 */ /* 0x000368000c1e1d00 */
[----:B------:R0:W5:Y:S01]  /*0690*/  @P2 LDG.E.128 R36, desc[UR6][R68.64] ;  /* 0x0000000644242981 */ /* 0x000162000c1e1d00 */
[----:B------:R-:W1:Y:S01]  /*06a0*/  @P4 LDC.64 R6, c[0x0][0x3e8] ;  /* 0x0000fa00ff064b82 */ /* 0x000e620000000a00 */
[----:B--2---:R-:W-:-:S05]  /*06b0*/  @P3 IMAD.WIDE.U32 R70, R73, 0x10, R70 ;  /* 0x0000001049463825 */ /* 0x004fca00078e0046 */
[----:B------:R2:W5:Y:S01]  /*06c0*/  @P3 LDG.E.128 R32, desc[UR6][R70.64] ;  /* 0x0000000646203981 */ /* 0x000562000c1e1d00 */
[C---:B----4-:R-:W-:Y:S01]  /*06d0*/  @P3 IMAD.WIDE.U32 R74, R73.reuse, 0x10, R74 ;  /* 0x00000010494a3825 */ /* 0x050fe200078e004a */
[----:B------:R-:W-:-:S04]  /*06e0*/  @P3 IADD3 R73, PT, PT, R73, 0x20, RZ ;  /* 0x0000002049493810 */ /* 0x000fc80007ffe0ff */
[----:B------:R2:W5:Y:S01]  /*06f0*/  @P3 LDG.E.128 R24, desc[UR6][R74.64] ;  /* 0x000000064a183981 */ /* 0x000562000c1e1d00 */
[----:B---3--:R-:W-:-:S05]  /*0700*/  @P4 IMAD.WIDE.U32 R4, R73, 0x10, R4 ;  /* 0x0000001049044825 */ /* 0x008fca00078e0004 */
[----:B------:R2:W5:Y:S01]  /*0710*/  @P4 LDG.E.128 R20, desc[UR6][R4.64] ;  /* 0x0000000604144981 */ /* 0x000562000c1e1d00 */
[----:B-1----:R-:W-:-:S05]  /*0720*/  @P4 IMAD.WIDE.U32 R6, R73, 0x10, R6 ;  /* 0x0000001049064825 */ /* 0x002fca00078e0006 */
[----:B------:R2:W5:Y:S01]  /*0730*/  @P4 LDG.E.128 R12, desc[UR6][R6.64] ;  /* 0x00000006060c4981 */ /* 0x000562000c1e1d00 */
[----:B------:R-:W-:Y:S02]  /*0740*/  CS2R R28, SRZ ;  /* 0x00000000001c7805 */ /* 0x000fe4000001ff00 */
[----:B------:R-:W-:Y:S02]  /*0750*/  MOV R42, RZ ;  /* 0x000000ff002a7202 */ /* 0x000fe40000000f00 */
[----:B------:R-:W-:Y:S02]  /*0760*/  CS2R R40, SRZ ;  /* 0x0000000000287805 */ /* 0x000fe4000001ff00 */
[----:B0-----:R-:W-:Y:S02]  /*0770*/  CS2R R52, SRZ ;  /* 0x0000000000347805 */ /* 0x001fe4000001ff00 */
[----:B------:R-:W-:Y:S02]  /*0780*/  MOV R66, RZ ;  /* 0x000000ff00427202 */ /* 0x000fe40000000f00 */
[----:B------:R-:W-:-:S02]  /*0790*/  CS2R R64, SRZ ;  /* 0x0000000000407805 */ /* 0x000fc4000001ff00 */
[----:B------:R-:W-:Y:S02]  /*07a0*/  @P4 CS2R R18, SRZ ;  /* 0x0000000000124805 */ /* 0x000fe4000001ff00 */
[----:B------:R-:W-:Y:S02]  /*07b0*/  @P4 CS2R R16, SRZ ;  /* 0x0000000000104805 */ /* 0x000fe4000001ff00 */
[----:B------:R-:W-:Y:S02]  /*07c0*/  @P0 MOV R67, RZ ;  /* 0x000000ff00430202 */ /* 0x000fe40000000f00 */
[----:B------:R-:W-:Y:S02]  /*07d0*/  @P1 MOV R55, RZ ;  /* 0x000000ff00371202 */ /* 0x000fe40000000f00 */
[----:B------:R-:W-:Y:S02]  /*07e0*/  @P2 MOV R43, RZ ;  /* 0x000000ff002b2202 */ /* 0x000fe40000000f00 */
[----:B--2---:R-:W-:-:S07]  /*07f0*/  @P3 MOV R31, RZ ;  /* 0x000000ff001f3202 */ /* 0x004fce0000000f00 */
.L_x_4813:
[----:B------:R-:W-:Y:S05]  /*0800*/  BSYNC.RECONVERGENT B0 ;  /* 0x0000000000007941 */ /* 0x000fea0003800200 */
.L_x_4811:
[----:B------:R-:W0:Y:S01]  /*0810*/  LDCU UR4, c[0x0][0x384] ;  /* 0x00007080ff0477ac */ /* 0x000e220008000800 */
[----:B------:R-:W1:Y:S01]  /*0820*/  LDCU.U8 UR5, c[0x0][0x410] ;  /* 0x00008200ff0577ac */ /* 0x000e620008000000 */
[----:B------:R-:W2:Y:S01]  /*0830*/  LDCU UR10, c[0x0][0x448] ;  /* 0x00008900ff0a77ac */ /* 0x000ea20008000800 */
[----:B------:R-:W3:Y:S01]  /*0840*/  LDCU.64 UR8, c[0x0][0x3a0] ;  /* 0x00007400ff0877ac */ /* 0x000ee20008000a00 */
[----:B0-----:R-:W-:-:S13]  /*0850*/  ISETP.GE.AND P0, PT, R72, UR4, PT ;  /* 0x0000000448007c0c */ /* 0x001fda000bf06270 */
[----:B-123--:R-:W-:Y:S05]  /*0860*/  @P0 EXIT ;  /* 0x000000000000094d */ /* 0x00efea0003800000 */
.L_x_4847:
[----:B0-----:R-:W0:Y:S08]  /*0870*/  LDC.64 R68, c[0x0][0x3f0] ;  /* 0x0000fc00ff447b82 */ /* 0x001e300000000a00 */
[----:B------:R-:W1:Y:S08]  /*0880*/  LDC.64 R120, c[0x0][0x3f8] ;  /* 0x0000fe00ff787b82 */ /* 0x000e700000000a00 */
[----:B------:R-:W2:Y:S01]  /*0890*/  LDC R117, c[0x0][0x388] ;  /* 0x0000e200ff757b82 */ /* 0x000ea20000000800 */
[----:B0-----:R-:W-:-:S05]  /*08a0*/  IMAD.WIDE R68, R72, 0x4, R68 ;  /* 0x0000000448447825 */ /* 0x001fca00078e0244 */
[----:B------:R-:W3:Y:S01]  /*08b0*/  LDG.E R0, desc[UR6][R68.64] ;  /* 0x0000000644007981 */ /* 0x000ee2000c1e1900 */
[----:B-1----:R-:W-:-:S06]  /*08c0*/  IMAD.WIDE R120, R72, 0x4, R120 ;  /* 0x0000000448787825 */ /* 0x002fcc00078e0278 */
[----:B-----5:R0:W5:Y:S01]  /*08d0*/  LDG.E R120, desc[UR6][R120.64] ;  /* 0x0000000678787981 */ /* 0x020162000c1e1900 */
[----:B------:R-:W-:Y:S01]  /*08e0*/  ISETP.GE.U32.AND P0, PT, R3, 0x20, PT ;  /* 0x000000200300780c */ /* 0x000fe20003f06070 */
[----:B--2---:R-:W-:Y:S01]  /*08f0*/  IMAD R70, R72, R117, RZ ;  /* 0x0000007548467224 */ /* 0x004fe200078e02ff */
[----:B------:R-:W-:Y:S01]  /*0900*/  BSSY.RECONVERGENT B0, `(.L_x_4814) ;  /* 0x00000a1000007945 */ /* 0x000fe20003800200 */
[----:B------:R-:W-:-:S03]  /*0910*/  HFMA2 R124, -RZ, RZ, 0, 0 ;  /* 0x00000000ff7c7431 */ /* 0x000fc600000001ff */
[----:B------:R-:W-:-:S04]  /*0920*/  SHF.R.S32.HI R71, RZ, 0x1f, R70 ;  /* 0x0000001fff477819 */ /* 0x000fc80000011446 */
[----:B------:R-:W-:-:S04]  /*0930*/  LEA.HI R71, R71, R70, RZ, 0x3 ;  /* 0x0000004647477211 */ /* 0x000fc800078f18ff */
[----:B------:R-:W-:Y:S02]  /*0940*/  LEA.HI.SX32 R125, R71, R2, 0x1d ;  /* 0x00000002477d7211 */ /* 0x000fe400078feaff */
[----:B---3--:R-:W-:-:S13]  /*0950*/  ISETP.GE.AND P2, PT, R0, 0x1, PT ;  /* 0x000000010000780c */ /* 0x008fda0003f46270 */
        /* <DEDUP_REMOVED lines=13> */
.L_x_4817:
[----:B------:R-:W-:Y:S05]  /*0a30*/  BSYNC.RECONVERGENT B1 ;  /* 0x0000000000017941 */ /* 0x000fea0003800200 */
.L_x_4816:
        /* <DEDUP_REMOVED lines=8> */
[--C-:B-----5:R-:W-:Y:S02]  /*0ac0*/  @P1 HADD2.F32 R68, -RZ, R8.reuse.H0_H0 ;  /* 0x20000008ff441230 */ /* 0x120fe40000004100 */
[----:B------:R-:W-:-:S05]  /*0ad0*/  @P1 HADD2.F32 R70, -RZ, R8.H1_H1 ;  /* 0x30000008ff461230 */ /* 0x000fca0000004100 */
[----:B------:R-:W1:Y:S08]  /*0ae0*/  @P1 LDC R75, c[0x0][0x40c] ;  /* 0x00010300ff4b1b82 */ /* 0x000e700000000800 */
[----:B------:R-:W3:Y:S01]  /*0af0*/  @P1 LDC R77, c[0x0][0x40c] ;  /* 0x00010300ff4d1b82 */ /* 0x000ee20000000800 */
[----:B0-----:R-:W-:-:S07]  /*0b00*/  @P1 FMUL.FTZ R68, R68, R69 ;  /* 0x0000004544441220 */ /* 0x001fce0000410000 */
[----:B------:R-:W0:Y:S01]  /*0b10*/  @P1 LDC R79, c[0x0][0x40c] ;  /* 0x00010300ff4f1b82 */ /* 0x000e220000000800 */
[----:B------:R-:W-:Y:S02]  /*0b20*/  @P1 HADD2.F32 R69, -RZ, R60.H0_H0 ;  /* 0x2000003cff451230 */ /* 0x000fe40000004100 */
[----:B-1----:R-:W-:-:S05]  /*0b30*/  @P1 FMUL.FTZ R70, R70, R75 ;  /* 0x0000004b46461220 */ /* 0x002fca0000410000 */
[----:B------:R-:W1:Y:S08]  /*0b40*/  @P1 LDC R119, c[0x0][0x40c] ;  /* 0x00010300ff771b82 */ /* 0x000e700000000800 */
[----:B------:R-:W4:Y:S01]  /*0b50*/  @P1 LDC R121, c[0x0][0x40c] ;  /* 0x00010300ff791b82 */ /* 0x000f220000000800 */
[--C-:B--2---:R-:W-:Y:S02]  /*0b60*/  @P1 HADD2.F32 R71, -RZ, R4.reuse.H0_H0 ;  /* 0x20000004ff471230 */ /* 0x104fe40000004100 */
[----:B------:R-:W-:-:S02]  /*0b70*/  @!P1 HADD2.F32 R73, -RZ, R4.H0_H0 ;  /* 0x20000004ff499230 */ /* 0x000fc40000004100 */
[----:B------:R-:W-:Y:S02]  /*0b80*/  @!P1 HADD2.F32 R74, -RZ, R4.H1_H1 ;  /* 0x30000004ff4a9230 */ /* 0x000fe40000004100 */
[----:B------:R-:W-:Y:S01]  /*0b90*/  @P1 FFMA.FTZ R73, R68, R69, R71 ;  /* 0x0000004544491223 */ /* 0x000fe20000010047 */
[----:B------:R-:W-:Y:S02]  /*0ba0*/  @P1 HADD2.F32 R69, -RZ, R60.H1_H1 ;  /* 0x3000003cff451230 */ /* 0x000fe40000004100 */
[----:B------:R-:W-:Y:S02]  /*0bb0*/  @P1 HADD2.F32 R71, -RZ, R4.H1_H1 ;  /* 0x30000004ff471230 */ /* 0x000fe40000004100 */
[----:B------:R-:W-:Y:S02]  /*0bc0*/  @P1 HADD2.F32 R68, -RZ, R9.H0_H0 ;  /* 0x20000009ff441230 */ /* 0x000fe40000004100 */
[----:B------:R-:W-:Y:S02]  /*0bd0*/  @!P1 HADD2.F32 R75, -RZ, R5.H0_H0 ;  /* 0x20000005ff4b9230 */ /* 0x000fe40000004100 */
[----:B------:R-:W-:Y:S01]  /*0be0*/  @P1 FFMA.FTZ R74, R70, R69, R71 ;  /* 0x00000045464a1223 */ /* 0x000fe20000010047 */
[----:B------:R-:W-:-:S02]  /*0bf0*/  @P1 HADD2.F32 R69, -RZ, R61.H0_H0 ;  /* 0x2000003dff451230 */ /* 0x000fc40000004100 */
[----:B---3--:R-:W-:Y:S01]  /*0c00*/  @P1 FMUL.FTZ R68, R68, R77 ;  /* 0x0000004d44441220 */ /* 0x008fe20000410000 */
[--C-:B------:R-:W-:Y:S01]  /*0c10*/  @P1 HADD2.F32 R71, -RZ, R5.reuse.H0_H0 ;  /* 0x20000005ff471230 */ /* 0x100fe20000004100 */
[----:B------:R-:W2:Y:S01]  /*0c20*/  @P1 LDC R77, c[0x0][0x40c] ;  /* 0x00010300ff4d1b82 */ /* 0x000ea20000000800 */
[----:B------:R-:W-:Y:S02]  /*0c30*/  @!P1 HADD2.F32 R76, -RZ, R5.H1_H1 ;  /* 0x30000005ff4c9230 */ /* 0x000fe40000004100 */
[----:B------:R-:W-:Y:S02]  /*0c40*/  @!P1 HADD2.F32 R78, -RZ, R6.H1_H1 ;  /* 0x30000006ff4e9230 */ /* 0x000fe40000004100 */
[----:B------:R-:W-:Y:S01]  /*0c50*/  @P1 FFMA.FTZ R75, R68, R69, R71 ;  /* 0x00000045444b1223 */ /* 0x000fe20000010047 */
[----:B------:R-:W-:Y:S02]  /*0c60*/  @P1 HADD2.F32 R68, -RZ, R9.H1_H1 ;  /* 0x30000009ff441230 */ /* 0x000fe40000004100 */
[----:B------:R-:W-:-:S02]  /*0c70*/  @P1 HADD2.F32 R69, -RZ, R61.H1_H1 ;  /* 0x3000003dff451230 */ /* 0x000fc40000004100 */
[----:B------:R-:W-:Y:S02]  /*0c80*/  @P1 HADD2.F32 R71, -RZ, R5.H1_H1 ;  /* 0x30000005ff471230 */ /* 0x000fe40000004100 */
[----:B0-----:R-:W-:Y:S01]  /*0c90*/  @P1 FMUL.FTZ R68, R68, R79 ;  /* 0x0000004f44441220 */ /* 0x001fe20000410000 */
[----:B------:R-:W-:Y:S01]  /*0ca0*/  @!P1 HADD2.F32 R80, -RZ, R7.H1_H1 ;  /* 0x30000007ff509230 */ /* 0x000fe20000004100 */
[----:B------:R-:W0:Y:S01]  /*0cb0*/  @P1 LDC R79, c[0x0][0x40c] ;  /* 0x00010300ff4f1b82 */ /* 0x000e220000000800 */
[----:B------:R-:W-:Y:S01]  /*0cc0*/  F2FP.F16.F32.PACK_AB R70, RZ, R75 ;  /* 0x0000004bff46723e */ /* 0x000fe200000000ff */
[----:B------:R-:W-:Y:S01]  /*0cd0*/  @P1 FFMA.FTZ R76, R68, R69, R71 ;  /* 0x00000045444c1223 */ /* 0x000fe20000010047 */
[----:B------:R-:W-:Y:S02]  /*0ce0*/  @P1 HADD2.F32 R68, -RZ, R10.H0_H0 ;  /* 0x2000000aff441230 */ /* 0x000fe40000004100 */
[----:B------:R-:W-:Y:S02]  /*0cf0*/  @P1 HADD2.F32 R69, -RZ, R62.H0_H0 ;  /* 0x2000003eff451230 */ /* 0x000fe40000004100 */
[--C-:B------:R-:W-:Y:S01]  /*0d00*/  @P1 HADD2.F32 R71, -RZ, R6.reuse.H0_H0 ;  /* 0x20000006ff471230 */ /* 0x100fe20000004100 */
[----:B------:R-:W-:Y:S01]  /*0d10*/  F2FP.F16.F32.PACK_AB R118, RZ, R76 ;  /* 0x0000004cff76723e */ /* 0x000fe200000000ff */
[----:B--2---:R-:W-:Y:S01]  /*0d20*/  @P1 FMUL.FTZ R68, R68, R77 ;  /* 0x0000004d44441220 */ /* 0x004fe20000410000 */
[----:B------:R-:W-:-:S03]  /*0d30*/  @!P1 HADD2.F32 R77, -RZ, R6.H0_H0 ;  /* 0x20000006ff4d9230 */ /* 0x000fc60000004100 */
[----:B------:R-:W-:Y:S01]  /*0d40*/  @P1 FFMA.FTZ R77, R68, R69, R71 ;  /* 0x00000045444d1223 */ /* 0x000fe20000010047 */
[----:B------:R-:W-:Y:S02]  /*0d50*/  @P1 HADD2.F32 R68, -RZ, R10.H1_H1 ;  /* 0x3000000aff441230 */ /* 0x000fe40000004100 */
[----:B------:R-:W-:Y:S02]  /*0d60*/  @P1 HADD2.F32 R69, -RZ, R62.H1_H1 ;  /* 0x3000003eff451230 */ /* 0x000fe40000004100 */
[----:B------:R-:W-:Y:S02]  /*0d70*/  @P1 HADD2.F32 R71, -RZ, R6.H1_H1 ;  /* 0x30000006ff471230 */ /* 0x000fe40000004100 */
[----:B0-----:R-:W-:Y:S01]  /*0d80*/  @P1 FMUL.FTZ R68, R68, R79 ;  /* 0x0000004f44441220 */ /* 0x001fe20000410000 */
[----:B------:R-:W-:-:S03]  /*0d90*/  @!P1 HADD2.F32 R79, -RZ, R7.H0_H0 ;  /* 0x20000007ff4f9230 */ /* 0x000fc60000004100 */
[----:B------:R-:W-:Y:S01]  /*0da0*/  @P1 FFMA.FTZ R78, R68, R69, R71 ;  /* 0x00000045444e1223 */ /* 0x000fe20000010047 */
[----:B------:R-:W-:Y:S02]  /*0db0*/  @P1 HADD2.F32 R68, -RZ, R11.H0_H0 ;  /* 0x2000000bff441230 */ /* 0x000fe40000004100 */
[----:B------:R-:W-:Y:S02]  /*0dc0*/  @P1 HADD2.F32 R69, -RZ, R63.H0_H0 ;  /* 0x2000003fff451230 */ /* 0x000fe40000004100 */
[----:B------:R-:W-:Y:S02]  /*0dd0*/  @P1 HADD2.F32 R71, -RZ, R7.H0_H0 ;  /* 0x20000007ff471230 */ /* 0x000fe40000004100 */
[----:B-1----:R-:W-:Y:S01]  /*0de0*/  @P1 FMUL.FTZ R68, R68, R119 ;  /* 0x0000007744441220 */ /* 0x002fe20000410000 */
[----:B------:R-:W-:-:S03]  /*0df0*/  F2FP.F16.F32.PACK_AB R119, RZ, R77 ;  /* 0x0000004dff77723e */ /* 0x000fc600000000ff */
[----:B------:R-:W-:Y:S01]  /*0e00*/  @P1 FFMA.FTZ R79, R68, R69, R71 ;  /* 0x00000045444f1223 */ /* 0x000fe20000010047 */
[----:B------:R-:W-:Y:S02]  /*0e10*/  @P1 HADD2.F32 R68, -RZ, R11.H1_H1 ;  /* 0x3000000bff441230 */ /* 0x000fe40000004100 */
[----:B------:R-:W-:Y:S02]  /*0e20*/  @P1 HADD2.F32 R69, -RZ, R63.H1_H1 ;  /* 0x3000003fff451230 */ /* 0x000fe40000004100 */
[----:B------:R-:W-:Y:S02]  /*0e30*/  @P1 HADD2.F32 R71, -RZ, R7.H1_H1 ;  /* 0x30000007ff471230 */ /* 0x000fe40000004100 */
[----:B----4-:R-:W-:Y:S01]  /*0e40*/  @P1 FMUL.FTZ R68, R68, R121 ;  /* 0x0000007944441220 */ /* 0x010fe20000410000 */
[----:B------:R-:W-:Y:S02]  /*0e50*/  F2FP.F16.F32.PACK_AB R121, RZ, R78 ;  /* 0x0000004eff79723e */ /* 0x000fe400000000ff */
[----:B------:R-:W-:Y:S01]  /*0e60*/  F2FP.F16.F32.PACK_AB R122, RZ, R79 ;  /* 0x0000004fff7a723e */ /* 0x000fe200000000ff */
[----:B------:R-:W-:Y:S01]  /*0e70*/  @P1 FFMA.FTZ R80, R68, R69, R71 ;  /* 0x0000004544501223 */ /* 0x000fe20000010047 */
[----:B------:R-:W-:-:S02]  /*0e80*/  F2FP.F16.F32.PACK_AB R68, RZ, R73 ;  /* 0x00000049ff44723e */ /* 0x000fc400000000ff */
[----:B------:R-:W-:Y:S02]  /*0e90*/  F2FP.F16.F32.PACK_AB R69, RZ, R74 ;  /* 0x0000004aff45723e */ /* 0x000fe400000000ff */
[----:B------:R-:W-:Y:S02]  /*0ea0*/  F2FP.F16.F32.PACK_AB R71, RZ, R80 ;  /* 0x00000050ff47723e */ /* 0x000fe400000000ff */
[----:B------:R-:W-:Y:S02]  /*0eb0*/  PRMT R68, R68, 0x5410, R69 ;  /* 0x0000541044447816 */ /* 0x000fe40000000045 */
[----:B------:R-:W-:Y:S02]  /*0ec0*/  PRMT R69, R70, 0x5410, R118 ;  /* 0x0000541046457816 */ /* 0x000fe40000000076 */
[----:B------:R-:W-:Y:S02]  /*0ed0*/  PRMT R70, R119, 0x5410, R121 ;  /* 0x0000541077467816 */ /* 0x000fe40000000079 */
[----:B------:R-:W-:Y:S01]  /*0ee0*/  PRMT R71, R122, 0x5410, R71 ;  /* 0x000054107a477816 */ /* 0x000fe20000000047 */
[----:B------:R-:W-:Y:S06]  /*0ef0*/  BRA `(.L_x_4819) ;  /* 0x0000000000f07947 */ /* 0x000fec0003800000 */
.L_x_4818:
[----:B------:R-:W0:Y:S01]  /*0f00*/  @P2 LDC R69, c[0x0][0x40c] ;  /* 0x00010300ff452b82 */ /* 0x000e220000000800 */
[----:B-----5:R-:W-:Y:S01]  /*0f10*/  @P2 HADD2.F32 R68, -RZ, R8.H0_H0 ;  /* 0x20000008ff442230 */ /* 0x020fe20000004100 */
[----:B------:R-:W-:Y:S01]  /*0f20*/  MOV R73, RZ ;  /* 0x000000ff00497202 */ /* 0x000fe20000000f00 */
[----:B------:R-:W-:Y:S02]  /*0f30*/  @P2 HADD2.F32 R71, -RZ, R60.H0_H0 ;  /* 0x2000003cff472230 */ /* 0x000fe40000004100 */
[----:B------:R-:W-:Y:S02]  /*0f40*/  HFMA2 R74, -RZ, RZ, 0, 0 ;  /* 0x00000000ff4a7431 */ /* 0x000fe400000001ff */
[----:B------:R-:W-:Y:S01]  /*0f50*/  HFMA2 R76, -RZ, RZ, 0, 0 ;  /* 0x00000000ff4c7431 */ /* 0x000fe200000001ff */
[----:B------:R-:W1:Y:S01]  /*0f60*/  @P2 LDC R70, c[0x0][0x40c] ;  /* 0x00010300ff462b82 */ /* 0x000e620000000800 */
[----:B------:R-:W-:Y:S02]  /*0f70*/  HFMA2 R78, -RZ, RZ, 0, 0 ;  /* 0x00000000ff4e7431 */ /* 0x000fe400000001ff */
[----:B------:R-:W-:-:S05]  /*0f80*/  HFMA2 R80, -RZ, RZ, 0, 0 ;  /* 0x00000000ff507431 */ /* 0x000fca00000001ff */
[----:B------:R-:W2:Y:S01]  /*0f90*/  @P2 LDC R75, c[0x0][0x40c] ;  /* 0x00010300ff4b2b82 */ /* 0x000ea20000000800 */
[----:B0-----:R-:W-:Y:S01]  /*0fa0*/  @P2 FMUL.FTZ R68, R68, R69 ;  /* 0x0000004544442220 */ /* 0x001fe20000410000 */
[----:B------:R-:W-:-:S06]  /*0fb0*/  @P2 HADD2.F32 R69, -RZ, R8.H1_H1 ;  /* 0x30000008ff452230 */ /* 0x000fcc0000004100 */
[----:B------:R-:W0:Y:S01]  /*0fc0*/  @P2 LDC R77, c[0x0][0x40c] ;  /* 0x00010300ff4d2b82 */ /* 0x000e220000000800 */
[----:B------:R-:W-:Y:S01]  /*0fd0*/  @P2 FMUL.FTZ R73, R68, R71 ;  /* 0x0000004744492220 */ /* 0x000fe20000410000 */
[----:B------:R-:W-:Y:S02]  /*0fe0*/  @P2 HADD2.F32 R68, -RZ, R60.H1_H1 ;  /* 0x3000003cff442230 */ /* 0x000fe40000004100 */
[----:B-1----:R-:W-:Y:S01]  /*0ff0*/  @P2 FMUL.FTZ R69, R69, R70 ;  /* 0x0000004645452220 */ /* 0x002fe20000410000 */
[----:B------:R-:W-:-:S03]  /*1000*/  @P2 HADD2.F32 R70, -RZ, R9.H0_H0 ;  /* 0x20000009ff462230 */ /* 0x000fc60000004100 */
[----:B------:R-:W1:Y:S01]  /*1010*/  @P2 LDC R71, c[0x0][0x40c] ;  /* 0x00010300ff472b82 */ /* 0x000e620000000800 */
[----:B------:R-:W-:Y:S01]  /*1020*/  @P2 FMUL.FTZ R74, R69, R68 ;  /* 0x00000044454a2220 */ /* 0x000fe20000410000 */
[----:B------:R-:W-:Y:S02]  /*1030*/  @P2 HADD2.F32 R68, -RZ, R9.H1_H1 ;  /* 0x30000009ff442230 */ /* 0x000fe40000004100 */
[--C-:B------:R-:W-:Y:S02]  /*1040*/  @P2 HADD2.F32 R69, -RZ, R61.reuse.H0_H0 ;  /* 0x2000003dff452230 */ /* 0x100fe40000004100 */
[----:B--2---:R-:W-:Y:S01]  /*1050*/  @P2 FMUL.FTZ R70, R70, R75 ;  /* 0x0000004b46462220 */ /* 0x004fe20000410000 */
[----:B------:R-:W-:Y:S01]  /*1060*/  MOV R75, RZ ;  /* 0x000000ff004b7202 */ /* 0x000fe20000000f00 */
[----:B------:R-:W2:Y:S02]  /*1070*/  @P2 LDC R79, c[0x0][0x40c] ;  /* 0x00010300ff4f2b82 */ /* 0x000ea40000000800 */
[----:B------:R-:W-:Y:S01]  /*1080*/  @P2 FMUL.FTZ R75, R70, R69 ;  /* 0x00000045464b2220 */ /* 0x000fe20000410000 */
[----:B------:R-:W-:-:S04]  /*1090*/  @P2 HADD2.F32 R69, -RZ, R61.H1_H1 ;  /* 0x3000003dff452230 */ /* 0x000fc80000004100 */
[----:B------:R-:W-:Y:S01]  /*10a0*/  F2FP.F16.F32.PACK_AB R70, RZ, R75 ;  /* 0x0000004bff46723e */ /* 0x000fe200000000ff */
[----:B-1----:R-:W-:Y:S02]  /*10b0*/  @P2 FMUL.FTZ R68, R68, R71 ;  /* 0x0000004744442220 */ /* 0x002fe40000410000 */
[----:B------:R-:W1:Y:S02]  /*10c0*/  @P2 LDC R71, c[0x0][0x40c] ;  /* 0x00010300ff472b82 */ /* 0x000e640000000800 */
[----:B------:R-:W-:Y:S01]  /*10d0*/  @P2 FMUL.FTZ R76, R68, R69 ;  /* 0x00000045444c2220 */ /* 0x000fe20000410000 */
[----:B------:R-:W-:Y:S02]  /*10e0*/  @P2 HADD2.F32 R68, -RZ, R10.H0_H0 ;  /* 0x2000000aff442230 */ /* 0x000fe40000004100 */
[----:B------:R-:W-:-:S03]  /*10f0*/  @P2 HADD2.F32 R69, -RZ, R62.H0_H0 ;  /* 0x2000003eff452230 */ /* 0x000fc60000004100 */
[----:B0-----:R-:W-:Y:S01]  /*1100*/  @P2 FMUL.FTZ R68, R68, R77 ;  /* 0x0000004d44442220 */ /* 0x001fe20000410000 */
[----:B------:R-:W-:-:S03]  /*1110*/  MOV R77, RZ ;  /* 0x000000ff004d7202 */ /* 0x000fc60000000f00 */
[----:B------:R-:W-:Y:S01]  /*1120*/  @P2 FMUL.FTZ R77, R68, R69 ;  /* 0x00000045444d2220 */ /* 0x000fe20000410000 */
[----:B------:R-:W-:Y:S02]  /*1130*/  @P2 HADD2.F32 R68, -RZ, R10.H1_H1 ;  /* 0x3000000aff442230 */ /* 0x000fe40000004100 */
[----:B------:R-:W-:Y:S02]  /*1140*/  @P2 HADD2.F32 R69, -RZ, R62.H1_H1 ;  /* 0x3000003eff452230 */ /* 0x000fe40000004100 */
[----:B------:R-:W-:Y:S01]  /*1150*/  F2FP.F16.F32.PACK_AB R118, RZ, R77 ;  /* 0x0000004dff76723e */ /* 0x000fe200000000ff */
[----:B-1----:R-:W-:Y:S02]  /*1160*/  @P2 FMUL.FTZ R68, R68, R71 ;  /* 0x0000004744442220 */ /* 0x002fe40000410000 */
[----:B------:R-:W0:Y:S02]  /*1170*/  @P2 LDC R71, c[0x0][0x40c] ;  /* 0x00010300ff472b82 */ /* 0x000e240000000800 */
[----:B------:R-:W-:Y:S01]  /*1180*/  @P2 FMUL.FTZ R78, R68, R69 ;  /* 0x00000045444e2220 */ /* 0x000fe20000410000 */
[----:B------:R-:W-:-:S02]  /*1190*/  @P2 HADD2.F32 R68, -RZ, R11.H0_H0 ;  /* 0x2000000bff442230 */ /* 0x000fc40000004100 */
[----:B------:R-:W-:Y:S02]  /*11a0*/  @P2 HADD2.F32 R69, -RZ, R63.H0_H0 ;  /* 0x2000003fff452230 */ /* 0x000fe40000004100 */
[----:B------:R-:W-:Y:S01]  /*11b0*/  F2FP.F16.F32.PACK_AB R119, RZ, R78 ;  /* 0x0000004eff77723e */ /* 0x000fe200000000ff */
[----:B--2---:R-:W-:Y:S01]  /*11c0*/  @P2 FMUL.FTZ R68, R68, R79 ;  /* 0x0000004f44442220 */ /* 0x004fe20000410000 */
[----:B------:R-:W-:-:S03]  /*11d0*/  MOV R79, RZ ;  /* 0x000000ff004f7202 */ /* 0x000fc60000000f00 */
[----:B------:R-:W-:Y:S01]  /*11e0*/  @P2 FMUL.FTZ R79, R68, R69 ;  /* 0x00000045444f2220 */ /* 0x000fe20000410000 */
[----:B------:R-:W-:Y:S02]  /*11f0*/  @P2 HADD2.F32 R68, -RZ, R11.H1_H1 ;  /* 0x3000000bff442230 */ /* 0x000fe40000004100 */
[----:B------:R-:W-:Y:S02]  /*1200*/  @P2 HADD2.F32 R69, -RZ, R63.H1_H1 ;  /* 0x3000003fff452230 */ /* 0x000fe40000004100 */
[----:B------:R-:W-:Y:S01]  /*1210*/  F2FP.F16.F32.PACK_AB R121, RZ, R79 ;  /* 0x0000004fff79723e */ /* 0x000fe200000000ff */
[----:B0-----:R-:W-:Y:S01]  /*1220*/  @P2 FMUL.FTZ R68, R68, R71 ;  /* 0x0000004744442220 */ /* 0x001fe20000410000 */
[----:B------:R-:W-:-:S03]  /*1230*/  F2FP.F16.F32.PACK_AB R71, RZ, R76 ;  /* 0x0000004cff47723e */ /* 0x000fc600000000ff */
[----:B------:R-:W-:Y:S01]  /*1240*/  @P2 FMUL.FTZ R80, R68, R69 ;  /* 0x0000004544502220 */ /* 0x000fe20000410000 */
[----:B------:R-:W-:Y:S02]  /*1250*/  F2FP.F16.F32.PACK_AB R68, RZ, R73 ;  /* 0x00000049ff44723e */ /* 0x000fe400000000ff */
[----:B------:R-:W-:Y:S02]  /*1260*/  F2FP.F16.F32.PACK_AB R69, RZ, R74 ;  /* 0x0000004aff45723e */ /* 0x000fe400000000ff */
[----:B------:R-:W-:Y:S02]  /*1270*/  F2FP.F16.F32.PACK_AB R122, RZ, R80 ;  /* 0x00000050ff7a723e */ /* 0x000fe400000000ff */
[----:B------:R-:W-:Y:S02]  /*1280*/  PRMT R68, R68, 0x5410, R69 ;  /* 0x0000541044447816 */ /* 0x000fe40000000045 */
[----:B------:R-:W-:Y:S02]  /*1290*/  PRMT R69, R70, 0x5410, R71 ;  /* 0x0000541046457816 */ /* 0x000fe40000000047 */
[----:B------:R-:W-:-:S02]  /*12a0*/  PRMT R70, R118, 0x5410, R119 ;  /* 0x0000541076467816 */ /* 0x000fc40000000077 */
[----:B------:R-:W-:-:S07]  /*12b0*/  PRMT R71, R121, 0x5410, R122 ;  /* 0x0000541079477816 */ /* 0x000fce000000007a */
.L_x_4819:
[----:B------:R-:W0:Y:S01]  /*12c0*/  LDC.64 R118, c[0x0][0x3a8] ;  /* 0x0000ea00ff767b82 */ /* 0x000e220000000a00 */
[----:B------:R-:W-:Y:S01]  /*12d0*/  IADD3 R124, PT, PT, R124, 0x20, RZ ;  /* 0x000000207c7c7810 */ /* 0x000fe20007ffe0ff */
[C---:B0-----:R-:W-:Y:S01]  /*12e0*/  IMAD.WIDE.U32 R118, R125.reuse, 0x10, R118 ;  /* 0x000000107d767825 */ /* 0x041fe200078e0076 */
[----:B------:R-:W-:-:S04]  /*12f0*/  IADD3 R125, PT, PT, R125, 0x20, RZ ;  /* 0x000000207d7d7810 */ /* 0x000fc80007ffe0ff */
[----:B------:R0:W-:Y:S03]  /*1300*/  STG.E.128 desc[UR6][R118.64], R68 ;  /* 0x0000004476007986 */ /* 0x0001e6000c101d06 */
.L_x_4815:
[----:B------:R-:W-:Y:S05]  /*1310*/  BSYNC.RECONVERGENT B0 ;  /* 0x0000000000007941 */ /* 0x000fea0003800200 */
.L_x_4814:
        /* <DEDUP_REMOVED lines=14> */
[--C-:B-----5:R-:W-:Y:S02]  /*1400*/  HADD2.F32 R81, -RZ, R4.reuse.H0_H0 ;  /* 0x20000004ff517230 */ /* 0x120fe40000004100 */
[----:B------:R-:W-:Y:S02]  /*1410*/  HADD2.F32 R82, -RZ, R4.H1_H1 ;  /* 0x30000004ff527230 */ /* 0x000fe40000004100 */
[--C-:B------:R-:W-:Y:S02]  /*1420*/  HADD2.F32 R83, -RZ, R5.reuse.H0_H0 ;  /* 0x20000005ff537230 */ /* 0x100fe40000004100 */
[----:B------:R-:W-:Y:S02]  /*1430*/  HADD2.F32 R88, -RZ, R5.H1_H1 ;  /* 0x30000005ff587230 */ /* 0x000fe40000004100 */
[----:B------:R-:W-:Y:S02]  /*1440*/  HADD2.F32 R90, -RZ, R6.H1_H1 ;  /* 0x30000006ff5a7230 */ /* 0x000fe40000004100 */
[----:B------:R-:W-:-:S02]  /*1450*/  HADD2.F32 R91, -RZ, R7.H0_H0 ;  /* 0x20000007ff5b7230 */ /* 0x000fc40000004100 */
[----:B0-----:R-:W0:Y:S01]  /*1460*/  @P1 LDC R69, c[0x0][0x40c] ;  /* 0x00010300ff451b82 */ /* 0x001e220000000800 */
[----:B------:R-:W-:Y:S02]  /*1470*/  @P1 HADD2.F32 R68, -RZ, R8.H0_H0 ;  /* 0x20000008ff441230 */ /* 0x000fe40000004100 */
[----:B------:R-:W-:-:S05]  /*1480*/  HADD2.F32 R92, -RZ, R7.H1_H1 ;  /* 0x30000007ff5c7230 */ /* 0x000fca0000004100 */
[----:B------:R-:W1:Y:S08]  /*1490*/  @P1 LDC R71, c[0x0][0x40c] ;  /* 0x00010300ff471b82 */ /* 0x000e700000000800 */
[----:B------:R-:W2:Y:S01]  /*14a0*/  @P1 LDC R89, c[0x0][0x40c] ;  /* 0x00010300ff591b82 */ /* 0x000ea20000000800 */
[----:B0-----:R-:W-:Y:S01]  /*14b0*/  @P1 FMUL.FTZ R70, R68, R69 ;  /* 0x0000004544461220 */ /* 0x001fe20000410000 */
[----:B------:R-:W-:-:S06]  /*14c0*/  @P1 HADD2.F32 R68, -RZ, R48.H0_H0 ;  /* 0x20000030ff441230 */ /* 0x000fcc0000004100 */
[----:B------:R-:W0:Y:S01]  /*14d0*/  @P1 LDC R69, c[0x0][0x40c] ;  /* 0x00010300ff451b82 */ /* 0x000e220000000800 */
[----:B------:R-:W-:Y:S01]  /*14e0*/  @P1 FFMA.FTZ R81, R70, R68, R81 ;  /* 0x0000004446511223 */ /* 0x000fe20000010051 */
[----:B------:R-:W-:-:S05]  /*14f0*/  @P1 HADD2.F32 R68, -RZ, R8.H1_H1 ;  /* 0x30000008ff441230 */ /* 0x000fca0000004100 */
[----:B-1----:R-:W-:Y:S01]  /*1500*/  @P1 FMUL.FTZ R71, R68, R71 ;  /* 0x0000004744471220 */ /* 0x002fe20000410000 */
[----:B------:R-:W-:-:S05]  /*1510*/  @P1 HADD2.F32 R68, -RZ, R48.H1_H1 ;  /* 0x30000030ff441230 */ /* 0x000fca0000004100 */
[----:B------:R-:W-:Y:S01]  /*1520*/  @P1 FFMA.FTZ R82, R71, R68, R82 ;  /* 0x0000004447521223 */ /* 0x000fe20000010052 */
[----:B------:R-:W-:Y:S01]  /*1530*/  @P1 HADD2.F32 R68, -RZ, R9.H0_H0 ;  /* 0x20000009ff441230 */ /* 0x000fe20000004100 */
[----:B------:R-:W1:Y:S04]  /*1540*/  @P1 LDC R71, c[0x0][0x40c] ;  /* 0x00010300ff471b82 */ /* 0x000e680000000800 */
[----:B0-----:R-:W-:Y:S01]  /*1550*/  @P1 FMUL.FTZ R70, R68, R69 ;  /* 0x0000004544461220 */ /* 0x001fe20000410000 */
[----:B------:R-:W-:-:S03]  /*1560*/  @P1 HADD2.F32 R68, -RZ, R49.H0_H0 ;  /* 0x20000031ff441230 */ /* 0x000fc60000004100 */
[----:B------:R-:W0:Y:S02]  /*1570*/  @P1 LDC R69, c[0x0][0x40c] ;  /* 0x00010300ff451b82 */ /* 0x000e240000000800 */
[----:B------:R-:W-:Y:S01]  /*1580*/  @P1 FFMA.FTZ R83, R70, R68, R83 ;  /* 0x0000004446531223 */ /* 0x000fe20000010053 */
[----:B------:R-:W-:-:S05]  /*1590*/  @P1 HADD2.F32 R68, -RZ, R9.H1_H1 ;  /* 0x30000009ff441230 */ /* 0x000fca0000004100 */
[----:B--2---:R-:W-:Y:S01]  /*15a0*/  @P1 FMUL.FTZ R89, R68, R89 ;  /* 0x0000005944591220 */ /* 0x004fe20000410000 */
[----:B------:R-:W-:-:S05]  /*15b0*/  @P1 HADD2.F32 R68, -RZ, R49.H1_H1 ;  /* 0x30000031ff441230 */ /* 0x000fca0000004100 */
[----:B------:R-:W-:Y:S01]  /*15c0*/  @P1 FFMA.FTZ R88, R89, R68, R88 ;  /* 0x0000004459581223 */ /* 0x000fe20000010058 */
[----:B------:R-:W-:Y:S02]  /*15d0*/  @P1 HADD2.F32 R68, -RZ, R10.H0_H0 ;  /* 0x2000000aff441230 */ /* 0x000fe40000004100 */
[----:B------:R-:W-:Y:S02]  /*15e0*/  HADD2.F32 R89, -RZ, R6.H0_H0 ;  /* 0x20000006ff597230 */ /* 0x000fe40000004100 */
[----:B------:R-:W-:Y:S01]  /*15f0*/  F2FP.F16.F32.PACK_AB R118, RZ, R88 ;  /* 0x00000058ff76723e */ /* 0x000fe200000000ff */
[----:B0-----:R-:W-:Y:S01]  /*1600*/  @P1 FMUL.FTZ R70, R68, R69 ;  /* 0x0000004544461220 */ /* 0x001fe20000410000 */
[----:B------:R-:W-:Y:S01]  /*1610*/  @P1 HADD2.F32 R68, -RZ, R50.H0_H0 ;  /* 0x20000032ff441230 */ /* 0x000fe20000004100 */
[----:B------:R-:W0:Y:S04]  /*1620*/  @P1 LDC R69, c[0x0][0x40c] ;  /* 0x00010300ff451b82 */ /* 0x000e280000000800 */
[----:B------:R-:W-:Y:S01]  /*1630*/  @P1 FFMA.FTZ R89, R70, R68, R89 ;  /* 0x0000004446591223 */ /* 0x000fe20000010059 */
[----:B------:R-:W-:-:S04]  /*1640*/  @P1 HADD2.F32 R68, -RZ, R10.H1_H1 ;  /* 0x3000000aff441230 */ /* 0x000fc80000004100 */
[----:B------:R-:W-:Y:S01]  /*1650*/  F2FP.F16.F32.PACK_AB R119, RZ, R89 ;  /* 0x00000059ff77723e */ /* 0x000fe200000000ff */
[----:B-1----:R-:W-:Y:S01]  /*1660*/  @P1 FMUL.FTZ R71, R68, R71 ;  /* 0x0000004744471220 */ /* 0x002fe20000410000 */
[----:B------:R-:W-:-:S05]  /*1670*/  @P1 HADD2.F32 R68, -RZ, R50.H1_H1 ;  /* 0x30000032ff441230 */ /* 0x000fca0000004100 */
[----:B------:R-:W-:Y:S01]  /*1680*/  @P1 FFMA.FTZ R90, R71, R68, R90 ;  /* 0x00000044475a1223 */ /* 0x000fe2000001005a */
[----:B------:R-:W-:Y:S01]  /*1690*/  @P1 HADD2.F32 R68, -RZ, R11.H0_H0 ;  /* 0x2000000bff441230 */ /* 0x000fe20000004100 */
[----:B------:R-:W1:Y:S03]  /*16a0*/  @P1 LDC R71, c[0x0][0x40c] ;  /* 0x00010300ff471b82 */ /* 0x000e660000000800 */
[----:B------:R-:W-:Y:S01]  /*16b0*/  F2FP.F16.F32.PACK_AB R121, RZ, R90 ;  /* 0x0000005aff79723e */ /* 0x000fe200000000ff */
[----:B0-----:R-:W-:Y:S01]  /*16c0*/  @P1 FMUL.FTZ R70, R68, R69 ;  /* 0x0000004544461220 */ /* 0x001fe20000410000 */
[----:B------:R-:W-:Y:S01]  /*16d0*/  @P1 HADD2.F32 R68, -RZ, R51.H0_H0 ;  /* 0x20000033ff441230 */ /* 0x000fe20000004100 */
[----:B------:R-:W-:-:S04]  /*16e0*/  F2FP.F16.F32.PACK_AB R69, RZ, R82 ;  /* 0x00000052ff45723e */ /* 0x000fc800000000ff */
[----:B------:R-:W-:Y:S01]  /*16f0*/  @P1 FFMA.FTZ R91, R70, R68, R91 ;  /* 0x00000044465b1223 */ /* 0x000fe2000001005b */
[----:B------:R-:W-:Y:S01]  /*1700*/  @P1 HADD2.F32 R68, -RZ, R11.H1_H1 ;  /* 0x3000000bff441230 */ /* 0x000fe20000004100 */
[----:B------:R-:W-:-:S03]  /*1710*/  F2FP.F16.F32.PACK_AB R70, RZ, R83 ;  /* 0x00000053ff46723e */ /* 0x000fc600000000ff */
[----:B------:R-:W-:Y:S01]  /*1720*/  F2FP.F16.F32.PACK_AB R123, RZ, R91 ;  /* 0x0000005bff7b723e */ /* 0x000fe200000000ff */
[----:B-1----:R-:W-:Y:S01]  /*1730*/  @P1 FMUL.FTZ R71, R68, R71 ;  /* 0x0000004744471220 */ /* 0x002fe20000410000 */
[----:B------:R-:W-:-:S05]  /*1740*/  @P1 HADD2.F32 R68, -RZ, R51.H1_H1 ;  /* 0x30000033ff441230 */ /* 0x000fca0000004100 */
[----:B------:R-:W-:Y:S01]  /*1750*/  @P1 FFMA.FTZ R92, R71, R68, R92 ;  /* 0x00000044475c1223 */ /* 0x000fe2000001005c */
[----:B------:R-:W-:-:S04]  /*1760*/  F2FP.F16.F32.PACK_AB R68, RZ, R81 ;  /* 0x00000051ff44723e */ /* 0x000fc800000000ff */
[----:B------:R-:W-:Y:S02]  /*1770*/  F2FP.F16.F32.PACK_AB R71, RZ, R92 ;  /* 0x0000005cff47723e */ /* 0x000fe400000000ff */
[----:B------:R-:W-:Y:S02]  /*1780*/  PRMT R68, R68, 0x5410, R69 ;  /* 0x0000541044447816 */ /* 0x000fe40000000045 */
[----:B------:R-:W-:Y:S02]  /*1790*/  PRMT R69, R70, 0x5410, R118 ;  /* 0x0000541046457816 */ /* 0x000fe40000000076 */
[----:B------:R-:W-:Y:S02]  /*17a0*/  PRMT R70, R119, 0x5410, R121 ;  /* 0x0000541077467816 */ /* 0x000fe40000000079 */
[----:B------:R-:W-:Y:S01]  /*17b0*/  PRMT R71, R123, 0x5410, R71 ;  /* 0x000054107b477816 */ /* 0x000fe20000000047 */
[----:B------:R-:W-:Y:S06]  /*17c0*/  BRA `(.L_x_4823) ;  /* 0x0000000000f07947 */ /* 0x000fec0003800000 */
.L_x_4822:
[----:B0-----:R-:W0:Y:S01]  /*17d0*/  @P2 LDC R69, c[0x0][0x40c] ;  /* 0x00010300ff452b82 */ /* 0x001e220000000800 */
        /* <DEDUP_REMOVED lines=59> */
.L_x_4823:
[----:B------:R-:W0:Y:S01]  /*1b90*/  LDC.64 R118, c[0x0][0x3a8] ;  /* 0x0000ea00ff767b82 */ /* 0x000e220000000a00 */
[----:B------:R-:W-:Y:S01]  /*1ba0*/  IADD3 R124, PT, PT, R124, 0x20, RZ ;  /* 0x000000207c7c7810 */ /* 0x000fe20007ffe0ff */
[C---:B0-----:R-:W-:Y:S01]  /*1bb0*/  IMAD.WIDE.U32 R118, R125.reuse, 0x10, R118 ;  /* 0x000000107d767825 */ /* 0x041fe200078e0076 */
[----:B------:R-:W-:-:S04]  /*1bc0*/  IADD3 R125, PT, PT, R125, 0x20, RZ ;  /* 0x000000207d7d7810 */ /* 0x000fc80007ffe0ff */
[----:B------:R1:W-:Y:S03]  /*1bd0*/  STG.E.128 desc[UR6][R118.64], R68 ;  /* 0x0000004476007986 */ /* 0x0003e6000c101d06 */
.L_x_4821:
[----:B------:R-:W-:Y:S05]  /*1be0*/  BSYNC.RECONVERGENT B0 ;  /* 0x0000000000007941 */ /* 0x000fea0003800200 */
.L_x_4820:
        /* <DEDUP_REMOVED lines=75> */
.L_x_4826:
        /* <DEDUP_REMOVED lines=60> */
.L_x_4827:
[----:B------:R-:W0:Y:S01]  /*2460*/  LDC.64 R118, c[0x0][0x3a8] ;  /* 0x0000ea00ff767b82 */ /* 0x000e220000000a00 */
[----:B------:R-:W-:Y:S01]  /*2470*/  IADD3 R124, PT, PT, R124, 0x20, RZ ;  /* 0x000000207c7c7810 */ /* 0x000fe20007ffe0ff */
[C---:B0-----:R-:W-:Y:S01]  /*2480*/  IMAD.WIDE.U32 R118, R125.reuse, 0x10, R118 ;  /* 0x000000107d767825 */ /* 0x041fe200078e0076 */
[----:B------:R-:W-:-:S04]  /*2490*/  IADD3 R125, PT, PT, R125, 0x20, RZ ;  /* 0x000000207d7d7810 */ /* 0x000fc80007ffe0ff */
[----:B------:R2:W-:Y:S03]  /*24a0*/  STG.E.128 desc[UR6][R118.64], R68 ;  /* 0x0000004476007986 */ /* 0x0005e6000c101d06 */
.L_x_4825:
[----:B------:R-:W-:Y:S05]  /*24b0*/  BSYNC.RECONVERGENT B0 ;  /* 0x0000000000007941 */ /* 0x000fea0003800200 */
.L_x_4824:
        /* <DEDUP_REMOVED lines=75> */
.L_x_4830:
        /* <DEDUP_REMOVED lines=60> */
.L_x_4831:
[----:B------:R-:W0:Y:S01]  /*2d30*/  LDC.64 R118, c[0x0][0x3a8] ;  /* 0x0000ea00ff767b82 */ /* 0x000e220000000a00 */
[----:B------:R-:W-:Y:S01]  /*2d40*/  IADD3 R124, PT, PT, R124, 0x20, RZ ;  /* 0x000000207c7c7810 */ /* 0x000fe20007ffe0ff */
[C---:B0-----:R-:W-:Y:S01]  /*2d50*/  IMAD.WIDE.U32 R118, R125.reuse, 0x10, R118 ;  /* 0x000000107d767825 */ /* 0x041fe200078e0076 */
[----:B------:R-:W-:-:S04]  /*2d60*/  IADD3 R125, PT, PT, R125, 0x20, RZ ;  /* 0x000000207d7d7810 */ /* 0x000fc80007ffe0ff */
[----:B------:R3:W-:Y:S03]  /*2d70*/  STG.E.128 desc[UR6][R118.64], R68 ;  /* 0x0000004476007986 */ /* 0x0007e6000c101d06 */
.L_x_4829:
[----:B------:R-:W-:Y:S05]  /*2d80*/  BSYNC.RECONVERGENT B0 ;  /* 0x0000000000007941 */ /* 0x000fea0003800200 */
.L_x_4828:
        /* <DEDUP_REMOVED lines=27> */
[----:B------:R-:W-:Y:S02]  /*2f40*/  @P2 HADD2.F32 R69, -RZ, R8.H1_H1 ;  /* 0x30000008ff452230 */ /* 0x000fe40000004100 */
[----:B------:R-:W-:Y:S01]  /*2f50*/  @P2 FFMA.FTZ R109, R68, R0, R109 ;  /* 0x00000000446d2223 */ /* 0x000fe2000001006d */
[----:B------:R-:W-:Y:S02]  /*2f60*/  @P2 HADD2.F32 R0, -RZ, R12.H1_H1 ;  /* 0x3000000cff002230 */ /* 0x000fe40000004100 */
[----:B-1----:R-:W-:-:S04]  /*2f70*/  @P2 FMUL.FTZ R69, R69, R70 ;  /* 0x0000004645452220 */ /* 0x002fc80000410000 */
[----:B------:R-:W-:Y:S01]  /*2f80*/  @P2 FFMA.FTZ R110, R69, R0, R110 ;  /* 0x00000000456e2223 */ /* 0x000fe2000001006e */
[----:B------:R-:W-:Y:S01]  /*2f90*/  @P2 HADD2.F32 R0, -RZ, R9.H0_H0 ;  /* 0x20000009ff002230 */ /* 0x000fe20000004100 */
[----:B------:R-:W1:Y:S04]  /*2fa0*/  @P2 LDC R69, c[0x0][0x40c] ;  /* 0x00010300ff452b82 */ /* 0x000e680000000800 */
[----:B--2---:R-:W-:Y:S01]  /*2fb0*/  @P2 FMUL.FTZ R68, R0, R71 ;  /* 0x0000004700442220 */ /* 0x004fe20000410000 */
[----:B------:R-:W-:-:S03]  /*2fc0*/  @P2 HADD2.F32 R0, -RZ, R13.H0_H0 ;  /* 0x2000000dff002230 */ /* 0x000fc60000004100 */
[----:B------:R-:W2:Y:S02]  /*2fd0*/  @P2 LDC R71, c[0x0][0x40c] ;  /* 0x00010300ff472b82 */ /* 0x000ea40000000800 */
[----:B------:R-:W-:Y:S01]  /*2fe0*/  @P2 FFMA.FTZ R111, R68, R0, R111 ;  /* 0x00000000446f2223 */ /* 0x000fe2000001006f */
[----:B------:R-:W-:-:S05]  /*2ff0*/  @P2 HADD2.F32 R0, -RZ, R9.H1_H1 ;  /* 0x30000009ff002230 */ /* 0x000fca0000004100 */
[----:B0-----:R-:W-:Y:S01]  /*3000*/  @P2 FMUL.FTZ R113, R0, R113 ;  /* 0x0000007100712220 */ /* 0x001fe20000410000 */
[----:B------:R-:W-:-:S05]  /*3010*/  @P2 HADD2.F32 R0, -RZ, R13.H1_H1 ;  /* 0x3000000dff002230 */ /* 0x000fca0000004100 */
[----:B------:R-:W-:Y:S01]  /*3020*/  @P2 FFMA.FTZ R112, R113, R0, R112 ;  /* 0x0000000071702223 */ /* 0x000fe20000010070 */
[----:B------:R-:W-:Y:S02]  /*3030*/  @P2 HADD2.F32 R0, -RZ, R10.H0_H0 ;  /* 0x2000000aff002230 */ /* 0x000fe40000004100 */
[----:B------:R-:W-:Y:S02]  /*3040*/  HADD2.F32 R113, -RZ, R6.H0_H0 ;  /* 0x20000006ff717230 */ /* 0x000fe40000004100 */
[----:B------:R-:W-:Y:S01]  /*3050*/  F2FP.F16.F32.PACK_AB R70, RZ, R112 ;  /* 0x00000070ff46723e */ /* 0x000fe200000000ff */
[----:B-1----:R-:W-:Y:S01]  /*3060*/  @P2 FMUL.FTZ R68, R0, R69 ;  /* 0x0000004500442220 */ /* 0x002fe20000410000 */
[----:B------:R-:W-:Y:S01]  /*3070*/  @P2 HADD2.F32 R0, -RZ, R14.H0_H0 ;  /* 0x2000000eff002230 */ /* 0x000fe20000004100 */
[----:B------:R-:W0:Y:S04]  /*3080*/  @P2 LDC R69, c[0x0][0x40c] ;  /* 0x00010300ff452b82 */ /* 0x000e280000000800 */
[----:B------:R-:W-:Y:S01]  /*3090*/  @P2 FFMA.FTZ R113, R68, R0, R113 ;  /* 0x0000000044712223 */ /* 0x000fe20000010071 */
[----:B------:R-:W-:-:S04]  /*30a0*/  @P2 HADD2.F32 R0, -RZ, R10.H1_H1 ;  /* 0x3000000aff002230 */ /* 0x000fc80000004100 */
[----:B------:R-:W-:Y:S01]  /*30b0*/  F2FP.F16.F32.PACK_AB R118, RZ, R113 ;  /* 0x00000071ff76723e */ /* 0x000fe200000000ff */
[----:B--2---:R-:W-:Y:S01]  /*30c0*/  @P2 FMUL.FTZ R71, R0, R71 ;  /* 0x0000004700472220 */ /* 0x004fe20000410000 */
        /* <DEDUP_REMOVED lines=10> */
[----:B------:R-:W-:Y:S02]  /*3170*/  F2FP.F16.F32.PACK_AB R68, RZ, R109 ;  /* 0x0000006dff44723e */ /* 0x000fe400000000ff */
[----:B------:R-:W-:Y:S02]  /*3180*/  PRMT R69, R69, 0x5410, R70 ;  /* 0x0000541045457816 */ /* 0x000fe40000000046 */
[----:B------:R-:W-:Y:S02]  /*3190*/  F2FP.F16.F32.PACK_AB R124, RZ, R115 ;  /* 0x00000073ff7c723e */ /* 0x000fe400000000ff */
[----:B------:R-:W-:Y:S01]  /*31a0*/  PRMT R70, R118, 0x5410, R119 ;  /* 0x0000541076467816 */ /* 0x000fe20000000077 */
[----:B-1----:R-:W-:Y:S01]  /*31b0*/  @P2 FMUL.FTZ R71, R0, R71 ;  /* 0x0000004700472220 */ /* 0x002fe20000410000 */
[----:B------:R-:W-:-:S05]  /*31c0*/  @P2 HADD2.F32 R0, -RZ, R15.H1_H1 ;  /* 0x3000000fff002230 */ /* 0x000fca0000004100 */
[----:B------:R-:W-:Y:S01]  /*31d0*/  @P2 FFMA.FTZ R116, R71, R0, R116 ;  /* 0x0000000047742223 */ /* 0x000fe20000010074 */
[----:B------:R-:W-:-:S04]  /*31e0*/  F2FP.F16.F32.PACK_AB R0, RZ, R110 ;  /* 0x0000006eff00723e */ /* 0x000fc800000000ff */
[----:B------:R-:W-:Y:S02]  /*31f0*/  F2FP.F16.F32.PACK_AB R71, RZ, R116 ;  /* 0x00000074ff47723e */ /* 0x000fe400000000ff */
[----:B------:R-:W-:Y:S02]  /*3200*/  PRMT R68, R68, 0x5410, R0 ;  /* 0x0000541044447816 */ /* 0x000fe40000000000 */
[----:B------:R-:W-:Y:S01]  /*3210*/  PRMT R71, R124, 0x5410, R71 ;  /* 0x000054107c477816 */ /* 0x000fe20000000047 */
[----:B------:R-:W-:Y:S06]  /*3220*/  BRA `(.L_x_4835) ;  /* 0x0000000000e87947 */ /* 0x000fec0003800000 */
.L_x_4834:
[----:B0-----:R-:W0:Y:S01]  /*3230*/  @P2 LDC R69, c[0x0][0x40c] ;  /* 0x00010300ff452b82 */ /* 0x001e220000000800 */
[----:B-----5:R-:W-:Y:S01]  /*3240*/  @P2 HADD2.F32 R0, -RZ, R8.H0_H0 ;  /* 0x20000008ff002230 */ /* 0x020fe20000004100 */
[----:B------:R-:W-:Y:S01]  /*3250*/  MOV R109, RZ ;  /* 0x000000ff006d7202 */ /* 0x000fe20000000f00 */
[----:B------:R-:W-:Y:S02]  /*3260*/  @P2 HADD2.F32 R71, -RZ, R12.H0_H0 ;  /* 0x2000000cff472230 */ /* 0x000fe40000004100 */
[----:B------:R-:W-:Y:S02]  /*3270*/  HFMA2 R110, -RZ, RZ, 0, 0 ;  /* 0x00000000ff6e7431 */ /* 0x000fe400000001ff */
[----:B------:R-:W-:Y:S02]  /*3280*/  @P2 HADD2.F32 R68, -RZ, R8.H1_H1 ;  /* 0x30000008ff442230 */ /* 0x000fe40000004100 */
[----:B------:R-:W-:Y:S01]  /*3290*/  HFMA2 R116, -RZ, RZ, 0, 0 ;  /* 0x00000000ff747431 */ /* 0x000fe200000001ff */
[----:B------:R-:W1:Y:S08]  /*32a0*/  @P2 LDC R111, c[0x0][0x40c] ;  /* 0x00010300ff6f2b82 */ /* 0x000e700000000800 */
[----:B------:R-:W2:Y:S08]  /*32b0*/  @P2 LDC R113, c[0x0][0x40c] ;  /* 0x00010300ff712b82 */ /* 0x000eb00000000800 */
[----:B------:R-:W3:Y:S01]  /*32c0*/  @P2 LDC R115, c[0x0][0x40c] ;  /* 0x00010300ff732b82 */ /* 0x000ee20000000800 */
[----:B0-----:R-:W-:Y:S01]  /*32d0*/  @P2 FMUL.FTZ R0, R0, R69 ;  /* 0x0000004500002220 */ /* 0x001fe20000410000 */
[----:B------:R-:W-:-:S03]  /*32e0*/  @P2 HADD2.F32 R69, -RZ, R12.H1_H1 ;  /* 0x3000000cff452230 */ /* 0x000fc60000004100 */
[----:B------:R-:W-:Y:S01]  /*32f0*/  @P2 FMUL.FTZ R109, R0, R71 ;  /* 0x00000047006d2220 */ /* 0x000fe20000410000 */
[----:B------:R-:W-:Y:S02]  /*3300*/  @P2 HADD2.F32 R0, -RZ, R9.H0_H0 ;  /* 0x20000009ff002230 */ /* 0x000fe40000004100 */
[----:B------:R-:W0:Y:S01]  /*3310*/  @P2 LDC R71, c[0x0][0x40c] ;  /* 0x00010300ff472b82 */ /* 0x000e220000000800 */
[----:B-1----:R-:W-:Y:S01]  /*3320*/  @P2 FMUL.FTZ R68, R68, R111 ;  /* 0x0000006f44442220 */ /* 0x002fe20000410000 */
[----:B------:R-:W-:-:S03]  /*3330*/  MOV R111, RZ ;  /* 0x000000ff006f7202 */ /* 0x000fc60000000f00 */
[----:B------:R-:W-:Y:S01]  /*3340*/  @P2 FMUL.FTZ R110, R68, R69 ;  /* 0x00000045446e2220 */ /* 0x000fe20000410000 */
[----:B------:R-:W-:Y:S02]  /*3350*/  @P2 HADD2.F32 R69, -RZ, R13.H0_H0 ;  /* 0x2000000dff452230 */ /* 0x000fe40000004100 */
[----:B------:R-:W1:Y:S01]  /*3360*/  @P2 LDC R119, c[0x0][0x40c] ;  /* 0x00010300ff772b82 */ /* 0x000e620000000800 */
[----:B--2---:R-:W-:Y:S01]  /*3370*/  @P2 FMUL.FTZ R0, R0, R113 ;  /* 0x0000007100002220 */ /* 0x004fe20000410000 */
[----:B------:R-:W-:Y:S01]  /*3380*/  @P2 HADD2.F32 R68, -RZ, R9.H1_H1 ;  /* 0x30000009ff442230 */ /* 0x000fe20000004100 */
[----:B------:R-:W-:Y:S02]  /*3390*/  CS2R R112, SRZ ;  /* 0x0000000000707805 */ /* 0x000fe4000001ff00 */
[----:B------:R-:W-:Y:S01]  /*33a0*/  @P2 FMUL.FTZ R111, R0, R69 ;  /* 0x00000045006f2220 */ /* 0x000fe20000410000 */
[----:B------:R-:W-:Y:S02]  /*33b0*/  @P2 HADD2.F32 R69, -RZ, R13.H1_H1 ;  /* 0x3000000dff452230 */ /* 0x000fe40000004100 */
[----:B---3--:R-:W-:Y:S01]  /*33c0*/  @P2 FMUL.FTZ R68, R68, R115 ;  /* 0x0000007344442220 */ /* 0x008fe20000410000 */
[----:B------:R-:W-:Y:S01]  /*33d0*/  @P2 HADD2.F32 R0, -RZ, R10.H0_H0 ;  /* 0x2000000aff002230 */ /* 0x000fe20000004100 */
[----:B------:R-:W-:-:S02]  /*33e0*/  CS2R R114, SRZ ;  /* 0x0000000000727805 */ /* 0x000fc4000001ff00 */
[----:B------:R-:W-:Y:S01]  /*33f0*/  @P2 FMUL.FTZ R112, R68, R69 ;  /* 0x0000004544702220 */ /* 0x000fe20000410000 */
[----:B------:R-:W-:Y:S01]  /*3400*/  @P2 HADD2.F32 R69, -RZ, R14.H0_H0 ;  /* 0x2000000eff452230 */ /* 0x000fe20000004100 */
[----:B------:R-:W-:Y:S01]  /*3410*/  F2FP.F16.F32.PACK_AB R68, RZ, R109 ;  /* 0x0000006dff44723e */ /* 0x000fe200000000ff */
[----:B0-----:R-:W-:Y:S02]  /*3420*/  @P2 FMUL.FTZ R0, R0, R71 ;  /* 0x0000004700002220 */ /* 0x001fe40000410000 */
[----:B------:R-:W-:Y:S01]  /*3430*/  F2FP.F16.F32.PACK_AB R70, RZ, R112 ;  /* 0x00000070ff46723e */ /* 0x000fe200000000ff */
[----:B------:R-:W0:Y:S01]  /*3440*/  @P2 LDC R71, c[0x0][0x40c] ;  /* 0x00010300ff472b82 */ /* 0x000e220000000800 */
[----:B------:R-:W-:Y:S01]  /*3450*/  @P2 FMUL.FTZ R113, R0, R69 ;  /* 0x0000004500712220 */ /* 0x000fe20000410000 */
[----:B------:R-:W-:Y:S02]  /*3460*/  @P2 HADD2.F32 R0, -RZ, R10.H1_H1 ;  /* 0x3000000aff002230 */ /* 0x000fe40000004100 */
[----:B------:R-:W-:-:S03]  /*3470*/  @P2 HADD2.F32 R69, -RZ, R14.H1_H1 ;  /* 0x3000000eff452230 */ /* 0x000fc60000004100 */
[----:B-1----:R-:W-:Y:S02]  /*3480*/  @P2 FMUL.FTZ R0, R0, R119 ;  /* 0x0000007700002220 */ /* 0x002fe40000410000 */
[----:B------:R-:W1:Y:S02]  /*3490*/  @P2 LDC R119, c[0x0][0x40c] ;  /* 0x00010300ff772b82 */ /* 0x000e640000000800 */
[----:B------:R-:W-:Y:S01]  /*34a0*/  @P2 FMUL.FTZ R114, R0, R69 ;  /* 0x0000004500722220 */ /* 0x000fe20000410000 */
[----:B------:R-:W-:Y:S02]  /*34b0*/  @P2 HADD2.F32 R0, -RZ, R11.H0_H0 ;  /* 0x2000000bff002230 */ /* 0x000fe40000004100 */
[----:B------:R-:W-:Y:S02]  /*34c0*/  @P2 HADD2.F32 R69, -RZ, R15.H0_H0 ;  /* 0x2000000fff452230 */ /* 0x000fe40000004100 */
[----:B------:R-:W-:Y:S01]  /*34d0*/  F2FP.F16.F32.PACK_AB R118, RZ, R114 ;  /* 0x00000072ff76723e */ /* 0x000fe200000000ff */
[----:B0-----:R-:W-:Y:S01]  /*34e0*/  @P2 FMUL.FTZ R0, R0, R71 ;  /* 0x0000004700002220 */ /* 0x001fe20000410000 */
[----:B------:R-:W-:-:S03]  /*34f0*/  F2FP.F16.F32.PACK_AB R71, RZ, R113 ;  /* 0x00000071ff47723e */ /* 0x000fc600000000ff */
[----:B------:R-:W-:Y:S01]  /*3500*/  @P2 FMUL.FTZ R115, R0, R69 ;  /* 0x0000004500732220 */ /* 0x000fe20000410000 */
[----:B------:R-:W-:Y:S02]  /*3510*/  @P2 HADD2.F32 R0, -RZ, R11.H1_H1 ;  /* 0x3000000bff002230 */ /* 0x000fe40000004100 */
[----:B------:R-:W-:-:S03]  /*3520*/  @P2 HADD2.F32 R69, -RZ, R15.H1_H1 ;  /* 0x3000000fff452230 */ /* 0x000fc60000004100 */
[----:B-1----:R-:W-:Y:S01]  /*3530*/  @P2 FMUL.FTZ R0, R0, R119 ;  /* 0x0000007700002220 */ /* 0x002fe20000410000 */
        /* <DEDUP_REMOVED lines=9> */
.L_x_4835:
[----:B------:R-:W0:Y:S02]  /*35d0*/  LDC.64 R118, c[0x0][0x3a8] ;  /* 0x0000ea00ff767b82 */ /* 0x000e240000000a00 */
[----:B0-----:R-:W-:-:S05]  /*35e0*/  IMAD.WIDE.U32 R118, R125, 0x10, R118 ;  /* 0x000000107d767825 */ /* 0x001fca00078e0076 */
[----:B------:R4:W-:Y:S02]  /*35f0*/  STG.E.128 desc[UR6][R118.64], R68 ;  /* 0x0000004476007986 */ /* 0x0009e4000c101d06 */
.L_x_4833:
[----:B------:R-:W-:Y:S05]  /*3600*/  BSYNC.RECONVERGENT B0 ;  /* 0x0000000000007941 */ /* 0x000fea0003800200 */
.L_x_4832:
        /* <DEDUP_REMOVED lines=152> */
.L_x_4859:
[----:B------:R-:W-:Y:S01]  /*3f90*/  LOP3.LUT P3, RZ, R118, 0x1f, RZ, 0xc0, !PT ;  /* 0x0000001f76ff7812 */ /* 0x000fe2000786c0ff */
[----:B-1----:R-:W-:Y:S01]  /*3fa0*/  FADD.FTZ R125, R124, R125 ;  /* 0x0000007d7c7d7221 */ /* 0x002fe20000010000 */
[----:B------:R-:W-:Y:S01]  /*3fb0*/  ISETP.NE.AND P2, PT, RZ, UR5, PT ;  /* 0x00000005ff007c0c */ /* 0x000fe2000bf45270 */
[----:B------:R-:W-:Y:S02]  /*3fc0*/  BSSY.RECONVERGENT B0, `(.L_x_4837) ;  /* 0x0000114000007945 */ /* 0x000fe40003800200 */
[----:B------:R-:W-:Y:S01]  /*3fd0*/  FFMA.FTZ R0, R125, R68, UR10 ;  /* 0x0000000a7d007e23 */ /* 0x000fe20008010044 */
[----:B------:R-:W-:-:S05]  /*3fe0*/  FMUL.FTZ R68, R119, R119 ;  /* 0x0000007777447220 */ /* 0x000fca0000410000 */
[----:B------:R-:W-:Y:S02]  /*3ff0*/  FSEL R125, R68, RZ, P2 ;  /* 0x000000ff447d7208 */ /* 0x000fe40001000000 */
[----:B------:R-:W1:Y:S03]  /*4000*/  @!P3 LDC.64 R70, c[0x0][0x3c0] ;  /* 0x0000f000ff46bb82 */ /* 0x000e660000000a00 */
[----:B------:R-:W-:-:S05]  /*4010*/  FADD.FTZ R125, R0, R125 ;  /* 0x0000007d007d7221 */ /* 0x000fca0000010000 */
[----:B------:R-:W2:Y:S01]  /*4020*/  @!P3 LDC.64 R68, c[0x0][0x3c8] ;  /* 0x0000f200ff44bb82 */ /* 0x000ea20000000a00 */
[----:B------:R-:W3:Y:S01]  /*4030*/  MUFU.RSQ R125, R125 ;  /* 0x0000007d007d7308 */ /* 0x000ee20000001400 */
[----:B-1----:R-:W-:-:S05]  /*4040*/  @!P3 IMAD.WIDE R70, R72, 0x4, R70 ;  /* 0x000000044846b825 */ /* 0x002fca00078e0246 */
[----:B------:R1:W-:Y:S01]  /*4050*/  @!P3 STG.E desc[UR6][R70.64], R119 ;  /* 0x000000774600b986 */ /* 0x0003e2000c101906 */
[----:B--2---:R-:W-:-:S05]  /*4060*/  @!P3 IMAD.WIDE R68, R72, 0x4, R68 ;  /* 0x000000044844b825 */ /* 0x004fca00078e0244 */
[----:B---3--:R1:W-:Y:S01]  /*4070*/  @!P3 STG.E desc[UR6][R68.64], R125 ;  /* 0x0000007d4400b986 */ /* 0x0083e2000c101906 */
[----:B-----5:R-:W-:-:S13]  /*4080*/  ISETP.GE.AND P3, PT, R120, 0x1, PT ;  /* 0x000000017800780c */ /* 0x020fda0003f66270 */
[----:B-1----:R-:W-:Y:S05]  /*4090*/  @!P3 BRA `(.L_x_4838) ;  /* 0x000000100018b947 */ /* 0x002fea0003800000 */
        /* <DEDUP_REMOVED lines=10> */
[----:B------:R-:W-:Y:S02]  /*4140*/  HADD2.F32 R69, -RZ, R84.H0_H0 ;  /* 0x20000054ff457230 */ /* 0x000fe40000004100 */
[--C-:B------:R-:W-:Y:S01]  /*4150*/  FADD.FTZ R70, R74, -R0.reuse ;  /* 0x800000004a467221 */ /* 0x100fe20000010000 */
[----:B------:R-:W-:Y:S02]  /*4160*/  HADD2.F32 R71, -RZ, R64.H0_H0 ;  /* 0x20000040ff477230 */ /* 0x000fe40000004100 */
[C---:B------:R-:W-:Y:S01]  /*4170*/  FMUL.FTZ R68, R125.reuse, R68 ;  /* 0x000000447d447220 */ /* 0x040fe20000410000 */
[----:B------:R-:W-:Y:S02]  /*4180*/  HADD2.F32 R119, -RZ, R65.H1_H1 ;  /* 0x30000041ff777230 */ /* 0x000fe40000004100 */
[----:B------:R-:W-:Y:S01]  /*4190*/  FMUL.FTZ R70, R125, R70 ;  /* 0x000000467d467220 */ /* 0x000fe20000410000 */
[----:B------:R-:W-:Y:S01]  /*41a0*/  FADD.FTZ R120, R78, -R0 ;  /* 0x800000004e787221 */ /* 0x000fe20000010000 */
[----:B------:R-:W-:Y:S01]  /*41b0*/  FFMA.FTZ R68, R68, R69, R71 ;  /* 0x0000004544447223 */ /* 0x000fe20000010047 */
[----:B------:R-:W-:-:S02]  /*41c0*/  HADD2.F32 R69, -RZ, R84.H1_H1 ;  /* 0x30000054ff457230 */ /* 0x000fc40000004100 */
[----:B------:R-:W-:Y:S02]  /*41d0*/  HADD2.F32 R71, -RZ, R64.H1_H1 ;  /* 0x30000040ff477230 */ /* 0x000fe40000004100 */
[----:B------:R-:W-:Y:S01]  /*41e0*/  FMUL.FTZ R120, R125, R120 ;  /* 0x000000787d787220 */ /* 0x000fe20000410000 */
[--C-:B------:R-:W-:Y:S02]  /*41f0*/  HADD2.F32 R129, -RZ, R67.reuse.H0_H0 ;  /* 0x20000043ff817230 */ /* 0x100fe40000004100 */
[----:B------:R-:W-:Y:S02]  /*4200*/  HADD2.F32 R131, -RZ, R67.H1_H1 ;  /* 0x30000043ff837230 */ /* 0x000fe40000004100 */
[----:B------:R-:W-:Y:S01]  /*4210*/  FFMA.FTZ R127, R70, R69, R71 ;  /* 0x00000045467f7223 */ /* 0x000fe20000010047 */
[----:B------:R-:W-:Y:S01]  /*4220*/  FADD.FTZ R70, R75, -R0 ;  /* 0x800000004b467221 */ /* 0x000fe20000010000 */
[----:B------:R-:W-:Y:S02]  /*4230*/  HADD2.F32 R69, -RZ, R85.H0_H0 ;  /* 0x20000055ff457230 */ /* 0x000fe40000004100 */
[----:B------:R-:W-:-:S02]  /*4240*/  HADD2.F32 R71, -RZ, R65.H0_H0 ;  /* 0x20000041ff477230 */ /* 0x000fc40000004100 */
[----:B------:R-:W-:Y:S01]  /*4250*/  FMUL.FTZ R70, R125, R70 ;  /* 0x000000467d467220 */ /* 0x000fe20000410000 */
[----:B------:R-:W-:-:S03]  /*4260*/  F2FP.F16.F32.PACK_AB R68, R127, R68 ;  /* 0x000000447f44723e */ /* 0x000fc600000000ff */
[----:B------:R-:W-:Y:S01]  /*4270*/  FFMA.FTZ R69, R70, R69, R71 ;  /* 0x0000004546457223 */ /* 0x000fe20000010047 */
[----:B------:R-:W-:Y:S01]  /*4280*/  FADD.FTZ R70, R76, -R0 ;  /* 0x800000004c467221 */ /* 0x000fe20000010000 */
[----:B------:R-:W-:-:S03]  /*4290*/  HADD2.F32 R71, -RZ, R85.H1_H1 ;  /* 0x30000055ff477230 */ /* 0x000fc60000004100 */
[----:B------:R-:W-:-:S04]  /*42a0*/  FMUL.FTZ R70, R125, R70 ;  /* 0x000000467d467220 */ /* 0x000fc80000410000 */
[----:B------:R-:W-:Y:S01]  /*42b0*/  FFMA.FTZ R118, R70, R71, R119 ;  /* 0x0000004746767223 */ /* 0x000fe20000010077 */
[----:B------:R-:W-:Y:S01]  /*42c0*/  FADD.FTZ R70, R77, -R0 ;  /* 0x800000004d467221 */ /* 0x000fe20000010000 */
[----:B------:R-:W-:Y:S02]  /*42d0*/  HADD2.F32 R71, -RZ, R86.H0_H0 ;  /* 0x20000056ff477230 */ /* 0x000fe40000004100 */
[----:B------:R-:W-:Y:S02]  /*42e0*/  HADD2.F32 R119, -RZ, R66.H0_H0 ;  /* 0x20000042ff777230 */ /* 0x000fe40000004100 */
[----:B------:R-:W-:Y:S01]  /*42f0*/  FMUL.FTZ R70, R125, R70 ;  /* 0x000000467d467220 */ /* 0x000fe20000410000 */
[----:B------:R-:W-:-:S03]  /*4300*/  F2FP.F16.F32.PACK_AB R69, R118, R69 ;  /* 0x000000457645723e */ /* 0x000fc600000000ff */
[----:B------:R-:W-:Y:S01]  /*4310*/  FFMA.FTZ R70, R70, R71, R119 ;  /* 0x0000004746467223 */ /* 0x000fe20000010077 */
[----:B------:R-:W-:Y:S02]  /*4320*/  HADD2.F32 R71, -RZ, R86.H1_H1 ;  /* 0x30000056ff477230 */ /* 0x000fe40000004100 */
[----:B------:R-:W-:-:S05]  /*4330*/  HADD2.F32 R119, -RZ, R66.H1_H1 ;  /* 0x30000042ff777230 */ /* 0x000fca0000004100 */
[----:B------:R-:W-:Y:S01]  /*4340*/  FFMA.FTZ R119, R120, R71, R119 ;  /* 0x0000004778777223 */ /* 0x000fe20000010077 */
[----:B------:R-:W-:Y:S01]  /*4350*/  FADD.FTZ R120, R79, -R0 ;  /* 0x800000004f787221 */ /* 0x000fe20000010000 */
[----:B------:R-:W-:-:S03]  /*4360*/  HADD2.F32 R71, -RZ, R87.H0_H0 ;  /* 0x20000057ff477230 */ /* 0x000fc60000004100 */
[----:B------:R-:W-:Y:S01]  /*4370*/  F2FP.F16.F32.PACK_AB R70, R119, R70 ;  /* 0x000000467746723e */ /* 0x000fe200000000ff */
[----:B------:R-:W-:Y:S01]  /*4380*/  FMUL.FTZ R120, R125, R120 ;  /* 0x000000787d787220 */ /* 0x000fe20000410000 */
[----:B------:R-:W1:Y:S03]  /*4390*/  LDC.64 R118, c[0x0][0x428] ;  /* 0x00010a00ff767b82 */ /* 0x000e660000000a00 */
[----:B------:R-:W-:Y:S01]  /*43a0*/  FFMA.FTZ R71, R120, R71, R129 ;  /* 0x0000004778477223 */ /* 0x000fe20000010081 */
[----:B------:R-:W-:Y:S01]  /*43b0*/  FADD.FTZ R120, R80, -R0 ;  /* 0x8000000050787221 */ /* 0x000fe20000010000 */
[----:B------:R-:W-:-:S03]  /*43c0*/  HADD2.F32 R129, -RZ, R87.H1_H1 ;  /* 0x30000057ff817230 */ /* 0x000fc60000004100 */
[----:B------:R-:W-:-:S04]  /*43d0*/  FMUL.FTZ R120, R125, R120 ;  /* 0x000000787d787220 */ /* 0x000fc80000410000 */
[----:B------:R-:W-:-:S05]  /*43e0*/  FFMA.FTZ R120, R120, R129, R131 ;  /* 0x0000008178787223 */ /* 0x000fca0000010083 */
[----:B------:R-:W-:Y:S01]  /*43f0*/  F2FP.F16.F32.PACK_AB R71, R120, R71 ;  /* 0x000000477847723e */ /* 0x000fe200000000ff */
[C---:B-1----:R-:W-:Y:S01]  /*4400*/  IMAD.WIDE.U32 R118, R117.reuse, 0x10, R118 ;  /* 0x0000001075767825 */ /* 0x042fe200078e0076 */
[----:B------:R-:W-:-:S04]  /*4410*/  IADD3 R117, PT, PT, R117, 0x20, RZ ;  /* 0x0000002075757810 */ /* 0x000fc80007ffe0ff */
[----:B------:R1:W-:Y:S03]  /*4420*/  STG.E.128 desc[UR6][R118.64], R68 ;  /* 0x0000004476007986 */ /* 0x0003e6000c101d06 */
.L_x_4840:
[----:B------:R-:W-:Y:S05]  /*4430*/  BSYNC.RECONVERGENT B1 ;  /* 0x0000000000017941 */ /* 0x000fea0003800200 */
.L_x_4839:
[----:B------:R-:W-:Y:S01]  /*4440*/  ISETP.NE.AND P0, PT, R122, RZ, PT ;  /* 0x000000ff7a00720c */ /* 0x000fe20003f05270 */
[----:B------:R-:W-:-:S12]  /*4450*/  BSSY.RECONVERGENT B1, `(.L_x_4841) ;  /* 0x0000032000017945 */ /* 0x000fd80003800200 */
[----:B------:R-:W-:Y:S05]  /*4460*/  @!P0 BRA `(.L_x_4842) ;  /* 0x0000000000c08947 */ /* 0x000fea0003800000 */
[--C-:B-1----:R-:W-:Y:S01]  /*4470*/  FADD.FTZ R68, R81, -R0.reuse ;  /* 0x8000000051447221 */ /* 0x102fe20000010000 */
        /* <DEDUP_REMOVED lines=47> */
.L_x_4842:
[----:B------:R-:W-:Y:S05]  /*4770*/  BSYNC.RECONVERGENT B1 ;  /* 0x0000000000017941 */ /* 0x000fea0003800200 */
.L_x_4841:
[----:B------:R-:W-:Y:S01]  /*4780*/  ISETP.NE.AND P0, PT, R121, RZ, PT ;  /* 0x000000ff7900720c */ /* 0x000fe20003f05270 */
[----:B------:R-:W-:-:S12]  /*4790*/  BSSY.RECONVERGENT B1, `(.L_x_4843) ;  /* 0x0000032000017945 */ /* 0x000fd80003800200 */
[----:B------:R-:W-:Y:S05]  /*47a0*/  @!P0 BRA `(.L_x_4844) ;  /* 0x0000000000c08947 */ /* 0x000fea0003800000 */
[--C-:B-12---:R-:W-:Y:S01]  /*47b0*/  FADD.FTZ R68, R93, -R0.reuse ;  /* 0x800000005d447221 */ /* 0x106fe20000010000 */
        /* <DEDUP_REMOVED lines=47> */
.L_x_4844:
[----:B------:R-:W-:Y:S05]  /*4ab0*/  BSYNC.RECONVERGENT B1 ;  /* 0x0000000000017941 */ /* 0x000fea0003800200 */
.L_x_4843:
[----:B------:R-:W-:Y:S01]  /*4ac0*/  ISETP.NE.AND P0, PT, R123, RZ, PT ;  /* 0x000000ff7b00720c */ /* 0x000fe20003f05270 */
[----:B------:R-:W-:-:S12]  /*4ad0*/  BSSY.RECONVERGENT B1, `(.L_x_4845) ;  /* 0x0000032000017945 */ /* 0x000fd80003800200 */
[----:B------:R-:W-:Y:S05]  /*4ae0*/  @!P0 BRA `(.L_x_4846) ;  /* 0x0000000000c08947 */ /* 0x000fea0003800000 */
[--C-:B-123--:R-:W-:Y:S01]  /*4af0*/  FADD.FTZ R68, R101, -R0.reuse ;  /* 0x8000000065447221 */ /* 0x10efe20000010000 */
        /* <DEDUP_REMOVED lines=47> */
.L_x_4846:
[----:B------:R-:W-:Y:S05]  /*4df0*/  BSYNC.RECONVERGENT B1 ;  /* 0x0000000000017941 */ /* 0x000fea0003800200 */
.L_x_4845:
[----:B------:R-:W-:Y:S05]  /*4e00*/  @!P1 BRA `(.L_x_4838) ;  /* 0x0000000000bc9947 */ /* 0x000fea0003800000 */
[--C-:B-1234-:R-:W-:Y:S01]  /*4e10*/  FADD.FTZ R68, R109, -R0.reuse ;  /* 0x800000006d447221 */ /* 0x11efe20000010000 */
        /* <DEDUP_REMOVED lines=10> */
[----:B------:R-:W-:-:S03]  /*4ec0*/  FMUL.FTZ R118, R125, R118 ;  /* 0x000000767d767220 */ /* 0x000fc60000410000 */
[----:B------:R-:W-:Y:S01]  /*4ed0*/  FFMA.FTZ R121, R70, R69, R71 ;  /* 0x0000004546797223 */ /* 0x000fe20000010047 */
[----:B------:R-:W-:Y:S01]  /*4ee0*/  FADD.FTZ R70, R111, -R0 ;  /* 0x800000006f467221 */ /* 0x000fe20000010000 */
[----:B------:R-:W-:Y:S02]  /*4ef0*/  HADD2.F32 R69, -RZ, R21.H0_H0 ;  /* 0x20000015ff457230 */ /* 0x000fe40000004100 */
[----:B------:R-:W-:Y:S02]  /*4f00*/  HADD2.F32 R71, -RZ, R17.H0_H0 ;  /* 0x20000011ff477230 */ /* 0x000fe40000004100 */
        /* <DEDUP_REMOVED lines=16> */
[--C-:B------:R-:W-:Y:S01]  /*5010*/  FADD.FTZ R118, R115, -R0.reuse ;  /* 0x8000000073767221 */ /* 0x100fe20000010000 */
[----:B------:R-:W-:Y:S02]  /*5020*/  HADD2.F32 R71, -RZ, R23.H0_H0 ;  /* 0x20000017ff477230 */ /* 0x000fe40000004100 */
[----:B------:R-:W-:Y:S01]  /*5030*/  FADD.FTZ R0, R116, -R0 ;  /* 0x8000000074007221 */ /* 0x000fe20000010000 */
[--C-:B------:R-:W-:Y:S02]  /*5040*/  HADD2.F32 R119, -RZ, R19.reuse.H0_H0 ;  /* 0x20000013ff777230 */ /* 0x100fe40000004100 */
[----:B------:R-:W-:Y:S01]  /*5050*/  FMUL.FTZ R118, R125, R118 ;  /* 0x000000767d767220 */ /* 0x000fe20000410000 */
[----:B------:R-:W-:Y:S01]  /*5060*/  F2FP.F16.F32.PACK_AB R70, R123, R70 ;  /* 0x000000467b46723e */ /* 0x000fe200000000ff */
[----:B------:R-:W-:Y:S01]  /*5070*/  FMUL.FTZ R0, R125, R0 ;  /* 0x000000007d007220 */ /* 0x000fe20000410000 */
[----:B------:R-:W-:-:S02]  /*5080*/  HADD2.F32 R125, -RZ, R19.H1_H1 ;  /* 0x30000013ff7d7230 */ /* 0x000fc40000004100 */
[----:B------:R-:W-:Y:S01]  /*5090*/  FFMA.FTZ R71, R118, R71, R119 ;  /* 0x0000004776477223 */ /* 0x000fe20000010077 */
[----:B------:R-:W-:-:S05]  /*50a0*/  HADD2.F32 R119, -RZ, R23.H1_H1 ;  /* 0x30000017ff777230 */ /* 0x000fca0000004100 */
[----:B------:R-:W-:Y:S02]  /*50b0*/  FFMA.FTZ R0, R0, R119, R125 ;  /* 0x0000007700007223 */ /* 0x000fe4000001007d */
[----:B------:R-:W1:Y:S03]  /*50c0*/  LDC.64 R118, c[0x0][0x428] ;  /* 0x00010a00ff767b82 */ /* 0x000e660000000a00 */
[----:B------:R-:W-:Y:S01]  /*50d0*/  F2FP.F16.F32.PACK_AB R71, R0, R71 ;  /* 0x000000470047723e */ /* 0x000fe200000000ff */
[----:B-1----:R-:W-:-:S05]  /*50e0*/  IMAD.WIDE.U32 R118, R117, 0x10, R118 ;  /* 0x0000001075767825 */ /* 0x002fca00078e0076 */
[----:B------:R1:W-:Y:S02]  /*50f0*/  STG.E.128 desc[UR6][R118.64], R68 ;  /* 0x0000004476007986 */ /* 0x0003e4000c101d06 */
.L_x_4838:
[----:B------:R-:W-:Y:S05]  /*5100*/  BSYNC.RECONVERGENT B0 ;  /* 0x0000000000007941 */ /* 0x000fea0003800200 */
.L_x_4837:
[----:B-1234-:R-:W1:Y:S02]  /*5110*/  LDC.64 R68, c[0x0][0x380] ;  /* 0x0000e000ff447b82 */ /* 0x01ee640000000a00 */
[----:B-1----:R-:W-:-:S04]  /*5120*/  LEA R72, R68, R72, 0x2 ;  /* 0x0000004844487211 */ /* 0x002fc800078e10ff */
[----:B------:R-:W-:-:S13]  /*5130*/  ISETP.GE.AND P0, PT, R72, R69, PT ;  /* 0x000000454800720c */ /* 0x000fda0003f06270 */
[----:B------:R-:W-:Y:S05]  /*5140*/  @!P0 BRA `(.L_x_4847) ;  /* 0xffffffb400c88947 */ /* 0x000fea000383ffff */
[----:B------:R-:W-:Y:S05]  /*5150*/  EXIT ;  /* 0x000000000000794d */ /* 0x000fea0003800000 */
.L_x_4836:
        /* <DEDUP_REMOVED lines=8> */
.L_x_4849:
[----:B------:R-:W-:Y:S05]  /*51e0*/  BSYNC B0 ;  /* 0x0000000000007941 */ /* 0x000fea0003800000 */
.L_x_4848:
        /* <DEDUP_REMOVED lines=9> */
.L_x_4850:
[----:B------:R-:W-:Y:S01]  /*5280*/  HFMA2 R128, -RZ, RZ, 0, 2.384185791015625e-07 ;  /* 0x00000004ff807431 */ /* 0x000fe200000001ff */
[----:B------:R-:W-:-:S05]  /*5290*/  MOV R68, R125 ;  /* 0x0000007d00447202 */ /* 0x000fca0000000f00 */
[----:B------:R-:W-:-:S05]  /*52a0*/  FADD.FTZ R70, R69, R68 ;  /* 0x0000004445467221 */ /* 0x000fca0000010000 */
[----:B------:R-:W-:-:S07]  /*52b0*/  MOV R127, R70 ;  /* 0x00000046007f7202 */ /* 0x000fce0000000f00 */
[----:B------:R-:W-:Y:S05]  /*52c0*/  WARPSYNC.COLLECTIVE R126, `(.L_x_4851) ;  /* 0x000000007e087348 */ /* 0x000fea0003c00000 */
[----:B------:R0:W1:Y:S02]  /*52d0*/  SHFL.BFLY P6, R125, R127, R128, R129 ;  /* 0x0c0000807f7d7389 */ /* 0x00006400000c0081 */
[----:B01----:R-:W-:Y:S05]  /*52e0*/  ENDCOLLECTIVE ;  /* 0x000000000000791b */ /* 0x003fea0003800000 */
.L_x_4851:
[----:B------:R-:W-:Y:S01]  /*52f0*/  HFMA2 R128, -RZ, RZ, 0, 4.76837158203125e-07 ;  /* 0x00000008ff807431 */ /* 0x000fe200000001ff */
[----:B------:R-:W-:-:S05]  /*5300*/  MOV R71, R125 ;  /* 0x0000007d00477202 */ /* 0x000fca0000000f00 */
[----:B------:R-:W-:-:S05]  /*5310*/  FADD.FTZ R71, R70, R71 ;  /* 0x0000004746477221 */ /* 0x000fca0000010000 */
[----:B------:R-:W-:-:S07]  /*5320*/  MOV R127, R71 ;  /* 0x00000047007f7202 */ /* 0x000fce0000000f00 */
[----:B------:R-:W-:Y:S05]  /*5330*/  WARPSYNC.COLLECTIVE R126, `(.L_x_4852) ;  /* 0x000000007e087348 */ /* 0x000fea0003c00000 */
[----:B------:R0:W1:Y:S02]  /*5340*/  SHFL.BFLY P6, R125, R127, R128, R129 ;  /* 0x0c0000807f7d7389 */ /* 0x00006400000c0081 */
[----:B01----:R-:W-:Y:S05]  /*5350*/  ENDCOLLECTIVE ;  /* 0x000000000000791b */ /* 0x003fea0003800000 */
.L_x_4852:
        /* <DEDUP_REMOVED lines=8> */
.L_x_4853:
        /* <DEDUP_REMOVED lines=89> */
.L_x_4854:
[----:B------:R-:W-:Y:S01]  /*5970*/  HFMA2 R128, -RZ, RZ, 0, 1.1920928955078125e-07 ;  /* 0x00000002ff807431 */ /* 0x000fe200000001ff */
[----:B------:R-:W-:-:S05]  /*5980*/  MOV R69, R125 ;  /* 0x0000007d00457202 */ /* 0x000fca0000000f00 */
[----:B------:R-:W-:-:S05]  /*5990*/  FADD.FTZ R69, R0, R69 ;  /* 0x0000004500457221 */ /* 0x000fca0000010000 */
[----:B------:R-:W-:-:S07]  /*59a0*/  MOV R127, R69 ;  /* 0x00000045007f7202 */ /* 0x000fce0000000f00 */
[----:B------:R-:W-:Y:S05]  /*59b0*/  WARPSYNC.COLLECTIVE R126, `(.L_x_4855) ;  /* 0x000000007e087348 */ /* 0x000fea0003c00000 */
[----:B------:R0:W1:Y:S02]  /*59c0*/  SHFL.BFLY P6, R125, R127, R128, R129 ;  /* 0x0c0000807f7d7389 */ /* 0x00006400000c0081 */
[----:B01----:R-:W-:Y:S05]  /*59d0*/  ENDCOLLECTIVE ;  /* 0x000000000000791b */ /* 0x003fea0003800000 */
.L_x_4855:
[----:B------:R-:W-:Y:S01]  /*59e0*/  HFMA2 R128, -RZ, RZ, 0, 2.384185791015625e-07 ;  /* 0x00000004ff807431 */ /* 0x000fe200000001ff */
[----:B------:R-:W-:-:S05]  /*59f0*/  MOV R70, R125 ;  /* 0x0000007d00467202 */ /* 0x000fca0000000f00 */
[----:B------:R-:W-:-:S05]  /*5a00*/  FADD.FTZ R70, R69, R70 ;  /* 0x0000004645467221 */ /* 0x000fca0000010000 */
[----:B------:R-:W-:-:S07]  /*5a10*/  MOV R127, R70 ;  /* 0x00000046007f7202 */ /* 0x000fce0000000f00 */
[----:B------:R-:W-:Y:S05]  /*5a20*/  WARPSYNC.COLLECTIVE R126, `(.L_x_4856) ;  /* 0x000000007e087348 */ /* 0x000fea0003c00000 */
[----:B------:R0:W1:Y:S02]  /*5a30*/  SHFL.BFLY P6, R125, R127, R128, R129 ;  /* 0x0c0000807f7d7389 */ /* 0x00006400000c0081 */
[----:B01----:R-:W-:Y:S05]  /*5a40*/  ENDCOLLECTIVE ;  /* 0x000000000000791b */ /* 0x003fea0003800000 */
.L_x_4856:
[----:B------:R-:W-:Y:S01]  /*5a50*/  HFMA2 R128, -RZ, RZ, 0, 4.76837158203125e-07 ;  /* 0x00000008ff807431 */ /* 0x000fe200000001ff */
[----:B------:R-:W-:-:S05]  /*5a60*/  MOV R71, R125 ;  /* 0x0000007d00477202 */ /* 0x000fca0000000f00 */
[----:B------:R-:W-:-:S05]  /*5a70*/  FADD.FTZ R71, R70, R71 ;  /* 0x0000004746477221 */ /* 0x000fca0000010000 */
[----:B------:R-:W-:-:S07]  /*5a80*/  MOV R127, R71 ;  /* 0x00000047007f7202 */ /* 0x000fce0000000f00 */
[----:B------:R-:W-:Y:S05]  /*5a90*/  WARPSYNC.COLLECTIVE R126, `(.L_x_4857) ;  /* 0x000000007e087348 */ /* 0x000fea0003c00000 */
[----:B------:R0:W1:Y:S02]  /*5aa0*/  SHFL.BFLY P6, R125, R127, R128, R129 ;  /* 0x0c0000807f7d7389 */ /* 0x00006400000c0081 */
[----:B01----:R-:W-:Y:S05]  /*5ab0*/  ENDCOLLECTIVE ;  /* 0x000000000000791b */ /* 0x003fea0003800000 */
.L_x_4857:
[----:B------:R-:W-:Y:S01]  /*5ac0*/  HFMA2 R128, -RZ, RZ, 0, 9.5367431640625e-07 ;  /* 0x00000010ff807431 */ /* 0x000fe200000001ff */
[----:B------:R-:W-:-:S05]  /*5ad0*/  MOV R124, R125 ;  /* 0x0000007d007c7202 */ /* 0x000fca0000000f00 */
[----:B------:R-:W-:-:S05]  /*5ae0*/  FADD.FTZ R124, R71, R124 ;  /* 0x0000007c477c7221 */ /* 0x000fca0000010000 */
[----:B------:R-:W-:-:S07]  /*5af0*/  MOV R127, R124 ;  /* 0x0000007c007f7202 */ /* 0x000fce0000000f00 */
[----:B------:R-:W-:Y:S05]  /*5b00*/  WARPSYNC.COLLECTIVE R126, `(.L_x_4858) ;  /* 0x000000007e087348 */ /* 0x000fea0003c00000 */
[----:B------:R0:W1:Y:S02]  /*5b10*/  SHFL.BFLY P6, R125, R127, R128, R129 ;  /* 0x0c0000807f7d7389 */ /* 0x00006400000c0081 */
[----:B01----:R-:W-:Y:S05]  /*5b20*/  ENDCOLLECTIVE ;  /* 0x000000000000791b */ /* 0x003fea0003800000 */
.L_x_4858:
[----:B------:R-:W-:Y:S05]  /*5b30*/  BRA `(.L_x_4859) ;  /* 0xffffffe400147947 */ /* 0x000fea000383ffff */
.L_x_4860:
        /* <DEDUP_REMOVED lines=12> */
.L_x_45790:


//--------------------- .text._ZN10layer_norm13ln_fwd_kernelINS_13Kernel_traitsI6__halfS2_S2_S2_fjLj1280ELj1ELj4ELj1ELj16ENS_18Kernel_traits_baseILj1280ES2_S2_S2_S2_fjLj128EEEEELb0ELb1ELb1ELb1EEEvNS_9FwdParamsE --------------------------
	.section	.text._ZN10layer_norm13ln_fwd_kernelINS_13Kernel_traitsI6__halfS2_S2_S2_fjLj1280ELj1ELj4ELj1ELj16ENS_18Kernel_traits_baseILj1280ES2_S2_S2_S2_fjLj128EEEEELb0ELb1ELb1ELb1EEEvNS_9FwdParamsE,"ax",@progbits
	.align	128
        .global         _ZN10layer_norm13ln_fwd_kernelINS_13Kernel_traitsI6__halfS2_S2_S2_fjLj1280ELj1ELj4ELj1ELj16ENS_18Kernel_traits_baseILj1280ES2_S2_S2_S2_fjLj128EEEEELb0ELb1ELb1ELb1EEEvNS_9FwdParamsE
        .type           _ZN10layer_norm13ln_fwd_kernelINS_13Kernel_traitsI6__halfS2_S2_S2_fjLj1280ELj1ELj4ELj1ELj16ENS_18Kernel_traits_baseILj1280ES2_S2_S2_S2_fjLj128EEEEELb0ELb1ELb1ELb1EEEvNS_9FwdParamsE,@function
        .size           _ZN10layer_norm13ln_fwd_kernelINS_13Kernel_traitsI6__halfS2_S2_S2_fjLj1280ELj1ELj4ELj1ELj16ENS_18Kernel_traits_baseILj1280ES2_S2_S2_S2_fjLj128EEEEELb0ELb1ELb1ELb1EEEvNS_9FwdParamsE,(.L_x_45791 - _ZN10layer_norm13ln_fwd_kernelINS_13Kernel_traitsI6__halfS2_S2_S2_fjLj1280ELj1ELj4ELj1ELj16ENS_18Kernel_traits_baseILj1280ES2_S2_S2_S2_fjLj128EEEEELb0ELb1ELb1ELb1EEEvNS_9FwdParamsE)
        .other          _ZN10layer_norm13ln_fwd_kernelINS_13Kernel_traitsI6__halfS2_S2_S2_fjLj1280ELj1ELj4ELj1ELj16ENS_18Kernel_traits_baseILj1280ES2_S2_S2_S2_fjLj128EEEEELb0ELb1ELb1ELb1EEEvNS_9FwdParamsE,@"STO_CUDA_ENTRY STV_DEFAULT"
_ZN10layer_norm13ln_fwd_kernelINS_13Kernel_traitsI6__halfS2_S2_S2_fjLj1280ELj1ELj4ELj1ELj16ENS_18Kernel_traits_baseILj1280ES2_S2_S2_S2_fjLj128EEEEELb0ELb1ELb1ELb1EEEvNS_9FwdParamsE:
.text._ZN10layer_norm13ln_fwd_kernelINS_13Kernel_traitsI6__halfS2_S2_S2_fjLj1280ELj1ELj4ELj1ELj16ENS_18Kernel_traits_baseILj1280ES2_S2_S2_S2_fjLj128EEEEELb0ELb1ELb1ELb1EEEvNS_9FwdParamsE:
        /* <DEDUP_REMOVED lines=34> */
.L_x_4861:
        /* <DEDUP_REMOVED lines=24> */
.L_x_4862:
[----:B------:R-:W1:Y:S01]  /*03a0*/  LDCU UR4, c[0x0][0x384] ;  /* 0x00007080ff0477ac */ /* 0x000e620008000800 */
[----:B------:R-:W2:Y:S01]  /*03b0*/  LDCU.U8 UR5, c[0x0][0x410] ;  /* 0x00008200ff0577ac */ /* 0x000ea20008000000 */
[----:B------:R-:W3:Y:S01]  /*03c0*/  LDCU UR10, c[0x0][0x448] ;  /* 0x00008900ff0a77ac */ /* 0x000ee20008000800 */
[----:B------:R-:W4:Y:S01]  /*03d0*/  LDCU.64 UR8, c[0x0][0x3a0] ;  /* 0x00007400ff0877ac */ /* 0x000f220008000a00 */
[----:B-1----:R-:W-:-:S13]  /*03e0*/  ISETP.GE.AND P0, PT, R0, UR4, PT ;  /* 0x0000000400007c0c */ /* 0x002fda000bf06270 */
[----:B--234-:R-:W-:Y:S05]  /*03f0*/  @P0 EXIT ;  /* 0x000000000000094d */ /* 0x01cfea0003800000 */
.L_x_4876:
[----:B-1----:R-:W1:Y:S08]  /*0400*/  LDC.64 R106, c[0x0][0x3f0] ;  /* 0x0000fc00ff6a7b82 */ /* 0x002e700000000a00 */
[----:B------:R-:W2:Y:S08]  /*0410*/  LDC R109, c[0x0][0x388] ;  /* 0x0000e200ff6d7b82 */ /* 0x000eb00000000800 */
[----:B0-----:R-:W0:Y:S01]  /*0420*/  LDC.64 R4, c[0x0][0x3f8] ;  /* 0x0000fe00ff047b82 */ /* 0x001e220000000a00 */
[----:B-1----:R-:W-:-:S06]  /*0430*/  IMAD.WIDE R106, R0, 0x4, R106 ;  /* 0x00000004006a7825 */ /* 0x002fcc00078e026a */
[----:B------:R-:W3:Y:S01]  /*0440*/  LDG.E R106, desc[UR6][R106.64] ;  /* 0x000000066a6a7981 */ /* 0x000ee2000c1e1900 */
[----:B------:R-:W-:Y:S02]  /*0450*/  HFMA2 R108, -RZ, RZ, 0, 0 ;  /* 0x00000000ff6c7431 */ /* 0x000fe400000001ff */
[----:B0-----:R-:W-:-:S05]  /*0460*/  IMAD.WIDE R4, R0, 0x4, R4 ;  /* 0x0000000400047825 */ /* 0x001fca00078e0204 */
[----:B-----5:R0:W5:Y:S01]  /*0470*/  LDG.E R83, desc[UR6][R4.64] ;  /* 0x0000000604537981 */ /* 0x020162000c1e1900 */
[----:B---3--:R-:W-:-:S13]  /*0480*/  ISETP.GE.AND P1, PT, R106, 0x1, PT ;  /* 0x000000016a00780c */ /* 0x008fda0003f26270 */
[----:B------:R-:W1:Y:S01]  /*0490*/  @P1 LDC.64 R6, c[0x0][0x390] ;  /* 0x0000e400ff061b82 */ /* 0x000e620000000a00 */
[----:B------:R-:W-:-:S05]  /*04a0*/  @P1 IADD3 R8, PT, PT, R106, -0x1, RZ ;  /* 0xffffffff6a081810 */ /* 0x000fca0007ffe0ff */
[----:B--2---:R-:W-:-:S05]  /*04b0*/  @P1 IMAD R8, R8, R109, RZ ;  /* 0x0000006d08081224 */ /* 0x004fca00078e02ff */
[----:B------:R-:W-:-:S04]  /*04c0*/  @P1 SHF.R.S32.HI R3, RZ, 0x1f, R8 ;  /* 0x0000001fff031819 */ /* 0x000fc80000011408 */
[----:B------:R-:W-:-:S04]  /*04d0*/  @P1 LEA.HI R3, R3, R8, RZ, 0x3 ;  /* 0x0000000803031211 */ /* 0x000fc800078f18ff */
[----:B------:R-:W-:-:S05]  /*04e0*/  @P1 LEA.HI.SX32 R108, R3, R2, 0x1d ;  /* 0x00000002036c1211 */ /* 0x000fca00078feaff */
[----:B-1----:R-:W-:-:S05]  /*04f0*/  @P1 IMAD.WIDE.U32 R6, R108, 0x10, R6 ;  /* 0x000000106c061825 */ /* 0x002fca00078e0006 */
        /* <DEDUP_REMOVED lines=13> */
[--C-:B-----5:R-:W-:Y:S02]  /*05d0*/  @P2 HADD2.F32 R4, -RZ, R72.reuse.H1_H1 ;  /* 0x30000048ff042230 */ /* 0x120fe40000004100 */
[----:B------:R-:W-:Y:S02]  /*05e0*/  @P2 HADD2.F32 R3, -RZ, R72.H0_H0 ;  /* 0x20000048ff032230 */ /* 0x000fe40000004100 */
[--C-:B------:R-:W-:Y:S02]  /*05f0*/  @P2 HADD2.F32 R7, -RZ, R73.reuse.H0_H0 ;  /* 0x20000049ff072230 */ /* 0x100fe40000004100 */
[----:B------:R-:W-:Y:S01]  /*0600*/  @P2 HADD2.F32 R8, -RZ, R73.H1_H1 ;  /* 0x30000049ff082230 */ /* 0x000fe20000004100 */
[----:B------:R-:W1:Y:S08]  /*0610*/  @P2 LDC R6, c[0x0][0x40c] ;  /* 0x00010300ff062b82 */ /* 0x000e700000000800 */
[----:B------:R-:W3:Y:S08]  /*0620*/  @P2 LDC R84, c[0x0][0x40c] ;  /* 0x00010300ff542b82 */ /* 0x000ef00000000800 */
[----:B------:R-:W4:Y:S01]  /*0630*/  @P2 LDC R9, c[0x0][0x40c] ;  /* 0x00010300ff092b82 */ /* 0x000f220000000800 */
[----:B0-----:R-:W-:Y:S01]  /*0640*/  @P2 FMUL.FTZ R5, R4, R5 ;  /* 0x0000000504052220 */ /* 0x001fe20000410000 */
[----:B------:R-:W-:-:S06]  /*0650*/  @P2 HADD2.F32 R4, -RZ, R52.H0_H0 ;  /* 0x20000034ff042230 */ /* 0x000fcc0000004100 */
[----:B------:R-:W0:Y:S01]  /*0660*/  @P2 LDC R86, c[0x0][0x40c] ;  /* 0x00010300ff562b82 */ /* 0x000e220000000800 */
[----:B-1----:R-:W-:Y:S01]  /*0670*/  @P2 FMUL.FTZ R3, R3, R6 ;  /* 0x0000000603032220 */ /* 0x002fe20000410000 */
[----:B------:R-:W-:-:S06]  /*0680*/  @P2 HADD2.F32 R6, -RZ, R52.H1_H1 ;  /* 0x30000034ff062230 */ /* 0x000fcc0000004100 */
[----:B------:R-:W1:Y:S01]  /*0690*/  @P2 LDC R88, c[0x0][0x40c] ;  /* 0x00010300ff582b82 */ /* 0x000e620000000800 */
[----:B---3--:R-:W-:-:S07]  /*06a0*/  @P2 FMUL.FTZ R7, R7, R84 ;  /* 0x0000005407072220 */ /* 0x008fce0000410000 */
[----:B------:R-:W3:Y:S01]  /*06b0*/  @P2 LDC R85, c[0x0][0x40c] ;  /* 0x00010300ff552b82 */ /* 0x000ee20000000800 */
[----:B----4-:R-:W-:Y:S01]  /*06c0*/  @P2 FMUL.FTZ R8, R8, R9 ;  /* 0x0000000908082220 */ /* 0x010fe20000410000 */
[----:B------:R-:W-:-:S06]  /*06d0*/  @P2 HADD2.F32 R9, -RZ, R75.H0_H0 ;  /* 0x2000004bff092230 */ /* 0x000fcc0000004100 */
[----:B------:R-:W4:Y:S01]  /*06e0*/  @P2 LDC R90, c[0x0][0x40c] ;  /* 0x00010300ff5a2b82 */ /* 0x000f220000000800 */
[----:B-1----:R-:W-:Y:S01]  /*06f0*/  @P2 FMUL.FTZ R9, R9, R88 ;  /* 0x0000005809092220 */ /* 0x002fe20000410000 */
[--C-:B--2---:R-:W-:Y:S02]  /*0700*/  @P2 HADD2.F32 R10, -RZ, R76.reuse.H0_H0 ;  /* 0x2000004cff0a2230 */ /* 0x104fe40000004100 */
[--C-:B------:R-:W-:Y:S02]  /*0710*/  @!P2 HADD2.F32 R80, -RZ, R76.reuse.H0_H0 ;  /* 0x2000004cff50a230 */ /* 0x100fe40000004100 */
[----:B------:R-:W-:Y:S02]  /*0720*/  @P2 HADD2.F32 R82, -RZ, R76.H1_H1 ;  /* 0x3000004cff522230 */ /* 0x000fe40000004100 */
[----:B------:R-:W-:Y:S01]  /*0730*/  @P2 FFMA.FTZ R80, R3, R4, R10 ;  /* 0x0000000403502223 */ /* 0x000fe2000001000a */
[----:B------:R-:W-:Y:S02]  /*0740*/  @P2 HADD2.F32 R4, -RZ, R53.H0_H0 ;  /* 0x20000035ff042230 */ /* 0x000fe40000004100 */
[----:B------:R-:W-:-:S02]  /*0750*/  @P2 HADD2.F32 R10, -RZ, R77.H0_H0 ;  /* 0x2000004dff0a2230 */ /* 0x000fc40000004100 */
[----:B------:R-:W-:Y:S02]  /*0760*/  @!P2 HADD2.F32 R105, -RZ, R76.H1_H1 ;  /* 0x3000004cff69a230 */ /* 0x000fe40000004100 */
[----:B------:R-:W-:Y:S01]  /*0770*/  @P2 FFMA.FTZ R105, R5, R6, R82 ;  /* 0x0000000605692223 */ /* 0x000fe20000010052 */
[----:B------:R-:W-:Y:S02]  /*0780*/  @P2 HADD2.F32 R3, -RZ, R53.H1_H1 ;  /* 0x30000035ff032230 */ /* 0x000fe40000004100 */
[--C-:B------:R-:W-:Y:S02]  /*0790*/  @!P2 HADD2.F32 R81, -RZ, R77.reuse.H0_H0 ;  /* 0x2000004dff51a230 */ /* 0x100fe40000004100 */
[----:B------:R-:W-:Y:S01]  /*07a0*/  @P2 FFMA.FTZ R81, R7, R4, R10 ;  /* 0x0000000407512223 */ /* 0x000fe2000001000a */
[----:B------:R-:W-:Y:S02]  /*07b0*/  @P2 HADD2.F32 R11, -RZ, R77.H1_H1 ;  /* 0x3000004dff0b2230 */ /* 0x000fe40000004100 */
[----:B------:R-:W-:-:S02]  /*07c0*/  @P2 HADD2.F32 R5, -RZ, R74.H0_H0 ;  /* 0x2000004aff052230 */ /* 0x000fc40000004100 */
[----:B------:R-:W-:Y:S02]  /*07d0*/  @P2 HADD2.F32 R6, -RZ, R74.H1_H1 ;  /* 0x3000004aff062230 */ /* 0x000fe40000004100 */
[----:B------:R-:W-:Y:S02]  /*07e0*/  @P2 HADD2.F32 R7, -RZ, R75.H1_H1 ;  /* 0x3000004bff072230 */ /* 0x000fe40000004100 */
[----:B0-----:R-:W-:Y:S01]  /*07f0*/  @P2 FMUL.FTZ R5, R5, R86 ;  /* 0x0000005605052220 */ /* 0x001fe20000410000 */
[----:B------:R-:W-:Y:S02]  /*0800*/  @!P2 HADD2.F32 R104, -RZ, R77.H1_H1 ;  /* 0x3000004dff68a230 */ /* 0x000fe40000004100 */
[----:B------:R-:W-:Y:S01]  /*0810*/  @P2 FFMA.FTZ R104, R8, R3, R11 ;  /* 0x0000000308682223 */ /* 0x000fe2000001000b */
[--C-:B------:R-:W-:Y:S02]  /*0820*/  @P2 HADD2.F32 R4, -RZ, R54.reuse.H0_H0 ;  /* 0x20000036ff042230 */ /* 0x100fe40000004100 */
[----:B---3--:R-:W-:Y:S01]  /*0830*/  @P2 FMUL.FTZ R6, R6, R85 ;  /* 0x0000005506062220 */ /* 0x008fe20000410000 */
[----:B------:R-:W-:-:S02]  /*0840*/  @P2 HADD2.F32 R3, -RZ, R54.H1_H1 ;  /* 0x30000036ff032230 */ /* 0x000fc40000004100 */
[----:B----4-:R-:W-:Y:S01]  /*0850*/  @P2 FMUL.FTZ R7, R7, R90 ;  /* 0x0000005a07072220 */ /* 0x010fe20000410000 */
[--C-:B------:R-:W-:Y:S02]  /*0860*/  @P2 HADD2.F32 R8, -RZ, R55.reuse.H0_H0 ;  /* 0x20000037ff082230 */ /* 0x100fe40000004100 */
[----:B------:R-:W-:Y:S02]  /*0870*/  @P2 HADD2.F32 R10, -RZ, R55.H1_H1 ;  /* 0x30000037ff0a2230 */ /* 0x000fe40000004100 */
[--C-:B------:R-:W-:Y:S02]  /*0880*/  @P2 HADD2.F32 R84, -RZ, R78.reuse.H0_H0 ;  /* 0x2000004eff542230 */ /* 0x100fe40000004100 */
[----:B------:R-:W-:Y:S02]  /*0890*/  @P2 HADD2.F32 R11, -RZ, R78.H1_H1 ;  /* 0x3000004eff0b2230 */ /* 0x000fe40000004100 */
[--C-:B------:R-:W-:Y:S02]  /*08a0*/  @P2 HADD2.F32 R86, -RZ, R79.reuse.H0_H0 ;  /* 0x2000004fff562230 */ /* 0x100fe40000004100 */
[----:B------:R-:W-:-:S02]  /*08b0*/  @P2 HADD2.F32 R88, -RZ, R79.H1_H1 ;  /* 0x3000004fff582230 */ /* 0x000fc40000004100 */
[--C-:B------:R-:W-:Y:S02]  /*08c0*/  @!P2 HADD2.F32 R82, -RZ, R78.reuse.H0_H0 ;  /* 0x2000004eff52a230 */ /* 0x100fe40000004100 */
[----:B------:R-:W-:Y:S01]  /*08d0*/  @P2 FFMA.FTZ R82, R5, R4, R84 ;  /* 0x0000000405522223 */ /* 0x000fe20000010054 */
[----:B------:R-:W-:Y:S02]  /*08e0*/  @!P2 HADD2.F32 R107, -RZ, R78.H1_H1 ;  /* 0x3000004eff6ba230 */ /* 0x000fe40000004100 */
[----:B------:R-:W-:Y:S01]  /*08f0*/  @P2 FFMA.FTZ R107, R6, R3, R11 ;  /* 0x00000003066b2223 */ /* 0x000fe2000001000b */
[--C-:B------:R-:W-:Y:S02]  /*0900*/  @!P2 HADD2.F32 R103, -RZ, R79.reuse.H0_H0 ;  /* 0x2000004fff67a230 */ /* 0x100fe40000004100 */
[----:B------:R-:W-:Y:S01]  /*0910*/  @P2 FFMA.FTZ R103, R9, R8, R86 ;  /* 0x0000000809672223 */ /* 0x000fe20000010056 */
[----:B------:R-:W-:Y:S02]  /*0920*/  @!P2 HADD2.F32 R114, -RZ, R79.H1_H1 ;  /* 0x3000004fff72a230 */ /* 0x000fe40000004100 */
[----:B------:R-:W-:Y:S01]  /*0930*/  @P2 FFMA.FTZ R114, R7, R10, R88 ;  /* 0x0000000a07722223 */ /* 0x000fe20000010058 */
[----:B------:R-:W-:-:S02]  /*0940*/  F2FP.F16.F32.PACK_AB R5, RZ, R81 ;  /* 0x00000051ff05723e */ /* 0x000fc400000000ff */
[----:B------:R-:W-:Y:S02]  /*0950*/  F2FP.F16.F32.PACK_AB R6, RZ, R104 ;  /* 0x00000068ff06723e */ /* 0x000fe400000000ff */
[----:B------:R-:W-:Y:S02]  /*0960*/  F2FP.F16.F32.PACK_AB R4, RZ, R80 ;  /* 0x00000050ff04723e */ /* 0x000fe400000000ff */
[----:B------:R-:W-:Y:S02]  /*0970*/  F2FP.F16.F32.PACK_AB R3, RZ, R105 ;  /* 0x00000069ff03723e */ /* 0x000fe400000000ff */
[----:B------:R-:W-:Y:S02]  /*0980*/  F2FP.F16.F32.PACK_AB R8, RZ, R82 ;  /* 0x00000052ff08723e */ /* 0x000fe400000000ff */
[----:B------:R-:W-:Y:S02]  /*0990*/  F2FP.F16.F32.PACK_AB R9, RZ, R107 ;  /* 0x0000006bff09723e */ /* 0x000fe400000000ff */
[----:B------:R-:W-:-:S02]  /*09a0*/  F2FP.F16.F32.PACK_AB R10, RZ, R103 ;  /* 0x00000067ff0a723e */ /* 0x000fc400000000ff */
[----:B------:R-:W-:Y:S02]  /*09b0*/  F2FP.F16.F32.PACK_AB R7, RZ, R114 ;  /* 0x00000072ff07723e */ /* 0x000fe400000000ff */
[----:B------:R-:W-:Y:S02]  /*09c0*/  PRMT R5, R5, 0x5410, R6 ;  /* 0x0000541005057816 */ /* 0x000fe40000000006 */
[----:B------:R-:W-:Y:S02]  /*09d0*/  PRMT R4, R4, 0x5410, R3 ;  /* 0x0000541004047816 */ /* 0x000fe40000000003 */
[----:B------:R-:W-:Y:S02]  /*09e0*/  PRMT R6, R8, 0x5410, R9 ;  /* 0x0000541008067816 */ /* 0x000fe40000000009 */
[----:B------:R-:W-:Y:S01]  /*09f0*/  PRMT R7, R10, 0x5410, R7 ;  /* 0x000054100a077816 */ /* 0x000fe20000000007 */
[----:B------:R-:W-:Y:S06]  /*0a00*/  BRA `(.L_x_4864) ;  /* 0x0000000000e87947 */ /* 0x000fec0003800000 */
.L_x_4863:
[----:B------:R-:W0:Y:S01]  /*0a10*/  @P1 LDC R4, c[0x0][0x40c] ;  /* 0x00010300ff041b82 */ /* 0x000e220000000800 */
[--C-:B-----5:R-:W-:Y:S01]  /*0a20*/  @P1 HADD2.F32 R3, -RZ, R72.reuse.H0_H0 ;  /* 0x20000048ff031230 */ /* 0x120fe20000004100 */
[----:B------:R-:W-:Y:S01]  /*0a30*/  CS2R R80, SRZ ;  /* 0x0000000000507805 */ /* 0x000fe2000001ff00 */
[----:B------:R-:W-:Y:S01]  /*0a40*/  @P1 HADD2.F32 R5, -RZ, R72.H1_H1 ;  /* 0x30000048ff051230 */ /* 0x000fe20000004100 */
[----:B------:R-:W-:Y:S01]  /*0a50*/  CS2R R104, SRZ ;  /* 0x0000000000687805 */ /* 0x000fe2000001ff00 */
[----:B------:R-:W-:Y:S01]  /*0a60*/  @P1 HADD2.F32 R9, -RZ, R73.H1_H1 ;  /* 0x30000049ff091230 */ /* 0x000fe20000004100 */
[----:B------:R-:W-:Y:S01]  /*0a70*/  MOV R107, RZ ;  /* 0x000000ff006b7202 */ /* 0x000fe20000000f00 */
[----:B------:R-:W-:Y:S01]  /*0a80*/  @P1 HADD2.F32 R8, -RZ, R52.H1_H1 ;  /* 0x30000034ff081230 */ /* 0x000fe20000004100 */
[----:B------:R-:W1:Y:S01]  /*0a90*/  @P1 LDC R6, c[0x0][0x40c] ;  /* 0x00010300ff061b82 */ /* 0x000e620000000800 */
[----:B------:R-:W-:Y:S02]  /*0aa0*/  MOV R103, RZ ;  /* 0x000000ff00677202 */ /* 0x000fe40000000f00 */
[----:B------:R-:W-:-:S05]  /*0ab0*/  MOV R114, RZ ;  /* 0x000000ff00727202 */ /* 0x000fca0000000f00 */
[----:B------:R-:W2:Y:S08]  /*0ac0*/  @P1 LDC R10, c[0x0][0x40c] ;  /* 0x00010300ff0a1b82 */ /* 0x000eb00000000800 */
[----:B------:R-:W3:Y:S01]  /*0ad0*/  @P1 LDC R7, c[0x0][0x40c] ;  /* 0x00010300ff071b82 */ /* 0x000ee20000000800 */
[----:B0-----:R-:W-:Y:S01]  /*0ae0*/  @P1 FMUL.FTZ R3, R3, R4 ;  /* 0x0000000403031220 */ /* 0x001fe20000410000 */
[----:B------:R-:W-:-:S05]  /*0af0*/  @P1 HADD2.F32 R4, -RZ, R52.H0_H0 ;  /* 0x20000034ff041230 */ /* 0x000fca0000004100 */
[----:B------:R-:W-:Y:S01]  /*0b00*/  @P1 FMUL.FTZ R80, R3, R4 ;  /* 0x0000000403501220 */ /* 0x000fe20000410000 */
[----:B------:R-:W0:Y:S01]  /*0b10*/  @P1 LDC R82, c[0x0][0x40c] ;  /* 0x00010300ff521b82 */ /* 0x000e220000000800 */
[----:B-1----:R-:W-:Y:S01]  /*0b20*/  @P1 FMUL.FTZ R5, R5, R6 ;  /* 0x0000000605051220 */ /* 0x002fe20000410000 */
[----:B------:R-:W-:Y:S02]  /*0b30*/  @P1 HADD2.F32 R6, -RZ, R73.H0_H0 ;  /* 0x20000049ff061230 */ /* 0x000fe40000004100 */
[--C-:B------:R-:W-:Y:S02]  /*0b40*/  @P1 HADD2.F32 R4, -RZ, R53.reuse.H1_H1 ;  /* 0x30000035ff041230 */ /* 0x100fe40000004100 */
[----:B------:R-:W-:Y:S01]  /*0b50*/  @P1 FMUL.FTZ R105, R5, R8 ;  /* 0x0000000805691220 */ /* 0x000fe20000410000 */
[----:B------:R-:W-:Y:S01]  /*0b60*/  @P1 HADD2.F32 R3, -RZ, R53.H0_H0 ;  /* 0x20000035ff031230 */ /* 0x000fe20000004100 */
[----:B------:R-:W1:Y:S01]  /*0b70*/  @P1 LDC R84, c[0x0][0x40c] ;  /* 0x00010300ff541b82 */ /* 0x000e620000000800 */
[----:B--2---:R-:W-:Y:S01]  /*0b80*/  @P1 FMUL.FTZ R9, R9, R10 ;  /* 0x0000000a09091220 */ /* 0x004fe20000410000 */
[----:B------:R-:W-:-:S02]  /*0b90*/  @P1 HADD2.F32 R5, -RZ, R74.H0_H0 ;  /* 0x2000004aff051230 */ /* 0x000fc40000004100 */
[--C-:B------:R-:W-:Y:S02]  /*0ba0*/  @P1 HADD2.F32 R8, -RZ, R75.reuse.H0_H0 ;  /* 0x2000004bff081230 */ /* 0x100fe40000004100 */
[----:B------:R-:W-:Y:S01]  /*0bb0*/  @P1 FMUL.FTZ R104, R9, R4 ;  /* 0x0000000409681220 */ /* 0x000fe20000410000 */
[----:B------:R-:W-:Y:S01]  /*0bc0*/  @P1 HADD2.F32 R9, -RZ, R75.H1_H1 ;  /* 0x3000004bff091230 */ /* 0x000fe20000004100 */
[----:B------:R-:W2:Y:S01]  /*0bd0*/  @P1 LDC R11, c[0x0][0x40c] ;  /* 0x00010300ff0b1b82 */ /* 0x000ea20000000800 */
[----:B---3--:R-:W-:Y:S01]  /*0be0*/  @P1 FMUL.FTZ R6, R6, R7 ;  /* 0x0000000706061220 */ /* 0x008fe20000410000 */
[----:B------:R-:W-:Y:S02]  /*0bf0*/  @P1 HADD2.F32 R7, -RZ, R74.H1_H1 ;  /* 0x3000004aff071230 */ /* 0x000fe40000004100 */
[--C-:B------:R-:W-:Y:S02]  /*0c00*/  @P1 HADD2.F32 R4, -RZ, R54.reuse.H0_H0 ;  /* 0x20000036ff041230 */ /* 0x100fe40000004100 */
[----:B------:R-:W-:Y:S01]  /*0c10*/  @P1 FMUL.FTZ R81, R6, R3 ;  /* 0x0000000306511220 */ /* 0x000fe20000410000 */
[----:B------:R-:W-:Y:S01]  /*0c20*/  @P1 HADD2.F32 R6, -RZ, R54.H1_H1 ;  /* 0x30000036ff061230 */ /* 0x000fe20000004100 */
[----:B------:R-:W3:Y:S01]  /*0c30*/  @P1 LDC R86, c[0x0][0x40c] ;  /* 0x00010300ff561b82 */ /* 0x000ee20000000800 */
[----:B0-----:R-:W-:Y:S01]  /*0c40*/  @P1 FMUL.FTZ R5, R5, R82 ;  /* 0x0000005205051220 */ /* 0x001fe20000410000 */
[--C-:B------:R-:W-:Y:S01]  /*0c50*/  @P1 HADD2.F32 R3, -RZ, R55.reuse.H0_H0 ;  /* 0x20000037ff031230 */ /* 0x100fe20000004100 */
[----:B------:R-:W-:Y:S01]  /*0c60*/  MOV R82, RZ ;  /* 0x000000ff00527202 */ /* 0x000fe20000000f00 */
[----:B------:R-:W-:-:S02]  /*0c70*/  @P1 HADD2.F32 R10, -RZ, R55.H1_H1 ;  /* 0x30000037ff0a1230 */ /* 0x000fc40000004100 */
[----:B------:R-:W-:Y:S01]  /*0c80*/  @P1 FMUL.FTZ R82, R5, R4 ;  /* 0x0000000405521220 */ /* 0x000fe20000410000 */
[----:B------:R-:W-:Y:S01]  /*0c90*/  F2FP.F16.F32.PACK_AB R5, RZ, R81 ;  /* 0x00000051ff05723e */ /* 0x000fe200000000ff */
[----:B-1----:R-:W-:Y:S01]  /*0ca0*/  @P1 FMUL.FTZ R7, R7, R84 ;  /* 0x0000005407071220 */ /* 0x002fe20000410000 */
[----:B------:R-:W-:-:S03]  /*0cb0*/  F2FP.F16.F32.PACK_AB R4, RZ, R80 ;  /* 0x00000050ff04723e */ /* 0x000fc600000000ff */
[----:B------:R-:W-:Y:S01]  /*0cc0*/  @P1 FMUL.FTZ R107, R7, R6 ;  /* 0x00000006076b1220 */ /* 0x000fe20000410000 */
[----:B------:R-:W-:Y:S02]  /*0cd0*/  F2FP.F16.F32.PACK_AB R6, RZ, R104 ;  /* 0x00000068ff06723e */ /* 0x000fe400000000ff */
[----:B------:R-:W-:Y:S01]  /*0ce0*/  F2FP.F16.F32.PACK_AB R7, RZ, R82 ;  /* 0x00000052ff07723e */ /* 0x000fe200000000ff */
[----:B--2---:R-:W-:Y:S01]  /*0cf0*/  @P1 FMUL.FTZ R8, R8, R11 ;  /* 0x0000000b08081220 */ /* 0x004fe20000410000 */
[----:B------:R-:W-:-:S03]  /*0d00*/  PRMT R5, R5, 0x5410, R6 ;  /* 0x0000541005057816 */ /* 0x000fc60000000006 */
[----:B------:R-:W-:Y:S01]  /*0d10*/  @P1 FMUL.FTZ R103, R8, R3 ;  /* 0x0000000308671220 */ /* 0x000fe20000410000 */
[----:B------:R-:W-:Y:S02]  /*0d20*/  F2FP.F16.F32.PACK_AB R8, RZ, R107 ;  /* 0x0000006bff08723e */ /* 0x000fe400000000ff */
[----:B------:R-:W-:Y:S01]  /*0d30*/  F2FP.F16.F32.PACK_AB R3, RZ, R105 ;  /* 0x00000069ff03723e */ /* 0x000fe200000000ff */
[----:B---3--:R-:W-:Y:S01]  /*0d40*/  @P1 FMUL.FTZ R9, R9, R86 ;  /* 0x0000005609091220 */ /* 0x008fe20000410000 */
[----:B------:R-:W-:Y:S02]  /*0d50*/  PRMT R6, R7, 0x5410, R8 ;  /* 0x0000541007067816 */ /* 0x000fe40000000008 */
[----:B------:R-:W-:Y:S01]  /*0d60*/  PRMT R4, R4, 0x5410, R3 ;  /* 0x0000541004047816 */ /* 0x000fe20000000003 */
[----:B------:R-:W-:Y:S01]  /*0d70*/  @P1 FMUL.FTZ R114, R9, R10 ;  /* 0x0000000a09721220 */ /* 0x000fe20000410000 */
[----:B------:R-:W-:-:S04]  /*0d80*/  F2FP.F16.F32.PACK_AB R9, RZ, R103 ;  /* 0x00000067ff09723e */ /* 0x000fc800000000ff */
[----:B------:R-:W-:-:S04]  /*0d90*/  F2FP.F16.F32.PACK_AB R10, RZ, R114 ;  /* 0x00000072ff0a723e */ /* 0x000fc800000000ff */
[----:B------:R-:W-:-:S07]  /*0da0*/  PRMT R7, R9, 0x5410, R10 ;  /* 0x0000541009077816 */ /* 0x000fce000000000a */
.L_x_4864:
        /* <DEDUP_REMOVED lines=13> */
[--C-:B0----5:R-:W-:Y:S02]  /*0e80*/  HADD2.F32 R84, -RZ, R76.reuse.H0_H0 ;  /* 0x2000004cff547230 */ /* 0x121fe40000004100 */
[----:B------:R-:W-:Y:S02]  /*0e90*/  HADD2.F32 R101, -RZ, R76.H1_H1 ;  /* 0x3000004cff657230 */ /* 0x000fe40000004100 */
[--C-:B------:R-:W-:Y:S02]  /*0ea0*/  HADD2.F32 R85, -RZ, R77.reuse.H0_H0 ;  /* 0x2000004dff557230 */ /* 0x100fe40000004100 */
[----:B------:R-:W-:Y:S02]  /*0eb0*/  HADD2.F32 R100, -RZ, R77.H1_H1 ;  /* 0x3000004dff647230 */ /* 0x000fe40000004100 */
[----:B------:R-:W-:Y:S02]  /*0ec0*/  HADD2.F32 R99, -RZ, R78.H1_H1 ;  /* 0x3000004eff637230 */ /* 0x000fe40000004100 */
[----:B------:R-:W-:-:S02]  /*0ed0*/  HADD2.F32 R87, -RZ, R79.H0_H0 ;  /* 0x2000004fff577230 */ /* 0x000fc40000004100 */
[----:B------:R-:W0:Y:S01]  /*0ee0*/  @P2 LDC R4, c[0x0][0x40c] ;  /* 0x00010300ff042b82 */ /* 0x000e220000000800 */
[--C-:B------:R-:W-:Y:S02]  /*0ef0*/  @P2 HADD2.F32 R3, -RZ, R72.reuse.H0_H0 ;  /* 0x20000048ff032230 */ /* 0x100fe40000004100 */
[----:B------:R-:W-:Y:S02]  /*0f00*/  @P2 HADD2.F32 R6, -RZ, R72.H1_H1 ;  /* 0x30000048ff062230 */ /* 0x000fe40000004100 */
[----:B------:R-:W-:-:S03]  /*0f10*/  HADD2.F32 R102, -RZ, R79.H1_H1 ;  /* 0x3000004fff667230 */ /* 0x000fc60000004100 */
[----:B------:R-:W1:Y:S08]  /*0f20*/  @P2 LDC R10, c[0x0][0x40c] ;  /* 0x00010300ff0a2b82 */ /* 0x000e700000000800 */
[----:B------:R-:W2:Y:S01]  /*0f30*/  @P2 LDC R7, c[0x0][0x40c] ;  /* 0x00010300ff072b82 */ /* 0x000ea20000000800 */
[----:B0-----:R-:W-:-:S07]  /*0f40*/  @P2 FMUL.FTZ R5, R3, R4 ;  /* 0x0000000403052220 */ /* 0x001fce0000410000 */
[----:B------:R-:W0:Y:S01]  /*0f50*/  @P2 LDC R8, c[0x0][0x40c] ;  /* 0x00010300ff082b82 */ /* 0x000e220000000800 */
[--C-:B------:R-:W-:Y:S02]  /*0f60*/  @P2 HADD2.F32 R3, -RZ, R56.reuse.H0_H0 ;  /* 0x20000038ff032230 */ /* 0x100fe40000004100 */
[----:B------:R-:W-:-:S03]  /*0f70*/  @P2 HADD2.F32 R4, -RZ, R56.H1_H1 ;  /* 0x30000038ff042230 */ /* 0x000fc60000004100 */
[----:B------:R-:W-:Y:S01]  /*0f80*/  @P2 FFMA.FTZ R84, R5, R3, R84 ;  /* 0x0000000305542223 */ /* 0x000fe20000010054 */
[----:B------:R-:W-:Y:S01]  /*0f90*/  @P2 HADD2.F32 R3, -RZ, R73.H1_H1 ;  /* 0x30000049ff032230 */ /* 0x000fe20000004100 */
[----:B------:R-:W3:Y:S04]  /*0fa0*/  @P2 LDC R86, c[0x0][0x40c] ;  /* 0x00010300ff562b82 */ /* 0x000ee80000000800 */
[----:B-1----:R-:W-:Y:S01]  /*0fb0*/  @P2 FMUL.FTZ R5, R3, R10 ;  /* 0x0000000a03052220 */ /* 0x002fe20000410000 */
[----:B------:R-:W-:Y:S02]  /*0fc0*/  @P2 HADD2.F32 R3, -RZ, R57.H0_H0 ;  /* 0x20000039ff032230 */ /* 0x000fe40000004100 */
[----:B--2---:R-:W-:Y:S01]  /*0fd0*/  @P2 FMUL.FTZ R6, R6, R7 ;  /* 0x0000000706062220 */ /* 0x004fe20000410000 */
[----:B------:R-:W1:Y:S01]  /*0fe0*/  @P2 LDC R9, c[0x0][0x40c] ;  /* 0x00010300ff092b82 */ /* 0x000e620000000800 */
[----:B------:R-:W-:-:S02]  /*0ff0*/  @P2 HADD2.F32 R7, -RZ, R73.H0_H0 ;  /* 0x20000049ff072230 */ /* 0x000fc40000004100 */
[----:B------:R-:W-:Y:S01]  /*1000*/  @P2 FFMA.FTZ R101, R6, R4, R101 ;  /* 0x0000000406652223 */ /* 0x000fe20000010065 */
[----:B------:R-:W-:Y:S02]  /*1010*/  @P2 HADD2.F32 R4, -RZ, R57.H1_H1 ;  /* 0x30000039ff042230 */ /* 0x000fe40000004100 */
[--C-:B------:R-:W-:Y:S02]  /*1020*/  @P2 HADD2.F32 R6, -RZ, R74.reuse.H0_H0 ;  /* 0x2000004aff062230 */ /* 0x100fe40000004100 */
[----:B------:R-:W2:Y:S01]  /*1030*/  @P2 LDC R88, c[0x0][0x40c] ;  /* 0x00010300ff582b82 */ /* 0x000ea20000000800 */
[----:B0-----:R-:W-:Y:S01]  /*1040*/  @P2 FMUL.FTZ R8, R7, R8 ;  /* 0x0000000807082220 */ /* 0x001fe20000410000 */
[----:B------:R-:W-:Y:S02]  /*1050*/  @P2 HADD2.F32 R7, -RZ, R74.H1_H1 ;  /* 0x3000004aff072230 */ /* 0x000fe40000004100 */
[----:B------:R-:W-:Y:S01]  /*1060*/  @P2 FFMA.FTZ R100, R5, R4, R100 ;  /* 0x0000000405642223 */ /* 0x000fe20000010064 */
[----:B------:R-:W-:-:S02]  /*1070*/  @P2 HADD2.F32 R4, -RZ, R58.H1_H1 ;  /* 0x3000003aff042230 */ /* 0x000fc40000004100 */
[----:B------:R-:W-:Y:S01]  /*1080*/  @P2 FFMA.FTZ R85, R8, R3, R85 ;  /* 0x0000000308552223 */ /* 0x000fe20000010055 */
[--C-:B------:R-:W-:Y:S01]  /*1090*/  @P2 HADD2.F32 R3, -RZ, R75.reuse.H0_H0 ;  /* 0x2000004bff032230 */ /* 0x100fe20000004100 */
[----:B------:R-:W0:Y:S01]  /*10a0*/  @P2 LDC R10, c[0x0][0x40c] ;  /* 0x00010300ff0a2b82 */ /* 0x000e220000000800 */
[----:B---3--:R-:W-:Y:S01]  /*10b0*/  @P2 FMUL.FTZ R8, R7, R86 ;  /* 0x0000005607082220 */ /* 0x008fe20000410000 */
[----:B------:R-:W-:Y:S02]  /*10c0*/  @P2 HADD2.F32 R7, -RZ, R75.H1_H1 ;  /* 0x3000004bff072230 */ /* 0x000fe40000004100 */
[----:B------:R-:W-:Y:S02]  /*10d0*/  HADD2.F32 R86, -RZ, R78.H0_H0 ;  /* 0x2000004eff567230 */ /* 0x000fe40000004100 */
[----:B------:R-:W-:Y:S01]  /*10e0*/  @P2 FFMA.FTZ R99, R8, R4, R99 ;  /* 0x0000000408632223 */ /* 0x000fe20000010063 */
[--C-:B------:R-:W-:Y:S01]  /*10f0*/  @P2 HADD2.F32 R5, -RZ, R59.reuse.H0_H0 ;  /* 0x2000003bff052230 */ /* 0x100fe20000004100 */
[----:B------:R-:W-:Y:S01]  /*1100*/  F2FP.F16.F32.PACK_AB R4, RZ, R84 ;  /* 0x00000054ff04723e */ /* 0x000fe200000000ff */
[----:B-1----:R-:W-:Y:S01]  /*1110*/  @P2 FMUL.FTZ R9, R6, R9 ;  /* 0x0000000906092220 */ /* 0x002fe20000410000 */
[----:B------:R-:W-:-:S02]  /*1120*/  @P2 HADD2.F32 R6, -RZ, R59.H1_H1 ;  /* 0x3000003bff062230 */ /* 0x000fc40000004100 */
[----:B--2---:R-:W-:Y:S01]  /*1130*/  @P2 FMUL.FTZ R88, R3, R88 ;  /* 0x0000005803582220 */ /* 0x004fe20000410000 */
[----:B------:R-:W-:-:S03]  /*1140*/  @P2 HADD2.F32 R3, -RZ, R58.H0_H0 ;  /* 0x2000003aff032230 */ /* 0x000fc60000004100 */
[----:B------:R-:W-:Y:S01]  /*1150*/  @P2 FFMA.FTZ R87, R88, R5, R87 ;  /* 0x0000000558572223 */ /* 0x000fe20000010057 */
[----:B------:R-:W-:Y:S01]  /*1160*/  F2FP.F16.F32.PACK_AB R5, RZ, R85 ;  /* 0x00000055ff05723e */ /* 0x000fe200000000ff */
[----:B------:R-:W-:Y:S01]  /*1170*/  @P2 FFMA.FTZ R86, R9, R3, R86 ;  /* 0x0000000309562223 */ /* 0x000fe20000010056 */
[----:B------:R-:W-:Y:S01]  /*1180*/  F2FP.F16.F32.PACK_AB R3, RZ, R101 ;  /* 0x00000065ff03723e */ /* 0x000fe200000000ff */
[----:B0-----:R-:W-:Y:S01]  /*1190*/  @P2 FMUL.FTZ R7, R7, R10 ;  /* 0x0000000a07072220 */ /* 0x001fe20000410000 */
[----:B------:R-:W-:Y:S02]  /*11a0*/  F2FP.F16.F32.PACK_AB R9, RZ, R99 ;  /* 0x00000063ff09723e */ /* 0x000fe400000000ff */
[----:B------:R-:W-:Y:S01]  /*11b0*/  F2FP.F16.F32.PACK_AB R8, RZ, R86 ;  /* 0x00000056ff08723e */ /* 0x000fe200000000ff */
[----:B------:R-:W-:Y:S01]  /*11c0*/  @P2 FFMA.FTZ R102, R7, R6, R102 ;  /* 0x0000000607662223 */ /* 0x000fe20000010066 */
        /* <DEDUP_REMOVED lines=8> */
.L_x_4865:
[----:B0-----:R-:W0:Y:S01]  /*1250*/  @P1 LDC R4, c[0x0][0x40c] ;  /* 0x00010300ff041b82 */ /* 0x001e220000000800 */
        /* <DEDUP_REMOVED lines=8> */
[----:B------:R-:W-:-:S07]  /*12e0*/  HFMA2 R102, -RZ, RZ, 0, 0 ;  /* 0x00000000ff667431 */ /* 0x000fce00000001ff */
        /* <DEDUP_REMOVED lines=26> */
[----:B------:R-:W-:Y:S01]  /*1490*/  CS2R R86, SRZ ;  /* 0x0000000000567805 */ /* 0x000fe2000001ff00 */
        /* <DEDUP_REMOVED lines=20> */
.L_x_4866:
        /* <DEDUP_REMOVED lines=12> */
[----:B------:R-:W-:Y:S01]  /*16a0*/  ISETP.GT.AND P2, PT, R106, RZ, PT ;  /* 0x000000ff6a00720c */ /* 0x000fe20003f44270 */
[--C-:B--2--5:R-:W-:Y:S02]  /*16b0*/  HADD2.F32 R88, -RZ, R76.reuse.H0_H0 ;  /* 0x2000004cff587230 */ /* 0x124fe40000004100 */
[----:B------:R-:W-:Y:S02]  /*16c0*/  HADD2.F32 R97, -RZ, R76.H1_H1 ;  /* 0x3000004cff617230 */ /* 0x000fe40000004100 */
[--C-:B------:R-:W-:Y:S02]  /*16d0*/  HADD2.F32 R89, -RZ, R77.reuse.H0_H0 ;  /* 0x2000004dff597230 */ /* 0x100fe40000004100 */
[----:B------:R-:W-:Y:S02]  /*16e0*/  HADD2.F32 R96, -RZ, R77.H1_H1 ;  /* 0x3000004dff607230 */ /* 0x000fe40000004100 */
[--C-:B------:R-:W-:Y:S02]  /*16f0*/  HADD2.F32 R90, -RZ, R78.reuse.H0_H0 ;  /* 0x2000004eff5a7230 */ /* 0x100fe40000004100 */
[----:B------:R-:W-:-:S02]  /*1700*/  HADD2.F32 R95, -RZ, R78.H1_H1 ;  /* 0x3000004eff5f7230 */ /* 0x000fc40000004100 */
[----:B------:R-:W0:Y:S01]  /*1710*/  @P2 LDC R4, c[0x0][0x40c] ;  /* 0x00010300ff042b82 */ /* 0x000e220000000800 */
[--C-:B------:R-:W-:Y:S02]  /*1720*/  @P2 HADD2.F32 R3, -RZ, R72.reuse.H0_H0 ;  /* 0x20000048ff032230 */ /* 0x100fe40000004100 */
[----:B------:R-:W-:Y:S02]  /*1730*/  @P2 HADD2.F32 R6, -RZ, R72.H1_H1 ;  /* 0x30000048ff062230 */ /* 0x000fe40000004100 */
[----:B------:R-:W-:Y:S02]  /*1740*/  @P2 HADD2.F32 R92, -RZ, R75.H1_H1 ;  /* 0x3000004bff5c2230 */ /* 0x000fe40000004100 */
[----:B------:R-:W-:Y:S01]  /*1750*/  HADD2.F32 R98, -RZ, R79.H1_H1 ;  /* 0x3000004fff627230 */ /* 0x000fe20000004100 */
[----:B------:R-:W1:Y:S08]  /*1760*/  @P2 LDC R7, c[0x0][0x40c] ;  /* 0x00010300ff072b82 */ /* 0x000e700000000800 */
[----:B------:R-:W2:Y:S08]  /*1770*/  @P2 LDC R8, c[0x0][0x40c] ;  /* 0x00010300ff082b82 */ /* 0x000eb00000000800 */
[----:B------:R-:W3:Y:S01]  /*1780*/  @P2 LDC R10, c[0x0][0x40c] ;  /* 0x00010300ff0a2b82 */ /* 0x000ee20000000800 */
[----:B0-----:R-:W-:Y:S01]  /*1790*/  @P2 FMUL.FTZ R5, R3, R4 ;  /* 0x0000000403052220 */ /* 0x001fe20000410000 */
[----:B------:R-:W-:-:S02]  /*17a0*/  @P2 HADD2.F32 R3, -RZ, R60.H0_H0 ;  /* 0x2000003cff032230 */ /* 0x000fc40000004100 */
[----:B------:R-:W-:-:S03]  /*17b0*/  @P2 HADD2.F32 R4, -RZ, R60.H1_H1 ;  /* 0x3000003cff042230 */ /* 0x000fc60000004100 */
[----:B------:R-:W-:Y:S01]  /*17c0*/  @P2 FFMA.FTZ R88, R5, R3, R88 ;  /* 0x0000000305582223 */ /* 0x000fe20000010058 */
[----:B-1----:R-:W-:Y:S01]  /*17d0*/  @P2 FMUL.FTZ R6, R6, R7 ;  /* 0x0000000706062220 */ /* 0x002fe20000410000 */
[--C-:B------:R-:W-:Y:S01]  /*17e0*/  @P2 HADD2.F32 R7, -RZ, R73.reuse.H0_H0 ;  /* 0x20000049ff072230 */ /* 0x100fe20000004100 */
[----:B------:R-:W0:Y:S01]  /*17f0*/  @P2 LDC R9, c[0x0][0x40c] ;  /* 0x00010300ff092b82 */ /* 0x000e220000000800 */
[----:B------:R-:W-:Y:S02]  /*1800*/  @P2 HADD2.F32 R3, -RZ, R73.H1_H1 ;  /* 0x30000049ff032230 */ /* 0x000fe40000004100 */
[----:B------:R-:W-:Y:S01]  /*1810*/  @P2 FFMA.FTZ R97, R6, R4, R97 ;  /* 0x0000000406612223 */ /* 0x000fe20000010061 */
[--C-:B------:R-:W-:Y:S02]  /*1820*/  @P2 HADD2.F32 R4, -RZ, R61.reuse.H0_H0 ;  /* 0x2000003dff042230 */ /* 0x100fe40000004100 */
[----:B------:R-:W-:Y:S02]  /*1830*/  @P2 HADD2.F32 R5, -RZ, R61.H1_H1 ;  /* 0x3000003dff052230 */ /* 0x000fe40000004100 */
[----:B--2---:R-:W-:Y:S01]  /*1840*/  @P2 FMUL.FTZ R8, R7, R8 ;  /* 0x0000000807082220 */ /* 0x004fe20000410000 */
[----:B------:R-:W-:Y:S01]  /*1850*/  @P2 HADD2.F32 R6, -RZ, R74.H0_H0 ;  /* 0x2000004aff062230 */ /* 0x000fe20000004100 */
[----:B------:R-:W1:Y:S02]  /*1860*/  @P2 LDC R91, c[0x0][0x40c] ;  /* 0x00010300ff5b2b82 */ /* 0x000e640000000800 */
[----:B------:R-:W-:Y:S01]  /*1870*/  @P2 FFMA.FTZ R89, R8, R4, R89 ;  /* 0x0000000408592223 */ /* 0x000fe20000010059 */
[----:B------:R-:W-:-:S02]  /*1880*/  @P2 HADD2.F32 R4, -RZ, R75.H0_H0 ;  /* 0x2000004bff042230 */ /* 0x000fc40000004100 */
[----:B---3--:R-:W-:Y:S01]  /*1890*/  @P2 FMUL.FTZ R7, R3, R10 ;  /* 0x0000000a03072220 */ /* 0x008fe20000410000 */
[----:B------:R-:W-:Y:S02]  /*18a0*/  @P2 HADD2.F32 R10, -RZ, R74.H1_H1 ;  /* 0x3000004aff0a2230 */ /* 0x000fe40000004100 */
[----:B------:R-:W2:Y:S01]  /*18b0*/  @P2 LDC R11, c[0x0][0x40c] ;  /* 0x00010300ff0b2b82 */ /* 0x000ea20000000800 */
[----:B------:R-:W-:Y:S01]  /*18c0*/  @P2 FFMA.FTZ R96, R7, R5, R96 ;  /* 0x0000000507602223 */ /* 0x000fe20000010060 */
[----:B------:R-:W-:Y:S02]  /*18d0*/  @P2 HADD2.F32 R5, -RZ, R62.H1_H1 ;  /* 0x3000003eff052230 */ /* 0x000fe40000004100 */
[----:B------:R-:W-:-:S04]  /*18e0*/  @P2 HADD2.F32 R7, -RZ, R63.H1_H1 ;  /* 0x3000003fff072230 */ /* 0x000fc80000004100 */
[----:B------:R-:W3:Y:S01]  /*18f0*/  @P2 LDC R3, c[0x0][0x40c] ;  /* 0x00010300ff032b82 */ /* 0x000ee20000000800 */
[----:B0-----:R-:W-:Y:S01]  /*1900*/  @P2 FMUL.FTZ R9, R6, R9 ;  /* 0x0000000906092220 */ /* 0x001fe20000410000 */
[----:B------:R-:W-:Y:S02]  /*1910*/  @P2 HADD2.F32 R6, -RZ, R63.H0_H0 ;  /* 0x2000003fff062230 */ /* 0x000fe40000004100 */
[----:B-1----:R-:W-:Y:S01]  /*1920*/  @P2 FMUL.FTZ R8, R4, R91 ;  /* 0x0000005b04082220 */ /* 0x002fe20000410000 */
[----:B------:R-:W-:Y:S02]  /*1930*/  HADD2.F32 R91, -RZ, R79.H0_H0 ;  /* 0x2000004fff5b7230 */ /* 0x000fe40000004100 */
[----:B------:R-:W-:-:S03]  /*1940*/  @P2 HADD2.F32 R4, -RZ, R62.H0_H0 ;  /* 0x2000003eff042230 */ /* 0x000fc60000004100 */
[----:B------:R-:W-:Y:S01]  /*1950*/  @P2 FFMA.FTZ R91, R8, R6, R91 ;  /* 0x00000006085b2223 */ /* 0x000fe2000001005b */
[----:B------:R-:W-:Y:S01]  /*1960*/  F2FP.F16.F32.PACK_AB R6, RZ, R96 ;  /* 0x00000060ff06723e */ /* 0x000fe200000000ff */
[----:B--2---:R-:W-:Y:S01]  /*1970*/  @P2 FMUL.FTZ R10, R10, R11 ;  /* 0x0000000b0a0a2220 */ /* 0x004fe20000410000 */
[----:B------:R-:W-:Y:S01]  /*1980*/  @P2 FFMA.FTZ R90, R9, R4, R90 ;  /* 0x00000004095a2223 */ /* 0x000fe2000001005a */
[----:B------:R-:W-:Y:S02]  /*1990*/  F2FP.F16.F32.PACK_AB R4, RZ, R88 ;  /* 0x00000058ff04723e */ /* 0x000fe400000000ff */
[----:B------:R-:W-:Y:S01]  /*19a0*/  @P2 FFMA.FTZ R95, R10, R5, R95 ;  /* 0x000000050a5f2223 */ /* 0x000fe2000001005f */
[----:B------:R-:W-:Y:S02]  /*19b0*/  F2FP.F16.F32.PACK_AB R5, RZ, R89 ;  /* 0x00000059ff05723e */ /* 0x000fe400000000ff */
[----:B------:R-:W-:Y:S01]  /*19c0*/  F2FP.F16.F32.PACK_AB R8, RZ, R90 ;  /* 0x0000005aff08723e */ /* 0x000fe200000000ff */
[----:B---3--:R-:W-:Y:S01]  /*19d0*/  @P2 FMUL.FTZ R3, R92, R3 ;  /* 0x000000035c032220 */ /* 0x008fe20000410000 */
[----:B------:R-:W-:-:S02]  /*19e0*/  F2FP.F16.F32.PACK_AB R9, RZ, R95 ;  /* 0x0000005fff09723e */ /* 0x000fc400000000ff */
[----:B------:R-:W-:Y:S01]  /*19f0*/  F2FP.F16.F32.PACK_AB R10, RZ, R91 ;  /* 0x0000005bff0a723e */ /* 0x000fe200000000ff */
[----:B------:R-:W-:Y:S01]  /*1a00*/  @P2 FFMA.FTZ R98, R3, R7, R98 ;  /* 0x0000000703622223 */ /* 0x000fe20000010062 */
[----:B------:R-:W-:Y:S02]  /*1a10*/  F2FP.F16.F32.PACK_AB R3, RZ, R97 ;  /* 0x00000061ff03723e */ /* 0x000fe400000000ff */
[----:B------:R-:W-:Y:S02]  /*1a20*/  PRMT R5, R5, 0x5410, R6 ;  /* 0x0000541005057816 */ /* 0x000fe40000000006 */
[----:B------:R-:W-:Y:S02]  /*1a30*/  F2FP.F16.F32.PACK_AB R7, RZ, R98 ;  /* 0x00000062ff07723e */ /* 0x000fe400000000ff */
[----:B------:R-:W-:Y:S02]  /*1a40*/  PRMT R4, R4, 0x5410, R3 ;  /* 0x0000541004047816 */ /* 0x000fe40000000003 */
[----:B------:R-:W-:-:S02]  /*1a50*/  PRMT R6, R8, 0x5410, R9 ;  /* 0x0000541008067816 */ /* 0x000fc40000000009 */
[----:B------:R-:W-:Y:S01]  /*1a60*/  PRMT R7, R10, 0x5410, R7 ;  /* 0x000054100a077816 */ /* 0x000fe20000000007 */
[----:B------:R-:W-:Y:S06]  /*1a70*/  BRA `(.L_x_4868) ;  /* 0x0000000000e47947 */ /* 0x000fec0003800000 */
.L_x_4867:
[----:B--2---:R-:W0:Y:S01]  /*1a80*/  @P1 LDC R4, c[0x0][0x40c] ;  /* 0x00010300ff041b82 */ /* 0x004e220000000800 */
        /* <DEDUP_REMOVED lines=56> */
.L_x_4868:
        /* <DEDUP_REMOVED lines=13> */
[--C-:B--2--5:R-:W-:Y:S02]  /*1ee0*/  HADD2.F32 R5, -RZ, R76.reuse.H1_H1 ;  /* 0x3000004cff057230 */ /* 0x124fe40000004100 */
[----:B------:R-:W-:Y:S02]  /*1ef0*/  HADD2.F32 R93, -RZ, R76.H0_H0 ;  /* 0x2000004cff5d7230 */ /* 0x000fe40000004100 */
[----:B------:R-:W-:Y:S02]  /*1f00*/  HADD2.F32 R124, -RZ, R77.H1_H1 ;  /* 0x3000004dff7c7230 */ /* 0x000fe40000004100 */
[--C-:B------:R-:W-:Y:S02]  /*1f10*/  HADD2.F32 R94, -RZ, R78.reuse.H0_H0 ;  /* 0x2000004eff5e7230 */ /* 0x100fe40000004100 */
[----:B------:R-:W-:Y:S02]  /*1f20*/  HADD2.F32 R122, -RZ, R78.H1_H1 ;  /* 0x3000004eff7a7230 */ /* 0x000fe40000004100 */
[----:B------:R-:W-:-:S02]  /*1f30*/  HADD2.F32 R120, -RZ, R79.H0_H0 ;  /* 0x2000004fff787230 */ /* 0x000fc40000004100 */
[----:B------:R-:W0:Y:S01]  /*1f40*/  @P2 LDC R4, c[0x0][0x40c] ;  /* 0x00010300ff042b82 */ /* 0x000e220000000800 */
[--C-:B------:R-:W-:Y:S02]  /*1f50*/  @P2 HADD2.F32 R3, -RZ, R72.reuse.H0_H0 ;  /* 0x20000048ff032230 */ /* 0x100fe40000004100 */
[----:B------:R-:W-:Y:S02]  /*1f60*/  @P2 HADD2.F32 R6, -RZ, R72.H1_H1 ;  /* 0x30000048ff062230 */ /* 0x000fe40000004100 */
[----:B------:R-:W-:-:S03]  /*1f70*/  @P2 HADD2.F32 R9, -RZ, R73.H0_H0 ;  /* 0x20000049ff092230 */ /* 0x000fc60000004100 */
[----:B------:R-:W1:Y:S08]  /*1f80*/  @P2 LDC R7, c[0x0][0x40c] ;  /* 0x00010300ff072b82 */ /* 0x000e700000000800 */
[----:B------:R-:W2:Y:S01]  /*1f90*/  @P2 LDC R92, c[0x0][0x40c] ;  /* 0x00010300ff5c2b82 */ /* 0x000ea20000000800 */
[----:B0-----:R-:W-:-:S07]  /*1fa0*/  @P2 FMUL.FTZ R8, R3, R4 ;  /* 0x0000000403082220 */ /* 0x001fce0000410000 */
[----:B------:R-:W0:Y:S01]  /*1fb0*/  @P2 LDC R11, c[0x0][0x40c] ;  /* 0x00010300ff0b2b82 */ /* 0x000e220000000800 */
[----:B------:R-:W-:-:S05]  /*1fc0*/  @P2 HADD2.F32 R3, -RZ, R64.H0_H0 ;  /* 0x20000040ff032230 */ /* 0x000fca0000004100 */
[----:B------:R-:W-:Y:S01]  /*1fd0*/  @P2 FFMA.FTZ R93, R8, R3, R93 ;  /* 0x00000003085d2223 */ /* 0x000fe2000001005d */
[----:B-1----:R-:W-:Y:S01]  /*1fe0*/  @P2 FMUL.FTZ R10, R6, R7 ;  /* 0x00000007060a2220 */ /* 0x002fe20000410000 */
[----:B------:R-:W1:Y:S01]  /*1ff0*/  @P2 LDC R4, c[0x0][0x40c] ;  /* 0x00010300ff042b82 */ /* 0x000e620000000800 */
[----:B------:R-:W-:Y:S02]  /*2000*/  @P2 HADD2.F32 R6, -RZ, R64.H1_H1 ;  /* 0x30000040ff062230 */ /* 0x000fe40000004100 */
[----:B------:R-:W-:Y:S02]  /*2010*/  HADD2.F32 R7, -RZ, R77.H0_H0 ;  /* 0x2000004dff077230 */ /* 0x000fe40000004100 */
[----:B------:R-:W-:Y:S02]  /*2020*/  @P2 HADD2.F32 R8, -RZ, R73.H1_H1 ;  /* 0x30000049ff082230 */ /* 0x000fe40000004100 */
[----:B------:R-:W-:Y:S01]  /*2030*/  @P2 FFMA.FTZ R5, R10, R6, R5 ;  /* 0x000000060a052223 */ /* 0x000fe20000010005 */
[----:B--2---:R-:W-:Y:S01]  /*2040*/  @P2 FMUL.FTZ R92, R9, R92 ;  /* 0x0000005c095c2220 */ /* 0x004fe20000410000 */
[----:B------:R-:W-:Y:S01]  /*2050*/  @P2 HADD2.F32 R6, -RZ, R65.H0_H0 ;  /* 0x20000041ff062230 */ /* 0x000fe20000004100 */
[----:B------:R-:W2:Y:S01]  /*2060*/  @P2 LDC R9, c[0x0][0x40c] ;  /* 0x00010300ff092b82 */ /* 0x000ea20000000800 */
[----:B------:R-:W-:-:S03]  /*2070*/  @!P2 MOV R3, R7 ;  /* 0x000000070003a202 */ /* 0x000fc60000000f00 */
[----:B------:R-:W-:Y:S01]  /*2080*/  @P2 FFMA.FTZ R3, R92, R6, R7 ;  /* 0x000000065c032223 */ /* 0x000fe20000010007 */
[--C-:B------:R-:W-:Y:S02]  /*2090*/  @P2 HADD2.F32 R7, -RZ, R74.reuse.H0_H0 ;  /* 0x2000004aff072230 */ /* 0x100fe40000004100 */
[----:B------:R-:W-:Y:S01]  /*20a0*/  @P2 HADD2.F32 R6, -RZ, R65.H1_H1 ;  /* 0x30000041ff062230 */ /* 0x000fe20000004100 */
[----:B------:R-:W3:Y:S01]  /*20b0*/  @P2 LDC R10, c[0x0][0x40c] ;  /* 0x00010300ff0a2b82 */ /* 0x000ee20000000800 */
[----:B0-----:R-:W-:Y:S01]  /*20c0*/  @P2 FMUL.FTZ R11, R8, R11 ;  /* 0x0000000b080b2220 */ /* 0x001fe20000410000 */
[----:B------:R-:W-:Y:S02]  /*20d0*/  @P2 HADD2.F32 R8, -RZ, R74.H1_H1 ;  /* 0x3000004aff082230 */ /* 0x000fe40000004100 */
[----:B------:R-:W-:Y:S02]  /*20e0*/  HADD2.F32 R92, -RZ, R79.H1_H1 ;  /* 0x3000004fff5c7230 */ /* 0x000fe40000004100 */
[----:B------:R-:W-:Y:S01]  /*20f0*/  @P2 FFMA.FTZ R124, R11, R6, R124 ;  /* 0x000000060b7c2223 */ /* 0x000fe2000001007c */
[----:B------:R-:W-:-:S02]  /*2100*/  @P2 HADD2.F32 R6, -RZ, R66.H0_H0 ;  /* 0x20000042ff062230 */ /* 0x000fc40000004100 */
[----:B-1----:R-:W-:Y:S02]  /*2110*/  @P2 FMUL.FTZ R7, R7, R4 ;  /* 0x0000000407072220 */ /* 0x002fe40000410000 */
[----:B------:R-:W0:Y:S02]  /*2120*/  @P2 LDC R4, c[0x0][0x40c] ;  /* 0x00010300ff042b82 */ /* 0x000e240000000800 */
[----:B------:R-:W-:Y:S01]  /*2130*/  @P2 FFMA.FTZ R94, R7, R6, R94 ;  /* 0x00000006075e2223 */ /* 0x000fe2000001005e */
[----:B------:R-:W-:Y:S02]  /*2140*/  @P2 HADD2.F32 R6, -RZ, R66.H1_H1 ;  /* 0x30000042ff062230 */ /* 0x000fe40000004100 */
[----:B------:R-:W-:Y:S02]  /*2150*/  @P2 HADD2.F32 R7, -RZ, R75.H0_H0 ;  /* 0x2000004bff072230 */ /* 0x000fe40000004100 */
[----:B--2---:R-:W-:Y:S01]  /*2160*/  @P2 FMUL.FTZ R9, R8, R9 ;  /* 0x0000000908092220 */ /* 0x004fe20000410000 */
[----:B------:R-:W-:-:S03]  /*2170*/  F2FP.F16.F32.PACK_AB R8, RZ, R93 ;  /* 0x0000005dff08723e */ /* 0x000fc600000000ff */
[----:B------:R-:W-:Y:S01]  /*2180*/  @P2 FFMA.FTZ R122, R9, R6, R122 ;  /* 0x00000006097a2223 */ /* 0x000fe2000001007a */
[----:B------:R-:W-:Y:S02]  /*2190*/  @P2 HADD2.F32 R6, -RZ, R67.H0_H0 ;  /* 0x20000043ff062230 */ /* 0x000fe40000004100 */
[----:B------:R-:W-:Y:S02]  /*21a0*/  @P2 HADD2.F32 R9, -RZ, R75.H1_H1 ;  /* 0x3000004bff092230 */ /* 0x000fe40000004100 */
[----:B---3--:R-:W-:Y:S01]  /*21b0*/  @P2 FMUL.FTZ R7, R7, R10 ;  /* 0x0000000a07072220 */ /* 0x008fe20000410000 */
[----:B------:R-:W-:-:S03]  /*21c0*/  F2FP.F16.F32.PACK_AB R10, RZ, R94 ;  /* 0x0000005eff0a723e */ /* 0x000fc600000000ff */
[----:B------:R-:W-:Y:S01]  /*21d0*/  @P2 FFMA.FTZ R120, R7, R6, R120 ;  /* 0x0000000607782223 */ /* 0x000fe20000010078 */
[----:B------:R-:W-:Y:S01]  /*21e0*/  @P2 HADD2.F32 R6, -RZ, R67.H1_H1 ;  /* 0x30000043ff062230 */ /* 0x000fe20000004100 */
        /* <DEDUP_REMOVED lines=13> */
.L_x_4869:
[----:B--2---:R-:W0:Y:S01]  /*22c0*/  @P1 LDC R4, c[0x0][0x40c] ;  /* 0x00010300ff041b82 */ /* 0x004e220000000800 */
[--C-:B-----5:R-:W-:Y:S02]  /*22d0*/  @P1 HADD2.F32 R3, -RZ, R72.reuse.H0_H0 ;  /* 0x20000048ff031230 */ /* 0x120fe40000004100 */
[----:B------:R-:W-:Y:S02]  /*22e0*/  HFMA2 R93, -RZ, RZ, 0, 0 ;  /* 0x00000000ff5d7431 */ /* 0x000fe400000001ff */
[----:B------:R-:W-:Y:S01]  /*22f0*/  @P1 HADD2.F32 R7, -RZ, R73.H0_H0 ;  /* 0x20000049ff071230 */ /* 0x000fe20000004100 */
[----:B------:R-:W-:Y:S01]  /*2300*/  MOV R124, RZ ;  /* 0x000000ff007c7202 */ /* 0x000fe20000000f00 */
[----:B------:R-:W-:Y:S01]  /*2310*/  @P1 HADD2.F32 R5, -RZ, R72.H1_H1 ;  /* 0x30000048ff051230 */ /* 0x000fe20000004100 */
[----:B------:R-:W-:Y:S01]  /*2320*/  MOV R122, RZ ;  /* 0x000000ff007a7202 */ /* 0x000fe20000000f00 */
[----:B------:R-:W-:Y:S01]  /*2330*/  @P1 HADD2.F32 R6, -RZ, R64.H0_H0 ;  /* 0x20000040ff061230 */ /* 0x000fe20000004100 */
[----:B------:R-:W1:Y:S01]  /*2340*/  @P1 LDC R10, c[0x0][0x40c] ;  /* 0x00010300ff0a1b82 */ /* 0x000e620000000800 */
[----:B------:R-:W-:-:S02]  /*2350*/  @P1 HADD2.F32 R9, -RZ, R65.H0_H0 ;  /* 0x20000041ff091230 */ /* 0x000fc40000004100 */
[----:B------:R-:W-:Y:S02]  /*2360*/  HFMA2 R120, -RZ, RZ, 0, 0 ;  /* 0x00000000ff787431 */ /* 0x000fe400000001ff */
[----:B------:R-:W-:Y:S02]  /*2370*/  @P1 HADD2.F32 R11, -RZ, R73.H1_H1 ;  /* 0x30000049ff0b1230 */ /* 0x000fe40000004100 */
[----:B------:R-:W-:Y:S01]  /*2380*/  @P1 HADD2.F32 R115, -RZ, R74.H1_H1 ;  /* 0x3000004aff731230 */ /* 0x000fe20000004100 */
[----:B------:R-:W2:Y:S01]  /*2390*/  @P1 LDC R8, c[0x0][0x40c] ;  /* 0x00010300ff081b82 */ /* 0x000ea20000000800 */
[----:B0-----:R-:W-:-:S07]  /*23a0*/  @P1 FMUL.FTZ R3, R3, R4 ;  /* 0x0000000403031220 */ /* 0x001fce0000410000 */
[----:B------:R-:W0:Y:S01]  /*23b0*/  @P1 LDC R92, c[0x0][0x40c] ;  /* 0x00010300ff5c1b82 */ /* 0x000e220000000800 */
[----:B------:R-:W-:Y:S01]  /*23c0*/  @P1 FMUL.FTZ R93, R3, R6 ;  /* 0x00000006035d1220 */ /* 0x000fe20000410000 */
[----:B------:R-:W-:Y:S02]  /*23d0*/  HFMA2 R3, -RZ, RZ, 0, 0 ;  /* 0x00000000ff037431 */ /* 0x000fe400000001ff */
[----:B-1----:R-:W-:-:S04]  /*23e0*/  @P1 FMUL.FTZ R10, R7, R10 ;  /* 0x0000000a070a1220 */ /* 0x002fc80000410000 */
[----:B------:R-:W1:Y:S01]  /*23f0*/  @P1 LDC R4, c[0x0][0x40c] ;  /* 0x00010300ff041b82 */ /* 0x000e620000000800 */
[----:B------:R-:W-:Y:S02]  /*2400*/  @P1 HADD2.F32 R7, -RZ, R64.H1_H1 ;  /* 0x30000040ff071230 */ /* 0x000fe40000004100 */
[----:B------:R-:W-:Y:S01]  /*2410*/  @P1 FMUL.FTZ R3, R10, R9 ;  /* 0x000000090a031220 */ /* 0x000fe20000410000 */
[----:B------:R-:W-:Y:S02]  /*2420*/  @P1 HADD2.F32 R9, -RZ, R74.H0_H0 ;  /* 0x2000004aff091230 */ /* 0x000fe40000004100 */
[----:B--2---:R-:W-:Y:S02]  /*2430*/  @P1 FMUL.FTZ R8, R5, R8 ;  /* 0x0000000805081220 */ /* 0x004fe40000410000 */
[----:B------:R-:W2:Y:S01]  /*2440*/  @P1 LDC R94, c[0x0][0x40c] ;  /* 0x00010300ff5e1b82 */ /* 0x000ea20000000800 */
[----:B------:R-:W-:Y:S01]  /*2450*/  MOV R5, RZ ;  /* 0x000000ff00057202 */ /* 0x000fe20000000f00 */
[----:B------:R-:W-:Y:S01]  /*2460*/  @P1 FMUL.FTZ R5, R8, R7 ;  /* 0x0000000708051220 */ /* 0x000fe20000410000 */
[----:B------:R-:W-:-:S05]  /*2470*/  @P1 HADD2.F32 R8, -RZ, R65.H1_H1 ;  /* 0x30000041ff081230 */ /* 0x000fca0000004100 */
[----:B------:R-:W3:Y:S01]  /*2480*/  @P1 LDC R6, c[0x0][0x40c] ;  /* 0x00010300ff061b82 */ /* 0x000ee20000000800 */
[----:B0-----:R-:W-:Y:S01]  /*2490*/  @P1 FMUL.FTZ R11, R11, R92 ;  /* 0x0000005c0b0b1220 */ /* 0x001fe20000410000 */
[----:B------:R-:W-:-:S03]  /*24a0*/  MOV R92, RZ ;  /* 0x000000ff005c7202 */ /* 0x000fc60000000f00 */
[----:B------:R-:W-:Y:S01]  /*24b0*/  @P1 FMUL.FTZ R124, R11, R8 ;  /* 0x000000080b7c1220 */ /* 0x000fe20000410000 */
[----:B------:R-:W-:Y:S02]  /*24c0*/  @P1 HADD2.F32 R11, -RZ, R75.H0_H0 ;  /* 0x2000004bff0b1230 */ /* 0x000fe40000004100 */
[----:B------:R-:W0:Y:S01]  /*24d0*/  @P1 LDC R7, c[0x0][0x40c] ;  /* 0x00010300ff071b82 */ /* 0x000e220000000800 */
[----:B-1----:R-:W-:Y:S01]  /*24e0*/  @P1 FMUL.FTZ R115, R115, R4 ;  /* 0x0000000473731220 */ /* 0x002fe20000410000 */
[--C-:B------:R-:W-:Y:S02]  /*24f0*/  @P1 HADD2.F32 R4, -RZ, R66.reuse.H0_H0 ;  /* 0x20000042ff041230 */ /* 0x100fe40000004100 */
[----:B------:R-:W-:Y:S02]  /*2500*/  @P1 HADD2.F32 R8, -RZ, R66.H1_H1 ;  /* 0x30000042ff081230 */ /* 0x000fe40000004100 */
[----:B--2---:R-:W-:Y:S01]  /*2510*/  @P1 FMUL.FTZ R9, R9, R94 ;  /* 0x0000005e09091220 */ /* 0x004fe20000410000 */
[----:B------:R-:W-:-:S02]  /*2520*/  HFMA2 R94, -RZ, RZ, 0, 0 ;  /* 0x00000000ff5e7431 */ /* 0x000fc400000001ff */
[----:B------:R-:W-:Y:S01]  /*2530*/  @P1 FMUL.FTZ R122, R115, R8 ;  /* 0x00000008737a1220 */ /* 0x000fe20000410000 */
[----:B------:R-:W-:Y:S01]  /*2540*/  F2FP.F16.F32.PACK_AB R8, RZ, R93 ;  /* 0x0000005dff08723e */ /* 0x000fe200000000ff */
[----:B------:R-:W-:Y:S01]  /*2550*/  @P1 FMUL.FTZ R94, R9, R4 ;  /* 0x00000004095e1220 */ /* 0x000fe20000410000 */
[----:B------:R-:W-:Y:S02]  /*2560*/  @P1 HADD2.F32 R4, -RZ, R75.H1_H1 ;  /* 0x3000004bff041230 */ /* 0x000fe40000004100 */
[--C-:B------:R-:W-:Y:S02]  /*2570*/  @P1 HADD2.F32 R9, -RZ, R67.reuse.H0_H0 ;  /* 0x20000043ff091230 */ /* 0x100fe40000004100 */
[----:B---3--:R-:W-:Y:S01]  /*2580*/  @P1 FMUL.FTZ R6, R11, R6 ;  /* 0x000000060b061220 */ /* 0x008fe20000410000 */
[----:B------:R-:W-:Y:S01]  /*2590*/  @P1 HADD2.F32 R11, -RZ, R67.H1_H1 ;  /* 0x30000043ff0b1230 */ /* 0x000fe20000004100 */
[----:B------:R-:W-:Y:S02]  /*25a0*/  F2FP.F16.F32.PACK_AB R10, RZ, R94 ;  /* 0x0000005eff0a723e */ /* 0x000fe400000000ff */
[----:B------:R-:W-:Y:S01]  /*25b0*/  @P1 FMUL.FTZ R120, R6, R9 ;  /* 0x0000000906781220 */ /* 0x000fe20000410000 */
[----:B------:R-:W-:-:S02]  /*25c0*/  F2FP.F16.F32.PACK_AB R9, RZ, R3 ;  /* 0x00000003ff09723e */ /* 0x000fc400000000ff */
[----:B------:R-:W-:Y:S01]  /*25d0*/  F2FP.F16.F32.PACK_AB R6, RZ, R124 ;  /* 0x0000007cff06723e */ /* 0x000fe200000000ff */
[----:B0-----:R-:W-:Y:S01]  /*25e0*/  @P1 FMUL.FTZ R4, R4, R7 ;  /* 0x0000000704041220 */ /* 0x001fe20000410000 */
[----:B------:R-:W-:Y:S02]  /*25f0*/  F2FP.F16.F32.PACK_AB R7, RZ, R122 ;  /* 0x0000007aff07723e */ /* 0x000fe400000000ff */
[----:B------:R-:W-:Y:S01]  /*2600*/  PRMT R9, R9, 0x5410, R6 ;  /* 0x0000541009097816 */ /* 0x000fe20000000006 */
[----:B------:R-:W-:Y:S01]  /*2610*/  @P1 FMUL.FTZ R92, R4, R11 ;  /* 0x0000000b045c1220 */ /* 0x000fe20000410000 */
[----:B------:R-:W-:Y:S02]  /*2620*/  F2FP.F16.F32.PACK_AB R4, RZ, R5 ;  /* 0x00000005ff04723e */ /* 0x000fe400000000ff */
[----:B------:R-:W-:Y:S02]  /*2630*/  F2FP.F16.F32.PACK_AB R11, RZ, R120 ;  /* 0x00000078ff0b723e */ /* 0x000fe400000000ff */
[----:B------:R-:W-:-:S02]  /*2640*/  F2FP.F16.F32.PACK_AB R110, RZ, R92 ;  /* 0x0000005cff6e723e */ /* 0x000fc400000000ff */
[----:B------:R-:W-:Y:S02]  /*2650*/  PRMT R8, R8, 0x5410, R4 ;  /* 0x0000541008087816 */ /* 0x000fe40000000004 */
[----:B------:R-:W-:Y:S02]  /*2660*/  PRMT R10, R10, 0x5410, R7 ;  /* 0x000054100a0a7816 */ /* 0x000fe40000000007 */
[----:B------:R-:W-:-:S07]  /*2670*/  PRMT R11, R11, 0x5410, R110 ;  /* 0x000054100b0b7816 */ /* 0x000fce000000006e */
.L_x_4870:
[----:B------:R-:W0:Y:S01]  /*2680*/  @P1 LDC.64 R116, c[0x0][0x390] ;  /* 0x0000e400ff741b82 */ /* 0x000e220000000a00 */
[C---:B------:R-:W-:Y:S02]  /*2690*/  IADD3 R119, PT, PT, R111.reuse, 0x60, RZ ;  /* 0x000000606f777810 */ /* 0x040fe40007ffe0ff */
[----:B------:R-:W-:Y:S02]  /*26a0*/  @P1 IADD3 R115, PT, PT, R108, 0x80, RZ ;  /* 0x000000806c731810 */ /* 0x000fe40007ffe0ff */
[----:B------:R-:W-:Y:S01]  /*26b0*/  IADD3 R111, PT, PT, R111, 0x80, RZ ;  /* 0x000000806f6f7810 */ /* 0x000fe20007ffe0ff */
        /* <DEDUP_REMOVED lines=9> */
[----:B--2--5:R-:W-:Y:S02]  /*2750*/  HADD2.F32 R118, -RZ, R76.H0_H0 ;  /* 0x2000004cff767230 */ /* 0x024fe40000004100 */
[----:B------:R-:W-:Y:S02]  /*2760*/  HADD2.F32 R116, -RZ, R77.H0_H0 ;  /* 0x2000004dff747230 */ /* 0x000fe40000004100 */
[----:B------:R-:W-:Y:S02]  /*2770*/  HADD2.F32 R106, -RZ, R78.H1_H1 ;  /* 0x3000004eff6a7230 */ /* 0x000fe40000004100 */
[--C-:B------:R-:W-:Y:S02]  /*2780*/  HADD2.F32 R108, -RZ, R79.reuse.H0_H0 ;  /* 0x2000004fff6c7230 */ /* 0x100fe40000004100 */
[----:B------:R-:W-:-:S04]  /*2790*/  HADD2.F32 R110, -RZ, R79.H1_H1 ;  /* 0x3000004fff6e7230 */ /* 0x000fc80000004100 */
[----:B------:R-:W0:Y:S01]  /*27a0*/  @P0 LDC R7, c[0x0][0x40c] ;  /* 0x00010300ff070b82 */ /* 0x000e220000000800 */
[----:B------:R-:W-:Y:S02]  /*27b0*/  @P0 HADD2.F32 R6, -RZ, R72.H0_H0 ;  /* 0x20000048ff060230 */ /* 0x000fe40000004100 */
[----:B------:R-:W-:-:S05]  /*27c0*/  @P0 HADD2.F32 R4, -RZ, R68.H0_H0 ;  /* 0x20000044ff040230 */ /* 0x000fca0000004100 */
[----:B------:R-:W1:Y:S08]  /*27d0*/  @P0 LDC R9, c[0x0][0x40c] ;  /* 0x00010300ff090b82 */ /* 0x000e700000000800 */
[----:B------:R-:W2:Y:S01]  /*27e0*/  @P0 LDC R11, c[0x0][0x40c] ;  /* 0x00010300ff0b0b82 */ /* 0x000ea20000000800 */
[----:B0-----:R-:W-:Y:S01]  /*27f0*/  @P0 FMUL.FTZ R7, R6, R7 ;  /* 0x0000000706070220 */ /* 0x001fe20000410000 */
[----:B------:R-:W-:-:S06]  /*2800*/  @P0 HADD2.F32 R6, -RZ, R72.H1_H1 ;  /* 0x30000048ff060230 */ /* 0x000fcc0000004100 */
[----:B------:R-:W0:Y:S01]  /*2810*/  @P0 LDC R8, c[0x0][0x40c] ;  /* 0x00010300ff080b82 */ /* 0x000e220000000800 */
[----:B------:R-:W-:Y:S01]  /*2820*/  @P0 FFMA.FTZ R118, R7, R4, R118 ;  /* 0x0000000407760223 */ /* 0x000fe20000010076 */
[----:B------:R-:W-:Y:S02]  /*2830*/  HADD2.F32 R4, -RZ, R76.H1_H1 ;  /* 0x3000004cff047230 */ /* 0x000fe40000004100 */
[----:B------:R-:W-:Y:S02]  /*2840*/  @P0 HADD2.F32 R7, -RZ, R73.H1_H1 ;  /* 0x30000049ff070230 */ /* 0x000fe40000004100 */
[----:B-1----:R-:W-:Y:S01]  /*2850*/  @P0 FMUL.FTZ R9, R6, R9 ;  /* 0x0000000906090220 */ /* 0x002fe20000410000 */
[----:B------:R-:W-:-:S05]  /*2860*/  @P0 HADD2.F32 R6, -RZ, R68.H1_H1 ;  /* 0x30000044ff060230 */ /* 0x000fca0000004100 */
[----:B------:R-:W-:Y:S01]  /*2870*/  @P0 FFMA.FTZ R4, R9, R6, R4 ;  /* 0x0000000609040223 */ /* 0x000fe20000010004 */
[----:B------:R-:W-:-:S05]  /*2880*/  @P0 HADD2.F32 R6, -RZ, R73.H0_H0 ;  /* 0x20000049ff060230 */ /* 0x000fca0000004100 */
[----:B--2---:R-:W-:Y:S01]  /*2890*/  @P0 FMUL.FTZ R11, R6, R11 ;  /* 0x0000000b060b0220 */ /* 0x004fe20000410000 */
[----:B------:R-:W-:-:S05]  /*28a0*/  @P0 HADD2.F32 R6, -RZ, R69.H0_H0 ;  /* 0x20000045ff060230 */ /* 0x000fca0000004100 */
[----:B------:R-:W-:Y:S01]  /*28b0*/  @P0 FFMA.FTZ R116, R11, R6, R116 ;  /* 0x000000060b740223 */ /* 0x000fe20000010074 */
[----:B0-----:R-:W-:Y:S01]  /*28c0*/  @P0 FMUL.FTZ R9, R7, R8 ;  /* 0x0000000807090220 */ /* 0x001fe20000410000 */
[----:B------:R-:W0:Y:S01]  /*28d0*/  @P0 LDC R11, c[0x0][0x40c] ;  /* 0x00010300ff0b0b82 */ /* 0x000e220000000800 */
[----:B------:R-:W-:Y:S02]  /*28e0*/  HADD2.F32 R6, -RZ, R77.H1_H1 ;  /* 0x3000004dff067230 */ /* 0x000fe40000004100 */
[----:B------:R-:W-:Y:S02]  /*28f0*/  @P0 HADD2.F32 R7, -RZ, R69.H1_H1 ;  /* 0x30000045ff070230 */ /* 0x000fe40000004100 */
[----:B------:R-:W-:-:S03]  /*2900*/  @P0 HADD2.F32 R8, -RZ, R74.H0_H0 ;  /* 0x2000004aff080230 */ /* 0x000fc60000004100 */
[----:B------:R-:W-:Y:S01]  /*2910*/  @P0 FFMA.FTZ R6, R9, R7, R6 ;  /* 0x0000000709060223 */ /* 0x000fe20000010006 */
[----:B------:R-:W-:Y:S01]  /*2920*/  HADD2.F32 R7, -RZ, R78.H0_H0 ;  /* 0x2000004eff077230 */ /* 0x000fe20000004100 */
[----:B------:R-:W1:Y:S03]  /*2930*/  @P0 LDC R9, c[0x0][0x40c] ;  /* 0x00010300ff090b82 */ /* 0x000e660000000800 */
[----:B------:R-:W-:Y:S01]  /*2940*/  F2FP.F16.F32.PACK_AB R117, RZ, R6 ;  /* 0x00000006ff75723e */ /* 0x000fe200000000ff */
[----:B0-----:R-:W-:Y:S01]  /*2950*/  @P0 FMUL.FTZ R10, R8, R11 ;  /* 0x0000000b080a0220 */ /* 0x001fe20000410000 */
[----:B------:R-:W-:-:S03]  /*2960*/  @P0 HADD2.F32 R8, -RZ, R70.H0_H0 ;  /* 0x20000046ff080230 */ /* 0x000fc60000004100 */
[----:B------:R-:W0:Y:S02]  /*2970*/  @P0 LDC R11, c[0x0][0x40c] ;  /* 0x00010300ff0b0b82 */ /* 0x000e240000000800 */
[----:B------:R-:W-:Y:S01]  /*2980*/  @P0 FFMA.FTZ R7, R10, R8, R7 ;  /* 0x000000080a070223 */ /* 0x000fe20000010007 */
[----:B------:R-:W-:Y:S01]  /*2990*/  @P0 HADD2.F32 R8, -RZ, R74.H1_H1 ;  /* 0x3000004aff080230 */ /* 0x000fe20000004100 */
[----:B------:R-:W-:-:S03]  /*29a0*/  F2FP.F16.F32.PACK_AB R10, RZ, R116 ;  /* 0x00000074ff0a723e */ /* 0x000fc600000000ff */
        /* <DEDUP_REMOVED lines=8> */
[----:B------:R-:W-:-:S05]  /*2a30*/  @P0 HADD2.F32 R8, -RZ, R71.H0_H0 ;  /* 0x20000047ff080230 */ /* 0x000fca0000004100 */
[----:B------:R-:W-:Y:S01]  /*2a40*/  @P0 FFMA.FTZ R108, R11, R8, R108 ;  /* 0x000000080b6c0223 */ /* 0x000fe2000001006c */
[----:B------:R-:W-:-:S04]  /*2a50*/  @P0 HADD2.F32 R8, -RZ, R75.H1_H1 ;  /* 0x3000004bff080230 */ /* 0x000fc80000004100 */
[----:B------:R-:W-:Y:S01]  /*2a60*/  F2FP.F16.F32.PACK_AB R11, RZ, R108 ;  /* 0x0000006cff0b723e */ /* 0x000fe200000000ff */
[----:B-1----:R-:W-:Y:S01]  /*2a70*/  @P0 FMUL.FTZ R9, R8, R9 ;  /* 0x0000000908090220 */ /* 0x002fe20000410000 */
[----:B------:R-:W-:-:S05]  /*2a80*/  @P0 HADD2.F32 R8, -RZ, R71.H1_H1 ;  /* 0x30000047ff080230 */ /* 0x000fca0000004100 */
[----:B------:R-:W-:Y:S01]  /*2a90*/  @P0 FFMA.FTZ R110, R9, R8, R110 ;  /* 0x00000008096e0223 */ /* 0x000fe2000001006e */
[----:B------:R-:W-:Y:S02]  /*2aa0*/  F2FP.F16.F32.PACK_AB R8, RZ, R118 ;  /* 0x00000076ff08723e */ /* 0x000fe400000000ff */
[----:B------:R-:W-:Y:S02]  /*2ab0*/  F2FP.F16.F32.PACK_AB R9, RZ, R4 ;  /* 0x00000004ff09723e */ /* 0x000fe400000000ff */
[----:B------:R-:W-:Y:S02]  /*2ac0*/  F2FP.F16.F32.PACK_AB R115, RZ, R110 ;  /* 0x0000006eff73723e */ /* 0x000fe400000000ff */
[----:B------:R-:W-:Y:S02]  /*2ad0*/  PRMT R8, R8, 0x5410, R9 ;  /* 0x0000541008087816 */ /* 0x000fe40000000009 */
[----:B------:R-:W-:Y:S02]  /*2ae0*/  PRMT R9, R10, 0x5410, R117 ;  /* 0x000054100a097816 */ /* 0x000fe40000000075 */
[----:B------:R-:W-:-:S02]  /*2af0*/  PRMT R10, R119, 0x5410, R121 ;  /* 0x00005410770a7816 */ /* 0x000fc40000000079 */
[----:B------:R-:W-:Y:S01]  /*2b00*/  PRMT R11, R11, 0x5410, R115 ;  /* 0x000054100b0b7816 */ /* 0x000fe20000000073 */
[----:B------:R-:W-:Y:S06]  /*2b10*/  BRA `(.L_x_4872) ;  /* 0x0000000000f07947 */ /* 0x000fec0003800000 */
.L_x_4871:
[----:B--2---:R-:W0:Y:S01]  /*2b20*/  @P1 LDC R9, c[0x0][0x40c] ;  /* 0x00010300ff091b82 */ /* 0x004e220000000800 */
[--C-:B-----5:R-:W-:Y:S02]  /*2b30*/  @P1 HADD2.F32 R6, -RZ, R72.reuse.H1_H1 ;  /* 0x30000048ff061230 */ /* 0x120fe40000004100 */
[----:B------:R-:W-:Y:S02]  /*2b40*/  HFMA2 R118, -RZ, RZ, 0, 0 ;  /* 0x00000000ff767431 */ /* 0x000fe400000001ff */
[----:B------:R-:W-:Y:S02]  /*2b50*/  @P1 HADD2.F32 R4, -RZ, R72.H0_H0 ;  /* 0x20000048ff041230 */ /* 0x000fe40000004100 */
[----:B------:R-:W-:Y:S02]  /*2b60*/  HFMA2 R116, -RZ, RZ, 0, 0 ;  /* 0x00000000ff747431 */ /* 0x000fe400000001ff */
[----:B------:R-:W-:Y:S01]  /*2b70*/  @P1 HADD2.F32 R8, -RZ, R68.H1_H1 ;  /* 0x30000044ff081230 */ /* 0x000fe20000004100 */
[----:B------:R-:W-:Y:S01]  /*2b80*/  MOV R106, RZ ;  /* 0x000000ff006a7202 */ /* 0x000fe20000000f00 */
[----:B------:R-:W-:Y:S01]  /*2b90*/  HFMA2 R108, -RZ, RZ, 0, 0 ;  /* 0x00000000ff6c7431 */ /* 0x000fe200000001ff */
[----:B------:R-:W1:Y:S01]  /*2ba0*/  @P1 LDC R7, c[0x0][0x40c] ;  /* 0x00010300ff071b82 */ /* 0x000e620000000800 */
[----:B------:R-:W-:-:S07]  /*2bb0*/  MOV R110, RZ ;  /* 0x000000ff006e7202 */ /* 0x000fce0000000f00 */
[----:B------:R-:W2:Y:S01]  /*2bc0*/  @P1 LDC R11, c[0x0][0x40c] ;  /* 0x00010300ff0b1b82 */ /* 0x000ea20000000800 */
[----:B0-----:R-:W-:Y:S01]  /*2bd0*/  @P1 FMUL.FTZ R9, R6, R9 ;  /* 0x0000000906091220 */ /* 0x001fe20000410000 */
[----:B------:R-:W-:-:S06]  /*2be0*/  @P1 HADD2.F32 R6, -RZ, R68.H0_H0 ;  /* 0x20000044ff061230 */ /* 0x000fcc0000004100 */
[----:B------:R-:W0:Y:S01]  /*2bf0*/  @P1 LDC R115, c[0x0][0x40c] ;  /* 0x00010300ff731b82 */ /* 0x000e220000000800 */
[----:B-1----:R-:W-:Y:S01]  /*2c00*/  @P1 FMUL.FTZ R7, R4, R7 ;  /* 0x0000000704071220 */ /* 0x002fe20000410000 */
[----:B------:R-:W-:-:S06]  /*2c10*/  MOV R4, RZ ;  /* 0x000000ff00047202 */ /* 0x000fcc0000000f00 */
[----:B------:R-:W1:Y:S01]  /*2c20*/  @P1 LDC R10, c[0x0][0x40c] ;  /* 0x00010300ff0a1b82 */ /* 0x000e620000000800 */
[----:B------:R-:W-:Y:S01]  /*2c30*/  @P1 FMUL.FTZ R4, R9, R8 ;  /* 0x0000000809041220 */ /* 0x000fe20000410000 */
[----:B------:R-:W-:Y:S01]  /*2c40*/  @P1 FMUL.FTZ R118, R7, R6 ;  /* 0x0000000607761220 */ /* 0x000fe20000410000 */
[----:B------:R-:W-:Y:S02]  /*2c50*/  @P1 HADD2.F32 R6, -RZ, R73.H0_H0 ;  /* 0x20000049ff061230 */ /* 0x000fe40000004100 */
[----:B------:R-:W-:Y:S02]  /*2c60*/  @P1 HADD2.F32 R7, -RZ, R69.H0_H0 ;  /* 0x20000045ff071230 */ /* 0x000fe40000004100 */
[----:B------:R-:W-:Y:S02]  /*2c70*/  @P1 HADD2.F32 R8, -RZ, R73.H1_H1 ;  /* 0x30000049ff081230 */ /* 0x000fe40000004100 */
[----:B--2---:R-:W-:Y:S01]  /*2c80*/  @P1 FMUL.FTZ R6, R6, R11 ;  /* 0x0000000b06061220 */ /* 0x004fe20000410000 */
[----:B------:R-:W-:Y:S01]  /*2c90*/  @P1 HADD2.F32 R9, -RZ, R70.H0_H0 ;  /* 0x20000046ff091230 */ /* 0x000fe20000004100 */
[----:B------:R-:W2:Y:S02]  /*2ca0*/  @P1 LDC R11, c[0x0][0x40c] ;  /* 0x00010300ff0b1b82 */ /* 0x000ea40000000800 */
[----:B------:R-:W-:Y:S01]  /*2cb0*/  @P1 FMUL.FTZ R116, R6, R7 ;  /* 0x0000000706741220 */ /* 0x000fe20000410000 */
[----:B------:R-:W-:Y:S01]  /*2cc0*/  @P1 HADD2.F32 R7, -RZ, R69.H1_H1 ;  /* 0x30000045ff071230 */ /* 0x000fe20000004100 */
[----:B------:R-:W-:Y:S01]  /*2cd0*/  MOV R6, RZ ;  /* 0x000000ff00067202 */ /* 0x000fe20000000f00 */
[----:B0-----:R-:W-:-:S03]  /*2ce0*/  @P1 FMUL.FTZ R8, R8, R115 ;  /* 0x0000007308081220 */ /* 0x001fc60000410000 */
[----:B------:R-:W0:Y:S01]  /*2cf0*/  @P1 LDC R115, c[0x0][0x40c] ;  /* 0x00010300ff731b82 */ /* 0x000e220000000800 */
[----:B------:R-:W-:Y:S01]  /*2d00*/  @P1 FMUL.FTZ R6, R8, R7 ;  /* 0x0000000708061220 */ /* 0x000fe20000410000 */
[--C-:B------:R-:W-:Y:S02]  /*2d10*/  @P1 HADD2.F32 R7, -RZ, R74.reuse.H0_H0 ;  /* 0x2000004aff071230 */ /* 0x100fe40000004100 */
[----:B------:R-:W-:Y:S02]  /*2d20*/  @P1 HADD2.F32 R8, -RZ, R74.H1_H1 ;  /* 0x3000004aff081230 */ /* 0x000fe40000004100 */
[----:B------:R-:W-:Y:S01]  /*2d30*/  F2FP.F16.F32.PACK_AB R117, RZ, R6 ;  /* 0x00000006ff75723e */ /* 0x000fe200000000ff */
[----:B-1----:R-:W-:Y:S01]  /*2d40*/  @P1 FMUL.FTZ R10, R7, R10 ;  /* 0x0000000a070a1220 */ /* 0x002fe20000410000 */
[----:B------:R-:W-:-:S03]  /*2d50*/  HFMA2 R7, -RZ, RZ, 0, 0 ;  /* 0x00000000ff077431 */ /* 0x000fc600000001ff */
[----:B------:R-:W-:Y:S01]  /*2d60*/  @P1 FMUL.FTZ R7, R10, R9 ;  /* 0x000000090a071220 */ /* 0x000fe20000410000 */
[----:B------:R-:W-:Y:S01]  /*2d70*/  @P1 HADD2.F32 R9, -RZ, R70.H1_H1 ;  /* 0x30000046ff091230 */ /* 0x000fe20000004100 */
[----:B------:R-:W-:Y:S01]  /*2d80*/  F2FP.F16.F32.PACK_AB R10, RZ, R116 ;  /* 0x00000074ff0a723e */ /* 0x000fe200000000ff */
[----:B--2---:R-:W-:Y:S02]  /*2d90*/  @P1 FMUL.FTZ R8, R8, R11 ;  /* 0x0000000b08081220 */ /* 0x004fe40000410000 */
[----:B------:R-:W-:Y:S01]  /*2da0*/  F2FP.F16.F32.PACK_AB R119, RZ, R7 ;  /* 0x00000007ff77723e */ /* 0x000fe200000000ff */
[----:B------:R-:W1:Y:S01]  /*2db0*/  @P1 LDC R11, c[0x0][0x40c] ;  /* 0x00010300ff0b1b82 */ /* 0x000e620000000800 */
[----:B------:R-:W-:Y:S01]  /*2dc0*/  @P1 FMUL.FTZ R106, R8, R9 ;  /* 0x00000009086a1220 */ /* 0x000fe20000410000 */
[----:B------:R-:W-:Y:S02]  /*2dd0*/  @P1 HADD2.F32 R8, -RZ, R75.H0_H0 ;  /* 0x2000004bff081230 */ /* 0x000fe40000004100 */
[----:B------:R-:W-:-:S02]  /*2de0*/  @P1 HADD2.F32 R9, -RZ, R71.H0_H0 ;  /* 0x20000047ff091230 */ /* 0x000fc40000004100 */
[----:B------:R-:W-:Y:S01]  /*2df0*/  F2FP.F16.F32.PACK_AB R121, RZ, R106 ;  /* 0x0000006aff79723e */ /* 0x000fe200000000ff */
[----:B0-----:R-:W-:-:S04]  /*2e00*/  @P1 FMUL.FTZ R8, R8, R115 ;  /* 0x0000007308081220 */ /* 0x001fc80000410000 */
        /* <DEDUP_REMOVED lines=13> */
.L_x_4872:
[----:B------:R-:W-:-:S04]  /*2ee0*/  IMAD.WIDE.U32 R112, R111, 0x10, R112 ;  /* 0x000000106f707825 */ /* 0x000fc800078e0070 */
[----:B------:R-:W-:Y:S01]  /*2ef0*/  FADD.FTZ R111, RZ, R80 ;  /* 0x00000050ff6f7221 */ /* 0x000fe20000010000 */
        /* <DEDUP_REMOVED lines=13> */
[----:B0-----:R-:W-:Y:S02]  /*2fd0*/  FADD.FTZ R8, R111, R86 ;  /* 0x000000566f087221 */ /* 0x001fe40000010000 */
[----:B------:R-:W0:Y:S02]  /*2fe0*/  S2R R111, SR_TID.X ;  /* 0x00000000006f7919 */ /* 0x000e240000002100 */
        /* <DEDUP_REMOVED lines=130> */
.L_x_4888:
[----:B-1----:R-:W-:Y:S01]  /*3810*/  FADD.FTZ R8, R123, R8 ;  /* 0x000000087b087221 */ /* 0x002fe20000010000 */
[----:B------:R-:W-:Y:S01]  /*3820*/  ISETP.NE.AND P1, PT, RZ, UR5, PT ;  /* 0x00000005ff007c0c */ /* 0x000fe2000bf25270 */
[----:B------:R-:W1:Y:S01]  /*3830*/  @!P0 LDC.64 R10, c[0x0][0x3c0] ;  /* 0x0000f000ff0a8b82 */ /* 0x000e620000000a00 */
[----:B------:R-:W-:Y:S01]  /*3840*/  BSSY.RECONVERGENT B0, `(.L_x_4874) ;  /* 0x00000ff000007945 */ /* 0x000fe20003800200 */
[----:B------:R-:W-:Y:S01]  /*3850*/  FFMA.FTZ R112, R8, R9, UR10 ;  /* 0x0000000a08707e23 */ /* 0x000fe20008010009 */
[----:B------:R-:W-:-:S05]  /*3860*/  FMUL.FTZ R8, R115, R115 ;  /* 0x0000007373087220 */ /* 0x000fca0000410000 */
[----:B------:R-:W-:Y:S02]  /*3870*/  FSEL R113, R8, RZ, P1 ;  /* 0x000000ff08717208 */ /* 0x000fe40000800000 */
[----:B------:R-:W2:Y:S03]  /*3880*/  @!P0 LDC.64 R8, c[0x0][0x3c8] ;  /* 0x0000f200ff088b82 */ /* 0x000ea60000000a00 */
[----:B------:R-:W-:-:S06]  /*3890*/  FADD.FTZ R112, R112, R113 ;  /* 0x0000007170707221 */ /* 0x000fcc0000010000 */
[----:B------:R-:W3:Y:S01]  /*38a0*/  MUFU.RSQ R112, R112 ;  /* 0x0000007000707308 */ /* 0x000ee20000001400 */
[----:B-1----:R-:W-:-:S05]  /*38b0*/  @!P0 IMAD.WIDE R10, R0, 0x4, R10 ;  /* 0x00000004000a8825 */ /* 0x002fca00078e020a */
[----:B------:R1:W-:Y:S01]  /*38c0*/  @!P0 STG.E desc[UR6][R10.64], R115 ;  /* 0x000000730a008986 */ /* 0x0003e2000c101906 */
[----:B--2---:R-:W-:-:S05]  /*38d0*/  @!P0 IMAD.WIDE R8, R0, 0x4, R8 ;  /* 0x0000000400088825 */ /* 0x004fca00078e0208 */
[----:B---3--:R1:W-:Y:S01]  /*38e0*/  @!P0 STG.E desc[UR6][R8.64], R112 ;  /* 0x0000007008008986 */ /* 0x0083e2000c101906 */
[----:B------:R-:W-:-:S13]  /*38f0*/  ISETP.GE.AND P0, PT, R83, 0x1, PT ;  /* 0x000000015300780c */ /* 0x000fda0003f06270 */
[----:B-1----:R-:W-:Y:S05]  /*3900*/  @!P0 BRA `(.L_x_4875) ;  /* 0x0000000c00c88947 */ /* 0x002fea0003800000 */
[----:B------:R-:W-:Y:S01]  /*3910*/  FSEL R115, R115, RZ, !P1 ;  /* 0x000000ff73737208 */ /* 0x000fe20004800000 */
[--C-:B------:R-:W-:Y:S02]  /*3920*/  HADD2.F32 R2, -RZ, R32.reuse.H0_H0 ;  /* 0x20000020ff027230 */ /* 0x100fe40000004100 */
[----:B------:R-:W-:Y:S02]  /*3930*/  HADD2.F32 R8, -RZ, R32.H1_H1 ;  /* 0x30000020ff087230 */ /* 0x000fe40000004100 */
[C---:B------:R-:W-:Y:S01]  /*3940*/  FADD.FTZ R9, -R115.reuse, R80 ;  /* 0x0000005073097221 */ /* 0x040fe20000010100 */
[--C-:B------:R-:W-:Y:S02]  /*3950*/  HADD2.F32 R80, -RZ, R12.reuse.H0_H0 ;  /* 0x2000000cff507230 */ /* 0x100fe40000004100 */
[C---:B------:R-:W-:Y:S01]  /*3960*/  FADD.FTZ R105, -R115.reuse, R105 ;  /* 0x0000006973697221 */ /* 0x040fe20000010100 */
[C---:B------:R-:W-:Y:S01]  /*3970*/  FADD.FTZ R81, -R115.reuse, R81 ;  /* 0x0000005173517221 */ /* 0x040fe20000010100 */
[C---:B------:R-:W-:Y:S01]  /*3980*/  FMUL.FTZ R9, R112.reuse, R9 ;  /* 0x0000000970097220 */ /* 0x040fe20000410000 */
[----:B------:R-:W-:Y:S01]  /*3990*/  FADD.FTZ R107, -R115, R107 ;  /* 0x0000006b736b7221 */ /* 0x000fe20000010100 */
[C---:B------:R-:W-:Y:S01]  /*39a0*/  FMUL.FTZ R105, R112.reuse, R105 ;  /* 0x0000006970697220 */ /* 0x040fe20000410000 */
[----:B------:R-:W-:Y:S01]  /*39b0*/  FMUL.FTZ R81, R112, R81 ;  /* 0x0000005170517220 */ /* 0x000fe20000410000 */
[----:B------:R-:W-:Y:S01]  /*39c0*/  FFMA.FTZ R80, R9, R80, R2 ;  /* 0x0000005009507223 */ /* 0x000fe20000010002 */
[----:B------:R-:W-:-:S02]  /*39d0*/  HADD2.F32 R2, -RZ, R12.H1_H1 ;  /* 0x3000000cff027230 */ /* 0x000fc40000004100 */
[C---:B------:R-:W-:Y:S01]  /*39e0*/  FADD.FTZ R9, -R115.reuse, R104 ;  /* 0x0000006873097221 */ /* 0x040fe20000010100 */
[--C-:B------:R-:W-:Y:S02]  /*39f0*/  HADD2.F32 R104, -RZ, R13.reuse.H1_H1 ;  /* 0x3000000dff687230 */ /* 0x100fe40000004100 */
[C---:B------:R-:W-:Y:S01]  /*3a00*/  FMUL.FTZ R107, R112.reuse, R107 ;  /* 0x0000006b706b7220 */ /* 0x040fe20000410000 */
[----:B------:R-:W-:Y:S01]  /*3a10*/  FADD.FTZ R103, -R115, R103 ;  /* 0x0000006773677221 */ /* 0x000fe20000010100 */
[----:B------:R-:W-:Y:S01]  /*3a20*/  FFMA.FTZ R105, R105, R2, R8 ;  /* 0x0000000269697223 */ /* 0x000fe20000010008 */
[----:B------:R-:W-:Y:S02]  /*3a30*/  HADD2.F32 R2, -RZ, R13.H0_H0 ;  /* 0x2000000dff027230 */ /* 0x000fe40000004100 */
[C---:B------:R-:W-:Y:S01]  /*3a40*/  FMUL.FTZ R9, R112.reuse, R9 ;  /* 0x0000000970097220 */ /* 0x040fe20000410000 */
[--C-:B------:R-:W-:Y:S02]  /*3a50*/  HADD2.F32 R8, -RZ, R33.reuse.H0_H0 ;  /* 0x20000021ff087230 */ /* 0x100fe40000004100 */
[----:B------:R-:W-:Y:S01]  /*3a60*/  FMUL.FTZ R103, R112, R103 ;  /* 0x0000006770677220 */ /* 0x000fe20000410000 */
[C---:B------:R-:W-:Y:S01]  /*3a70*/  FADD.FTZ R101, -R115.reuse, R101 ;  /* 0x0000006573657221 */ /* 0x040fe20000010100 */
[C---:B------:R-:W-:Y:S01]  /*3a80*/  FADD.FTZ R85, -R115.reuse, R85 ;  /* 0x0000005573557221 */ /* 0x040fe20000010100 */
[----:B------:R-:W-:Y:S01]  /*3a90*/  FADD.FTZ R99, -R115, R99 ;  /* 0x0000006373637221 */ /* 0x000fe20000010100 */
[----:B------:R-:W-:Y:S01]  /*3aa0*/  FFMA.FTZ R81, R81, R2, R8 ;  /* 0x0000000251517223 */ /* 0x000fe20000010008 */
[----:B------:R-:W-:-:S02]  /*3ab0*/  HADD2.F32 R2, -RZ, R33.H1_H1 ;  /* 0x30000021ff027230 */ /* 0x000fc40000004100 */
[C---:B------:R-:W-:Y:S01]  /*3ac0*/  FMUL.FTZ R101, R112.reuse, R101 ;  /* 0x0000006570657220 */ /* 0x040fe20000410000 */
[----:B------:R-:W-:Y:S02]  /*3ad0*/  HADD2.F32 R8, -RZ, R34.H1_H1 ;  /* 0x30000022ff087230 */ /* 0x000fe40000004100 */
[C---:B------:R-:W-:Y:S01]  /*3ae0*/  FMUL.FTZ R85, R112.reuse, R85 ;  /* 0x0000005570557220 */ /* 0x040fe20000410000 */
[----:B------:R-:W-:Y:S01]  /*3af0*/  FMUL.FTZ R99, R112, R99 ;  /* 0x0000006370637220 */ /* 0x000fe20000410000 */
[----:B------:R-:W-:Y:S01]  /*3b00*/  FFMA.FTZ R104, R9, R104, R2 ;  /* 0x0000006809687223 */ /* 0x000fe20000010002 */
[C---:B------:R-:W-:Y:S01]  /*3b10*/  FADD.FTZ R9, -R115.reuse, R82 ;  /* 0x0000005273097221 */ /* 0x040fe20000010100 */
[----:B------:R-:W-:Y:S02]  /*3b20*/  HADD2.F32 R82, -RZ, R14.H0_H0 ;  /* 0x2000000eff527230 */ /* 0x000fe40000004100 */
[----:B------:R-:W-:Y:S01]  /*3b30*/  FADD.FTZ R87, -R115, R87 ;  /* 0x0000005773577221 */ /* 0x000fe20000010100 */
[----:B------:R-:W-:-:S02]  /*3b40*/  HADD2.F32 R2, -RZ, R34.H0_H0 ;  /* 0x20000022ff027230 */ /* 0x000fc40000004100 */
[C---:B------:R-:W-:Y:S01]  /*3b50*/  FMUL.FTZ R9, R112.reuse, R9 ;  /* 0x0000000970097220 */ /* 0x040fe20000410000 */
[C---:B------:R-:W-:Y:S01]  /*3b60*/  FADD.FTZ R97, -R115.reuse, R97 ;  /* 0x0000006173617221 */ /* 0x040fe20000010100 */
[C---:B------:R-:W-:Y:S01]  /*3b70*/  FMUL.FTZ R87, R112.reuse, R87 ;  /* 0x0000005770577220 */ /* 0x040fe20000410000 */
[----:B------:R-:W-:Y:S01]  /*3b80*/  FADD.FTZ R89, -R115, R89 ;  /* 0x0000005973597221 */ /* 0x000fe20000010100 */
[----:B------:R-:W-:Y:S01]  /*3b90*/  FFMA.FTZ R82, R9, R82, R2 ;  /* 0x0000005209527223 */ /* 0x000fe20000010002 */
[----:B------:R-:W-:Y:S02]  /*3ba0*/  HADD2.F32 R2, -RZ, R14.H1_H1 ;  /* 0x3000000eff027230 */ /* 0x000fe40000004100 */
[----:B------:R-:W-:Y:S01]  /*3bb0*/  FADD.FTZ R9, -R115, R114 ;  /* 0x0000007273097221 */ /* 0x000fe20000010100 */
[--C-:B------:R-:W-:Y:S02]  /*3bc0*/  HADD2.F32 R114, -RZ, R15.reuse.H1_H1 ;  /* 0x3000000fff727230 */ /* 0x100fe40000004100 */
[C---:B------:R-:W-:Y:S01]  /*3bd0*/  FMUL.FTZ R97, R112.reuse, R97 ;  /* 0x0000006170617220 */ /* 0x040fe20000410000 */
[----:B------:R-:W-:Y:S01]  /*3be0*/  FMUL.FTZ R89, R112, R89 ;  /* 0x0000005970597220 */ /* 0x000fe20000410000 */
[----:B------:R-:W-:Y:S01]  /*3bf0*/  FFMA.FTZ R107, R107, R2, R8 ;  /* 0x000000026b6b7223 */ /* 0x000fe20000010008 */
[----:B------:R-:W-:-:S02]  /*3c00*/  HADD2.F32 R2, -RZ, R15.H0_H0 ;  /* 0x2000000fff027230 */ /* 0x000fc40000004100 */
[C---:B------:R-:W-:Y:S01]  /*3c10*/  FMUL.FTZ R9, R112.reuse, R9 ;  /* 0x0000000970097220 */ /* 0x040fe20000410000 */
[--C-:B------:R-:W-:Y:S02]  /*3c20*/  HADD2.F32 R8, -RZ, R35.reuse.H0_H0 ;  /* 0x20000023ff087230 */ /* 0x100fe40000004100 */
[C---:B------:R-:W-:Y:S01]  /*3c30*/  FADD.FTZ R95, -R115.reuse, R95 ;  /* 0x0000005f735f7221 */ /* 0x040fe20000010100 */
[C---:B------:R-:W-:Y:S01]  /*3c40*/  FADD.FTZ R91, -R115.reuse, R91 ;  /* 0x0000005b735b7221 */ /* 0x040fe20000010100 */
[C---:B------:R-:W-:Y:S01]  /*3c50*/  FADD.FTZ R93, -R115.reuse, R93 ;  /* 0x0000005d735d7221 */ /* 0x040fe20000010100 */
[----:B------:R-:W-:Y:S01]  /*3c60*/  FADD.FTZ R5, -R115, R5 ;  /* 0x0000000573057221 */ /* 0x000fe20000010100 */
[----:B------:R-:W-:Y:S01]  /*3c70*/  FFMA.FTZ R113, R103, R2, R8 ;  /* 0x0000000267717223 */ /* 0x000fe20000010008 */
[----:B------:R-:W-:Y:S02]  /*3c80*/  HADD2.F32 R2, -RZ, R35.H1_H1 ;  /* 0x30000023ff027230 */ /* 0x000fe40000004100 */
[----:B------:R-:W-:Y:S01]  /*3c90*/  FMUL.FTZ R95, R112, R95 ;  /* 0x0000005f705f7220 */ /* 0x000fe20000410000 */
[----:B------:R-:W-:-:S02]  /*3ca0*/  HADD2.F32 R8, -RZ, R36.H1_H1 ;  /* 0x30000024ff087230 */ /* 0x000fc40000004100 */
[C---:B------:R-:W-:Y:S01]  /*3cb0*/  FMUL.FTZ R91, R112.reuse, R91 ;  /* 0x0000005b705b7220 */ /* 0x040fe20000410000 */
[----:B------:R-:W-:Y:S02]  /*3cc0*/  HADD2.F32 R11, -RZ, R44.H0_H0 ;  /* 0x2000002cff0b7230 */ /* 0x000fe40000004100 */
[----:B------:R-:W-:Y:S01]  /*3cd0*/  FFMA.FTZ R114, R9, R114, R2 ;  /* 0x0000007209727223 */ /* 0x000fe20000010002 */
[----:B------:R-:W-:Y:S01]  /*3ce0*/  FADD.FTZ R9, -R115, R84 ;  /* 0x0000005473097221 */ /* 0x000fe20000010100 */
[----:B------:R-:W-:Y:S02]  /*3cf0*/  HADD2.F32 R84, -RZ, R16.H0_H0 ;  /* 0x20000010ff547230 */ /* 0x000fe40000004100 */
[C---:B------:R-:W-:Y:S01]  /*3d00*/  FMUL.FTZ R5, R112.reuse, R5 ;  /* 0x0000000570057220 */ /* 0x040fe20000410000 */
[----:B------:R-:W-:Y:S02]  /*3d10*/  HADD2.F32 R2, -RZ, R36.H0_H0 ;  /* 0x20000024ff027230 */ /* 0x000fe40000004100 */
[----:B------:R-:W-:Y:S01]  /*3d20*/  FMUL.FTZ R9, R112, R9 ;  /* 0x0000000970097220 */ /* 0x000fe20000410000 */
[----:B------:R-:W-:-:S02]  /*3d30*/  HADD2.F32 R10, -RZ, R44.H1_H1 ;  /* 0x3000002cff0a7230 */ /* 0x000fc40000004100 */
[----:B------:R-:W-:Y:S01]  /*3d40*/  FADD.FTZ R3, -R115, R3 ;  /* 0x0000000373037221 */ /* 0x000fe20000010100 */
[----:B------:R-:W-:Y:S02]  /*3d50*/  HADD2.F32 R117, -RZ, R48.H1_H1 ;  /* 0x30000030ff757230 */ /* 0x000fe40000004100 */
[----:B------:R-:W-:Y:S01]  /*3d60*/  FFMA.FTZ R84, R9, R84, R2 ;  /* 0x0000005409547223 */ /* 0x000fe20000010002 */
[----:B------:R-:W-:Y:S02]  /*3d70*/  HADD2.F32 R2, -RZ, R16.H1_H1 ;  /* 0x30000010ff027230 */ /* 0x000fe40000004100 */
[----:B------:R-:W-:Y:S01]  /*3d80*/  FADD.FTZ R9, -R115, R100 ;  /* 0x0000006473097221 */ /* 0x000fe20000010100 */
[----:B------:R-:W-:Y:S02]  /*3d90*/  HADD2.F32 R100, -RZ, R17.H1_H1 ;  /* 0x30000011ff647230 */ /* 0x000fe40000004100 */
[----:B------:R-:W-:Y:S01]  /*3da0*/  FMUL.FTZ R3, R112, R3 ;  /* 0x0000000370037220 */ /* 0x000fe20000410000 */
[----:B------:R-:W-:-:S02]  /*3db0*/  HADD2.F32 R119, -RZ, R49.H1_H1 ;  /* 0x30000031ff777230 */ /* 0x000fc40000004100 */
[----:B------:R-:W-:Y:S01]  /*3dc0*/  FFMA.FTZ R101, R101, R2, R8 ;  /* 0x0000000265657223 */ /* 0x000fe20000010008 */
[----:B------:R-:W-:Y:S02]  /*3dd0*/  HADD2.F32 R2, -RZ, R17.H0_H0 ;  /* 0x20000011ff027230 */ /* 0x000fe40000004100 */
[----:B------:R-:W-:Y:S01]  /*3de0*/  FMUL.FTZ R9, R112, R9 ;  /* 0x0000000970097220 */ /* 0x000fe20000410000 */
[--C-:B------:R-:W-:Y:S02]  /*3df0*/  HADD2.F32 R8, -RZ, R37.reuse.H0_H0 ;  /* 0x20000025ff087230 */ /* 0x100fe40000004100 */
[----:B------:R-:W-:Y:S01]  /*3e00*/  FADD.FTZ R7, -R115, R7 ;  /* 0x0000000773077221 */ /* 0x000fe20000010100 */
[----:B------:R-:W-:Y:S02]  /*3e10*/  F2FP.F16.F32.PACK_AB R82, R107, R82 ;  /* 0x000000526b52723e */ /* 0x000fe400000000ff */
[----:B------:R-:W-:Y:S01]  /*3e20*/  F2FP.F16.F32.PACK_AB R81, R104, R81 ;  /* 0x000000516851723e */ /* 0x000fe200000000ff */
[----:B------:R-:W-:Y:S01]  /*3e30*/  FFMA.FTZ R85, R85, R2, R8 ;  /* 0x0000000255557223 */ /* 0x000fe20000010008 */
[----:B------:R-:W-:-:S02]  /*3e40*/  HADD2.F32 R2, -RZ, R37.H1_H1 ;  /* 0x30000025ff027230 */ /* 0x000fc40000004100 */
[C---:B------:R-:W-:Y:S01]  /*3e50*/  FMUL.FTZ R7, R112.reuse, R7 ;  /* 0x0000000770077220 */ /* 0x040fe20000410000 */
[----:B------:R-:W-:Y:S01]  /*3e60*/  HADD2.F32 R8, -RZ, R38.H1_H1 ;  /* 0x30000026ff087230 */ /* 0x000fe20000004100 */
[----:B------:R-:W-:Y:S01]  /*3e70*/  F2FP.F16.F32.PACK_AB R80, R105, R80 ;  /* 0x000000506950723e */ /* 0x000fe200000000ff */
[----:B------:R-:W-:Y:S01]  /*3e80*/  FFMA.FTZ R100, R9, R100, R2 ;  /* 0x0000006409647223 */ /* 0x000fe20000010002 */
[----:B------:R-:W-:Y:S01]  /*3e90*/  FADD.FTZ R9, -R115, R86 ;  /* 0x0000005673097221 */ /* 0x000fe20000010100 */
[----:B------:R-:W-:Y:S01]  /*3ea0*/  HADD2.F32 R86, -RZ, R18.H0_H0 ;  /* 0x20000012ff567230 */ /* 0x000fe20000004100 */
[----:B------:R-:W-:Y:S01]  /*3eb0*/  F2FP.F16.F32.PACK_AB R84, R101, R84 ;  /* 0x000000546554723e */ /* 0x000fe200000000ff */
[----:B------:R-:W-:Y:S02]  /*3ec0*/  HADD2.F32 R2, -RZ, R38.H0_H0 ;  /* 0x20000026ff027230 */ /* 0x000fe40000004100 */
[----:B------:R-:W-:Y:S01]  /*3ed0*/  FMUL.FTZ R9, R112, R9 ;  /* 0x0000000970097220 */ /* 0x000fe20000410000 */
[----:B------:R-:W-:-:S03]  /*3ee0*/  F2FP.F16.F32.PACK_AB R85, R100, R85 ;  /* 0x000000556455723e */ /* 0x000fc600000000ff */
[----:B------:R-:W-:Y:S01]  /*3ef0*/  FFMA.FTZ R86, R9, R86, R2 ;  /* 0x0000005609567223 */ /* 0x000fe20000010002 */
[----:B------:R-:W-:Y:S02]  /*3f00*/  HADD2.F32 R2, -RZ, R18.H1_H1 ;  /* 0x30000012ff027230 */ /* 0x000fe40000004100 */
[----:B------:R-:W-:Y:S01]  /*3f10*/  FADD.FTZ R9, -R115, R102 ;  /* 0x0000006673097221 */ /* 0x000fe20000010100 */
[--C-:B------:R-:W-:Y:S02]  /*3f20*/  HADD2.F32 R102, -RZ, R19.reuse.H1_H1 ;  /* 0x30000013ff667230 */ /* 0x100fe40000004100 */
[----:B------:R-:W-:Y:S01]  /*3f30*/  FFMA.FTZ R103, R99, R2, R8 ;  /* 0x0000000263677223 */ /* 0x000fe20000010008 */
[----:B------:R-:W-:Y:S02]  /*3f40*/  HADD2.F32 R2, -RZ, R19.H0_H0 ;  /* 0x20000013ff027230 */ /* 0x000fe40000004100 */
[----:B------:R-:W-:Y:S01]  /*3f50*/  FMUL.FTZ R9, R112, R9 ;  /* 0x0000000970097220 */ /* 0x000fe20000410000 */
[----:B------:R-:W-:Y:S01]  /*3f60*/  HADD2.F32 R8, -RZ, R39.H0_H0 ;  /* 0x20000027ff087230 */ /* 0x000fe20000004100 */
[----:B------:R-:W-:-:S04]  /*3f70*/  F2FP.F16.F32.PACK_AB R86, R103, R86 ;  /* 0x000000566756723e */ /* 0x000fc800000000ff */
[----:B------:R-:W-:Y:S01]  /*3f80*/  FFMA.FTZ R87, R87, R2, R8 ;  /* 0x0000000257577223 */ /* 0x000fe20000010008 */
[----:B------:R-:W-:Y:S02]  /*3f90*/  HADD2.F32 R2, -RZ, R39.H1_H1 ;  /* 0x30000027ff027230 */ /* 0x000fe40000004100 */
[----:B------:R-:W-:-:S03]  /*3fa0*/  HADD2.F32 R8, -RZ, R40.H1_H1 ;  /* 0x30000028ff087230 */ /* 0x000fc60000004100 */
[----:B------:R-:W-:Y:S01]  /*3fb0*/  FFMA.FTZ R102, R9, R102, R2 ;  /* 0x0000006609667223 */ /* 0x000fe20000010002 */
[----:B------:R-:W-:Y:S01]  /*3fc0*/  FADD.FTZ R9, -R115, R88 ;  /* 0x0000005873097221 */ /* 0x000fe20000010100 */
[----:B------:R-:W-:Y:S02]  /*3fd0*/  HADD2.F32 R88, -RZ, R20.H0_H0 ;  /* 0x20000014ff587230 */ /* 0x000fe40000004100 */
        /* <DEDUP_REMOVED lines=32> */
[----:B------:R-:W-:-:S03]  /*41e0*/  FMUL.FTZ R8, R112, R93 ;  /* 0x0000005d70087220 */ /* 0x000fc60000410000 */
[----:B------:R-:W-:Y:S01]  /*41f0*/  FFMA.FTZ R98, R9, R98, R2 ;  /* 0x0000006209627223 */ /* 0x000fe20000010002 */
[--C-:B------:R-:W-:Y:S02]  /*4200*/  HADD2.F32 R9, -RZ, R24.reuse.H0_H0 ;  /* 0x20000018ff097230 */ /* 0x100fe40000004100 */
[----:B------:R-:W-:Y:S02]  /*4210*/  HADD2.F32 R2, -RZ, R24.H1_H1 ;  /* 0x30000018ff027230 */ /* 0x000fe40000004100 */
[----:B------:R-:W-:Y:S01]  /*4220*/  F2FP.F16.F32.PACK_AB R91, R98, R91 ;  /* 0x0000005b625b723e */ /* 0x000fe200000000ff */
[----:B------:R-:W-:Y:S02]  /*4230*/  FFMA.FTZ R8, R8, R9, R11 ;  /* 0x0000000908087223 */ /* 0x000fe4000001000b */
[----:B------:R-:W-:Y:S01]  /*4240*/  FFMA.FTZ R9, R5, R2, R10 ;  /* 0x0000000205097223 */ /* 0x000fe2000001000a */
[----:B------:R-:W-:Y:S02]  /*4250*/  HADD2.F32 R2, -RZ, R25.H0_H0 ;  /* 0x20000019ff027230 */ /* 0x000fe40000004100 */
[----:B------:R-:W-:Y:S01]  /*4260*/  FADD.FTZ R5, -R115, R4 ;  /* 0x0000000473057221 */ /* 0x000fe20000010100 */
[----:B------:R-:W-:-:S03]  /*4270*/  HADD2.F32 R10, -RZ, R45.H0_H0 ;  /* 0x2000002dff0a7230 */ /* 0x000fc60000004100 */
[C---:B------:R-:W-:Y:S01]  /*4280*/  FMUL.FTZ R4, R112.reuse, R5 ;  /* 0x0000000570047220 */ /* 0x040fe20000410000 */
[----:B------:R-:W-:Y:S02]  /*4290*/  HADD2.F32 R5, -RZ, R28.H1_H1 ;  /* 0x3000001cff057230 */ /* 0x000fe40000004100 */
[----:B------:R-:W-:Y:S01]  /*42a0*/  FFMA.FTZ R93, R3, R2, R10 ;  /* 0x00000002035d7223 */ /* 0x000fe2000001000a */
[C---:B------:R-:W-:Y:S01]  /*42b0*/  FADD.FTZ R3, -R115.reuse, R124 ;  /* 0x0000007c73037221 */ /* 0x040fe20000010100 */
[----:B------:R-:W-:Y:S01]  /*42c0*/  HADD2.F32 R10, -RZ, R25.H1_H1 ;  /* 0x30000019ff0a7230 */ /* 0x000fe20000004100 */
[----:B------:R-:W0:Y:S01]  /*42d0*/  LDC.64 R124, c[0x0][0x428] ;  /* 0x00010a00ff7c7b82 */ /* 0x000e220000000a00 */
[----:B------:R-:W-:Y:S02]  /*42e0*/  HADD2.F32 R2, -RZ, R45.H1_H1 ;  /* 0x3000002dff027230 */ /* 0x000fe40000004100 */
[----:B------:R-:W-:Y:S01]  /*42f0*/  FMUL.FTZ R3, R112, R3 ;  /* 0x0000000370037220 */ /* 0x000fe20000410000 */
[----:B------:R-:W-:Y:S01]  /*4300*/  FFMA.FTZ R4, R4, R5, R117 ;  /* 0x0000000504047223 */ /* 0x000fe20000010075 */
[C---:B------:R-:W-:Y:S01]  /*4310*/  FADD.FTZ R5, -R115.reuse, R116 ;  /* 0x0000007473057221 */ /* 0x040fe20000010100 */
[----:B------:R-:W-:Y:S01]  /*4320*/  FADD.FTZ R117, -R115, R6 ;  /* 0x0000000673757221 */ /* 0x000fe20000010100 */
[----:B------:R-:W-:Y:S01]  /*4330*/  FFMA.FTZ R10, R3, R10, R2 ;  /* 0x0000000a030a7223 */ /* 0x000fe20000010002 */
[----:B------:R-:W-:Y:S01]  /*4340*/  FADD.FTZ R3, -R115, R94 ;  /* 0x0000005e73037221 */ /* 0x000fe20000010100 */
[----:B------:R-:W-:-:S02]  /*4350*/  HADD2.F32 R94, -RZ, R26.H0_H0 ;  /* 0x2000001aff5e7230 */ /* 0x000fc40000004100 */
[C---:B------:R-:W-:Y:S01]  /*4360*/  FMUL.FTZ R5, R112.reuse, R5 ;  /* 0x0000000570057220 */ /* 0x040fe20000410000 */
[----:B------:R-:W-:Y:S02]  /*4370*/  HADD2.F32 R2, -RZ, R46.H0_H0 ;  /* 0x2000002eff027230 */ /* 0x000fe40000004100 */
[C---:B------:R-:W-:Y:S01]  /*4380*/  FMUL.FTZ R3, R112.reuse, R3 ;  /* 0x0000000370037220 */ /* 0x040fe20000410000 */
[----:B------:R-:W-:Y:S02]  /*4390*/  HADD2.F32 R116, -RZ, R49.H0_H0 ;  /* 0x20000031ff747230 */ /* 0x000fe40000004100 */
[----:B------:R-:W-:Y:S01]  /*43a0*/  FMUL.FTZ R6, R112, R117 ;  /* 0x0000007570067220 */ /* 0x000fe20000410000 */
[----:B------:R-:W-:Y:S02]  /*43b0*/  HADD2.F32 R117, -RZ, R29.H1_H1 ;  /* 0x3000001dff757230 */ /* 0x000fe40000004100 */
[----:B------:R-:W-:Y:S01]  /*43c0*/  FFMA.FTZ R94, R3, R94, R2 ;  /* 0x0000005e035e7223 */ /* 0x000fe20000010002 */
[----:B------:R-:W-:Y:S01]  /*43d0*/  FADD.FTZ R3, -R115, R122 ;  /* 0x0000007a73037221 */ /* 0x000fe20000010100 */
[----:B------:R-:W-:Y:S01]  /*43e0*/  HADD2.F32 R2, -RZ, R26.H1_H1 ;  /* 0x3000001aff027230 */ /* 0x000fe20000004100 */
[----:B------:R-:W-:Y:S01]  /*43f0*/  F2FP.F16.F32.PACK_AB R93, R10, R93 ;  /* 0x0000005d0a5d723e */ /* 0x000fe200000000ff */
[----:B------:R-:W-:-:S02]  /*4400*/  HADD2.F32 R122, -RZ, R46.H1_H1 ;  /* 0x3000002eff7a7230 */ /* 0x000fc40000004100 */
[----:B------:R-:W-:Y:S01]  /*4410*/  FMUL.FTZ R3, R112, R3 ;  /* 0x0000000370037220 */ /* 0x000fe20000410000 */
[----:B------:R-:W-:Y:S01]  /*4420*/  FFMA.FTZ R6, R6, R117, R119 ;  /* 0x0000007506067223 */ /* 0x000fe20000010077 */
[----:B------:R-:W-:Y:S02]  /*4430*/  FADD.FTZ R117, -R115, R106 ;  /* 0x0000006a73757221 */ /* 0x000fe40000010100 */
[----:B------:R-:W-:Y:S01]  /*4440*/  FFMA.FTZ R11, R3, R2, R122 ;  /* 0x00000002030b7223 */ /* 0x000fe2000001007a */
[----:B------:R-:W-:Y:S01]  /*4450*/  FADD.FTZ R3, -R115, R120 ;  /* 0x0000007873037221 */ /* 0x000fe20000010100 */
[----:B------:R-:W-:Y:S02]  /*4460*/  HADD2.F32 R2, -RZ, R27.H0_H0 ;  /* 0x2000001bff027230 */ /* 0x000fe40000004100 */
[C---:B------:R-:W-:Y:S01]  /*4470*/  FMUL.FTZ R106, R112.reuse, R117 ;  /* 0x00000075706a7220 */ /* 0x040fe20000410000 */
[----:B------:R-:W-:Y:S02]  /*4480*/  HADD2.F32 R120, -RZ, R47.H0_H0 ;  /* 0x2000002fff787230 */ /* 0x000fe40000004100 */
[----:B------:R-:W-:Y:S01]  /*4490*/  FMUL.FTZ R3, R112, R3 ;  /* 0x0000000370037220 */ /* 0x000fe20000410000 */
[----:B------:R-:W-:Y:S01]  /*44a0*/  HADD2.F32 R117, -RZ, R50.H1_H1 ;  /* 0x30000032ff757230 */ /* 0x000fe20000004100 */
[----:B------:R-:W-:-:S02]  /*44b0*/  F2FP.F16.F32.PACK_AB R94, R11, R94 ;  /* 0x0000005e0b5e723e */ /* 0x000fc400000000ff */
[----:B------:R-:W-:Y:S01]  /*44c0*/  FFMA.FTZ R95, R3, R2, R120 ;  /* 0x00000002035f7223 */ /* 0x000fe20000010078 */
[----:B------:R-:W-:Y:S01]  /*44d0*/  FADD.FTZ R3, -R115, R92 ;  /* 0x0000005c73037221 */ /* 0x000fe20000010100 */
[----:B------:R-:W-:Y:S02]  /*44e0*/  HADD2.F32 R92, -RZ, R27.H1_H1 ;  /* 0x3000001bff5c7230 */ /* 0x000fe40000004100 */
[----:B------:R-:W-:Y:S02]  /*44f0*/  HADD2.F32 R2, -RZ, R47.H1_H1 ;  /* 0x3000002fff027230 */ /* 0x000fe40000004100 */
[----:B------:R-:W-:-:S04]  /*4500*/  FMUL.FTZ R3, R112, R3 ;  /* 0x0000000370037220 */ /* 0x000fc80000410000 */
[----:B------:R-:W-:Y:S01]  /*4510*/  FFMA.FTZ R92, R3, R92, R2 ;  /* 0x0000005c035c7223 */ /* 0x000fe20000010002 */
[----:B------:R-:W-:Y:S01]  /*4520*/  FADD.FTZ R3, -R115, R118 ;  /* 0x0000007673037221 */ /* 0x000fe20000010100 */
[----:B------:R-:W-:Y:S02]  /*4530*/  HADD2.F32 R2, -RZ, R28.H0_H0 ;  /* 0x2000001cff027230 */ /* 0x000fe40000004100 */
[----:B------:R-:W-:Y:S02]  /*4540*/  HADD2.F32 R118, -RZ, R48.H0_H0 ;  /* 0x20000030ff767230 */ /* 0x000fe40000004100 */
[----:B------:R-:W-:Y:S01]  /*4550*/  FMUL.FTZ R3, R112, R3 ;  /* 0x0000000370037220 */ /* 0x000fe20000410000 */
[----:B------:R-:W-:Y:S02]  /*4560*/  F2FP.F16.F32.PACK_AB R95, R92, R95 ;  /* 0x0000005f5c5f723e */ /* 0x000fe400000000ff */
[----:B------:R-:W-:Y:S01]  /*4570*/  F2FP.F16.F32.PACK_AB R92, R9, R8 ;  /* 0x00000008095c723e */ /* 0x000fe200000000ff */
[----:B------:R-:W-:Y:S01]  /*4580*/  FFMA.FTZ R3, R3, R2, R118 ;  /* 0x0000000203037223 */ /* 0x000fe20000010076 */
[----:B------:R-:W-:-:S04]  /*4590*/  HADD2.F32 R2, -RZ, R29.H0_H0 ;  /* 0x2000001dff027230 */ /* 0x000fc80000004100 */
[----:B------:R-:W-:Y:S01]  /*45a0*/  F2FP.F16.F32.PACK_AB R104, R4, R3 ;  /* 0x000000030468723e */ /* 0x000fe200000000ff */
[----:B------:R-:W-:Y:S01]  /*45b0*/  FFMA.FTZ R5, R5, R2, R116 ;  /* 0x0000000205057223 */ /* 0x000fe20000010074 */
[----:B------:R-:W-:Y:S02]  /*45c0*/  HADD2.F32 R2, -RZ, R30.H0_H0 ;  /* 0x2000001eff027230 */ /* 0x000fe40000004100 */
[----:B------:R-:W-:Y:S02]  /*45d0*/  HADD2.F32 R116, -RZ, R50.H0_H0 ;  /* 0x20000032ff747230 */ /* 0x000fe40000004100 */
[----:B------:R-:W-:-:S03]  /*45e0*/  F2FP.F16.F32.PACK_AB R105, R6, R5 ;  /* 0x000000050669723e */ /* 0x000fc600000000ff */
[----:B------:R-:W-:Y:S01]  /*45f0*/  FFMA.FTZ R7, R7, R2, R116 ;  /* 0x0000000207077223 */ /* 0x000fe20000010074 */
[----:B------:R-:W-:Y:S01]  /*4600*/  IADD3 R2, PT, PT, R83, -0x1, RZ ;  /* 0xffffffff53027810 */ /* 0x000fe20007ffe0ff */
[----:B------:R-:W-:-:S04]  /*4610*/  HADD2.F32 R83, -RZ, R30.H1_H1 ;  /* 0x3000001eff537230 */ /* 0x000fc80000004100 */
[----:B------:R-:W-:Y:S02]  /*4620*/  IMAD R2, R2, R109, RZ ;  /* 0x0000006d02027224 */ /* 0x000fe400078e02ff */
[----:B------:R-:W-:Y:S01]  /*4630*/  FFMA.FTZ R106, R106, R83, R117 ;  /* 0x000000536a6a7223 */ /* 0x000fe20000010075 */
[C---:B------:R-:W-:Y:S01]  /*4640*/  FADD.FTZ R83, -R115.reuse, R108 ;  /* 0x0000006c73537221 */ /* 0x040fe20000010100 */
[----:B------:R-:W-:Y:S01]  /*4650*/  FADD.FTZ R115, -R115, R110 ;  /* 0x0000006e73737221 */ /* 0x000fe20000010100 */
[----:B------:R-:W-:Y:S02]  /*4660*/  HADD2.F32 R108, -RZ, R31.H0_H0 ;  /* 0x2000001fff6c7230 */ /* 0x000fe40000004100 */
[--C-:B------:R-:W-:Y:S02]  /*4670*/  HADD2.F32 R110, -RZ, R51.reuse.H0_H0 ;  /* 0x20000033ff6e7230 */ /* 0x100fe40000004100 */
[C---:B------:R-:W-:Y:S01]  /*4680*/  FMUL.FTZ R83, R112.reuse, R83 ;  /* 0x0000005370537220 */ /* 0x040fe20000410000 */
[----:B------:R-:W-:Y:S01]  /*4690*/  FMUL.FTZ R109, R112, R115 ;  /* 0x00000073706d7220 */ /* 0x000fe20000410000 */
[----:B------:R-:W-:Y:S01]  /*46a0*/  HADD2.F32 R112, -RZ, R51.H1_H1 ;  /* 0x30000033ff707230 */ /* 0x000fe20000004100 */
[----:B------:R-:W-:Y:S01]  /*46b0*/  F2FP.F16.F32.PACK_AB R106, R106, R7 ;  /* 0x000000076a6a723e */ /* 0x000fe200000000ff */
[----:B------:R-:W-:Y:S01]  /*46c0*/  FFMA.FTZ R108, R83, R108, R110 ;  /* 0x0000006c536c7223 */ /* 0x000fe2000001006e */
[----:B------:R-:W-:Y:S01]  /*46d0*/  SHF.R.S32.HI R83, RZ, 0x1f, R2 ;  /* 0x0000001fff537819 */ /* 0x000fe20000011402 */
[----:B------:R-:W-:-:S03]  /*46e0*/  HADD2.F32 R110, -RZ, R31.H1_H1 ;  /* 0x3000001fff6e7230 */ /* 0x000fc60000004100 */
[----:B------:R-:W-:Y:S02]  /*46f0*/  LEA.HI R83, R83, R2, RZ, 0x3 ;  /* 0x0000000253537211 */ /* 0x000fe400078f18ff */
[----:B------:R-:W-:Y:S01]  /*4700*/  LOP3.LUT R2, R111, 0x1f, RZ, 0xc0, !PT ;  /* 0x0000001f6f027812 */ /* 0x000fe200078ec0ff */
[----:B------:R-:W-:-:S03]  /*4710*/  FFMA.FTZ R109, R109, R110, R112 ;  /* 0x0000006e6d6d7223 */ /* 0x000fc60000010070 */
[----:B------:R-:W-:Y:S02]  /*4720*/  LEA.HI.SX32 R83, R83, R2, 0x1d ;  /* 0x0000000253537211 */ /* 0x000fe400078feaff */
[----:B------:R-:W-:Y:S02]  /*4730*/  F2FP.F16.F32.PACK_AB R107, R109, R108 ;  /* 0x0000006c6d6b723e */ /* 0x000fe400000000ff */
[C---:B------:R-:W-:Y:S01]  /*4740*/  IADD3 R121, PT, PT, R83.reuse, 0x20, RZ ;  /* 0x0000002053797810 */ /* 0x040fe20007ffe0ff */
[C-C-:B0-----:R-:W-:Y:S01]  /*4750*/  IMAD.WIDE.U32 R122, R83.reuse, 0x10, R124.reuse ;  /* 0x00000010537a7825 */ /* 0x141fe200078e007c */
[C---:B------:R-:W-:Y:S02]  /*4760*/  IADD3 R119, PT, PT, R83.reuse, 0x40, RZ ;  /* 0x0000004053777810 */ /* 0x040fe40007ffe0ff */
[----:B------:R-:W-:Y:S01]  /*4770*/  IADD3 R117, PT, PT, R83, 0x60, RZ ;  /* 0x0000006053757810 */ /* 0x000fe20007ffe0ff */
[----:B------:R-:W-:Y:S01]  /*4780*/  IMAD.WIDE.U32 R120, R121, 0x10, R124 ;  /* 0x0000001079787825 */ /* 0x000fe200078e007c */
[----:B------:R-:W-:-:S02]  /*4790*/  IADD3 R111, PT, PT, R83, 0x80, RZ ;  /* 0x00000080536f7810 */ /* 0x000fc40007ffe0ff */
[----:B------:R-:W-:Y:S01]  /*47a0*/  F2FP.F16.F32.PACK_AB R83, R114, R113 ;  /* 0x000000717253723e */ /* 0x000fe200000000ff */
[----:B------:R-:W-:-:S04]  /*47b0*/  IMAD.WIDE.U32 R118, R119, 0x10, R124 ;  /* 0x0000001077767825 */ /* 0x000fc800078e007c */
[--C-:B------:R-:W-:Y:S01]  /*47c0*/  IMAD.WIDE.U32 R116, R117, 0x10, R124.reuse ;  /* 0x0000001075747825 */ /* 0x100fe200078e007c */
[----:B------:R1:W-:Y:S03]  /*47d0*/  STG.E.128 desc[UR6][R122.64], R80 ;  /* 0x000000507a007986 */ /* 0x0003e6000c101d06 */
[----:B------:R-:W-:Y:S01]  /*47e0*/  IMAD.WIDE.U32 R110, R111, 0x10, R124 ;  /* 0x000000106f6e7825 */ /* 0x000fe200078e007c */
[----:B------:R1:W-:Y:S04]  /*47f0*/  STG.E.128 desc[UR6][R120.64], R84 ;  /* 0x0000005478007986 */ /* 0x0003e8000c101d06 */
[----:B------:R1:W-:Y:S04]  /*4800*/  STG.E.128 desc[UR6][R118.64], R88 ;  /* 0x0000005876007986 */ /* 0x0003e8000c101d06 */
[----:B------:R1:W-:Y:S04]  /*4810*/  STG.E.128 desc[UR6][R116.64], R92 ;  /* 0x0000005c74007986 */ /* 0x0003e8000c101d06 */
[----:B------:R1:W-:Y:S02]  /*4820*/  STG.E.128 desc[UR6][R110.64], R104 ;  /* 0x000000686e007986 */ /* 0x0003e4000c101d06 */
.L_x_4875:
[----:B------:R-:W-:Y:S05]  /*4830*/  BSYNC.RECONVERGENT B0 ;  /* 0x0000000000007941 */ /* 0x000fea0003800200 */
.L_x_4874:
[----:B------:R-:W2:Y:S02]  /*4840*/  LDC.64 R4, c[0x0][0x380] ;  /* 0x0000e000ff047b82 */ /* 0x000ea40000000a00 */
[----:B--2---:R-:W-:-:S04]  /*4850*/  LEA R0, R4, R0, 0x2 ;  /* 0x0000000004007211 */ /* 0x004fc800078e10ff */
[----:B------:R-:W-:-:S13]  /*4860*/  ISETP.GE.AND P0, PT, R0, R5, PT ;  /* 0x000000050000720c */ /* 0x000fda0003f06270 */
[----:B------:R-:W-:Y:S05]  /*4870*/  @!P0 BRA `(.L_x_4876) ;  /* 0xffffffb800e08947 */ /* 0x000fea000383ffff */
[----:B------:R-:W-:Y:S05]  /*4880*/  EXIT ;  /* 0x000000000000794d */ /* 0x000fea0003800000 */
.L_x_4873:
        /* <DEDUP_REMOVED lines=8> */
.L_x_4878:
[----:B------:R-:W-:Y:S05]  /*4910*/  BSYNC B0 ;  /* 0x0000000000007941 */ /* 0x000fea0003800000 */
.L_x_4877:
        /* <DEDUP_REMOVED lines=8> */
.L_x_4879:
[----:B------:R-:W-:Y:S02]  /*49a0*/  HFMA2 R112, -RZ, RZ, 0, 2.384185791015625e-07 ;  /* 0x00000004ff707431 */ /* 0x000fe400000001ff */
[----:B------:R-:W-:-:S05]  /*49b0*/  FADD.FTZ R119, R117, R8 ;  /* 0x0000000875777221 */ /* 0x000fca0000010000 */
[----:B------:R-:W-:-:S07]  /*49c0*/  MOV R117, R119 ;  /* 0x0000007700757202 */ /* 0x000fce0000000f00 */
[----:B------:R-:W-:Y:S05]  /*49d0*/  WARPSYNC.COLLECTIVE R10, `(.L_x_4880) ;  /* 0x000000000a087348 */ /* 0x000fea0003c00000 */
[----:B------:R0:W1:Y:S02]  /*49e0*/  SHFL.BFLY P1, R8, R117, R112, R11 ;  /* 0x0c00007075087389 */ /* 0x000064000002000b */
[----:B01----:R-:W-:Y:S05]  /*49f0*/  ENDCOLLECTIVE ;  /* 0x000000000000791b */ /* 0x003fea0003800000 */
.L_x_4880:
[----:B------:R-:W-:Y:S02]  /*4a00*/  HFMA2 R112, -RZ, RZ, 0, 4.76837158203125e-07 ;  /* 0x00000008ff707431 */ /* 0x000fe400000001ff */
[----:B------:R-:W-:-:S05]  /*4a10*/  FADD.FTZ R121, R119, R8 ;  /* 0x0000000877797221 */ /* 0x000fca0000010000 */
[----:B------:R-:W-:-:S07]  /*4a20*/  MOV R117, R121 ;  /* 0x0000007900757202 */ /* 0x000fce0000000f00 */
[----:B------:R-:W-:Y:S05]  /*4a30*/  WARPSYNC.COLLECTIVE R10, `(.L_x_4881) ;  /* 0x000000000a087348 */ /* 0x000fea0003c00000 */
[----:B------:R0:W1:Y:S02]  /*4a40*/  SHFL.BFLY P1, R8, R117, R112, R11 ;  /* 0x0c00007075087389 */ /* 0x000064000002000b */
[----:B01----:R-:W-:Y:S05]  /*4a50*/  ENDCOLLECTIVE ;  /* 0x000000000000791b */ /* 0x003fea0003800000 */
.L_x_4881:
[----:B------:R-:W-:Y:S02]  /*4a60*/  HFMA2 R112, -RZ, RZ, 0, 9.5367431640625e-07 ;  /* 0x00000010ff707431 */ /* 0x000fe400000001ff */
[----:B------:R-:W-:-:S05]  /*4a70*/  FADD.FTZ R123, R121, R8 ;  /* 0x00000008797b7221 */ /* 0x000fca0000010000 */
[----:B------:R-:W-:-:S07]  /*4a80*/  MOV R117, R123 ;  /* 0x0000007b00757202 */ /* 0x000fce0000000f00 */
[----:B------:R-:W-:Y:S05]  /*4a90*/  WARPSYNC.COLLECTIVE R10, `(.L_x_4882) ;  /* 0x000000000a087348 */ /* 0x000fea0003c00000 */
[----:B------:R0:W1:Y:S02]  /*4aa0*/  SHFL.BFLY P1, R8, R117, R112, R11 ;  /* 0x0c00007075087389 */ /* 0x000064000002000b */
[----:B01----:R-:W-:Y:S05]  /*4ab0*/  ENDCOLLECTIVE ;  /* 0x000000000000791b */ /* 0x003fea0003800000 */
.L_x_4882:
        /* <DEDUP_REMOVED lines=88> */
.L_x_4883:
[----:B------:R-:W-:Y:S02]  /*5040*/  HFMA2 R112, -RZ, RZ, 0, 1.1920928955078125e-07 ;  /* 0x00000002ff707431 */ /* 0x000fe400000001ff */
[----:B------:R-:W-:-:S07]  /*5050*/  FADD.FTZ R117, R113, R8 ;  /* 0x0000000871757221 */ /* 0x000fce0000010000 */
[----:B------:R-:W-:Y:S05]  /*5060*/  WARPSYNC.COLLECTIVE R10, `(.L_x_4884) ;  /* 0x000000000a087348 */ /* 0x000fea0003c00000 */
[----:B------:R0:W1:Y:S02]  /*5070*/  SHFL.BFLY P1, R8, R117, R112, R11 ;  /* 0x0c00007075087389 */ /* 0x000064000002000b */
[----:B01----:R-:W-:Y:S05]  /*5080*/  ENDCOLLECTIVE ;  /* 0x000000000000791b */ /* 0x003fea0003800000 */
.L_x_4884:
[----:B------:R-:W-:Y:S02]  /*5090*/  HFMA2 R112, -RZ, RZ, 0, 2.384185791015625e-07 ;  /* 0x00000004ff707431 */ /* 0x000fe400000001ff */
[----:B------:R-:W-:-:S05]  /*50a0*/  FADD.FTZ R119, R117, R8 ;  /* 0x0000000875777221 */ /* 0x000fca0000010000 */
[----:B------:R-:W-:-:S07]  /*50b0*/  MOV R117, R119 ;  /* 0x0000007700757202 */ /* 0x000fce0000000f00 */
[----:B------:R-:W-:Y:S05]  /*50c0*/  WARPSYNC.COLLECTIVE R10, `(.L_x_4885) ;  /* 0x000000000a087348 */ /* 0x000fea0003c00000 */
[----:B------:R0:W1:Y:S02]  /*50d0*/  SHFL.BFLY P1, R8, R117, R112, R11 ;  /* 0x0c00007075087389 */ /* 0x000064000002000b */
[----:B01----:R-:W-:Y:S05]  /*50e0*/  ENDCOLLECTIVE ;  /* 0x000000000000791b */ /* 0x003fea0003800000 */
.L_x_4885:
[----:B------:R-:W-:Y:S02]  /*50f0*/  HFMA2 R112, -RZ, RZ, 0, 4.76837158203125e-07 ;  /* 0x00000008ff707431 */ /* 0x000fe400000001ff */
[----:B------:R-:W-:-:S05]  /*5100*/  FADD.FTZ R121, R119, R8 ;  /* 0x0000000877797221 */ /* 0x000fca0000010000 */
[----:B------:R-:W-:-:S07]  /*5110*/  MOV R117, R121 ;  /* 0x0000007900757202 */ /* 0x000fce0000000f00 */
[----:B------:R-:W-:Y:S05]  /*5120*/  WARPSYNC.COLLECTIVE R10, `(.L_x_4886) ;  /* 0x000000000a087348 */ /* 0x000fea0003c00000 */
[----:B------:R0:W1:Y:S02]  /*5130*/  SHFL.BFLY P1, R8, R117, R112, R11 ;  /* 0x0c00007075087389 */ /* 0x000064000002000b */
[----:B01----:R-:W-:Y:S05]  /*5140*/  ENDCOLLECTIVE ;  /* 0x000000000000791b */ /* 0x003fea0003800000 */
.L_x_4886:
[----:B------:R-:W-:Y:S02]  /*5150*/  HFMA2 R112, -RZ, RZ, 0, 9.5367431640625e-07 ;  /* 0x00000010ff707431 */ /* 0x000fe400000001ff */
[----:B------:R-:W-:-:S05]  /*5160*/  FADD.FTZ R123, R121, R8 ;  /* 0x00000008797b7221 */ /* 0x000fca0000010000 */
[----:B------:R-:W-:-:S07]  /*5170*/  MOV R117, R123 ;  /* 0x0000007b00757202 */ /* 0x000fce0000000f00 */
[----:B------:R-:W-:Y:S05]  /*5180*/  WARPSYNC.COLLECTIVE R10, `(.L_x_4887) ;  /* 0x000000000a087348 */ /* 0x000fea0003c00000 */
[----:B------:R0:W1:Y:S02]  /*5190*/  SHFL.BFLY P1, R8, R117, R112, R11 ;  /* 0x0c00007075087389 */ /* 0x000064000002000b */
[----:B01----:R-:W-:Y:S05]  /*51a0*/  ENDCOLLECTIVE ;  /* 0x000000000000791b */ /* 0x003fea0003800000 */
.L_x_4887:
[----:B------:R-:W-:Y:S05]  /*51b0*/  BRA `(.L_x_4888) ;  /* 0xffffffe400947947 */ /* 0x000fea000383ffff */
.L_x_4889:
        /* <DEDUP_REMOVED lines=12> */
.L_x_45791:


//--------------------- .text._ZN10layer_norm13ln_fwd_kernelINS_13Kernel_traitsI6__halfS2_S2_S2_fjLj1280ELj1ELj4ELj1ELj16ENS_18Kernel_traits_baseILj1280ES2_S2_S2_S2_fjLj128EEEEELb1ELb0ELb0ELb0EEEvNS_9FwdParamsE --------------------------
	.section	.text._ZN10layer_norm13ln_fwd_kernelINS_13Kernel_traitsI6__halfS2_S2_S2_fjLj1280ELj1ELj4ELj1ELj16ENS_18Kernel_traits_baseILj1280ES2_S2_S2_S2_fjLj128EEEEELb1ELb0ELb0ELb0EEEvNS_9FwdParamsE,"ax",@progbits
	.align	128
        .global         _ZN10layer_norm13ln_fwd_kernelINS_13Kernel_traitsI6__halfS2_S2_S2_fjLj1280ELj1ELj4ELj1ELj16ENS_18Kernel_traits_baseILj1280ES2_S2_S2_S2_fjLj128EEEEELb1ELb0ELb0ELb0EEEvNS_9FwdParamsE
        .type           _ZN10layer_norm13ln_fwd_kernelINS_13Kernel_traitsI6__halfS2_S2_S2_fjLj1280ELj1ELj4ELj1ELj16ENS_18Kernel_traits_baseILj1280ES2_S2_S2_S2_fjLj128EEEEELb1ELb0ELb0ELb0EEEvNS_9FwdParamsE,@function
        .size           _ZN10layer_norm13ln_fwd_kernelINS_13Kernel_traitsI6__halfS2_S2_S2_fjLj1280ELj1ELj4ELj1ELj16ENS_18Kernel_traits_baseILj1280ES2_S2_S2_S2_fjLj128EEEEELb1ELb0ELb0ELb0EEEvNS_9FwdParamsE,(.L_x_45792 - _ZN10layer_norm13ln_fwd_kernelINS_13Kernel_traitsI6__halfS2_S2_S2_fjLj1280ELj1ELj4ELj1ELj16ENS_18Kernel_traits_baseILj1280ES2_S2_S2_S2_fjLj128EEEEELb1ELb0ELb0ELb0EEEvNS_9FwdParamsE)
        .other          _ZN10layer_norm13ln_fwd_kernelINS_13Kernel_traitsI6__halfS2_S2_S2_fjLj1280ELj1ELj4ELj1ELj16ENS_18Kernel_traits_baseILj1280ES2_S2_S2_S2_fjLj128EEEEELb1ELb0ELb0ELb0EEEvNS_9FwdParamsE,@"STO_CUDA_ENTRY STV_DEFAULT"
_ZN10layer_norm13ln_fwd_kernelINS_13Kernel_traitsI6__halfS2_S2_S2_fjLj1280ELj1ELj4ELj1ELj16ENS_18Kernel_traits_baseILj1280ES2_S2_S2_S2_fjLj128EEEEELb1ELb0ELb0ELb0EEEvNS_9FwdParamsE:
.text._ZN10layer_norm13ln_fwd_kernelINS_13Kernel_traitsI6__halfS2_S2_S2_fjLj1280ELj1ELj4ELj1ELj16ENS_18Kernel_traits_baseILj1280ES2_S2_S2_S2_fjLj128EEEEELb1ELb0ELb0ELb0EEEvNS_9FwdParamsE:
[----:B------:R-:W-:Y:S01]  /*0000*/  LDC R1, c[0x0][0x37c] ;  /* 0x0000df00ff017b82 */ /* 0x000fe20000000800 */
[----:B------:R-:W0:Y:S07]  /*0010*/  LDCU.U8 UR4, c[0x0][0x464] ;  /* 0x00008c80ff0477ac */ /* 0x000e2e0008000000 */
[----:B------:R-:W1:Y:S01]  /*0020*/  LDC R10, c[0x0][0x458] ;  /* 0x00011600ff0a7b82 */ /* 0x000e620000000800 */
[----:B------:R-:W2:Y:S01]  /*0030*/  LDCU.64 UR6, c[0x0][0x450] ;  /* 0x00008a00ff0677ac */ /* 0x000ea20008000a00 */
[----:B------:R-:W3:Y:S06]  /*0040*/  LDCU.64 UR8, c[0x0][0x358] ;  /* 0x00006b00ff0877ac */ /* 0x000eec0008000a00 */
[----:B------:R-:W1:Y:S01]  /*0050*/  LDC R11, c[0x0][0x45c] ;  /* 0x00011700ff0b7b82 */ /* 0x000e620000000800 */
[----:B------:R-:W4:Y:S01]  /*0060*/  S2R R6, SR_TID.X ;  /* 0x0000000000067919 */ /* 0x000f220000002100 */
[----:B------:R-:W5:Y:S06]  /*0070*/  LDCU.64 UR10, c[0x0][0x438] ;  /* 0x00008700ff0a77ac */ /* 0x000f6c0008000a00 */
[----:B------:R-:W4:Y:S01]  /*0080*/  LDC R13, c[0x0][0x388] ;  /* 0x0000e200ff0d7b82 */ /* 0x000f220000000800 */
[----:B0-----:R-:W-:Y:S01]  /*0090*/  ISETP.NE.AND P0, PT, RZ, UR4, PT ;  /* 0x00000004ff007c0c */ /* 0x001fe2000bf05270 */
[----:B--2---:R-:W-:-:S02]  /*00a0*/  IMAD.U32 R2, RZ, RZ, UR6 ;  /* 0x00000006ff027e24 */ /* 0x004fc4000f8e00ff */
[----:B------:R-:W-:-:S10]  /*00b0*/  IMAD.U32 R3, RZ, RZ, UR7 ;  /* 0x00000007ff037e24 */ /* 0x000fd4000f8e00ff */
[----:B---3--:R-:W2:Y:S01]  /*00c0*/  @P0 LDG.E.64 R2, desc[UR8][R2.64] ;  /* 0x0000000802020981 */ /* 0x008ea2000c1e1b00 */
[----:B------:R-:W0:Y:S03]  /*00d0*/  @P0 LDC R9, c[0x0][0x460] ;  /* 0x00011800ff090b82 */ /* 0x000e260000000800 */
[----:B-1----:R-:W0:Y:S01]  /*00e0*/  @P0 LDG.E.64 R4, desc[UR8][R10.64] ;  /* 0x000000080a040981 */ /* 0x002e22000c1e1b00 */
[----:B-----5:R-:W-:Y:S01]  /*00f0*/  UISETP.NE.U32.AND UP0, UPT, UR10, URZ, UPT ;  /* 0x000000ff0a00728c */ /* 0x020fe2000bf05070 */
[----:B------:R-:W-:Y:S03]  /*0100*/  BSSY.RECONVERGENT B0, `(.L_x_4890) ;  /* 0x0000077000007945 */ /* 0x000fe60003800200 */
[----:B------:R-:W1:Y:S01]  /*0110*/  S2UR UR5, SR_CTAID.X ;  /* 0x00000000000579c3 */ /* 0x000e620000002500 */
[----:B------:R-:W-:Y:S01]  /*0120*/  UISETP.NE.AND.EX UP0, UPT, UR11, URZ, UPT, UP0 ;  /* 0x000000ff0b00728c */ /* 0x000fe2000bf05300 */
[----:B----4-:R-:W-:-:S04]  /*0130*/  SHF.R.S32.HI R0, RZ, 0x1f, R13 ;  /* 0x0000001fff007819 */ /* 0x010fc8000001140d */
[----:B------:R-:W-:Y:S02]  /*0140*/  LEA.HI R0, R0, R13, RZ, 0x3 ;  /* 0x0000000d00007211 */ /* 0x000fe400078f18ff */
[----:B------:R-:W3:Y:S01]  /*0150*/  LDC R7, c[0x0][0x360] ;  /* 0x0000d800ff077b82 */ /* 0x000ee20000000800 */
[----:B-1----:R-:W-:Y:S01]  /*0160*/  USHF.L.U32 UR4, UR5, 0x2, URZ ;  /* 0x0000000205047899 */ /* 0x002fe200080006ff */
[----:B--2---:R-:W-:Y:S01]  /*0170*/  @P0 R2UR UR6, R2 ;  /* 0x00000000020602ca */ /* 0x004fe200000e0000 */
[----:B---3--:R-:W-:Y:S01]  /*0180*/  IMAD R2, R7, UR5, R6 ;  /* 0x0000000507027c24 */ /* 0x008fe2000f8e0206 */
[----:B------:R-:W-:Y:S02]  /*0190*/  @P0 R2UR UR7, R3 ;  /* 0x00000000030702ca */ /* 0x000fe400000e0000 */
[----:B0-----:R-:W-:Y:S02]  /*01a0*/  @P0 IADD3 R10, P1, PT, R4, R9, RZ ;  /* 0x00000009040a0210 */ /* 0x001fe40007f3e0ff */
[----:B------:R-:W-:-:S02]  /*01b0*/  LOP3.LUT R3, R6, 0x1f, RZ, 0xc, !PT ;  /* 0x0000001f06037812 */ /* 0x000fc400078e0cff */
[----:B------:R-:W-:Y:S02]  /*01c0*/  @P0 IADD3.X R11, PT, PT, RZ, R5, RZ, P1, !PT ;  /* 0x00000005ff0b0210 */ /* 0x000fe40000ffe4ff */
[----:B------:R-:W-:Y:S02]  /*01d0*/  SHF.R.U32.HI R4, RZ, 0x5, R6 ;  /* 0x00000005ff047819 */ /* 0x000fe40000011606 */
[----:B------:R-:W-:Y:S01]  /*01e0*/  LEA.HI.SX32 R0, R0, R3, 0x1d ;  /* 0x0000000300007211 */ /* 0x000fe200078feaff */
[----:B------:R-:W-:Y:S01]  /*01f0*/  UIADD3 UR14, UPT, UPT, UR6, -0x61c88647, URZ ;  /* 0x9e3779b9060e7890 */ /* 0x000fe2000fffe0ff */
[----:B------:R-:W-:Y:S01]  /*0200*/  LOP3.LUT R3, R6, 0x1f, RZ, 0xc0, !PT ;  /* 0x0000001f06037812 */ /* 0x000fe200078ec0ff */
[----:B------:R-:W-:Y:S01]  /*0210*/  UIADD3 UR15, UPT, UPT, UR7, -0x4498517b, URZ ;  /* 0xbb67ae85070f7890 */ /* 0x000fe2000fffe0ff */
[----:B------:R-:W-:Y:S01]  /*0220*/  LOP3.LUT R4, R4, UR4, RZ, 0xfc, !PT ;  /* 0x0000000404047c12 */ /* 0x000fe2000f8efcff */
[----:B------:R-:W-:Y:S01]  /*0230*/  UIADD3 UR16, UPT, UPT, UR6, 0x3c6ef372, URZ ;  /* 0x3c6ef37206107890 */ /* 0x000fe2000fffe0ff */
[--C-:B------:R-:W-:Y:S01]  /*0240*/  SHF.R.U64 R5, R10, 0x2, R11.reuse ;  /* 0x000000020a057819 */ /* 0x100fe2000000120b */
[----:B------:R-:W-:Y:S01]  /*0250*/  UIADD3 UR17, UPT, UPT, UR7, 0x76cf5d0a, URZ ;  /* 0x76cf5d0a07117890 */ /* 0x000fe2000fffe0ff */
[----:B------:R-:W-:Y:S01]  /*0260*/  SHF.R.U32.HI R6, RZ, 0x2, R11 ;  /* 0x00000002ff067819 */ /* 0x000fe2000001160b */
        /* <DEDUP_REMOVED lines=15> */
[C---:B------:R-:W-:Y:S01]  /*0360*/  ISETP.GE.U32.AND P1, PT, R0.reuse, 0x40, PT ;  /* 0x000000400000780c */ /* 0x040fe20003f26070 */
[----:B------:R-:W-:Y:S01]  /*0370*/  IMAD.MOV.U32 R7, RZ, RZ, R3 ;  /* 0x000000ffff077224 */ /* 0x000fe200078e0003 */
[C---:B------:R-:W-:Y:S02]  /*0380*/  ISETP.GE.U32.AND P2, PT, R0.reuse, 0x60, PT ;  /* 0x000000600000780c */ /* 0x040fe40003f46070 */
[C---:B------:R-:W-:Y:S02]  /*0390*/  ISETP.GE.U32.AND P3, PT, R0.reuse, 0x80, PT ;  /* 0x000000800000780c */ /* 0x040fe40003f66070 */
[----:B------:R-:W-:-:S07]  /*03a0*/  ISETP.GE.U32.AND P0, PT, R0, 0x20, PT ;  /* 0x000000200000780c */ /* 0x000fce0003f06070 */
        /* <DEDUP_REMOVED lines=15> */
[----:B------:R-:W-:Y:S01]  /*04a0*/  @P2 IADD3 R7, PT, PT, R7, 0x20, RZ ;  /* 0x0000002007072810 */ /* 0x000fe20007ffe0ff */
[----:B------:R-:W2:Y:S03]  /*04b0*/  @P0 LDC.64 R8, c[0x0][0x3d0] ;  /* 0x0000f400ff080b82 */ /* 0x000ea60000000a00 */
[----:B------:R0:W5:Y:S01]  /*04c0*/  @P2 LD.E.128 R36, desc[UR8][R20.64] ;  /* 0x0000000814242980 */ /* 0x000162000c101d00 */
[----:B----4-:R-:W-:-:S04]  /*04d0*/  @P3 IMAD.WIDE.U32 R22, R7, 0x10, R22 ;  /* 0x0000001007163825 */ /* 0x010fc800078e0016 */
[----:B------:R-:W3:Y:S01]  /*04e0*/  @P0 LDC.64 R12, c[0x0][0x438] ;  /* 0x00010e00ff0c0b82 */ /* 0x000ee20000000a00 */
[----:B------:R0:W5:Y:S01]  /*04f0*/  @P3 LDG.E.128 R32, desc[UR8][R22.64] ;  /* 0x0000000816203981 */ /* 0x000162000c1e1d00 */
[----:B-1----:R-:W-:-:S05]  /*0500*/  @P3 IMAD.WIDE.U32 R24, R7, 0x10, R24 ;  /* 0x0000001007183825 */ /* 0x002fca00078e0018 */
        /* <DEDUP_REMOVED lines=15> */
.L_x_4891:
        /* <DEDUP_REMOVED lines=11> */
[C---:B0-----:R-:W-:Y:S01]  /*06b0*/  @P1 IMAD.WIDE.U32 R8, R7.reuse, 0x10, R8 ;  /* 0x0000001007081825 */ /* 0x041fe200078e0008 */
[----:B------:R-:W-:-:S04]  /*06c0*/  @P1 IADD3 R7, PT, PT, R7, 0x20, RZ ;  /* 0x0000002007071810 */ /* 0x000fc80007ffe0ff */
[----:B------:R0:W5:Y:S02]  /*06d0*/  @P1 LDG.E.128 R48, desc[UR8][R8.64] ;  /* 0x0000000808301981 */ /* 0x000164000c1e1d00 */
[----:B------:R-:W4:Y:S01]  /*06e0*/  @P0 LDC.64 R14, c[0x0][0x3d0] ;  /* 0x0000f400ff0e0b82 */ /* 0x000f220000000a00 */
[----:B-1----:R-:W-:-:S04]  /*06f0*/  @P2 IMAD.WIDE.U32 R16, R7, 0x10, R12 ;  /* 0x0000001007102825 */ /* 0x002fc800078e000c */
[----:B------:R-:W-:Y:S01]  /*0700*/  @P2 VIADD R7, R7, 0x20 ;  /* 0x0000002007072836 */ /* 0x000fe20000000000 */
[----:B------:R0:W5:Y:S03]  /*0710*/  @P2 LDG.E.128 R40, desc[UR8][R16.64] ;  /* 0x0000000810282981 */ /* 0x000166000c1e1d00 */
[----:B--2---:R-:W-:-:S04]  /*0720*/  @P3 IMAD.WIDE.U32 R18, R7, 0x10, R18 ;  /* 0x0000001007123825 */ /* 0x004fc800078e0012 */
[----:B------:R-:W-:Y:S01]  /*0730*/  @P3 VIADD R7, R7, 0x20 ;  /* 0x0000002007073836 */ /* 0x000fe20000000000 */
[----:B------:R0:W5:Y:S03]  /*0740*/  @P3 LDG.E.128 R32, desc[UR8][R18.64] ;  /* 0x0000000812203981 */ /* 0x000166000c1e1d00 */
[----:B---3--:R-:W-:-:S05]  /*0750*/  @P4 IMAD.WIDE.U32 R12, R7, 0x10, R28 ;  /* 0x00000010070c4825 */ /* 0x008fca00078e001c */
[----:B------:R0:W5:Y:S01]  /*0760*/  @P4 LDG.E.128 R24, desc[UR8][R12.64] ;  /* 0x000000080c184981 */ /* 0x000162000c1e1d00 */
        /* <DEDUP_REMOVED lines=16> */
.L_x_4892:
[----:B------:R-:W-:Y:S05]  /*0870*/  BSYNC.RECONVERGENT B0 ;  /* 0x0000000000007941 */ /* 0x000fea0003800200 */
.L_x_4890:
[----:B------:R-:W0:Y:S02]  /*0880*/  LDCU UR4, c[0x0][0x384] ;  /* 0x00007080ff0477ac */ /* 0x000e240008000800 */
[----:B0-----:R-:W-:-:S13]  /*0890*/  ISETP.GE.AND P0, PT, R4, UR4, PT ;  /* 0x0000000404007c0c */ /* 0x001fda000bf06270 */
[----:B------:R-:W-:Y:S05]  /*08a0*/  @P0 EXIT ;  /* 0x000000000000094d */ /* 0x000fea0003800000 */
[----:B------:R-:W-:Y:S01]  /*08b0*/  IMAD.HI.U32 R7, R2, -0x326172a9, RZ ;  /* 0xcd9e8d5702077827 */ /* 0x000fe200078e00ff */
[----:B------:R-:W0:Y:S01]  /*08c0*/  LDCU.64 UR4, c[0x0][0x3e0] ;  /* 0x00007c00ff0477ac */ /* 0x000e220008000a00 */
[----:B------:R-:W-:Y:S02]  /*08d0*/  BSSY B0, `(.L_x_4893) ;  /* 0x0001c2d000007945 */ /* 0x000fe40003800000 */
[C---:B------:R-:W-:Y:S01]  /*08e0*/  IMAD.HI.U32 R8, R5.reuse, -0x2daee0ad, RZ ;  /* 0xd2511f5305087827 */ /* 0x040fe200078e00ff */
[----:B------:R-:W-:Y:S01]  /*08f0*/  LOP3.LUT R7, R6, UR6, R7, 0x96, !PT ;  /* 0x0000000606077c12 */ /* 0x000fe2000f8e9607 */
[----:B------:R-:W1:Y:S02]  /*0900*/  LDCU UR32, c[0x0][0x388] ;  /* 0x00007100ff2077ac */ /* 0x000e640008000800 */
[----:B------:R-:W-:Y:S01]  /*0910*/  IMAD R14, R5, -0x2daee0ad, RZ ;  /* 0xd2511f53050e7824 */ /* 0x000fe200078e02ff */
[----:B------:R-:W-:Y:S01]  /*0920*/  LOP3.LUT R8, R8, UR7, RZ, 0x3c, !PT ;  /* 0x0000000708087c12 */ /* 0x000fe2000f8e3cff */
[C---:B------:R-:W-:Y:S01]  /*0930*/  IMAD.HI.U32 R11, R7.reuse, -0x2daee0ad, RZ ;  /* 0xd2511f53070b7827 */ /* 0x040fe200078e00ff */
[----:B------:R-:W2:Y:S03]  /*0940*/  LDCU.U8 UR12, c[0x0][0x410] ;  /* 0x00008200ff0c77ac */ /* 0x000ea60008000000 */
[----:B------:R-:W-:Y:S01]  /*0950*/  IMAD R12, R2, -0x326172a9, RZ ;  /* 0xcd9e8d57020c7824 */ /* 0x000fe200078e02ff */
[----:B------:R-:W-:Y:S01]  /*0960*/  LOP3.LUT R11, R14, UR15, R11, 0x96, !PT ;  /* 0x0000000f0e0b7c12 */ /* 0x000fe2000f8e960b */
[----:B------:R-:W-:Y:S01]  /*0970*/  IMAD.HI.U32 R9, R8, -0x326172a9, RZ ;  /* 0xcd9e8d5708097827 */ /* 0x000fe200078e00ff */
[----:B------:R-:W3:Y:S03]  /*0980*/  LDCU UR13, c[0x0][0x448] ;  /* 0x00008900ff0d77ac */ /* 0x000ee60008000800 */
[----:B------:R-:W-:Y:S01]  /*0990*/  IMAD R13, R7, -0x2daee0ad, RZ ;  /* 0xd2511f53070d7824 */ /* 0x000fe200078e02ff */
[----:B------:R-:W-:Y:S01]  /*09a0*/  LOP3.LUT R9, R12, UR14, R9, 0x96, !PT ;  /* 0x0000000e0c097c12 */ /* 0x000fe2000f8e9609 */
[----:B------:R-:W-:Y:S01]  /*09b0*/  IMAD R8, R8, -0x326172a9, RZ ;  /* 0xcd9e8d5708087824 */ /* 0x000fe200078e02ff */
[----:B0-----:R-:W-:Y:S01]  /*09c0*/  UISETP.NE.U32.AND UP0, UPT, UR4, URZ, UPT ;  /* 0x000000ff0400728c */ /* 0x001fe2000bf05070 */
[----:B------:R-:W-:Y:S01]  /*09d0*/  IMAD.HI.U32 R7, R11, -0x326172a9, RZ ;  /* 0xcd9e8d570b077827 */ /* 0x000fe200078e00ff */
[----:B------:R-:W0:Y:S03]  /*09e0*/  LDCU.64 UR10, c[0x0][0x3a0] ;  /* 0x00007400ff0a77ac */ /* 0x000e260008000a00 */
[----:B------:R-:W-:Y:S01]  /*09f0*/  IMAD.HI.U32 R12, R9, -0x2daee0ad, RZ ;  /* 0xd2511f53090c7827 */ /* 0x000fe200078e00ff */
[----:B------:R-:W-:Y:S01]  /*0a00*/  LOP3.LUT R7, R8, UR16, R7, 0x96, !PT ;  /* 0x0000001008077c12 */ /* 0x000fe2000f8e9607 */
[----:B------:R-:W-:-:S02]  /*0a10*/  UISETP.NE.AND.EX UP0, UPT, UR5, URZ, UPT, UP0 ;  /* 0x000000ff0500728c */ /* 0x000fc4000bf05300 */
[----:B------:R-:W-:Y:S01]  /*0a20*/  IMAD R14, R9, -0x2daee0ad, RZ ;  /* 0xd2511f53090e7824 */ /* 0x000fe200078e02ff */
[----:B------:R-:W-:Y:S01]  /*0a30*/  LOP3.LUT R12, R13, UR17, R12, 0x96, !PT ;  /* 0x000000110d0c7c12 */ /* 0x000fe2000f8e960c */
[----:B------:R-:W-:-:S04]  /*0a40*/  IMAD.HI.U32 R9, R7, -0x2daee0ad, RZ ;  /* 0xd2511f5307097827 */ /* 0x000fc800078e00ff */
[----:B------:R-:W-:Y:S01]  /*0a50*/  IMAD R11, R11, -0x326172a9, RZ ;  /* 0xcd9e8d570b0b7824 */ /* 0x000fe200078e02ff */
[----:B------:R-:W-:Y:S01]  /*0a60*/  LOP3.LUT R9, R14, UR19, R9, 0x96, !PT ;  /* 0x000000130e097c12 */ /* 0x000fe2000f8e9609 */
[----:B------:R-:W-:-:S04]  /*0a70*/  IMAD.HI.U32 R8, R12, -0x326172a9, RZ ;  /* 0xcd9e8d570c087827 */ /* 0x000fc800078e00ff */
        /* <DEDUP_REMOVED lines=38> */
[----:B------:R-:W-:Y:S01]  /*0ce0*/  IMAD R12, R16, -0x326172a9, RZ ;  /* 0xcd9e8d57100c7824 */ /* 0x000fe200078e02ff */
[----:B------:R-:W-:Y:S01]  /*0cf0*/  LOP3.LUT R9, R10, 0x3, RZ, 0xc0, !PT ;  /* 0x000000030a097812 */ /* 0x000fe200078ec0ff */
[----:B0123--:R-:W-:-:S07]  /*0d00*/  IMAD.MOV.U32 R10, RZ, RZ, RZ ;  /* 0x000000ffff0a7224 */ /* 0x00ffce00078e00ff */
.L_x_5324:
        /* <DEDUP_REMOVED lines=9> */
[----:B------:R-:W-:Y:S01]  /*0da0*/  PLOP3.LUT P0, PT, PT, PT, UP0, 0x80, 0x8 ;  /* 0x000000000008781c */ /* 0x000fe20003f0f008 */
[----:B------:R-:W-:Y:S01]  /*0db0*/  IMAD.MOV.U32 R102, RZ, RZ, 0x3f800000 ;  /* 0x3f800000ff667424 */ /* 0x000fe200078e00ff */
[----:B------:R-:W-:-:S04]  /*0dc0*/  SHF.R.S32.HI R63, RZ, 0x1f, R62 ;  /* 0x0000001fff3f7819 */ /* 0x000fc8000001143e */
[----:B------:R-:W-:-:S04]  /*0dd0*/  LEA.HI R62, R63, R62, RZ, 0x3 ;  /* 0x0000003e3f3e7211 */ /* 0x000fc800078f18ff */
[----:B------:R-:W-:-:S05]  /*0de0*/  LEA.HI.SX32 R95, R62, R3, 0x1d ;  /* 0x000000033e5f7211 */ /* 0x000fca00078feaff */
[----:B------:R-:W-:Y:S02]  /*0df0*/  IMAD.MOV.U32 R103, RZ, RZ, R95 ;  /* 0x000000ffff677224 */ /* 0x000fe400078e005f */
[----:B--2---:R-:W-:Y:S01]  /*0e00*/  @P0 HADD2.F32 R102, -RZ, R60.H0_H0 ;  /* 0x2000003cff660230 */ /* 0x004fe20000004100 */
[----:B------:R-:W-:Y:S01]  /*0e10*/  P2R R60, PR, RZ, 0x4 ;  /* 0x00000004ff3c7803 */ /* 0x000fe20000000000 */
        /* <DEDUP_REMOVED lines=21> */
.L_x_45624:
[----:B------:R-:W-:Y:S05]  /*0f70*/  BRX R104 -0xf80                                        (*"BRANCH_TARGETS .L_x_45625,.L_x_45626,.L_x_45627"*) ;  /* 0xfffffff068207949 */ /* 0x000fea000383ffff */
.L_x_45627:
[----:B------:R-:W-:Y:S01]  /*0f80*/  VIADD R17, R9, 0x1 ;  /* 0x0000000109117836 */ /* 0x000fe20000000000 */
[----:B------:R-:W-:Y:S01]  /*0f90*/  MOV R106, R101 ;  /* 0x00000065006a7202 */ /* 0x000fe20000000f00 */
[----:B------:R-:W-:Y:S01]  /*0fa0*/  IMAD.MOV.U32 R11, RZ, RZ, R8 ;  /* 0x000000ffff0b7224 */ /* 0x000fe200078e0008 */
[----:B------:R-:W-:Y:S06]  /*0fb0*/  BRA `(.L_x_4898) ;  /* 0x0000000000f07947 */ /* 0x000fec0003800000 */
.L_x_45625:
[----:B------:R-:W-:Y:S01]  /*0fc0*/  IMAD.MOV.U32 R106, RZ, RZ, R101 ;  /* 0x000000ffff6a7224 */ /* 0x000fe200078e0065 */
[----:B------:R-:W-:Y:S01]  /*0fd0*/  MOV R17, 0x3 ;  /* 0x0000000300117802 */ /* 0x000fe20000000f00 */
[----:B------:R-:W-:Y:S01]  /*0fe0*/  IMAD.MOV.U32 R11, RZ, RZ, R7 ;  /* 0x000000ffff0b7224 */ /* 0x000fe200078e0007 */
[----:B------:R-:W-:Y:S06]  /*0ff0*/  BRA `(.L_x_4898) ;  /* 0x0000000000e07947 */ /* 0x000fec0003800000 */
.L_x_45626:
        /* <DEDUP_REMOVED lines=13> */
.L_x_4900:
[----:B------:R-:W-:Y:S05]  /*10d0*/  BSYNC.RECONVERGENT B3 ;  /* 0x0000000000037941 */ /* 0x000fea0003800200 */
.L_x_4899:
        /* <DEDUP_REMOVED lines=41> */
[----:B------:R-:W-:-:S07]  /*1370*/  LOP3.LUT R7, R104, UR31, R107, 0x96, !PT ;  /* 0x0000001f68077c12 */ /* 0x000fce000f8e966b */
.L_x_4898:
[----:B------:R-:W-:Y:S05]  /*1380*/  BSYNC.RECONVERGENT B2 ;  /* 0x0000000000027941 */ /* 0x000fea0003800200 */
.L_x_4897:
[----:B------:R-:W0:Y:S01]  /*1390*/  LDC R107, c[0x0][0x408] ;  /* 0x00010200ff6b7b82 */ /* 0x000e220000000800 */
[----:B------:R-:W-:Y:S01]  /*13a0*/  I2FP.F32.U32 R9, R11 ;  /* 0x0000000b00097245 */ /* 0x000fe20000201000 */
[----:B------:R-:W-:Y:S02]  /*13b0*/  HFMA2 R96, -RZ, RZ, 0.1171875, 0 ;  /* 0x2f800000ff607431 */ /* 0x000fe400000001ff */
[----:B-----5:R-:W-:Y:S01]  /*13c0*/  HADD2.F32 R11, -RZ, R64.H0_H0 ;  /* 0x20000040ff0b7230 */ /* 0x020fe20000004100 */
[----:B------:R-:W-:Y:S01]  /*13d0*/  ISETP.NE.AND P1, PT, R17, 0x1, PT ;  /* 0x000000011100780c */ /* 0x000fe20003f25270 */
[----:B------:R-:W-:Y:S01]  /*13e0*/  BSSY.RECONVERGENT B2, `(.L_x_4901) ;  /* 0x000004f000027945 */ /* 0x000fe20003800200 */
[----:B------:R-:W-:Y:S02]  /*13f0*/  IMAD.MOV.U32 R75, RZ, RZ, 0x2 ;  /* 0x00000002ff4b7424 */ /* 0x000fe400078e00ff */
[----:B------:R-:W-:Y:S01]  /*1400*/  FFMA.FTZ R18, R9, R96, 1.1641532182693481445e-10 ;  /* 0x2f00000009127423 */ /* 0x000fe20000010060 */
[----:B------:R-:W1:Y:S01]  /*1410*/  LDC R103, c[0x0][0x404] ;  /* 0x00010100ff677b82 */ /* 0x000e620000000800 */
[----:B------:R-:W-:Y:S01]  /*1420*/  FMUL.FTZ R76, R11, R102 ;  /* 0x000000660b4c7220 */ /* 0x000fe20000410000 */
[----:B------:R-:W-:-:S03]  /*1430*/  IMAD.MOV.U32 R9, RZ, RZ, R12 ;  /* 0x000000ffff097224 */ /* 0x000fc600078e000c */
[----:B0-----:R-:W-:Y:S01]  /*1440*/  FMUL.FTZ R76, R76, R107 ;  /* 0x0000006b4c4c7220 */ /* 0x001fe20000410000 */
[----:B-1----:R-:W-:Y:S01]  /*1450*/  FSETP.GTU.FTZ.AND P0, PT, R18, R103, PT ;  /* 0x000000671200720b */ /* 0x002fe20003f1c000 */
[----:B------:R-:W-:-:S03]  /*1460*/  HADD2.F32 R18, -RZ, R60.H0_H0 ;  /* 0x2000003cff127230 */ /* 0x000fc60000004100 */
[----:B------:R-:W-:Y:S02]  /*1470*/  FSEL R11, R76, RZ, !P0 ;  /* 0x000000ff4c0b7208 */ /* 0x000fe40004000000 */
[----:B------:R-:W-:-:S03]  /*1480*/  PLOP3.LUT P0, PT, P0, PT, PT, 0x8, 0x80 ;  /* 0x000000000080781c */ /* 0x000fc6000070e170 */
[----:B------:R-:W-:Y:S01]  /*1490*/  FADD.FTZ R11, R11, R18 ;  /* 0x000000120b0b7221 */ /* 0x000fe20000010000 */
        /* <DEDUP_REMOVED lines=10> */
.L_x_4903:
        /* <DEDUP_REMOVED lines=13> */
.L_x_4905:
[----:B------:R-:W-:Y:S05]  /*1610*/  BSYNC.RECONVERGENT B3 ;  /* 0x0000000000037941 */ /* 0x000fea0003800200 */
.L_x_4904:
        /* <DEDUP_REMOVED lines=36> */
[----:B------:R-:W-:Y:S01]  /*1860*/  IMAD.WIDE.U32 R110, R110, -0x326172a9, RZ ;  /* 0xcd9e8d576e6e7825 */ /* 0x000fe200078e00ff */
[----:B------:R-:W-:-:S03]  /*1870*/  MOV R9, R106 ;  /* 0x0000006a00097202 */ /* 0x000fc60000000f00 */
[----:B------:R-:W-:Y:S01]  /*1880*/  IMAD.WIDE.U32 R104, R104, -0x2daee0ad, RZ ;  /* 0xd2511f5368687825 */ /* 0x000fe200078e00ff */
[----:B------:R-:W-:-:S03]  /*1890*/  LOP3.LUT R8, R8, UR30, R111, 0x96, !PT ;  /* 0x0000001e08087c12 */ /* 0x000fc6000f8e966f */
[----:B------:R-:W-:Y:S01]  /*18a0*/  IMAD.MOV.U32 R12, RZ, RZ, R110 ;  /* 0x000000ffff0c7224 */ /* 0x000fe200078e006e */
[----:B------:R-:W-:Y:S01]  /*18b0*/  LOP3.LUT R7, R108, UR31, R105, 0x96, !PT ;  /* 0x0000001f6c077c12 */ /* 0x000fe2000f8e9669 */
[----:B------:R-:W-:-:S07]  /*18c0*/  IMAD.MOV.U32 R106, RZ, RZ, R104 ;  /* 0x000000ffff6a7224 */ /* 0x000fce00078e0068 */
.L_x_4902:
[----:B------:R-:W-:Y:S05]  /*18d0*/  BSYNC.RECONVERGENT B2 ;  /* 0x0000000000027941 */ /* 0x000fea0003800200 */
.L_x_4901:
[----:B------:R-:W-:Y:S01]  /*18e0*/  I2FP.F32.U32 R9, R9 ;  /* 0x0000000900097245 */ /* 0x000fe20000201000 */
[----:B------:R-:W-:Y:S01]  /*18f0*/  HADD2.F32 R17, -RZ, R64.H1_H1 ;  /* 0x30000040ff117230 */ /* 0x000fe20000004100 */
[----:B------:R-:W-:Y:S01]  /*1900*/  ISETP.NE.AND P1, PT, R75, 0x1, PT ;  /* 0x000000014b00780c */ /* 0x000fe20003f25270 */
[----:B------:R-:W-:Y:S01]  /*1910*/  HADD2.F32 R60, -RZ, R60.H1_H1 ;  /* 0x3000003cff3c7230 */ /* 0x000fe20000004100 */
[----:B------:R-:W-:Y:S01]  /*1920*/  BSSY.RECONVERGENT B2, `(.L_x_4906) ;  /* 0x000004c000027945 */ /* 0x000fe20003800200 */
[----:B------:R-:W-:Y:S01]  /*1930*/  FFMA.FTZ R18, R9, R96, 1.1641532182693481445e-10 ;  /* 0x2f00000009127423 */ /* 0x000fe20000010060 */
[----:B------:R-:W-:Y:S01]  /*1940*/  FMUL.FTZ R64, R17, R102 ;  /* 0x0000006611407220 */ /* 0x000fe20000410000 */
[----:B------:R-:W-:-:S03]  /*1950*/  IMAD.MOV.U32 R9, RZ, RZ, R12 ;  /* 0x000000ffff097224 */ /* 0x000fc600078e000c */
[----:B------:R-:W-:Y:S01]  /*1960*/  FMUL.FTZ R64, R64, R107 ;  /* 0x0000006b40407220 */ /* 0x000fe20000410000 */
[----:B------:R-:W-:-:S04]  /*1970*/  FSETP.GTU.FTZ.AND P0, PT, R18, R103, PT ;  /* 0x000000671200720b */ /* 0x000fc80003f1c000 */
[----:B------:R-:W-:Y:S01]  /*1980*/  FSEL R17, R64, RZ, !P0 ;  /* 0x000000ff40117208 */ /* 0x000fe20004000000 */
[----:B------:R-:W-:Y:S01]  /*1990*/  HFMA2 R64, -RZ, RZ, 0, 1.1920928955078125e-07 ;  /* 0x00000002ff407431 */ /* 0x000fe200000001ff */
        /* <DEDUP_REMOVED lines=11> */
.L_x_4908:
        /* <DEDUP_REMOVED lines=13> */
.L_x_4910:
[----:B------:R-:W-:Y:S05]  /*1b20*/  BSYNC.RECONVERGENT B3 ;  /* 0x0000000000037941 */ /* 0x000fea0003800200 */
.L_x_4909:
        /* <DEDUP_REMOVED lines=43> */
.L_x_4907:
[----:B------:R-:W-:Y:S05]  /*1de0*/  BSYNC.RECONVERGENT B2 ;  /* 0x0000000000027941 */ /* 0x000fea0003800200 */
.L_x_4906:
[----:B------:R-:W-:Y:S01]  /*1df0*/  I2FP.F32.U32 R9, R9 ;  /* 0x0000000900097245 */ /* 0x000fe20000201000 */
[----:B------:R-:W-:Y:S01]  /*1e00*/  HADD2.F32 R75, -RZ, R65.H0_H0 ;  /* 0x20000041ff4b7230 */ /* 0x000fe20000004100 */
[----:B------:R-:W-:Y:S01]  /*1e10*/  ISETP.NE.AND P2, PT, R64, 0x1, PT ;  /* 0x000000014000780c */ /* 0x000fe20003f45270 */
[----:B------:R-:W-:Y:S01]  /*1e20*/  BSSY.RECONVERGENT B2, `(.L_x_4911) ;  /* 0x000004d000027945 */ /* 0x000fe20003800200 */
[----:B------:R-:W-:Y:S02]  /*1e30*/  IMAD.MOV.U32 R76, RZ, RZ, 0x2 ;  /* 0x00000002ff4c7424 */ /* 0x000fe400078e00ff */
[----:B------:R-:W-:Y:S01]  /*1e40*/  FFMA.FTZ R18, R9, R96, 1.1641532182693481445e-10 ;  /* 0x2f00000009127423 */ /* 0x000fe20000010060 */
[----:B------:R-:W-:Y:S01]  /*1e50*/  FMUL.FTZ R60, R75, R102 ;  /* 0x000000664b3c7220 */ /* 0x000fe20000410000 */
[----:B------:R-:W-:-:S03]  /*1e60*/  HADD2.F32 R9, -RZ, R61.H0_H0 ;  /* 0x2000003dff097230 */ /* 0x000fc60000004100 */
[----:B------:R-:W-:Y:S01]  /*1e70*/  FMUL.FTZ R60, R60, R107 ;  /* 0x0000006b3c3c7220 */ /* 0x000fe20000410000 */
[----:B------:R-:W-:-:S04]  /*1e80*/  FSETP.GTU.FTZ.AND P1, PT, R18, R103, PT ;  /* 0x000000671200720b */ /* 0x000fc80003f3c000 */
        /* <DEDUP_REMOVED lines=13> */
.L_x_4913:
        /* <DEDUP_REMOVED lines=13> */
.L_x_4915:
[----:B------:R-:W-:Y:S05]  /*2030*/  BSYNC.RECONVERGENT B3 ;  /* 0x0000000000037941 */ /* 0x000fea0003800200 */
.L_x_4914:
        /* <DEDUP_REMOVED lines=42> */
[----:B------:R-:W-:-:S07]  /*22e0*/  IMAD.MOV.U32 R106, RZ, RZ, R104 ;  /* 0x000000ffff6a7224 */ /* 0x000fce00078e0068 */
.L_x_4912:
[----:B------:R-:W-:Y:S05]  /*22f0*/  BSYNC.RECONVERGENT B2 ;  /* 0x0000000000027941 */ /* 0x000fea0003800200 */
.L_x_4911:
[----:B------:R-:W-:Y:S01]  /*2300*/  I2FP.F32.U32 R9, R9 ;  /* 0x0000000900097245 */ /* 0x000fe20000201000 */
[----:B------:R-:W-:Y:S01]  /*2310*/  HADD2.F32 R65, -RZ, R65.H1_H1 ;  /* 0x30000041ff417230 */ /* 0x000fe20000004100 */
[----:B------:R-:W-:Y:S01]  /*2320*/  ISETP.NE.AND P3, PT, R76, 0x1, PT ;  /* 0x000000014c00780c */ /* 0x000fe20003f65270 */
[----:B------:R-:W-:Y:S01]  /*2330*/  HADD2.F32 R75, -RZ, R61.H1_H1 ;  /* 0x3000003dff4b7230 */ /* 0x000fe20000004100 */
[----:B------:R-:W-:Y:S01]  /*2340*/  BSSY.RECONVERGENT B2, `(.L_x_4916) ;  /* 0x000004c000027945 */ /* 0x000fe20003800200 */
        /* <DEDUP_REMOVED lines=18> */
.L_x_4918:
        /* <DEDUP_REMOVED lines=13> */
.L_x_4920:
[----:B------:R-:W-:Y:S05]  /*2540*/  BSYNC.RECONVERGENT B3 ;  /* 0x0000000000037941 */ /* 0x000fea0003800200 */
.L_x_4919:
        /* <DEDUP_REMOVED lines=43> */
.L_x_4917:
[----:B------:R-:W-:Y:S05]  /*2800*/  BSYNC.RECONVERGENT B2 ;  /* 0x0000000000027941 */ /* 0x000fea0003800200 */
.L_x_4916:
[----:B------:R-:W-:Y:S01]  /*2810*/  I2FP.F32.U32 R9, R9 ;  /* 0x0000000900097245 */ /* 0x000fe20000201000 */
[----:B------:R-:W-:Y:S01]  /*2820*/  HADD2.F32 R61, -RZ, R66.H0_H0 ;  /* 0x20000042ff3d7230 */ /* 0x000fe20000004100 */
[----:B------:R-:W-:Y:S01]  /*2830*/  ISETP.NE.AND P4, PT, R65, 0x1, PT ;  /* 0x000000014100780c */ /* 0x000fe20003f85270 */
[----:B------:R-:W-:Y:S01]  /*2840*/  BSSY.RECONVERGENT B2, `(.L_x_4921) ;  /* 0x000004d000027945 */ /* 0x000fe20003800200 */
[----:B------:R-:W-:Y:S02]  /*2850*/  HFMA2 R86, -RZ, RZ, 0, 1.1920928955078125e-07 ;  /* 0x00000002ff567431 */ /* 0x000fe400000001ff */
        /* <DEDUP_REMOVED lines=18> */
.L_x_4923:
        /* <DEDUP_REMOVED lines=13> */
.L_x_4925:
[----:B------:R-:W-:Y:S05]  /*2a50*/  BSYNC.RECONVERGENT B3 ;  /* 0x0000000000037941 */ /* 0x000fea0003800200 */
.L_x_4924:
        /* <DEDUP_REMOVED lines=43> */
.L_x_4922:
[----:B------:R-:W-:Y:S05]  /*2d10*/  BSYNC.RECONVERGENT B2 ;  /* 0x0000000000027941 */ /* 0x000fea0003800200 */
.L_x_4921:
[----:B------:R-:W-:Y:S01]  /*2d20*/  I2FP.F32.U32 R9, R9 ;  /* 0x0000000900097245 */ /* 0x000fe20000201000 */
[----:B------:R-:W-:Y:S01]  /*2d30*/  HADD2.F32 R61, -RZ, R66.H1_H1 ;  /* 0x30000042ff3d7230 */ /* 0x000fe20000004100 */
[----:B------:R-:W-:Y:S01]  /*2d40*/  ISETP.NE.AND P5, PT, R86, 0x1, PT ;  /* 0x000000015600780c */ /* 0x000fe20003fa5270 */
[----:B------:R-:W-:Y:S01]  /*2d50*/  HADD2.F32 R85, -RZ, R62.H1_H1 ;  /* 0x3000003eff557230 */ /* 0x000fe20000004100 */
[----:B------:R-:W-:Y:S01]  /*2d60*/  BSSY.RECONVERGENT B2, `(.L_x_4926) ;  /* 0x000004c000027945 */ /* 0x000fe20003800200 */
[----:B------:R-:W-:Y:S01]  /*2d70*/  FFMA.FTZ R60, R9, R96, 1.1641532182693481445e-10 ;  /* 0x2f000000093c7423 */ /* 0x000fe20000010060 */
[----:B------:R-:W-:Y:S01]  /*2d80*/  FMUL.FTZ R64, R61, R102 ;  /* 0x000000663d407220 */ /* 0x000fe20000410000 */
[----:B------:R-:W-:-:S03]  /*2d90*/  MOV R9, R12 ;  /* 0x0000000c00097202 */ /* 0x000fc60000000f00 */
        /* <DEDUP_REMOVED lines=15> */
.L_x_4928:
        /* <DEDUP_REMOVED lines=13> */
.L_x_4930:
[----:B------:R-:W-:Y:S05]  /*2f60*/  BSYNC.RECONVERGENT B3 ;  /* 0x0000000000037941 */ /* 0x000fea0003800200 */
.L_x_4929:
        /* <DEDUP_REMOVED lines=43> */
.L_x_4927:
[----:B------:R-:W-:Y:S05]  /*3220*/  BSYNC.RECONVERGENT B2 ;  /* 0x0000000000027941 */ /* 0x000fea0003800200 */
.L_x_4926:
[----:B------:R-:W-:Y:S01]  /*3230*/  I2FP.F32.U32 R9, R9 ;  /* 0x0000000900097245 */ /* 0x000fe20000201000 */
[----:B------:R-:W-:Y:S01]  /*3240*/  HADD2.F32 R61, -RZ, R67.H0_H0 ;  /* 0x20000043ff3d7230 */ /* 0x000fe20000004100 */
[----:B------:R-:W-:Y:S01]  /*3250*/  ISETP.NE.AND P6, PT, R64, 0x1, PT ;  /* 0x000000014000780c */ /* 0x000fe20003fc5270 */
[----:B------:R-:W-:Y:S02]  /*3260*/  BSSY.RECONVERGENT B2, `(.L_x_4931) ;  /* 0x000004f000027945 */ /* 0x000fe40003800200 */
[----:B------:R-:W-:Y:S01]  /*3270*/  FFMA.FTZ R60, R9, R96, 1.1641532182693481445e-10 ;  /* 0x2f000000093c7423 */ /* 0x000fe20000010060 */
[----:B------:R-:W-:Y:S01]  /*3280*/  FMUL.FTZ R62, R61, R102 ;  /* 0x000000663d3e7220 */ /* 0x000fe20000410000 */
[----:B------:R-:W-:Y:S02]  /*3290*/  HADD2.F32 R9, -RZ, R63.H0_H0 ;  /* 0x2000003fff097230 */ /* 0x000fe40000004100 */
[----:B------:R-:W-:Y:S02]  /*32a0*/  IMAD.MOV.U32 R61, RZ, RZ, R12 ;  /* 0x000000ffff3d7224 */ /* 0x000fe400078e000c */
        /* <DEDUP_REMOVED lines=15> */
.L_x_4933:
        /* <DEDUP_REMOVED lines=15> */
.L_x_4935:
[----:B------:R-:W-:Y:S05]  /*3490*/  BSYNC.RECONVERGENT B3 ;  /* 0x0000000000037941 */ /* 0x000fea0003800200 */
.L_x_4934:
        /* <DEDUP_REMOVED lines=43> */
.L_x_4932:
[----:B------:R-:W-:Y:S05]  /*3750*/  BSYNC.RECONVERGENT B2 ;  /* 0x0000000000027941 */ /* 0x000fea0003800200 */
.L_x_4931:
[----:B------:R-:W-:Y:S01]  /*3760*/  I2FP.F32.U32 R61, R61 ;  /* 0x0000003d003d7245 */ /* 0x000fe20000201000 */
[----:B------:R-:W-:Y:S01]  /*3770*/  HADD2.F32 R67, -RZ, R67.H1_H1 ;  /* 0x30000043ff437230 */ /* 0x000fe20000004100 */
[----:B------:R-:W-:Y:S01]  /*3780*/  F2FP.F16.F32.PACK_AB R62, R85, R76 ;  /* 0x0000004c553e723e */ /* 0x000fe200000000ff */
[----:B------:R-:W-:Y:S02]  /*3790*/  HADD2.F32 R63, -RZ, R63.H1_H1 ;  /* 0x3000003fff3f7230 */ /* 0x000fe40000004100 */
[----:B------:R-:W-:Y:S01]  /*37a0*/  FFMA.FTZ R96, R61, R96, 1.1641532182693481445e-10 ;  /* 0x2f0000003d607423 */ /* 0x000fe20000010060 */
[----:B------:R-:W-:Y:S01]  /*37b0*/  FMUL.FTZ R60, R67, R102 ;  /* 0x00000066433c7220 */ /* 0x000fe20000410000 */
[----:B------:R-:W-:-:S03]  /*37c0*/  F2FP.F16.F32.PACK_AB R61, R75, R18 ;  /* 0x000000124b3d723e */ /* 0x000fc600000000ff */
[----:B------:R-:W-:Y:S01]  /*37d0*/  FMUL.FTZ R60, R60, R107 ;  /* 0x0000006b3c3c7220 */ /* 0x000fe20000410000 */
[----:B------:R-:W-:-:S04]  /*37e0*/  FSETP.GTU.FTZ.AND P6, PT, R96, R103, PT ;  /* 0x000000676000720b */ /* 0x000fc80003fdc000 */
[----:B------:R-:W-:Y:S02]  /*37f0*/  FSEL R60, R60, RZ, !P6 ;  /* 0x000000ff3c3c7208 */ /* 0x000fe40007000000 */
[----:B------:R-:W-:-:S03]  /*3800*/  PLOP3.LUT P6, PT, P6, PT, PT, 0x8, 0x80 ;  /* 0x000000000080781c */ /* 0x000fc600037ce170 */
[----:B------:R-:W-:Y:S01]  /*3810*/  FADD.FTZ R96, R60, R63 ;  /* 0x0000003f3c607221 */ /* 0x000fe20000010000 */
[----:B------:R-:W-:-:S04]  /*3820*/  F2FP.F16.F32.PACK_AB R60, R17, R11 ;  /* 0x0000000b113c723e */ /* 0x000fc800000000ff */
[----:B------:R-:W-:Y:S01]  /*3830*/  F2FP.F16.F32.PACK_AB R63, R96, R86 ;  /* 0x00000056603f723e */ /* 0x000fe200000000ff */
[----:B------:R-:W-:Y:S06]  /*3840*/  BRA `(.L_x_4936) ;  /* 0x0000002800107947 */ /* 0x000fec0003800000 */
.L_x_4896:
        /* <DEDUP_REMOVED lines=16> */
.L_x_4939:
        /* <DEDUP_REMOVED lines=13> */
.L_x_4941:
[----:B------:R-:W-:Y:S05]  /*3a20*/  BSYNC.RECONVERGENT B3 ;  /* 0x0000000000037941 */ /* 0x000fea0003800200 */
.L_x_4940:
        /* <DEDUP_REMOVED lines=41> */
[----:B------:R-:W-:-:S07]  /*3cc0*/  LOP3.LUT R7, R60, UR31, R107, 0x96, !PT ;  /* 0x0000001f3c077c12 */ /* 0x000fce000f8e966b */
.L_x_4938:
[----:B------:R-:W-:Y:S05]  /*3cd0*/  BSYNC.RECONVERGENT B2 ;  /* 0x0000000000027941 */ /* 0x000fea0003800200 */
.L_x_4937:
[----:B------:R-:W0:Y:S01]  /*3ce0*/  LDC R104, c[0x0][0x404] ;  /* 0x00010100ff687b82 */ /* 0x000e220000000800 */
[----:B------:R-:W-:Y:S01]  /*3cf0*/  I2FP.F32.U32 R9, R11 ;  /* 0x0000000b00097245 */ /* 0x000fe20000201000 */
[----:B------:R-:W-:Y:S01]  /*3d00*/  IMAD.MOV.U32 R96, RZ, RZ, 0x2f800000 ;  /* 0x2f800000ff607424 */ /* 0x000fe200078e00ff */
[----:B------:R-:W-:Y:S01]  /*3d10*/  ISETP.NE.AND P1, PT, R17, 0x1, PT ;  /* 0x000000011100780c */ /* 0x000fe20003f25270 */
[----:B-----5:R-:W-:Y:S01]  /*3d20*/  HADD2.F32 R11, -RZ, R64.H0_H0 ;  /* 0x20000040ff0b7230 */ /* 0x020fe20000004100 */
[----:B------:R-:W-:Y:S01]  /*3d30*/  BSSY.RECONVERGENT B2, `(.L_x_4942) ;  /* 0x000004d000027945 */ /* 0x000fe20003800200 */
[----:B------:R-:W-:Y:S01]  /*3d40*/  FFMA.FTZ R9, R9, R96, 1.1641532182693481445e-10 ;  /* 0x2f00000009097423 */ /* 0x000fe20000010060 */
[----:B------:R-:W-:Y:S01]  /*3d50*/  IMAD.MOV.U32 R60, RZ, RZ, 0x2 ;  /* 0x00000002ff3c7424 */ /* 0x000fe200078e00ff */
[----:B------:R-:W1:Y:S01]  /*3d60*/  LDC R103, c[0x0][0x408] ;  /* 0x00010200ff677b82 */ /* 0x000e620000000800 */
[----:B------:R-:W-:Y:S02]  /*3d70*/  FMUL.FTZ R18, R11, R102 ;  /* 0x000000660b127220 */ /* 0x000fe40000410000 */
[----:B0-----:R-:W-:-:S02]  /*3d80*/  FSETP.GTU.FTZ.AND P0, PT, R9, R104, PT ;  /* 0x000000680900720b */ /* 0x001fc40003f1c000 */
[----:B------:R-:W-:Y:S02]  /*3d90*/  MOV R9, R12 ;  /* 0x0000000c00097202 */ /* 0x000fe40000000f00 */
[----:B------:R-:W-:Y:S01]  /*3da0*/  PLOP3.LUT P2, PT, P0, PT, PT, 0x8, 0x80 ;  /* 0x000000000080781c */ /* 0x000fe2000074e170 */
[----:B-1----:R-:W-:-:S03]  /*3db0*/  FMUL.FTZ R11, R18, R103 ;  /* 0x00000067120b7220 */ /* 0x002fc60000410000 */
[----:B------:R-:W-:Y:S02]  /*3dc0*/  P2R R101, PR, RZ, 0x4 ;  /* 0x00000004ff657803 */ /* 0x000fe40000000000 */
[----:B------:R-:W-:Y:S01]  /*3dd0*/  FSEL R11, R11, RZ, !P0 ;  /* 0x000000ff0b0b7208 */ /* 0x000fe20004000000 */
        /* <DEDUP_REMOVED lines=9> */
.L_x_4944:
        /* <DEDUP_REMOVED lines=13> */
.L_x_4946:
[----:B------:R-:W-:Y:S05]  /*3f40*/  BSYNC.RECONVERGENT B3 ;  /* 0x0000000000037941 */ /* 0x000fea0003800200 */
.L_x_4945:
        /* <DEDUP_REMOVED lines=41> */
[----:B------:R-:W-:Y:S02]  /*41e0*/  IMAD.MOV.U32 R106, RZ, RZ, R60 ;  /* 0x000000ffff6a7224 */ /* 0x000fe400078e003c */
[----:B------:R-:W-:-:S07]  /*41f0*/  HFMA2 R60, -RZ, RZ, 0, 0 ;  /* 0x00000000ff3c7431 */ /* 0x000fce00000001ff */
.L_x_4943:
[----:B------:R-:W-:Y:S05]  /*4200*/  BSYNC.RECONVERGENT B2 ;  /* 0x0000000000027941 */ /* 0x000fea0003800200 */
.L_x_4942:
[----:B------:R-:W-:Y:S01]  /*4210*/  ISETP.NE.AND P2, PT, R60, 0x1, PT ;  /* 0x000000013c00780c */ /* 0x000fe20003f45270 */
[----:B------:R-:W-:Y:S01]  /*4220*/  HADD2.F32 R17, -RZ, R64.H1_H1 ;  /* 0x30000040ff117230 */ /* 0x000fe20000004100 */
[----:B------:R-:W-:Y:S01]  /*4230*/  I2FP.F32.U32 R9, R9 ;  /* 0x0000000900097245 */ /* 0x000fe20000201000 */
[----:B------:R-:W-:Y:S01]  /*4240*/  BSSY.RECONVERGENT B2, `(.L_x_4947) ;  /* 0x000004b000027945 */ /* 0x000fe20003800200 */
[----:B------:R-:W-:Y:S02]  /*4250*/  IMAD.MOV.U32 R62, RZ, RZ, 0x2 ;  /* 0x00000002ff3e7424 */ /* 0x000fe400078e00ff */
        /* <DEDUP_REMOVED lines=16> */
.L_x_4949:
        /* <DEDUP_REMOVED lines=13> */
.L_x_4951:
[----:B------:R-:W-:Y:S05]  /*4430*/  BSYNC.RECONVERGENT B3 ;  /* 0x0000000000037941 */ /* 0x000fea0003800200 */
.L_x_4950:
        /* <DEDUP_REMOVED lines=41> */
[----:B------:R-:W-:Y:S02]  /*46d0*/  IMAD.MOV.U32 R106, RZ, RZ, R60 ;  /* 0x000000ffff6a7224 */ /* 0x000fe400078e003c */
[----:B------:R-:W-:-:S07]  /*46e0*/  IMAD.MOV.U32 R62, RZ, RZ, RZ ;  /* 0x000000ffff3e7224 */ /* 0x000fce00078e00ff */
.L_x_4948:
[----:B------:R-:W-:Y:S05]  /*46f0*/  BSYNC.RECONVERGENT B2 ;  /* 0x0000000000027941 */ /* 0x000fea0003800200 */
.L_x_4947:
[----:B------:R-:W-:Y:S01]  /*4700*/  ISETP.NE.AND P3, PT, R62, 0x1, PT ;  /* 0x000000013e00780c */ /* 0x000fe20003f65270 */
[----:B------:R-:W-:Y:S01]  /*4710*/  HADD2.F32 R61, -RZ, R65.H0_H0 ;  /* 0x20000041ff3d7230 */ /* 0x000fe20000004100 */
[----:B------:R-:W-:Y:S01]  /*4720*/  I2FP.F32.U32 R9, R9 ;  /* 0x0000000900097245 */ /* 0x000fe20000201000 */
[----:B------:R-:W-:Y:S03]  /*4730*/  BSSY.RECONVERGENT B2, `(.L_x_4952) ;  /* 0x000004b000027945 */ /* 0x000fe60003800200 */
[----:B------:R-:W-:Y:S01]  /*4740*/  FMUL.FTZ R18, R61, R102 ;  /* 0x000000663d127220 */ /* 0x000fe20000410000 */
[----:B------:R-:W-:Y:S01]  /*4750*/  FFMA.FTZ R9, R9, R96, 1.1641532182693481445e-10 ;  /* 0x2f00000009097423 */ /* 0x000fe20000010060 */
[----:B------:R-:W-:Y:S02]  /*4760*/  HFMA2 R61, -RZ, RZ, 0, 1.1920928955078125e-07 ;  /* 0x00000002ff3d7431 */ /* 0x000fe400000001ff */
[----:B------:R-:W-:-:S02]  /*4770*/  FMUL.FTZ R18, R18, R103 ;  /* 0x0000006712127220 */ /* 0x000fc40000410000 */
        /* <DEDUP_REMOVED lines=13> */
.L_x_4954:
        /* <DEDUP_REMOVED lines=13> */
.L_x_4956:
[----:B------:R-:W-:Y:S05]  /*4920*/  BSYNC.RECONVERGENT B3 ;  /* 0x0000000000037941 */ /* 0x000fea0003800200 */
.L_x_4955:
        /* <DEDUP_REMOVED lines=43> */
.L_x_4953:
[----:B------:R-:W-:Y:S05]  /*4be0*/  BSYNC.RECONVERGENT B2 ;  /* 0x0000000000027941 */ /* 0x000fea0003800200 */
.L_x_4952:
        /* <DEDUP_REMOVED lines=21> */
.L_x_4959:
        /* <DEDUP_REMOVED lines=13> */
.L_x_4961:
[----:B------:R-:W-:Y:S05]  /*4e10*/  BSYNC.RECONVERGENT B3 ;  /* 0x0000000000037941 */ /* 0x000fea0003800200 */
.L_x_4960:
        /* <DEDUP_REMOVED lines=43> */
.L_x_4958:
[----:B------:R-:W-:Y:S05]  /*50d0*/  BSYNC.RECONVERGENT B2 ;  /* 0x0000000000027941 */ /* 0x000fea0003800200 */
.L_x_4957:
[----:B------:R-:W-:Y:S01]  /*50e0*/  I2FP.F32.U32 R9, R9 ;  /* 0x0000000900097245 */ /* 0x000fe20000201000 */
[----:B------:R-:W-:Y:S01]  /*50f0*/  HADD2.F32 R61, -RZ, R66.H0_H0 ;  /* 0x20000042ff3d7230 */ /* 0x000fe20000004100 */
[----:B------:R-:W-:Y:S01]  /*5100*/  ISETP.NE.AND P4, PT, R62, 0x1, PT ;  /* 0x000000013e00780c */ /* 0x000fe20003f85270 */
[----:B------:R-:W-:Y:S01]  /*5110*/  BSSY.RECONVERGENT B2, `(.L_x_4962) ;  /* 0x000004b000027945 */ /* 0x000fe20003800200 */
[----:B------:R-:W-:Y:S02]  /*5120*/  IMAD.MOV.U32 R63, RZ, RZ, 0x2 ;  /* 0x00000002ff3f7424 */ /* 0x000fe400078e00ff */
        /* <DEDUP_REMOVED lines=16> */
.L_x_4964:
        /* <DEDUP_REMOVED lines=13> */
.L_x_4966:
[----:B------:R-:W-:Y:S05]  /*5300*/  BSYNC.RECONVERGENT B3 ;  /* 0x0000000000037941 */ /* 0x000fea0003800200 */
.L_x_4965:
        /* <DEDUP_REMOVED lines=43> */
.L_x_4963:
[----:B------:R-:W-:Y:S05]  /*55c0*/  BSYNC.RECONVERGENT B2 ;  /* 0x0000000000027941 */ /* 0x000fea0003800200 */
.L_x_4962:
[----:B------:R-:W-:Y:S01]  /*55d0*/  I2FP.F32.U32 R9, R9 ;  /* 0x0000000900097245 */ /* 0x000fe20000201000 */
[----:B------:R-:W-:Y:S01]  /*55e0*/  HADD2.F32 R61, -RZ, R66.H1_H1 ;  /* 0x30000042ff3d7230 */ /* 0x000fe20000004100 */
        /* <DEDUP_REMOVED lines=19> */
.L_x_4969:
        /* <DEDUP_REMOVED lines=13> */
.L_x_4971:
[----:B------:R-:W-:Y:S05]  /*57f0*/  BSYNC.RECONVERGENT B3 ;  /* 0x0000000000037941 */ /* 0x000fea0003800200 */
.L_x_4970:
        /* <DEDUP_REMOVED lines=43> */
.L_x_4968:
[----:B------:R-:W-:Y:S05]  /*5ab0*/  BSYNC.RECONVERGENT B2 ;  /* 0x0000000000027941 */ /* 0x000fea0003800200 */
.L_x_4967:
[----:B------:R-:W-:Y:S01]  /*5ac0*/  I2FP.F32.U32 R9, R9 ;  /* 0x0000000900097245 */ /* 0x000fe20000201000 */
[----:B------:R-:W-:Y:S01]  /*5ad0*/  HADD2.F32 R61, -RZ, R67.H0_H0 ;  /* 0x20000043ff3d7230 */ /* 0x000fe20000004100 */
[----:B------:R-:W-:Y:S01]  /*5ae0*/  ISETP.NE.AND P6, PT, R62, 0x1, PT ;  /* 0x000000013e00780c */ /* 0x000fe20003fc5270 */
[----:B------:R-:W-:Y:S02]  /*5af0*/  BSSY.RECONVERGENT B2, `(.L_x_4972) ;  /* 0x000004d000027945 */ /* 0x000fe40003800200 */
        /* <DEDUP_REMOVED lines=17> */
.L_x_4974:
        /* <DEDUP_REMOVED lines=15> */
.L_x_4976:
[----:B------:R-:W-:Y:S05]  /*5d00*/  BSYNC.RECONVERGENT B3 ;  /* 0x0000000000037941 */ /* 0x000fea0003800200 */
.L_x_4975:
        /* <DEDUP_REMOVED lines=43> */
.L_x_4973:
[----:B------:R-:W-:Y:S05]  /*5fc0*/  BSYNC.RECONVERGENT B2 ;  /* 0x0000000000027941 */ /* 0x000fea0003800200 */
.L_x_4972:
[----:B------:R-:W-:Y:S01]  /*5fd0*/  I2FP.F32.U32 R61, R61 ;  /* 0x0000003d003d7245 */ /* 0x000fe20000201000 */
[----:B------:R-:W-:Y:S01]  /*5fe0*/  HADD2.F32 R67, -RZ, R67.H1_H1 ;  /* 0x30000043ff437230 */ /* 0x000fe20000004100 */
[----:B------:R-:W-:-:S03]  /*5ff0*/  F2FP.F16.F32.PACK_AB R62, R85, R76 ;  /* 0x0000004c553e723e */ /* 0x000fc600000000ff */
[----:B------:R-:W-:Y:S01]  /*6000*/  FFMA.FTZ R61, R61, R96, 1.1641532182693481445e-10 ;  /* 0x2f0000003d3d7423 */ /* 0x000fe20000010060 */
[----:B------:R-:W-:-:S04]  /*6010*/  FMUL.FTZ R60, R67, R102 ;  /* 0x00000066433c7220 */ /* 0x000fc80000410000 */
[----:B------:R-:W-:Y:S01]  /*6020*/  FMUL.FTZ R60, R60, R103 ;  /* 0x000000673c3c7220 */ /* 0x000fe20000410000 */
[----:B------:R-:W-:Y:S02]  /*6030*/  FSETP.GTU.FTZ.AND P6, PT, R61, R104, PT ;  /* 0x000000683d00720b */ /* 0x000fe40003fdc000 */
[----:B------:R-:W-:Y:S02]  /*6040*/  F2FP.F16.F32.PACK_AB R61, R75, R18 ;  /* 0x000000124b3d723e */ /* 0x000fe400000000ff */
[----:B------:R-:W-:Y:S02]  /*6050*/  FSEL R96, R60, RZ, !P6 ;  /* 0x000000ff3c607208 */ /* 0x000fe40007000000 */
[----:B------:R-:W-:Y:S02]  /*6060*/  PLOP3.LUT P6, PT, P6, PT, PT, 0x8, 0x80 ;  /* 0x000000000080781c */ /* 0x000fe400037ce170 */
[----:B------:R-:W-:Y:S02]  /*6070*/  F2FP.F16.F32.PACK_AB R60, R17, R11 ;  /* 0x0000000b113c723e */ /* 0x000fe400000000ff */
[----:B------:R-:W-:-:S09]  /*6080*/  F2FP.F16.F32.PACK_AB R63, R96, R86 ;  /* 0x00000056603f723e */ /* 0x000fd200000000ff */
.L_x_4936:
        /* <DEDUP_REMOVED lines=11> */
[C---:B------:R-:W-:Y:S01]  /*6140*/  VIADD R103, R95.reuse, 0x20 ;  /* 0x000000205f677836 */ /* 0x040fe20000000000 */
        /* <DEDUP_REMOVED lines=9> */
.L_x_4895:
[----:B------:R-:W-:Y:S05]  /*61e0*/  BSYNC.RECONVERGENT B1 ;  /* 0x0000000000017941 */ /* 0x000fea0003800200 */
.L_x_4894:
[----:B------:R-:W-:Y:S01]  /*61f0*/  ISETP.GE.U32.AND P0, PT, R0, 0x40, PT ;  /* 0x000000400000780c */ /* 0x000fe20003f06070 */
[----:B------:R-:W-:Y:S03]  /*6200*/  BSSY.RECONVERGENT B1, `(.L_x_4977) ;  /* 0x0000538000017945 */ /* 0x000fe60003800200 */
[----:B0-----:R-:W-:-:S09]  /*6210*/  P2R R60, PR, RZ, 0x1 ;  /* 0x00000001ff3c7803 */ /* 0x001fd20000000000 */
[----:B------:R-:W-:Y:S05]  /*6220*/  @!P0 BRA `(.L_x_4978) ;  /* 0x0000005000d48947 */ /* 0x000fea0003800000 */
        /* <DEDUP_REMOVED lines=25> */
.L_x_4982:
        /* <DEDUP_REMOVED lines=13> */
.L_x_4984:
[----:B------:R-:W-:Y:S05]  /*6490*/  BSYNC.RECONVERGENT B3 ;  /* 0x0000000000037941 */ /* 0x000fea0003800200 */
.L_x_4983:
        /* <DEDUP_REMOVED lines=41> */
.L_x_4981:
[----:B------:R-:W-:Y:S05]  /*6730*/  BSYNC.RECONVERGENT B2 ;  /* 0x0000000000027941 */ /* 0x000fea0003800200 */
.L_x_4980:
        /* <DEDUP_REMOVED lines=9> */
[----:B------:R-:W-:-:S04]  /*67d0*/  FMUL.FTZ R9, R9, R102 ;  /* 0x0000006609097220 */ /* 0x000fc80000410000 */
[----:B0-----:R-:W-:Y:S01]  /*67e0*/  FMUL.FTZ R9, R9, R108 ;  /* 0x0000006c09097220 */ /* 0x001fe20000410000 */
[----:B-1----:R-:W-:Y:S01]  /*67f0*/  FSETP.GTU.FTZ.AND P0, PT, R68, R107, PT ;  /* 0x0000006b4400720b */ /* 0x002fe20003f1c000 */
[----:B------:R-:W-:-:S03]  /*6800*/  HADD2.F32 R68, -RZ, R60.H0_H0 ;  /* 0x2000003cff447230 */ /* 0x000fc60000004100 */
        /* <DEDUP_REMOVED lines=14> */
.L_x_4987:
        /* <DEDUP_REMOVED lines=13> */
.L_x_4989:
[----:B------:R-:W-:Y:S05]  /*69c0*/  BSYNC.RECONVERGENT B3 ;  /* 0x0000000000037941 */ /* 0x000fea0003800200 */
.L_x_4988:
        /* <DEDUP_REMOVED lines=43> */
.L_x_4986:
[----:B------:R-:W-:Y:S05]  /*6c80*/  BSYNC.RECONVERGENT B2 ;  /* 0x0000000000027941 */ /* 0x000fea0003800200 */
.L_x_4985:
[----:B------:R-:W-:Y:S01]  /*6c90*/  I2FP.F32.U32 R68, R9 ;  /* 0x0000000900447245 */ /* 0x000fe20000201000 */
[----:B------:R-:W-:Y:S01]  /*6ca0*/  HADD2.F32 R9, -RZ, R64.H1_H1 ;  /* 0x30000040ff097230 */ /* 0x000fe20000004100 */
[----:B------:R-:W-:Y:S01]  /*6cb0*/  ISETP.NE.AND P1, PT, R77, 0x1, PT ;  /* 0x000000014d00780c */ /* 0x000fe20003f25270 */
[----:B------:R-:W-:Y:S01]  /*6cc0*/  HADD2.F32 R60, -RZ, R60.H1_H1 ;  /* 0x3000003cff3c7230 */ /* 0x000fe20000004100 */
        /* <DEDUP_REMOVED lines=19> */
.L_x_4992:
        /* <DEDUP_REMOVED lines=13> */
.L_x_4994:
[----:B------:R-:W-:Y:S05]  /*6ed0*/  BSYNC.RECONVERGENT B3 ;  /* 0x0000000000037941 */ /* 0x000fea0003800200 */
.L_x_4993:
        /* <DEDUP_REMOVED lines=43> */
.L_x_4991:
[----:B------:R-:W-:Y:S05]  /*7190*/  BSYNC.RECONVERGENT B2 ;  /* 0x0000000000027941 */ /* 0x000fea0003800200 */
.L_x_4990:
[----:B------:R-:W-:Y:S01]  /*71a0*/  I2FP.F32.U32 R60, R9 ;  /* 0x00000009003c7245 */ /* 0x000fe20000201000 */
[----:B------:R-:W-:Y:S01]  /*71b0*/  HADD2.F32 R9, -RZ, R65.H0_H0 ;  /* 0x20000041ff097230 */ /* 0x000fe20000004100 */
[----:B------:R-:W-:Y:S01]  /*71c0*/  ISETP.NE.AND P2, PT, R64, 0x1, PT ;  /* 0x000000014000780c */ /* 0x000fe20003f45270 */
[----:B------:R-:W-:Y:S01]  /*71d0*/  HADD2.F32 R68, -RZ, R61.H0_H0 ;  /* 0x2000003dff447230 */ /* 0x000fe20000004100 */
[----:B------:R-:W-:Y:S01]  /*71e0*/  BSSY.RECONVERGENT B2, `(.L_x_4995) ;  /* 0x000004c000027945 */ /* 0x000fe20003800200 */
[----:B------:R-:W-:Y:S01]  /*71f0*/  FFMA.FTZ R60, R60, R97, 1.1641532182693481445e-10 ;  /* 0x2f0000003c3c7423 */ /* 0x000fe20000010061 */
[----:B------:R-:W-:Y:S01]  /*7200*/  FMUL.FTZ R9, R9, R102 ;  /* 0x0000006609097220 */ /* 0x000fe20000410000 */
[----:B------:R-:W-:-:S03]  /*7210*/  IMAD.MOV.U32 R78, RZ, RZ, 0x2 ;  /* 0x00000002ff4e7424 */ /* 0x000fc600078e00ff */
        /* <DEDUP_REMOVED lines=15> */
.L_x_4997:
        /* <DEDUP_REMOVED lines=13> */
.L_x_4999:
[----:B------:R-:W-:Y:S05]  /*73e0*/  BSYNC.RECONVERGENT B3 ;  /* 0x0000000000037941 */ /* 0x000fea0003800200 */
.L_x_4998:
        /* <DEDUP_REMOVED lines=43> */
.L_x_4996:
[----:B------:R-:W-:Y:S05]  /*76a0*/  BSYNC.RECONVERGENT B2 ;  /* 0x0000000000027941 */ /* 0x000fea0003800200 */
.L_x_4995:
[----:B------:R-:W-:Y:S01]  /*76b0*/  I2FP.F32.U32 R60, R9 ;  /* 0x00000009003c7245 */ /* 0x000fe20000201000 */
[----:B------:R-:W-:Y:S01]  /*76c0*/  HADD2.F32 R65, -RZ, R65.H1_H1 ;  /* 0x30000041ff417230 */ /* 0x000fe20000004100 */
[----:B------:R-:W-:Y:S01]  /*76d0*/  ISETP.NE.AND P3, PT, R78, 0x1, PT ;  /* 0x000000014e00780c */ /* 0x000fe20003f65270 */
[----:B------:R-:W-:Y:S01]  /*76e0*/  BSSY.RECONVERGENT B2, `(.L_x_5000) ;  /* 0x000004d000027945 */ /* 0x000fe20003800200 */
[----:B------:R-:W-:Y:S02]  /*76f0*/  IMAD.MOV.U32 R9, RZ, RZ, R12 ;  /* 0x000000ffff097224 */ /* 0x000fe400078e000c */
[----:B------:R-:W-:Y:S01]  /*7700*/  FFMA.FTZ R60, R60, R97, 1.1641532182693481445e-10 ;  /* 0x2f0000003c3c7423 */ /* 0x000fe20000010061 */
[----:B------:R-:W-:-:S04]  /*7710*/  FMUL.FTZ R65, R65, R102 ;  /* 0x0000006641417220 */ /* 0x000fc80000410000 */
[----:B------:R-:W-:Y:S01]  /*7720*/  FMUL.FTZ R65, R65, R108 ;  /* 0x0000006c41417220 */ /* 0x000fe20000410000 */
[----:B------:R-:W-:Y:S01]  /*7730*/  FSETP.GTU.FTZ.AND P2, PT, R60, R107, PT ;  /* 0x0000006b3c00720b */ /* 0x000fe20003f5c000 */
[----:B------:R-:W-:Y:S02]  /*7740*/  HADD2.F32 R60, -RZ, R61.H1_H1 ;  /* 0x3000003dff3c7230 */ /* 0x000fe40000004100 */
[----:B------:R-:W-:Y:S01]  /*7750*/  IMAD.MOV.U32 R61, RZ, RZ, 0x2 ;  /* 0x00000002ff3d7424 */ /* 0x000fe200078e00ff */
        /* <DEDUP_REMOVED lines=12> */
.L_x_5002:
        /* <DEDUP_REMOVED lines=13> */
.L_x_5004:
[----:B------:R-:W-:Y:S05]  /*78f0*/  BSYNC.RECONVERGENT B3 ;  /* 0x0000000000037941 */ /* 0x000fea0003800200 */
.L_x_5003:
        /* <DEDUP_REMOVED lines=43> */
.L_x_5001:
[----:B------:R-:W-:Y:S05]  /*7bb0*/  BSYNC.RECONVERGENT B2 ;  /* 0x0000000000027941 */ /* 0x000fea0003800200 */
.L_x_5000:
[----:B------:R-:W-:Y:S01]  /*7bc0*/  I2FP.F32.U32 R60, R9 ;  /* 0x00000009003c7245 */ /* 0x000fe20000201000 */
[----:B------:R-:W-:Y:S01]  /*7bd0*/  HADD2.F32 R9, -RZ, R66.H0_H0 ;  /* 0x20000042ff097230 */ /* 0x000fe20000004100 */
[----:B------:R-:W-:Y:S01]  /*7be0*/  ISETP.NE.AND P4, PT, R61, 0x1, PT ;  /* 0x000000013d00780c */ /* 0x000fe20003f85270 */
[----:B------:R-:W-:Y:S01]  /*7bf0*/  HADD2.F32 R78, -RZ, R62.H0_H0 ;  /* 0x2000003eff4e7230 */ /* 0x000fe20000004100 */
        /* <DEDUP_REMOVED lines=19> */
.L_x_5007:
        /* <DEDUP_REMOVED lines=13> */
.L_x_5009:
[----:B------:R-:W-:Y:S05]  /*7e00*/  BSYNC.RECONVERGENT B3 ;  /* 0x0000000000037941 */ /* 0x000fea0003800200 */
.L_x_5008:
        /* <DEDUP_REMOVED lines=43> */
.L_x_5006:
[----:B------:R-:W-:Y:S05]  /*80c0*/  BSYNC.RECONVERGENT B2 ;  /* 0x0000000000027941 */ /* 0x000fea0003800200 */
.L_x_5005:
[----:B------:R-:W-:Y:S01]  /*80d0*/  I2FP.F32.U32 R60, R9 ;  /* 0x00000009003c7245 */ /* 0x000fe20000201000 */
[----:B------:R-:W-:Y:S01]  /*80e0*/  HADD2.F32 R9, -RZ, R66.H1_H1 ;  /* 0x30000042ff097230 */ /* 0x000fe20000004100 */
[----:B------:R-:W-:Y:S01]  /*80f0*/  ISETP.NE.AND P5, PT, R64, 0x1, PT ;  /* 0x000000014000780c */ /* 0x000fe20003fa5270 */
[----:B------:R-:W-:Y:S01]  /*8100*/  HADD2.F32 R62, -RZ, R62.H1_H1 ;  /* 0x3000003eff3e7230 */ /* 0x000fe20000004100 */
        /* <DEDUP_REMOVED lines=19> */
.L_x_5012:
        /* <DEDUP_REMOVED lines=13> */
.L_x_5014:
[----:B------:R-:W-:Y:S05]  /*8310*/  BSYNC.RECONVERGENT B3 ;  /* 0x0000000000037941 */ /* 0x000fea0003800200 */
.L_x_5013:
        /* <DEDUP_REMOVED lines=43> */
.L_x_5011:
[----:B------:R-:W-:Y:S05]  /*85d0*/  BSYNC.RECONVERGENT B2 ;  /* 0x0000000000027941 */ /* 0x000fea0003800200 */
.L_x_5010:
[----:B------:R-:W-:Y:S01]  /*85e0*/  I2FP.F32.U32 R60, R9 ;  /* 0x00000009003c7245 */ /* 0x000fe20000201000 */
[----:B------:R-:W-:Y:S01]  /*85f0*/  HADD2.F32 R9, -RZ, R67.H0_H0 ;  /* 0x20000043ff097230 */ /* 0x000fe20000004100 */
[----:B------:R-:W-:Y:S01]  /*8600*/  ISETP.NE.AND P6, PT, R62, 0x1, PT ;  /* 0x000000013e00780c */ /* 0x000fe20003fc5270 */
[----:B------:R-:W-:Y:S01]  /*8610*/  HADD2.F32 R88, -RZ, R63.H0_H0 ;  /* 0x2000003fff587230 */ /* 0x000fe20000004100 */
        /* <DEDUP_REMOVED lines=19> */
.L_x_5017:
        /* <DEDUP_REMOVED lines=15> */
.L_x_5019:
[----:B------:R-:W-:Y:S05]  /*8840*/  BSYNC.RECONVERGENT B3 ;  /* 0x0000000000037941 */ /* 0x000fea0003800200 */
.L_x_5018:
        /* <DEDUP_REMOVED lines=43> */
.L_x_5016:
[----:B------:R-:W-:Y:S05]  /*8b00*/  BSYNC.RECONVERGENT B2 ;  /* 0x0000000000027941 */ /* 0x000fea0003800200 */
.L_x_5015:
[----:B------:R-:W-:Y:S01]  /*8b10*/  I2FP.F32.U32 R60, R61 ;  /* 0x0000003d003c7245 */ /* 0x000fe20000201000 */
[----:B------:R-:W-:Y:S01]  /*8b20*/  HADD2.F32 R67, -RZ, R67.H1_H1 ;  /* 0x30000043ff437230 */ /* 0x000fe20000004100 */
[----:B------:R-:W-:Y:S01]  /*8b30*/  F2FP.F16.F32.PACK_AB R61, R77, R68 ;  /* 0x000000444d3d723e */ /* 0x000fe200000000ff */
[----:B------:R-:W-:Y:S02]  /*8b40*/  HADD2.F32 R62, -RZ, R63.H1_H1 ;  /* 0x3000003fff3e7230 */ /* 0x000fe40000004100 */
[----:B------:R-:W-:Y:S01]  /*8b50*/  FFMA.FTZ R60, R60, R97, 1.1641532182693481445e-10 ;  /* 0x2f0000003c3c7423 */ /* 0x000fe20000010061 */
[----:B------:R-:W-:-:S04]  /*8b60*/  FMUL.FTZ R67, R67, R102 ;  /* 0x0000006643437220 */ /* 0x000fc80000410000 */
[----:B------:R-:W-:Y:S01]  /*8b70*/  FMUL.FTZ R67, R67, R108 ;  /* 0x0000006c43437220 */ /* 0x000fe20000410000 */
[----:B------:R-:W-:Y:S02]  /*8b80*/  FSETP.GTU.FTZ.AND P6, PT, R60, R107, PT ;  /* 0x0000006b3c00720b */ /* 0x000fe40003fdc000 */
[----:B------:R-:W-:Y:S02]  /*8b90*/  F2FP.F16.F32.PACK_AB R60, R19, R13 ;  /* 0x0000000d133c723e */ /* 0x000fe400000000ff */
[----:B------:R-:W-:Y:S02]  /*8ba0*/  FSEL R67, R67, RZ, !P6 ;  /* 0x000000ff43437208 */ /* 0x000fe40007000000 */
[----:B------:R-:W-:-:S03]  /*8bb0*/  PLOP3.LUT P6, PT, P6, PT, PT, 0x8, 0x80 ;  /* 0x000000000080781c */ /* 0x000fc600037ce170 */
[----:B------:R-:W-:Y:S01]  /*8bc0*/  FADD.FTZ R97, R67, R62 ;  /* 0x0000003e43617221 */ /* 0x000fe20000010000 */
[----:B------:R-:W-:-:S04]  /*8bd0*/  F2FP.F16.F32.PACK_AB R62, R87, R78 ;  /* 0x0000004e573e723e */ /* 0x000fc800000000ff */
[----:B------:R-:W-:Y:S01]  /*8be0*/  F2FP.F16.F32.PACK_AB R63, R97, R88 ;  /* 0x00000058613f723e */ /* 0x000fe200000000ff */
[----:B------:R-:W-:Y:S06]  /*8bf0*/  BRA `(.L_x_5020) ;  /* 0x00000028000c7947 */ /* 0x000fec0003800000 */
.L_x_4979:
        /* <DEDUP_REMOVED lines=16> */
.L_x_5023:
        /* <DEDUP_REMOVED lines=13> */
.L_x_5025:
[----:B------:R-:W-:Y:S05]  /*8dd0*/  BSYNC.RECONVERGENT B3 ;  /* 0x0000000000037941 */ /* 0x000fea0003800200 */
.L_x_5024:
        /* <DEDUP_REMOVED lines=41> */
.L_x_5022:
[----:B------:R-:W-:Y:S05]  /*9070*/  BSYNC.RECONVERGENT B2 ;  /* 0x0000000000027941 */ /* 0x000fea0003800200 */
.L_x_5021:
        /* <DEDUP_REMOVED lines=9> */
[----:B------:R-:W-:-:S03]  /*9110*/  FMUL.FTZ R9, R9, R102 ;  /* 0x0000006609097220 */ /* 0x000fc60000410000 */
[----:B0-----:R-:W-:-:S04]  /*9120*/  FSETP.GTU.FTZ.AND P0, PT, R60, R105, PT ;  /* 0x000000693c00720b */ /* 0x001fc80003f1c000 */
[----:B------:R-:W-:Y:S01]  /*9130*/  PLOP3.LUT P2, PT, P0, PT, PT, 0x8, 0x80 ;  /* 0x000000000080781c */ /* 0x000fe2000074e170 */
[----:B-1----:R-:W-:-:S03]  /*9140*/  FMUL.FTZ R9, R9, R104 ;  /* 0x0000006809097220 */ /* 0x002fc60000410000 */
[----:B------:R-:W-:Y:S02]  /*9150*/  P2R R101, PR, RZ, 0x4 ;  /* 0x00000004ff657803 */ /* 0x000fe40000000000 */
[----:B------:R-:W-:Y:S02]  /*9160*/  FSEL R13, R9, RZ, !P0 ;  /* 0x000000ff090d7208 */ /* 0x000fe40004000000 */
        /* <DEDUP_REMOVED lines=10> */
.L_x_5028:
        /* <DEDUP_REMOVED lines=13> */
.L_x_5030:
[----:B------:R-:W-:Y:S05]  /*92e0*/  BSYNC.RECONVERGENT B3 ;  /* 0x0000000000037941 */ /* 0x000fea0003800200 */
.L_x_5029:
        /* <DEDUP_REMOVED lines=43> */
.L_x_5027:
[----:B------:R-:W-:Y:S05]  /*95a0*/  BSYNC.RECONVERGENT B2 ;  /* 0x0000000000027941 */ /* 0x000fea0003800200 */
.L_x_5026:
        /* <DEDUP_REMOVED lines=21> */
.L_x_5033:
        /* <DEDUP_REMOVED lines=13> */
.L_x_5035:
[----:B------:R-:W-:Y:S05]  /*97d0*/  BSYNC.RECONVERGENT B3 ;  /* 0x0000000000037941 */ /* 0x000fea0003800200 */
.L_x_5034:
        /* <DEDUP_REMOVED lines=41> */
[----:B------:R-:W-:Y:S02]  /*9a70*/  HFMA2 R62, -RZ, RZ, 0, 0 ;  /* 0x00000000ff3e7431 */ /* 0x000fe400000001ff */
[----:B------:R-:W-:-:S07]  /*9a80*/  IMAD.MOV.U32 R106, RZ, RZ, R60 ;  /* 0x000000ffff6a7224 */ /* 0x000fce00078e003c */
.L_x_5032:
[----:B------:R-:W-:Y:S05]  /*9a90*/  BSYNC.RECONVERGENT B2 ;  /* 0x0000000000027941 */ /* 0x000fea0003800200 */
.L_x_5031:
        /* <DEDUP_REMOVED lines=21> */
.L_x_5038:
        /* <DEDUP_REMOVED lines=13> */
.L_x_5040:
[----:B------:R-:W-:Y:S05]  /*9cc0*/  BSYNC.RECONVERGENT B3 ;  /* 0x0000000000037941 */ /* 0x000fea0003800200 */
.L_x_5039:
        /* <DEDUP_REMOVED lines=43> */
.L_x_5037:
[----:B------:R-:W-:Y:S05]  /*9f80*/  BSYNC.RECONVERGENT B2 ;  /* 0x0000000000027941 */ /* 0x000fea0003800200 */
.L_x_5036:
[----:B------:R-:W-:Y:S01]  /*9f90*/  I2FP.F32.U32 R60, R9 ;  /* 0x00000009003c7245 */ /* 0x000fe20000201000 */
[----:B------:R-:W-:Y:S01]  /*9fa0*/  HADD2.F32 R65, -RZ, R65.H1_H1 ;  /* 0x30000041ff417230 */ /* 0x000fe20000004100 */
        /* <DEDUP_REMOVED lines=19> */
.L_x_5043:
        /* <DEDUP_REMOVED lines=13> */
.L_x_5045:
[----:B------:R-:W-:Y:S05]  /*a1b0*/  BSYNC.RECONVERGENT B3 ;  /* 0x0000000000037941 */ /* 0x000fea0003800200 */
.L_x_5044:
        /* <DEDUP_REMOVED lines=43> */
.L_x_5042:
[----:B------:R-:W-:Y:S05]  /*a470*/  BSYNC.RECONVERGENT B2 ;  /* 0x0000000000027941 */ /* 0x000fea0003800200 */
.L_x_5041:
        /* <DEDUP_REMOVED lines=21> */
.L_x_5048:
        /* <DEDUP_REMOVED lines=13> */
.L_x_5050:
[----:B------:R-:W-:Y:S05]  /*a6a0*/  BSYNC.RECONVERGENT B3 ;  /* 0x0000000000037941 */ /* 0x000fea0003800200 */
.L_x_5049:
        /* <DEDUP_REMOVED lines=43> */
.L_x_5047:
[----:B------:R-:W-:Y:S05]  /*a960*/  BSYNC.RECONVERGENT B2 ;  /* 0x0000000000027941 */ /* 0x000fea0003800200 */
.L_x_5046:
        /* <DEDUP_REMOVED lines=21> */
.L_x_5053:
        /* <DEDUP_REMOVED lines=13> */
.L_x_5055:
[----:B------:R-:W-:Y:S05]  /*ab90*/  BSYNC.RECONVERGENT B3 ;  /* 0x0000000000037941 */ /* 0x000fea0003800200 */
.L_x_5054:
        /* <DEDUP_REMOVED lines=43> */
.L_x_5052:
[----:B------:R-:W-:Y:S05]  /*ae50*/  BSYNC.RECONVERGENT B2 ;  /* 0x0000000000027941 */ /* 0x000fea0003800200 */
.L_x_5051:
[----:B------:R-:W-:Y:S01]  /*ae60*/  I2FP.F32.U32 R60, R9 ;  /* 0x00000009003c7245 */ /* 0x000fe20000201000 */
[----:B------:R-:W-:Y:S01]  /*ae70*/  HADD2.F32 R9, -RZ, R67.H0_H0 ;  /* 0x20000043ff097230 */ /* 0x000fe20000004100 */
[----:B------:R-:W-:Y:S01]  /*ae80*/  ISETP.NE.AND P6, PT, R62, 0x1, PT ;  /* 0x000000013e00780c */ /* 0x000fe20003fc5270 */
[----:B------:R-:W-:Y:S01]  /*ae90*/  BSSY.RECONVERGENT B2, `(.L_x_5056) ;  /* 0x000004d000027945 */ /* 0x000fe20003800200 */
[----:B------:R-:W-:Y:S01]  /*aea0*/  MOV R61, R12 ;  /* 0x0000000c003d7202 */ /* 0x000fe20000000f00 */
[----:B------:R-:W-:Y:S01]  /*aeb0*/  FFMA.FTZ R60, R60, R97, 1.1641532182693481445e-10 ;  /* 0x2f0000003c3c7423 */ /* 0x000fe20000010061 */
[----:B------:R-:W-:-:S04]  /*aec0*/  FMUL.FTZ R9, R9, R102 ;  /* 0x0000006609097220 */ /* 0x000fc80000410000 */
[----:B------:R-:W-:Y:S01]  /*aed0*/  FMUL.FTZ R9, R9, R104 ;  /* 0x0000006809097220 */ /* 0x000fe20000410000 */
[----:B------:R-:W-:-:S04]  /*aee0*/  FSETP.GTU.FTZ.AND P5, PT, R60, R105, PT ;  /* 0x000000693c00720b */ /* 0x000fc80003fbc000 */
[----:B------:R-:W-:Y:S01]  /*aef0*/  FSEL R88, R9, RZ, !P5 ;  /* 0x000000ff09587208 */ /* 0x000fe20006800000 */
        /* <DEDUP_REMOVED lines=11> */
.L_x_5058:
        /* <DEDUP_REMOVED lines=15> */
.L_x_5060:
[----:B------:R-:W-:Y:S05]  /*b0a0*/  BSYNC.RECONVERGENT B3 ;  /* 0x0000000000037941 */ /* 0x000fea0003800200 */
.L_x_5059:
        /* <DEDUP_REMOVED lines=43> */
.L_x_5057:
[----:B------:R-:W-:Y:S05]  /*b360*/  BSYNC.RECONVERGENT B2 ;  /* 0x0000000000027941 */ /* 0x000fea0003800200 */
.L_x_5056:
[----:B------:R-:W-:Y:S01]  /*b370*/  I2FP.F32.U32 R60, R61 ;  /* 0x0000003d003c7245 */ /* 0x000fe20000201000 */
[----:B------:R-:W-:Y:S01]  /*b380*/  HADD2.F32 R67, -RZ, R67.H1_H1 ;  /* 0x30000043ff437230 */ /* 0x000fe20000004100 */
[----:B------:R-:W-:Y:S02]  /*b390*/  F2FP.F16.F32.PACK_AB R62, R87, R78 ;  /* 0x0000004e573e723e */ /* 0x000fe400000000ff */
[----:B------:R-:W-:Y:S01]  /*b3a0*/  F2FP.F16.F32.PACK_AB R61, R77, R68 ;  /* 0x000000444d3d723e */ /* 0x000fe200000000ff */
[----:B------:R-:W-:Y:S01]  /*b3b0*/  FFMA.FTZ R60, R60, R97, 1.1641532182693481445e-10 ;  /* 0x2f0000003c3c7423 */ /* 0x000fe20000010061 */
[----:B------:R-:W-:-:S04]  /*b3c0*/  FMUL.FTZ R67, R67, R102 ;  /* 0x0000006643437220 */ /* 0x000fc80000410000 */
[----:B------:R-:W-:Y:S01]  /*b3d0*/  FMUL.FTZ R67, R67, R104 ;  /* 0x0000006843437220 */ /* 0x000fe20000410000 */
[----:B------:R-:W-:Y:S02]  /*b3e0*/  FSETP.GTU.FTZ.AND P6, PT, R60, R105, PT ;  /* 0x000000693c00720b */ /* 0x000fe40003fdc000 */
[----:B------:R-:W-:Y:S02]  /*b3f0*/  F2FP.F16.F32.PACK_AB R60, R19, R13 ;  /* 0x0000000d133c723e */ /* 0x000fe400000000ff */
[----:B------:R-:W-:Y:S02]  /*b400*/  FSEL R97, R67, RZ, !P6 ;  /* 0x000000ff43617208 */ /* 0x000fe40007000000 */
[----:B------:R-:W-:Y:S02]  /*b410*/  PLOP3.LUT P6, PT, P6, PT, PT, 0x8, 0x80 ;  /* 0x000000000080781c */ /* 0x000fe400037ce170 */
[----:B------:R-:W-:-:S11]  /*b420*/  F2FP.F16.F32.PACK_AB R63, R97, R88 ;  /* 0x00000058613f723e */ /* 0x000fd600000000ff */
.L_x_5020:
        /* <DEDUP_REMOVED lines=21> */
.L_x_4978:
[----:B------:R-:W-:Y:S05]  /*b580*/  BSYNC.RECONVERGENT B1 ;  /* 0x0000000000017941 */ /* 0x000fea0003800200 */
.L_x_4977:
        /* <DEDUP_REMOVED lines=29> */
.L_x_5066:
        /* <DEDUP_REMOVED lines=13> */
.L_x_5068:
[----:B------:R-:W-:Y:S05]  /*b830*/  BSYNC.RECONVERGENT B3 ;  /* 0x0000000000037941 */ /* 0x000fea0003800200 */
.L_x_5067:
        /* <DEDUP_REMOVED lines=42> */
.L_x_5065:
[----:B------:R-:W-:Y:S05]  /*bae0*/  BSYNC.RECONVERGENT B2 ;  /* 0x0000000000027941 */ /* 0x000fea0003800200 */
.L_x_5064:
[----:B------:R-:W0:Y:S01]  /*baf0*/  LDC R108, c[0x0][0x408] ;  /* 0x00010200ff6c7b82 */ /* 0x000e220000000800 */
[----:B------:R-:W-:Y:S01]  /*bb00*/  I2FP.F32.U32 R9, R14 ;  /* 0x0000000e00097245 */ /* 0x000fe20000201000 */
[----:B-----5:R-:W-:Y:S01]  /*bb10*/  HADD2.F32 R79, -RZ, R60.H0_H0 ;  /* 0x2000003cff4f7230 */ /* 0x020fe20000004100 */
[----:B------:R-:W-:Y:S01]  /*bb20*/  ISETP.NE.AND P1, PT, R69, 0x1, PT ;  /* 0x000000014500780c */ /* 0x000fe20003f25270 */
[----:B------:R-:W-:Y:S01]  /*bb30*/  IMAD.MOV.U32 R98, RZ, RZ, 0x2f800000 ;  /* 0x2f800000ff627424 */ /* 0x000fe200078e00ff */
[----:B------:R-:W-:Y:S01]  /*bb40*/  BSSY.RECONVERGENT B2, `(.L_x_5069) ;  /* 0x000004f000027945 */ /* 0x000fe20003800200 */
[----:B------:R-:W-:Y:S02]  /*bb50*/  HFMA2 R70, -RZ, RZ, 0, 1.1920928955078125e-07 ;  /* 0x00000002ff467431 */ /* 0x000fe400000001ff */
[----:B------:R-:W-:Y:S01]  /*bb60*/  FMUL.FTZ R79, R79, R102 ;  /* 0x000000664f4f7220 */ /* 0x000fe20000410000 */
[----:B------:R-:W1:Y:S01]  /*bb70*/  LDC R107, c[0x0][0x404] ;  /* 0x00010100ff6b7b82 */ /* 0x000e620000000800 */
[----:B------:R-:W-:Y:S01]  /*bb80*/  FFMA.FTZ R14, R9, R98, 1.1641532182693481445e-10 ;  /* 0x2f000000090e7423 */ /* 0x000fe20000010062 */
[----:B------:R-:W-:-:S02]  /*bb90*/  HADD2.F32 R9, -RZ, R64.H0_H0 ;  /* 0x20000040ff097230 */ /* 0x000fc40000004100 */
[----:B0-----:R-:W-:Y:S02]  /*bba0*/  FMUL.FTZ R79, R79, R108 ;  /* 0x0000006c4f4f7220 */ /* 0x001fe40000410000 */
        /* <DEDUP_REMOVED lines=15> */
.L_x_5071:
        /* <DEDUP_REMOVED lines=13> */
.L_x_5073:
[----:B------:R-:W-:Y:S05]  /*bd70*/  BSYNC.RECONVERGENT B3 ;  /* 0x0000000000037941 */ /* 0x000fea0003800200 */
.L_x_5072:
        /* <DEDUP_REMOVED lines=43> */
.L_x_5070:
[----:B------:R-:W-:Y:S05]  /*c030*/  BSYNC.RECONVERGENT B2 ;  /* 0x0000000000027941 */ /* 0x000fea0003800200 */
.L_x_5069:
        /* <DEDUP_REMOVED lines=23> */
.L_x_5076:
        /* <DEDUP_REMOVED lines=13> */
.L_x_5078:
[----:B------:R-:W-:Y:S05]  /*c280*/  BSYNC.RECONVERGENT B3 ;  /* 0x0000000000037941 */ /* 0x000fea0003800200 */
.L_x_5077:
        /* <DEDUP_REMOVED lines=41> */
[----:B------:R-:W-:Y:S02]  /*c520*/  LOP3.LUT R7, R110, UR31, R105, 0x96, !PT ;  /* 0x0000001f6e077c12 */ /* 0x000fe4000f8e9669 */
[----:B------:R-:W-:-:S07]  /*c530*/  MOV R106, R104 ;  /* 0x00000068006a7202 */ /* 0x000fce0000000f00 */
.L_x_5075:
[----:B------:R-:W-:Y:S05]  /*c540*/  BSYNC.RECONVERGENT B2 ;  /* 0x0000000000027941 */ /* 0x000fea0003800200 */
.L_x_5074:
        /* <DEDUP_REMOVED lines=23> */
.L_x_5081:
        /* <DEDUP_REMOVED lines=13> */
.L_x_5083:
[----:B------:R-:W-:Y:S05]  /*c790*/  BSYNC.RECONVERGENT B3 ;  /* 0x0000000000037941 */ /* 0x000fea0003800200 */
.L_x_5082:
        /* <DEDUP_REMOVED lines=43> */
.L_x_5080:
[----:B------:R-:W-:Y:S05]  /*ca50*/  BSYNC.RECONVERGENT B2 ;  /* 0x0000000000027941 */ /* 0x000fea0003800200 */
.L_x_5079:
[----:B------:R-:W-:Y:S01]  /*ca60*/  I2FP.F32.U32 R9, R9 ;  /* 0x0000000900097245 */ /* 0x000fe20000201000 */
[----:B------:R-:W-:Y:S01]  /*ca70*/  HADD2.F32 R61, -RZ, R61.H1_H1 ;  /* 0x3000003dff3d7230 */ /* 0x000fe20000004100 */
[----:B------:R-:W-:Y:S01]  /*ca80*/  ISETP.NE.AND P3, PT, R80, 0x1, PT ;  /* 0x000000015000780c */ /* 0x000fe20003f65270 */
[----:B------:R-:W-:Y:S01]  /*ca90*/  BSSY.RECONVERGENT B2, `(.L_x_5084) ;  /* 0x000004d000027945 */ /* 0x000fe20003800200 */
[----:B------:R-:W-:Y:S02]  /*caa0*/  IMAD.MOV.U32 R64, RZ, RZ, 0x2 ;  /* 0x00000002ff407424 */ /* 0x000fe400078e00ff */
[----:B------:R-:W-:Y:S01]  /*cab0*/  FFMA.FTZ R60, R9, R98, 1.1641532182693481445e-10 ;  /* 0x2f000000093c7423 */ /* 0x000fe20000010062 */
[----:B------:R-:W-:Y:S01]  /*cac0*/  FMUL.FTZ R61, R61, R102 ;  /* 0x000000663d3d7220 */ /* 0x000fe20000410000 */
[----:B------:R-:W-:-:S03]  /*cad0*/  MOV R9, R12 ;  /* 0x0000000c00097202 */ /* 0x000fc60000000f00 */
[----:B------:R-:W-:Y:S01]  /*cae0*/  FMUL.FTZ R61, R61, R108 ;  /* 0x0000006c3d3d7220 */ /* 0x000fe20000410000 */
[----:B------:R-:W-:Y:S01]  /*caf0*/  FSETP.GTU.FTZ.AND P2, PT, R60, R107, PT ;  /* 0x0000006b3c00720b */ /* 0x000fe20003f5c000 */
[----:B------:R-:W-:-:S03]  /*cb00*/  HADD2.F32 R60, -RZ, R65.H1_H1 ;  /* 0x30000041ff3c7230 */ /* 0x000fc60000004100 */
        /* <DEDUP_REMOVED lines=12> */
.L_x_5086:
        /* <DEDUP_REMOVED lines=13> */
.L_x_5088:
[----:B------:R-:W-:Y:S05]  /*cca0*/  BSYNC.RECONVERGENT B3 ;  /* 0x0000000000037941 */ /* 0x000fea0003800200 */
.L_x_5087:
        /* <DEDUP_REMOVED lines=43> */
.L_x_5085:
[----:B------:R-:W-:Y:S05]  /*cf60*/  BSYNC.RECONVERGENT B2 ;  /* 0x0000000000027941 */ /* 0x000fea0003800200 */
.L_x_5084:
[----:B------:R-:W-:Y:S01]  /*cf70*/  I2FP.F32.U32 R9, R9 ;  /* 0x0000000900097245 */ /* 0x000fe20000201000 */
[----:B------:R-:W-:Y:S01]  /*cf80*/  HADD2.F32 R61, -RZ, R62.H0_H0 ;  /* 0x2000003eff3d7230 */ /* 0x000fe20000004100 */
[----:B------:R-:W-:Y:S01]  /*cf90*/  ISETP.NE.AND P4, PT, R64, 0x1, PT ;  /* 0x000000014000780c */ /* 0x000fe20003f85270 */
[----:B------:R-:W-:Y:S01]  /*cfa0*/  HADD2.F32 R80, -RZ, R66.H0_H0 ;  /* 0x20000042ff507230 */ /* 0x000fe20000004100 */
[----:B------:R-:W-:Y:S01]  /*cfb0*/  BSSY.RECONVERGENT B2, `(.L_x_5089) ;  /* 0x000004c000027945 */ /* 0x000fe20003800200 */
[----:B------:R-:W-:Y:S01]  /*cfc0*/  FFMA.FTZ R60, R9, R98, 1.1641532182693481445e-10 ;  /* 0x2f000000093c7423 */ /* 0x000fe20000010062 */
[----:B------:R-:W-:Y:S01]  /*cfd0*/  FMUL.FTZ R61, R61, R102 ;  /* 0x000000663d3d7220 */ /* 0x000fe20000410000 */
[----:B------:R-:W-:Y:S02]  /*cfe0*/  HFMA2 R65, -RZ, RZ, 0, 1.1920928955078125e-07 ;  /* 0x00000002ff417431 */ /* 0x000fe400000001ff */
        /* <DEDUP_REMOVED lines=15> */
.L_x_5091:
        /* <DEDUP_REMOVED lines=13> */
.L_x_5093:
[----:B------:R-:W-:Y:S05]  /*d1b0*/  BSYNC.RECONVERGENT B3 ;  /* 0x0000000000037941 */ /* 0x000fea0003800200 */
.L_x_5092:
        /* <DEDUP_REMOVED lines=43> */
.L_x_5090:
[----:B------:R-:W-:Y:S05]  /*d470*/  BSYNC.RECONVERGENT B2 ;  /* 0x0000000000027941 */ /* 0x000fea0003800200 */
.L_x_5089:
[----:B------:R-:W-:Y:S01]  /*d480*/  I2FP.F32.U32 R9, R9 ;  /* 0x0000000900097245 */ /* 0x000fe20000201000 */
[----:B------:R-:W-:Y:S01]  /*d490*/  HADD2.F32 R61, -RZ, R62.H1_H1 ;  /* 0x3000003eff3d7230 */ /* 0x000fe20000004100 */
[----:B------:R-:W-:Y:S01]  /*d4a0*/  ISETP.NE.AND P5, PT, R65, 0x1, PT ;  /* 0x000000014100780c */ /* 0x000fe20003fa5270 */
[----:B------:R-:W-:Y:S01]  /*d4b0*/  HADD2.F32 R66, -RZ, R66.H1_H1 ;  /* 0x30000042ff427230 */ /* 0x000fe20000004100 */
[----:B------:R-:W-:Y:S01]  /*d4c0*/  BSSY.RECONVERGENT B2, `(.L_x_5094) ;  /* 0x000004c000027945 */ /* 0x000fe20003800200 */
        /* <DEDUP_REMOVED lines=18> */
.L_x_5096:
        /* <DEDUP_REMOVED lines=13> */
.L_x_5098:
[----:B------:R-:W-:Y:S05]  /*d6c0*/  BSYNC.RECONVERGENT B3 ;  /* 0x0000000000037941 */ /* 0x000fea0003800200 */
.L_x_5097:
        /* <DEDUP_REMOVED lines=43> */
.L_x_5095:
[----:B------:R-:W-:Y:S05]  /*d980*/  BSYNC.RECONVERGENT B2 ;  /* 0x0000000000027941 */ /* 0x000fea0003800200 */
.L_x_5094:
        /* <DEDUP_REMOVED lines=23> */
.L_x_5101:
        /* <DEDUP_REMOVED lines=15> */
.L_x_5103:
[----:B------:R-:W-:Y:S05]  /*dbf0*/  BSYNC.RECONVERGENT B3 ;  /* 0x0000000000037941 */ /* 0x000fea0003800200 */
.L_x_5102:
        /* <DEDUP_REMOVED lines=43> */
.L_x_5100:
[----:B------:R-:W-:Y:S05]  /*deb0*/  BSYNC.RECONVERGENT B2 ;  /* 0x0000000000027941 */ /* 0x000fea0003800200 */
.L_x_5099:
        /* <DEDUP_REMOVED lines=15> */
.L_x_5063:
        /* <DEDUP_REMOVED lines=16> */
.L_x_5107:
        /* <DEDUP_REMOVED lines=13> */
.L_x_5109:
[----:B------:R-:W-:Y:S05]  /*e180*/  BSYNC.RECONVERGENT B3 ;  /* 0x0000000000037941 */ /* 0x000fea0003800200 */
.L_x_5108:
        /* <DEDUP_REMOVED lines=41> */
[----:B------:R-:W-:-:S07]  /*e420*/  IMAD.MOV.U32 R64, RZ, RZ, RZ ;  /* 0x000000ffff407224 */ /* 0x000fce00078e00ff */
.L_x_5106:
[----:B------:R-:W-:Y:S05]  /*e430*/  BSYNC.RECONVERGENT B2 ;  /* 0x0000000000027941 */ /* 0x000fea0003800200 */
.L_x_5105:
[----:B------:R-:W0:Y:S01]  /*e440*/  LDC R105, c[0x0][0x404] ;  /* 0x00010100ff697b82 */ /* 0x000e220000000800 */
[----:B------:R-:W-:Y:S01]  /*e450*/  I2FP.F32.U32 R9, R14 ;  /* 0x0000000e00097245 */ /* 0x000fe20000201000 */
[----:B------:R-:W-:Y:S01]  /*e460*/  HFMA2 R98, -RZ, RZ, 0.1171875, 0 ;  /* 0x2f800000ff627431 */ /* 0x000fe200000001ff */
[----:B------:R-:W-:Y:S01]  /*e470*/  ISETP.NE.AND P1, PT, R64, 0x1, PT ;  /* 0x000000014000780c */ /* 0x000fe20003f25270 */
[----:B-----5:R-:W-:Y:S01]  /*e480*/  HADD2.F32 R65, -RZ, R60.H0_H0 ;  /* 0x2000003cff417230 */ /* 0x020fe20000004100 */
[----:B------:R-:W-:Y:S01]  /*e490*/  BSSY.RECONVERGENT B2, `(.L_x_5110) ;  /* 0x000004d000027945 */ /* 0x000fe20003800200 */
[----:B------:R-:W-:Y:S02]  /*e4a0*/  IMAD.MOV.U32 R66, RZ, RZ, 0x2 ;  /* 0x00000002ff427424 */ /* 0x000fe400078e00ff */
[----:B------:R-:W-:Y:S01]  /*e4b0*/  FFMA.FTZ R14, R9, R98, 1.1641532182693481445e-10 ;  /* 0x2f000000090e7423 */ /* 0x000fe20000010062 */
[----:B------:R-:W1:Y:S01]  /*e4c0*/  LDC R104, c[0x0][0x408] ;  /* 0x00010200ff687b82 */ /* 0x000e620000000800 */
[----:B------:R-:W-:Y:S01]  /*e4d0*/  FMUL.FTZ R65, R65, R102 ;  /* 0x0000006641417220 */ /* 0x000fe20000410000 */
[----:B------:R-:W-:-:S02]  /*e4e0*/  MOV R9, R12 ;  /* 0x0000000c00097202 */ /* 0x000fc40000000f00 */
[----:B0-----:R-:W-:-:S04]  /*e4f0*/  FSETP.GTU.FTZ.AND P0, PT, R14, R105, PT ;  /* 0x000000690e00720b */ /* 0x001fc80003f1c000 */
        /* <DEDUP_REMOVED lines=13> */
.L_x_5112:
        /* <DEDUP_REMOVED lines=13> */
.L_x_5114:
[----:B------:R-:W-:Y:S05]  /*e6a0*/  BSYNC.RECONVERGENT B3 ;  /* 0x0000000000037941 */ /* 0x000fea0003800200 */
.L_x_5113:
        /* <DEDUP_REMOVED lines=43> */
.L_x_5111:
[----:B------:R-:W-:Y:S05]  /*e960*/  BSYNC.RECONVERGENT B2 ;  /* 0x0000000000027941 */ /* 0x000fea0003800200 */
.L_x_5110:
[----:B------:R-:W-:Y:S01]  /*e970*/  ISETP.NE.AND P2, PT, R66, 0x1, PT ;  /* 0x000000014200780c */ /* 0x000fe20003f45270 */
[----:B------:R-:W-:Y:S01]  /*e980*/  HADD2.F32 R65, -RZ, R60.H1_H1 ;  /* 0x3000003cff417230 */ /* 0x000fe20000004100 */
[----:B------:R-:W-:Y:S01]  /*e990*/  I2FP.F32.U32 R9, R9 ;  /* 0x0000000900097245 */ /* 0x000fe20000201000 */
[----:B------:R-:W-:Y:S01]  /*e9a0*/  BSSY.RECONVERGENT B2, `(.L_x_5115) ;  /* 0x000004b000027945 */ /* 0x000fe20003800200 */
[----:B------:R-:W-:Y:S02]  /*e9b0*/  HFMA2 R64, -RZ, RZ, 0, 1.1920928955078125e-07 ;  /* 0x00000002ff407431 */ /* 0x000fe400000001ff */
[----:B------:R-:W-:Y:S01]  /*e9c0*/  FMUL.FTZ R65, R65, R102 ;  /* 0x0000006641417220 */ /* 0x000fe20000410000 */
[----:B------:R-:W-:Y:S01]  /*e9d0*/  FFMA.FTZ R60, R9, R98, 1.1641532182693481445e-10 ;  /* 0x2f000000093c7423 */ /* 0x000fe20000010062 */
[----:B------:R-:W-:Y:S02]  /*e9e0*/  IMAD.MOV.U32 R9, RZ, RZ, R12 ;  /* 0x000000ffff097224 */ /* 0x000fe400078e000c */
[----:B------:R-:W-:-:S02]  /*e9f0*/  FMUL.FTZ R65, R65, R104 ;  /* 0x0000006841417220 */ /* 0x000fc40000410000 */
[----:B------:R-:W-:-:S04]  /*ea00*/  FSETP.GTU.FTZ.AND P1, PT, R60, R105, PT ;  /* 0x000000693c00720b */ /* 0x000fc80003f3c000 */
        /* <DEDUP_REMOVED lines=11> */
.L_x_5117:
        /* <DEDUP_REMOVED lines=13> */
.L_x_5119:
[----:B------:R-:W-:Y:S05]  /*eb90*/  BSYNC.RECONVERGENT B3 ;  /* 0x0000000000037941 */ /* 0x000fea0003800200 */
.L_x_5118:
        /* <DEDUP_REMOVED lines=39> */
[----:B------:R-:W-:Y:S02]  /*ee10*/  IMAD.MOV.U32 R106, RZ, RZ, R64 ;  /* 0x000000ffff6a7224 */ /* 0x000fe400078e0040 */
[----:B------:R-:W-:Y:S02]  /*ee20*/  HFMA2 R64, -RZ, RZ, 0, 0 ;  /* 0x00000000ff407431 */ /* 0x000fe400000001ff */
[----:B------:R-:W-:Y:S01]  /*ee30*/  IMAD.MOV.U32 R12, RZ, RZ, R108 ;  /* 0x000000ffff0c7224 */ /* 0x000fe200078e006c */
[----:B------:R-:W-:-:S07]  /*ee40*/  LOP3.LUT R7, R66, UR31, R65, 0x96, !PT ;  /* 0x0000001f42077c12 */ /* 0x000fce000f8e9641 */
.L_x_5116:
[----:B------:R-:W-:Y:S05]  /*ee50*/  BSYNC.RECONVERGENT B2 ;  /* 0x0000000000027941 */ /* 0x000fea0003800200 */
.L_x_5115:
        /* <DEDUP_REMOVED lines=21> */
.L_x_5122:
        /* <DEDUP_REMOVED lines=13> */
.L_x_5124:
[----:B------:R-:W-:Y:S05]  /*f080*/  BSYNC.RECONVERGENT B3 ;  /* 0x0000000000037941 */ /* 0x000fea0003800200 */
.L_x_5123:
        /* <DEDUP_REMOVED lines=43> */
.L_x_5121:
[----:B------:R-:W-:Y:S05]  /*f340*/  BSYNC.RECONVERGENT B2 ;  /* 0x0000000000027941 */ /* 0x000fea0003800200 */
.L_x_5120:
        /* <DEDUP_REMOVED lines=21> */
.L_x_5127:
        /* <DEDUP_REMOVED lines=13> */
.L_x_5129:
[----:B------:R-:W-:Y:S05]  /*f570*/  BSYNC.RECONVERGENT B3 ;  /* 0x0000000000037941 */ /* 0x000fea0003800200 */
.L_x_5128:
        /* <DEDUP_REMOVED lines=43> */
.L_x_5126:
[----:B------:R-:W-:Y:S05]  /*f830*/  BSYNC.RECONVERGENT B2 ;  /* 0x0000000000027941 */ /* 0x000fea0003800200 */
.L_x_5125:
[----:B------:R-:W-:Y:S01]  /*f840*/  I2FP.F32.U32 R9, R9 ;  /* 0x0000000900097245 */ /* 0x000fe20000201000 */
[----:B------:R-:W-:Y:S01]  /*f850*/  HADD2.F32 R61, -RZ, R62.H0_H0 ;  /* 0x2000003eff3d7230 */ /* 0x000fe20000004100 */
        /* <DEDUP_REMOVED lines=19> */
.L_x_5132:
        /* <DEDUP_REMOVED lines=13> */
.L_x_5134:
[----:B------:R-:W-:Y:S05]  /*fa60*/  BSYNC.RECONVERGENT B3 ;  /* 0x0000000000037941 */ /* 0x000fea0003800200 */
.L_x_5133:
        /* <DEDUP_REMOVED lines=43> */
.L_x_5131:
[----:B------:R-:W-:Y:S05]  /*fd20*/  BSYNC.RECONVERGENT B2 ;  /* 0x0000000000027941 */ /* 0x000fea0003800200 */
.L_x_5130:
        /* <DEDUP_REMOVED lines=21> */
.L_x_5137:
        /* <DEDUP_REMOVED lines=13> */
.L_x_5139:
[----:B------:R-:W-:Y:S05]  /*ff50*/  BSYNC.RECONVERGENT B3 ;  /* 0x0000000000037941 */ /* 0x000fea0003800200 */
.L_x_5138:
        /* <DEDUP_REMOVED lines=43> */
.L_x_5136:
[----:B------:R-:W-:Y:S05]  /*10210*/  BSYNC.RECONVERGENT B2 ;  /* 0x0000000000027941 */ /* 0x000fea0003800200 */
.L_x_5135:
[----:B------:R-:W-:Y:S01]  /*10220*/  I2FP.F32.U32 R9, R9 ;  /* 0x0000000900097245 */ /* 0x000fe20000201000 */
[----:B------:R-:W-:Y:S01]  /*10230*/  HADD2.F32 R61, -RZ, R63.H0_H0 ;  /* 0x2000003fff3d7230 */ /* 0x000fe20000004100 */
        /* <DEDUP_REMOVED lines=19> */
.L_x_5142:
        /* <DEDUP_REMOVED lines=15> */
.L_x_5144:
[----:B------:R-:W-:Y:S05]  /*10460*/  BSYNC.RECONVERGENT B3 ;  /* 0x0000000000037941 */ /* 0x000fea0003800200 */
.L_x_5143:
        /* <DEDUP_REMOVED lines=43> */
.L_x_5141:
[----:B------:R-:W-:Y:S05]  /*10720*/  BSYNC.RECONVERGENT B2 ;  /* 0x0000000000027941 */ /* 0x000fea0003800200 */
.L_x_5140:
[----:B------:R-:W-:Y:S01]  /*10730*/  I2FP.F32.U32 R61, R61 ;  /* 0x0000003d003d7245 */ /* 0x000fe20000201000 */
[----:B------:R-:W-:Y:S01]  /*10740*/  HADD2.F32 R63, -RZ, R63.H1_H1 ;  /* 0x3000003fff3f7230 */ /* 0x000fe20000004100 */
[----:B------:R-:W-:Y:S02]  /*10750*/  F2FP.F16.F32.PACK_AB R62, R89, R80 ;  /* 0x00000050593e723e */ /* 0x000fe400000000ff */
[----:B------:R-:W-:Y:S01]  /*10760*/  F2FP.F16.F32.PACK_AB R60, R69, R14 ;  /* 0x0000000e453c723e */ /* 0x000fe200000000ff */
[----:B------:R-:W-:Y:S01]  /*10770*/  FFMA.FTZ R98, R61, R98, 1.1641532182693481445e-10 ;  /* 0x2f0000003d627423 */ /* 0x000fe20000010062 */
[----:B------:R-:W-:Y:S01]  /*10780*/  FMUL.FTZ R63, R63, R102 ;  /* 0x000000663f3f7220 */ /* 0x000fe20000410000 */
[----:B------:R-:W-:-:S03]  /*10790*/  F2FP.F16.F32.PACK_AB R61, R79, R70 ;  /* 0x000000464f3d723e */ /* 0x000fc600000000ff */
[----:B------:R-:W-:Y:S01]  /*107a0*/  FMUL.FTZ R63, R63, R104 ;  /* 0x000000683f3f7220 */ /* 0x000fe20000410000 */
[----:B------:R-:W-:-:S04]  /*107b0*/  FSETP.GTU.FTZ.AND P6, PT, R98, R105, PT ;  /* 0x000000696200720b */ /* 0x000fc80003fdc000 */
[----:B------:R-:W-:Y:S02]  /*107c0*/  FSEL R98, R63, RZ, !P6 ;  /* 0x000000ff3f627208 */ /* 0x000fe40007000000 */
[----:B------:R-:W-:Y:S02]  /*107d0*/  PLOP3.LUT P6, PT, P6, PT, PT, 0x8, 0x80 ;  /* 0x000000000080781c */ /* 0x000fe400037ce170 */
[----:B------:R-:W-:-:S11]  /*107e0*/  F2FP.F16.F32.PACK_AB R63, R98, R90 ;  /* 0x0000005a623f723e */ /* 0x000fd600000000ff */
.L_x_5104:
        /* <DEDUP_REMOVED lines=21> */
.L_x_5062:
[----:B------:R-:W-:Y:S05]  /*10940*/  BSYNC.RECONVERGENT B1 ;  /* 0x0000000000017941 */ /* 0x000fea0003800200 */
.L_x_5061:
        /* <DEDUP_REMOVED lines=29> */
.L_x_5150:
        /* <DEDUP_REMOVED lines=13> */
.L_x_5152:
[----:B------:R-:W-:Y:S05]  /*10bf0*/  BSYNC.RECONVERGENT B3 ;  /* 0x0000000000037941 */ /* 0x000fea0003800200 */
.L_x_5151:
        /* <DEDUP_REMOVED lines=42> */
.L_x_5149:
[----:B------:R-:W-:Y:S05]  /*10ea0*/  BSYNC.RECONVERGENT B2 ;  /* 0x0000000000027941 */ /* 0x000fea0003800200 */
.L_x_5148:
        /* <DEDUP_REMOVED lines=9> */
[----:B------:R-:W-:-:S02]  /*10f40*/  FFMA.FTZ R72, R72, R99, 1.1641532182693481445e-10 ;  /* 0x2f00000048487423 */ /* 0x000fc40000010063 */
[----:B0-----:R-:W-:-:S03]  /*10f50*/  FMUL.FTZ R9, R9, R108 ;  /* 0x0000006c09097220 */ /* 0x001fc60000410000 */
        /* <DEDUP_REMOVED lines=16> */
.L_x_5155:
        /* <DEDUP_REMOVED lines=13> */
.L_x_5157:
[----:B------:R-:W-:Y:S05]  /*11130*/  BSYNC.RECONVERGENT B3 ;  /* 0x0000000000037941 */ /* 0x000fea0003800200 */
.L_x_5156:
        /* <DEDUP_REMOVED lines=43> */
.L_x_5154:
[----:B------:R-:W-:Y:S05]  /*113f0*/  BSYNC.RECONVERGENT B2 ;  /* 0x0000000000027941 */ /* 0x000fea0003800200 */
.L_x_5153:
        /* <DEDUP_REMOVED lines=23> */
.L_x_5160:
        /* <DEDUP_REMOVED lines=13> */
.L_x_5162:
[----:B------:R-:W-:Y:S05]  /*11640*/  BSYNC.RECONVERGENT B3 ;  /* 0x0000000000037941 */ /* 0x000fea0003800200 */
.L_x_5161:
        /* <DEDUP_REMOVED lines=43> */
.L_x_5159:
[----:B------:R-:W-:Y:S05]  /*11900*/  BSYNC.RECONVERGENT B2 ;  /* 0x0000000000027941 */ /* 0x000fea0003800200 */
.L_x_5158:
        /* <DEDUP_REMOVED lines=23> */
.L_x_5165:
        /* <DEDUP_REMOVED lines=13> */
.L_x_5167:
[----:B------:R-:W-:Y:S05]  /*11b50*/  BSYNC.RECONVERGENT B3 ;  /* 0x0000000000037941 */ /* 0x000fea0003800200 */
.L_x_5166:
        /* <DEDUP_REMOVED lines=43> */
.L_x_5164:
[----:B------:R-:W-:Y:S05]  /*11e10*/  BSYNC.RECONVERGENT B2 ;  /* 0x0000000000027941 */ /* 0x000fea0003800200 */
.L_x_5163:
        /* <DEDUP_REMOVED lines=23> */
.L_x_5170:
        /* <DEDUP_REMOVED lines=13> */
.L_x_5172:
[----:B------:R-:W-:Y:S05]  /*12060*/  BSYNC.RECONVERGENT B3 ;  /* 0x0000000000037941 */ /* 0x000fea0003800200 */
.L_x_5171:
        /* <DEDUP_REMOVED lines=43> */
.L_x_5169:
[----:B------:R-:W-:Y:S05]  /*12320*/  BSYNC.RECONVERGENT B2 ;  /* 0x0000000000027941 */ /* 0x000fea0003800200 */
.L_x_5168:
        /* <DEDUP_REMOVED lines=23> */
.L_x_5175:
        /* <DEDUP_REMOVED lines=13> */
.L_x_5177:
[----:B------:R-:W-:Y:S05]  /*12570*/  BSYNC.RECONVERGENT B3 ;  /* 0x0000000000037941 */ /* 0x000fea0003800200 */
.L_x_5176:
        /* <DEDUP_REMOVED lines=43> */
.L_x_5174:
[----:B------:R-:W-:Y:S05]  /*12830*/  BSYNC.RECONVERGENT B2 ;  /* 0x0000000000027941 */ /* 0x000fea0003800200 */
.L_x_5173:
[----:B------:R-:W-:Y:S01]  /*12840*/  I2FP.F32.U32 R60, R9 ;  /* 0x00000009003c7245 */ /* 0x000fe20000201000 */
[----:B------:R-:W-:Y:S01]  /*12850*/  HADD2.F32 R9, -RZ, R62.H1_H1 ;  /* 0x3000003eff097230 */ /* 0x000fe20000004100 */
[----:B------:R-:W-:Y:S01]  /*12860*/  ISETP.NE.AND P5, PT, R64, 0x1, PT ;  /* 0x000000014000780c */ /* 0x000fe20003fa5270 */
[----:B------:R-:W-:Y:S01]  /*12870*/  HADD2.F32 R66, -RZ, R66.H1_H1 ;  /* 0x30000042ff427230 */ /* 0x000fe20000004100 */
        /* <DEDUP_REMOVED lines=19> */
.L_x_5180:
        /* <DEDUP_REMOVED lines=13> */
.L_x_5182:
[----:B------:R-:W-:Y:S05]  /*12a80*/  BSYNC.RECONVERGENT B3 ;  /* 0x0000000000037941 */ /* 0x000fea0003800200 */
.L_x_5181:
        /* <DEDUP_REMOVED lines=43> */
.L_x_5179:
[----:B------:R-:W-:Y:S05]  /*12d40*/  BSYNC.RECONVERGENT B2 ;  /* 0x0000000000027941 */ /* 0x000fea0003800200 */
.L_x_5178:
[----:B------:R-:W-:Y:S01]  /*12d50*/  I2FP.F32.U32 R60, R9 ;  /* 0x00000009003c7245 */ /* 0x000fe20000201000 */
[----:B------:R-:W-:Y:S01]  /*12d60*/  HADD2.F32 R9, -RZ, R63.H0_H0 ;  /* 0x2000003fff097230 */ /* 0x000fe20000004100 */
[----:B------:R-:W-:Y:S01]  /*12d70*/  ISETP.NE.AND P6, PT, R62, 0x1, PT ;  /* 0x000000013e00780c */ /* 0x000fe20003fc5270 */
[----:B------:R-:W-:Y:S01]  /*12d80*/  HADD2.F32 R92, -RZ, R67.H0_H0 ;  /* 0x20000043ff5c7230 */ /* 0x000fe20000004100 */
        /* <DEDUP_REMOVED lines=19> */
.L_x_5185:
        /* <DEDUP_REMOVED lines=15> */
.L_x_5187:
[----:B------:R-:W-:Y:S05]  /*12fb0*/  BSYNC.RECONVERGENT B3 ;  /* 0x0000000000037941 */ /* 0x000fea0003800200 */
.L_x_5186:
        /* <DEDUP_REMOVED lines=43> */
.L_x_5184:
[----:B------:R-:W-:Y:S05]  /*13270*/  BSYNC.RECONVERGENT B2 ;  /* 0x0000000000027941 */ /* 0x000fea0003800200 */
.L_x_5183:
        /* <DEDUP_REMOVED lines=15> */
.L_x_5147:
        /* <DEDUP_REMOVED lines=16> */
.L_x_5191:
        /* <DEDUP_REMOVED lines=13> */
.L_x_5193:
[----:B------:R-:W-:Y:S05]  /*13540*/  BSYNC.RECONVERGENT B3 ;  /* 0x0000000000037941 */ /* 0x000fea0003800200 */
.L_x_5192:
        /* <DEDUP_REMOVED lines=41> */
[----:B------:R-:W-:-:S07]  /*137e0*/  LOP3.LUT R7, R64, UR31, R107, 0x96, !PT ;  /* 0x0000001f40077c12 */ /* 0x000fce000f8e966b */
.L_x_5190:
[----:B------:R-:W-:Y:S05]  /*137f0*/  BSYNC.RECONVERGENT B2 ;  /* 0x0000000000027941 */ /* 0x000fea0003800200 */
.L_x_5189:
        /* <DEDUP_REMOVED lines=25> */
.L_x_5196:
        /* <DEDUP_REMOVED lines=13> */
.L_x_5198:
[----:B------:R-:W-:Y:S05]  /*13a60*/  BSYNC.RECONVERGENT B3 ;  /* 0x0000000000037941 */ /* 0x000fea0003800200 */
.L_x_5197:
        /* <DEDUP_REMOVED lines=43> */
.L_x_5195:
[----:B------:R-:W-:Y:S05]  /*13d20*/  BSYNC.RECONVERGENT B2 ;  /* 0x0000000000027941 */ /* 0x000fea0003800200 */
.L_x_5194:
[----:B------:R-:W-:Y:S01]  /*13d30*/  I2FP.F32.U32 R64, R9 ;  /* 0x0000000900407245 */ /* 0x000fe20000201000 */
[----:B------:R-:W-:Y:S01]  /*13d40*/  HADD2.F32 R9, -RZ, R60.H1_H1 ;  /* 0x3000003cff097230 */ /* 0x000fe20000004100 */
[----:B------:R-:W-:Y:S01]  /*13d50*/  ISETP.NE.AND P1, PT, R66, 0x1, PT ;  /* 0x000000014200780c */ /* 0x000fe20003f25270 */
[----:B------:R-:W-:Y:S02]  /*13d60*/  BSSY.RECONVERGENT B2, `(.L_x_5199) ;  /* 0x000004b000027945 */ /* 0x000fe40003800200 */
[----:B------:R-:W-:Y:S01]  /*13d70*/  FFMA.FTZ R64, R64, R99, 1.1641532182693481445e-10 ;  /* 0x2f00000040407423 */ /* 0x000fe20000010063 */
[----:B------:R-:W-:-:S04]  /*13d80*/  FMUL.FTZ R9, R9, R102 ;  /* 0x0000006609097220 */ /* 0x000fc80000410000 */
[----:B------:R-:W-:Y:S01]  /*13d90*/  FMUL.FTZ R9, R9, R104 ;  /* 0x0000006809097220 */ /* 0x000fe20000410000 */
[----:B------:R-:W-:Y:S01]  /*13da0*/  FSETP.GTU.FTZ.AND P0, PT, R64, R105, PT ;  /* 0x000000694000720b */ /* 0x000fe20003f1c000 */
[----:B------:R-:W-:-:S03]  /*13db0*/  HFMA2 R64, -RZ, RZ, 0, 1.1920928955078125e-07 ;  /* 0x00000002ff407431 */ /* 0x000fc600000001ff */
        /* <DEDUP_REMOVED lines=12> */
.L_x_5201:
        /* <DEDUP_REMOVED lines=13> */
.L_x_5203:
[----:B------:R-:W-:Y:S05]  /*13f50*/  BSYNC.RECONVERGENT B3 ;  /* 0x0000000000037941 */ /* 0x000fea0003800200 */
.L_x_5202:
        /* <DEDUP_REMOVED lines=43> */
.L_x_5200:
[----:B------:R-:W-:Y:S05]  /*14210*/  BSYNC.RECONVERGENT B2 ;  /* 0x0000000000027941 */ /* 0x000fea0003800200 */
.L_x_5199:
        /* <DEDUP_REMOVED lines=21> */
.L_x_5206:
        /* <DEDUP_REMOVED lines=13> */
.L_x_5208:
[----:B------:R-:W-:Y:S05]  /*14440*/  BSYNC.RECONVERGENT B3 ;  /* 0x0000000000037941 */ /* 0x000fea0003800200 */
.L_x_5207:
        /* <DEDUP_REMOVED lines=43> */
.L_x_5205:
[----:B------:R-:W-:Y:S05]  /*14700*/  BSYNC.RECONVERGENT B2 ;  /* 0x0000000000027941 */ /* 0x000fea0003800200 */
.L_x_5204:
        /* <DEDUP_REMOVED lines=8> */
[----:B------:R-:W-:-:S04]  /*14790*/  FSETP.GTU.FTZ.AND P2, PT, R60, R105, PT ;  /* 0x000000693c00720b */ /* 0x000fc80003f5c000 */
[----:B------:R-:W-:Y:S01]  /*147a0*/  FSEL R81, R61, RZ, !P2 ;  /* 0x000000ff3d517208 */ /* 0x000fe20005000000 */
[----:B------:R-:W-:Y:S01]  /*147b0*/  HFMA2 R61, -RZ, RZ, 0, 1.1920928955078125e-07 ;  /* 0x00000002ff3d7431 */ /* 0x000fe200000001ff */
        /* <DEDUP_REMOVED lines=10> */
.L_x_5211:
        /* <DEDUP_REMOVED lines=13> */
.L_x_5213:
[----:B------:R-:W-:Y:S05]  /*14930*/  BSYNC.RECONVERGENT B3 ;  /* 0x0000000000037941 */ /* 0x000fea0003800200 */
.L_x_5212:
        /* <DEDUP_REMOVED lines=43> */
.L_x_5210:
[----:B------:R-:W-:Y:S05]  /*14bf0*/  BSYNC.RECONVERGENT B2 ;  /* 0x0000000000027941 */ /* 0x000fea0003800200 */
.L_x_5209:
        /* <DEDUP_REMOVED lines=21> */
.L_x_5216:
        /* <DEDUP_REMOVED lines=13> */
.L_x_5218:
[----:B------:R-:W-:Y:S05]  /*14e20*/  BSYNC.RECONVERGENT B3 ;  /* 0x0000000000037941 */ /* 0x000fea0003800200 */
.L_x_5217:
        /* <DEDUP_REMOVED lines=43> */
.L_x_5215:
[----:B------:R-:W-:Y:S05]  /*150e0*/  BSYNC.RECONVERGENT B2 ;  /* 0x0000000000027941 */ /* 0x000fea0003800200 */
.L_x_5214:
        /* <DEDUP_REMOVED lines=21> */
.L_x_5221:
        /* <DEDUP_REMOVED lines=13> */
.L_x_5223:
[----:B------:R-:W-:Y:S05]  /*15310*/  BSYNC.RECONVERGENT B3 ;  /* 0x0000000000037941 */ /* 0x000fea0003800200 */
.L_x_5222:
        /* <DEDUP_REMOVED lines=43> */
.L_x_5220:
[----:B------:R-:W-:Y:S05]  /*155d0*/  BSYNC.RECONVERGENT B2 ;  /* 0x0000000000027941 */ /* 0x000fea0003800200 */
.L_x_5219:
        /* <DEDUP_REMOVED lines=21> */
.L_x_5226:
        /* <DEDUP_REMOVED lines=15> */
.L_x_5228:
[----:B------:R-:W-:Y:S05]  /*15820*/  BSYNC.RECONVERGENT B3 ;  /* 0x0000000000037941 */ /* 0x000fea0003800200 */
.L_x_5227:
        /* <DEDUP_REMOVED lines=43> */
.L_x_5225:
[----:B------:R-:W-:Y:S05]  /*15ae0*/  BSYNC.RECONVERGENT B2 ;  /* 0x0000000000027941 */ /* 0x000fea0003800200 */
.L_x_5224:
        /* <DEDUP_REMOVED lines=12> */
.L_x_5188:
        /* <DEDUP_REMOVED lines=21> */
.L_x_5146:
[----:B------:R-:W-:Y:S05]  /*15d00*/  BSYNC.RECONVERGENT B1 ;  /* 0x0000000000017941 */ /* 0x000fea0003800200 */
.L_x_5145:
        /* <DEDUP_REMOVED lines=28> */
.L_x_5234:
        /* <DEDUP_REMOVED lines=13> */
.L_x_5236:
[----:B------:R-:W-:Y:S05]  /*15fa0*/  BSYNC.RECONVERGENT B3 ;  /* 0x0000000000037941 */ /* 0x000fea0003800200 */
.L_x_5235:
        /* <DEDUP_REMOVED lines=42> */
.L_x_5233:
[----:B------:R-:W-:Y:S05]  /*16250*/  BSYNC.RECONVERGENT B2 ;  /* 0x0000000000027941 */ /* 0x000fea0003800200 */
.L_x_5232:
[----:B------:R-:W0:Y:S01]  /*16260*/  LDC R109, c[0x0][0x408] ;  /* 0x00010200ff6d7b82 */ /* 0x000e220000000800 */
[----:B------:R-:W-:Y:S01]  /*16270*/  I2FP.F32.U32 R16, R16 ;  /* 0x0000001000107245 */ /* 0x000fe20000201000 */
[----:B------:R-:W-:Y:S01]  /*16280*/  IMAD.MOV.U32 R107, RZ, RZ, 0x2f800000 ;  /* 0x2f800000ff6b7424 */ /* 0x000fe200078e00ff */
[----:B------:R-:W-:Y:S01]  /*16290*/  ISETP.NE.AND P1, PT, R73, 0x1, PT ;  /* 0x000000014900780c */ /* 0x000fe20003f25270 */
[----:B-----5:R-:W-:Y:S01]  /*162a0*/  HADD2.F32 R83, -RZ, R60.H0_H0 ;  /* 0x2000003cff537230 */ /* 0x020fe20000004100 */
[----:B------:R-:W-:Y:S01]  /*162b0*/  BSSY.RECONVERGENT B2, `(.L_x_5237) ;  /* 0x000004f000027945 */ /* 0x000fe20003800200 */
[----:B------:R-:W-:Y:S02]  /*162c0*/  FFMA.FTZ R9, R16, R107, 1.1641532182693481445e-10 ;  /* 0x2f00000010097423 */ /* 0x000fe4000001006b */
[----:B------:R-:W1:Y:S01]  /*162d0*/  LDC R108, c[0x0][0x404] ;  /* 0x00010100ff6c7b82 */ /* 0x000e620000000800 */
[----:B------:R-:W-:Y:S01]  /*162e0*/  FMUL.FTZ R16, R83, R102 ;  /* 0x0000006653107220 */ /* 0x000fe20000410000 */
[----:B------:R-:W-:-:S03]  /*162f0*/  HFMA2 R83, -RZ, RZ, 0, 1.1920928955078125e-07 ;  /* 0x00000002ff537431 */ /* 0x000fc600000001ff */
        /* <DEDUP_REMOVED lines=17> */
.L_x_5239:
        /* <DEDUP_REMOVED lines=13> */
.L_x_5241:
[----:B------:R-:W-:Y:S05]  /*164e0*/  BSYNC.RECONVERGENT B3 ;  /* 0x0000000000037941 */ /* 0x000fea0003800200 */
.L_x_5240:
        /* <DEDUP_REMOVED lines=43> */
.L_x_5238:
[----:B------:R-:W-:Y:S05]  /*167a0*/  BSYNC.RECONVERGENT B2 ;  /* 0x0000000000027941 */ /* 0x000fea0003800200 */
.L_x_5237:
[----:B------:R-:W-:Y:S01]  /*167b0*/  I2FP.F32.U32 R74, R9 ;  /* 0x00000009004a7245 */ /* 0x000fe20000201000 */
[----:B------:R-:W-:Y:S01]  /*167c0*/  HADD2.F32 R73, -RZ, R60.H1_H1 ;  /* 0x3000003cff497230 */ /* 0x000fe20000004100 */
[----:B------:R-:W-:Y:S03]  /*167d0*/  BSSY.RECONVERGENT B2, `(.L_x_5242) ;  /* 0x000004f000027945 */ /* 0x000fe60003800200 */
[----:B------:R-:W-:Y:S01]  /*167e0*/  FFMA.FTZ R9, R74, R107, 1.1641532182693481445e-10 ;  /* 0x2f0000004a097423 */ /* 0x000fe2000001006b */
[----:B------:R-:W-:Y:S01]  /*167f0*/  FMUL.FTZ R60, R73, R102 ;  /* 0x00000066493c7220 */ /* 0x000fe20000410000 */
[----:B------:R-:W-:Y:S02]  /*16800*/  HADD2.F32 R73, -RZ, R64.H1_H1 ;  /* 0x30000040ff497230 */ /* 0x000fe40000004100 */
[----:B------:R-:W-:Y:S02]  /*16810*/  IMAD.MOV.U32 R64, RZ, RZ, 0x2 ;  /* 0x00000002ff407424 */ /* 0x000fe400078e00ff */
[----:B------:R-:W-:Y:S01]  /*16820*/  FMUL.FTZ R60, R60, R109 ;  /* 0x0000006d3c3c7220 */ /* 0x000fe20000410000 */
[----:B------:R-:W-:-:S02]  /*16830*/  FSETP.GTU.FTZ.AND P1, PT, R9, R108, PT ;  /* 0x0000006c0900720b */ /* 0x000fc40003f3c000 */
[----:B------:R-:W-:Y:S02]  /*16840*/  MOV R9, R12 ;  /* 0x0000000c00097202 */ /* 0x000fe40000000f00 */
[----:B------:R-:W-:Y:S02]  /*16850*/  FSEL R60, R60, RZ, !P1 ;  /* 0x000000ff3c3c7208 */ /* 0x000fe40004800000 */
[----:B------:R-:W-:Y:S02]  /*16860*/  PLOP3.LUT P2, PT, P1, PT, PT, 0x8, 0x80 ;  /* 0x000000000080781c */ /* 0x000fe40000f4e170 */
[----:B------:R-:W-:Y:S01]  /*16870*/  ISETP.NE.AND P1, PT, R83, 0x1, PT ;  /* 0x000000015300780c */ /* 0x000fe20003f25270 */
[----:B------:R-:W-:Y:S01]  /*16880*/  FADD.FTZ R73, R60, R73 ;  /* 0x000000493c497221 */ /* 0x000fe20000010000 */
        /* <DEDUP_REMOVED lines=10> */
.L_x_5244:
        /* <DEDUP_REMOVED lines=13> */
.L_x_5246:
[----:B------:R-:W-:Y:S05]  /*16a00*/  BSYNC.RECONVERGENT B3 ;  /* 0x0000000000037941 */ /* 0x000fea0003800200 */
.L_x_5245:
        /* <DEDUP_REMOVED lines=43> */
.L_x_5243:
[----:B------:R-:W-:Y:S05]  /*16cc0*/  BSYNC.RECONVERGENT B2 ;  /* 0x0000000000027941 */ /* 0x000fea0003800200 */
.L_x_5242:
        /* <DEDUP_REMOVED lines=23> */
.L_x_5249:
        /* <DEDUP_REMOVED lines=13> */
.L_x_5251:
[----:B------:R-:W-:Y:S05]  /*16f10*/  BSYNC.RECONVERGENT B3 ;  /* 0x0000000000037941 */ /* 0x000fea0003800200 */
.L_x_5250:
        /* <DEDUP_REMOVED lines=43> */
.L_x_5248:
[----:B------:R-:W-:Y:S05]  /*171d0*/  BSYNC.RECONVERGENT B2 ;  /* 0x0000000000027941 */ /* 0x000fea0003800200 */
.L_x_5247:
        /* <DEDUP_REMOVED lines=23> */
.L_x_5254:
        /* <DEDUP_REMOVED lines=13> */
.L_x_5256:
[----:B------:R-:W-:Y:S05]  /*17420*/  BSYNC.RECONVERGENT B3 ;  /* 0x0000000000037941 */ /* 0x000fea0003800200 */
.L_x_5255:
        /* <DEDUP_REMOVED lines=43> */
.L_x_5253:
[----:B------:R-:W-:Y:S05]  /*176e0*/  BSYNC.RECONVERGENT B2 ;  /* 0x0000000000027941 */ /* 0x000fea0003800200 */
.L_x_5252:
        /* <DEDUP_REMOVED lines=23> */
.L_x_5259:
        /* <DEDUP_REMOVED lines=13> */
.L_x_5261:
[----:B------:R-:W-:Y:S05]  /*17930*/  BSYNC.RECONVERGENT B3 ;  /* 0x0000000000037941 */ /* 0x000fea0003800200 */
.L_x_5260:
        /* <DEDUP_REMOVED lines=43> */
.L_x_5258:
[----:B------:R-:W-:Y:S05]  /*17bf0*/  BSYNC.RECONVERGENT B2 ;  /* 0x0000000000027941 */ /* 0x000fea0003800200 */
.L_x_5257:
        /* <DEDUP_REMOVED lines=23> */
.L_x_5264:
        /* <DEDUP_REMOVED lines=13> */
.L_x_5266:
[----:B------:R-:W-:Y:S05]  /*17e40*/  BSYNC.RECONVERGENT B3 ;  /* 0x0000000000037941 */ /* 0x000fea0003800200 */
.L_x_5265:
        /* <DEDUP_REMOVED lines=43> */
.L_x_5263:
[----:B------:R-:W-:Y:S05]  /*18100*/  BSYNC.RECONVERGENT B2 ;  /* 0x0000000000027941 */ /* 0x000fea0003800200 */
.L_x_5262:
[----:B------:R-:W-:Y:S01]  /*18110*/  I2FP.F32.U32 R60, R9 ;  /* 0x00000009003c7245 */ /* 0x000fe20000201000 */
[----:B------:R-:W-:Y:S01]  /*18120*/  HADD2.F32 R61, -RZ, R63.H0_H0 ;  /* 0x2000003fff3d7230 */ /* 0x000fe20000004100 */
[----:B------:R-:W-:Y:S01]  /*18130*/  ISETP.NE.AND P6, PT, R62, 0x1, PT ;  /* 0x000000013e00780c */ /* 0x000fe20003fc5270 */
[----:B------:R-:W-:Y:S02]  /*18140*/  BSSY.RECONVERGENT B2, `(.L_x_5267) ;  /* 0x000004f000027945 */ /* 0x000fe40003800200 */
[----:B------:R-:W-:Y:S01]  /*18150*/  FFMA.FTZ R9, R60, R107, 1.1641532182693481445e-10 ;  /* 0x2f0000003c097423 */ /* 0x000fe2000001006b */
[----:B------:R-:W-:Y:S01]  /*18160*/  FMUL.FTZ R60, R61, R102 ;  /* 0x000000663d3c7220 */ /* 0x000fe20000410000 */
[----:B------:R-:W-:-:S03]  /*18170*/  HADD2.F32 R61, -RZ, R67.H0_H0 ;  /* 0x20000043ff3d7230 */ /* 0x000fc60000004100 */
[----:B------:R-:W-:Y:S01]  /*18180*/  FMUL.FTZ R60, R60, R109 ;  /* 0x0000006d3c3c7220 */ /* 0x000fe20000410000 */
[----:B------:R-:W-:Y:S01]  /*18190*/  FSETP.GTU.FTZ.AND P5, PT, R9, R108, PT ;  /* 0x0000006c0900720b */ /* 0x000fe20003fbc000 */
[----:B------:R-:W-:-:S03]  /*181a0*/  HFMA2 R9, -RZ, RZ, 0, 1.1920928955078125e-07 ;  /* 0x00000002ff097431 */ /* 0x000fc600000001ff */
        /* <DEDUP_REMOVED lines=13> */
.L_x_5269:
        /* <DEDUP_REMOVED lines=15> */
.L_x_5271:
[----:B------:R-:W-:Y:S05]  /*18370*/  BSYNC.RECONVERGENT B3 ;  /* 0x0000000000037941 */ /* 0x000fea0003800200 */
.L_x_5270:
        /* <DEDUP_REMOVED lines=43> */
.L_x_5268:
[----:B------:R-:W-:Y:S05]  /*18630*/  BSYNC.RECONVERGENT B2 ;  /* 0x0000000000027941 */ /* 0x000fea0003800200 */
.L_x_5267:
[----:B------:R-:W-:Y:S01]  /*18640*/  I2FP.F32.U32 R60, R61 ;  /* 0x0000003d003c7245 */ /* 0x000fe20000201000 */
[----:B------:R-:W-:Y:S01]  /*18650*/  HADD2.F32 R63, -RZ, R63.H1_H1 ;  /* 0x3000003fff3f7230 */ /* 0x000fe20000004100 */
[----:B------:R-:W-:Y:S01]  /*18660*/  F2FP.F16.F32.PACK_AB R62, R93, R84 ;  /* 0x000000545d3e723e */ /* 0x000fe200000000ff */
[----:B------:R-:W-:Y:S01]  /*18670*/  HADD2.F32 R67, -RZ, R67.H1_H1 ;  /* 0x30000043ff437230 */ /* 0x000fe20000004100 */
[----:B------:R-:W-:Y:S01]  /*18680*/  F2FP.F16.F32.PACK_AB R61, R83, R74 ;  /* 0x0000004a533d723e */ /* 0x000fe200000000ff */
[----:B------:R-:W-:Y:S01]  /*18690*/  FFMA.FTZ R107, R60, R107, 1.1641532182693481445e-10 ;  /* 0x2f0000003c6b7423 */ /* 0x000fe2000001006b */
[----:B------:R-:W-:Y:S01]  /*186a0*/  FMUL.FTZ R102, R63, R102 ;  /* 0x000000663f667220 */ /* 0x000fe20000410000 */
[----:B------:R-:W-:-:S03]  /*186b0*/  F2FP.F16.F32.PACK_AB R60, R73, R16 ;  /* 0x00000010493c723e */ /* 0x000fc600000000ff */
[----:B------:R-:W-:Y:S01]  /*186c0*/  FMUL.FTZ R102, R102, R109 ;  /* 0x0000006d66667220 */ /* 0x000fe20000410000 */
[----:B------:R-:W-:-:S04]  /*186d0*/  FSETP.GTU.FTZ.AND P6, PT, R107, R108, PT ;  /* 0x0000006c6b00720b */ /* 0x000fc80003fdc000 */
[----:B------:R-:W-:Y:S02]  /*186e0*/  FSEL R102, R102, RZ, !P6 ;  /* 0x000000ff66667208 */ /* 0x000fe40007000000 */
[----:B------:R-:W-:-:S03]  /*186f0*/  PLOP3.LUT P6, PT, P6, PT, PT, 0x8, 0x80 ;  /* 0x000000000080781c */ /* 0x000fc600037ce170 */
[----:B------:R-:W-:-:S05]  /*18700*/  FADD.FTZ R100, R102, R67 ;  /* 0x0000004366647221 */ /* 0x000fca0000010000 */
[----:B------:R-:W-:Y:S01]  /*18710*/  F2FP.F16.F32.PACK_AB R63, R100, R94 ;  /* 0x0000005e643f723e */ /* 0x000fe200000000ff */
[----:B------:R-:W-:Y:S06]  /*18720*/  BRA `(.L_x_5272) ;  /* 0x0000002800147947 */ /* 0x000fec0003800000 */
.L_x_5231:
        /* <DEDUP_REMOVED lines=16> */
.L_x_5275:
        /* <DEDUP_REMOVED lines=13> */
.L_x_5277:
[----:B------:R-:W-:Y:S05]  /*18900*/  BSYNC.RECONVERGENT B3 ;  /* 0x0000000000037941 */ /* 0x000fea0003800200 */
.L_x_5276:
        /* <DEDUP_REMOVED lines=42> */
.L_x_5274:
[----:B------:R-:W-:Y:S05]  /*18bb0*/  BSYNC.RECONVERGENT B2 ;  /* 0x0000000000027941 */ /* 0x000fea0003800200 */
.L_x_5273:
        /* <DEDUP_REMOVED lines=10> */
[----:B------:R-:W-:-:S03]  /*18c60*/  MOV R9, R12 ;  /* 0x0000000c00097202 */ /* 0x000fc60000000f00 */
[----:B0-----:R-:W-:Y:S01]  /*18c70*/  FMUL.FTZ R64, R64, R107 ;  /* 0x0000006b40407220 */ /* 0x001fe20000410000 */
[----:B-1----:R-:W-:-:S04]  /*18c80*/  FSETP.GTU.FTZ.AND P2, PT, R16, R101, PT ;  /* 0x000000651000720b */ /* 0x002fc80003f5c000 */
        /* <DEDUP_REMOVED lines=12> */
.L_x_5280:
        /* <DEDUP_REMOVED lines=13> */
.L_x_5282:
[----:B------:R-:W-:Y:S05]  /*18e20*/  BSYNC.RECONVERGENT B3 ;  /* 0x0000000000037941 */ /* 0x000fea0003800200 */
.L_x_5281:
        /* <DEDUP_REMOVED lines=43> */
.L_x_5279:
[----:B------:R-:W-:Y:S05]  /*190e0*/  BSYNC.RECONVERGENT B2 ;  /* 0x0000000000027941 */ /* 0x000fea0003800200 */
.L_x_5278:
[----:B------:R-:W-:Y:S01]  /*190f0*/  I2FP.F32.U32 R9, R9 ;  /* 0x0000000900097245 */ /* 0x000fe20000201000 */
[----:B------:R-:W-:Y:S01]  /*19100*/  HADD2.F32 R65, -RZ, R60.H1_H1 ;  /* 0x3000003cff417230 */ /* 0x000fe20000004100 */
        /* <DEDUP_REMOVED lines=8> */
[----:B------:R-:W-:Y:S02]  /*19190*/  PLOP3.LUT P2, PT, P1, PT, PT, 0x8, 0x80 ;  /* 0x000000000080781c */ /* 0x000fe40000f4e170 */
[----:B------:R-:W-:Y:S02]  /*191a0*/  ISETP.NE.AND P1, PT, R67, 0x1, PT ;  /* 0x000000014300780c */ /* 0x000fe40003f25270 */
[----:B------:R-:W-:-:S11]  /*191b0*/  P2R R106, PR, RZ, 0x4 ;  /* 0x00000004ff6a7803 */ /* 0x000fd60000000000 */
        /* <DEDUP_REMOVED lines=9> */
.L_x_5285:
        /* <DEDUP_REMOVED lines=13> */
.L_x_5287:
[----:B------:R-:W-:Y:S05]  /*19320*/  BSYNC.RECONVERGENT B3 ;  /* 0x0000000000037941 */ /* 0x000fea0003800200 */
.L_x_5286:
        /* <DEDUP_REMOVED lines=43> */
.L_x_5284:
[----:B------:R-:W-:Y:S05]  /*195e0*/  BSYNC.RECONVERGENT B2 ;  /* 0x0000000000027941 */ /* 0x000fea0003800200 */
.L_x_5283:
[----:B------:R-:W-:Y:S01]  /*195f0*/  I2FP.F32.U32 R9, R9 ;  /* 0x0000000900097245 */ /* 0x000fe20000201000 */
[----:B------:R-:W-:Y:S01]  /*19600*/  HADD2.F32 R65, -RZ, R61.H0_H0 ;  /* 0x2000003dff417230 */ /* 0x000fe20000004100 */
[----:B------:R-:W-:Y:S01]  /*19610*/  ISETP.NE.AND P2, PT, R66, 0x1, PT ;  /* 0x000000014200780c */ /* 0x000fe20003f45270 */
[----:B------:R-:W-:Y:S02]  /*19620*/  BSSY.RECONVERGENT B2, `(.L_x_5288) ;  /* 0x000004b000027945 */ /* 0x000fe40003800200 */
[----:B------:R-:W-:Y:S01]  /*19630*/  FFMA.FTZ R60, R9, R100, 1.1641532182693481445e-10 ;  /* 0x2f000000093c7423 */ /* 0x000fe20000010064 */
[----:B------:R-:W-:Y:S01]  /*19640*/  FMUL.FTZ R64, R65, R102 ;  /* 0x0000006641407220 */ /* 0x000fe20000410000 */
[----:B------:R-:W-:Y:S01]  /*19650*/  IMAD.MOV.U32 R65, RZ, RZ, 0x2 ;  /* 0x00000002ff417424 */ /* 0x000fe200078e00ff */
[----:B------:R-:W-:Y:S02]  /*19660*/  MOV R9, R12 ;  /* 0x0000000c00097202 */ /* 0x000fe40000000f00 */
        /* <DEDUP_REMOVED lines=13> */
.L_x_5290:
        /* <DEDUP_REMOVED lines=13> */
.L_x_5292:
[----:B------:R-:W-:Y:S05]  /*19810*/  BSYNC.RECONVERGENT B3 ;  /* 0x0000000000037941 */ /* 0x000fea0003800200 */
.L_x_5291:
        /* <DEDUP_REMOVED lines=43> */
.L_x_5289:
[----:B------:R-:W-:Y:S05]  /*19ad0*/  BSYNC.RECONVERGENT B2 ;  /* 0x0000000000027941 */ /* 0x000fea0003800200 */
.L_x_5288:
        /* <DEDUP_REMOVED lines=21> */
.L_x_5295:
        /* <DEDUP_REMOVED lines=13> */
.L_x_5297:
[----:B------:R-:W-:Y:S05]  /*19d00*/  BSYNC.RECONVERGENT B3 ;  /* 0x0000000000037941 */ /* 0x000fea0003800200 */
.L_x_5296:
        /* <DEDUP_REMOVED lines=40> */
[----:B------:R-:W-:Y:S01]  /*19f90*/  HFMA2 R66, -RZ, RZ, 0, 0 ;  /* 0x00000000ff427431 */ /* 0x000fe200000001ff */
[----:B------:R-:W-:Y:S01]  /*19fa0*/  LOP3.LUT R7, R64, UR31, R61, 0x96, !PT ;  /* 0x0000001f40077c12 */ /* 0x000fe2000f8e963d */
[----:B------:R-:W-:-:S07]  /*19fb0*/  IMAD.MOV.U32 R104, RZ, RZ, R60 ;  /* 0x000000ffff687224 */ /* 0x000fce00078e003c */
.L_x_5294:
[----:B------:R-:W-:Y:S05]  /*19fc0*/  BSYNC.RECONVERGENT B2 ;  /* 0x0000000000027941 */ /* 0x000fea0003800200 */
.L_x_5293:
        /* <DEDUP_REMOVED lines=21> */
.L_x_5300:
        /* <DEDUP_REMOVED lines=13> */
.L_x_5302:
[----:B------:R-:W-:Y:S05]  /*1a1f0*/  BSYNC.RECONVERGENT B3 ;  /* 0x0000000000037941 */ /* 0x000fea0003800200 */
.L_x_5301:
        /* <DEDUP_REMOVED lines=43> */
.L_x_5299:
[----:B------:R-:W-:Y:S05]  /*1a4b0*/  BSYNC.RECONVERGENT B2 ;  /* 0x0000000000027941 */ /* 0x000fea0003800200 */
.L_x_5298:
        /* <DEDUP_REMOVED lines=21> */
.L_x_5305:
        /* <DEDUP_REMOVED lines=13> */
.L_x_5307:
[----:B------:R-:W-:Y:S05]  /*1a6e0*/  BSYNC.RECONVERGENT B3 ;  /* 0x0000000000037941 */ /* 0x000fea0003800200 */
.L_x_5306:
        /* <DEDUP_REMOVED lines=43> */
.L_x_5304:
[----:B------:R-:W-:Y:S05]  /*1a9a0*/  BSYNC.RECONVERGENT B2 ;  /* 0x0000000000027941 */ /* 0x000fea0003800200 */
.L_x_5303:
        /* <DEDUP_REMOVED lines=21> */
.L_x_5310:
        /* <DEDUP_REMOVED lines=15> */
.L_x_5312:
[----:B------:R-:W-:Y:S05]  /*1abf0*/  BSYNC.RECONVERGENT B3 ;  /* 0x0000000000037941 */ /* 0x000fea0003800200 */
.L_x_5311:
        /* <DEDUP_REMOVED lines=43> */
.L_x_5309:
[----:B------:R-:W-:Y:S05]  /*1aeb0*/  BSYNC.RECONVERGENT B2 ;  /* 0x0000000000027941 */ /* 0x000fea0003800200 */
.L_x_5308:
        /* <DEDUP_REMOVED lines=12> */
.L_x_5272:
        /* <DEDUP_REMOVED lines=21> */
.L_x_5230:
[----:B------:R-:W-:Y:S05]  /*1b0d0*/  BSYNC.RECONVERGENT B1 ;  /* 0x0000000000017941 */ /* 0x000fea0003800200 */
.L_x_5229:
        /* <DEDUP_REMOVED lines=50> */
[----:B------:R-:W-:Y:S01]  /*1b400*/  ISETP.GE.U32.AND P6, PT, R0, 0x20, PT ;  /* 0x000000200000780c */ /* 0x000fe20003fc6070 */
        /* <DEDUP_REMOVED lines=101> */
.L_x_5336:
        /* <DEDUP_REMOVED lines=17> */
[--C-:B-1----:R-:W-:Y:S01]  /*1bb70*/  FADD.FTZ R60, R11, -R66.reuse ;  /* 0x800000420b3c7221 */ /* 0x102fe20000010000 */
[--C-:B------:R-:W-:Y:S01]  /*1bb80*/  FADD.FTZ R64, R76, -R66.reuse ;  /* 0x800000424c407221 */ /* 0x100fe20000010000 */
[----:B------:R-:W-:Y:S01]  /*1bb90*/  FADD.FTZ R62, R18, -R66 ;  /* 0x80000042123e7221 */ /* 0x000fe20000010000 */
[----:B-----5:R-:W-:Y:S02]  /*1bba0*/  HADD2.F32 R61, -RZ, R56.H0_H0 ;  /* 0x20000038ff3d7230 */ /* 0x020fe40000004100 */
        /* <DEDUP_REMOVED lines=40> */
[----:B0-----:R-:W-:-:S03]  /*1be30*/  IMAD.WIDE.U32 R64, R95, 0x10, R64 ;  /* 0x000000105f407825 */ /* 0x001fc600078e0040 */
[----:B------:R-:W-:Y:S01]  /*1be40*/  F2FP.F16.F32.PACK_AB R63, R113, R108 ;  /* 0x0000006c713f723e */ /* 0x000fe200000000ff */
[----:B------:R-:W-:-:S04]  /*1be50*/  VIADD R95, R95, 0x20 ;  /* 0x000000205f5f7836 */ /* 0x000fc80000000000 */
[----:B------:R0:W-:Y:S03]  /*1be60*/  STG.E.128 desc[UR8][R64.64], R60 ;  /* 0x0000003c40007986 */ /* 0x0001e6000c101d08 */
.L_x_5315:
[----:B------:R-:W-:Y:S05]  /*1be70*/  BSYNC.RECONVERGENT B1 ;  /* 0x0000000000017941 */ /* 0x000fea0003800200 */
.L_x_5314:
[----:B------:R-:W-:Y:S01]  /*1be80*/  ISETP.GE.U32.AND P1, PT, R0, 0x40, PT ;  /* 0x000000400000780c */ /* 0x000fe20003f26070 */
[----:B------:R-:W-:-:S12]  /*1be90*/  BSSY.RECONVERGENT B1, `(.L_x_5316) ;  /* 0x0000032000017945 */ /* 0x000fd80003800200 */
[----:B------:R-:W-:Y:S05]  /*1bea0*/  @!P1 BRA `(.L_x_5317) ;  /* 0x0000000000c09947 */ /* 0x000fea0003800000 */
[--C-:B01----:R-:W-:Y:S01]  /*1beb0*/  FADD.FTZ R60, R13, -R66.reuse ;  /* 0x800000420d3c7221 */ /* 0x103fe20000010000 */
        /* <DEDUP_REMOVED lines=47> */
.L_x_5317:
[----:B------:R-:W-:Y:S05]  /*1c1b0*/  BSYNC.RECONVERGENT B1 ;  /* 0x0000000000017941 */ /* 0x000fea0003800200 */
.L_x_5316:
[----:B------:R-:W-:Y:S01]  /*1c1c0*/  ISETP.GE.U32.AND P1, PT, R0, 0x60, PT ;  /* 0x000000600000780c */ /* 0x000fe20003f26070 */
[----:B------:R-:W-:-:S12]  /*1c1d0*/  BSSY.RECONVERGENT B1, `(.L_x_5318) ;  /* 0x0000032000017945 */ /* 0x000fd80003800200 */
[----:B------:R-:W-:Y:S05]  /*1c1e0*/  @!P1 BRA `(.L_x_5319) ;  /* 0x0000000000c09947 */ /* 0x000fea0003800000 */
[--C-:B012---:R-:W-:Y:S01]  /*1c1f0*/  FADD.FTZ R60, R14, -R66.reuse ;  /* 0x800000420e3c7221 */ /* 0x107fe20000010000 */
        /* <DEDUP_REMOVED lines=47> */
.L_x_5319:
[----:B------:R-:W-:Y:S05]  /*1c4f0*/  BSYNC.RECONVERGENT B1 ;  /* 0x0000000000017941 */ /* 0x000fea0003800200 */
.L_x_5318:
[----:B------:R-:W-:Y:S01]  /*1c500*/  ISETP.GE.U32.AND P1, PT, R0, 0x80, PT ;  /* 0x000000800000780c */ /* 0x000fe20003f26070 */
[----:B------:R-:W-:-:S12]  /*1c510*/  BSSY.RECONVERGENT B1, `(.L_x_5320) ;  /* 0x0000032000017945 */ /* 0x000fd80003800200 */
[----:B------:R-:W-:Y:S05]  /*1c520*/  @!P1 BRA `(.L_x_5321) ;  /* 0x0000000000c09947 */ /* 0x000fea0003800000 */
[--C-:B0123--:R-:W-:Y:S01]  /*1c530*/  FADD.FTZ R60, R15, -R66.reuse ;  /* 0x800000420f3c7221 */ /* 0x10ffe20000010000 */
        /* <DEDUP_REMOVED lines=47> */
.L_x_5321:
[----:B------:R-:W-:Y:S05]  /*1c830*/  BSYNC.RECONVERGENT B1 ;  /* 0x0000000000017941 */ /* 0x000fea0003800200 */
.L_x_5320:
        /* <DEDUP_REMOVED lines=22> */
[----:B------:R-:W-:Y:S01]  /*1c9a0*/  FFMA.FTZ R102, R102, R105, R107 ;  /* 0x0000006966667223 */ /* 0x000fe2000001006b */
[C---:B------:R-:W-:Y:S01]  /*1c9b0*/  FMUL.FTZ R63, R67.reuse, R104 ;  /* 0x00000068433f7220 */ /* 0x040fe20000410000 */
[C---:B------:R-:W-:Y:S01]  /*1c9c0*/  FMUL.FTZ R64, R67.reuse, R108 ;  /* 0x0000006c43407220 */ /* 0x040fe20000410000 */
[C---:B------:R-:W-:Y:S01]  /*1c9d0*/  FMUL.FTZ R110, R67.reuse, R110 ;  /* 0x0000006e436e7220 */ /* 0x040fe20000410000 */
[----:B------:R-:W-:Y:S01]  /*1c9e0*/  FMUL.FTZ R112, R67, R112 ;  /* 0x0000007043707220 */ /* 0x000fe20000410000 */
        /* <DEDUP_REMOVED lines=22> */
.L_x_5323:
[----:B------:R-:W-:Y:S05]  /*1cb50*/  BSYNC.RECONVERGENT B1 ;  /* 0x0000000000017941 */ /* 0x000fea0003800200 */
.L_x_5322:
[----:B01234-:R-:W0:Y:S02]  /*1cb60*/  LDC.64 R60, c[0x0][0x380] ;  /* 0x0000e000ff3c7b82 */ /* 0x01fe240000000a00 */
[----:B0-----:R-:W-:-:S05]  /*1cb70*/  IMAD R4, R60, 0x4, R4 ;  /* 0x000000043c047824 */ /* 0x001fca00078e0204 */
[----:B------:R-:W-:-:S13]  /*1cb80*/  ISETP.GE.AND P0, PT, R4, R61, PT ;  /* 0x0000003d0400720c */ /* 0x000fda0003f06270 */
[----:B------:R-:W-:Y:S05]  /*1cb90*/  @!P0 BRA `(.L_x_5324) ;  /* 0xfffffe40005c8947 */ /* 0x000fea000383ffff */
[----:B------:R-:W-:Y:S05]  /*1cba0*/  BSYNC B0 ;  /* 0x0000000000007941 */ /* 0x000fea0003800000 */
.L_x_4893:
[----:B------:R-:W-:Y:S05]  /*1cbb0*/  EXIT ;  /* 0x000000000000794d */ /* 0x000fea0003800000 */
.L_x_5313:
[----:B------:R-:W-:Y:S01]  /*1cbc0*/  HFMA2 R105, -RZ, RZ, 0, 1.847743988037109375e-06 ;  /* 0x0000001fff697431 */ /* 0x000fe200000001ff */
[----:B------:R-:W-:Y:S01]  /*1cbd0*/  BSSY B1, `(.L_x_5325) ;  /* 0x0000007000017945 */ /* 0x000fe20003800000 */
[----:B------:R-:W-:Y:S01]  /*1cbe0*/  MOV R103, R60 ;  /* 0x0000003c00677202 */ /* 0x000fe20000000f00 */
[----:B------:R-:W-:Y:S02]  /*1cbf0*/  IMAD.MOV.U32 R104, RZ, RZ, 0x1 ;  /* 0x00000001ff687424 */ /* 0x000fe400078e00ff */
[----:B------:R-:W-:-:S07]  /*1cc00*/  IMAD.MOV.U32 R102, RZ, RZ, -0x1 ;  /* 0xffffffffff667424 */ /* 0x000fce00078e00ff */
[----:B-----5:R-:W-:Y:S05]  /*1cc10*/  WARPSYNC.COLLECTIVE R102, `(.L_x_5326) ;  /* 0x0000000066087348 */ /* 0x020fea0003c00000 */
[----:B------:R0:W1:Y:S02]  /*1cc20*/  SHFL.BFLY P6, R67, R103, R104, R105 ;  /* 0x0c00006867437389 */ /* 0x00006400000c0069 */
[----:B01---5:R-:W-:Y:S05]  /*1cc30*/  ENDCOLLECTIVE ;  /* 0x000000000000791b */ /* 0x023fea0003800000 */
.L_x_5326:
[----:B------:R-:W-:Y:S05]  /*1cc40*/  BSYNC B1 ;  /* 0x0000000000017941 */ /* 0x000fea0003800000 */
.L_x_5325:
        /* <DEDUP_REMOVED lines=9> */
.L_x_5327:
[----:B------:R-:W-:Y:S02]  /*1cce0*/  IMAD.MOV.U32 R104, RZ, RZ, 0x4 ;  /* 0x00000004ff687424 */ /* 0x000fe400078e00ff */
[----:B------:R-:W-:-:S04]  /*1ccf0*/  IMAD.MOV.U32 R62, RZ, RZ, R67 ;  /* 0x000000ffff3e7224 */ /* 0x000fc800078e0043 */
[----:B------:R-:W-:-:S05]  /*1cd00*/  FADD.FTZ R62, R61, R62 ;  /* 0x0000003e3d3e7221 */ /* 0x000fca0000010000 */
[----:B------:R-:W-:-:S07]  /*1cd10*/  MOV R103, R62 ;  /* 0x0000003e00677202 */ /* 0x000fce0000000f00 */
[----:B------:R-:W-:Y:S05]  /*1cd20*/  WARPSYNC.COLLECTIVE R102, `(.L_x_5328) ;  /* 0x0000000066087348 */ /* 0x000fea0003c00000 */
[----:B------:R0:W1:Y:S02]  /*1cd30*/  SHFL.BFLY P6, R67, R103, R104, R105 ;  /* 0x0c00006867437389 */ /* 0x00006400000c0069 */
[----:B01----:R-:W-:Y:S05]  /*1cd40*/  ENDCOLLECTIVE ;  /* 0x000000000000791b */ /* 0x003fea0003800000 */
.L_x_5328:
[----:B------:R-:W-:Y:S01]  /*1cd50*/  HFMA2 R104, -RZ, RZ, 0, 4.76837158203125e-07 ;  /* 0x00000008ff687431 */ /* 0x000fe200000001ff */
[----:B------:R-:W-:-:S05]  /*1cd60*/  MOV R63, R67 ;  /* 0x00000043003f7202 */ /* 0x000fca0000000f00 */
[----:B------:R-:W-:-:S04]  /*1cd70*/  FADD.FTZ R63, R62, R63 ;  /* 0x0000003f3e3f7221 */ /* 0x000fc80000010000 */
[----:B------:R-:W-:-:S07]  /*1cd80*/  IMAD.MOV.U32 R103, RZ, RZ, R63 ;  /* 0x000000ffff677224 */ /* 0x000fce00078e003f */
[----:B------:R-:W-:Y:S05]  /*1cd90*/  WARPSYNC.COLLECTIVE R102, `(.L_x_5329) ;  /* 0x0000000066087348 */ /* 0x000fea0003c00000 */
[----:B------:R0:W1:Y:S02]  /*1cda0*/  SHFL.BFLY P6, R67, R103, R104, R105 ;  /* 0x0c00006867437389 */ /* 0x00006400000c0069 */
[----:B01----:R-:W-:Y:S05]  /*1cdb0*/  ENDCOLLECTIVE ;  /* 0x000000000000791b */ /* 0x003fea0003800000 */
.L_x_5329:
        /* <DEDUP_REMOVED lines=8> */
.L_x_5330:
[----:B------:R-:W-:Y:S01]  /*1ce40*/  HFMA2 R104, -RZ, RZ, 0, 5.9604644775390625e-08 ;  /* 0x00000001ff687431 */ /* 0x000fe200000001ff */
[----:B------:R-:W-:Y:S02]  /*1ce50*/  MOV R65, R67 ;  /* 0x0000004300417202 */ /* 0x000fe40000000f00 */
[----:B------:R-:W-:-:S03]  /*1ce60*/  ISETP.GE.U32.AND P6, PT, R0, 0x20, PT ;  /* 0x000000200000780c */ /* 0x000fc60003fc6070 */
        /* <DEDUP_REMOVED lines=82> */
[----:B------:R-:W-:-:S04]  /*1d390*/  @P4 FFMA.FTZ R60, R62, R62, R61 ;  /* 0x0000003e3e3c4223 */ /* 0x000fc8000001003d */
[----:B------:R-:W-:-:S07]  /*1d3a0*/  IMAD.MOV.U32 R103, RZ, RZ, R60 ;  /* 0x000000ffff677224 */ /* 0x000fce00078e003c */
[----:B------:R-:W-:Y:S05]  /*1d3b0*/  WARPSYNC.COLLECTIVE R102, `(.L_x_5331) ;  /* 0x0000000066087348 */ /* 0x000fea0003c00000 */
[----:B------:R0:W1:Y:S02]  /*1d3c0*/  SHFL.BFLY P6, R67, R103, R104, R105 ;  /* 0x0c00006867437389 */ /* 0x00006400000c0069 */
[----:B01----:R-:W-:Y:S05]  /*1d3d0*/  ENDCOLLECTIVE ;  /* 0x000000000000791b */ /* 0x003fea0003800000 */
.L_x_5331:
[----:B------:R-:W-:Y:S02]  /*1d3e0*/  IMAD.MOV.U32 R104, RZ, RZ, 0x2 ;  /* 0x00000002ff687424 */ /* 0x000fe400078e00ff */
[----:B------:R-:W-:-:S04]  /*1d3f0*/  IMAD.MOV.U32 R61, RZ, RZ, R67 ;  /* 0x000000ffff3d7224 */ /* 0x000fc800078e0043 */
[----:B------:R-:W-:-:S05]  /*1d400*/  FADD.FTZ R61, R60, R61 ;  /* 0x0000003d3c3d7221 */ /* 0x000fca0000010000 */
[----:B------:R-:W-:-:S07]  /*1d410*/  MOV R103, R61 ;  /* 0x0000003d00677202 */ /* 0x000fce0000000f00 */
[----:B------:R-:W-:Y:S05]  /*1d420*/  WARPSYNC.COLLECTIVE R102, `(.L_x_5332) ;  /* 0x0000000066087348 */ /* 0x000fea0003c00000 */
[----:B------:R0:W1:Y:S02]  /*1d430*/  SHFL.BFLY P6, R67, R103, R104, R105 ;  /* 0x0c00006867437389 */ /* 0x00006400000c0069 */
[----:B01----:R-:W-:Y:S05]  /*1d440*/  ENDCOLLECTIVE ;  /* 0x000000000000791b */ /* 0x003fea0003800000 */
.L_x_5332:
[----:B------:R-:W-:Y:S01]  /*1d450*/  HFMA2 R104, -RZ, RZ, 0, 2.384185791015625e-07 ;  /* 0x00000004ff687431 */ /* 0x000fe200000001ff */
[----:B------:R-:W-:-:S05]  /*1d460*/  MOV R62, R67 ;  /* 0x00000043003e7202 */ /* 0x000fca0000000f00 */
[----:B------:R-:W-:-:S04]  /*1d470*/  FADD.FTZ R62, R61, R62 ;  /* 0x0000003e3d3e7221 */ /* 0x000fc80000010000 */
[----:B------:R-:W-:-:S07]  /*1d480*/  IMAD.MOV.U32 R103, RZ, RZ, R62 ;  /* 0x000000ffff677224 */ /* 0x000fce00078e003e */
[----:B------:R-:W-:Y:S05]  /*1d490*/  WARPSYNC.COLLECTIVE R102, `(.L_x_5333) ;  /* 0x0000000066087348 */ /* 0x000fea0003c00000 */
[----:B------:R0:W1:Y:S02]  /*1d4a0*/  SHFL.BFLY P6, R67, R103, R104, R105 ;  /* 0x0c00006867437389 */ /* 0x00006400000c0069 */
[----:B01----:R-:W-:Y:S05]  /*1d4b0*/  ENDCOLLECTIVE ;  /* 0x000000000000791b */ /* 0x003fea0003800000 */
.L_x_5333:
[----:B------:R-:W-:Y:S02]  /*1d4c0*/  IMAD.MOV.U32 R104, RZ, RZ, 0x8 ;  /* 0x00000008ff687424 */ /* 0x000fe400078e00ff */
[----:B------:R-:W-:-:S04]  /*1d4d0*/  IMAD.MOV.U32 R63, RZ, RZ, R67 ;  /* 0x000000ffff3f7224 */ /* 0x000fc800078e0043 */
[----:B------:R-:W-:-:S05]  /*1d4e0*/  FADD.FTZ R63, R62, R63 ;  /* 0x0000003f3e3f7221 */ /* 0x000fca0000010000 */
[----:B------:R-:W-:-:S07]  /*1d4f0*/  MOV R103, R63 ;  /* 0x0000003f00677202 */ /* 0x000fce0000000f00 */
[----:B------:R-:W-:Y:S05]  /*1d500*/  WARPSYNC.COLLECTIVE R102, `(.L_x_5334) ;  /* 0x0000000066087348 */ /* 0x000fea0003c00000 */
[----:B------:R0:W1:Y:S02]  /*1d510*/  SHFL.BFLY P6, R67, R103, R104, R105 ;  /* 0x0c00006867437389 */ /* 0x00006400000c0069 */
[----:B01----:R-:W-:Y:S05]  /*1d520*/  ENDCOLLECTIVE ;  /* 0x000000000000791b */ /* 0x003fea0003800000 */
.L_x_5334:
[----:B------:R-:W-:Y:S01]  /*1d530*/  HFMA2 R104, -RZ, RZ, 0, 9.5367431640625e-07 ;  /* 0x00000010ff687431 */ /* 0x000fe200000001ff */
[----:B------:R-:W-:-:S05]  /*1d540*/  MOV R66, R67 ;  /* 0x0000004300427202 */ /* 0x000fca0000000f00 */
[----:B------:R-:W-:-:S04]  /*1d550*/  FADD.FTZ R66, R63, R66 ;  /* 0x000000423f427221 */ /* 0x000fc80000010000 */
[----:B------:R-:W-:-:S07]  /*1d560*/  IMAD.MOV.U32 R103, RZ, RZ, R66 ;  /* 0x000000ffff677224 */ /* 0x000fce00078e0042 */
[----:B------:R-:W-:Y:S05]  /*1d570*/  WARPSYNC.COLLECTIVE R102, `(.L_x_5335) ;  /* 0x0000000066087348 */ /* 0x000fea0003c00000 */
[----:B------:R0:W1:Y:S02]  /*1d580*/  SHFL.BFLY P6, R67, R103, R104, R105 ;  /* 0x0c00006867437389 */ /* 0x00006400000c0069 */
[----:B01----:R-:W-:Y:S05]  /*1d590*/  ENDCOLLECTIVE ;  /* 0x000000000000791b */ /* 0x003fea0003800000 */
.L_x_5335:
[----:B------:R-:W-:Y:S05]  /*1d5a0*/  BRA `(.L_x_5336) ;  /* 0xffffffe4002c7947 */ /* 0x000fea000383ffff */
.L_x_5337:
        /* <DEDUP_REMOVED lines=13> */
.L_x_45792:


//--------------------- .text._ZN10layer_norm13ln_fwd_kernelINS_13Kernel_traitsI6__halfS2_S2_S2_fjLj1280ELj1ELj4ELj1ELj16ENS_18Kernel_traits_baseILj1280ES2_S2_S2_S2_fjLj128EEEEELb1ELb0ELb0ELb1EEEvNS_9FwdParamsE --------------------------
	.section	.text._ZN10layer_norm13ln_fwd_kernelINS_13Kernel_traitsI6__halfS2_S2_S2_fjLj1280ELj1ELj4ELj1ELj16ENS_18Kernel_traits_baseILj1280ES2_S2_S2_S2_fjLj128EEEEELb1ELb0ELb0ELb1EEEvNS_9FwdParamsE,"ax",@progbits
	.align	128
        .global         _ZN10layer_norm13ln_fwd_kernelINS_13Kernel_traitsI6__halfS2_S2_S2_fjLj1280ELj1ELj4ELj1ELj16ENS_18Kernel_traits_baseILj1280ES2_S2_S2_S2_fjLj128EEEEELb1ELb0ELb0ELb1EEEvNS_9FwdParamsE
        .type           _ZN10layer_norm13ln_fwd_kernelINS_13Kernel_traitsI6__halfS2_S2_S2_fjLj1280ELj1ELj4ELj1ELj16ENS_18Kernel_traits_baseILj1280ES2_S2_S2_S2_fjLj128EEEEELb1ELb0ELb0ELb1EEEvNS_9FwdParamsE,@function
        .size           _ZN10layer_norm13ln_fwd_kernelINS_13Kernel_traitsI6__halfS2_S2_S2_fjLj1280ELj1ELj4ELj1ELj16ENS_18Kernel_traits_baseILj1280ES2_S2_S2_S2_fjLj128EEEEELb1ELb0ELb0ELb1EEEvNS_9FwdParamsE,(.L_x_45793 - _ZN10layer_norm13ln_fwd_kernelINS_13Kernel_traitsI6__halfS2_S2_S2_fjLj1280ELj1ELj4ELj1ELj16ENS_18Kernel_traits_baseILj1280ES2_S2_S2_S2_fjLj128EEEEELb1ELb0ELb0ELb1EEEvNS_9FwdParamsE)
        .other          _ZN10layer_norm13ln_fwd_kernelINS_13Kernel_traitsI6__halfS2_S2_S2_fjLj1280ELj1ELj4ELj1ELj16ENS_18Kernel_traits_baseILj1280ES2_S2_S2_S2_fjLj128EEEEELb1ELb0ELb0ELb1EEEvNS_9FwdParamsE,@"STO_CUDA_ENTRY STV_DEFAULT"
_ZN10layer_norm13ln_fwd_kernelINS_13Kernel_traitsI6__halfS2_S2_S2_fjLj1280ELj1ELj4ELj1ELj16ENS_18Kernel_traits_baseILj1280ES2_S2_S2_S2_fjLj128EEEEELb1ELb0ELb0ELb1EEEvNS_9FwdParamsE:
.text._ZN10layer_norm13ln_fwd_kernelINS_13Kernel_traitsI6__halfS2_S2_S2_fjLj1280ELj1ELj4ELj1ELj16ENS_18Kernel_traits_baseILj1280ES2_S2_S2_S2_fjLj128EEEEELb1ELb0ELb0ELb1EEEvNS_9FwdParamsE:
[----:B------:R-:W-:Y:S01]  /*0000*/  LDC R1, c[0x0][0x37c] ;  /* 0x0000df00ff017b82 */ /* 0x000fe20000000800 */
[----:B------:R-:W0:Y:S01]  /*0010*/  LDCU.U8 UR4, c[0x0][0x464] ;  /* 0x00008c80ff0477ac */ /* 0x000e220008000000 */
[----:B------:R-:W1:Y:S06]  /*0020*/  S2R R67, SR_TID.X ;  /* 0x0000000000437919 */ /* 0x000e6c0000002100 */
[----:B------:R-:W2:Y:S01]  /*0030*/  LDC R48, c[0x0][0x458] ;  /* 0x00011600ff307b82 */ /* 0x000ea20000000800 */
[----:B------:R-:W3:Y:S01]  /*0040*/  LDCU.64 UR6, c[0x0][0x450] ;  /* 0x00008a00ff0677ac */ /* 0x000ee20008000a00 */
[----:B------:R-:W4:Y:S06]  /*0050*/  LDCU.64 UR8, c[0x0][0x358] ;  /* 0x00006b00ff0877ac */ /* 0x000f2c0008000a00 */
[----:B------:R-:W2:Y:S01]  /*0060*/  LDC R49, c[0x0][0x45c] ;  /* 0x00011700ff317b82 */ /* 0x000ea20000000800 */
[----:B------:R-:W2:Y:S01]  /*0070*/  LDCU UR10, c[0x0][0x384] ;  /* 0x00007080ff0a77ac */ /* 0x000ea20008000800 */
[----:B0-----:R-:W-:Y:S01]  /*0080*/  ISETP.NE.AND P1, PT, RZ, UR4, PT ;  /* 0x00000004ff007c0c */ /* 0x001fe2000bf25270 */
[----:B------:R-:W0:Y:S05]  /*0090*/  LDCU.64 UR4, c[0x0][0x438] ;  /* 0x00008700ff0477ac */ /* 0x000e2a0008000a00 */
[----:B------:R-:W0:Y:S01]  /*00a0*/  LDC.64 R6, c[0x0][0x3d0] ;  /* 0x0000f400ff067b82 */ /* 0x000e220000000a00 */
[----:B---3--:R-:W-:-:S02]  /*00b0*/  IMAD.U32 R2, RZ, RZ, UR6 ;  /* 0x00000006ff027e24 */ /* 0x008fc4000f8e00ff */
[----:B------:R-:W-:-:S06]  /*00c0*/  IMAD.U32 R3, RZ, RZ, UR7 ;  /* 0x00000007ff037e24 */ /* 0x000fcc000f8e00ff */
[----:B----4-:R-:W3:Y:S01]  /*00d0*/  @P1 LDG.E.64 R2, desc[UR8][R2.64] ;  /* 0x0000000802021981 */ /* 0x010ee2000c1e1b00 */
[----:B------:R-:W4:Y:S01]  /*00e0*/  @P1 LDC R53, c[0x0][0x460] ;  /* 0x00011800ff351b82 */ /* 0x000f220000000800 */
[----:B-1----:R-:W-:Y:S02]  /*00f0*/  LOP3.LUT R25, R67, 0x1f, RZ, 0xc0, !PT ;  /* 0x0000001f43197812 */ /* 0x002fe400078ec0ff */
[----:B--2---:R-:W4:Y:S01]  /*0100*/  @P1 LDG.E.64 R4, desc[UR8][R48.64] ;  /* 0x0000000830041981 */ /* 0x004f22000c1e1b00 */
[----:B0-----:R-:W-:-:S04]  /*0110*/  ISETP.NE.U32.AND P0, PT, RZ, UR4, PT ;  /* 0x00000004ff007c0c */ /* 0x001fc8000bf05070 */
        /* <DEDUP_REMOVED lines=16> */
[----:B------:R-:W2:Y:S01]  /*0220*/  LDC R0, c[0x0][0x360] ;  /* 0x0000d800ff007b82 */ /* 0x000ea20000000800 */
[----:B0-----:R-:W-:-:S06]  /*0230*/  USHF.L.U32 UR4, UR5, 0x2, URZ ;  /* 0x0000000205047899 */ /* 0x001fcc00080006ff */
[----:B------:R-:W-:-:S04]  /*0240*/  LOP3.LUT R68, R68, UR4, RZ, 0xfc, !PT ;  /* 0x0000000444447c12 */ /* 0x000fc8000f8efcff */
[----:B------:R-:W-:Y:S01]  /*0250*/  ISETP.GE.AND P2, PT, R68, UR10, PT ;  /* 0x0000000a44007c0c */ /* 0x000fe2000bf46270 */
[----:B--2---:R-:W-:Y:S01]  /*0260*/  IMAD R67, R0, UR5, R67 ;  /* 0x0000000500437c24 */ /* 0x004fe2000f8e0243 */
[----:B---3--:R-:W-:Y:S02]  /*0270*/  @P1 R2UR UR6, R2 ;  /* 0x00000000020612ca */ /* 0x008fe400000e0000 */
[----:B------:R-:W-:Y:S02]  /*0280*/  @P1 R2UR UR7, R3 ;  /* 0x00000000030712ca */ /* 0x000fe400000e0000 */
[----:B----4-:R-:W-:-:S04]  /*0290*/  @P1 IADD3 R48, P3, PT, R4, R53, RZ ;  /* 0x0000003504301210 */ /* 0x010fc80007f7e0ff */
[----:B------:R-:W-:-:S03]  /*02a0*/  @P1 IADD3.X R49, PT, PT, RZ, R5, RZ, P3, !PT ;  /* 0x00000005ff311210 */ /* 0x000fc60001ffe4ff */
[----:B-1----:R-:W-:Y:S06]  /*02b0*/  @P2 EXIT ;  /* 0x000000000000294d */ /* 0x002fec0003800000 */
[--C-:B------:R-:W-:Y:S01]  /*02c0*/  SHF.R.U64 R65, R48, 0x2, R49.reuse ;  /* 0x0000000230417819 */ /* 0x100fe20000001231 */
[----:B------:R-:W-:Y:S01]  /*02d0*/  IMAD.HI.U32 R3, R67, -0x326172a9, RZ ;  /* 0xcd9e8d5743037827 */ /* 0x000fe200078e00ff */
[----:B------:R-:W-:Y:S01]  /*02e0*/  SHF.R.U32.HI R0, RZ, 0x2, R49 ;  /* 0x00000002ff007819 */ /* 0x000fe20000011631 */
[----:B------:R-:W-:Y:S01]  /*02f0*/  UIADD3 UR15, UPT, UPT, UR6, -0x61c88647, URZ ;  /* 0x9e3779b9060f7890 */ /* 0x000fe2000fffe0ff */
[----:B------:R-:W-:Y:S01]  /*0300*/  BSSY B0, `(.L_x_5338) ;  /* 0x0001c12000007945 */ /* 0x000fe20003800000 */
[----:B------:R-:W-:Y:S01]  /*0310*/  IMAD.HI.U32 R2, R65, -0x2daee0ad, RZ ;  /* 0xd2511f5341027827 */ /* 0x000fe200078e00ff */
[----:B------:R-:W-:Y:S01]  /*0320*/  LOP3.LUT R4, R0, UR6, R3, 0x96, !PT ;  /* 0x0000000600047c12 */ /* 0x000fe2000f8e9603 */
[----:B------:R-:W-:Y:S01]  /*0330*/  UIADD3 UR16, UPT, UPT, UR7, -0x4498517b, URZ ;  /* 0xbb67ae8507107890 */ /* 0x000fe2000fffe0ff */
[----:B-----5:R-:W-:Y:S01]  /*0340*/  @!P0 CS2R R42, SRZ ;  /* 0x00000000002a8805 */ /* 0x020fe2000001ff00 */
[----:B------:R-:W-:Y:S01]  /*0350*/  IMAD R3, R67, -0x326172a9, RZ ;  /* 0xcd9e8d5743037824 */ /* 0x000fe200078e02ff */
[----:B------:R-:W-:Y:S01]  /*0360*/  LOP3.LUT R5, R2, UR7, RZ, 0x3c, !PT ;  /* 0x0000000702057c12 */ /* 0x000fe2000f8e3cff */
[----:B------:R-:W-:Y:S01]  /*0370*/  IMAD R49, R65, -0x2daee0ad, RZ ;  /* 0xd2511f5341317824 */ /* 0x000fe200078e02ff */
[----:B------:R-:W-:Y:S01]  /*0380*/  UIADD3 UR17, UPT, UPT, UR6, 0x3c6ef372, URZ ;  /* 0x3c6ef37206117890 */ /* 0x000fe2000fffe0ff */
[C---:B------:R-:W-:Y:S01]  /*0390*/  IMAD.HI.U32 R6, R4.reuse, -0x2daee0ad, RZ ;  /* 0xd2511f5304067827 */ /* 0x040fe200078e00ff */
[----:B------:R-:W-:Y:S01]  /*03a0*/  UIADD3 UR18, UPT, UPT, UR7, 0x76cf5d0a, URZ ;  /* 0x76cf5d0a07127890 */ /* 0x000fe2000fffe0ff */
[----:B------:R-:W-:Y:S01]  /*03b0*/  @!P0 CS2R R40, SRZ ;  /* 0x0000000000288805 */ /* 0x000fe2000001ff00 */
[----:B------:R-:W-:Y:S01]  /*03c0*/  UIADD3 UR19, UPT, UPT, UR6, -0x255992d5, URZ ;  /* 0xdaa66d2b06137890 */ /* 0x000fe2000fffe0ff */
[----:B------:R-:W-:Y:S01]  /*03d0*/  IMAD.HI.U32 R2, R5, -0x326172a9, RZ ;  /* 0xcd9e8d5705027827 */ /* 0x000fe200078e00ff */
[----:B------:R-:W-:Y:S01]  /*03e0*/  LOP3.LUT R49, R49, UR16, R6, 0x96, !PT ;  /* 0x0000001031317c12 */ /* 0x000fe2000f8e9606 */
[----:B------:R-:W-:Y:S01]  /*03f0*/  UIADD3 UR20, UPT, UPT, UR7, 0x32370b8f, URZ ;  /* 0x32370b8f07147890 */ /* 0x000fe2000fffe0ff */
[----:B------:R-:W-:Y:S01]  /*0400*/  @!P0 CS2R R38, SRZ ;  /* 0x0000000000268805 */ /* 0x000fe2000001ff00 */
[----:B------:R-:W-:Y:S01]  /*0410*/  IMAD R51, R4, -0x2daee0ad, RZ ;  /* 0xd2511f5304337824 */ /* 0x000fe200078e02ff */
[----:B------:R-:W-:Y:S01]  /*0420*/  LOP3.LUT R7, R3, UR15, R2, 0x96, !PT ;  /* 0x0000000f03077c12 */ /* 0x000fe2000f8e9602 */
[----:B------:R-:W-:Y:S01]  /*0430*/  IMAD R5, R5, -0x326172a9, RZ ;  /* 0xcd9e8d5705057824 */ /* 0x000fe200078e02ff */
[----:B------:R-:W-:Y:S01]  /*0440*/  UIADD3 UR21, UPT, UPT, UR6, 0x78dde6e4, URZ ;  /* 0x78dde6e406157890 */ /* 0x000fe2000fffe0ff */
[----:B------:R-:W-:Y:S01]  /*0450*/  IMAD.HI.U32 R4, R49, -0x326172a9, RZ ;  /* 0xcd9e8d5731047827 */ /* 0x000fe200078e00ff */
[----:B------:R-:W-:Y:S01]  /*0460*/  UIADD3 UR22, UPT, UPT, UR7, -0x126145ec, URZ ;  /* 0xed9eba1407167890 */ /* 0x000fe2000fffe0ff */
[----:B------:R-:W-:Y:S01]  /*0470*/  @!P0 CS2R R36, SRZ ;  /* 0x0000000000248805 */ /* 0x000fe2000001ff00 */
[----:B------:R-:W-:Y:S01]  /*0480*/  UIADD3 UR23, UPT, UPT, UR6, 0x1715609d, URZ ;  /* 0x1715609d06177890 */ /* 0x000fe2000fffe0ff */
[----:B------:R-:W-:Y:S01]  /*0490*/  IMAD.HI.U32 R6, R7, -0x2daee0ad, RZ ;  /* 0xd2511f5307067827 */ /* 0x000fe200078e00ff */
[----:B------:R-:W-:Y:S01]  /*04a0*/  LOP3.LUT R50, R5, UR17, R4, 0x96, !PT ;  /* 0x0000001105327c12 */ /* 0x000fe2000f8e9604 */
[----:B------:R-:W-:Y:S01]  /*04b0*/  UIADD3 UR24, UPT, UPT, UR7, -0x56f99767, URZ ;  /* 0xa906689907187890 */ /* 0x000fe2000fffe0ff */
[-C--:B------:R-:W-:Y:S01]  /*04c0*/  @P0 MOV R5, R11.reuse ;  /* 0x0000000b00050202 */ /* 0x080fe20000000f00 */
[----:B------:R-:W-:Y:S01]  /*04d0*/  @P0 IMAD.MOV.U32 R2, RZ, RZ, R8 ;  /* 0x000000ffff020224 */ /* 0x000fe200078e0008 */
[----:B------:R-:W-:Y:S01]  /*04e0*/  LOP3.LUT R51, R51, UR18, R6, 0x96, !PT ;  /* 0x0000001233337c12 */ /* 0x000fe2000f8e9606 */
[--C-:B------:R-:W-:Y:S01]  /*04f0*/  @P0 IMAD.MOV.U32 R3, RZ, RZ, R9.reuse ;  /* 0x000000ffff030224 */ /* 0x100fe200078e0009 */
[----:B------:R-:W-:Y:S01]  /*0500*/  @!P0 MOV R2, R8 ;  /* 0x0000000800028202 */ /* 0x000fe20000000f00 */
[----:B------:R-:W-:Y:S01]  /*0510*/  @!P0 IMAD.MOV.U32 R3, RZ, RZ, R9 ;  /* 0x000000ffff038224 */ /* 0x000fe200078e0009 */
[----:B------:R-:W-:Y:S01]  /*0520*/  @!P0 MOV R5, R11 ;  /* 0x0000000b00058202 */ /* 0x000fe20000000f00 */
[----:B------:R-:W-:Y:S01]  /*0530*/  IMAD R52, R7, -0x2daee0ad, RZ ;  /* 0xd2511f5307347824 */ /* 0x000fe200078e02ff */
[----:B------:R-:W-:Y:S01]  /*0540*/  UIADD3 UR25, UPT, UPT, UR6, -0x4ab325aa, URZ ;  /* 0xb54cda5606197890 */ /* 0x000fe2000fffe0ff */
[----:B------:R-:W-:Y:S01]  /*0550*/  IMAD R8, R49, -0x326172a9, RZ ;  /* 0xcd9e8d5731087824 */ /* 0x000fe200078e02ff */
[----:B------:R-:W-:Y:S01]  /*0560*/  UIADD3 UR26, UPT, UPT, UR7, 0x646e171e, URZ ;  /* 0x646e171e071a7890 */ /* 0x000fe2000fffe0ff */
[C---:B------:R-:W-:Y:S01]  /*0570*/  IMAD.HI.U32 R7, R51.reuse, -0x326172a9, RZ ;  /* 0xcd9e8d5733077827 */ /* 0x040fe200078e00ff */
[----:B------:R-:W-:Y:S01]  /*0580*/  UIADD3 UR27, UPT, UPT, UR6, 0x5384540f, URZ ;  /* 0x5384540f061b7890 */ /* 0x000fe2000fffe0ff */
[----:B------:R-:W-:Y:S01]  /*0590*/  @!P0 CS2R R34, SRZ ;  /* 0x0000000000228805 */ /* 0x000fe2000001ff00 */
[----:B------:R-:W-:Y:S01]  /*05a0*/  UIADD3 UR28, UPT, UPT, UR7, 0x1fd5c5a3, URZ ;  /* 0x1fd5c5a3071c7890 */ /* 0x000fe2000fffe0ff */
[----:B------:R-:W-:Y:S01]  /*05b0*/  IMAD.HI.U32 R9, R50, -0x2daee0ad, RZ ;  /* 0xd2511f5332097827 */ /* 0x000fe200078e00ff */
[----:B------:R-:W-:Y:S01]  /*05c0*/  LOP3.LUT R49, R8, UR19, R7, 0x96, !PT ;  /* 0x0000001308317c12 */ /* 0x000fe2000f8e9607 */
[----:B------:R-:W0:Y:S01]  /*05d0*/  LDCU.64 UR4, c[0x0][0x3e0] ;  /* 0x00007c00ff0477ac */ /* 0x000e220008000a00 */
[-C--:B------:R-:W-:Y:S01]  /*05e0*/  @P0 MOV R8, R14.reuse ;  /* 0x0000000e00080202 */ /* 0x080fe20000000f00 */
[--C-:B------:R-:W-:Y:S01]  /*05f0*/  @P0 IMAD.MOV.U32 R4, RZ, RZ, R10.reuse ;  /* 0x000000ffff040224 */ /* 0x100fe200078e000a */
[----:B------:R-:W-:Y:S01]  /*0600*/  LOP3.LUT R52, R52, UR20, R9, 0x96, !PT ;  /* 0x0000001434347c12 */ /* 0x000fe2000f8e9609 */
[----:B------:R-:W-:Y:S01]  /*0610*/  @!P0 IMAD.MOV.U32 R4, RZ, RZ, R10 ;  /* 0x000000ffff048224 */ /* 0x000fe200078e000a */
[----:B------:R-:W-:Y:S01]  /*0620*/  @!P0 MOV R8, R14 ;  /* 0x0000000e00088202 */ /* 0x000fe20000000f00 */
[----:B------:R-:W-:Y:S01]  /*0630*/  IMAD R51, R51, -0x326172a9, RZ ;  /* 0xcd9e8d5733337824 */ /* 0x000fe200078e02ff */
[----:B------:R-:W-:Y:S01]  /*0640*/  UIADD3 UR29, UPT, UPT, UR6, -0xe443238, URZ ;  /* 0xf1bbcdc8061d7890 */ /* 0x000fe2000fffe0ff */
[----:B------:R-:W-:Y:S01]  /*0650*/  IMAD R50, R50, -0x2daee0ad, RZ ;  /* 0xd2511f5332327824 */ /* 0x000fe200078e02ff */
[----:B------:R-:W-:Y:S01]  /*0660*/  UIADD3 UR30, UPT, UPT, UR7, -0x24c28bd8, URZ ;  /* 0xdb3d7428071e7890 */ /* 0x000fe2000fffe0ff */
[----:B------:R-:W-:Y:S01]  /*0670*/  IMAD.HI.U32 R10, R52, -0x326172a9, RZ ;  /* 0xcd9e8d57340a7827 */ /* 0x000fe200078e00ff */
[----:B------:R-:W-:Y:S01]  /*0680*/  UIADD3 UR31, UPT, UPT, UR6, -0x700cb87f, URZ ;  /* 0x8ff34781061f7890 */ /* 0x000fe2000fffe0ff */
[----:B------:R-:W-:Y:S01]  /*0690*/  @!P0 CS2R R32, SRZ ;  /* 0x0000000000208805 */ /* 0x000fe2000001ff00 */
[----:B------:R-:W-:Y:S01]  /*06a0*/  UIADD3 UR32, UPT, UPT, UR7, -0x695add53, URZ ;  /* 0x96a522ad07207890 */ /* 0x000fe2000fffe0ff */
[----:B------:R-:W-:Y:S01]  /*06b0*/  IMAD.HI.U32 R11, R49, -0x2daee0ad, RZ ;  /* 0xd2511f53310b7827 */ /* 0x000fe200078e00ff */
[----:B------:R-:W-:-:S02]  /*06c0*/  LOP3.LUT R51, R51, UR21, R10, 0x96, !PT ;  /* 0x0000001533337c12 */ /* 0x000fc4000f8e960a */
[----:B------:R-:W-:Y:S02]  /*06d0*/  @!P0 CS2R R30, SRZ ;  /* 0x00000000001e8805 */ /* 0x000fe4000001ff00 */
[----:B------:R-:W-:Y:S01]  /*06e0*/  @!P0 CS2R R28, SRZ ;  /* 0x00000000001c8805 */ /* 0x000fe2000001ff00 */
[----:B------:R-:W-:Y:S01]  /*06f0*/  @P0 IMAD.MOV.U32 R7, RZ, RZ, R13 ;  /* 0x000000ffff070224 */ /* 0x000fe200078e000d */
[----:B------:R-:W-:Y:S01]  /*0700*/  LOP3.LUT R50, R50, UR22, R11, 0x96, !PT ;  /* 0x0000001632327c12 */ /* 0x000fe2000f8e960b */
[----:B------:R-:W-:Y:S01]  /*0710*/  @!P0 IMAD.MOV.U32 R7, RZ, RZ, R13 ;  /* 0x000000ffff078224 */ /* 0x000fe200078e000d */
[-C--:B------:R-:W-:Y:S01]  /*0720*/  @P0 MOV R11, R17.reuse ;  /* 0x00000011000b0202 */ /* 0x080fe20000000f00 */
[----:B------:R-:W-:Y:S01]  /*0730*/  IMAD R52, R52, -0x326172a9, RZ ;  /* 0xcd9e8d5734347824 */ /* 0x000fe200078e02ff */
[----:B------:R-:W-:Y:S01]  /*0740*/  @!P0 MOV R11, R17 ;  /* 0x00000011000b8202 */ /* 0x000fe20000000f00 */
[----:B------:R-:W-:Y:S01]  /*0750*/  IMAD R49, R49, -0x2daee0ad, RZ ;  /* 0xd2511f5331317824 */ /* 0x000fe200078e02ff */
[----:B0-----:R-:W-:Y:S01]  /*0760*/  UISETP.NE.U32.AND UP0, UPT, UR4, URZ, UPT ;  /* 0x000000ff0400728c */ /* 0x001fe2000bf05070 */
[----:B------:R-:W-:Y:S01]  /*0770*/  IMAD.HI.U32 R13, R50, -0x326172a9, RZ ;  /* 0xcd9e8d57320d7827 */ /* 0x000fe200078e00ff */
[----:B------:R-:W-:-:S02]  /*0780*/  @!P0 CS2R R26, SRZ ;  /* 0x00000000001a8805 */ /* 0x000fc4000001ff00 */
[----:B------:R-:W-:Y:S02]  /*0790*/  @!P0 CS2R R24, SRZ ;  /* 0x0000000000188805 */ /* 0x000fe4000001ff00 */
[----:B------:R-:W-:Y:S01]  /*07a0*/  LOP3.LUT R99, R48, 0x3, RZ, 0xc0, !PT ;  /* 0x0000000330637812 */ /* 0x000fe200078ec0ff */
[----:B------:R-:W-:Y:S01]  /*07b0*/  IMAD.HI.U32 R14, R51, -0x2daee0ad, RZ ;  /* 0xd2511f53330e7827 */ /* 0x000fe200078e00ff */
[----:B------:R-:W-:Y:S01]  /*07c0*/  LOP3.LUT R52, R52, UR23, R13, 0x96, !PT ;  /* 0x0000001734347c12 */ /* 0x000fe2000f8e960d */
[----:B------:R-:W-:Y:S02]  /*07d0*/  UISETP.NE.AND.EX UP0, UPT, UR5, URZ, UPT, UP0 ;  /* 0x000000ff0500728c */ /* 0x000fe4000bf05300 */
[--C-:B------:R-:W-:Y:S01]  /*07e0*/  @P0 IMAD.MOV.U32 R9, RZ, RZ, R15.reuse ;  /* 0x000000ffff090224 */ /* 0x100fe200078e000f */
[----:B------:R-:W-:Y:S01]  /*07f0*/  LOP3.LUT R49, R49, UR24, R14, 0x96, !PT ;  /* 0x0000001831317c12 */ /* 0x000fe2000f8e960e */
[--C-:B------:R-:W-:Y:S01]  /*0800*/  @P0 IMAD.MOV.U32 R10, RZ, RZ, R16.reuse ;  /* 0x000000ffff0a0224 */ /* 0x100fe200078e0010 */
[----:B------:R-:W-:Y:S01]  /*0810*/  @P0 MOV R14, R44 ;  /* 0x0000002c000e0202 */ /* 0x000fe20000000f00 */
[----:B------:R-:W-:Y:S01]  /*0820*/  @!P0 IMAD.MOV.U32 R9, RZ, RZ, R15 ;  /* 0x000000ffff098224 */ /* 0x000fe200078e000f */
[----:B------:R-:W0:Y:S01]  /*0830*/  LDCU UR33, c[0x0][0x404] ;  /* 0x00008080ff2177ac */ /* 0x000e220008000800 */
[----:B------:R-:W-:-:S02]  /*0840*/  @!P0 IMAD.MOV.U32 R10, RZ, RZ, R16 ;  /* 0x000000ffff0a8224 */ /* 0x000fc400078e0010 */
[----:B------:R-:W-:Y:S01]  /*0850*/  IMAD R50, R50, -0x326172a9, RZ ;  /* 0xcd9e8d5732327824 */ /* 0x000fe200078e02ff */
[----:B------:R-:W1:Y:S01]  /*0860*/  LDCU UR34, c[0x0][0x408] ;  /* 0x00008100ff2277ac */ /* 0x000e620008000800 */
[----:B------:R-:W-:Y:S01]  /*0870*/  IMAD.HI.U32 R15, R49, -0x326172a9, RZ ;  /* 0xcd9e8d57310f7827 */ /* 0x000fe200078e00ff */
[----:B------:R-:W2:Y:S03]  /*0880*/  LDCU UR12, c[0x0][0x388] ;  /* 0x00007100ff0c77ac */ /* 0x000ea60008000800 */
[----:B------:R-:W-:Y:S01]  /*0890*/  IMAD R51, R51, -0x2daee0ad, RZ ;  /* 0xd2511f5333337824 */ /* 0x000fe200078e02ff */
[----:B------:R-:W-:Y:S01]  /*08a0*/  LOP3.LUT R50, R50, UR25, R15, 0x96, !PT ;  /* 0x0000001932327c12 */ /* 0x000fe2000f8e960f */
[----:B------:R-:W-:Y:S01]  /*08b0*/  IMAD.HI.U32 R16, R52, -0x2daee0ad, RZ ;  /* 0xd2511f5334107827 */ /* 0x000fe200078e00ff */
[-C--:B------:R-:W-:Y:S01]  /*08c0*/  @P0 MOV R15, R45.reuse ;  /* 0x0000002d000f0202 */ /* 0x080fe20000000f00 */
[----:B------:R-:W3:Y:S01]  /*08d0*/  LDCU.U8 UR13, c[0x0][0x410] ;  /* 0x00008200ff0d77ac */ /* 0x000ee20008000000 */
[----:B------:R-:W-:Y:S01]  /*08e0*/  @!P0 MOV R15, R45 ;  /* 0x0000002d000f8202 */ /* 0x000fe20000000f00 */
[----:B------:R-:W-:Y:S01]  /*08f0*/  @P0 IMAD.MOV.U32 R6, RZ, RZ, R12 ;  /* 0x000000ffff060224 */ /* 0x000fe200078e000c */
[----:B------:R-:W-:Y:S01]  /*0900*/  LOP3.LUT R51, R51, UR26, R16, 0x96, !PT ;  /* 0x0000001a33337c12 */ /* 0x000fe2000f8e9610 */
[----:B------:R-:W-:Y:S01]  /*0910*/  @!P0 IMAD.MOV.U32 R6, RZ, RZ, R12 ;  /* 0x000000ffff068224 */ /* 0x000fe200078e000c */
[----:B------:R-:W4:Y:S01]  /*0920*/  LDCU UR14, c[0x0][0x448] ;  /* 0x00008900ff0e77ac */ /* 0x000f220008000800 */
[----:B------:R-:W-:-:S02]  /*0930*/  @P0 IMAD.MOV.U32 R12, RZ, RZ, R18 ;  /* 0x000000ffff0c0224 */ /* 0x000fc400078e0012 */
[--C-:B------:R-:W-:Y:S01]  /*0940*/  @P0 IMAD.MOV.U32 R13, RZ, RZ, R19.reuse ;  /* 0x000000ffff0d0224 */ /* 0x100fe200078e0013 */
[----:B------:R-:W0:Y:S01]  /*0950*/  LDCU.64 UR10, c[0x0][0x3a0] ;  /* 0x00007400ff0a77ac */ /* 0x000e220008000a00 */
[----:B------:R-:W-:Y:S02]  /*0960*/  @!P0 IMAD.MOV.U32 R12, RZ, RZ, R18 ;  /* 0x000000ffff0c8224 */ /* 0x000fe400078e0012 */
[----:B------:R-:W-:Y:S02]  /*0970*/  @!P0 IMAD.MOV.U32 R13, RZ, RZ, R19 ;  /* 0x000000ffff0d8224 */ /* 0x000fe400078e0013 */
[----:B------:R-:W-:Y:S02]  /*0980*/  IMAD R49, R49, -0x326172a9, RZ ;  /* 0xcd9e8d5731317824 */ /* 0x000fe400078e02ff */
[----:B------:R-:W-:Y:S02]  /*0990*/  IMAD R52, R52, -0x2daee0ad, RZ ;  /* 0xd2511f5334347824 */ /* 0x000fe400078e02ff */
[----:B------:R-:W-:-:S04]  /*09a0*/  IMAD.HI.U32 R18, R51, -0x326172a9, RZ ;  /* 0xcd9e8d5733127827 */ /* 0x000fc800078e00ff */
[----:B------:R-:W-:Y:S01]  /*09b0*/  IMAD.HI.U32 R19, R50, -0x2daee0ad, RZ ;  /* 0xd2511f5332137827 */ /* 0x000fe200078e00ff */
[----:B------:R-:W-:Y:S02]  /*09c0*/  LOP3.LUT R49, R49, UR27, R18, 0x96, !PT ;  /* 0x0000001b31317c12 */ /* 0x000fe4000f8e9612 */
[----:B------:R-:W-:Y:S01]  /*09d0*/  @P0 MOV R18, R20 ;  /* 0x0000001400120202 */ /* 0x000fe20000000f00 */
[----:B------:R-:W-:Y:S01]  /*09e0*/  @!P0 IMAD.MOV.U32 R14, RZ, RZ, R44 ;  /* 0x000000ffff0e8224 */ /* 0x000fe200078e002c */
[----:B------:R-:W-:Y:S01]  /*09f0*/  LOP3.LUT R52, R52, UR28, R19, 0x96, !PT ;  /* 0x0000001c34347c12 */ /* 0x000fe2000f8e9613 */
[----:B------:R-:W-:Y:S02]  /*0a00*/  IMAD R51, R51, -0x326172a9, RZ ;  /* 0xcd9e8d5733337824 */ /* 0x000fe400078e02ff */
[----:B------:R-:W-:Y:S02]  /*0a10*/  IMAD R50, R50, -0x2daee0ad, RZ ;  /* 0xd2511f5332327824 */ /* 0x000fe400078e02ff */
[----:B------:R-:W-:-:S04]  /*0a20*/  IMAD.HI.U32 R44, R52, -0x326172a9, RZ ;  /* 0xcd9e8d57342c7827 */ /* 0x000fc800078e00ff */
[----:B------:R-:W-:Y:S01]  /*0a30*/  IMAD.HI.U32 R45, R49, -0x2daee0ad, RZ ;  /* 0xd2511f53312d7827 */ /* 0x000fe200078e00ff */
[----:B------:R-:W-:-:S03]  /*0a40*/  LOP3.LUT R44, R51, UR29, R44, 0x96, !PT ;  /* 0x0000001d332c7c12 */ /* 0x000fc6000f8e962c */
[--C-:B------:R-:W-:Y:S01]  /*0a50*/  @P0 IMAD.MOV.U32 R16, RZ, RZ, R46.reuse ;  /* 0x000000ffff100224 */ /* 0x100fe200078e002e */
[----:B------:R-:W-:Y:S01]  /*0a60*/  LOP3.LUT R45, R50, UR30, R45, 0x96, !PT ;  /* 0x0000001e322d7c12 */ /* 0x000fe2000f8e962d */
[--C-:B------:R-:W-:Y:S02]  /*0a70*/  @P0 IMAD.MOV.U32 R17, RZ, RZ, R47.reuse ;  /* 0x000000ffff110224 */ /* 0x100fe400078e002f */
[----:B------:R-:W-:Y:S02]  /*0a80*/  @!P0 IMAD.MOV.U32 R16, RZ, RZ, R46 ;  /* 0x000000ffff108224 */ /* 0x000fe400078e002e */
[----:B------:R-:W-:Y:S02]  /*0a90*/  @!P0 IMAD.MOV.U32 R17, RZ, RZ, R47 ;  /* 0x000000ffff118224 */ /* 0x000fe400078e002f */
[----:B------:R-:W-:Y:S02]  /*0aa0*/  IMAD R52, R52, -0x326172a9, RZ ;  /* 0xcd9e8d5734347824 */ /* 0x000fe400078e02ff */
[----:B------:R-:W-:-:S02]  /*0ab0*/  IMAD R49, R49, -0x2daee0ad, RZ ;  /* 0xd2511f5331317824 */ /* 0x000fc400078e02ff */
[----:B------:R-:W-:-:S04]  /*0ac0*/  IMAD.HI.U32 R46, R44, -0x2daee0ad, RZ ;  /* 0xd2511f532c2e7827 */ /* 0x000fc800078e00ff */
[----:B------:R-:W-:-:S04]  /*0ad0*/  IMAD.HI.U32 R47, R45, -0x326172a9, RZ ;  /* 0xcd9e8d572d2f7827 */ /* 0x000fc800078e00ff */
[----:B------:R-:W-:Y:S01]  /*0ae0*/  @P0 IMAD.MOV.U32 R19, RZ, RZ, R21 ;  /* 0x000000ffff130224 */ /* 0x000fe200078e0015 */
[----:B------:R-:W-:Y:S01]  /*0af0*/  @!P0 MOV R19, R21 ;  /* 0x0000001500138202 */ /* 0x000fe20000000f00 */
[----:B------:R-:W-:Y:S02]  /*0b00*/  @!P0 IMAD.MOV.U32 R18, RZ, RZ, R20 ;  /* 0x000000ffff128224 */ /* 0x000fe400078e0014 */
[----:B------:R-:W-:Y:S01]  /*0b10*/  @P0 IMAD.MOV.U32 R20, RZ, RZ, R22 ;  /* 0x000000ffff140224 */ /* 0x000fe200078e0016 */
[----:B------:R-:W-:Y:S01]  /*0b20*/  @!P0 MOV R20, R22 ;  /* 0x0000001600148202 */ /* 0x000fe20000000f00 */
[--C-:B------:R-:W-:Y:S01]  /*0b30*/  @P0 IMAD.MOV.U32 R21, RZ, RZ, R23.reuse ;  /* 0x000000ffff150224 */ /* 0x100fe200078e0017 */
[----:B------:R-:W-:Y:S01]  /*0b40*/  LOP3.LUT R22, R49, UR32, R46, 0x96, !PT ;  /* 0x0000002031167c12 */ /* 0x000fe2000f8e962e */
[----:B------:R-:W-:Y:S01]  /*0b50*/  @!P0 IMAD.MOV.U32 R21, RZ, RZ, R23 ;  /* 0x000000ffff158224 */ /* 0x000fe200078e0017 */
[----:B------:R-:W-:Y:S01]  /*0b60*/  LOP3.LUT R23, R52, UR31, R47, 0x96, !PT ;  /* 0x0000001f34177c12 */ /* 0x000fe2000f8e962f */
[----:B------:R-:W-:-:S02]  /*0b70*/  IMAD.MOV.U32 R64, RZ, RZ, RZ ;  /* 0x000000ffff407224 */ /* 0x000fc400078e00ff */
[----:B------:R-:W-:Y:S02]  /*0b80*/  IMAD R86, R44, -0x2daee0ad, RZ ;  /* 0xd2511f532c567824 */ /* 0x000fe400078e02ff */
[----:B01234-:R-:W-:-:S07]  /*0b90*/  IMAD R66, R45, -0x326172a9, RZ ;  /* 0xcd9e8d572d427824 */ /* 0x01ffce00078e02ff */
.L_x_5749:
[----:B0-----:R-:W0:Y:S01]  /*0ba0*/  S2R R60, SR_TID.X ;  /* 0x00000000003c7919 */ /* 0x001e220000002100 */
        /* <DEDUP_REMOVED lines=21> */
[----:B---3--:R-:W-:Y:S02]  /*0d00*/  @P1 HADD2.F32 R73, -RZ, R48.H0_H0 ;  /* 0x20000030ff491230 */ /* 0x008fe40000004100 */
        /* <DEDUP_REMOVED lines=15> */
.L_x_45628:
[----:B------:R-:W-:Y:S05]  /*0e00*/  BRX R52 -0xe10                                         (*"BRANCH_TARGETS .L_x_45629,.L_x_45630,.L_x_45631"*) ;  /* 0xfffffff0347c7949 */ /* 0x000fea000383ffff */
.L_x_45631:
[----:B------:R-:W-:Y:S01]  /*0e10*/  IADD3 R53, PT, PT, R99, 0x1, RZ ;  /* 0x0000000163357810 */ /* 0x000fe20007ffe0ff */
[----:B------:R-:W-:Y:S02]  /*0e20*/  IMAD.MOV.U32 R78, RZ, RZ, R86 ;  /* 0x000000ffff4e7224 */ /* 0x000fe400078e0056 */
[----:B------:R-:W-:Y:S01]  /*0e30*/  IMAD.MOV.U32 R52, RZ, RZ, R23 ;  /* 0x000000ffff347224 */ /* 0x000fe200078e0017 */
[----:B------:R-:W-:Y:S06]  /*0e40*/  BRA `(.L_x_5341) ;  /* 0x0000000000f47947 */ /* 0x000fec0003800000 */
.L_x_45629:
[----:B------:R-:W-:Y:S01]  /*0e50*/  MOV R78, R86 ;  /* 0x00000056004e7202 */ /* 0x000fe20000000f00 */
[----:B------:R-:W-:Y:S02]  /*0e60*/  IMAD.MOV.U32 R53, RZ, RZ, 0x3 ;  /* 0x00000003ff357424 */ /* 0x000fe400078e00ff */
[----:B------:R-:W-:Y:S01]  /*0e70*/  IMAD.MOV.U32 R52, RZ, RZ, R22 ;  /* 0x000000ffff347224 */ /* 0x000fe200078e0016 */
[----:B------:R-:W-:Y:S06]  /*0e80*/  BRA `(.L_x_5341) ;  /* 0x0000000000e47947 */ /* 0x000fec0003800000 */
.L_x_45630:
        /* <DEDUP_REMOVED lines=13> */
.L_x_5343:
[----:B------:R-:W-:Y:S05]  /*0f60*/  BSYNC.RECONVERGENT B2 ;  /* 0x0000000000027941 */ /* 0x000fea0003800200 */
.L_x_5342:
        /* <DEDUP_REMOVED lines=42> */
[----:B------:R-:W-:-:S07]  /*1210*/  IMAD.MOV.U32 R53, RZ, RZ, RZ ;  /* 0x000000ffff357224 */ /* 0x000fce00078e00ff */
.L_x_5341:
[----:B------:R-:W-:Y:S05]  /*1220*/  BSYNC.RECONVERGENT B1 ;  /* 0x0000000000017941 */ /* 0x000fea0003800200 */
.L_x_5340:
[----:B------:R-:W-:Y:S01]  /*1230*/  I2FP.F32.U32 R55, R52 ;  /* 0x0000003400377245 */ /* 0x000fe20000201000 */
[----:B-----5:R-:W-:Y:S01]  /*1240*/  HADD2.F32 R52, -RZ, R44.H0_H0 ;  /* 0x2000002cff347230 */ /* 0x020fe20000004100 */
[----:B------:R-:W-:Y:S01]  /*1250*/  ISETP.NE.AND P1, PT, R53, 0x1, PT ;  /* 0x000000013500780c */ /* 0x000fe20003f25270 */
[----:B------:R-:W-:Y:S01]  /*1260*/  IMAD.U32 R71, RZ, RZ, UR34 ;  /* 0x00000022ff477e24 */ /* 0x000fe2000f8e00ff */
[----:B------:R-:W-:Y:S01]  /*1270*/  MOV R70, UR33 ;  /* 0x0000002100467c02 */ /* 0x000fe20008000f00 */
[----:B------:R-:W-:Y:S01]  /*1280*/  FFMA.FTZ R55, R55, R72, 1.1641532182693481445e-10 ;  /* 0x2f00000037377423 */ /* 0x000fe20000010048 */
[----:B------:R-:W-:Y:S01]  /*1290*/  FMUL.FTZ R52, R52, R73 ;  /* 0x0000004934347220 */ /* 0x000fe20000410000 */
[----:B------:R-:W-:Y:S01]  /*12a0*/  BSSY.RECONVERGENT B1, `(.L_x_5344) ;  /* 0x000004c000017945 */ /* 0x000fe20003800200 */
[----:B------:R-:W-:Y:S02]  /*12b0*/  IMAD.MOV.U32 R54, RZ, RZ, R66 ;  /* 0x000000ffff367224 */ /* 0x000fe400078e0042 */
[----:B------:R-:W-:Y:S01]  /*12c0*/  FMUL.FTZ R52, R52, R71 ;  /* 0x0000004734347220 */ /* 0x000fe20000410000 */
[----:B------:R-:W-:Y:S01]  /*12d0*/  FSETP.GTU.FTZ.AND P0, PT, R55, R70, PT ;  /* 0x000000463700720b */ /* 0x000fe20003f1c000 */
[----:B------:R-:W-:-:S03]  /*12e0*/  HADD2.F32 R55, -RZ, R48.H0_H0 ;  /* 0x20000030ff377230 */ /* 0x000fc60000004100 */
[----:B------:R-:W-:Y:S02]  /*12f0*/  FSEL R52, R52, RZ, !P0 ;  /* 0x000000ff34347208 */ /* 0x000fe40004000000 */
[----:B------:R-:W-:-:S03]  /*1300*/  PLOP3.LUT P0, PT, P0, PT, PT, 0x8, 0x80 ;  /* 0x000000000080781c */ /* 0x000fc6000070e170 */
[----:B------:R-:W-:Y:S01]  /*1310*/  FADD.FTZ R58, R52, R55 ;  /* 0x00000037343a7221 */ /* 0x000fe20000010000 */
[----:B------:R-:W-:Y:S01]  /*1320*/  IMAD.MOV.U32 R55, RZ, RZ, 0x2 ;  /* 0x00000002ff377424 */ /* 0x000fe200078e00ff */
[----:B------:R-:W-:Y:S01]  /*1330*/  P2R R52, PR, RZ, 0x1 ;  /* 0x00000001ff347803 */ /* 0x000fe20000000000 */
        /* <DEDUP_REMOVED lines=9> */
.L_x_5346:
        /* <DEDUP_REMOVED lines=13> */
.L_x_5348:
[----:B------:R-:W-:Y:S05]  /*14a0*/  BSYNC.RECONVERGENT B2 ;  /* 0x0000000000027941 */ /* 0x000fea0003800200 */
.L_x_5347:
        /* <DEDUP_REMOVED lines=43> */
.L_x_5345:
[----:B------:R-:W-:Y:S05]  /*1760*/  BSYNC.RECONVERGENT B1 ;  /* 0x0000000000017941 */ /* 0x000fea0003800200 */
.L_x_5344:
        /* <DEDUP_REMOVED lines=8> */
[----:B------:R-:W-:Y:S02]  /*17f0*/  HADD2.F32 R53, -RZ, R48.H1_H1 ;  /* 0x30000030ff357230 */ /* 0x000fe40000004100 */
        /* <DEDUP_REMOVED lines=14> */
.L_x_5351:
        /* <DEDUP_REMOVED lines=13> */
.L_x_5353:
[----:B------:R-:W-:Y:S05]  /*19b0*/  BSYNC.RECONVERGENT B2 ;  /* 0x0000000000027941 */ /* 0x000fea0003800200 */
.L_x_5352:
        /* <DEDUP_REMOVED lines=43> */
.L_x_5350:
[----:B------:R-:W-:Y:S05]  /*1c70*/  BSYNC.RECONVERGENT B1 ;  /* 0x0000000000017941 */ /* 0x000fea0003800200 */
.L_x_5349:
        /* <DEDUP_REMOVED lines=23> */
.L_x_5356:
        /* <DEDUP_REMOVED lines=13> */
.L_x_5358:
[----:B------:R-:W-:Y:S05]  /*1ec0*/  BSYNC.RECONVERGENT B2 ;  /* 0x0000000000027941 */ /* 0x000fea0003800200 */
.L_x_5357:
        /* <DEDUP_REMOVED lines=43> */
.L_x_5355:
[----:B------:R-:W-:Y:S05]  /*2180*/  BSYNC.RECONVERGENT B1 ;  /* 0x0000000000017941 */ /* 0x000fea0003800200 */
.L_x_5354:
        /* <DEDUP_REMOVED lines=23> */
.L_x_5361:
        /* <DEDUP_REMOVED lines=13> */
.L_x_5363:
[----:B------:R-:W-:Y:S05]  /*23d0*/  BSYNC.RECONVERGENT B2 ;  /* 0x0000000000027941 */ /* 0x000fea0003800200 */
.L_x_5362:
        /* <DEDUP_REMOVED lines=43> */
.L_x_5360:
[----:B------:R-:W-:Y:S05]  /*2690*/  BSYNC.RECONVERGENT B1 ;  /* 0x0000000000017941 */ /* 0x000fea0003800200 */
.L_x_5359:
[----:B------:R-:W-:Y:S01]  /*26a0*/  I2FP.F32.U32 R45, R45 ;  /* 0x0000002d002d7245 */ /* 0x000fe20000201000 */
[----:B------:R-:W-:Y:S01]  /*26b0*/  HADD2.F32 R44, -RZ, R46.H0_H0 ;  /* 0x2000002eff2c7230 */ /* 0x000fe20000004100 */
[----:B------:R-:W-:Y:S01]  /*26c0*/  ISETP.NE.AND P4, PT, R48, 0x1, PT ;  /* 0x000000013000780c */ /* 0x000fe20003f85270 */
[----:B------:R-:W-:Y:S01]  /*26d0*/  HADD2.F32 R63, -RZ, R50.H0_H0 ;  /* 0x20000032ff3f7230 */ /* 0x000fe20000004100 */
        /* <DEDUP_REMOVED lines=19> */
.L_x_5366:
        /* <DEDUP_REMOVED lines=13> */
.L_x_5368:
[----:B------:R-:W-:Y:S05]  /*28e0*/  BSYNC.RECONVERGENT B2 ;  /* 0x0000000000027941 */ /* 0x000fea0003800200 */
.L_x_5367:
        /* <DEDUP_REMOVED lines=43> */
.L_x_5365:
[----:B------:R-:W-:Y:S05]  /*2ba0*/  BSYNC.RECONVERGENT B1 ;  /* 0x0000000000017941 */ /* 0x000fea0003800200 */
.L_x_5364:
        /* <DEDUP_REMOVED lines=8> */
[----:B------:R-:W-:Y:S02]  /*2c30*/  FSETP.GTU.FTZ.AND P4, PT, R45, R70, PT ;  /* 0x000000462d00720b */ /* 0x000fe40003f9c000 */
[----:B------:R-:W-:Y:S02]  /*2c40*/  MOV R45, R66 ;  /* 0x00000042002d7202 */ /* 0x000fe40000000f00 */
        /* <DEDUP_REMOVED lines=13> */
.L_x_5371:
        /* <DEDUP_REMOVED lines=13> */
.L_x_5373:
[----:B------:R-:W-:Y:S05]  /*2df0*/  BSYNC.RECONVERGENT B2 ;  /* 0x0000000000027941 */ /* 0x000fea0003800200 */
.L_x_5372:
        /* <DEDUP_REMOVED lines=43> */
.L_x_5370:
[----:B------:R-:W-:Y:S05]  /*30b0*/  BSYNC.RECONVERGENT B1 ;  /* 0x0000000000017941 */ /* 0x000fea0003800200 */
.L_x_5369:
        /* <DEDUP_REMOVED lines=23> */
.L_x_5376:
        /* <DEDUP_REMOVED lines=15> */
.L_x_5378:
[----:B------:R-:W-:Y:S05]  /*3320*/  BSYNC.RECONVERGENT B2 ;  /* 0x0000000000027941 */ /* 0x000fea0003800200 */
.L_x_5377:
        /* <DEDUP_REMOVED lines=43> */
.L_x_5375:
[----:B------:R-:W-:Y:S05]  /*35e0*/  BSYNC.RECONVERGENT B1 ;  /* 0x0000000000017941 */ /* 0x000fea0003800200 */
.L_x_5374:
        /* <DEDUP_REMOVED lines=15> */
.L_x_5339:
        /* <DEDUP_REMOVED lines=16> */
.L_x_5382:
        /* <DEDUP_REMOVED lines=13> */
.L_x_5384:
[----:B------:R-:W-:Y:S05]  /*38b0*/  BSYNC.RECONVERGENT B2 ;  /* 0x0000000000027941 */ /* 0x000fea0003800200 */
.L_x_5383:
        /* <DEDUP_REMOVED lines=43> */
.L_x_5381:
[----:B------:R-:W-:Y:S05]  /*3b70*/  BSYNC.RECONVERGENT B1 ;  /* 0x0000000000017941 */ /* 0x000fea0003800200 */
.L_x_5380:
        /* <DEDUP_REMOVED lines=8> */
[----:B------:R-:W-:Y:S02]  /*3c00*/  IMAD.MOV.U32 R51, RZ, RZ, 0x2 ;  /* 0x00000002ff337424 */ /* 0x000fe400078e00ff */
[----:B------:R-:W-:Y:S01]  /*3c10*/  FSETP.GTU.FTZ.AND P0, PT, R49, R70, PT ;  /* 0x000000463100720b */ /* 0x000fe20003f1c000 */
[----:B------:R-:W-:-:S03]  /*3c20*/  FMUL.FTZ R48, R48, R71 ;  /* 0x0000004730307220 */ /* 0x000fc60000410000 */
[----:B------:R-:W-:Y:S02]  /*3c30*/  PLOP3.LUT P2, PT, P0, PT, PT, 0x8, 0x80 ;  /* 0x000000000080781c */ /* 0x000fe4000074e170 */
[----:B------:R-:W-:Y:S01]  /*3c40*/  FSEL R58, R48, RZ, !P0 ;  /* 0x000000ff303a7208 */ /* 0x000fe20004000000 */
[----:B------:R-:W-:Y:S01]  /*3c50*/  IMAD.MOV.U32 R48, RZ, RZ, R66 ;  /* 0x000000ffff307224 */ /* 0x000fe200078e0042 */
        /* <DEDUP_REMOVED lines=10> */
.L_x_5387:
        /* <DEDUP_REMOVED lines=13> */
.L_x_5389:
[----:B------:R-:W-:Y:S05]  /*3dd0*/  BSYNC.RECONVERGENT B2 ;  /* 0x0000000000027941 */ /* 0x000fea0003800200 */
.L_x_5388:
        /* <DEDUP_REMOVED lines=43> */
.L_x_5386:
[----:B------:R-:W-:Y:S05]  /*4090*/  BSYNC.RECONVERGENT B1 ;  /* 0x0000000000017941 */ /* 0x000fea0003800200 */
.L_x_5385:
        /* <DEDUP_REMOVED lines=21> */
.L_x_5392:
        /* <DEDUP_REMOVED lines=13> */
.L_x_5394:
[----:B------:R-:W-:Y:S05]  /*42c0*/  BSYNC.RECONVERGENT B2 ;  /* 0x0000000000027941 */ /* 0x000fea0003800200 */
.L_x_5393:
        /* <DEDUP_REMOVED lines=43> */
.L_x_5391:
[----:B------:R-:W-:Y:S05]  /*4580*/  BSYNC.RECONVERGENT B1 ;  /* 0x0000000000017941 */ /* 0x000fea0003800200 */
.L_x_5390:
        /* <DEDUP_REMOVED lines=21> */
.L_x_5397:
        /* <DEDUP_REMOVED lines=13> */
.L_x_5399:
[----:B------:R-:W-:Y:S05]  /*47b0*/  BSYNC.RECONVERGENT B2 ;  /* 0x0000000000027941 */ /* 0x000fea0003800200 */
.L_x_5398:
        /* <DEDUP_REMOVED lines=43> */
.L_x_5396:
[----:B------:R-:W-:Y:S05]  /*4a70*/  BSYNC.RECONVERGENT B1 ;  /* 0x0000000000017941 */ /* 0x000fea0003800200 */
.L_x_5395:
[----:B------:R-:W-:Y:S01]  /*4a80*/  I2FP.F32.U32 R49, R44 ;  /* 0x0000002c00317245 */ /* 0x000fe20000201000 */
[----:B------:R-:W-:Y:S01]  /*4a90*/  HADD2.F32 R44, -RZ, R45.H1_H1 ;  /* 0x3000002dff2c7230 */ /* 0x000fe20000004100 */
[----:B------:R-:W-:Y:S01]  /*4aa0*/  ISETP.NE.AND P4, PT, R50, 0x1, PT ;  /* 0x000000013200780c */ /* 0x000fe20003f85270 */
[----:B------:R-:W-:Y:S01]  /*4ab0*/  BSSY.RECONVERGENT B1, `(.L_x_5400) ;  /* 0x000004b000017945 */ /* 0x000fe20003800200 */
[----:B------:R-:W-:Y:S02]  /*4ac0*/  IMAD.MOV.U32 R48, RZ, RZ, 0x2 ;  /* 0x00000002ff307424 */ /* 0x000fe400078e00ff */
        /* <DEDUP_REMOVED lines=16> */
.L_x_5402:
        /* <DEDUP_REMOVED lines=13> */
.L_x_5404:
[----:B------:R-:W-:Y:S05]  /*4ca0*/  BSYNC.RECONVERGENT B2 ;  /* 0x0000000000027941 */ /* 0x000fea0003800200 */
.L_x_5403:
        /* <DEDUP_REMOVED lines=43> */
.L_x_5401:
[----:B------:R-:W-:Y:S05]  /*4f60*/  BSYNC.RECONVERGENT B1 ;  /* 0x0000000000017941 */ /* 0x000fea0003800200 */
.L_x_5400:
[----:B------:R-:W-:Y:S01]  /*4f70*/  I2FP.F32.U32 R45, R44 ;  /* 0x0000002c002d7245 */ /* 0x000fe20000201000 */
[----:B------:R-:W-:Y:S01]  /*4f80*/  HADD2.F32 R44, -RZ, R46.H0_H0 ;  /* 0x2000002eff2c7230 */ /* 0x000fe20000004100 */
[----:B------:R-:W-:Y:S01]  /*4f90*/  ISETP.NE.AND P4, PT, R48, 0x1, PT ;  /* 0x000000013000780c */ /* 0x000fe20003f85270 */
[----:B------:R-:W-:Y:S02]  /*4fa0*/  BSSY.RECONVERGENT B1, `(.L_x_5405) ;  /* 0x000004b000017945 */ /* 0x000fe40003800200 */
[----:B------:R-:W-:Y:S01]  /*4fb0*/  FFMA.FTZ R45, R45, R72, 1.1641532182693481445e-10 ;  /* 0x2f0000002d2d7423 */ /* 0x000fe20000010048 */
[----:B------:R-:W-:-:S04]  /*4fc0*/  FMUL.FTZ R44, R44, R73 ;  /* 0x000000492c2c7220 */ /* 0x000fc80000410000 */
[----:B------:R-:W-:Y:S01]  /*4fd0*/  FMUL.FTZ R44, R44, R71 ;  /* 0x000000472c2c7220 */ /* 0x000fe20000410000 */
[----:B------:R-:W-:Y:S01]  /*4fe0*/  FSETP.GTU.FTZ.AND P3, PT, R45, R70, PT ;  /* 0x000000462d00720b */ /* 0x000fe20003f7c000 */
[----:B------:R-:W-:-:S03]  /*4ff0*/  IMAD.MOV.U32 R45, RZ, RZ, R66 ;  /* 0x000000ffff2d7224 */ /* 0x000fc600078e0042 */
[----:B------:R-:W-:Y:S01]  /*5000*/  FSEL R63, R44, RZ, !P3 ;  /* 0x000000ff2c3f7208 */ /* 0x000fe20005800000 */
[----:B------:R-:W-:Y:S01]  /*5010*/  HFMA2 R44, -RZ, RZ, 0, 1.1920928955078125e-07 ;  /* 0x00000002ff2c7431 */ /* 0x000fe200000001ff */
        /* <DEDUP_REMOVED lines=10> */
.L_x_5407:
        /* <DEDUP_REMOVED lines=13> */
.L_x_5409:
[----:B------:R-:W-:Y:S05]  /*5190*/  BSYNC.RECONVERGENT B2 ;  /* 0x0000000000027941 */ /* 0x000fea0003800200 */
.L_x_5408:
        /* <DEDUP_REMOVED lines=43> */
.L_x_5406:
[----:B------:R-:W-:Y:S05]  /*5450*/  BSYNC.RECONVERGENT B1 ;  /* 0x0000000000017941 */ /* 0x000fea0003800200 */
.L_x_5405:
[----:B------:R-:W-:Y:S01]  /*5460*/  I2FP.F32.U32 R45, R45 ;  /* 0x0000002d002d7245 */ /* 0x000fe20000201000 */
[----:B------:R-:W-:Y:S01]  /*5470*/  HADD2.F32 R46, -RZ, R46.H1_H1 ;  /* 0x3000002eff2e7230 */ /* 0x000fe20000004100 */
[----:B------:R-:W-:Y:S01]  /*5480*/  ISETP.NE.AND P5, PT, R44, 0x1, PT ;  /* 0x000000012c00780c */ /* 0x000fe20003fa5270 */
[----:B------:R-:W-:Y:S02]  /*5490*/  BSSY.RECONVERGENT B1, `(.L_x_5410) ;  /* 0x000004b000017945 */ /* 0x000fe40003800200 */
[----:B------:R-:W-:Y:S01]  /*54a0*/  FFMA.FTZ R45, R45, R72, 1.1641532182693481445e-10 ;  /* 0x2f0000002d2d7423 */ /* 0x000fe20000010048 */
[----:B------:R-:W-:-:S04]  /*54b0*/  FMUL.FTZ R46, R46, R73 ;  /* 0x000000492e2e7220 */ /* 0x000fc80000410000 */
[----:B------:R-:W-:Y:S01]  /*54c0*/  FMUL.FTZ R46, R46, R71 ;  /* 0x000000472e2e7220 */ /* 0x000fe20000410000 */
[----:B------:R-:W-:Y:S02]  /*54d0*/  FSETP.GTU.FTZ.AND P4, PT, R45, R70, PT ;  /* 0x000000462d00720b */ /* 0x000fe40003f9c000 */
[----:B------:R-:W-:Y:S02]  /*54e0*/  MOV R45, R66 ;  /* 0x00000042002d7202 */ /* 0x000fe40000000f00 */
        /* <DEDUP_REMOVED lines=12> */
.L_x_5412:
        /* <DEDUP_REMOVED lines=13> */
.L_x_5414:
[----:B------:R-:W-:Y:S05]  /*5680*/  BSYNC.RECONVERGENT B2 ;  /* 0x0000000000027941 */ /* 0x000fea0003800200 */
.L_x_5413:
        /* <DEDUP_REMOVED lines=43> */
.L_x_5411:
[----:B------:R-:W-:Y:S05]  /*5940*/  BSYNC.RECONVERGENT B1 ;  /* 0x0000000000017941 */ /* 0x000fea0003800200 */
.L_x_5410:
        /* <DEDUP_REMOVED lines=21> */
.L_x_5417:
        /* <DEDUP_REMOVED lines=15> */
.L_x_5419:
[----:B------:R-:W-:Y:S05]  /*5b90*/  BSYNC.RECONVERGENT B2 ;  /* 0x0000000000027941 */ /* 0x000fea0003800200 */
.L_x_5418:
        /* <DEDUP_REMOVED lines=43> */
.L_x_5416:
[----:B------:R-:W-:Y:S05]  /*5e50*/  BSYNC.RECONVERGENT B1 ;  /* 0x0000000000017941 */ /* 0x000fea0003800200 */
.L_x_5415:
        /* <DEDUP_REMOVED lines=12> */
.L_x_5379:
[----:B------:R-:W-:Y:S01]  /*5f20*/  SEL R80, RZ, 0x10000, !P5 ;  /* 0x00010000ff507807 */ /* 0x000fe20006800000 */
[----:B------:R-:W0:Y:S01]  /*5f30*/  LDC.64 R54, c[0x0][0x3a8] ;  /* 0x0000ea00ff367b82 */ /* 0x000e220000000a00 */
[----:B------:R-:W-:Y:S02]  /*5f40*/  ISETP.NE.AND P5, PT, R52, RZ, PT ;  /* 0x000000ff3400720c */ /* 0x000fe40003fa5270 */
[----:B------:R-:W-:Y:S02]  /*5f50*/  SEL R47, RZ, 0x1000000, !P6 ;  /* 0x01000000ff2f7807 */ /* 0x000fe40007000000 */
[----:B------:R-:W-:Y:S02]  /*5f60*/  SEL R81, RZ, 0x100, !P4 ;  /* 0x00000100ff517807 */ /* 0x000fe40006000000 */
[----:B------:R-:W-:Y:S01]  /*5f70*/  SEL R46, RZ, 0x1000000, !P2 ;  /* 0x01000000ff2e7807 */ /* 0x000fe20005000000 */
[----:B------:R-:W1:Y:S01]  /*5f80*/  LDC.64 R52, c[0x0][0x3b0] ;  /* 0x0000ec00ff347b82 */ /* 0x000e620000000a00 */
[----:B------:R-:W-:-:S02]  /*5f90*/  SEL R45, RZ, 0x10000, !P1 ;  /* 0x00010000ff2d7807 */ /* 0x000fc40004800000 */
[----:B------:R-:W-:Y:S02]  /*5fa0*/  SEL R44, RZ, 0x100, !P0 ;  /* 0x00000100ff2c7807 */ /* 0x000fe40004000000 */
[----:B------:R-:W-:Y:S02]  /*5fb0*/  LOP3.LUT R81, R81, R47, R80, 0xfe, !PT ;  /* 0x0000002f51517212 */ /* 0x000fe400078efe50 */
[----:B------:R-:W-:Y:S02]  /*5fc0*/  SEL R80, RZ, 0x1, !P3 ;  /* 0x00000001ff507807 */ /* 0x000fe40005800000 */
[----:B------:R-:W-:Y:S02]  /*5fd0*/  LOP3.LUT R44, R44, R46, R45, 0xfe, !PT ;  /* 0x0000002e2c2c7212 */ /* 0x000fe400078efe2d */
[----:B------:R-:W-:Y:S02]  /*5fe0*/  SEL R45, RZ, 0x1, !P5 ;  /* 0x00000001ff2d7807 */ /* 0x000fe40006800000 */
[----:B------:R-:W-:-:S02]  /*5ff0*/  IADD3 R77, PT, PT, R59, 0x20, RZ ;  /* 0x000000203b4d7810 */ /* 0x000fc40007ffe0ff */
[----:B------:R-:W-:Y:S01]  /*6000*/  LOP3.LUT R81, R81, R80, RZ, 0xfc, !PT ;  /* 0x0000005051517212 */ /* 0x000fe200078efcff */
[----:B0-----:R-:W-:Y:S01]  /*6010*/  IMAD.WIDE.U32 R84, R59, 0x10, R54 ;  /* 0x000000103b547825 */ /* 0x001fe200078e0036 */
[----:B------:R-:W-:Y:S02]  /*6020*/  LOP3.LUT R80, R44, R45, RZ, 0xfc, !PT ;  /* 0x0000002d2c507212 */ /* 0x000fe400078efcff */
        /* <DEDUP_REMOVED lines=26> */
.L_x_5423:
        /* <DEDUP_REMOVED lines=13> */
.L_x_5425:
[----:B------:R-:W-:Y:S05]  /*62a0*/  BSYNC.RECONVERGENT B2 ;  /* 0x0000000000027941 */ /* 0x000fea0003800200 */
.L_x_5424:
        /* <DEDUP_REMOVED lines=41> */
[----:B------:R-:W-:-:S07]  /*6540*/  IMAD.MOV.U32 R80, RZ, RZ, RZ ;  /* 0x000000ffff507224 */ /* 0x000fce00078e00ff */
.L_x_5422:
[----:B------:R-:W-:Y:S05]  /*6550*/  BSYNC.RECONVERGENT B1 ;  /* 0x0000000000017941 */ /* 0x000fea0003800200 */
.L_x_5421:
[----:B------:R-:W-:Y:S01]  /*6560*/  I2FP.F32.U32 R81, R81 ;  /* 0x0000005100517245 */ /* 0x000fe20000201000 */
[----:B-----5:R-:W-:Y:S01]  /*6570*/  HADD2.F32 R78, -RZ, R44.H0_H0 ;  /* 0x2000002cff4e7230 */ /* 0x020fe20000004100 */
[----:B------:R-:W-:Y:S01]  /*6580*/  ISETP.NE.AND P1, PT, R80, 0x1, PT ;  /* 0x000000015000780c */ /* 0x000fe20003f25270 */
[----:B------:R-:W-:Y:S01]  /*6590*/  BSSY.RECONVERGENT B1, `(.L_x_5426) ;  /* 0x000004e000017945 */ /* 0x000fe20003800200 */
[----:B------:R-:W-:Y:S02]  /*65a0*/  IMAD.MOV.U32 R82, RZ, RZ, 0x2 ;  /* 0x00000002ff527424 */ /* 0x000fe400078e00ff */
[----:B------:R-:W-:Y:S01]  /*65b0*/  FFMA.FTZ R81, R81, R72, 1.1641532182693481445e-10 ;  /* 0x2f00000051517423 */ /* 0x000fe20000010048 */
[----:B------:R-:W-:-:S04]  /*65c0*/  FMUL.FTZ R78, R78, R73 ;  /* 0x000000494e4e7220 */ /* 0x000fc80000410000 */
[----:B------:R-:W-:Y:S01]  /*65d0*/  FMUL.FTZ R78, R78, R71 ;  /* 0x000000474e4e7220 */ /* 0x000fe20000410000 */
[----:B------:R-:W-:Y:S01]  /*65e0*/  FSETP.GTU.FTZ.AND P0, PT, R81, R70, PT ;  /* 0x000000465100720b */ /* 0x000fe20003f1c000 */
[----:B------:R-:W-:-:S03]  /*65f0*/  HADD2.F32 R81, -RZ, R48.H0_H0 ;  /* 0x20000030ff517230 */ /* 0x000fc60000004100 */
        /* <DEDUP_REMOVED lines=14> */
.L_x_5428:
        /* <DEDUP_REMOVED lines=13> */
.L_x_5430:
[----:B------:R-:W-:Y:S05]  /*67b0*/  BSYNC.RECONVERGENT B2 ;  /* 0x0000000000027941 */ /* 0x000fea0003800200 */
.L_x_5429:
        /* <DEDUP_REMOVED lines=43> */
.L_x_5427:
[----:B------:R-:W-:Y:S05]  /*6a70*/  BSYNC.RECONVERGENT B1 ;  /* 0x0000000000017941 */ /* 0x000fea0003800200 */
.L_x_5426:
        /* <DEDUP_REMOVED lines=23> */
.L_x_5433:
        /* <DEDUP_REMOVED lines=13> */
.L_x_5435:
[----:B------:R-:W-:Y:S05]  /*6cc0*/  BSYNC.RECONVERGENT B2 ;  /* 0x0000000000027941 */ /* 0x000fea0003800200 */
.L_x_5434:
        /* <DEDUP_REMOVED lines=43> */
.L_x_5432:
[----:B------:R-:W-:Y:S05]  /*6f80*/  BSYNC.RECONVERGENT B1 ;  /* 0x0000000000017941 */ /* 0x000fea0003800200 */
.L_x_5431:
        /* <DEDUP_REMOVED lines=23> */
.L_x_5438:
        /* <DEDUP_REMOVED lines=13> */
.L_x_5440:
[----:B------:R-:W-:Y:S05]  /*71d0*/  BSYNC.RECONVERGENT B2 ;  /* 0x0000000000027941 */ /* 0x000fea0003800200 */
.L_x_5439:
        /* <DEDUP_REMOVED lines=41> */
[----:B------:R-:W-:Y:S02]  /*7470*/  LOP3.LUT R22, R22, UR32, R83, 0x96, !PT ;  /* 0x0000002016167c12 */ /* 0x000fe4000f8e9653 */
[----:B------:R-:W-:-:S07]  /*7480*/  MOV R88, R82 ;  /* 0x0000005200587202 */ /* 0x000fce0000000f00 */
.L_x_5437:
[----:B------:R-:W-:Y:S05]  /*7490*/  BSYNC.RECONVERGENT B1 ;  /* 0x0000000000017941 */ /* 0x000fea0003800200 */
.L_x_5436:
[----:B------:R-:W-:Y:S01]  /*74a0*/  I2FP.F32.U32 R83, R44 ;  /* 0x0000002c00537245 */ /* 0x000fe20000201000 */
[----:B------:R-:W-:Y:S01]  /*74b0*/  HADD2.F32 R44, -RZ, R45.H1_H1 ;  /* 0x3000002dff2c7230 */ /* 0x000fe20000004100 */
[----:B------:R-:W-:Y:S01]  /*74c0*/  ISETP.NE.AND P3, PT, R84, 0x1, PT ;  /* 0x000000015400780c */ /* 0x000fe20003f65270 */
[----:B------:R-:W-:Y:S01]  /*74d0*/  HADD2.F32 R49, -RZ, R49.H1_H1 ;  /* 0x30000031ff317230 */ /* 0x000fe20000004100 */
        /* <DEDUP_REMOVED lines=19> */
.L_x_5443:
        /* <DEDUP_REMOVED lines=13> */
.L_x_5445:
[----:B------:R-:W-:Y:S05]  /*76e0*/  BSYNC.RECONVERGENT B2 ;  /* 0x0000000000027941 */ /* 0x000fea0003800200 */
.L_x_5444:
        /* <DEDUP_REMOVED lines=43> */
.L_x_5442:
[----:B------:R-:W-:Y:S05]  /*79a0*/  BSYNC.RECONVERGENT B1 ;  /* 0x0000000000017941 */ /* 0x000fea0003800200 */
.L_x_5441:
        /* <DEDUP_REMOVED lines=23> */
.L_x_5448:
        /* <DEDUP_REMOVED lines=13> */
.L_x_5450:
[----:B------:R-:W-:Y:S05]  /*7bf0*/  BSYNC.RECONVERGENT B2 ;  /* 0x0000000000027941 */ /* 0x000fea0003800200 */
.L_x_5449:
        /* <DEDUP_REMOVED lines=43> */
.L_x_5447:
[----:B------:R-:W-:Y:S05]  /*7eb0*/  BSYNC.RECONVERGENT B1 ;  /* 0x0000000000017941 */ /* 0x000fea0003800200 */
.L_x_5446:
        /* <DEDUP_REMOVED lines=23> */
.L_x_5453:
        /* <DEDUP_REMOVED lines=13> */
.L_x_5455:
[----:B------:R-:W-:Y:S05]  /*8100*/  BSYNC.RECONVERGENT B2 ;  /* 0x0000000000027941 */ /* 0x000fea0003800200 */
.L_x_5454:
        /* <DEDUP_REMOVED lines=43> */
.L_x_5452:
[----:B------:R-:W-:Y:S05]  /*83c0*/  BSYNC.RECONVERGENT B1 ;  /* 0x0000000000017941 */ /* 0x000fea0003800200 */
.L_x_5451:
        /* <DEDUP_REMOVED lines=23> */
.L_x_5458:
        /* <DEDUP_REMOVED lines=15> */
.L_x_5460:
[----:B------:R-:W-:Y:S05]  /*8630*/  BSYNC.RECONVERGENT B2 ;  /* 0x0000000000027941 */ /* 0x000fea0003800200 */
.L_x_5459:
        /* <DEDUP_REMOVED lines=43> */
.L_x_5457:
[----:B------:R-:W-:Y:S05]  /*88f0*/  BSYNC.RECONVERGENT B1 ;  /* 0x0000000000017941 */ /* 0x000fea0003800200 */
.L_x_5456:
        /* <DEDUP_REMOVED lines=15> */
.L_x_5420:
        /* <DEDUP_REMOVED lines=16> */
.L_x_5464:
        /* <DEDUP_REMOVED lines=13> */
.L_x_5466:
[----:B------:R-:W-:Y:S05]  /*8bc0*/  BSYNC.RECONVERGENT B2 ;  /* 0x0000000000027941 */ /* 0x000fea0003800200 */
.L_x_5465:
        /* <DEDUP_REMOVED lines=39> */
[----:B------:R-:W-:Y:S01]  /*8e40*/  LOP3.LUT R23, R48, UR31, R51, 0x96, !PT ;  /* 0x0000001f30177c12 */ /* 0x000fe2000f8e9633 */
[----:B------:R-:W-:Y:S01]  /*8e50*/  IMAD.MOV.U32 R48, RZ, RZ, R78 ;  /* 0x000000ffff307224 */ /* 0x000fe200078e004e */
[----:B------:R-:W-:-:S07]  /*8e60*/  LOP3.LUT R22, R22, UR32, R89, 0x96, !PT ;  /* 0x0000002016167c12 */ /* 0x000fce000f8e9659 */
.L_x_5463:
[----:B------:R-:W-:Y:S05]  /*8e70*/  BSYNC.RECONVERGENT B1 ;  /* 0x0000000000017941 */ /* 0x000fea0003800200 */
.L_x_5462:
[----:B------:R-:W-:Y:S01]  /*8e80*/  I2FP.F32.U32 R49, R48 ;  /* 0x0000003000317245 */ /* 0x000fe20000201000 */
[----:B-----5:R-:W-:Y:S01]  /*8e90*/  HADD2.F32 R48, -RZ, R44.H0_H0 ;  /* 0x2000002cff307230 */ /* 0x020fe20000004100 */
[----:B------:R-:W-:Y:S01]  /*8ea0*/  ISETP.NE.AND P1, PT, R50, 0x1, PT ;  /* 0x000000013200780c */ /* 0x000fe20003f25270 */
[----:B------:R-:W-:Y:S02]  /*8eb0*/  BSSY.RECONVERGENT B1, `(.L_x_5467) ;  /* 0x000004c000017945 */ /* 0x000fe40003800200 */
[----:B------:R-:W-:Y:S01]  /*8ec0*/  FFMA.FTZ R49, R49, R72, 1.1641532182693481445e-10 ;  /* 0x2f00000031317423 */ /* 0x000fe20000010048 */
[----:B------:R-:W-:-:S04]  /*8ed0*/  FMUL.FTZ R48, R48, R73 ;  /* 0x0000004930307220 */ /* 0x000fc80000410000 */
[----:B------:R-:W-:Y:S01]  /*8ee0*/  FSETP.GTU.FTZ.AND P0, PT, R49, R70, PT ;  /* 0x000000463100720b */ /* 0x000fe20003f1c000 */
[----:B------:R-:W-:Y:S01]  /*8ef0*/  FMUL.FTZ R48, R48, R71 ;  /* 0x0000004730307220 */ /* 0x000fe20000410000 */
[----:B------:R-:W-:Y:S02]  /*8f00*/  MOV R49, R66 ;  /* 0x0000004200317202 */ /* 0x000fe40000000f00 */
[----:B------:R-:W-:Y:S02]  /*8f10*/  PLOP3.LUT P2, PT, P0, PT, PT, 0x8, 0x80 ;  /* 0x000000000080781c */ /* 0x000fe4000074e170 */
[----:B------:R-:W-:Y:S01]  /*8f20*/  FSEL R78, R48, RZ, !P0 ;  /* 0x000000ff304e7208 */ /* 0x000fe20004000000 */
[----:B------:R-:W-:Y:S01]  /*8f30*/  IMAD.MOV.U32 R48, RZ, RZ, 0x2 ;  /* 0x00000002ff307424 */ /* 0x000fe200078e00ff */
        /* <DEDUP_REMOVED lines=10> */
.L_x_5469:
        /* <DEDUP_REMOVED lines=13> */
.L_x_5471:
[----:B------:R-:W-:Y:S05]  /*90b0*/  BSYNC.RECONVERGENT B2 ;  /* 0x0000000000027941 */ /* 0x000fea0003800200 */
.L_x_5470:
        /* <DEDUP_REMOVED lines=43> */
.L_x_5468:
[----:B------:R-:W-:Y:S05]  /*9370*/  BSYNC.RECONVERGENT B1 ;  /* 0x0000000000017941 */ /* 0x000fea0003800200 */
.L_x_5467:
        /* <DEDUP_REMOVED lines=21> */
.L_x_5474:
        /* <DEDUP_REMOVED lines=13> */
.L_x_5476:
[----:B------:R-:W-:Y:S05]  /*95a0*/  BSYNC.RECONVERGENT B2 ;  /* 0x0000000000027941 */ /* 0x000fea0003800200 */
.L_x_5475:
        /* <DEDUP_REMOVED lines=43> */
.L_x_5473:
[----:B------:R-:W-:Y:S05]  /*9860*/  BSYNC.RECONVERGENT B1 ;  /* 0x0000000000017941 */ /* 0x000fea0003800200 */
.L_x_5472:
        /* <DEDUP_REMOVED lines=21> */
.L_x_5479:
        /* <DEDUP_REMOVED lines=13> */
.L_x_5481:
[----:B------:R-:W-:Y:S05]  /*9a90*/  BSYNC.RECONVERGENT B2 ;  /* 0x0000000000027941 */ /* 0x000fea0003800200 */
.L_x_5480:
        /* <DEDUP_REMOVED lines=43> */
.L_x_5478:
[----:B------:R-:W-:Y:S05]  /*9d50*/  BSYNC.RECONVERGENT B1 ;  /* 0x0000000000017941 */ /* 0x000fea0003800200 */
.L_x_5477:
        /* <DEDUP_REMOVED lines=21> */
.L_x_5484:
        /* <DEDUP_REMOVED lines=13> */
.L_x_5486:
[----:B------:R-:W-:Y:S05]  /*9f80*/  BSYNC.RECONVERGENT B2 ;  /* 0x0000000000027941 */ /* 0x000fea0003800200 */
.L_x_5485:
        /* <DEDUP_REMOVED lines=40> */
[----:B------:R-:W-:Y:S02]  /*a210*/  LOP3.LUT R22, R22, UR32, R45, 0x96, !PT ;  /* 0x0000002016167c12 */ /* 0x000fe4000f8e962d */
[----:B------:R-:W-:Y:S01]  /*a220*/  MOV R45, R88 ;  /* 0x00000058002d7202 */ /* 0x000fe20000000f00 */
[----:B------:R-:W-:-:S07]  /*a230*/  IMAD.MOV.U32 R88, RZ, RZ, R44 ;  /* 0x000000ffff587224 */ /* 0x000fce00078e002c */
.L_x_5483:
[----:B------:R-:W-:Y:S05]  /*a240*/  BSYNC.RECONVERGENT B1 ;  /* 0x0000000000017941 */ /* 0x000fea0003800200 */
.L_x_5482:
[----:B------:R-:W-:Y:S01]  /*a250*/  I2FP.F32.U32 R45, R45 ;  /* 0x0000002d002d7245 */ /* 0x000fe20000201000 */
[----:B------:R-:W-:Y:S01]  /*a260*/  HADD2.F32 R44, -RZ, R46.H0_H0 ;  /* 0x2000002eff2c7230 */ /* 0x000fe20000004100 */
        /* <DEDUP_REMOVED lines=19> */
.L_x_5489:
        /* <DEDUP_REMOVED lines=13> */
.L_x_5491:
[----:B------:R-:W-:Y:S05]  /*a470*/  BSYNC.RECONVERGENT B2 ;  /* 0x0000000000027941 */ /* 0x000fea0003800200 */
.L_x_5490:
        /* <DEDUP_REMOVED lines=43> */
.L_x_5488:
[----:B------:R-:W-:Y:S05]  /*a730*/  BSYNC.RECONVERGENT B1 ;  /* 0x0000000000017941 */ /* 0x000fea0003800200 */
.L_x_5487:
        /* <DEDUP_REMOVED lines=21> */
.L_x_5494:
        /* <DEDUP_REMOVED lines=13> */
.L_x_5496:
[----:B------:R-:W-:Y:S05]  /*a960*/  BSYNC.RECONVERGENT B2 ;  /* 0x0000000000027941 */ /* 0x000fea0003800200 */
.L_x_5495:
        /* <DEDUP_REMOVED lines=43> */
.L_x_5493:
[----:B------:R-:W-:Y:S05]  /*ac20*/  BSYNC.RECONVERGENT B1 ;  /* 0x0000000000017941 */ /* 0x000fea0003800200 */
.L_x_5492:
        /* <DEDUP_REMOVED lines=21> */
.L_x_5499:
        /* <DEDUP_REMOVED lines=15> */
.L_x_5501:
[----:B------:R-:W-:Y:S05]  /*ae70*/  BSYNC.RECONVERGENT B2 ;  /* 0x0000000000027941 */ /* 0x000fea0003800200 */
.L_x_5500:
        /* <DEDUP_REMOVED lines=43> */
.L_x_5498:
[----:B------:R-:W-:Y:S05]  /*b130*/  BSYNC.RECONVERGENT B1 ;  /* 0x0000000000017941 */ /* 0x000fea0003800200 */
.L_x_5497:
        /* <DEDUP_REMOVED lines=12> */
.L_x_5461:
        /* <DEDUP_REMOVED lines=11> */
[----:B------:R-:W-:Y:S02]  /*b2b0*/  SEL R90, RZ, 0x1, !P3 ;  /* 0x00000001ff5a7807 */ /* 0x000fe40005800000 */
[----:B------:R-:W-:Y:S02]  /*b2c0*/  LOP3.LUT R44, R44, R46, R45, 0xfe, !PT ;  /* 0x0000002e2c2c7212 */ /* 0x000fe400078efe2d */
[----:B------:R-:W-:Y:S02]  /*b2d0*/  SEL R45, RZ, 0x1, !P5 ;  /* 0x00000001ff2d7807 */ /* 0x000fe40006800000 */
[----:B------:R-:W-:-:S02]  /*b2e0*/  IADD3 R89, PT, PT, R59, 0x40, RZ ;  /* 0x000000403b597810 */ /* 0x000fc40007ffe0ff */
[----:B------:R-:W-:Y:S02]  /*b2f0*/  LOP3.LUT R91, R91, R90, RZ, 0xfc, !PT ;  /* 0x0000005a5b5b7212 */ /* 0x000fe400078efcff */
        /* <DEDUP_REMOVED lines=25> */
.L_x_5505:
        /* <DEDUP_REMOVED lines=13> */
.L_x_5507:
[----:B------:R-:W-:Y:S05]  /*b560*/  BSYNC.RECONVERGENT B2 ;  /* 0x0000000000027941 */ /* 0x000fea0003800200 */
.L_x_5506:
        /* <DEDUP_REMOVED lines=40> */
[----:B------:R-:W-:Y:S01]  /*b7f0*/  HFMA2 R90, -RZ, RZ, 0, 0 ;  /* 0x00000000ff5a7431 */ /* 0x000fe200000001ff */
[----:B------:R-:W-:Y:S01]  /*b800*/  LOP3.LUT R22, R22, UR32, R91, 0x96, !PT ;  /* 0x0000002016167c12 */ /* 0x000fe2000f8e965b */
[----:B------:R-:W-:-:S07]  /*b810*/  IMAD.MOV.U32 R91, RZ, RZ, R88 ;  /* 0x000000ffff5b7224 */ /* 0x000fce00078e0058 */
.L_x_5504:
[----:B------:R-:W-:Y:S05]  /*b820*/  BSYNC.RECONVERGENT B1 ;  /* 0x0000000000017941 */ /* 0x000fea0003800200 */
.L_x_5503:
        /* <DEDUP_REMOVED lines=24> */
.L_x_5510:
        /* <DEDUP_REMOVED lines=13> */
.L_x_5512:
[----:B------:R-:W-:Y:S05]  /*ba80*/  BSYNC.RECONVERGENT B2 ;  /* 0x0000000000027941 */ /* 0x000fea0003800200 */
.L_x_5511:
        /* <DEDUP_REMOVED lines=43> */
.L_x_5509:
[----:B------:R-:W-:Y:S05]  /*bd40*/  BSYNC.RECONVERGENT B1 ;  /* 0x0000000000017941 */ /* 0x000fea0003800200 */
.L_x_5508:
        /* <DEDUP_REMOVED lines=23> */
.L_x_5515:
        /* <DEDUP_REMOVED lines=13> */
.L_x_5517:
[----:B------:R-:W-:Y:S05]  /*bf90*/  BSYNC.RECONVERGENT B2 ;  /* 0x0000000000027941 */ /* 0x000fea0003800200 */
.L_x_5516:
        /* <DEDUP_REMOVED lines=43> */
.L_x_5514:
[----:B------:R-:W-:Y:S05]  /*c250*/  BSYNC.RECONVERGENT B1 ;  /* 0x0000000000017941 */ /* 0x000fea0003800200 */
.L_x_5513:
        /* <DEDUP_REMOVED lines=23> */
.L_x_5520:
        /* <DEDUP_REMOVED lines=13> */
.L_x_5522:
[----:B------:R-:W-:Y:S05]  /*c4a0*/  BSYNC.RECONVERGENT B2 ;  /* 0x0000000000027941 */ /* 0x000fea0003800200 */
.L_x_5521:
        /* <DEDUP_REMOVED lines=43> */
.L_x_5519:
[----:B------:R-:W-:Y:S05]  /*c760*/  BSYNC.RECONVERGENT B1 ;  /* 0x0000000000017941 */ /* 0x000fea0003800200 */
.L_x_5518:
        /* <DEDUP_REMOVED lines=23> */
.L_x_5525:
        /* <DEDUP_REMOVED lines=13> */
.L_x_5527:
[----:B------:R-:W-:Y:S05]  /*c9b0*/  BSYNC.RECONVERGENT B2 ;  /* 0x0000000000027941 */ /* 0x000fea0003800200 */
.L_x_5526:
        /* <DEDUP_REMOVED lines=43> */
.L_x_5524:
[----:B------:R-:W-:Y:S05]  /*cc70*/  BSYNC.RECONVERGENT B1 ;  /* 0x0000000000017941 */ /* 0x000fea0003800200 */
.L_x_5523:
        /* <DEDUP_REMOVED lines=23> */
.L_x_5530:
        /* <DEDUP_REMOVED lines=13> */
.L_x_5532:
[----:B------:R-:W-:Y:S05]  /*cec0*/  BSYNC.RECONVERGENT B2 ;  /* 0x0000000000027941 */ /* 0x000fea0003800200 */
.L_x_5531:
        /* <DEDUP_REMOVED lines=43> */
.L_x_5529:
[----:B------:R-:W-:Y:S05]  /*d180*/  BSYNC.RECONVERGENT B1 ;  /* 0x0000000000017941 */ /* 0x000fea0003800200 */
.L_x_5528:
        /* <DEDUP_REMOVED lines=23> */
.L_x_5535:
        /* <DEDUP_REMOVED lines=13> */
.L_x_5537:
[----:B------:R-:W-:Y:S05]  /*d3d0*/  BSYNC.RECONVERGENT B2 ;  /* 0x0000000000027941 */ /* 0x000fea0003800200 */
.L_x_5536:
        /* <DEDUP_REMOVED lines=43> */
.L_x_5534:
[----:B------:R-:W-:Y:S05]  /*d690*/  BSYNC.RECONVERGENT B1 ;  /* 0x0000000000017941 */ /* 0x000fea0003800200 */
.L_x_5533:
        /* <DEDUP_REMOVED lines=23> */
.L_x_5540:
        /* <DEDUP_REMOVED lines=15> */
.L_x_5542:
[----:B------:R-:W-:Y:S05]  /*d900*/  BSYNC.RECONVERGENT B2 ;  /* 0x0000000000027941 */ /* 0x000fea0003800200 */
.L_x_5541:
        /* <DEDUP_REMOVED lines=43> */
.L_x_5539:
[----:B------:R-:W-:Y:S05]  /*dbc0*/  BSYNC.RECONVERGENT B1 ;  /* 0x0000000000017941 */ /* 0x000fea0003800200 */
.L_x_5538:
        /* <DEDUP_REMOVED lines=15> */
.L_x_5502:
        /* <DEDUP_REMOVED lines=16> */
.L_x_5546:
        /* <DEDUP_REMOVED lines=13> */
.L_x_5548:
[----:B------:R-:W-:Y:S05]  /*de90*/  BSYNC.RECONVERGENT B2 ;  /* 0x0000000000027941 */ /* 0x000fea0003800200 */
.L_x_5547:
        /* <DEDUP_REMOVED lines=39> */
[----:B------:R-:W-:Y:S01]  /*e110*/  IMAD.MOV.U32 R86, RZ, RZ, R48 ;  /* 0x000000ffff567224 */ /* 0x000fe200078e0030 */
[----:B------:R-:W-:Y:S01]  /*e120*/  LOP3.LUT R22, R22, UR32, R49, 0x96, !PT ;  /* 0x0000002016167c12 */ /* 0x000fe2000f8e9631 */
[----:B------:R-:W-:Y:S01]  /*e130*/  IMAD.MOV.U32 R50, RZ, RZ, RZ ;  /* 0x000000ffff327224 */ /* 0x000fe200078e00ff */
[----:B------:R-:W-:-:S07]  /*e140*/  MOV R48, R88 ;  /* 0x0000005800307202 */ /* 0x000fce0000000f00 */
.L_x_5545:
[----:B------:R-:W-:Y:S05]  /*e150*/  BSYNC.RECONVERGENT B1 ;  /* 0x0000000000017941 */ /* 0x000fea0003800200 */
.L_x_5544:
        /* <DEDUP_REMOVED lines=8> */
[----:B------:R-:W-:Y:S02]  /*e1e0*/  IMAD.MOV.U32 R49, RZ, RZ, R66 ;  /* 0x000000ffff317224 */ /* 0x000fe400078e0042 */
[----:B------:R-:W-:Y:S02]  /*e1f0*/  PLOP3.LUT P2, PT, P0, PT, PT, 0x8, 0x80 ;  /* 0x000000000080781c */ /* 0x000fe4000074e170 */
[----:B------:R-:W-:Y:S01]  /*e200*/  FSEL R88, R48, RZ, !P0 ;  /* 0x000000ff30587208 */ /* 0x000fe20004000000 */
[----:B------:R-:W-:Y:S01]  /*e210*/  HFMA2 R48, -RZ, RZ, 0, 1.1920928955078125e-07 ;  /* 0x00000002ff307431 */ /* 0x000fe200000001ff */
[----:B------:R-:W-:Y:S01]  /*e220*/  P2R R98, PR, RZ, 0x4 ;  /* 0x00000004ff627803 */ /* 0x000fe20000000000 */
        /* <DEDUP_REMOVED lines=9> */
.L_x_5551:
        /* <DEDUP_REMOVED lines=13> */
.L_x_5553:
[----:B------:R-:W-:Y:S05]  /*e390*/  BSYNC.RECONVERGENT B2 ;  /* 0x0000000000027941 */ /* 0x000fea0003800200 */
.L_x_5552:
        /* <DEDUP_REMOVED lines=43> */
.L_x_5550:
[----:B------:R-:W-:Y:S05]  /*e650*/  BSYNC.RECONVERGENT B1 ;  /* 0x0000000000017941 */ /* 0x000fea0003800200 */
.L_x_5549:
        /* <DEDUP_REMOVED lines=21> */
.L_x_5556:
        /* <DEDUP_REMOVED lines=13> */
.L_x_5558:
[----:B------:R-:W-:Y:S05]  /*e880*/  BSYNC.RECONVERGENT B2 ;  /* 0x0000000000027941 */ /* 0x000fea0003800200 */
.L_x_5557:
        /* <DEDUP_REMOVED lines=43> */
.L_x_5555:
[----:B------:R-:W-:Y:S05]  /*eb40*/  BSYNC.RECONVERGENT B1 ;  /* 0x0000000000017941 */ /* 0x000fea0003800200 */
.L_x_5554:
[----:B------:R-:W-:Y:S01]  /*eb50*/  I2FP.F32.U32 R49, R44 ;  /* 0x0000002c00317245 */ /* 0x000fe20000201000 */
[----:B------:R-:W-:Y:S01]  /*eb60*/  HADD2.F32 R44, -RZ, R45.H0_H0 ;  /* 0x2000002dff2c7230 */ /* 0x000fe20000004100 */
        /* <DEDUP_REMOVED lines=19> */
.L_x_5561:
        /* <DEDUP_REMOVED lines=13> */
.L_x_5563:
[----:B------:R-:W-:Y:S05]  /*ed70*/  BSYNC.RECONVERGENT B2 ;  /* 0x0000000000027941 */ /* 0x000fea0003800200 */
.L_x_5562:
        /* <DEDUP_REMOVED lines=40> */
[----:B------:R-:W-:Y:S02]  /*f000*/  HFMA2 R48, -RZ, RZ, 0, 0 ;  /* 0x00000000ff307431 */ /* 0x000fe400000001ff */
[----:B------:R-:W-:Y:S01]  /*f010*/  IMAD.MOV.U32 R66, RZ, RZ, R50 ;  /* 0x000000ffff427224 */ /* 0x000fe200078e0032 */
[----:B------:R-:W-:-:S07]  /*f020*/  LOP3.LUT R22, R22, UR32, R49, 0x96, !PT ;  /* 0x0000002016167c12 */ /* 0x000fce000f8e9631 */
.L_x_5560:
[----:B------:R-:W-:Y:S05]  /*f030*/  BSYNC.RECONVERGENT B1 ;  /* 0x0000000000017941 */ /* 0x000fea0003800200 */
.L_x_5559:
[----:B------:R-:W-:Y:S01]  /*f040*/  I2FP.F32.U32 R49, R44 ;  /* 0x0000002c00317245 */ /* 0x000fe20000201000 */
[----:B------:R-:W-:Y:S01]  /*f050*/  HADD2.F32 R44, -RZ, R45.H1_H1 ;  /* 0x3000002dff2c7230 */ /* 0x000fe20000004100 */
[----:B------:R-:W-:Y:S01]  /*f060*/  ISETP.NE.AND P4, PT, R48, 0x1, PT ;  /* 0x000000013000780c */ /* 0x000fe20003f85270 */
[----:B------:R-:W-:Y:S01]  /*f070*/  BSSY.RECONVERGENT B1, `(.L_x_5564) ;  /* 0x000004b000017945 */ /* 0x000fe20003800200 */
[----:B------:R-:W-:Y:S01]  /*f080*/  MOV R45, R66 ;  /* 0x00000042002d7202 */ /* 0x000fe20000000f00 */
[----:B------:R-:W-:Y:S01]  /*f090*/  FFMA.FTZ R49, R49, R72, 1.1641532182693481445e-10 ;  /* 0x2f00000031317423 */ /* 0x000fe20000010048 */
[----:B------:R-:W-:-:S04]  /*f0a0*/  FMUL.FTZ R44, R44, R73 ;  /* 0x000000492c2c7220 */ /* 0x000fc80000410000 */
        /* <DEDUP_REMOVED lines=14> */
.L_x_5566:
        /* <DEDUP_REMOVED lines=13> */
.L_x_5568:
[----:B------:R-:W-:Y:S05]  /*f260*/  BSYNC.RECONVERGENT B2 ;  /* 0x0000000000027941 */ /* 0x000fea0003800200 */
.L_x_5567:
        /* <DEDUP_REMOVED lines=43> */
.L_x_5565:
[----:B------:R-:W-:Y:S05]  /*f520*/  BSYNC.RECONVERGENT B1 ;  /* 0x0000000000017941 */ /* 0x000fea0003800200 */
.L_x_5564:
        /* <DEDUP_REMOVED lines=21> */
.L_x_5571:
        /* <DEDUP_REMOVED lines=13> */
.L_x_5573:
[----:B------:R-:W-:Y:S05]  /*f750*/  BSYNC.RECONVERGENT B2 ;  /* 0x0000000000027941 */ /* 0x000fea0003800200 */
.L_x_5572:
        /* <DEDUP_REMOVED lines=43> */
.L_x_5570:
[----:B------:R-:W-:Y:S05]  /*fa10*/  BSYNC.RECONVERGENT B1 ;  /* 0x0000000000017941 */ /* 0x000fea0003800200 */
.L_x_5569:
        /* <DEDUP_REMOVED lines=21> */
.L_x_5576:
        /* <DEDUP_REMOVED lines=13> */
.L_x_5578:
[----:B------:R-:W-:Y:S05]  /*fc40*/  BSYNC.RECONVERGENT B2 ;  /* 0x0000000000027941 */ /* 0x000fea0003800200 */
.L_x_5577:
        /* <DEDUP_REMOVED lines=43> */
.L_x_5575:
[----:B------:R-:W-:Y:S05]  /*ff00*/  BSYNC.RECONVERGENT B1 ;  /* 0x0000000000017941 */ /* 0x000fea0003800200 */
.L_x_5574:
        /* <DEDUP_REMOVED lines=21> */
.L_x_5581:
        /* <DEDUP_REMOVED lines=15> */
.L_x_5583:
[----:B------:R-:W-:Y:S05]  /*10150*/  BSYNC.RECONVERGENT B2 ;  /* 0x0000000000027941 */ /* 0x000fea0003800200 */
.L_x_5582:
        /* <DEDUP_REMOVED lines=43> */
.L_x_5580:
[----:B------:R-:W-:Y:S05]  /*10410*/  BSYNC.RECONVERGENT B1 ;  /* 0x0000000000017941 */ /* 0x000fea0003800200 */
.L_x_5579:
        /* <DEDUP_REMOVED lines=12> */
.L_x_5543:
[----:B------:R-:W-:Y:S01]  /*104e0*/  SEL R47, RZ, 0x1000000, !P6 ;  /* 0x01000000ff2f7807 */ /* 0x000fe20007000000 */
[----:B------:R-:W-:Y:S01]  /*104f0*/  VIADD R97, R59, 0x60 ;  /* 0x000000603b617836 */ /* 0x000fe20000000000 */
[----:B------:R-:W-:Y:S01]  /*10500*/  SEL R102, RZ, 0x10000, !P5 ;  /* 0x00010000ff667807 */ /* 0x000fe20006800000 */
[----:B------:R-:W-:Y:S01]  /*10510*/  IMAD.WIDE.U32 R104, R89, 0x10, R54 ;  /* 0x0000001059687825 */ /* 0x000fe200078e0036 */
[----:B------:R-:W-:Y:S02]  /*10520*/  SEL R99, RZ, 0x100, !P4 ;  /* 0x00000100ff637807 */ /* 0x000fe40006000000 */
[----:B------:R-:W-:Y:S02]  /*10530*/  SEL R46, RZ, 0x1000000, !P2 ;  /* 0x01000000ff2e7807 */ /* 0x000fe40005000000 */
[----:B------:R-:W-:Y:S01]  /*10540*/  SEL R45, RZ, 0x10000, !P1 ;  /* 0x00010000ff2d7807 */ /* 0x000fe20004800000 */
[----:B------:R0:W-:Y:S01]  /*10550*/  STG.E.128 desc[UR8][R104.64], R48 ;  /* 0x0000003068007986 */ /* 0x0001e2000c101d08 */
[----:B------:R-:W-:-:S02]  /*10560*/  SEL R44, RZ, 0x100, !P0 ;  /* 0x00000100ff2c7807 */ /* 0x000fc40004000000 */
[----:B------:R-:W-:Y:S02]  /*10570*/  ISETP.NE.AND P5, PT, R98, RZ, PT ;  /* 0x000000ff6200720c */ /* 0x000fe40003fa5270 */
[----:B------:R-:W-:Y:S01]  /*10580*/  LOP3.LUT R99, R99, R47, R102, 0xfe, !PT ;  /* 0x0000002f63637212 */ /* 0x000fe200078efe66 */
[----:B------:R-:W-:Y:S01]  /*10590*/  IMAD.WIDE.U32 R102, R89, 0x8, R52 ;  /* 0x0000000859667825 */ /* 0x000fe200078e0034 */
        /* <DEDUP_REMOVED lines=29> */
.L_x_5587:
        /* <DEDUP_REMOVED lines=13> */
.L_x_5589:
[----:B------:R-:W-:Y:S05]  /*10840*/  BSYNC.RECONVERGENT B2 ;  /* 0x0000000000027941 */ /* 0x000fea0003800200 */
.L_x_5588:
        /* <DEDUP_REMOVED lines=39> */
[----:B------:R-:W-:Y:S01]  /*10ac0*/  MOV R66, R98 ;  /* 0x0000006200427202 */ /* 0x000fe20000000f00 */
[----:B------:R-:W-:Y:S01]  /*10ad0*/  IMAD.MOV.U32 R98, RZ, RZ, R86 ;  /* 0x000000ffff627224 */ /* 0x000fe200078e0056 */
[----:B------:R-:W-:-:S07]  /*10ae0*/  LOP3.LUT R22, R22, UR32, R109, 0x96, !PT ;  /* 0x0000002016167c12 */ /* 0x000fce000f8e966d */
.L_x_5586:
[----:B------:R-:W-:Y:S05]  /*10af0*/  BSYNC.RECONVERGENT B1 ;  /* 0x0000000000017941 */ /* 0x000fea0003800200 */
.L_x_5585:
        /* <DEDUP_REMOVED lines=24> */
.L_x_5592:
        /* <DEDUP_REMOVED lines=13> */
.L_x_5594:
[----:B------:R-:W-:Y:S05]  /*10d50*/  BSYNC.RECONVERGENT B2 ;  /* 0x0000000000027941 */ /* 0x000fea0003800200 */
.L_x_5593:
        /* <DEDUP_REMOVED lines=43> */
.L_x_5591:
[----:B------:R-:W-:Y:S05]  /*11010*/  BSYNC.RECONVERGENT B1 ;  /* 0x0000000000017941 */ /* 0x000fea0003800200 */
.L_x_5590:
        /* <DEDUP_REMOVED lines=23> */
.L_x_5597:
        /* <DEDUP_REMOVED lines=13> */
.L_x_5599:
[----:B------:R-:W-:Y:S05]  /*11260*/  BSYNC.RECONVERGENT B2 ;  /* 0x0000000000027941 */ /* 0x000fea0003800200 */
.L_x_5598:
        /* <DEDUP_REMOVED lines=43> */
.L_x_5596:
[----:B------:R-:W-:Y:S05]  /*11520*/  BSYNC.RECONVERGENT B1 ;  /* 0x0000000000017941 */ /* 0x000fea0003800200 */
.L_x_5595:
        /* <DEDUP_REMOVED lines=23> */
.L_x_5602:
        /* <DEDUP_REMOVED lines=13> */
.L_x_5604:
[----:B------:R-:W-:Y:S05]  /*11770*/  BSYNC.RECONVERGENT B2 ;  /* 0x0000000000027941 */ /* 0x000fea0003800200 */
.L_x_5603:
        /* <DEDUP_REMOVED lines=43> */
.L_x_5601:
[----:B------:R-:W-:Y:S05]  /*11a30*/  BSYNC.RECONVERGENT B1 ;  /* 0x0000000000017941 */ /* 0x000fea0003800200 */
.L_x_5600:
        /* <DEDUP_REMOVED lines=23> */
.L_x_5607:
        /* <DEDUP_REMOVED lines=13> */
.L_x_5609:
[----:B------:R-:W-:Y:S05]  /*11c80*/  BSYNC.RECONVERGENT B2 ;  /* 0x0000000000027941 */ /* 0x000fea0003800200 */
.L_x_5608:
        /* <DEDUP_REMOVED lines=43> */
.L_x_5606:
[----:B------:R-:W-:Y:S05]  /*11f40*/  BSYNC.RECONVERGENT B1 ;  /* 0x0000000000017941 */ /* 0x000fea0003800200 */
.L_x_5605:
        /* <DEDUP_REMOVED lines=23> */
.L_x_5612:
        /* <DEDUP_REMOVED lines=13> */
.L_x_5614:
[----:B------:R-:W-:Y:S05]  /*12190*/  BSYNC.RECONVERGENT B2 ;  /* 0x0000000000027941 */ /* 0x000fea0003800200 */
.L_x_5613:
        /* <DEDUP_REMOVED lines=43> */
.L_x_5611:
[----:B------:R-:W-:Y:S05]  /*12450*/  BSYNC.RECONVERGENT B1 ;  /* 0x0000000000017941 */ /* 0x000fea0003800200 */
.L_x_5610:
        /* <DEDUP_REMOVED lines=23> */
.L_x_5617:
        /* <DEDUP_REMOVED lines=13> */
.L_x_5619:
[----:B------:R-:W-:Y:S05]  /*126a0*/  BSYNC.RECONVERGENT B2 ;  /* 0x0000000000027941 */ /* 0x000fea0003800200 */
.L_x_5618:
        /* <DEDUP_REMOVED lines=43> */
.L_x_5616:
[----:B------:R-:W-:Y:S05]  /*12960*/  BSYNC.RECONVERGENT B1 ;  /* 0x0000000000017941 */ /* 0x000fea0003800200 */
.L_x_5615:
        /* <DEDUP_REMOVED lines=23> */
.L_x_5622:
        /* <DEDUP_REMOVED lines=15> */
.L_x_5624:
[----:B------:R-:W-:Y:S05]  /*12bd0*/  BSYNC.RECONVERGENT B2 ;  /* 0x0000000000027941 */ /* 0x000fea0003800200 */
.L_x_5623:
        /* <DEDUP_REMOVED lines=43> */
.L_x_5621:
[----:B------:R-:W-:Y:S05]  /*12e90*/  BSYNC.RECONVERGENT B1 ;  /* 0x0000000000017941 */ /* 0x000fea0003800200 */
.L_x_5620:
        /* <DEDUP_REMOVED lines=15> */
.L_x_5584:
        /* <DEDUP_REMOVED lines=16> */
.L_x_5628:
        /* <DEDUP_REMOVED lines=13> */
.L_x_5630:
[----:B------:R-:W-:Y:S05]  /*13160*/  BSYNC.RECONVERGENT B2 ;  /* 0x0000000000027941 */ /* 0x000fea0003800200 */
.L_x_5629:
        /* <DEDUP_REMOVED lines=42> */
.L_x_5627:
[----:B------:R-:W-:Y:S05]  /*13410*/  BSYNC.RECONVERGENT B1 ;  /* 0x0000000000017941 */ /* 0x000fea0003800200 */
.L_x_5626:
        /* <DEDUP_REMOVED lines=22> */
.L_x_5633:
        /* <DEDUP_REMOVED lines=13> */
.L_x_5635:
[----:B------:R-:W-:Y:S05]  /*13650*/  BSYNC.RECONVERGENT B2 ;  /* 0x0000000000027941 */ /* 0x000fea0003800200 */
.L_x_5634:
        /* <DEDUP_REMOVED lines=43> */
.L_x_5632:
[----:B------:R-:W-:Y:S05]  /*13910*/  BSYNC.RECONVERGENT B1 ;  /* 0x0000000000017941 */ /* 0x000fea0003800200 */
.L_x_5631:
        /* <DEDUP_REMOVED lines=21> */
.L_x_5638:
        /* <DEDUP_REMOVED lines=13> */
.L_x_5640:
[----:B------:R-:W-:Y:S05]  /*13b40*/  BSYNC.RECONVERGENT B2 ;  /* 0x0000000000027941 */ /* 0x000fea0003800200 */
.L_x_5639:
        /* <DEDUP_REMOVED lines=43> */
.L_x_5637:
[----:B------:R-:W-:Y:S05]  /*13e00*/  BSYNC.RECONVERGENT B1 ;  /* 0x0000000000017941 */ /* 0x000fea0003800200 */
.L_x_5636:
        /* <DEDUP_REMOVED lines=21> */
.L_x_5643:
        /* <DEDUP_REMOVED lines=13> */
.L_x_5645:
[----:B------:R-:W-:Y:S05]  /*14030*/  BSYNC.RECONVERGENT B2 ;  /* 0x0000000000027941 */ /* 0x000fea0003800200 */
.L_x_5644:
        /* <DEDUP_REMOVED lines=43> */
.L_x_5642:
[----:B------:R-:W-:Y:S05]  /*142f0*/  BSYNC.RECONVERGENT B1 ;  /* 0x0000000000017941 */ /* 0x000fea0003800200 */
.L_x_5641:
        /* <DEDUP_REMOVED lines=21> */
.L_x_5648:
        /* <DEDUP_REMOVED lines=13> */
.L_x_5650:
[----:B------:R-:W-:Y:S05]  /*14520*/  BSYNC.RECONVERGENT B2 ;  /* 0x0000000000027941 */ /* 0x000fea0003800200 */
.L_x_5649:
        /* <DEDUP_REMOVED lines=43> */
.L_x_5647:
[----:B------:R-:W-:Y:S05]  /*147e0*/  BSYNC.RECONVERGENT B1 ;  /* 0x0000000000017941 */ /* 0x000fea0003800200 */
.L_x_5646:
        /* <DEDUP_REMOVED lines=21> */
.L_x_5653:
        /* <DEDUP_REMOVED lines=13> */
.L_x_5655:
[----:B------:R-:W-:Y:S05]  /*14a10*/  BSYNC.RECONVERGENT B2 ;  /* 0x0000000000027941 */ /* 0x000fea0003800200 */
.L_x_5654:
        /* <DEDUP_REMOVED lines=43> */
.L_x_5652:
[----:B------:R-:W-:Y:S05]  /*14cd0*/  BSYNC.RECONVERGENT B1 ;  /* 0x0000000000017941 */ /* 0x000fea0003800200 */
.L_x_5651:
        /* <DEDUP_REMOVED lines=21> */
.L_x_5658:
        /* <DEDUP_REMOVED lines=13> */
.L_x_5660:
[----:B------:R-:W-:Y:S05]  /*14f00*/  BSYNC.RECONVERGENT B2 ;  /* 0x0000000000027941 */ /* 0x000fea0003800200 */
.L_x_5659:
        /* <DEDUP_REMOVED lines=43> */
.L_x_5657:
[----:B------:R-:W-:Y:S05]  /*151c0*/  BSYNC.RECONVERGENT B1 ;  /* 0x0000000000017941 */ /* 0x000fea0003800200 */
.L_x_5656:
        /* <DEDUP_REMOVED lines=21> */
.L_x_5663:
        /* <DEDUP_REMOVED lines=15> */
.L_x_5665:
[----:B------:R-:W-:Y:S05]  /*15410*/  BSYNC.RECONVERGENT B2 ;  /* 0x0000000000027941 */ /* 0x000fea0003800200 */
.L_x_5664:
        /* <DEDUP_REMOVED lines=43> */
.L_x_5662:
[----:B------:R-:W-:Y:S05]  /*156d0*/  BSYNC.RECONVERGENT B1 ;  /* 0x0000000000017941 */ /* 0x000fea0003800200 */
.L_x_5661:
        /* <DEDUP_REMOVED lines=12> */
.L_x_5625:
        /* <DEDUP_REMOVED lines=41> */
.L_x_5669:
        /* <DEDUP_REMOVED lines=13> */
.L_x_5671:
[----:B------:R-:W-:Y:S05]  /*15b00*/  BSYNC.RECONVERGENT B2 ;  /* 0x0000000000027941 */ /* 0x000fea0003800200 */
.L_x_5670:
        /* <DEDUP_REMOVED lines=41> */
[----:B------:R-:W-:Y:S01]  /*15da0*/  IMAD.MOV.U32 R56, RZ, RZ, R108 ;  /* 0x000000ffff387224 */ /* 0x000fe200078e006c */
[----:B------:R-:W-:-:S07]  /*15db0*/  LOP3.LUT R22, R22, UR32, R57, 0x96, !PT ;  /* 0x0000002016167c12 */ /* 0x000fce000f8e9639 */
.L_x_5668:
[----:B------:R-:W-:Y:S05]  /*15dc0*/  BSYNC.RECONVERGENT B1 ;  /* 0x0000000000017941 */ /* 0x000fea0003800200 */
.L_x_5667:
[----:B------:R-:W-:Y:S01]  /*15dd0*/  I2FP.F32.U32 R57, R56 ;  /* 0x0000003800397245 */ /* 0x000fe20000201000 */
[----:B-----5:R-:W-:Y:S01]  /*15de0*/  HADD2.F32 R56, -RZ, R44.H0_H0 ;  /* 0x2000002cff387230 */ /* 0x020fe20000004100 */
        /* <DEDUP_REMOVED lines=22> */
.L_x_5674:
        /* <DEDUP_REMOVED lines=13> */
.L_x_5676:
[----:B------:R-:W-:Y:S05]  /*16020*/  BSYNC.RECONVERGENT B2 ;  /* 0x0000000000027941 */ /* 0x000fea0003800200 */
.L_x_5675:
        /* <DEDUP_REMOVED lines=43> */
.L_x_5673:
[----:B------:R-:W-:Y:S05]  /*162e0*/  BSYNC.RECONVERGENT B1 ;  /* 0x0000000000017941 */ /* 0x000fea0003800200 */
.L_x_5672:
        /* <DEDUP_REMOVED lines=23> */
.L_x_5679:
        /* <DEDUP_REMOVED lines=13> */
.L_x_5681:
[----:B------:R-:W-:Y:S05]  /*16530*/  BSYNC.RECONVERGENT B2 ;  /* 0x0000000000027941 */ /* 0x000fea0003800200 */
.L_x_5680:
        /* <DEDUP_REMOVED lines=43> */
.L_x_5678:
[----:B------:R-:W-:Y:S05]  /*167f0*/  BSYNC.RECONVERGENT B1 ;  /* 0x0000000000017941 */ /* 0x000fea0003800200 */
.L_x_5677:
        /* <DEDUP_REMOVED lines=23> */
.L_x_5684:
        /* <DEDUP_REMOVED lines=13> */
.L_x_5686:
[----:B------:R-:W-:Y:S05]  /*16a40*/  BSYNC.RECONVERGENT B2 ;  /* 0x0000000000027941 */ /* 0x000fea0003800200 */
.L_x_5685:
        /* <DEDUP_REMOVED lines=43> */
.L_x_5683:
[----:B------:R-:W-:Y:S05]  /*16d00*/  BSYNC.RECONVERGENT B1 ;  /* 0x0000000000017941 */ /* 0x000fea0003800200 */
.L_x_5682:
        /* <DEDUP_REMOVED lines=23> */
.L_x_5689:
        /* <DEDUP_REMOVED lines=13> */
.L_x_5691:
[----:B------:R-:W-:Y:S05]  /*16f50*/  BSYNC.RECONVERGENT B2 ;  /* 0x0000000000027941 */ /* 0x000fea0003800200 */
.L_x_5690:
        /* <DEDUP_REMOVED lines=43> */
.L_x_5688:
[----:B------:R-:W-:Y:S05]  /*17210*/  BSYNC.RECONVERGENT B1 ;  /* 0x0000000000017941 */ /* 0x000fea0003800200 */
.L_x_5687:
        /* <DEDUP_REMOVED lines=23> */
.L_x_5694:
        /* <DEDUP_REMOVED lines=13> */
.L_x_5696:
[----:B------:R-:W-:Y:S05]  /*17460*/  BSYNC.RECONVERGENT B2 ;  /* 0x0000000000027941 */ /* 0x000fea0003800200 */
.L_x_5695:
        /* <DEDUP_REMOVED lines=43> */
.L_x_5693:
[----:B------:R-:W-:Y:S05]  /*17720*/  BSYNC.RECONVERGENT B1 ;  /* 0x0000000000017941 */ /* 0x000fea0003800200 */
.L_x_5692:
        /* <DEDUP_REMOVED lines=8> */
[----:B------:R-:W-:-:S03]  /*177b0*/  HADD2.F32 R45, -RZ, R50.H1_H1 ;  /* 0x30000032ff2d7230 */ /* 0x000fc60000004100 */
        /* <DEDUP_REMOVED lines=14> */
.L_x_5699:
        /* <DEDUP_REMOVED lines=13> */
.L_x_5701:
[----:B------:R-:W-:Y:S05]  /*17970*/  BSYNC.RECONVERGENT B2 ;  /* 0x0000000000027941 */ /* 0x000fea0003800200 */
.L_x_5700:
        /* <DEDUP_REMOVED lines=43> */
.L_x_5698:
[----:B------:R-:W-:Y:S05]  /*17c30*/  BSYNC.RECONVERGENT B1 ;  /* 0x0000000000017941 */ /* 0x000fea0003800200 */
.L_x_5697:
        /* <DEDUP_REMOVED lines=23> */
.L_x_5704:
        /* <DEDUP_REMOVED lines=15> */
.L_x_5706:
[----:B------:R-:W-:Y:S05]  /*17ea0*/  BSYNC.RECONVERGENT B2 ;  /* 0x0000000000027941 */ /* 0x000fea0003800200 */
.L_x_5705:
[----:B------:R-:W-:Y:S01]  /*17eb0*/  LOP3.LUT R48, R64, UR7, R23, 0x96, !PT ;  /* 0x0000000740307c12 */ /* 0x000fe2000f8e9617 */
[----:B------:R-:W-:-:S04]  /*17ec0*/  IMAD.WIDE.U32 R44, R67, -0x326172a9, RZ ;  /* 0xcd9e8d57432c7825 */ /* 0x000fc800078e00ff */
[----:B------:R-:W-:Y:S01]  /*17ed0*/  IMAD.WIDE.U32 R48, R48, -0x326172a9, RZ ;  /* 0xcd9e8d5730307825 */ /* 0x000fe200078e00ff */
[----:B------:R-:W-:-:S03]  /*17ee0*/  LOP3.LUT R45, R0, UR6, R45, 0x96, !PT ;  /* 0x00000006002d7c12 */ /* 0x000fc6000f8e962d */
[----:B------:R-:W-:Y:S01]  /*17ef0*/  IMAD.MOV.U32 R99, RZ, RZ, RZ ;  /* 0x000000ffff637224 */ /* 0x000fe200078e00ff */
[----:B------:R-:W-:Y:S01]  /*17f00*/  LOP3.LUT R23, R44, UR15, R49, 0x96, !PT ;  /* 0x0000000f2c177c12 */ /* 0x000fe2000f8e9631 */
[----:B------:R-:W-:-:S05]  /*17f10*/  IMAD.WIDE.U32 R44, R45, -0x2daee0ad, RZ ;  /* 0xd2511f532d2c7825 */ /* 0x000fca00078e00ff */
        /* <DEDUP_REMOVED lines=31> */
[----:B------:R-:W-:Y:S01]  /*18110*/  IMAD.WIDE.U32 R44, R45, -0x2daee0ad, RZ ;  /* 0xd2511f532d2c7825 */ /* 0x000fe200078e00ff */
[----:B------:R-:W-:-:S04]  /*18120*/  MOV R66, R48 ;  /* 0x0000003000427202 */ /* 0x000fc80000000f00 */
[----:B------:R-:W-:Y:S01]  /*18130*/  LOP3.LUT R22, R22, UR32, R45, 0x96, !PT ;  /* 0x0000002016167c12 */ /* 0x000fe2000f8e962d */
[----:B------:R-:W-:Y:S01]  /*18140*/  IMAD.MOV.U32 R45, RZ, RZ, R86 ;  /* 0x000000ffff2d7224 */ /* 0x000fe200078e0056 */
[----:B------:R-:W-:-:S07]  /*18150*/  MOV R86, R44 ;  /* 0x0000002c00567202 */ /* 0x000fce0000000f00 */
.L_x_5703:
[----:B------:R-:W-:Y:S05]  /*18160*/  BSYNC.RECONVERGENT B1 ;  /* 0x0000000000017941 */ /* 0x000fea0003800200 */
.L_x_5702:
        /* <DEDUP_REMOVED lines=15> */
.L_x_5666:
        /* <DEDUP_REMOVED lines=16> */
.L_x_5710:
        /* <DEDUP_REMOVED lines=13> */
.L_x_5712:
[----:B------:R-:W-:Y:S05]  /*18430*/  BSYNC.RECONVERGENT B2 ;  /* 0x0000000000027941 */ /* 0x000fea0003800200 */
.L_x_5711:
        /* <DEDUP_REMOVED lines=43> */
.L_x_5709:
[----:B------:R-:W-:Y:S05]  /*186f0*/  BSYNC.RECONVERGENT B1 ;  /* 0x0000000000017941 */ /* 0x000fea0003800200 */
.L_x_5708:
        /* <DEDUP_REMOVED lines=22> */
.L_x_5715:
        /* <DEDUP_REMOVED lines=13> */
.L_x_5717:
[----:B------:R-:W-:Y:S05]  /*18930*/  BSYNC.RECONVERGENT B2 ;  /* 0x0000000000027941 */ /* 0x000fea0003800200 */
.L_x_5716:
        /* <DEDUP_REMOVED lines=43> */
.L_x_5714:
[----:B------:R-:W-:Y:S05]  /*18bf0*/  BSYNC.RECONVERGENT B1 ;  /* 0x0000000000017941 */ /* 0x000fea0003800200 */
.L_x_5713:
        /* <DEDUP_REMOVED lines=21> */
.L_x_5720:
        /* <DEDUP_REMOVED lines=13> */
.L_x_5722:
[----:B------:R-:W-:Y:S05]  /*18e20*/  BSYNC.RECONVERGENT B2 ;  /* 0x0000000000027941 */ /* 0x000fea0003800200 */
.L_x_5721:
        /* <DEDUP_REMOVED lines=43> */
.L_x_5719:
[----:B------:R-:W-:Y:S05]  /*190e0*/  BSYNC.RECONVERGENT B1 ;  /* 0x0000000000017941 */ /* 0x000fea0003800200 */
.L_x_5718:
        /* <DEDUP_REMOVED lines=21> */
.L_x_5725:
        /* <DEDUP_REMOVED lines=13> */
.L_x_5727:
[----:B------:R-:W-:Y:S05]  /*19310*/  BSYNC.RECONVERGENT B2 ;  /* 0x0000000000027941 */ /* 0x000fea0003800200 */
.L_x_5726:
        /* <DEDUP_REMOVED lines=43> */
.L_x_5724:
[----:B------:R-:W-:Y:S05]  /*195d0*/  BSYNC.RECONVERGENT B1 ;  /* 0x0000000000017941 */ /* 0x000fea0003800200 */
.L_x_5723:
        /* <DEDUP_REMOVED lines=21> */
.L_x_5730:
        /* <DEDUP_REMOVED lines=13> */
.L_x_5732:
[----:B------:R-:W-:Y:S05]  /*19800*/  BSYNC.RECONVERGENT B2 ;  /* 0x0000000000027941 */ /* 0x000fea0003800200 */
.L_x_5731:
        /* <DEDUP_REMOVED lines=43> */
.L_x_5729:
[----:B------:R-:W-:Y:S05]  /*19ac0*/  BSYNC.RECONVERGENT B1 ;  /* 0x0000000000017941 */ /* 0x000fea0003800200 */
.L_x_5728:
        /* <DEDUP_REMOVED lines=21> */
.L_x_5735:
        /* <DEDUP_REMOVED lines=13> */
.L_x_5737:
[----:B------:R-:W-:Y:S05]  /*19cf0*/  BSYNC.RECONVERGENT B2 ;  /* 0x0000000000027941 */ /* 0x000fea0003800200 */
.L_x_5736:
        /* <DEDUP_REMOVED lines=43> */
.L_x_5734:
[----:B------:R-:W-:Y:S05]  /*19fb0*/  BSYNC.RECONVERGENT B1 ;  /* 0x0000000000017941 */ /* 0x000fea0003800200 */
.L_x_5733:
        /* <DEDUP_REMOVED lines=21> */
.L_x_5740:
        /* <DEDUP_REMOVED lines=13> */
.L_x_5742:
[----:B------:R-:W-:Y:S05]  /*1a1e0*/  BSYNC.RECONVERGENT B2 ;  /* 0x0000000000027941 */ /* 0x000fea0003800200 */
.L_x_5741:
        /* <DEDUP_REMOVED lines=43> */
.L_x_5739:
[----:B------:R-:W-:Y:S05]  /*1a4a0*/  BSYNC.RECONVERGENT B1 ;  /* 0x0000000000017941 */ /* 0x000fea0003800200 */
.L_x_5738:
        /* <DEDUP_REMOVED lines=21> */
.L_x_5745:
        /* <DEDUP_REMOVED lines=15> */
.L_x_5747:
[----:B------:R-:W-:Y:S05]  /*1a6f0*/  BSYNC.RECONVERGENT B2 ;  /* 0x0000000000027941 */ /* 0x000fea0003800200 */
.L_x_5746:
        /* <DEDUP_REMOVED lines=43> */
.L_x_5744:
[----:B------:R-:W-:Y:S05]  /*1a9b0*/  BSYNC.RECONVERGENT B1 ;  /* 0x0000000000017941 */ /* 0x000fea0003800200 */
.L_x_5743:
        /* <DEDUP_REMOVED lines=12> */
.L_x_5707:
        /* <DEDUP_REMOVED lines=13> */
[----:B------:R-:W-:Y:S01]  /*1ab50*/  LOP3.LUT R72, R72, R49, R71, 0xfe, !PT ;  /* 0x0000003148487212 */ /* 0x000fe200078efe47 */
[----:B------:R-:W-:Y:S01]  /*1ab60*/  UMOV UR4, 0xffffffff ;  /* 0xffffffff00047882 */ /* 0x000fe20000000000 */
[----:B------:R-:W-:Y:S01]  /*1ab70*/  SEL R71, RZ, 0x1, !P3 ;  /* 0x00000001ff477807 */ /* 0x000fe20005800000 */
        /* <DEDUP_REMOVED lines=26> */
[----:B------:R-:W-:Y:S02]  /*1ad20*/  SEL R50, RZ, 0x100, !P0 ;  /* 0x00000100ff327807 */ /* 0x000fe40004000000 */
[----:B------:R-:W-:Y:S01]  /*1ad30*/  LOP3.LUT P0, RZ, R60, 0x1f, RZ, 0xc0, !PT ;  /* 0x0000001f3cff7812 */ /* 0x000fe2000780c0ff */
[----:B------:R-:W-:Y:S01]  /*1ad40*/  FADD.FTZ R51, R51, R104 ;  /* 0x0000006833337221 */ /* 0x000fe20000010000 */
[----:B------:R-:W-:Y:S02]  /*1ad50*/  LOP3.LUT R50, R50, R70, R57, 0xfe, !PT ;  /* 0x0000004632327212 */ /* 0x000fe400078efe39 */
[----:B------:R-:W-:Y:S01]  /*1ad60*/  SEL R57, RZ, 0x1, !P6 ;  /* 0x00000001ff397807 */ /* 0x000fe20007000000 */
[----:B------:R-:W-:-:S03]  /*1ad70*/  FADD.FTZ R51, R51, R106 ;  /* 0x0000006a33337221 */ /* 0x000fc60000010000 */
[----:B------:R-:W-:Y:S01]  /*1ad80*/  LOP3.LUT R50, R50, R57, RZ, 0xfc, !PT ;  /* 0x0000003932327212 */ /* 0x000fe200078efcff */
        /* <DEDUP_REMOVED lines=112> */
.L_x_5761:
[C---:B------:R-:W-:Y:S01]  /*1b490*/  FMUL.FTZ R44, R49.reuse, R49 ;  /* 0x00000031312c7220 */ /* 0x040fe20000410000 */
[----:B------:R-:W-:Y:S01]  /*1b4a0*/  ISETP.NE.AND P1, PT, RZ, UR13, PT ;  /* 0x0000000dff007c0c */ /* 0x000fe2000bf25270 */
[----:B01----:R-:W-:Y:S01]  /*1b4b0*/  FADD.FTZ R50, R50, R53 ;  /* 0x0000003532327221 */ /* 0x003fe20000010000 */
[----:B------:R-:W-:Y:S02]  /*1b4c0*/  HADD2.F32 R116, -RZ, R40.H1_H1 ;  /* 0x30000028ff747230 */ /* 0x000fe40000004100 */
        /* <DEDUP_REMOVED lines=49> */
[----:B------:R-:W-:-:S02]  /*1b7e0*/  HADD2.F32 R48, -RZ, R2.H1_H1 ;  /* 0x30000002ff307230 */ /* 0x000fc40000004100 */
[C---:B------:R-:W-:Y:S01]  /*1b7f0*/  FMUL.FTZ R51, R53.reuse, R62 ;  /* 0x0000003e35337220 */ /* 0x040fe20000410000 */
[----:B------:R-:W-:Y:S02]  /*1b800*/  HADD2.F32 R47, -RZ, R4.H0_H0 ;  /* 0x20000004ff2f7230 */ /* 0x000fe40000004100 */
[----:B------:R-:W-:Y:S01]  /*1b810*/  FMUL.FTZ R55, R53, R63 ;  /* 0x0000003f35377220 */ /* 0x000fe20000410000 */
[----:B------:R-:W-:Y:S02]  /*1b820*/  HADD2.F32 R57, -RZ, R42.H0_H0 ;  /* 0x2000002aff397230 */ /* 0x000fe40000004100 */
[----:B------:R-:W-:Y:S01]  /*1b830*/  FFMA.FTZ R51, R51, R48, R116 ;  /* 0x0000003033337223 */ /* 0x000fe20000010074 */
[----:B------:R-:W-:Y:S02]  /*1b840*/  HADD2.F32 R118, -RZ, R3.H0_H0 ;  /* 0x20000003ff767230 */ /* 0x000fe40000004100 */
[----:B------:R-:W-:Y:S01]  /*1b850*/  FMUL.FTZ R61, R53, R61 ;  /* 0x0000003d353d7220 */ /* 0x000fe20000410000 */
[----:B------:R-:W-:-:S02]  /*1b860*/  HADD2.F32 R120, -RZ, R41.H0_H0 ;  /* 0x20000029ff787230 */ /* 0x000fc40000004100 */
[----:B------:R-:W-:Y:S01]  /*1b870*/  FFMA.FTZ R55, R55, R47, R57 ;  /* 0x0000002f37377223 */ /* 0x000fe20000010039 */
[C---:B------:R-:W-:Y:S01]  /*1b880*/  FMUL.FTZ R45, R53.reuse, R69 ;  /* 0x00000045352d7220 */ /* 0x040fe20000410000 */
[----:B------:R-:W-:Y:S02]  /*1b890*/  HADD2.F32 R116, -RZ, R4.H1_H1 ;  /* 0x30000004ff747230 */ /* 0x000fe40000004100 */
[C---:B------:R-:W-:Y:S01]  /*1b8a0*/  FMUL.FTZ R75, R53.reuse, R75 ;  /* 0x0000004b354b7220 */ /* 0x040fe20000410000 */
[----:B------:R-:W-:Y:S02]  /*1b8b0*/  HADD2.F32 R48, -RZ, R42.H1_H1 ;  /* 0x3000002aff307230 */ /* 0x000fe40000004100 */
[C---:B------:R-:W-:Y:S01]  /*1b8c0*/  FMUL.FTZ R74, R53.reuse, R74 ;  /* 0x0000004a354a7220 */ /* 0x040fe20000410000 */
[----:B------:R-:W-:Y:S02]  /*1b8d0*/  HADD2.F32 R47, -RZ, R5.H0_H0 ;  /* 0x20000005ff2f7230 */ /* 0x000fe40000004100 */
[----:B------:R-:W-:Y:S01]  /*1b8e0*/  FMUL.FTZ R78, R53, R78 ;  /* 0x0000004e354e7220 */ /* 0x000fe20000410000 */
[----:B------:R-:W-:-:S02]  /*1b8f0*/  HADD2.F32 R57, -RZ, R43.H0_H0 ;  /* 0x2000002bff397230 */ /* 0x000fc40000004100 */
[----:B------:R-:W-:Y:S01]  /*1b900*/  FFMA.FTZ R62, R61, R118, R120 ;  /* 0x000000763d3e7223 */ /* 0x000fe20000010078 */
[----:B------:R-:W-:Y:S02]  /*1b910*/  HADD2.F32 R122, -RZ, R3.H1_H1 ;  /* 0x30000003ff7a7230 */ /* 0x000fe40000004100 */
[----:B------:R-:W-:Y:S01]  /*1b920*/  FFMA.FTZ R116, R75, R116, R48 ;  /* 0x000000744b747223 */ /* 0x000fe20000010030 */
[----:B------:R-:W-:Y:S02]  /*1b930*/  HADD2.F32 R124, -RZ, R41.H1_H1 ;  /* 0x30000029ff7c7230 */ /* 0x000fe40000004100 */
[----:B------:R-:W-:Y:S01]  /*1b940*/  FFMA.FTZ R118, R74, R47, R57 ;  /* 0x0000002f4a767223 */ /* 0x000fe20000010039 */
[----:B------:R-:W-:Y:S02]  /*1b950*/  HADD2.F32 R63, -RZ, R6.H0_H0 ;  /* 0x20000006ff3f7230 */ /* 0x000fe40000004100 */
[----:B------:R-:W-:Y:S01]  /*1b960*/  FMUL.FTZ R76, R53, R76 ;  /* 0x0000004c354c7220 */ /* 0x000fe20000410000 */
[----:B------:R-:W-:-:S02]  /*1b970*/  HADD2.F32 R69, -RZ, R36.H0_H0 ;  /* 0x20000024ff457230 */ /* 0x000fc40000004100 */
[----:B------:R-:W-:Y:S01]  /*1b980*/  FFMA.FTZ R45, R45, R122, R124 ;  /* 0x0000007a2d2d7223 */ /* 0x000fe2000001007c */
[----:B------:R-:W-:Y:S02]  /*1b990*/  HADD2.F32 R47, -RZ, R7.H0_H0 ;  /* 0x20000007ff2f7230 */ /* 0x000fe40000004100 */
[C---:B------:R-:W-:Y:S01]  /*1b9a0*/  FMUL.FTZ R84, R53.reuse, R84 ;  /* 0x0000005435547220 */ /* 0x040fe20000410000 */
        /* <DEDUP_REMOVED lines=14> */
[----:B------:R-:W-:Y:S02]  /*1ba90*/  HADD2.F32 R47, -RZ, R9.H0_H0 ;  /* 0x20000009ff2f7230 */ /* 0x000fe40000004100 */
[C---:B------:R-:W-:Y:S01]  /*1baa0*/  FMUL.FTZ R71, R53.reuse, R88 ;  /* 0x0000005835477220 */ /* 0x040fe20000410000 */
[----:B------:R-:W-:Y:S02]  /*1bab0*/  HADD2.F32 R57, -RZ, R39.H0_H0 ;  /* 0x20000027ff397230 */ /* 0x000fe40000004100 */
[----:B------:R-:W-:Y:S01]  /*1bac0*/  FFMA.FTZ R93, R76, R93, R61 ;  /* 0x0000005d4c5d7223 */ /* 0x000fe2000001003d */
[----:B------:R-:W-:Y:S02]  /*1bad0*/  HADD2.F32 R122, -RZ, R10.H0_H0 ;  /* 0x2000000aff7a7230 */ /* 0x000fe40000004100 */
[----:B------:R-:W-:Y:S01]  /*1bae0*/  FMUL.FTZ R61, R53, R81 ;  /* 0x00000051353d7220 */ /* 0x000fe20000410000 */
[----:B------:R-:W-:-:S02]  /*1baf0*/  HADD2.F32 R124, -RZ, R32.H0_H0 ;  /* 0x20000020ff7c7230 */ /* 0x000fc40000004100 */
[----:B------:R-:W-:Y:S01]  /*1bb00*/  FMUL.FTZ R87, R53, R87 ;  /* 0x0000005735577220 */ /* 0x000fe20000410000 */
        /* <DEDUP_REMOVED lines=17> */
[----:B------:R-:W-:Y:S01]  /*1bc20*/  FFMA.FTZ R80, R80, R47, R71 ;  /* 0x0000002f50507223 */ /* 0x000fe20000010047 */
[----:B------:R-:W-:Y:S02]  /*1bc30*/  HADD2.F32 R47, -RZ, R34.H1_H1 ;  /* 0x30000022ff2f7230 */ /* 0x000fe40000004100 */
[----:B------:R-:W-:Y:S01]  /*1bc40*/  FFMA.FTZ R88, R85, R74, R76 ;  /* 0x0000004a55587223 */ /* 0x000fe2000001004c */
[----:B------:R-:W-:Y:S02]  /*1bc50*/  HADD2.F32 R95, -RZ, R13.H0_H0 ;  /* 0x2000000dff5f7230 */ /* 0x000fe40000004100 */
[----:B------:R-:W-:Y:S01]  /*1bc60*/  FMUL.FTZ R83, R53, R90 ;  /* 0x0000005a35537220 */ /* 0x000fe20000410000 */
[----:B------:R-:W-:-:S02]  /*1bc70*/  HADD2.F32 R71, -RZ, R35.H0_H0 ;  /* 0x20000023ff477230 */ /* 0x000fc40000004100 */
        /* <DEDUP_REMOVED lines=32> */
[----:B------:R-:W-:Y:S01]  /*1be80*/  FFMA.FTZ R85, R54, R85, R101 ;  /* 0x0000005536557223 */ /* 0x000fe20000010065 */
[----:B------:R-:W-:Y:S01]  /*1be90*/  HADD2.F32 R73, -RZ, R13.H1_H1 ;  /* 0x3000000dff497230 */ /* 0x000fe20000004100 */
[----:B------:R-:W0:Y:S01]  /*1bea0*/  @!P0 LDC.64 R122, c[0x0][0x3c0] ;  /* 0x0000f000ff7a8b82 */ /* 0x000e220000000a00 */
[----:B------:R-:W-:Y:S02]  /*1beb0*/  HADD2.F32 R75, -RZ, R35.H1_H1 ;  /* 0x30000023ff4b7230 */ /* 0x000fe40000004100 */
[----:B------:R-:W-:Y:S01]  /*1bec0*/  FMUL.FTZ R96, R53, R96 ;  /* 0x0000006035607220 */ /* 0x000fe20000410000 */
[----:B------:R-:W-:Y:S02]  /*1bed0*/  HADD2.F32 R101, -RZ, R18.H0_H0 ;  /* 0x20000012ff657230 */ /* 0x000fe40000004100 */
[----:B------:R-:W-:Y:S01]  /*1bee0*/  FFMA.FTZ R105, R60, R105, R47 ;  /* 0x000000693c697223 */ /* 0x000fe2000001002f */
[----:B------:R-:W-:Y:S02]  /*1bef0*/  HADD2.F32 R103, -RZ, R24.H0_H0 ;  /* 0x20000018ff677230 */ /* 0x000fe40000004100 */
[----:B------:R-:W-:Y:S01]  /*1bf00*/  FFMA.FTZ R96, R96, R73, R75 ;  /* 0x0000004960607223 */ /* 0x000fe2000001004b */
[----:B------:R-:W-:-:S02]  /*1bf10*/  HADD2.F32 R73, -RZ, R15.H0_H0 ;  /* 0x2000000fff497230 */ /* 0x000fc40000004100 */
[C---:B------:R-:W-:Y:S01]  /*1bf20*/  FMUL.FTZ R92, R53.reuse, R100 ;  /* 0x00000064355c7220 */ /* 0x040fe20000410000 */
[----:B------:R-:W-:Y:S02]  /*1bf30*/  HADD2.F32 R75, -RZ, R29.H0_H0 ;  /* 0x2000001dff4b7230 */ /* 0x000fe40000004100 */
[----:B------:R-:W-:Y:S01]  /*1bf40*/  FFMA.FTZ R60, R46, R101, R103 ;  /* 0x000000652e3c7223 */ /* 0x000fe20000010067 */
[----:B------:R-:W-:Y:S01]  /*1bf50*/  HADD2.F32 R107, -RZ, R17.H0_H0 ;  /* 0x20000011ff6b7230 */ /* 0x000fe20000004100 */
[----:B------:R-:W1:Y:S01]  /*1bf60*/  LDC.64 R46, c[0x0][0x428] ;  /* 0x00010a00ff2e7b82 */ /* 0x000e620000000a00 */
[----:B------:R-:W-:Y:S02]  /*1bf70*/  HADD2.F32 R71, -RZ, R31.H0_H0 ;  /* 0x2000001fff477230 */ /* 0x000fe40000004100 */
[----:B------:R-:W-:Y:S01]  /*1bf80*/  FFMA.FTZ R92, R92, R73, R75 ;  /* 0x000000495c5c7223 */ /* 0x000fe2000001004b */
[----:B------:R-:W-:Y:S02]  /*1bf90*/  HADD2.F32 R73, -RZ, R17.H1_H1 ;  /* 0x30000011ff497230 */ /* 0x000fe40000004100 */
[----:B------:R-:W-:Y:S01]  /*1bfa0*/  FMUL.FTZ R104, R53, R104 ;  /* 0x0000006835687220 */ /* 0x000fe20000410000 */
[----:B------:R-:W-:-:S02]  /*1bfb0*/  HADD2.F32 R75, -RZ, R31.H1_H1 ;  /* 0x3000001fff4b7230 */ /* 0x000fc40000004100 */
[C---:B------:R-:W-:Y:S01]  /*1bfc0*/  FMUL.FTZ R106, R53.reuse, R106 ;  /* 0x0000006a356a7220 */ /* 0x040fe20000410000 */
[C---:B------:R-:W-:Y:S01]  /*1bfd0*/  FMUL.FTZ R70, R53.reuse, R70 ;  /* 0x0000004635467220 */ /* 0x040fe20000410000 */
[----:B------:R-:W-:Y:S01]  /*1bfe0*/  FFMA.FTZ R107, R104, R107, R71 ;  /* 0x0000006b686b7223 */ /* 0x000fe20000010047 */
[----:B------:R-:W-:Y:S02]  /*1bff0*/  HADD2.F32 R71, -RZ, R19.H0_H0 ;  /* 0x20000013ff477230 */ /* 0x000fe40000004100 */
[----:B------:R-:W-:Y:S01]  /*1c000*/  FFMA.FTZ R56, R106, R73, R75 ;  /* 0x000000496a387223 */ /* 0x000fe2000001004b */
[----:B------:R-:W-:Y:S01]  /*1c010*/  HADD2.F32 R73, -RZ, R25.H0_H0 ;  /* 0x20000019ff497230 */ /* 0x000fe20000004100 */
[----:B------:R-:W2:Y:S01]  /*1c020*/  @!P0 LDC.64 R74, c[0x0][0x3c8] ;  /* 0x0000f200ff4a8b82 */ /* 0x000ea20000000a00 */
[----:B------:R-:W-:Y:S02]  /*1c030*/  HADD2.F32 R109, -RZ, R20.H0_H0 ;  /* 0x20000014ff6d7230 */ /* 0x000fe40000004100 */
[----:B------:R-:W-:Y:S01]  /*1c040*/  FMUL.FTZ R72, R53, R72 ;  /* 0x0000004835487220 */ /* 0x000fe20000410000 */
[----:B------:R-:W-:-:S02]  /*1c050*/  HADD2.F32 R111, -RZ, R26.H0_H0 ;  /* 0x2000001aff6f7230 */ /* 0x000fc40000004100 */
[----:B------:R-:W-:Y:S01]  /*1c060*/  FFMA.FTZ R98, R70, R71, R73 ;  /* 0x0000004746627223 */ /* 0x000fe20000010049 */
[----:B------:R-:W-:Y:S02]  /*1c070*/  HADD2.F32 R73, -RZ, R21.H1_H1 ;  /* 0x30000015ff497230 */ /* 0x000fe40000004100 */
[----:B------:R-:W-:Y:S01]  /*1c080*/  FMUL.FTZ R102, R53, R114 ;  /* 0x0000007235667220 */ /* 0x000fe20000410000 */
[----:B------:R-:W-:Y:S02]  /*1c090*/  HADD2.F32 R113, -RZ, R27.H1_H1 ;  /* 0x3000001bff717230 */ /* 0x000fe40000004100 */
[----:B------:R-:W-:Y:S01]  /*1c0a0*/  FFMA.FTZ R100, R72, R109, R111 ;  /* 0x0000006d48647223 */ /* 0x000fe2000001006f */
[----:B0-----:R-:W-:-:S04]  /*1c0b0*/  @!P0 IMAD.WIDE R122, R68, 0x4, R122 ;  /* 0x00000004447a8825 */ /* 0x001fc800078e027a */
[C---:B------:R-:W-:Y:S01]  /*1c0c0*/  FMUL.FTZ R109, R53.reuse, R112 ;  /* 0x00000070356d7220 */ /* 0x040fe20000410000 */
[----:B------:R-:W-:Y:S01]  /*1c0d0*/  FMUL.FTZ R101, R53, R108 ;  /* 0x0000006c35657220 */ /* 0x000fe20000410000 */
[----:B------:R-:W-:Y:S01]  /*1c0e0*/  FFMA.FTZ R102, R102, R73, R113 ;  /* 0x0000004966667223 */ /* 0x000fe20000010071 */
[----:B-1----:R-:W-:Y:S01]  /*1c0f0*/  IMAD.WIDE.U32 R112, R79, 0x10, R46 ;  /* 0x000000104f707825 */ /* 0x002fe200078e002e */
[----:B------:R0:W-:Y:S03]  /*1c100*/  @!P0 STG.E desc[UR8][R122.64], R49 ;  /* 0x000000317a008986 */ /* 0x0001e6000c101908 */
[C---:B------:R-:W-:Y:S01]  /*1c110*/  FMUL.FTZ R103, R53.reuse, R110 ;  /* 0x0000006e35677220 */ /* 0x040fe20000410000 */
[----:B------:R-:W-:Y:S01]  /*1c120*/  FMUL.FTZ R58, R53, R58 ;  /* 0x0000003a353a7220 */ /* 0x000fe20000410000 */
[----:B------:R-:W-:Y:S01]  /*1c130*/  HADD2.F32 R50, -RZ, R18.H1_H1 ;  /* 0x30000012ff327230 */ /* 0x000fe20000004100 */
[----:B------:R-:W-:Y:S01]  /*1c140*/  F2FP.F16.F32.PACK_AB R45, R45, R62 ;  /* 0x0000003e2d2d723e */ /* 0x000fe200000000ff */
[----:B------:R-:W-:Y:S01]  /*1c150*/  HADD2.F32 R52, -RZ, R24.H1_H1 ;  /* 0x30000018ff347230 */ /* 0x000fe20000004100 */
[----:B------:R-:W-:Y:S01]  /*1c160*/  F2FP.F16.F32.PACK_AB R44, R51, R44 ;  /* 0x0000002c332c723e */ /* 0x000fe200000000ff */
[----:B------:R-:W-:Y:S01]  /*1c170*/  HADD2.F32 R54, -RZ, R19.H1_H1 ;  /* 0x30000013ff367230 */ /* 0x000fe20000004100 */
[----:B------:R-:W-:Y:S01]  /*1c180*/  F2FP.F16.F32.PACK_AB R51, R87, R120 ;  /* 0x000000785733723e */ /* 0x000fe200000000ff */
[----:B------:R-:W-:-:S02]  /*1c190*/  HADD2.F32 R76, -RZ, R25.H1_H1 ;  /* 0x30000019ff4c7230 */ /* 0x000fc40000004100 */
[----:B------:R-:W-:Y:S01]  /*1c1a0*/  FFMA.FTZ R101, R101, R50, R52 ;  /* 0x0000003265657223 */ /* 0x000fe20000010034 */
[----:B------:R-:W-:Y:S01]  /*1c1b0*/  HADD2.F32 R111, -RZ, R21.H0_H0 ;  /* 0x20000015ff6f7230 */ /* 0x000fe20000004100 */
[----:B0-----:R-:W-:Y:S01]  /*1c1c0*/  F2FP.F16.F32.PACK_AB R49, R63, R78 ;  /* 0x0000004e3f31723e */ /* 0x001fe200000000ff */
[----:B------:R-:W-:Y:S01]  /*1c1d0*/  HADD2.F32 R71, -RZ, R27.H0_H0 ;  /* 0x2000001bff477230 */ /* 0x000fe20000004100 */
[----:B------:R-:W0:Y:S01]  /*1c1e0*/  LDC.64 R78, c[0x0][0x380] ;  /* 0x0000e000ff4e7b82 */ /* 0x000e220000000a00 */
[----:B------:R-:W-:Y:S02]  /*1c1f0*/  HADD2.F32 R50, -RZ, R20.H1_H1 ;  /* 0x30000014ff327230 */ /* 0x000fe40000004100 */
[----:B------:R-:W-:Y:S01]  /*1c200*/  FFMA.FTZ R103, R103, R54, R76 ;  /* 0x0000003667677223 */ /* 0x000fe2000001004c */
[----:B------:R-:W-:Y:S02]  /*1c210*/  HADD2.F32 R52, -RZ, R26.H1_H1 ;  /* 0x3000001aff347230 */ /* 0x000fe40000004100 */
[----:B------:R-:W-:Y:S01]  /*1c220*/  FFMA.FTZ R111, R58, R111, R71 ;  /* 0x0000006f3a6f7223 */ /* 0x000fe20000010047 */
[----:B--2---:R-:W-:Y:S01]  /*1c230*/  @!P0 IMAD.WIDE R114, R68, 0x4, R74 ;  /* 0x0000000444728825 */ /* 0x004fe200078e024a */
[----:B------:R-:W-:-:S03]  /*1c240*/  F2FP.F16.F32.PACK_AB R48, R61, R48 ;  /* 0x000000303d30723e */ /* 0x000fc600000000ff */
[----:B------:R-:W-:Y:S01]  /*1c250*/  FFMA.FTZ R109, R109, R50, R52 ;  /* 0x000000326d6d7223 */ /* 0x000fe20000010034 */
[--C-:B------:R-:W-:Y:S01]  /*1c260*/  IMAD.WIDE.U32 R72, R77, 0x10, R46.reuse ;  /* 0x000000104d487825 */ /* 0x100fe200078e002e */
[----:B------:R1:W-:Y:S01]  /*1c270*/  @!P0 STG.E desc[UR8][R114.64], R53 ;  /* 0x0000003572008986 */ /* 0x0003e2000c101908 */
[----:B------:R-:W-:Y:S02]  /*1c280*/  F2FP.F16.F32.PACK_AB R50, R88, R69 ;  /* 0x000000455832723e */ /* 0x000fe400000000ff */
[--C-:B------:R-:W-:Y:S01]  /*1c290*/  IMAD.WIDE.U32 R70, R59, 0x10, R46.reuse ;  /* 0x000000103b467825 */ /* 0x100fe200078e002e */
[----:B------:R-:W-:Y:S02]  /*1c2a0*/  F2FP.F16.F32.PACK_AB R54, R91, R84 ;  /* 0x000000545b36723e */ /* 0x000fe400000000ff */
[----:B------:R-:W-:Y:S01]  /*1c2b0*/  F2FP.F16.F32.PACK_AB R52, R80, R57 ;  /* 0x000000395034723e */ /* 0x000fe200000000ff */
[----:B------:R-:W-:Y:S01]  /*1c2c0*/  IMAD.WIDE.U32 R74, R89, 0x10, R46 ;  /* 0x00000010594a7825 */ /* 0x000fe200078e002e */
[----:B------:R-:W-:-:S02]  /*1c2d0*/  F2FP.F16.F32.PACK_AB R59, R56, R107 ;  /* 0x0000006b383b723e */ /* 0x000fc400000000ff */
[----:B------:R-:W-:Y:S01]  /*1c2e0*/  F2FP.F16.F32.PACK_AB R58, R105, R94 ;  /* 0x0000005e693a723e */ /* 0x000fe200000000ff */
[----:B------:R-:W-:Y:S01]  /*1c2f0*/  IMAD.WIDE.U32 R76, R97, 0x10, R46 ;  /* 0x00000010614c7825 */ /* 0x000fe200078e002e */
[----:B------:R-:W-:Y:S02]  /*1c300*/  F2FP.F16.F32.PACK_AB R47, R93, R118 ;  /* 0x000000765d2f723e */ /* 0x000fe400000000ff */
[----:B------:R-:W-:Y:S01]  /*1c310*/  F2FP.F16.F32.PACK_AB R46, R116, R55 ;  /* 0x00000037742e723e */ /* 0x000fe200000000ff */
[----:B0-----:R-:W-:Y:S01]  /*1c320*/  IMAD R68, R78, 0x4, R68 ;  /* 0x000000044e447824 */ /* 0x001fe200078e0244 */
[----:B------:R-:W-:Y:S02]  /*1c330*/  F2FP.F16.F32.PACK_AB R55, R96, R95 ;  /* 0x0000005f6037723e */ /* 0x000fe400000000ff */
[----:B-1----:R-:W-:Y:S01]  /*1c340*/  F2FP.F16.F32.PACK_AB R53, R82, R83 ;  /* 0x000000535235723e */ /* 0x002fe200000000ff */
[----:B------:R0:W-:Y:S01]  /*1c350*/  STG.E.128 desc[UR8][R70.64], R44 ;  /* 0x0000002c46007986 */ /* 0x0001e2000c101d08 */
[----:B------:R-:W-:-:S02]  /*1c360*/  F2FP.F16.F32.PACK_AB R57, R85, R92 ;  /* 0x0000005c5539723e */ /* 0x000fc400000000ff */
[----:B------:R-:W-:Y:S01]  /*1c370*/  F2FP.F16.F32.PACK_AB R56, R90, R81 ;  /* 0x000000515a38723e */ /* 0x000fe200000000ff */
[----:B------:R0:W-:Y:S01]  /*1c380*/  STG.E.128 desc[UR8][R72.64], R48 ;  /* 0x0000003048007986 */ /* 0x0001e2000c101d08 */
[----:B------:R-:W-:Y:S02]  /*1c390*/  F2FP.F16.F32.PACK_AB R63, R102, R111 ;  /* 0x0000006f663f723e */ /* 0x000fe400000000ff */
[----:B------:R-:W-:Y:S01]  /*1c3a0*/  F2FP.F16.F32.PACK_AB R62, R109, R100 ;  /* 0x000000646d3e723e */ /* 0x000fe200000000ff */
[----:B------:R0:W-:Y:S01]  /*1c3b0*/  STG.E.128 desc[UR8][R74.64], R52 ;  /* 0x000000344a007986 */ /* 0x0001e2000c101d08 */
[----:B------:R-:W-:Y:S02]  /*1c3c0*/  F2FP.F16.F32.PACK_AB R61, R103, R98 ;  /* 0x00000062673d723e */ /* 0x000fe400000000ff */
[----:B------:R-:W-:Y:S01]  /*1c3d0*/  F2FP.F16.F32.PACK_AB R60, R101, R60 ;  /* 0x0000003c653c723e */ /* 0x000fe200000000ff */
[----:B------:R0:W-:Y:S01]  /*1c3e0*/  STG.E.128 desc[UR8][R76.64], R56 ;  /* 0x000000384c007986 */ /* 0x0001e2000c101d08 */
[----:B------:R-:W-:-:S03]  /*1c3f0*/  ISETP.GE.AND P0, PT, R68, R79, PT ;  /* 0x0000004f4400720c */ /* 0x000fc60003f06270 */
[----:B------:R0:W-:Y:S10]  /*1c400*/  STG.E.128 desc[UR8][R112.64], R60 ;  /* 0x0000003c70007986 */ /* 0x0001f4000c101d08 */
[----:B------:R-:W-:Y:S05]  /*1c410*/  @!P0 BRA `(.L_x_5749) ;  /* 0xfffffe4400e08947 */ /* 0x000fea000383ffff */
[----:B------:R-:W-:Y:S05]  /*1c420*/  BSYNC B0 ;  /* 0x0000000000007941 */ /* 0x000fea0003800000 */
.L_x_5338:
[----:B------:R-:W-:Y:S05]  /*1c430*/  EXIT ;  /* 0x000000000000794d */ /* 0x000fea0003800000 */
.L_x_5748:
        /* <DEDUP_REMOVED lines=8> */
.L_x_5751:
[----:B------:R-:W-:Y:S05]  /*1c4c0*/  BSYNC B1 ;  /* 0x0000000000017941 */ /* 0x000fea0003800000 */
.L_x_5750:
        /* <DEDUP_REMOVED lines=9> */
.L_x_5752:
[----:B------:R-:W-:Y:S02]  /*1c560*/  IMAD.MOV.U32 R54, RZ, RZ, 0x4 ;  /* 0x00000004ff367424 */ /* 0x000fe400078e00ff */
[----:B------:R-:W-:-:S04]  /*1c570*/  IMAD.MOV.U32 R45, RZ, RZ, R53 ;  /* 0x000000ffff2d7224 */ /* 0x000fc800078e0035 */
[----:B------:R-:W-:-:S05]  /*1c580*/  FADD.FTZ R47, R46, R45 ;  /* 0x0000002d2e2f7221 */ /* 0x000fca0000010000 */
[----:B------:R-:W-:-:S07]  /*1c590*/  MOV R55, R47 ;  /* 0x0000002f00377202 */ /* 0x000fce0000000f00 */
[----:B------:R-:W-:Y:S05]  /*1c5a0*/  WARPSYNC.COLLECTIVE R52, `(.L_x_5753) ;  /* 0x0000000034087348 */ /* 0x000fea0003c00000 */
[----:B------:R0:W1:Y:S02]  /*1c5b0*/  SHFL.BFLY P1, R53, R55, R54, R57 ;  /* 0x0c00003637357389 */ /* 0x0000640000020039 */
[----:B01----:R-:W-:Y:S05]  /*1c5c0*/  ENDCOLLECTIVE ;  /* 0x000000000000791b */ /* 0x003fea0003800000 */
.L_x_5753:
[----:B------:R-:W-:Y:S01]  /*1c5d0*/  HFMA2 R54, -RZ, RZ, 0, 4.76837158203125e-07 ;  /* 0x00000008ff367431 */ /* 0x000fe200000001ff */
[----:B------:R-:W-:-:S05]  /*1c5e0*/  MOV R44, R53 ;  /* 0x00000035002c7202 */ /* 0x000fca0000000f00 */
[----:B------:R-:W-:-:S04]  /*1c5f0*/  FADD.FTZ R50, R47, R44 ;  /* 0x0000002c2f327221 */ /* 0x000fc80000010000 */
[----:B------:R-:W-:-:S07]  /*1c600*/  IMAD.MOV.U32 R55, RZ, RZ, R50 ;  /* 0x000000ffff377224 */ /* 0x000fce00078e0032 */
[----:B------:R-:W-:Y:S05]  /*1c610*/  WARPSYNC.COLLECTIVE R52, `(.L_x_5754) ;  /* 0x0000000034087348 */ /* 0x000fea0003c00000 */
[----:B------:R0:W1:Y:S02]  /*1c620*/  SHFL.BFLY P1, R53, R55, R54, R57 ;  /* 0x0c00003637357389 */ /* 0x0000640000020039 */
[----:B01----:R-:W-:Y:S05]  /*1c630*/  ENDCOLLECTIVE ;  /* 0x000000000000791b */ /* 0x003fea0003800000 */
.L_x_5754:
        /* <DEDUP_REMOVED lines=8> */
.L_x_5755:
        /* <DEDUP_REMOVED lines=88> */
.L_x_5756:
[----:B------:R-:W-:Y:S02]  /*1cc40*/  IMAD.MOV.U32 R54, RZ, RZ, 0x2 ;  /* 0x00000002ff367424 */ /* 0x000fe400078e00ff */
[----:B------:R-:W-:-:S04]  /*1cc50*/  IMAD.MOV.U32 R47, RZ, RZ, R53 ;  /* 0x000000ffff2f7224 */ /* 0x000fc800078e0035 */
[----:B------:R-:W-:-:S05]  /*1cc60*/  FADD.FTZ R47, R44, R47 ;  /* 0x0000002f2c2f7221 */ /* 0x000fca0000010000 */
[----:B------:R-:W-:-:S07]  /*1cc70*/  MOV R55, R47 ;  /* 0x0000002f00377202 */ /* 0x000fce0000000f00 */
[----:B------:R-:W-:Y:S05]  /*1cc80*/  WARPSYNC.COLLECTIVE R52, `(.L_x_5757) ;  /* 0x0000000034087348 */ /* 0x000fea0003c00000 */
[----:B------:R0:W1:Y:S02]  /*1cc90*/  SHFL.BFLY P1, R53, R55, R54, R57 ;  /* 0x0c00003637357389 */ /* 0x0000640000020039 */
[----:B01----:R-:W-:Y:S05]  /*1cca0*/  ENDCOLLECTIVE ;  /* 0x000000000000791b */ /* 0x003fea0003800000 */
.L_x_5757:
[----:B------:R-:W-:Y:S01]  /*1ccb0*/  HFMA2 R54, -RZ, RZ, 0, 2.384185791015625e-07 ;  /* 0x00000004ff367431 */ /* 0x000fe200000001ff */
[----:B------:R-:W-:-:S05]  /*1ccc0*/  MOV R46, R53 ;  /* 0x00000035002e7202 */ /* 0x000fca0000000f00 */
[----:B------:R-:W-:-:S04]  /*1ccd0*/  FADD.FTZ R46, R47, R46 ;  /* 0x0000002e2f2e7221 */ /* 0x000fc80000010000 */
[----:B------:R-:W-:-:S07]  /*1cce0*/  IMAD.MOV.U32 R55, RZ, RZ, R46 ;  /* 0x000000ffff377224 */ /* 0x000fce00078e002e */
[----:B------:R-:W-:Y:S05]  /*1ccf0*/  WARPSYNC.COLLECTIVE R52, `(.L_x_5758) ;  /* 0x0000000034087348 */ /* 0x000fea0003c00000 */
[----:B------:R0:W1:Y:S02]  /*1cd00*/  SHFL.BFLY P1, R53, R55, R54, R57 ;  /* 0x0c00003637357389 */ /* 0x0000640000020039 */
[----:B01----:R-:W-:Y:S05]  /*1cd10*/  ENDCOLLECTIVE ;  /* 0x000000000000791b */ /* 0x003fea0003800000 */
.L_x_5758:
[----:B------:R-:W-:Y:S02]  /*1cd20*/  IMAD.MOV.U32 R54, RZ, RZ, 0x8 ;  /* 0x00000008ff367424 */ /* 0x000fe400078e00ff */
[----:B------:R-:W-:-:S04]  /*1cd30*/  IMAD.MOV.U32 R51, RZ, RZ, R53 ;  /* 0x000000ffff337224 */ /* 0x000fc800078e0035 */
[----:B------:R-:W-:-:S05]  /*1cd40*/  FADD.FTZ R51, R46, R51 ;  /* 0x000000332e337221 */ /* 0x000fca0000010000 */
[----:B------:R-:W-:-:S07]  /*1cd50*/  MOV R55, R51 ;  /* 0x0000003300377202 */ /* 0x000fce0000000f00 */
[----:B------:R-:W-:Y:S05]  /*1cd60*/  WARPSYNC.COLLECTIVE R52, `(.L_x_5759) ;  /* 0x0000000034087348 */ /* 0x000fea0003c00000 */
[----:B------:R0:W1:Y:S02]  /*1cd70*/  SHFL.BFLY P1, R53, R55, R54, R57 ;  /* 0x0c00003637357389 */ /* 0x0000640000020039 */
[----:B01----:R-:W-:Y:S05]  /*1cd80*/  ENDCOLLECTIVE ;  /* 0x000000000000791b */ /* 0x003fea0003800000 */
.L_x_5759:
[----:B------:R-:W-:Y:S01]  /*1cd90*/  HFMA2 R54, -RZ, RZ, 0, 9.5367431640625e-07 ;  /* 0x00000010ff367431 */ /* 0x000fe200000001ff */
[----:B------:R-:W-:-:S05]  /*1cda0*/  MOV R50, R53 ;  /* 0x0000003500327202 */ /* 0x000fca0000000f00 */
[----:B------:R-:W-:-:S04]  /*1cdb0*/  FADD.FTZ R50, R51, R50 ;  /* 0x0000003233327221 */ /* 0x000fc80000010000 */
[----:B------:R-:W-:-:S07]  /*1cdc0*/  IMAD.MOV.U32 R55, RZ, RZ, R50 ;  /* 0x000000ffff377224 */ /* 0x000fce00078e0032 */
[----:B------:R-:W-:Y:S05]  /*1cdd0*/  WARPSYNC.COLLECTIVE R52, `(.L_x_5760) ;  /* 0x0000000034087348 */ /* 0x000fea0003c00000 */
[----:B------:R0:W1:Y:S02]  /*1cde0*/  SHFL.BFLY P1, R53, R55, R54, R57 ;  /* 0x0c00003637357389 */ /* 0x0000640000020039 */
[----:B01----:R-:W-:Y:S05]  /*1cdf0*/  ENDCOLLECTIVE ;  /* 0x000000000000791b */ /* 0x003fea0003800000 */
.L_x_5760:
[----:B------:R-:W-:Y:S05]  /*1ce00*/  BRA `(.L_x_5761) ;  /* 0xffffffe400a07947 */ /* 0x000fea000383ffff */
.L_x_5762:
        /* <DEDUP_REMOVED lines=15> */
.L_x_45793:


//--------------------- .text._ZN10layer_norm13ln_fwd_kernelINS_13Kernel_traitsI6__halfS2_S2_S2_fjLj1280ELj1ELj4ELj1ELj16ENS_18Kernel_traits_baseILj1280ES2_S2_S2_S2_fjLj128EEEEELb1ELb0ELb1ELb0EEEvNS_9FwdParamsE --------------------------
	.section	.text._ZN10layer_norm13ln_fwd_kernelINS_13Kernel_traitsI6__halfS2_S2_S2_fjLj1280ELj1ELj4ELj1ELj16ENS_18Kernel_traits_baseILj1280ES2_S2_S2_S2_fjLj128EEEEELb1ELb0ELb1ELb0EEEvNS_9FwdParamsE,"ax",@progbits
	.align	128
        .global         _ZN10layer_norm13ln_fwd_kernelINS_13Kernel_traitsI6__halfS2_S2_S2_fjLj1280ELj1ELj4ELj1ELj16ENS_18Kernel_traits_baseILj1280ES2_S2_S2_S2_fjLj128EEEEELb1ELb0ELb1ELb0EEEvNS_9FwdParamsE
        .type           _ZN10layer_norm13ln_fwd_kernelINS_13Kernel_traitsI6__halfS2_S2_S2_fjLj1280ELj1ELj4ELj1ELj16ENS_18Kernel_traits_baseILj1280ES2_S2_S2_S2_fjLj128EEEEELb1ELb0ELb1ELb0EEEvNS_9FwdParamsE,@function
        .size           _ZN10layer_norm13ln_fwd_kernelINS_13Kernel_traitsI6__halfS2_S2_S2_fjLj1280ELj1ELj4ELj1ELj16ENS_18Kernel_traits_baseILj1280ES2_S2_S2_S2_fjLj128EEEEELb1ELb0ELb1ELb0EEEvNS_9FwdParamsE,(.L_x_45794 - _ZN10layer_norm13ln_fwd_kernelINS_13Kernel_traitsI6__halfS2_S2_S2_fjLj1280ELj1ELj4ELj1ELj16ENS_18Kernel_traits_baseILj1280ES2_S2_S2_S2_fjLj128EEEEELb1ELb0ELb1ELb0EEEvNS_9FwdParamsE)
        .other          _ZN10layer_norm13ln_fwd_kernelINS_13Kernel_traitsI6__halfS2_S2_S2_fjLj1280ELj1ELj4ELj1ELj16ENS_18Kernel_traits_baseILj1280ES2_S2_S2_S2_fjLj128EEEEELb1ELb0ELb1ELb0EEEvNS_9FwdParamsE,@"STO_CUDA_ENTRY STV_DEFAULT"
_ZN10layer_norm13ln_fwd_kernelINS_13Kernel_traitsI6__halfS2_S2_S2_fjLj1280ELj1ELj4ELj1ELj16ENS_18Kernel_traits_baseILj1280ES2_S2_S2_S2_fjLj128EEEEELb1ELb0ELb1ELb0EEEvNS_9FwdParamsE:
.text._ZN10layer_norm13ln_fwd_kernelINS_13Kernel_traitsI6__halfS2_S2_S2_fjLj1280ELj1ELj4ELj1ELj16ENS_18Kernel_traits_baseILj1280ES2_S2_S2_S2_fjLj128EEEEELb1ELb0ELb1ELb0EEEvNS_9FwdParamsE:
        /* <DEDUP_REMOVED lines=22> */
[----:B------:R-:W-:Y:S01]  /*0160*/  IMAD.MOV.U32 R21, RZ, RZ, R77 ;  /* 0x000000ffff157224 */ /* 0x000fe200078e004d */
[----:B------:R-:W-:Y:S01]  /*0170*/  LEA.HI R0, R0, R11, RZ, 0x3 ;  /* 0x0000000b00007211 */ /* 0x000fe200078f18ff */
[----:B------:R-:W4:Y:S03]  /*0180*/  LDC R75, c[0x0][0x360] ;  /* 0x0000d800ff4b7b82 */ /* 0x000f260000000800 */
[----:B-1----:R-:W-:-:S04]  /*0190*/  LOP3.LUT R3, R21, 0x1f, RZ, 0x3c, !PT ;  /* 0x0000001f15037812 */ /* 0x002fc800078e3cff */
[----:B------:R-:W-:Y:S01]  /*01a0*/  LEA.HI.SX32 R3, R0, R3, 0x1d ;  /* 0x0000000300037211 */ /* 0x000fe200078feaff */
[----:B---3--:R-:W-:Y:S02]  /*01b0*/  USHF.L.U32 UR8, UR9, 0x2, URZ ;  /* 0x0000000209087899 */ /* 0x008fe400080006ff */
[--C-:B----4-:R-:W-:Y:S01]  /*01c0*/  IMAD R75, R75, UR9, R76.reuse ;  /* 0x000000094b4b7c24 */ /* 0x110fe2000f8e024c */
[----:B------:R-:W-:-:S04]  /*01d0*/  SHF.R.U32.HI R76, RZ, 0x5, R76 ;  /* 0x00000005ff4c7819 */ /* 0x000fc8000001164c */
[----:B------:R-:W-:Y:S02]  /*01e0*/  LOP3.LUT R76, R76, UR8, RZ, 0xfc, !PT ;  /* 0x000000084c4c7c12 */ /* 0x000fe4000f8efcff */
[----:B--2---:R-:W-:Y:S02]  /*01f0*/  @P0 R2UR UR4, R4 ;  /* 0x00000000040402ca */ /* 0x004fe400000e0000 */
[----:B------:R-:W-:Y:S02]  /*0200*/  @P0 R2UR UR5, R5 ;  /* 0x00000000050502ca */ /* 0x000fe400000e0000 */
[----:B0-----:R-:W-:-:S05]  /*0210*/  @P0 IADD3 R2, P1, PT, R6, R9, RZ ;  /* 0x0000000906020210 */ /* 0x001fca0007f3e0ff */
[----:B------:R-:W-:-:S04]  /*0220*/  @P0 IMAD.X R73, RZ, RZ, R7, P1 ;  /* 0x000000ffff490224 */ /* 0x000fc800008e0607 */
[----:B------:R-:W-:Y:S01]  /*0230*/  UIADD3 UR10, UPT, UPT, UR4, -0x61c88647, URZ ;  /* 0x9e3779b9040a7890 */ /* 0x000fe2000fffe0ff */
[--C-:B------:R-:W-:Y:S01]  /*0240*/  SHF.R.U64 R74, R2, 0x2, R73.reuse ;  /* 0x00000002024a7819 */ /* 0x100fe20000001249 */
[----:B------:R-:W-:Y:S01]  /*0250*/  UIADD3 UR18, UPT, UPT, UR5, -0x4498517b, URZ ;  /* 0xbb67ae8505127890 */ /* 0x000fe2000fffe0ff */
[----:B------:R-:W-:Y:S01]  /*0260*/  SHF.R.U32.HI R73, RZ, 0x2, R73 ;  /* 0x00000002ff497819 */ /* 0x000fe20000011649 */
[----:B------:R-:W-:Y:S02]  /*0270*/  UIADD3 UR19, UPT, UPT, UR4, 0x3c6ef372, URZ ;  /* 0x3c6ef37204137890 */ /* 0x000fe4000fffe0ff */
[----:B------:R-:W-:Y:S02]  /*0280*/  UIADD3 UR12, UPT, UPT, UR5, 0x76cf5d0a, URZ ;  /* 0x76cf5d0a050c7890 */ /* 0x000fe4000fffe0ff */
[----:B------:R-:W-:Y:S02]  /*0290*/  UIADD3 UR20, UPT, UPT, UR4, -0x255992d5, URZ ;  /* 0xdaa66d2b04147890 */ /* 0x000fe4000fffe0ff */
[----:B------:R-:W-:-:S02]  /*02a0*/  UIADD3 UR21, UPT, UPT, UR5, 0x32370b8f, URZ ;  /* 0x32370b8f05157890 */ /* 0x000fc4000fffe0ff */
[----:B------:R-:W-:Y:S02]  /*02b0*/  UIADD3 UR13, UPT, UPT, UR4, 0x78dde6e4, URZ ;  /* 0x78dde6e4040d7890 */ /* 0x000fe4000fffe0ff */
[----:B------:R-:W-:Y:S02]  /*02c0*/  UIADD3 UR22, UPT, UPT, UR5, -0x126145ec, URZ ;  /* 0xed9eba1405167890 */ /* 0x000fe4000fffe0ff */
[----:B------:R-:W-:Y:S02]  /*02d0*/  UIADD3 UR23, UPT, UPT, UR4, 0x1715609d, URZ ;  /* 0x1715609d04177890 */ /* 0x000fe4000fffe0ff */
[----:B------:R-:W-:Y:S02]  /*02e0*/  UIADD3 UR14, UPT, UPT, UR5, -0x56f99767, URZ ;  /* 0xa9066899050e7890 */ /* 0x000fe4000fffe0ff */
[----:B------:R-:W-:Y:S02]  /*02f0*/  UIADD3 UR24, UPT, UPT, UR4, -0x4ab325aa, URZ ;  /* 0xb54cda5604187890 */ /* 0x000fe4000fffe0ff */
[----:B------:R-:W-:-:S02]  /*0300*/  UIADD3 UR15, UPT, UPT, UR5, 0x646e171e, URZ ;  /* 0x646e171e050f7890 */ /* 0x000fc4000fffe0ff */
[----:B------:R-:W-:Y:S02]  /*0310*/  UIADD3 UR25, UPT, UPT, UR4, 0x5384540f, URZ ;  /* 0x5384540f04197890 */ /* 0x000fe4000fffe0ff */
[----:B------:R-:W-:Y:S02]  /*0320*/  UIADD3 UR16, UPT, UPT, UR5, 0x1fd5c5a3, URZ ;  /* 0x1fd5c5a305107890 */ /* 0x000fe4000fffe0ff */
[----:B------:R-:W-:Y:S02]  /*0330*/  UIADD3 UR17, UPT, UPT, UR4, -0xe443238, URZ ;  /* 0xf1bbcdc804117890 */ /* 0x000fe4000fffe0ff */
[----:B------:R-:W-:Y:S02]  /*0340*/  UIADD3 UR26, UPT, UPT, UR5, -0x24c28bd8, URZ ;  /* 0xdb3d7428051a7890 */ /* 0x000fe4000fffe0ff */
        /* <DEDUP_REMOVED lines=44> */
.L_x_5764:
        /* <DEDUP_REMOVED lines=38> */
.L_x_5765:
[----:B------:R-:W-:Y:S05]  /*0870*/  BSYNC.RECONVERGENT B0 ;  /* 0x0000000000007941 */ /* 0x000fea0003800200 */
.L_x_5763:
[----:B------:R-:W0:Y:S02]  /*0880*/  LDCU UR8, c[0x0][0x384] ;  /* 0x00007080ff0877ac */ /* 0x000e240008000800 */
[----:B0-----:R-:W-:-:S13]  /*0890*/  ISETP.GE.AND P0, PT, R76, UR8, PT ;  /* 0x000000084c007c0c */ /* 0x001fda000bf06270 */
[----:B------:R-:W-:Y:S05]  /*08a0*/  @P0 EXIT ;  /* 0x000000000000094d */ /* 0x000fea0003800000 */
[----:B------:R-:W-:Y:S01]  /*08b0*/  IMAD.HI.U32 R4, R74, -0x2daee0ad, RZ ;  /* 0xd2511f534a047827 */ /* 0x000fe200078e00ff */
[----:B------:R-:W-:Y:S01]  /*08c0*/  BSSY B0, `(.L_x_5766) ;  /* 0x0002265000007945 */ /* 0x000fe20003800000 */
[----:B------:R-:W-:Y:S01]  /*08d0*/  LOP3.LUT R2, R2, 0x3, RZ, 0xc0, !PT ;  /* 0x0000000302027812 */ /* 0x000fe200078ec0ff */
[----:B------:R-:W0:Y:S01]  /*08e0*/  LDCU.64 UR8, c[0x0][0x408] ;  /* 0x00008100ff0877ac */ /* 0x000e220008000a00 */
[----:B------:R-:W-:Y:S01]  /*08f0*/  IMAD.HI.U32 R0, R75, -0x326172a9, RZ ;  /* 0xcd9e8d574b007827 */ /* 0x000fe200078e00ff */
[----:B------:R-:W-:-:S03]  /*0900*/  LOP3.LUT R4, R4, UR5, RZ, 0x3c, !PT ;  /* 0x0000000504047c12 */ /* 0x000fc6000f8e3cff */
[----:B------:R-:W-:Y:S01]  /*0910*/  IMAD R6, R75, -0x326172a9, RZ ;  /* 0xcd9e8d574b067824 */ /* 0x000fe200078e02ff */
[----:B------:R-:W-:Y:S01]  /*0920*/  LOP3.LUT R0, R73, UR4, R0, 0x96, !PT ;  /* 0x0000000449007c12 */ /* 0x000fe2000f8e9600 */
[----:B------:R-:W-:-:S04]  /*0930*/  IMAD.HI.U32 R5, R4, -0x326172a9, RZ ;  /* 0xcd9e8d5704057827 */ /* 0x000fc800078e00ff */
[----:B------:R-:W-:Y:S01]  /*0940*/  IMAD R8, R74, -0x2daee0ad, RZ ;  /* 0xd2511f534a087824 */ /* 0x000fe200078e02ff */
[----:B------:R-:W-:Y:S01]  /*0950*/  LOP3.LUT R5, R6, UR10, R5, 0x96, !PT ;  /* 0x0000000a06057c12 */ /* 0x000fe2000f8e9605 */
[----:B------:R-:W-:Y:S01]  /*0960*/  IMAD.HI.U32 R7, R0, -0x2daee0ad, RZ ;  /* 0xd2511f5300077827 */ /* 0x000fe200078e00ff */
[----:B------:R-:W1:Y:S03]  /*0970*/  LDCU.64 UR10, c[0x0][0x3a0] ;  /* 0x00007400ff0a77ac */ /* 0x000e660008000a00 */
[----:B------:R-:W-:Y:S01]  /*0980*/  IMAD R9, R4, -0x326172a9, RZ ;  /* 0xcd9e8d5704097824 */ /* 0x000fe200078e02ff */
[----:B------:R-:W-:Y:S01]  /*0990*/  LOP3.LUT R7, R8, UR18, R7, 0x96, !PT ;  /* 0x0000001208077c12 */ /* 0x000fe2000f8e9607 */
[----:B------:R-:W-:Y:S01]  /*09a0*/  IMAD R11, R0, -0x2daee0ad, RZ ;  /* 0xd2511f53000b7824 */ /* 0x000fe200078e02ff */
[----:B------:R-:W2:Y:S01]  /*09b0*/  LDCU UR18, c[0x0][0x404] ;  /* 0x00008080ff1277ac */ /* 0x000ea20008000800 */
[----:B------:R-:W-:-:S04]  /*09c0*/  IMAD.HI.U32 R4, R5, -0x2daee0ad, RZ ;  /* 0xd2511f5305047827 */ /* 0x000fc800078e00ff */
[----:B------:R-:W-:Y:S01]  /*09d0*/  IMAD.HI.U32 R0, R7, -0x326172a9, RZ ;  /* 0xcd9e8d5707007827 */ /* 0x000fe200078e00ff */
[----:B------:R-:W-:-:S03]  /*09e0*/  LOP3.LUT R4, R11, UR12, R4, 0x96, !PT ;  /* 0x0000000c0b047c12 */ /* 0x000fc6000f8e9604 */
[----:B------:R-:W-:Y:S01]  /*09f0*/  IMAD R8, R5, -0x2daee0ad, RZ ;  /* 0xd2511f5305087824 */ /* 0x000fe200078e02ff */
[----:B------:R-:W-:Y:S01]  /*0a00*/  LOP3.LUT R0, R9, UR19, R0, 0x96, !PT ;  /* 0x0000001309007c12 */ /* 0x000fe2000f8e9600 */
[----:B------:R-:W-:Y:S01]  /*0a10*/  IMAD R6, R7, -0x326172a9, RZ ;  /* 0xcd9e8d5707067824 */ /* 0x000fe200078e02ff */
[----:B------:R-:W3:Y:S01]  /*0a20*/  LDCU.U8 UR19, c[0x0][0x410] ;  /* 0x00008200ff1377ac */ /* 0x000ee20008000000 */
[----:B------:R-:W-:-:S04]  /*0a30*/  IMAD.HI.U32 R5, R4, -0x326172a9, RZ ;  /* 0xcd9e8d5704057827 */ /* 0x000fc800078e00ff */
[----:B------:R-:W-:Y:S01]  /*0a40*/  IMAD.HI.U32 R7, R0, -0x2daee0ad, RZ ;  /* 0xd2511f5300077827 */ /* 0x000fe200078e00ff */
[----:B------:R-:W-:Y:S01]  /*0a50*/  LOP3.LUT R5, R6, UR20, R5, 0x96, !PT ;  /* 0x0000001406057c12 */ /* 0x000fe2000f8e9605 */
[----:B------:R-:W4:Y:S02]  /*0a60*/  LDCU UR20, c[0x0][0x448] ;  /* 0x00008900ff1477ac */ /* 0x000f240008000800 */
        /* <DEDUP_REMOVED lines=36> */
[----:B------:R-:W-:Y:S01]  /*0cb0*/  IMAD.MOV.U32 R0, RZ, RZ, RZ ;  /* 0x000000ffff007224 */ /* 0x000fe200078e00ff */
[----:B------:R-:W-:Y:S01]  /*0cc0*/  LOP3.LUT R72, R5, UR28, R72, 0x96, !PT ;  /* 0x0000001c05487c12 */ /* 0x000fe2000f8e9648 */
[----:B------:R-:W-:Y:S02]  /*0cd0*/  IMAD R108, R9, -0x2daee0ad, RZ ;  /* 0xd2511f53096c7824 */ /* 0x000fe400078e02ff */
[----:B01234-:R-:W-:-:S07]  /*0ce0*/  IMAD R70, R4, -0x326172a9, RZ ;  /* 0xcd9e8d5704467824 */ /* 0x01ffce00078e02ff */
.L_x_6376:
[----:B0-----:R-:W0:Y:S08]  /*0cf0*/  LDC.64 R64, c[0x0][0x3f0] ;  /* 0x0000fc00ff407b82 */ /* 0x001e300000000a00 */
[----:B------:R-:W1:Y:S01]  /*0d00*/  LDC R109, c[0x0][0x388] ;  /* 0x0000e200ff6d7b82 */ /* 0x000e620000000800 */
[----:B0-----:R-:W-:-:S05]  /*0d10*/  IMAD.WIDE R64, R76, 0x4, R64 ;  /* 0x000000044c407825 */ /* 0x001fca00078e0240 */
[----:B------:R0:W2:Y:S02]  /*0d20*/  LDG.E R113, desc[UR6][R64.64] ;  /* 0x0000000640717981 */ /* 0x0000a4000c1e1900 */
[----:B0-----:R-:W0:Y:S02]  /*0d30*/  LDC.64 R64, c[0x0][0x3f8] ;  /* 0x0000fe00ff407b82 */ /* 0x001e240000000a00 */
[----:B0-----:R-:W-:-:S05]  /*0d40*/  IMAD.WIDE R64, R76, 0x4, R64 ;  /* 0x000000044c407825 */ /* 0x001fca00078e0240 */
[----:B-----5:R0:W5:Y:S01]  /*0d50*/  LDG.E R110, desc[UR6][R64.64] ;  /* 0x00000006406e7981 */ /* 0x020162000c1e1900 */
        /* <DEDUP_REMOVED lines=19> */
.L_x_5770:
[----:B------:R-:W-:Y:S05]  /*0e90*/  BSYNC.RECONVERGENT B2 ;  /* 0x0000000000027941 */ /* 0x000fea0003800200 */
.L_x_5769:
        /* <DEDUP_REMOVED lines=10> */
[----:B--2---:R-:W-:Y:S01]  /*0f40*/  @!P2 HADD2.F32 R4, -RZ, R64.H0_H0 ;  /* 0x20000040ff04a230 */ /* 0x004fe20000004100 */
        /* <DEDUP_REMOVED lines=17> */
.L_x_5776:
        /* <DEDUP_REMOVED lines=13> */
.L_x_5778:
[----:B------:R-:W-:Y:S05]  /*1130*/  BSYNC.RECONVERGENT B4 ;  /* 0x0000000000047941 */ /* 0x000fea0003800200 */
.L_x_5777:
        /* <DEDUP_REMOVED lines=50> */
[----:B------:R-:W-:Y:S01]  /*1460*/  HFMA2 R78, -RZ, RZ, 0, 0 ;  /* 0x00000000ff4e7431 */ /* 0x000fe200000001ff */
[----:B------:R-:W-:Y:S01]  /*1470*/  LOP3.LUT R72, R4, UR22, R99, 0x96, !PT ;  /* 0x0000001604487c12 */ /* 0x000fe2000f8e9663 */
[----:B------:R-:W-:-:S07]  /*1480*/  IMAD.MOV.U32 R4, RZ, RZ, R108 ;  /* 0x000000ffff047224 */ /* 0x000fce00078e006c */
.L_x_5775:
[----:B------:R-:W-:Y:S05]  /*1490*/  BSYNC.RECONVERGENT B3 ;  /* 0x0000000000037941 */ /* 0x000fea0003800200 */
.L_x_5774:
[----:B------:R-:W-:Y:S01]  /*14a0*/  I2FP.F32.U32 R2, R4 ;  /* 0x0000000400027245 */ /* 0x000fe20000201000 */
[----:B-----5:R-:W-:Y:S02]  /*14b0*/  HADD2.F32 R4, -RZ, R20.H0_H0 ;  /* 0x20000014ff047230 */ /* 0x020fe40000004100 */
[----:B------:R-:W-:Y:S02]  /*14c0*/  IMAD.MOV.U32 R5, RZ, RZ, 0x2f800000 ;  /* 0x2f800000ff057424 */ /* 0x000fe400078e00ff */
[----:B------:R-:W-:Y:S02]  /*14d0*/  HADD2.F32 R79, -RZ, R64.H0_H0 ;  /* 0x20000040ff4f7230 */ /* 0x000fe40000004100 */
[----:B------:R-:W-:Y:S01]  /*14e0*/  FMUL.FTZ R4, R4, UR9 ;  /* 0x0000000904047c20 */ /* 0x000fe20008410000 */
[----:B------:R-:W-:-:S03]  /*14f0*/  FFMA.FTZ R2, R2, R5, 1.1641532182693481445e-10 ;  /* 0x2f00000002027423 */ /* 0x000fc60000010005 */
[----:B------:R-:W-:Y:S02]  /*1500*/  FMUL.FTZ R4, R4, UR8 ;  /* 0x0000000804047c20 */ /* 0x000fe40008410000 */
[----:B------:R-:W-:-:S04]  /*1510*/  FSETP.GTU.FTZ.AND P3, PT, R2, UR18, PT ;  /* 0x0000001202007c0b */ /* 0x000fc8000bf7c000 */
[----:B------:R-:W-:Y:S02]  /*1520*/  FSEL R4, R4, RZ, !P3 ;  /* 0x000000ff04047208 */ /* 0x000fe40005800000 */
[----:B------:R-:W-:-:S03]  /*1530*/  SEL R5, RZ, 0x1, P3 ;  /* 0x00000001ff057807 */ /* 0x000fc60001800000 */
[----:B------:R-:W-:-:S07]  /*1540*/  FADD.FTZ R4, R79, R4 ;  /* 0x000000044f047221 */ /* 0x000fce0000010000 */
.L_x_5773:
[----:B------:R-:W-:Y:S05]  /*1550*/  BSYNC.RECONVERGENT B2 ;  /* 0x0000000000027941 */ /* 0x000fea0003800200 */
.L_x_5772:
[----:B------:R-:W-:Y:S01]  /*1560*/  BSSY.RECONVERGENT B2, `(.L_x_5779) ;  /* 0x0000066000027945 */ /* 0x000fe20003800200 */
[----:B------:R-:W-:Y:S01]  /*1570*/  F2FP.F16.F32.PACK_AB R108, RZ, R4 ;  /* 0x00000004ff6c723e */ /* 0x000fe200000000ff */
[----:B------:R-:W-:Y:S01]  /*1580*/  @!P2 HADD2.F32 R6, -RZ, R64.H1_H1 ;  /* 0x30000040ff06a230 */ /* 0x000fe20000004100 */
        /* <DEDUP_REMOVED lines=19> */
.L_x_5783:
        /* <DEDUP_REMOVED lines=13> */
.L_x_5785:
[----:B------:R-:W-:Y:S05]  /*1790*/  BSYNC.RECONVERGENT B4 ;  /* 0x0000000000047941 */ /* 0x000fea0003800200 */
.L_x_5784:
        /* <DEDUP_REMOVED lines=54> */
.L_x_5782:
[----:B------:R-:W-:Y:S05]  /*1b00*/  BSYNC.RECONVERGENT B3 ;  /* 0x0000000000037941 */ /* 0x000fea0003800200 */
.L_x_5781:
[----:B------:R-:W-:Y:S01]  /*1b10*/  I2FP.F32.U32 R6, R6 ;  /* 0x0000000600067245 */ /* 0x000fe20000201000 */
[----:B-----5:R-:W-:Y:S02]  /*1b20*/  HADD2.F32 R7, -RZ, R20.H1_H1 ;  /* 0x30000014ff077230 */ /* 0x020fe40000004100 */
[----:B------:R-:W-:-:S03]  /*1b30*/  IMAD.MOV.U32 R89, RZ, RZ, 0x2f800000 ;  /* 0x2f800000ff597424 */ /* 0x000fc600078e00ff */
[----:B------:R-:W-:Y:S01]  /*1b40*/  FMUL.FTZ R7, R7, UR9 ;  /* 0x0000000907077c20 */ /* 0x000fe20008410000 */
[----:B------:R-:W-:Y:S01]  /*1b50*/  FFMA.FTZ R6, R6, R89, 1.1641532182693481445e-10 ;  /* 0x2f00000006067423 */ /* 0x000fe20000010059 */
[----:B------:R-:W-:Y:S02]  /*1b60*/  HADD2.F32 R89, -RZ, R64.H1_H1 ;  /* 0x30000040ff597230 */ /* 0x000fe40000004100 */
[----:B------:R-:W-:Y:S02]  /*1b70*/  FMUL.FTZ R7, R7, UR8 ;  /* 0x0000000807077c20 */ /* 0x000fe40008410000 */
[----:B------:R-:W-:-:S04]  /*1b80*/  FSETP.GTU.FTZ.AND P3, PT, R6, UR18, PT ;  /* 0x0000001206007c0b */ /* 0x000fc8000bf7c000 */
[----:B------:R-:W-:Y:S02]  /*1b90*/  FSEL R6, R7, RZ, !P3 ;  /* 0x000000ff07067208 */ /* 0x000fe40005800000 */
[----:B------:R-:W-:-:S03]  /*1ba0*/  SEL R7, RZ, 0x1, P3 ;  /* 0x00000001ff077807 */ /* 0x000fc60001800000 */
[----:B------:R-:W-:-:S07]  /*1bb0*/  FADD.FTZ R6, R89, R6 ;  /* 0x0000000659067221 */ /* 0x000fce0000010000 */
.L_x_5780:
[----:B------:R-:W-:Y:S05]  /*1bc0*/  BSYNC.RECONVERGENT B2 ;  /* 0x0000000000027941 */ /* 0x000fea0003800200 */
.L_x_5779:
[----:B------:R-:W-:Y:S01]  /*1bd0*/  BSSY.RECONVERGENT B2, `(.L_x_5786) ;  /* 0x0000066000027945 */ /* 0x000fe20003800200 */
[----:B------:R-:W-:Y:S01]  /*1be0*/  F2FP.F16.F32.PACK_AB R114, RZ, R6 ;  /* 0x00000006ff72723e */ /* 0x000fe200000000ff */
[----:B------:R-:W-:Y:S01]  /*1bf0*/  @!P2 HADD2.F32 R78, -RZ, R65.H0_H0 ;  /* 0x20000041ff4ea230 */ /* 0x000fe20000004100 */
        /* <DEDUP_REMOVED lines=19> */
.L_x_5790:
        /* <DEDUP_REMOVED lines=13> */
.L_x_5792:
[----:B------:R-:W-:Y:S05]  /*1e00*/  BSYNC.RECONVERGENT B4 ;  /* 0x0000000000047941 */ /* 0x000fea0003800200 */
.L_x_5791:
        /* <DEDUP_REMOVED lines=52> */
[----:B------:R-:W-:Y:S01]  /*2150*/  IMAD.MOV.U32 R88, RZ, RZ, RZ ;  /* 0x000000ffff587224 */ /* 0x000fe200078e00ff */
[----:B------:R-:W-:-:S07]  /*2160*/  MOV R64, R78 ;  /* 0x0000004e00407202 */ /* 0x000fce0000000f00 */
.L_x_5789:
[----:B------:R-:W-:Y:S05]  /*2170*/  BSYNC.RECONVERGENT B3 ;  /* 0x0000000000037941 */ /* 0x000fea0003800200 */
.L_x_5788:
[----:B------:R-:W-:Y:S01]  /*2180*/  I2FP.F32.U32 R2, R8 ;  /* 0x0000000800027245 */ /* 0x000fe20000201000 */
[----:B------:R-:W-:Y:S02]  /*2190*/  HFMA2 R79, -RZ, RZ, 0.1171875, 0 ;  /* 0x2f800000ff4f7431 */ /* 0x000fe400000001ff */
[----:B-----5:R-:W-:-:S03]  /*21a0*/  HADD2.F32 R8, -RZ, R21.H0_H0 ;  /* 0x20000015ff087230 */ /* 0x020fc60000004100 */
[----:B------:R-:W-:Y:S02]  /*21b0*/  FFMA.FTZ R2, R2, R79, 1.1641532182693481445e-10 ;  /* 0x2f00000002027423 */ /* 0x000fe4000001004f */
[----:B------:R-:W-:Y:S01]  /*21c0*/  FMUL.FTZ R8, R8, UR9 ;  /* 0x0000000908087c20 */ /* 0x000fe20008410000 */
[----:B------:R-:W-:-:S03]  /*21d0*/  HADD2.F32 R79, -RZ, R65.H0_H0 ;  /* 0x20000041ff4f7230 */ /* 0x000fc60000004100 */
[----:B------:R-:W-:Y:S01]  /*21e0*/  FMUL.FTZ R8, R8, UR8 ;  /* 0x0000000808087c20 */ /* 0x000fe20008410000 */
[----:B------:R-:W-:-:S04]  /*21f0*/  FSETP.GTU.FTZ.AND P3, PT, R2, UR18, PT ;  /* 0x0000001202007c0b */ /* 0x000fc8000bf7c000 */
[----:B------:R-:W-:Y:S02]  /*2200*/  FSEL R78, R8, RZ, !P3 ;  /* 0x000000ff084e7208 */ /* 0x000fe40005800000 */
[----:B------:R-:W-:-:S03]  /*2210*/  SEL R8, RZ, 0x1, P3 ;  /* 0x00000001ff087807 */ /* 0x000fc60001800000 */
[----:B------:R-:W-:-:S07]  /*2220*/  FADD.FTZ R78, R79, R78 ;  /* 0x0000004e4f4e7221 */ /* 0x000fce0000010000 */
.L_x_5787:
[----:B------:R-:W-:Y:S05]  /*2230*/  BSYNC.RECONVERGENT B2 ;  /* 0x0000000000027941 */ /* 0x000fea0003800200 */
.L_x_5786:
[----:B------:R-:W-:Y:S01]  /*2240*/  BSSY.RECONVERGENT B2, `(.L_x_5793) ;  /* 0x0000066000027945 */ /* 0x000fe20003800200 */
[----:B------:R-:W-:Y:S01]  /*2250*/  F2FP.F16.F32.PACK_AB R115, RZ, R78 ;  /* 0x0000004eff73723e */ /* 0x000fe200000000ff */
[----:B------:R-:W-:Y:S02]  /*2260*/  @!P2 HADD2.F32 R79, -RZ, R65.H1_H1 ;  /* 0x30000041ff4fa230 */ /* 0x000fe40000004100 */
[----:B------:R-:W-:Y:S02]  /*2270*/  @!P2 IMAD.MOV.U32 R2, RZ, RZ, R64 ;  /* 0x000000ffff02a224 */ /* 0x000fe400078e0040 */
        /* <DEDUP_REMOVED lines=18> */
.L_x_5797:
        /* <DEDUP_REMOVED lines=13> */
.L_x_5799:
[----:B------:R-:W-:Y:S05]  /*2470*/  BSYNC.RECONVERGENT B4 ;  /* 0x0000000000047941 */ /* 0x000fea0003800200 */
.L_x_5798:
        /* <DEDUP_REMOVED lines=53> */
[----:B------:R-:W-:-:S07]  /*27d0*/  HFMA2 R89, -RZ, RZ, 0, 0 ;  /* 0x00000000ff597431 */ /* 0x000fce00000001ff */
.L_x_5796:
[----:B------:R-:W-:Y:S05]  /*27e0*/  BSYNC.RECONVERGENT B3 ;  /* 0x0000000000037941 */ /* 0x000fea0003800200 */
.L_x_5795:
[----:B------:R-:W-:Y:S01]  /*27f0*/  I2FP.F32.U32 R9, R9 ;  /* 0x0000000900097245 */ /* 0x000fe20000201000 */
[----:B-----5:R-:W-:Y:S02]  /*2800*/  HADD2.F32 R64, -RZ, R21.H1_H1 ;  /* 0x30000015ff407230 */ /* 0x020fe40000004100 */
[----:B------:R-:W-:Y:S02]  /*2810*/  IMAD.MOV.U32 R88, RZ, RZ, 0x2f800000 ;  /* 0x2f800000ff587424 */ /* 0x000fe400078e00ff */
[----:B------:R-:W-:Y:S02]  /*2820*/  HADD2.F32 R65, -RZ, R65.H1_H1 ;  /* 0x30000041ff417230 */ /* 0x000fe40000004100 */
[----:B------:R-:W-:Y:S01]  /*2830*/  FMUL.FTZ R64, R64, UR9 ;  /* 0x0000000940407c20 */ /* 0x000fe20008410000 */
[----:B------:R-:W-:-:S03]  /*2840*/  FFMA.FTZ R9, R9, R88, 1.1641532182693481445e-10 ;  /* 0x2f00000009097423 */ /* 0x000fc60000010058 */
[----:B------:R-:W-:Y:S02]  /*2850*/  FMUL.FTZ R64, R64, UR8 ;  /* 0x0000000840407c20 */ /* 0x000fe40008410000 */
[----:B------:R-:W-:-:S04]  /*2860*/  FSETP.GTU.FTZ.AND P3, PT, R9, UR18, PT ;  /* 0x0000001209007c0b */ /* 0x000fc8000bf7c000 */
[----:B------:R-:W-:Y:S02]  /*2870*/  FSEL R64, R64, RZ, !P3 ;  /* 0x000000ff40407208 */ /* 0x000fe40005800000 */
[----:B------:R-:W-:-:S03]  /*2880*/  SEL R9, RZ, 0x1, P3 ;  /* 0x00000001ff097807 */ /* 0x000fc60001800000 */
[----:B------:R-:W-:-:S07]  /*2890*/  FADD.FTZ R79, R65, R64 ;  /* 0x00000040414f7221 */ /* 0x000fce0000010000 */
.L_x_5794:
[----:B------:R-:W-:Y:S05]  /*28a0*/  BSYNC.RECONVERGENT B2 ;  /* 0x0000000000027941 */ /* 0x000fea0003800200 */
.L_x_5793:
        /* <DEDUP_REMOVED lines=22> */
.L_x_5804:
        /* <DEDUP_REMOVED lines=13> */
.L_x_5806:
[----:B------:R-:W-:Y:S05]  /*2ae0*/  BSYNC.RECONVERGENT B4 ;  /* 0x0000000000047941 */ /* 0x000fea0003800200 */
.L_x_5805:
        /* <DEDUP_REMOVED lines=54> */
.L_x_5803:
[----:B------:R-:W-:Y:S05]  /*2e50*/  BSYNC.RECONVERGENT B3 ;  /* 0x0000000000037941 */ /* 0x000fea0003800200 */
.L_x_5802:
[----:B------:R-:W-:Y:S01]  /*2e60*/  I2FP.F32.U32 R2, R10 ;  /* 0x0000000a00027245 */ /* 0x000fe20000201000 */
[----:B-----5:R-:W-:Y:S02]  /*2e70*/  HADD2.F32 R10, -RZ, R22.H0_H0 ;  /* 0x20000016ff0a7230 */ /* 0x020fe40000004100 */
[----:B------:R-:W-:-:S03]  /*2e80*/  IMAD.MOV.U32 R65, RZ, RZ, 0x2f800000 ;  /* 0x2f800000ff417424 */ /* 0x000fc600078e00ff */
[----:B------:R-:W-:Y:S01]  /*2e90*/  FMUL.FTZ R10, R10, UR9 ;  /* 0x000000090a0a7c20 */ /* 0x000fe20008410000 */
[----:B------:R-:W-:Y:S01]  /*2ea0*/  FFMA.FTZ R2, R2, R65, 1.1641532182693481445e-10 ;  /* 0x2f00000002027423 */ /* 0x000fe20000010041 */
[----:B------:R-:W-:Y:S02]  /*2eb0*/  HADD2.F32 R65, -RZ, R66.H0_H0 ;  /* 0x20000042ff417230 */ /* 0x000fe40000004100 */
[----:B------:R-:W-:Y:S02]  /*2ec0*/  FMUL.FTZ R10, R10, UR8 ;  /* 0x000000080a0a7c20 */ /* 0x000fe40008410000 */
[----:B------:R-:W-:-:S04]  /*2ed0*/  FSETP.GTU.FTZ.AND P3, PT, R2, UR18, PT ;  /* 0x0000001202007c0b */ /* 0x000fc8000bf7c000 */
[----:B------:R-:W-:Y:S02]  /*2ee0*/  FSEL R88, R10, RZ, !P3 ;  /* 0x000000ff0a587208 */ /* 0x000fe40005800000 */
[----:B------:R-:W-:-:S03]  /*2ef0*/  SEL R10, RZ, 0x1, P3 ;  /* 0x00000001ff0a7807 */ /* 0x000fc60001800000 */
[----:B------:R-:W-:-:S07]  /*2f00*/  FADD.FTZ R88, R65, R88 ;  /* 0x0000005841587221 */ /* 0x000fce0000010000 */
.L_x_5801:
[----:B------:R-:W-:Y:S05]  /*2f10*/  BSYNC.RECONVERGENT B2 ;  /* 0x0000000000027941 */ /* 0x000fea0003800200 */
.L_x_5800:
        /* <DEDUP_REMOVED lines=22> */
.L_x_5811:
        /* <DEDUP_REMOVED lines=13> */
.L_x_5813:
[----:B------:R-:W-:Y:S05]  /*3150*/  BSYNC.RECONVERGENT B4 ;  /* 0x0000000000047941 */ /* 0x000fea0003800200 */
.L_x_5812:
        /* <DEDUP_REMOVED lines=54> */
.L_x_5810:
[----:B------:R-:W-:Y:S05]  /*34c0*/  BSYNC.RECONVERGENT B3 ;  /* 0x0000000000037941 */ /* 0x000fea0003800200 */
.L_x_5809:
[----:B------:R-:W-:Y:S01]  /*34d0*/  I2FP.F32.U32 R11, R11 ;  /* 0x0000000b000b7245 */ /* 0x000fe20000201000 */
[----:B------:R-:W-:Y:S02]  /*34e0*/  HFMA2 R98, -RZ, RZ, 0.1171875, 0 ;  /* 0x2f800000ff627431 */ /* 0x000fe400000001ff */
[----:B-----5:R-:W-:Y:S02]  /*34f0*/  HADD2.F32 R64, -RZ, R22.H1_H1 ;  /* 0x30000016ff407230 */ /* 0x020fe40000004100 */
[----:B------:R-:W-:Y:S02]  /*3500*/  HADD2.F32 R89, -RZ, R66.H1_H1 ;  /* 0x30000042ff597230 */ /* 0x000fe40000004100 */
[----:B------:R-:W-:Y:S01]  /*3510*/  FFMA.FTZ R11, R11, R98, 1.1641532182693481445e-10 ;  /* 0x2f0000000b0b7423 */ /* 0x000fe20000010062 */
[----:B------:R-:W-:-:S04]  /*3520*/  FMUL.FTZ R64, R64, UR9 ;  /* 0x0000000940407c20 */ /* 0x000fc80008410000 */
[----:B------:R-:W-:Y:S01]  /*3530*/  FMUL.FTZ R64, R64, UR8 ;  /* 0x0000000840407c20 */ /* 0x000fe20008410000 */
[----:B------:R-:W-:-:S04]  /*3540*/  FSETP.GTU.FTZ.AND P3, PT, R11, UR18, PT ;  /* 0x000000120b007c0b */ /* 0x000fc8000bf7c000 */
[----:B------:R-:W-:Y:S02]  /*3550*/  FSEL R64, R64, RZ, !P3 ;  /* 0x000000ff40407208 */ /* 0x000fe40005800000 */
[----:B------:R-:W-:-:S03]  /*3560*/  SEL R11, RZ, 0x1, P3 ;  /* 0x00000001ff0b7807 */ /* 0x000fc60001800000 */
[----:B------:R-:W-:-:S07]  /*3570*/  FADD.FTZ R89, R89, R64 ;  /* 0x0000004059597221 */ /* 0x000fce0000010000 */
.L_x_5808:
[----:B------:R-:W-:Y:S05]  /*3580*/  BSYNC.RECONVERGENT B2 ;  /* 0x0000000000027941 */ /* 0x000fea0003800200 */
.L_x_5807:
[----:B------:R-:W-:Y:S01]  /*3590*/  BSSY.RECONVERGENT B2, `(.L_x_5814) ;  /* 0x0000066000027945 */ /* 0x000fe20003800200 */
[----:B------:R-:W-:Y:S01]  /*35a0*/  F2FP.F16.F32.PACK_AB R66, RZ, R89 ;  /* 0x00000059ff42723e */ /* 0x000fe200000000ff */
[----:B------:R-:W-:Y:S02]  /*35b0*/  @!P2 HADD2.F32 R98, -RZ, R67.H0_H0 ;  /* 0x20000043ff62a230 */ /* 0x000fe40000004100 */
        /* <DEDUP_REMOVED lines=19> */
.L_x_5818:
        /* <DEDUP_REMOVED lines=13> */
.L_x_5820:
[----:B------:R-:W-:Y:S05]  /*37c0*/  BSYNC.RECONVERGENT B4 ;  /* 0x0000000000047941 */ /* 0x000fea0003800200 */
.L_x_5819:
        /* <DEDUP_REMOVED lines=51> */
[----:B------:R-:W-:Y:S02]  /*3b00*/  IMAD.MOV.U32 R121, RZ, RZ, R64 ;  /* 0x000000ffff797224 */ /* 0x000fe400078e0040 */
[----:B------:R-:W-:Y:S01]  /*3b10*/  HFMA2 R64, -RZ, RZ, 0, 0 ;  /* 0x00000000ff407431 */ /* 0x000fe200000001ff */
[----:B------:R-:W-:-:S07]  /*3b20*/  LOP3.LUT R72, R98, UR22, R65, 0x96, !PT ;  /* 0x0000001662487c12 */ /* 0x000fce000f8e9641 */
.L_x_5817:
[----:B------:R-:W-:Y:S05]  /*3b30*/  BSYNC.RECONVERGENT B3 ;  /* 0x0000000000037941 */ /* 0x000fea0003800200 */
.L_x_5816:
        /* <DEDUP_REMOVED lines=11> */
.L_x_5815:
[----:B------:R-:W-:Y:S05]  /*3bf0*/  BSYNC.RECONVERGENT B2 ;  /* 0x0000000000027941 */ /* 0x000fea0003800200 */
.L_x_5814:
        /* <DEDUP_REMOVED lines=17> */
[----:B------:R-:W-:Y:S01]  /*3d10*/  @!P2 IMAD.MOV.U32 R13, RZ, RZ, R72 ;  /* 0x000000ffff0da224 */ /* 0x000fe200078e0048 */
[----:B------:R-:W-:Y:S01]  /*3d20*/  @P2 MOV R13, R71 ;  /* 0x00000047000d2202 */ /* 0x000fe20000000f00 */
[----:B------:R-:W-:Y:S02]  /*3d30*/  @P2 VIADD R2, R64, 0x1 ;  /* 0x0000000140022836 */ /* 0x000fe40000000000 */
[----:B------:R-:W-:Y:S01]  /*3d40*/  @P2 IMAD.MOV.U32 R116, RZ, RZ, R121 ;  /* 0x000000ffff742224 */ /* 0x000fe200078e0079 */
[----:B------:R-:W-:Y:S06]  /*3d50*/  BRA `(.L_x_5824) ;  /* 0x00000004000c7947 */ /* 0x000fec0003800000 */
.L_x_5825:
        /* <DEDUP_REMOVED lines=13> */
.L_x_5827:
[----:B------:R-:W-:Y:S05]  /*3e30*/  BSYNC.RECONVERGENT B4 ;  /* 0x0000000000047941 */ /* 0x000fea0003800200 */
.L_x_5826:
[----:B------:R-:W-:Y:S01]  /*3e40*/  LOP3.LUT R70, R0, UR5, R65, 0x96, !PT ;  /* 0x0000000500467c12 */ /* 0x000fe2000f8e9641 */
[----:B------:R-:W-:Y:S01]  /*3e50*/  IMAD.WIDE.U32 R116, R75, -0x326172a9, RZ ;  /* 0xcd9e8d574b747825 */ /* 0x000fe200078e00ff */
[----:B------:R-:W-:-:S03]  /*3e60*/  UIADD3 UR21, UPT, UPT, UR4, -0x61c88647, URZ ;  /* 0x9e3779b904157890 */ /* 0x000fc6000fffe0ff */
[----:B------:R-:W-:Y:S02]  /*3e70*/  HFMA2 R2, -RZ, RZ, 0, 0 ;  /* 0x00000000ff027431 */ /* 0x000fe400000001ff */
[----:B------:R-:W-:Y:S01]  /*3e80*/  IMAD.WIDE.U32 R70, R70, -0x326172a9, RZ ;  /* 0xcd9e8d5746467825 */ /* 0x000fe200078e00ff */
[----:B------:R-:W-:-:S03]  /*3e90*/  LOP3.LUT R117, R73, UR4, R117, 0x96, !PT ;  /* 0x0000000449757c12 */ /* 0x000fc6000f8e9675 */
[----:B------:R-:W-:Y:S01]  /*3ea0*/  IMAD.MOV.U32 R13, RZ, RZ, R121 ;  /* 0x000000ffff0d7224 */ /* 0x000fe200078e0079 */
[----:B------:R-:W-:Y:S01]  /*3eb0*/  LOP3.LUT R65, R116, UR21, R71, 0x96, !PT ;  /* 0x0000001574417c12 */ /* 0x000fe2000f8e9647 */
[----:B------:R-:W-:Y:S01]  /*3ec0*/  UIADD3 UR21, UPT, UPT, UR5, -0x4498517b, URZ ;  /* 0xbb67ae8505157890 */ /* 0x000fe2000fffe0ff */
[----:B------:R-:W-:-:S05]  /*3ed0*/  IMAD.WIDE.U32 R116, R117, -0x2daee0ad, RZ ;  /* 0xd2511f5375747825 */ /* 0x000fca00078e00ff */
[----:B------:R-:W-:Y:S01]  /*3ee0*/  LOP3.LUT R117, R64, UR21, R117, 0x96, !PT ;  /* 0x0000001540757c12 */ /* 0x000fe2000f8e9675 */
[----:B------:R-:W-:Y:S01]  /*3ef0*/  IMAD.WIDE.U32 R64, R65, -0x2daee0ad, RZ ;  /* 0xd2511f5341407825 */ /* 0x000fe200078e00ff */
[----:B------:R-:W-:-:S04]  /*3f00*/  UIADD3 UR21, UPT, UPT, UR4, 0x3c6ef372, URZ ;  /* 0x3c6ef37204157890 */ /* 0x000fc8000fffe0ff */
[----:B------:R-:W-:Y:S01]  /*3f10*/  LOP3.LUT R71, R116, UR12, R65, 0x96, !PT ;  /* 0x0000000c74477c12 */ /* 0x000fe2000f8e9641 */
[----:B------:R-:W-:-:S05]  /*3f20*/  IMAD.WIDE.U32 R116, R117, -0x326172a9, RZ ;  /* 0xcd9e8d5775747825 */ /* 0x000fca00078e00ff */
[----:B------:R-:W-:Y:S01]  /*3f30*/  LOP3.LUT R117, R70, UR21, R117, 0x96, !PT ;  /* 0x0000001546757c12 */ /* 0x000fe2000f8e9675 */
[----:B------:R-:W-:Y:S01]  /*3f40*/  UIADD3 UR21, UPT, UPT, UR4, -0x255992d5, URZ ;  /* 0xdaa66d2b04157890 */ /* 0x000fe2000fffe0ff */
[----:B------:R-:W-:-:S05]  /*3f50*/  IMAD.WIDE.U32 R70, R71, -0x326172a9, RZ ;  /* 0xcd9e8d5747467825 */ /* 0x000fca00078e00ff */
[----:B------:R-:W-:Y:S01]  /*3f60*/  LOP3.LUT R65, R116, UR21, R71, 0x96, !PT ;  /* 0x0000001574417c12 */ /* 0x000fe2000f8e9647 */
[----:B------:R-:W-:Y:S01]  /*3f70*/  UIADD3 UR21, UPT, UPT, UR5, 0x32370b8f, URZ ;  /* 0x32370b8f05157890 */ /* 0x000fe2000fffe0ff */
[----:B------:R-:W-:-:S05]  /*3f80*/  IMAD.WIDE.U32 R116, R117, -0x2daee0ad, RZ ;  /* 0xd2511f5375747825 */ /* 0x000fca00078e00ff */
        /* <DEDUP_REMOVED lines=9> */
[----:B------:R-:W-:Y:S01]  /*4020*/  IMAD.WIDE.U32 R116, R117, -0x2daee0ad, RZ ;  /* 0xd2511f5375747825 */ /* 0x000fe200078e00ff */
[----:B------:R-:W-:-:S04]  /*4030*/  UIADD3 UR21, UPT, UPT, UR4, -0x4ab325aa, URZ ;  /* 0xb54cda5604157890 */ /* 0x000fc8000fffe0ff */
[----:B------:R-:W-:Y:S01]  /*4040*/  LOP3.LUT R117, R64, UR14, R117, 0x96, !PT ;  /* 0x0000000e40757c12 */ /* 0x000fe2000f8e9675 */
[----:B------:R-:W-:-:S05]  /*4050*/  IMAD.WIDE.U32 R64, R65, -0x2daee0ad, RZ ;  /* 0xd2511f5341407825 */ /* 0x000fca00078e00ff */
[----:B------:R-:W-:Y:S01]  /*4060*/  LOP3.LUT R71, R116, UR15, R65, 0x96, !PT ;  /* 0x0000000f74477c12 */ /* 0x000fe2000f8e9641 */
[----:B------:R-:W-:-:S05]  /*4070*/  IMAD.WIDE.U32 R116, R117, -0x326172a9, RZ ;  /* 0xcd9e8d5775747825 */ /* 0x000fca00078e00ff */
[----:B------:R-:W-:Y:S01]  /*4080*/  LOP3.LUT R117, R70, UR21, R117, 0x96, !PT ;  /* 0x0000001546757c12 */ /* 0x000fe2000f8e9675 */
[----:B------:R-:W-:Y:S01]  /*4090*/  UIADD3 UR21, UPT, UPT, UR4, 0x5384540f, URZ ;  /* 0x5384540f04157890 */ /* 0x000fe2000fffe0ff */
[----:B------:R-:W-:-:S05]  /*40a0*/  IMAD.WIDE.U32 R70, R71, -0x326172a9, RZ ;  /* 0xcd9e8d5747467825 */ /* 0x000fca00078e00ff */
[----:B------:R-:W-:Y:S01]  /*40b0*/  LOP3.LUT R65, R116, UR21, R71, 0x96, !PT ;  /* 0x0000001574417c12 */ /* 0x000fe2000f8e9647 */
[----:B------:R-:W-:Y:S01]  /*40c0*/  IMAD.WIDE.U32 R116, R117, -0x2daee0ad, RZ ;  /* 0xd2511f5375747825 */ /* 0x000fe200078e00ff */
[----:B------:R-:W-:-:S04]  /*40d0*/  UIADD3 UR21, UPT, UPT, UR5, -0x24c28bd8, URZ ;  /* 0xdb3d742805157890 */ /* 0x000fc8000fffe0ff */
        /* <DEDUP_REMOVED lines=8> */
[----:B------:R-:W-:Y:S01]  /*4160*/  UIADD3 UR21, UPT, UPT, UR5, -0x695add53, URZ ;  /* 0x96a522ad05157890 */ /* 0x000fe2000fffe0ff */
[----:B------:R-:W-:-:S05]  /*4170*/  IMAD.WIDE.U32 R116, R117, -0x2daee0ad, RZ ;  /* 0xd2511f5375747825 */ /* 0x000fca00078e00ff */
[----:B------:R-:W-:-:S07]  /*4180*/  LOP3.LUT R72, R64, UR21, R117, 0x96, !PT ;  /* 0x0000001540487c12 */ /* 0x000fce000f8e9675 */
.L_x_5824:
[----:B------:R-:W-:Y:S05]  /*4190*/  BSYNC.RECONVERGENT B3 ;  /* 0x0000000000037941 */ /* 0x000fea0003800200 */
.L_x_5823:
        /* <DEDUP_REMOVED lines=11> */
.L_x_5822:
[----:B------:R-:W-:Y:S05]  /*4250*/  BSYNC.RECONVERGENT B2 ;  /* 0x0000000000027941 */ /* 0x000fea0003800200 */
.L_x_5821:
[----:B------:R-:W-:Y:S02]  /*4260*/  F2FP.F16.F32.PACK_AB R67, RZ, R99 ;  /* 0x00000063ff43723e */ /* 0x000fe400000000ff */
[----:B------:R-:W-:Y:S02]  /*4270*/  PRMT R66, R120, 0x5410, R66 ;  /* 0x0000541078427816 */ /* 0x000fe40000000042 */
[----:B------:R-:W-:Y:S02]  /*4280*/  PRMT R65, R115, 0x5410, R119 ;  /* 0x0000541073417816 */ /* 0x000fe40000000077 */
[----:B------:R-:W-:Y:S02]  /*4290*/  PRMT R64, R108, 0x5410, R114 ;  /* 0x000054106c407816 */ /* 0x000fe40000000072 */
[----:B------:R-:W-:Y:S01]  /*42a0*/  PRMT R67, R118, 0x5410, R67 ;  /* 0x0000541076437816 */ /* 0x000fe20000000043 */
[----:B------:R-:W-:Y:S06]  /*42b0*/  BRA `(.L_x_5828) ;  /* 0x00000030003c7947 */ /* 0x000fec0003800000 */
.L_x_5771:
        /* <DEDUP_REMOVED lines=21> */
.L_x_5833:
        /* <DEDUP_REMOVED lines=13> */
.L_x_5835:
[----:B------:R-:W-:Y:S05]  /*44e0*/  BSYNC.RECONVERGENT B4 ;  /* 0x0000000000047941 */ /* 0x000fea0003800200 */
.L_x_5834:
        /* <DEDUP_REMOVED lines=50> */
[----:B------:R-:W-:Y:S01]  /*4810*/  IMAD.MOV.U32 R64, RZ, RZ, RZ ;  /* 0x000000ffff407224 */ /* 0x000fe200078e00ff */
[----:B------:R-:W-:Y:S02]  /*4820*/  LOP3.LUT R72, R4, UR22, R117, 0x96, !PT ;  /* 0x0000001604487c12 */ /* 0x000fe4000f8e9675 */
[----:B------:R-:W-:-:S07]  /*4830*/  MOV R4, R108 ;  /* 0x0000006c00047202 */ /* 0x000fce0000000f00 */
.L_x_5832:
[----:B------:R-:W-:Y:S05]  /*4840*/  BSYNC.RECONVERGENT B3 ;  /* 0x0000000000037941 */ /* 0x000fea0003800200 */
.L_x_5831:
[----:B------:R-:W-:Y:S01]  /*4850*/  I2FP.F32.U32 R2, R4 ;  /* 0x0000000400027245 */ /* 0x000fe20000201000 */
[----:B-----5:R-:W-:Y:S02]  /*4860*/  HADD2.F32 R4, -RZ, R20.H0_H0 ;  /* 0x20000014ff047230 */ /* 0x020fe40000004100 */
[----:B------:R-:W-:-:S03]  /*4870*/  IMAD.MOV.U32 R5, RZ, RZ, 0x2f800000 ;  /* 0x2f800000ff057424 */ /* 0x000fc600078e00ff */
[----:B------:R-:W-:Y:S01]  /*4880*/  FMUL.FTZ R4, R4, UR9 ;  /* 0x0000000904047c20 */ /* 0x000fe20008410000 */
[----:B------:R-:W-:-:S03]  /*4890*/  FFMA.FTZ R2, R2, R5, 1.1641532182693481445e-10 ;  /* 0x2f00000002027423 */ /* 0x000fc60000010005 */
[----:B------:R-:W-:Y:S02]  /*48a0*/  FMUL.FTZ R4, R4, UR8 ;  /* 0x0000000804047c20 */ /* 0x000fe40008410000 */
[----:B------:R-:W-:-:S04]  /*48b0*/  FSETP.GTU.FTZ.AND P2, PT, R2, UR18, PT ;  /* 0x0000001202007c0b */ /* 0x000fc8000bf5c000 */
[----:B------:R-:W-:Y:S02]  /*48c0*/  SEL R5, RZ, 0x1, P2 ;  /* 0x00000001ff057807 */ /* 0x000fe40001000000 */
[----:B------:R-:W-:-:S07]  /*48d0*/  FSEL R4, R4, RZ, !P2 ;  /* 0x000000ff04047208 */ /* 0x000fce0005000000 */
.L_x_5830:
[----:B------:R-:W-:Y:S05]  /*48e0*/  BSYNC.RECONVERGENT B2 ;  /* 0x0000000000027941 */ /* 0x000fea0003800200 */
.L_x_5829:
[----:B------:R-:W-:Y:S01]  /*48f0*/  BSSY.RECONVERGENT B2, `(.L_x_5836) ;  /* 0x0000060000027945 */ /* 0x000fe20003800200 */
[----:B------:R-:W-:Y:S01]  /*4900*/  HFMA2 R6, -RZ, RZ, 0, 0 ;  /* 0x00000000ff067431 */ /* 0x000fe200000001ff */
[----:B------:R-:W-:Y:S01]  /*4910*/  F2FP.F16.F32.PACK_AB R118, RZ, R4 ;  /* 0x00000004ff76723e */ /* 0x000fe200000000ff */
[----:B------:R-:W-:Y:S01]  /*4920*/  IMAD.MOV.U32 R2, RZ, RZ, R64 ;  /* 0x000000ffff027224 */ /* 0x000fe200078e0040 */
        /* <DEDUP_REMOVED lines=14> */
.L_x_5840:
        /* <DEDUP_REMOVED lines=13> */
.L_x_5842:
[----:B------:R-:W-:Y:S05]  /*4ae0*/  BSYNC.RECONVERGENT B4 ;  /* 0x0000000000047941 */ /* 0x000fea0003800200 */
.L_x_5841:
        /* <DEDUP_REMOVED lines=9> */
[----:B------:R-:W-:Y:S01]  /*4b80*/  IMAD.MOV.U32 R2, RZ, RZ, RZ ;  /* 0x000000ffff027224 */ /* 0x000fe200078e00ff */
        /* <DEDUP_REMOVED lines=41> */
[----:B------:R-:W-:Y:S02]  /*4e20*/  LOP3.LUT R72, R64, UR22, R7, 0x96, !PT ;  /* 0x0000001640487c12 */ /* 0x000fe4000f8e9607 */
[----:B------:R-:W-:Y:S01]  /*4e30*/  MOV R7, R116 ;  /* 0x0000007400077202 */ /* 0x000fe20000000f00 */
[----:B------:R-:W-:-:S07]  /*4e40*/  IMAD.MOV.U32 R116, RZ, RZ, R6 ;  /* 0x000000ffff747224 */ /* 0x000fce00078e0006 */
.L_x_5839:
[----:B------:R-:W-:Y:S05]  /*4e50*/  BSYNC.RECONVERGENT B3 ;  /* 0x0000000000037941 */ /* 0x000fea0003800200 */
.L_x_5838:
[----:B------:R-:W-:Y:S01]  /*4e60*/  I2FP.F32.U32 R6, R7 ;  /* 0x0000000700067245 */ /* 0x000fe20000201000 */
[----:B------:R-:W-:Y:S02]  /*4e70*/  HFMA2 R7, -RZ, RZ, 0.1171875, 0 ;  /* 0x2f800000ff077431 */ /* 0x000fe400000001ff */
[----:B-----5:R-:W-:-:S03]  /*4e80*/  HADD2.F32 R64, -RZ, R20.H1_H1 ;  /* 0x30000014ff407230 */ /* 0x020fc60000004100 */
[----:B------:R-:W-:Y:S02]  /*4e90*/  FFMA.FTZ R6, R6, R7, 1.1641532182693481445e-10 ;  /* 0x2f00000006067423 */ /* 0x000fe40000010007 */
[----:B------:R-:W-:-:S04]  /*4ea0*/  FMUL.FTZ R64, R64, UR9 ;  /* 0x0000000940407c20 */ /* 0x000fc80008410000 */
[----:B------:R-:W-:Y:S01]  /*4eb0*/  FMUL.FTZ R64, R64, UR8 ;  /* 0x0000000840407c20 */ /* 0x000fe20008410000 */
[----:B------:R-:W-:-:S04]  /*4ec0*/  FSETP.GTU.FTZ.AND P2, PT, R6, UR18, PT ;  /* 0x0000001206007c0b */ /* 0x000fc8000bf5c000 */
[----:B------:R-:W-:Y:S02]  /*4ed0*/  SEL R7, RZ, 0x1, P2 ;  /* 0x00000001ff077807 */ /* 0x000fe40001000000 */
[----:B------:R-:W-:-:S07]  /*4ee0*/  FSEL R6, R64, RZ, !P2 ;  /* 0x000000ff40067208 */ /* 0x000fce0005000000 */
.L_x_5837:
[----:B------:R-:W-:Y:S05]  /*4ef0*/  BSYNC.RECONVERGENT B2 ;  /* 0x0000000000027941 */ /* 0x000fea0003800200 */
.L_x_5836:
[----:B------:R-:W-:Y:S01]  /*4f00*/  BSSY.RECONVERGENT B2, `(.L_x_5843) ;  /* 0x0000060000027945 */ /* 0x000fe20003800200 */
[----:B------:R-:W-:Y:S01]  /*4f10*/  F2FP.F16.F32.PACK_AB R117, RZ, R6 ;  /* 0x00000006ff75723e */ /* 0x000fe200000000ff */
        /* <DEDUP_REMOVED lines=16> */
.L_x_5847:
        /* <DEDUP_REMOVED lines=13> */
.L_x_5849:
[----:B------:R-:W-:Y:S05]  /*50f0*/  BSYNC.RECONVERGENT B4 ;  /* 0x0000000000047941 */ /* 0x000fea0003800200 */
.L_x_5848:
        /* <DEDUP_REMOVED lines=54> */
.L_x_5846:
[----:B------:R-:W-:Y:S05]  /*5460*/  BSYNC.RECONVERGENT B3 ;  /* 0x0000000000037941 */ /* 0x000fea0003800200 */
.L_x_5845:
        /* <DEDUP_REMOVED lines=9> */
.L_x_5844:
[----:B------:R-:W-:Y:S05]  /*5500*/  BSYNC.RECONVERGENT B2 ;  /* 0x0000000000027941 */ /* 0x000fea0003800200 */
.L_x_5843:
[----:B------:R-:W-:Y:S01]  /*5510*/  BSSY.RECONVERGENT B2, `(.L_x_5850) ;  /* 0x0000060000027945 */ /* 0x000fe20003800200 */
[----:B------:R-:W-:Y:S01]  /*5520*/  F2FP.F16.F32.PACK_AB R119, RZ, R78 ;  /* 0x0000004eff77723e */ /* 0x000fe200000000ff */
        /* <DEDUP_REMOVED lines=16> */
.L_x_5854:
        /* <DEDUP_REMOVED lines=13> */
.L_x_5856:
[----:B------:R-:W-:Y:S05]  /*5700*/  BSYNC.RECONVERGENT B4 ;  /* 0x0000000000047941 */ /* 0x000fea0003800200 */
.L_x_5855:
        /* <DEDUP_REMOVED lines=14> */
[----:B------:R-:W-:-:S03]  /*57f0*/  LOP3.LUT R65, R70, UR12, R89, 0x96, !PT ;  /* 0x0000000c46417c12 */ /* 0x000fc6000f8e9659 */
[----:B------:R-:W-:Y:S01]  /*5800*/  IMAD.MOV.U32 R2, RZ, RZ, RZ ;  /* 0x000000ffff027224 */ /* 0x000fe200078e00ff */
        /* <DEDUP_REMOVED lines=37> */
[----:B------:R-:W-:-:S07]  /*5a60*/  MOV R116, R64 ;  /* 0x0000004000747202 */ /* 0x000fce0000000f00 */
.L_x_5853:
[----:B------:R-:W-:Y:S05]  /*5a70*/  BSYNC.RECONVERGENT B3 ;  /* 0x0000000000037941 */ /* 0x000fea0003800200 */
.L_x_5852:
[----:B------:R-:W-:Y:S01]  /*5a80*/  I2FP.F32.U32 R9, R9 ;  /* 0x0000000900097245 */ /* 0x000fe20000201000 */
[----:B-----5:R-:W-:Y:S02]  /*5a90*/  HADD2.F32 R65, -RZ, R21.H1_H1 ;  /* 0x30000015ff417230 */ /* 0x020fe40000004100 */
[----:B------:R-:W-:-:S03]  /*5aa0*/  IMAD.MOV.U32 R64, RZ, RZ, 0x2f800000 ;  /* 0x2f800000ff407424 */ /* 0x000fc600078e00ff */
[----:B------:R-:W-:Y:S01]  /*5ab0*/  FMUL.FTZ R65, R65, UR9 ;  /* 0x0000000941417c20 */ /* 0x000fe20008410000 */
[----:B------:R-:W-:-:S03]  /*5ac0*/  FFMA.FTZ R9, R9, R64, 1.1641532182693481445e-10 ;  /* 0x2f00000009097423 */ /* 0x000fc60000010040 */
[----:B------:R-:W-:Y:S02]  /*5ad0*/  FMUL.FTZ R65, R65, UR8 ;  /* 0x0000000841417c20 */ /* 0x000fe40008410000 */
[----:B------:R-:W-:-:S04]  /*5ae0*/  FSETP.GTU.FTZ.AND P2, PT, R9, UR18, PT ;  /* 0x0000001209007c0b */ /* 0x000fc8000bf5c000 */
[----:B------:R-:W-:Y:S02]  /*5af0*/  SEL R9, RZ, 0x1, P2 ;  /* 0x00000001ff097807 */ /* 0x000fe40001000000 */
[----:B------:R-:W-:-:S07]  /*5b00*/  FSEL R79, R65, RZ, !P2 ;  /* 0x000000ff414f7208 */ /* 0x000fce0005000000 */
.L_x_5851:
[----:B------:R-:W-:Y:S05]  /*5b10*/  BSYNC.RECONVERGENT B2 ;  /* 0x0000000000027941 */ /* 0x000fea0003800200 */
.L_x_5850:
        /* <DEDUP_REMOVED lines=18> */
.L_x_5861:
        /* <DEDUP_REMOVED lines=13> */
.L_x_5863:
[----:B------:R-:W-:Y:S05]  /*5d10*/  BSYNC.RECONVERGENT B4 ;  /* 0x0000000000047941 */ /* 0x000fea0003800200 */
.L_x_5862:
        /* <DEDUP_REMOVED lines=54> */
.L_x_5860:
[----:B------:R-:W-:Y:S05]  /*6080*/  BSYNC.RECONVERGENT B3 ;  /* 0x0000000000037941 */ /* 0x000fea0003800200 */
.L_x_5859:
[----:B------:R-:W-:Y:S01]  /*6090*/  I2FP.F32.U32 R2, R10 ;  /* 0x0000000a00027245 */ /* 0x000fe20000201000 */
[----:B------:R-:W-:Y:S02]  /*60a0*/  HFMA2 R65, -RZ, RZ, 0.1171875, 0 ;  /* 0x2f800000ff417431 */ /* 0x000fe400000001ff */
[----:B-----5:R-:W-:-:S03]  /*60b0*/  HADD2.F32 R10, -RZ, R22.H0_H0 ;  /* 0x20000016ff0a7230 */ /* 0x020fc60000004100 */
[----:B------:R-:W-:Y:S02]  /*60c0*/  FFMA.FTZ R2, R2, R65, 1.1641532182693481445e-10 ;  /* 0x2f00000002027423 */ /* 0x000fe40000010041 */
[----:B------:R-:W-:-:S04]  /*60d0*/  FMUL.FTZ R10, R10, UR9 ;  /* 0x000000090a0a7c20 */ /* 0x000fc80008410000 */
[----:B------:R-:W-:Y:S01]  /*60e0*/  FMUL.FTZ R88, R10, UR8 ;  /* 0x000000080a587c20 */ /* 0x000fe20008410000 */
[----:B------:R-:W-:-:S04]  /*60f0*/  FSETP.GTU.FTZ.AND P2, PT, R2, UR18, PT ;  /* 0x0000001202007c0b */ /* 0x000fc8000bf5c000 */
[----:B------:R-:W-:Y:S02]  /*6100*/  SEL R10, RZ, 0x1, P2 ;  /* 0x00000001ff0a7807 */ /* 0x000fe40001000000 */
[----:B------:R-:W-:-:S07]  /*6110*/  FSEL R88, R88, RZ, !P2 ;  /* 0x000000ff58587208 */ /* 0x000fce0005000000 */
.L_x_5858:
[----:B------:R-:W-:Y:S05]  /*6120*/  BSYNC.RECONVERGENT B2 ;  /* 0x0000000000027941 */ /* 0x000fea0003800200 */
.L_x_5857:
        /* <DEDUP_REMOVED lines=18> */
.L_x_5868:
        /* <DEDUP_REMOVED lines=13> */
.L_x_5870:
[----:B------:R-:W-:Y:S05]  /*6320*/  BSYNC.RECONVERGENT B4 ;  /* 0x0000000000047941 */ /* 0x000fea0003800200 */
.L_x_5869:
[----:B------:R-:W-:Y:S01]  /*6330*/  IMAD.WIDE.U32 R66, R75, -0x326172a9, RZ ;  /* 0xcd9e8d574b427825 */ /* 0x000fe200078e00ff */
[----:B------:R-:W-:Y:S01]  /*6340*/  LOP3.LUT R64, R0, UR5, R99, 0x96, !PT ;  /* 0x0000000500407c12 */ /* 0x000fe2000f8e9663 */
[----:B------:R-:W-:Y:S02]  /*6350*/  UIADD3 UR21, UPT, UPT, UR4, -0x61c88647, URZ ;  /* 0x9e3779b904157890 */ /* 0x000fe4000fffe0ff */
[----:B------:R-:W-:Y:S01]  /*6360*/  HFMA2 R2, -RZ, RZ, 0, 0 ;  /* 0x00000000ff027431 */ /* 0x000fe200000001ff */
        /* <DEDUP_REMOVED lines=49> */
[----:B------:R-:W-:-:S07]  /*6680*/  LOP3.LUT R72, R66, UR22, R65, 0x96, !PT ;  /* 0x0000001642487c12 */ /* 0x000fce000f8e9641 */
.L_x_5867:
[----:B------:R-:W-:Y:S05]  /*6690*/  BSYNC.RECONVERGENT B3 ;  /* 0x0000000000037941 */ /* 0x000fea0003800200 */
.L_x_5866:
        /* <DEDUP_REMOVED lines=9> */
.L_x_5865:
[----:B------:R-:W-:Y:S05]  /*6730*/  BSYNC.RECONVERGENT B2 ;  /* 0x0000000000027941 */ /* 0x000fea0003800200 */
.L_x_5864:
        /* <DEDUP_REMOVED lines=18> */
.L_x_5875:
        /* <DEDUP_REMOVED lines=13> */
.L_x_5877:
[----:B------:R-:W-:Y:S05]  /*6930*/  BSYNC.RECONVERGENT B4 ;  /* 0x0000000000047941 */ /* 0x000fea0003800200 */
.L_x_5876:
        /* <DEDUP_REMOVED lines=54> */
.L_x_5874:
[----:B------:R-:W-:Y:S05]  /*6ca0*/  BSYNC.RECONVERGENT B3 ;  /* 0x0000000000037941 */ /* 0x000fea0003800200 */
.L_x_5873:
        /* <DEDUP_REMOVED lines=9> */
.L_x_5872:
[----:B------:R-:W-:Y:S05]  /*6d40*/  BSYNC.RECONVERGENT B2 ;  /* 0x0000000000027941 */ /* 0x000fea0003800200 */
.L_x_5871:
        /* <DEDUP_REMOVED lines=18> */
.L_x_5882:
        /* <DEDUP_REMOVED lines=13> */
.L_x_5884:
[----:B------:R-:W-:Y:S05]  /*6f40*/  BSYNC.RECONVERGENT B4 ;  /* 0x0000000000047941 */ /* 0x000fea0003800200 */
.L_x_5883:
        /* <DEDUP_REMOVED lines=54> */
.L_x_5881:
[----:B------:R-:W-:Y:S05]  /*72b0*/  BSYNC.RECONVERGENT B3 ;  /* 0x0000000000037941 */ /* 0x000fea0003800200 */
.L_x_5880:
        /* <DEDUP_REMOVED lines=9> */
.L_x_5879:
[----:B------:R-:W-:Y:S05]  /*7350*/  BSYNC.RECONVERGENT B2 ;  /* 0x0000000000027941 */ /* 0x000fea0003800200 */
.L_x_5878:
[----:B------:R-:W-:Y:S02]  /*7360*/  F2FP.F16.F32.PACK_AB R67, RZ, R99 ;  /* 0x00000063ff43723e */ /* 0x000fe400000000ff */
[----:B------:R-:W-:Y:S02]  /*7370*/  PRMT R66, R121, 0x5410, R122 ;  /* 0x0000541079427816 */ /* 0x000fe4000000007a */
[----:B------:R-:W-:Y:S02]  /*7380*/  PRMT R65, R119, 0x5410, R120 ;  /* 0x0000541077417816 */ /* 0x000fe40000000078 */
[----:B------:R-:W-:Y:S02]  /*7390*/  PRMT R64, R118, 0x5410, R117 ;  /* 0x0000541076407816 */ /* 0x000fe40000000075 */
[----:B------:R-:W-:-:S07]  /*73a0*/  PRMT R67, R108, 0x5410, R67 ;  /* 0x000054106c437816 */ /* 0x000fce0000000043 */
.L_x_5828:
[----:B------:R-:W0:Y:S01]  /*73b0*/  LDC.64 R114, c[0x0][0x3a8] ;  /* 0x0000ea00ff727b82 */ /* 0x000e220000000a00 */
[----:B------:R-:W-:Y:S01]  /*73c0*/  BSSY.RECONVERGENT B2, `(.L_x_5885) ;  /* 0x0000019000027945 */ /* 0x000fe20003800200 */
[----:B------:R-:W-:Y:S02]  /*73d0*/  IMAD.MOV.U32 R108, RZ, RZ, R116 ;  /* 0x000000ffff6c7224 */ /* 0x000fe400078e0074 */
[----:B0-----:R-:W-:-:S05]  /*73e0*/  IMAD.WIDE.U32 R114, R112, 0x10, R114 ;  /* 0x0000001070727825 */ /* 0x001fca00078e0072 */
[----:B------:R0:W-:Y:S01]  /*73f0*/  STG.E.128 desc[UR6][R114.64], R64 ;  /* 0x0000004072007986 */ /* 0x0001e2000c101d06 */
[----:B------:R-:W-:Y:S05]  /*7400*/  @!P1 BRA `(.L_x_5886) ;  /* 0x0000000000509947 */ /* 0x000fea0003800000 */
[----:B0-----:R-:W-:Y:S01]  /*7410*/  IMAD.U32 R64, R12, 0x10000, RZ ;  /* 0x000100000c407824 */ /* 0x001fe200078e00ff */
[----:B------:R-:W-:Y:S02]  /*7420*/  LOP3.LUT R66, R13, 0xffff, RZ, 0xc0, !PT ;  /* 0x0000ffff0d427812 */ /* 0x000fe400078ec0ff */
[----:B------:R-:W-:Y:S02]  /*7430*/  LOP3.LUT R116, R9, 0xff, RZ, 0xc0, !PT ;  /* 0x000000ff09747812 */ /* 0x000fe400078ec0ff */
[----:B------:R-:W-:Y:S02]  /*7440*/  LOP3.LUT R119, R64, 0xff0000, RZ, 0xc0, !PT ;  /* 0x00ff000040777812 */ /* 0x000fe400078ec0ff */
[----:B------:R-:W0:Y:S01]  /*7450*/  LDC.64 R64, c[0x0][0x3b0] ;  /* 0x0000ec00ff407b82 */ /* 0x000e220000000a00 */
[----:B------:R-:W-:Y:S01]  /*7460*/  LOP3.LUT R114, R8, 0xff, RZ, 0xc0, !PT ;  /* 0x000000ff08727812 */ /* 0x000fe200078ec0ff */
[----:B------:R-:W-:Y:S01]  /*7470*/  IMAD.WIDE.U32 R116, R116, 0x1000000, RZ ;  /* 0x0100000074747825 */ /* 0x000fe200078e00ff */
[----:B------:R-:W-:-:S02]  /*7480*/  PRMT R119, R119, 0x4210, R66 ;  /* 0x0000421077777816 */ /* 0x000fc40000000042 */
[----:B------:R-:W-:Y:S01]  /*7490*/  PRMT R66, R11, 0x7104, RZ ;  /* 0x000071040b427816 */ /* 0x000fe200000000ff */
[----:B------:R-:W-:-:S03]  /*74a0*/  IMAD.WIDE.U32 R114, R114, 0x10000, RZ ;  /* 0x0001000072727825 */ /* 0x000fc600078e00ff */
[----:B------:R-:W-:Y:S02]  /*74b0*/  LOP3.LUT R119, R119, 0xff00, R66, 0xf8, !PT ;  /* 0x0000ff0077777812 */ /* 0x000fe400078ef842 */
[----:B------:R-:W-:Y:S02]  /*74c0*/  LOP3.LUT R66, R7, 0xff, RZ, 0xc0, !PT ;  /* 0x000000ff07427812 */ /* 0x000fe400078ec0ff */
[----:B------:R-:W-:-:S03]  /*74d0*/  LOP3.LUT R119, R119, 0xff, R10, 0xf8, !PT ;  /* 0x000000ff77777812 */ /* 0x000fc600078ef80a */
[----:B------:R-:W-:Y:S01]  /*74e0*/  IMAD.WIDE.U32 R66, R66, 0x100, RZ ;  /* 0x0000010042427825 */ /* 0x000fe200078e00ff */
[----:B------:R-:W-:Y:S02]  /*74f0*/  LOP3.LUT R115, R115, R119, R117, 0xfe, !PT ;  /* 0x0000007773737212 */ /* 0x000fe400078efe75 */
[----:B------:R-:W-:Y:S02]  /*7500*/  LOP3.LUT R114, R66, R116, R114, 0xfe, !PT ;  /* 0x0000007442727212 */ /* 0x000fe400078efe72 */
[----:B------:R-:W-:Y:S01]  /*7510*/  LOP3.LUT R67, R115, R67, RZ, 0xfc, !PT ;  /* 0x0000004373437212 */ /* 0x000fe200078efcff */
[----:B0-----:R-:W-:Y:S01]  /*7520*/  IMAD.WIDE.U32 R64, R111, 0x8, R64 ;  /* 0x000000086f407825 */ /* 0x001fe200078e0040 */
[----:B------:R-:W-:-:S05]  /*7530*/  LOP3.LUT R66, R114, 0xff, R5, 0xf8, !PT ;  /* 0x000000ff72427812 */ /* 0x000fca00078ef805 */
[----:B------:R1:W-:Y:S02]  /*7540*/  STG.E.64 desc[UR6][R64.64], R66 ;  /* 0x0000004240007986 */ /* 0x0003e4000c101b06 */
.L_x_5886:
[----:B------:R-:W-:Y:S05]  /*7550*/  BSYNC.RECONVERGENT B2 ;  /* 0x0000000000027941 */ /* 0x000fea0003800200 */
.L_x_5885:
[----:B------:R-:W-:Y:S01]  /*7560*/  IADD3 R112, PT, PT, R112, 0x20, RZ ;  /* 0x0000002070707810 */ /* 0x000fe20007ffe0ff */
[----:B------:R-:W-:-:S07]  /*7570*/  VIADD R111, R111, 0x20 ;  /* 0x000000206f6f7836 */ /* 0x000fce0000000000 */
.L_x_5768:
[----:B------:R-:W-:Y:S05]  /*7580*/  BSYNC.RECONVERGENT B1 ;  /* 0x0000000000017941 */ /* 0x000fea0003800200 */
.L_x_5767:
        /* <DEDUP_REMOVED lines=9> */
.L_x_5890:
[----:B------:R-:W-:Y:S05]  /*7620*/  BSYNC.RECONVERGENT B2 ;  /* 0x0000000000027941 */ /* 0x000fea0003800200 */
.L_x_5889:
        /* <DEDUP_REMOVED lines=28> */
.L_x_5896:
        /* <DEDUP_REMOVED lines=13> */
.L_x_5898:
[----:B------:R-:W-:Y:S05]  /*78c0*/  BSYNC.RECONVERGENT B4 ;  /* 0x0000000000047941 */ /* 0x000fea0003800200 */
.L_x_5897:
        /* <DEDUP_REMOVED lines=54> */
.L_x_5895:
[----:B------:R-:W-:Y:S05]  /*7c30*/  BSYNC.RECONVERGENT B3 ;  /* 0x0000000000037941 */ /* 0x000fea0003800200 */
.L_x_5894:
        /* <DEDUP_REMOVED lines=11> */
.L_x_5893:
[----:B------:R-:W-:Y:S05]  /*7cf0*/  BSYNC.RECONVERGENT B2 ;  /* 0x0000000000027941 */ /* 0x000fea0003800200 */
.L_x_5892:
        /* <DEDUP_REMOVED lines=22> */
.L_x_5903:
        /* <DEDUP_REMOVED lines=13> */
.L_x_5905:
[----:B------:R-:W-:Y:S05]  /*7f30*/  BSYNC.RECONVERGENT B4 ;  /* 0x0000000000047941 */ /* 0x000fea0003800200 */
.L_x_5904:
        /* <DEDUP_REMOVED lines=52> */
[----:B------:R-:W-:Y:S01]  /*8280*/  HFMA2 R81, -RZ, RZ, 0, 0 ;  /* 0x00000000ff517431 */ /* 0x000fe200000001ff */
[----:B------:R-:W-:-:S07]  /*8290*/  MOV R2, R80 ;  /* 0x0000005000027202 */ /* 0x000fce0000000f00 */
.L_x_5902:
[----:B------:R-:W-:Y:S05]  /*82a0*/  BSYNC.RECONVERGENT B3 ;  /* 0x0000000000037941 */ /* 0x000fea0003800200 */
.L_x_5901:
        /* <DEDUP_REMOVED lines=11> */
.L_x_5900:
[----:B------:R-:W-:Y:S05]  /*8360*/  BSYNC.RECONVERGENT B2 ;  /* 0x0000000000027941 */ /* 0x000fea0003800200 */
.L_x_5899:
        /* <DEDUP_REMOVED lines=22> */
.L_x_5910:
        /* <DEDUP_REMOVED lines=13> */
.L_x_5912:
[----:B------:R-:W-:Y:S05]  /*85a0*/  BSYNC.RECONVERGENT B4 ;  /* 0x0000000000047941 */ /* 0x000fea0003800200 */
.L_x_5911:
        /* <DEDUP_REMOVED lines=54> */
.L_x_5909:
[----:B------:R-:W-:Y:S05]  /*8910*/  BSYNC.RECONVERGENT B3 ;  /* 0x0000000000037941 */ /* 0x000fea0003800200 */
.L_x_5908:
        /* <DEDUP_REMOVED lines=11> */
.L_x_5907:
[----:B------:R-:W-:Y:S05]  /*89d0*/  BSYNC.RECONVERGENT B2 ;  /* 0x0000000000027941 */ /* 0x000fea0003800200 */
.L_x_5906:
        /* <DEDUP_REMOVED lines=22> */
.L_x_5917:
        /* <DEDUP_REMOVED lines=13> */
.L_x_5919:
[----:B------:R-:W-:Y:S05]  /*8c10*/  BSYNC.RECONVERGENT B4 ;  /* 0x0000000000047941 */ /* 0x000fea0003800200 */
.L_x_5918:
        /* <DEDUP_REMOVED lines=54> */
.L_x_5916:
[----:B------:R-:W-:Y:S05]  /*8f80*/  BSYNC.RECONVERGENT B3 ;  /* 0x0000000000037941 */ /* 0x000fea0003800200 */
.L_x_5915:
        /* <DEDUP_REMOVED lines=11> */
.L_x_5914:
[----:B------:R-:W-:Y:S05]  /*9040*/  BSYNC.RECONVERGENT B2 ;  /* 0x0000000000027941 */ /* 0x000fea0003800200 */
.L_x_5913:
        /* <DEDUP_REMOVED lines=22> */
.L_x_5924:
        /* <DEDUP_REMOVED lines=13> */
.L_x_5926:
[----:B------:R-:W-:Y:S05]  /*9280*/  BSYNC.RECONVERGENT B4 ;  /* 0x0000000000047941 */ /* 0x000fea0003800200 */
.L_x_5925:
        /* <DEDUP_REMOVED lines=54> */
.L_x_5923:
[----:B------:R-:W-:Y:S05]  /*95f0*/  BSYNC.RECONVERGENT B3 ;  /* 0x0000000000037941 */ /* 0x000fea0003800200 */
.L_x_5922:
        /* <DEDUP_REMOVED lines=11> */
.L_x_5921:
[----:B------:R-:W-:Y:S05]  /*96b0*/  BSYNC.RECONVERGENT B2 ;  /* 0x0000000000027941 */ /* 0x000fea0003800200 */
.L_x_5920:
        /* <DEDUP_REMOVED lines=22> */
.L_x_5931:
        /* <DEDUP_REMOVED lines=13> */
.L_x_5933:
[----:B------:R-:W-:Y:S05]  /*98f0*/  BSYNC.RECONVERGENT B4 ;  /* 0x0000000000047941 */ /* 0x000fea0003800200 */
.L_x_5932:
        /* <DEDUP_REMOVED lines=52> */
[----:B------:R-:W-:Y:S01]  /*9c40*/  HFMA2 R64, -RZ, RZ, 0, 0 ;  /* 0x00000000ff407431 */ /* 0x000fe200000001ff */
[----:B------:R-:W-:-:S07]  /*9c50*/  LOP3.LUT R72, R100, UR22, R65, 0x96, !PT ;  /* 0x0000001664487c12 */ /* 0x000fce000f8e9641 */
.L_x_5930:
[----:B------:R-:W-:Y:S05]  /*9c60*/  BSYNC.RECONVERGENT B3 ;  /* 0x0000000000037941 */ /* 0x000fea0003800200 */
.L_x_5929:
        /* <DEDUP_REMOVED lines=11> */
.L_x_5928:
[----:B------:R-:W-:Y:S05]  /*9d20*/  BSYNC.RECONVERGENT B2 ;  /* 0x0000000000027941 */ /* 0x000fea0003800200 */
.L_x_5927:
        /* <DEDUP_REMOVED lines=22> */
.L_x_5938:
        /* <DEDUP_REMOVED lines=13> */
.L_x_5940:
[----:B------:R-:W-:Y:S05]  /*9f60*/  BSYNC.RECONVERGENT B4 ;  /* 0x0000000000047941 */ /* 0x000fea0003800200 */
.L_x_5939:
        /* <DEDUP_REMOVED lines=54> */
.L_x_5937:
[----:B------:R-:W-:Y:S05]  /*a2d0*/  BSYNC.RECONVERGENT B3 ;  /* 0x0000000000037941 */ /* 0x000fea0003800200 */
.L_x_5936:
        /* <DEDUP_REMOVED lines=11> */
.L_x_5935:
[----:B------:R-:W-:Y:S05]  /*a390*/  BSYNC.RECONVERGENT B2 ;  /* 0x0000000000027941 */ /* 0x000fea0003800200 */
.L_x_5934:
        /* <DEDUP_REMOVED lines=17> */
[--C-:B------:R-:W-:Y:S01]  /*a4b0*/  @!P2 IMAD.MOV.U32 R115, RZ, RZ, R123.reuse ;  /* 0x000000ffff73a224 */ /* 0x100fe200078e007b */
[----:B------:R-:W-:Y:S01]  /*a4c0*/  @P2 IADD3 R2, PT, PT, R65, 0x1, RZ ;  /* 0x0000000141022810 */ /* 0x000fe20007ffe0ff */
[----:B------:R-:W-:Y:S01]  /*a4d0*/  @P2 IMAD.MOV.U32 R115, RZ, RZ, R123 ;  /* 0x000000ffff732224 */ /* 0x000fe200078e007b */
[----:B------:R-:W-:Y:S01]  /*a4e0*/  @P2 MOV R13, R71 ;  /* 0x00000047000d2202 */ /* 0x000fe20000000f00 */
[----:B------:R-:W-:Y:S06]  /*a4f0*/  BRA `(.L_x_5944) ;  /* 0x0000000400107947 */ /* 0x000fec0003800000 */
.L_x_5945:
        /* <DEDUP_REMOVED lines=13> */
.L_x_5947:
[----:B------:R-:W-:Y:S05]  /*a5d0*/  BSYNC.RECONVERGENT B4 ;  /* 0x0000000000047941 */ /* 0x000fea0003800200 */
.L_x_5946:
        /* <DEDUP_REMOVED lines=52> */
[----:B------:R-:W-:Y:S02]  /*a920*/  LOP3.LUT R72, R116, UR21, R65, 0x96, !PT ;  /* 0x0000001574487c12 */ /* 0x000fe4000f8e9641 */
[----:B------:R-:W-:-:S07]  /*a930*/  MOV R115, R64 ;  /* 0x0000004000737202 */ /* 0x000fce0000000f00 */
.L_x_5944:
[----:B------:R-:W-:Y:S05]  /*a940*/  BSYNC.RECONVERGENT B3 ;  /* 0x0000000000037941 */ /* 0x000fea0003800200 */
.L_x_5943:
        /* <DEDUP_REMOVED lines=11> */
.L_x_5942:
[----:B------:R-:W-:Y:S05]  /*aa00*/  BSYNC.RECONVERGENT B2 ;  /* 0x0000000000027941 */ /* 0x000fea0003800200 */
.L_x_5941:
[----:B------:R-:W-:Y:S02]  /*aa10*/  F2FP.F16.F32.PACK_AB R67, RZ, R101 ;  /* 0x00000065ff43723e */ /* 0x000fe400000000ff */
[----:B------:R-:W-:Y:S02]  /*aa20*/  PRMT R66, R122, 0x5410, R66 ;  /* 0x000054107a427816 */ /* 0x000fe40000000042 */
[----:B------:R-:W-:Y:S02]  /*aa30*/  PRMT R65, R119, 0x5410, R121 ;  /* 0x0000541077417816 */ /* 0x000fe40000000079 */
[----:B------:R-:W-:Y:S02]  /*aa40*/  PRMT R64, R108, 0x5410, R118 ;  /* 0x000054106c407816 */ /* 0x000fe40000000076 */
[----:B------:R-:W-:Y:S01]  /*aa50*/  PRMT R67, R120, 0x5410, R67 ;  /* 0x0000541078437816 */ /* 0x000fe20000000043 */
[----:B------:R-:W-:Y:S06]  /*aa60*/  BRA `(.L_x_5948) ;  /* 0x0000003000407947 */ /* 0x000fec0003800000 */
.L_x_5891:
[----:B------:R-:W-:Y:S01]  /*aa70*/  BSSY.RECONVERGENT B2, `(.L_x_5949) ;  /* 0x0000063000027945 */ /* 0x000fe20003800200 */
[----:B------:R-:W-:Y:S01]  /*aa80*/  MOV R14, RZ ;  /* 0x000000ff000e7202 */ /* 0x000fe20000000f00 */
[----:B------:R-:W-:Y:S01]  /*aa90*/  IMAD.MOV.U32 R115, RZ, RZ, R108 ;  /* 0x000000ffff737224 */ /* 0x000fe200078e006c */
[----:B-1----:R-:W-:Y:S01]  /*aaa0*/  MOV R64, R2 ;  /* 0x0000000200407202 */ /* 0x002fe20000000f00 */
        /* <DEDUP_REMOVED lines=17> */
.L_x_5953:
        /* <DEDUP_REMOVED lines=13> */
.L_x_5955:
[----:B------:R-:W-:Y:S05]  /*ac90*/  BSYNC.RECONVERGENT B4 ;  /* 0x0000000000047941 */ /* 0x000fea0003800200 */
.L_x_5954:
        /* <DEDUP_REMOVED lines=54> */
.L_x_5952:
[----:B------:R-:W-:Y:S05]  /*b000*/  BSYNC.RECONVERGENT B3 ;  /* 0x0000000000037941 */ /* 0x000fea0003800200 */
.L_x_5951:
        /* <DEDUP_REMOVED lines=9> */
.L_x_5950:
[----:B------:R-:W-:Y:S05]  /*b0a0*/  BSYNC.RECONVERGENT B2 ;  /* 0x0000000000027941 */ /* 0x000fea0003800200 */
.L_x_5949:
[----:B------:R-:W-:Y:S01]  /*b0b0*/  BSSY.RECONVERGENT B2, `(.L_x_5956) ;  /* 0x0000060000027945 */ /* 0x000fe20003800200 */
[----:B------:R-:W-:Y:S01]  /*b0c0*/  F2FP.F16.F32.PACK_AB R119, RZ, R14 ;  /* 0x0000000eff77723e */ /* 0x000fe200000000ff */
        /* <DEDUP_REMOVED lines=16> */
.L_x_5960:
        /* <DEDUP_REMOVED lines=13> */
.L_x_5962:
[----:B------:R-:W-:Y:S05]  /*b2a0*/  BSYNC.RECONVERGENT B4 ;  /* 0x0000000000047941 */ /* 0x000fea0003800200 */
.L_x_5961:
[----:B------:R-:W-:Y:S01]  /*b2b0*/  IMAD.WIDE.U32 R66, R75, -0x326172a9, RZ ;  /* 0xcd9e8d574b427825 */ /* 0x000fe200078e00ff */
[----:B------:R-:W-:Y:S01]  /*b2c0*/  LOP3.LUT R64, R0, UR5, R81, 0x96, !PT ;  /* 0x0000000500407c12 */ /* 0x000fe2000f8e9651 */
[----:B------:R-:W-:Y:S02]  /*b2d0*/  UIADD3 UR21, UPT, UPT, UR4, -0x61c88647, URZ ;  /* 0x9e3779b904157890 */ /* 0x000fe4000fffe0ff */
[----:B------:R-:W-:Y:S01]  /*b2e0*/  HFMA2 R2, -RZ, RZ, 0, 0 ;  /* 0x00000000ff027431 */ /* 0x000fe200000001ff */
[----:B------:R-:W-:Y:S01]  /*b2f0*/  UIADD3 UR22, UPT, UPT, UR5, -0x4498517b, URZ ;  /* 0xbb67ae8505167890 */ /* 0x000fe2000fffe0ff */
[----:B------:R-:W-:Y:S01]  /*b300*/  LOP3.LUT R70, R73, UR4, R67, 0x96, !PT ;  /* 0x0000000449467c12 */ /* 0x000fe2000f8e9643 */
[----:B------:R-:W-:Y:S01]  /*b310*/  IMAD.WIDE.U32 R64, R64, -0x326172a9, RZ ;  /* 0xcd9e8d5740407825 */ /* 0x000fe200078e00ff */
[----:B------:R-:W-:-:S03]  /*b320*/  MOV R7, R115 ;  /* 0x0000007300077202 */ /* 0x000fc60000000f00 */
        /* <DEDUP_REMOVED lines=46> */
.L_x_5959:
[----:B------:R-:W-:Y:S05]  /*b610*/  BSYNC.RECONVERGENT B3 ;  /* 0x0000000000037941 */ /* 0x000fea0003800200 */
.L_x_5958:
        /* <DEDUP_REMOVED lines=9> */
.L_x_5957:
[----:B------:R-:W-:Y:S05]  /*b6b0*/  BSYNC.RECONVERGENT B2 ;  /* 0x0000000000027941 */ /* 0x000fea0003800200 */
.L_x_5956:
[----:B------:R-:W-:Y:S01]  /*b6c0*/  BSSY.RECONVERGENT B2, `(.L_x_5963) ;  /* 0x0000060000027945 */ /* 0x000fe20003800200 */
[----:B------:R-:W-:Y:S01]  /*b6d0*/  F2FP.F16.F32.PACK_AB R118, RZ, R15 ;  /* 0x0000000fff76723e */ /* 0x000fe200000000ff */
        /* <DEDUP_REMOVED lines=16> */
.L_x_5967:
        /* <DEDUP_REMOVED lines=13> */
.L_x_5969:
[----:B------:R-:W-:Y:S05]  /*b8b0*/  BSYNC.RECONVERGENT B4 ;  /* 0x0000000000047941 */ /* 0x000fea0003800200 */
.L_x_5968:
        /* <DEDUP_REMOVED lines=54> */
.L_x_5966:
[----:B------:R-:W-:Y:S05]  /*bc20*/  BSYNC.RECONVERGENT B3 ;  /* 0x0000000000037941 */ /* 0x000fea0003800200 */
.L_x_5965:
        /* <DEDUP_REMOVED lines=9> */
.L_x_5964:
[----:B------:R-:W-:Y:S05]  /*bcc0*/  BSYNC.RECONVERGENT B2 ;  /* 0x0000000000027941 */ /* 0x000fea0003800200 */
.L_x_5963:
        /* <DEDUP_REMOVED lines=18> */
.L_x_5974:
        /* <DEDUP_REMOVED lines=13> */
.L_x_5976:
[----:B------:R-:W-:Y:S05]  /*bec0*/  BSYNC.RECONVERGENT B4 ;  /* 0x0000000000047941 */ /* 0x000fea0003800200 */
.L_x_5975:
        /* <DEDUP_REMOVED lines=54> */
.L_x_5973:
[----:B------:R-:W-:Y:S05]  /*c230*/  BSYNC.RECONVERGENT B3 ;  /* 0x0000000000037941 */ /* 0x000fea0003800200 */
.L_x_5972:
        /* <DEDUP_REMOVED lines=9> */
.L_x_5971:
[----:B------:R-:W-:Y:S05]  /*c2d0*/  BSYNC.RECONVERGENT B2 ;  /* 0x0000000000027941 */ /* 0x000fea0003800200 */
.L_x_5970:
        /* <DEDUP_REMOVED lines=18> */
.L_x_5981:
        /* <DEDUP_REMOVED lines=13> */
.L_x_5983:
[----:B------:R-:W-:Y:S05]  /*c4d0*/  BSYNC.RECONVERGENT B4 ;  /* 0x0000000000047941 */ /* 0x000fea0003800200 */
.L_x_5982:
        /* <DEDUP_REMOVED lines=54> */
.L_x_5980:
[----:B------:R-:W-:Y:S05]  /*c840*/  BSYNC.RECONVERGENT B3 ;  /* 0x0000000000037941 */ /* 0x000fea0003800200 */
.L_x_5979:
        /* <DEDUP_REMOVED lines=9> */
.L_x_5978:
[----:B------:R-:W-:Y:S05]  /*c8e0*/  BSYNC.RECONVERGENT B2 ;  /* 0x0000000000027941 */ /* 0x000fea0003800200 */
.L_x_5977:
        /* <DEDUP_REMOVED lines=18> */
.L_x_5988:
        /* <DEDUP_REMOVED lines=13> */
.L_x_5990:
[----:B------:R-:W-:Y:S05]  /*cae0*/  BSYNC.RECONVERGENT B4 ;  /* 0x0000000000047941 */ /* 0x000fea0003800200 */
.L_x_5989:
        /* <DEDUP_REMOVED lines=54> */
.L_x_5987:
[----:B------:R-:W-:Y:S05]  /*ce50*/  BSYNC.RECONVERGENT B3 ;  /* 0x0000000000037941 */ /* 0x000fea0003800200 */
.L_x_5986:
        /* <DEDUP_REMOVED lines=9> */
.L_x_5985:
[----:B------:R-:W-:Y:S05]  /*cef0*/  BSYNC.RECONVERGENT B2 ;  /* 0x0000000000027941 */ /* 0x000fea0003800200 */
.L_x_5984:
        /* <DEDUP_REMOVED lines=18> */
.L_x_5995:
        /* <DEDUP_REMOVED lines=13> */
.L_x_5997:
[----:B------:R-:W-:Y:S05]  /*d0f0*/  BSYNC.RECONVERGENT B4 ;  /* 0x0000000000047941 */ /* 0x000fea0003800200 */
.L_x_5996:
        /* <DEDUP_REMOVED lines=54> */
.L_x_5994:
[----:B------:R-:W-:Y:S05]  /*d460*/  BSYNC.RECONVERGENT B3 ;  /* 0x0000000000037941 */ /* 0x000fea0003800200 */
.L_x_5993:
        /* <DEDUP_REMOVED lines=9> */
.L_x_5992:
[----:B------:R-:W-:Y:S05]  /*d500*/  BSYNC.RECONVERGENT B2 ;  /* 0x0000000000027941 */ /* 0x000fea0003800200 */
.L_x_5991:
        /* <DEDUP_REMOVED lines=18> */
.L_x_6002:
        /* <DEDUP_REMOVED lines=13> */
.L_x_6004:
[----:B------:R-:W-:Y:S05]  /*d700*/  BSYNC.RECONVERGENT B4 ;  /* 0x0000000000047941 */ /* 0x000fea0003800200 */
.L_x_6003:
        /* <DEDUP_REMOVED lines=54> */
.L_x_6001:
[----:B------:R-:W-:Y:S05]  /*da70*/  BSYNC.RECONVERGENT B3 ;  /* 0x0000000000037941 */ /* 0x000fea0003800200 */
.L_x_6000:
        /* <DEDUP_REMOVED lines=9> */
.L_x_5999:
[----:B------:R-:W-:Y:S05]  /*db10*/  BSYNC.RECONVERGENT B2 ;  /* 0x0000000000027941 */ /* 0x000fea0003800200 */
.L_x_5998:
[----:B------:R-:W-:Y:S02]  /*db20*/  F2FP.F16.F32.PACK_AB R67, RZ, R101 ;  /* 0x00000065ff43723e */ /* 0x000fe400000000ff */
[----:B------:R-:W-:Y:S02]  /*db30*/  PRMT R66, R122, 0x5410, R123 ;  /* 0x000054107a427816 */ /* 0x000fe4000000007b */
[----:B------:R-:W-:Y:S02]  /*db40*/  PRMT R65, R121, 0x5410, R120 ;  /* 0x0000541079417816 */ /* 0x000fe40000000078 */
[----:B------:R-:W-:Y:S02]  /*db50*/  PRMT R64, R119, 0x5410, R118 ;  /* 0x0000541077407816 */ /* 0x000fe40000000076 */
[----:B------:R-:W-:-:S07]  /*db60*/  PRMT R67, R108, 0x5410, R67 ;  /* 0x000054106c437816 */ /* 0x000fce0000000043 */
.L_x_5948:
        /* <DEDUP_REMOVED lines=26> */
.L_x_6006:
[----:B------:R-:W-:Y:S05]  /*dd10*/  BSYNC.RECONVERGENT B2 ;  /* 0x0000000000027941 */ /* 0x000fea0003800200 */
.L_x_6005:
[----:B------:R-:W-:Y:S01]  /*dd20*/  IADD3 R112, PT, PT, R112, 0x20, RZ ;  /* 0x0000002070707810 */ /* 0x000fe20007ffe0ff */
[----:B------:R-:W-:-:S07]  /*dd30*/  VIADD R111, R111, 0x20 ;  /* 0x000000206f6f7836 */ /* 0x000fce0000000000 */
.L_x_5888:
[----:B------:R-:W-:Y:S05]  /*dd40*/  BSYNC.RECONVERGENT B1 ;  /* 0x0000000000017941 */ /* 0x000fea0003800200 */
.L_x_5887:
        /* <DEDUP_REMOVED lines=9> */
.L_x_6010:
[----:B------:R-:W-:Y:S05]  /*dde0*/  BSYNC.RECONVERGENT B2 ;  /* 0x0000000000027941 */ /* 0x000fea0003800200 */
.L_x_6009:
        /* <DEDUP_REMOVED lines=10> */
[----:B--2---:R-:W-:Y:S01]  /*de90*/  @!P2 HADD2.F32 R16, -RZ, R64.H0_H0 ;  /* 0x20000040ff10a230 */ /* 0x004fe20000004100 */
        /* <DEDUP_REMOVED lines=17> */
.L_x_6016:
        /* <DEDUP_REMOVED lines=13> */
.L_x_6018:
[----:B------:R-:W-:Y:S05]  /*e080*/  BSYNC.RECONVERGENT B4 ;  /* 0x0000000000047941 */ /* 0x000fea0003800200 */
.L_x_6017:
        /* <DEDUP_REMOVED lines=52> */
[----:B------:R-:W-:-:S07]  /*e3d0*/  LOP3.LUT R72, R16, UR22, R117, 0x96, !PT ;  /* 0x0000001610487c12 */ /* 0x000fce000f8e9675 */
.L_x_6015:
[----:B------:R-:W-:Y:S05]  /*e3e0*/  BSYNC.RECONVERGENT B3 ;  /* 0x0000000000037941 */ /* 0x000fea0003800200 */
.L_x_6014:
[----:B------:R-:W-:Y:S01]  /*e3f0*/  I2FP.F32.U32 R2, R5 ;  /* 0x0000000500027245 */ /* 0x000fe20000201000 */
[----:B------:R-:W-:Y:S02]  /*e400*/  HFMA2 R5, -RZ, RZ, 0.1171875, 0 ;  /* 0x2f800000ff057431 */ /* 0x000fe400000001ff */
[----:B-----5:R-:W-:Y:S02]  /*e410*/  HADD2.F32 R16, -RZ, R20.H0_H0 ;  /* 0x20000014ff107230 */ /* 0x020fe40000004100 */
[----:B------:R-:W-:Y:S02]  /*e420*/  HADD2.F32 R17, -RZ, R64.H0_H0 ;  /* 0x20000040ff117230 */ /* 0x000fe40000004100 */
[----:B------:R-:W-:Y:S01]  /*e430*/  FFMA.FTZ R2, R2, R5, 1.1641532182693481445e-10 ;  /* 0x2f00000002027423 */ /* 0x000fe20000010005 */
[----:B------:R-:W-:-:S04]  /*e440*/  FMUL.FTZ R16, R16, UR9 ;  /* 0x0000000910107c20 */ /* 0x000fc80008410000 */
[----:B------:R-:W-:Y:S01]  /*e450*/  FMUL.FTZ R16, R16, UR8 ;  /* 0x0000000810107c20 */ /* 0x000fe20008410000 */
[----:B------:R-:W-:-:S04]  /*e460*/  FSETP.GTU.FTZ.AND P3, PT, R2, UR18, PT ;  /* 0x0000001202007c0b */ /* 0x000fc8000bf7c000 */
[----:B------:R-:W-:Y:S02]  /*e470*/  FSEL R16, R16, RZ, !P3 ;  /* 0x000000ff10107208 */ /* 0x000fe40005800000 */
[----:B------:R-:W-:-:S03]  /*e480*/  SEL R5, RZ, 0x1, P3 ;  /* 0x00000001ff057807 */ /* 0x000fc60001800000 */
[----:B------:R-:W-:-:S07]  /*e490*/  FADD.FTZ R16, R17, R16 ;  /* 0x0000001011107221 */ /* 0x000fce0000010000 */
.L_x_6013:
[----:B------:R-:W-:Y:S05]  /*e4a0*/  BSYNC.RECONVERGENT B2 ;  /* 0x0000000000027941 */ /* 0x000fea0003800200 */
.L_x_6012:
        /* <DEDUP_REMOVED lines=22> */
.L_x_6023:
        /* <DEDUP_REMOVED lines=13> */
.L_x_6025:
[----:B------:R-:W-:Y:S05]  /*e6e0*/  BSYNC.RECONVERGENT B4 ;  /* 0x0000000000047941 */ /* 0x000fea0003800200 */
.L_x_6024:
        /* <DEDUP_REMOVED lines=54> */
.L_x_6022:
[----:B------:R-:W-:Y:S05]  /*ea50*/  BSYNC.RECONVERGENT B3 ;  /* 0x0000000000037941 */ /* 0x000fea0003800200 */
.L_x_6021:
        /* <DEDUP_REMOVED lines=11> */
.L_x_6020:
[----:B------:R-:W-:Y:S05]  /*eb10*/  BSYNC.RECONVERGENT B2 ;  /* 0x0000000000027941 */ /* 0x000fea0003800200 */
.L_x_6019:
        /* <DEDUP_REMOVED lines=22> */
.L_x_6030:
        /* <DEDUP_REMOVED lines=13> */
.L_x_6032:
[----:B------:R-:W-:Y:S05]  /*ed50*/  BSYNC.RECONVERGENT B4 ;  /* 0x0000000000047941 */ /* 0x000fea0003800200 */
.L_x_6031:
        /* <DEDUP_REMOVED lines=54> */
.L_x_6029:
[----:B------:R-:W-:Y:S05]  /*f0c0*/  BSYNC.RECONVERGENT B3 ;  /* 0x0000000000037941 */ /* 0x000fea0003800200 */
.L_x_6028:
        /* <DEDUP_REMOVED lines=11> */
.L_x_6027:
[----:B------:R-:W-:Y:S05]  /*f180*/  BSYNC.RECONVERGENT B2 ;  /* 0x0000000000027941 */ /* 0x000fea0003800200 */
.L_x_6026:
        /* <DEDUP_REMOVED lines=22> */
.L_x_6037:
        /* <DEDUP_REMOVED lines=13> */
.L_x_6039:
[----:B------:R-:W-:Y:S05]  /*f3c0*/  BSYNC.RECONVERGENT B4 ;  /* 0x0000000000047941 */ /* 0x000fea0003800200 */
.L_x_6038:
        /* <DEDUP_REMOVED lines=54> */
.L_x_6036:
[----:B------:R-:W-:Y:S05]  /*f730*/  BSYNC.RECONVERGENT B3 ;  /* 0x0000000000037941 */ /* 0x000fea0003800200 */
.L_x_6035:
[----:B------:R-:W-:Y:S01]  /*f740*/  I2FP.F32.U32 R9, R9 ;  /* 0x0000000900097245 */ /* 0x000fe20000201000 */
[----:B------:R-:W-:Y:S02]  /*f750*/  HFMA2 R64, -RZ, RZ, 0.1171875, 0 ;  /* 0x2f800000ff407431 */ /* 0x000fe400000001ff */
[----:B-----5:R-:W-:-:S03]  /*f760*/  HADD2.F32 R83, -RZ, R21.H1_H1 ;  /* 0x30000015ff537230 */ /* 0x020fc60000004100 */
[----:B------:R-:W-:Y:S02]  /*f770*/  FFMA.FTZ R9, R9, R64, 1.1641532182693481445e-10 ;  /* 0x2f00000009097423 */ /* 0x000fe40000010040 */
[----:B------:R-:W-:Y:S01]  /*f780*/  FMUL.FTZ R83, R83, UR9 ;  /* 0x0000000953537c20 */ /* 0x000fe20008410000 */
[----:B------:R-:W-:-:S03]  /*f790*/  HADD2.F32 R64, -RZ, R65.H1_H1 ;  /* 0x30000041ff407230 */ /* 0x000fc60000004100 */
[----:B------:R-:W-:Y:S01]  /*f7a0*/  FMUL.FTZ R83, R83, UR8 ;  /* 0x0000000853537c20 */ /* 0x000fe20008410000 */
[----:B------:R-:W-:-:S04]  /*f7b0*/  FSETP.GTU.FTZ.AND P3, PT, R9, UR18, PT ;  /* 0x0000001209007c0b */ /* 0x000fc8000bf7c000 */
[----:B------:R-:W-:Y:S02]  /*f7c0*/  FSEL R83, R83, RZ, !P3 ;  /* 0x000000ff53537208 */ /* 0x000fe40005800000 */
[----:B------:R-:W-:-:S03]  /*f7d0*/  SEL R9, RZ, 0x1, P3 ;  /* 0x00000001ff097807 */ /* 0x000fc60001800000 */
[----:B------:R-:W-:-:S07]  /*f7e0*/  FADD.FTZ R83, R64, R83 ;  /* 0x0000005340537221 */ /* 0x000fce0000010000 */
.L_x_6034:
[----:B------:R-:W-:Y:S05]  /*f7f0*/  BSYNC.RECONVERGENT B2 ;  /* 0x0000000000027941 */ /* 0x000fea0003800200 */
.L_x_6033:
        /* <DEDUP_REMOVED lines=22> */
.L_x_6044:
        /* <DEDUP_REMOVED lines=13> */
.L_x_6046:
[----:B------:R-:W-:Y:S05]  /*fa30*/  BSYNC.RECONVERGENT B4 ;  /* 0x0000000000047941 */ /* 0x000fea0003800200 */
.L_x_6045:
        /* <DEDUP_REMOVED lines=54> */
.L_x_6043:
[----:B------:R-:W-:Y:S05]  /*fda0*/  BSYNC.RECONVERGENT B3 ;  /* 0x0000000000037941 */ /* 0x000fea0003800200 */
.L_x_6042:
        /* <DEDUP_REMOVED lines=11> */
.L_x_6041:
[----:B------:R-:W-:Y:S05]  /*fe60*/  BSYNC.RECONVERGENT B2 ;  /* 0x0000000000027941 */ /* 0x000fea0003800200 */
.L_x_6040:
        /* <DEDUP_REMOVED lines=22> */
.L_x_6051:
        /* <DEDUP_REMOVED lines=13> */
.L_x_6053:
[----:B------:R-:W-:Y:S05]  /*100a0*/  BSYNC.RECONVERGENT B4 ;  /* 0x0000000000047941 */ /* 0x000fea0003800200 */
.L_x_6052:
        /* <DEDUP_REMOVED lines=54> */
.L_x_6050:
[----:B------:R-:W-:Y:S05]  /*10410*/  BSYNC.RECONVERGENT B3 ;  /* 0x0000000000037941 */ /* 0x000fea0003800200 */
.L_x_6049:
        /* <DEDUP_REMOVED lines=11> */
.L_x_6048:
[----:B------:R-:W-:Y:S05]  /*104d0*/  BSYNC.RECONVERGENT B2 ;  /* 0x0000000000027941 */ /* 0x000fea0003800200 */
.L_x_6047:
        /* <DEDUP_REMOVED lines=22> */
.L_x_6058:
        /* <DEDUP_REMOVED lines=13> */
.L_x_6060:
[----:B------:R-:W-:Y:S05]  /*10710*/  BSYNC.RECONVERGENT B4 ;  /* 0x0000000000047941 */ /* 0x000fea0003800200 */
.L_x_6059:
        /* <DEDUP_REMOVED lines=54> */
.L_x_6057:
[----:B------:R-:W-:Y:S05]  /*10a80*/  BSYNC.RECONVERGENT B3 ;  /* 0x0000000000037941 */ /* 0x000fea0003800200 */
.L_x_6056:
        /* <DEDUP_REMOVED lines=11> */
.L_x_6055:
[----:B------:R-:W-:Y:S05]  /*10b40*/  BSYNC.RECONVERGENT B2 ;  /* 0x0000000000027941 */ /* 0x000fea0003800200 */
.L_x_6054:
        /* <DEDUP_REMOVED lines=17> */
[-C--:B------:R-:W-:Y:S01]  /*10c60*/  @!P2 MOV R116, R66.reuse ;  /* 0x000000420074a202 */ /* 0x080fe20000000f00 */
[----:B------:R-:W-:Y:S01]  /*10c70*/  @P2 VIADD R2, R64, 0x1 ;  /* 0x0000000140022836 */ /* 0x000fe20000000000 */
[----:B------:R-:W-:Y:S01]  /*10c80*/  @P2 MOV R116, R66 ;  /* 0x0000004200742202 */ /* 0x000fe20000000f00 */
[----:B------:R-:W-:Y:S01]  /*10c90*/  @P2 IMAD.MOV.U32 R13, RZ, RZ, R71 ;  /* 0x000000ffff0d2224 */ /* 0x000fe200078e0047 */
[----:B------:R-:W-:Y:S06]  /*10ca0*/  BRA `(.L_x_6064) ;  /* 0x0000000400107947 */ /* 0x000fec0003800000 */
.L_x_6065:
        /* <DEDUP_REMOVED lines=13> */
.L_x_6067:
[----:B------:R-:W-:Y:S05]  /*10d80*/  BSYNC.RECONVERGENT B4 ;  /* 0x0000000000047941 */ /* 0x000fea0003800200 */
.L_x_6066:
[----:B------:R-:W-:Y:S01]  /*10d90*/  LOP3.LUT R70, R0, UR5, R117, 0x96, !PT ;  /* 0x0000000500467c12 */ /* 0x000fe2000f8e9675 */
[----:B------:R-:W-:Y:S01]  /*10da0*/  IMAD.WIDE.U32 R64, R75, -0x326172a9, RZ ;  /* 0xcd9e8d574b407825 */ /* 0x000fe200078e00ff */
[----:B------:R-:W-:Y:S01]  /*10db0*/  UIADD3 UR21, UPT, UPT, UR4, -0x61c88647, URZ ;  /* 0x9e3779b904157890 */ /* 0x000fe2000fffe0ff */
[----:B------:R-:W-:Y:S02]  /*10dc0*/  MOV R13, R66 ;  /* 0x00000042000d7202 */ /* 0x000fe40000000f00 */
[----:B------:R-:W-:Y:S01]  /*10dd0*/  IMAD.WIDE.U32 R70, R70, -0x326172a9, RZ ;  /* 0xcd9e8d5746467825 */ /* 0x000fe200078e00ff */
[----:B------:R-:W-:-:S03]  /*10de0*/  LOP3.LUT R65, R73, UR4, R65, 0x96, !PT ;  /* 0x0000000449417c12 */ /* 0x000fc6000f8e9641 */
[----:B------:R-:W-:Y:S01]  /*10df0*/  IMAD.MOV.U32 R2, RZ, RZ, RZ ;  /* 0x000000ffff027224 */ /* 0x000fe200078e00ff */
        /* <DEDUP_REMOVED lines=45> */
[----:B------:R-:W-:Y:S01]  /*110d0*/  LOP3.LUT R72, R116, UR21, R65, 0x96, !PT ;  /* 0x0000001574487c12 */ /* 0x000fe2000f8e9641 */
[----:B------:R-:W-:-:S07]  /*110e0*/  IMAD.MOV.U32 R116, RZ, RZ, R64 ;  /* 0x000000ffff747224 */ /* 0x000fce00078e0040 */
.L_x_6064:
[----:B------:R-:W-:Y:S05]  /*110f0*/  BSYNC.RECONVERGENT B3 ;  /* 0x0000000000037941 */ /* 0x000fea0003800200 */
.L_x_6063:
        /* <DEDUP_REMOVED lines=11> */
.L_x_6062:
[----:B------:R-:W-:Y:S05]  /*111b0*/  BSYNC.RECONVERGENT B2 ;  /* 0x0000000000027941 */ /* 0x000fea0003800200 */
.L_x_6061:
[----:B------:R-:W-:Y:S02]  /*111c0*/  F2FP.F16.F32.PACK_AB R67, RZ, R103 ;  /* 0x00000067ff43723e */ /* 0x000fe400000000ff */
[----:B------:R-:W-:Y:S02]  /*111d0*/  PRMT R66, R122, 0x5410, R123 ;  /* 0x000054107a427816 */ /* 0x000fe4000000007b */
[----:B------:R-:W-:Y:S02]  /*111e0*/  PRMT R65, R119, 0x5410, R121 ;  /* 0x0000541077417816 */ /* 0x000fe40000000079 */
[----:B------:R-:W-:Y:S02]  /*111f0*/  PRMT R64, R108, 0x5410, R118 ;  /* 0x000054106c407816 */ /* 0x000fe40000000076 */
[----:B------:R-:W-:Y:S01]  /*11200*/  PRMT R67, R120, 0x5410, R67 ;  /* 0x0000541078437816 */ /* 0x000fe20000000043 */
[----:B------:R-:W-:Y:S06]  /*11210*/  BRA `(.L_x_6068) ;  /* 0x00000030003c7947 */ /* 0x000fec0003800000 */
.L_x_6011:
[----:B------:R-:W-:Y:S01]  /*11220*/  BSSY.RECONVERGENT B2, `(.L_x_6069) ;  /* 0x0000062000027945 */ /* 0x000fe20003800200 */
[----:B------:R-:W-:Y:S01]  /*11230*/  IMAD.MOV.U32 R16, RZ, RZ, RZ ;  /* 0x000000ffff107224 */ /* 0x000fe200078e00ff */
[----:B0-----:R-:W-:Y:S01]  /*11240*/  MOV R116, R108 ;  /* 0x0000006c00747202 */ /* 0x001fe20000000f00 */
[----:B-1----:R-:W-:Y:S01]  /*11250*/  IMAD.MOV.U32 R64, RZ, RZ, R2 ;  /* 0x000000ffff407224 */ /* 0x002fe200078e0002 */
        /* <DEDUP_REMOVED lines=17> */
.L_x_6073:
        /* <DEDUP_REMOVED lines=13> */
.L_x_6075:
[----:B------:R-:W-:Y:S05]  /*11440*/  BSYNC.RECONVERGENT B4 ;  /* 0x0000000000047941 */ /* 0x000fea0003800200 */
.L_x_6074:
        /* <DEDUP_REMOVED lines=53> */
.L_x_6072:
[----:B------:R-:W-:Y:S05]  /*117a0*/  BSYNC.RECONVERGENT B3 ;  /* 0x0000000000037941 */ /* 0x000fea0003800200 */
.L_x_6071:
        /* <DEDUP_REMOVED lines=9> */
.L_x_6070:
[----:B------:R-:W-:Y:S05]  /*11840*/  BSYNC.RECONVERGENT B2 ;  /* 0x0000000000027941 */ /* 0x000fea0003800200 */
.L_x_6069:
        /* <DEDUP_REMOVED lines=18> */
.L_x_6080:
        /* <DEDUP_REMOVED lines=13> */
.L_x_6082:
[----:B------:R-:W-:Y:S05]  /*11a40*/  BSYNC.RECONVERGENT B4 ;  /* 0x0000000000047941 */ /* 0x000fea0003800200 */
.L_x_6081:
        /* <DEDUP_REMOVED lines=54> */
.L_x_6079:
[----:B------:R-:W-:Y:S05]  /*11db0*/  BSYNC.RECONVERGENT B3 ;  /* 0x0000000000037941 */ /* 0x000fea0003800200 */
.L_x_6078:
        /* <DEDUP_REMOVED lines=9> */
.L_x_6077:
[----:B------:R-:W-:Y:S05]  /*11e50*/  BSYNC.RECONVERGENT B2 ;  /* 0x0000000000027941 */ /* 0x000fea0003800200 */
.L_x_6076:
        /* <DEDUP_REMOVED lines=18> */
.L_x_6087:
        /* <DEDUP_REMOVED lines=13> */
.L_x_6089:
[----:B------:R-:W-:Y:S05]  /*12050*/  BSYNC.RECONVERGENT B4 ;  /* 0x0000000000047941 */ /* 0x000fea0003800200 */
.L_x_6088:
        /* <DEDUP_REMOVED lines=54> */
.L_x_6086:
[----:B------:R-:W-:Y:S05]  /*123c0*/  BSYNC.RECONVERGENT B3 ;  /* 0x0000000000037941 */ /* 0x000fea0003800200 */
.L_x_6085:
        /* <DEDUP_REMOVED lines=9> */
.L_x_6084:
[----:B------:R-:W-:Y:S05]  /*12460*/  BSYNC.RECONVERGENT B2 ;  /* 0x0000000000027941 */ /* 0x000fea0003800200 */
.L_x_6083:
        /* <DEDUP_REMOVED lines=18> */
.L_x_6094:
        /* <DEDUP_REMOVED lines=13> */
.L_x_6096:
[----:B------:R-:W-:Y:S05]  /*12660*/  BSYNC.RECONVERGENT B4 ;  /* 0x0000000000047941 */ /* 0x000fea0003800200 */
.L_x_6095:
        /* <DEDUP_REMOVED lines=54> */
.L_x_6093:
[----:B------:R-:W-:Y:S05]  /*129d0*/  BSYNC.RECONVERGENT B3 ;  /* 0x0000000000037941 */ /* 0x000fea0003800200 */
.L_x_6092:
        /* <DEDUP_REMOVED lines=9> */
.L_x_6091:
[----:B------:R-:W-:Y:S05]  /*12a70*/  BSYNC.RECONVERGENT B2 ;  /* 0x0000000000027941 */ /* 0x000fea0003800200 */
.L_x_6090:
        /* <DEDUP_REMOVED lines=18> */
.L_x_6101:
        /* <DEDUP_REMOVED lines=13> */
.L_x_6103:
[----:B------:R-:W-:Y:S05]  /*12c70*/  BSYNC.RECONVERGENT B4 ;  /* 0x0000000000047941 */ /* 0x000fea0003800200 */
.L_x_6102:
        /* <DEDUP_REMOVED lines=54> */
.L_x_6100:
[----:B------:R-:W-:Y:S05]  /*12fe0*/  BSYNC.RECONVERGENT B3 ;  /* 0x0000000000037941 */ /* 0x000fea0003800200 */
.L_x_6099:
        /* <DEDUP_REMOVED lines=9> */
.L_x_6098:
[----:B------:R-:W-:Y:S05]  /*13080*/  BSYNC.RECONVERGENT B2 ;  /* 0x0000000000027941 */ /* 0x000fea0003800200 */
.L_x_6097:
        /* <DEDUP_REMOVED lines=18> */
.L_x_6108:
        /* <DEDUP_REMOVED lines=13> */
.L_x_6110:
[----:B------:R-:W-:Y:S05]  /*13280*/  BSYNC.RECONVERGENT B4 ;  /* 0x0000000000047941 */ /* 0x000fea0003800200 */
.L_x_6109:
        /* <DEDUP_REMOVED lines=54> */
.L_x_6107:
[----:B------:R-:W-:Y:S05]  /*135f0*/  BSYNC.RECONVERGENT B3 ;  /* 0x0000000000037941 */ /* 0x000fea0003800200 */
.L_x_6106:
        /* <DEDUP_REMOVED lines=9> */
.L_x_6105:
[----:B------:R-:W-:Y:S05]  /*13690*/  BSYNC.RECONVERGENT B2 ;  /* 0x0000000000027941 */ /* 0x000fea0003800200 */
.L_x_6104:
        /* <DEDUP_REMOVED lines=18> */
.L_x_6115:
        /* <DEDUP_REMOVED lines=13> */
.L_x_6117:
[----:B------:R-:W-:Y:S05]  /*13890*/  BSYNC.RECONVERGENT B4 ;  /* 0x0000000000047941 */ /* 0x000fea0003800200 */
.L_x_6116:
        /* <DEDUP_REMOVED lines=54> */
.L_x_6114:
[----:B------:R-:W-:Y:S05]  /*13c00*/  BSYNC.RECONVERGENT B3 ;  /* 0x0000000000037941 */ /* 0x000fea0003800200 */
.L_x_6113:
        /* <DEDUP_REMOVED lines=9> */
.L_x_6112:
[----:B------:R-:W-:Y:S05]  /*13ca0*/  BSYNC.RECONVERGENT B2 ;  /* 0x0000000000027941 */ /* 0x000fea0003800200 */
.L_x_6111:
        /* <DEDUP_REMOVED lines=18> */
.L_x_6122:
        /* <DEDUP_REMOVED lines=13> */
.L_x_6124:
[----:B------:R-:W-:Y:S05]  /*13ea0*/  BSYNC.RECONVERGENT B4 ;  /* 0x0000000000047941 */ /* 0x000fea0003800200 */
.L_x_6123:
        /* <DEDUP_REMOVED lines=54> */
.L_x_6121:
[----:B------:R-:W-:Y:S05]  /*14210*/  BSYNC.RECONVERGENT B3 ;  /* 0x0000000000037941 */ /* 0x000fea0003800200 */
.L_x_6120:
        /* <DEDUP_REMOVED lines=9> */
.L_x_6119:
[----:B------:R-:W-:Y:S05]  /*142b0*/  BSYNC.RECONVERGENT B2 ;  /* 0x0000000000027941 */ /* 0x000fea0003800200 */
.L_x_6118:
[----:B------:R-:W-:Y:S02]  /*142c0*/  F2FP.F16.F32.PACK_AB R67, RZ, R103 ;  /* 0x00000067ff43723e */ /* 0x000fe400000000ff */
[----:B------:R-:W-:Y:S02]  /*142d0*/  PRMT R66, R121, 0x5410, R122 ;  /* 0x0000541079427816 */ /* 0x000fe4000000007a */
[----:B------:R-:W-:Y:S02]  /*142e0*/  PRMT R65, R119, 0x5410, R120 ;  /* 0x0000541077417816 */ /* 0x000fe40000000078 */
[----:B------:R-:W-:Y:S02]  /*142f0*/  PRMT R64, R118, 0x5410, R117 ;  /* 0x0000541076407816 */ /* 0x000fe40000000075 */
[----:B------:R-:W-:-:S07]  /*14300*/  PRMT R67, R108, 0x5410, R67 ;  /* 0x000054106c437816 */ /* 0x000fce0000000043 */
.L_x_6068:
        /* <DEDUP_REMOVED lines=26> */
.L_x_6126:
[----:B------:R-:W-:Y:S05]  /*144b0*/  BSYNC.RECONVERGENT B2 ;  /* 0x0000000000027941 */ /* 0x000fea0003800200 */
.L_x_6125:
[----:B------:R-:W-:Y:S01]  /*144c0*/  IADD3 R112, PT, PT, R112, 0x20, RZ ;  /* 0x0000002070707810 */ /* 0x000fe20007ffe0ff */
[----:B------:R-:W-:-:S07]  /*144d0*/  VIADD R111, R111, 0x20 ;  /* 0x000000206f6f7836 */ /* 0x000fce0000000000 */
.L_x_6008:
[----:B------:R-:W-:Y:S05]  /*144e0*/  BSYNC.RECONVERGENT B1 ;  /* 0x0000000000017941 */ /* 0x000fea0003800200 */
.L_x_6007:
        /* <DEDUP_REMOVED lines=9> */
.L_x_6130:
[----:B------:R-:W-:Y:S05]  /*14580*/  BSYNC.RECONVERGENT B2 ;  /* 0x0000000000027941 */ /* 0x000fea0003800200 */
.L_x_6129:
        /* <DEDUP_REMOVED lines=28> */
.L_x_6136:
        /* <DEDUP_REMOVED lines=13> */
.L_x_6138:
[----:B------:R-:W-:Y:S05]  /*14820*/  BSYNC.RECONVERGENT B4 ;  /* 0x0000000000047941 */ /* 0x000fea0003800200 */
.L_x_6137:
        /* <DEDUP_REMOVED lines=54> */
.L_x_6135:
[----:B------:R-:W-:Y:S05]  /*14b90*/  BSYNC.RECONVERGENT B3 ;  /* 0x0000000000037941 */ /* 0x000fea0003800200 */
.L_x_6134:
        /* <DEDUP_REMOVED lines=11> */
.L_x_6133:
[----:B------:R-:W-:Y:S05]  /*14c50*/  BSYNC.RECONVERGENT B2 ;  /* 0x0000000000027941 */ /* 0x000fea0003800200 */
.L_x_6132:
        /* <DEDUP_REMOVED lines=22> */
.L_x_6143:
        /* <DEDUP_REMOVED lines=13> */
.L_x_6145:
[----:B------:R-:W-:Y:S05]  /*14e90*/  BSYNC.RECONVERGENT B4 ;  /* 0x0000000000047941 */ /* 0x000fea0003800200 */
.L_x_6144:
        /* <DEDUP_REMOVED lines=54> */
.L_x_6142:
[----:B------:R-:W-:Y:S05]  /*15200*/  BSYNC.RECONVERGENT B3 ;  /* 0x0000000000037941 */ /* 0x000fea0003800200 */
.L_x_6141:
        /* <DEDUP_REMOVED lines=11> */
.L_x_6140:
[----:B------:R-:W-:Y:S05]  /*152c0*/  BSYNC.RECONVERGENT B2 ;  /* 0x0000000000027941 */ /* 0x000fea0003800200 */
.L_x_6139:
        /* <DEDUP_REMOVED lines=22> */
.L_x_6150:
        /* <DEDUP_REMOVED lines=13> */
.L_x_6152:
[----:B------:R-:W-:Y:S05]  /*15500*/  BSYNC.RECONVERGENT B4 ;  /* 0x0000000000047941 */ /* 0x000fea0003800200 */
.L_x_6151:
        /* <DEDUP_REMOVED lines=54> */
.L_x_6149:
[----:B------:R-:W-:Y:S05]  /*15870*/  BSYNC.RECONVERGENT B3 ;  /* 0x0000000000037941 */ /* 0x000fea0003800200 */
.L_x_6148:
        /* <DEDUP_REMOVED lines=11> */
.L_x_6147:
[----:B------:R-:W-:Y:S05]  /*15930*/  BSYNC.RECONVERGENT B2 ;  /* 0x0000000000027941 */ /* 0x000fea0003800200 */
.L_x_6146:
        /* <DEDUP_REMOVED lines=22> */
.L_x_6157:
        /* <DEDUP_REMOVED lines=13> */
.L_x_6159:
[----:B------:R-:W-:Y:S05]  /*15b70*/  BSYNC.RECONVERGENT B4 ;  /* 0x0000000000047941 */ /* 0x000fea0003800200 */
.L_x_6158:
        /* <DEDUP_REMOVED lines=54> */
.L_x_6156:
[----:B------:R-:W-:Y:S05]  /*15ee0*/  BSYNC.RECONVERGENT B3 ;  /* 0x0000000000037941 */ /* 0x000fea0003800200 */
.L_x_6155:
        /* <DEDUP_REMOVED lines=11> */
.L_x_6154:
[----:B------:R-:W-:Y:S05]  /*15fa0*/  BSYNC.RECONVERGENT B2 ;  /* 0x0000000000027941 */ /* 0x000fea0003800200 */
.L_x_6153:
        /* <DEDUP_REMOVED lines=22> */
.L_x_6164:
        /* <DEDUP_REMOVED lines=13> */
.L_x_6166:
[----:B------:R-:W-:Y:S05]  /*161e0*/  BSYNC.RECONVERGENT B4 ;  /* 0x0000000000047941 */ /* 0x000fea0003800200 */
.L_x_6165:
        /* <DEDUP_REMOVED lines=54> */
.L_x_6163:
[----:B------:R-:W-:Y:S05]  /*16550*/  BSYNC.RECONVERGENT B3 ;  /* 0x0000000000037941 */ /* 0x000fea0003800200 */
.L_x_6162:
        /* <DEDUP_REMOVED lines=11> */
.L_x_6161:
[----:B------:R-:W-:Y:S05]  /*16610*/  BSYNC.RECONVERGENT B2 ;  /* 0x0000000000027941 */ /* 0x000fea0003800200 */
.L_x_6160:
        /* <DEDUP_REMOVED lines=22> */
.L_x_6171:
        /* <DEDUP_REMOVED lines=13> */
.L_x_6173:
[----:B------:R-:W-:Y:S05]  /*16850*/  BSYNC.RECONVERGENT B4 ;  /* 0x0000000000047941 */ /* 0x000fea0003800200 */
.L_x_6172:
        /* <DEDUP_REMOVED lines=54> */
.L_x_6170:
[----:B------:R-:W-:Y:S05]  /*16bc0*/  BSYNC.RECONVERGENT B3 ;  /* 0x0000000000037941 */ /* 0x000fea0003800200 */
.L_x_6169:
        /* <DEDUP_REMOVED lines=11> */
.L_x_6168:
[----:B------:R-:W-:Y:S05]  /*16c80*/  BSYNC.RECONVERGENT B2 ;  /* 0x0000000000027941 */ /* 0x000fea0003800200 */
.L_x_6167:
        /* <DEDUP_REMOVED lines=22> */
.L_x_6178:
        /* <DEDUP_REMOVED lines=13> */
.L_x_6180:
[----:B------:R-:W-:Y:S05]  /*16ec0*/  BSYNC.RECONVERGENT B4 ;  /* 0x0000000000047941 */ /* 0x000fea0003800200 */
.L_x_6179:
        /* <DEDUP_REMOVED lines=53> */
.L_x_6177:
[----:B------:R-:W-:Y:S05]  /*17220*/  BSYNC.RECONVERGENT B3 ;  /* 0x0000000000037941 */ /* 0x000fea0003800200 */
.L_x_6176:
        /* <DEDUP_REMOVED lines=11> */
.L_x_6175:
[----:B------:R-:W-:Y:S05]  /*172e0*/  BSYNC.RECONVERGENT B2 ;  /* 0x0000000000027941 */ /* 0x000fea0003800200 */
.L_x_6174:
        /* <DEDUP_REMOVED lines=22> */
.L_x_6185:
        /* <DEDUP_REMOVED lines=13> */
.L_x_6187:
[----:B------:R-:W-:Y:S05]  /*17520*/  BSYNC.RECONVERGENT B4 ;  /* 0x0000000000047941 */ /* 0x000fea0003800200 */
.L_x_6186:
        /* <DEDUP_REMOVED lines=54> */
.L_x_6184:
[----:B------:R-:W-:Y:S05]  /*17890*/  BSYNC.RECONVERGENT B3 ;  /* 0x0000000000037941 */ /* 0x000fea0003800200 */
.L_x_6183:
        /* <DEDUP_REMOVED lines=11> */
.L_x_6182:
[----:B------:R-:W-:Y:S05]  /*17950*/  BSYNC.RECONVERGENT B2 ;  /* 0x0000000000027941 */ /* 0x000fea0003800200 */
.L_x_6181:
[----:B------:R-:W-:Y:S02]  /*17960*/  F2FP.F16.F32.PACK_AB R67, RZ, R105 ;  /* 0x00000069ff43723e */ /* 0x000fe400000000ff */
[----:B------:R-:W-:Y:S02]  /*17970*/  PRMT R66, R123, 0x5410, R66 ;  /* 0x000054107b427816 */ /* 0x000fe40000000042 */
[----:B------:R-:W-:Y:S02]  /*17980*/  PRMT R65, R121, 0x5410, R122 ;  /* 0x0000541079417816 */ /* 0x000fe4000000007a */
[----:B------:R-:W-:Y:S02]  /*17990*/  PRMT R64, R108, 0x5410, R117 ;  /* 0x000054106c407816 */ /* 0x000fe40000000075 */
[----:B------:R-:W-:Y:S01]  /*179a0*/  PRMT R67, R120, 0x5410, R67 ;  /* 0x0000541078437816 */ /* 0x000fe20000000043 */
[----:B------:R-:W-:Y:S06]  /*179b0*/  BRA `(.L_x_6188) ;  /* 0x00000030003c7947 */ /* 0x000fec0003800000 */
.L_x_6131:
[----:B------:R-:W-:Y:S01]  /*179c0*/  BSSY.RECONVERGENT B2, `(.L_x_6189) ;  /* 0x0000062000027945 */ /* 0x000fe20003800200 */
[----:B------:R-:W-:Y:S01]  /*179d0*/  IMAD.MOV.U32 R18, RZ, RZ, RZ ;  /* 0x000000ffff127224 */ /* 0x000fe200078e00ff */
[----:B------:R-:W-:Y:S01]  /*179e0*/  MOV R118, R108 ;  /* 0x0000006c00767202 */ /* 0x000fe20000000f00 */
        /* <DEDUP_REMOVED lines=18> */
.L_x_6193:
        /* <DEDUP_REMOVED lines=13> */
.L_x_6195:
[----:B------:R-:W-:Y:S05]  /*17be0*/  BSYNC.RECONVERGENT B4 ;  /* 0x0000000000047941 */ /* 0x000fea0003800200 */
.L_x_6194:
        /* <DEDUP_REMOVED lines=53> */
.L_x_6192:
[----:B------:R-:W-:Y:S05]  /*17f40*/  BSYNC.RECONVERGENT B3 ;  /* 0x0000000000037941 */ /* 0x000fea0003800200 */
.L_x_6191:
        /* <DEDUP_REMOVED lines=9> */
.L_x_6190:
[----:B------:R-:W-:Y:S05]  /*17fe0*/  BSYNC.RECONVERGENT B2 ;  /* 0x0000000000027941 */ /* 0x000fea0003800200 */
.L_x_6189:
        /* <DEDUP_REMOVED lines=18> */
.L_x_6200:
        /* <DEDUP_REMOVED lines=13> */
.L_x_6202:
[----:B------:R-:W-:Y:S05]  /*181e0*/  BSYNC.RECONVERGENT B4 ;  /* 0x0000000000047941 */ /* 0x000fea0003800200 */
.L_x_6201:
        /* <DEDUP_REMOVED lines=54> */
.L_x_6199:
[----:B------:R-:W-:Y:S05]  /*18550*/  BSYNC.RECONVERGENT B3 ;  /* 0x0000000000037941 */ /* 0x000fea0003800200 */
.L_x_6198:
        /* <DEDUP_REMOVED lines=9> */
.L_x_6197:
[----:B------:R-:W-:Y:S05]  /*185f0*/  BSYNC.RECONVERGENT B2 ;  /* 0x0000000000027941 */ /* 0x000fea0003800200 */
.L_x_6196:
        /* <DEDUP_REMOVED lines=18> */
.L_x_6207:
        /* <DEDUP_REMOVED lines=13> */
.L_x_6209:
[----:B------:R-:W-:Y:S05]  /*187f0*/  BSYNC.RECONVERGENT B4 ;  /* 0x0000000000047941 */ /* 0x000fea0003800200 */
.L_x_6208:
        /* <DEDUP_REMOVED lines=54> */
.L_x_6206:
[----:B------:R-:W-:Y:S05]  /*18b60*/  BSYNC.RECONVERGENT B3 ;  /* 0x0000000000037941 */ /* 0x000fea0003800200 */
.L_x_6205:
        /* <DEDUP_REMOVED lines=9> */
.L_x_6204:
[----:B------:R-:W-:Y:S05]  /*18c00*/  BSYNC.RECONVERGENT B2 ;  /* 0x0000000000027941 */ /* 0x000fea0003800200 */
.L_x_6203:
        /* <DEDUP_REMOVED lines=18> */
.L_x_6214:
        /* <DEDUP_REMOVED lines=13> */
.L_x_6216:
[----:B------:R-:W-:Y:S05]  /*18e00*/  BSYNC.RECONVERGENT B4 ;  /* 0x0000000000047941 */ /* 0x000fea0003800200 */
.L_x_6215:
        /* <DEDUP_REMOVED lines=54> */
.L_x_6213:
[----:B------:R-:W-:Y:S05]  /*19170*/  BSYNC.RECONVERGENT B3 ;  /* 0x0000000000037941 */ /* 0x000fea0003800200 */
.L_x_6212:
        /* <DEDUP_REMOVED lines=9> */
.L_x_6211:
[----:B------:R-:W-:Y:S05]  /*19210*/  BSYNC.RECONVERGENT B2 ;  /* 0x0000000000027941 */ /* 0x000fea0003800200 */
.L_x_6210:
        /* <DEDUP_REMOVED lines=18> */
.L_x_6221:
        /* <DEDUP_REMOVED lines=13> */
.L_x_6223:
[----:B------:R-:W-:Y:S05]  /*19410*/  BSYNC.RECONVERGENT B4 ;  /* 0x0000000000047941 */ /* 0x000fea0003800200 */
.L_x_6222:
        /* <DEDUP_REMOVED lines=54> */
.L_x_6220:
[----:B------:R-:W-:Y:S05]  /*19780*/  BSYNC.RECONVERGENT B3 ;  /* 0x0000000000037941 */ /* 0x000fea0003800200 */
.L_x_6219:
        /* <DEDUP_REMOVED lines=9> */
.L_x_6218:
[----:B------:R-:W-:Y:S05]  /*19820*/  BSYNC.RECONVERGENT B2 ;  /* 0x0000000000027941 */ /* 0x000fea0003800200 */
.L_x_6217:
        /* <DEDUP_REMOVED lines=18> */
.L_x_6228:
        /* <DEDUP_REMOVED lines=13> */
.L_x_6230:
[----:B------:R-:W-:Y:S05]  /*19a20*/  BSYNC.RECONVERGENT B4 ;  /* 0x0000000000047941 */ /* 0x000fea0003800200 */
.L_x_6229:
        /* <DEDUP_REMOVED lines=54> */
.L_x_6227:
[----:B------:R-:W-:Y:S05]  /*19d90*/  BSYNC.RECONVERGENT B3 ;  /* 0x0000000000037941 */ /* 0x000fea0003800200 */
.L_x_6226:
        /* <DEDUP_REMOVED lines=9> */
.L_x_6225:
[----:B------:R-:W-:Y:S05]  /*19e30*/  BSYNC.RECONVERGENT B2 ;  /* 0x0000000000027941 */ /* 0x000fea0003800200 */
.L_x_6224:
        /* <DEDUP_REMOVED lines=18> */
.L_x_6235:
        /* <DEDUP_REMOVED lines=13> */
.L_x_6237:
[----:B------:R-:W-:Y:S05]  /*1a030*/  BSYNC.RECONVERGENT B4 ;  /* 0x0000000000047941 */ /* 0x000fea0003800200 */
.L_x_6236:
        /* <DEDUP_REMOVED lines=54> */
.L_x_6234:
[----:B------:R-:W-:Y:S05]  /*1a3a0*/  BSYNC.RECONVERGENT B3 ;  /* 0x0000000000037941 */ /* 0x000fea0003800200 */
.L_x_6233:
        /* <DEDUP_REMOVED lines=9> */
.L_x_6232:
[----:B------:R-:W-:Y:S05]  /*1a440*/  BSYNC.RECONVERGENT B2 ;  /* 0x0000000000027941 */ /* 0x000fea0003800200 */
.L_x_6231:
        /* <DEDUP_REMOVED lines=18> */
.L_x_6242:
        /* <DEDUP_REMOVED lines=13> */
.L_x_6244:
[----:B------:R-:W-:Y:S05]  /*1a640*/  BSYNC.RECONVERGENT B4 ;  /* 0x0000000000047941 */ /* 0x000fea0003800200 */
.L_x_6243:
        /* <DEDUP_REMOVED lines=54> */
.L_x_6241:
[----:B------:R-:W-:Y:S05]  /*1a9b0*/  BSYNC.RECONVERGENT B3 ;  /* 0x0000000000037941 */ /* 0x000fea0003800200 */
.L_x_6240:
        /* <DEDUP_REMOVED lines=9> */
.L_x_6239:
[----:B------:R-:W-:Y:S05]  /*1aa50*/  BSYNC.RECONVERGENT B2 ;  /* 0x0000000000027941 */ /* 0x000fea0003800200 */
.L_x_6238:
[----:B------:R-:W-:Y:S02]  /*1aa60*/  F2FP.F16.F32.PACK_AB R67, RZ, R105 ;  /* 0x00000069ff43723e */ /* 0x000fe400000000ff */
[----:B------:R-:W-:Y:S02]  /*1aa70*/  PRMT R66, R122, 0x5410, R123 ;  /* 0x000054107a427816 */ /* 0x000fe4000000007b */
[----:B------:R-:W-:Y:S02]  /*1aa80*/  PRMT R65, R121, 0x5410, R120 ;  /* 0x0000541079417816 */ /* 0x000fe40000000078 */
[----:B------:R-:W-:Y:S02]  /*1aa90*/  PRMT R64, R119, 0x5410, R117 ;  /* 0x0000541077407816 */ /* 0x000fe40000000075 */
[----:B------:R-:W-:-:S07]  /*1aaa0*/  PRMT R67, R108, 0x5410, R67 ;  /* 0x000054106c437816 */ /* 0x000fce0000000043 */
.L_x_6188:
        /* <DEDUP_REMOVED lines=26> */
.L_x_6246:
[----:B------:R-:W-:Y:S05]  /*1ac50*/  BSYNC.RECONVERGENT B2 ;  /* 0x0000000000027941 */ /* 0x000fea0003800200 */
.L_x_6245:
[----:B------:R-:W-:Y:S01]  /*1ac60*/  IADD3 R112, PT, PT, R112, 0x20, RZ ;  /* 0x0000002070707810 */ /* 0x000fe20007ffe0ff */
[----:B------:R-:W-:-:S07]  /*1ac70*/  VIADD R111, R111, 0x20 ;  /* 0x000000206f6f7836 */ /* 0x000fce0000000000 */
.L_x_6128:
[----:B------:R-:W-:Y:S05]  /*1ac80*/  BSYNC.RECONVERGENT B1 ;  /* 0x0000000000017941 */ /* 0x000fea0003800200 */
.L_x_6127:
        /* <DEDUP_REMOVED lines=9> */
.L_x_6250:
[----:B------:R-:W-:Y:S05]  /*1ad20*/  BSYNC.RECONVERGENT B2 ;  /* 0x0000000000027941 */ /* 0x000fea0003800200 */
.L_x_6249:
        /* <DEDUP_REMOVED lines=28> */
.L_x_6256:
        /* <DEDUP_REMOVED lines=13> */
.L_x_6258:
[----:B------:R-:W-:Y:S05]  /*1afc0*/  BSYNC.RECONVERGENT B4 ;  /* 0x0000000000047941 */ /* 0x000fea0003800200 */
.L_x_6257:
        /* <DEDUP_REMOVED lines=53> */
.L_x_6255:
[----:B------:R-:W-:Y:S05]  /*1b320*/  BSYNC.RECONVERGENT B3 ;  /* 0x0000000000037941 */ /* 0x000fea0003800200 */
.L_x_6254:
        /* <DEDUP_REMOVED lines=11> */
.L_x_6253:
[----:B------:R-:W-:Y:S05]  /*1b3e0*/  BSYNC.RECONVERGENT B2 ;  /* 0x0000000000027941 */ /* 0x000fea0003800200 */
.L_x_6252:
        /* <DEDUP_REMOVED lines=22> */
.L_x_6263:
        /* <DEDUP_REMOVED lines=13> */
.L_x_6265:
[----:B------:R-:W-:Y:S05]  /*1b620*/  BSYNC.RECONVERGENT B4 ;  /* 0x0000000000047941 */ /* 0x000fea0003800200 */
.L_x_6264:
        /* <DEDUP_REMOVED lines=54> */
.L_x_6262:
[----:B------:R-:W-:Y:S05]  /*1b990*/  BSYNC.RECONVERGENT B3 ;  /* 0x0000000000037941 */ /* 0x000fea0003800200 */
.L_x_6261:
        /* <DEDUP_REMOVED lines=11> */
.L_x_6260:
[----:B------:R-:W-:Y:S05]  /*1ba50*/  BSYNC.RECONVERGENT B2 ;  /* 0x0000000000027941 */ /* 0x000fea0003800200 */
.L_x_6259:
        /* <DEDUP_REMOVED lines=22> */
.L_x_6270:
        /* <DEDUP_REMOVED lines=13> */
.L_x_6272:
[----:B------:R-:W-:Y:S05]  /*1bc90*/  BSYNC.RECONVERGENT B4 ;  /* 0x0000000000047941 */ /* 0x000fea0003800200 */
.L_x_6271:
        /* <DEDUP_REMOVED lines=54> */
.L_x_6269:
[----:B------:R-:W-:Y:S05]  /*1c000*/  BSYNC.RECONVERGENT B3 ;  /* 0x0000000000037941 */ /* 0x000fea0003800200 */
.L_x_6268:
        /* <DEDUP_REMOVED lines=11> */
.L_x_6267:
[----:B------:R-:W-:Y:S05]  /*1c0c0*/  BSYNC.RECONVERGENT B2 ;  /* 0x0000000000027941 */ /* 0x000fea0003800200 */
.L_x_6266:
        /* <DEDUP_REMOVED lines=22> */
.L_x_6277:
        /* <DEDUP_REMOVED lines=13> */
.L_x_6279:
[----:B------:R-:W-:Y:S05]  /*1c300*/  BSYNC.RECONVERGENT B4 ;  /* 0x0000000000047941 */ /* 0x000fea0003800200 */
.L_x_6278:
        /* <DEDUP_REMOVED lines=54> */
.L_x_6276:
[----:B------:R-:W-:Y:S05]  /*1c670*/  BSYNC.RECONVERGENT B3 ;  /* 0x0000000000037941 */ /* 0x000fea0003800200 */
.L_x_6275:
        /* <DEDUP_REMOVED lines=11> */
.L_x_6274:
[----:B------:R-:W-:Y:S05]  /*1c730*/  BSYNC.RECONVERGENT B2 ;  /* 0x0000000000027941 */ /* 0x000fea0003800200 */
.L_x_6273:
        /* <DEDUP_REMOVED lines=22> */
.L_x_6284:
        /* <DEDUP_REMOVED lines=13> */
.L_x_6286:
[----:B------:R-:W-:Y:S05]  /*1c970*/  BSYNC.RECONVERGENT B4 ;  /* 0x0000000000047941 */ /* 0x000fea0003800200 */
.L_x_6285:
        /* <DEDUP_REMOVED lines=54> */
.L_x_6283:
[----:B------:R-:W-:Y:S05]  /*1cce0*/  BSYNC.RECONVERGENT B3 ;  /* 0x0000000000037941 */ /* 0x000fea0003800200 */
.L_x_6282:
        /* <DEDUP_REMOVED lines=11> */
.L_x_6281:
[----:B------:R-:W-:Y:S05]  /*1cda0*/  BSYNC.RECONVERGENT B2 ;  /* 0x0000000000027941 */ /* 0x000fea0003800200 */
.L_x_6280:
        /* <DEDUP_REMOVED lines=22> */
.L_x_6291:
        /* <DEDUP_REMOVED lines=13> */
.L_x_6293:
[----:B------:R-:W-:Y:S05]  /*1cfe0*/  BSYNC.RECONVERGENT B4 ;  /* 0x0000000000047941 */ /* 0x000fea0003800200 */
.L_x_6292:
        /* <DEDUP_REMOVED lines=54> */
.L_x_6290:
[----:B------:R-:W-:Y:S05]  /*1d350*/  BSYNC.RECONVERGENT B3 ;  /* 0x0000000000037941 */ /* 0x000fea0003800200 */
.L_x_6289:
        /* <DEDUP_REMOVED lines=11> */
.L_x_6288:
[----:B------:R-:W-:Y:S05]  /*1d410*/  BSYNC.RECONVERGENT B2 ;  /* 0x0000000000027941 */ /* 0x000fea0003800200 */
.L_x_6287:
        /* <DEDUP_REMOVED lines=22> */
.L_x_6298:
        /* <DEDUP_REMOVED lines=13> */
.L_x_6300:
[----:B------:R-:W-:Y:S05]  /*1d650*/  BSYNC.RECONVERGENT B4 ;  /* 0x0000000000047941 */ /* 0x000fea0003800200 */
.L_x_6299:
        /* <DEDUP_REMOVED lines=54> */
.L_x_6297:
[----:B------:R-:W-:Y:S05]  /*1d9c0*/  BSYNC.RECONVERGENT B3 ;  /* 0x0000000000037941 */ /* 0x000fea0003800200 */
.L_x_6296:
        /* <DEDUP_REMOVED lines=11> */
.L_x_6295:
[----:B------:R-:W-:Y:S05]  /*1da80*/  BSYNC.RECONVERGENT B2 ;  /* 0x0000000000027941 */ /* 0x000fea0003800200 */
.L_x_6294:
        /* <DEDUP_REMOVED lines=22> */
.L_x_6305:
        /* <DEDUP_REMOVED lines=13> */
.L_x_6307:
[----:B------:R-:W-:Y:S05]  /*1dcc0*/  BSYNC.RECONVERGENT B4 ;  /* 0x0000000000047941 */ /* 0x000fea0003800200 */
.L_x_6306:
        /* <DEDUP_REMOVED lines=54> */
.L_x_6304:
[----:B------:R-:W-:Y:S05]  /*1e030*/  BSYNC.RECONVERGENT B3 ;  /* 0x0000000000037941 */ /* 0x000fea0003800200 */
.L_x_6303:
        /* <DEDUP_REMOVED lines=11> */
.L_x_6302:
[----:B------:R-:W-:Y:S05]  /*1e0f0*/  BSYNC.RECONVERGENT B2 ;  /* 0x0000000000027941 */ /* 0x000fea0003800200 */
.L_x_6301:
[----:B------:R-:W-:Y:S02]  /*1e100*/  F2FP.F16.F32.PACK_AB R67, RZ, R107 ;  /* 0x0000006bff43723e */ /* 0x000fe400000000ff */
[----:B------:R-:W-:Y:S02]  /*1e110*/  PRMT R66, R124, 0x5410, R125 ;  /* 0x000054107c427816 */ /* 0x000fe4000000007d */
[----:B------:R-:W-:Y:S02]  /*1e120*/  PRMT R65, R121, 0x5410, R123 ;  /* 0x0000541079417816 */ /* 0x000fe4000000007b */
[----:B------:R-:W-:Y:S02]  /*1e130*/  PRMT R64, R113, 0x5410, R120 ;  /* 0x0000541071407816 */ /* 0x000fe40000000078 */
[----:B------:R-:W-:Y:S01]  /*1e140*/  PRMT R67, R122, 0x5410, R67 ;  /* 0x000054107a437816 */ /* 0x000fe20000000043 */
[----:B------:R-:W-:Y:S06]  /*1e150*/  BRA `(.L_x_6308) ;  /* 0x0000003000407947 */ /* 0x000fec0003800000 */
.L_x_6251:
        /* <DEDUP_REMOVED lines=21> */
.L_x_6313:
        /* <DEDUP_REMOVED lines=13> */
.L_x_6315:
[----:B------:R-:W-:Y:S05]  /*1e380*/  BSYNC.RECONVERGENT B4 ;  /* 0x0000000000047941 */ /* 0x000fea0003800200 */
.L_x_6314:
        /* <DEDUP_REMOVED lines=53> */
.L_x_6312:
[----:B------:R-:W-:Y:S05]  /*1e6e0*/  BSYNC.RECONVERGENT B3 ;  /* 0x0000000000037941 */ /* 0x000fea0003800200 */
.L_x_6311:
[----:B------:R-:W-:Y:S01]  /*1e6f0*/  I2FP.F32.U32 R2, R5 ;  /* 0x0000000500027245 */ /* 0x000fe20000201000 */
[----:B------:R-:W-:Y:S02]  /*1e700*/  HFMA2 R5, -RZ, RZ, 0.1171875, 0 ;  /* 0x2f800000ff057431 */ /* 0x000fe400000001ff */
[----:B-----5:R-:W-:-:S03]  /*1e710*/  HADD2.F32 R65, -RZ, R20.H0_H0 ;  /* 0x20000014ff417230 */ /* 0x020fc60000004100 */
[----:B------:R-:W-:Y:S02]  /*1e720*/  FFMA.FTZ R2, R2, R5, 1.1641532182693481445e-10 ;  /* 0x2f00000002027423 */ /* 0x000fe40000010005 */
[----:B------:R-:W-:-:S04]  /*1e730*/  FMUL.FTZ R65, R65, UR9 ;  /* 0x0000000941417c20 */ /* 0x000fc80008410000 */
[----:B------:R-:W-:Y:S01]  /*1e740*/  FMUL.FTZ R65, R65, UR8 ;  /* 0x0000000841417c20 */ /* 0x000fe20008410000 */
[----:B------:R-:W-:-:S04]  /*1e750*/  FSETP.GTU.FTZ.AND P2, PT, R2, UR18, PT ;  /* 0x0000001202007c0b */ /* 0x000fc8000bf5c000 */
[----:B------:R-:W-:Y:S02]  /*1e760*/  FSEL R68, R65, RZ, !P2 ;  /* 0x000000ff41447208 */ /* 0x000fe40005000000 */
[----:B------:R-:W-:-:S07]  /*1e770*/  SEL R5, RZ, 0x1, P2 ;  /* 0x00000001ff057807 */ /* 0x000fce0001000000 */
.L_x_6310:
[----:B------:R-:W-:Y:S05]  /*1e780*/  BSYNC.RECONVERGENT B2 ;  /* 0x0000000000027941 */ /* 0x000fea0003800200 */
.L_x_6309:
        /* <DEDUP_REMOVED lines=18> */
.L_x_6320:
        /* <DEDUP_REMOVED lines=13> */
.L_x_6322:
[----:B------:R-:W-:Y:S05]  /*1e980*/  BSYNC.RECONVERGENT B4 ;  /* 0x0000000000047941 */ /* 0x000fea0003800200 */
.L_x_6321:
        /* <DEDUP_REMOVED lines=54> */
.L_x_6319:
[----:B------:R-:W-:Y:S05]  /*1ecf0*/  BSYNC.RECONVERGENT B3 ;  /* 0x0000000000037941 */ /* 0x000fea0003800200 */
.L_x_6318:
[----:B------:R-:W-:Y:S01]  /*1ed00*/  I2FP.F32.U32 R7, R7 ;  /* 0x0000000700077245 */ /* 0x000fe20000201000 */
[----:B-----5:R-:W-:Y:S02]  /*1ed10*/  HADD2.F32 R65, -RZ, R20.H1_H1 ;  /* 0x30000014ff417230 */ /* 0x020fe40000004100 */
[----:B------:R-:W-:-:S03]  /*1ed20*/  IMAD.MOV.U32 R64, RZ, RZ, 0x2f800000 ;  /* 0x2f800000ff407424 */ /* 0x000fc600078e00ff */
[----:B------:R-:W-:Y:S01]  /*1ed30*/  FMUL.FTZ R65, R65, UR9 ;  /* 0x0000000941417c20 */ /* 0x000fe20008410000 */
[----:B------:R-:W-:-:S03]  /*1ed40*/  FFMA.FTZ R7, R7, R64, 1.1641532182693481445e-10 ;  /* 0x2f00000007077423 */ /* 0x000fc60000010040 */
[----:B------:R-:W-:Y:S02]  /*1ed50*/  FMUL.FTZ R65, R65, UR8 ;  /* 0x0000000841417c20 */ /* 0x000fe40008410000 */
[----:B------:R-:W-:-:S04]  /*1ed60*/  FSETP.GTU.FTZ.AND P2, PT, R7, UR18, PT ;  /* 0x0000001207007c0b */ /* 0x000fc8000bf5c000 */
[----:B------:R-:W-:Y:S02]  /*1ed70*/  FSEL R69, R65, RZ, !P2 ;  /* 0x000000ff41457208 */ /* 0x000fe40005000000 */
[----:B------:R-:W-:-:S07]  /*1ed80*/  SEL R7, RZ, 0x1, P2 ;  /* 0x00000001ff077807 */ /* 0x000fce0001000000 */
.L_x_6317:
[----:B------:R-:W-:Y:S05]  /*1ed90*/  BSYNC.RECONVERGENT B2 ;  /* 0x0000000000027941 */ /* 0x000fea0003800200 */
.L_x_6316:
        /* <DEDUP_REMOVED lines=18> */
.L_x_6327:
        /* <DEDUP_REMOVED lines=13> */
.L_x_6329:
[----:B------:R-:W-:Y:S05]  /*1ef90*/  BSYNC.RECONVERGENT B4 ;  /* 0x0000000000047941 */ /* 0x000fea0003800200 */
.L_x_6328:
        /* <DEDUP_REMOVED lines=54> */
.L_x_6326:
[----:B------:R-:W-:Y:S05]  /*1f300*/  BSYNC.RECONVERGENT B3 ;  /* 0x0000000000037941 */ /* 0x000fea0003800200 */
.L_x_6325:
        /* <DEDUP_REMOVED lines=9> */
.L_x_6324:
[----:B------:R-:W-:Y:S05]  /*1f3a0*/  BSYNC.RECONVERGENT B2 ;  /* 0x0000000000027941 */ /* 0x000fea0003800200 */
.L_x_6323:
        /* <DEDUP_REMOVED lines=18> */
.L_x_6334:
        /* <DEDUP_REMOVED lines=13> */
.L_x_6336:
[----:B------:R-:W-:Y:S05]  /*1f5a0*/  BSYNC.RECONVERGENT B4 ;  /* 0x0000000000047941 */ /* 0x000fea0003800200 */
.L_x_6335:
        /* <DEDUP_REMOVED lines=54> */
.L_x_6333:
[----:B------:R-:W-:Y:S05]  /*1f910*/  BSYNC.RECONVERGENT B3 ;  /* 0x0000000000037941 */ /* 0x000fea0003800200 */
.L_x_6332:
        /* <DEDUP_REMOVED lines=9> */
.L_x_6331:
[----:B------:R-:W-:Y:S05]  /*1f9b0*/  BSYNC.RECONVERGENT B2 ;  /* 0x0000000000027941 */ /* 0x000fea0003800200 */
.L_x_6330:
        /* <DEDUP_REMOVED lines=18> */
.L_x_6341:
        /* <DEDUP_REMOVED lines=13> */
.L_x_6343:
[----:B------:R-:W-:Y:S05]  /*1fbb0*/  BSYNC.RECONVERGENT B4 ;  /* 0x0000000000047941 */ /* 0x000fea0003800200 */
.L_x_6342:
        /* <DEDUP_REMOVED lines=54> */
.L_x_6340:
[----:B------:R-:W-:Y:S05]  /*1ff20*/  BSYNC.RECONVERGENT B3 ;  /* 0x0000000000037941 */ /* 0x000fea0003800200 */
.L_x_6339:
        /* <DEDUP_REMOVED lines=9> */
.L_x_6338:
[----:B------:R-:W-:Y:S05]  /*1ffc0*/  BSYNC.RECONVERGENT B2 ;  /* 0x0000000000027941 */ /* 0x000fea0003800200 */
.L_x_6337:
        /* <DEDUP_REMOVED lines=18> */
.L_x_6348:
        /* <DEDUP_REMOVED lines=13> */
.L_x_6350:
[----:B------:R-:W-:Y:S05]  /*201c0*/  BSYNC.RECONVERGENT B4 ;  /* 0x0000000000047941 */ /* 0x000fea0003800200 */
.L_x_6349:
        /* <DEDUP_REMOVED lines=54> */
.L_x_6347:
[----:B------:R-:W-:Y:S05]  /*20530*/  BSYNC.RECONVERGENT B3 ;  /* 0x0000000000037941 */ /* 0x000fea0003800200 */
.L_x_6346:
        /* <DEDUP_REMOVED lines=9> */
.L_x_6345:
[----:B------:R-:W-:Y:S05]  /*205d0*/  BSYNC.RECONVERGENT B2 ;  /* 0x0000000000027941 */ /* 0x000fea0003800200 */
.L_x_6344:
        /* <DEDUP_REMOVED lines=18> */
.L_x_6355:
        /* <DEDUP_REMOVED lines=13> */
.L_x_6357:
[----:B------:R-:W-:Y:S05]  /*207d0*/  BSYNC.RECONVERGENT B4 ;  /* 0x0000000000047941 */ /* 0x000fea0003800200 */
.L_x_6356:
        /* <DEDUP_REMOVED lines=54> */
.L_x_6354:
[----:B------:R-:W-:Y:S05]  /*20b40*/  BSYNC.RECONVERGENT B3 ;  /* 0x0000000000037941 */ /* 0x000fea0003800200 */
.L_x_6353:
        /* <DEDUP_REMOVED lines=9> */
.L_x_6352:
[----:B------:R-:W-:Y:S05]  /*20be0*/  BSYNC.RECONVERGENT B2 ;  /* 0x0000000000027941 */ /* 0x000fea0003800200 */
.L_x_6351:
        /* <DEDUP_REMOVED lines=18> */
.L_x_6362:
        /* <DEDUP_REMOVED lines=13> */
.L_x_6364:
[----:B------:R-:W-:Y:S05]  /*20de0*/  BSYNC.RECONVERGENT B4 ;  /* 0x0000000000047941 */ /* 0x000fea0003800200 */
.L_x_6363:
        /* <DEDUP_REMOVED lines=54> */
.L_x_6361:
[----:B------:R-:W-:Y:S05]  /*21150*/  BSYNC.RECONVERGENT B3 ;  /* 0x0000000000037941 */ /* 0x000fea0003800200 */
.L_x_6360:
        /* <DEDUP_REMOVED lines=9> */
.L_x_6359:
[----:B------:R-:W-:Y:S05]  /*211f0*/  BSYNC.RECONVERGENT B2 ;  /* 0x0000000000027941 */ /* 0x000fea0003800200 */
.L_x_6358:
[----:B------:R-:W-:Y:S02]  /*21200*/  F2FP.F16.F32.PACK_AB R67, RZ, R107 ;  /* 0x0000006bff43723e */ /* 0x000fe400000000ff */
[----:B------:R-:W-:Y:S02]  /*21210*/  MOV R108, R122 ;  /* 0x0000007a006c7202 */ /* 0x000fe40000000f00 */
[----:B------:R-:W-:Y:S02]  /*21220*/  PRMT R66, R123, 0x5410, R124 ;  /* 0x000054107b427816 */ /* 0x000fe4000000007c */
[----:B------:R-:W-:Y:S02]  /*21230*/  PRMT R65, R120, 0x5410, R121 ;  /* 0x0000541078417816 */ /* 0x000fe40000000079 */
[----:B------:R-:W-:Y:S02]  /*21240*/  PRMT R64, R119, 0x5410, R118 ;  /* 0x0000541077407816 */ /* 0x000fe40000000076 */
[----:B------:R-:W-:-:S07]  /*21250*/  PRMT R67, R113, 0x5410, R67 ;  /* 0x0000541071437816 */ /* 0x000fce0000000043 */
.L_x_6308:
[----:B------:R-:W0:Y:S02]  /*21260*/  LDC.64 R118, c[0x0][0x3a8] ;  /* 0x0000ea00ff767b82 */ /* 0x000e240000000a00 */
[----:B0-----:R-:W-:-:S05]  /*21270*/  IMAD.WIDE.U32 R118, R112, 0x10, R118 ;  /* 0x0000001070767825 */ /* 0x001fca00078e0076 */
[----:B------:R2:W-:Y:S01]  /*21280*/  STG.E.128 desc[UR6][R118.64], R64 ;  /* 0x0000004076007986 */ /* 0x0005e2000c101d06 */
[----:B------:R-:W-:Y:S05]  /*21290*/  @!P1 BRA `(.L_x_6248) ;  /* 0x0000000000509947 */ /* 0x000fea0003800000 */
[----:B--2---:R-:W-:Y:S01]  /*212a0*/  IMAD.U32 R64, R12, 0x10000, RZ ;  /* 0x000100000c407824 */ /* 0x004fe200078e00ff */
        /* <DEDUP_REMOVED lines=9> */
[----:B------:R-:W-:Y:S02]  /*21340*/  LOP3.LUT R66, R7, 0xff, RZ, 0xc0, !PT ;  /* 0x000000ff07427812 */ /* 0x000fe400078ec0ff */
[----:B------:R-:W-:Y:S01]  /*21350*/  LOP3.LUT R121, R113, 0xff, R10, 0xf8, !PT ;  /* 0x000000ff71797812 */ /* 0x000fe200078ef80a */
[----:B------:R-:W-:-:S04]  /*21360*/  IMAD.WIDE.U32 R112, R112, 0x10000, RZ ;  /* 0x0001000070707825 */ /* 0x000fc800078e00ff */
[----:B------:R-:W-:Y:S01]  /*21370*/  IMAD.WIDE.U32 R66, R66, 0x100, RZ ;  /* 0x0000010042427825 */ /* 0x000fe200078e00ff */
[----:B------:R-:W-:Y:S02]  /*21380*/  LOP3.LUT R121, R113, R121, R119, 0xfe, !PT ;  /* 0x0000007971797212 */ /* 0x000fe400078efe77 */
[----:B------:R-:W-:Y:S02]  /*21390*/  LOP3.LUT R66, R66, R118, R112, 0xfe, !PT ;  /* 0x0000007642427212 */ /* 0x000fe400078efe70 */
[----:B------:R-:W-:Y:S01]  /*213a0*/  LOP3.LUT R67, R121, R67, RZ, 0xfc, !PT ;  /* 0x0000004379437212 */ /* 0x000fe200078efcff */
[----:B0-----:R-:W-:Y:S01]  /*213b0*/  IMAD.WIDE.U32 R64, R111, 0x8, R64 ;  /* 0x000000086f407825 */ /* 0x001fe200078e0040 */
[----:B------:R-:W-:-:S05]  /*213c0*/  LOP3.LUT R66, R66, 0xff, R5, 0xf8, !PT ;  /* 0x000000ff42427812 */ /* 0x000fca00078ef805 */
[----:B------:R3:W-:Y:S02]  /*213d0*/  STG.E.64 desc[UR6][R64.64], R66 ;  /* 0x0000004240007986 */ /* 0x0007e4000c101b06 */
.L_x_6248:
[----:B------:R-:W-:Y:S05]  /*213e0*/  BSYNC.RECONVERGENT B1 ;  /* 0x0000000000017941 */ /* 0x000fea0003800200 */
.L_x_6247:
[----:B0123--:R-:W-:Y:S01]  /*213f0*/  FADD.FTZ R65, RZ, R4 ;  /* 0x00000004ff417221 */ /* 0x00ffe20000010000 */
        /* <DEDUP_REMOVED lines=150> */
.L_x_6388:
[----:B-1----:R-:W-:Y:S01]  /*21d60*/  FADD.FTZ R111, R122, R121 ;  /* 0x000000797a6f7221 */ /* 0x002fe20000010000 */
[----:B------:R-:W-:Y:S01]  /*21d70*/  FMUL.FTZ R118, R113, R113 ;  /* 0x0000007171767220 */ /* 0x000fe20000410000 */
[----:B------:R-:W-:Y:S01]  /*21d80*/  ISETP.NE.AND P1, PT, RZ, UR19, PT ;  /* 0x00000013ff007c0c */ /* 0x000fe2000bf25270 */
[----:B------:R-:W1:Y:S01]  /*21d90*/  @!P5 LDC.64 R64, c[0x0][0x3c8] ;  /* 0x0000f200ff40db82 */ /* 0x000e620000000a00 */
[----:B------:R-:W-:Y:S01]  /*21da0*/  FFMA.FTZ R111, R111, R66, UR20 ;  /* 0x000000146f6f7e23 */ /* 0x000fe20008010042 */
[----:B-----5:R-:W-:Y:S01]  /*21db0*/  ISETP.GE.AND P2, PT, R110, 0x1, PT ;  /* 0x000000016e00780c */ /* 0x020fe20003f46270 */
[----:B------:R-:W-:Y:S01]  /*21dc0*/  BSSY.RECONVERGENT B1, `(.L_x_6366) ;  /* 0x0000110000017945 */ /* 0x000fe20003800200 */
[----:B------:R-:W-:-:S04]  /*21dd0*/  FSEL R118, R118, RZ, P1 ;  /* 0x000000ff76767208 */ /* 0x000fc80000800000 */
[----:B------:R-:W2:Y:S01]  /*21de0*/  @!P5 LDC.64 R66, c[0x0][0x3c0] ;  /* 0x0000f000ff42db82 */ /* 0x000ea20000000a00 */
[----:B------:R-:W-:-:S06]  /*21df0*/  FADD.FTZ R111, R111, R118 ;  /* 0x000000766f6f7221 */ /* 0x000fcc0000010000 */
[----:B------:R-:W3:Y:S01]  /*21e00*/  MUFU.RSQ R111, R111 ;  /* 0x0000006f006f7308 */ /* 0x000ee20000001400 */
[----:B-1----:R-:W-:-:S04]  /*21e10*/  @!P5 IMAD.WIDE R64, R76, 0x4, R64 ;  /* 0x000000044c40d825 */ /* 0x002fc800078e0240 */
[----:B--2---:R-:W-:-:S05]  /*21e20*/  @!P5 IMAD.WIDE R66, R76, 0x4, R66 ;  /* 0x000000044c42d825 */ /* 0x004fca00078e0242 */
[----:B------:R1:W-:Y:S04]  /*21e30*/  @!P5 STG.E desc[UR6][R66.64], R113 ;  /* 0x000000714200d986 */ /* 0x0003e8000c101906 */
[----:B---3--:R1:W-:Y:S01]  /*21e40*/  @!P5 STG.E desc[UR6][R64.64], R111 ;  /* 0x0000006f4000d986 */ /* 0x0083e2000c101906 */
[----:B------:R-:W-:Y:S05]  /*21e50*/  @!P2 BRA `(.L_x_6367) ;  /* 0x000000100018a947 */ /* 0x000fea0003800000 */
[----:B------:R-:W-:Y:S01]  /*21e60*/  IADD3 R110, PT, PT, R110, -0x1, RZ ;  /* 0xffffffff6e6e7810 */ /* 0x000fe20007ffe0ff */
[----:B------:R-:W-:Y:S04]  /*21e70*/  BSSY.RECONVERGENT B2, `(.L_x_6368) ;  /* 0x0000037000027945 */ /* 0x000fe80003800200 */
[----:B------:R-:W-:-:S05]  /*21e80*/  IMAD R110, R110, R109, RZ ;  /* 0x0000006d6e6e7224 */ /* 0x000fca00078e02ff */
[----:B-1----:R-:W-:-:S04]  /*21e90*/  SHF.R.S32.HI R65, RZ, 0x1f, R110 ;  /* 0x0000001fff417819 */ /* 0x002fc8000001146e */
[----:B------:R-:W-:Y:S02]  /*21ea0*/  LEA.HI R65, R65, R110, RZ, 0x3 ;  /* 0x0000006e41417211 */ /* 0x000fe400078f18ff */
[----:B------:R-:W-:Y:S02]  /*21eb0*/  FSEL R110, R113, RZ, !P1 ;  /* 0x000000ff716e7208 */ /* 0x000fe40004800000 */
[----:B------:R-:W-:Y:S01]  /*21ec0*/  LEA.HI.SX32 R109, R65, R112, 0x1d ;  /* 0x00000070416d7211 */ /* 0x000fe200078feaff */
[----:B------:R-:W-:Y:S06]  /*21ed0*/  @!P0 BRA `(.L_x_6369) ;  /* 0x0000000000c08947 */ /* 0x000fec0003800000 */
[--C-:B------:R-:W-:Y:S01]  /*21ee0*/  FADD.FTZ R64, R4, -R110.reuse ;  /* 0x8000006e04407221 */ /* 0x100fe20000010000 */
[----:B------:R-:W-:Y:S02]  /*21ef0*/  HADD2.F32 R65, -RZ, R60.H0_H0 ;  /* 0x2000003cff417230 */ /* 0x000fe40000004100 */
[--C-:B------:R-:W-:Y:S01]  /*21f00*/  FADD.FTZ R66, R78, -R110.reuse ;  /* 0x8000006e4e427221 */ /* 0x100fe20000010000 */
[----:B------:R-:W-:Y:S02]  /*21f10*/  HADD2.F32 R67, -RZ, R56.H0_H0 ;  /* 0x20000038ff437230 */ /* 0x000fe40000004100 */
[----:B------:R-:W-:Y:S01]  /*21f20*/  FMUL.FTZ R64, R111, R64 ;  /* 0x000000406f407220 */ /* 0x000fe20000410000 */
[----:B------:R-:W-:Y:S02]  /*21f30*/  HADD2.F32 R113, -RZ, R61.H0_H0 ;  /* 0x2000003dff717230 */ /* 0x000fe40000004100 */
[----:B------:R-:W-:Y:S01]  /*21f40*/  FADD.FTZ R112, R79, -R110 ;  /* 0x8000006e4f707221 */ /* 0x000fe20000010000 */
[----:B------:R-:W-:Y:S01]  /*21f50*/  FMUL.FTZ R66, R111, R66 ;  /* 0x000000426f427220 */ /* 0x000fe20000410000 */
[----:B------:R-:W-:Y:S01]  /*21f60*/  FFMA.FTZ R64, R64, R65, R67 ;  /* 0x0000004140407223 */ /* 0x000fe20000010043 */
[----:B------:R-:W-:-:S02]  /*21f70*/  HADD2.F32 R65, -RZ, R57.H0_H0 ;  /* 0x20000039ff417230 */ /* 0x000fc40000004100 */
[----:B------:R-:W-:Y:S01]  /*21f80*/  FMUL.FTZ R112, R111, R112 ;  /* 0x000000706f707220 */ /* 0x000fe20000410000 */
[----:B------:R-:W-:Y:S02]  /*21f90*/  HADD2.F32 R67, -RZ, R61.H1_H1 ;  /* 0x3000003dff437230 */ /* 0x000fe40000004100 */
[--C-:B------:R-:W-:Y:S01]  /*21fa0*/  FADD.FTZ R120, R98, -R110.reuse ;  /* 0x8000006e62787221 */ /* 0x100fe20000010000 */
[----:B------:R-:W-:Y:S02]  /*21fb0*/  HADD2.F32 R119, -RZ, R57.H1_H1 ;  /* 0x30000039ff777230 */ /* 0x000fe40000004100 */
[----:B------:R-:W-:Y:S01]  /*21fc0*/  FFMA.FTZ R118, R66, R113, R65 ;  /* 0x0000007142767223 */ /* 0x000fe20000010041 */
[----:B------:R-:W-:Y:S01]  /*21fd0*/  FADD.FTZ R66, R88, -R110 ;  /* 0x8000006e58427221 */ /* 0x000fe20000010000 */
[----:B------:R-:W-:Y:S02]  /*21fe0*/  HADD2.F32 R113, -RZ, R58.H0_H0 ;  /* 0x2000003aff717230 */ /* 0x000fe40000004100 */
[----:B------:R-:W-:Y:S01]  /*21ff0*/  FFMA.FTZ R65, R112, R67, R119 ;  /* 0x0000004370417223 */ /* 0x000fe20000010077 */
[----:B------:R-:W-:-:S02]  /*22000*/  HADD2.F32 R67, -RZ, R62.H0_H0 ;  /* 0x2000003eff437230 */ /* 0x000fc40000004100 */
[----:B------:R-:W-:Y:S01]  /*22010*/  FMUL.FTZ R66, R111, R66 ;  /* 0x000000426f427220 */ /* 0x000fe20000410000 */
[----:B------:R-:W-:Y:S01]  /*22020*/  FADD.FTZ R112, R89, -R110 ;  /* 0x8000006e59707221 */ /* 0x000fe20000010000 */
[----:B------:R-:W-:Y:S01]  /*22030*/  HADD2.F32 R119, -RZ, R62.H1_H1 ;  /* 0x3000003eff777230 */ /* 0x000fe20000004100 */
[----:B------:R-:W-:Y:S01]  /*22040*/  F2FP.F16.F32.PACK_AB R65, R65, R118 ;  /* 0x000000764141723e */ /* 0x000fe200000000ff */
[----:B------:R-:W-:Y:S01]  /*22050*/  FFMA.FTZ R66, R66, R67, R113 ;  /* 0x0000004342427223 */ /* 0x000fe20000010071 */
[----:B------:R-:W-:Y:S02]  /*22060*/  HADD2.F32 R67, -RZ, R58.H1_H1 ;  /* 0x3000003aff437230 */ /* 0x000fe40000004100 */
[----:B------:R-:W-:Y:S01]  /*22070*/  FMUL.FTZ R112, R111, R112 ;  /* 0x000000706f707220 */ /* 0x000fe20000410000 */
[----:B------:R-:W-:Y:S02]  /*22080*/  HADD2.F32 R113, -RZ, R63.H1_H1 ;  /* 0x3000003fff717230 */ /* 0x000fe40000004100 */
[----:B------:R-:W-:-:S02]  /*22090*/  HADD2.F32 R121, -RZ, R59.H1_H1 ;  /* 0x3000003bff797230 */ /* 0x000fc40000004100 */
[----:B------:R-:W-:Y:S01]  /*220a0*/  FFMA.FTZ R119, R112, R119, R67 ;  /* 0x0000007770777223 */ /* 0x000fe20000010043 */
[----:B------:R-:W-:Y:S01]  /*220b0*/  FMUL.FTZ R67, R111, R120 ;  /* 0x000000786f437220 */ /* 0x000fe20000410000 */
[----:B------:R-:W-:Y:S02]  /*220c0*/  HADD2.F32 R112, -RZ, R63.H0_H0 ;  /* 0x2000003fff707230 */ /* 0x000fe40000004100 */
[----:B------:R-:W-:Y:S01]  /*220d0*/  HADD2.F32 R120, -RZ, R59.H0_H0 ;  /* 0x2000003bff787230 */ /* 0x000fe20000004100 */
[----:B------:R-:W-:Y:S01]  /*220e0*/  F2FP.F16.F32.PACK_AB R66, R119, R66 ;  /* 0x000000427742723e */ /* 0x000fe200000000ff */
[----:B------:R-:W-:-:S03]  /*220f0*/  HADD2.F32 R123, -RZ, R56.H1_H1 ;  /* 0x30000038ff7b7230 */ /* 0x000fc60000004100 */
[----:B------:R-:W-:Y:S01]  /*22100*/  FFMA.FTZ R67, R67, R112, R120 ;  /* 0x0000007043437223 */ /* 0x000fe20000010078 */
[--C-:B------:R-:W-:Y:S01]  /*22110*/  FADD.FTZ R112, R99, -R110.reuse ;  /* 0x8000006e63707221 */ /* 0x100fe20000010000 */
[----:B------:R-:W-:-:S03]  /*22120*/  FADD.FTZ R120, R6, -R110 ;  /* 0x8000006e06787221 */ /* 0x000fc60000010000 */
[C---:B------:R-:W-:Y:S01]  /*22130*/  FMUL.FTZ R112, R111.reuse, R112 ;  /* 0x000000706f707220 */ /* 0x040fe20000410000 */
[----:B------:R-:W-:-:S03]  /*22140*/  FMUL.FTZ R120, R111, R120 ;  /* 0x000000786f787220 */ /* 0x000fc60000410000 */
[----:B0-----:R-:W-:Y:S01]  /*22150*/  FFMA.FTZ R122, R112, R113, R121 ;  /* 0x00000071707a7223 */ /* 0x001fe20000010079 */
[----:B------:R-:W-:Y:S01]  /*22160*/  HADD2.F32 R121, -RZ, R60.H1_H1 ;  /* 0x3000003cff797230 */ /* 0x000fe20000004100 */
[----:B------:R-:W0:Y:S03]  /*22170*/  LDC.64 R112, c[0x0][0x428] ;  /* 0x00010a00ff707b82 */ /* 0x000e260000000a00 */
[----:B------:R-:W-:Y:S01]  /*22180*/  F2FP.F16.F32.PACK_AB R67, R122, R67 ;  /* 0x000000437a43723e */ /* 0x000fe200000000ff */
[----:B------:R-:W-:-:S05]  /*22190*/  FFMA.FTZ R121, R120, R121, R123 ;  /* 0x0000007978797223 */ /* 0x000fca000001007b */
[----:B------:R-:W-:Y:S01]  /*221a0*/  F2FP.F16.F32.PACK_AB R64, R121, R64 ;  /* 0x000000407940723e */ /* 0x000fe200000000ff */
[----:B0-----:R-:W-:-:S04]  /*221b0*/  IMAD.WIDE.U32 R112, R109, 0x10, R112 ;  /* 0x000000106d707825 */ /* 0x001fc800078e0070 */
[----:B------:R-:W-:Y:S01]  /*221c0*/  VIADD R109, R109, 0x20 ;  /* 0x000000206d6d7836 */ /* 0x000fe20000000000 */
[----:B------:R1:W-:Y:S06]  /*221d0*/  STG.E.128 desc[UR6][R112.64], R64 ;  /* 0x0000004070007986 */ /* 0x0003ec000c101d06 */
.L_x_6369:
[----:B------:R-:W-:Y:S05]  /*221e0*/  BSYNC.RECONVERGENT B2 ;  /* 0x0000000000027941 */ /* 0x000fea0003800200 */
.L_x_6368:
[----:B------:R-:W-:Y:S01]  /*221f0*/  ISETP.NE.AND P0, PT, R114, RZ, PT ;  /* 0x000000ff7200720c */ /* 0x000fe20003f05270 */
[----:B------:R-:W-:-:S12]  /*22200*/  BSSY.RECONVERGENT B2, `(.L_x_6370) ;  /* 0x0000032000027945 */ /* 0x000fd80003800200 */
[----:B------:R-:W-:Y:S05]  /*22210*/  @!P0 BRA `(.L_x_6371) ;  /* 0x0000000000c08947 */ /* 0x000fea0003800000 */
[--C-:B-1----:R-:W-:Y:S01]  /*22220*/  FADD.FTZ R64, R14, -R110.reuse ;  /* 0x8000006e0e407221 */ /* 0x102fe20000010000 */
[----:B------:R-:W-:Y:S02]  /*22230*/  HADD2.F32 R65, -RZ, R52.H0_H0 ;  /* 0x20000034ff417230 */ /* 0x000fe40000004100 */
[--C-:B------:R-:W-:Y:S01]  /*22240*/  FADD.FTZ R66, R80, -R110.reuse ;  /* 0x8000006e50427221 */ /* 0x100fe20000010000 */
[----:B------:R-:W-:Y:S02]  /*22250*/  HADD2.F32 R67, -RZ, R48.H0_H0 ;  /* 0x20000030ff437230 */ /* 0x000fe40000004100 */
[----:B------:R-:W-:Y:S01]  /*22260*/  FMUL.FTZ R64, R111, R64 ;  /* 0x000000406f407220 */ /* 0x000fe20000410000 */
[----:B------:R-:W-:Y:S01]  /*22270*/  FADD.FTZ R118, R81, -R110 ;  /* 0x8000006e51767221 */ /* 0x000fe20000010000 */
[----:B------:R-:W-:Y:S02]  /*22280*/  HADD2.F32 R112, -RZ, R53.H0_H0 ;  /* 0x20000035ff707230 */ /* 0x000fe40000004100 */
[----:B------:R-:W-:Y:S01]  /*22290*/  FFMA.FTZ R64, R64, R65, R67 ;  /* 0x0000004140407223 */ /* 0x000fe20000010043 */
[----:B------:R-:W-:-:S02]  /*222a0*/  HADD2.F32 R114, -RZ, R49.H0_H0 ;  /* 0x20000031ff727230 */ /* 0x000fc40000004100 */
[C---:B------:R-:W-:Y:S01]  /*222b0*/  FMUL.FTZ R65, R111.reuse, R66 ;  /* 0x000000426f417220 */ /* 0x040fe20000410000 */
[----:B------:R-:W-:Y:S02]  /*222c0*/  HADD2.F32 R67, -RZ, R53.H1_H1 ;  /* 0x30000035ff437230 */ /* 0x000fe40000004100 */
[----:B------:R-:W-:Y:S01]  /*222d0*/  FMUL.FTZ R118, R111, R118 ;  /* 0x000000766f767220 */ /* 0x000fe20000410000 */
[----:B------:R-:W-:Y:S02]  /*222e0*/  HADD2.F32 R113, -RZ, R49.H1_H1 ;  /* 0x30000031ff717230 */ /* 0x000fe40000004100 */
[----:B------:R-:W-:Y:S01]  /*222f0*/  FADD.FTZ R66, R90, -R110 ;  /* 0x8000006e5a427221 */ /* 0x000fe20000010000 */
[----:B------:R-:W-:Y:S01]  /*22300*/  FFMA.FTZ R65, R65, R112, R114 ;  /* 0x0000007041417223 */ /* 0x000fe20000010072 */
[----:B------:R-:W-:Y:S01]  /*22310*/  FADD.FTZ R112, R91, -R110 ;  /* 0x8000006e5b707221 */ /* 0x000fe20000010000 */
[--C-:B------:R-:W-:Y:S02]  /*22320*/  HADD2.F32 R119, -RZ, R54.reuse.H1_H1 ;  /* 0x30000036ff777230 */ /* 0x100fe40000004100 */
[----:B------:R-:W-:Y:S01]  /*22330*/  FFMA.FTZ R114, R118, R67, R113 ;  /* 0x0000004376727223 */ /* 0x000fe20000010071 */
[----:B------:R-:W-:-:S02]  /*22340*/  HADD2.F32 R67, -RZ, R54.H0_H0 ;  /* 0x20000036ff437230 */ /* 0x000fc40000004100 */
[C---:B------:R-:W-:Y:S01]  /*22350*/  FMUL.FTZ R66, R111.reuse, R66 ;  /* 0x000000426f427220 */ /* 0x040fe20000410000 */
[--C-:B------:R-:W-:Y:S02]  /*22360*/  HADD2.F32 R113, -RZ, R50.reuse.H0_H0 ;  /* 0x20000032ff717230 */ /* 0x100fe40000004100 */
[----:B------:R-:W-:Y:S01]  /*22370*/  FMUL.FTZ R112, R111, R112 ;  /* 0x000000706f707220 */ /* 0x000fe20000410000 */
[----:B------:R-:W-:Y:S01]  /*22380*/  FADD.FTZ R118, R100, -R110 ;  /* 0x8000006e64767221 */ /* 0x000fe20000010000 */
[----:B------:R-:W-:Y:S01]  /*22390*/  HADD2.F32 R121, -RZ, R51.H1_H1 ;  /* 0x30000033ff797230 */ /* 0x000fe20000004100 */
[----:B------:R-:W-:Y:S01]  /*223a0*/  F2FP.F16.F32.PACK_AB R65, R114, R65 ;  /* 0x000000417241723e */ /* 0x000fe200000000ff */
[----:B------:R-:W-:Y:S01]  /*223b0*/  FFMA.FTZ R66, R66, R67, R113 ;  /* 0x0000004342427223 */ /* 0x000fe20000010071 */
[----:B------:R-:W-:Y:S02]  /*223c0*/  HADD2.F32 R67, -RZ, R50.H1_H1 ;  /* 0x30000032ff437230 */ /* 0x000fe40000004100 */
[----:B------:R-:W-:-:S02]  /*223d0*/  HADD2.F32 R113, -RZ, R55.H1_H1 ;  /* 0x30000037ff717230 */ /* 0x000fc40000004100 */
[----:B------:R-:W-:Y:S02]  /*223e0*/  HADD2.F32 R123, -RZ, R48.H1_H1 ;  /* 0x30000030ff7b7230 */ /* 0x000fe40000004100 */
[----:B------:R-:W-:Y:S01]  /*223f0*/  FFMA.FTZ R119, R112, R119, R67 ;  /* 0x0000007770777223 */ /* 0x000fe20000010043 */
[----:B------:R-:W-:Y:S01]  /*22400*/  FMUL.FTZ R67, R111, R118 ;  /* 0x000000766f437220 */ /* 0x000fe20000410000 */
[----:B------:R-:W-:Y:S02]  /*22410*/  HADD2.F32 R112, -RZ, R55.H0_H0 ;  /* 0x20000037ff707230 */ /* 0x000fe40000004100 */
        /* <DEDUP_REMOVED lines=9> */
[----:B------:R-:W1:Y:S03]  /*224b0*/  LDC.64 R112, c[0x0][0x428] ;  /* 0x00010a00ff707b82 */ /* 0x000e660000000a00 */
[----:B------:R-:W-:Y:S01]  /*224c0*/  F2FP.F16.F32.PACK_AB R67, R120, R67 ;  /* 0x000000437843723e */ /* 0x000fe200000000ff */
[----:B------:R-:W-:-:S05]  /*224d0*/  FFMA.FTZ R121, R118, R121, R123 ;  /* 0x0000007976797223 */ /* 0x000fca000001007b */
[----:B------:R-:W-:Y:S01]  /*224e0*/  F2FP.F16.F32.PACK_AB R64, R121, R64 ;  /* 0x000000407940723e */ /* 0x000fe200000000ff */
[C---:B-1----:R-:W-:Y:S01]  /*224f0*/  IMAD.WIDE.U32 R112, R109.reuse, 0x10, R112 ;  /* 0x000000106d707825 */ /* 0x042fe200078e0070 */
[----:B------:R-:W-:-:S04]  /*22500*/  IADD3 R109, PT, PT, R109, 0x20, RZ ;  /* 0x000000206d6d7810 */ /* 0x000fc80007ffe0ff */
[----:B------:R2:W-:Y:S03]  /*22510*/  STG.E.128 desc[UR6][R112.64], R64 ;  /* 0x0000004070007986 */ /* 0x0005e6000c101d06 */
.L_x_6371:
[----:B------:R-:W-:Y:S05]  /*22520*/  BSYNC.RECONVERGENT B2 ;  /* 0x0000000000027941 */ /* 0x000fea0003800200 */
.L_x_6370:
[----:B------:R-:W-:Y:S01]  /*22530*/  ISETP.NE.AND P0, PT, R115, RZ, PT ;  /* 0x000000ff7300720c */ /* 0x000fe20003f05270 */
[----:B------:R-:W-:-:S12]  /*22540*/  BSSY.RECONVERGENT B2, `(.L_x_6372) ;  /* 0x0000032000027945 */ /* 0x000fd80003800200 */
[----:B------:R-:W-:Y:S05]  /*22550*/  @!P0 BRA `(.L_x_6373) ;  /* 0x0000000000c08947 */ /* 0x000fea0003800000 */
[--C-:B-12---:R-:W-:Y:S01]  /*22560*/  FADD.FTZ R64, R16, -R110.reuse ;  /* 0x8000006e10407221 */ /* 0x106fe20000010000 */
        /* <DEDUP_REMOVED lines=44> */
[----:B-1----:R-:W-:-:S04]  /*22830*/  IMAD.WIDE.U32 R112, R109, 0x10, R112 ;  /* 0x000000106d707825 */ /* 0x002fc800078e0070 */
[----:B------:R-:W-:Y:S01]  /*22840*/  VIADD R109, R109, 0x20 ;  /* 0x000000206d6d7836 */ /* 0x000fe20000000000 */
[----:B------:R3:W-:Y:S06]  /*22850*/  STG.E.128 desc[UR6][R112.64], R64 ;  /* 0x0000004070007986 */ /* 0x0007ec000c101d06 */
.L_x_6373:
[----:B------:R-:W-:Y:S05]  /*22860*/  BSYNC.RECONVERGENT B2 ;  /* 0x0000000000027941 */ /* 0x000fea0003800200 */
.L_x_6372:
[----:B------:R-:W-:Y:S01]  /*22870*/  ISETP.NE.AND P0, PT, R116, RZ, PT ;  /* 0x000000ff7400720c */ /* 0x000fe20003f05270 */
[----:B------:R-:W-:-:S12]  /*22880*/  BSSY.RECONVERGENT B2, `(.L_x_6374) ;  /* 0x0000032000027945 */ /* 0x000fd80003800200 */
[----:B------:R-:W-:Y:S05]  /*22890*/  @!P0 BRA `(.L_x_6375) ;  /* 0x0000000000c08947 */ /* 0x000fea0003800000 */
[--C-:B-123--:R-:W-:Y:S01]  /*228a0*/  FADD.FTZ R64, R18, -R110.reuse ;  /* 0x8000006e12407221 */ /* 0x10efe20000010000 */
        /* <DEDUP_REMOVED lines=47> */
.L_x_6375:
[----:B------:R-:W-:Y:S05]  /*22ba0*/  BSYNC.RECONVERGENT B2 ;  /* 0x0000000000027941 */ /* 0x000fea0003800200 */
.L_x_6374:
[----:B------:R-:W-:-:S13]  /*22bb0*/  ISETP.NE.AND P0, PT, R117, RZ, PT ;  /* 0x000000ff7500720c */ /* 0x000fda0003f05270 */
[----:B------:R-:W-:Y:S05]  /*22bc0*/  @!P0 BRA `(.L_x_6367) ;  /* 0x0000000000bc8947 */ /* 0x000fea0003800000 */
[--C-:B-1234-:R-:W-:Y:S01]  /*22bd0*/  FADD.FTZ R64, R68, -R110.reuse ;  /* 0x8000006e44407221 */ /* 0x11efe20000010000 */
[----:B------:R-:W-:Y:S02]  /*22be0*/  HADD2.F32 R65, -RZ, R28.H0_H0 ;  /* 0x2000001cff417230 */ /* 0x000fe40000004100 */
[----:B------:R-:W-:Y:S01]  /*22bf0*/  FADD.FTZ R66, R86, -R110 ;  /* 0x8000006e56427221 */ /* 0x000fe20000010000 */
[----:B------:R-:W-:Y:S02]  /*22c00*/  HADD2.F32 R67, -RZ, R24.H0_H0 ;  /* 0x20000018ff437230 */ /* 0x000fe40000004100 */
[C---:B------:R-:W-:Y:S01]  /*22c10*/  FMUL.FTZ R64, R111.reuse, R64 ;  /* 0x000000406f407220 */ /* 0x040fe20000410000 */
[----:B------:R-:W-:Y:S02]  /*22c20*/  HADD2.F32 R113, -RZ, R29.H0_H0 ;  /* 0x2000001dff717230 */ /* 0x000fe40000004100 */
[----:B------:R-:W-:Y:S01]  /*22c30*/  FMUL.FTZ R66, R111, R66 ;  /* 0x000000426f427220 */ /* 0x000fe20000410000 */
[----:B------:R-:W-:-:S02]  /*22c40*/  HADD2.F32 R115, -RZ, R25.H1_H1 ;  /* 0x30000019ff737230 */ /* 0x000fc40000004100 */
[----:B------:R-:W-:Y:S01]  /*22c50*/  FFMA.FTZ R112, R64, R65, R67 ;  /* 0x0000004140707223 */ /* 0x000fe20000010043 */
[----:B------:R-:W-:Y:S02]  /*22c60*/  HADD2.F32 R65, -RZ, R25.H0_H0 ;  /* 0x20000019ff417230 */ /* 0x000fe40000004100 */
[--C-:B------:R-:W-:Y:S01]  /*22c70*/  FADD.FTZ R64, R87, -R110.reuse ;  /* 0x8000006e57407221 */ /* 0x100fe20000010000 */
[----:B------:R-:W-:Y:S02]  /*22c80*/  HADD2.F32 R67, -RZ, R29.H1_H1 ;  /* 0x3000001dff437230 */ /* 0x000fe40000004100 */
[--C-:B------:R-:W-:Y:S01]  /*22c90*/  FADD.FTZ R116, R106, -R110.reuse ;  /* 0x8000006e6a747221 */ /* 0x100fe20000010000 */
[----:B------:R-:W-:Y:S02]  /*22ca0*/  HADD2.F32 R118, -RZ, R31.H1_H1 ;  /* 0x3000001fff767230 */ /* 0x000fe40000004100 */
[----:B------:R-:W-:Y:S01]  /*22cb0*/  FMUL.FTZ R64, R111, R64 ;  /* 0x000000406f407220 */ /* 0x000fe20000410000 */
[----:B------:R-:W-:Y:S01]  /*22cc0*/  FFMA.FTZ R113, R66, R113, R65 ;  /* 0x0000007142717223 */ /* 0x000fe20000010041 */
[----:B------:R-:W-:Y:S01]  /*22cd0*/  FADD.FTZ R66, R96, -R110 ;  /* 0x8000006e60427221 */ /* 0x000fe20000010000 */
[----:B------:R-:W-:-:S02]  /*22ce0*/  HADD2.F32 R65, -RZ, R30.H0_H0 ;  /* 0x2000001eff417230 */ /* 0x000fc40000004100 */
[----:B------:R-:W-:Y:S01]  /*22cf0*/  FFMA.FTZ R114, R64, R67, R115 ;  /* 0x0000004340727223 */ /* 0x000fe20000010073 */
[----:B------:R-:W-:Y:S02]  /*22d00*/  HADD2.F32 R67, -RZ, R26.H0_H0 ;  /* 0x2000001aff437230 */ /* 0x000fe40000004100 */
[----:B------:R-:W-:Y:S01]  /*22d10*/  FMUL.FTZ R66, R111, R66 ;  /* 0x000000426f427220 */ /* 0x000fe20000410000 */
[----:B------:R-:W-:Y:S01]  /*22d20*/  FADD.FTZ R64, R97, -R110 ;  /* 0x8000006e61407221 */ /* 0x000fe20000010000 */
[----:B------:R-:W-:Y:S02]  /*22d30*/  HADD2.F32 R115, -RZ, R30.H1_H1 ;  /* 0x3000001eff737230 */ /* 0x000fe40000004100 */
[C---:B------:R-:W-:Y:S01]  /*22d40*/  FMUL.FTZ R116, R111.reuse, R116 ;  /* 0x000000746f747220 */ /* 0x040fe20000410000 */
[----:B------:R-:W-:Y:S01]  /*22d50*/  FFMA.FTZ R66, R66, R65, R67 ;  /* 0x0000004142427223 */ /* 0x000fe20000010043 */
[----:B------:R-:W-:Y:S02]  /*22d60*/  HADD2.F32 R65, -RZ, R26.H1_H1 ;  /* 0x3000001aff417230 */ /* 0x000fe40000004100 */
[----:B------:R-:W-:Y:S01]  /*22d70*/  FMUL.FTZ R64, R111, R64 ;  /* 0x000000406f407220 */ /* 0x000fe20000410000 */
[----:B------:R-:W-:-:S02]  /*22d80*/  HADD2.F32 R67, -RZ, R27.H0_H0 ;  /* 0x2000001bff437230 */ /* 0x000fc40000004100 */
[----:B------:R-:W-:Y:S02]  /*22d90*/  HADD2.F32 R120, -RZ, R27.H1_H1 ;  /* 0x3000001bff787230 */ /* 0x000fe40000004100 */
[----:B------:R-:W-:Y:S01]  /*22da0*/  FFMA.FTZ R115, R64, R115, R65 ;  /* 0x0000007340737223 */ /* 0x000fe20000010041 */
[----:B------:R-:W-:Y:S02]  /*22db0*/  HADD2.F32 R65, -RZ, R31.H0_H0 ;  /* 0x2000001fff417230 */ /* 0x000fe40000004100 */
[--C-:B------:R-:W-:Y:S01]  /*22dc0*/  FADD.FTZ R64, R107, -R110.reuse ;  /* 0x8000006e6b407221 */ /* 0x100fe20000010000 */
[----:B------:R-:W-:Y:S01]  /*22dd0*/  FADD.FTZ R110, R69, -R110 ;  /* 0x8000006e456e7221 */ /* 0x000fe20000010000 */
[----:B------:R-:W-:Y:S01]  /*22de0*/  F2FP.F16.F32.PACK_AB R66, R115, R66 ;  /* 0x000000427342723e */ /* 0x000fe200000000ff */
[----:B------:R-:W-:Y:S01]  /*22df0*/  FFMA.FTZ R116, R116, R65, R67 ;  /* 0x0000004174747223 */ /* 0x000fe20000010043 */
[C---:B------:R-:W-:Y:S01]  /*22e00*/  FMUL.FTZ R67, R111.reuse, R64 ;  /* 0x000000406f437220 */ /* 0x040fe20000410000 */
[----:B------:R-:W-:Y:S01]  /*22e10*/  FMUL.FTZ R110, R111, R110 ;  /* 0x0000006e6f6e7220 */ /* 0x000fe20000410000 */
[----:B------:R-:W1:Y:S01]  /*22e20*/  LDC.64 R64, c[0x0][0x428] ;  /* 0x00010a00ff407b82 */ /* 0x000e620000000a00 */
[----:B------:R-:W-:-:S02]  /*22e30*/  HADD2.F32 R111, -RZ, R24.H1_H1 ;  /* 0x30000018ff6f7230 */ /* 0x000fc40000004100 */
[----:B------:R-:W-:Y:S01]  /*22e40*/  FFMA.FTZ R119, R67, R118, R120 ;  /* 0x0000007643777223 */ /* 0x000fe20000010078 */
[----:B------:R-:W-:-:S05]  /*22e50*/  HADD2.F32 R67, -RZ, R28.H1_H1 ;  /* 0x3000001cff437230 */ /* 0x000fca0000004100 */
[----:B------:R-:W-:Y:S01]  /*22e60*/  FFMA.FTZ R117, R110, R67, R111 ;  /* 0x000000436e757223 */ /* 0x000fe2000001006f */
[----:B------:R-:W-:Y:S01]  /*22e70*/  F2FP.F16.F32.PACK_AB R67, R119, R116 ;  /* 0x000000747743723e */ /* 0x000fe200000000ff */
[----:B-1----:R-:W-:Y:S01]  /*22e80*/  IMAD.WIDE.U32 R110, R109, 0x10, R64 ;  /* 0x000000106d6e7825 */ /* 0x002fe200078e0040 */
[----:B------:R-:W-:Y:S02]  /*22e90*/  F2FP.F16.F32.PACK_AB R65, R114, R113 ;  /* 0x000000717241723e */ /* 0x000fe400000000ff */
[----:B------:R-:W-:-:S05]  /*22ea0*/  F2FP.F16.F32.PACK_AB R64, R117, R112 ;  /* 0x000000707540723e */ /* 0x000fca00000000ff */
[----:B------:R1:W-:Y:S02]  /*22eb0*/  STG.E.128 desc[UR6][R110.64], R64 ;  /* 0x000000406e007986 */ /* 0x0003e4000c101d06 */
.L_x_6367:
[----:B------:R-:W-:Y:S05]  /*22ec0*/  BSYNC.RECONVERGENT B1 ;  /* 0x0000000000017941 */ /* 0x000fea0003800200 */
.L_x_6366:
[----:B-1234-:R-:W1:Y:S02]  /*22ed0*/  LDC.64 R64, c[0x0][0x380] ;  /* 0x0000e000ff407b82 */ /* 0x01ee640000000a00 */
[----:B-1----:R-:W-:-:S05]  /*22ee0*/  IMAD R76, R64, 0x4, R76 ;  /* 0x00000004404c7824 */ /* 0x002fca00078e024c */
[----:B------:R-:W-:-:S13]  /*22ef0*/  ISETP.GE.AND P0, PT, R76, R65, PT ;  /* 0x000000414c00720c */ /* 0x000fda0003f06270 */
[----:B------:R-:W-:Y:S05]  /*22f00*/  @!P0 BRA `(.L_x_6376) ;  /* 0xfffffddc00788947 */ /* 0x000fea000383ffff */
[----:B------:R-:W-:Y:S05]  /*22f10*/  BSYNC B0 ;  /* 0x0000000000007941 */ /* 0x000fea0003800000 */
.L_x_5766:
[----:B------:R-:W-:Y:S05]  /*22f20*/  EXIT ;  /* 0x000000000000794d */ /* 0x000fea0003800000 */
.L_x_6365:
        /* <DEDUP_REMOVED lines=8> */
.L_x_6378:
[----:B------:R-:W-:Y:S05]  /*22fb0*/  BSYNC B1 ;  /* 0x0000000000017941 */ /* 0x000fea0003800000 */
.L_x_6377:
        /* <DEDUP_REMOVED lines=10> */
.L_x_6379:
[----:B------:R-:W-:Y:S02]  /*23060*/  IMAD.MOV.U32 R111, RZ, RZ, 0x4 ;  /* 0x00000004ff6f7424 */ /* 0x000fe400078e00ff */
[----:B------:R-:W-:-:S04]  /*23070*/  IMAD.MOV.U32 R64, RZ, RZ, R123 ;  /* 0x000000ffff407224 */ /* 0x000fc800078e007b */
[----:B------:R-:W-:-:S05]  /*23080*/  FADD.FTZ R120, R119, R64 ;  /* 0x0000004077787221 */ /* 0x000fca0000010000 */
[----:B------:R-:W-:-:S07]  /*23090*/  MOV R124, R120 ;  /* 0x00000078007c7202 */ /* 0x000fce0000000f00 */
[----:B------:R-:W-:Y:S05]  /*230a0*/  WARPSYNC.COLLECTIVE R67, `(.L_x_6380) ;  /* 0x0000000043087348 */ /* 0x000fea0003c00000 */
[----:B------:R0:W1:Y:S02]  /*230b0*/  SHFL.BFLY P6, R123, R124, R111, R118 ;  /* 0x0c00006f7c7b7389 */ /* 0x00006400000c0076 */
[----:B01----:R-:W-:Y:S05]  /*230c0*/  ENDCOLLECTIVE ;  /* 0x000000000000791b */ /* 0x003fea0003800000 */
.L_x_6380:
[----:B------:R-:W-:Y:S01]  /*230d0*/  HFMA2 R111, -RZ, RZ, 0, 4.76837158203125e-07 ;  /* 0x00000008ff6f7431 */ /* 0x000fe200000001ff */
[----:B------:R-:W-:-:S05]  /*230e0*/  MOV R113, R123 ;  /* 0x0000007b00717202 */ /* 0x000fca0000000f00 */
[----:B------:R-:W-:-:S04]  /*230f0*/  FADD.FTZ R121, R120, R113 ;  /* 0x0000007178797221 */ /* 0x000fc80000010000 */
[----:B------:R-:W-:-:S07]  /*23100*/  IMAD.MOV.U32 R124, RZ, RZ, R121 ;  /* 0x000000ffff7c7224 */ /* 0x000fce00078e0079 */
[----:B------:R-:W-:Y:S05]  /*23110*/  WARPSYNC.COLLECTIVE R67, `(.L_x_6381) ;  /* 0x0000000043087348 */ /* 0x000fea0003c00000 */
[----:B------:R0:W1:Y:S02]  /*23120*/  SHFL.BFLY P6, R123, R124, R111, R118 ;  /* 0x0c00006f7c7b7389 */ /* 0x00006400000c0076 */
[----:B01----:R-:W-:Y:S05]  /*23130*/  ENDCOLLECTIVE ;  /* 0x000000000000791b */ /* 0x003fea0003800000 */
.L_x_6381:
[----:B------:R-:W-:Y:S02]  /*23140*/  IMAD.MOV.U32 R111, RZ, RZ, 0x10 ;  /* 0x00000010ff6f7424 */ /* 0x000fe400078e00ff */
[----:B------:R-:W-:-:S04]  /*23150*/  IMAD.MOV.U32 R64, RZ, RZ, R123 ;  /* 0x000000ffff407224 */ /* 0x000fc800078e007b */
[----:B------:R-:W-:-:S05]  /*23160*/  FADD.FTZ R122, R121, R64 ;  /* 0x00000040797a7221 */ /* 0x000fca0000010000 */
[----:B------:R-:W-:-:S07]  /*23170*/  MOV R124, R122 ;  /* 0x0000007a007c7202 */ /* 0x000fce0000000f00 */
[----:B------:R-:W-:Y:S05]  /*23180*/  WARPSYNC.COLLECTIVE R67, `(.L_x_6382) ;  /* 0x0000000043087348 */ /* 0x000fea0003c00000 */
[----:B------:R0:W1:Y:S02]  /*23190*/  SHFL.BFLY P6, R123, R124, R111, R118 ;  /* 0x0c00006f7c7b7389 */ /* 0x00006400000c0076 */
[----:B01----:R-:W-:Y:S05]  /*231a0*/  ENDCOLLECTIVE ;  /* 0x000000000000791b */ /* 0x003fea0003800000 */
.L_x_6382:
        /* <DEDUP_REMOVED lines=85> */
[----:B------:R-:W-:-:S03]  /*23700*/  IMAD.MOV.U32 R118, RZ, RZ, 0x1f ;  /* 0x0000001fff767424 */ /* 0x000fc600078e00ff */
[----:B------:R-:W-:-:S07]  /*23710*/  IMAD.MOV.U32 R124, RZ, RZ, R64 ;  /* 0x000000ffff7c7224 */ /* 0x000fce00078e0040 */
[----:B------:R-:W-:Y:S05]  /*23720*/  WARPSYNC.COLLECTIVE R67, `(.L_x_6383) ;  /* 0x0000000043087348 */ /* 0x000fea0003c00000 */
[----:B------:R0:W1:Y:S02]  /*23730*/  SHFL.BFLY P6, R123, R124, R111, R118 ;  /* 0x0c00006f7c7b7389 */ /* 0x00006400000c0076 */
[----:B01----:R-:W-:Y:S05]  /*23740*/  ENDCOLLECTIVE ;  /* 0x000000000000791b */ /* 0x003fea0003800000 */
.L_x_6383:
[----:B------:R-:W-:Y:S01]  /*23750*/  HFMA2 R111, -RZ, RZ, 0, 1.1920928955078125e-07 ;  /* 0x00000002ff6f7431 */ /* 0x000fe200000001ff */
[----:B------:R-:W-:-:S05]  /*23760*/  MOV R65, R123 ;  /* 0x0000007b00417202 */ /* 0x000fca0000000f00 */
[----:B------:R-:W-:-:S04]  /*23770*/  FADD.FTZ R65, R64, R65 ;  /* 0x0000004140417221 */ /* 0x000fc80000010000 */
[----:B------:R-:W-:-:S07]  /*23780*/  IMAD.MOV.U32 R124, RZ, RZ, R65 ;  /* 0x000000ffff7c7224 */ /* 0x000fce00078e0041 */
[----:B------:R-:W-:Y:S05]  /*23790*/  WARPSYNC.COLLECTIVE R67, `(.L_x_6384) ;  /* 0x0000000043087348 */ /* 0x000fea0003c00000 */
[----:B------:R0:W1:Y:S02]  /*237a0*/  SHFL.BFLY P6, R123, R124, R111, R118 ;  /* 0x0c00006f7c7b7389 */ /* 0x00006400000c0076 */
[----:B01----:R-:W-:Y:S05]  /*237b0*/  ENDCOLLECTIVE ;  /* 0x000000000000791b */ /* 0x003fea0003800000 */
.L_x_6384:
[----:B------:R-:W-:Y:S02]  /*237c0*/  IMAD.MOV.U32 R111, RZ, RZ, 0x4 ;  /* 0x00000004ff6f7424 */ /* 0x000fe400078e00ff */
[----:B------:R-:W-:-:S04]  /*237d0*/  IMAD.MOV.U32 R120, RZ, RZ, R123 ;  /* 0x000000ffff787224 */ /* 0x000fc800078e007b */
[----:B------:R-:W-:-:S05]  /*237e0*/  FADD.FTZ R120, R65, R120 ;  /* 0x0000007841787221 */ /* 0x000fca0000010000 */
[----:B------:R-:W-:-:S07]  /*237f0*/  MOV R124, R120 ;  /* 0x00000078007c7202 */ /* 0x000fce0000000f00 */
[----:B------:R-:W-:Y:S05]  /*23800*/  WARPSYNC.COLLECTIVE R67, `(.L_x_6385) ;  /* 0x0000000043087348 */ /* 0x000fea0003c00000 */
[----:B------:R0:W1:Y:S02]  /*23810*/  SHFL.BFLY P6, R123, R124, R111, R118 ;  /* 0x0c00006f7c7b7389 */ /* 0x00006400000c0076 */
[----:B01----:R-:W-:Y:S05]  /*23820*/  ENDCOLLECTIVE ;  /* 0x000000000000791b */ /* 0x003fea0003800000 */
.L_x_6385:
[----:B------:R-:W-:Y:S01]  /*23830*/  HFMA2 R111, -RZ, RZ, 0, 4.76837158203125e-07 ;  /* 0x00000008ff6f7431 */ /* 0x000fe200000001ff */
[----:B------:R-:W-:-:S05]  /*23840*/  MOV R119, R123 ;  /* 0x0000007b00777202 */ /* 0x000fca0000000f00 */
[----:B------:R-:W-:-:S04]  /*23850*/  FADD.FTZ R119, R120, R119 ;  /* 0x0000007778777221 */ /* 0x000fc80000010000 */
[----:B------:R-:W-:-:S07]  /*23860*/  IMAD.MOV.U32 R124, RZ, RZ, R119 ;  /* 0x000000ffff7c7224 */ /* 0x000fce00078e0077 */
[----:B------:R-:W-:Y:S05]  /*23870*/  WARPSYNC.COLLECTIVE R67, `(.L_x_6386) ;  /* 0x0000000043087348 */ /* 0x000fea0003c00000 */
[----:B------:R0:W1:Y:S02]  /*23880*/  SHFL.BFLY P6, R123, R124, R111, R118 ;  /* 0x0c00006f7c7b7389 */ /* 0x00006400000c0076 */
[----:B01----:R-:W-:Y:S05]  /*23890*/  ENDCOLLECTIVE ;  /* 0x000000000000791b */ /* 0x003fea0003800000 */
.L_x_6386:
[----:B------:R-:W-:Y:S02]  /*238a0*/  IMAD.MOV.U32 R111, RZ, RZ, 0x10 ;  /* 0x00000010ff6f7424 */ /* 0x000fe400078e00ff */
[----:B------:R-:W-:-:S04]  /*238b0*/  IMAD.MOV.U32 R122, RZ, RZ, R123 ;  /* 0x000000ffff7a7224 */ /* 0x000fc800078e007b */
[----:B------:R-:W-:-:S05]  /*238c0*/  FADD.FTZ R122, R119, R122 ;  /* 0x0000007a777a7221 */ /* 0x000fca0000010000 */
[----:B------:R-:W-:-:S07]  /*238d0*/  MOV R124, R122 ;  /* 0x0000007a007c7202 */ /* 0x000fce0000000f00 */
[----:B------:R-:W-:Y:S05]  /*238e0*/  WARPSYNC.COLLECTIVE R67, `(.L_x_6387) ;  /* 0x0000000043087348 */ /* 0x000fea0003c00000 */
[----:B------:R0:W1:Y:S02]  /*238f0*/  SHFL.BFLY P6, R123, R124, R111, R118 ;  /* 0x0c00006f7c7b7389 */ /* 0x00006400000c0076 */
[----:B01----:R-:W-:Y:S05]  /*23900*/  ENDCOLLECTIVE ;  /* 0x000000000000791b */ /* 0x003fea0003800000 */
.L_x_6387:
[----:B------:R-:W-:Y:S01]  /*23910*/  MOV R121, R123 ;  /* 0x0000007b00797202 */ /* 0x000fe20000000f00 */
[----:B------:R-:W-:Y:S06]  /*23920*/  BRA `(.L_x_6388) ;  /* 0xffffffe4000c7947 */ /* 0x000fec000383ffff */
.L_x_6389:
        /* <DEDUP_REMOVED lines=13> */
.L_x_45794:


//--------------------- .text._ZN10layer_norm13ln_fwd_kernelINS_13Kernel_traitsI6__halfS2_S2_S2_fjLj1280ELj1ELj4ELj1ELj16ENS_18Kernel_traits_baseILj1280ES2_S2_S2_S2_fjLj128EEEEELb1ELb0ELb1ELb1EEEvNS_9FwdParamsE --------------------------
	.section	.text._ZN10layer_norm13ln_fwd_kernelINS_13Kernel_traitsI6__halfS2_S2_S2_fjLj1280ELj1ELj4ELj1ELj16ENS_18Kernel_traits_baseILj1280ES2_S2_S2_S2_fjLj128EEEEELb1ELb0ELb1ELb1EEEvNS_9FwdParamsE,"ax",@progbits
	.align	128
        .global         _ZN10layer_norm13ln_fwd_kernelINS_13Kernel_traitsI6__halfS2_S2_S2_fjLj1280ELj1ELj4ELj1ELj16ENS_18Kernel_traits_baseILj1280ES2_S2_S2_S2_fjLj128EEEEELb1ELb0ELb1ELb1EEEvNS_9FwdParamsE
        .type           _ZN10layer_norm13ln_fwd_kernelINS_13Kernel_traitsI6__halfS2_S2_S2_fjLj1280ELj1ELj4ELj1ELj16ENS_18Kernel_traits_baseILj1280ES2_S2_S2_S2_fjLj128EEEEELb1ELb0ELb1ELb1EEEvNS_9FwdParamsE,@function
        .size           _ZN10layer_norm13ln_fwd_kernelINS_13Kernel_traitsI6__halfS2_S2_S2_fjLj1280ELj1ELj4ELj1ELj16ENS_18Kernel_traits_baseILj1280ES2_S2_S2_S2_fjLj128EEEEELb1ELb0ELb1ELb1EEEvNS_9FwdParamsE,(.L_x_45795 - _ZN10layer_norm13ln_fwd_kernelINS_13Kernel_traitsI6__halfS2_S2_S2_fjLj1280ELj1ELj4ELj1ELj16ENS_18Kernel_traits_baseILj1280ES2_S2_S2_S2_fjLj128EEEEELb1ELb0ELb1ELb1EEEvNS_9FwdParamsE)
        .other          _ZN10layer_norm13ln_fwd_kernelINS_13Kernel_traitsI6__halfS2_S2_S2_fjLj1280ELj1ELj4ELj1ELj16ENS_18Kernel_traits_baseILj1280ES2_S2_S2_S2_fjLj128EEEEELb1ELb0ELb1ELb1EEEvNS_9FwdParamsE,@"STO_CUDA_ENTRY STV_DEFAULT"
_ZN10layer_norm13ln_fwd_kernelINS_13Kernel_traitsI6__halfS2_S2_S2_fjLj1280ELj1ELj4ELj1ELj16ENS_18Kernel_traits_baseILj1280ES2_S2_S2_S2_fjLj128EEEEELb1ELb0ELb1ELb1EEEvNS_9FwdParamsE:
.text._ZN10layer_norm13ln_fwd_kernelINS_13Kernel_traitsI6__halfS2_S2_S2_fjLj1280ELj1ELj4ELj1ELj16ENS_18Kernel_traits_baseILj1280ES2_S2_S2_S2_fjLj128EEEEELb1ELb0ELb1ELb1EEEvNS_9FwdParamsE:
        /* <DEDUP_REMOVED lines=50> */
[----:B------:R-:W-:Y:S01]  /*0320*/  BSSY B0, `(.L_x_6390) ;  /* 0x0001ecf000007945 */ /* 0x000fe20003800000 */
[C---:B------:R-:W-:Y:S01]  /*0330*/  IMAD.HI.U32 R7, R4.reuse, -0x2daee0ad, RZ ;  /* 0xd2511f5304077827 */ /* 0x040fe200078e00ff */
[----:B------:R-:W-:Y:S01]  /*0340*/  LOP3.LUT R6, R5, UR6, R6, 0x96, !PT ;  /* 0x0000000605067c12 */ /* 0x000fe2000f8e9606 */
[----:B------:R-:W-:Y:S01]  /*0350*/  UIADD3 UR4, UPT, UPT, UR6, -0x61c88647, URZ ;  /* 0x9e3779b906047890 */ /* 0x000fe2000fffe0ff */
[----:B-----5:R-:W-:Y:S01]  /*0360*/  @!P0 CS2R R34, SRZ ;  /* 0x0000000000228805 */ /* 0x020fe2000001ff00 */
[----:B------:R-:W-:Y:S01]  /*0370*/  IMAD R11, R4, -0x2daee0ad, RZ ;  /* 0xd2511f53040b7824 */ /* 0x000fe200078e02ff */
[----:B------:R-:W-:Y:S01]  /*0380*/  LOP3.LUT R7, R7, UR7, RZ, 0x3c, !PT ;  /* 0x0000000707077c12 */ /* 0x000fe2000f8e3cff */
[----:B------:R-:W-:Y:S01]  /*0390*/  IMAD.HI.U32 R10, R6, -0x2daee0ad, RZ ;  /* 0xd2511f53060a7827 */ /* 0x000fe200078e00ff */
[----:B------:R-:W-:Y:S01]  /*03a0*/  UIADD3 UR15, UPT, UPT, UR6, 0x3c6ef372, URZ ;  /* 0x3c6ef372060f7890 */ /* 0x000fe2000fffe0ff */
[----:B------:R-:W-:Y:S01]  /*03b0*/  @!P0 CS2R R32, SRZ ;  /* 0x0000000000208805 */ /* 0x000fe2000001ff00 */
[----:B------:R-:W-:Y:S01]  /*03c0*/  UIADD3 UR17, UPT, UPT, UR7, 0x32370b8f, URZ ;  /* 0x32370b8f07117890 */ /* 0x000fe2000fffe0ff */
[----:B------:R-:W-:Y:S01]  /*03d0*/  IMAD R9, R3, -0x326172a9, RZ ;  /* 0xcd9e8d5703097824 */ /* 0x000fe200078e02ff */
[----:B------:R-:W-:Y:S01]  /*03e0*/  LOP3.LUT R10, R11, UR5, R10, 0x96, !PT ;  /* 0x000000050b0a7c12 */ /* 0x000fe2000f8e960a */
[C---:B------:R-:W-:Y:S01]  /*03f0*/  IMAD.HI.U32 R8, R7.reuse, -0x326172a9, RZ ;  /* 0xcd9e8d5707087827 */ /* 0x040fe200078e00ff */
[----:B------:R-:W-:Y:S01]  /*0400*/  UIADD3 UR16, UPT, UPT, UR6, -0x255992d5, URZ ;  /* 0xdaa66d2b06107890 */ /* 0x000fe2000fffe0ff */
[----:B------:R-:W-:Y:S01]  /*0410*/  @!P0 CS2R R38, SRZ ;  /* 0x0000000000268805 */ /* 0x000fe2000001ff00 */
[----:B------:R-:W-:Y:S01]  /*0420*/  UIADD3 UR5, UPT, UPT, UR7, -0x126145ec, URZ ;  /* 0xed9eba1407057890 */ /* 0x000fe2000fffe0ff */
[----:B------:R-:W-:Y:S01]  /*0430*/  IMAD R52, R7, -0x326172a9, RZ ;  /* 0xcd9e8d5707347824 */ /* 0x000fe200078e02ff */
[----:B------:R-:W-:Y:S01]  /*0440*/  LOP3.LUT R8, R9, UR4, R8, 0x96, !PT ;  /* 0x0000000409087c12 */ /* 0x000fe2000f8e9608 */
[----:B------:R-:W-:Y:S01]  /*0450*/  IMAD.HI.U32 R7, R10, -0x326172a9, RZ ;  /* 0xcd9e8d570a077827 */ /* 0x000fe200078e00ff */
[----:B------:R-:W-:Y:S01]  /*0460*/  UIADD3 UR4, UPT, UPT, UR7, 0x76cf5d0a, URZ ;  /* 0x76cf5d0a07047890 */ /* 0x000fe2000fffe0ff */
[----:B------:R-:W-:Y:S01]  /*0470*/  @!P0 CS2R R36, SRZ ;  /* 0x0000000000248805 */ /* 0x000fe2000001ff00 */
[----:B------:R-:W-:Y:S01]  /*0480*/  UIADD3 UR18, UPT, UPT, UR7, -0x56f99767, URZ ;  /* 0xa906689907127890 */ /* 0x000fe2000fffe0ff */
        /* <DEDUP_REMOVED lines=12> */
[----:B------:R-:W-:Y:S01]  /*0550*/  @!P0 CS2R R40, SRZ ;  /* 0x0000000000288805 */ /* 0x000fe2000001ff00 */
[----:B------:R-:W-:Y:S01]  /*0560*/  UIADD3 UR20, UPT, UPT, UR6, 0x5384540f, URZ ;  /* 0x5384540f06147890 */ /* 0x000fe2000fffe0ff */
[C---:B------:R-:W-:Y:S01]  /*0570*/  IMAD.HI.U32 R8, R54.reuse, -0x326172a9, RZ ;  /* 0xcd9e8d5736087827 */ /* 0x040fe200078e00ff */
[----:B------:R-:W-:Y:S01]  /*0580*/  LOP3.LUT R55, R11, UR17, R10, 0x96, !PT ;  /* 0x000000110b377c12 */ /* 0x000fe2000f8e960a */
[----:B------:R-:W-:Y:S01]  /*0590*/  UIADD3 UR22, UPT, UPT, UR6, -0xe443238, URZ ;  /* 0xf1bbcdc806167890 */ /* 0x000fe2000fffe0ff */
[-C--:B------:R-:W-:Y:S01]  /*05a0*/  @P0 MOV R10, R16.reuse ;  /* 0x00000010000a0202 */ /* 0x080fe20000000f00 */
[----:B------:R-:W-:Y:S01]  /*05b0*/  @P0 IMAD.MOV.U32 R7, RZ, RZ, R13 ;  /* 0x000000ffff070224 */ /* 0x000fe200078e000d */
[----:B------:R-:W-:Y:S01]  /*05c0*/  LOP3.LUT R53, R9, UR16, R8, 0x96, !PT ;  /* 0x0000001009357c12 */ /* 0x000fe2000f8e9608 */
[----:B------:R-:W-:Y:S01]  /*05d0*/  IMAD R54, R54, -0x326172a9, RZ ;  /* 0xcd9e8d5736367824 */ /* 0x000fe200078e02ff */
[----:B------:R-:W-:Y:S01]  /*05e0*/  @!P0 MOV R7, R13 ;  /* 0x0000000d00078202 */ /* 0x000fe20000000f00 */
[----:B------:R-:W-:Y:S01]  /*05f0*/  IMAD.HI.U32 R11, R55, -0x326172a9, RZ ;  /* 0xcd9e8d57370b7827 */ /* 0x000fe200078e00ff */
[----:B------:R-:W-:-:S02]  /*0600*/  @!P0 MOV R10, R16 ;  /* 0x00000010000a8202 */ /* 0x000fc40000000f00 */
[----:B------:R-:W-:Y:S02]  /*0610*/  @!P0 CS2R R46, SRZ ;  /* 0x00000000002e8805 */ /* 0x000fe4000001ff00 */
[----:B------:R-:W-:Y:S01]  /*0620*/  @!P0 CS2R R44, SRZ ;  /* 0x00000000002c8805 */ /* 0x000fe2000001ff00 */
[----:B------:R-:W-:Y:S01]  /*0630*/  @!P0 IMAD.MOV.U32 R6, RZ, RZ, R12 ;  /* 0x000000ffff068224 */ /* 0x000fe200078e000c */
[----:B------:R-:W-:Y:S01]  /*0640*/  LOP3.LUT R54, R54, UR4, R11, 0x96, !PT ;  /* 0x0000000436367c12 */ /* 0x000fe2000f8e960b */
[----:B------:R-:W-:Y:S01]  /*0650*/  IMAD R13, R52, -0x2daee0ad, RZ ;  /* 0xd2511f53340d7824 */ /* 0x000fe200078e02ff */
[----:B------:R-:W-:Y:S01]  /*0660*/  UIADD3 UR4, UPT, UPT, UR6, 0x1715609d, URZ ;  /* 0x1715609d06047890 */ /* 0x000fe2000fffe0ff */
[----:B------:R-:W-:Y:S01]  /*0670*/  IMAD.HI.U32 R12, R53, -0x2daee0ad, RZ ;  /* 0xd2511f53350c7827 */ /* 0x000fe200078e00ff */
[----:B------:R-:W-:Y:S02]  /*0680*/  @!P0 CS2R R50, SRZ ;  /* 0x0000000000328805 */ /* 0x000fe4000001ff00 */
[----:B------:R-:W-:-:S02]  /*0690*/  @!P0 CS2R R48, SRZ ;  /* 0x0000000000308805 */ /* 0x000fc4000001ff00 */
[----:B------:R-:W-:Y:S01]  /*06a0*/  LOP3.LUT R98, R98, 0x3, RZ, 0xc0, !PT ;  /* 0x0000000362627812 */ /* 0x000fe200078ec0ff */
[--C-:B------:R-:W-:Y:S01]  /*06b0*/  @P0 IMAD.MOV.U32 R9, RZ, RZ, R15.reuse ;  /* 0x000000ffff090224 */ /* 0x100fe200078e000f */
[----:B------:R-:W-:Y:S01]  /*06c0*/  LOP3.LUT R52, R13, UR5, R12, 0x96, !PT ;  /* 0x000000050d347c12 */ /* 0x000fe2000f8e960c */
[----:B------:R-:W-:Y:S01]  /*06d0*/  @!P0 IMAD.MOV.U32 R9, RZ, RZ, R15 ;  /* 0x000000ffff098224 */ /* 0x000fe200078e000f */
[-C--:B------:R-:W-:Y:S01]  /*06e0*/  @P0 MOV R13, R19.reuse ;  /* 0x00000013000d0202 */ /* 0x080fe20000000f00 */
[--C-:B------:R-:W-:Y:S01]  /*06f0*/  @P0 IMAD.MOV.U32 R8, RZ, RZ, R14.reuse ;  /* 0x000000ffff080224 */ /* 0x100fe200078e000e */
[----:B------:R-:W-:Y:S01]  /*0700*/  @!P0 MOV R13, R19 ;  /* 0x00000013000d8202 */ /* 0x000fe20000000f00 */
[----:B------:R-:W-:Y:S01]  /*0710*/  IMAD R16, R53, -0x2daee0ad, RZ ;  /* 0xd2511f5335107824 */ /* 0x000fe200078e02ff */
[----:B------:R-:W-:Y:S01]  /*0720*/  UIADD3 UR5, UPT, UPT, UR7, -0x695add53, URZ ;  /* 0x96a522ad07057890 */ /* 0x000fe2000fffe0ff */
[----:B------:R-:W-:Y:S01]  /*0730*/  IMAD.HI.U32 R15, R54, -0x2daee0ad, RZ ;  /* 0xd2511f53360f7827 */ /* 0x000fe200078e00ff */
[----:B------:R-:W0:Y:S03]  /*0740*/  LDCU UR10, c[0x0][0x404] ;  /* 0x00008080ff0a77ac */ /* 0x000e260008000800 */
[----:B------:R-:W-:Y:S01]  /*0750*/  @!P0 IMAD.MOV.U32 R8, RZ, RZ, R14 ;  /* 0x000000ffff088224 */ /* 0x000fe200078e000e */
[----:B------:R-:W-:Y:S01]  /*0760*/  LOP3.LUT R53, R16, UR18, R15, 0x96, !PT ;  /* 0x0000001210357c12 */ /* 0x000fe2000f8e960f */
[----:B------:R-:W-:Y:S01]  /*0770*/  IMAD R55, R55, -0x326172a9, RZ ;  /* 0xcd9e8d5737377824 */ /* 0x000fe200078e02ff */
[-C--:B------:R-:W-:Y:S01]  /*0780*/  @P0 MOV R16, R22.reuse ;  /* 0x0000001600100202 */ /* 0x080fe20000000f00 */
[C---:B------:R-:W-:Y:S01]  /*0790*/  IMAD.HI.U32 R14, R52.reuse, -0x326172a9, RZ ;  /* 0xcd9e8d57340e7827 */ /* 0x040fe200078e00ff */
[----:B------:R-:W-:Y:S01]  /*07a0*/  @!P0 MOV R16, R22 ;  /* 0x0000001600108202 */ /* 0x000fe20000000f00 */
[----:B------:R-:W1:Y:S02]  /*07b0*/  LDCU.U8 UR11, c[0x0][0x410] ;  /* 0x00008200ff0b77ac */ /* 0x000e640008000000 */
[--C-:B------:R-:W-:Y:S01]  /*07c0*/  @P0 IMAD.MOV.U32 R11, RZ, RZ, R17.reuse ;  /* 0x000000ffff0b0224 */ /* 0x100fe200078e0011 */
[----:B------:R-:W-:Y:S01]  /*07d0*/  LOP3.LUT R55, R55, UR4, R14, 0x96, !PT ;  /* 0x0000000437377c12 */ /* 0x000fe2000f8e960e */
[----:B------:R-:W-:Y:S01]  /*07e0*/  @!P0 IMAD.MOV.U32 R11, RZ, RZ, R17 ;  /* 0x000000ffff0b8224 */ /* 0x000fe200078e0011 */
[----:B------:R-:W-:Y:S01]  /*07f0*/  UIADD3 UR4, UPT, UPT, UR6, -0x4ab325aa, URZ ;  /* 0xb54cda5606047890 */ /* 0x000fe2000fffe0ff */
[----:B------:R-:W-:Y:S01]  /*0800*/  @P0 IMAD.MOV.U32 R12, RZ, RZ, R18 ;  /* 0x000000ffff0c0224 */ /* 0x000fe200078e0012 */
[----:B------:R-:W2:Y:S01]  /*0810*/  LDCU UR14, c[0x0][0x448] ;  /* 0x00008900ff0e77ac */ /* 0x000ea20008000800 */
[----:B------:R-:W-:-:S02]  /*0820*/  IMAD R52, R52, -0x326172a9, RZ ;  /* 0xcd9e8d5734347824 */ /* 0x000fc400078e02ff */
[----:B------:R-:W-:Y:S01]  /*0830*/  IMAD.HI.U32 R17, R53, -0x326172a9, RZ ;  /* 0xcd9e8d5735117827 */ /* 0x000fe200078e00ff */
[----:B------:R-:W3:Y:S03]  /*0840*/  LDCU.64 UR12, c[0x0][0x408] ;  /* 0x00008100ff0c77ac */ /* 0x000ee60008000a00 */
[----:B------:R-:W-:Y:S01]  /*0850*/  @!P0 IMAD.MOV.U32 R12, RZ, RZ, R18 ;  /* 0x000000ffff0c8224 */ /* 0x000fe200078e0012 */
[----:B------:R-:W-:Y:S01]  /*0860*/  LOP3.LUT R52, R52, UR4, R17, 0x96, !PT ;  /* 0x0000000434347c12 */ /* 0x000fe2000f8e9611 */
[----:B------:R-:W-:Y:S01]  /*0870*/  IMAD R19, R54, -0x2daee0ad, RZ ;  /* 0xd2511f5336137824 */ /* 0x000fe200078e02ff */
[----:B------:R-:W-:Y:S01]  /*0880*/  UIADD3 UR4, UPT, UPT, UR7, -0x24c28bd8, URZ ;  /* 0xdb3d742807047890 */ /* 0x000fe2000fffe0ff */
[----:B------:R-:W-:-:S04]  /*0890*/  IMAD.HI.U32 R18, R55, -0x2daee0ad, RZ ;  /* 0xd2511f5337127827 */ /* 0x000fc800078e00ff */
[--C-:B------:R-:W-:Y:S01]  /*08a0*/  @P0 IMAD.MOV.U32 R15, RZ, RZ, R21.reuse ;  /* 0x000000ffff0f0224 */ /* 0x100fe200078e0015 */
[----:B------:R-:W-:Y:S01]  /*08b0*/  LOP3.LUT R54, R19, UR19, R18, 0x96, !PT ;  /* 0x0000001313367c12 */ /* 0x000fe2000f8e9612 */
[----:B------:R-:W-:Y:S01]  /*08c0*/  @!P0 IMAD.MOV.U32 R15, RZ, RZ, R21 ;  /* 0x000000ffff0f8224 */ /* 0x000fe200078e0015 */
[-C--:B------:R-:W-:Y:S01]  /*08d0*/  @P0 MOV R19, R25.reuse ;  /* 0x0000001900130202 */ /* 0x080fe20000000f00 */
[----:B------:R-:W-:Y:S01]  /*08e0*/  @P0 IMAD.MOV.U32 R14, RZ, RZ, R20 ;  /* 0x000000ffff0e0224 */ /* 0x000fe200078e0014 */
[----:B------:R-:W-:Y:S01]  /*08f0*/  @!P0 MOV R19, R25 ;  /* 0x0000001900138202 */ /* 0x000fe20000000f00 */
[----:B------:R-:W-:Y:S02]  /*0900*/  IMAD R22, R55, -0x2daee0ad, RZ ;  /* 0xd2511f5337167824 */ /* 0x000fe400078e02ff */
[----:B------:R-:W-:-:S04]  /*0910*/  IMAD.HI.U32 R21, R52, -0x2daee0ad, RZ ;  /* 0xd2511f5334157827 */ /* 0x000fc800078e00ff */
[----:B------:R-:W-:Y:S01]  /*0920*/  @!P0 IMAD.MOV.U32 R14, RZ, RZ, R20 ;  /* 0x000000ffff0e8224 */ /* 0x000fe200078e0014 */
[----:B------:R-:W-:Y:S01]  /*0930*/  LOP3.LUT R55, R22, UR21, R21, 0x96, !PT ;  /* 0x0000001516377c12 */ /* 0x000fe2000f8e9615 */
[----:B------:R-:W-:Y:S01]  /*0940*/  IMAD R53, R53, -0x326172a9, RZ ;  /* 0xcd9e8d5735357824 */ /* 0x000fe200078e02ff */
[-C--:B------:R-:W-:Y:S01]  /*0950*/  @P0 MOV R22, R28.reuse ;  /* 0x0000001c00160202 */ /* 0x080fe20000000f00 */
[----:B------:R-:W-:Y:S01]  /*0960*/  IMAD.HI.U32 R20, R54, -0x326172a9, RZ ;  /* 0xcd9e8d5736147827 */ /* 0x000fe200078e00ff */
[----:B------:R-:W-:-:S03]  /*0970*/  @!P0 MOV R22, R28 ;  /* 0x0000001c00168202 */ /* 0x000fc60000000f00 */
[--C-:B------:R-:W-:Y:S01]  /*0980*/  @P0 IMAD.MOV.U32 R17, RZ, RZ, R23.reuse ;  /* 0x000000ffff110224 */ /* 0x100fe200078e0017 */
[----:B------:R-:W-:Y:S01]  /*0990*/  LOP3.LUT R53, R53, UR20, R20, 0x96, !PT ;  /* 0x0000001435357c12 */ /* 0x000fe2000f8e9614 */
[----:B------:R-:W-:Y:S02]  /*09a0*/  @!P0 IMAD.MOV.U32 R17, RZ, RZ, R23 ;  /* 0x000000ffff118224 */ /* 0x000fe400078e0017 */
[----:B------:R-:W-:Y:S02]  /*09b0*/  @P0 IMAD.MOV.U32 R18, RZ, RZ, R24 ;  /* 0x000000ffff120224 */ /* 0x000fe400078e0018 */
[----:B------:R-:W-:Y:S02]  /*09c0*/  IMAD R54, R54, -0x326172a9, RZ ;  /* 0xcd9e8d5736367824 */ /* 0x000fe400078e02ff */
[----:B------:R-:W-:-:S04]  /*09d0*/  IMAD.HI.U32 R23, R55, -0x326172a9, RZ ;  /* 0xcd9e8d5737177827 */ /* 0x000fc800078e00ff */
[----:B------:R-:W-:Y:S01]  /*09e0*/  @!P0 IMAD.MOV.U32 R18, RZ, RZ, R24 ;  /* 0x000000ffff128224 */ /* 0x000fe200078e0018 */
[----:B------:R-:W-:Y:S01]  /*09f0*/  LOP3.LUT R54, R54, UR22, R23, 0x96, !PT ;  /* 0x0000001636367c12 */ /* 0x000fe2000f8e9617 */
[----:B------:R-:W-:Y:S02]  /*0a00*/  IMAD R25, R52, -0x2daee0ad, RZ ;  /* 0xd2511f5334197824 */ /* 0x000fe400078e02ff */
[----:B------:R-:W-:-:S04]  /*0a10*/  IMAD.HI.U32 R24, R53, -0x2daee0ad, RZ ;  /* 0xd2511f5335187827 */ /* 0x000fc800078e00ff */
[----:B------:R-:W-:Y:S01]  /*0a20*/  @P0 IMAD.MOV.U32 R20, RZ, RZ, R26 ;  /* 0x000000ffff140224 */ /* 0x000fe200078e001a */
[----:B------:R-:W-:Y:S01]  /*0a30*/  LOP3.LUT R100, R25, UR4, R24, 0x96, !PT ;  /* 0x0000000419647c12 */ /* 0x000fe2000f8e9618 */
[----:B------:R-:W-:Y:S01]  /*0a40*/  UIADD3 UR4, UPT, UPT, UR6, -0x700cb87f, URZ ;  /* 0x8ff3478106047890 */ /* 0x000fe2000fffe0ff */
[----:B------:R-:W-:Y:S01]  /*0a50*/  @!P0 IMAD.MOV.U32 R20, RZ, RZ, R26 ;  /* 0x000000ffff148224 */ /* 0x000fe200078e001a */
[-C--:B------:R-:W-:Y:S01]  /*0a60*/  @P0 MOV R25, R31.reuse ;  /* 0x0000001f00190202 */ /* 0x080fe20000000f00 */
[----:B------:R-:W-:Y:S01]  /*0a70*/  IMAD R26, R53, -0x2daee0ad, RZ ;  /* 0xd2511f53351a7824 */ /* 0x000fe200078e02ff */
[----:B------:R-:W-:Y:S01]  /*0a80*/  @!P0 MOV R25, R31 ;  /* 0x0000001f00198202 */ /* 0x000fe20000000f00 */
[----:B------:R-:W-:-:S04]  /*0a90*/  IMAD.HI.U32 R99, R54, -0x2daee0ad, RZ ;  /* 0xd2511f5336637827 */ /* 0x000fc800078e00ff */
[----:B------:R-:W-:Y:S01]  /*0aa0*/  IMAD R28, R55, -0x326172a9, RZ ;  /* 0xcd9e8d57371c7824 */ /* 0x000fe200078e02ff */
[----:B------:R-:W-:Y:S01]  /*0ab0*/  LOP3.LUT R99, R26, UR5, R99, 0x96, !PT ;  /* 0x000000051a637c12 */ /* 0x000fe2000f8e9663 */
[----:B------:R-:W-:-:S04]  /*0ac0*/  IMAD.HI.U32 R79, R100, -0x326172a9, RZ ;  /* 0xcd9e8d57644f7827 */ /* 0x000fc800078e00ff */
[----:B------:R-:W-:Y:S01]  /*0ad0*/  @P0 IMAD.MOV.U32 R21, RZ, RZ, R27 ;  /* 0x000000ffff150224 */ /* 0x000fe200078e001b */
[----:B------:R-:W-:Y:S01]  /*0ae0*/  LOP3.LUT R79, R28, UR4, R79, 0x96, !PT ;  /* 0x000000041c4f7c12 */ /* 0x000fe2000f8e964f */
[----:B------:R-:W-:Y:S01]  /*0af0*/  @P0 IMAD.MOV.U32 R23, RZ, RZ, R29 ;  /* 0x000000ffff170224 */ /* 0x000fe200078e001d */
[----:B------:R-:W4:Y:S01]  /*0b00*/  LDCU.64 UR4, c[0x0][0x3a0] ;  /* 0x00007400ff0477ac */ /* 0x000f220008000a00 */
[--C-:B------:R-:W-:Y:S02]  /*0b10*/  @P0 IMAD.MOV.U32 R24, RZ, RZ, R30.reuse ;  /* 0x000000ffff180224 */ /* 0x100fe400078e001e */
[----:B------:R-:W-:Y:S02]  /*0b20*/  @!P0 IMAD.MOV.U32 R21, RZ, RZ, R27 ;  /* 0x000000ffff158224 */ /* 0x000fe400078e001b */
[----:B------:R-:W-:Y:S02]  /*0b30*/  @!P0 IMAD.MOV.U32 R23, RZ, RZ, R29 ;  /* 0x000000ffff178224 */ /* 0x000fe400078e001d */
[----:B------:R-:W-:-:S02]  /*0b40*/  @!P0 IMAD.MOV.U32 R24, RZ, RZ, R30 ;  /* 0x000000ffff188224 */ /* 0x000fc400078e001e */
[----:B------:R-:W-:Y:S02]  /*0b50*/  IMAD.MOV.U32 R26, RZ, RZ, RZ ;  /* 0x000000ffff1a7224 */ /* 0x000fe400078e00ff */
[----:B------:R-:W-:Y:S02]  /*0b60*/  IMAD R94, R54, -0x2daee0ad, RZ ;  /* 0xd2511f53365e7824 */ /* 0x000fe400078e02ff */
[----:B0123--:R-:W-:-:S07]  /*0b70*/  IMAD R100, R100, -0x326172a9, RZ ;  /* 0xcd9e8d5764647824 */ /* 0x00ffce00078e02ff */
.L_x_6982:
[----:B------:R-:W0:Y:S08]  /*0b80*/  LDC.64 R56, c[0x0][0x3f0] ;  /* 0x0000fc00ff387b82 */ /* 0x000e300000000a00 */
[----:B------:R-:W1:Y:S08]  /*0b90*/  LDC R63, c[0x0][0x388] ;  /* 0x0000e200ff3f7b82 */ /* 0x000e700000000800 */
[----:B------:R-:W2:Y:S01]  /*0ba0*/  LDC.64 R58, c[0x0][0x3f8] ;  /* 0x0000fe00ff3a7b82 */ /* 0x000ea20000000a00 */
[----:B0-----:R-:W-:-:S05]  /*0bb0*/  IMAD.WIDE R56, R2, 0x4, R56 ;  /* 0x0000000402387825 */ /* 0x001fca00078e0238 */
[----:B------:R2:W3:Y:S01]  /*0bc0*/  LDG.E R115, desc[UR8][R56.64] ;  /* 0x0000000838737981 */ /* 0x0004e2000c1e1900 */
[----:B------:R-:W-:Y:S02]  /*0bd0*/  HFMA2 R119, -RZ, RZ, 0, 0 ;  /* 0x00000000ff777431 */ /* 0x000fe400000001ff */
[----:B--2---:R-:W-:Y:S01]  /*0be0*/  IMAD.WIDE R56, R2, 0x4, R58 ;  /* 0x0000000402387825 */ /* 0x004fe200078e023a */
[----:B---3--:R-:W-:-:S13]  /*0bf0*/  ISETP.GE.AND P1, PT, R115, 0x1, PT ;  /* 0x000000017300780c */ /* 0x008fda0003f26270 */
[----:B------:R-:W0:Y:S01]  /*0c00*/  @P1 LDC.64 R60, c[0x0][0x390] ;  /* 0x0000e400ff3c1b82 */ /* 0x000e220000000a00 */
[----:B------:R-:W-:-:S04]  /*0c10*/  @P1 VIADD R62, R115, 0xffffffff ;  /* 0xffffffff733e1836 */ /* 0x000fc80000000000 */
[----:B-1----:R-:W-:-:S05]  /*0c20*/  @P1 IMAD R62, R62, R63, RZ ;  /* 0x0000003f3e3e1224 */ /* 0x002fca00078e02ff */
[----:B------:R-:W-:-:S04]  /*0c30*/  @P1 SHF.R.S32.HI R65, RZ, 0x1f, R62 ;  /* 0x0000001fff411819 */ /* 0x000fc8000001143e */
[----:B------:R-:W-:Y:S02]  /*0c40*/  @P1 LEA.HI R65, R65, R62, RZ, 0x3 ;  /* 0x0000003e41411211 */ /* 0x000fe400078f18ff */
[----:B------:R1:W5:Y:S02]  /*0c50*/  LDG.E R62, desc[UR8][R56.64] ;  /* 0x00000008383e7981 */ /* 0x000364000c1e1900 */
[----:B------:R-:W-:-:S05]  /*0c60*/  @P1 LEA.HI.SX32 R119, R65, R0, 0x1d ;  /* 0x0000000041771211 */ /* 0x000fca00078feaff */
[----:B0-----:R-:W-:-:S05]  /*0c70*/  @P1 IMAD.WIDE.U32 R58, R119, 0x10, R60 ;  /* 0x00000010773a1825 */ /* 0x001fca00078e003c */
[----:B------:R1:W5:Y:S01]  /*0c80*/  @P1 LDG.E.128 R52, desc[UR8][R58.64] ;  /* 0x000000083a341981 */ /* 0x000362000c1e1d00 */
[----:B----4-:R-:W-:Y:S01]  /*0c90*/  ISETP.NE.U32.AND P0, PT, RZ, UR4, PT ;  /* 0x00000004ff007c0c */ /* 0x010fe2000bf05070 */
[----:B------:R-:W-:-:S03]  /*0ca0*/  IMAD R60, R2, R63, RZ ;  /* 0x0000003f023c7224 */ /* 0x000fc600078e02ff */
[----:B------:R-:W-:Y:S02]  /*0cb0*/  ISETP.NE.AND.EX P0, PT, RZ, UR5, PT, P0 ;  /* 0x00000005ff007c0c */ /* 0x000fe4000bf05300 */
[----:B------:R-:W-:Y:S01]  /*0cc0*/  SHF.R.S32.HI R61, RZ, 0x1f, R60 ;  /* 0x0000001fff3d7819 */ /* 0x000fe2000001143c */
[----:B------:R-:W-:Y:S01]  /*0cd0*/  IMAD.U32 R72, RZ, RZ, UR7 ;  /* 0x00000007ff487e24 */ /* 0x000fe2000f8e00ff */
[----:B------:R-:W-:Y:S01]  /*0ce0*/  MOV R84, UR7 ;  /* 0x0000000700547c02 */ /* 0x000fe20008000f00 */
[----:B------:R-:W-:Y:S01]  /*0cf0*/  IMAD.U32 R70, RZ, RZ, UR7 ;  /* 0x00000007ff467e24 */ /* 0x000fe2000f8e00ff */
[----:B------:R-:W-:Y:S01]  /*0d00*/  MOV R82, UR7 ;  /* 0x0000000700527c02 */ /* 0x000fe20008000f00 */
[----:B------:R-:W-:Y:S01]  /*0d10*/  IMAD.U32 R74, RZ, RZ, UR6 ;  /* 0x00000006ff4a7e24 */ /* 0x000fe2000f8e00ff */
[----:B------:R-:W-:Y:S01]  /*0d20*/  MOV R83, UR7 ;  /* 0x0000000700537c02 */ /* 0x000fe20008000f00 */
[----:B------:R-:W-:Y:S01]  /*0d30*/  IMAD.U32 R85, RZ, RZ, UR6 ;  /* 0x00000006ff557e24 */ /* 0x000fe2000f8e00ff */
[----:B------:R-:W-:Y:S01]  /*0d40*/  LEA.HI R61, R61, R60, RZ, 0x3 ;  /* 0x0000003c3d3d7211 */ /* 0x000fe200078f18ff */
[----:B------:R-:W-:-:S02]  /*0d50*/  IMAD.U32 R73, RZ, RZ, UR6 ;  /* 0x00000006ff497e24 */ /* 0x000fc4000f8e00ff */
[----:B------:R-:W-:Y:S02]  /*0d60*/  IMAD.U32 R75, RZ, RZ, UR6 ;  /* 0x00000006ff4b7e24 */ /* 0x000fe4000f8e00ff */
[----:B------:R-:W-:Y:S01]  /*0d70*/  IMAD.U32 R71, RZ, RZ, UR6 ;  /* 0x00000006ff477e24 */ /* 0x000fe2000f8e00ff */
[----:B------:R-:W-:Y:S01]  /*0d80*/  IADD3 R72, PT, PT, R72, -0x24c28bd8, RZ ;  /* 0xdb3d742848487810 */ /* 0x000fe20007ffe0ff */
[----:B------:R-:W-:Y:S01]  /*0d90*/  VIADD R85, R85, 0x9e3779b9 ;  /* 0x9e3779b955557836 */ /* 0x000fe20000000000 */
        /* <DEDUP_REMOVED lines=8> */
[----:B------:R-:W-:Y:S01]  /*0e20*/  VIADD R71, R71, 0x8ff34781 ;  /* 0x8ff3478147477836 */ /* 0x000fe20000000000 */
[----:B-1----:R-:W-:Y:S06]  /*0e30*/  @!P0 BRA `(.L_x_6391) ;  /* 0x0000002c00848947 */ /* 0x002fec0003800000 */
[----:B------:R-:W0:Y:S02]  /*0e40*/  LDC.64 R56, c[0x0][0x3a0] ;  /* 0x0000e800ff387b82 */ /* 0x000e240000000a00 */
        /* <DEDUP_REMOVED lines=24> */
.L_x_6396:
        /* <DEDUP_REMOVED lines=13> */
.L_x_6398:
[----:B------:R-:W-:Y:S05]  /*10a0*/  BSYNC.RECONVERGENT B3 ;  /* 0x0000000000037941 */ /* 0x000fea0003800200 */
.L_x_6397:
        /* <DEDUP_REMOVED lines=39> */
[----:B------:R-:W-:Y:S01]  /*1320*/  IMAD.MOV.U32 R64, RZ, RZ, RZ ;  /* 0x000000ffff407224 */ /* 0x000fe200078e00ff */
[----:B------:R-:W-:Y:S02]  /*1330*/  LOP3.LUT R99, R70, R60, R67, 0x96, !PT ;  /* 0x0000003c46637212 */ /* 0x000fe400078e9643 */
[----:B------:R-:W-:-:S07]  /*1340*/  MOV R81, R66 ;  /* 0x0000004200517202 */ /* 0x000fce0000000f00 */
.L_x_6395:
[----:B------:R-:W-:Y:S05]  /*1350*/  BSYNC.RECONVERGENT B2 ;  /* 0x0000000000027941 */ /* 0x000fea0003800200 */
.L_x_6394:
        /* <DEDUP_REMOVED lines=11> */
.L_x_6393:
[----:B------:R-:W-:Y:S05]  /*1410*/  BSYNC.RECONVERGENT B1 ;  /* 0x0000000000017941 */ /* 0x000fea0003800200 */
.L_x_6392:
        /* <DEDUP_REMOVED lines=22> */
.L_x_6403:
        /* <DEDUP_REMOVED lines=13> */
.L_x_6405:
[----:B------:R-:W-:Y:S05]  /*1650*/  BSYNC.RECONVERGENT B3 ;  /* 0x0000000000037941 */ /* 0x000fea0003800200 */
.L_x_6404:
        /* <DEDUP_REMOVED lines=39> */
[----:B------:R-:W-:Y:S02]  /*18d0*/  HFMA2 R66, -RZ, RZ, 0, 0 ;  /* 0x00000000ff427431 */ /* 0x000fe400000001ff */
[----:B------:R-:W-:Y:S01]  /*18e0*/  IMAD.MOV.U32 R88, RZ, RZ, R68 ;  /* 0x000000ffff587224 */ /* 0x000fe200078e0044 */
[----:B------:R-:W-:-:S07]  /*18f0*/  LOP3.LUT R99, R70, R64, R69, 0x96, !PT ;  /* 0x0000004046637212 */ /* 0x000fce00078e9645 */
.L_x_6402:
[----:B------:R-:W-:Y:S05]  /*1900*/  BSYNC.RECONVERGENT B2 ;  /* 0x0000000000027941 */ /* 0x000fea0003800200 */
.L_x_6401:
        /* <DEDUP_REMOVED lines=11> */
.L_x_6400:
[----:B------:R-:W-:Y:S05]  /*19c0*/  BSYNC.RECONVERGENT B1 ;  /* 0x0000000000017941 */ /* 0x000fea0003800200 */
.L_x_6399:
        /* <DEDUP_REMOVED lines=22> */
.L_x_6410:
        /* <DEDUP_REMOVED lines=13> */
.L_x_6412:
[----:B------:R-:W-:Y:S05]  /*1c00*/  BSYNC.RECONVERGENT B3 ;  /* 0x0000000000037941 */ /* 0x000fea0003800200 */
.L_x_6411:
        /* <DEDUP_REMOVED lines=42> */
.L_x_6409:
[----:B------:R-:W-:Y:S05]  /*1eb0*/  BSYNC.RECONVERGENT B2 ;  /* 0x0000000000027941 */ /* 0x000fea0003800200 */
.L_x_6408:
        /* <DEDUP_REMOVED lines=11> */
.L_x_6407:
[----:B------:R-:W-:Y:S05]  /*1f70*/  BSYNC.RECONVERGENT B1 ;  /* 0x0000000000017941 */ /* 0x000fea0003800200 */
.L_x_6406:
        /* <DEDUP_REMOVED lines=22> */
.L_x_6417:
        /* <DEDUP_REMOVED lines=13> */
.L_x_6419:
[----:B------:R-:W-:Y:S05]  /*21b0*/  BSYNC.RECONVERGENT B3 ;  /* 0x0000000000037941 */ /* 0x000fea0003800200 */
.L_x_6418:
        /* <DEDUP_REMOVED lines=42> */
.L_x_6416:
[----:B------:R-:W-:Y:S05]  /*2460*/  BSYNC.RECONVERGENT B2 ;  /* 0x0000000000027941 */ /* 0x000fea0003800200 */
.L_x_6415:
        /* <DEDUP_REMOVED lines=11> */
.L_x_6414:
[----:B------:R-:W-:Y:S05]  /*2520*/  BSYNC.RECONVERGENT B1 ;  /* 0x0000000000017941 */ /* 0x000fea0003800200 */
.L_x_6413:
        /* <DEDUP_REMOVED lines=22> */
.L_x_6424:
        /* <DEDUP_REMOVED lines=13> */
.L_x_6426:
[----:B------:R-:W-:Y:S05]  /*2760*/  BSYNC.RECONVERGENT B3 ;  /* 0x0000000000037941 */ /* 0x000fea0003800200 */
.L_x_6425:
        /* <DEDUP_REMOVED lines=42> */
.L_x_6423:
[----:B------:R-:W-:Y:S05]  /*2a10*/  BSYNC.RECONVERGENT B2 ;  /* 0x0000000000027941 */ /* 0x000fea0003800200 */
.L_x_6422:
        /* <DEDUP_REMOVED lines=11> */
.L_x_6421:
[----:B------:R-:W-:Y:S05]  /*2ad0*/  BSYNC.RECONVERGENT B1 ;  /* 0x0000000000017941 */ /* 0x000fea0003800200 */
.L_x_6420:
        /* <DEDUP_REMOVED lines=22> */
.L_x_6431:
        /* <DEDUP_REMOVED lines=13> */
.L_x_6433:
[----:B------:R-:W-:Y:S05]  /*2d10*/  BSYNC.RECONVERGENT B3 ;  /* 0x0000000000037941 */ /* 0x000fea0003800200 */
.L_x_6432:
        /* <DEDUP_REMOVED lines=42> */
.L_x_6430:
[----:B------:R-:W-:Y:S05]  /*2fc0*/  BSYNC.RECONVERGENT B2 ;  /* 0x0000000000027941 */ /* 0x000fea0003800200 */
.L_x_6429:
        /* <DEDUP_REMOVED lines=11> */
.L_x_6428:
[----:B------:R-:W-:Y:S05]  /*3080*/  BSYNC.RECONVERGENT B1 ;  /* 0x0000000000017941 */ /* 0x000fea0003800200 */
.L_x_6427:
        /* <DEDUP_REMOVED lines=22> */
.L_x_6438:
        /* <DEDUP_REMOVED lines=13> */
.L_x_6440:
[----:B------:R-:W-:Y:S05]  /*32c0*/  BSYNC.RECONVERGENT B3 ;  /* 0x0000000000037941 */ /* 0x000fea0003800200 */
.L_x_6439:
        /* <DEDUP_REMOVED lines=41> */
.L_x_6437:
[----:B------:R-:W-:Y:S05]  /*3560*/  BSYNC.RECONVERGENT B2 ;  /* 0x0000000000027941 */ /* 0x000fea0003800200 */
.L_x_6436:
[----:B------:R-:W-:Y:S01]  /*3570*/  I2FP.F32.U32 R57, R68 ;  /* 0x0000004400397245 */ /* 0x000fe20000201000 */
[----:B-----5:R-:W-:Y:S02]  /*3580*/  HADD2.F32 R68, -RZ, R55.H0_H0 ;  /* 0x20000037ff447230 */ /* 0x020fe40000004100 */
[----:B------:R-:W-:-:S03]  /*3590*/  IMAD.MOV.U32 R78, RZ, RZ, 0x2f800000 ;  /* 0x2f800000ff4e7424 */ /* 0x000fc600078e00ff */
[----:B------:R-:W-:Y:S01]  /*35a0*/  FMUL.FTZ R68, R68, UR13 ;  /* 0x0000000d44447c20 */ /* 0x000fe20008410000 */
[----:B------:R-:W-:-:S03]  /*35b0*/  FFMA.FTZ R57, R57, R78, 1.1641532182693481445e-10 ;  /* 0x2f00000039397423 */ /* 0x000fc6000001004e */
[----:B------:R-:W-:Y:S02]  /*35c0*/  FMUL.FTZ R68, R68, UR12 ;  /* 0x0000000c44447c20 */ /* 0x000fe40008410000 */
[----:B------:R-:W-:Y:S01]  /*35d0*/  FSETP.GTU.FTZ.AND P3, PT, R57, UR10, PT ;  /* 0x0000000a39007c0b */ /* 0x000fe2000bf7c000 */
[----:B------:R-:W-:-:S03]  /*35e0*/  HADD2.F32 R57, -RZ, R59.H0_H0 ;  /* 0x2000003bff397230 */ /* 0x000fc60000004100 */
[----:B------:R-:W-:Y:S02]  /*35f0*/  FSEL R68, R68, RZ, !P3 ;  /* 0x000000ff44447208 */ /* 0x000fe40005800000 */
[----:B------:R-:W-:-:S03]  /*3600*/  SEL R78, RZ, 0x1, P3 ;  /* 0x00000001ff4e7807 */ /* 0x000fc60001800000 */
[----:B------:R-:W-:-:S07]  /*3610*/  FADD.FTZ R68, R57, R68 ;  /* 0x0000004439447221 */ /* 0x000fce0000010000 */
.L_x_6435:
[----:B------:R-:W-:Y:S05]  /*3620*/  BSYNC.RECONVERGENT B1 ;  /* 0x0000000000017941 */ /* 0x000fea0003800200 */
.L_x_6434:
        /* <DEDUP_REMOVED lines=22> */
.L_x_6445:
        /* <DEDUP_REMOVED lines=13> */
.L_x_6447:
[----:B------:R-:W-:Y:S05]  /*3860*/  BSYNC.RECONVERGENT B3 ;  /* 0x0000000000037941 */ /* 0x000fea0003800200 */
.L_x_6446:
        /* <DEDUP_REMOVED lines=38> */
[----:B------:R-:W-:Y:S02]  /*3ad0*/  LOP3.LUT R79, R71, R92, R95, 0x96, !PT ;  /* 0x0000005c474f7212 */ /* 0x000fe400078e965f */
[----:B------:R-:W-:Y:S01]  /*3ae0*/  MOV R100, R94 ;  /* 0x0000005e00647202 */ /* 0x000fe20000000f00 */
[----:B------:R-:W-:Y:S02]  /*3af0*/  IMAD.MOV.U32 R86, RZ, RZ, R90 ;  /* 0x000000ffff567224 */ /* 0x000fe400078e005a */
[----:B------:R-:W-:Y:S01]  /*3b00*/  HFMA2 R90, -RZ, RZ, 0, 0 ;  /* 0x00000000ff5a7431 */ /* 0x000fe200000001ff */
[----:B------:R-:W-:-:S07]  /*3b10*/  LOP3.LUT R99, R70, R56, R91, 0x96, !PT ;  /* 0x0000003846637212 */ /* 0x000fce00078e965b */
.L_x_6444:
[----:B------:R-:W-:Y:S05]  /*3b20*/  BSYNC.RECONVERGENT B2 ;  /* 0x0000000000027941 */ /* 0x000fea0003800200 */
.L_x_6443:
[----:B------:R-:W-:Y:S01]  /*3b30*/  I2FP.F32.U32 R56, R57 ;  /* 0x0000003900387245 */ /* 0x000fe20000201000 */
[----:B-----5:R-:W-:Y:S02]  /*3b40*/  HADD2.F32 R57, -RZ, R55.H1_H1 ;  /* 0x30000037ff397230 */ /* 0x020fe40000004100 */
[----:B------:R-:W-:-:S03]  /*3b50*/  IMAD.MOV.U32 R69, RZ, RZ, 0x2f800000 ;  /* 0x2f800000ff457424 */ /* 0x000fc600078e00ff */
[----:B------:R-:W-:Y:S01]  /*3b60*/  FMUL.FTZ R57, R57, UR13 ;  /* 0x0000000d39397c20 */ /* 0x000fe20008410000 */
[----:B------:R-:W-:-:S03]  /*3b70*/  FFMA.FTZ R56, R56, R69, 1.1641532182693481445e-10 ;  /* 0x2f00000038387423 */ /* 0x000fc60000010045 */
[----:B------:R-:W-:Y:S02]  /*3b80*/  FMUL.FTZ R57, R57, UR12 ;  /* 0x0000000c39397c20 */ /* 0x000fe40008410000 */
[----:B------:R-:W-:Y:S01]  /*3b90*/  FSETP.GTU.FTZ.AND P2, PT, R56, UR10, PT ;  /* 0x0000000a38007c0b */ /* 0x000fe2000bf5c000 */
[----:B------:R-:W-:-:S03]  /*3ba0*/  HADD2.F32 R56, -RZ, R59.H1_H1 ;  /* 0x3000003bff387230 */ /* 0x000fc60000004100 */
[----:B------:R-:W-:Y:S02]  /*3bb0*/  FSEL R57, R57, RZ, !P2 ;  /* 0x000000ff39397208 */ /* 0x000fe40005000000 */
[----:B------:R-:W-:-:S03]  /*3bc0*/  SEL R77, RZ, 0x1, P2 ;  /* 0x00000001ff4d7807 */ /* 0x000fc60001000000 */
[----:B------:R-:W-:-:S07]  /*3bd0*/  FADD.FTZ R69, R56, R57 ;  /* 0x0000003938457221 */ /* 0x000fce0000010000 */
.L_x_6442:
[----:B------:R-:W-:Y:S05]  /*3be0*/  BSYNC.RECONVERGENT B1 ;  /* 0x0000000000017941 */ /* 0x000fea0003800200 */
.L_x_6441:
[----:B------:R-:W-:Y:S02]  /*3bf0*/  F2FP.F16.F32.PACK_AB R59, RZ, R69 ;  /* 0x00000045ff3b723e */ /* 0x000fe400000000ff */
[----:B------:R-:W-:Y:S02]  /*3c00*/  PRMT R58, R89, 0x5410, R58 ;  /* 0x00005410593a7816 */ /* 0x000fe4000000003a */
[----:B------:R-:W-:Y:S02]  /*3c10*/  PRMT R57, R87, 0x5410, R88 ;  /* 0x0000541057397816 */ /* 0x000fe40000000058 */
[----:B------:R-:W-:Y:S02]  /*3c20*/  PRMT R56, R80, 0x5410, R81 ;  /* 0x0000541050387816 */ /* 0x000fe40000000051 */
[----:B------:R-:W-:Y:S01]  /*3c30*/  PRMT R59, R101, 0x5410, R59 ;  /* 0x00005410653b7816 */ /* 0x000fe2000000003b */
[----:B------:R-:W-:Y:S06]  /*3c40*/  BRA `(.L_x_6448) ;  /* 0x0000002800bc7947 */ /* 0x000fec0003800000 */
.L_x_6391:
        /* <DEDUP_REMOVED lines=21> */
.L_x_6453:
        /* <DEDUP_REMOVED lines=13> */
.L_x_6455:
[----:B------:R-:W-:Y:S05]  /*3e70*/  BSYNC.RECONVERGENT B3 ;  /* 0x0000000000037941 */ /* 0x000fea0003800200 */
.L_x_6454:
        /* <DEDUP_REMOVED lines=41> */
.L_x_6452:
[----:B------:R-:W-:Y:S05]  /*4110*/  BSYNC.RECONVERGENT B2 ;  /* 0x0000000000027941 */ /* 0x000fea0003800200 */
.L_x_6451:
        /* <DEDUP_REMOVED lines=9> */
.L_x_6450:
[----:B------:R-:W-:Y:S05]  /*41b0*/  BSYNC.RECONVERGENT B1 ;  /* 0x0000000000017941 */ /* 0x000fea0003800200 */
.L_x_6449:
        /* <DEDUP_REMOVED lines=18> */
.L_x_6460:
        /* <DEDUP_REMOVED lines=13> */
.L_x_6462:
[----:B------:R-:W-:Y:S05]  /*43b0*/  BSYNC.RECONVERGENT B3 ;  /* 0x0000000000037941 */ /* 0x000fea0003800200 */
.L_x_6461:
        /* <DEDUP_REMOVED lines=42> */
.L_x_6459:
[----:B------:R-:W-:Y:S05]  /*4660*/  BSYNC.RECONVERGENT B2 ;  /* 0x0000000000027941 */ /* 0x000fea0003800200 */
.L_x_6458:
        /* <DEDUP_REMOVED lines=9> */
.L_x_6457:
[----:B------:R-:W-:Y:S05]  /*4700*/  BSYNC.RECONVERGENT B1 ;  /* 0x0000000000017941 */ /* 0x000fea0003800200 */
.L_x_6456:
        /* <DEDUP_REMOVED lines=18> */
.L_x_6467:
        /* <DEDUP_REMOVED lines=13> */
.L_x_6469:
[----:B------:R-:W-:Y:S05]  /*4900*/  BSYNC.RECONVERGENT B3 ;  /* 0x0000000000037941 */ /* 0x000fea0003800200 */
.L_x_6468:
        /* <DEDUP_REMOVED lines=42> */
.L_x_6466:
[----:B------:R-:W-:Y:S05]  /*4bb0*/  BSYNC.RECONVERGENT B2 ;  /* 0x0000000000027941 */ /* 0x000fea0003800200 */
.L_x_6465:
        /* <DEDUP_REMOVED lines=9> */
.L_x_6464:
[----:B------:R-:W-:Y:S05]  /*4c50*/  BSYNC.RECONVERGENT B1 ;  /* 0x0000000000017941 */ /* 0x000fea0003800200 */
.L_x_6463:
        /* <DEDUP_REMOVED lines=18> */
.L_x_6474:
        /* <DEDUP_REMOVED lines=13> */
.L_x_6476:
[----:B------:R-:W-:Y:S05]  /*4e50*/  BSYNC.RECONVERGENT B3 ;  /* 0x0000000000037941 */ /* 0x000fea0003800200 */
.L_x_6475:
[----:B------:R-:W-:Y:S01]  /*4e60*/  IMAD.WIDE.U32 R68, R3, -0x326172a9, RZ ;  /* 0xcd9e8d5703447825 */ /* 0x000fe200078e00ff */
[----:B------:R-:W-:-:S03]  /*4e70*/  LOP3.LUT R88, R26, UR7, R67, 0x96, !PT ;  /* 0x000000071a587c12 */ /* 0x000fc6000f8e9643 */
[----:B------:R-:W-:Y:S01]  /*4e80*/  IMAD.MOV.U32 R30, RZ, RZ, R86 ;  /* 0x000000ffff1e7224 */ /* 0x000fe200078e0056 */
[----:B------:R-:W-:Y:S01]  /*4e90*/  LOP3.LUT R80, R5, UR6, R69, 0x96, !PT ;  /* 0x0000000605507c12 */ /* 0x000fe2000f8e9645 */
[----:B------:R-:W-:-:S04]  /*4ea0*/  IMAD.WIDE.U32 R88, R88, -0x326172a9, RZ ;  /* 0xcd9e8d5758587825 */ /* 0x000fc800078e00ff */
[----:B------:R-:W-:Y:S01]  /*4eb0*/  IMAD.WIDE.U32 R80, R80, -0x2daee0ad, RZ ;  /* 0xd2511f5350507825 */ /* 0x000fe200078e00ff */
[----:B------:R-:W-:-:S03]  /*4ec0*/  LOP3.LUT R67, R85, R68, R89, 0x96, !PT ;  /* 0x0000004455437212 */ /* 0x000fc600078e9659 */
[----:B------:R-:W-:Y:S01]  /*4ed0*/  IMAD.MOV.U32 R58, RZ, RZ, RZ ;  /* 0x000000ffff3a7224 */ /* 0x000fe200078e00ff */
        /* <DEDUP_REMOVED lines=33> */
[----:B------:R-:W-:-:S07]  /*50f0*/  MOV R86, R80 ;  /* 0x0000005000567202 */ /* 0x000fce0000000f00 */
.L_x_6473:
[----:B------:R-:W-:Y:S05]  /*5100*/  BSYNC.RECONVERGENT B2 ;  /* 0x0000000000027941 */ /* 0x000fea0003800200 */
.L_x_6472:
        /* <DEDUP_REMOVED lines=9> */
.L_x_6471:
[----:B------:R-:W-:Y:S05]  /*51a0*/  BSYNC.RECONVERGENT B1 ;  /* 0x0000000000017941 */ /* 0x000fea0003800200 */
.L_x_6470:
        /* <DEDUP_REMOVED lines=18> */
.L_x_6481:
        /* <DEDUP_REMOVED lines=13> */
.L_x_6483:
[----:B------:R-:W-:Y:S05]  /*53a0*/  BSYNC.RECONVERGENT B3 ;  /* 0x0000000000037941 */ /* 0x000fea0003800200 */
.L_x_6482:
        /* <DEDUP_REMOVED lines=42> */
.L_x_6480:
[----:B------:R-:W-:Y:S05]  /*5650*/  BSYNC.RECONVERGENT B2 ;  /* 0x0000000000027941 */ /* 0x000fea0003800200 */
.L_x_6479:
        /* <DEDUP_REMOVED lines=9> */
.L_x_6478:
[----:B------:R-:W-:Y:S05]  /*56f0*/  BSYNC.RECONVERGENT B1 ;  /* 0x0000000000017941 */ /* 0x000fea0003800200 */
.L_x_6477:
        /* <DEDUP_REMOVED lines=18> */
.L_x_6488:
        /* <DEDUP_REMOVED lines=13> */
.L_x_6490:
[----:B------:R-:W-:Y:S05]  /*58f0*/  BSYNC.RECONVERGENT B3 ;  /* 0x0000000000037941 */ /* 0x000fea0003800200 */
.L_x_6489:
        /* <DEDUP_REMOVED lines=42> */
.L_x_6487:
[----:B------:R-:W-:Y:S05]  /*5ba0*/  BSYNC.RECONVERGENT B2 ;  /* 0x0000000000027941 */ /* 0x000fea0003800200 */
.L_x_6486:
[----:B------:R-:W-:Y:S01]  /*5bb0*/  I2FP.F32.U32 R67, R67 ;  /* 0x0000004300437245 */ /* 0x000fe20000201000 */
[----:B------:R-:W-:Y:S02]  /*5bc0*/  IMAD.MOV.U32 R68, RZ, RZ, 0x2f800000 ;  /* 0x2f800000ff447424 */ /* 0x000fe400078e00ff */
[----:B-----5:R-:W-:Y:S02]  /*5bd0*/  HADD2.F32 R76, -RZ, R54.H1_H1 ;  /* 0x30000036ff4c7230 */ /* 0x020fe40000004100 */
[----:B------:R-:W-:-:S03]  /*5be0*/  FFMA.FTZ R67, R67, R68, 1.1641532182693481445e-10 ;  /* 0x2f00000043437423 */ /* 0x000fc60000010044 */
[----:B------:R-:W-:Y:S02]  /*5bf0*/  FMUL.FTZ R76, R76, UR13 ;  /* 0x0000000d4c4c7c20 */ /* 0x000fe40008410000 */
[----:B------:R-:W-:Y:S02]  /*5c00*/  FSETP.GTU.FTZ.AND P2, PT, R67, UR10, PT ;  /* 0x0000000a43007c0b */ /* 0x000fe4000bf5c000 */
[----:B------:R-:W-:Y:S02]  /*5c10*/  FMUL.FTZ R67, R76, UR12 ;  /* 0x0000000c4c437c20 */ /* 0x000fe40008410000 */
[----:B------:R-:W-:-:S03]  /*5c20*/  SEL R76, RZ, 0x1, P2 ;  /* 0x00000001ff4c7807 */ /* 0x000fc60001000000 */
[----:B------:R-:W-:-:S07]  /*5c30*/  FSEL R67, R67, RZ, !P2 ;  /* 0x000000ff43437208 */ /* 0x000fce0005000000 */
.L_x_6485:
[----:B------:R-:W-:Y:S05]  /*5c40*/  BSYNC.RECONVERGENT B1 ;  /* 0x0000000000017941 */ /* 0x000fea0003800200 */
.L_x_6484:
        /* <DEDUP_REMOVED lines=18> */
.L_x_6495:
        /* <DEDUP_REMOVED lines=13> */
.L_x_6497:
[----:B------:R-:W-:Y:S05]  /*5e40*/  BSYNC.RECONVERGENT B3 ;  /* 0x0000000000037941 */ /* 0x000fea0003800200 */
.L_x_6496:
        /* <DEDUP_REMOVED lines=42> */
.L_x_6494:
[----:B------:R-:W-:Y:S05]  /*60f0*/  BSYNC.RECONVERGENT B2 ;  /* 0x0000000000027941 */ /* 0x000fea0003800200 */
.L_x_6493:
[----:B------:R-:W-:Y:S01]  /*6100*/  I2FP.F32.U32 R68, R68 ;  /* 0x0000004400447245 */ /* 0x000fe20000201000 */
[----:B------:R-:W-:Y:S02]  /*6110*/  HFMA2 R69, -RZ, RZ, 0.1171875, 0 ;  /* 0x2f800000ff457431 */ /* 0x000fe400000001ff */
[----:B-----5:R-:W-:-:S03]  /*6120*/  HADD2.F32 R78, -RZ, R55.H0_H0 ;  /* 0x20000037ff4e7230 */ /* 0x020fc60000004100 */
[----:B------:R-:W-:Y:S02]  /*6130*/  FFMA.FTZ R68, R68, R69, 1.1641532182693481445e-10 ;  /* 0x2f00000044447423 */ /* 0x000fe40000010045 */
[----:B------:R-:W-:-:S03]  /*6140*/  FMUL.FTZ R78, R78, UR13 ;  /* 0x0000000d4e4e7c20 */ /* 0x000fc60008410000 */
[----:B------:R-:W-:Y:S01]  /*6150*/  FSETP.GTU.FTZ.AND P2, PT, R68, UR10, PT ;  /* 0x0000000a44007c0b */ /* 0x000fe2000bf5c000 */
[----:B------:R-:W-:-:S03]  /*6160*/  FMUL.FTZ R68, R78, UR12 ;  /* 0x0000000c4e447c20 */ /* 0x000fc60008410000 */
[----:B------:R-:W-:Y:S02]  /*6170*/  SEL R78, RZ, 0x1, P2 ;  /* 0x00000001ff4e7807 */ /* 0x000fe40001000000 */
[----:B------:R-:W-:-:S07]  /*6180*/  FSEL R68, R68, RZ, !P2 ;  /* 0x000000ff44447208 */ /* 0x000fce0005000000 */
.L_x_6492:
[----:B------:R-:W-:Y:S05]  /*6190*/  BSYNC.RECONVERGENT B1 ;  /* 0x0000000000017941 */ /* 0x000fea0003800200 */
.L_x_6491:
        /* <DEDUP_REMOVED lines=18> */
.L_x_6502:
        /* <DEDUP_REMOVED lines=13> */
.L_x_6504:
[----:B------:R-:W-:Y:S05]  /*6390*/  BSYNC.RECONVERGENT B3 ;  /* 0x0000000000037941 */ /* 0x000fea0003800200 */
.L_x_6503:
        /* <DEDUP_REMOVED lines=42> */
.L_x_6501:
[----:B------:R-:W-:Y:S05]  /*6640*/  BSYNC.RECONVERGENT B2 ;  /* 0x0000000000027941 */ /* 0x000fea0003800200 */
.L_x_6500:
        /* <DEDUP_REMOVED lines=9> */
.L_x_6499:
[----:B------:R-:W-:Y:S05]  /*66e0*/  BSYNC.RECONVERGENT B1 ;  /* 0x0000000000017941 */ /* 0x000fea0003800200 */
.L_x_6498:
[----:B------:R-:W-:Y:S02]  /*66f0*/  F2FP.F16.F32.PACK_AB R87, RZ, R69 ;  /* 0x00000045ff57723e */ /* 0x000fe400000000ff */
[----:B------:R-:W-:Y:S02]  /*6700*/  PRMT R56, R56, 0x5410, R59 ;  /* 0x0000541038387816 */ /* 0x000fe4000000003b */
[----:B------:R-:W-:Y:S02]  /*6710*/  PRMT R58, R58, 0x5410, R81 ;  /* 0x000054103a3a7816 */ /* 0x000fe40000000051 */
[----:B------:R-:W-:Y:S02]  /*6720*/  PRMT R57, R57, 0x5410, R80 ;  /* 0x0000541039397816 */ /* 0x000fe40000000050 */
[----:B------:R-:W-:-:S07]  /*6730*/  PRMT R59, R98, 0x5410, R87 ;  /* 0x00005410623b7816 */ /* 0x000fce0000000057 */
.L_x_6448:
[----:B------:R-:W0:Y:S01]  /*6740*/  LDC.64 R80, c[0x0][0x3a8] ;  /* 0x0000ea00ff507b82 */ /* 0x000e220000000a00 */
[----:B------:R-:W-:Y:S01]  /*6750*/  BSSY.RECONVERGENT B1, `(.L_x_6505) ;  /* 0x0000019000017945 */ /* 0x000fe20003800200 */
[----:B------:R-:W-:Y:S01]  /*6760*/  IADD3 R101, PT, PT, R119, 0x20, RZ ;  /* 0x0000002077657810 */ /* 0x000fe20007ffe0ff */
        /* <DEDUP_REMOVED lines=23> */
.L_x_6506:
[----:B------:R-:W-:Y:S05]  /*68e0*/  BSYNC.RECONVERGENT B1 ;  /* 0x0000000000017941 */ /* 0x000fea0003800200 */
.L_x_6505:
[----:B------:R-:W-:Y:S04]  /*68f0*/  BSSY.RECONVERGENT B1, `(.L_x_6507) ;  /* 0x0000005000017945 */ /* 0x000fe80003800200 */
[----:B------:R-:W-:Y:S05]  /*6900*/  @!P1 BRA `(.L_x_6508) ;  /* 0x00000000000c9947 */ /* 0x000fea0003800000 */
[----:B-----5:R-:W2:Y:S02]  /*6910*/  LDC.64 R52, c[0x0][0x390] ;  /* 0x0000e400ff347b82 */ /* 0x020ea40000000a00 */
[----:B--2---:R-:W-:-:S06]  /*6920*/  IMAD.WIDE.U32 R52, R101, 0x10, R52 ;  /* 0x0000001065347825 */ /* 0x004fcc00078e0034 */
[----:B------:R-:W5:Y:S02]  /*6930*/  LDG.E.128 R52, desc[UR8][R52.64] ;  /* 0x0000000834347981 */ /* 0x000f64000c1e1d00 */
.L_x_6508:
[----:B------:R-:W-:Y:S05]  /*6940*/  BSYNC.RECONVERGENT B1 ;  /* 0x0000000000017941 */ /* 0x000fea0003800200 */
.L_x_6507:
[----:B------:R-:W-:Y:S05]  /*6950*/  @!P0 BRA `(.L_x_6509) ;  /* 0x0000002c009c8947 */ /* 0x000fea0003800000 */
[----:B01----:R-:W0:Y:S01]  /*6960*/  LDC.64 R56, c[0x0][0x3a0] ;  /* 0x0000e800ff387b82 */ /* 0x003e220000000a00 */
[----:B------:R-:W-:-:S05]  /*6970*/  IADD3 R59, PT, PT, R123, 0x20, RZ ;  /* 0x000000207b3b7810 */ /* 0x000fca0007ffe0ff */
        /* <DEDUP_REMOVED lines=24> */
.L_x_6514:
        /* <DEDUP_REMOVED lines=13> */
.L_x_6516:
[----:B------:R-:W-:Y:S05]  /*6bd0*/  BSYNC.RECONVERGENT B3 ;  /* 0x0000000000037941 */ /* 0x000fea0003800200 */
.L_x_6515:
        /* <DEDUP_REMOVED lines=42> */
.L_x_6513:
[----:B------:R-:W-:Y:S05]  /*6e80*/  BSYNC.RECONVERGENT B2 ;  /* 0x0000000000027941 */ /* 0x000fea0003800200 */
.L_x_6512:
        /* <DEDUP_REMOVED lines=11> */
.L_x_6511:
[----:B------:R-:W-:Y:S05]  /*6f40*/  BSYNC.RECONVERGENT B1 ;  /* 0x0000000000017941 */ /* 0x000fea0003800200 */
.L_x_6510:
        /* <DEDUP_REMOVED lines=22> */
.L_x_6521:
        /* <DEDUP_REMOVED lines=13> */
.L_x_6523:
[----:B------:R-:W-:Y:S05]  /*7180*/  BSYNC.RECONVERGENT B3 ;  /* 0x0000000000037941 */ /* 0x000fea0003800200 */
.L_x_6522:
        /* <DEDUP_REMOVED lines=42> */
.L_x_6520:
[----:B------:R-:W-:Y:S05]  /*7430*/  BSYNC.RECONVERGENT B2 ;  /* 0x0000000000027941 */ /* 0x000fea0003800200 */
.L_x_6519:
        /* <DEDUP_REMOVED lines=11> */
.L_x_6518:
[----:B------:R-:W-:Y:S05]  /*74f0*/  BSYNC.RECONVERGENT B1 ;  /* 0x0000000000017941 */ /* 0x000fea0003800200 */
.L_x_6517:
        /* <DEDUP_REMOVED lines=22> */
.L_x_6528:
        /* <DEDUP_REMOVED lines=13> */
.L_x_6530:
[----:B------:R-:W-:Y:S05]  /*7730*/  BSYNC.RECONVERGENT B3 ;  /* 0x0000000000037941 */ /* 0x000fea0003800200 */
.L_x_6529:
        /* <DEDUP_REMOVED lines=40> */
[----:B------:R-:W-:Y:S01]  /*79c0*/  MOV R56, R90 ;  /* 0x0000005a00387202 */ /* 0x000fe20000000f00 */
[----:B------:R-:W-:Y:S01]  /*79d0*/  HFMA2 R90, -RZ, RZ, 0, 0 ;  /* 0x00000000ff5a7431 */ /* 0x000fe200000001ff */
[----:B------:R-:W-:-:S07]  /*79e0*/  LOP3.LUT R99, R70, R88, R91, 0x96, !PT ;  /* 0x0000005846637212 */ /* 0x000fce00078e965b */
.L_x_6527:
[----:B------:R-:W-:Y:S05]  /*79f0*/  BSYNC.RECONVERGENT B2 ;  /* 0x0000000000027941 */ /* 0x000fea0003800200 */
.L_x_6526:
[----:B------:R-:W-:Y:S01]  /*7a00*/  I2FP.F32.U32 R29, R29 ;  /* 0x0000001d001d7245 */ /* 0x000fe20000201000 */
[----:B-----5:R-:W-:Y:S02]  /*7a10*/  HADD2.F32 R89, -RZ, R53.H0_H0 ;  /* 0x20000035ff597230 */ /* 0x020fe40000004100 */
[----:B------:R-:W-:-:S03]  /*7a20*/  IMAD.MOV.U32 R88, RZ, RZ, 0x2f800000 ;  /* 0x2f800000ff587424 */ /* 0x000fc600078e00ff */
[----:B------:R-:W-:Y:S01]  /*7a30*/  FMUL.FTZ R89, R89, UR13 ;  /* 0x0000000d59597c20 */ /* 0x000fe20008410000 */
[----:B------:R-:W-:-:S03]  /*7a40*/  FFMA.FTZ R29, R29, R88, 1.1641532182693481445e-10 ;  /* 0x2f0000001d1d7423 */ /* 0x000fc60000010058 */
[----:B------:R-:W-:Y:S01]  /*7a50*/  FMUL.FTZ R88, R89, UR12 ;  /* 0x0000000c59587c20 */ /* 0x000fe20008410000 */
[----:B------:R-:W-:Y:S01]  /*7a60*/  HADD2.F32 R89, -RZ, R57.H0_H0 ;  /* 0x20000039ff597230 */ /* 0x000fe20000004100 */
[----:B------:R-:W-:-:S04]  /*7a70*/  FSETP.GTU.FTZ.AND P3, PT, R29, UR10, PT ;  /* 0x0000000a1d007c0b */ /* 0x000fc8000bf7c000 */
[----:B------:R-:W-:Y:S02]  /*7a80*/  FSEL R88, R88, RZ, !P3 ;  /* 0x000000ff58587208 */ /* 0x000fe40005800000 */
[----:B------:R-:W-:-:S03]  /*7a90*/  SEL R29, RZ, 0x1, P3 ;  /* 0x00000001ff1d7807 */ /* 0x000fc60001800000 */
[----:B------:R-:W-:-:S07]  /*7aa0*/  FADD.FTZ R88, R89, R88 ;  /* 0x0000005859587221 */ /* 0x000fce0000010000 */
.L_x_6525:
[----:B------:R-:W-:Y:S05]  /*7ab0*/  BSYNC.RECONVERGENT B1 ;  /* 0x0000000000017941 */ /* 0x000fea0003800200 */
.L_x_6524:
        /* <DEDUP_REMOVED lines=22> */
.L_x_6535:
        /* <DEDUP_REMOVED lines=13> */
.L_x_6537:
[----:B------:R-:W-:Y:S05]  /*7cf0*/  BSYNC.RECONVERGENT B3 ;  /* 0x0000000000037941 */ /* 0x000fea0003800200 */
.L_x_6536:
        /* <DEDUP_REMOVED lines=40> */
[----:B------:R-:W-:Y:S01]  /*7f80*/  IMAD.MOV.U32 R96, RZ, RZ, R90 ;  /* 0x000000ffff607224 */ /* 0x000fe200078e005a */
[----:B------:R-:W-:Y:S01]  /*7f90*/  LOP3.LUT R99, R70, R92, R91, 0x96, !PT ;  /* 0x0000005c46637212 */ /* 0x000fe200078e965b */
[----:B------:R-:W-:-:S07]  /*7fa0*/  IMAD.MOV.U32 R91, RZ, RZ, RZ ;  /* 0x000000ffff5b7224 */ /* 0x000fce00078e00ff */
.L_x_6534:
[----:B------:R-:W-:Y:S05]  /*7fb0*/  BSYNC.RECONVERGENT B2 ;  /* 0x0000000000027941 */ /* 0x000fea0003800200 */
.L_x_6533:
        /* <DEDUP_REMOVED lines=11> */
.L_x_6532:
[----:B------:R-:W-:Y:S05]  /*8070*/  BSYNC.RECONVERGENT B1 ;  /* 0x0000000000017941 */ /* 0x000fea0003800200 */
.L_x_6531:
        /* <DEDUP_REMOVED lines=22> */
.L_x_6542:
        /* <DEDUP_REMOVED lines=13> */
.L_x_6544:
[----:B------:R-:W-:Y:S05]  /*82b0*/  BSYNC.RECONVERGENT B3 ;  /* 0x0000000000037941 */ /* 0x000fea0003800200 */
.L_x_6543:
        /* <DEDUP_REMOVED lines=43> */
.L_x_6541:
[----:B------:R-:W-:Y:S05]  /*8570*/  BSYNC.RECONVERGENT B2 ;  /* 0x0000000000027941 */ /* 0x000fea0003800200 */
.L_x_6540:
        /* <DEDUP_REMOVED lines=11> */
.L_x_6539:
[----:B------:R-:W-:Y:S05]  /*8630*/  BSYNC.RECONVERGENT B1 ;  /* 0x0000000000017941 */ /* 0x000fea0003800200 */
.L_x_6538:
        /* <DEDUP_REMOVED lines=22> */
.L_x_6549:
        /* <DEDUP_REMOVED lines=13> */
.L_x_6551:
[----:B------:R-:W-:Y:S05]  /*8870*/  BSYNC.RECONVERGENT B3 ;  /* 0x0000000000037941 */ /* 0x000fea0003800200 */
.L_x_6550:
        /* <DEDUP_REMOVED lines=43> */
.L_x_6548:
[----:B------:R-:W-:Y:S05]  /*8b30*/  BSYNC.RECONVERGENT B2 ;  /* 0x0000000000027941 */ /* 0x000fea0003800200 */
.L_x_6547:
        /* <DEDUP_REMOVED lines=11> */
.L_x_6546:
[----:B------:R-:W-:Y:S05]  /*8bf0*/  BSYNC.RECONVERGENT B1 ;  /* 0x0000000000017941 */ /* 0x000fea0003800200 */
.L_x_6545:
        /* <DEDUP_REMOVED lines=22> */
.L_x_6556:
        /* <DEDUP_REMOVED lines=13> */
.L_x_6558:
[----:B------:R-:W-:Y:S05]  /*8e30*/  BSYNC.RECONVERGENT B3 ;  /* 0x0000000000037941 */ /* 0x000fea0003800200 */
.L_x_6557:
        /* <DEDUP_REMOVED lines=41> */
[----:B------:R-:W-:Y:S01]  /*90d0*/  LOP3.LUT R99, R70, R78, R57, 0x96, !PT ;  /* 0x0000004e46637212 */ /* 0x000fe200078e9639 */
[----:B------:R-:W-:-:S07]  /*90e0*/  IMAD.MOV.U32 R78, RZ, RZ, R96 ;  /* 0x000000ffff4e7224 */ /* 0x000fce00078e0060 */
.L_x_6555:
[----:B------:R-:W-:Y:S05]  /*90f0*/  BSYNC.RECONVERGENT B2 ;  /* 0x0000000000027941 */ /* 0x000fea0003800200 */
.L_x_6554:
        /* <DEDUP_REMOVED lines=11> */
.L_x_6553:
[----:B------:R-:W-:Y:S05]  /*91b0*/  BSYNC.RECONVERGENT B1 ;  /* 0x0000000000017941 */ /* 0x000fea0003800200 */
.L_x_6552:
        /* <DEDUP_REMOVED lines=22> */
.L_x_6563:
        /* <DEDUP_REMOVED lines=13> */
.L_x_6565:
[----:B------:R-:W-:Y:S05]  /*93f0*/  BSYNC.RECONVERGENT B3 ;  /* 0x0000000000037941 */ /* 0x000fea0003800200 */
.L_x_6564:
        /* <DEDUP_REMOVED lines=40> */
[----:B------:R-:W-:Y:S02]  /*9680*/  MOV R100, R94 ;  /* 0x0000005e00647202 */ /* 0x000fe40000000f00 */
[----:B------:R-:W-:-:S07]  /*9690*/  LOP3.LUT R99, R70, R56, R99, 0x96, !PT ;  /* 0x0000003846637212 */ /* 0x000fce00078e9663 */
.L_x_6562:
[----:B------:R-:W-:Y:S05]  /*96a0*/  BSYNC.RECONVERGENT B2 ;  /* 0x0000000000027941 */ /* 0x000fea0003800200 */
.L_x_6561:
        /* <DEDUP_REMOVED lines=11> */
.L_x_6560:
[----:B------:R-:W-:Y:S05]  /*9760*/  BSYNC.RECONVERGENT B1 ;  /* 0x0000000000017941 */ /* 0x000fea0003800200 */
.L_x_6559:
[----:B------:R-:W-:Y:S02]  /*9770*/  F2FP.F16.F32.PACK_AB R59, RZ, R92 ;  /* 0x0000005cff3b723e */ /* 0x000fe400000000ff */
[----:B------:R-:W-:Y:S02]  /*9780*/  PRMT R58, R106, 0x5410, R58 ;  /* 0x000054106a3a7816 */ /* 0x000fe4000000003a */
[----:B------:R-:W-:Y:S02]  /*9790*/  PRMT R57, R104, 0x5410, R105 ;  /* 0x0000541068397816 */ /* 0x000fe40000000069 */
[----:B------:R-:W-:Y:S02]  /*97a0*/  PRMT R56, R102, 0x5410, R103 ;  /* 0x0000541066387816 */ /* 0x000fe40000000067 */
[----:B------:R-:W-:Y:S01]  /*97b0*/  PRMT R59, R108, 0x5410, R59 ;  /* 0x000054106c3b7816 */ /* 0x000fe2000000003b */
[----:B------:R-:W-:Y:S06]  /*97c0*/  BRA `(.L_x_6566) ;  /* 0x0000002800dc7947 */ /* 0x000fec0003800000 */
.L_x_6509:
        /* <DEDUP_REMOVED lines=21> */
.L_x_6571:
        /* <DEDUP_REMOVED lines=13> */
.L_x_6573:
[----:B------:R-:W-:Y:S05]  /*99f0*/  BSYNC.RECONVERGENT B3 ;  /* 0x0000000000037941 */ /* 0x000fea0003800200 */
.L_x_6572:
        /* <DEDUP_REMOVED lines=42> */
.L_x_6570:
[----:B------:R-:W-:Y:S05]  /*9ca0*/  BSYNC.RECONVERGENT B2 ;  /* 0x0000000000027941 */ /* 0x000fea0003800200 */
.L_x_6569:
        /* <DEDUP_REMOVED lines=9> */
.L_x_6568:
[----:B------:R-:W-:Y:S05]  /*9d40*/  BSYNC.RECONVERGENT B1 ;  /* 0x0000000000017941 */ /* 0x000fea0003800200 */
.L_x_6567:
        /* <DEDUP_REMOVED lines=18> */
.L_x_6578:
        /* <DEDUP_REMOVED lines=13> */
.L_x_6580:
[----:B------:R-:W-:Y:S05]  /*9f40*/  BSYNC.RECONVERGENT B3 ;  /* 0x0000000000037941 */ /* 0x000fea0003800200 */
.L_x_6579:
        /* <DEDUP_REMOVED lines=39> */
[----:B------:R-:W-:Y:S02]  /*a1c0*/  LOP3.LUT R79, R71, R58, R91, 0x96, !PT ;  /* 0x0000003a474f7212 */ /* 0x000fe400078e965b */
[----:B------:R-:W-:Y:S02]  /*a1d0*/  MOV R100, R90 ;  /* 0x0000005a00647202 */ /* 0x000fe40000000f00 */
[----:B------:R-:W-:Y:S02]  /*a1e0*/  LOP3.LUT R99, R70, R56, R89, 0x96, !PT ;  /* 0x0000003846637212 */ /* 0x000fe400078e9659 */
[----:B------:R-:W-:-:S07]  /*a1f0*/  MOV R98, R88 ;  /* 0x0000005800627202 */ /* 0x000fce0000000f00 */
.L_x_6577:
[----:B------:R-:W-:Y:S05]  /*a200*/  BSYNC.RECONVERGENT B2 ;  /* 0x0000000000027941 */ /* 0x000fea0003800200 */
.L_x_6576:
        /* <DEDUP_REMOVED lines=9> */
.L_x_6575:
[----:B------:R-:W-:Y:S05]  /*a2a0*/  BSYNC.RECONVERGENT B1 ;  /* 0x0000000000017941 */ /* 0x000fea0003800200 */
.L_x_6574:
        /* <DEDUP_REMOVED lines=18> */
.L_x_6585:
        /* <DEDUP_REMOVED lines=13> */
.L_x_6587:
[----:B------:R-:W-:Y:S05]  /*a4a0*/  BSYNC.RECONVERGENT B3 ;  /* 0x0000000000037941 */ /* 0x000fea0003800200 */
.L_x_6586:
        /* <DEDUP_REMOVED lines=39> */
[----:B------:R-:W-:Y:S02]  /*a720*/  MOV R100, R90 ;  /* 0x0000005a00647202 */ /* 0x000fe40000000f00 */
[----:B------:R-:W-:Y:S01]  /*a730*/  LOP3.LUT R99, R70, R56, R59, 0x96, !PT ;  /* 0x0000003846637212 */ /* 0x000fe200078e963b */
[----:B------:R-:W-:Y:S01]  /*a740*/  IMAD.MOV.U32 R56, RZ, RZ, RZ ;  /* 0x000000ffff387224 */ /* 0x000fe200078e00ff */
[----:B------:R-:W-:-:S07]  /*a750*/  MOV R98, R58 ;  /* 0x0000003a00627202 */ /* 0x000fce0000000f00 */
.L_x_6584:
[----:B------:R-:W-:Y:S05]  /*a760*/  BSYNC.RECONVERGENT B2 ;  /* 0x0000000000027941 */ /* 0x000fea0003800200 */
.L_x_6583:
        /* <DEDUP_REMOVED lines=9> */
.L_x_6582:
[----:B------:R-:W-:Y:S05]  /*a800*/  BSYNC.RECONVERGENT B1 ;  /* 0x0000000000017941 */ /* 0x000fea0003800200 */
.L_x_6581:
        /* <DEDUP_REMOVED lines=18> */
.L_x_6592:
        /* <DEDUP_REMOVED lines=13> */
.L_x_6594:
[----:B------:R-:W-:Y:S05]  /*aa00*/  BSYNC.RECONVERGENT B3 ;  /* 0x0000000000037941 */ /* 0x000fea0003800200 */
.L_x_6593:
        /* <DEDUP_REMOVED lines=43> */
.L_x_6591:
[----:B------:R-:W-:Y:S05]  /*acc0*/  BSYNC.RECONVERGENT B2 ;  /* 0x0000000000027941 */ /* 0x000fea0003800200 */
.L_x_6590:
        /* <DEDUP_REMOVED lines=9> */
.L_x_6589:
[----:B------:R-:W-:Y:S05]  /*ad60*/  BSYNC.RECONVERGENT B1 ;  /* 0x0000000000017941 */ /* 0x000fea0003800200 */
.L_x_6588:
        /* <DEDUP_REMOVED lines=18> */
.L_x_6599:
        /* <DEDUP_REMOVED lines=13> */
.L_x_6601:
[----:B------:R-:W-:Y:S05]  /*af60*/  BSYNC.RECONVERGENT B3 ;  /* 0x0000000000037941 */ /* 0x000fea0003800200 */
.L_x_6600:
        /* <DEDUP_REMOVED lines=40> */
[----:B------:R-:W-:Y:S01]  /*b1f0*/  MOV R98, R56 ;  /* 0x0000003800627202 */ /* 0x000fe20000000f00 */
[----:B------:R-:W-:Y:S01]  /*b200*/  IMAD.MOV.U32 R56, RZ, RZ, RZ ;  /* 0x000000ffff387224 */ /* 0x000fe200078e00ff */
[----:B------:R-:W-:-:S07]  /*b210*/  LOP3.LUT R99, R70, R58, R57, 0x96, !PT ;  /* 0x0000003a46637212 */ /* 0x000fce00078e9639 */
.L_x_6598:
[----:B------:R-:W-:Y:S05]  /*b220*/  BSYNC.RECONVERGENT B2 ;  /* 0x0000000000027941 */ /* 0x000fea0003800200 */
.L_x_6597:
        /* <DEDUP_REMOVED lines=9> */
.L_x_6596:
[----:B------:R-:W-:Y:S05]  /*b2c0*/  BSYNC.RECONVERGENT B1 ;  /* 0x0000000000017941 */ /* 0x000fea0003800200 */
.L_x_6595:
        /* <DEDUP_REMOVED lines=18> */
.L_x_6606:
        /* <DEDUP_REMOVED lines=13> */
.L_x_6608:
[----:B------:R-:W-:Y:S05]  /*b4c0*/  BSYNC.RECONVERGENT B3 ;  /* 0x0000000000037941 */ /* 0x000fea0003800200 */
.L_x_6607:
        /* <DEDUP_REMOVED lines=43> */
.L_x_6605:
[----:B------:R-:W-:Y:S05]  /*b780*/  BSYNC.RECONVERGENT B2 ;  /* 0x0000000000027941 */ /* 0x000fea0003800200 */
.L_x_6604:
        /* <DEDUP_REMOVED lines=9> */
.L_x_6603:
[----:B------:R-:W-:Y:S05]  /*b820*/  BSYNC.RECONVERGENT B1 ;  /* 0x0000000000017941 */ /* 0x000fea0003800200 */
.L_x_6602:
        /* <DEDUP_REMOVED lines=18> */
.L_x_6613:
        /* <DEDUP_REMOVED lines=13> */
.L_x_6615:
[----:B------:R-:W-:Y:S05]  /*ba20*/  BSYNC.RECONVERGENT B3 ;  /* 0x0000000000037941 */ /* 0x000fea0003800200 */
.L_x_6614:
        /* <DEDUP_REMOVED lines=43> */
.L_x_6612:
[----:B------:R-:W-:Y:S05]  /*bce0*/  BSYNC.RECONVERGENT B2 ;  /* 0x0000000000027941 */ /* 0x000fea0003800200 */
.L_x_6611:
        /* <DEDUP_REMOVED lines=9> */
.L_x_6610:
[----:B------:R-:W-:Y:S05]  /*bd80*/  BSYNC.RECONVERGENT B1 ;  /* 0x0000000000017941 */ /* 0x000fea0003800200 */
.L_x_6609:
        /* <DEDUP_REMOVED lines=18> */
.L_x_6620:
        /* <DEDUP_REMOVED lines=13> */
.L_x_6622:
[----:B------:R-:W-:Y:S05]  /*bf80*/  BSYNC.RECONVERGENT B3 ;  /* 0x0000000000037941 */ /* 0x000fea0003800200 */
.L_x_6621:
        /* <DEDUP_REMOVED lines=42> */
[----:B------:R-:W-:-:S07]  /*c230*/  MOV R98, R56 ;  /* 0x0000003800627202 */ /* 0x000fce0000000f00 */
.L_x_6619:
[----:B------:R-:W-:Y:S05]  /*c240*/  BSYNC.RECONVERGENT B2 ;  /* 0x0000000000027941 */ /* 0x000fea0003800200 */
.L_x_6618:
        /* <DEDUP_REMOVED lines=9> */
.L_x_6617:
[----:B------:R-:W-:Y:S05]  /*c2e0*/  BSYNC.RECONVERGENT B1 ;  /* 0x0000000000017941 */ /* 0x000fea0003800200 */
.L_x_6616:
[----:B------:R-:W-:Y:S02]  /*c2f0*/  F2FP.F16.F32.PACK_AB R59, RZ, R92 ;  /* 0x0000005cff3b723e */ /* 0x000fe400000000ff */
[----:B------:R-:W-:Y:S02]  /*c300*/  PRMT R58, R106, 0x5410, R107 ;  /* 0x000054106a3a7816 */ /* 0x000fe4000000006b */
[----:B------:R-:W-:Y:S02]  /*c310*/  PRMT R57, R104, 0x5410, R105 ;  /* 0x0000541068397816 */ /* 0x000fe40000000069 */
[----:B------:R-:W-:Y:S02]  /*c320*/  PRMT R56, R103, 0x5410, R102 ;  /* 0x0000541067387816 */ /* 0x000fe40000000066 */
[----:B------:R-:W-:-:S07]  /*c330*/  PRMT R59, R108, 0x5410, R59 ;  /* 0x000054106c3b7816 */ /* 0x000fce000000003b */
.L_x_6566:
[----:B------:R-:W-:Y:S01]  /*c340*/  VIADD R95, R123, 0x20 ;  /* 0x000000207b5f7836 */ /* 0x000fe20000000000 */
[----:B------:R-:W-:Y:S03]  /*c350*/  BSSY.RECONVERGENT B1, `(.L_x_6623) ;  /* 0x0000018000017945 */ /* 0x000fe60003800200 */
[----:B------:R-:W-:-:S05]  /*c360*/  IMAD.WIDE.U32 R94, R95, 0x10, R80 ;  /* 0x000000105f5e7825 */ /* 0x000fca00078e0050 */
        /* <DEDUP_REMOVED lines=22> */
.L_x_6624:
[----:B------:R-:W-:Y:S05]  /*c4d0*/  BSYNC.RECONVERGENT B1 ;  /* 0x0000000000017941 */ /* 0x000fea0003800200 */
.L_x_6623:
[----:B------:R-:W-:Y:S04]  /*c4e0*/  BSSY.RECONVERGENT B1, `(.L_x_6625) ;  /* 0x0000006000017945 */ /* 0x000fe80003800200 */
[----:B------:R-:W-:Y:S05]  /*c4f0*/  @!P1 BRA `(.L_x_6626) ;  /* 0x0000000000109947 */ /* 0x000fea0003800000 */
[----:B-----5:R-:W2:Y:S01]  /*c500*/  LDC.64 R52, c[0x0][0x390] ;  /* 0x0000e400ff347b82 */ /* 0x020ea20000000a00 */
[----:B------:R-:W-:-:S04]  /*c510*/  VIADD R55, R119, 0x40 ;  /* 0x0000004077377836 */ /* 0x000fc80000000000 */
[----:B--2---:R-:W-:-:S06]  /*c520*/  IMAD.WIDE.U32 R52, R55, 0x10, R52 ;  /* 0x0000001037347825 */ /* 0x004fcc00078e0034 */
[----:B------:R-:W5:Y:S02]  /*c530*/  LDG.E.128 R52, desc[UR8][R52.64] ;  /* 0x0000000834347981 */ /* 0x000f64000c1e1d00 */
.L_x_6626:
[----:B------:R-:W-:Y:S05]  /*c540*/  BSYNC.RECONVERGENT B1 ;  /* 0x0000000000017941 */ /* 0x000fea0003800200 */
.L_x_6625:
        /* <DEDUP_REMOVED lines=27> */
.L_x_6632:
        /* <DEDUP_REMOVED lines=13> */
.L_x_6634:
[----:B------:R-:W-:Y:S05]  /*c7d0*/  BSYNC.RECONVERGENT B3 ;  /* 0x0000000000037941 */ /* 0x000fea0003800200 */
.L_x_6633:
        /* <DEDUP_REMOVED lines=39> */
[----:B------:R-:W-:-:S04]  /*ca50*/  LOP3.LUT R79, R71, R102, R101, 0x96, !PT ;  /* 0x00000066474f7212 */ /* 0x000fc800078e9665 */
[----:B------:R-:W-:-:S07]  /*ca60*/  LOP3.LUT R99, R70, R96, R95, 0x96, !PT ;  /* 0x0000006046637212 */ /* 0x000fce00078e965f */
.L_x_6631:
[----:B------:R-:W-:Y:S05]  /*ca70*/  BSYNC.RECONVERGENT B2 ;  /* 0x0000000000027941 */ /* 0x000fea0003800200 */
.L_x_6630:
        /* <DEDUP_REMOVED lines=11> */
.L_x_6629:
[----:B------:R-:W-:Y:S05]  /*cb30*/  BSYNC.RECONVERGENT B1 ;  /* 0x0000000000017941 */ /* 0x000fea0003800200 */
.L_x_6628:
        /* <DEDUP_REMOVED lines=22> */
.L_x_6639:
        /* <DEDUP_REMOVED lines=13> */
.L_x_6641:
[----:B------:R-:W-:Y:S05]  /*cd70*/  BSYNC.RECONVERGENT B3 ;  /* 0x0000000000037941 */ /* 0x000fea0003800200 */
.L_x_6640:
        /* <DEDUP_REMOVED lines=41> */
[----:B------:R-:W-:-:S07]  /*d010*/  MOV R106, R96 ;  /* 0x00000060006a7202 */ /* 0x000fce0000000f00 */
.L_x_6638:
[----:B------:R-:W-:Y:S05]  /*d020*/  BSYNC.RECONVERGENT B2 ;  /* 0x0000000000027941 */ /* 0x000fea0003800200 */
.L_x_6637:
        /* <DEDUP_REMOVED lines=11> */
.L_x_6636:
[----:B------:R-:W-:Y:S05]  /*d0e0*/  BSYNC.RECONVERGENT B1 ;  /* 0x0000000000017941 */ /* 0x000fea0003800200 */
.L_x_6635:
        /* <DEDUP_REMOVED lines=22> */
.L_x_6646:
        /* <DEDUP_REMOVED lines=13> */
.L_x_6648:
[----:B------:R-:W-:Y:S05]  /*d320*/  BSYNC.RECONVERGENT B3 ;  /* 0x0000000000037941 */ /* 0x000fea0003800200 */
.L_x_6647:
        /* <DEDUP_REMOVED lines=39> */
[----:B------:R-:W-:Y:S01]  /*d5a0*/  HFMA2 R101, -RZ, RZ, 0, 0 ;  /* 0x00000000ff657431 */ /* 0x000fe200000001ff */
[----:B------:R-:W-:Y:S02]  /*d5b0*/  LOP3.LUT R99, R70, R102, R99, 0x96, !PT ;  /* 0x0000006646637212 */ /* 0x000fe400078e9663 */
[----:B------:R-:W-:-:S07]  /*d5c0*/  MOV R56, R98 ;  /* 0x0000006200387202 */ /* 0x000fce0000000f00 */
.L_x_6645:
[----:B------:R-:W-:Y:S05]  /*d5d0*/  BSYNC.RECONVERGENT B2 ;  /* 0x0000000000027941 */ /* 0x000fea0003800200 */
.L_x_6644:
        /* <DEDUP_REMOVED lines=11> */
.L_x_6643:
[----:B------:R-:W-:Y:S05]  /*d690*/  BSYNC.RECONVERGENT B1 ;  /* 0x0000000000017941 */ /* 0x000fea0003800200 */
.L_x_6642:
        /* <DEDUP_REMOVED lines=22> */
.L_x_6653:
        /* <DEDUP_REMOVED lines=13> */
.L_x_6655:
[----:B------:R-:W-:Y:S05]  /*d8d0*/  BSYNC.RECONVERGENT B3 ;  /* 0x0000000000037941 */ /* 0x000fea0003800200 */
.L_x_6654:
        /* <DEDUP_REMOVED lines=41> */
[----:B------:R-:W-:-:S07]  /*db70*/  LOP3.LUT R99, R70, R104, R99, 0x96, !PT ;  /* 0x0000006846637212 */ /* 0x000fce00078e9663 */
.L_x_6652:
[----:B------:R-:W-:Y:S05]  /*db80*/  BSYNC.RECONVERGENT B2 ;  /* 0x0000000000027941 */ /* 0x000fea0003800200 */
.L_x_6651:
        /* <DEDUP_REMOVED lines=11> */
.L_x_6650:
[----:B------:R-:W-:Y:S05]  /*dc40*/  BSYNC.RECONVERGENT B1 ;  /* 0x0000000000017941 */ /* 0x000fea0003800200 */
.L_x_6649:
        /* <DEDUP_REMOVED lines=22> */
.L_x_6660:
        /* <DEDUP_REMOVED lines=13> */
.L_x_6662:
[----:B------:R-:W-:Y:S05]  /*de80*/  BSYNC.RECONVERGENT B3 ;  /* 0x0000000000037941 */ /* 0x000fea0003800200 */
.L_x_6661:
        /* <DEDUP_REMOVED lines=42> */
.L_x_6659:
[----:B------:R-:W-:Y:S05]  /*e130*/  BSYNC.RECONVERGENT B2 ;  /* 0x0000000000027941 */ /* 0x000fea0003800200 */
.L_x_6658:
        /* <DEDUP_REMOVED lines=11> */
.L_x_6657:
[----:B------:R-:W-:Y:S05]  /*e1f0*/  BSYNC.RECONVERGENT B1 ;  /* 0x0000000000017941 */ /* 0x000fea0003800200 */
.L_x_6656:
        /* <DEDUP_REMOVED lines=22> */
.L_x_6667:
        /* <DEDUP_REMOVED lines=13> */
.L_x_6669:
[----:B------:R-:W-:Y:S05]  /*e430*/  BSYNC.RECONVERGENT B3 ;  /* 0x0000000000037941 */ /* 0x000fea0003800200 */
.L_x_6668:
        /* <DEDUP_REMOVED lines=42> */
.L_x_6666:
[----:B------:R-:W-:Y:S05]  /*e6e0*/  BSYNC.RECONVERGENT B2 ;  /* 0x0000000000027941 */ /* 0x000fea0003800200 */
.L_x_6665:
        /* <DEDUP_REMOVED lines=11> */
.L_x_6664:
[----:B------:R-:W-:Y:S05]  /*e7a0*/  BSYNC.RECONVERGENT B1 ;  /* 0x0000000000017941 */ /* 0x000fea0003800200 */
.L_x_6663:
        /* <DEDUP_REMOVED lines=22> */
.L_x_6674:
        /* <DEDUP_REMOVED lines=13> */
.L_x_6676:
[----:B------:R-:W-:Y:S05]  /*e9e0*/  BSYNC.RECONVERGENT B3 ;  /* 0x0000000000037941 */ /* 0x000fea0003800200 */
.L_x_6675:
        /* <DEDUP_REMOVED lines=42> */
.L_x_6673:
[----:B------:R-:W-:Y:S05]  /*ec90*/  BSYNC.RECONVERGENT B2 ;  /* 0x0000000000027941 */ /* 0x000fea0003800200 */
.L_x_6672:
        /* <DEDUP_REMOVED lines=11> */
.L_x_6671:
[----:B------:R-:W-:Y:S05]  /*ed50*/  BSYNC.RECONVERGENT B1 ;  /* 0x0000000000017941 */ /* 0x000fea0003800200 */
.L_x_6670:
        /* <DEDUP_REMOVED lines=22> */
.L_x_6681:
        /* <DEDUP_REMOVED lines=13> */
.L_x_6683:
[----:B------:R-:W-:Y:S05]  /*ef90*/  BSYNC.RECONVERGENT B3 ;  /* 0x0000000000037941 */ /* 0x000fea0003800200 */
.L_x_6682:
        /* <DEDUP_REMOVED lines=42> */
.L_x_6680:
[----:B------:R-:W-:Y:S05]  /*f240*/  BSYNC.RECONVERGENT B2 ;  /* 0x0000000000027941 */ /* 0x000fea0003800200 */
.L_x_6679:
        /* <DEDUP_REMOVED lines=11> */
.L_x_6678:
[----:B------:R-:W-:Y:S05]  /*f300*/  BSYNC.RECONVERGENT B1 ;  /* 0x0000000000017941 */ /* 0x000fea0003800200 */
.L_x_6677:
[----:B------:R-:W-:Y:S02]  /*f310*/  F2FP.F16.F32.PACK_AB R59, RZ, R105 ;  /* 0x00000069ff3b723e */ /* 0x000fe400000000ff */
[----:B------:R-:W-:Y:S02]  /*f320*/  PRMT R58, R113, 0x5410, R58 ;  /* 0x00005410713a7816 */ /* 0x000fe4000000003a */
[----:B------:R-:W-:Y:S02]  /*f330*/  PRMT R57, R111, 0x5410, R112 ;  /* 0x000054106f397816 */ /* 0x000fe40000000070 */
[----:B------:R-:W-:Y:S02]  /*f340*/  PRMT R56, R107, 0x5410, R110 ;  /* 0x000054106b387816 */ /* 0x000fe4000000006e */
[----:B------:R-:W-:Y:S01]  /*f350*/  PRMT R59, R116, 0x5410, R59 ;  /* 0x00005410743b7816 */ /* 0x000fe2000000003b */
[----:B------:R-:W-:Y:S06]  /*f360*/  BRA `(.L_x_6684) ;  /* 0x0000002800bc7947 */ /* 0x000fec0003800000 */
.L_x_6627:
[----:B------:R-:W-:Y:S01]  /*f370*/  BSSY.RECONVERGENT B1, `(.L_x_6685) ;  /* 0x0000056000017945 */ /* 0x000fe20003800200 */
[----:B0-----:R-:W-:Y:S01]  /*f380*/  MOV R95, RZ ;  /* 0x000000ff005f7202 */ /* 0x001fe20000000f00 */
        /* <DEDUP_REMOVED lines=19> */
.L_x_6689:
        /* <DEDUP_REMOVED lines=13> */
.L_x_6691:
[----:B------:R-:W-:Y:S05]  /*f590*/  BSYNC.RECONVERGENT B3 ;  /* 0x0000000000037941 */ /* 0x000fea0003800200 */
.L_x_6690:
        /* <DEDUP_REMOVED lines=40> */
[----:B------:R-:W-:-:S07]  /*f820*/  HFMA2 R56, -RZ, RZ, 0, 0 ;  /* 0x00000000ff387431 */ /* 0x000fce00000001ff */
.L_x_6688:
[----:B------:R-:W-:Y:S05]  /*f830*/  BSYNC.RECONVERGENT B2 ;  /* 0x0000000000027941 */ /* 0x000fea0003800200 */
.L_x_6687:
        /* <DEDUP_REMOVED lines=9> */
.L_x_6686:
[----:B------:R-:W-:Y:S05]  /*f8d0*/  BSYNC.RECONVERGENT B1 ;  /* 0x0000000000017941 */ /* 0x000fea0003800200 */
.L_x_6685:
        /* <DEDUP_REMOVED lines=18> */
.L_x_6696:
        /* <DEDUP_REMOVED lines=13> */
.L_x_6698:
[----:B------:R-:W-:Y:S05]  /*fad0*/  BSYNC.RECONVERGENT B3 ;  /* 0x0000000000037941 */ /* 0x000fea0003800200 */
.L_x_6697:
        /* <DEDUP_REMOVED lines=42> */
.L_x_6695:
[----:B------:R-:W-:Y:S05]  /*fd80*/  BSYNC.RECONVERGENT B2 ;  /* 0x0000000000027941 */ /* 0x000fea0003800200 */
.L_x_6694:
        /* <DEDUP_REMOVED lines=9> */
.L_x_6693:
[----:B------:R-:W-:Y:S05]  /*fe20*/  BSYNC.RECONVERGENT B1 ;  /* 0x0000000000017941 */ /* 0x000fea0003800200 */
.L_x_6692:
        /* <DEDUP_REMOVED lines=18> */
.L_x_6703:
        /* <DEDUP_REMOVED lines=13> */
.L_x_6705:
[----:B------:R-:W-:Y:S05]  /*10020*/  BSYNC.RECONVERGENT B3 ;  /* 0x0000000000037941 */ /* 0x000fea0003800200 */
.L_x_6704:
        /* <DEDUP_REMOVED lines=42> */
.L_x_6702:
[----:B------:R-:W-:Y:S05]  /*102d0*/  BSYNC.RECONVERGENT B2 ;  /* 0x0000000000027941 */ /* 0x000fea0003800200 */
.L_x_6701:
        /* <DEDUP_REMOVED lines=9> */
.L_x_6700:
[----:B------:R-:W-:Y:S05]  /*10370*/  BSYNC.RECONVERGENT B1 ;  /* 0x0000000000017941 */ /* 0x000fea0003800200 */
.L_x_6699:
        /* <DEDUP_REMOVED lines=18> */
.L_x_6710:
        /* <DEDUP_REMOVED lines=13> */
.L_x_6712:
[----:B------:R-:W-:Y:S05]  /*10570*/  BSYNC.RECONVERGENT B3 ;  /* 0x0000000000037941 */ /* 0x000fea0003800200 */
.L_x_6711:
        /* <DEDUP_REMOVED lines=42> */
.L_x_6709:
[----:B------:R-:W-:Y:S05]  /*10820*/  BSYNC.RECONVERGENT B2 ;  /* 0x0000000000027941 */ /* 0x000fea0003800200 */
.L_x_6708:
        /* <DEDUP_REMOVED lines=9> */
.L_x_6707:
[----:B------:R-:W-:Y:S05]  /*108c0*/  BSYNC.RECONVERGENT B1 ;  /* 0x0000000000017941 */ /* 0x000fea0003800200 */
.L_x_6706:
        /* <DEDUP_REMOVED lines=18> */
.L_x_6717:
        /* <DEDUP_REMOVED lines=13> */
.L_x_6719:
[----:B------:R-:W-:Y:S05]  /*10ac0*/  BSYNC.RECONVERGENT B3 ;  /* 0x0000000000037941 */ /* 0x000fea0003800200 */
.L_x_6718:
        /* <DEDUP_REMOVED lines=42> */
.L_x_6716:
[----:B------:R-:W-:Y:S05]  /*10d70*/  BSYNC.RECONVERGENT B2 ;  /* 0x0000000000027941 */ /* 0x000fea0003800200 */
.L_x_6715:
        /* <DEDUP_REMOVED lines=9> */
.L_x_6714:
[----:B------:R-:W-:Y:S05]  /*10e10*/  BSYNC.RECONVERGENT B1 ;  /* 0x0000000000017941 */ /* 0x000fea0003800200 */
.L_x_6713:
        /* <DEDUP_REMOVED lines=18> */
.L_x_6724:
        /* <DEDUP_REMOVED lines=13> */
.L_x_6726:
[----:B------:R-:W-:Y:S05]  /*11010*/  BSYNC.RECONVERGENT B3 ;  /* 0x0000000000037941 */ /* 0x000fea0003800200 */
.L_x_6725:
        /* <DEDUP_REMOVED lines=42> */
.L_x_6723:
[----:B------:R-:W-:Y:S05]  /*112c0*/  BSYNC.RECONVERGENT B2 ;  /* 0x0000000000027941 */ /* 0x000fea0003800200 */
.L_x_6722:
        /* <DEDUP_REMOVED lines=9> */
.L_x_6721:
[----:B------:R-:W-:Y:S05]  /*11360*/  BSYNC.RECONVERGENT B1 ;  /* 0x0000000000017941 */ /* 0x000fea0003800200 */
.L_x_6720:
        /* <DEDUP_REMOVED lines=18> */
.L_x_6731:
        /* <DEDUP_REMOVED lines=13> */
.L_x_6733:
[----:B------:R-:W-:Y:S05]  /*11560*/  BSYNC.RECONVERGENT B3 ;  /* 0x0000000000037941 */ /* 0x000fea0003800200 */
.L_x_6732:
        /* <DEDUP_REMOVED lines=42> */
.L_x_6730:
[----:B------:R-:W-:Y:S05]  /*11810*/  BSYNC.RECONVERGENT B2 ;  /* 0x0000000000027941 */ /* 0x000fea0003800200 */
.L_x_6729:
        /* <DEDUP_REMOVED lines=9> */
.L_x_6728:
[----:B------:R-:W-:Y:S05]  /*118b0*/  BSYNC.RECONVERGENT B1 ;  /* 0x0000000000017941 */ /* 0x000fea0003800200 */
.L_x_6727:
        /* <DEDUP_REMOVED lines=18> */
.L_x_6738:
        /* <DEDUP_REMOVED lines=13> */
.L_x_6740:
[----:B------:R-:W-:Y:S05]  /*11ab0*/  BSYNC.RECONVERGENT B3 ;  /* 0x0000000000037941 */ /* 0x000fea0003800200 */
.L_x_6739:
        /* <DEDUP_REMOVED lines=39> */
[----:B------:R-:W-:Y:S01]  /*11d30*/  LOP3.LUT R99, R70, R58, R57, 0x96, !PT ;  /* 0x0000003a46637212 */ /* 0x000fe200078e9639 */
[----:B------:R-:W-:Y:S01]  /*11d40*/  IMAD.MOV.U32 R57, RZ, RZ, R94 ;  /* 0x000000ffff397224 */ /* 0x000fe200078e005e */
[----:B------:R-:W-:-:S07]  /*11d50*/  MOV R94, R56 ;  /* 0x00000038005e7202 */ /* 0x000fce0000000f00 */
.L_x_6737:
[----:B------:R-:W-:Y:S05]  /*11d60*/  BSYNC.RECONVERGENT B2 ;  /* 0x0000000000027941 */ /* 0x000fea0003800200 */
.L_x_6736:
        /* <DEDUP_REMOVED lines=9> */
.L_x_6735:
[----:B------:R-:W-:Y:S05]  /*11e00*/  BSYNC.RECONVERGENT B1 ;  /* 0x0000000000017941 */ /* 0x000fea0003800200 */
.L_x_6734:
[----:B------:R-:W-:Y:S02]  /*11e10*/  F2FP.F16.F32.PACK_AB R59, RZ, R105 ;  /* 0x00000069ff3b723e */ /* 0x000fe400000000ff */
[----:B------:R-:W-:Y:S02]  /*11e20*/  PRMT R58, R111, 0x5410, R112 ;  /* 0x000054106f3a7816 */ /* 0x000fe40000000070 */
[----:B------:R-:W-:Y:S02]  /*11e30*/  PRMT R57, R110, 0x5410, R109 ;  /* 0x000054106e397816 */ /* 0x000fe4000000006d */
[----:B------:R-:W-:Y:S02]  /*11e40*/  PRMT R56, R108, 0x5410, R107 ;  /* 0x000054106c387816 */ /* 0x000fe4000000006b */
[----:B------:R-:W-:-:S07]  /*11e50*/  PRMT R59, R113, 0x5410, R59 ;  /* 0x00005410713b7816 */ /* 0x000fce000000003b */
.L_x_6684:
        /* <DEDUP_REMOVED lines=26> */
.L_x_6742:
[----:B------:R-:W-:Y:S05]  /*12000*/  BSYNC.RECONVERGENT B1 ;  /* 0x0000000000017941 */ /* 0x000fea0003800200 */
.L_x_6741:
[----:B------:R-:W-:Y:S04]  /*12010*/  BSSY.RECONVERGENT B1, `(.L_x_6743) ;  /* 0x0000006000017945 */ /* 0x000fe80003800200 */
[----:B------:R-:W-:Y:S05]  /*12020*/  @!P1 BRA `(.L_x_6744) ;  /* 0x0000000000109947 */ /* 0x000fea0003800000 */
[----:B-----5:R-:W2:Y:S01]  /*12030*/  LDC.64 R52, c[0x0][0x390] ;  /* 0x0000e400ff347b82 */ /* 0x020ea20000000a00 */
[----:B------:R-:W-:-:S05]  /*12040*/  IADD3 R55, PT, PT, R119, 0x60, RZ ;  /* 0x0000006077377810 */ /* 0x000fca0007ffe0ff */
[----:B--2---:R-:W-:-:S06]  /*12050*/  IMAD.WIDE.U32 R52, R55, 0x10, R52 ;  /* 0x0000001037347825 */ /* 0x004fcc00078e0034 */
[----:B------:R-:W5:Y:S02]  /*12060*/  LDG.E.128 R52, desc[UR8][R52.64] ;  /* 0x0000000834347981 */ /* 0x000f64000c1e1d00 */
.L_x_6744:
[----:B------:R-:W-:Y:S05]  /*12070*/  BSYNC.RECONVERGENT B1 ;  /* 0x0000000000017941 */ /* 0x000fea0003800200 */
.L_x_6743:
[----:B------:R-:W-:Y:S05]  /*12080*/  @!P0 BRA `(.L_x_6745) ;  /* 0x0000002c00888947 */ /* 0x000fea0003800000 */
[----:B01----:R-:W0:Y:S01]  /*12090*/  LDC.64 R56, c[0x0][0x3a0] ;  /* 0x0000e800ff387b82 */ /* 0x003e220000000a00 */
[----:B------:R-:W-:-:S04]  /*120a0*/  VIADD R59, R123, 0x60 ;  /* 0x000000607b3b7836 */ /* 0x000fc80000000000 */
        /* <DEDUP_REMOVED lines=24> */
.L_x_6750:
        /* <DEDUP_REMOVED lines=13> */
.L_x_6752:
[----:B------:R-:W-:Y:S05]  /*12300*/  BSYNC.RECONVERGENT B3 ;  /* 0x0000000000037941 */ /* 0x000fea0003800200 */
.L_x_6751:
        /* <DEDUP_REMOVED lines=42> */
.L_x_6749:
[----:B------:R-:W-:Y:S05]  /*125b0*/  BSYNC.RECONVERGENT B2 ;  /* 0x0000000000027941 */ /* 0x000fea0003800200 */
.L_x_6748:
        /* <DEDUP_REMOVED lines=11> */
.L_x_6747:
[----:B------:R-:W-:Y:S05]  /*12670*/  BSYNC.RECONVERGENT B1 ;  /* 0x0000000000017941 */ /* 0x000fea0003800200 */
.L_x_6746:
        /* <DEDUP_REMOVED lines=22> */
.L_x_6757:
        /* <DEDUP_REMOVED lines=13> */
.L_x_6759:
[----:B------:R-:W-:Y:S05]  /*128b0*/  BSYNC.RECONVERGENT B3 ;  /* 0x0000000000037941 */ /* 0x000fea0003800200 */
.L_x_6758:
        /* <DEDUP_REMOVED lines=42> */
.L_x_6756:
[----:B------:R-:W-:Y:S05]  /*12b60*/  BSYNC.RECONVERGENT B2 ;  /* 0x0000000000027941 */ /* 0x000fea0003800200 */
.L_x_6755:
        /* <DEDUP_REMOVED lines=11> */
.L_x_6754:
[----:B------:R-:W-:Y:S05]  /*12c20*/  BSYNC.RECONVERGENT B1 ;  /* 0x0000000000017941 */ /* 0x000fea0003800200 */
.L_x_6753:
        /* <DEDUP_REMOVED lines=22> */
.L_x_6764:
        /* <DEDUP_REMOVED lines=13> */
.L_x_6766:
[----:B------:R-:W-:Y:S05]  /*12e60*/  BSYNC.RECONVERGENT B3 ;  /* 0x0000000000037941 */ /* 0x000fea0003800200 */
.L_x_6765:
        /* <DEDUP_REMOVED lines=42> */
.L_x_6763:
[----:B------:R-:W-:Y:S05]  /*13110*/  BSYNC.RECONVERGENT B2 ;  /* 0x0000000000027941 */ /* 0x000fea0003800200 */
.L_x_6762:
        /* <DEDUP_REMOVED lines=11> */
.L_x_6761:
[----:B------:R-:W-:Y:S05]  /*131d0*/  BSYNC.RECONVERGENT B1 ;  /* 0x0000000000017941 */ /* 0x000fea0003800200 */
.L_x_6760:
        /* <DEDUP_REMOVED lines=22> */
.L_x_6771:
        /* <DEDUP_REMOVED lines=13> */
.L_x_6773:
[----:B------:R-:W-:Y:S05]  /*13410*/  BSYNC.RECONVERGENT B3 ;  /* 0x0000000000037941 */ /* 0x000fea0003800200 */
.L_x_6772:
        /* <DEDUP_REMOVED lines=42> */
.L_x_6770:
[----:B------:R-:W-:Y:S05]  /*136c0*/  BSYNC.RECONVERGENT B2 ;  /* 0x0000000000027941 */ /* 0x000fea0003800200 */
.L_x_6769:
        /* <DEDUP_REMOVED lines=11> */
.L_x_6768:
[----:B------:R-:W-:Y:S05]  /*13780*/  BSYNC.RECONVERGENT B1 ;  /* 0x0000000000017941 */ /* 0x000fea0003800200 */
.L_x_6767:
        /* <DEDUP_REMOVED lines=22> */
.L_x_6778:
        /* <DEDUP_REMOVED lines=13> */
.L_x_6780:
[----:B------:R-:W-:Y:S05]  /*139c0*/  BSYNC.RECONVERGENT B3 ;  /* 0x0000000000037941 */ /* 0x000fea0003800200 */
.L_x_6779:
        /* <DEDUP_REMOVED lines=42> */
.L_x_6777:
[----:B------:R-:W-:Y:S05]  /*13c70*/  BSYNC.RECONVERGENT B2 ;  /* 0x0000000000027941 */ /* 0x000fea0003800200 */
.L_x_6776:
        /* <DEDUP_REMOVED lines=11> */
.L_x_6775:
[----:B------:R-:W-:Y:S05]  /*13d30*/  BSYNC.RECONVERGENT B1 ;  /* 0x0000000000017941 */ /* 0x000fea0003800200 */
.L_x_6774:
        /* <DEDUP_REMOVED lines=22> */
.L_x_6785:
        /* <DEDUP_REMOVED lines=13> */
.L_x_6787:
[----:B------:R-:W-:Y:S05]  /*13f70*/  BSYNC.RECONVERGENT B3 ;  /* 0x0000000000037941 */ /* 0x000fea0003800200 */
.L_x_6786:
        /* <DEDUP_REMOVED lines=42> */
.L_x_6784:
[----:B------:R-:W-:Y:S05]  /*14220*/  BSYNC.RECONVERGENT B2 ;  /* 0x0000000000027941 */ /* 0x000fea0003800200 */
.L_x_6783:
        /* <DEDUP_REMOVED lines=11> */
.L_x_6782:
[----:B------:R-:W-:Y:S05]  /*142e0*/  BSYNC.RECONVERGENT B1 ;  /* 0x0000000000017941 */ /* 0x000fea0003800200 */
.L_x_6781:
        /* <DEDUP_REMOVED lines=22> */
.L_x_6792:
        /* <DEDUP_REMOVED lines=13> */
.L_x_6794:
[----:B------:R-:W-:Y:S05]  /*14520*/  BSYNC.RECONVERGENT B3 ;  /* 0x0000000000037941 */ /* 0x000fea0003800200 */
.L_x_6793:
        /* <DEDUP_REMOVED lines=42> */
.L_x_6791:
[----:B------:R-:W-:Y:S05]  /*147d0*/  BSYNC.RECONVERGENT B2 ;  /* 0x0000000000027941 */ /* 0x000fea0003800200 */
.L_x_6790:
        /* <DEDUP_REMOVED lines=11> */
.L_x_6789:
[----:B------:R-:W-:Y:S05]  /*14890*/  BSYNC.RECONVERGENT B1 ;  /* 0x0000000000017941 */ /* 0x000fea0003800200 */
.L_x_6788:
        /* <DEDUP_REMOVED lines=22> */
.L_x_6799:
        /* <DEDUP_REMOVED lines=13> */
.L_x_6801:
[----:B------:R-:W-:Y:S05]  /*14ad0*/  BSYNC.RECONVERGENT B3 ;  /* 0x0000000000037941 */ /* 0x000fea0003800200 */
.L_x_6800:
        /* <DEDUP_REMOVED lines=42> */
.L_x_6798:
[----:B------:R-:W-:Y:S05]  /*14d80*/  BSYNC.RECONVERGENT B2 ;  /* 0x0000000000027941 */ /* 0x000fea0003800200 */
.L_x_6797:
        /* <DEDUP_REMOVED lines=11> */
.L_x_6796:
[----:B------:R-:W-:Y:S05]  /*14e40*/  BSYNC.RECONVERGENT B1 ;  /* 0x0000000000017941 */ /* 0x000fea0003800200 */
.L_x_6795:
[----:B------:R-:W-:Y:S02]  /*14e50*/  F2FP.F16.F32.PACK_AB R59, RZ, R113 ;  /* 0x00000071ff3b723e */ /* 0x000fe400000000ff */
[----:B------:R-:W-:Y:S02]  /*14e60*/  PRMT R58, R124, 0x5410, R58 ;  /* 0x000054107c3a7816 */ /* 0x000fe4000000003a */
[----:B------:R-:W-:Y:S02]  /*14e70*/  PRMT R57, R120, 0x5410, R121 ;  /* 0x0000541078397816 */ /* 0x000fe40000000079 */
[----:B------:R-:W-:Y:S02]  /*14e80*/  PRMT R56, R94, 0x5410, R118 ;  /* 0x000054105e387816 */ /* 0x000fe40000000076 */
[----:B------:R-:W-:Y:S01]  /*14e90*/  PRMT R59, R126, 0x5410, R59 ;  /* 0x000054107e3b7816 */ /* 0x000fe2000000003b */
[----:B------:R-:W-:Y:S06]  /*14ea0*/  BRA `(.L_x_6802) ;  /* 0x0000002800c07947 */ /* 0x000fec0003800000 */
.L_x_6745:
        /* <DEDUP_REMOVED lines=21> */
.L_x_6807:
        /* <DEDUP_REMOVED lines=13> */
.L_x_6809:
[----:B------:R-:W-:Y:S05]  /*150d0*/  BSYNC.RECONVERGENT B3 ;  /* 0x0000000000037941 */ /* 0x000fea0003800200 */
.L_x_6808:
        /* <DEDUP_REMOVED lines=42> */
.L_x_6806:
[----:B------:R-:W-:Y:S05]  /*15380*/  BSYNC.RECONVERGENT B2 ;  /* 0x0000000000027941 */ /* 0x000fea0003800200 */
.L_x_6805:
        /* <DEDUP_REMOVED lines=9> */
.L_x_6804:
[----:B------:R-:W-:Y:S05]  /*15420*/  BSYNC.RECONVERGENT B1 ;  /* 0x0000000000017941 */ /* 0x000fea0003800200 */
.L_x_6803:
        /* <DEDUP_REMOVED lines=18> */
.L_x_6814:
        /* <DEDUP_REMOVED lines=13> */
.L_x_6816:
[----:B------:R-:W-:Y:S05]  /*15620*/  BSYNC.RECONVERGENT B3 ;  /* 0x0000000000037941 */ /* 0x000fea0003800200 */
.L_x_6815:
        /* <DEDUP_REMOVED lines=42> */
.L_x_6813:
[----:B------:R-:W-:Y:S05]  /*158d0*/  BSYNC.RECONVERGENT B2 ;  /* 0x0000000000027941 */ /* 0x000fea0003800200 */
.L_x_6812:
        /* <DEDUP_REMOVED lines=9> */
.L_x_6811:
[----:B------:R-:W-:Y:S05]  /*15970*/  BSYNC.RECONVERGENT B1 ;  /* 0x0000000000017941 */ /* 0x000fea0003800200 */
.L_x_6810:
        /* <DEDUP_REMOVED lines=18> */
.L_x_6821:
        /* <DEDUP_REMOVED lines=13> */
.L_x_6823:
[----:B------:R-:W-:Y:S05]  /*15b70*/  BSYNC.RECONVERGENT B3 ;  /* 0x0000000000037941 */ /* 0x000fea0003800200 */
.L_x_6822:
        /* <DEDUP_REMOVED lines=42> */
.L_x_6820:
[----:B------:R-:W-:Y:S05]  /*15e20*/  BSYNC.RECONVERGENT B2 ;  /* 0x0000000000027941 */ /* 0x000fea0003800200 */
.L_x_6819:
        /* <DEDUP_REMOVED lines=9> */
.L_x_6818:
[----:B------:R-:W-:Y:S05]  /*15ec0*/  BSYNC.RECONVERGENT B1 ;  /* 0x0000000000017941 */ /* 0x000fea0003800200 */
.L_x_6817:
        /* <DEDUP_REMOVED lines=18> */
.L_x_6828:
        /* <DEDUP_REMOVED lines=13> */
.L_x_6830:
[----:B------:R-:W-:Y:S05]  /*160c0*/  BSYNC.RECONVERGENT B3 ;  /* 0x0000000000037941 */ /* 0x000fea0003800200 */
.L_x_6829:
        /* <DEDUP_REMOVED lines=42> */
.L_x_6827:
[----:B------:R-:W-:Y:S05]  /*16370*/  BSYNC.RECONVERGENT B2 ;  /* 0x0000000000027941 */ /* 0x000fea0003800200 */
.L_x_6826:
        /* <DEDUP_REMOVED lines=9> */
.L_x_6825:
[----:B------:R-:W-:Y:S05]  /*16410*/  BSYNC.RECONVERGENT B1 ;  /* 0x0000000000017941 */ /* 0x000fea0003800200 */
.L_x_6824:
        /* <DEDUP_REMOVED lines=18> */
.L_x_6835:
        /* <DEDUP_REMOVED lines=13> */
.L_x_6837:
[----:B------:R-:W-:Y:S05]  /*16610*/  BSYNC.RECONVERGENT B3 ;  /* 0x0000000000037941 */ /* 0x000fea0003800200 */
.L_x_6836:
        /* <DEDUP_REMOVED lines=42> */
.L_x_6834:
[----:B------:R-:W-:Y:S05]  /*168c0*/  BSYNC.RECONVERGENT B2 ;  /* 0x0000000000027941 */ /* 0x000fea0003800200 */
.L_x_6833:
        /* <DEDUP_REMOVED lines=9> */
.L_x_6832:
[----:B------:R-:W-:Y:S05]  /*16960*/  BSYNC.RECONVERGENT B1 ;  /* 0x0000000000017941 */ /* 0x000fea0003800200 */
.L_x_6831:
        /* <DEDUP_REMOVED lines=18> */
.L_x_6842:
        /* <DEDUP_REMOVED lines=13> */
.L_x_6844:
[----:B------:R-:W-:Y:S05]  /*16b60*/  BSYNC.RECONVERGENT B3 ;  /* 0x0000000000037941 */ /* 0x000fea0003800200 */
.L_x_6843:
        /* <DEDUP_REMOVED lines=42> */
.L_x_6841:
[----:B------:R-:W-:Y:S05]  /*16e10*/  BSYNC.RECONVERGENT B2 ;  /* 0x0000000000027941 */ /* 0x000fea0003800200 */
.L_x_6840:
        /* <DEDUP_REMOVED lines=9> */
.L_x_6839:
[----:B------:R-:W-:Y:S05]  /*16eb0*/  BSYNC.RECONVERGENT B1 ;  /* 0x0000000000017941 */ /* 0x000fea0003800200 */
.L_x_6838:
        /* <DEDUP_REMOVED lines=18> */
.L_x_6849:
        /* <DEDUP_REMOVED lines=13> */
.L_x_6851:
[----:B------:R-:W-:Y:S05]  /*170b0*/  BSYNC.RECONVERGENT B3 ;  /* 0x0000000000037941 */ /* 0x000fea0003800200 */
.L_x_6850:
        /* <DEDUP_REMOVED lines=42> */
.L_x_6848:
[----:B------:R-:W-:Y:S05]  /*17360*/  BSYNC.RECONVERGENT B2 ;  /* 0x0000000000027941 */ /* 0x000fea0003800200 */
.L_x_6847:
        /* <DEDUP_REMOVED lines=9> */
.L_x_6846:
[----:B------:R-:W-:Y:S05]  /*17400*/  BSYNC.RECONVERGENT B1 ;  /* 0x0000000000017941 */ /* 0x000fea0003800200 */
.L_x_6845:
        /* <DEDUP_REMOVED lines=18> */
.L_x_6856:
        /* <DEDUP_REMOVED lines=13> */
.L_x_6858:
[----:B------:R-:W-:Y:S05]  /*17600*/  BSYNC.RECONVERGENT B3 ;  /* 0x0000000000037941 */ /* 0x000fea0003800200 */
.L_x_6857:
        /* <DEDUP_REMOVED lines=40> */
[----:B------:R-:W-:Y:S01]  /*17890*/  MOV R57, R122 ;  /* 0x0000007a00397202 */ /* 0x000fe20000000f00 */
[----:B------:R-:W-:-:S07]  /*178a0*/  IMAD.MOV.U32 R122, RZ, RZ, R56 ;  /* 0x000000ffff7a7224 */ /* 0x000fce00078e0038 */
.L_x_6855:
[----:B------:R-:W-:Y:S05]  /*178b0*/  BSYNC.RECONVERGENT B2 ;  /* 0x0000000000027941 */ /* 0x000fea0003800200 */
.L_x_6854:
        /* <DEDUP_REMOVED lines=9> */
.L_x_6853:
[----:B------:R-:W-:Y:S05]  /*17950*/  BSYNC.RECONVERGENT B1 ;  /* 0x0000000000017941 */ /* 0x000fea0003800200 */
.L_x_6852:
[----:B------:R-:W-:Y:S02]  /*17960*/  F2FP.F16.F32.PACK_AB R59, RZ, R113 ;  /* 0x00000071ff3b723e */ /* 0x000fe400000000ff */
[----:B------:R-:W-:Y:S02]  /*17970*/  PRMT R58, R120, 0x5410, R121 ;  /* 0x00005410783a7816 */ /* 0x000fe40000000079 */
[----:B------:R-:W-:Y:S02]  /*17980*/  PRMT R57, R118, 0x5410, R117 ;  /* 0x0000541076397816 */ /* 0x000fe40000000075 */
[----:B------:R-:W-:Y:S02]  /*17990*/  PRMT R56, R116, 0x5410, R94 ;  /* 0x0000541074387816 */ /* 0x000fe4000000005e */
[----:B------:R-:W-:-:S07]  /*179a0*/  PRMT R59, R124, 0x5410, R59 ;  /* 0x000054107c3b7816 */ /* 0x000fce000000003b */
.L_x_6802:
[----:B------:R-:W-:Y:S01]  /*179b0*/  IADD3 R117, PT, PT, R123, 0x60, RZ ;  /* 0x000000607b757810 */ /* 0x000fe20007ffe0ff */
[----:B------:R-:W-:Y:S01]  /*179c0*/  BSSY.RECONVERGENT B1, `(.L_x_6859) ;  /* 0x000001a000017945 */ /* 0x000fe20003800200 */
[----:B------:R-:W-:-:S03]  /*179d0*/  VIADD R118, R119, 0x80 ;  /* 0x0000008077767836 */ /* 0x000fc60000000000 */
[----:B------:R-:W-:-:S05]  /*179e0*/  IMAD.WIDE.U32 R116, R117, 0x10, R80 ;  /* 0x0000001075747825 */ /* 0x000fca00078e0050 */
[----:B------:R0:W-:Y:S01]  /*179f0*/  STG.E.128 desc[UR8][R116.64], R56 ;  /* 0x0000003874007986 */ /* 0x0001e2000c101d08 */
[----:B------:R-:W-:Y:S05]  /*17a00*/  @!P1 BRA `(.L_x_6860) ;  /* 0x0000000000549947 */ /* 0x000fea0003800000 */
[----:B0-----:R-:W-:Y:S01]  /*17a10*/  SHF.L.U32 R59, R78, 0x10, RZ ;  /* 0x000000104e3b7819 */ /* 0x001fe200000006ff */
[----:B------:R-:W0:Y:S01]  /*17a20*/  LDC.64 R56, c[0x0][0x3b0] ;  /* 0x0000ec00ff387b82 */ /* 0x000e220000000a00 */
[----:B------:R-:W-:Y:S01]  /*17a30*/  LOP3.LUT R58, R77, 0xffff, RZ, 0xc0, !PT ;  /* 0x0000ffff4d3a7812 */ /* 0x000fe200078ec0ff */
[----:B------:R-:W-:Y:S01]  /*17a40*/  VIADD R119, R119, 0x60 ;  /* 0x0000006077777836 */ /* 0x000fe20000000000 */
        /* <DEDUP_REMOVED lines=17> */
.L_x_6860:
[----:B------:R-:W-:Y:S05]  /*17b60*/  BSYNC.RECONVERGENT B1 ;  /* 0x0000000000017941 */ /* 0x000fea0003800200 */
.L_x_6859:
[----:B------:R-:W-:Y:S04]  /*17b70*/  BSSY.RECONVERGENT B1, `(.L_x_6861) ;  /* 0x0000005000017945 */ /* 0x000fe80003800200 */
[----:B------:R-:W-:Y:S05]  /*17b80*/  @!P1 BRA `(.L_x_6862) ;  /* 0x00000000000c9947 */ /* 0x000fea0003800000 */
[----:B-----5:R-:W2:Y:S02]  /*17b90*/  LDC.64 R52, c[0x0][0x390] ;  /* 0x0000e400ff347b82 */ /* 0x020ea40000000a00 */
[----:B--2---:R-:W-:-:S06]  /*17ba0*/  IMAD.WIDE.U32 R52, R118, 0x10, R52 ;  /* 0x0000001076347825 */ /* 0x004fcc00078e0034 */
[----:B------:R-:W5:Y:S02]  /*17bb0*/  LDG.E.128 R52, desc[UR8][R52.64] ;  /* 0x0000000834347981 */ /* 0x000f64000c1e1d00 */
.L_x_6862:
[----:B------:R-:W-:Y:S05]  /*17bc0*/  BSYNC.RECONVERGENT B1 ;  /* 0x0000000000017941 */ /* 0x000fea0003800200 */
.L_x_6861:
[----:B0-----:R-:W-:Y:S01]  /*17bd0*/  IADD3 R117, PT, PT, R123, 0x80, RZ ;  /* 0x000000807b757810 */ /* 0x001fe20007ffe0ff */
[----:B------:R-:W-:Y:S06]  /*17be0*/  @!P0 BRA `(.L_x_6863) ;  /* 0x0000002c00848947 */ /* 0x000fec0003800000 */
        /* <DEDUP_REMOVED lines=25> */
.L_x_6868:
        /* <DEDUP_REMOVED lines=13> */
.L_x_6870:
[----:B------:R-:W-:Y:S05]  /*17e50*/  BSYNC.RECONVERGENT B3 ;  /* 0x0000000000037941 */ /* 0x000fea0003800200 */
.L_x_6869:
        /* <DEDUP_REMOVED lines=42> */
.L_x_6867:
[----:B------:R-:W-:Y:S05]  /*18100*/  BSYNC.RECONVERGENT B2 ;  /* 0x0000000000027941 */ /* 0x000fea0003800200 */
.L_x_6866:
        /* <DEDUP_REMOVED lines=11> */
.L_x_6865:
[----:B------:R-:W-:Y:S05]  /*181c0*/  BSYNC.RECONVERGENT B1 ;  /* 0x0000000000017941 */ /* 0x000fea0003800200 */
.L_x_6864:
        /* <DEDUP_REMOVED lines=22> */
.L_x_6875:
        /* <DEDUP_REMOVED lines=13> */
.L_x_6877:
[----:B------:R-:W-:Y:S05]  /*18400*/  BSYNC.RECONVERGENT B3 ;  /* 0x0000000000037941 */ /* 0x000fea0003800200 */
.L_x_6876:
        /* <DEDUP_REMOVED lines=42> */
.L_x_6874:
[----:B------:R-:W-:Y:S05]  /*186b0*/  BSYNC.RECONVERGENT B2 ;  /* 0x0000000000027941 */ /* 0x000fea0003800200 */
.L_x_6873:
        /* <DEDUP_REMOVED lines=11> */
.L_x_6872:
[----:B------:R-:W-:Y:S05]  /*18770*/  BSYNC.RECONVERGENT B1 ;  /* 0x0000000000017941 */ /* 0x000fea0003800200 */
.L_x_6871:
        /* <DEDUP_REMOVED lines=22> */
.L_x_6882:
        /* <DEDUP_REMOVED lines=13> */
.L_x_6884:
[----:B------:R-:W-:Y:S05]  /*189b0*/  BSYNC.RECONVERGENT B3 ;  /* 0x0000000000037941 */ /* 0x000fea0003800200 */
.L_x_6883:
        /* <DEDUP_REMOVED lines=42> */
.L_x_6881:
[----:B------:R-:W-:Y:S05]  /*18c60*/  BSYNC.RECONVERGENT B2 ;  /* 0x0000000000027941 */ /* 0x000fea0003800200 */
.L_x_6880:
        /* <DEDUP_REMOVED lines=11> */
.L_x_6879:
[----:B------:R-:W-:Y:S05]  /*18d20*/  BSYNC.RECONVERGENT B1 ;  /* 0x0000000000017941 */ /* 0x000fea0003800200 */
.L_x_6878:
        /* <DEDUP_REMOVED lines=22> */
.L_x_6889:
        /* <DEDUP_REMOVED lines=13> */
.L_x_6891:
[----:B------:R-:W-:Y:S05]  /*18f60*/  BSYNC.RECONVERGENT B3 ;  /* 0x0000000000037941 */ /* 0x000fea0003800200 */
.L_x_6890:
        /* <DEDUP_REMOVED lines=42> */
.L_x_6888:
[----:B------:R-:W-:Y:S05]  /*19210*/  BSYNC.RECONVERGENT B2 ;  /* 0x0000000000027941 */ /* 0x000fea0003800200 */
.L_x_6887:
        /* <DEDUP_REMOVED lines=11> */
.L_x_6886:
[----:B------:R-:W-:Y:S05]  /*192d0*/  BSYNC.RECONVERGENT B1 ;  /* 0x0000000000017941 */ /* 0x000fea0003800200 */
.L_x_6885:
        /* <DEDUP_REMOVED lines=22> */
.L_x_6896:
        /* <DEDUP_REMOVED lines=13> */
.L_x_6898:
[----:B------:R-:W-:Y:S05]  /*19510*/  BSYNC.RECONVERGENT B3 ;  /* 0x0000000000037941 */ /* 0x000fea0003800200 */
.L_x_6897:
        /* <DEDUP_REMOVED lines=42> */
.L_x_6895:
[----:B------:R-:W-:Y:S05]  /*197c0*/  BSYNC.RECONVERGENT B2 ;  /* 0x0000000000027941 */ /* 0x000fea0003800200 */
.L_x_6894:
        /* <DEDUP_REMOVED lines=11> */
.L_x_6893:
[----:B------:R-:W-:Y:S05]  /*19880*/  BSYNC.RECONVERGENT B1 ;  /* 0x0000000000017941 */ /* 0x000fea0003800200 */
.L_x_6892:
        /* <DEDUP_REMOVED lines=22> */
.L_x_6903:
        /* <DEDUP_REMOVED lines=13> */
.L_x_6905:
[----:B------:R-:W-:Y:S05]  /*19ac0*/  BSYNC.RECONVERGENT B3 ;  /* 0x0000000000037941 */ /* 0x000fea0003800200 */
.L_x_6904:
        /* <DEDUP_REMOVED lines=42> */
.L_x_6902:
[----:B------:R-:W-:Y:S05]  /*19d70*/  BSYNC.RECONVERGENT B2 ;  /* 0x0000000000027941 */ /* 0x000fea0003800200 */
.L_x_6901:
        /* <DEDUP_REMOVED lines=11> */
.L_x_6900:
[----:B------:R-:W-:Y:S05]  /*19e30*/  BSYNC.RECONVERGENT B1 ;  /* 0x0000000000017941 */ /* 0x000fea0003800200 */
.L_x_6899:
        /* <DEDUP_REMOVED lines=22> */
.L_x_6910:
        /* <DEDUP_REMOVED lines=13> */
.L_x_6912:
[----:B------:R-:W-:Y:S05]  /*1a070*/  BSYNC.RECONVERGENT B3 ;  /* 0x0000000000037941 */ /* 0x000fea0003800200 */
.L_x_6911:
        /* <DEDUP_REMOVED lines=42> */
.L_x_6909:
[----:B------:R-:W-:Y:S05]  /*1a320*/  BSYNC.RECONVERGENT B2 ;  /* 0x0000000000027941 */ /* 0x000fea0003800200 */
.L_x_6908:
[----:B------:R-:W-:Y:S01]  /*1a330*/  I2FP.F32.U32 R57, R78 ;  /* 0x0000004e00397245 */ /* 0x000fe20000201000 */
[----:B------:R-:W-:Y:S02]  /*1a340*/  HFMA2 R78, -RZ, RZ, 0.1171875, 0 ;  /* 0x2f800000ff4e7431 */ /* 0x000fe400000001ff */
[----:B-----5:R-:W-:-:S03]  /*1a350*/  HADD2.F32 R94, -RZ, R55.H0_H0 ;  /* 0x20000037ff5e7230 */ /* 0x020fc60000004100 */
[----:B------:R-:W-:Y:S02]  /*1a360*/  FFMA.FTZ R57, R57, R78, 1.1641532182693481445e-10 ;  /* 0x2f00000039397423 */ /* 0x000fe4000001004e */
[----:B------:R-:W-:-:S04]  /*1a370*/  FMUL.FTZ R94, R94, UR13 ;  /* 0x0000000d5e5e7c20 */ /* 0x000fc80008410000 */
[----:B------:R-:W-:Y:S01]  /*1a380*/  FMUL.FTZ R94, R94, UR12 ;  /* 0x0000000c5e5e7c20 */ /* 0x000fe20008410000 */
[----:B------:R-:W-:Y:S01]  /*1a390*/  FSETP.GTU.FTZ.AND P2, PT, R57, UR10, PT ;  /* 0x0000000a39007c0b */ /* 0x000fe2000bf5c000 */
[----:B------:R-:W-:-:S03]  /*1a3a0*/  HADD2.F32 R57, -RZ, R59.H0_H0 ;  /* 0x2000003bff397230 */ /* 0x000fc60000004100 */
[----:B------:R-:W-:Y:S02]  /*1a3b0*/  FSEL R130, R94, RZ, !P2 ;  /* 0x000000ff5e827208 */ /* 0x000fe40005000000 */
[----:B------:R-:W-:-:S03]  /*1a3c0*/  SEL R78, RZ, 0x1, P2 ;  /* 0x00000001ff4e7807 */ /* 0x000fc60001000000 */
[----:B------:R-:W-:-:S07]  /*1a3d0*/  FADD.FTZ R130, R57, R130 ;  /* 0x0000008239827221 */ /* 0x000fce0000010000 */
.L_x_6907:
[----:B------:R-:W-:Y:S05]  /*1a3e0*/  BSYNC.RECONVERGENT B1 ;  /* 0x0000000000017941 */ /* 0x000fea0003800200 */
.L_x_6906:
        /* <DEDUP_REMOVED lines=22> */
.L_x_6917:
        /* <DEDUP_REMOVED lines=13> */
.L_x_6919:
[----:B------:R-:W-:Y:S05]  /*1a620*/  BSYNC.RECONVERGENT B3 ;  /* 0x0000000000037941 */ /* 0x000fea0003800200 */
.L_x_6918:
        /* <DEDUP_REMOVED lines=34> */
[----:B------:R-:W-:Y:S01]  /*1a850*/  MOV R57, R132 ;  /* 0x0000008400397202 */ /* 0x000fe20000000f00 */
[----:B------:R-:W-:Y:S01]  /*1a860*/  IMAD.MOV.U32 R98, RZ, RZ, RZ ;  /* 0x000000ffff627224 */ /* 0x000fe200078e00ff */
[----:B------:R-:W-:Y:S01]  /*1a870*/  LOP3.LUT R72, R82, UR22, R75, 0x96, !PT ;  /* 0x0000001652487c12 */ /* 0x000fe2000f8e964b */
[----:B------:R-:W-:-:S04]  /*1a880*/  IMAD.WIDE.U32 R100, R100, -0x326172a9, RZ ;  /* 0xcd9e8d5764647825 */ /* 0x000fc800078e00ff */
[----:B------:R-:W-:Y:S01]  /*1a890*/  IMAD.WIDE.U32 R72, R72, -0x2daee0ad, RZ ;  /* 0xd2511f5348487825 */ /* 0x000fe200078e00ff */
[----:B------:R-:W-:-:S03]  /*1a8a0*/  LOP3.LUT R79, R71, R74, R101, 0x96, !PT ;  /* 0x0000004a474f7212 */ /* 0x000fc600078e9665 */
[----:B------:R-:W-:Y:S01]  /*1a8b0*/  IMAD.MOV.U32 R94, RZ, RZ, R72 ;  /* 0x000000ffff5e7224 */ /* 0x000fe200078e0048 */
[----:B------:R-:W-:-:S07]  /*1a8c0*/  LOP3.LUT R99, R70, R56, R73, 0x96, !PT ;  /* 0x0000003846637212 */ /* 0x000fce00078e9649 */
.L_x_6916:
[----:B------:R-:W-:Y:S05]  /*1a8d0*/  BSYNC.RECONVERGENT B2 ;  /* 0x0000000000027941 */ /* 0x000fea0003800200 */
.L_x_6915:
[----:B------:R-:W-:Y:S01]  /*1a8e0*/  I2FP.F32.U32 R56, R57 ;  /* 0x0000003900387245 */ /* 0x000fe20000201000 */
[----:B------:R-:W-:Y:S02]  /*1a8f0*/  HFMA2 R57, -RZ, RZ, 0.1171875, 0 ;  /* 0x2f800000ff397431 */ /* 0x000fe400000001ff */
[----:B-----5:R-:W-:-:S03]  /*1a900*/  HADD2.F32 R70, -RZ, R55.H1_H1 ;  /* 0x30000037ff467230 */ /* 0x020fc60000004100 */
[----:B------:R-:W-:Y:S02]  /*1a910*/  FFMA.FTZ R56, R56, R57, 1.1641532182693481445e-10 ;  /* 0x2f00000038387423 */ /* 0x000fe40000010039 */
[----:B------:R-:W-:-:S04]  /*1a920*/  FMUL.FTZ R70, R70, UR13 ;  /* 0x0000000d46467c20 */ /* 0x000fc80008410000 */
[----:B------:R-:W-:Y:S01]  /*1a930*/  FMUL.FTZ R70, R70, UR12 ;  /* 0x0000000c46467c20 */ /* 0x000fe20008410000 */
[----:B------:R-:W-:Y:S01]  /*1a940*/  FSETP.GTU.FTZ.AND P0, PT, R56, UR10, PT ;  /* 0x0000000a38007c0b */ /* 0x000fe2000bf1c000 */
[----:B------:R-:W-:-:S03]  /*1a950*/  HADD2.F32 R56, -RZ, R59.H1_H1 ;  /* 0x3000003bff387230 */ /* 0x000fc60000004100 */
[----:B------:R-:W-:Y:S02]  /*1a960*/  FSEL R101, R70, RZ, !P0 ;  /* 0x000000ff46657208 */ /* 0x000fe40004000000 */
[----:B------:R-:W-:-:S03]  /*1a970*/  SEL R77, RZ, 0x1, P0 ;  /* 0x00000001ff4d7807 */ /* 0x000fc60000000000 */
[----:B------:R-:W-:-:S07]  /*1a980*/  FADD.FTZ R101, R56, R101 ;  /* 0x0000006538657221 */ /* 0x000fce0000010000 */
.L_x_6914:
[----:B------:R-:W-:Y:S05]  /*1a990*/  BSYNC.RECONVERGENT B1 ;  /* 0x0000000000017941 */ /* 0x000fea0003800200 */
.L_x_6913:
[----:B------:R-:W-:Y:S02]  /*1a9a0*/  F2FP.F16.F32.PACK_AB R59, RZ, R101 ;  /* 0x00000065ff3b723e */ /* 0x000fe400000000ff */
[----:B------:R-:W-:Y:S02]  /*1a9b0*/  PRMT R58, R129, 0x5410, R58 ;  /* 0x00005410813a7816 */ /* 0x000fe4000000003a */
[----:B------:R-:W-:Y:S02]  /*1a9c0*/  PRMT R57, R127, 0x5410, R128 ;  /* 0x000054107f397816 */ /* 0x000fe40000000080 */
[----:B------:R-:W-:Y:S02]  /*1a9d0*/  PRMT R56, R123, 0x5410, R126 ;  /* 0x000054107b387816 */ /* 0x000fe4000000007e */
[----:B------:R-:W-:Y:S01]  /*1a9e0*/  PRMT R59, R131, 0x5410, R59 ;  /* 0x00005410833b7816 */ /* 0x000fe2000000003b */
[----:B------:R-:W-:Y:S06]  /*1a9f0*/  BRA `(.L_x_6920) ;  /* 0x0000002800c47947 */ /* 0x000fec0003800000 */
.L_x_6863:
        /* <DEDUP_REMOVED lines=21> */
.L_x_6925:
        /* <DEDUP_REMOVED lines=13> */
.L_x_6927:
[----:B------:R-:W-:Y:S05]  /*1ac20*/  BSYNC.RECONVERGENT B3 ;  /* 0x0000000000037941 */ /* 0x000fea0003800200 */
.L_x_6926:
        /* <DEDUP_REMOVED lines=42> */
.L_x_6924:
[----:B------:R-:W-:Y:S05]  /*1aed0*/  BSYNC.RECONVERGENT B2 ;  /* 0x0000000000027941 */ /* 0x000fea0003800200 */
.L_x_6923:
        /* <DEDUP_REMOVED lines=9> */
.L_x_6922:
[----:B------:R-:W-:Y:S05]  /*1af70*/  BSYNC.RECONVERGENT B1 ;  /* 0x0000000000017941 */ /* 0x000fea0003800200 */
.L_x_6921:
        /* <DEDUP_REMOVED lines=18> */
.L_x_6932:
        /* <DEDUP_REMOVED lines=13> */
.L_x_6934:
[----:B------:R-:W-:Y:S05]  /*1b170*/  BSYNC.RECONVERGENT B3 ;  /* 0x0000000000037941 */ /* 0x000fea0003800200 */
.L_x_6933:
        /* <DEDUP_REMOVED lines=42> */
.L_x_6931:
[----:B------:R-:W-:Y:S05]  /*1b420*/  BSYNC.RECONVERGENT B2 ;  /* 0x0000000000027941 */ /* 0x000fea0003800200 */
.L_x_6930:
        /* <DEDUP_REMOVED lines=9> */
.L_x_6929:
[----:B------:R-:W-:Y:S05]  /*1b4c0*/  BSYNC.RECONVERGENT B1 ;  /* 0x0000000000017941 */ /* 0x000fea0003800200 */
.L_x_6928:
        /* <DEDUP_REMOVED lines=18> */
.L_x_6939:
        /* <DEDUP_REMOVED lines=13> */
.L_x_6941:
[----:B------:R-:W-:Y:S05]  /*1b6c0*/  BSYNC.RECONVERGENT B3 ;  /* 0x0000000000037941 */ /* 0x000fea0003800200 */
.L_x_6940:
        /* <DEDUP_REMOVED lines=42> */
.L_x_6938:
[----:B------:R-:W-:Y:S05]  /*1b970*/  BSYNC.RECONVERGENT B2 ;  /* 0x0000000000027941 */ /* 0x000fea0003800200 */
.L_x_6937:
        /* <DEDUP_REMOVED lines=9> */
.L_x_6936:
[----:B------:R-:W-:Y:S05]  /*1ba10*/  BSYNC.RECONVERGENT B1 ;  /* 0x0000000000017941 */ /* 0x000fea0003800200 */
.L_x_6935:
        /* <DEDUP_REMOVED lines=18> */
.L_x_6946:
        /* <DEDUP_REMOVED lines=13> */
.L_x_6948:
[----:B------:R-:W-:Y:S05]  /*1bc10*/  BSYNC.RECONVERGENT B3 ;  /* 0x0000000000037941 */ /* 0x000fea0003800200 */
.L_x_6947:
        /* <DEDUP_REMOVED lines=42> */
.L_x_6945:
[----:B------:R-:W-:Y:S05]  /*1bec0*/  BSYNC.RECONVERGENT B2 ;  /* 0x0000000000027941 */ /* 0x000fea0003800200 */
.L_x_6944:
        /* <DEDUP_REMOVED lines=9> */
.L_x_6943:
[----:B------:R-:W-:Y:S05]  /*1bf60*/  BSYNC.RECONVERGENT B1 ;  /* 0x0000000000017941 */ /* 0x000fea0003800200 */
.L_x_6942:
        /* <DEDUP_REMOVED lines=18> */
.L_x_6953:
        /* <DEDUP_REMOVED lines=13> */
.L_x_6955:
[----:B------:R-:W-:Y:S05]  /*1c160*/  BSYNC.RECONVERGENT B3 ;  /* 0x0000000000037941 */ /* 0x000fea0003800200 */
.L_x_6954:
        /* <DEDUP_REMOVED lines=42> */
.L_x_6952:
[----:B------:R-:W-:Y:S05]  /*1c410*/  BSYNC.RECONVERGENT B2 ;  /* 0x0000000000027941 */ /* 0x000fea0003800200 */
.L_x_6951:
        /* <DEDUP_REMOVED lines=9> */
.L_x_6950:
[----:B------:R-:W-:Y:S05]  /*1c4b0*/  BSYNC.RECONVERGENT B1 ;  /* 0x0000000000017941 */ /* 0x000fea0003800200 */
.L_x_6949:
        /* <DEDUP_REMOVED lines=18> */
.L_x_6960:
        /* <DEDUP_REMOVED lines=13> */
.L_x_6962:
[----:B------:R-:W-:Y:S05]  /*1c6b0*/  BSYNC.RECONVERGENT B3 ;  /* 0x0000000000037941 */ /* 0x000fea0003800200 */
.L_x_6961:
        /* <DEDUP_REMOVED lines=42> */
.L_x_6959:
[----:B------:R-:W-:Y:S05]  /*1c960*/  BSYNC.RECONVERGENT B2 ;  /* 0x0000000000027941 */ /* 0x000fea0003800200 */
.L_x_6958:
        /* <DEDUP_REMOVED lines=9> */
.L_x_6957:
[----:B------:R-:W-:Y:S05]  /*1ca00*/  BSYNC.RECONVERGENT B1 ;  /* 0x0000000000017941 */ /* 0x000fea0003800200 */
.L_x_6956:
        /* <DEDUP_REMOVED lines=18> */
.L_x_6967:
        /* <DEDUP_REMOVED lines=13> */
.L_x_6969:
[----:B------:R-:W-:Y:S05]  /*1cc00*/  BSYNC.RECONVERGENT B3 ;  /* 0x0000000000037941 */ /* 0x000fea0003800200 */
.L_x_6968:
        /* <DEDUP_REMOVED lines=37> */
[----:B------:R-:W-:Y:S02]  /*1ce60*/  MOV R100, R58 ;  /* 0x0000003a00647202 */ /* 0x000fe40000000f00 */
[----:B------:R-:W-:Y:S01]  /*1ce70*/  LOP3.LUT R79, R71, R78, R59, 0x96, !PT ;  /* 0x0000004e474f7212 */ /* 0x000fe200078e963b */
[----:B------:R-:W-:Y:S01]  /*1ce80*/  IMAD.MOV.U32 R58, RZ, RZ, R94 ;  /* 0x000000ffff3a7224 */ /* 0x000fe200078e005e */
[----:B------:R-:W-:Y:S01]  /*1ce90*/  LOP3.LUT R99, R70, R56, R99, 0x96, !PT ;  /* 0x0000003846637212 */ /* 0x000fe200078e9663 */
[----:B------:R-:W-:Y:S01]  /*1cea0*/  IMAD.MOV.U32 R56, RZ, RZ, RZ ;  /* 0x000000ffff387224 */ /* 0x000fe200078e00ff */
[----:B------:R-:W-:-:S07]  /*1ceb0*/  MOV R94, R98 ;  /* 0x00000062005e7202 */ /* 0x000fce0000000f00 */
.L_x_6966:
[----:B------:R-:W-:Y:S05]  /*1cec0*/  BSYNC.RECONVERGENT B2 ;  /* 0x0000000000027941 */ /* 0x000fea0003800200 */
.L_x_6965:
        /* <DEDUP_REMOVED lines=9> */
.L_x_6964:
[----:B------:R-:W-:Y:S05]  /*1cf60*/  BSYNC.RECONVERGENT B1 ;  /* 0x0000000000017941 */ /* 0x000fea0003800200 */
.L_x_6963:
        /* <DEDUP_REMOVED lines=18> */
.L_x_6974:
        /* <DEDUP_REMOVED lines=13> */
.L_x_6976:
[----:B------:R-:W-:Y:S05]  /*1d160*/  BSYNC.RECONVERGENT B3 ;  /* 0x0000000000037941 */ /* 0x000fea0003800200 */
.L_x_6975:
        /* <DEDUP_REMOVED lines=39> */
[----:B------:R-:W-:-:S03]  /*1d3e0*/  LOP3.LUT R79, R71, R84, R101, 0x96, !PT ;  /* 0x00000054474f7212 */ /* 0x000fc600078e9665 */
[----:B------:R-:W-:Y:S01]  /*1d3f0*/  IMAD.MOV.U32 R94, RZ, RZ, R58 ;  /* 0x000000ffff5e7224 */ /* 0x000fe200078e003a */
[----:B------:R-:W-:-:S07]  /*1d400*/  LOP3.LUT R99, R70, R56, R59, 0x96, !PT ;  /* 0x0000003846637212 */ /* 0x000fce00078e963b */
.L_x_6973:
[----:B------:R-:W-:Y:S05]  /*1d410*/  BSYNC.RECONVERGENT B2 ;  /* 0x0000000000027941 */ /* 0x000fea0003800200 */
.L_x_6972:
        /* <DEDUP_REMOVED lines=9> */
.L_x_6971:
[----:B------:R-:W-:Y:S05]  /*1d4b0*/  BSYNC.RECONVERGENT B1 ;  /* 0x0000000000017941 */ /* 0x000fea0003800200 */
.L_x_6970:
[----:B------:R-:W-:Y:S02]  /*1d4c0*/  F2FP.F16.F32.PACK_AB R59, RZ, R101 ;  /* 0x00000065ff3b723e */ /* 0x000fe400000000ff */
[----:B------:R-:W-:Y:S02]  /*1d4d0*/  PRMT R58, R127, 0x5410, R128 ;  /* 0x000054107f3a7816 */ /* 0x000fe40000000080 */
[----:B------:R-:W-:Y:S02]  /*1d4e0*/  PRMT R57, R125, 0x5410, R126 ;  /* 0x000054107d397816 */ /* 0x000fe4000000007e */
[----:B------:R-:W-:Y:S02]  /*1d4f0*/  PRMT R56, R124, 0x5410, R123 ;  /* 0x000054107c387816 */ /* 0x000fe4000000007b */
[----:B------:R-:W-:-:S07]  /*1d500*/  PRMT R59, R129, 0x5410, R59 ;  /* 0x00005410813b7816 */ /* 0x000fce000000003b */
.L_x_6920:
        /* <DEDUP_REMOVED lines=65> */
.L_x_6978:
[----:B------:R-:W-:Y:S05]  /*1d920*/  BSYNC.RECONVERGENT B1 ;  /* 0x0000000000017941 */ /* 0x000fea0003800200 */
.L_x_6977:
        /* <DEDUP_REMOVED lines=104> */
.L_x_6994:
        /* <DEDUP_REMOVED lines=14> */
[----:B-----5:R-:W-:-:S13]  /*1e090*/  ISETP.GE.AND P0, PT, R62, 0x1, PT ;  /* 0x000000013e00780c */ /* 0x020fda0003f06270 */
[----:B0-----:R-:W-:Y:S05]  /*1e0a0*/  @!P0 BRA `(.L_x_6981) ;  /* 0x0000000c00c48947 */ /* 0x001fea0003800000 */
[----:B------:R-:W-:Y:S01]  /*1e0b0*/  FSEL R71, R71, RZ, !P1 ;  /* 0x000000ff47477208 */ /* 0x000fe20004800000 */
[----:B------:R-:W-:Y:S02]  /*1e0c0*/  VIADD R62, R62, 0xffffffff ;  /* 0xffffffff3e3e7836 */ /* 0x000fe40000000000 */
[--C-:B------:R-:W-:Y:S02]  /*1e0d0*/  HADD2.F32 R75, -RZ, R6.reuse.H1_H1 ;  /* 0x30000006ff4b7230 */ /* 0x100fe40000004100 */
[C---:B------:R-:W-:Y:S01]  /*1e0e0*/  FADD.FTZ R56, -R71.reuse, R61 ;  /* 0x0000003d47387221 */ /* 0x040fe20000010100 */
[C---:B------:R-:W-:Y:S01]  /*1e0f0*/  FADD.FTZ R58, -R71.reuse, R60 ;  /* 0x0000003c473a7221 */ /* 0x040fe20000010100 */
[C---:B------:R-:W-:Y:S01]  /*1e100*/  FADD.FTZ R70, -R71.reuse, R65 ;  /* 0x0000004147467221 */ /* 0x040fe20000010100 */
[C---:B------:R-:W-:Y:S01]  /*1e110*/  FADD.FTZ R124, -R71.reuse, R91 ;  /* 0x0000005b477c7221 */ /* 0x040fe20000010100 */
[----:B------:R-:W-:Y:S02]  /*1e120*/  HADD2.F32 R61, -RZ, R6.H0_H0 ;  /* 0x20000006ff3d7230 */ /* 0x000fe40000004100 */
[----:B------:R-:W-:Y:S01]  /*1e130*/  FADD.FTZ R64, -R71, R64 ;  /* 0x0000004047407221 */ /* 0x000fe20000010100 */
[----:B------:R-:W-:-:S02]  /*1e140*/  HADD2.F32 R65, -RZ, R32.H0_H0 ;  /* 0x20000020ff417230 */ /* 0x000fc40000004100 */
        /* <DEDUP_REMOVED lines=10> */
[----:B------:R-:W-:Y:S01]  /*1e1f0*/  FMUL.FTZ R60, R73, R56 ;  /* 0x00000038493c7220 */ /* 0x000fe20000410000 */
        /* <DEDUP_REMOVED lines=26> */
[----:B------:R-:W-:Y:S01]  /*1e3a0*/  FMUL.FTZ R62, R73, R58 ;  /* 0x0000003a493e7220 */ /* 0x000fe20000410000 */
[----:B------:R-:W-:Y:S01]  /*1e3b0*/  FADD.FTZ R107, -R71, R101 ;  /* 0x00000065476b7221 */ /* 0x000fe20000010100 */
        /* <DEDUP_REMOVED lines=39> */
[----:B------:R-:W-:Y:S01]  /*1e630*/  FMUL.FTZ R73, R73, R107 ;  /* 0x0000006b49497220 */ /* 0x000fe20000410000 */
        /* <DEDUP_REMOVED lines=8> */
[----:B------:R-:W-:-:S02]  /*1e6c0*/  HADD2.F32 R113, -RZ, R8.H1_H1 ;  /* 0x30000008ff717230 */ /* 0x000fc40000004100 */
[----:B------:R-:W-:Y:S02]  /*1e6d0*/  HADD2.F32 R115, -RZ, R34.H1_H1 ;  /* 0x30000022ff737230 */ /* 0x000fe40000004100 */
[----:B------:R-:W-:Y:S01]  /*1e6e0*/  FFMA.FTZ R70, R108, R109, R111 ;  /* 0x0000006d6c467223 */ /* 0x000fe2000001006f */
[----:B------:R-:W-:Y:S02]  /*1e6f0*/  HADD2.F32 R117, -RZ, R9.H0_H0 ;  /* 0x20000009ff757230 */ /* 0x000fe40000004100 */
[----:B------:R-:W-:Y:S02]  /*1e700*/  HADD2.F32 R119, -RZ, R35.H0_H0 ;  /* 0x20000023ff777230 */ /* 0x000fe40000004100 */
[----:B------:R-:W-:Y:S01]  /*1e710*/  FFMA.FTZ R75, R110, R113, R115 ;  /* 0x000000716e4b7223 */ /* 0x000fe20000010073 */
[----:B------:R-:W-:Y:S02]  /*1e720*/  HADD2.F32 R107, -RZ, R9.H1_H1 ;  /* 0x30000009ff6b7230 */ /* 0x000fe40000004100 */
[----:B------:R-:W-:-:S02]  /*1e730*/  HADD2.F32 R109, -RZ, R35.H1_H1 ;  /* 0x30000023ff6d7230 */ /* 0x000fc40000004100 */
[----:B------:R-:W-:Y:S01]  /*1e740*/  FFMA.FTZ R91, R112, R117, R119 ;  /* 0x00000075705b7223 */ /* 0x000fe20000010077 */
[----:B------:R-:W-:Y:S02]  /*1e750*/  HADD2.F32 R106, -RZ, R10.H1_H1 ;  /* 0x3000000aff6a7230 */ /* 0x000fe40000004100 */
        /* <DEDUP_REMOVED lines=11> */
[----:B------:R-:W-:Y:S02]  /*1e810*/  HADD2.F32 R106, -RZ, R12.H0_H0 ;  /* 0x2000000cff6a7230 */ /* 0x000fe40000004100 */
[----:B------:R-:W-:-:S02]  /*1e820*/  HADD2.F32 R108, -RZ, R38.H0_H0 ;  /* 0x20000026ff6c7230 */ /* 0x000fc40000004100 */
[----:B------:R-:W-:Y:S01]  /*1e830*/  FFMA.FTZ R102, R102, R107, R109 ;  /* 0x0000006b66667223 */ /* 0x000fe2000001006d */
[----:B------:R-:W-:Y:S02]  /*1e840*/  HADD2.F32 R110, -RZ, R13.H0_H0 ;  /* 0x2000000dff6e7230 */ /* 0x000fe40000004100 */
[----:B------:R-:W-:Y:S02]  /*1e850*/  HADD2.F32 R112, -RZ, R39.H0_H0 ;  /* 0x20000027ff707230 */ /* 0x000fe40000004100 */
[----:B------:R-:W-:Y:S01]  /*1e860*/  FFMA.FTZ R101, R101, R106, R108 ;  /* 0x0000006a65657223 */ /* 0x000fe2000001006c */
        /* <DEDUP_REMOVED lines=8> */
[----:B------:R-:W-:Y:S01]  /*1e8f0*/  FFMA.FTZ R106, R104, R111, R113 ;  /* 0x0000006f686a7223 */ /* 0x000fe20000010071 */
[----:B------:R-:W-:Y:S02]  /*1e900*/  HADD2.F32 R108, -RZ, R15.H0_H0 ;  /* 0x2000000fff6c7230 */ /* 0x000fe40000004100 */
[----:B------:R-:W-:-:S02]  /*1e910*/  HADD2.F32 R110, -RZ, R41.H0_H0 ;  /* 0x20000029ff6e7230 */ /* 0x000fc40000004100 */
[----:B------:R-:W-:Y:S01]  /*1e920*/  FFMA.FTZ R104, R88, R107, R109 ;  /* 0x0000006b58687223 */ /* 0x000fe2000001006d */
[----:B------:R-:W-:Y:S02]  /*1e930*/  HADD2.F32 R112, -RZ, R15.H1_H1 ;  /* 0x3000000fff707230 */ /* 0x000fe40000004100 */
[----:B------:R-:W-:Y:S02]  /*1e940*/  HADD2.F32 R114, -RZ, R41.H1_H1 ;  /* 0x30000029ff727230 */ /* 0x000fe40000004100 */
[----:B------:R-:W-:Y:S01]  /*1e950*/  FFMA.FTZ R107, R89, R108, R110 ;  /* 0x0000006c596b7223 */ /* 0x000fe2000001006e */
[----:B------:R-:W-:Y:S02]  /*1e960*/  HADD2.F32 R116, -RZ, R16.H0_H0 ;  /* 0x20000010ff747230 */ /* 0x000fe40000004100 */
[----:B------:R-:W-:Y:S02]  /*1e970*/  HADD2.F32 R118, -RZ, R42.H0_H0 ;  /* 0x2000002aff767230 */ /* 0x000fe40000004100 */
        /* <DEDUP_REMOVED lines=19> */
[----:B------:R-:W-:Y:S02]  /*1eab0*/  HADD2.F32 R118, -RZ, R19.H0_H0 ;  /* 0x20000013ff767230 */ /* 0x000fe40000004100 */
[----:B------:R-:W-:Y:S02]  /*1eac0*/  HADD2.F32 R120, -RZ, R45.H0_H0 ;  /* 0x2000002dff787230 */ /* 0x000fe40000004100 */
[----:B------:R-:W-:Y:S01]  /*1ead0*/  FFMA.FTZ R111, R85, R86, R88 ;  /* 0x00000056556f7223 */ /* 0x000fe20000010058 */
[----:B------:R-:W-:Y:S02]  /*1eae0*/  HADD2.F32 R82, -RZ, R20.H1_H1 ;  /* 0x30000014ff527230 */ /* 0x000fe40000004100 */
[----:B------:R-:W-:-:S02]  /*1eaf0*/  HADD2.F32 R84, -RZ, R46.H1_H1 ;  /* 0x3000002eff547230 */ /* 0x000fc40000004100 */
        /* <DEDUP_REMOVED lines=11> */
[----:B------:R-:W0:Y:S01]  /*1ebb0*/  LDC.64 R56, c[0x0][0x428] ;  /* 0x00010a00ff387b82 */ /* 0x000e220000000a00 */
[----:B------:R-:W-:Y:S02]  /*1ebc0*/  HADD2.F32 R85, -RZ, R20.H0_H0 ;  /* 0x20000014ff557230 */ /* 0x000fe40000004100 */
[----:B------:R-:W-:Y:S01]  /*1ebd0*/  FFMA.FTZ R116, R80, R81, R83 ;  /* 0x0000005150747223 */ /* 0x000fe20000010053 */
[----:B------:R-:W-:Y:S01]  /*1ebe0*/  HADD2.F32 R80, -RZ, R22.H0_H0 ;  /* 0x20000016ff507230 */ /* 0x000fe20000004100 */
[----:B------:R-:W-:Y:S01]  /*1ebf0*/  F2FP.F16.F32.PACK_AB R71, R118, R71 ;  /* 0x000000477647723e */ /* 0x000fe200000000ff */
[----:B------:R-:W-:-:S02]  /*1ec00*/  HADD2.F32 R87, -RZ, R46.H0_H0 ;  /* 0x2000002eff577230 */ /* 0x000fc40000004100 */
[----:B------:R-:W-:Y:S02]  /*1ec10*/  HADD2.F32 R81, -RZ, R22.H1_H1 ;  /* 0x30000016ff517230 */ /* 0x000fe40000004100 */
[----:B------:R-:W-:Y:S01]  /*1ec20*/  FFMA.FTZ R117, R69, R80, R82 ;  /* 0x0000005045757223 */ /* 0x000fe20000010052 */
[----:B------:R-:W-:Y:S01]  /*1ec30*/  HADD2.F32 R83, -RZ, R48.H1_H1 ;  /* 0x30000030ff537230 */ /* 0x000fe20000004100 */
[----:B------:R-:W-:Y:S01]  /*1ec40*/  SHF.R.S32.HI R80, RZ, 0x1f, R63 ;  /* 0x0000001fff507819 */ /* 0x000fe2000001143f */
[----:B------:R-:W-:Y:S01]  /*1ec50*/  FFMA.FTZ R72, R72, R85, R87 ;  /* 0x0000005548487223 */ /* 0x000fe20000010057 */
[----:B------:R-:W-:Y:S02]  /*1ec60*/  HADD2.F32 R85, -RZ, R23.H0_H0 ;  /* 0x20000017ff557230 */ /* 0x000fe40000004100 */
[----:B------:R-:W-:Y:S01]  /*1ec70*/  LEA.HI R63, R80, R63, RZ, 0x3 ;  /* 0x0000003f503f7211 */ /* 0x000fe200078f18ff */
[----:B------:R-:W-:Y:S01]  /*1ec80*/  FFMA.FTZ R120, R66, R81, R83 ;  /* 0x0000005142787223 */ /* 0x000fe20000010053 */
[----:B------:R-:W-:-:S02]  /*1ec90*/  HADD2.F32 R87, -RZ, R49.H0_H0 ;  /* 0x20000031ff577230 */ /* 0x000fc40000004100 */
[----:B------:R-:W-:Y:S01]  /*1eca0*/  HADD2.F32 R84, -RZ, R23.H1_H1 ;  /* 0x30000017ff547230 */ /* 0x000fe20000004100 */
[----:B------:R-:W-:Y:S01]  /*1ecb0*/  LEA.HI.SX32 R63, R63, R74, 0x1d ;  /* 0x0000004a3f3f7211 */ /* 0x000fe200078feaff */
[----:B------:R-:W-:Y:S02]  /*1ecc0*/  HADD2.F32 R86, -RZ, R49.H1_H1 ;  /* 0x30000031ff567230 */ /* 0x000fe40000004100 */
[----:B------:R-:W-:Y:S01]  /*1ecd0*/  FFMA.FTZ R119, R68, R85, R87 ;  /* 0x0000005544777223 */ /* 0x000fe20000010057 */
[----:B------:R-:W-:Y:S01]  /*1ece0*/  HADD2.F32 R81, -RZ, R24.H1_H1 ;  /* 0x30000018ff517230 */ /* 0x000fe20000004100 */
[----:B------:R-:W-:Y:S01]  /*1ecf0*/  IADD3 R87, PT, PT, R63, 0x60, RZ ;  /* 0x000000603f577810 */ /* 0x000fe20007ffe0ff */
[----:B------:R-:W-:Y:S02]  /*1ed00*/  HADD2.F32 R83, -RZ, R50.H1_H1 ;  /* 0x30000032ff537230 */ /* 0x000fe40000004100 */
[----:B------:R-:W-:Y:S01]  /*1ed10*/  FFMA.FTZ R122, R67, R84, R86 ;  /* 0x00000054437a7223 */ /* 0x000fe20000010056 */
[----:B------:R-:W-:-:S02]  /*1ed20*/  HADD2.F32 R80, -RZ, R25.H1_H1 ;  /* 0x30000019ff507230 */ /* 0x000fc40000004100 */
[----:B------:R-:W-:Y:S02]  /*1ed30*/  HADD2.F32 R82, -RZ, R51.H1_H1 ;  /* 0x30000033ff527230 */ /* 0x000fe40000004100 */
[----:B------:R-:W-:Y:S01]  /*1ed40*/  FFMA.FTZ R74, R58, R81, R83 ;  /* 0x000000513a4a7223 */ /* 0x000fe20000010053 */
[----:B------:R-:W-:Y:S01]  /*1ed50*/  HADD2.F32 R67, -RZ, R24.H0_H0 ;  /* 0x20000018ff437230 */ /* 0x000fe20000004100 */
[----:B------:R-:W-:Y:S01]  /*1ed60*/  IADD3 R83, PT, PT, R63, 0x20, RZ ;  /* 0x000000203f537810 */ /* 0x000fe20007ffe0ff */
[----:B------:R-:W-:Y:S02]  /*1ed70*/  HADD2.F32 R69, -RZ, R50.H0_H0 ;  /* 0x20000032ff457230 */ /* 0x000fe40000004100 */
[----:B------:R-:W-:Y:S01]  /*1ed80*/  FFMA.FTZ R124, R73, R80, R82 ;  /* 0x00000050497c7223 */ /* 0x000fe20000010052 */
[----:B------:R-:W-:Y:S01]  /*1ed90*/  HADD2.F32 R66, -RZ, R25.H0_H0 ;  /* 0x20000019ff427230 */ /* 0x000fe20000004100 */
[----:B------:R-:W-:Y:S01]  /*1eda0*/  F2FP.F16.F32.PACK_AB R58, R75, R70 ;  /* 0x000000464b3a723e */ /* 0x000fe200000000ff */
[----:B------:R-:W-:-:S02]  /*1edb0*/  HADD2.F32 R68, -RZ, R51.H0_H0 ;  /* 0x20000033ff447230 */ /* 0x000fc40000004100 */
[----:B------:R-:W-:Y:S01]  /*1edc0*/  FFMA.FTZ R121, R64, R67, R69 ;  /* 0x0000004340797223 */ /* 0x000fe20000010045 */
[C---:B------:R-:W-:Y:S01]  /*1edd0*/  VIADD R85, R63.reuse, 0x40 ;  /* 0x000000403f557836 */ /* 0x040fe20000000000 */
[----:B------:R-:W-:Y:S01]  /*1ede0*/  F2FP.F16.F32.PACK_AB R67, R114, R111 ;  /* 0x0000006f7243723e */ /* 0x000fe200000000ff */
[----:B------:R-:W-:Y:S02]  /*1edf0*/  VIADD R89, R63, 0x80 ;  /* 0x000000803f597836 */ /* 0x000fe40000000000 */
[----:B------:R-:W-:Y:S01]  /*1ee00*/  FFMA.FTZ R123, R59, R66, R68 ;  /* 0x000000423b7b7223 */ /* 0x000fe20000010044 */
[--C-:B0-----:R-:W-:Y:S01]  /*1ee10*/  IMAD.WIDE.U32 R80, R63, 0x10, R56.reuse ;  /* 0x000000103f507825 */ /* 0x101fe200078e0038 */
[----:B------:R-:W-:Y:S02]  /*1ee20*/  F2FP.F16.F32.PACK_AB R59, R92, R91 ;  /* 0x0000005b5c3b723e */ /* 0x000fe400000000ff */
[----:B------:R-:W-:Y:S01]  /*1ee30*/  F2FP.F16.F32.PACK_AB R63, R106, R103 ;  /* 0x000000676a3f723e */ /* 0x000fe200000000ff */
[----:B------:R-:W-:Y:S01]  /*1ee40*/  IMAD.WIDE.U32 R82, R83, 0x10, R56 ;  /* 0x0000001053527825 */ /* 0x000fe200078e0038 */
[----:B------:R-:W-:-:S02]  /*1ee50*/  F2FP.F16.F32.PACK_AB R66, R110, R95 ;  /* 0x0000005f6e42723e */ /* 0x000fc400000000ff */
[----:B------:R-:W-:Y:S01]  /*1ee60*/  F2FP.F16.F32.PACK_AB R64, R104, R105 ;  /* 0x000000696840723e */ /* 0x000fe200000000ff */
[--C-:B------:R-:W-:Y:S01]  /*1ee70*/  IMAD.WIDE.U32 R84, R85, 0x10, R56.reuse ;  /* 0x0000001055547825 */ /* 0x100fe200078e0038 */
[----:B------:R-:W-:Y:S02]  /*1ee80*/  F2FP.F16.F32.PACK_AB R70, R115, R72 ;  /* 0x000000487346723e */ /* 0x000fe400000000ff */
[----:B------:R-:W-:Y:S01]  /*1ee90*/  F2FP.F16.F32.PACK_AB R69, R116, R113 ;  /* 0x000000717445723e */ /* 0x000fe200000000ff */
[--C-:B------:R-:W-:Y:S01]  /*1eea0*/  IMAD.WIDE.U32 R86, R87, 0x10, R56.reuse ;  /* 0x0000001057567825 */ /* 0x100fe200078e0038 */
[----:B------:R-:W-:Y:S02]  /*1eeb0*/  F2FP.F16.F32.PACK_AB R68, R112, R109 ;  /* 0x0000006d7044723e */ /* 0x000fe400000000ff */
[----:B------:R-:W-:Y:S01]  /*1eec0*/  F2FP.F16.F32.PACK_AB R75, R124, R123 ;  /* 0x0000007b7c4b723e */ /* 0x000fe200000000ff */
[----:B------:R-:W-:Y:S01]  /*1eed0*/  IMAD.WIDE.U32 R88, R89, 0x10, R56 ;  /* 0x0000001059587825 */ /* 0x000fe200078e0038 */
[----:B------:R-:W-:-:S02]  /*1eee0*/  F2FP.F16.F32.PACK_AB R57, R65, R62 ;  /* 0x0000003e4139723e */ /* 0x000fc400000000ff */
[----:B------:R-:W-:Y:S02]  /*1eef0*/  F2FP.F16.F32.PACK_AB R56, R61, R60 ;  /* 0x0000003c3d38723e */ /* 0x000fe400000000ff */
[----:B------:R-:W-:Y:S02]  /*1ef00*/  F2FP.F16.F32.PACK_AB R62, R102, R101 ;  /* 0x00000065663e723e */ /* 0x000fe400000000ff */
[----:B------:R-:W-:Y:S01]  /*1ef10*/  F2FP.F16.F32.PACK_AB R61, R97, R96 ;  /* 0x00000060613d723e */ /* 0x000fe200000000ff */
[----:B------:R0:W-:Y:S01]  /*1ef20*/  STG.E.128 desc[UR8][R80.64], R56 ;  /* 0x0000003850007986 */ /* 0x0001e2000c101d08 */
[----:B------:R-:W-:Y:S02]  /*1ef30*/  F2FP.F16.F32.PACK_AB R60, R93, R90 ;  /* 0x0000005a5d3c723e */ /* 0x000fe400000000ff */
[----:B------:R-:W-:Y:S02]  /*1ef40*/  F2FP.F16.F32.PACK_AB R65, R108, R107 ;  /* 0x0000006b6c41723e */ /* 0x000fe400000000ff */
[----:B------:R-:W-:Y:S01]  /*1ef50*/  F2FP.F16.F32.PACK_AB R74, R74, R121 ;  /* 0x000000794a4a723e */ /* 0x000fe200000000ff */
[----:B------:R0:W-:Y:S01]  /*1ef60*/  STG.E.128 desc[UR8][R82.64], R60 ;  /* 0x0000003c52007986 */ /* 0x0001e2000c101d08 */
[----:B------:R-:W-:-:S02]  /*1ef70*/  F2FP.F16.F32.PACK_AB R73, R122, R119 ;  /* 0x000000777a49723e */ /* 0x000fc400000000ff */
[----:B------:R-:W-:Y:S01]  /*1ef80*/  F2FP.F16.F32.PACK_AB R72, R120, R117 ;  /* 0x000000757848723e */ /* 0x000fe200000000ff */
[----:B------:R0:W-:Y:S04]  /*1ef90*/  STG.E.128 desc[UR8][R84.64], R64 ;  /* 0x0000004054007986 */ /* 0x0001e8000c101d08 */
[----:B------:R0:W-:Y:S04]  /*1efa0*/  STG.E.128 desc[UR8][R86.64], R68 ;  /* 0x0000004456007986 */ /* 0x0001e8000c101d08 */
[----:B------:R0:W-:Y:S02]  /*1efb0*/  STG.E.128 desc[UR8][R88.64], R72 ;  /* 0x0000004858007986 */ /* 0x0001e4000c101d08 */
.L_x_6981:
[----:B------:R-:W-:Y:S05]  /*1efc0*/  BSYNC.RECONVERGENT B1 ;  /* 0x0000000000017941 */ /* 0x000fea0003800200 */
.L_x_6980:
[----:B0-----:R-:W0:Y:S02]  /*1efd0*/  LDC.64 R56, c[0x0][0x380] ;  /* 0x0000e000ff387b82 */ /* 0x001e240000000a00 */
[----:B0-----:R-:W-:-:S04]  /*1efe0*/  LEA R2, R56, R2, 0x2 ;  /* 0x0000000238027211 */ /* 0x001fc800078e10ff */
[----:B------:R-:W-:-:S13]  /*1eff0*/  ISETP.GE.AND P0, PT, R2, R57, PT ;  /* 0x000000390200720c */ /* 0x000fda0003f06270 */
[----:B------:R-:W-:Y:S05]  /*1f000*/  @!P0 BRA `(.L_x_6982) ;  /* 0xfffffe1800dc8947 */ /* 0x000fea000383ffff */
[----:B------:R-:W-:Y:S05]  /*1f010*/  BSYNC B0 ;  /* 0x0000000000007941 */ /* 0x000fea0003800000 */
.L_x_6390:
[----:B------:R-:W-:Y:S05]  /*1f020*/  EXIT ;  /* 0x000000000000794d */ /* 0x000fea0003800000 */
.L_x_6979:
[----:B------:R-:W-:Y:S01]  /*1f030*/  HFMA2 R81, -RZ, RZ, 0, 1.847743988037109375e-06 ;  /* 0x0000001fff517431 */ /* 0x000fe200000001ff */
[----:B------:R-:W-:Y:S01]  /*1f040*/  BSSY B1, `(.L_x_6983) ;  /* 0x0000006000017945 */ /* 0x000fe20003800000 */
[----:B------:R-:W-:Y:S02]  /*1f050*/  IMAD.MOV.U32 R80, RZ, RZ, 0x1 ;  /* 0x00000001ff507424 */ /* 0x000fe400078e00ff */
[----:B------:R-:W-:-:S07]  /*1f060*/  IMAD.MOV.U32 R75, RZ, RZ, -0x1 ;  /* 0xffffffffff4b7424 */ /* 0x000fce00078e00ff */
[----:B0----5:R-:W-:Y:S05]  /*1f070*/  WARPSYNC.COLLECTIVE R75, `(.L_x_6984) ;  /* 0x000000004b087348 */ /* 0x021fea0003c00000 */
[----:B------:R1:W2:Y:S02]  /*1f080*/  SHFL.BFLY P1, R73, R82, R80, R81 ;  /* 0x0c00005052497389 */ /* 0x0002a40000020051 */
[----:B012--5:R-:W-:Y:S05]  /*1f090*/  ENDCOLLECTIVE ;  /* 0x000000000000791b */ /* 0x027fea0003800000 */
.L_x_6984:
[----:B------:R-:W-:Y:S05]  /*1f0a0*/  BSYNC B1 ;  /* 0x0000000000017941 */ /* 0x000fea0003800000 */
.L_x_6983:
        /* <DEDUP_REMOVED lines=10> */
.L_x_6985:
[----:B------:R-:W-:Y:S02]  /*1f150*/  IMAD.MOV.U32 R80, RZ, RZ, 0x4 ;  /* 0x00000004ff507424 */ /* 0x000fe400078e00ff */
[----:B------:R-:W-:-:S04]  /*1f160*/  IMAD.MOV.U32 R56, RZ, RZ, R73 ;  /* 0x000000ffff387224 */ /* 0x000fc800078e0049 */
[----:B------:R-:W-:-:S05]  /*1f170*/  FADD.FTZ R58, R57, R56 ;  /* 0x00000038393a7221 */ /* 0x000fca0000010000 */
[----:B------:R-:W-:-:S07]  /*1f180*/  MOV R82, R58 ;  /* 0x0000003a00527202 */ /* 0x000fce0000000f00 */
[----:B------:R-:W-:Y:S05]  /*1f190*/  WARPSYNC.COLLECTIVE R75, `(.L_x_6986) ;  /* 0x000000004b087348 */ /* 0x000fea0003c00000 */
[----:B------:R0:W1:Y:S02]  /*1f1a0*/  SHFL.BFLY P1, R73, R82, R80, R81 ;  /* 0x0c00005052497389 */ /* 0x0000640000020051 */
[----:B01----:R-:W-:Y:S05]  /*1f1b0*/  ENDCOLLECTIVE ;  /* 0x000000000000791b */ /* 0x003fea0003800000 */
.L_x_6986:
[----:B------:R-:W-:Y:S01]  /*1f1c0*/  HFMA2 R80, -RZ, RZ, 0, 4.76837158203125e-07 ;  /* 0x00000008ff507431 */ /* 0x000fe200000001ff */
[----:B------:R-:W-:-:S05]  /*1f1d0*/  MOV R59, R73 ;  /* 0x00000049003b7202 */ /* 0x000fca0000000f00 */
[----:B------:R-:W-:-:S04]  /*1f1e0*/  FADD.FTZ R59, R58, R59 ;  /* 0x0000003b3a3b7221 */ /* 0x000fc80000010000 */
[----:B------:R-:W-:-:S07]  /*1f1f0*/  IMAD.MOV.U32 R82, RZ, RZ, R59 ;  /* 0x000000ffff527224 */ /* 0x000fce00078e003b */
[----:B------:R-:W-:Y:S05]  /*1f200*/  WARPSYNC.COLLECTIVE R75, `(.L_x_6987) ;  /* 0x000000004b087348 */ /* 0x000fea0003c00000 */
[----:B------:R0:W1:Y:S02]  /*1f210*/  SHFL.BFLY P1, R73, R82, R80, R81 ;  /* 0x0c00005052497389 */ /* 0x0000640000020051 */
[----:B01----:R-:W-:Y:S05]  /*1f220*/  ENDCOLLECTIVE ;  /* 0x000000000000791b */ /* 0x003fea0003800000 */
.L_x_6987:
[----:B------:R-:W-:Y:S02]  /*1f230*/  IMAD.MOV.U32 R80, RZ, RZ, 0x10 ;  /* 0x00000010ff507424 */ /* 0x000fe400078e00ff */
[----:B------:R-:W-:-:S04]  /*1f240*/  IMAD.MOV.U32 R56, RZ, RZ, R73 ;  /* 0x000000ffff387224 */ /* 0x000fc800078e0049 */
[----:B------:R-:W-:-:S05]  /*1f250*/  FADD.FTZ R72, R59, R56 ;  /* 0x000000383b487221 */ /* 0x000fca0000010000 */
[----:B------:R-:W-:-:S07]  /*1f260*/  MOV R82, R72 ;  /* 0x0000004800527202 */ /* 0x000fce0000000f00 */
[----:B------:R-:W-:Y:S05]  /*1f270*/  WARPSYNC.COLLECTIVE R75, `(.L_x_6988) ;  /* 0x000000004b087348 */ /* 0x000fea0003c00000 */
[----:B------:R0:W1:Y:S02]  /*1f280*/  SHFL.BFLY P1, R73, R82, R80, R81 ;  /* 0x0c00005052497389 */ /* 0x0000640000020051 */
[----:B01----:R-:W-:Y:S05]  /*1f290*/  ENDCOLLECTIVE ;  /* 0x000000000000791b */ /* 0x003fea0003800000 */
.L_x_6988:
        /* <DEDUP_REMOVED lines=88> */
.L_x_6989:
[----:B------:R-:W-:Y:S02]  /*1f820*/  IMAD.MOV.U32 R80, RZ, RZ, 0x2 ;  /* 0x00000002ff507424 */ /* 0x000fe400078e00ff */
[----:B------:R-:W-:-:S04]  /*1f830*/  IMAD.MOV.U32 R57, RZ, RZ, R73 ;  /* 0x000000ffff397224 */ /* 0x000fc800078e0049 */
[----:B------:R-:W-:-:S05]  /*1f840*/  FADD.FTZ R57, R56, R57 ;  /* 0x0000003938397221 */ /* 0x000fca0000010000 */
[----:B------:R-:W-:-:S07]  /*1f850*/  MOV R82, R57 ;  /* 0x0000003900527202 */ /* 0x000fce0000000f00 */
[----:B------:R-:W-:Y:S05]  /*1f860*/  WARPSYNC.COLLECTIVE R75, `(.L_x_6990) ;  /* 0x000000004b087348 */ /* 0x000fea0003c00000 */
[----:B------:R0:W1:Y:S02]  /*1f870*/  SHFL.BFLY P1, R73, R82, R80, R81 ;  /* 0x0c00005052497389 */ /* 0x0000640000020051 */
[----:B01----:R-:W-:Y:S05]  /*1f880*/  ENDCOLLECTIVE ;  /* 0x000000000000791b */ /* 0x003fea0003800000 */
.L_x_6990:
[----:B------:R-:W-:Y:S01]  /*1f890*/  HFMA2 R80, -RZ, RZ, 0, 2.384185791015625e-07 ;  /* 0x00000004ff507431 */ /* 0x000fe200000001ff */
[----:B------:R-:W-:-:S05]  /*1f8a0*/  MOV R58, R73 ;  /* 0x00000049003a7202 */ /* 0x000fca0000000f00 */
[----:B------:R-:W-:-:S04]  /*1f8b0*/  FADD.FTZ R58, R57, R58 ;  /* 0x0000003a393a7221 */ /* 0x000fc80000010000 */
[----:B------:R-:W-:-:S07]  /*1f8c0*/  IMAD.MOV.U32 R82, RZ, RZ, R58 ;  /* 0x000000ffff527224 */ /* 0x000fce00078e003a */
[----:B------:R-:W-:Y:S05]  /*1f8d0*/  WARPSYNC.COLLECTIVE R75, `(.L_x_6991) ;  /* 0x000000004b087348 */ /* 0x000fea0003c00000 */
[----:B------:R0:W1:Y:S02]  /*1f8e0*/  SHFL.BFLY P1, R73, R82, R80, R81 ;  /* 0x0c00005052497389 */ /* 0x0000640000020051 */
[----:B01----:R-:W-:Y:S05]  /*1f8f0*/  ENDCOLLECTIVE ;  /* 0x000000000000791b */ /* 0x003fea0003800000 */
.L_x_6991:
[----:B------:R-:W-:Y:S02]  /*1f900*/  IMAD.MOV.U32 R80, RZ, RZ, 0x8 ;  /* 0x00000008ff507424 */ /* 0x000fe400078e00ff */
[----:B------:R-:W-:-:S04]  /*1f910*/  IMAD.MOV.U32 R59, RZ, RZ, R73 ;  /* 0x000000ffff3b7224 */ /* 0x000fc800078e0049 */
[----:B------:R-:W-:-:S05]  /*1f920*/  FADD.FTZ R59, R58, R59 ;  /* 0x0000003b3a3b7221 */ /* 0x000fca0000010000 */
[----:B------:R-:W-:-:S07]  /*1f930*/  MOV R82, R59 ;  /* 0x0000003b00527202 */ /* 0x000fce0000000f00 */
[----:B------:R-:W-:Y:S05]  /*1f940*/  WARPSYNC.COLLECTIVE R75, `(.L_x_6992) ;  /* 0x000000004b087348 */ /* 0x000fea0003c00000 */
[----:B------:R0:W1:Y:S02]  /*1f950*/  SHFL.BFLY P1, R73, R82, R80, R81 ;  /* 0x0c00005052497389 */ /* 0x0000640000020051 */
[----:B01----:R-:W-:Y:S05]  /*1f960*/  ENDCOLLECTIVE ;  /* 0x000000000000791b */ /* 0x003fea0003800000 */
.L_x_6992:
[----:B------:R-:W-:Y:S01]  /*1f970*/  HFMA2 R80, -RZ, RZ, 0, 9.5367431640625e-07 ;  /* 0x00000010ff507431 */ /* 0x000fe200000001ff */
[----:B------:R-:W-:-:S05]  /*1f980*/  MOV R72, R73 ;  /* 0x0000004900487202 */ /* 0x000fca0000000f00 */
[----:B------:R-:W-:-:S04]  /*1f990*/  FADD.FTZ R72, R59, R72 ;  /* 0x000000483b487221 */ /* 0x000fc80000010000 */
[----:B------:R-:W-:-:S07]  /*1f9a0*/  IMAD.MOV.U32 R82, RZ, RZ, R72 ;  /* 0x000000ffff527224 */ /* 0x000fce00078e0048 */
[----:B------:R-:W-:Y:S05]  /*1f9b0*/  WARPSYNC.COLLECTIVE R75, `(.L_x_6993) ;  /* 0x000000004b087348 */ /* 0x000fea0003c00000 */
[----:B------:R0:W1:Y:S02]  /*1f9c0*/  SHFL.BFLY P1, R73, R82, R80, R81 ;  /* 0x0c00005052497389 */ /* 0x0000640000020051 */
[----:B01----:R-:W-:Y:S05]  /*1f9d0*/  ENDCOLLECTIVE ;  /* 0x000000000000791b */ /* 0x003fea0003800000 */
.L_x_6993:
[----:B------:R-:W-:Y:S05]  /*1f9e0*/  BRA `(.L_x_6994) ;  /* 0xffffffe400707947 */ /* 0x000fea000383ffff */
.L_x_6995:
        /* <DEDUP_REMOVED lines=9> */
.L_x_45795:


//--------------------- .text._ZN10layer_norm13ln_fwd_kernelINS_13Kernel_traitsI6__halfS2_S2_S2_fjLj1280ELj1ELj4ELj1ELj16ENS_18Kernel_traits_baseILj1280ES2_S2_S2_S2_fjLj128EEEEELb1ELb1ELb0ELb0EEEvNS_9FwdParamsE --------------------------
	.section	.text._ZN10layer_norm13ln_fwd_kernelINS_13Kernel_traitsI6__halfS2_S2_S2_fjLj1280ELj1ELj4ELj1ELj16ENS_18Kernel_traits_baseILj1280ES2_S2_S2_S2_fjLj128EEEEELb1ELb1ELb0ELb0EEEvNS_9FwdParamsE,"ax",@progbits
	.align	128
        .global         _ZN10layer_norm13ln_fwd_kernelINS_13Kernel_traitsI6__halfS2_S2_S2_fjLj1280ELj1ELj4ELj1ELj16ENS_18Kernel_traits_baseILj1280ES2_S2_S2_S2_fjLj128EEEEELb1ELb1ELb0ELb0EEEvNS_9FwdParamsE
        .type           _ZN10layer_norm13ln_fwd_kernelINS_13Kernel_traitsI6__halfS2_S2_S2_fjLj1280ELj1ELj4ELj1ELj16ENS_18Kernel_traits_baseILj1280ES2_S2_S2_S2_fjLj128EEEEELb1ELb1ELb0ELb0EEEvNS_9FwdParamsE,@function
        .size           _ZN10layer_norm13ln_fwd_kernelINS_13Kernel_traitsI6__halfS2_S2_S2_fjLj1280ELj1ELj4ELj1ELj16ENS_18Kernel_traits_baseILj1280ES2_S2_S2_S2_fjLj128EEEEELb1ELb1ELb0ELb0EEEvNS_9FwdParamsE,(.L_x_45796 - _ZN10layer_norm13ln_fwd_kernelINS_13Kernel_traitsI6__halfS2_S2_S2_fjLj1280ELj1ELj4ELj1ELj16ENS_18Kernel_traits_baseILj1280ES2_S2_S2_S2_fjLj128EEEEELb1ELb1ELb0ELb0EEEvNS_9FwdParamsE)
        .other          _ZN10layer_norm13ln_fwd_kernelINS_13Kernel_traitsI6__halfS2_S2_S2_fjLj1280ELj1ELj4ELj1ELj16ENS_18Kernel_traits_baseILj1280ES2_S2_S2_S2_fjLj128EEEEELb1ELb1ELb0ELb0EEEvNS_9FwdParamsE,@"STO_CUDA_ENTRY STV_DEFAULT"
_ZN10layer_norm13ln_fwd_kernelINS_13Kernel_traitsI6__halfS2_S2_S2_fjLj1280ELj1ELj4ELj1ELj16ENS_18Kernel_traits_baseILj1280ES2_S2_S2_S2_fjLj128EEEEELb1ELb1ELb0ELb0EEEvNS_9FwdParamsE:
.text._ZN10layer_norm13ln_fwd_kernelINS_13Kernel_traitsI6__halfS2_S2_S2_fjLj1280ELj1ELj4ELj1ELj16ENS_18Kernel_traits_baseILj1280ES2_S2_S2_S2_fjLj128EEEEELb1ELb1ELb0ELb0EEEvNS_9FwdParamsE:
        /* <DEDUP_REMOVED lines=90> */
.L_x_6997:
        /* <DEDUP_REMOVED lines=26> */
[----:B-1----:R-:W-:-:S04]  /*0740*/  @P2 IMAD.WIDE.U32 R24, R0, 0x10, R24 ;  /* 0x0000001000182825 */ /* 0x002fc800078e0018 */
[----:B------:R-:W-:Y:S01]  /*0750*/  @P2 VIADD R0, R0, 0x20 ;  /* 0x0000002000002836 */ /* 0x000fe20000000000 */
[----:B------:R-:W5:Y:S02]  /*0760*/  @P2 LDG.E.128 R52, desc[UR6][R24.64] ;  /* 0x0000000618342981 */ /* 0x000f64000c1e1d00 */
[----:B------:R-:W1:Y:S01]  /*0770*/  @P4 LDC.64 R4, c[0x0][0x3e8] ;  /* 0x0000fa00ff044b82 */ /* 0x000e620000000a00 */
[----:B--2---:R-:W-:-:S05]  /*0780*/  @P3 IMAD.WIDE.U32 R26, R0, 0x10, R26 ;  /* 0x00000010001a3825 */ /* 0x004fca00078e001a */
[----:B------:R-:W5:Y:S01]  /*0790*/  @P3 LDG.E.128 R48, desc[UR6][R26.64] ;  /* 0x000000061a303981 */ /* 0x000f62000c1e1d00 */
[----:B---3--:R-:W-:-:S04]  /*07a0*/  @P3 IMAD.WIDE.U32 R80, R0, 0x10, R44 ;  /* 0x0000001000503825 */ /* 0x008fc800078e002c */
[----:B------:R-:W-:Y:S02]  /*07b0*/  @P3 VIADD R0, R0, 0x20 ;  /* 0x0000002000003836 */ /* 0x000fe40000000000 */
[----:B------:R-:W-:Y:S01]  /*07c0*/  HFMA2 R46, -RZ, RZ, 0, 0 ;  /* 0x00000000ff2e7431 */ /* 0x000fe200000001ff */
[----:B------:R2:W5:Y:S01]  /*07d0*/  @P3 LDG.E.128 R40, desc[UR6][R80.64] ;  /* 0x0000000650283981 */ /* 0x000562000c1e1d00 */
[----:B0-----:R-:W-:-:S05]  /*07e0*/  @P4 IMAD.WIDE.U32 R2, R0, 0x10, R2 ;  /* 0x0000001000024825 */ /* 0x001fca00078e0002 */
[----:B------:R0:W5:Y:S01]  /*07f0*/  @P4 LDG.E.128 R36, desc[UR6][R2.64] ;  /* 0x0000000602244981 */ /* 0x000162000c1e1d00 */
[----:B-1----:R-:W-:-:S05]  /*0800*/  @P4 IMAD.WIDE.U32 R4, R0, 0x10, R4 ;  /* 0x0000001000044825 */ /* 0x002fca00078e0004 */
[----:B------:R0:W5:Y:S01]  /*0810*/  @P4 LDG.E.128 R28, desc[UR6][R4.64] ;  /* 0x00000006041c4981 */ /* 0x000162000c1e1d00 */
[----:B------:R-:W-:Y:S01]  /*0820*/  CS2R R44, SRZ ;  /* 0x00000000002c7805 */ /* 0x000fe2000001ff00 */
[----:B------:R-:W-:Y:S01]  /*0830*/  IMAD.MOV.U32 R58, RZ, RZ, RZ ;  /* 0x000000ffff3a7224 */ /* 0x000fe200078e00ff */
[----:B------:R-:W-:Y:S01]  /*0840*/  CS2R R56, SRZ ;  /* 0x0000000000387805 */ /* 0x000fe2000001ff00 */
[----:B------:R-:W-:Y:S01]  /*0850*/  IMAD.MOV.U32 R70, RZ, RZ, RZ ;  /* 0x000000ffff467224 */ /* 0x000fe200078e00ff */
[----:B------:R-:W-:Y:S02]  /*0860*/  CS2R R68, SRZ ;  /* 0x0000000000447805 */ /* 0x000fe4000001ff00 */
[----:B------:R-:W-:Y:S02]  /*0870*/  MOV R82, RZ ;  /* 0x000000ff00527202 */ /* 0x000fe40000000f00 */
[----:B--2---:R-:W-:Y:S02]  /*0880*/  CS2R R80, SRZ ;  /* 0x0000000000507805 */ /* 0x004fe4000001ff00 */
[----:B------:R-:W-:-:S02]  /*0890*/  @P4 CS2R R34, SRZ ;  /* 0x0000000000224805 */ /* 0x000fc4000001ff00 */
[----:B------:R-:W-:Y:S01]  /*08a0*/  @P4 CS2R R32, SRZ ;  /* 0x0000000000204805 */ /* 0x000fe2000001ff00 */
[----:B------:R-:W-:Y:S01]  /*08b0*/  @P0 IMAD.MOV.U32 R83, RZ, RZ, RZ ;  /* 0x000000ffff530224 */ /* 0x000fe200078e00ff */
[----:B------:R-:W-:Y:S01]  /*08c0*/  @P2 MOV R59, RZ ;  /* 0x000000ff003b2202 */ /* 0x000fe20000000f00 */
[----:B------:R-:W-:Y:S02]  /*08d0*/  @P1 IMAD.MOV.U32 R71, RZ, RZ, RZ ;  /* 0x000000ffff471224 */ /* 0x000fe400078e00ff */
[----:B0-----:R-:W-:-:S07]  /*08e0*/  @P3 IMAD.MOV.U32 R47, RZ, RZ, RZ ;  /* 0x000000ffff2f3224 */ /* 0x001fce00078e00ff */
.L_x_6998:
[----:B------:R-:W-:Y:S05]  /*08f0*/  BSYNC.RECONVERGENT B0 ;  /* 0x0000000000007941 */ /* 0x000fea0003800200 */
.L_x_6996:
        /* <DEDUP_REMOVED lines=11> */
[----:B------:R-:W2:Y:S01]  /*09b0*/  LDCU.U8 UR10, c[0x0][0x410] ;  /* 0x00008200ff0a77ac */ /* 0x000ea20008000000 */
[----:B------:R-:W-:Y:S01]  /*09c0*/  VIADD R14, R123, 0x76cf5d0a ;  /* 0x76cf5d0a7b0e7836 */ /* 0x000fe20000000000 */
[----:B------:R-:W3:Y:S01]  /*09d0*/  LDCU UR11, c[0x0][0x448] ;  /* 0x00008900ff0b77ac */ /* 0x000ee20008000800 */
[----:B------:R-:W4:Y:S01]  /*09e0*/  LDCU.64 UR8, c[0x0][0x3a0] ;  /* 0x00007400ff0877ac */ /* 0x000f220008000a00 */
[----:B0-----:R-:W-:Y:S01]  /*09f0*/  IMAD R9, R0, UR5, R9 ;  /* 0x0000000500097c24 */ /* 0x001fe2000f8e0209 */
[----:B------:R-:W0:Y:S01]  /*0a00*/  LDCU.64 UR4, c[0x0][0x3e0] ;  /* 0x00007c00ff0477ac */ /* 0x000e220008000a00 */
[----:B------:R-:W-:-:S04]  /*0a10*/  IMAD.HI.U32 R0, R5, -0x326172a9, RZ ;  /* 0xcd9e8d5705007827 */ /* 0x000fc800078e00ff */
[----:B------:R-:W-:-:S04]  /*0a20*/  IMAD.HI.U32 R3, R9, -0x326172a9, RZ ;  /* 0xcd9e8d5709037827 */ /* 0x000fc800078e00ff */
[----:B------:R-:W-:Y:S01]  /*0a30*/  IMAD R7, R9, -0x326172a9, RZ ;  /* 0xcd9e8d5709077824 */ /* 0x000fe200078e02ff */
[----:B------:R-:W-:Y:S01]  /*0a40*/  LOP3.LUT R3, R10, R3, R122, 0x96, !PT ;  /* 0x000000030a037212 */ /* 0x000fe200078e967a */
[----:B------:R-:W-:-:S03]  /*0a50*/  IMAD R5, R5, -0x326172a9, RZ ;  /* 0xcd9e8d5705057824 */ /* 0x000fc600078e02ff */
[----:B------:R-:W-:Y:S01]  /*0a60*/  LOP3.LUT R0, R2, R7, R0, 0x96, !PT ;  /* 0x0000000702007212 */ /* 0x000fe200078e9600 */
[----:B------:R-:W-:Y:S01]  /*0a70*/  IMAD.HI.U32 R4, R3, -0x2daee0ad, RZ ;  /* 0xd2511f5303047827 */ /* 0x000fe200078e00ff */
[----:B0-----:R-:W-:-:S03]  /*0a80*/  ISETP.NE.U32.AND P0, PT, RZ, UR4, PT ;  /* 0x00000004ff007c0c */ /* 0x001fc6000bf05070 */
[----:B------:R-:W-:Y:S01]  /*0a90*/  IMAD.HI.U32 R7, R0, -0x2daee0ad, RZ ;  /* 0xd2511f5300077827 */ /* 0x000fe200078e00ff */
[----:B------:R-:W-:Y:S02]  /*0aa0*/  LOP3.LUT R4, R8, R15, R4, 0x96, !PT ;  /* 0x0000000f08047212 */ /* 0x000fe400078e9604 */
[----:B------:R-:W-:Y:S01]  /*0ab0*/  ISETP.NE.AND.EX P0, PT, RZ, UR5, PT, P0 ;  /* 0x00000005ff007c0c */ /* 0x000fe2000bf05300 */
[----:B------:R-:W-:Y:S02]  /*0ac0*/  IMAD R8, R3, -0x2daee0ad, RZ ;  /* 0xd2511f5303087824 */ /* 0x000fe400078e02ff */
[----:B------:R-:W-:-:S03]  /*0ad0*/  IMAD.HI.U32 R2, R4, -0x326172a9, RZ ;  /* 0xcd9e8d5704027827 */ /* 0x000fc600078e00ff */
[----:B------:R-:W-:Y:S01]  /*0ae0*/  LOP3.LUT R7, R14, R8, R7, 0x96, !PT ;  /* 0x000000080e077212 */ /* 0x000fe200078e9607 */
[----:B------:R-:W-:Y:S02]  /*0af0*/  VIADD R3, R122, 0x3c6ef372 ;  /* 0x3c6ef3727a037836 */ /* 0x000fe40000000000 */
[----:B------:R-:W-:Y:S02]  /*0b00*/  IMAD R4, R4, -0x326172a9, RZ ;  /* 0xcd9e8d5704047824 */ /* 0x000fe400078e02ff */
[----:B------:R-:W-:Y:S01]  /*0b10*/  IMAD R15, R0, -0x2daee0ad, RZ ;  /* 0xd2511f53000f7824 */ /* 0x000fe200078e02ff */
[----:B------:R-:W-:Y:S01]  /*0b20*/  LOP3.LUT R2, R3, R5, R2, 0x96, !PT ;  /* 0x0000000503027212 */ /* 0x000fe200078e9602 */
[----:B------:R-:W-:Y:S01]  /*0b30*/  IMAD.HI.U32 R3, R7, -0x326172a9, RZ ;  /* 0xcd9e8d5707037827 */ /* 0x000fe200078e00ff */
[----:B------:R-:W-:-:S03]  /*0b40*/  IADD3 R5, PT, PT, R122, -0x255992d5, RZ ;  /* 0xdaa66d2b7a057810 */ /* 0x000fc60007ffe0ff */
[----:B------:R-:W-:Y:S01]  /*0b50*/  IMAD.HI.U32 R0, R2, -0x2daee0ad, RZ ;  /* 0xd2511f5302007827 */ /* 0x000fe200078e00ff */
[----:B------:R-:W-:Y:S02]  /*0b60*/  LOP3.LUT R3, R5, R4, R3, 0x96, !PT ;  /* 0x0000000405037212 */ /* 0x000fe400078e9603 */
[----:B------:R-:W-:Y:S01]  /*0b70*/  IADD3 R4, PT, PT, R122, 0x78dde6e4, RZ ;  /* 0x78dde6e47a047810 */ /* 0x000fe20007ffe0ff */
[C---:B------:R-:W-:Y:S02]  /*0b80*/  VIADD R8, R123.reuse, 0x32370b8f ;  /* 0x32370b8f7b087836 */ /* 0x040fe40000000000 */
[----:B------:R-:W-:Y:S02]  /*0b90*/  VIADD R14, R123, 0xed9eba14 ;  /* 0xed9eba147b0e7836 */ /* 0x000fe40000000000 */
[----:B------:R-:W-:Y:S01]  /*0ba0*/  IMAD.HI.U32 R5, R3, -0x2daee0ad, RZ ;  /* 0xd2511f5303057827 */ /* 0x000fe200078e00ff */
[----:B------:R-:W-:Y:S02]  /*0bb0*/  LOP3.LUT R0, R8, R15, R0, 0x96, !PT ;  /* 0x0000000f08007212 */ /* 0x000fe400078e9600 */
[----:B------:R-:W-:Y:S01]  /*0bc0*/  IADD3 R15, PT, PT, R122, -0x700cb87f, RZ ;  /* 0x8ff347817a0f7810 */ /* 0x000fe20007ffe0ff */
[----:B------:R-:W-:-:S02]  /*0bd0*/  IMAD R8, R2, -0x2daee0ad, RZ ;  /* 0xd2511f5302087824 */ /* 0x000fc400078e02ff */
[----:B------:R-:W-:Y:S02]  /*0be0*/  IMAD R7, R7, -0x326172a9, RZ ;  /* 0xcd9e8d5707077824 */ /* 0x000fe400078e02ff */
[----:B------:R-:W-:Y:S01]  /*0bf0*/  IMAD.HI.U32 R2, R0, -0x326172a9, RZ ;  /* 0xcd9e8d5700027827 */ /* 0x000fe200078e00ff */
[----:B------:R-:W-:-:S03]  /*0c00*/  LOP3.LUT R5, R14, R8, R5, 0x96, !PT ;  /* 0x000000080e057212 */ /* 0x000fc600078e9605 */
[----:B------:R-:W-:Y:S01]  /*0c10*/  IMAD R8, R3, -0x2daee0ad, RZ ;  /* 0xd2511f5303087824 */ /* 0x000fe200078e02ff */
[----:B------:R-:W-:Y:S01]  /*0c20*/  LOP3.LUT R2, R4, R7, R2, 0x96, !PT ;  /* 0x0000000704027212 */ /* 0x000fe200078e9602 */
[----:B------:R-:W-:Y:S02]  /*0c30*/  IMAD R7, R0, -0x326172a9, RZ ;  /* 0xcd9e8d5700077824 */ /* 0x000fe400078e02ff */
[----:B------:R-:W-:Y:S02]  /*0c40*/  VIADD R4, R122, 0x1715609d ;  /* 0x1715609d7a047836 */ /* 0x000fe40000000000 */
[----:B------:R-:W-:-:S04]  /*0c50*/  IMAD.HI.U32 R0, R5, -0x326172a9, RZ ;  /* 0xcd9e8d5705007827 */ /* 0x000fc800078e00ff */
[----:B------:R-:W-:Y:S01]  /*0c60*/  IMAD.HI.U32 R3, R2, -0x2daee0ad, RZ ;  /* 0xd2511f5302037827 */ /* 0x000fe200078e00ff */
[----:B------:R-:W-:-:S03]  /*0c70*/  LOP3.LUT R0, R4, R7, R0, 0x96, !PT ;  /* 0x0000000704007212 */ /* 0x000fc600078e9600 */
[----:B------:R-:W-:Y:S02]  /*0c80*/  VIADD R14, R123, 0xa9066899 ;  /* 0xa90668997b0e7836 */ /* 0x000fe40000000000 */
[----:B------:R-:W-:-:S03]  /*0c90*/  IMAD.HI.U32 R7, R0, -0x2daee0ad, RZ ;  /* 0xd2511f5300077827 */ /* 0x000fc600078e00ff */
[----:B------:R-:W-:Y:S01]  /*0ca0*/  LOP3.LUT R3, R14, R8, R3, 0x96, !PT ;  /* 0x000000080e037212 */ /* 0x000fe200078e9603 */
[----:B------:R-:W-:Y:S01]  /*0cb0*/  IMAD R8, R2, -0x2daee0ad, RZ ;  /* 0xd2511f5302087824 */ /* 0x000fe200078e02ff */
[----:B------:R-:W-:Y:S01]  /*0cc0*/  IADD3 R14, PT, PT, R123, 0x646e171e, RZ ;  /* 0x646e171e7b0e7810 */ /* 0x000fe20007ffe0ff */
[----:B------:R-:W-:Y:S02]  /*0cd0*/  IMAD R5, R5, -0x326172a9, RZ ;  /* 0xcd9e8d5705057824 */ /* 0x000fe400078e02ff */
[C---:B------:R-:W-:Y:S01]  /*0ce0*/  IMAD.HI.U32 R2, R3.reuse, -0x326172a9, RZ ;  /* 0xcd9e8d5703027827 */ /* 0x040fe200078e00ff */
[----:B------:R-:W-:Y:S02]  /*0cf0*/  LOP3.LUT R7, R14, R8, R7, 0x96, !PT ;  /* 0x000000080e077212 */ /* 0x000fe400078e9607 */
[C---:B------:R-:W-:Y:S01]  /*0d00*/  IADD3 R8, PT, PT, R122.reuse, 0x5384540f, RZ ;  /* 0x5384540f7a087810 */ /* 0x040fe20007ffe0ff */
[----:B------:R-:W-:Y:S02]  /*0d10*/  VIADD R4, R122, 0xb54cda56 ;  /* 0xb54cda567a047836 */ /* 0x000fe40000000000 */
[----:B------:R-:W-:-:S02]  /*0d20*/  IMAD R3, R3, -0x326172a9, RZ ;  /* 0xcd9e8d5703037824 */ /* 0x000fc400078e02ff */
[----:B------:R-:W-:Y:S01]  /*0d30*/  VIADD R14, R123, 0x1fd5c5a3 ;  /* 0x1fd5c5a37b0e7836 */ /* 0x000fe20000000000 */
[----:B------:R-:W-:Y:S01]  /*0d40*/  LOP3.LUT R2, R4, R5, R2, 0x96, !PT ;  /* 0x0000000504027212 */ /* 0x000fe200078e9602 */
[----:B------:R-:W-:Y:S02]  /*0d50*/  IMAD R5, R0, -0x2daee0ad, RZ ;  /* 0xd2511f5300057824 */ /* 0x000fe400078e02ff */
[----:B------:R-:W-:-:S04]  /*0d60*/  IMAD.HI.U32 R0, R7, -0x326172a9, RZ ;  /* 0xcd9e8d5707007827 */ /* 0x000fc800078e00ff */
[----:B------:R-:W-:Y:S01]  /*0d70*/  IMAD.HI.U32 R4, R2, -0x2daee0ad, RZ ;  /* 0xd2511f5302047827 */ /* 0x000fe200078e00ff */
[----:B------:R-:W-:-:S03]  /*0d80*/  LOP3.LUT R0, R8, R3, R0, 0x96, !PT ;  /* 0x0000000308007212 */ /* 0x000fc600078e9600 */
[----:B------:R-:W-:Y:S01]  /*0d90*/  IMAD R8, R2, -0x2daee0ad, RZ ;  /* 0xd2511f5302087824 */ /* 0x000fe200078e02ff */
[----:B------:R-:W-:Y:S01]  /*0da0*/  LOP3.LUT R4, R14, R5, R4, 0x96, !PT ;  /* 0x000000050e047212 */ /* 0x000fe200078e9604 */
[----:B------:R-:W-:Y:S01]  /*0db0*/  IMAD.HI.U32 R5, R0, -0x2daee0ad, RZ ;  /* 0xd2511f5300057827 */ /* 0x000fe200078e00ff */
[----:B------:R-:W-:-:S03]  /*0dc0*/  IADD3 R14, PT, PT, R123, -0x24c28bd8, RZ ;  /* 0xdb3d74287b0e7810 */ /* 0x000fc60007ffe0ff */
[----:B------:R-:W-:Y:S01]  /*0dd0*/  IMAD R7, R7, -0x326172a9, RZ ;  /* 0xcd9e8d5707077824 */ /* 0x000fe200078e02ff */
[----:B------:R-:W-:Y:S01]  /*0de0*/  LOP3.LUT R14, R14, R8, R5, 0x96, !PT ;  /* 0x000000080e0e7212 */ /* 0x000fe200078e9605 */
[----:B------:R-:W-:-:S04]  /*0df0*/  IMAD.HI.U32 R2, R4, -0x326172a9, RZ ;  /* 0xcd9e8d5704027827 */ /* 0x000fc800078e00ff */
[----:B------:R-:W-:Y:S02]  /*0e00*/  VIADD R3, R122, 0xf1bbcdc8 ;  /* 0xf1bbcdc87a037836 */ /* 0x000fe40000000000 */
[----:B------:R-:W-:Y:S02]  /*0e10*/  IMAD R5, R4, -0x326172a9, RZ ;  /* 0xcd9e8d5704057824 */ /* 0x000fe400078e02ff */
[----:B------:R-:W-:Y:S01]  /*0e20*/  IMAD.HI.U32 R8, R14, -0x326172a9, RZ ;  /* 0xcd9e8d570e087827 */ /* 0x000fe200078e00ff */
[----:B------:R-:W-:-:S03]  /*0e30*/  LOP3.LUT R2, R3, R7, R2, 0x96, !PT ;  /* 0x0000000703027212 */ /* 0x000fc600078e9602 */
[----:B------:R-:W-:Y:S01]  /*0e40*/  IMAD R0, R0, -0x2daee0ad, RZ ;  /* 0xd2511f5300007824 */ /* 0x000fe200078e02ff */
[----:B------:R-:W-:Y:S01]  /*0e50*/  LOP3.LUT R8, R15, R5, R8, 0x96, !PT ;  /* 0x000000050f087212 */ /* 0x000fe200078e9608 */
[----:B------:R-:W-:-:S04]  /*0e60*/  IMAD.HI.U32 R7, R2, -0x2daee0ad, RZ ;  /* 0xd2511f5302077827 */ /* 0x000fc800078e00ff */
[----:B------:R-:W-:Y:S02]  /*0e70*/  HFMA2 R5, -RZ, RZ, 0, 0 ;  /* 0x00000000ff057431 */ /* 0x000fe400000001ff */
[----:B------:R-:W-:Y:S02]  /*0e80*/  VIADD R3, R123, 0x96a522ad ;  /* 0x96a522ad7b037836 */ /* 0x000fe40000000000 */
[----:B------:R-:W-:Y:S02]  /*0e90*/  IMAD R4, R14, -0x326172a9, RZ ;  /* 0xcd9e8d570e047824 */ /* 0x000fe400078e02ff */
[----:B------:R-:W-:Y:S01]  /*0ea0*/  IMAD R126, R2, -0x2daee0ad, RZ ;  /* 0xd2511f53027e7824 */ /* 0x000fe200078e02ff */
[----:B------:R-:W-:Y:S02]  /*0eb0*/  LOP3.LUT R7, R3, R0, R7, 0x96, !PT ;  /* 0x0000000003077212 */ /* 0x000fe400078e9607 */
[----:B-1234-:R-:W-:-:S07]  /*0ec0*/  P2R R3, PR, RZ, 0x1 ;  /* 0x00000001ff037803 */ /* 0x01efce0000000000 */
.L_x_7429:
[----:B------:R-:W-:-:S13]  /*0ed0*/  ISETP.NE.AND P1, PT, R3, RZ, PT ;  /* 0x000000ff0300720c */ /* 0x000fda0003f25270 */
[----:B------:R-:W0:Y:S02]  /*0ee0*/  @P1 LDC.64 R88, c[0x0][0x3e0] ;  /* 0x0000f800ff581b82 */ /* 0x000e240000000a00 */
[----:B0-----:R-:W-:-:S06]  /*0ef0*/  @P1 IMAD.WIDE R88, R12, 0x2, R88 ;  /* 0x000000020c581825 */ /* 0x001fcc00078e0258 */
[----:B------:R-:W2:Y:S01]  /*0f00*/  @P1 LDG.E.U16 R88, desc[UR6][R88.64] ;  /* 0x0000000658581981 */ /* 0x000ea2000c1e1500 */
[----:B------:R-:W-:Y:S01]  /*0f10*/  IMAD R90, R12, UR12, RZ ;  /* 0x0000000c0c5a7c24 */ /* 0x000fe2000f8e02ff */
[----:B------:R-:W-:Y:S01]  /*0f20*/  ISETP.GE.U32.AND P0, PT, R13, 0x20, PT ;  /* 0x000000200d00780c */ /* 0x000fe20003f06070 */
[----:B------:R-:W-:Y:S01]  /*0f30*/  BSSY.RECONVERGENT B0, `(.L_x_6999) ;  /* 0x000067e000007945 */ /* 0x000fe20003800200 */
[----:B------:R-:W0:Y:S01]  /*0f40*/  S2R R121, SR_TID.X ;  /* 0x0000000000797919 */ /* 0x000e220000002100 */
[----:B------:R-:W-:Y:S01]  /*0f50*/  IMAD.MOV.U32 R125, RZ, RZ, 0x3f800000 ;  /* 0x3f800000ff7d7424 */ /* 0x000fe200078e00ff */
[----:B------:R-:W-:Y:S02]  /*0f60*/  SHF.R.S32.HI R91, RZ, 0x1f, R90 ;  /* 0x0000001fff5b7819 */ /* 0x000fe4000001145a */
[----:B------:R-:W-:Y:S02]  /*0f70*/  P2R R124, PR, RZ, 0x1 ;  /* 0x00000001ff7c7803 */ /* 0x000fe40000000000 */
[----:B------:R-:W-:-:S02]  /*0f80*/  LEA.HI R91, R91, R90, RZ, 0x3 ;  /* 0x0000005a5b5b7211 */ /* 0x000fc400078f18ff */
        /* <DEDUP_REMOVED lines=20> */
[----:B------:R-:W-:-:S05]  /*10d0*/  HFMA2 R17, -RZ, RZ, 0, 1.1920928955078125e-07 ;  /* 0x00000002ff117431 */ /* 0x000fca00000001ff */
[----:B------:R-:W-:-:S05]  /*10e0*/  VIADDMNMX.U32 R2, R6, 0xfffffffe, R17, PT ;  /* 0xfffffffe06027846 */ /* 0x000fca0003800011 */
[----:B------:R-:W-:-:S04]  /*10f0*/  IMAD.SHL.U32 R2, R2, 0x4, RZ ;  /* 0x0000000402027824 */ /* 0x000fc800078e00ff */
[----:B------:R-:W0:Y:S02]  /*1100*/  LDC R128, c[0x2][R2] ;  /* 0x0080000002807b82 */ /* 0x000e240000000800 */
[----:B0-----:R-:W-:-:S04]  /*1110*/  SHF.R.S32.HI R129, RZ, 0x1f, R128 ;  /* 0x0000001fff817819 */ /* 0x001fc80000011480 */
.L_x_45632:
[----:B------:R-:W-:Y:S05]  /*1120*/  BRX R128 -0x1130                                       (*"BRANCH_TARGETS .L_x_45633,.L_x_45634,.L_x_45635"*) ;  /* 0xffffffec80b47949 */ /* 0x000fea000383ffff */
.L_x_45635:
[----:B------:R-:W-:Y:S01]  /*1130*/  IADD3 R17, PT, PT, R6, 0x1, RZ ;  /* 0x0000000106117810 */ /* 0x000fe20007ffe0ff */
[----:B------:R-:W-:Y:S01]  /*1140*/  IMAD.MOV.U32 R130, RZ, RZ, R126 ;  /* 0x000000ffff827224 */ /* 0x000fe200078e007e */
[----:B------:R-:W-:Y:S01]  /*1150*/  MOV R2, R8 ;  /* 0x0000000800027202 */ /* 0x000fe20000000f00 */
[----:B------:R-:W-:Y:S06]  /*1160*/  BRA `(.L_x_7003) ;  /* 0x0000000400387947 */ /* 0x000fec0003800000 */
.L_x_45633:
[----:B------:R-:W-:Y:S01]  /*1170*/  IMAD.MOV.U32 R130, RZ, RZ, R126 ;  /* 0x000000ffff827224 */ /* 0x000fe200078e007e */
[----:B------:R-:W-:Y:S01]  /*1180*/  MOV R17, 0x3 ;  /* 0x0000000300117802 */ /* 0x000fe20000000f00 */
[----:B------:R-:W-:Y:S01]  /*1190*/  IMAD.MOV.U32 R2, RZ, RZ, R7 ;  /* 0x000000ffff027224 */ /* 0x000fe200078e0007 */
[----:B------:R-:W-:Y:S06]  /*11a0*/  BRA `(.L_x_7003) ;  /* 0x0000000400287947 */ /* 0x000fec0003800000 */
.L_x_45634:
        /* <DEDUP_REMOVED lines=13> */
.L_x_7005:
[----:B------:R-:W-:Y:S05]  /*1280*/  BSYNC.RECONVERGENT B2 ;  /* 0x0000000000027941 */ /* 0x000fea0003800200 */
.L_x_7004:
[----:B------:R-:W-:Y:S01]  /*1290*/  IMAD.WIDE.U32 R6, R9, -0x326172a9, RZ ;  /* 0xcd9e8d5709067825 */ /* 0x000fe200078e00ff */
[----:B------:R-:W-:Y:S02]  /*12a0*/  LOP3.LUT R128, R5, R133, R123, 0x96, !PT ;  /* 0x0000008505807212 */ /* 0x000fe400078e967b */
[C---:B------:R-:W-:Y:S01]  /*12b0*/  IADD3 R17, PT, PT, R122.reuse, 0x3c6ef372, RZ ;  /* 0x3c6ef3727a117810 */ /* 0x040fe20007ffe0ff */
[----:B------:R-:W-:Y:S01]  /*12c0*/  VIADD R133, R122, 0x9e3779b9 ;  /* 0x9e3779b97a857836 */ /* 0x000fe20000000000 */
[----:B------:R-:W-:Y:S01]  /*12d0*/  LOP3.LUT R130, R10, R7, R122, 0x96, !PT ;  /* 0x000000070a827212 */ /* 0x000fe200078e967a */
[----:B------:R-:W-:Y:S01]  /*12e0*/  IMAD.WIDE.U32 R128, R128, -0x326172a9, RZ ;  /* 0xcd9e8d5780807825 */ /* 0x000fe200078e00ff */
[----:B------:R-:W-:Y:S02]  /*12f0*/  IADD3 R7, PT, PT, R123, -0x4498517b, RZ ;  /* 0xbb67ae857b077810 */ /* 0x000fe40007ffe0ff */
[----:B------:R-:W-:Y:S01]  /*1300*/  MOV R2, R126 ;  /* 0x0000007e00027202 */ /* 0x000fe20000000f00 */
[----:B------:R-:W-:Y:S01]  /*1310*/  IMAD.WIDE.U32 R130, R130, -0x2daee0ad, RZ ;  /* 0xd2511f5382827825 */ /* 0x000fe200078e00ff */
[----:B------:R-:W-:-:S03]  /*1320*/  LOP3.LUT R133, R133, R6, R129, 0x96, !PT ;  /* 0x0000000685857212 */ /* 0x000fc600078e9681 */
[----:B------:R-:W-:Y:S01]  /*1330*/  VIADD R129, R123, 0x76cf5d0a ;  /* 0x76cf5d0a7b817836 */ /* 0x000fe20000000000 */
[----:B------:R-:W-:Y:S01]  /*1340*/  LOP3.LUT R6, R7, R132, R131, 0x96, !PT ;  /* 0x0000008407067212 */ /* 0x000fe200078e9683 */
[----:B------:R-:W-:-:S04]  /*1350*/  IMAD.WIDE.U32 R132, R133, -0x2daee0ad, RZ ;  /* 0xd2511f5385847825 */ /* 0x000fc800078e00ff */
[----:B------:R-:W-:Y:S01]  /*1360*/  IMAD.WIDE.U32 R6, R6, -0x326172a9, RZ ;  /* 0xcd9e8d5706067825 */ /* 0x000fe200078e00ff */
[----:B------:R-:W-:-:S03]  /*1370*/  LOP3.LUT R129, R129, R130, R133, 0x96, !PT ;  /* 0x0000008281817212 */ /* 0x000fc600078e9685 */
[C---:B------:R-:W-:Y:S01]  /*1380*/  VIADD R133, R122.reuse, 0xdaa66d2b ;  /* 0xdaa66d2b7a857836 */ /* 0x040fe20000000000 */
[----:B------:R-:W-:Y:S01]  /*1390*/  LOP3.LUT R130, R17, R128, R7, 0x96, !PT ;  /* 0x0000008011827212 */ /* 0x000fe200078e9607 */
[----:B------:R-:W-:Y:S01]  /*13a0*/  IMAD.WIDE.U32 R128, R129, -0x326172a9, RZ ;  /* 0xcd9e8d5781807825 */ /* 0x000fe200078e00ff */
[----:B------:R-:W-:Y:S02]  /*13b0*/  IADD3 R7, PT, PT, R123, 0x32370b8f, RZ ;  /* 0x32370b8f7b077810 */ /* 0x000fe40007ffe0ff */
[----:B------:R-:W-:Y:S01]  /*13c0*/  IADD3 R17, PT, PT, R122, 0x78dde6e4, RZ ;  /* 0x78dde6e47a117810 */ /* 0x000fe20007ffe0ff */
        /* <DEDUP_REMOVED lines=10> */
[----:B------:R-:W-:Y:S02]  /*1470*/  IADD3 R7, PT, PT, R123, -0x56f99767, RZ ;  /* 0xa90668997b077810 */ /* 0x000fe40007ffe0ff */
        /* <DEDUP_REMOVED lines=29> */
.L_x_7003:
[----:B------:R-:W-:Y:S05]  /*1650*/  BSYNC.RECONVERGENT B1 ;  /* 0x0000000000017941 */ /* 0x000fea0003800200 */
.L_x_7002:
[----:B------:R-:W0:Y:S01]  /*1660*/  LDC R133, c[0x0][0x408] ;  /* 0x00010200ff857b82 */ /* 0x000e220000000800 */
[----:B------:R-:W-:Y:S01]  /*1670*/  I2FP.F32.U32 R2, R2 ;  /* 0x0000000200027245 */ /* 0x000fe20000201000 */
[----:B------:R-:W-:Y:S02]  /*1680*/  HFMA2 R115, -RZ, RZ, 0.1171875, 0 ;  /* 0x2f800000ff737431 */ /* 0x000fe400000001ff */
[----:B-----5:R-:W-:Y:S01]  /*1690*/  HADD2.F32 R6, -RZ, R88.H0_H0 ;  /* 0x20000058ff067230 */ /* 0x020fe20000004100 */
[----:B------:R-:W-:Y:S01]  /*16a0*/  ISETP.NE.AND P1, PT, R17, 0x1, PT ;  /* 0x000000011100780c */ /* 0x000fe20003f25270 */
[----:B------:R-:W-:Y:S01]  /*16b0*/  HADD2.F32 R111, -RZ, R24.H0_H0 ;  /* 0x20000018ff6f7230 */ /* 0x000fe20000004100 */
[----:B------:R-:W-:Y:S01]  /*16c0*/  BSSY.RECONVERGENT B1, `(.L_x_7006) ;  /* 0x0000061000017945 */ /* 0x000fe20003800200 */
[----:B------:R-:W-:Y:S01]  /*16d0*/  FFMA.FTZ R95, R2, R115, 1.1641532182693481445e-10 ;  /* 0x2f000000025f7423 */ /* 0x000fe20000010073 */
[----:B------:R-:W1:Y:S01]  /*16e0*/  LDC R132, c[0x0][0x404] ;  /* 0x00010100ff847b82 */ /* 0x000e620000000800 */
[----:B------:R-:W-:Y:S01]  /*16f0*/  FMUL.FTZ R6, R6, R125 ;  /* 0x0000007d06067220 */ /* 0x000fe20000410000 */
[----:B------:R-:W-:Y:S01]  /*1700*/  IMAD.MOV.U32 R96, RZ, RZ, 0x2 ;  /* 0x00000002ff607424 */ /* 0x000fe200078e00ff */
[----:B------:R-:W-:-:S02]  /*1710*/  MOV R18, R4 ;  /* 0x0000000400127202 */ /* 0x000fc40000000f00 */
[----:B0-----:R-:W-:Y:S01]  /*1720*/  FMUL.FTZ R6, R6, R133 ;  /* 0x0000008506067220 */ /* 0x001fe20000410000 */
[----:B-1----:R-:W-:Y:S01]  /*1730*/  FSETP.GTU.FTZ.AND P0, PT, R95, R132, PT ;  /* 0x000000845f00720b */ /* 0x002fe20003f1c000 */
[----:B------:R-:W-:-:S03]  /*1740*/  HADD2.F32 R95, -RZ, R76.H0_H0 ;  /* 0x2000004cff5f7230 */ /* 0x000fc60000004100 */
[----:B------:R-:W-:Y:S02]  /*1750*/  FSEL R2, R6, RZ, !P0 ;  /* 0x000000ff06027208 */ /* 0x000fe40004000000 */
[----:B------:R-:W-:-:S03]  /*1760*/  PLOP3.LUT P0, PT, P0, PT, PT, 0x8, 0x80 ;  /* 0x000000000080781c */ /* 0x000fc6000070e170 */
[----:B------:R-:W-:Y:S01]  /*1770*/  FFMA.FTZ R2, R2, R95, R111 ;  /* 0x0000005f02027223 */ /* 0x000fe2000001006f */
        /* <DEDUP_REMOVED lines=10> */
.L_x_7008:
        /* <DEDUP_REMOVED lines=13> */
.L_x_7010:
[----:B------:R-:W-:Y:S05]  /*18f0*/  BSYNC.RECONVERGENT B2 ;  /* 0x0000000000027941 */ /* 0x000fea0003800200 */
.L_x_7009:
        /* <DEDUP_REMOVED lines=61> */
.L_x_7007:
[----:B------:R-:W-:Y:S05]  /*1cd0*/  BSYNC.RECONVERGENT B1 ;  /* 0x0000000000017941 */ /* 0x000fea0003800200 */
.L_x_7006:
        /* <DEDUP_REMOVED lines=9> */
[----:B------:R-:W-:-:S03]  /*1d70*/  HADD2.F32 R17, -RZ, R76.H1_H1 ;  /* 0x3000004cff117230 */ /* 0x000fc60000004100 */
        /* <DEDUP_REMOVED lines=14> */
.L_x_7013:
        /* <DEDUP_REMOVED lines=13> */
.L_x_7015:
[----:B------:R-:W-:Y:S05]  /*1f30*/  BSYNC.RECONVERGENT B2 ;  /* 0x0000000000027941 */ /* 0x000fea0003800200 */
.L_x_7014:
        /* <DEDUP_REMOVED lines=12> */
[----:B------:R-:W-:Y:S01]  /*2000*/  IMAD.WIDE.U32 R126, R95, -0x326172a9, RZ ;  /* 0xcd9e8d575f7e7825 */ /* 0x000fe200078e00ff */
[----:B------:R-:W-:Y:S02]  /*2010*/  IADD3 R95, PT, PT, R123, 0x32370b8f, RZ ;  /* 0x32370b8f7b5f7810 */ /* 0x000fe40007ffe0ff */
[----:B------:R-:W-:Y:S02]  /*2020*/  LOP3.LUT R17, R17, R128, R135, 0x96, !PT ;  /* 0x0000008011117212 */ /* 0x000fe400078e9687 */
[----:B------:R-:W-:-:S03]  /*2030*/  LOP3.LUT R128, R7, R6, R127, 0x96, !PT ;  /* 0x0000000607807212 */ /* 0x000fc600078e967f */
[----:B------:R-:W-:-:S04]  /*2040*/  IMAD.WIDE.U32 R6, R17, -0x326172a9, RZ ;  /* 0xcd9e8d5711067825 */ /* 0x000fc800078e00ff */
[----:B------:R-:W-:Y:S02]  /*2050*/  VIADD R17, R122, 0xdaa66d2b ;  /* 0xdaa66d2b7a117836 */ /* 0x000fe40000000000 */
[----:B------:R-:W-:-:S03]  /*2060*/  IMAD.WIDE.U32 R128, R128, -0x2daee0ad, RZ ;  /* 0xd2511f5380807825 */ /* 0x000fc600078e00ff */
[----:B------:R-:W-:Y:S02]  /*2070*/  LOP3.LUT R17, R17, R126, R7, 0x96, !PT ;  /* 0x0000007e11117212 */ /* 0x000fe400078e9607 */
[----:B------:R-:W-:Y:S02]  /*2080*/  LOP3.LUT R95, R95, R134, R129, 0x96, !PT ;  /* 0x000000865f5f7212 */ /* 0x000fe400078e9681 */
[----:B------:R-:W-:Y:S01]  /*2090*/  IADD3 R7, PT, PT, R122, 0x78dde6e4, RZ ;  /* 0x78dde6e47a077810 */ /* 0x000fe20007ffe0ff */
[----:B------:R-:W-:-:S04]  /*20a0*/  IMAD.WIDE.U32 R134, R17, -0x2daee0ad, RZ ;  /* 0xd2511f5311867825 */ /* 0x000fc800078e00ff */
[----:B------:R-:W-:Y:S02]  /*20b0*/  VIADD R17, R123, 0xed9eba14 ;  /* 0xed9eba147b117836 */ /* 0x000fe40000000000 */
[----:B------:R-:W-:Y:S01]  /*20c0*/  IMAD.WIDE.U32 R126, R95, -0x326172a9, RZ ;  /* 0xcd9e8d575f7e7825 */ /* 0x000fe200078e00ff */
[----:B------:R-:W-:Y:S02]  /*20d0*/  IADD3 R95, PT, PT, R123, -0x56f99767, RZ ;  /* 0xa90668997b5f7810 */ /* 0x000fe40007ffe0ff */
[----:B------:R-:W-:Y:S02]  /*20e0*/  LOP3.LUT R17, R17, R128, R135, 0x96, !PT ;  /* 0x0000008011117212 */ /* 0x000fe400078e9687 */
[----:B------:R-:W-:-:S03]  /*20f0*/  LOP3.LUT R128, R7, R6, R127, 0x96, !PT ;  /* 0x0000000607807212 */ /* 0x000fc600078e967f */
[----:B------:R-:W-:-:S04]  /*2100*/  IMAD.WIDE.U32 R6, R17, -0x326172a9, RZ ;  /* 0xcd9e8d5711067825 */ /* 0x000fc800078e00ff */
[----:B------:R-:W-:Y:S02]  /*2110*/  VIADD R17, R122, 0x1715609d ;  /* 0x1715609d7a117836 */ /* 0x000fe40000000000 */
[----:B------:R-:W-:-:S03]  /*2120*/  IMAD.WIDE.U32 R128, R128, -0x2daee0ad, RZ ;  /* 0xd2511f5380807825 */ /* 0x000fc600078e00ff */
[----:B------:R-:W-:Y:S02]  /*2130*/  LOP3.LUT R17, R17, R126, R7, 0x96, !PT ;  /* 0x0000007e11117212 */ /* 0x000fe400078e9607 */
[----:B------:R-:W-:Y:S02]  /*2140*/  LOP3.LUT R95, R95, R134, R129, 0x96, !PT ;  /* 0x000000865f5f7212 */ /* 0x000fe400078e9681 */
[----:B------:R-:W-:Y:S01]  /*2150*/  IADD3 R7, PT, PT, R122, -0x4ab325aa, RZ ;  /* 0xb54cda567a077810 */ /* 0x000fe20007ffe0ff */
[----:B------:R-:W-:-:S04]  /*2160*/  IMAD.WIDE.U32 R134, R17, -0x2daee0ad, RZ ;  /* 0xd2511f5311867825 */ /* 0x000fc800078e00ff */
[----:B------:R-:W-:Y:S02]  /*2170*/  VIADD R17, R123, 0x646e171e ;  /* 0x646e171e7b117836 */ /* 0x000fe40000000000 */
[----:B------:R-:W-:Y:S01]  /*2180*/  IMAD.WIDE.U32 R126, R95, -0x326172a9, RZ ;  /* 0xcd9e8d575f7e7825 */ /* 0x000fe200078e00ff */
[----:B------:R-:W-:Y:S02]  /*2190*/  IADD3 R95, PT, PT, R123, 0x1fd5c5a3, RZ ;  /* 0x1fd5c5a37b5f7810 */ /* 0x000fe40007ffe0ff */
[----:B------:R-:W-:Y:S02]  /*21a0*/  LOP3.LUT R17, R17, R128, R135, 0x96, !PT ;  /* 0x0000008011117212 */ /* 0x000fe400078e9687 */
[----:B------:R-:W-:-:S03]  /*21b0*/  LOP3.LUT R128, R7, R6, R127, 0x96, !PT ;  /* 0x0000000607807212 */ /* 0x000fc600078e967f */
[----:B------:R-:W-:-:S04]  /*21c0*/  IMAD.WIDE.U32 R6, R17, -0x326172a9, RZ ;  /* 0xcd9e8d5711067825 */ /* 0x000fc800078e00ff */
[----:B------:R-:W-:-:S04]  /*21d0*/  IMAD.WIDE.U32 R128, R128, -0x2daee0ad, RZ ;  /* 0xd2511f5380807825 */ /* 0x000fc800078e00ff */
[----:B------:R-:W-:Y:S01]  /*21e0*/  VIADD R17, R122, 0x5384540f ;  /* 0x5384540f7a117836 */ /* 0x000fe20000000000 */
        /* <DEDUP_REMOVED lines=8> */
[----:B------:R-:W-:-:S03]  /*2270*/  IMAD.WIDE.U32 R6, R7, -0x2daee0ad, RZ ;  /* 0xd2511f5307067825 */ /* 0x000fc600078e00ff */
[----:B------:R-:W-:Y:S01]  /*2280*/  LOP3.LUT R128, R17, R128, R127, 0x96, !PT ;  /* 0x0000008011807212 */ /* 0x000fe200078e967f */
[----:B------:R-:W-:Y:S01]  /*2290*/  VIADD R17, R122, 0x8ff34781 ;  /* 0x8ff347817a117836 */ /* 0x000fe20000000000 */
[----:B------:R-:W-:Y:S01]  /*22a0*/  LOP3.LUT R7, R95, R126, R7, 0x96, !PT ;  /* 0x0000007e5f077212 */ /* 0x000fe200078e9607 */
[----:B------:R-:W-:Y:S02]  /*22b0*/  HFMA2 R95, -RZ, RZ, 0, 0 ;  /* 0x00000000ff5f7431 */ /* 0x000fe400000001ff */
[----:B------:R-:W-:-:S04]  /*22c0*/  IMAD.WIDE.U32 R128, R128, -0x326172a9, RZ ;  /* 0xcd9e8d5780807825 */ /* 0x000fc800078e00ff */
[----:B------:R-:W-:Y:S01]  /*22d0*/  IMAD.MOV.U32 R4, RZ, RZ, R128 ;  /* 0x000000ffff047224 */ /* 0x000fe200078e0080 */
[----:B------:R-:W-:Y:S02]  /*22e0*/  LOP3.LUT R8, R17, R134, R129, 0x96, !PT ;  /* 0x0000008611087212 */ /* 0x000fe400078e9681 */
[----:B------:R-:W-:Y:S01]  /*22f0*/  MOV R17, R130 ;  /* 0x0000008200117202 */ /* 0x000fe20000000f00 */
[----:B------:R-:W-:-:S07]  /*2300*/  IMAD.MOV.U32 R130, RZ, RZ, R6 ;  /* 0x000000ffff827224 */ /* 0x000fce00078e0006 */
.L_x_7012:
[----:B------:R-:W-:Y:S05]  /*2310*/  BSYNC.RECONVERGENT B1 ;  /* 0x0000000000017941 */ /* 0x000fea0003800200 */
.L_x_7011:
[----:B------:R-:W-:Y:S01]  /*2320*/  I2FP.F32.U32 R6, R17 ;  /* 0x0000001100067245 */ /* 0x000fe20000201000 */
[----:B------:R-:W-:Y:S01]  /*2330*/  HADD2.F32 R88, -RZ, R89.H0_H0 ;  /* 0x20000059ff587230 */ /* 0x000fe20000004100 */
[----:B------:R-:W-:Y:S01]  /*2340*/  ISETP.NE.AND P2, PT, R95, 0x1, PT ;  /* 0x000000015f00780c */ /* 0x000fe20003f45270 */
[----:B------:R-:W-:Y:S01]  /*2350*/  HADD2.F32 R96, -RZ, R25.H0_H0 ;  /* 0x20000019ff607230 */ /* 0x000fe20000004100 */
[----:B------:R-:W-:Y:S01]  /*2360*/  BSSY.RECONVERGENT B1, `(.L_x_7016) ;  /* 0x000005f000017945 */ /* 0x000fe20003800200 */
[----:B------:R-:W-:Y:S01]  /*2370*/  FFMA.FTZ R17, R6, R115, 1.1641532182693481445e-10 ;  /* 0x2f00000006117423 */ /* 0x000fe20000010073 */
[----:B------:R-:W-:Y:S01]  /*2380*/  FMUL.FTZ R88, R88, R125 ;  /* 0x0000007d58587220 */ /* 0x000fe20000410000 */
[----:B------:R-:W-:Y:S02]  /*2390*/  HADD2.F32 R6, -RZ, R77.H0_H0 ;  /* 0x2000004dff067230 */ /* 0x000fe40000004100 */
[----:B------:R-:W-:Y:S02]  /*23a0*/  IMAD.MOV.U32 R111, RZ, RZ, 0x2 ;  /* 0x00000002ff6f7424 */ /* 0x000fe400078e00ff */
[----:B------:R-:W-:Y:S01]  /*23b0*/  FMUL.FTZ R88, R88, R133 ;  /* 0x0000008558587220 */ /* 0x000fe20000410000 */
[----:B------:R-:W-:-:S04]  /*23c0*/  FSETP.GTU.FTZ.AND P1, PT, R17, R132, PT ;  /* 0x000000841100720b */ /* 0x000fc80003f3c000 */
[----:B------:R-:W-:Y:S02]  /*23d0*/  FSEL R17, R88, RZ, !P1 ;  /* 0x000000ff58117208 */ /* 0x000fe40004800000 */
[----:B------:R-:W-:Y:S02]  /*23e0*/  PLOP3.LUT P1, PT, P1, PT, PT, 0x8, 0x80 ;  /* 0x000000000080781c */ /* 0x000fe40000f2e170 */
[----:B------:R-:W-:Y:S01]  /*23f0*/  MOV R88, R4 ;  /* 0x0000000400587202 */ /* 0x000fe20000000f00 */
        /* <DEDUP_REMOVED lines=10> */
.L_x_7018:
        /* <DEDUP_REMOVED lines=13> */
.L_x_7020:
[----:B------:R-:W-:Y:S05]  /*2570*/  BSYNC.RECONVERGENT B2 ;  /* 0x0000000000027941 */ /* 0x000fea0003800200 */
.L_x_7019:
        /* <DEDUP_REMOVED lines=61> */
.L_x_7017:
[----:B------:R-:W-:Y:S05]  /*2950*/  BSYNC.RECONVERGENT B1 ;  /* 0x0000000000017941 */ /* 0x000fea0003800200 */
.L_x_7016:
        /* <DEDUP_REMOVED lines=9> */
[----:B------:R-:W-:Y:S01]  /*29f0*/  FSETP.GTU.FTZ.AND P2, PT, R89, R132, PT ;  /* 0x000000845900720b */ /* 0x000fe20003f5c000 */
[----:B------:R-:W-:-:S03]  /*2a00*/  HADD2.F32 R89, -RZ, R77.H1_H1 ;  /* 0x3000004dff597230 */ /* 0x000fc60000004100 */
        /* <DEDUP_REMOVED lines=13> */
.L_x_7023:
        /* <DEDUP_REMOVED lines=13> */
.L_x_7025:
[----:B------:R-:W-:Y:S05]  /*2bb0*/  BSYNC.RECONVERGENT B2 ;  /* 0x0000000000027941 */ /* 0x000fea0003800200 */
.L_x_7024:
        /* <DEDUP_REMOVED lines=55> */
[----:B------:R-:W-:Y:S02]  /*2f30*/  LOP3.LUT R7, R95, R88, R7, 0x96, !PT ;  /* 0x000000585f077212 */ /* 0x000fe400078e9607 */
[----:B------:R-:W-:Y:S01]  /*2f40*/  MOV R88, R130 ;  /* 0x0000008200587202 */ /* 0x000fe20000000f00 */
[----:B------:R-:W-:Y:S02]  /*2f50*/  VIADD R89, R122, 0x8ff34781 ;  /* 0x8ff347817a597836 */ /* 0x000fe40000000000 */
[----:B------:R-:W-:Y:S02]  /*2f60*/  IMAD.MOV.U32 R4, RZ, RZ, R126 ;  /* 0x000000ffff047224 */ /* 0x000fe400078e007e */
[----:B------:R-:W-:Y:S01]  /*2f70*/  IMAD.MOV.U32 R130, RZ, RZ, R6 ;  /* 0x000000ffff827224 */ /* 0x000fe200078e0006 */
[----:B------:R-:W-:-:S07]  /*2f80*/  LOP3.LUT R8, R89, R128, R127, 0x96, !PT ;  /* 0x0000008059087212 */ /* 0x000fce00078e967f */
.L_x_7022:
[----:B------:R-:W-:Y:S05]  /*2f90*/  BSYNC.RECONVERGENT B1 ;  /* 0x0000000000017941 */ /* 0x000fea0003800200 */
.L_x_7021:
        /* <DEDUP_REMOVED lines=10> */
[----:B------:R-:W-:-:S03]  /*3040*/  HADD2.F32 R89, -RZ, R26.H0_H0 ;  /* 0x2000001aff597230 */ /* 0x000fc60000004100 */
        /* <DEDUP_REMOVED lines=13> */
.L_x_7028:
        /* <DEDUP_REMOVED lines=13> */
.L_x_7030:
[----:B------:R-:W-:Y:S05]  /*31f0*/  BSYNC.RECONVERGENT B2 ;  /* 0x0000000000027941 */ /* 0x000fea0003800200 */
.L_x_7029:
        /* <DEDUP_REMOVED lines=55> */
[----:B------:R-:W-:Y:S02]  /*3570*/  MOV R4, R126 ;  /* 0x0000007e00047202 */ /* 0x000fe40000000f00 */
[----:B------:R-:W-:Y:S01]  /*3580*/  LOP3.LUT R8, R89, R128, R127, 0x96, !PT ;  /* 0x0000008059087212 */ /* 0x000fe200078e967f */
[----:B------:R-:W-:Y:S01]  /*3590*/  IMAD.MOV.U32 R126, RZ, RZ, RZ ;  /* 0x000000ffff7e7224 */ /* 0x000fe200078e00ff */
[----:B------:R-:W-:Y:S01]  /*35a0*/  LOP3.LUT R7, R111, R88, R7, 0x96, !PT ;  /* 0x000000586f077212 */ /* 0x000fe200078e9607 */
[----:B------:R-:W-:Y:S01]  /*35b0*/  IMAD.MOV.U32 R88, RZ, RZ, R130 ;  /* 0x000000ffff587224 */ /* 0x000fe200078e0082 */
[----:B------:R-:W-:-:S07]  /*35c0*/  MOV R130, R6 ;  /* 0x0000000600827202 */ /* 0x000fce0000000f00 */
.L_x_7027:
[----:B------:R-:W-:Y:S05]  /*35d0*/  BSYNC.RECONVERGENT B1 ;  /* 0x0000000000017941 */ /* 0x000fea0003800200 */
.L_x_7026:
[----:B------:R-:W-:Y:S01]  /*35e0*/  I2FP.F32.U32 R6, R88 ;  /* 0x0000005800067245 */ /* 0x000fe20000201000 */
[----:B------:R-:W-:Y:S01]  /*35f0*/  HADD2.F32 R90, -RZ, R90.H1_H1 ;  /* 0x3000005aff5a7230 */ /* 0x000fe20000004100 */
[----:B------:R-:W-:Y:S01]  /*3600*/  ISETP.NE.AND P5, PT, R126, 0x1, PT ;  /* 0x000000017e00780c */ /* 0x000fe20003fa5270 */
[----:B------:R-:W-:Y:S01]  /*3610*/  HADD2.F32 R111, -RZ, R78.H1_H1 ;  /* 0x3000004eff6f7230 */ /* 0x000fe20000004100 */
[----:B------:R-:W-:Y:S01]  /*3620*/  BSSY.RECONVERGENT B1, `(.L_x_7031) ;  /* 0x000005f000017945 */ /* 0x000fe20003800200 */
[----:B------:R-:W-:Y:S01]  /*3630*/  FFMA.FTZ R89, R6, R115, 1.1641532182693481445e-10 ;  /* 0x2f00000006597423 */ /* 0x000fe20000010073 */
[----:B------:R-:W-:Y:S01]  /*3640*/  FMUL.FTZ R90, R90, R125 ;  /* 0x0000007d5a5a7220 */ /* 0x000fe20000410000 */
[----:B------:R-:W-:Y:S02]  /*3650*/  HADD2.F32 R127, -RZ, R26.H1_H1 ;  /* 0x3000001aff7f7230 */ /* 0x000fe40000004100 */
[----:B------:R-:W-:Y:S02]  /*3660*/  IMAD.MOV.U32 R88, RZ, RZ, R4 ;  /* 0x000000ffff587224 */ /* 0x000fe400078e0004 */
[----:B------:R-:W-:Y:S01]  /*3670*/  FMUL.FTZ R90, R90, R133 ;  /* 0x000000855a5a7220 */ /* 0x000fe20000410000 */
[----:B------:R-:W-:-:S04]  /*3680*/  FSETP.GTU.FTZ.AND P4, PT, R89, R132, PT ;  /* 0x000000845900720b */ /* 0x000fc80003f9c000 */
[----:B------:R-:W-:Y:S02]  /*3690*/  FSEL R90, R90, RZ, !P4 ;  /* 0x000000ff5a5a7208 */ /* 0x000fe40006000000 */
[----:B------:R-:W-:-:S03]  /*36a0*/  PLOP3.LUT P4, PT, P4, PT, PT, 0x8, 0x80 ;  /* 0x000000000080781c */ /* 0x000fc6000278e170 */
[----:B------:R-:W-:Y:S01]  /*36b0*/  FFMA.FTZ R112, R90, R111, R127 ;  /* 0x0000006f5a707223 */ /* 0x000fe2000001007f */
        /* <DEDUP_REMOVED lines=10> */
.L_x_7033:
        /* <DEDUP_REMOVED lines=13> */
.L_x_7035:
[----:B------:R-:W-:Y:S05]  /*3830*/  BSYNC.RECONVERGENT B2 ;  /* 0x0000000000027941 */ /* 0x000fea0003800200 */
.L_x_7034:
        /* <DEDUP_REMOVED lines=61> */
.L_x_7032:
[----:B------:R-:W-:Y:S05]  /*3c10*/  BSYNC.RECONVERGENT B1 ;  /* 0x0000000000017941 */ /* 0x000fea0003800200 */
.L_x_7031:
        /* <DEDUP_REMOVED lines=24> */
.L_x_7038:
        /* <DEDUP_REMOVED lines=15> */
.L_x_7040:
[----:B------:R-:W-:Y:S05]  /*3e90*/  BSYNC.RECONVERGENT B2 ;  /* 0x0000000000027941 */ /* 0x000fea0003800200 */
.L_x_7039:
        /* <DEDUP_REMOVED lines=61> */
.L_x_7037:
[----:B------:R-:W-:Y:S05]  /*4270*/  BSYNC.RECONVERGENT B1 ;  /* 0x0000000000017941 */ /* 0x000fea0003800200 */
.L_x_7036:
[----:B------:R-:W-:Y:S01]  /*4280*/  HADD2.F32 R90, -RZ, R91.H1_H1 ;  /* 0x3000005bff5a7230 */ /* 0x000fe20000004100 */
[----:B------:R-:W-:Y:S01]  /*4290*/  I2FP.F32.U32 R88, R88 ;  /* 0x0000005800587245 */ /* 0x000fe20000201000 */
[----:B------:R-:W-:Y:S02]  /*42a0*/  HADD2.F32 R89, -RZ, R79.H1_H1 ;  /* 0x3000004fff597230 */ /* 0x000fe40000004100 */
[----:B------:R-:W-:Y:S02]  /*42b0*/  HADD2.F32 R91, -RZ, R27.H1_H1 ;  /* 0x3000001bff5b7230 */ /* 0x000fe40000004100 */
[----:B------:R-:W-:Y:S01]  /*42c0*/  FMUL.FTZ R90, R90, R125 ;  /* 0x0000007d5a5a7220 */ /* 0x000fe20000410000 */
[----:B------:R-:W-:Y:S01]  /*42d0*/  FFMA.FTZ R115, R88, R115, 1.1641532182693481445e-10 ;  /* 0x2f00000058737423 */ /* 0x000fe20000010073 */
[----:B------:R-:W-:Y:S02]  /*42e0*/  F2FP.F16.F32.PACK_AB R88, R18, R2 ;  /* 0x000000021258723e */ /* 0x000fe400000000ff */
[----:B------:R-:W-:-:S02]  /*42f0*/  FMUL.FTZ R90, R90, R133 ;  /* 0x000000855a5a7220 */ /* 0x000fc40000410000 */
[----:B------:R-:W-:-:S04]  /*4300*/  FSETP.GTU.FTZ.AND P6, PT, R115, R132, PT ;  /* 0x000000847300720b */ /* 0x000fc80003fdc000 */
[----:B------:R-:W-:Y:S02]  /*4310*/  FSEL R90, R90, RZ, !P6 ;  /* 0x000000ff5a5a7208 */ /* 0x000fe40007000000 */
[----:B------:R-:W-:-:S03]  /*4320*/  PLOP3.LUT P6, PT, P6, PT, PT, 0x8, 0x80 ;  /* 0x000000000080781c */ /* 0x000fc600037ce170 */
[----:B------:R-:W-:Y:S01]  /*4330*/  FFMA.FTZ R115, R90, R89, R91 ;  /* 0x000000595a737223 */ /* 0x000fe2000001005b */
[----:B------:R-:W-:Y:S02]  /*4340*/  F2FP.F16.F32.PACK_AB R90, R112, R95 ;  /* 0x0000005f705a723e */ /* 0x000fe400000000ff */
[----:B------:R-:W-:Y:S02]  /*4350*/  F2FP.F16.F32.PACK_AB R89, R96, R17 ;  /* 0x000000116059723e */ /* 0x000fe400000000ff */
[----:B------:R-:W-:Y:S01]  /*4360*/  F2FP.F16.F32.PACK_AB R91, R115, R111 ;  /* 0x0000006f735b723e */ /* 0x000fe200000000ff */
[----:B------:R-:W-:Y:S06]  /*4370*/  BRA `(.L_x_7041) ;  /* 0x0000003000907947 */ /* 0x000fec0003800000 */
.L_x_7001:
        /* <DEDUP_REMOVED lines=16> */
.L_x_7044:
        /* <DEDUP_REMOVED lines=13> */
.L_x_7046:
[----:B------:R-:W-:Y:S05]  /*4550*/  BSYNC.RECONVERGENT B2 ;  /* 0x0000000000027941 */ /* 0x000fea0003800200 */
.L_x_7045:
[----:B------:R-:W-:Y:S01]  /*4560*/  IMAD.WIDE.U32 R6, R9, -0x326172a9, RZ ;  /* 0xcd9e8d5709067825 */ /* 0x000fe200078e00ff */
[----:B------:R-:W-:-:S03]  /*4570*/  LOP3.LUT R128, R5, R133, R123, 0x96, !PT ;  /* 0x0000008505807212 */ /* 0x000fc600078e967b */
[----:B------:R-:W-:Y:S01]  /*4580*/  HFMA2 R18, -RZ, RZ, 0, 0 ;  /* 0x00000000ff127431 */ /* 0x000fe200000001ff */
[C---:B------:R-:W-:Y:S01]  /*4590*/  IADD3 R95, PT, PT, R123.reuse, 0x76cf5d0a, RZ ;  /* 0x76cf5d0a7b5f7810 */ /* 0x040fe20007ffe0ff */
        /* <DEDUP_REMOVED lines=8> */
[----:B------:R-:W-:-:S04]  /*4620*/  IMAD.WIDE.U32 R132, R7, -0x2daee0ad, RZ ;  /* 0xd2511f5307847825 */ /* 0x000fc800078e00ff */
[----:B------:R-:W-:Y:S01]  /*4630*/  IMAD.WIDE.U32 R6, R6, -0x326172a9, RZ ;  /* 0xcd9e8d5706067825 */ /* 0x000fe200078e00ff */
[----:B------:R-:W-:-:S03]  /*4640*/  LOP3.LUT R95, R95, R130, R133, 0x96, !PT ;  /* 0x000000825f5f7212 */ /* 0x000fc600078e9685 */
[----:B------:R-:W-:-:S05]  /*4650*/  VIADD R17, R122, 0x3c6ef372 ;  /* 0x3c6ef3727a117836 */ /* 0x000fca0000000000 */
[----:B------:R-:W-:Y:S01]  /*4660*/  LOP3.LUT R17, R17, R128, R7, 0x96, !PT ;  /* 0x0000008011117212 */ /* 0x000fe200078e9607 */
[----:B------:R-:W-:Y:S01]  /*4670*/  IMAD.WIDE.U32 R128, R95, -0x326172a9, RZ ;  /* 0xcd9e8d575f807825 */ /* 0x000fe200078e00ff */
[----:B------:R-:W-:Y:S02]  /*4680*/  IADD3 R7, PT, PT, R122, -0x255992d5, RZ ;  /* 0xdaa66d2b7a077810 */ /* 0x000fe40007ffe0ff */
[----:B------:R-:W-:Y:S01]  /*4690*/  IADD3 R95, PT, PT, R123, -0x126145ec, RZ ;  /* 0xed9eba147b5f7810 */ /* 0x000fe20007ffe0ff */
[----:B------:R-:W-:Y:S01]  /*46a0*/  IMAD.WIDE.U32 R130, R17, -0x2daee0ad, RZ ;  /* 0xd2511f5311827825 */ /* 0x000fe200078e00ff */
[----:B------:R-:W-:-:S03]  /*46b0*/  LOP3.LUT R7, R7, R6, R129, 0x96, !PT ;  /* 0x0000000607077212 */ /* 0x000fc600078e9681 */
        /* <DEDUP_REMOVED lines=8> */
[----:B------:R-:W-:Y:S02]  /*4740*/  IADD3 R7, PT, PT, R122, 0x1715609d, RZ ;  /* 0x1715609d7a077810 */ /* 0x000fe40007ffe0ff */
[----:B------:R-:W-:Y:S01]  /*4750*/  IADD3 R95, PT, PT, R123, 0x646e171e, RZ ;  /* 0x646e171e7b5f7810 */ /* 0x000fe20007ffe0ff */
        /* <DEDUP_REMOVED lines=11> */
[----:B------:R-:W-:Y:S01]  /*4810*/  IADD3 R95, PT, PT, R123, -0x24c28bd8, RZ ;  /* 0xdb3d74287b5f7810 */ /* 0x000fe20007ffe0ff */
[----:B------:R-:W-:Y:S01]  /*4820*/  IMAD.WIDE.U32 R130, R17, -0x2daee0ad, RZ ;  /* 0xd2511f5311827825 */ /* 0x000fe200078e00ff */
[----:B------:R-:W-:-:S03]  /*4830*/  LOP3.LUT R7, R7, R6, R129, 0x96, !PT ;  /* 0x0000000607077212 */ /* 0x000fc600078e9681 */
[----:B------:R-:W-:Y:S02]  /*4840*/  VIADD R17, R123, 0x1fd5c5a3 ;  /* 0x1fd5c5a37b117836 */ /* 0x000fe40000000000 */
[----:B------:R-:W-:-:S03]  /*4850*/  IMAD.WIDE.U32 R6, R7, -0x2daee0ad, RZ ;  /* 0xd2511f5307067825 */ /* 0x000fc600078e00ff */
[----:B------:R-:W-:Y:S01]  /*4860*/  LOP3.LUT R132, R17, R132, R131, 0x96, !PT ;  /* 0x0000008411847212 */ /* 0x000fe200078e9683 */
[C---:B------:R-:W-:Y:S01]  /*4870*/  VIADD R17, R122.reuse, 0xf1bbcdc8 ;  /* 0xf1bbcdc87a117836 */ /* 0x040fe20000000000 */
[----:B------:R-:W-:Y:S02]  /*4880*/  LOP3.LUT R95, R95, R130, R7, 0x96, !PT ;  /* 0x000000825f5f7212 */ /* 0x000fe400078e9607 */
[----:B------:R-:W-:Y:S01]  /*4890*/  IADD3 R7, PT, PT, R122, -0x700cb87f, RZ ;  /* 0x8ff347817a077810 */ /* 0x000fe20007ffe0ff */
[----:B------:R-:W-:-:S05]  /*48a0*/  IMAD.WIDE.U32 R132, R132, -0x326172a9, RZ ;  /* 0xcd9e8d5784847825 */ /* 0x000fca00078e00ff */
[----:B------:R-:W-:Y:S01]  /*48b0*/  LOP3.LUT R17, R17, R128, R133, 0x96, !PT ;  /* 0x0000008011117212 */ /* 0x000fe200078e9685 */
[----:B------:R-:W-:-:S04]  /*48c0*/  IMAD.WIDE.U32 R128, R95, -0x326172a9, RZ ;  /* 0xcd9e8d575f807825 */ /* 0x000fc800078e00ff */
[----:B------:R-:W-:Y:S01]  /*48d0*/  IMAD.WIDE.U32 R130, R17, -0x2daee0ad, RZ ;  /* 0xd2511f5311827825 */ /* 0x000fe200078e00ff */
[----:B------:R-:W-:Y:S02]  /*48e0*/  LOP3.LUT R8, R7, R132, R129, 0x96, !PT ;  /* 0x0000008407087212 */ /* 0x000fe400078e9681 */
[----:B------:R-:W-:Y:S01]  /*48f0*/  MOV R4, R128 ;  /* 0x0000008000047202 */ /* 0x000fe20000000f00 */
[----:B------:R-:W-:-:S05]  /*4900*/  VIADD R17, R123, 0x96a522ad ;  /* 0x96a522ad7b117836 */ /* 0x000fca0000000000 */
[----:B------:R-:W-:-:S07]  /*4910*/  LOP3.LUT R7, R17, R6, R131, 0x96, !PT ;  /* 0x0000000611077212 */ /* 0x000fce00078e9683 */
.L_x_7043:
[----:B------:R-:W-:Y:S05]  /*4920*/  BSYNC.RECONVERGENT B1 ;  /* 0x0000000000017941 */ /* 0x000fea0003800200 */
.L_x_7042:
        /* <DEDUP_REMOVED lines=15> */
[----:B------:R-:W-:Y:S01]  /*4a20*/  FMUL.FTZ R2, R2, R17 ;  /* 0x0000001102027220 */ /* 0x000fe20000410000 */
        /* <DEDUP_REMOVED lines=11> */
.L_x_7049:
        /* <DEDUP_REMOVED lines=13> */
.L_x_7051:
[----:B------:R-:W-:Y:S05]  /*4bb0*/  BSYNC.RECONVERGENT B2 ;  /* 0x0000000000027941 */ /* 0x000fea0003800200 */
.L_x_7050:
        /* <DEDUP_REMOVED lines=61> */
.L_x_7048:
[----:B------:R-:W-:Y:S05]  /*4f90*/  BSYNC.RECONVERGENT B1 ;  /* 0x0000000000017941 */ /* 0x000fea0003800200 */
.L_x_7047:
        /* <DEDUP_REMOVED lines=8> */
[----:B------:R-:W-:Y:S01]  /*5020*/  FSETP.GTU.FTZ.AND P0, PT, R17, R132, PT ;  /* 0x000000841100720b */ /* 0x000fe20003f1c000 */
[----:B------:R-:W-:-:S03]  /*5030*/  HADD2.F32 R17, -RZ, R76.H1_H1 ;  /* 0x3000004cff117230 */ /* 0x000fc60000004100 */
        /* <DEDUP_REMOVED lines=13> */
.L_x_7054:
        /* <DEDUP_REMOVED lines=13> */
.L_x_7056:
[----:B------:R-:W-:Y:S05]  /*51e0*/  BSYNC.RECONVERGENT B2 ;  /* 0x0000000000027941 */ /* 0x000fea0003800200 */
.L_x_7055:
        /* <DEDUP_REMOVED lines=61> */
.L_x_7053:
[----:B------:R-:W-:Y:S05]  /*55c0*/  BSYNC.RECONVERGENT B1 ;  /* 0x0000000000017941 */ /* 0x000fea0003800200 */
.L_x_7052:
        /* <DEDUP_REMOVED lines=23> */
.L_x_7059:
        /* <DEDUP_REMOVED lines=13> */
.L_x_7061:
[----:B------:R-:W-:Y:S05]  /*5810*/  BSYNC.RECONVERGENT B2 ;  /* 0x0000000000027941 */ /* 0x000fea0003800200 */
.L_x_7060:
[----:B------:R-:W-:Y:S01]  /*5820*/  IMAD.WIDE.U32 R126, R9, -0x326172a9, RZ ;  /* 0xcd9e8d57097e7825 */ /* 0x000fe200078e00ff */
[----:B------:R-:W-:Y:S02]  /*5830*/  LOP3.LUT R6, R5, R135, R123, 0x96, !PT ;  /* 0x0000008705067212 */ /* 0x000fe400078e967b */
[----:B------:R-:W-:Y:S01]  /*5840*/  IADD3 R111, PT, PT, R123, -0x4498517b, RZ ;  /* 0xbb67ae857b6f7810 */ /* 0x000fe20007ffe0ff */
[----:B------:R-:W-:Y:S01]  /*5850*/  VIADD R95, R122, 0x9e3779b9 ;  /* 0x9e3779b97a5f7836 */ /* 0x000fe20000000000 */
[----:B------:R-:W-:Y:S01]  /*5860*/  LOP3.LUT R128, R10, R127, R122, 0x96, !PT ;  /* 0x0000007f0a807212 */ /* 0x000fe200078e967a */
[----:B------:R-:W-:Y:S01]  /*5870*/  IMAD.WIDE.U32 R6, R6, -0x326172a9, RZ ;  /* 0xcd9e8d5706067825 */ /* 0x000fe200078e00ff */
[----:B------:R-:W-:-:S03]  /*5880*/  MOV R88, R130 ;  /* 0x0000008200587202 */ /* 0x000fc60000000f00 */
        /* <DEDUP_REMOVED lines=37> */
[----:B------:R-:W-:Y:S01]  /*5ae0*/  LOP3.LUT R126, R95, R126, R7, 0x96, !PT ;  /* 0x0000007e5f7e7212 */ /* 0x000fe200078e9607 */
[----:B------:R-:W-:Y:S01]  /*5af0*/  VIADD R95, R123, 0xdb3d7428 ;  /* 0xdb3d74287b5f7836 */ /* 0x000fe20000000000 */
[----:B------:R-:W-:Y:S02]  /*5b00*/  LOP3.LUT R134, R111, R134, R129, 0x96, !PT ;  /* 0x000000866f867212 */ /* 0x000fe400078e9681 */
[----:B------:R-:W-:Y:S01]  /*5b10*/  IADD3 R7, PT, PT, R122, -0xe443238, RZ ;  /* 0xf1bbcdc87a077810 */ /* 0x000fe20007ffe0ff */
        /* <DEDUP_REMOVED lines=9> */
[----:B------:R-:W-:Y:S02]  /*5bb0*/  HFMA2 R95, -RZ, RZ, 0, 0 ;  /* 0x00000000ff5f7431 */ /* 0x000fe400000001ff */
[----:B------:R-:W-:Y:S01]  /*5bc0*/  IMAD.MOV.U32 R4, RZ, RZ, R128 ;  /* 0x000000ffff047224 */ /* 0x000fe200078e0080 */
[----:B------:R-:W-:Y:S01]  /*5bd0*/  LOP3.LUT R7, R111, R126, R7, 0x96, !PT ;  /* 0x0000007e6f077212 */ /* 0x000fe200078e9607 */
[----:B------:R-:W-:-:S07]  /*5be0*/  IMAD.MOV.U32 R130, RZ, RZ, R6 ;  /* 0x000000ffff827224 */ /* 0x000fce00078e0006 */
.L_x_7058:
[----:B------:R-:W-:Y:S05]  /*5bf0*/  BSYNC.RECONVERGENT B1 ;  /* 0x0000000000017941 */ /* 0x000fea0003800200 */
.L_x_7057:
        /* <DEDUP_REMOVED lines=11> */
[----:B------:R-:W-:Y:S02]  /*5cb0*/  PLOP3.LUT P2, PT, P2, PT, PT, 0x8, 0x80 ;  /* 0x000000000080781c */ /* 0x000fe4000174e170 */
[----:B------:R-:W-:Y:S01]  /*5cc0*/  MOV R88, R4 ;  /* 0x0000000400587202 */ /* 0x000fe20000000f00 */
        /* <DEDUP_REMOVED lines=10> */
.L_x_7064:
        /* <DEDUP_REMOVED lines=13> */
.L_x_7066:
[----:B------:R-:W-:Y:S05]  /*5e40*/  BSYNC.RECONVERGENT B2 ;  /* 0x0000000000027941 */ /* 0x000fea0003800200 */
.L_x_7065:
        /* <DEDUP_REMOVED lines=14> */
[----:B------:R-:W-:Y:S01]  /*5f30*/  IMAD.MOV.U32 R111, RZ, RZ, RZ ;  /* 0x000000ffff6f7224 */ /* 0x000fe200078e00ff */
        /* <DEDUP_REMOVED lines=45> */
[----:B------:R-:W-:-:S07]  /*6210*/  MOV R130, R6 ;  /* 0x0000000600827202 */ /* 0x000fce0000000f00 */
.L_x_7063:
[----:B------:R-:W-:Y:S05]  /*6220*/  BSYNC.RECONVERGENT B1 ;  /* 0x0000000000017941 */ /* 0x000fea0003800200 */
.L_x_7062:
        /* <DEDUP_REMOVED lines=23> */
.L_x_7069:
        /* <DEDUP_REMOVED lines=13> */
.L_x_7071:
[----:B------:R-:W-:Y:S05]  /*6470*/  BSYNC.RECONVERGENT B2 ;  /* 0x0000000000027941 */ /* 0x000fea0003800200 */
.L_x_7070:
        /* <DEDUP_REMOVED lines=61> */
.L_x_7068:
[----:B------:R-:W-:Y:S05]  /*6850*/  BSYNC.RECONVERGENT B1 ;  /* 0x0000000000017941 */ /* 0x000fea0003800200 */
.L_x_7067:
        /* <DEDUP_REMOVED lines=23> */
.L_x_7074:
        /* <DEDUP_REMOVED lines=13> */
.L_x_7076:
[----:B------:R-:W-:Y:S05]  /*6aa0*/  BSYNC.RECONVERGENT B2 ;  /* 0x0000000000027941 */ /* 0x000fea0003800200 */
.L_x_7075:
        /* <DEDUP_REMOVED lines=61> */
.L_x_7073:
[----:B------:R-:W-:Y:S05]  /*6e80*/  BSYNC.RECONVERGENT B1 ;  /* 0x0000000000017941 */ /* 0x000fea0003800200 */
.L_x_7072:
        /* <DEDUP_REMOVED lines=23> */
.L_x_7079:
        /* <DEDUP_REMOVED lines=15> */
.L_x_7081:
[----:B------:R-:W-:Y:S05]  /*70f0*/  BSYNC.RECONVERGENT B2 ;  /* 0x0000000000027941 */ /* 0x000fea0003800200 */
.L_x_7080:
        /* <DEDUP_REMOVED lines=61> */
.L_x_7078:
[----:B------:R-:W-:Y:S05]  /*74d0*/  BSYNC.RECONVERGENT B1 ;  /* 0x0000000000017941 */ /* 0x000fea0003800200 */
.L_x_7077:
[----:B------:R-:W-:Y:S01]  /*74e0*/  I2FP.F32.U32 R88, R88 ;  /* 0x0000005800587245 */ /* 0x000fe20000201000 */
[----:B------:R-:W-:Y:S01]  /*74f0*/  HADD2.F32 R90, -RZ, R91.H1_H1 ;  /* 0x3000005bff5a7230 */ /* 0x000fe20000004100 */
[----:B------:R-:W-:-:S03]  /*7500*/  F2FP.F16.F32.PACK_AB R89, R96, R17 ;  /* 0x000000116059723e */ /* 0x000fc600000000ff */
[----:B------:R-:W-:Y:S01]  /*7510*/  FFMA.FTZ R115, R88, R115, 1.1641532182693481445e-10 ;  /* 0x2f00000058737423 */ /* 0x000fe20000010073 */
[----:B------:R-:W-:Y:S01]  /*7520*/  FMUL.FTZ R90, R90, R125 ;  /* 0x0000007d5a5a7220 */ /* 0x000fe20000410000 */
[----:B------:R-:W-:-:S03]  /*7530*/  HADD2.F32 R88, -RZ, R79.H1_H1 ;  /* 0x3000004fff587230 */ /* 0x000fc60000004100 */
[----:B------:R-:W-:Y:S01]  /*7540*/  FMUL.FTZ R90, R90, R133 ;  /* 0x000000855a5a7220 */ /* 0x000fe20000410000 */
[----:B------:R-:W-:-:S04]  /*7550*/  FSETP.GTU.FTZ.AND P6, PT, R115, R132, PT ;  /* 0x000000847300720b */ /* 0x000fc80003fdc000 */
[----:B------:R-:W-:Y:S02]  /*7560*/  FSEL R115, R90, RZ, !P6 ;  /* 0x000000ff5a737208 */ /* 0x000fe40007000000 */
[----:B------:R-:W-:Y:S02]  /*7570*/  PLOP3.LUT P6, PT, P6, PT, PT, 0x8, 0x80 ;  /* 0x000000000080781c */ /* 0x000fe400037ce170 */
[----:B------:R-:W-:Y:S01]  /*7580*/  F2FP.F16.F32.PACK_AB R90, R112, R95 ;  /* 0x0000005f705a723e */ /* 0x000fe200000000ff */
[----:B------:R-:W-:Y:S01]  /*7590*/  FMUL.FTZ R115, R115, R88 ;  /* 0x0000005873737220 */ /* 0x000fe20000410000 */
[----:B------:R-:W-:-:S04]  /*75a0*/  F2FP.F16.F32.PACK_AB R88, R18, R2 ;  /* 0x000000021258723e */ /* 0x000fc800000000ff */
[----:B------:R-:W-:-:S07]  /*75b0*/  F2FP.F16.F32.PACK_AB R91, R115, R111 ;  /* 0x0000006f735b723e */ /* 0x000fce00000000ff */
.L_x_7041:
[----:B------:R-:W0:Y:S01]  /*75c0*/  LDC.64 R128, c[0x0][0x3a8] ;  /* 0x0000ea00ff807b82 */ /* 0x000e220000000a00 */
[----:B------:R-:W-:Y:S02]  /*75d0*/  SEL R136, RZ, 0x1000000, !P6 ;  /* 0x01000000ff887807 */ /* 0x000fe40007000000 */
[----:B------:R-:W-:Y:S02]  /*75e0*/  SEL R134, RZ, 0x10000, !P5 ;  /* 0x00010000ff867807 */ /* 0x000fe40006800000 */
[----:B------:R-:W-:Y:S02]  /*75f0*/  SEL R135, RZ, 0x100, !P4 ;  /* 0x00000100ff877807 */ /* 0x000fe40006000000 */
[----:B------:R-:W-:Y:S01]  /*7600*/  ISETP.NE.AND P6, PT, R131, RZ, PT ;  /* 0x000000ff8300720c */ /* 0x000fe20003fc5270 */
        /* <DEDUP_REMOVED lines=11> */
[C---:B------:R-:W-:Y:S02]  /*76c0*/  IADD3 R129, PT, PT, R120.reuse, 0x20, RZ ;  /* 0x0000002078817810 */ /* 0x040fe40007ffe0ff */
[----:B------:R0:W-:Y:S01]  /*76d0*/  STG.E.128 desc[UR6][R134.64], R88 ;  /* 0x0000005886007986 */ /* 0x0001e2000c101d06 */
[----:B-1----:R-:W-:-:S04]  /*76e0*/  IMAD.WIDE.U32 R136, R120, 0x8, R126 ;  /* 0x0000000878887825 */ /* 0x002fc800078e007e */
[----:B------:R-:W-:Y:S01]  /*76f0*/  IMAD.MOV.U32 R126, RZ, RZ, R130 ;  /* 0x000000ffff7e7224 */ /* 0x000fe200078e0082 */
[----:B------:R0:W-:Y:S06]  /*7700*/  STG.E.64 desc[UR6][R136.64], R132 ;  /* 0x0000008488007986 */ /* 0x0001ec000c101b06 */
.L_x_7000:
[----:B------:R-:W-:Y:S05]  /*7710*/  BSYNC.RECONVERGENT B0 ;  /* 0x0000000000007941 */ /* 0x000fea0003800200 */
.L_x_6999:
[----:B------:R-:W-:Y:S01]  /*7720*/  ISETP.GE.U32.AND P0, PT, R13, 0x40, PT ;  /* 0x000000400d00780c */ /* 0x000fe20003f06070 */
[----:B------:R-:W-:Y:S03]  /*7730*/  BSSY.RECONVERGENT B0, `(.L_x_7082) ;  /* 0x0000672000007945 */ /* 0x000fe60003800200 */
[----:B------:R-:W-:-:S09]  /*7740*/  P2R R128, PR, RZ, 0x1 ;  /* 0x00000001ff807803 */ /* 0x000fd20000000000 */
        /* <DEDUP_REMOVED lines=26> */
.L_x_7087:
        /* <DEDUP_REMOVED lines=13> */
.L_x_7089:
[----:B------:R-:W-:Y:S05]  /*79c0*/  BSYNC.RECONVERGENT B2 ;  /* 0x0000000000027941 */ /* 0x000fea0003800200 */
.L_x_7088:
[----:B------:R-:W-:Y:S01]  /*79d0*/  IMAD.WIDE.U32 R6, R9, -0x326172a9, RZ ;  /* 0xcd9e8d5709067825 */ /* 0x000fe200078e00ff */
[----:B0-----:R-:W-:Y:S02]  /*79e0*/  LOP3.LUT R130, R5, R135, R123, 0x96, !PT ;  /* 0x0000008705827212 */ /* 0x001fe400078e967b */
[C---:B------:R-:W-:Y:S01]  /*79f0*/  IADD3 R19, PT, PT, R123.reuse, -0x4498517b, RZ ;  /* 0xbb67ae857b137810 */ /* 0x040fe20007ffe0ff */
[----:B------:R-:W-:Y:S01]  /*7a00*/  VIADD R97, R123, 0x76cf5d0a ;  /* 0x76cf5d0a7b617836 */ /* 0x000fe20000000000 */
[----:B------:R-:W-:Y:S01]  /*7a10*/  LOP3.LUT R132, R10, R7, R122, 0x96, !PT ;  /* 0x000000070a847212 */ /* 0x000fe200078e967a */
[----:B------:R-:W-:Y:S01]  /*7a20*/  IMAD.WIDE.U32 R130, R130, -0x326172a9, RZ ;  /* 0xcd9e8d5782827825 */ /* 0x000fe200078e00ff */
[----:B------:R-:W-:-:S03]  /*7a30*/  MOV R0, R126 ;  /* 0x0000007e00007202 */ /* 0x000fc60000000f00 */
[----:B------:R-:W-:Y:S02]  /*7a40*/  VIADD R7, R122, 0x9e3779b9 ;  /* 0x9e3779b97a077836 */ /* 0x000fe40000000000 */
[----:B------:R-:W-:-:S03]  /*7a50*/  IMAD.WIDE.U32 R132, R132, -0x2daee0ad, RZ ;  /* 0xd2511f5384847825 */ /* 0x000fc600078e00ff */
[----:B------:R-:W-:Y:S01]  /*7a60*/  LOP3.LUT R7, R7, R6, R131, 0x96, !PT ;  /* 0x0000000607077212 */ /* 0x000fe200078e9683 */
[----:B------:R-:W-:Y:S01]  /*7a70*/  IMAD.MOV.U32 R20, RZ, RZ, RZ ;  /* 0x000000ffff147224 */ /* 0x000fe200078e00ff */
[----:B------:R-:W-:Y:S02]  /*7a80*/  LOP3.LUT R6, R19, R134, R133, 0x96, !PT ;  /* 0x0000008613067212 */ /* 0x000fe400078e9685 */
[----:B------:R-:W-:Y:S01]  /*7a90*/  IADD3 R19, PT, PT, R122, 0x3c6ef372, RZ ;  /* 0x3c6ef3727a137810 */ /* 0x000fe20007ffe0ff */
[----:B------:R-:W-:-:S04]  /*7aa0*/  IMAD.WIDE.U32 R134, R7, -0x2daee0ad, RZ ;  /* 0xd2511f5307867825 */ /* 0x000fc800078e00ff */
[----:B------:R-:W-:Y:S01]  /*7ab0*/  IMAD.WIDE.U32 R6, R6, -0x326172a9, RZ ;  /* 0xcd9e8d5706067825 */ /* 0x000fe200078e00ff */
[----:B------:R-:W-:-:S04]  /*7ac0*/  LOP3.LUT R97, R97, R132, R135, 0x96, !PT ;  /* 0x0000008461617212 */ /* 0x000fc800078e9687 */
[----:B------:R-:W-:Y:S01]  /*7ad0*/  LOP3.LUT R19, R19, R130, R7, 0x96, !PT ;  /* 0x0000008213137212 */ /* 0x000fe200078e9607 */
[----:B------:R-:W-:-:S04]  /*7ae0*/  IMAD.WIDE.U32 R130, R97, -0x326172a9, RZ ;  /* 0xcd9e8d5761827825 */ /* 0x000fc800078e00ff */
[C---:B------:R-:W-:Y:S02]  /*7af0*/  VIADD R7, R122.reuse, 0xdaa66d2b ;  /* 0xdaa66d2b7a077836 */ /* 0x040fe40000000000 */
[----:B------:R-:W-:Y:S01]  /*7b00*/  IMAD.WIDE.U32 R132, R19, -0x2daee0ad, RZ ;  /* 0xd2511f5313847825 */ /* 0x000fe200078e00ff */
[----:B------:R-:W-:Y:S02]  /*7b10*/  IADD3 R19, PT, PT, R123, 0x32370b8f, RZ ;  /* 0x32370b8f7b137810 */ /* 0x000fe40007ffe0ff */
        /* <DEDUP_REMOVED lines=11> */
[----:B------:R-:W-:Y:S02]  /*7bd0*/  IADD3 R19, PT, PT, R123, -0x56f99767, RZ ;  /* 0xa90668997b137810 */ /* 0x000fe40007ffe0ff */
        /* <DEDUP_REMOVED lines=25> */
[----:B------:R-:W-:Y:S01]  /*7d70*/  IMAD.MOV.U32 R4, RZ, RZ, R130 ;  /* 0x000000ffff047224 */ /* 0x000fe200078e0082 */
[----:B------:R-:W-:-:S07]  /*7d80*/  LOP3.LUT R7, R19, R6, R133, 0x96, !PT ;  /* 0x0000000613077212 */ /* 0x000fce00078e9685 */
.L_x_7086:
[----:B------:R-:W-:Y:S05]  /*7d90*/  BSYNC.RECONVERGENT B1 ;  /* 0x0000000000017941 */ /* 0x000fea0003800200 */
.L_x_7085:
[----:B------:R-:W1:Y:S01]  /*7da0*/  LDC R135, c[0x0][0x408] ;  /* 0x00010200ff877b82 */ /* 0x000e620000000800 */
[----:B------:R-:W-:Y:S01]  /*7db0*/  I2FP.F32.U32 R19, R0 ;  /* 0x0000000000137245 */ /* 0x000fe20000201000 */
[----:B------:R-:W-:Y:S02]  /*7dc0*/  HFMA2 R116, -RZ, RZ, 0.1171875, 0 ;  /* 0x2f800000ff747431 */ /* 0x000fe400000001ff */
[----:B-----5:R-:W-:Y:S01]  /*7dd0*/  HADD2.F32 R0, -RZ, R88.H0_H0 ;  /* 0x20000058ff007230 */ /* 0x020fe20000004100 */
[----:B------:R-:W-:Y:S01]  /*7de0*/  ISETP.NE.AND P1, PT, R20, 0x1, PT ;  /* 0x000000011400780c */ /* 0x000fe20003f25270 */
[----:B------:R-:W-:Y:S01]  /*7df0*/  HADD2.F32 R97, -RZ, R24.H0_H0 ;  /* 0x20000018ff617230 */ /* 0x000fe20000004100 */
[----:B------:R-:W-:Y:S01]  /*7e00*/  BSSY.RECONVERGENT B1, `(.L_x_7090) ;  /* 0x0000061000017945 */ /* 0x000fe20003800200 */
[----:B------:R-:W-:Y:S01]  /*7e10*/  FFMA.FTZ R19, R19, R116, 1.1641532182693481445e-10 ;  /* 0x2f00000013137423 */ /* 0x000fe20000010074 */
[----:B------:R-:W2:Y:S01]  /*7e20*/  LDC R134, c[0x0][0x404] ;  /* 0x00010100ff867b82 */ /* 0x000ea20000000800 */
[----:B------:R-:W-:-:S04]  /*7e30*/  FMUL.FTZ R0, R0, R125 ;  /* 0x0000007d00007220 */ /* 0x000fc80000410000 */
[----:B-1----:R-:W-:Y:S01]  /*7e40*/  FMUL.FTZ R0, R0, R135 ;  /* 0x0000008700007220 */ /* 0x002fe20000410000 */
[----:B--2---:R-:W-:Y:S01]  /*7e50*/  FSETP.GTU.FTZ.AND P0, PT, R19, R134, PT ;  /* 0x000000861300720b */ /* 0x004fe20003f1c000 */
[----:B------:R-:W-:-:S03]  /*7e60*/  HADD2.F32 R19, -RZ, R64.H0_H0 ;  /* 0x20000040ff137230 */ /* 0x000fc60000004100 */
[----:B------:R-:W-:Y:S02]  /*7e70*/  FSEL R0, R0, RZ, !P0 ;  /* 0x000000ff00007208 */ /* 0x000fe40004000000 */
[----:B------:R-:W-:-:S03]  /*7e80*/  PLOP3.LUT P0, PT, P0, PT, PT, 0x8, 0x80 ;  /* 0x000000000080781c */ /* 0x000fc6000070e170 */
[----:B------:R-:W-:Y:S01]  /*7e90*/  FFMA.FTZ R0, R0, R19, R97 ;  /* 0x0000001300007223 */ /* 0x000fe20000010061 */
[----:B------:R-:W-:Y:S01]  /*7ea0*/  IMAD.MOV.U32 R97, RZ, RZ, 0x2 ;  /* 0x00000002ff617424 */ /* 0x000fe200078e00ff */
        /* <DEDUP_REMOVED lines=11> */
.L_x_7092:
        /* <DEDUP_REMOVED lines=13> */
.L_x_7094:
[----:B------:R-:W-:Y:S05]  /*8030*/  BSYNC.RECONVERGENT B2 ;  /* 0x0000000000027941 */ /* 0x000fea0003800200 */
.L_x_7093:
[----:B------:R-:W-:Y:S01]  /*8040*/  IMAD.WIDE.U32 R126, R9, -0x326172a9, RZ ;  /* 0xcd9e8d57097e7825 */ /* 0x000fe200078e00ff */
[----:B------:R-:W-:Y:S02]  /*8050*/  LOP3.LUT R6, R5, R137, R123, 0x96, !PT ;  /* 0x0000008905067212 */ /* 0x000fe400078e967b */
[----:B------:R-:W-:Y:S01]  /*8060*/  IADD3 R19, PT, PT, R122, -0x61c88647, RZ ;  /* 0x9e3779b97a137810 */ /* 0x000fe20007ffe0ff */
[----:B------:R-:W-:Y:S01]  /*8070*/  VIADD R97, R123, 0xbb67ae85 ;  /* 0xbb67ae857b617836 */ /* 0x000fe20000000000 */
[----:B0-----:R-:W-:Y:S01]  /*8080*/  LOP3.LUT R130, R10, R127, R122, 0x96, !PT ;  /* 0x0000007f0a827212 */ /* 0x001fe200078e967a */
        /* <DEDUP_REMOVED lines=56> */
.L_x_7091:
[----:B------:R-:W-:Y:S05]  /*8410*/  BSYNC.RECONVERGENT B1 ;  /* 0x0000000000017941 */ /* 0x000fea0003800200 */
.L_x_7090:
        /* <DEDUP_REMOVED lines=8> */
[----:B------:R-:W-:Y:S02]  /*84a0*/  HFMA2 R98, -RZ, RZ, 0, 1.1920928955078125e-07 ;  /* 0x00000002ff627431 */ /* 0x000fe400000001ff */
        /* <DEDUP_REMOVED lines=15> */
.L_x_7097:
        /* <DEDUP_REMOVED lines=13> */
.L_x_7099:
[----:B------:R-:W-:Y:S05]  /*8670*/  BSYNC.RECONVERGENT B2 ;  /* 0x0000000000027941 */ /* 0x000fea0003800200 */
.L_x_7098:
[----:B------:R-:W-:Y:S01]  /*8680*/  IMAD.WIDE.U32 R126, R9, -0x326172a9, RZ ;  /* 0xcd9e8d57097e7825 */ /* 0x000fe200078e00ff */
[----:B------:R-:W-:-:S03]  /*8690*/  LOP3.LUT R6, R5, R137, R123, 0x96, !PT ;  /* 0x0000008905067212 */ /* 0x000fc600078e967b */
[----:B------:R-:W-:Y:S01]  /*86a0*/  HFMA2 R98, -RZ, RZ, 0, 0 ;  /* 0x00000000ff627431 */ /* 0x000fe200000001ff */
[----:B------:R-:W-:Y:S01]  /*86b0*/  IADD3 R109, PT, PT, R123, -0x4498517b, RZ ;  /* 0xbb67ae857b6d7810 */ /* 0x000fe20007ffe0ff */
[----:B------:R-:W-:Y:S01]  /*86c0*/  VIADD R97, R122, 0x9e3779b9 ;  /* 0x9e3779b97a617836 */ /* 0x000fe20000000000 */
[----:B0-----:R-:W-:Y:S01]  /*86d0*/  LOP3.LUT R130, R10, R127, R122, 0x96, !PT ;  /* 0x0000007f0a827212 */ /* 0x001fe200078e967a */
        /* <DEDUP_REMOVED lines=54> */
[----:B------:R-:W-:-:S07]  /*8a40*/  IMAD.MOV.U32 R132, RZ, RZ, R6 ;  /* 0x000000ffff847224 */ /* 0x000fce00078e0006 */
.L_x_7096:
[----:B------:R-:W-:Y:S05]  /*8a50*/  BSYNC.RECONVERGENT B1 ;  /* 0x0000000000017941 */ /* 0x000fea0003800200 */
.L_x_7095:
        /* <DEDUP_REMOVED lines=24> */
.L_x_7102:
        /* <DEDUP_REMOVED lines=13> */
.L_x_7104:
[----:B------:R-:W-:Y:S05]  /*8cb0*/  BSYNC.RECONVERGENT B2 ;  /* 0x0000000000027941 */ /* 0x000fea0003800200 */
.L_x_7103:
        /* <DEDUP_REMOVED lines=61> */
.L_x_7101:
[----:B------:R-:W-:Y:S05]  /*9090*/  BSYNC.RECONVERGENT B1 ;  /* 0x0000000000017941 */ /* 0x000fea0003800200 */
.L_x_7100:
        /* <DEDUP_REMOVED lines=10> */
[----:B------:R-:W-:Y:S01]  /*9140*/  FSETP.GTU.FTZ.AND P2, PT, R97, R134, PT ;  /* 0x000000866100720b */ /* 0x000fe20003f5c000 */
[----:B------:R-:W-:-:S03]  /*9150*/  HADD2.F32 R97, -RZ, R65.H1_H1 ;  /* 0x30000041ff617230 */ /* 0x000fc60000004100 */
        /* <DEDUP_REMOVED lines=12> */
.L_x_7107:
[----:B------:R-:W-:Y:S01]  /*9220*/  IADD3 R11, PT, PT, R11, 0x1, RZ ;  /* 0x000000010b0b7810 */ /* 0x000fe20007ffe0ff */
[----:B------:R-:W-:Y:S03]  /*9230*/  BSSY.RECONVERGENT B2, `(.L_x_7108) ;  /* 0x000000c000027945 */ /* 0x000fe60003800200 */
[C---:B------:R-:W-:Y:S01]  /*9240*/  ISETP.NE.AND P3, PT, R11.reuse, RZ, PT ;  /* 0x000000ff0b00720c */ /* 0x040fe20003f65270 */
[----:B0-----:R-:W-:-:S12]  /*9250*/  IMAD.WIDE.U32 R130, R11, -0x2daee0ad, RZ ;  /* 0xd2511f530b827825 */ /* 0x001fd800078e00ff */
        /* <DEDUP_REMOVED lines=9> */
.L_x_7109:
[----:B------:R-:W-:Y:S05]  /*92f0*/  BSYNC.RECONVERGENT B2 ;  /* 0x0000000000027941 */ /* 0x000fea0003800200 */
.L_x_7108:
        /* <DEDUP_REMOVED lines=61> */
.L_x_7106:
[----:B------:R-:W-:Y:S05]  /*96d0*/  BSYNC.RECONVERGENT B1 ;  /* 0x0000000000017941 */ /* 0x000fea0003800200 */
.L_x_7105:
[----:B------:R-:W-:Y:S01]  /*96e0*/  I2FP.F32.U32 R89, R88 ;  /* 0x0000005800597245 */ /* 0x000fe20000201000 */
[----:B------:R-:W-:Y:S01]  /*96f0*/  HADD2.F32 R6, -RZ, R90.H0_H0 ;  /* 0x2000005aff067230 */ /* 0x000fe20000004100 */
[----:B------:R-:W-:Y:S01]  /*9700*/  ISETP.NE.AND P4, PT, R110, 0x1, PT ;  /* 0x000000016e00780c */ /* 0x000fe20003f85270 */
[----:B------:R-:W-:Y:S01]  /*9710*/  HADD2.F32 R109, -RZ, R66.H0_H0 ;  /* 0x20000042ff6d7230 */ /* 0x000fe20000004100 */
[----:B------:R-:W-:Y:S01]  /*9720*/  BSSY.RECONVERGENT B1, `(.L_x_7110) ;  /* 0x000005f000017945 */ /* 0x000fe20003800200 */
[----:B------:R-:W-:Y:S01]  /*9730*/  FFMA.FTZ R89, R89, R116, 1.1641532182693481445e-10 ;  /* 0x2f00000059597423 */ /* 0x000fe20000010074 */
[----:B------:R-:W-:Y:S01]  /*9740*/  FMUL.FTZ R6, R6, R125 ;  /* 0x0000007d06067220 */ /* 0x000fe20000410000 */
[----:B------:R-:W-:Y:S01]  /*9750*/  HADD2.F32 R127, -RZ, R26.H0_H0 ;  /* 0x2000001aff7f7230 */ /* 0x000fe20000004100 */
[----:B------:R-:W-:Y:S02]  /*9760*/  MOV R88, R4 ;  /* 0x0000000400587202 */ /* 0x000fe40000000f00 */
[----:B------:R-:W-:Y:S01]  /*9770*/  FMUL.FTZ R6, R6, R135 ;  /* 0x0000008706067220 */ /* 0x000fe20000410000 */
[----:B------:R-:W-:-:S04]  /*9780*/  FSETP.GTU.FTZ.AND P3, PT, R89, R134, PT ;  /* 0x000000865900720b */ /* 0x000fc80003f7c000 */
        /* <DEDUP_REMOVED lines=13> */
.L_x_7112:
[----:B------:R-:W-:Y:S01]  /*9860*/  VIADD R11, R11, 0x1 ;  /* 0x000000010b0b7836 */ /* 0x000fe20000000000 */
[----:B------:R-:W-:Y:S03]  /*9870*/  BSSY.RECONVERGENT B2, `(.L_x_7113) ;  /* 0x000000c000027945 */ /* 0x000fe60003800200 */
[C---:B0-----:R-:W-:Y:S01]  /*9880*/  IMAD.WIDE.U32 R130, R11.reuse, -0x2daee0ad, RZ ;  /* 0xd2511f530b827825 */ /* 0x041fe200078e00ff */
        /* <DEDUP_REMOVED lines=10> */
.L_x_7114:
[----:B------:R-:W-:Y:S05]  /*9930*/  BSYNC.RECONVERGENT B2 ;  /* 0x0000000000027941 */ /* 0x000fea0003800200 */
.L_x_7113:
        /* <DEDUP_REMOVED lines=61> */
.L_x_7111:
[----:B------:R-:W-:Y:S05]  /*9d10*/  BSYNC.RECONVERGENT B1 ;  /* 0x0000000000017941 */ /* 0x000fea0003800200 */
.L_x_7110:
        /* <DEDUP_REMOVED lines=24> */
.L_x_7117:
        /* <DEDUP_REMOVED lines=13> */
.L_x_7119:
[----:B------:R-:W-:Y:S05]  /*9f70*/  BSYNC.RECONVERGENT B2 ;  /* 0x0000000000027941 */ /* 0x000fea0003800200 */
.L_x_7118:
        /* <DEDUP_REMOVED lines=61> */
.L_x_7116:
[----:B------:R-:W-:Y:S05]  /*a350*/  BSYNC.RECONVERGENT B1 ;  /* 0x0000000000017941 */ /* 0x000fea0003800200 */
.L_x_7115:
        /* <DEDUP_REMOVED lines=24> */
.L_x_7122:
[----:B------:R-:W-:Y:S01]  /*a4e0*/  VIADD R11, R11, 0x1 ;  /* 0x000000010b0b7836 */ /* 0x000fe20000000000 */
[----:B------:R-:W-:Y:S03]  /*a4f0*/  BSSY.RECONVERGENT B2, `(.L_x_7123) ;  /* 0x000000e000027945 */ /* 0x000fe60003800200 */
[C---:B0-----:R-:W-:Y:S01]  /*a500*/  IMAD.WIDE.U32 R130, R11.reuse, -0x2daee0ad, RZ ;  /* 0xd2511f530b827825 */ /* 0x041fe200078e00ff */
        /* <DEDUP_REMOVED lines=12> */
.L_x_7124:
[----:B------:R-:W-:Y:S05]  /*a5d0*/  BSYNC.RECONVERGENT B2 ;  /* 0x0000000000027941 */ /* 0x000fea0003800200 */
.L_x_7123:
        /* <DEDUP_REMOVED lines=61> */
.L_x_7121:
[----:B------:R-:W-:Y:S05]  /*a9b0*/  BSYNC.RECONVERGENT B1 ;  /* 0x0000000000017941 */ /* 0x000fea0003800200 */
.L_x_7120:
[----:B------:R-:W-:Y:S01]  /*a9c0*/  HADD2.F32 R90, -RZ, R91.H1_H1 ;  /* 0x3000005bff5a7230 */ /* 0x000fe20000004100 */
[----:B------:R-:W-:Y:S01]  /*a9d0*/  I2FP.F32.U32 R89, R88 ;  /* 0x0000005800597245 */ /* 0x000fe20000201000 */
[----:B------:R-:W-:Y:S01]  /*a9e0*/  HADD2.F32 R91, -RZ, R67.H1_H1 ;  /* 0x30000043ff5b7230 */ /* 0x000fe20000004100 */
[----:B------:R-:W-:Y:S01]  /*a9f0*/  F2FP.F16.F32.PACK_AB R88, R19, R0 ;  /* 0x000000001358723e */ /* 0x000fe200000000ff */
[----:B------:R-:W-:Y:S02]  /*aa00*/  HADD2.F32 R127, -RZ, R27.H1_H1 ;  /* 0x3000001bff7f7230 */ /* 0x000fe40000004100 */
[----:B------:R-:W-:Y:S01]  /*aa10*/  FMUL.FTZ R90, R90, R125 ;  /* 0x0000007d5a5a7220 */ /* 0x000fe20000410000 */
[----:B------:R-:W-:-:S03]  /*aa20*/  FFMA.FTZ R89, R89, R116, 1.1641532182693481445e-10 ;  /* 0x2f00000059597423 */ /* 0x000fc60000010074 */
[----:B------:R-:W-:Y:S02]  /*aa30*/  FMUL.FTZ R90, R90, R135 ;  /* 0x000000875a5a7220 */ /* 0x000fe40000410000 */
[----:B------:R-:W-:Y:S02]  /*aa40*/  FSETP.GTU.FTZ.AND P6, PT, R89, R134, PT ;  /* 0x000000865900720b */ /* 0x000fe40003fdc000 */
[----:B------:R-:W-:Y:S02]  /*aa50*/  F2FP.F16.F32.PACK_AB R89, R97, R20 ;  /* 0x000000146159723e */ /* 0x000fe400000000ff */
[----:B------:R-:W-:Y:S02]  /*aa60*/  FSEL R90, R90, RZ, !P6 ;  /* 0x000000ff5a5a7208 */ /* 0x000fe40007000000 */
[----:B------:R-:W-:-:S03]  /*aa70*/  PLOP3.LUT P6, PT, P6, PT, PT, 0x8, 0x80 ;  /* 0x000000000080781c */ /* 0x000fc600037ce170 */
[----:B------:R-:W-:Y:S01]  /*aa80*/  FFMA.FTZ R116, R90, R91, R127 ;  /* 0x0000005b5a747223 */ /* 0x000fe2000001007f */
[----:B------:R-:W-:-:S04]  /*aa90*/  F2FP.F16.F32.PACK_AB R90, R110, R98 ;  /* 0x000000626e5a723e */ /* 0x000fc800000000ff */
[----:B------:R-:W-:Y:S01]  /*aaa0*/  F2FP.F16.F32.PACK_AB R91, R116, R109 ;  /* 0x0000006d745b723e */ /* 0x000fe200000000ff */
[----:B------:R-:W-:Y:S06]  /*aab0*/  BRA `(.L_x_7125) ;  /* 0x0000003000907947 */ /* 0x000fec0003800000 */
.L_x_7084:
        /* <DEDUP_REMOVED lines=16> */
.L_x_7128:
        /* <DEDUP_REMOVED lines=13> */
.L_x_7130:
[----:B------:R-:W-:Y:S05]  /*ac90*/  BSYNC.RECONVERGENT B2 ;  /* 0x0000000000027941 */ /* 0x000fea0003800200 */
.L_x_7129:
[----:B------:R-:W-:Y:S01]  /*aca0*/  IMAD.WIDE.U32 R6, R9, -0x326172a9, RZ ;  /* 0xcd9e8d5709067825 */ /* 0x000fe200078e00ff */
[----:B0-----:R-:W-:-:S03]  /*acb0*/  LOP3.LUT R130, R5, R135, R123, 0x96, !PT ;  /* 0x0000008705827212 */ /* 0x001fc600078e967b */
        /* <DEDUP_REMOVED lines=58> */
.L_x_7127:
[----:B------:R-:W-:Y:S05]  /*b060*/  BSYNC.RECONVERGENT B1 ;  /* 0x0000000000017941 */ /* 0x000fea0003800200 */
.L_x_7126:
[----:B------:R-:W1:Y:S01]  /*b070*/  LDC R135, c[0x0][0x408] ;  /* 0x00010200ff877b82 */ /* 0x000e620000000800 */
[----:B------:R-:W-:Y:S01]  /*b080*/  I2FP.F32.U32 R19, R0 ;  /* 0x0000000000137245 */ /* 0x000fe20000201000 */
[----:B-----5:R-:W-:Y:S01]  /*b090*/  HADD2.F32 R0, -RZ, R88.H0_H0 ;  /* 0x20000058ff007230 */ /* 0x020fe20000004100 */
[----:B------:R-:W-:Y:S01]  /*b0a0*/  ISETP.NE.AND P1, PT, R20, 0x1, PT ;  /* 0x000000011400780c */ /* 0x000fe20003f25270 */
[----:B------:R-:W-:Y:S01]  /*b0b0*/  IMAD.MOV.U32 R116, RZ, RZ, 0x2f800000 ;  /* 0x2f800000ff747424 */ /* 0x000fe200078e00ff */
[----:B------:R-:W-:Y:S01]  /*b0c0*/  BSSY.RECONVERGENT B1, `(.L_x_7131) ;  /* 0x0000061000017945 */ /* 0x000fe20003800200 */
[----:B------:R-:W-:Y:S02]  /*b0d0*/  HFMA2 R97, -RZ, RZ, 0, 1.1920928955078125e-07 ;  /* 0x00000002ff617431 */ /* 0x000fe400000001ff */
[----:B------:R-:W-:Y:S01]  /*b0e0*/  FMUL.FTZ R0, R0, R125 ;  /* 0x0000007d00007220 */ /* 0x000fe20000410000 */
[----:B------:R-:W2:Y:S01]  /*b0f0*/  LDC R134, c[0x0][0x404] ;  /* 0x00010100ff867b82 */ /* 0x000ea20000000800 */
[----:B------:R-:W-:-:S02]  /*b100*/  FFMA.FTZ R19, R19, R116, 1.1641532182693481445e-10 ;  /* 0x2f00000013137423 */ /* 0x000fc40000010074 */
[----:B-1----:R-:W-:-:S03]  /*b110*/  FMUL.FTZ R0, R0, R135 ;  /* 0x0000008700007220 */ /* 0x002fc60000410000 */
[----:B--2---:R-:W-:Y:S01]  /*b120*/  FSETP.GTU.FTZ.AND P0, PT, R19, R134, PT ;  /* 0x000000861300720b */ /* 0x004fe20003f1c000 */
        /* <DEDUP_REMOVED lines=15> */
.L_x_7133:
        /* <DEDUP_REMOVED lines=13> */
.L_x_7135:
[----:B------:R-:W-:Y:S05]  /*b2f0*/  BSYNC.RECONVERGENT B2 ;  /* 0x0000000000027941 */ /* 0x000fea0003800200 */
.L_x_7134:
[----:B------:R-:W-:Y:S01]  /*b300*/  IMAD.WIDE.U32 R126, R9, -0x326172a9, RZ ;  /* 0xcd9e8d57097e7825 */ /* 0x000fe200078e00ff */
[----:B------:R-:W-:Y:S02]  /*b310*/  LOP3.LUT R6, R5, R137, R123, 0x96, !PT ;  /* 0x0000008905067212 */ /* 0x000fe400078e967b */
[----:B------:R-:W-:Y:S01]  /*b320*/  IADD3 R97, PT, PT, R123, -0x4498517b, RZ ;  /* 0xbb67ae857b617810 */ /* 0x000fe20007ffe0ff */
[----:B------:R-:W-:Y:S01]  /*b330*/  VIADD R19, R122, 0x9e3779b9 ;  /* 0x9e3779b97a137836 */ /* 0x000fe20000000000 */
[----:B0-----:R-:W-:Y:S01]  /*b340*/  LOP3.LUT R130, R10, R127, R122, 0x96, !PT ;  /* 0x0000007f0a827212 */ /* 0x001fe200078e967a */
        /* <DEDUP_REMOVED lines=56> */
.L_x_7132:
[----:B------:R-:W-:Y:S05]  /*b6d0*/  BSYNC.RECONVERGENT B1 ;  /* 0x0000000000017941 */ /* 0x000fea0003800200 */
.L_x_7131:
        /* <DEDUP_REMOVED lines=23> */
.L_x_7138:
        /* <DEDUP_REMOVED lines=13> */
.L_x_7140:
[----:B------:R-:W-:Y:S05]  /*b920*/  BSYNC.RECONVERGENT B2 ;  /* 0x0000000000027941 */ /* 0x000fea0003800200 */
.L_x_7139:
        /* <DEDUP_REMOVED lines=61> */
.L_x_7137:
[----:B------:R-:W-:Y:S05]  /*bd00*/  BSYNC.RECONVERGENT B1 ;  /* 0x0000000000017941 */ /* 0x000fea0003800200 */
.L_x_7136:
[----:B------:R-:W-:Y:S01]  /*bd10*/  I2FP.F32.U32 R97, R20 ;  /* 0x0000001400617245 */ /* 0x000fe20000201000 */
[----:B------:R-:W-:Y:S01]  /*bd20*/  HADD2.F32 R6, -RZ, R89.H0_H0 ;  /* 0x20000059ff067230 */ /* 0x000fe20000004100 */
        /* <DEDUP_REMOVED lines=8> */
[----:B------:R-:W-:-:S03]  /*bdb0*/  HADD2.F32 R97, -RZ, R65.H0_H0 ;  /* 0x20000041ff617230 */ /* 0x000fc60000004100 */
        /* <DEDUP_REMOVED lines=12> */
.L_x_7143:
        /* <DEDUP_REMOVED lines=13> */
.L_x_7145:
[----:B------:R-:W-:Y:S05]  /*bf50*/  BSYNC.RECONVERGENT B2 ;  /* 0x0000000000027941 */ /* 0x000fea0003800200 */
.L_x_7144:
[----:B------:R-:W-:Y:S01]  /*bf60*/  IMAD.WIDE.U32 R126, R9, -0x326172a9, RZ ;  /* 0xcd9e8d57097e7825 */ /* 0x000fe200078e00ff */
[----:B------:R-:W-:Y:S02]  /*bf70*/  LOP3.LUT R6, R5, R137, R123, 0x96, !PT ;  /* 0x0000008905067212 */ /* 0x000fe400078e967b */
        /* <DEDUP_REMOVED lines=55> */
[----:B------:R-:W-:Y:S02]  /*c2f0*/  IMAD.MOV.U32 R132, RZ, RZ, R6 ;  /* 0x000000ffff847224 */ /* 0x000fe400078e0006 */
[----:B------:R-:W-:-:S04]  /*c300*/  IMAD.WIDE.U32 R130, R130, -0x326172a9, RZ ;  /* 0xcd9e8d5782827825 */ /* 0x000fc800078e00ff */
[----:B------:R-:W-:Y:S01]  /*c310*/  IMAD.MOV.U32 R4, RZ, RZ, R130 ;  /* 0x000000ffff047224 */ /* 0x000fe200078e0082 */
[----:B------:R-:W-:-:S07]  /*c320*/  LOP3.LUT R8, R97, R136, R131, 0x96, !PT ;  /* 0x0000008861087212 */ /* 0x000fce00078e9683 */
.L_x_7142:
[----:B------:R-:W-:Y:S05]  /*c330*/  BSYNC.RECONVERGENT B1 ;  /* 0x0000000000017941 */ /* 0x000fea0003800200 */
.L_x_7141:
        /* <DEDUP_REMOVED lines=23> */
.L_x_7148:
        /* <DEDUP_REMOVED lines=13> */
.L_x_7150:
[----:B------:R-:W-:Y:S05]  /*c580*/  BSYNC.RECONVERGENT B2 ;  /* 0x0000000000027941 */ /* 0x000fea0003800200 */
.L_x_7149:
        /* <DEDUP_REMOVED lines=61> */
.L_x_7147:
[----:B------:R-:W-:Y:S05]  /*c960*/  BSYNC.RECONVERGENT B1 ;  /* 0x0000000000017941 */ /* 0x000fea0003800200 */
.L_x_7146:
        /* <DEDUP_REMOVED lines=23> */
.L_x_7153:
        /* <DEDUP_REMOVED lines=13> */
.L_x_7155:
[----:B------:R-:W-:Y:S05]  /*cbb0*/  BSYNC.RECONVERGENT B2 ;  /* 0x0000000000027941 */ /* 0x000fea0003800200 */
.L_x_7154:
        /* <DEDUP_REMOVED lines=61> */
.L_x_7152:
[----:B------:R-:W-:Y:S05]  /*cf90*/  BSYNC.RECONVERGENT B1 ;  /* 0x0000000000017941 */ /* 0x000fea0003800200 */
.L_x_7151:
        /* <DEDUP_REMOVED lines=23> */
.L_x_7158:
        /* <DEDUP_REMOVED lines=13> */
.L_x_7160:
[----:B------:R-:W-:Y:S05]  /*d1e0*/  BSYNC.RECONVERGENT B2 ;  /* 0x0000000000027941 */ /* 0x000fea0003800200 */
.L_x_7159:
        /* <DEDUP_REMOVED lines=61> */
.L_x_7157:
[----:B------:R-:W-:Y:S05]  /*d5c0*/  BSYNC.RECONVERGENT B1 ;  /* 0x0000000000017941 */ /* 0x000fea0003800200 */
.L_x_7156:
        /* <DEDUP_REMOVED lines=8> */
[----:B------:R-:W-:-:S04]  /*d650*/  FSETP.GTU.FTZ.AND P5, PT, R89, R134, PT ;  /* 0x000000865900720b */ /* 0x000fc80003fbc000 */
        /* <DEDUP_REMOVED lines=14> */
.L_x_7163:
[----:B------:R-:W-:Y:S01]  /*d740*/  IADD3 R11, PT, PT, R11, 0x1, RZ ;  /* 0x000000010b0b7810 */ /* 0x000fe20007ffe0ff */
[----:B------:R-:W-:Y:S03]  /*d750*/  BSSY.RECONVERGENT B2, `(.L_x_7164) ;  /* 0x000000e000027945 */ /* 0x000fe60003800200 */
[C---:B------:R-:W-:Y:S01]  /*d760*/  ISETP.NE.AND P6, PT, R11.reuse, RZ, PT ;  /* 0x000000ff0b00720c */ /* 0x040fe20003fc5270 */
[----:B0-----:R-:W-:-:S12]  /*d770*/  IMAD.WIDE.U32 R130, R11, -0x2daee0ad, RZ ;  /* 0xd2511f530b827825 */ /* 0x001fd800078e00ff */
        /* <DEDUP_REMOVED lines=11> */
.L_x_7165:
[----:B------:R-:W-:Y:S05]  /*d830*/  BSYNC.RECONVERGENT B2 ;  /* 0x0000000000027941 */ /* 0x000fea0003800200 */
.L_x_7164:
        /* <DEDUP_REMOVED lines=61> */
.L_x_7162:
[----:B------:R-:W-:Y:S05]  /*dc10*/  BSYNC.RECONVERGENT B1 ;  /* 0x0000000000017941 */ /* 0x000fea0003800200 */
.L_x_7161:
        /* <DEDUP_REMOVED lines=10> */
[----:B------:R-:W-:Y:S02]  /*dcc0*/  PLOP3.LUT P6, PT, P6, PT, PT, 0x8, 0x80 ;  /* 0x000000000080781c */ /* 0x000fe400037ce170 */
[----:B------:R-:W-:Y:S01]  /*dcd0*/  F2FP.F16.F32.PACK_AB R88, R19, R0 ;  /* 0x000000001358723e */ /* 0x000fe200000000ff */
[----:B------:R-:W-:-:S05]  /*dce0*/  FMUL.FTZ R116, R91, R116 ;  /* 0x000000745b747220 */ /* 0x000fca0000410000 */
[----:B------:R-:W-:-:S07]  /*dcf0*/  F2FP.F16.F32.PACK_AB R91, R116, R109 ;  /* 0x0000006d745b723e */ /* 0x000fce00000000ff */
.L_x_7125:
[----:B0-----:R-:W0:Y:S01]  /*dd00*/  LDC.64 R130, c[0x0][0x3a8] ;  /* 0x0000ea00ff827b82 */ /* 0x001e220000000a00 */
        /* <DEDUP_REMOVED lines=16> */
[C---:B-1----:R-:W-:Y:S01]  /*de10*/  IMAD.WIDE.U32 R136, R129.reuse, 0x8, R126 ;  /* 0x0000000881887825 */ /* 0x042fe200078e007e */
[----:B------:R-:W-:-:S03]  /*de20*/  IADD3 R129, PT, PT, R129, 0x20, RZ ;  /* 0x0000002081817810 */ /* 0x000fc60007ffe0ff */
[----:B------:R-:W-:Y:S01]  /*de30*/  IMAD.MOV.U32 R126, RZ, RZ, R132 ;  /* 0x000000ffff7e7224 */ /* 0x000fe200078e0084 */
[----:B------:R2:W-:Y:S06]  /*de40*/  STG.E.64 desc[UR6][R136.64], R134 ;  /* 0x0000008688007986 */ /* 0x0005ec000c101b06 */
.L_x_7083:
[----:B------:R-:W-:Y:S05]  /*de50*/  BSYNC.RECONVERGENT B0 ;  /* 0x0000000000007941 */ /* 0x000fea0003800200 */
.L_x_7082:
[----:B------:R-:W-:Y:S01]  /*de60*/  ISETP.GE.U32.AND P0, PT, R13, 0x60, PT ;  /* 0x000000600d00780c */ /* 0x000fe20003f06070 */
[----:B------:R-:W-:Y:S03]  /*de70*/  BSSY.RECONVERGENT B0, `(.L_x_7166) ;  /* 0x0000672000007945 */ /* 0x000fe60003800200 */
[----:B0-----:R-:W-:-:S09]  /*de80*/  P2R R132, PR, RZ, 0x1 ;  /* 0x00000001ff847803 */ /* 0x001fd20000000000 */
[----:B------:R-:W-:Y:S05]  /*de90*/  @!P0 BRA `(.L_x_7167) ;  /* 0x0000006400bc8947 */ /* 0x000fea0003800000 */
[----:B------:R-:W-:Y:S01]  /*dea0*/  ISETP.NE.U32.AND P0, PT, RZ, UR8, PT ;  /* 0x00000008ff007c0c */ /* 0x000fe2000bf05070 */
[----:B--2---:R-:W0:Y:S03]  /*deb0*/  LDC.64 R88, c[0x0][0x390] ;  /* 0x0000e400ff587b82 */ /* 0x004e260000000a00 */
        /* <DEDUP_REMOVED lines=23> */
.L_x_7171:
        /* <DEDUP_REMOVED lines=13> */
.L_x_7173:
[----:B------:R-:W-:Y:S05]  /*e100*/  BSYNC.RECONVERGENT B2 ;  /* 0x0000000000027941 */ /* 0x000fea0003800200 */
.L_x_7172:
        /* <DEDUP_REMOVED lines=60> */
.L_x_7170:
[----:B------:R-:W-:Y:S05]  /*e4d0*/  BSYNC.RECONVERGENT B1 ;  /* 0x0000000000017941 */ /* 0x000fea0003800200 */
.L_x_7169:
        /* <DEDUP_REMOVED lines=9> */
[----:B------:R-:W-:Y:S01]  /*e570*/  FMUL.FTZ R21, R14, R125 ;  /* 0x0000007d0e157220 */ /* 0x000fe20000410000 */
[----:B------:R-:W-:-:S03]  /*e580*/  HADD2.F32 R107, -RZ, R24.H0_H0 ;  /* 0x20000018ff6b7230 */ /* 0x000fc60000004100 */
[----:B-1----:R-:W-:Y:S01]  /*e590*/  FMUL.FTZ R21, R21, R136 ;  /* 0x0000008815157220 */ /* 0x002fe20000410000 */
[----:B--2---:R-:W-:-:S04]  /*e5a0*/  FSETP.GTU.FTZ.AND P0, PT, R6, R135, PT ;  /* 0x000000870600720b */ /* 0x004fc80003f1c000 */
[----:B------:R-:W-:Y:S02]  /*e5b0*/  FSEL R14, R21, RZ, !P0 ;  /* 0x000000ff150e7208 */ /* 0x000fe40004000000 */
[----:B------:R-:W-:Y:S02]  /*e5c0*/  PLOP3.LUT P0, PT, P0, PT, PT, 0x8, 0x80 ;  /* 0x000000000080781c */ /* 0x000fe4000070e170 */
[----:B------:R-:W-:Y:S01]  /*e5d0*/  MOV R21, R4 ;  /* 0x0000000400157202 */ /* 0x000fe20000000f00 */
[----:B------:R-:W-:Y:S01]  /*e5e0*/  FFMA.FTZ R14, R14, R99, R107 ;  /* 0x000000630e0e7223 */ /* 0x000fe2000001006b */
[----:B------:R-:W-:Y:S01]  /*e5f0*/  IMAD.MOV.U32 R99, RZ, RZ, 0x2 ;  /* 0x00000002ff637424 */ /* 0x000fe200078e00ff */
[----:B------:R-:W-:Y:S01]  /*e600*/  P2R R133, PR, RZ, 0x1 ;  /* 0x00000001ff857803 */ /* 0x000fe20000000000 */
        /* <DEDUP_REMOVED lines=9> */
.L_x_7176:
        /* <DEDUP_REMOVED lines=13> */
.L_x_7178:
[----:B------:R-:W-:Y:S05]  /*e770*/  BSYNC.RECONVERGENT B2 ;  /* 0x0000000000027941 */ /* 0x000fea0003800200 */
.L_x_7177:
        /* <DEDUP_REMOVED lines=61> */
.L_x_7175:
[----:B------:R-:W-:Y:S05]  /*eb50*/  BSYNC.RECONVERGENT B1 ;  /* 0x0000000000017941 */ /* 0x000fea0003800200 */
.L_x_7174:
        /* <DEDUP_REMOVED lines=24> */
.L_x_7181:
        /* <DEDUP_REMOVED lines=13> */
.L_x_7183:
[----:B------:R-:W-:Y:S05]  /*edb0*/  BSYNC.RECONVERGENT B2 ;  /* 0x0000000000027941 */ /* 0x000fea0003800200 */
.L_x_7182:
        /* <DEDUP_REMOVED lines=61> */
.L_x_7180:
[----:B------:R-:W-:Y:S05]  /*f190*/  BSYNC.RECONVERGENT B1 ;  /* 0x0000000000017941 */ /* 0x000fea0003800200 */
.L_x_7179:
        /* <DEDUP_REMOVED lines=24> */
.L_x_7186:
        /* <DEDUP_REMOVED lines=13> */
.L_x_7188:
[----:B------:R-:W-:Y:S05]  /*f3f0*/  BSYNC.RECONVERGENT B2 ;  /* 0x0000000000027941 */ /* 0x000fea0003800200 */
.L_x_7187:
        /* <DEDUP_REMOVED lines=61> */
.L_x_7185:
[----:B------:R-:W-:Y:S05]  /*f7d0*/  BSYNC.RECONVERGENT B1 ;  /* 0x0000000000017941 */ /* 0x000fea0003800200 */
.L_x_7184:
        /* <DEDUP_REMOVED lines=24> */
.L_x_7191:
        /* <DEDUP_REMOVED lines=13> */
.L_x_7193:
[----:B------:R-:W-:Y:S05]  /*fa30*/  BSYNC.RECONVERGENT B2 ;  /* 0x0000000000027941 */ /* 0x000fea0003800200 */
.L_x_7192:
        /* <DEDUP_REMOVED lines=61> */
.L_x_7190:
[----:B------:R-:W-:Y:S05]  /*fe10*/  BSYNC.RECONVERGENT B1 ;  /* 0x0000000000017941 */ /* 0x000fea0003800200 */
.L_x_7189:
        /* <DEDUP_REMOVED lines=24> */
.L_x_7196:
        /* <DEDUP_REMOVED lines=13> */
.L_x_7198:
[----:B------:R-:W-:Y:S05]  /*10070*/  BSYNC.RECONVERGENT B2 ;  /* 0x0000000000027941 */ /* 0x000fea0003800200 */
.L_x_7197:
        /* <DEDUP_REMOVED lines=61> */
.L_x_7195:
[----:B------:R-:W-:Y:S05]  /*10450*/  BSYNC.RECONVERGENT B1 ;  /* 0x0000000000017941 */ /* 0x000fea0003800200 */
.L_x_7194:
        /* <DEDUP_REMOVED lines=24> */
.L_x_7201:
        /* <DEDUP_REMOVED lines=13> */
.L_x_7203:
[----:B------:R-:W-:Y:S05]  /*106b0*/  BSYNC.RECONVERGENT B2 ;  /* 0x0000000000027941 */ /* 0x000fea0003800200 */
.L_x_7202:
        /* <DEDUP_REMOVED lines=61> */
.L_x_7200:
[----:B------:R-:W-:Y:S05]  /*10a90*/  BSYNC.RECONVERGENT B1 ;  /* 0x0000000000017941 */ /* 0x000fea0003800200 */
.L_x_7199:
[----:B------:R-:W-:Y:S01]  /*10aa0*/  I2FP.F32.U32 R6, R88 ;  /* 0x0000005800067245 */ /* 0x000fe20000201000 */
[----:B------:R-:W-:Y:S01]  /*10ab0*/  HADD2.F32 R88, -RZ, R91.H0_H0 ;  /* 0x2000005bff587230 */ /* 0x000fe20000004100 */
[----:B------:R-:W-:Y:S01]  /*10ac0*/  ISETP.NE.AND P6, PT, R126, 0x1, PT ;  /* 0x000000017e00780c */ /* 0x000fe20003fc5270 */
[----:B------:R-:W-:Y:S01]  /*10ad0*/  HADD2.F32 R90, -RZ, R27.H0_H0 ;  /* 0x2000001bff5a7230 */ /* 0x000fe20000004100 */
[----:B------:R-:W-:Y:S01]  /*10ae0*/  BSSY.RECONVERGENT B1, `(.L_x_7204) ;  /* 0x0000061000017945 */ /* 0x000fe20003800200 */
[----:B------:R-:W-:Y:S01]  /*10af0*/  FFMA.FTZ R6, R6, R117, 1.1641532182693481445e-10 ;  /* 0x2f00000006067423 */ /* 0x000fe20000010075 */
[----:B------:R-:W-:Y:S01]  /*10b00*/  FMUL.FTZ R89, R88, R125 ;  /* 0x0000007d58597220 */ /* 0x000fe20000410000 */
[----:B------:R-:W-:-:S03]  /*10b10*/  HADD2.F32 R88, -RZ, R55.H0_H0 ;  /* 0x20000037ff587230 */ /* 0x000fc60000004100 */
[----:B------:R-:W-:Y:S01]  /*10b20*/  FMUL.FTZ R89, R89, R136 ;  /* 0x0000008859597220 */ /* 0x000fe20000410000 */
[----:B------:R-:W-:Y:S01]  /*10b30*/  FSETP.GTU.FTZ.AND P5, PT, R6, R135, PT ;  /* 0x000000870600720b */ /* 0x000fe20003fbc000 */
[----:B------:R-:W-:-:S03]  /*10b40*/  IMAD.MOV.U32 R6, RZ, RZ, 0x2 ;  /* 0x00000002ff067424 */ /* 0x000fc600078e00ff */
        /* <DEDUP_REMOVED lines=13> */
.L_x_7206:
        /* <DEDUP_REMOVED lines=15> */
.L_x_7208:
[----:B------:R-:W-:Y:S05]  /*10d10*/  BSYNC.RECONVERGENT B2 ;  /* 0x0000000000027941 */ /* 0x000fea0003800200 */
.L_x_7207:
        /* <DEDUP_REMOVED lines=61> */
.L_x_7205:
[----:B------:R-:W-:Y:S05]  /*110f0*/  BSYNC.RECONVERGENT B1 ;  /* 0x0000000000017941 */ /* 0x000fea0003800200 */
.L_x_7204:
[----:B------:R-:W-:Y:S01]  /*11100*/  HADD2.F32 R90, -RZ, R91.H1_H1 ;  /* 0x3000005bff5a7230 */ /* 0x000fe20000004100 */
[----:B------:R-:W-:Y:S01]  /*11110*/  I2FP.F32.U32 R88, R88 ;  /* 0x0000005800587245 */ /* 0x000fe20000201000 */
[----:B------:R-:W-:-:S03]  /*11120*/  HADD2.F32 R126, -RZ, R27.H1_H1 ;  /* 0x3000001bff7e7230 */ /* 0x000fc60000004100 */
[----:B------:R-:W-:Y:S01]  /*11130*/  FMUL.FTZ R89, R90, R125 ;  /* 0x0000007d5a597220 */ /* 0x000fe20000410000 */
[----:B------:R-:W-:Y:S01]  /*11140*/  FFMA.FTZ R88, R88, R117, 1.1641532182693481445e-10 ;  /* 0x2f00000058587423 */ /* 0x000fe20000010075 */
[----:B------:R-:W-:Y:S02]  /*11150*/  HADD2.F32 R90, -RZ, R55.H1_H1 ;  /* 0x30000037ff5a7230 */ /* 0x000fe40000004100 */
[----:B------:R-:W-:Y:S02]  /*11160*/  FMUL.FTZ R89, R89, R136 ;  /* 0x0000008859597220 */ /* 0x000fe40000410000 */
[----:B------:R-:W-:Y:S02]  /*11170*/  FSETP.GTU.FTZ.AND P6, PT, R88, R135, PT ;  /* 0x000000875800720b */ /* 0x000fe40003fdc000 */
[----:B------:R-:W-:Y:S02]  /*11180*/  F2FP.F16.F32.PACK_AB R88, R21, R14 ;  /* 0x0000000e1558723e */ /* 0x000fe400000000ff */
[----:B------:R-:W-:-:S02]  /*11190*/  FSEL R89, R89, RZ, !P6 ;  /* 0x000000ff59597208 */ /* 0x000fc40007000000 */
[----:B------:R-:W-:-:S03]  /*111a0*/  PLOP3.LUT P6, PT, P6, PT, PT, 0x8, 0x80 ;  /* 0x000000000080781c */ /* 0x000fc600037ce170 */
[----:B------:R-:W-:Y:S01]  /*111b0*/  FFMA.FTZ R117, R89, R90, R126 ;  /* 0x0000005a59757223 */ /* 0x000fe2000001007e */
[----:B------:R-:W-:Y:S02]  /*111c0*/  F2FP.F16.F32.PACK_AB R90, R108, R100 ;  /* 0x000000646c5a723e */ /* 0x000fe400000000ff */
[----:B------:R-:W-:Y:S02]  /*111d0*/  F2FP.F16.F32.PACK_AB R89, R99, R22 ;  /* 0x000000166359723e */ /* 0x000fe400000000ff */
[----:B------:R-:W-:Y:S01]  /*111e0*/  F2FP.F16.F32.PACK_AB R91, R117, R107 ;  /* 0x0000006b755b723e */ /* 0x000fe200000000ff */
[----:B------:R-:W-:Y:S06]  /*111f0*/  BRA `(.L_x_7209) ;  /* 0x0000003000907947 */ /* 0x000fec0003800000 */
.L_x_7168:
        /* <DEDUP_REMOVED lines=16> */
.L_x_7212:
        /* <DEDUP_REMOVED lines=13> */
.L_x_7214:
[----:B------:R-:W-:Y:S05]  /*113d0*/  BSYNC.RECONVERGENT B2 ;  /* 0x0000000000027941 */ /* 0x000fea0003800200 */
.L_x_7213:
        /* <DEDUP_REMOVED lines=60> */
.L_x_7211:
[----:B------:R-:W-:Y:S05]  /*117a0*/  BSYNC.RECONVERGENT B1 ;  /* 0x0000000000017941 */ /* 0x000fea0003800200 */
.L_x_7210:
        /* <DEDUP_REMOVED lines=10> */
[----:B-1----:R-:W-:Y:S01]  /*11850*/  FMUL.FTZ R14, R21, R136 ;  /* 0x00000088150e7220 */ /* 0x002fe20000410000 */
[----:B------:R-:W-:Y:S02]  /*11860*/  HADD2.F32 R21, -RZ, R52.H0_H0 ;  /* 0x20000034ff157230 */ /* 0x000fe40000004100 */
[----:B--2---:R-:W-:-:S04]  /*11870*/  FSETP.GTU.FTZ.AND P0, PT, R6, R135, PT ;  /* 0x000000870600720b */ /* 0x004fc80003f1c000 */
        /* <DEDUP_REMOVED lines=14> */
.L_x_7217:
        /* <DEDUP_REMOVED lines=13> */
.L_x_7219:
[----:B------:R-:W-:Y:S05]  /*11a30*/  BSYNC.RECONVERGENT B2 ;  /* 0x0000000000027941 */ /* 0x000fea0003800200 */
.L_x_7218:
        /* <DEDUP_REMOVED lines=61> */
.L_x_7216:
[----:B------:R-:W-:Y:S05]  /*11e10*/  BSYNC.RECONVERGENT B1 ;  /* 0x0000000000017941 */ /* 0x000fea0003800200 */
.L_x_7215:
        /* <DEDUP_REMOVED lines=23> */
.L_x_7222:
        /* <DEDUP_REMOVED lines=13> */
.L_x_7224:
[----:B------:R-:W-:Y:S05]  /*12060*/  BSYNC.RECONVERGENT B2 ;  /* 0x0000000000027941 */ /* 0x000fea0003800200 */
.L_x_7223:
        /* <DEDUP_REMOVED lines=61> */
.L_x_7221:
[----:B------:R-:W-:Y:S05]  /*12440*/  BSYNC.RECONVERGENT B1 ;  /* 0x0000000000017941 */ /* 0x000fea0003800200 */
.L_x_7220:
        /* <DEDUP_REMOVED lines=23> */
.L_x_7227:
        /* <DEDUP_REMOVED lines=13> */
.L_x_7229:
[----:B------:R-:W-:Y:S05]  /*12690*/  BSYNC.RECONVERGENT B2 ;  /* 0x0000000000027941 */ /* 0x000fea0003800200 */
.L_x_7228:
        /* <DEDUP_REMOVED lines=61> */
.L_x_7226:
[----:B------:R-:W-:Y:S05]  /*12a70*/  BSYNC.RECONVERGENT B1 ;  /* 0x0000000000017941 */ /* 0x000fea0003800200 */
.L_x_7225:
[----:B------:R-:W-:Y:S01]  /*12a80*/  I2FP.F32.U32 R6, R88 ;  /* 0x0000005800067245 */ /* 0x000fe20000201000 */
[----:B------:R-:W-:Y:S01]  /*12a90*/  HADD2.F32 R88, -RZ, R89.H1_H1 ;  /* 0x30000059ff587230 */ /* 0x000fe20000004100 */
[----:B------:R-:W-:Y:S01]  /*12aa0*/  ISETP.NE.AND P3, PT, R107, 0x1, PT ;  /* 0x000000016b00780c */ /* 0x000fe20003f65270 */
[----:B------:R-:W-:Y:S01]  /*12ab0*/  BSSY.RECONVERGENT B1, `(.L_x_7230) ;  /* 0x000005f000017945 */ /* 0x000fe20003800200 */
[----:B------:R-:W-:Y:S02]  /*12ac0*/  IMAD.MOV.U32 R108, RZ, RZ, 0x2 ;  /* 0x00000002ff6c7424 */ /* 0x000fe400078e00ff */
[----:B------:R-:W-:Y:S01]  /*12ad0*/  FFMA.FTZ R6, R6, R117, 1.1641532182693481445e-10 ;  /* 0x2f00000006067423 */ /* 0x000fe20000010075 */
[----:B------:R-:W-:Y:S01]  /*12ae0*/  FMUL.FTZ R89, R88, R125 ;  /* 0x0000007d58597220 */ /* 0x000fe20000410000 */
[----:B------:R-:W-:-:S03]  /*12af0*/  HADD2.F32 R88, -RZ, R53.H1_H1 ;  /* 0x30000035ff587230 */ /* 0x000fc60000004100 */
        /* <DEDUP_REMOVED lines=15> */
.L_x_7232:
        /* <DEDUP_REMOVED lines=13> */
.L_x_7234:
[----:B------:R-:W-:Y:S05]  /*12cc0*/  BSYNC.RECONVERGENT B2 ;  /* 0x0000000000027941 */ /* 0x000fea0003800200 */
.L_x_7233:
        /* <DEDUP_REMOVED lines=61> */
.L_x_7231:
[----:B------:R-:W-:Y:S05]  /*130a0*/  BSYNC.RECONVERGENT B1 ;  /* 0x0000000000017941 */ /* 0x000fea0003800200 */
.L_x_7230:
        /* <DEDUP_REMOVED lines=23> */
.L_x_7237:
        /* <DEDUP_REMOVED lines=13> */
.L_x_7239:
[----:B------:R-:W-:Y:S05]  /*132f0*/  BSYNC.RECONVERGENT B2 ;  /* 0x0000000000027941 */ /* 0x000fea0003800200 */
.L_x_7238:
        /* <DEDUP_REMOVED lines=61> */
.L_x_7236:
[----:B------:R-:W-:Y:S05]  /*136d0*/  BSYNC.RECONVERGENT B1 ;  /* 0x0000000000017941 */ /* 0x000fea0003800200 */
.L_x_7235:
        /* <DEDUP_REMOVED lines=23> */
.L_x_7242:
        /* <DEDUP_REMOVED lines=13> */
.L_x_7244:
[----:B------:R-:W-:Y:S05]  /*13920*/  BSYNC.RECONVERGENT B2 ;  /* 0x0000000000027941 */ /* 0x000fea0003800200 */
.L_x_7243:
        /* <DEDUP_REMOVED lines=61> */
.L_x_7241:
[----:B------:R-:W-:Y:S05]  /*13d00*/  BSYNC.RECONVERGENT B1 ;  /* 0x0000000000017941 */ /* 0x000fea0003800200 */
.L_x_7240:
        /* <DEDUP_REMOVED lines=23> */
.L_x_7247:
        /* <DEDUP_REMOVED lines=15> */
.L_x_7249:
[----:B------:R-:W-:Y:S05]  /*13f70*/  BSYNC.RECONVERGENT B2 ;  /* 0x0000000000027941 */ /* 0x000fea0003800200 */
.L_x_7248:
        /* <DEDUP_REMOVED lines=61> */
.L_x_7246:
[----:B------:R-:W-:Y:S05]  /*14350*/  BSYNC.RECONVERGENT B1 ;  /* 0x0000000000017941 */ /* 0x000fea0003800200 */
.L_x_7245:
[----:B------:R-:W-:Y:S01]  /*14360*/  I2FP.F32.U32 R88, R88 ;  /* 0x0000005800587245 */ /* 0x000fe20000201000 */
[----:B------:R-:W-:-:S04]  /*14370*/  HADD2.F32 R90, -RZ, R91.H1_H1 ;  /* 0x3000005bff5a7230 */ /* 0x000fc80000004100 */
[----:B------:R-:W-:Y:S01]  /*14380*/  FFMA.FTZ R88, R88, R117, 1.1641532182693481445e-10 ;  /* 0x2f00000058587423 */ /* 0x000fe20000010075 */
[----:B------:R-:W-:Y:S01]  /*14390*/  FMUL.FTZ R89, R90, R125 ;  /* 0x0000007d5a597220 */ /* 0x000fe20000410000 */
[----:B------:R-:W-:-:S03]  /*143a0*/  HADD2.F32 R90, -RZ, R55.H1_H1 ;  /* 0x30000037ff5a7230 */ /* 0x000fc60000004100 */
[----:B------:R-:W-:Y:S01]  /*143b0*/  FMUL.FTZ R89, R89, R136 ;  /* 0x0000008859597220 */ /* 0x000fe20000410000 */
[----:B------:R-:W-:Y:S02]  /*143c0*/  FSETP.GTU.FTZ.AND P6, PT, R88, R135, PT ;  /* 0x000000875800720b */ /* 0x000fe40003fdc000 */
[----:B------:R-:W-:Y:S02]  /*143d0*/  F2FP.F16.F32.PACK_AB R88, R21, R14 ;  /* 0x0000000e1558723e */ /* 0x000fe400000000ff */
[----:B------:R-:W-:Y:S02]  /*143e0*/  FSEL R117, R89, RZ, !P6 ;  /* 0x000000ff59757208 */ /* 0x000fe40007000000 */
[----:B------:R-:W-:Y:S02]  /*143f0*/  PLOP3.LUT P6, PT, P6, PT, PT, 0x8, 0x80 ;  /* 0x000000000080781c */ /* 0x000fe400037ce170 */
[----:B------:R-:W-:Y:S01]  /*14400*/  F2FP.F16.F32.PACK_AB R89, R99, R22 ;  /* 0x000000166359723e */ /* 0x000fe200000000ff */
[----:B------:R-:W-:Y:S01]  /*14410*/  FMUL.FTZ R117, R90, R117 ;  /* 0x000000755a757220 */ /* 0x000fe20000410000 */
[----:B------:R-:W-:-:S04]  /*14420*/  F2FP.F16.F32.PACK_AB R90, R108, R100 ;  /* 0x000000646c5a723e */ /* 0x000fc800000000ff */
[----:B------:R-:W-:-:S07]  /*14430*/  F2FP.F16.F32.PACK_AB R91, R117, R107 ;  /* 0x0000006b755b723e */ /* 0x000fce00000000ff */
.L_x_7209:
[----:B------:R-:W1:Y:S01]  /*14440*/  LDC.64 R136, c[0x0][0x3a8] ;  /* 0x0000ea00ff887b82 */ /* 0x000e620000000a00 */
[----:B------:R-:W-:Y:S02]  /*14450*/  SEL R135, RZ, 0x1000000, !P6 ;  /* 0x01000000ff877807 */ /* 0x000fe40007000000 */
[----:B------:R-:W-:Y:S02]  /*14460*/  ISETP.NE.AND P6, PT, R133, RZ, PT ;  /* 0x000000ff8500720c */ /* 0x000fe40003fc5270 */
[----:B------:R-:W-:Y:S02]  /*14470*/  SEL R138, RZ, 0x10000, !P5 ;  /* 0x00010000ff8a7807 */ /* 0x000fe40006800000 */
[----:B------:R-:W-:Y:S01]  /*14480*/  SEL R139, RZ, 0x100, !P4 ;  /* 0x00000100ff8b7807 */ /* 0x000fe20006000000 */
[----:B0-----:R-:W0:Y:S01]  /*14490*/  LDC.64 R130, c[0x0][0x3b0] ;  /* 0x0000ec00ff827b82 */ /* 0x001e220000000a00 */
        /* <DEDUP_REMOVED lines=8> */
[----:B-1----:R-:W-:Y:S01]  /*14520*/  IMAD.WIDE.U32 R136, R129, 0x10, R136 ;  /* 0x0000001081887825 */ /* 0x002fe200078e0088 */
[----:B------:R-:W-:-:S03]  /*14530*/  LOP3.LUT R138, R126, R127, RZ, 0xfc, !PT ;  /* 0x0000007f7e8a7212 */ /* 0x000fc600078efcff */
[----:B------:R-:W-:Y:S01]  /*14540*/  IMAD.MOV.U32 R126, RZ, RZ, R134 ;  /* 0x000000ffff7e7224 */ /* 0x000fe200078e0086 */
[----:B------:R1:W-:Y:S01]  /*14550*/  STG.E.128 desc[UR6][R136.64], R88 ;  /* 0x0000005888007986 */ /* 0x0003e2000c101d06 */
[C---:B0-----:R-:W-:Y:S01]  /*14560*/  IMAD.WIDE.U32 R130, R129.reuse, 0x8, R130 ;  /* 0x0000000881827825 */ /* 0x041fe200078e0082 */
[----:B------:R-:W-:-:S04]  /*14570*/  IADD3 R129, PT, PT, R129, 0x20, RZ ;  /* 0x0000002081817810 */ /* 0x000fc80007ffe0ff */
[----:B------:R1:W-:Y:S03]  /*14580*/  STG.E.64 desc[UR6][R130.64], R138 ;  /* 0x0000008a82007986 */ /* 0x0003e6000c101b06 */
.L_x_7167:
[----:B------:R-:W-:Y:S05]  /*14590*/  BSYNC.RECONVERGENT B0 ;  /* 0x0000000000007941 */ /* 0x000fea0003800200 */
.L_x_7166:
[----:B------:R-:W-:Y:S01]  /*145a0*/  ISETP.GE.U32.AND P0, PT, R13, 0x80, PT ;  /* 0x000000800d00780c */ /* 0x000fe20003f06070 */
[----:B------:R-:W-:Y:S03]  /*145b0*/  BSSY.RECONVERGENT B0, `(.L_x_7250) ;  /* 0x0000672000007945 */ /* 0x000fe60003800200 */
[----:B------:R-:W-:-:S09]  /*145c0*/  P2R R133, PR, RZ, 0x1 ;  /* 0x00000001ff857803 */ /* 0x000fd20000000000 */
[----:B------:R-:W-:Y:S05]  /*145d0*/  @!P0 BRA `(.L_x_7251) ;  /* 0x0000006400bc8947 */ /* 0x000fea0003800000 */
[----:B------:R-:W-:Y:S01]  /*145e0*/  ISETP.NE.U32.AND P0, PT, RZ, UR8, PT ;  /* 0x00000008ff007c0c */ /* 0x000fe2000bf05070 */
[----:B-12---:R-:W0:Y:S03]  /*145f0*/  LDC.64 R88, c[0x0][0x390] ;  /* 0x0000e400ff587b82 */ /* 0x006e260000000a00 */
        /* <DEDUP_REMOVED lines=23> */
.L_x_7255:
        /* <DEDUP_REMOVED lines=13> */
.L_x_7257:
[----:B------:R-:W-:Y:S05]  /*14840*/  BSYNC.RECONVERGENT B2 ;  /* 0x0000000000027941 */ /* 0x000fea0003800200 */
.L_x_7256:
[----:B------:R-:W-:Y:S01]  /*14850*/  IMAD.WIDE.U32 R6, R9, -0x326172a9, RZ ;  /* 0xcd9e8d5709067825 */ /* 0x000fe200078e00ff */
[----:B0-----:R-:W-:Y:S02]  /*14860*/  LOP3.LUT R130, R5, R137, R123, 0x96, !PT ;  /* 0x0000008905827212 */ /* 0x001fe400078e967b */
[C---:B------:R-:W-:Y:S01]  /*14870*/  IADD3 R15, PT, PT, R123.reuse, -0x4498517b, RZ ;  /* 0xbb67ae857b0f7810 */ /* 0x040fe20007ffe0ff */
[----:B------:R-:W-:Y:S01]  /*14880*/  VIADD R23, R123, 0x76cf5d0a ;  /* 0x76cf5d0a7b177836 */ /* 0x000fe20000000000 */
[----:B------:R-:W-:Y:S01]  /*14890*/  LOP3.LUT R134, R10, R7, R122, 0x96, !PT ;  /* 0x000000070a867212 */ /* 0x000fe200078e967a */
[----:B------:R-:W-:-:S04]  /*148a0*/  IMAD.WIDE.U32 R130, R130, -0x326172a9, RZ ;  /* 0xcd9e8d5782827825 */ /* 0x000fc800078e00ff */
        /* <DEDUP_REMOVED lines=52> */
[----:B------:R-:W-:Y:S02]  /*14bf0*/  LOP3.LUT R7, R15, R6, R135, 0x96, !PT ;  /* 0x000000060f077212 */ /* 0x000fe400078e9687 */
[----:B------:R-:W-:-:S07]  /*14c00*/  MOV R15, R126 ;  /* 0x0000007e000f7202 */ /* 0x000fce0000000f00 */
.L_x_7254:
[----:B------:R-:W-:Y:S05]  /*14c10*/  BSYNC.RECONVERGENT B1 ;  /* 0x0000000000017941 */ /* 0x000fea0003800200 */
.L_x_7253:
        /* <DEDUP_REMOVED lines=10> */
[----:B------:R-:W-:-:S03]  /*14cc0*/  IMAD.MOV.U32 R101, RZ, RZ, 0x2 ;  /* 0x00000002ff657424 */ /* 0x000fc600078e00ff */
[----:B-1----:R-:W-:Y:S01]  /*14cd0*/  FMUL.FTZ R6, R6, R137 ;  /* 0x0000008906067220 */ /* 0x002fe20000410000 */
[----:B--2---:R-:W-:Y:S01]  /*14ce0*/  FSETP.GTU.FTZ.AND P1, PT, R15, R136, PT ;  /* 0x000000880f00720b */ /* 0x004fe20003f3c000 */
[----:B------:R-:W-:-:S03]  /*14cf0*/  HADD2.F32 R15, -RZ, R40.H0_H0 ;  /* 0x20000028ff0f7230 */ /* 0x000fc60000004100 */
[----:B------:R-:W-:Y:S02]  /*14d00*/  FSEL R6, R6, RZ, !P1 ;  /* 0x000000ff06067208 */ /* 0x000fe40004800000 */
[----:B------:R-:W-:-:S03]  /*14d10*/  PLOP3.LUT P1, PT, P1, PT, PT, 0x8, 0x80 ;  /* 0x000000000080781c */ /* 0x000fc60000f2e170 */
[----:B------:R-:W-:Y:S01]  /*14d20*/  FFMA.FTZ R15, R6, R15, R23 ;  /* 0x0000000f060f7223 */ /* 0x000fe20000010017 */
        /* <DEDUP_REMOVED lines=11> */
.L_x_7260:
        /* <DEDUP_REMOVED lines=13> */
.L_x_7262:
[----:B------:R-:W-:Y:S05]  /*14eb0*/  BSYNC.RECONVERGENT B2 ;  /* 0x0000000000027941 */ /* 0x000fea0003800200 */
.L_x_7261:
        /* <DEDUP_REMOVED lines=61> */
.L_x_7259:
[----:B------:R-:W-:Y:S05]  /*15290*/  BSYNC.RECONVERGENT B1 ;  /* 0x0000000000017941 */ /* 0x000fea0003800200 */
.L_x_7258:
        /* <DEDUP_REMOVED lines=11> */
[----:B------:R-:W-:Y:S01]  /*15350*/  FSEL R23, R88, RZ, !P0 ;  /* 0x000000ff58177208 */ /* 0x000fe20004000000 */
[----:B------:R-:W-:Y:S01]  /*15360*/  IMAD.MOV.U32 R88, RZ, RZ, R4 ;  /* 0x000000ffff587224 */ /* 0x000fe200078e0004 */
        /* <DEDUP_REMOVED lines=11> */
.L_x_7265:
        /* <DEDUP_REMOVED lines=13> */
.L_x_7267:
[----:B------:R-:W-:Y:S05]  /*154f0*/  BSYNC.RECONVERGENT B2 ;  /* 0x0000000000027941 */ /* 0x000fea0003800200 */
.L_x_7266:
        /* <DEDUP_REMOVED lines=61> */
.L_x_7264:
[----:B------:R-:W-:Y:S05]  /*158d0*/  BSYNC.RECONVERGENT B1 ;  /* 0x0000000000017941 */ /* 0x000fea0003800200 */
.L_x_7263:
        /* <DEDUP_REMOVED lines=8> */
[----:B------:R-:W-:Y:S01]  /*15960*/  MOV R88, R4 ;  /* 0x0000000400587202 */ /* 0x000fe20000000f00 */
[----:B------:R-:W-:Y:S02]  /*15970*/  IMAD.MOV.U32 R106, RZ, RZ, 0x2 ;  /* 0x00000002ff6a7424 */ /* 0x000fe400078e00ff */
[----:B------:R-:W-:Y:S01]  /*15980*/  FMUL.FTZ R6, R6, R137 ;  /* 0x0000008906067220 */ /* 0x000fe20000410000 */
[----:B------:R-:W-:-:S04]  /*15990*/  FSETP.GTU.FTZ.AND P1, PT, R101, R136, PT ;  /* 0x000000886500720b */ /* 0x000fc80003f3c000 */
        /* <DEDUP_REMOVED lines=12> */
.L_x_7270:
        /* <DEDUP_REMOVED lines=13> */
.L_x_7272:
[----:B------:R-:W-:Y:S05]  /*15b30*/  BSYNC.RECONVERGENT B2 ;  /* 0x0000000000027941 */ /* 0x000fea0003800200 */
.L_x_7271:
        /* <DEDUP_REMOVED lines=61> */
.L_x_7269:
[----:B------:R-:W-:Y:S05]  /*15f10*/  BSYNC.RECONVERGENT B1 ;  /* 0x0000000000017941 */ /* 0x000fea0003800200 */
.L_x_7268:
        /* <DEDUP_REMOVED lines=9> */
[----:B------:R-:W-:-:S02]  /*15fb0*/  IMAD.MOV.U32 R88, RZ, RZ, R4 ;  /* 0x000000ffff587224 */ /* 0x000fc400078e0004 */
        /* <DEDUP_REMOVED lines=14> */
.L_x_7275:
        /* <DEDUP_REMOVED lines=13> */
.L_x_7277:
[----:B------:R-:W-:Y:S05]  /*16170*/  BSYNC.RECONVERGENT B2 ;  /* 0x0000000000027941 */ /* 0x000fea0003800200 */
.L_x_7276:
        /* <DEDUP_REMOVED lines=61> */
.L_x_7274:
[----:B------:R-:W-:Y:S05]  /*16550*/  BSYNC.RECONVERGENT B1 ;  /* 0x0000000000017941 */ /* 0x000fea0003800200 */
.L_x_7273:
        /* <DEDUP_REMOVED lines=24> */
.L_x_7280:
        /* <DEDUP_REMOVED lines=13> */
.L_x_7282:
[----:B------:R-:W-:Y:S05]  /*167b0*/  BSYNC.RECONVERGENT B2 ;  /* 0x0000000000027941 */ /* 0x000fea0003800200 */
.L_x_7281:
        /* <DEDUP_REMOVED lines=61> */
.L_x_7279:
[----:B------:R-:W-:Y:S05]  /*16b90*/  BSYNC.RECONVERGENT B1 ;  /* 0x0000000000017941 */ /* 0x000fea0003800200 */
.L_x_7278:
        /* <DEDUP_REMOVED lines=24> */
.L_x_7285:
        /* <DEDUP_REMOVED lines=13> */
.L_x_7287:
[----:B------:R-:W-:Y:S05]  /*16df0*/  BSYNC.RECONVERGENT B2 ;  /* 0x0000000000027941 */ /* 0x000fea0003800200 */
.L_x_7286:
        /* <DEDUP_REMOVED lines=61> */
.L_x_7284:
[----:B------:R-:W-:Y:S05]  /*171d0*/  BSYNC.RECONVERGENT B1 ;  /* 0x0000000000017941 */ /* 0x000fea0003800200 */
.L_x_7283:
        /* <DEDUP_REMOVED lines=24> */
.L_x_7290:
        /* <DEDUP_REMOVED lines=15> */
.L_x_7292:
[----:B------:R-:W-:Y:S05]  /*17450*/  BSYNC.RECONVERGENT B2 ;  /* 0x0000000000027941 */ /* 0x000fea0003800200 */
.L_x_7291:
        /* <DEDUP_REMOVED lines=61> */
.L_x_7289:
[----:B------:R-:W-:Y:S05]  /*17830*/  BSYNC.RECONVERGENT B1 ;  /* 0x0000000000017941 */ /* 0x000fea0003800200 */
.L_x_7288:
        /* <DEDUP_REMOVED lines=16> */
.L_x_7252:
        /* <DEDUP_REMOVED lines=16> */
.L_x_7296:
        /* <DEDUP_REMOVED lines=13> */
.L_x_7298:
[----:B------:R-:W-:Y:S05]  /*17b10*/  BSYNC.RECONVERGENT B2 ;  /* 0x0000000000027941 */ /* 0x000fea0003800200 */
.L_x_7297:
        /* <DEDUP_REMOVED lines=58> */
[----:B------:R-:W-:Y:S01]  /*17ec0*/  LOP3.LUT R7, R15, R6, R135, 0x96, !PT ;  /* 0x000000060f077212 */ /* 0x000fe200078e9687 */
[----:B------:R-:W-:-:S07]  /*17ed0*/  IMAD.MOV.U32 R15, RZ, RZ, R126 ;  /* 0x000000ffff0f7224 */ /* 0x000fce00078e007e */
.L_x_7295:
[----:B------:R-:W-:Y:S05]  /*17ee0*/  BSYNC.RECONVERGENT B1 ;  /* 0x0000000000017941 */ /* 0x000fea0003800200 */
.L_x_7294:
[----:B------:R-:W1:Y:S01]  /*17ef0*/  LDC R137, c[0x0][0x408] ;  /* 0x00010200ff897b82 */ /* 0x000e620000000800 */
[----:B------:R-:W-:Y:S01]  /*17f00*/  I2FP.F32.U32 R15, R15 ;  /* 0x0000000f000f7245 */ /* 0x000fe20000201000 */
[----:B-----5:R-:W-:Y:S01]  /*17f10*/  HADD2.F32 R6, -RZ, R88.H0_H0 ;  /* 0x20000058ff067230 */ /* 0x020fe20000004100 */
[----:B------:R-:W-:Y:S01]  /*17f20*/  ISETP.NE.AND P0, PT, R101, 0x1, PT ;  /* 0x000000016500780c */ /* 0x000fe20003f05270 */
[----:B------:R-:W-:Y:S01]  /*17f30*/  IMAD.MOV.U32 R118, RZ, RZ, 0x2f800000 ;  /* 0x2f800000ff767424 */ /* 0x000fe200078e00ff */
[----:B------:R-:W-:Y:S01]  /*17f40*/  BSSY.RECONVERGENT B1, `(.L_x_7299) ;  /* 0x0000061000017945 */ /* 0x000fe20003800200 */
[----:B------:R-:W-:Y:S02]  /*17f50*/  HADD2.F32 R92, -RZ, R40.H0_H0 ;  /* 0x20000028ff5c7230 */ /* 0x000fe40000004100 */
[----:B------:R-:W-:Y:S01]  /*17f60*/  FMUL.FTZ R6, R6, R125 ;  /* 0x0000007d06067220 */ /* 0x000fe20000410000 */
[----:B------:R-:W2:Y:S01]  /*17f70*/  LDC R136, c[0x0][0x404] ;  /* 0x00010100ff887b82 */ /* 0x000ea20000000800 */
[----:B------:R-:W-:Y:S01]  /*17f80*/  FFMA.FTZ R15, R15, R118, 1.1641532182693481445e-10 ;  /* 0x2f0000000f0f7423 */ /* 0x000fe20000010076 */
[----:B------:R-:W-:-:S02]  /*17f90*/  IMAD.MOV.U32 R23, RZ, RZ, R4 ;  /* 0x000000ffff177224 */ /* 0x000fc400078e0004 */
[----:B-1----:R-:W-:Y:S02]  /*17fa0*/  FMUL.FTZ R6, R6, R137 ;  /* 0x0000008906067220 */ /* 0x002fe40000410000 */
[----:B--2---:R-:W-:-:S04]  /*17fb0*/  FSETP.GTU.FTZ.AND P1, PT, R15, R136, PT ;  /* 0x000000880f00720b */ /* 0x004fc80003f3c000 */
[----:B------:R-:W-:Y:S02]  /*17fc0*/  FSEL R15, R6, RZ, !P1 ;  /* 0x000000ff060f7208 */ /* 0x000fe40004800000 */
[----:B------:R-:W-:-:S03]  /*17fd0*/  PLOP3.LUT P1, PT, P1, PT, PT, 0x8, 0x80 ;  /* 0x000000000080781c */ /* 0x000fc60000f2e170 */
[----:B------:R-:W-:Y:S01]  /*17fe0*/  FMUL.FTZ R15, R92, R15 ;  /* 0x0000000f5c0f7220 */ /* 0x000fe20000410000 */
[----:B------:R-:W-:Y:S01]  /*17ff0*/  HFMA2 R92, -RZ, RZ, 0, 1.1920928955078125e-07 ;  /* 0x00000002ff5c7431 */ /* 0x000fe200000001ff */
[----:B------:R-:W-:Y:S01]  /*18000*/  P2R R135, PR, RZ, 0x2 ;  /* 0x00000002ff877803 */ /* 0x000fe20000000000 */
        /* <DEDUP_REMOVED lines=9> */
.L_x_7301:
        /* <DEDUP_REMOVED lines=13> */
.L_x_7303:
[----:B------:R-:W-:Y:S05]  /*18170*/  BSYNC.RECONVERGENT B2 ;  /* 0x0000000000027941 */ /* 0x000fea0003800200 */
.L_x_7302:
[----:B------:R-:W-:Y:S01]  /*18180*/  IMAD.WIDE.U32 R126, R9, -0x326172a9, RZ ;  /* 0xcd9e8d57097e7825 */ /* 0x000fe200078e00ff */
[----:B------:R-:W-:-:S03]  /*18190*/  LOP3.LUT R6, R5, R139, R123, 0x96, !PT ;  /* 0x0000008b05067212 */ /* 0x000fc600078e967b */
[----:B------:R-:W-:Y:S01]  /*181a0*/  HFMA2 R92, -RZ, RZ, 0, 0 ;  /* 0x00000000ff5c7431 */ /* 0x000fe200000001ff */
        /* <DEDUP_REMOVED lines=57> */
[----:B------:R-:W-:-:S07]  /*18540*/  IMAD.MOV.U32 R134, RZ, RZ, R6 ;  /* 0x000000ffff867224 */ /* 0x000fce00078e0006 */
.L_x_7300:
[----:B------:R-:W-:Y:S05]  /*18550*/  BSYNC.RECONVERGENT B1 ;  /* 0x0000000000017941 */ /* 0x000fea0003800200 */
.L_x_7299:
        /* <DEDUP_REMOVED lines=14> */
[----:B------:R-:W-:Y:S11]  /*18640*/  @!P1 BRA `(.L_x_7305) ;  /* 0x00000004004c9947 */ /* 0x000ff60003800000 */
        /* <DEDUP_REMOVED lines=8> */
.L_x_7306:
        /* <DEDUP_REMOVED lines=13> */
.L_x_7308:
[----:B------:R-:W-:Y:S05]  /*187a0*/  BSYNC.RECONVERGENT B2 ;  /* 0x0000000000027941 */ /* 0x000fea0003800200 */
.L_x_7307:
        /* <DEDUP_REMOVED lines=61> */
.L_x_7305:
[----:B------:R-:W-:Y:S05]  /*18b80*/  BSYNC.RECONVERGENT B1 ;  /* 0x0000000000017941 */ /* 0x000fea0003800200 */
.L_x_7304:
        /* <DEDUP_REMOVED lines=23> */
.L_x_7311:
        /* <DEDUP_REMOVED lines=13> */
.L_x_7313:
[----:B------:R-:W-:Y:S05]  /*18dd0*/  BSYNC.RECONVERGENT B2 ;  /* 0x0000000000027941 */ /* 0x000fea0003800200 */
.L_x_7312:
        /* <DEDUP_REMOVED lines=61> */
.L_x_7310:
[----:B------:R-:W-:Y:S05]  /*191b0*/  BSYNC.RECONVERGENT B1 ;  /* 0x0000000000017941 */ /* 0x000fea0003800200 */
.L_x_7309:
        /* <DEDUP_REMOVED lines=23> */
.L_x_7316:
        /* <DEDUP_REMOVED lines=13> */
.L_x_7318:
[----:B------:R-:W-:Y:S05]  /*19400*/  BSYNC.RECONVERGENT B2 ;  /* 0x0000000000027941 */ /* 0x000fea0003800200 */
.L_x_7317:
        /* <DEDUP_REMOVED lines=61> */
.L_x_7315:
[----:B------:R-:W-:Y:S05]  /*197e0*/  BSYNC.RECONVERGENT B1 ;  /* 0x0000000000017941 */ /* 0x000fea0003800200 */
.L_x_7314:
        /* <DEDUP_REMOVED lines=23> */
.L_x_7321:
        /* <DEDUP_REMOVED lines=13> */
.L_x_7323:
[----:B------:R-:W-:Y:S05]  /*19a30*/  BSYNC.RECONVERGENT B2 ;  /* 0x0000000000027941 */ /* 0x000fea0003800200 */
.L_x_7322:
        /* <DEDUP_REMOVED lines=61> */
.L_x_7320:
[----:B------:R-:W-:Y:S05]  /*19e10*/  BSYNC.RECONVERGENT B1 ;  /* 0x0000000000017941 */ /* 0x000fea0003800200 */
.L_x_7319:
        /* <DEDUP_REMOVED lines=23> */
.L_x_7326:
        /* <DEDUP_REMOVED lines=13> */
.L_x_7328:
[----:B------:R-:W-:Y:S05]  /*1a060*/  BSYNC.RECONVERGENT B2 ;  /* 0x0000000000027941 */ /* 0x000fea0003800200 */
.L_x_7327:
        /* <DEDUP_REMOVED lines=61> */
.L_x_7325:
[----:B------:R-:W-:Y:S05]  /*1a440*/  BSYNC.RECONVERGENT B1 ;  /* 0x0000000000017941 */ /* 0x000fea0003800200 */
.L_x_7324:
        /* <DEDUP_REMOVED lines=23> */
.L_x_7331:
        /* <DEDUP_REMOVED lines=15> */
.L_x_7333:
[----:B------:R-:W-:Y:S05]  /*1a6b0*/  BSYNC.RECONVERGENT B2 ;  /* 0x0000000000027941 */ /* 0x000fea0003800200 */
.L_x_7332:
        /* <DEDUP_REMOVED lines=61> */
.L_x_7330:
[----:B------:R-:W-:Y:S05]  /*1aa90*/  BSYNC.RECONVERGENT B1 ;  /* 0x0000000000017941 */ /* 0x000fea0003800200 */
.L_x_7329:
        /* <DEDUP_REMOVED lines=14> */
.L_x_7293:
        /* <DEDUP_REMOVED lines=9> */
[----:B------:R-:W-:Y:S02]  /*1ac10*/  SEL R138, RZ, 0x1, !P3 ;  /* 0x00000001ff8a7807 */ /* 0x000fe40005800000 */
[----:B------:R-:W-:Y:S02]  /*1ac20*/  LOP3.LUT R139, R139, R141, R140, 0xfe, !PT ;  /* 0x0000008d8b8b7212 */ /* 0x000fe400078efe8c */
        /* <DEDUP_REMOVED lines=10> */
.L_x_7251:
[----:B------:R-:W-:Y:S05]  /*1acd0*/  BSYNC.RECONVERGENT B0 ;  /* 0x0000000000007941 */ /* 0x000fea0003800200 */
.L_x_7250:
[----:B------:R-:W-:Y:S01]  /*1ace0*/  ISETP.GE.U32.AND P0, PT, R13, 0xa0, PT ;  /* 0x000000a00d00780c */ /* 0x000fe20003f06070 */
[----:B------:R-:W-:-:S12]  /*1acf0*/  BSSY.RECONVERGENT B0, `(.L_x_7334) ;  /* 0x0000673000007945 */ /* 0x000fd80003800200 */
[----:B------:R-:W-:Y:S05]  /*1ad00*/  @!P0 BRA `(.L_x_7335) ;  /* 0x0000006400c48947 */ /* 0x000fea0003800000 */
[----:B------:R-:W-:Y:S01]  /*1ad10*/  ISETP.NE.U32.AND P1, PT, RZ, UR8, PT ;  /* 0x00000008ff007c0c */ /* 0x000fe2000bf25070 */
[----:B-123--:R-:W0:Y:S03]  /*1ad20*/  LDC.64 R88, c[0x0][0x390] ;  /* 0x0000e400ff587b82 */ /* 0x00ee260000000a00 */
        /* <DEDUP_REMOVED lines=23> */
.L_x_7339:
        /* <DEDUP_REMOVED lines=13> */
.L_x_7341:
[----:B------:R-:W-:Y:S05]  /*1af70*/  BSYNC.RECONVERGENT B2 ;  /* 0x0000000000027941 */ /* 0x000fea0003800200 */
.L_x_7340:
        /* <DEDUP_REMOVED lines=60> */
.L_x_7338:
[----:B------:R-:W-:Y:S05]  /*1b340*/  BSYNC.RECONVERGENT B1 ;  /* 0x0000000000017941 */ /* 0x000fea0003800200 */
.L_x_7337:
[----:B------:R-:W1:Y:S01]  /*1b350*/  LDC R138, c[0x0][0x408] ;  /* 0x00010200ff8a7b82 */ /* 0x000e620000000800 */
[----:B------:R-:W-:Y:S01]  /*1b360*/  I2FP.F32.U32 R6, R16 ;  /* 0x0000001000067245 */ /* 0x000fe20000201000 */
[----:B------:R-:W-:Y:S02]  /*1b370*/  HFMA2 R119, -RZ, RZ, 0.1171875, 0 ;  /* 0x2f800000ff777431 */ /* 0x000fe400000001ff */
[----:B-----5:R-:W-:Y:S01]  /*1b380*/  HADD2.F32 R16, -RZ, R88.H0_H0 ;  /* 0x20000058ff107230 */ /* 0x020fe20000004100 */
[----:B------:R-:W-:Y:S01]  /*1b390*/  BSSY.RECONVERGENT B1, `(.L_x_7342) ;  /* 0x0000063000017945 */ /* 0x000fe20003800200 */
[----:B------:R-:W-:Y:S02]  /*1b3a0*/  HADD2.F32 R103, -RZ, R28.H0_H0 ;  /* 0x2000001cff677230 */ /* 0x000fe40000004100 */
        /* <DEDUP_REMOVED lines=8> */
[----:B------:R-:W-:Y:S01]  /*1b430*/  ISETP.NE.AND P1, PT, R94, 0x1, PT ;  /* 0x000000015e00780c */ /* 0x000fe20003f25270 */
[----:B------:R-:W-:Y:S01]  /*1b440*/  FFMA.FTZ R16, R16, R103, R113 ;  /* 0x0000006710107223 */ /* 0x000fe20000010071 */
[----:B------:R-:W-:Y:S01]  /*1b450*/  IMAD.MOV.U32 R103, RZ, RZ, 0x2 ;  /* 0x00000002ff677424 */ /* 0x000fe200078e00ff */
[----:B------:R-:W-:Y:S02]  /*1b460*/  MOV R93, R4 ;  /* 0x00000004005d7202 */ /* 0x000fe40000000f00 */
[----:B------:R-:W-:-:S08]  /*1b470*/  P2R R135, PR, RZ, 0x4 ;  /* 0x00000004ff877803 */ /* 0x000fd00000000000 */
        /* <DEDUP_REMOVED lines=9> */
.L_x_7344:
        /* <DEDUP_REMOVED lines=13> */
.L_x_7346:
[----:B------:R-:W-:Y:S05]  /*1b5e0*/  BSYNC.RECONVERGENT B2 ;  /* 0x0000000000027941 */ /* 0x000fea0003800200 */
.L_x_7345:
        /* <DEDUP_REMOVED lines=61> */
.L_x_7343:
[----:B------:R-:W-:Y:S05]  /*1b9c0*/  BSYNC.RECONVERGENT B1 ;  /* 0x0000000000017941 */ /* 0x000fea0003800200 */
.L_x_7342:
[----:B------:R-:W-:Y:S01]  /*1b9d0*/  I2FP.F32.U32 R6, R93 ;  /* 0x0000005d00067245 */ /* 0x000fe20000201000 */
[----:B------:R-:W-:Y:S01]  /*1b9e0*/  HADD2.F32 R88, -RZ, R88.H1_H1 ;  /* 0x30000058ff587230 */ /* 0x000fe20000004100 */
[----:B------:R-:W-:Y:S01]  /*1b9f0*/  BSSY.RECONVERGENT B1, `(.L_x_7347) ;  /* 0x0000062000017945 */ /* 0x000fe20003800200 */
[----:B------:R-:W-:Y:S02]  /*1ba00*/  HADD2.F32 R94, -RZ, R24.H1_H1 ;  /* 0x30000018ff5e7230 */ /* 0x000fe40000004100 */
[----:B------:R-:W-:Y:S02]  /*1ba10*/  HFMA2 R104, -RZ, RZ, 0, 1.1920928955078125e-07 ;  /* 0x00000002ff687431 */ /* 0x000fe400000001ff */
[----:B------:R-:W-:Y:S01]  /*1ba20*/  FFMA.FTZ R6, R6, R119, 1.1641532182693481445e-10 ;  /* 0x2f00000006067423 */ /* 0x000fe20000010077 */
[----:B------:R-:W-:Y:S01]  /*1ba30*/  FMUL.FTZ R93, R88, R125 ;  /* 0x0000007d585d7220 */ /* 0x000fe20000410000 */
[----:B------:R-:W-:-:S03]  /*1ba40*/  HADD2.F32 R88, -RZ, R28.H1_H1 ;  /* 0x3000001cff587230 */ /* 0x000fc60000004100 */
[----:B------:R-:W-:Y:S01]  /*1ba50*/  FMUL.FTZ R93, R93, R138 ;  /* 0x0000008a5d5d7220 */ /* 0x000fe20000410000 */
[----:B------:R-:W-:-:S04]  /*1ba60*/  FSETP.GTU.FTZ.AND P1, PT, R6, R137, PT ;  /* 0x000000890600720b */ /* 0x000fc80003f3c000 */
[----:B------:R-:W-:Y:S02]  /*1ba70*/  FSEL R93, R93, RZ, !P1 ;  /* 0x000000ff5d5d7208 */ /* 0x000fe40004800000 */
[----:B------:R-:W-:Y:S02]  /*1ba80*/  PLOP3.LUT P2, PT, P1, PT, PT, 0x8, 0x80 ;  /* 0x000000000080781c */ /* 0x000fe40000f4e170 */
[----:B------:R-:W-:Y:S01]  /*1ba90*/  ISETP.NE.AND P1, PT, R103, 0x1, PT ;  /* 0x000000016700780c */ /* 0x000fe20003f25270 */
[----:B------:R-:W-:Y:S01]  /*1baa0*/  FFMA.FTZ R93, R93, R88, R94 ;  /* 0x000000585d5d7223 */ /* 0x000fe2000001005e */
[----:B------:R-:W-:Y:S01]  /*1bab0*/  IMAD.MOV.U32 R88, RZ, RZ, R4 ;  /* 0x000000ffff587224 */ /* 0x000fe200078e0004 */
[----:B------:R-:W-:-:S10]  /*1bac0*/  P2R R136, PR, RZ, 0x4 ;  /* 0x00000004ff887803 */ /* 0x000fd40000000000 */
        /* <DEDUP_REMOVED lines=9> */
.L_x_7349:
        /* <DEDUP_REMOVED lines=13> */
.L_x_7351:
[----:B------:R-:W-:Y:S05]  /*1bc30*/  BSYNC.RECONVERGENT B2 ;  /* 0x0000000000027941 */ /* 0x000fea0003800200 */
.L_x_7350:
        /* <DEDUP_REMOVED lines=61> */
.L_x_7348:
[----:B------:R-:W-:Y:S05]  /*1c010*/  BSYNC.RECONVERGENT B1 ;  /* 0x0000000000017941 */ /* 0x000fea0003800200 */
.L_x_7347:
        /* <DEDUP_REMOVED lines=24> */
.L_x_7354:
        /* <DEDUP_REMOVED lines=13> */
.L_x_7356:
[----:B------:R-:W-:Y:S05]  /*1c270*/  BSYNC.RECONVERGENT B2 ;  /* 0x0000000000027941 */ /* 0x000fea0003800200 */
.L_x_7355:
        /* <DEDUP_REMOVED lines=61> */
.L_x_7353:
[----:B------:R-:W-:Y:S05]  /*1c650*/  BSYNC.RECONVERGENT B1 ;  /* 0x0000000000017941 */ /* 0x000fea0003800200 */
.L_x_7352:
        /* <DEDUP_REMOVED lines=24> */
.L_x_7359:
        /* <DEDUP_REMOVED lines=13> */
.L_x_7361:
[----:B------:R-:W-:Y:S05]  /*1c8b0*/  BSYNC.RECONVERGENT B2 ;  /* 0x0000000000027941 */ /* 0x000fea0003800200 */
.L_x_7360:
        /* <DEDUP_REMOVED lines=61> */
.L_x_7358:
[----:B------:R-:W-:Y:S05]  /*1cc90*/  BSYNC.RECONVERGENT B1 ;  /* 0x0000000000017941 */ /* 0x000fea0003800200 */
.L_x_7357:
        /* <DEDUP_REMOVED lines=24> */
.L_x_7364:
        /* <DEDUP_REMOVED lines=13> */
.L_x_7366:
[----:B------:R-:W-:Y:S05]  /*1cef0*/  BSYNC.RECONVERGENT B2 ;  /* 0x0000000000027941 */ /* 0x000fea0003800200 */
.L_x_7365:
        /* <DEDUP_REMOVED lines=61> */
.L_x_7363:
[----:B------:R-:W-:Y:S05]  /*1d2d0*/  BSYNC.RECONVERGENT B1 ;  /* 0x0000000000017941 */ /* 0x000fea0003800200 */
.L_x_7362:
[----:B------:R-:W-:Y:S01]  /*1d2e0*/  I2FP.F32.U32 R6, R88 ;  /* 0x0000005800067245 */ /* 0x000fe20000201000 */
[----:B------:R-:W-:Y:S01]  /*1d2f0*/  HADD2.F32 R90, -RZ, R90.H1_H1 ;  /* 0x3000005aff5a7230 */ /* 0x000fe20000004100 */
[----:B------:R-:W-:Y:S01]  /*1d300*/  ISETP.NE.AND P5, PT, R126, 0x1, PT ;  /* 0x000000017e00780c */ /* 0x000fe20003fa5270 */
[----:B------:R-:W-:Y:S01]  /*1d310*/  HADD2.F32 R88, -RZ, R30.H1_H1 ;  /* 0x3000001eff587230 */ /* 0x000fe20000004100 */
[----:B------:R-:W-:Y:S01]  /*1d320*/  BSSY.RECONVERGENT B1, `(.L_x_7367) ;  /* 0x000005f000017945 */ /* 0x000fe20003800200 */
[----:B------:R-:W-:Y:S01]  /*1d330*/  FFMA.FTZ R6, R6, R119, 1.1641532182693481445e-10 ;  /* 0x2f00000006067423 */ /* 0x000fe20000010077 */
[----:B------:R-:W-:Y:S01]  /*1d340*/  FMUL.FTZ R89, R90, R125 ;  /* 0x0000007d5a597220 */ /* 0x000fe20000410000 */
[----:B------:R-:W-:-:S03]  /*1d350*/  HADD2.F32 R90, -RZ, R26.H1_H1 ;  /* 0x3000001aff5a7230 */ /* 0x000fc60000004100 */
[----:B------:R-:W-:Y:S01]  /*1d360*/  FMUL.FTZ R89, R89, R138 ;  /* 0x0000008a59597220 */ /* 0x000fe20000410000 */
[----:B------:R-:W-:-:S04]  /*1d370*/  FSETP.GTU.FTZ.AND P4, PT, R6, R137, PT ;  /* 0x000000890600720b */ /* 0x000fc80003f9c000 */
        /* <DEDUP_REMOVED lines=14> */
.L_x_7369:
        /* <DEDUP_REMOVED lines=13> */
.L_x_7371:
[----:B------:R-:W-:Y:S05]  /*1d530*/  BSYNC.RECONVERGENT B2 ;  /* 0x0000000000027941 */ /* 0x000fea0003800200 */
.L_x_7370:
        /* <DEDUP_REMOVED lines=59> */
[----:B------:R-:W-:Y:S01]  /*1d8f0*/  IMAD.MOV.U32 R134, RZ, RZ, R6 ;  /* 0x000000ffff867224 */ /* 0x000fe200078e0006 */
[----:B------:R-:W-:-:S07]  /*1d900*/  LOP3.LUT R8, R89, R130, R127, 0x96, !PT ;  /* 0x0000008259087212 */ /* 0x000fce00078e967f */
.L_x_7368:
[----:B------:R-:W-:Y:S05]  /*1d910*/  BSYNC.RECONVERGENT B1 ;  /* 0x0000000000017941 */ /* 0x000fea0003800200 */
.L_x_7367:
        /* <DEDUP_REMOVED lines=24> */
.L_x_7374:
        /* <DEDUP_REMOVED lines=15> */
.L_x_7376:
[----:B------:R-:W-:Y:S05]  /*1db90*/  BSYNC.RECONVERGENT B2 ;  /* 0x0000000000027941 */ /* 0x000fea0003800200 */
.L_x_7375:
        /* <DEDUP_REMOVED lines=61> */
.L_x_7373:
[----:B------:R-:W-:Y:S05]  /*1df70*/  BSYNC.RECONVERGENT B1 ;  /* 0x0000000000017941 */ /* 0x000fea0003800200 */
.L_x_7372:
[----:B------:R-:W-:Y:S01]  /*1df80*/  HADD2.F32 R90, -RZ, R91.H1_H1 ;  /* 0x3000005bff5a7230 */ /* 0x000fe20000004100 */
[----:B------:R-:W-:Y:S01]  /*1df90*/  I2FP.F32.U32 R88, R88 ;  /* 0x0000005800587245 */ /* 0x000fe20000201000 */
[----:B------:R-:W-:Y:S01]  /*1dfa0*/  HADD2.F32 R126, -RZ, R27.H1_H1 ;  /* 0x3000001bff7e7230 */ /* 0x000fe20000004100 */
[----:B------:R-:W-:Y:S02]  /*1dfb0*/  F2FP.F16.F32.PACK_AB R89, R103, R94 ;  /* 0x0000005e6759723e */ /* 0x000fe400000000ff */
[----:B------:R-:W-:Y:S01]  /*1dfc0*/  FMUL.FTZ R125, R90, R125 ;  /* 0x0000007d5a7d7220 */ /* 0x000fe20000410000 */
[----:B------:R-:W-:Y:S01]  /*1dfd0*/  FFMA.FTZ R88, R88, R119, 1.1641532182693481445e-10 ;  /* 0x2f00000058587423 */ /* 0x000fe20000010077 */
[----:B------:R-:W-:Y:S02]  /*1dfe0*/  HADD2.F32 R90, -RZ, R31.H1_H1 ;  /* 0x3000001fff5a7230 */ /* 0x000fe40000004100 */
[----:B------:R-:W-:Y:S02]  /*1dff0*/  FMUL.FTZ R125, R125, R138 ;  /* 0x0000008a7d7d7220 */ /* 0x000fe40000410000 */
[----:B------:R-:W-:-:S02]  /*1e000*/  FSETP.GTU.FTZ.AND P6, PT, R88, R137, PT ;  /* 0x000000895800720b */ /* 0x000fc40003fdc000 */
[----:B------:R-:W-:Y:S02]  /*1e010*/  F2FP.F16.F32.PACK_AB R88, R93, R16 ;  /* 0x000000105d58723e */ /* 0x000fe400000000ff */
[----:B------:R-:W-:Y:S02]  /*1e020*/  FSEL R125, R125, RZ, !P6 ;  /* 0x000000ff7d7d7208 */ /* 0x000fe40007000000 */
[----:B------:R-:W-:-:S03]  /*1e030*/  PLOP3.LUT P6, PT, P6, PT, PT, 0x8, 0x80 ;  /* 0x000000000080781c */ /* 0x000fc600037ce170 */
[----:B------:R-:W-:Y:S01]  /*1e040*/  FFMA.FTZ R119, R125, R90, R126 ;  /* 0x0000005a7d777223 */ /* 0x000fe2000001007e */
[----:B------:R-:W-:-:S04]  /*1e050*/  F2FP.F16.F32.PACK_AB R90, R113, R104 ;  /* 0x00000068715a723e */ /* 0x000fc800000000ff */
[----:B------:R-:W-:Y:S01]  /*1e060*/  F2FP.F16.F32.PACK_AB R91, R119, R114 ;  /* 0x00000072775b723e */ /* 0x000fe200000000ff */
[----:B------:R-:W-:Y:S06]  /*1e070*/  BRA `(.L_x_7377) ;  /* 0x0000003000947947 */ /* 0x000fec0003800000 */
.L_x_7336:
        /* <DEDUP_REMOVED lines=16> */
.L_x_7380:
        /* <DEDUP_REMOVED lines=13> */
.L_x_7382:
[----:B------:R-:W-:Y:S05]  /*1e250*/  BSYNC.RECONVERGENT B2 ;  /* 0x0000000000027941 */ /* 0x000fea0003800200 */
.L_x_7381:
        /* <DEDUP_REMOVED lines=60> */
.L_x_7379:
[----:B------:R-:W-:Y:S05]  /*1e620*/  BSYNC.RECONVERGENT B1 ;  /* 0x0000000000017941 */ /* 0x000fea0003800200 */
.L_x_7378:
[----:B------:R-:W1:Y:S01]  /*1e630*/  LDC R138, c[0x0][0x408] ;  /* 0x00010200ff8a7b82 */ /* 0x000e620000000800 */
[----:B------:R-:W-:Y:S01]  /*1e640*/  I2FP.F32.U32 R6, R16 ;  /* 0x0000001000067245 */ /* 0x000fe20000201000 */
[----:B-----5:R-:W-:Y:S01]  /*1e650*/  HADD2.F32 R16, -RZ, R88.H0_H0 ;  /* 0x20000058ff107230 */ /* 0x020fe20000004100 */
[----:B------:R-:W-:Y:S01]  /*1e660*/  BSSY.RECONVERGENT B1, `(.L_x_7383) ;  /* 0x0000063000017945 */ /* 0x000fe20003800200 */
[----:B------:R-:W-:Y:S01]  /*1e670*/  IMAD.MOV.U32 R119, RZ, RZ, 0x2f800000 ;  /* 0x2f800000ff777424 */ /* 0x000fe200078e00ff */
[----:B------:R-:W-:Y:S02]  /*1e680*/  MOV R103, 0x2 ;  /* 0x0000000200677802 */ /* 0x000fe40000000f00 */
[----:B------:R-:W-:Y:S01]  /*1e690*/  FMUL.FTZ R93, R16, R125 ;  /* 0x0000007d105d7220 */ /* 0x000fe20000410000 */
[----:B------:R-:W2:Y:S01]  /*1e6a0*/  LDC R137, c[0x0][0x404] ;  /* 0x00010100ff897b82 */ /* 0x000ea20000000800 */
[----:B------:R-:W-:Y:S02]  /*1e6b0*/  FFMA.FTZ R6, R6, R119, 1.1641532182693481445e-10 ;  /* 0x2f00000006067423 */ /* 0x000fe40000010077 */
[----:B-1----:R-:W-:Y:S01]  /*1e6c0*/  FMUL.FTZ R16, R93, R138 ;  /* 0x0000008a5d107220 */ /* 0x002fe20000410000 */
[----:B------:R-:W-:-:S02]  /*1e6d0*/  HADD2.F32 R93, -RZ, R28.H0_H0 ;  /* 0x2000001cff5d7230 */ /* 0x000fc40000004100 */
[----:B--2---:R-:W-:-:S04]  /*1e6e0*/  FSETP.GTU.FTZ.AND P1, PT, R6, R137, PT ;  /* 0x000000890600720b */ /* 0x004fc80003f3c000 */
[----:B------:R-:W-:Y:S02]  /*1e6f0*/  FSEL R16, R16, RZ, !P1 ;  /* 0x000000ff10107208 */ /* 0x000fe40004800000 */
[----:B------:R-:W-:Y:S02]  /*1e700*/  PLOP3.LUT P2, PT, P1, PT, PT, 0x8, 0x80 ;  /* 0x000000000080781c */ /* 0x000fe40000f4e170 */
[----:B------:R-:W-:Y:S01]  /*1e710*/  ISETP.NE.AND P1, PT, R94, 0x1, PT ;  /* 0x000000015e00780c */ /* 0x000fe20003f25270 */
[----:B------:R-:W-:Y:S01]  /*1e720*/  FMUL.FTZ R16, R93, R16 ;  /* 0x000000105d107220 */ /* 0x000fe20000410000 */
        /* <DEDUP_REMOVED lines=11> */
.L_x_7385:
        /* <DEDUP_REMOVED lines=13> */
.L_x_7387:
[----:B------:R-:W-:Y:S05]  /*1e8b0*/  BSYNC.RECONVERGENT B2 ;  /* 0x0000000000027941 */ /* 0x000fea0003800200 */
.L_x_7386:
        /* <DEDUP_REMOVED lines=61> */
.L_x_7384:
[----:B------:R-:W-:Y:S05]  /*1ec90*/  BSYNC.RECONVERGENT B1 ;  /* 0x0000000000017941 */ /* 0x000fea0003800200 */
.L_x_7383:
[----:B------:R-:W-:Y:S01]  /*1eca0*/  I2FP.F32.U32 R6, R93 ;  /* 0x0000005d00067245 */ /* 0x000fe20000201000 */
[----:B------:R-:W-:Y:S01]  /*1ecb0*/  HADD2.F32 R88, -RZ, R88.H1_H1 ;  /* 0x30000058ff587230 */ /* 0x000fe20000004100 */
        /* <DEDUP_REMOVED lines=10> */
[----:B------:R-:W-:Y:S01]  /*1ed60*/  FMUL.FTZ R93, R88, R93 ;  /* 0x0000005d585d7220 */ /* 0x000fe20000410000 */
[----:B------:R-:W-:Y:S02]  /*1ed70*/  MOV R88, R4 ;  /* 0x0000000400587202 */ /* 0x000fe40000000f00 */
[----:B------:R-:W-:-:S09]  /*1ed80*/  P2R R136, PR, RZ, 0x4 ;  /* 0x00000004ff887803 */ /* 0x000fd20000000000 */
        /* <DEDUP_REMOVED lines=9> */
.L_x_7390:
        /* <DEDUP_REMOVED lines=13> */
.L_x_7392:
[----:B------:R-:W-:Y:S05]  /*1eef0*/  BSYNC.RECONVERGENT B2 ;  /* 0x0000000000027941 */ /* 0x000fea0003800200 */
.L_x_7391:
        /* <DEDUP_REMOVED lines=61> */
.L_x_7389:
[----:B------:R-:W-:Y:S05]  /*1f2d0*/  BSYNC.RECONVERGENT B1 ;  /* 0x0000000000017941 */ /* 0x000fea0003800200 */
.L_x_7388:
        /* <DEDUP_REMOVED lines=23> */
.L_x_7395:
        /* <DEDUP_REMOVED lines=13> */
.L_x_7397:
[----:B------:R-:W-:Y:S05]  /*1f520*/  BSYNC.RECONVERGENT B2 ;  /* 0x0000000000027941 */ /* 0x000fea0003800200 */
.L_x_7396:
        /* <DEDUP_REMOVED lines=61> */
.L_x_7394:
[----:B------:R-:W-:Y:S05]  /*1f900*/  BSYNC.RECONVERGENT B1 ;  /* 0x0000000000017941 */ /* 0x000fea0003800200 */
.L_x_7393:
        /* <DEDUP_REMOVED lines=23> */
.L_x_7400:
        /* <DEDUP_REMOVED lines=13> */
.L_x_7402:
[----:B------:R-:W-:Y:S05]  /*1fb50*/  BSYNC.RECONVERGENT B2 ;  /* 0x0000000000027941 */ /* 0x000fea0003800200 */
.L_x_7401:
        /* <DEDUP_REMOVED lines=61> */
.L_x_7399:
[----:B------:R-:W-:Y:S05]  /*1ff30*/  BSYNC.RECONVERGENT B1 ;  /* 0x0000000000017941 */ /* 0x000fea0003800200 */
.L_x_7398:
        /* <DEDUP_REMOVED lines=23> */
.L_x_7405:
        /* <DEDUP_REMOVED lines=13> */
.L_x_7407:
[----:B------:R-:W-:Y:S05]  /*20180*/  BSYNC.RECONVERGENT B2 ;  /* 0x0000000000027941 */ /* 0x000fea0003800200 */
.L_x_7406:
        /* <DEDUP_REMOVED lines=61> */
.L_x_7404:
[----:B------:R-:W-:Y:S05]  /*20560*/  BSYNC.RECONVERGENT B1 ;  /* 0x0000000000017941 */ /* 0x000fea0003800200 */
.L_x_7403:
        /* <DEDUP_REMOVED lines=23> */
.L_x_7410:
        /* <DEDUP_REMOVED lines=13> */
.L_x_7412:
[----:B------:R-:W-:Y:S05]  /*207b0*/  BSYNC.RECONVERGENT B2 ;  /* 0x0000000000027941 */ /* 0x000fea0003800200 */
.L_x_7411:
        /* <DEDUP_REMOVED lines=60> */
[----:B------:R-:W-:-:S07]  /*20b80*/  MOV R134, R6 ;  /* 0x0000000600867202 */ /* 0x000fce0000000f00 */
.L_x_7409:
[----:B------:R-:W-:Y:S05]  /*20b90*/  BSYNC.RECONVERGENT B1 ;  /* 0x0000000000017941 */ /* 0x000fea0003800200 */
.L_x_7408:
        /* <DEDUP_REMOVED lines=9> */
[----:B------:R-:W-:Y:S01]  /*20c30*/  FSETP.GTU.FTZ.AND P5, PT, R6, R137, PT ;  /* 0x000000890600720b */ /* 0x000fe20003fbc000 */
[----:B------:R-:W-:-:S03]  /*20c40*/  HFMA2 R6, -RZ, RZ, 0, 1.1920928955078125e-07 ;  /* 0x00000002ff067431 */ /* 0x000fc600000001ff */
        /* <DEDUP_REMOVED lines=12> */
.L_x_7415:
        /* <DEDUP_REMOVED lines=15> */
.L_x_7417:
[----:B------:R-:W-:Y:S05]  /*20e00*/  BSYNC.RECONVERGENT B2 ;  /* 0x0000000000027941 */ /* 0x000fea0003800200 */
.L_x_7416:
        /* <DEDUP_REMOVED lines=61> */
.L_x_7414:
[----:B------:R-:W-:Y:S05]  /*211e0*/  BSYNC.RECONVERGENT B1 ;  /* 0x0000000000017941 */ /* 0x000fea0003800200 */
.L_x_7413:
[----:B------:R-:W-:Y:S01]  /*211f0*/  I2FP.F32.U32 R88, R88 ;  /* 0x0000005800587245 */ /* 0x000fe20000201000 */
[----:B------:R-:W-:Y:S01]  /*21200*/  HADD2.F32 R90, -RZ, R91.H1_H1 ;  /* 0x3000005bff5a7230 */ /* 0x000fe20000004100 */
[----:B------:R-:W-:-:S03]  /*21210*/  F2FP.F16.F32.PACK_AB R89, R103, R94 ;  /* 0x0000005e6759723e */ /* 0x000fc600000000ff */
[----:B------:R-:W-:Y:S01]  /*21220*/  FFMA.FTZ R88, R88, R119, 1.1641532182693481445e-10 ;  /* 0x2f00000058587423 */ /* 0x000fe20000010077 */
[----:B------:R-:W-:Y:S01]  /*21230*/  FMUL.FTZ R125, R90, R125 ;  /* 0x0000007d5a7d7220 */ /* 0x000fe20000410000 */
[----:B------:R-:W-:-:S03]  /*21240*/  HADD2.F32 R90, -RZ, R31.H1_H1 ;  /* 0x3000001fff5a7230 */ /* 0x000fc60000004100 */
[----:B------:R-:W-:Y:S01]  /*21250*/  FMUL.FTZ R119, R125, R138 ;  /* 0x0000008a7d777220 */ /* 0x000fe20000410000 */
[----:B------:R-:W-:Y:S02]  /*21260*/  FSETP.GTU.FTZ.AND P6, PT, R88, R137, PT ;  /* 0x000000895800720b */ /* 0x000fe40003fdc000 */
[----:B------:R-:W-:Y:S02]  /*21270*/  F2FP.F16.F32.PACK_AB R88, R93, R16 ;  /* 0x000000105d58723e */ /* 0x000fe400000000ff */
[----:B------:R-:W-:Y:S02]  /*21280*/  FSEL R119, R119, RZ, !P6 ;  /* 0x000000ff77777208 */ /* 0x000fe40007000000 */
[----:B------:R-:W-:-:S03]  /*21290*/  PLOP3.LUT P6, PT, P6, PT, PT, 0x8, 0x80 ;  /* 0x000000000080781c */ /* 0x000fc600037ce170 */
[----:B------:R-:W-:Y:S01]  /*212a0*/  FMUL.FTZ R119, R90, R119 ;  /* 0x000000775a777220 */ /* 0x000fe20000410000 */
[----:B------:R-:W-:-:S04]  /*212b0*/  F2FP.F16.F32.PACK_AB R90, R113, R104 ;  /* 0x00000068715a723e */ /* 0x000fc800000000ff */
[----:B------:R-:W-:-:S07]  /*212c0*/  F2FP.F16.F32.PACK_AB R91, R119, R114 ;  /* 0x00000072775b723e */ /* 0x000fce00000000ff */
.L_x_7377:
[----:B0-----:R-:W0:Y:S01]  /*212d0*/  LDC.64 R130, c[0x0][0x3a8] ;  /* 0x0000ea00ff827b82 */ /* 0x001e220000000a00 */
        /* <DEDUP_REMOVED lines=17> */
[----:B-1----:R-:W-:-:S04]  /*213f0*/  IMAD.WIDE.U32 R138, R129, 0x8, R126 ;  /* 0x00000008818a7825 */ /* 0x002fc800078e007e */
[----:B------:R-:W-:Y:S01]  /*21400*/  IMAD.MOV.U32 R126, RZ, RZ, R134 ;  /* 0x000000ffff7e7224 */ /* 0x000fe200078e0086 */
[----:B------:R0:W-:Y:S06]  /*21410*/  STG.E.64 desc[UR6][R138.64], R136 ;  /* 0x000000888a007986 */ /* 0x0001ec000c101b06 */
.L_x_7335:
[----:B------:R-:W-:Y:S05]  /*21420*/  BSYNC.RECONVERGENT B0 ;  /* 0x0000000000007941 */ /* 0x000fea0003800200 */
.L_x_7334:
[----:B0123--:R-:W-:Y:S01]  /*21430*/  FADD.FTZ R89, RZ, R2 ;  /* 0x00000002ff597221 */ /* 0x00ffe20000010000 */
[----:B------:R-:W-:Y:S01]  /*21440*/  ISETP.NE.AND P1, PT, R124, RZ, PT ;  /* 0x000000ff7c00720c */ /* 0x000fe20003f25270 */
        /* <DEDUP_REMOVED lines=49> */
[----:B------:R-:W-:Y:S01]  /*21760*/  ISETP.NE.AND P6, PT, R124, RZ, PT ;  /* 0x000000ff7c00720c */ /* 0x000fe20003fc5270 */
        /* <DEDUP_REMOVED lines=100> */
.L_x_7441:
[C---:B------:R-:W-:Y:S01]  /*21db0*/  FMUL.FTZ R88, R125.reuse, R125 ;  /* 0x0000007d7d587220 */ /* 0x040fe20000410000 */
[----:B------:R-:W-:Y:S01]  /*21dc0*/  ISETP.NE.AND P1, PT, RZ, UR10, PT ;  /* 0x0000000aff007c0c */ /* 0x000fe2000bf25270 */
[----:B01----:R-:W-:Y:S01]  /*21dd0*/  FADD.FTZ R130, R130, R129 ;  /* 0x0000008182827221 */ /* 0x003fe20000010000 */
[----:B------:R-:W-:Y:S01]  /*21de0*/  ISETP.NE.AND P2, PT, R124, RZ, PT ;  /* 0x000000ff7c00720c */ /* 0x000fe20003f45270 */
[----:B------:R-:W0:Y:S01]  /*21df0*/  @!P5 LDC.64 R90, c[0x0][0x3c0] ;  /* 0x0000f000ff5adb82 */ /* 0x000e220000000a00 */
[----:B------:R-:W-:Y:S01]  /*21e00*/  FSEL R124, R88, RZ, P1 ;  /* 0x000000ff587c7208 */ /* 0x000fe20000800000 */
[----:B------:R-:W-:Y:S01]  /*21e10*/  FFMA.FTZ R121, R130, R121, UR11 ;  /* 0x0000000b82797e23 */ /* 0x000fe20008010079 */
[----:B------:R-:W-:Y:S01]  /*21e20*/  BSSY.RECONVERGENT B0, `(.L_x_7419) ;  /* 0x000003a000007945 */ /* 0x000fe20003800200 */
[----:B------:R-:W-:Y:S02]  /*21e30*/  FSEL R127, R125, RZ, !P1 ;  /* 0x000000ff7d7f7208 */ /* 0x000fe40004800000 */
[----:B------:R-:W-:-:S02]  /*21e40*/  FADD.FTZ R121, R121, R124 ;  /* 0x0000007c79797221 */ /* 0x000fc40000010000 */
[----:B------:R-:W1:Y:S04]  /*21e50*/  @!P5 LDC.64 R88, c[0x0][0x3c8] ;  /* 0x0000f200ff58db82 */ /* 0x000e680000000a00 */
[----:B------:R-:W2:Y:S01]  /*21e60*/  MUFU.RSQ R121, R121 ;  /* 0x0000007900797308 */ /* 0x000ea20000001400 */
[----:B0-----:R-:W-:-:S05]  /*21e70*/  @!P5 IMAD.WIDE R90, R12, 0x4, R90 ;  /* 0x000000040c5ad825 */ /* 0x001fca00078e025a */
[----:B------:R0:W-:Y:S01]  /*21e80*/  @!P5 STG.E desc[UR6][R90.64], R125 ;  /* 0x0000007d5a00d986 */ /* 0x0001e2000c101906 */
[----:B-1----:R-:W-:-:S05]  /*21e90*/  @!P5 IMAD.WIDE R88, R12, 0x4, R88 ;  /* 0x000000040c58d825 */ /* 0x002fca00078e0258 */
[----:B--2---:R0:W-:Y:S01]  /*21ea0*/  @!P5 STG.E desc[UR6][R88.64], R121 ;  /* 0x000000795800d986 */ /* 0x0041e2000c101906 */
[----:B------:R-:W-:Y:S05]  /*21eb0*/  @!P2 BRA `(.L_x_7420) ;  /* 0x0000000000c0a947 */ /* 0x000fea0003800000 */
[--C-:B------:R-:W-:Y:S01]  /*21ec0*/  FADD.FTZ R124, R95, -R127.reuse ;  /* 0x8000007f5f7c7221 */ /* 0x100fe20000010000 */
[--C-:B0-----:R-:W-:Y:S01]  /*21ed0*/  FADD.FTZ R90, R17, -R127.reuse ;  /* 0x8000007f115a7221 */ /* 0x101fe20000010000 */
        /* <DEDUP_REMOVED lines=46> */
.L_x_7420:
[----:B------:R-:W-:Y:S05]  /*221c0*/  BSYNC.RECONVERGENT B0 ;  /* 0x0000000000007941 */ /* 0x000fea0003800200 */
.L_x_7419:
[----:B------:R-:W-:Y:S01]  /*221d0*/  ISETP.NE.AND P1, PT, R128, RZ, PT ;  /* 0x000000ff8000720c */ /* 0x000fe20003f25270 */
[----:B------:R-:W-:-:S12]  /*221e0*/  BSSY.RECONVERGENT B0, `(.L_x_7421) ;  /* 0x0000032000007945 */ /* 0x000fd80003800200 */
[----:B------:R-:W-:Y:S05]  /*221f0*/  @!P1 BRA `(.L_x_7422) ;  /* 0x0000000000c09947 */ /* 0x000fea0003800000 */
[--C-:B-1----:R-:W-:Y:S01]  /*22200*/  FADD.FTZ R124, R98, -R127.reuse ;  /* 0x8000007f627c7221 */ /* 0x102fe20000010000 */
        /* <DEDUP_REMOVED lines=43> */
[----:B------:R-:W-:Y:S01]  /*224c0*/  F2FP.F16.F32.PACK_AB R90, R134, R135 ;  /* 0x00000087865a723e */ /* 0x000fe200000000ff */
[----:B------:R-:W-:-:S03]  /*224d0*/  VIADD R120, R120, 0x20 ;  /* 0x0000002078787836 */ /* 0x000fc60000000000 */
[----:B------:R-:W-:-:S05]  /*224e0*/  F2FP.F16.F32.PACK_AB R91, R141, R136 ;  /* 0x000000888d5b723e */ /* 0x000fca00000000ff */
[----:B------:R2:W-:Y:S02]  /*224f0*/  STG.E.128 desc[UR6][R124.64], R88 ;  /* 0x000000587c007986 */ /* 0x0005e4000c101d06 */
.L_x_7422:
[----:B------:R-:W-:Y:S05]  /*22500*/  BSYNC.RECONVERGENT B0 ;  /* 0x0000000000007941 */ /* 0x000fea0003800200 */
.L_x_7421:
[----:B------:R-:W-:Y:S01]  /*22510*/  ISETP.NE.AND P1, PT, R132, RZ, PT ;  /* 0x000000ff8400720c */ /* 0x000fe20003f25270 */
[----:B------:R-:W-:-:S12]  /*22520*/  BSSY.RECONVERGENT B0, `(.L_x_7423) ;  /* 0x0000032000007945 */ /* 0x000fd80003800200 */
[----:B------:R-:W-:Y:S05]  /*22530*/  @!P1 BRA `(.L_x_7424) ;  /* 0x0000000000c09947 */ /* 0x000fea0003800000 */
[--C-:B-12---:R-:W-:Y:S01]  /*22540*/  FADD.FTZ R124, R100, -R127.reuse ;  /* 0x8000007f647c7221 */ /* 0x106fe20000010000 */
        /* <DEDUP_REMOVED lines=47> */
.L_x_7424:
[----:B------:R-:W-:Y:S05]  /*22840*/  BSYNC.RECONVERGENT B0 ;  /* 0x0000000000007941 */ /* 0x000fea0003800200 */
.L_x_7423:
[----:B------:R-:W-:Y:S01]  /*22850*/  ISETP.NE.AND P1, PT, R133, RZ, PT ;  /* 0x000000ff8500720c */ /* 0x000fe20003f25270 */
[----:B------:R-:W-:-:S12]  /*22860*/  BSSY.RECONVERGENT B0, `(.L_x_7425) ;  /* 0x0000032000007945 */ /* 0x000fd80003800200 */
[----:B------:R-:W-:Y:S05]  /*22870*/  @!P1 BRA `(.L_x_7426) ;  /* 0x0000000000c09947 */ /* 0x000fea0003800000 */
[--C-:B-123--:R-:W-:Y:S01]  /*22880*/  FADD.FTZ R124, R102, -R127.reuse ;  /* 0x8000007f667c7221 */ /* 0x10efe20000010000 */
        /* <DEDUP_REMOVED lines=47> */
.L_x_7426:
[----:B------:R-:W-:Y:S05]  /*22b80*/  BSYNC.RECONVERGENT B0 ;  /* 0x0000000000007941 */ /* 0x000fea0003800200 */
.L_x_7425:
        /* <DEDUP_REMOVED lines=18> */
[----:B------:R-:W-:Y:S01]  /*22cb0*/  FFMA.FTZ R125, R90, R91, R125 ;  /* 0x0000005b5a7d7223 */ /* 0x000fe2000001007d */
[----:B------:R-:W-:Y:S02]  /*22cc0*/  HADD2.F32 R131, -RZ, R38.H0_H0 ;  /* 0x20000026ff837230 */ /* 0x000fe40000004100 */
[----:B------:R-:W-:Y:S01]  /*22cd0*/  FMUL.FTZ R124, R121, R124 ;  /* 0x0000007c797c7220 */ /* 0x000fe20000410000 */
[----:B------:R-:W-:-:S02]  /*22ce0*/  HADD2.F32 R133, -RZ, R34.H0_H0 ;  /* 0x20000022ff857230 */ /* 0x000fc40000004100 */
[C---:B------:R-:W-:Y:S01]  /*22cf0*/  FMUL.FTZ R130, R121.reuse, R130 ;  /* 0x0000008279827220 */ /* 0x040fe20000410000 */
[C---:B------:R-:W-:Y:S01]  /*22d00*/  FMUL.FTZ R134, R121.reuse, R134 ;  /* 0x0000008679867220 */ /* 0x040fe20000410000 */
[C---:B------:R-:W-:Y:S01]  /*22d10*/  FMUL.FTZ R136, R121.reuse, R136 ;  /* 0x0000008879887220 */ /* 0x040fe20000410000 */
[----:B------:R-:W-:Y:S01]  /*22d20*/  FMUL.FTZ R138, R121, R138 ;  /* 0x0000008a798a7220 */ /* 0x000fe20000410000 */
[----:B------:R-:W-:Y:S01]  /*22d30*/  FFMA.FTZ R127, R128, R127, R129 ;  /* 0x0000007f807f7223 */ /* 0x000fe20000010081 */
[----:B------:R-:W-:Y:S01]  /*22d40*/  FFMA.FTZ R90, R132, R131, R133 ;  /* 0x00000083845a7223 */ /* 0x000fe20000010085 */
[----:B------:R-:W-:Y:S02]  /*22d50*/  HADD2.F32 R91, -RZ, R36.H1_H1 ;  /* 0x30000024ff5b7230 */ /* 0x000fe40000004100 */
[----:B------:R-:W-:Y:S02]  /*22d60*/  HADD2.F32 R129, -RZ, R37.H1_H1 ;  /* 0x30000025ff817230 */ /* 0x000fe40000004100 */
[----:B------:R-:W-:-:S02]  /*22d70*/  HADD2.F32 R133, -RZ, R38.H1_H1 ;  /* 0x30000026ff857230 */ /* 0x000fc40000004100 */
[----:B------:R-:W-:Y:S02]  /*22d80*/  HADD2.F32 R137, -RZ, R39.H0_H0 ;  /* 0x20000027ff897230 */ /* 0x000fe40000004100 */
[----:B------:R-:W-:Y:S02]  /*22d90*/  HADD2.F32 R139, -RZ, R35.H0_H0 ;  /* 0x20000023ff8b7230 */ /* 0x000fe40000004100 */
[----:B------:R-:W-:Y:S02]  /*22da0*/  HADD2.F32 R141, -RZ, R39.H1_H1 ;  /* 0x30000027ff8d7230 */ /* 0x000fe40000004100 */
[----:B------:R-:W-:Y:S02]  /*22db0*/  HADD2.F32 R143, -RZ, R35.H1_H1 ;  /* 0x30000023ff8f7230 */ /* 0x000fe40000004100 */
[----:B------:R-:W-:Y:S01]  /*22dc0*/  FFMA.FTZ R136, R136, R137, R139 ;  /* 0x0000008988887223 */ /* 0x000fe2000001008b */
[----:B------:R-:W-:Y:S02]  /*22dd0*/  HADD2.F32 R135, -RZ, R34.H1_H1 ;  /* 0x30000022ff877230 */ /* 0x000fe40000004100 */
[----:B------:R-:W-:-:S02]  /*22de0*/  HADD2.F32 R131, -RZ, R33.H1_H1 ;  /* 0x30000021ff837230 */ /* 0x000fc40000004100 */
[----:B------:R-:W-:Y:S01]  /*22df0*/  FFMA.FTZ R141, R138, R141, R143 ;  /* 0x0000008d8a8d7223 */ /* 0x000fe2000001008f */
[----:B------:R-:W-:Y:S02]  /*22e00*/  HADD2.F32 R121, -RZ, R32.H1_H1 ;  /* 0x30000020ff797230 */ /* 0x000fe40000004100 */
[----:B------:R-:W-:Y:S01]  /*22e10*/  FFMA.FTZ R133, R134, R133, R135 ;  /* 0x0000008586857223 */ /* 0x000fe20000010087 */
[----:B------:R-:W-:Y:S02]  /*22e20*/  FFMA.FTZ R130, R130, R129, R131 ;  /* 0x0000008182827223 */ /* 0x000fe40000010083 */
[----:B------:R-:W-:Y:S01]  /*22e30*/  FFMA.FTZ R124, R124, R91, R121 ;  /* 0x0000005b7c7c7223 */ /* 0x000fe20000010079 */
[----:B0-----:R-:W-:Y:S01]  /*22e40*/  IMAD.WIDE.U32 R120, R120, 0x10, R88 ;  /* 0x0000001078787825 */ /* 0x001fe200078e0058 */
[----:B------:R-:W-:Y:S02]  /*22e50*/  F2FP.F16.F32.PACK_AB R91, R141, R136 ;  /* 0x000000888d5b723e */ /* 0x000fe400000000ff */
[----:B------:R-:W-:-:S02]  /*22e60*/  F2FP.F16.F32.PACK_AB R90, R133, R90 ;  /* 0x0000005a855a723e */ /* 0x000fc400000000ff */
[----:B------:R-:W-:Y:S02]  /*22e70*/  F2FP.F16.F32.PACK_AB R89, R130, R127 ;  /* 0x0000007f8259723e */ /* 0x000fe400000000ff */
[----:B------:R-:W-:-:S05]  /*22e80*/  F2FP.F16.F32.PACK_AB R88, R124, R125 ;  /* 0x0000007d7c58723e */ /* 0x000fca00000000ff */
[----:B------:R0:W-:Y:S02]  /*22e90*/  STG.E.128 desc[UR6][R120.64], R88 ;  /* 0x0000005878007986 */ /* 0x0001e4000c101d06 */
.L_x_7428:
[----:B------:R-:W-:Y:S05]  /*22ea0*/  BSYNC.RECONVERGENT B0 ;  /* 0x0000000000007941 */ /* 0x000fea0003800200 */
.L_x_7427:
[----:B01234-:R-:W0:Y:S02]  /*22eb0*/  LDC.64 R88, c[0x0][0x380] ;  /* 0x0000e000ff587b82 */ /* 0x01fe240000000a00 */
[----:B0-----:R-:W-:-:S04]  /*22ec0*/  LEA R12, R88, R12, 0x2 ;  /* 0x0000000c580c7211 */ /* 0x001fc800078e10ff */
[----:B------:R-:W-:-:S13]  /*22ed0*/  ISETP.GE.AND P0, PT, R12, R89, PT ;  /* 0x000000590c00720c */ /* 0x000fda0003f06270 */
[----:B------:R-:W-:Y:S05]  /*22ee0*/  @!P0 BRA `(.L_x_7429) ;  /* 0xfffffddc00f88947 */ /* 0x000fea000383ffff */
[----:B------:R-:W-:Y:S05]  /*22ef0*/  EXIT ;  /* 0x000000000000794d */ /* 0x000fea0003800000 */
.L_x_7418:
        /* <DEDUP_REMOVED lines=8> */
.L_x_7431:
[----:B------:R-:W-:Y:S05]  /*22f80*/  BSYNC B0 ;  /* 0x0000000000007941 */ /* 0x000fea0003800000 */
.L_x_7430:
        /* <DEDUP_REMOVED lines=10> */
.L_x_7432:
[----:B------:R-:W-:Y:S01]  /*23030*/  HFMA2 R135, -RZ, RZ, 0, 2.384185791015625e-07 ;  /* 0x00000004ff877431 */ /* 0x000fe200000001ff */
[----:B------:R-:W-:-:S05]  /*23040*/  MOV R91, R134 ;  /* 0x00000086005b7202 */ /* 0x000fca0000000f00 */
[----:B------:R-:W-:-:S04]  /*23050*/  FADD.FTZ R91, R90, R91 ;  /* 0x0000005b5a5b7221 */ /* 0x000fc80000010000 */
[----:B------:R-:W-:-:S07]  /*23060*/  IMAD.MOV.U32 R136, RZ, RZ, R91 ;  /* 0x000000ffff887224 */ /* 0x000fce00078e005b */
[----:B------:R-:W-:Y:S05]  /*23070*/  WARPSYNC.COLLECTIVE R131, `(.L_x_7433) ;  /* 0x0000000083087348 */ /* 0x000fea0003c00000 */
[----:B------:R0:W1:Y:S02]  /*23080*/  SHFL.BFLY P6, R134, R136, R135, R138 ;  /* 0x0c00008788867389 */ /* 0x00006400000c008a */
[----:B01----:R-:W-:Y:S05]  /*23090*/  ENDCOLLECTIVE ;  /* 0x000000000000791b */ /* 0x003fea0003800000 */
.L_x_7433:
[----:B------:R-:W-:Y:S02]  /*230a0*/  IMAD.MOV.U32 R135, RZ, RZ, 0x8 ;  /* 0x00000008ff877424 */ /* 0x000fe400078e00ff */
[----:B------:R-:W-:-:S04]  /*230b0*/  IMAD.MOV.U32 R88, RZ, RZ, R134 ;  /* 0x000000ffff587224 */ /* 0x000fc800078e0086 */
[----:B------:R-:W-:-:S05]  /*230c0*/  FADD.FTZ R127, R91, R88 ;  /* 0x000000585b7f7221 */ /* 0x000fca0000010000 */
[----:B------:R-:W-:-:S07]  /*230d0*/  MOV R136, R127 ;  /* 0x0000007f00887202 */ /* 0x000fce0000000f00 */
[----:B------:R-:W-:Y:S05]  /*230e0*/  WARPSYNC.COLLECTIVE R131, `(.L_x_7434) ;  /* 0x0000000083087348 */ /* 0x000fea0003c00000 */
[----:B------:R0:W1:Y:S02]  /*230f0*/  SHFL.BFLY P6, R134, R136, R135, R138 ;  /* 0x0c00008788867389 */ /* 0x00006400000c008a */
[----:B01----:R-:W-:Y:S05]  /*23100*/  ENDCOLLECTIVE ;  /* 0x000000000000791b */ /* 0x003fea0003800000 */
.L_x_7434:
[----:B------:R-:W-:Y:S01]  /*23110*/  HFMA2 R135, -RZ, RZ, 0, 9.5367431640625e-07 ;  /* 0x00000010ff877431 */ /* 0x000fe200000001ff */
[----:B------:R-:W-:-:S05]  /*23120*/  MOV R88, R134 ;  /* 0x0000008600587202 */ /* 0x000fca0000000f00 */
[----:B------:R-:W-:-:S04]  /*23130*/  FADD.FTZ R129, R127, R88 ;  /* 0x000000587f817221 */ /* 0x000fc80000010000 */
[----:B------:R-:W-:-:S07]  /*23140*/  IMAD.MOV.U32 R136, RZ, RZ, R129 ;  /* 0x000000ffff887224 */ /* 0x000fce00078e0081 */
[----:B------:R-:W-:Y:S05]  /*23150*/  WARPSYNC.COLLECTIVE R131, `(.L_x_7435) ;  /* 0x0000000083087348 */ /* 0x000fea0003c00000 */
[----:B------:R0:W1:Y:S02]  /*23160*/  SHFL.BFLY P6, R134, R136, R135, R138 ;  /* 0x0c00008788867389 */ /* 0x00006400000c008a */
[----:B01----:R-:W-:Y:S05]  /*23170*/  ENDCOLLECTIVE ;  /* 0x000000000000791b */ /* 0x003fea0003800000 */
.L_x_7435:
[----:B------:R-:W-:Y:S02]  /*23180*/  IMAD.MOV.U32 R135, RZ, RZ, 0x1 ;  /* 0x00000001ff877424 */ /* 0x000fe400078e00ff */
[----:B------:R-:W-:Y:S01]  /*23190*/  IMAD.MOV.U32 R88, RZ, RZ, R134 ;  /* 0x000000ffff587224 */ /* 0x000fe200078e0086 */
[----:B------:R-:W-:-:S03]  /*231a0*/  ISETP.NE.AND P6, PT, R124, RZ, PT ;  /* 0x000000ff7c00720c */ /* 0x000fc60003fc5270 */
        /* <DEDUP_REMOVED lines=87> */
.L_x_7436:
[----:B------:R-:W-:Y:S01]  /*23720*/  HFMA2 R135, -RZ, RZ, 0, 1.1920928955078125e-07 ;  /* 0x00000002ff877431 */ /* 0x000fe200000001ff */
[----:B------:R-:W-:-:S05]  /*23730*/  MOV R89, R134 ;  /* 0x0000008600597202 */ /* 0x000fca0000000f00 */
[----:B------:R-:W-:-:S04]  /*23740*/  FADD.FTZ R89, R88, R89 ;  /* 0x0000005958597221 */ /* 0x000fc80000010000 */
[----:B------:R-:W-:-:S07]  /*23750*/  IMAD.MOV.U32 R136, RZ, RZ, R89 ;  /* 0x000000ffff887224 */ /* 0x000fce00078e0059 */
[----:B------:R-:W-:Y:S05]  /*23760*/  WARPSYNC.COLLECTIVE R131, `(.L_x_7437) ;  /* 0x0000000083087348 */ /* 0x000fea0003c00000 */
[----:B------:R0:W1:Y:S02]  /*23770*/  SHFL.BFLY P6, R134, R136, R135, R138 ;  /* 0x0c00008788867389 */ /* 0x00006400000c008a */
[----:B01----:R-:W-:Y:S05]  /*23780*/  ENDCOLLECTIVE ;  /* 0x000000000000791b */ /* 0x003fea0003800000 */
.L_x_7437:
[----:B------:R-:W-:Y:S02]  /*23790*/  IMAD.MOV.U32 R135, RZ, RZ, 0x4 ;  /* 0x00000004ff877424 */ /* 0x000fe400078e00ff */
[----:B------:R-:W-:-:S04]  /*237a0*/  IMAD.MOV.U32 R90, RZ, RZ, R134 ;  /* 0x000000ffff5a7224 */ /* 0x000fc800078e0086 */
[----:B------:R-:W-:-:S05]  /*237b0*/  FADD.FTZ R90, R89, R90 ;  /* 0x0000005a595a7221 */ /* 0x000fca0000010000 */
[----:B------:R-:W-:-:S07]  /*237c0*/  MOV R136, R90 ;  /* 0x0000005a00887202 */ /* 0x000fce0000000f00 */
[----:B------:R-:W-:Y:S05]  /*237d0*/  WARPSYNC.COLLECTIVE R131, `(.L_x_7438) ;  /* 0x0000000083087348 */ /* 0x000fea0003c00000 */
[----:B------:R0:W1:Y:S02]  /*237e0*/  SHFL.BFLY P6, R134, R136, R135, R138 ;  /* 0x0c00008788867389 */ /* 0x00006400000c008a */
[----:B01----:R-:W-:Y:S05]  /*237f0*/  ENDCOLLECTIVE ;  /* 0x000000000000791b */ /* 0x003fea0003800000 */
.L_x_7438:
[----:B------:R-:W-:Y:S01]  /*23800*/  HFMA2 R135, -RZ, RZ, 0, 4.76837158203125e-07 ;  /* 0x00000008ff877431 */ /* 0x000fe200000001ff */
[----:B------:R-:W-:-:S05]  /*23810*/  MOV R91, R134 ;  /* 0x00000086005b7202 */ /* 0x000fca0000000f00 */
[----:B------:R-:W-:-:S04]  /*23820*/  FADD.FTZ R91, R90, R91 ;  /* 0x0000005b5a5b7221 */ /* 0x000fc80000010000 */
[----:B------:R-:W-:-:S07]  /*23830*/  IMAD.MOV.U32 R136, RZ, RZ, R91 ;  /* 0x000000ffff887224 */ /* 0x000fce00078e005b */
[----:B------:R-:W-:Y:S05]  /*23840*/  WARPSYNC.COLLECTIVE R131, `(.L_x_7439) ;  /* 0x0000000083087348 */ /* 0x000fea0003c00000 */
[----:B------:R0:W1:Y:S02]  /*23850*/  SHFL.BFLY P6, R134, R136, R135, R138 ;  /* 0x0c00008788867389 */ /* 0x00006400000c008a */
[----:B01----:R-:W-:Y:S05]  /*23860*/  ENDCOLLECTIVE ;  /* 0x000000000000791b */ /* 0x003fea0003800000 */
.L_x_7439:
[----:B------:R-:W-:Y:S02]  /*23870*/  IMAD.MOV.U32 R135, RZ, RZ, 0x10 ;  /* 0x00000010ff877424 */ /* 0x000fe400078e00ff */
[----:B------:R-:W-:-:S04]  /*23880*/  IMAD.MOV.U32 R130, RZ, RZ, R134 ;  /* 0x000000ffff827224 */ /* 0x000fc800078e0086 */
[----:B------:R-:W-:-:S05]  /*23890*/  FADD.FTZ R130, R91, R130 ;  /* 0x000000825b827221 */ /* 0x000fca0000010000 */
[----:B------:R-:W-:-:S07]  /*238a0*/  MOV R136, R130 ;  /* 0x0000008200887202 */ /* 0x000fce0000000f00 */
[----:B------:R-:W-:Y:S05]  /*238b0*/  WARPSYNC.COLLECTIVE R131, `(.L_x_7440) ;  /* 0x0000000083087348 */ /* 0x000fea0003c00000 */
[----:B------:R0:W1:Y:S02]  /*238c0*/  SHFL.BFLY P6, R134, R136, R135, R138 ;  /* 0x0c00008788867389 */ /* 0x00006400000c008a */
[----:B01----:R-:W-:Y:S05]  /*238d0*/  ENDCOLLECTIVE ;  /* 0x000000000000791b */ /* 0x003fea0003800000 */
.L_x_7440:
[----:B------:R-:W-:Y:S01]  /*238e0*/  MOV R129, R134 ;  /* 0x0000008600817202 */ /* 0x000fe20000000f00 */
[----:B------:R-:W-:Y:S06]  /*238f0*/  BRA `(.L_x_7441) ;  /* 0xffffffe4002c7947 */ /* 0x000fec000383ffff */
.L_x_7442:
        /* <DEDUP_REMOVED lines=16> */
.L_x_45796:


//--------------------- .text._ZN10layer_norm13ln_fwd_kernelINS_13Kernel_traitsI6__halfS2_S2_S2_fjLj1280ELj1ELj4ELj1ELj16ENS_18Kernel_traits_baseILj1280ES2_S2_S2_S2_fjLj128EEEEELb1ELb1ELb0ELb1EEEvNS_9FwdParamsE --------------------------
	.section	.text._ZN10layer_norm13ln_fwd_kernelINS_13Kernel_traitsI6__halfS2_S2_S2_fjLj1280ELj1ELj4ELj1ELj16ENS_18Kernel_traits_baseILj1280ES2_S2_S2_S2_fjLj128EEEEELb1ELb1ELb0ELb1EEEvNS_9FwdParamsE,"ax",@progbits
	.align	128
        .global         _ZN10layer_norm13ln_fwd_kernelINS_13Kernel_traitsI6__halfS2_S2_S2_fjLj1280ELj1ELj4ELj1ELj16ENS_18Kernel_traits_baseILj1280ES2_S2_S2_S2_fjLj128EEEEELb1ELb1ELb0ELb1EEEvNS_9FwdParamsE
        .type           _ZN10layer_norm13ln_fwd_kernelINS_13Kernel_traitsI6__halfS2_S2_S2_fjLj1280ELj1ELj4ELj1ELj16ENS_18Kernel_traits_baseILj1280ES2_S2_S2_S2_fjLj128EEEEELb1ELb1ELb0ELb1EEEvNS_9FwdParamsE,@function
        .size           _ZN10layer_norm13ln_fwd_kernelINS_13Kernel_traitsI6__halfS2_S2_S2_fjLj1280ELj1ELj4ELj1ELj16ENS_18Kernel_traits_baseILj1280ES2_S2_S2_S2_fjLj128EEEEELb1ELb1ELb0ELb1EEEvNS_9FwdParamsE,(.L_x_45797 - _ZN10layer_norm13ln_fwd_kernelINS_13Kernel_traitsI6__halfS2_S2_S2_fjLj1280ELj1ELj4ELj1ELj16ENS_18Kernel_traits_baseILj1280ES2_S2_S2_S2_fjLj128EEEEELb1ELb1ELb0ELb1EEEvNS_9FwdParamsE)
        .other          _ZN10layer_norm13ln_fwd_kernelINS_13Kernel_traitsI6__halfS2_S2_S2_fjLj1280ELj1ELj4ELj1ELj16ENS_18Kernel_traits_baseILj1280ES2_S2_S2_S2_fjLj128EEEEELb1ELb1ELb0ELb1EEEvNS_9FwdParamsE,@"STO_CUDA_ENTRY STV_DEFAULT"
_ZN10layer_norm13ln_fwd_kernelINS_13Kernel_traitsI6__halfS2_S2_S2_fjLj1280ELj1ELj4ELj1ELj16ENS_18Kernel_traits_baseILj1280ES2_S2_S2_S2_fjLj128EEEEELb1ELb1ELb0ELb1EEEvNS_9FwdParamsE:
.text._ZN10layer_norm13ln_fwd_kernelINS_13Kernel_traitsI6__halfS2_S2_S2_fjLj1280ELj1ELj4ELj1ELj16ENS_18Kernel_traits_baseILj1280ES2_S2_S2_S2_fjLj128EEEEELb1ELb1ELb0ELb1EEEvNS_9FwdParamsE:
        /* <DEDUP_REMOVED lines=11> */
[----:B---3--:R-:W-:-:S06]  /*00b0*/  @P0 MOV R3, R93 ;  /* 0x0000005d00030202 */ /* 0x008fcc0000000f00 */
[----:B--2---:R-:W1:Y:S01]  /*00c0*/  @P0 LDG.E.64 R2, desc[UR6][R2.64] ;  /* 0x0000000602020981 */ /* 0x004e62000c1e1b00 */
[----:B0-----:R-:W-:Y:S01]  /*00d0*/  IMAD.U32 R102, RZ, RZ, UR4 ;  /* 0x00000004ff667e24 */ /* 0x001fe2000f8e00ff */
[----:B------:R-:W-:-:S06]  /*00e0*/  MOV R103, UR5 ;  /* 0x0000000500677c02 */ /* 0x000fcc0008000f00 */
        /* <DEDUP_REMOVED lines=35> */
.L_x_7443:
        /* <DEDUP_REMOVED lines=24> */
.L_x_7444:
[----:B------:R-:W1:Y:S02]  /*04a0*/  LDCU UR4, c[0x0][0x384] ;  /* 0x00007080ff0477ac */ /* 0x000e640008000800 */
[----:B-1----:R-:W-:-:S13]  /*04b0*/  ISETP.GE.AND P0, PT, R0, UR4, PT ;  /* 0x0000000400007c0c */ /* 0x002fda000bf06270 */
[----:B------:R-:W-:Y:S05]  /*04c0*/  @P0 EXIT ;  /* 0x000000000000094d */ /* 0x000fea0003800000 */
[----:B0-----:R-:W0:Y:S01]  /*04d0*/  LDC R5, c[0x0][0x360] ;  /* 0x0000d800ff057b82 */ /* 0x001e220000000800 */
[----:B------:R-:W-:Y:S01]  /*04e0*/  IMAD.HI.U32 R7, R2, -0x2daee0ad, RZ ;  /* 0xd2511f5302077827 */ /* 0x000fe200078e00ff */
[----:B-----5:R-:W-:Y:S01]  /*04f0*/  IADD3 R8, PT, PT, R102, -0x61c88647, RZ ;  /* 0x9e3779b966087810 */ /* 0x020fe20007ffe0ff */
[----:B------:R-:W1:Y:S01]  /*0500*/  LDCU UR13, c[0x0][0x404] ;  /* 0x00008080ff0d77ac */ /* 0x000e620008000800 */
[----:B------:R-:W-:Y:S01]  /*0510*/  LOP3.LUT R92, R92, 0x3, RZ, 0xc0, !PT ;  /* 0x000000035c5c7812 */ /* 0x000fe200078ec0ff */
[----:B------:R-:W-:Y:S01]  /*0520*/  IMAD R11, R2, -0x2daee0ad, RZ ;  /* 0xd2511f53020b7824 */ /* 0x000fe200078e02ff */
[----:B------:R-:W-:Y:S01]  /*0530*/  LOP3.LUT R7, R7, R103, RZ, 0x3c, !PT ;  /* 0x0000006707077212 */ /* 0x000fe200078e3cff */
[----:B------:R-:W-:Y:S01]  /*0540*/  VIADD R12, R103, 0xbb67ae85 ;  /* 0xbb67ae85670c7836 */ /* 0x000fe20000000000 */
[----:B------:R-:W2:Y:S03]  /*0550*/  LDCU UR14, c[0x0][0x408] ;  /* 0x00008100ff0e77ac */ /* 0x000ea60008000800 */
[----:B------:R-:W-:Y:S01]  /*0560*/  IMAD.HI.U32 R6, R7, -0x326172a9, RZ ;  /* 0xcd9e8d5707067827 */ /* 0x000fe200078e00ff */
[----:B------:R-:W3:Y:S01]  /*0570*/  LDCU UR10, c[0x0][0x388] ;  /* 0x00007100ff0a77ac */ /* 0x000ee20008000800 */
[----:B------:R-:W4:Y:S01]  /*0580*/  LDCU.U8 UR11, c[0x0][0x410] ;  /* 0x00008200ff0b77ac */ /* 0x000f220008000000 */
[----:B------:R-:W0:Y:S02]  /*0590*/  LDCU UR12, c[0x0][0x448] ;  /* 0x00008900ff0c77ac */ /* 0x000e240008000800 */
[----:B0-----:R-:W-:Y:S01]  /*05a0*/  IMAD R4, R5, UR5, R10 ;  /* 0x0000000505047c24 */ /* 0x001fe2000f8e020a */
[----:B------:R-:W0:Y:S03]  /*05b0*/  LDCU.64 UR4, c[0x0][0x3e0] ;  /* 0x00007c00ff0477ac */ /* 0x000e260008000a00 */
[C---:B------:R-:W-:Y:S01]  /*05c0*/  IMAD.HI.U32 R5, R4.reuse, -0x326172a9, RZ ;  /* 0xcd9e8d5704057827 */ /* 0x040fe200078e00ff */
[----:B------:R-:W0:Y:S03]  /*05d0*/  LDCU.64 UR8, c[0x0][0x3a0] ;  /* 0x00007400ff0877ac */ /* 0x000e260008000a00 */
[----:B------:R-:W-:Y:S01]  /*05e0*/  IMAD R9, R4, -0x326172a9, RZ ;  /* 0xcd9e8d5704097824 */ /* 0x000fe200078e02ff */
[----:B------:R-:W-:-:S04]  /*05f0*/  LOP3.LUT R5, R3, R5, R102, 0x96, !PT ;  /* 0x0000000503057212 */ /* 0x000fc800078e9666 */
[----:B------:R-:W-:Y:S01]  /*0600*/  LOP3.LUT R6, R8, R9, R6, 0x96, !PT ;  /* 0x0000000908067212 */ /* 0x000fe200078e9606 */
[----:B------:R-:W-:-:S04]  /*0610*/  IMAD.HI.U32 R10, R5, -0x2daee0ad, RZ ;  /* 0xd2511f53050a7827 */ /* 0x000fc800078e00ff */
[----:B------:R-:W-:Y:S01]  /*0620*/  IMAD R8, R7, -0x326172a9, RZ ;  /* 0xcd9e8d5707087824 */ /* 0x000fe200078e02ff */
[----:B------:R-:W-:Y:S01]  /*0630*/  LOP3.LUT R10, R12, R11, R10, 0x96, !PT ;  /* 0x0000000b0c0a7212 */ /* 0x000fe200078e960a */
[----:B------:R-:W-:Y:S01]  /*0640*/  IMAD R12, R5, -0x2daee0ad, RZ ;  /* 0xd2511f53050c7824 */ /* 0x000fe200078e02ff */
[----:B------:R-:W-:Y:S01]  /*0650*/  IADD3 R11, PT, PT, R103, 0x76cf5d0a, RZ ;  /* 0x76cf5d0a670b7810 */ /* 0x000fe20007ffe0ff */
[----:B------:R-:W-:Y:S01]  /*0660*/  VIADD R7, R102, 0x3c6ef372 ;  /* 0x3c6ef37266077836 */ /* 0x000fe20000000000 */
[----:B0-----:R-:W-:Y:S01]  /*0670*/  ISETP.NE.U32.AND P0, PT, RZ, UR4, PT ;  /* 0x00000004ff007c0c */ /* 0x001fe2000bf05070 */
[----:B------:R-:W-:-:S03]  /*0680*/  IMAD.HI.U32 R5, R10, -0x326172a9, RZ ;  /* 0xcd9e8d570a057827 */ /* 0x000fc600078e00ff */
[----:B------:R-:W-:Y:S01]  /*0690*/  ISETP.NE.AND.EX P0, PT, RZ, UR5, PT, P0 ;  /* 0x00000005ff007c0c */ /* 0x000fe2000bf05300 */
[----:B------:R-:W-:Y:S01]  /*06a0*/  IMAD.HI.U32 R9, R6, -0x2daee0ad, RZ ;  /* 0xd2511f5306097827 */ /* 0x000fe200078e00ff */
[----:B------:R-:W-:Y:S02]  /*06b0*/  LOP3.LUT R5, R7, R8, R5, 0x96, !PT ;  /* 0x0000000807057212 */ /* 0x000fe400078e9605 */
[----:B------:R-:W-:Y:S01]  /*06c0*/  IADD3 R8, PT, PT, R102, -0x255992d5, RZ ;  /* 0xdaa66d2b66087810 */ /* 0x000fe20007ffe0ff */
[----:B------:R-:W-:Y:S01]  /*06d0*/  IMAD R10, R10, -0x326172a9, RZ ;  /* 0xcd9e8d570a0a7824 */ /* 0x000fe200078e02ff */
[----:B------:R-:W-:Y:S01]  /*06e0*/  LOP3.LUT R9, R11, R12, R9, 0x96, !PT ;  /* 0x0000000c0b097212 */ /* 0x000fe200078e9609 */
[----:B------:R-:W-:Y:S02]  /*06f0*/  IMAD R11, R6, -0x2daee0ad, RZ ;  /* 0xd2511f53060b7824 */ /* 0x000fe400078e02ff */
[----:B------:R-:W-:-:S04]  /*0700*/  IMAD.HI.U32 R6, R5, -0x2daee0ad, RZ ;  /* 0xd2511f5305067827 */ /* 0x000fc800078e00ff */
[----:B------:R-:W-:Y:S02]  /*0710*/  VIADD R12, R103, 0x32370b8f ;  /* 0x32370b8f670c7836 */ /* 0x000fe40000000000 */
[----:B------:R-:W-:-:S03]  /*0720*/  IMAD.HI.U32 R7, R9, -0x326172a9, RZ ;  /* 0xcd9e8d5709077827 */ /* 0x000fc600078e00ff */
[----:B------:R-:W-:Y:S01]  /*0730*/  LOP3.LUT R6, R12, R11, R6, 0x96, !PT ;  /* 0x0000000b0c067212 */ /* 0x000fe200078e9606 */
[----:B------:R-:W-:Y:S01]  /*0740*/  IMAD R11, R5, -0x2daee0ad, RZ ;  /* 0xd2511f53050b7824 */ /* 0x000fe200078e02ff */
[----:B------:R-:W-:Y:S01]  /*0750*/  LOP3.LUT R7, R8, R10, R7, 0x96, !PT ;  /* 0x0000000a08077212 */ /* 0x000fe200078e9607 */
[----:B------:R-:W-:Y:S01]  /*0760*/  IMAD R8, R9, -0x326172a9, RZ ;  /* 0xcd9e8d5709087824 */ /* 0x000fe200078e02ff */
[----:B------:R-:W-:Y:S01]  /*0770*/  IADD3 R12, PT, PT, R103, -0x126145ec, RZ ;  /* 0xed9eba14670c7810 */ /* 0x000fe20007ffe0ff */
[----:B------:R-:W-:-:S04]  /*0780*/  IMAD.HI.U32 R5, R6, -0x326172a9, RZ ;  /* 0xcd9e8d5706057827 */ /* 0x000fc800078e00ff */
[----:B------:R-:W-:Y:S02]  /*0790*/  VIADD R9, R102, 0x78dde6e4 ;  /* 0x78dde6e466097836 */ /* 0x000fe40000000000 */
[----:B------:R-:W-:-:S03]  /*07a0*/  IMAD.HI.U32 R10, R7, -0x2daee0ad, RZ ;  /* 0xd2511f53070a7827 */ /* 0x000fc600078e00ff */
[----:B------:R-:W-:Y:S01]  /*07b0*/  LOP3.LUT R5, R9, R8, R5, 0x96, !PT ;  /* 0x0000000809057212 */ /* 0x000fe200078e9605 */
[----:B------:R-:W-:Y:S01]  /*07c0*/  IMAD R9, R6, -0x326172a9, RZ ;  /* 0xcd9e8d5706097824 */ /* 0x000fe200078e02ff */
[----:B------:R-:W-:Y:S01]  /*07d0*/  LOP3.LUT R10, R12, R11, R10, 0x96, !PT ;  /* 0x0000000b0c0a7212 */ /* 0x000fe200078e960a */
[----:B------:R-:W-:Y:S01]  /*07e0*/  IMAD R12, R7, -0x2daee0ad, RZ ;  /* 0xd2511f53070c7824 */ /* 0x000fe200078e02ff */
[----:B------:R-:W-:Y:S01]  /*07f0*/  IADD3 R8, PT, PT, R102, 0x1715609d, RZ ;  /* 0x1715609d66087810 */ /* 0x000fe20007ffe0ff */
        /* <DEDUP_REMOVED lines=30> */
[----:B------:R-:W-:Y:S01]  /*09e0*/  VIADD R5, R103, 0x96a522ad ;  /* 0x96a522ad67057836 */ /* 0x000fe20000000000 */
[----:B------:R-:W-:Y:S01]  /*09f0*/  IADD3 R8, PT, PT, R102, -0x700cb87f, RZ ;  /* 0x8ff3478166087810 */ /* 0x000fe20007ffe0ff */
[----:B------:R-:W-:-:S04]  /*0a00*/  IMAD.HI.U32 R125, R7, -0x2daee0ad, RZ ;  /* 0xd2511f53077d7827 */ /* 0x000fc800078e00ff */
[----:B------:R-:W-:Y:S01]  /*0a10*/  IMAD R10, R10, -0x326172a9, RZ ;  /* 0xcd9e8d570a0a7824 */ /* 0x000fe200078e02ff */
[----:B------:R-:W-:Y:S01]  /*0a20*/  LOP3.LUT R125, R5, R6, R125, 0x96, !PT ;  /* 0x00000006057d7212 */ /* 0x000fe200078e967d */
[----:B------:R-:W-:-:S04]  /*0a30*/  IMAD.HI.U32 R127, R9, -0x326172a9, RZ ;  /* 0xcd9e8d57097f7827 */ /* 0x000fc800078e00ff */
[----:B------:R-:W-:Y:S01]  /*0a40*/  HFMA2 R5, -RZ, RZ, 0, 0 ;  /* 0x00000000ff057431 */ /* 0x000fe200000001ff */
[----:B------:R-:W-:Y:S01]  /*0a50*/  P2R R6, PR, RZ, 0x1 ;  /* 0x00000001ff067803 */ /* 0x000fe20000000000 */
[----:B------:R-:W-:Y:S01]  /*0a60*/  IMAD R126, R9, -0x326172a9, RZ ;  /* 0xcd9e8d57097e7824 */ /* 0x000fe200078e02ff */
[----:B------:R-:W-:Y:S01]  /*0a70*/  LOP3.LUT R127, R8, R10, R127, 0x96, !PT ;  /* 0x0000000a087f7212 */ /* 0x000fe200078e967f */
[----:B-1234-:R-:W-:-:S07]  /*0a80*/  IMAD R136, R7, -0x2daee0ad, RZ ;  /* 0xd2511f5307887824 */ /* 0x01efce00078e02ff */
.L_x_7855:
[----:B------:R-:W-:Y:S01]  /*0a90*/  ISETP.NE.AND P1, PT, R6, RZ, PT ;  /* 0x000000ff0600720c */ /* 0x000fe20003f25270 */
        /* <DEDUP_REMOVED lines=18> */
[----:B------:R-:W-:-:S02]  /*0bc0*/  IADD3 R96, PT, PT, R102, 0x1715609d, RZ ;  /* 0x1715609d66607810 */ /* 0x000fc40007ffe0ff */
[----:B------:R-:W-:Y:S01]  /*0bd0*/  MOV R16, 0x2f800000 ;  /* 0x2f80000000107802 */ /* 0x000fe20000000f00 */
[----:B--2---:R-:W-:-:S08]  /*0be0*/  @P1 HADD2.F32 R15, -RZ, R10.H0_H0 ;  /* 0x2000000aff0f1230 */ /* 0x004fd00000004100 */
        /* <DEDUP_REMOVED lines=15> */
.L_x_45636:
[----:B------:R-:W-:Y:S05]  /*0ce0*/  BRX R10 -0xcf0                                         (*"BRANCH_TARGETS .L_x_45637,.L_x_45638,.L_x_45639"*) ;  /* 0xfffffff00ac47949 */ /* 0x000fea000383ffff */
.L_x_45639:
[----:B------:R-:W-:Y:S01]  /*0cf0*/  IADD3 R10, PT, PT, R92, 0x1, RZ ;  /* 0x000000015c0a7810 */ /* 0x000fe20007ffe0ff */
[----:B------:R-:W-:Y:S01]  /*0d00*/  IMAD.MOV.U32 R98, RZ, RZ, R136 ;  /* 0x000000ffff627224 */ /* 0x000fe200078e0088 */
[----:B------:R-:W-:Y:S01]  /*0d10*/  MOV R9, R127 ;  /* 0x0000007f00097202 */ /* 0x000fe20000000f00 */
[----:B------:R-:W-:Y:S06]  /*0d20*/  BRA `(.L_x_7447) ;  /* 0x0000000400247947 */ /* 0x000fec0003800000 */
.L_x_45637:
[----:B------:R-:W-:Y:S01]  /*0d30*/  IMAD.MOV.U32 R98, RZ, RZ, R136 ;  /* 0x000000ffff627224 */ /* 0x000fe200078e0088 */
[----:B------:R-:W-:Y:S01]  /*0d40*/  MOV R10, 0x3 ;  /* 0x00000003000a7802 */ /* 0x000fe20000000f00 */
[----:B------:R-:W-:Y:S01]  /*0d50*/  IMAD.MOV.U32 R9, RZ, RZ, R125 ;  /* 0x000000ffff097224 */ /* 0x000fe200078e007d */
[----:B------:R-:W-:Y:S06]  /*0d60*/  BRA `(.L_x_7447) ;  /* 0x0000000400147947 */ /* 0x000fec0003800000 */
.L_x_45638:
        /* <DEDUP_REMOVED lines=13> */
.L_x_7449:
[----:B------:R-:W-:Y:S05]  /*0e40*/  BSYNC.RECONVERGENT B1 ;  /* 0x0000000000017941 */ /* 0x000fea0003800200 */
.L_x_7448:
        /* <DEDUP_REMOVED lines=49> */
[----:B------:R-:W-:-:S04]  /*1160*/  IMAD.WIDE.U32 R98, R98, -0x2daee0ad, RZ ;  /* 0xd2511f5362627825 */ /* 0x000fc800078e00ff */
[----:B------:R-:W-:Y:S01]  /*1170*/  VIADD R9, R102, 0x8ff34781 ;  /* 0x8ff3478166097836 */ /* 0x000fe20000000000 */
[----:B------:R-:W-:Y:S01]  /*1180*/  LOP3.LUT R125, R125, R10, R99, 0x96, !PT ;  /* 0x0000000a7d7d7212 */ /* 0x000fe200078e9663 */
[----:B------:R-:W-:-:S03]  /*1190*/  HFMA2 R10, -RZ, RZ, 0, 0 ;  /* 0x00000000ff0a7431 */ /* 0x000fc600000001ff */
[----:B------:R-:W-:Y:S01]  /*11a0*/  LOP3.LUT R127, R9, R12, R127, 0x96, !PT ;  /* 0x0000000c097f7212 */ /* 0x000fe200078e967f */
[----:B------:R-:W-:-:S07]  /*11b0*/  IMAD.MOV.U32 R9, RZ, RZ, R136 ;  /* 0x000000ffff097224 */ /* 0x000fce00078e0088 */
.L_x_7447:
[----:B------:R-:W-:Y:S05]  /*11c0*/  BSYNC.RECONVERGENT B0 ;  /* 0x0000000000007941 */ /* 0x000fea0003800200 */
.L_x_7446:
[----:B------:R-:W-:Y:S01]  /*11d0*/  I2FP.F32.U32 R9, R9 ;  /* 0x0000000900097245 */ /* 0x000fe20000201000 */
[----:B-----5:R-:W-:Y:S01]  /*11e0*/  HADD2.F32 R12, -RZ, R88.H0_H0 ;  /* 0x20000058ff0c7230 */ /* 0x020fe20000004100 */
[----:B------:R-:W-:Y:S01]  /*11f0*/  ISETP.NE.AND P2, PT, R10, 0x1, PT ;  /* 0x000000010a00780c */ /* 0x000fe20003f45270 */
[----:B------:R-:W-:Y:S01]  /*1200*/  IMAD.U32 R17, RZ, RZ, UR14 ;  /* 0x0000000eff117e24 */ /* 0x000fe2000f8e00ff */
[----:B------:R-:W-:Y:S01]  /*1210*/  MOV R18, UR13 ;  /* 0x0000000d00127c02 */ /* 0x000fe20008000f00 */
[----:B------:R-:W-:Y:S01]  /*1220*/  FFMA.FTZ R9, R9, R16, 1.1641532182693481445e-10 ;  /* 0x2f00000009097423 */ /* 0x000fe20000010010 */
[----:B------:R-:W-:Y:S01]  /*1230*/  FMUL.FTZ R12, R12, R15 ;  /* 0x0000000f0c0c7220 */ /* 0x000fe20000410000 */
[----:B------:R-:W-:Y:S01]  /*1240*/  HADD2.F32 R20, -RZ, R44.H0_H0 ;  /* 0x2000002cff147230 */ /* 0x000fe20000004100 */
[----:B------:R-:W-:Y:S01]  /*1250*/  BSSY.RECONVERGENT B0, `(.L_x_7450) ;  /* 0x0000059000007945 */ /* 0x000fe20003800200 */
[----:B------:R-:W-:Y:S02]  /*1260*/  HADD2.F32 R22, -RZ, R24.H0_H0 ;  /* 0x20000018ff167230 */ /* 0x000fe40000004100 */
[----:B------:R-:W-:Y:S01]  /*1270*/  FMUL.FTZ R12, R12, R17 ;  /* 0x000000110c0c7220 */ /* 0x000fe20000410000 */
[----:B------:R-:W-:-:S02]  /*1280*/  FSETP.GTU.FTZ.AND P1, PT, R9, R18, PT ;  /* 0x000000120900720b */ /* 0x000fc40003f3c000 */
[----:B------:R-:W-:Y:S02]  /*1290*/  MOV R11, R126 ;  /* 0x0000007e000b7202 */ /* 0x000fe40000000f00 */
[----:B------:R-:W-:Y:S01]  /*12a0*/  FSEL R9, R12, RZ, !P1 ;  /* 0x000000ff0c097208 */ /* 0x000fe20004800000 */
[----:B------:R-:W-:Y:S01]  /*12b0*/  IMAD.MOV.U32 R12, RZ, RZ, 0x2 ;  /* 0x00000002ff0c7424 */ /* 0x000fe200078e00ff */
        /* <DEDUP_REMOVED lines=12> */
.L_x_7452:
        /* <DEDUP_REMOVED lines=13> */
.L_x_7454:
[----:B------:R-:W-:Y:S05]  /*1450*/  BSYNC.RECONVERGENT B1 ;  /* 0x0000000000017941 */ /* 0x000fea0003800200 */
.L_x_7453:
[----:B------:R-:W-:Y:S01]  /*1460*/  IMAD.WIDE.U32 R12, R4, -0x326172a9, RZ ;  /* 0xcd9e8d57040c7825 */ /* 0x000fe200078e00ff */
[----:B------:R-:W-:Y:S02]  /*1470*/  LOP3.LUT R92, R5, R11, R103, 0x96, !PT ;  /* 0x0000000b055c7212 */ /* 0x000fe400078e9667 */
[C---:B------:R-:W-:Y:S01]  /*1480*/  IADD3 R11, PT, PT, R102.reuse, -0x61c88647, RZ ;  /* 0x9e3779b9660b7810 */ /* 0x040fe20007ffe0ff */
[----:B------:R-:W-:Y:S01]  /*1490*/  VIADD R19, R102, 0x3c6ef372 ;  /* 0x3c6ef37266137836 */ /* 0x000fe20000000000 */
        /* <DEDUP_REMOVED lines=50> */
[----:B------:R-:W-:Y:S01]  /*17c0*/  IMAD.MOV.U32 R98, RZ, RZ, R20 ;  /* 0x000000ffff627224 */ /* 0x000fe200078e0014 */
[----:B------:R-:W-:-:S07]  /*17d0*/  LOP3.LUT R125, R125, R10, R21, 0x96, !PT ;  /* 0x0000000a7d7d7212 */ /* 0x000fce00078e9615 */
.L_x_7451:
[----:B------:R-:W-:Y:S05]  /*17e0*/  BSYNC.RECONVERGENT B0 ;  /* 0x0000000000007941 */ /* 0x000fea0003800200 */
.L_x_7450:
        /* <DEDUP_REMOVED lines=25> */
.L_x_7457:
        /* <DEDUP_REMOVED lines=13> */
.L_x_7459:
[----:B------:R-:W-:Y:S05]  /*1a50*/  BSYNC.RECONVERGENT B1 ;  /* 0x0000000000017941 */ /* 0x000fea0003800200 */
.L_x_7458:
[----:B------:R-:W-:Y:S01]  /*1a60*/  IMAD.WIDE.U32 R20, R4, -0x326172a9, RZ ;  /* 0xcd9e8d5704147825 */ /* 0x000fe200078e00ff */
[----:B------:R-:W-:Y:S02]  /*1a70*/  LOP3.LUT R94, R5, R13, R103, 0x96, !PT ;  /* 0x0000000d055e7212 */ /* 0x000fe400078e9667 */
[----:B------:R-:W-:Y:S01]  /*1a80*/  IADD3 R11, PT, PT, R102, -0x61c88647, RZ ;  /* 0x9e3779b9660b7810 */ /* 0x000fe20007ffe0ff */
        /* <DEDUP_REMOVED lines=28> */
[----:B------:R-:W-:-:S05]  /*1c50*/  VIADD R11, R103, 0xa9066899 ;  /* 0xa9066899670b7836 */ /* 0x000fca0000000000 */
[----:B------:R-:W-:Y:S01]  /*1c60*/  LOP3.LUT R11, R11, R12, R93, 0x96, !PT ;  /* 0x0000000c0b0b7212 */ /* 0x000fe200078e965d */
[----:B------:R-:W-:-:S04]  /*1c70*/  IMAD.WIDE.U32 R12, R13, -0x2daee0ad, RZ ;  /* 0xd2511f530d0c7825 */ /* 0x000fc800078e00ff */
[----:B------:R-:W-:Y:S01]  /*1c80*/  IMAD.WIDE.U32 R20, R11, -0x326172a9, RZ ;  /* 0xcd9e8d570b147825 */ /* 0x000fe200078e00ff */
[----:B------:R-:W-:Y:S02]  /*1c90*/  IADD3 R11, PT, PT, R102, -0x4ab325aa, RZ ;  /* 0xb54cda56660b7810 */ /* 0x000fe40007ffe0ff */
[----:B------:R-:W-:Y:S02]  /*1ca0*/  LOP3.LUT R95, R23, R92, R13, 0x96, !PT ;  /* 0x0000005c175f7212 */ /* 0x000fe400078e960d */
[----:B------:R-:W-:-:S03]  /*1cb0*/  LOP3.LUT R11, R11, R94, R21, 0x96, !PT ;  /* 0x0000005e0b0b7212 */ /* 0x000fc600078e9615 */
        /* <DEDUP_REMOVED lines=13> */
[----:B------:R-:W-:Y:S02]  /*1d90*/  HFMA2 R13, -RZ, RZ, 0, 0 ;  /* 0x00000000ff0d7431 */ /* 0x000fe400000001ff */
[----:B------:R-:W-:Y:S01]  /*1da0*/  IMAD.WIDE.U32 R92, R11, -0x2daee0ad, RZ ;  /* 0xd2511f530b5c7825 */ /* 0x000fe200078e00ff */
[----:B------:R-:W-:-:S03]  /*1db0*/  MOV R11, R98 ;  /* 0x00000062000b7202 */ /* 0x000fc60000000f00 */
[----:B------:R-:W-:Y:S01]  /*1dc0*/  IMAD.MOV.U32 R98, RZ, RZ, R92 ;  /* 0x000000ffff627224 */ /* 0x000fe200078e005c */
[----:B------:R-:W-:-:S07]  /*1dd0*/  LOP3.LUT R125, R125, R12, R93, 0x96, !PT ;  /* 0x0000000c7d7d7212 */ /* 0x000fce00078e965d */
.L_x_7456:
[----:B------:R-:W-:Y:S05]  /*1de0*/  BSYNC.RECONVERGENT B0 ;  /* 0x0000000000007941 */ /* 0x000fea0003800200 */
.L_x_7455:
        /* <DEDUP_REMOVED lines=9> */
[----:B------:R-:W-:-:S04]  /*1e80*/  FSETP.GTU.FTZ.AND P1, PT, R11, R18, PT ;  /* 0x000000120b00720b */ /* 0x000fc80003f3c000 */
[----:B------:R-:W-:Y:S02]  /*1e90*/  FSEL R11, R12, RZ, !P1 ;  /* 0x000000ff0c0b7208 */ /* 0x000fe40004800000 */
[----:B------:R-:W-:Y:S02]  /*1ea0*/  PLOP3.LUT P1, PT, P1, PT, PT, 0x8, 0x80 ;  /* 0x000000000080781c */ /* 0x000fe40000f2e170 */
[----:B------:R-:W-:Y:S01]  /*1eb0*/  MOV R12, R126 ;  /* 0x0000007e000c7202 */ /* 0x000fe20000000f00 */
        /* <DEDUP_REMOVED lines=11> */
.L_x_7462:
        /* <DEDUP_REMOVED lines=13> */
.L_x_7464:
[----:B------:R-:W-:Y:S05]  /*2040*/  BSYNC.RECONVERGENT B1 ;  /* 0x0000000000017941 */ /* 0x000fea0003800200 */
.L_x_7463:
        /* <DEDUP_REMOVED lines=52> */
[----:B------:R-:W-:-:S05]  /*2390*/  IMAD.WIDE.U32 R92, R19, -0x2daee0ad, RZ ;  /* 0xd2511f53135c7825 */ /* 0x000fca00078e00ff */
[----:B------:R-:W-:Y:S02]  /*23a0*/  LOP3.LUT R125, R125, R12, R93, 0x96, !PT ;  /* 0x0000000c7d7d7212 */ /* 0x000fe400078e965d */
[----:B------:R-:W-:Y:S01]  /*23b0*/  MOV R12, R98 ;  /* 0x00000062000c7202 */ /* 0x000fe20000000f00 */
[----:B------:R-:W-:-:S07]  /*23c0*/  IMAD.MOV.U32 R98, RZ, RZ, R92 ;  /* 0x000000ffff627224 */ /* 0x000fce00078e005c */
.L_x_7461:
[----:B------:R-:W-:Y:S05]  /*23d0*/  BSYNC.RECONVERGENT B0 ;  /* 0x0000000000007941 */ /* 0x000fea0003800200 */
.L_x_7460:
        /* <DEDUP_REMOVED lines=9> */
[----:B------:R-:W-:Y:S01]  /*2470*/  FSETP.GTU.FTZ.AND P2, PT, R13, R18, PT ;  /* 0x000000120d00720b */ /* 0x000fe20003f5c000 */
[----:B------:R-:W-:-:S03]  /*2480*/  HADD2.F32 R13, -RZ, R45.H1_H1 ;  /* 0x3000002dff0d7230 */ /* 0x000fc60000004100 */
        /* <DEDUP_REMOVED lines=13> */
.L_x_7467:
        /* <DEDUP_REMOVED lines=13> */
.L_x_7469:
[----:B------:R-:W-:Y:S05]  /*2630*/  BSYNC.RECONVERGENT B1 ;  /* 0x0000000000017941 */ /* 0x000fea0003800200 */
.L_x_7468:
        /* <DEDUP_REMOVED lines=25> */
[----:B------:R-:W-:-:S04]  /*27d0*/  LOP3.LUT R13, R13, R94, R89, 0x96, !PT ;  /* 0x0000005e0d0d7212 */ /* 0x000fc800078e9659 */
[----:B------:R-:W-:Y:S01]  /*27e0*/  LOP3.LUT R19, R19, R92, R21, 0x96, !PT ;  /* 0x0000005c13137212 */ /* 0x000fe200078e9615 */
[----:B------:R-:W-:-:S04]  /*27f0*/  IMAD.WIDE.U32 R92, R13, -0x2daee0ad, RZ ;  /* 0xd2511f530d5c7825 */ /* 0x000fc800078e00ff */
[----:B------:R-:W-:Y:S02]  /*2800*/  VIADD R13, R103, 0xa9066899 ;  /* 0xa9066899670d7836 */ /* 0x000fe40000000000 */
[----:B------:R-:W-:Y:S01]  /*2810*/  IMAD.WIDE.U32 R94, R19, -0x326172a9, RZ ;  /* 0xcd9e8d57135e7825 */ /* 0x000fe200078e00ff */
[----:B------:R-:W-:Y:S02]  /*2820*/  IADD3 R19, PT, PT, R103, -0x24c28bd8, RZ ;  /* 0xdb3d742867137810 */ /* 0x000fe40007ffe0ff */
[----:B------:R-:W-:Y:S02]  /*2830*/  LOP3.LUT R13, R13, R20, R93, 0x96, !PT ;  /* 0x000000140d0d7212 */ /* 0x000fe400078e965d */
[----:B------:R-:W-:-:S03]  /*2840*/  LOP3.LUT R21, R96, R88, R95, 0x96, !PT ;  /* 0x0000005860157212 */ /* 0x000fc600078e965f */
        /* <DEDUP_REMOVED lines=9> */
[----:B------:R-:W-:-:S03]  /*28e0*/  LOP3.LUT R21, R14, R88, R95, 0x96, !PT ;  /* 0x000000580e157212 */ /* 0x000fc600078e965f */
[----:B------:R-:W-:-:S04]  /*28f0*/  IMAD.WIDE.U32 R88, R13, -0x326172a9, RZ ;  /* 0xcd9e8d570d587825 */ /* 0x000fc800078e00ff */
[----:B------:R-:W-:-:S04]  /*2900*/  IMAD.WIDE.U32 R20, R21, -0x2daee0ad, RZ ;  /* 0xd2511f5315147825 */ /* 0x000fc800078e00ff */
[----:B------:R-:W-:Y:S01]  /*2910*/  VIADD R13, R102, 0xf1bbcdc8 ;  /* 0xf1bbcdc8660d7836 */ /* 0x000fe20000000000 */
[----:B------:R-:W-:Y:S01]  /*2920*/  LOP3.LUT R19, R19, R92, R21, 0x96, !PT ;  /* 0x0000005c13137212 */ /* 0x000fe200078e9615 */
[----:B------:R-:W-:-:S03]  /*2930*/  HFMA2 R21, -RZ, RZ, 0, 0 ;  /* 0x00000000ff157431 */ /* 0x000fc600000001ff */
[----:B------:R-:W-:Y:S01]  /*2940*/  LOP3.LUT R13, R13, R94, R89, 0x96, !PT ;  /* 0x0000005e0d0d7212 */ /* 0x000fe200078e9659 */
[----:B------:R-:W-:Y:S01]  /*2950*/  IMAD.WIDE.U32 R126, R19, -0x326172a9, RZ ;  /* 0xcd9e8d57137e7825 */ /* 0x000fe200078e00ff */
[----:B------:R-:W-:-:S03]  /*2960*/  IADD3 R19, PT, PT, R102, -0x700cb87f, RZ ;  /* 0x8ff3478166137810 */ /* 0x000fc60007ffe0ff */
[----:B------:R-:W-:Y:S01]  /*2970*/  IMAD.WIDE.U32 R92, R13, -0x2daee0ad, RZ ;  /* 0xd2511f530d5c7825 */ /* 0x000fe200078e00ff */
[----:B------:R-:W-:Y:S02]  /*2980*/  MOV R13, R98 ;  /* 0x00000062000d7202 */ /* 0x000fe40000000f00 */
[----:B------:R-:W-:Y:S01]  /*2990*/  LOP3.LUT R127, R19, R88, R127, 0x96, !PT ;  /* 0x00000058137f7212 */ /* 0x000fe200078e967f */
[----:B------:R-:W-:Y:S01]  /*29a0*/  IMAD.MOV.U32 R98, RZ, RZ, R92 ;  /* 0x000000ffff627224 */ /* 0x000fe200078e005c */
[----:B------:R-:W-:-:S07]  /*29b0*/  LOP3.LUT R125, R125, R20, R93, 0x96, !PT ;  /* 0x000000147d7d7212 */ /* 0x000fce00078e965d */
.L_x_7466:
[----:B------:R-:W-:Y:S05]  /*29c0*/  BSYNC.RECONVERGENT B0 ;  /* 0x0000000000007941 */ /* 0x000fea0003800200 */
.L_x_7465:
        /* <DEDUP_REMOVED lines=24> */
.L_x_7472:
        /* <DEDUP_REMOVED lines=13> */
.L_x_7474:
[----:B------:R-:W-:Y:S05]  /*2c20*/  BSYNC.RECONVERGENT B1 ;  /* 0x0000000000017941 */ /* 0x000fea0003800200 */
.L_x_7473:
        /* <DEDUP_REMOVED lines=49> */
[----:B------:R-:W-:Y:S01]  /*2f40*/  LOP3.LUT R19, R19, R94, R89, 0x96, !PT ;  /* 0x0000005e13137212 */ /* 0x000fe200078e9659 */
[----:B------:R-:W-:Y:S01]  /*2f50*/  HFMA2 R89, -RZ, RZ, 0, 0 ;  /* 0x00000000ff597431 */ /* 0x000fe200000001ff */
[----:B------:R-:W-:-:S03]  /*2f60*/  LOP3.LUT R127, R21, R88, R127, 0x96, !PT ;  /* 0x00000058157f7212 */ /* 0x000fc600078e967f */
[----:B------:R-:W-:Y:S01]  /*2f70*/  IMAD.WIDE.U32 R92, R19, -0x2daee0ad, RZ ;  /* 0xd2511f53135c7825 */ /* 0x000fe200078e00ff */
[----:B------:R-:W-:-:S03]  /*2f80*/  MOV R19, R98 ;  /* 0x0000006200137202 */ /* 0x000fc60000000f00 */
[----:B------:R-:W-:Y:S01]  /*2f90*/  IMAD.MOV.U32 R98, RZ, RZ, R92 ;  /* 0x000000ffff627224 */ /* 0x000fe200078e005c */
[----:B------:R-:W-:-:S07]  /*2fa0*/  LOP3.LUT R125, R125, R20, R93, 0x96, !PT ;  /* 0x000000147d7d7212 */ /* 0x000fce00078e965d */
.L_x_7471:
[----:B------:R-:W-:Y:S05]  /*2fb0*/  BSYNC.RECONVERGENT B0 ;  /* 0x0000000000007941 */ /* 0x000fea0003800200 */
.L_x_7470:
        /* <DEDUP_REMOVED lines=24> */
.L_x_7477:
        /* <DEDUP_REMOVED lines=13> */
.L_x_7479:
[----:B------:R-:W-:Y:S05]  /*3210*/  BSYNC.RECONVERGENT B1 ;  /* 0x0000000000017941 */ /* 0x000fea0003800200 */
.L_x_7478:
        /* <DEDUP_REMOVED lines=56> */
.L_x_7476:
[----:B------:R-:W-:Y:S05]  /*35a0*/  BSYNC.RECONVERGENT B0 ;  /* 0x0000000000007941 */ /* 0x000fea0003800200 */
.L_x_7475:
        /* <DEDUP_REMOVED lines=24> */
.L_x_7482:
        /* <DEDUP_REMOVED lines=15> */
.L_x_7484:
[----:B------:R-:W-:Y:S05]  /*3820*/  BSYNC.RECONVERGENT B1 ;  /* 0x0000000000017941 */ /* 0x000fea0003800200 */
.L_x_7483:
[----:B------:R-:W-:Y:S01]  /*3830*/  IMAD.WIDE.U32 R92, R4, -0x326172a9, RZ ;  /* 0xcd9e8d57045c7825 */ /* 0x000fe200078e00ff */
[----:B------:R-:W-:-:S03]  /*3840*/  LOP3.LUT R100, R5, R89, R103, 0x96, !PT ;  /* 0x0000005905647212 */ /* 0x000fc600078e9667 */
[----:B------:R-:W-:Y:S01]  /*3850*/  HFMA2 R116, -RZ, RZ, 0, 0 ;  /* 0x00000000ff747431 */ /* 0x000fe200000001ff */
        /* <DEDUP_REMOVED lines=30> */
[----:B------:R-:W-:Y:S02]  /*3a40*/  LOP3.LUT R94, R21, R104, R93, 0x96, !PT ;  /* 0x00000068155e7212 */ /* 0x000fe400078e965d */
[----:B------:R-:W-:Y:S02]  /*3a50*/  IADD3 R21, PT, PT, R102, -0x4ab325aa, RZ ;  /* 0xb54cda5666157810 */ /* 0x000fe40007ffe0ff */
[----:B------:R-:W-:Y:S01]  /*3a60*/  LOP3.LUT R101, R23, R92, R89, 0x96, !PT ;  /* 0x0000005c17657212 */ /* 0x000fe200078e9659 */
[----:B------:R-:W-:-:S05]  /*3a70*/  IMAD.WIDE.U32 R94, R94, -0x326172a9, RZ ;  /* 0xcd9e8d575e5e7825 */ /* 0x000fca00078e00ff */
        /* <DEDUP_REMOVED lines=9> */
[----:B------:R-:W-:-:S03]  /*3b10*/  LOP3.LUT R126, R93, R92, R89, 0x96, !PT ;  /* 0x0000005c5d7e7212 */ /* 0x000fc600078e9659 */
[----:B------:R-:W-:Y:S02]  /*3b20*/  VIADD R21, R102, 0xf1bbcdc8 ;  /* 0xf1bbcdc866157836 */ /* 0x000fe40000000000 */
[----:B------:R-:W-:-:S03]  /*3b30*/  IMAD.WIDE.U32 R126, R126, -0x326172a9, RZ ;  /* 0xcd9e8d577e7e7825 */ /* 0x000fc600078e00ff */
[----:B------:R-:W-:Y:S02]  /*3b40*/  LOP3.LUT R92, R21, R100, R95, 0x96, !PT ;  /* 0x00000064155c7212 */ /* 0x000fe400078e965f */
[----:B------:R-:W-:-:S03]  /*3b50*/  IADD3 R21, PT, PT, R102, -0x700cb87f, RZ ;  /* 0x8ff3478166157810 */ /* 0x000fc60007ffe0ff */
[----:B------:R-:W-:Y:S01]  /*3b60*/  IMAD.WIDE.U32 R92, R92, -0x2daee0ad, RZ ;  /* 0xd2511f535c5c7825 */ /* 0x000fe200078e00ff */
[----:B------:R-:W-:Y:S02]  /*3b70*/  LOP3.LUT R127, R21, R94, R127, 0x96, !PT ;  /* 0x0000005e157f7212 */ /* 0x000fe400078e967f */
[----:B------:R-:W-:Y:S01]  /*3b80*/  MOV R21, R98 ;  /* 0x0000006200157202 */ /* 0x000fe20000000f00 */
[----:B------:R-:W-:Y:S01]  /*3b90*/  IMAD.MOV.U32 R98, RZ, RZ, R92 ;  /* 0x000000ffff627224 */ /* 0x000fe200078e005c */
[----:B------:R-:W-:-:S07]  /*3ba0*/  LOP3.LUT R125, R125, R88, R93, 0x96, !PT ;  /* 0x000000587d7d7212 */ /* 0x000fce00078e965d */
.L_x_7481:
[----:B------:R-:W-:Y:S05]  /*3bb0*/  BSYNC.RECONVERGENT B0 ;  /* 0x0000000000007941 */ /* 0x000fea0003800200 */
.L_x_7480:
[----:B------:R-:W-:Y:S01]  /*3bc0*/  I2FP.F32.U32 R21, R21 ;  /* 0x0000001500157245 */ /* 0x000fe20000201000 */
[----:B------:R-:W-:Y:S01]  /*3bd0*/  HADD2.F32 R88, -RZ, R91.H1_H1 ;  /* 0x3000005bff587230 */ /* 0x000fe20000004100 */
[----:B------:R-:W-:Y:S01]  /*3be0*/  F2FP.F16.F32.PACK_AB R90, R19, R13 ;  /* 0x0000000d135a723e */ /* 0x000fe200000000ff */
[----:B------:R-:W-:Y:S02]  /*3bf0*/  HADD2.F32 R89, -RZ, R47.H1_H1 ;  /* 0x3000002fff597230 */ /* 0x000fe40000004100 */
        /* <DEDUP_REMOVED lines=12> */
.L_x_7445:
        /* <DEDUP_REMOVED lines=16> */
.L_x_7488:
        /* <DEDUP_REMOVED lines=13> */
.L_x_7490:
[----:B------:R-:W-:Y:S05]  /*3e90*/  BSYNC.RECONVERGENT B1 ;  /* 0x0000000000017941 */ /* 0x000fea0003800200 */
.L_x_7489:
        /* <DEDUP_REMOVED lines=40> */
[----:B------:R-:W-:Y:S02]  /*4120*/  IADD3 R9, PT, PT, R103, 0x1fd5c5a3, RZ ;  /* 0x1fd5c5a367097810 */ /* 0x000fe40007ffe0ff */
[----:B------:R-:W-:Y:S02]  /*4130*/  LOP3.LUT R11, R14, R12, R21, 0x96, !PT ;  /* 0x0000000c0e0b7212 */ /* 0x000fe400078e9615 */
[----:B------:R-:W-:-:S03]  /*4140*/  LOP3.LUT R9, R9, R10, R19, 0x96, !PT ;  /* 0x0000000a09097212 */ /* 0x000fc600078e9613 */
        /* <DEDUP_REMOVED lines=9> */
[----:B------:R-:W-:Y:S02]  /*41e0*/  HFMA2 R11, -RZ, RZ, 0, 0 ;  /* 0x00000000ff0b7431 */ /* 0x000fe400000001ff */
[----:B------:R-:W-:Y:S01]  /*41f0*/  IMAD.MOV.U32 R9, RZ, RZ, R136 ;  /* 0x000000ffff097224 */ /* 0x000fe200078e0088 */
[----:B------:R-:W-:-:S07]  /*4200*/  LOP3.LUT R125, R125, R10, R99, 0x96, !PT ;  /* 0x0000000a7d7d7212 */ /* 0x000fce00078e9663 */
.L_x_7487:
[----:B------:R-:W-:Y:S05]  /*4210*/  BSYNC.RECONVERGENT B0 ;  /* 0x0000000000007941 */ /* 0x000fea0003800200 */
.L_x_7486:
        /* <DEDUP_REMOVED lines=8> */
[----:B------:R-:W-:Y:S02]  /*42a0*/  BSSY.RECONVERGENT B0, `(.L_x_7491) ;  /* 0x0000058000007945 */ /* 0x000fe40003800200 */
[----:B------:R-:W-:Y:S01]  /*42b0*/  FMUL.FTZ R10, R10, R17 ;  /* 0x000000110a0a7220 */ /* 0x000fe20000410000 */
[----:B------:R-:W-:-:S04]  /*42c0*/  FSETP.GTU.FTZ.AND P1, PT, R9, R18, PT ;  /* 0x000000120900720b */ /* 0x000fc80003f3c000 */
[----:B------:R-:W-:Y:S02]  /*42d0*/  FSEL R9, R10, RZ, !P1 ;  /* 0x000000ff0a097208 */ /* 0x000fe40004800000 */
[----:B------:R-:W-:Y:S02]  /*42e0*/  PLOP3.LUT P1, PT, P1, PT, PT, 0x8, 0x80 ;  /* 0x000000000080781c */ /* 0x000fe40000f2e170 */
[----:B------:R-:W-:Y:S01]  /*42f0*/  MOV R10, R126 ;  /* 0x0000007e000a7202 */ /* 0x000fe20000000f00 */
[----:B------:R-:W-:Y:S01]  /*4300*/  FMUL.FTZ R9, R9, R12 ;  /* 0x0000000c09097220 */ /* 0x000fe20000410000 */
        /* <DEDUP_REMOVED lines=11> */
.L_x_7493:
        /* <DEDUP_REMOVED lines=13> */
.L_x_7495:
[----:B------:R-:W-:Y:S05]  /*4490*/  BSYNC.RECONVERGENT B1 ;  /* 0x0000000000017941 */ /* 0x000fea0003800200 */
.L_x_7494:
        /* <DEDUP_REMOVED lines=53> */
[----:B------:R-:W-:Y:S02]  /*47f0*/  LOP3.LUT R125, R125, R10, R21, 0x96, !PT ;  /* 0x0000000a7d7d7212 */ /* 0x000fe400078e9615 */
[----:B------:R-:W-:Y:S01]  /*4800*/  MOV R10, R98 ;  /* 0x00000062000a7202 */ /* 0x000fe20000000f00 */
[----:B------:R-:W-:-:S07]  /*4810*/  IMAD.MOV.U32 R98, RZ, RZ, R20 ;  /* 0x000000ffff627224 */ /* 0x000fce00078e0014 */
.L_x_7492:
[----:B------:R-:W-:Y:S05]  /*4820*/  BSYNC.RECONVERGENT B0 ;  /* 0x0000000000007941 */ /* 0x000fea0003800200 */
.L_x_7491:
        /* <DEDUP_REMOVED lines=24> */
.L_x_7498:
        /* <DEDUP_REMOVED lines=13> */
.L_x_7500:
[----:B------:R-:W-:Y:S05]  /*4a80*/  BSYNC.RECONVERGENT B1 ;  /* 0x0000000000017941 */ /* 0x000fea0003800200 */
.L_x_7499:
        /* <DEDUP_REMOVED lines=56> */
.L_x_7497:
[----:B------:R-:W-:Y:S05]  /*4e10*/  BSYNC.RECONVERGENT B0 ;  /* 0x0000000000007941 */ /* 0x000fea0003800200 */
.L_x_7496:
        /* <DEDUP_REMOVED lines=23> */
.L_x_7503:
        /* <DEDUP_REMOVED lines=13> */
.L_x_7505:
[----:B------:R-:W-:Y:S05]  /*5060*/  BSYNC.RECONVERGENT B1 ;  /* 0x0000000000017941 */ /* 0x000fea0003800200 */
.L_x_7504:
        /* <DEDUP_REMOVED lines=50> */
[----:B------:R-:W-:-:S03]  /*5390*/  LOP3.LUT R127, R13, R20, R127, 0x96, !PT ;  /* 0x000000140d7f7212 */ /* 0x000fc600078e967f */
[----:B------:R-:W-:-:S04]  /*53a0*/  IMAD.WIDE.U32 R92, R19, -0x2daee0ad, RZ ;  /* 0xd2511f53135c7825 */ /* 0x000fc800078e00ff */
[----:B------:R-:W-:Y:S01]  /*53b0*/  HFMA2 R19, -RZ, RZ, 0, 0 ;  /* 0x00000000ff137431 */ /* 0x000fe200000001ff */
[----:B------:R-:W-:Y:S02]  /*53c0*/  LOP3.LUT R125, R125, R12, R93, 0x96, !PT ;  /* 0x0000000c7d7d7212 */ /* 0x000fe400078e965d */
[----:B------:R-:W-:Y:S01]  /*53d0*/  MOV R12, R98 ;  /* 0x00000062000c7202 */ /* 0x000fe20000000f00 */
[----:B------:R-:W-:-:S07]  /*53e0*/  IMAD.MOV.U32 R98, RZ, RZ, R92 ;  /* 0x000000ffff627224 */ /* 0x000fce00078e005c */
.L_x_7502:
[----:B------:R-:W-:Y:S05]  /*53f0*/  BSYNC.RECONVERGENT B0 ;  /* 0x0000000000007941 */ /* 0x000fea0003800200 */
.L_x_7501:
        /* <DEDUP_REMOVED lines=23> */
.L_x_7508:
        /* <DEDUP_REMOVED lines=13> */
.L_x_7510:
[----:B------:R-:W-:Y:S05]  /*5640*/  BSYNC.RECONVERGENT B1 ;  /* 0x0000000000017941 */ /* 0x000fea0003800200 */
.L_x_7509:
        /* <DEDUP_REMOVED lines=56> */
.L_x_7507:
[----:B------:R-:W-:Y:S05]  /*59d0*/  BSYNC.RECONVERGENT B0 ;  /* 0x0000000000007941 */ /* 0x000fea0003800200 */
.L_x_7506:
        /* <DEDUP_REMOVED lines=23> */
.L_x_7513:
        /* <DEDUP_REMOVED lines=13> */
.L_x_7515:
[----:B------:R-:W-:Y:S05]  /*5c20*/  BSYNC.RECONVERGENT B1 ;  /* 0x0000000000017941 */ /* 0x000fea0003800200 */
.L_x_7514:
        /* <DEDUP_REMOVED lines=56> */
.L_x_7512:
[----:B------:R-:W-:Y:S05]  /*5fb0*/  BSYNC.RECONVERGENT B0 ;  /* 0x0000000000007941 */ /* 0x000fea0003800200 */
.L_x_7511:
        /* <DEDUP_REMOVED lines=9> */
[----:B------:R-:W-:Y:S01]  /*6050*/  FSEL R19, R90, RZ, !P4 ;  /* 0x000000ff5a137208 */ /* 0x000fe20006000000 */
[----:B------:R-:W-:Y:S01]  /*6060*/  IMAD.MOV.U32 R90, RZ, RZ, 0x2 ;  /* 0x00000002ff5a7424 */ /* 0x000fe200078e00ff */
        /* <DEDUP_REMOVED lines=12> */
.L_x_7518:
        /* <DEDUP_REMOVED lines=13> */
.L_x_7520:
[----:B------:R-:W-:Y:S05]  /*6200*/  BSYNC.RECONVERGENT B1 ;  /* 0x0000000000017941 */ /* 0x000fea0003800200 */
.L_x_7519:
        /* <DEDUP_REMOVED lines=38> */
[----:B------:R-:W-:Y:S02]  /*6470*/  VIADD R89, R103, 0x1fd5c5a3 ;  /* 0x1fd5c5a367597836 */ /* 0x000fe40000000000 */
[----:B------:R-:W-:-:S04]  /*6480*/  IMAD.WIDE.U32 R94, R95, -0x326172a9, RZ ;  /* 0xcd9e8d575f5e7825 */ /* 0x000fc800078e00ff */
        /* <DEDUP_REMOVED lines=13> */
[----:B------:R-:W-:Y:S02]  /*6560*/  LOP3.LUT R125, R125, R20, R93, 0x96, !PT ;  /* 0x000000147d7d7212 */ /* 0x000fe400078e965d */
[----:B------:R-:W-:Y:S01]  /*6570*/  MOV R20, R98 ;  /* 0x0000006200147202 */ /* 0x000fe20000000f00 */
[----:B------:R-:W-:-:S07]  /*6580*/  IMAD.MOV.U32 R98, RZ, RZ, R92 ;  /* 0x000000ffff627224 */ /* 0x000fce00078e005c */
.L_x_7517:
[----:B------:R-:W-:Y:S05]  /*6590*/  BSYNC.RECONVERGENT B0 ;  /* 0x0000000000007941 */ /* 0x000fea0003800200 */
.L_x_7516:
        /* <DEDUP_REMOVED lines=23> */
.L_x_7523:
        /* <DEDUP_REMOVED lines=15> */
.L_x_7525:
[----:B------:R-:W-:Y:S05]  /*6800*/  BSYNC.RECONVERGENT B1 ;  /* 0x0000000000017941 */ /* 0x000fea0003800200 */
.L_x_7524:
        /* <DEDUP_REMOVED lines=52> */
[----:B------:R-:W-:Y:S01]  /*6b50*/  IMAD.WIDE.U32 R94, R21, -0x2daee0ad, RZ ;  /* 0xd2511f53155e7825 */ /* 0x000fe200078e00ff */
[----:B------:R-:W-:-:S03]  /*6b60*/  MOV R21, R98 ;  /* 0x0000006200157202 */ /* 0x000fc60000000f00 */
[----:B------:R-:W-:Y:S01]  /*6b70*/  IMAD.MOV.U32 R98, RZ, RZ, R94 ;  /* 0x000000ffff627224 */ /* 0x000fe200078e005e */
[----:B------:R-:W-:-:S07]  /*6b80*/  LOP3.LUT R125, R125, R88, R95, 0x96, !PT ;  /* 0x000000587d7d7212 */ /* 0x000fce00078e965f */
.L_x_7522:
[----:B------:R-:W-:Y:S05]  /*6b90*/  BSYNC.RECONVERGENT B0 ;  /* 0x0000000000007941 */ /* 0x000fea0003800200 */
.L_x_7521:
[----:B------:R-:W-:Y:S01]  /*6ba0*/  I2FP.F32.U32 R21, R21 ;  /* 0x0000001500157245 */ /* 0x000fe20000201000 */
[----:B------:R-:W-:Y:S01]  /*6bb0*/  HADD2.F32 R88, -RZ, R91.H1_H1 ;  /* 0x3000005bff587230 */ /* 0x000fe20000004100 */
[----:B------:R-:W-:Y:S01]  /*6bc0*/  F2FP.F16.F32.PACK_AB R89, R12, R11 ;  /* 0x0000000b0c59723e */ /* 0x000fe200000000ff */
[----:B------:R-:W-:Y:S02]  /*6bd0*/  HADD2.F32 R90, -RZ, R47.H1_H1 ;  /* 0x3000002fff5a7230 */ /* 0x000fe40000004100 */
[----:B------:R-:W-:Y:S01]  /*6be0*/  FFMA.FTZ R21, R21, R16, 1.1641532182693481445e-10 ;  /* 0x2f00000015157423 */ /* 0x000fe20000010010 */
[----:B------:R-:W-:-:S04]  /*6bf0*/  FMUL.FTZ R88, R88, R15 ;  /* 0x0000000f58587220 */ /* 0x000fc80000410000 */
        /* <DEDUP_REMOVED lines=8> */
.L_x_7485:
        /* <DEDUP_REMOVED lines=9> */
[----:B------:R-:W-:Y:S01]  /*6d10*/  SEL R92, RZ, 0x100, !P5 ;  /* 0x00000100ff5c7807 */ /* 0x000fe20006800000 */
[----:B------:R-:W2:Y:S01]  /*6d20*/  @P0 LDC.64 R112, c[0x0][0x3a0] ;  /* 0x0000e800ff700b82 */ /* 0x000ea20000000a00 */
[----:B------:R-:W-:Y:S02]  /*6d30*/  LOP3.LUT R115, R115, R95, R94, 0xfe, !PT ;  /* 0x0000005f73737212 */ /* 0x000fe400078efe5e */
[----:B------:R-:W-:Y:S02]  /*6d40*/  SEL R114, RZ, 0x1, !P3 ;  /* 0x00000001ff727807 */ /* 0x000fe40005800000 */
[----:B------:R-:W-:Y:S01]  /*6d50*/  LOP3.LUT R92, R92, R22, R93, 0xfe, !PT ;  /* 0x000000165c5c7212 */ /* 0x000fe200078efe5d */
[C---:B------:R-:W-:Y:S01]  /*6d60*/  VIADD R22, R8.reuse, 0x20 ;  /* 0x0000002008167836 */ /* 0x040fe20000000000 */
        /* <DEDUP_REMOVED lines=28> */
.L_x_7529:
        /* <DEDUP_REMOVED lines=13> */
.L_x_7531:
[----:B------:R-:W-:Y:S05]  /*7000*/  BSYNC.RECONVERGENT B1 ;  /* 0x0000000000017941 */ /* 0x000fea0003800200 */
.L_x_7530:
        /* <DEDUP_REMOVED lines=52> */
[----:B------:R-:W-:Y:S01]  /*7350*/  IMAD.MOV.U32 R90, RZ, RZ, RZ ;  /* 0x000000ffff5a7224 */ /* 0x000fe200078e00ff */
[----:B------:R-:W-:Y:S02]  /*7360*/  LOP3.LUT R125, R125, R88, R115, 0x96, !PT ;  /* 0x000000587d7d7212 */ /* 0x000fe400078e9673 */
[----:B------:R-:W-:-:S07]  /*7370*/  MOV R88, R98 ;  /* 0x0000006200587202 */ /* 0x000fce0000000f00 */
.L_x_7528:
[----:B------:R-:W-:Y:S05]  /*7380*/  BSYNC.RECONVERGENT B0 ;  /* 0x0000000000007941 */ /* 0x000fea0003800200 */
.L_x_7527:
[----:B------:R-:W-:Y:S01]  /*7390*/  I2FP.F32.U32 R89, R88 ;  /* 0x0000005800597245 */ /* 0x000fe20000201000 */
[----:B-----5:R-:W-:Y:S01]  /*73a0*/  HADD2.F32 R88, -RZ, R92.H0_H0 ;  /* 0x2000005cff587230 */ /* 0x020fe20000004100 */
[----:B------:R-:W-:Y:S01]  /*73b0*/  ISETP.NE.AND P2, PT, R90, 0x1, PT ;  /* 0x000000015a00780c */ /* 0x000fe20003f45270 */
[----:B------:R-:W-:Y:S01]  /*73c0*/  HADD2.F32 R91, -RZ, R24.H0_H0 ;  /* 0x20000018ff5b7230 */ /* 0x000fe20000004100 */
[----:B------:R-:W-:Y:S01]  /*73d0*/  BSSY.RECONVERGENT B0, `(.L_x_7532) ;  /* 0x000005b000007945 */ /* 0x000fe20003800200 */
[----:B------:R-:W-:Y:S01]  /*73e0*/  FFMA.FTZ R89, R89, R16, 1.1641532182693481445e-10 ;  /* 0x2f00000059597423 */ /* 0x000fe20000010010 */
[----:B------:R-:W-:-:S04]  /*73f0*/  FMUL.FTZ R88, R88, R15 ;  /* 0x0000000f58587220 */ /* 0x000fc80000410000 */
[----:B------:R-:W-:Y:S01]  /*7400*/  FMUL.FTZ R88, R88, R17 ;  /* 0x0000001158587220 */ /* 0x000fe20000410000 */
[----:B------:R-:W-:Y:S01]  /*7410*/  FSETP.GTU.FTZ.AND P1, PT, R89, R18, PT ;  /* 0x000000125900720b */ /* 0x000fe20003f3c000 */
[----:B------:R-:W-:-:S03]  /*7420*/  HADD2.F32 R89, -RZ, R40.H0_H0 ;  /* 0x20000028ff597230 */ /* 0x000fc60000004100 */
[----:B------:R-:W-:Y:S02]  /*7430*/  FSEL R88, R88, RZ, !P1 ;  /* 0x000000ff58587208 */ /* 0x000fe40004800000 */
[----:B------:R-:W-:-:S03]  /*7440*/  PLOP3.LUT P1, PT, P1, PT, PT, 0x8, 0x80 ;  /* 0x000000000080781c */ /* 0x000fc60000f2e170 */
[----:B------:R-:W-:Y:S01]  /*7450*/  FFMA.FTZ R98, R88, R89, R91 ;  /* 0x0000005958627223 */ /* 0x000fe2000001005b */
[----:B------:R-:W-:Y:S01]  /*7460*/  HFMA2 R91, -RZ, RZ, 0, 1.1920928955078125e-07 ;  /* 0x00000002ff5b7431 */ /* 0x000fe200000001ff */
[----:B------:R-:W-:Y:S01]  /*7470*/  P2R R115, PR, RZ, 0x2 ;  /* 0x00000002ff737803 */ /* 0x000fe20000000000 */
        /* <DEDUP_REMOVED lines=10> */
.L_x_7534:
        /* <DEDUP_REMOVED lines=13> */
.L_x_7536:
[----:B------:R-:W-:Y:S05]  /*75f0*/  BSYNC.RECONVERGENT B1 ;  /* 0x0000000000017941 */ /* 0x000fea0003800200 */
.L_x_7535:
[----:B------:R-:W-:Y:S01]  /*7600*/  IMAD.WIDE.U32 R90, R4, -0x326172a9, RZ ;  /* 0xcd9e8d57045a7825 */ /* 0x000fe200078e00ff */
[----:B------:R-:W-:Y:S02]  /*7610*/  LOP3.LUT R108, R5, R89, R103, 0x96, !PT ;  /* 0x00000059056c7212 */ /* 0x000fe400078e9667 */
[C---:B------:R-:W-:Y:S01]  /*7620*/  IADD3 R99, PT, PT, R102.reuse, 0x3c6ef372, RZ ;  /* 0x3c6ef37266637810 */ /* 0x040fe20007ffe0ff */
[----:B------:R-:W-:Y:S01]  /*7630*/  VIADD R89, R102, 0x9e3779b9 ;  /* 0x9e3779b966597836 */ /* 0x000fe20000000000 */
[----:B------:R-:W-:Y:S01]  /*7640*/  LOP3.LUT R100, R3, R91, R102, 0x96, !PT ;  /* 0x0000005b03647212 */ /* 0x000fe200078e9666 */
[----:B------:R-:W-:Y:S01]  /*7650*/  IMAD.WIDE.U32 R108, R108, -0x326172a9, RZ ;  /* 0xcd9e8d576c6c7825 */ /* 0x000fe200078e00ff */
[C---:B------:R-:W-:Y:S02]  /*7660*/  IADD3 R91, PT, PT, R103.reuse, -0x4498517b, RZ ;  /* 0xbb67ae85675b7810 */ /* 0x040fe40007ffe0ff */
[----:B------:R-:W-:Y:S01]  /*7670*/  IADD3 R125, PT, PT, R103, -0x695add53, RZ ;  /* 0x96a522ad677d7810 */ /* 0x000fe20007ffe0ff */
        /* <DEDUP_REMOVED lines=41> */
[----:B------:R-:W-:Y:S02]  /*7910*/  IMAD.MOV.U32 R91, RZ, RZ, RZ ;  /* 0x000000ffff5b7224 */ /* 0x000fe400078e00ff */
[----:B------:R-:W-:-:S04]  /*7920*/  IMAD.WIDE.U32 R126, R101, -0x326172a9, RZ ;  /* 0xcd9e8d57657e7825 */ /* 0x000fc800078e00ff */
[----:B------:R-:W-:Y:S01]  /*7930*/  IMAD.WIDE.U32 R100, R99, -0x2daee0ad, RZ ;  /* 0xd2511f5363647825 */ /* 0x000fe200078e00ff */
[----:B------:R-:W-:-:S04]  /*7940*/  LOP3.LUT R127, R89, R90, R127, 0x96, !PT ;  /* 0x0000005a597f7212 */ /* 0x000fc800078e967f */
[----:B------:R-:W-:Y:S01]  /*7950*/  LOP3.LUT R125, R125, R88, R101, 0x96, !PT ;  /* 0x000000587d7d7212 */ /* 0x000fe200078e9665 */
[----:B------:R-:W-:Y:S01]  /*7960*/  IMAD.MOV.U32 R88, RZ, RZ, R114 ;  /* 0x000000ffff587224 */ /* 0x000fe200078e0072 */
[----:B------:R-:W-:-:S07]  /*7970*/  MOV R114, R100 ;  /* 0x0000006400727202 */ /* 0x000fce0000000f00 */
.L_x_7533:
[----:B------:R-:W-:Y:S05]  /*7980*/  BSYNC.RECONVERGENT B0 ;  /* 0x0000000000007941 */ /* 0x000fea0003800200 */
.L_x_7532:
        /* <DEDUP_REMOVED lines=25> */
.L_x_7539:
        /* <DEDUP_REMOVED lines=13> */
.L_x_7541:
[----:B------:R-:W-:Y:S05]  /*7bf0*/  BSYNC.RECONVERGENT B1 ;  /* 0x0000000000017941 */ /* 0x000fea0003800200 */
.L_x_7540:
        /* <DEDUP_REMOVED lines=56> */
.L_x_7538:
[----:B------:R-:W-:Y:S05]  /*7f80*/  BSYNC.RECONVERGENT B0 ;  /* 0x0000000000007941 */ /* 0x000fea0003800200 */
.L_x_7537:
        /* <DEDUP_REMOVED lines=24> */
.L_x_7544:
        /* <DEDUP_REMOVED lines=13> */
.L_x_7546:
[----:B------:R-:W-:Y:S05]  /*81e0*/  BSYNC.RECONVERGENT B1 ;  /* 0x0000000000017941 */ /* 0x000fea0003800200 */
.L_x_7545:
        /* <DEDUP_REMOVED lines=23> */
[C---:B------:R-:W-:Y:S02]  /*8360*/  IADD3 R91, PT, PT, R103.reuse, -0x126145ec, RZ ;  /* 0xed9eba14675b7810 */ /* 0x040fe40007ffe0ff */
[----:B------:R-:W-:Y:S01]  /*8370*/  IADD3 R101, PT, PT, R103, 0x1fd5c5a3, RZ ;  /* 0x1fd5c5a367657810 */ /* 0x000fe20007ffe0ff */
        /* <DEDUP_REMOVED lines=28> */
[----:B------:R-:W-:Y:S02]  /*8540*/  MOV R114, R88 ;  /* 0x0000005800727202 */ /* 0x000fe40000000f00 */
[----:B------:R-:W-:Y:S01]  /*8550*/  LOP3.LUT R127, R91, R112, R127, 0x96, !PT ;  /* 0x000000705b7f7212 */ /* 0x000fe200078e967f */
[----:B------:R-:W-:-:S07]  /*8560*/  IMAD.MOV.U32 R91, RZ, RZ, RZ ;  /* 0x000000ffff5b7224 */ /* 0x000fce00078e00ff */
.L_x_7543:
[----:B------:R-:W-:Y:S05]  /*8570*/  BSYNC.RECONVERGENT B0 ;  /* 0x0000000000007941 */ /* 0x000fea0003800200 */
.L_x_7542:
        /* <DEDUP_REMOVED lines=24> */
.L_x_7549:
        /* <DEDUP_REMOVED lines=13> */
.L_x_7551:
[----:B------:R-:W-:Y:S05]  /*87d0*/  BSYNC.RECONVERGENT B1 ;  /* 0x0000000000017941 */ /* 0x000fea0003800200 */
.L_x_7550:
        /* <DEDUP_REMOVED lines=56> */
.L_x_7548:
[----:B------:R-:W-:Y:S05]  /*8b60*/  BSYNC.RECONVERGENT B0 ;  /* 0x0000000000007941 */ /* 0x000fea0003800200 */
.L_x_7547:
        /* <DEDUP_REMOVED lines=9> */
[----:B------:R-:W-:Y:S01]  /*8c00*/  FSETP.GTU.FTZ.AND P3, PT, R89, R18, PT ;  /* 0x000000125900720b */ /* 0x000fe20003f7c000 */
[----:B------:R-:W-:-:S03]  /*8c10*/  HADD2.F32 R89, -RZ, R42.H0_H0 ;  /* 0x2000002aff597230 */ /* 0x000fc60000004100 */
        /* <DEDUP_REMOVED lines=13> */
.L_x_7554:
        /* <DEDUP_REMOVED lines=13> */
.L_x_7556:
[----:B------:R-:W-:Y:S05]  /*8dc0*/  BSYNC.RECONVERGENT B1 ;  /* 0x0000000000017941 */ /* 0x000fea0003800200 */
.L_x_7555:
        /* <DEDUP_REMOVED lines=13> */
[----:B------:R-:W-:Y:S01]  /*8ea0*/  IMAD.WIDE.U32 R112, R109, -0x326172a9, RZ ;  /* 0xcd9e8d576d707825 */ /* 0x000fe200078e00ff */
[----:B------:R-:W-:Y:S02]  /*8eb0*/  IADD3 R109, PT, PT, R103, -0x56f99767, RZ ;  /* 0xa9066899676d7810 */ /* 0x000fe40007ffe0ff */
        /* <DEDUP_REMOVED lines=25> */
[----:B------:R-:W-:Y:S02]  /*9050*/  IADD3 R89, PT, PT, R103, 0x1fd5c5a3, RZ ;  /* 0x1fd5c5a367597810 */ /* 0x000fe40007ffe0ff */
        /* <DEDUP_REMOVED lines=12> */
[----:B------:R-:W-:Y:S01]  /*9120*/  LOP3.LUT R125, R125, R88, R91, 0x96, !PT ;  /* 0x000000587d7d7212 */ /* 0x000fe200078e965b */
[----:B------:R-:W-:Y:S01]  /*9130*/  IMAD.MOV.U32 R88, RZ, RZ, R114 ;  /* 0x000000ffff587224 */ /* 0x000fe200078e0072 */
[----:B------:R-:W-:-:S07]  /*9140*/  MOV R114, R90 ;  /* 0x0000005a00727202 */ /* 0x000fce0000000f00 */
.L_x_7553:
[----:B------:R-:W-:Y:S05]  /*9150*/  BSYNC.RECONVERGENT B0 ;  /* 0x0000000000007941 */ /* 0x000fea0003800200 */
.L_x_7552:
        /* <DEDUP_REMOVED lines=24> */
.L_x_7559:
        /* <DEDUP_REMOVED lines=13> */
.L_x_7561:
[----:B------:R-:W-:Y:S05]  /*93b0*/  BSYNC.RECONVERGENT B1 ;  /* 0x0000000000017941 */ /* 0x000fea0003800200 */
.L_x_7560:
        /* <DEDUP_REMOVED lines=51> */
[----:B------:R-:W-:-:S04]  /*96f0*/  LOP3.LUT R127, R89, R116, R127, 0x96, !PT ;  /* 0x00000074597f7212 */ /* 0x000fc800078e967f */
[----:B------:R-:W-:Y:S01]  /*9700*/  LOP3.LUT R125, R125, R88, R91, 0x96, !PT ;  /* 0x000000587d7d7212 */ /* 0x000fe200078e965b */
[----:B------:R-:W-:Y:S01]  /*9710*/  IMAD.MOV.U32 R88, RZ, RZ, R114 ;  /* 0x000000ffff587224 */ /* 0x000fe200078e0072 */
[----:B------:R-:W-:Y:S01]  /*9720*/  MOV R114, R90 ;  /* 0x0000005a00727202 */ /* 0x000fe20000000f00 */
[----:B------:R-:W-:-:S07]  /*9730*/  IMAD.MOV.U32 R90, RZ, RZ, RZ ;  /* 0x000000ffff5a7224 */ /* 0x000fce00078e00ff */
.L_x_7558:
[----:B------:R-:W-:Y:S05]  /*9740*/  BSYNC.RECONVERGENT B0 ;  /* 0x0000000000007941 */ /* 0x000fea0003800200 */
.L_x_7557:
        /* <DEDUP_REMOVED lines=24> */
.L_x_7564:
        /* <DEDUP_REMOVED lines=15> */
.L_x_7566:
[----:B------:R-:W-:Y:S05]  /*99c0*/  BSYNC.RECONVERGENT B1 ;  /* 0x0000000000017941 */ /* 0x000fea0003800200 */
.L_x_7565:
        /* <DEDUP_REMOVED lines=55> */
[----:B------:R-:W-:-:S07]  /*9d40*/  MOV R114, R90 ;  /* 0x0000005a00727202 */ /* 0x000fce0000000f00 */
.L_x_7563:
[----:B------:R-:W-:Y:S05]  /*9d50*/  BSYNC.RECONVERGENT B0 ;  /* 0x0000000000007941 */ /* 0x000fea0003800200 */
.L_x_7562:
        /* <DEDUP_REMOVED lines=16> */
.L_x_7526:
        /* <DEDUP_REMOVED lines=16> */
.L_x_7570:
        /* <DEDUP_REMOVED lines=13> */
.L_x_7572:
[----:B------:R-:W-:Y:S05]  /*a030*/  BSYNC.RECONVERGENT B1 ;  /* 0x0000000000017941 */ /* 0x000fea0003800200 */
.L_x_7571:
        /* <DEDUP_REMOVED lines=55> */
.L_x_7569:
[----:B------:R-:W-:Y:S05]  /*a3b0*/  BSYNC.RECONVERGENT B0 ;  /* 0x0000000000007941 */ /* 0x000fea0003800200 */
.L_x_7568:
[----:B------:R-:W-:Y:S01]  /*a3c0*/  I2FP.F32.U32 R89, R88 ;  /* 0x0000005800597245 */ /* 0x000fe20000201000 */
[----:B-----5:R-:W-:Y:S01]  /*a3d0*/  HADD2.F32 R88, -RZ, R92.H0_H0 ;  /* 0x2000005cff587230 */ /* 0x020fe20000004100 */
[----:B------:R-:W-:Y:S01]  /*a3e0*/  ISETP.NE.AND P2, PT, R90, 0x1, PT ;  /* 0x000000015a00780c */ /* 0x000fe20003f45270 */
[----:B------:R-:W-:Y:S01]  /*a3f0*/  BSSY.RECONVERGENT B0, `(.L_x_7573) ;  /* 0x000005b000007945 */ /* 0x000fe20003800200 */
[----:B------:R-:W-:Y:S02]  /*a400*/  HFMA2 R91, -RZ, RZ, 0, 1.1920928955078125e-07 ;  /* 0x00000002ff5b7431 */ /* 0x000fe400000001ff */
[----:B------:R-:W-:Y:S01]  /*a410*/  FFMA.FTZ R89, R89, R16, 1.1641532182693481445e-10 ;  /* 0x2f00000059597423 */ /* 0x000fe20000010010 */
[----:B------:R-:W-:-:S04]  /*a420*/  FMUL.FTZ R88, R88, R15 ;  /* 0x0000000f58587220 */ /* 0x000fc80000410000 */
[----:B------:R-:W-:Y:S01]  /*a430*/  FMUL.FTZ R88, R88, R17 ;  /* 0x0000001158587220 */ /* 0x000fe20000410000 */
[----:B------:R-:W-:Y:S01]  /*a440*/  FSETP.GTU.FTZ.AND P1, PT, R89, R18, PT ;  /* 0x000000125900720b */ /* 0x000fe20003f3c000 */
[----:B------:R-:W-:-:S03]  /*a450*/  HADD2.F32 R89, -RZ, R40.H0_H0 ;  /* 0x20000028ff597230 */ /* 0x000fc60000004100 */
[----:B------:R-:W-:Y:S01]  /*a460*/  FSEL R98, R88, RZ, !P1 ;  /* 0x000000ff58627208 */ /* 0x000fe20004800000 */
[----:B------:R-:W-:Y:S01]  /*a470*/  IMAD.MOV.U32 R88, RZ, RZ, R126 ;  /* 0x000000ffff587224 */ /* 0x000fe200078e007e */
[----:B------:R-:W-:-:S03]  /*a480*/  PLOP3.LUT P1, PT, P1, PT, PT, 0x8, 0x80 ;  /* 0x000000000080781c */ /* 0x000fc60000f2e170 */
[----:B------:R-:W-:Y:S01]  /*a490*/  FMUL.FTZ R98, R89, R98 ;  /* 0x0000006259627220 */ /* 0x000fe20000410000 */
        /* <DEDUP_REMOVED lines=10> */
.L_x_7575:
        /* <DEDUP_REMOVED lines=13> */
.L_x_7577:
[----:B------:R-:W-:Y:S05]  /*a610*/  BSYNC.RECONVERGENT B1 ;  /* 0x0000000000017941 */ /* 0x000fea0003800200 */
.L_x_7576:
        /* <DEDUP_REMOVED lines=56> */
.L_x_7574:
[----:B------:R-:W-:Y:S05]  /*a9a0*/  BSYNC.RECONVERGENT B0 ;  /* 0x0000000000007941 */ /* 0x000fea0003800200 */
.L_x_7573:
        /* <DEDUP_REMOVED lines=24> */
.L_x_7580:
        /* <DEDUP_REMOVED lines=13> */
.L_x_7582:
[----:B------:R-:W-:Y:S05]  /*ac00*/  BSYNC.RECONVERGENT B1 ;  /* 0x0000000000017941 */ /* 0x000fea0003800200 */
.L_x_7581:
        /* <DEDUP_REMOVED lines=56> */
.L_x_7579:
[----:B------:R-:W-:Y:S05]  /*af90*/  BSYNC.RECONVERGENT B0 ;  /* 0x0000000000007941 */ /* 0x000fea0003800200 */
.L_x_7578:
        /* <DEDUP_REMOVED lines=23> */
.L_x_7585:
        /* <DEDUP_REMOVED lines=13> */
.L_x_7587:
[----:B------:R-:W-:Y:S05]  /*b1e0*/  BSYNC.RECONVERGENT B1 ;  /* 0x0000000000017941 */ /* 0x000fea0003800200 */
.L_x_7586:
        /* <DEDUP_REMOVED lines=56> */
.L_x_7584:
[----:B------:R-:W-:Y:S05]  /*b570*/  BSYNC.RECONVERGENT B0 ;  /* 0x0000000000007941 */ /* 0x000fea0003800200 */
.L_x_7583:
        /* <DEDUP_REMOVED lines=23> */
.L_x_7590:
        /* <DEDUP_REMOVED lines=13> */
.L_x_7592:
[----:B------:R-:W-:Y:S05]  /*b7c0*/  BSYNC.RECONVERGENT B1 ;  /* 0x0000000000017941 */ /* 0x000fea0003800200 */
.L_x_7591:
        /* <DEDUP_REMOVED lines=56> */
.L_x_7589:
[----:B------:R-:W-:Y:S05]  /*bb50*/  BSYNC.RECONVERGENT B0 ;  /* 0x0000000000007941 */ /* 0x000fea0003800200 */
.L_x_7588:
        /* <DEDUP_REMOVED lines=23> */
.L_x_7595:
        /* <DEDUP_REMOVED lines=13> */
.L_x_7597:
[----:B------:R-:W-:Y:S05]  /*bda0*/  BSYNC.RECONVERGENT B1 ;  /* 0x0000000000017941 */ /* 0x000fea0003800200 */
.L_x_7596:
        /* <DEDUP_REMOVED lines=56> */
.L_x_7594:
[----:B------:R-:W-:Y:S05]  /*c130*/  BSYNC.RECONVERGENT B0 ;  /* 0x0000000000007941 */ /* 0x000fea0003800200 */
.L_x_7593:
        /* <DEDUP_REMOVED lines=23> */
.L_x_7600:
        /* <DEDUP_REMOVED lines=13> */
.L_x_7602:
[----:B------:R-:W-:Y:S05]  /*c380*/  BSYNC.RECONVERGENT B1 ;  /* 0x0000000000017941 */ /* 0x000fea0003800200 */
.L_x_7601:
        /* <DEDUP_REMOVED lines=56> */
.L_x_7599:
[----:B------:R-:W-:Y:S05]  /*c710*/  BSYNC.RECONVERGENT B0 ;  /* 0x0000000000007941 */ /* 0x000fea0003800200 */
.L_x_7598:
        /* <DEDUP_REMOVED lines=23> */
.L_x_7605:
        /* <DEDUP_REMOVED lines=15> */
.L_x_7607:
[----:B------:R-:W-:Y:S05]  /*c980*/  BSYNC.RECONVERGENT B1 ;  /* 0x0000000000017941 */ /* 0x000fea0003800200 */
.L_x_7606:
        /* <DEDUP_REMOVED lines=56> */
.L_x_7604:
[----:B------:R-:W-:Y:S05]  /*cd10*/  BSYNC.RECONVERGENT B0 ;  /* 0x0000000000007941 */ /* 0x000fea0003800200 */
.L_x_7603:
[----:B------:R-:W-:Y:S01]  /*cd20*/  I2FP.F32.U32 R89, R88 ;  /* 0x0000005800597245 */ /* 0x000fe20000201000 */
[----:B------:R-:W-:Y:S02]  /*cd30*/  HADD2.F32 R88, -RZ, R95.H1_H1 ;  /* 0x3000005fff587230 */ /* 0x000fe40000004100 */
        /* <DEDUP_REMOVED lines=12> */
.L_x_7567:
[----:B------:R-:W0:Y:S01]  /*ce00*/  @P0 LDC.64 R92, c[0x0][0x3a0] ;  /* 0x0000e800ff5c0b82 */ /* 0x000e220000000a00 */
[----:B------:R-:W-:Y:S02]  /*ce10*/  SEL R116, RZ, 0x10000, !P5 ;  /* 0x00010000ff747807 */ /* 0x000fe40006800000 */
[----:B------:R-:W-:Y:S01]  /*ce20*/  ISETP.NE.AND P5, PT, R120, RZ, PT ;  /* 0x000000ff7800720c */ /* 0x000fe20003fa5270 */
[----:B------:R-:W-:Y:S01]  /*ce30*/  IMAD.WIDE.U32 R120, R22, 0x8, R104 ;  /* 0x0000000816787825 */ /* 0x000fe200078e0068 */
[----:B------:R-:W-:Y:S02]  /*ce40*/  SEL R118, RZ, 0x1000000, !P6 ;  /* 0x01000000ff767807 */ /* 0x000fe40007000000 */
[----:B------:R-:W-:Y:S02]  /*ce50*/  ISETP.NE.AND P6, PT, R115, RZ, PT ;  /* 0x000000ff7300720c */ /* 0x000fe40003fc5270 */
[----:B------:R-:W-:Y:S02]  /*ce60*/  SEL R115, RZ, 0x1000000, !P2 ;  /* 0x01000000ff737807 */ /* 0x000fe40005000000 */
[----:B------:R-:W-:-:S02]  /*ce70*/  SEL R95, RZ, 0x10000, !P1 ;  /* 0x00010000ff5f7807 */ /* 0x000fc40004800000 */
[----:B------:R-:W-:Y:S02]  /*ce80*/  SEL R94, RZ, 0x100, !P5 ;  /* 0x00000100ff5e7807 */ /* 0x000fe40006800000 */
[----:B------:R-:W-:Y:S02]  /*ce90*/  SEL R117, RZ, 0x100, !P4 ;  /* 0x00000100ff757807 */ /* 0x000fe40006000000 */
[----:B------:R-:W-:Y:S02]  /*cea0*/  LOP3.LUT R94, R94, R115, R95, 0xfe, !PT ;  /* 0x000000735e5e7212 */ /* 0x000fe400078efe5f */
[----:B------:R-:W-:Y:S01]  /*ceb0*/  LOP3.LUT R117, R117, R118, R116, 0xfe, !PT ;  /* 0x0000007675757212 */ /* 0x000fe200078efe74 */
[----:B------:R-:W-:Y:S01]  /*cec0*/  IMAD.WIDE.U32 R118, R22, 0x10, R106 ;  /* 0x0000001016767825 */ /* 0x000fe200078e006a */
[----:B------:R-:W-:Y:S02]  /*ced0*/  IADD3 R115, PT, PT, R8, 0x40, RZ ;  /* 0x0000004008737810 */ /* 0x000fe40007ffe0ff */
[----:B------:R-:W-:-:S02]  /*cee0*/  SEL R116, RZ, 0x1, !P3 ;  /* 0x00000001ff747807 */ /* 0x000fc40005800000 */
[----:B------:R-:W-:Y:S01]  /*cef0*/  SEL R95, RZ, 0x1, !P6 ;  /* 0x00000001ff5f7807 */ /* 0x000fe20007000000 */
[----:B0-----:R-:W-:Y:S01]  /*cf00*/  @P0 IMAD.WIDE.U32 R122, R115, 0x10, R92 ;  /* 0x00000010737a0825 */ /* 0x001fe200078e005c */
[----:B------:R-:W-:Y:S01]  /*cf10*/  LOP3.LUT R117, R117, R116, RZ, 0xfc, !PT ;  /* 0x0000007475757212 */ /* 0x000fe200078efcff */
[----:B------:R0:W-:Y:S01]  /*cf20*/  STG.E.128 desc[UR6][R118.64], R88 ;  /* 0x0000005876007986 */ /* 0x0001e2000c101d06 */
        /* <DEDUP_REMOVED lines=22> */
.L_x_7611:
        /* <DEDUP_REMOVED lines=13> */
.L_x_7613:
[----:B------:R-:W-:Y:S05]  /*d160*/  BSYNC.RECONVERGENT B1 ;  /* 0x0000000000017941 */ /* 0x000fea0003800200 */
.L_x_7612:
        /* <DEDUP_REMOVED lines=53> */
[----:B------:R-:W-:Y:S01]  /*d4c0*/  LOP3.LUT R125, R89, R90, R125, 0x96, !PT ;  /* 0x0000005a597d7212 */ /* 0x000fe200078e967d */
[----:B------:R-:W-:-:S07]  /*d4d0*/  HFMA2 R90, -RZ, RZ, 0, 0 ;  /* 0x00000000ff5a7431 */ /* 0x000fce00000001ff */
.L_x_7610:
[----:B------:R-:W-:Y:S05]  /*d4e0*/  BSYNC.RECONVERGENT B0 ;  /* 0x0000000000007941 */ /* 0x000fea0003800200 */
.L_x_7609:
[----:B------:R-:W-:Y:S01]  /*d4f0*/  I2FP.F32.U32 R89, R88 ;  /* 0x0000005800597245 */ /* 0x000fe20000201000 */
[----:B-----5:R-:W-:Y:S01]  /*d500*/  HADD2.F32 R88, -RZ, R92.H0_H0 ;  /* 0x2000005cff587230 */ /* 0x020fe20000004100 */
        /* <DEDUP_REMOVED lines=23> */
.L_x_7616:
        /* <DEDUP_REMOVED lines=13> */
.L_x_7618:
[----:B------:R-:W-:Y:S05]  /*d750*/  BSYNC.RECONVERGENT B1 ;  /* 0x0000000000017941 */ /* 0x000fea0003800200 */
.L_x_7617:
        /* <DEDUP_REMOVED lines=50> */
[----:B------:R-:W-:Y:S02]  /*da80*/  HFMA2 R117, -RZ, RZ, 0, 0 ;  /* 0x00000000ff757431 */ /* 0x000fe400000001ff */
[----:B------:R-:W-:Y:S01]  /*da90*/  IMAD.WIDE.U32 R90, R91, -0x2daee0ad, RZ ;  /* 0xd2511f535b5a7825 */ /* 0x000fe200078e00ff */
[----:B------:R-:W-:-:S04]  /*daa0*/  LOP3.LUT R127, R89, R116, R127, 0x96, !PT ;  /* 0x00000074597f7212 */ /* 0x000fc800078e967f */
[----:B------:R-:W-:Y:S02]  /*dab0*/  LOP3.LUT R125, R125, R88, R91, 0x96, !PT ;  /* 0x000000587d7d7212 */ /* 0x000fe400078e965b */
[----:B------:R-:W-:Y:S01]  /*dac0*/  MOV R88, R124 ;  /* 0x0000007c00587202 */ /* 0x000fe20000000f00 */
[----:B------:R-:W-:-:S07]  /*dad0*/  IMAD.MOV.U32 R124, RZ, RZ, R90 ;  /* 0x000000ffff7c7224 */ /* 0x000fce00078e005a */
.L_x_7615:
[----:B------:R-:W-:Y:S05]  /*dae0*/  BSYNC.RECONVERGENT B0 ;  /* 0x0000000000007941 */ /* 0x000fea0003800200 */
.L_x_7614:
        /* <DEDUP_REMOVED lines=25> */
.L_x_7621:
        /* <DEDUP_REMOVED lines=13> */
.L_x_7623:
[----:B------:R-:W-:Y:S05]  /*dd50*/  BSYNC.RECONVERGENT B1 ;  /* 0x0000000000017941 */ /* 0x000fea0003800200 */
.L_x_7622:
        /* <DEDUP_REMOVED lines=56> */
.L_x_7620:
[----:B------:R-:W-:Y:S05]  /*e0e0*/  BSYNC.RECONVERGENT B0 ;  /* 0x0000000000007941 */ /* 0x000fea0003800200 */
.L_x_7619:
        /* <DEDUP_REMOVED lines=24> */
.L_x_7626:
        /* <DEDUP_REMOVED lines=13> */
.L_x_7628:
[----:B------:R-:W-:Y:S05]  /*e340*/  BSYNC.RECONVERGENT B1 ;  /* 0x0000000000017941 */ /* 0x000fea0003800200 */
.L_x_7627:
        /* <DEDUP_REMOVED lines=56> */
.L_x_7625:
[----:B------:R-:W-:Y:S05]  /*e6d0*/  BSYNC.RECONVERGENT B0 ;  /* 0x0000000000007941 */ /* 0x000fea0003800200 */
.L_x_7624:
        /* <DEDUP_REMOVED lines=24> */
.L_x_7631:
        /* <DEDUP_REMOVED lines=13> */
.L_x_7633:
[----:B------:R-:W-:Y:S05]  /*e930*/  BSYNC.RECONVERGENT B1 ;  /* 0x0000000000017941 */ /* 0x000fea0003800200 */
.L_x_7632:
        /* <DEDUP_REMOVED lines=56> */
.L_x_7630:
[----:B------:R-:W-:Y:S05]  /*ecc0*/  BSYNC.RECONVERGENT B0 ;  /* 0x0000000000007941 */ /* 0x000fea0003800200 */
.L_x_7629:
        /* <DEDUP_REMOVED lines=24> */
.L_x_7636:
        /* <DEDUP_REMOVED lines=13> */
.L_x_7638:
[----:B------:R-:W-:Y:S05]  /*ef20*/  BSYNC.RECONVERGENT B1 ;  /* 0x0000000000017941 */ /* 0x000fea0003800200 */
.L_x_7637:
        /* <DEDUP_REMOVED lines=54> */
[----:B------:R-:W-:Y:S02]  /*f290*/  IMAD.MOV.U32 R124, RZ, RZ, R88 ;  /* 0x000000ffff7c7224 */ /* 0x000fe400078e0058 */
[----:B------:R-:W-:-:S07]  /*f2a0*/  HFMA2 R88, -RZ, RZ, 0, 0 ;  /* 0x00000000ff587431 */ /* 0x000fce00000001ff */
.L_x_7635:
[----:B------:R-:W-:Y:S05]  /*f2b0*/  BSYNC.RECONVERGENT B0 ;  /* 0x0000000000007941 */ /* 0x000fea0003800200 */
.L_x_7634:
        /* <DEDUP_REMOVED lines=24> */
.L_x_7641:
        /* <DEDUP_REMOVED lines=13> */
.L_x_7643:
[----:B------:R-:W-:Y:S05]  /*f510*/  BSYNC.RECONVERGENT B1 ;  /* 0x0000000000017941 */ /* 0x000fea0003800200 */
.L_x_7642:
        /* <DEDUP_REMOVED lines=56> */
.L_x_7640:
[----:B------:R-:W-:Y:S05]  /*f8a0*/  BSYNC.RECONVERGENT B0 ;  /* 0x0000000000007941 */ /* 0x000fea0003800200 */
.L_x_7639:
        /* <DEDUP_REMOVED lines=24> */
.L_x_7646:
        /* <DEDUP_REMOVED lines=15> */
.L_x_7648:
[----:B------:R-:W-:Y:S05]  /*fb20*/  BSYNC.RECONVERGENT B1 ;  /* 0x0000000000017941 */ /* 0x000fea0003800200 */
.L_x_7647:
        /* <DEDUP_REMOVED lines=56> */
.L_x_7645:
[----:B------:R-:W-:Y:S05]  /*feb0*/  BSYNC.RECONVERGENT B0 ;  /* 0x0000000000007941 */ /* 0x000fea0003800200 */
.L_x_7644:
        /* <DEDUP_REMOVED lines=16> */
.L_x_7608:
        /* <DEDUP_REMOVED lines=16> */
.L_x_7652:
        /* <DEDUP_REMOVED lines=13> */
.L_x_7654:
[----:B------:R-:W-:Y:S05]  /*10190*/  BSYNC.RECONVERGENT B1 ;  /* 0x0000000000017941 */ /* 0x000fea0003800200 */
.L_x_7653:
        /* <DEDUP_REMOVED lines=55> */
.L_x_7651:
[----:B------:R-:W-:Y:S05]  /*10510*/  BSYNC.RECONVERGENT B0 ;  /* 0x0000000000007941 */ /* 0x000fea0003800200 */
.L_x_7650:
        /* <DEDUP_REMOVED lines=11> */
[----:B------:R-:W-:Y:S02]  /*105d0*/  PLOP3.LUT P1, PT, P1, PT, PT, 0x8, 0x80 ;  /* 0x000000000080781c */ /* 0x000fe40000f2e170 */
[----:B------:R-:W-:Y:S01]  /*105e0*/  MOV R88, R126 ;  /* 0x0000007e00587202 */ /* 0x000fe20000000f00 */
[----:B------:R-:W-:Y:S01]  /*105f0*/  FMUL.FTZ R114, R89, R114 ;  /* 0x0000007259727220 */ /* 0x000fe20000410000 */
        /* <DEDUP_REMOVED lines=10> */
.L_x_7657:
        /* <DEDUP_REMOVED lines=13> */
.L_x_7659:
[----:B------:R-:W-:Y:S05]  /*10770*/  BSYNC.RECONVERGENT B1 ;  /* 0x0000000000017941 */ /* 0x000fea0003800200 */
.L_x_7658:
        /* <DEDUP_REMOVED lines=56> */
.L_x_7656:
[----:B------:R-:W-:Y:S05]  /*10b00*/  BSYNC.RECONVERGENT B0 ;  /* 0x0000000000007941 */ /* 0x000fea0003800200 */
.L_x_7655:
        /* <DEDUP_REMOVED lines=9> */
[----:B------:R-:W-:Y:S01]  /*10ba0*/  FSEL R116, R92, RZ, !P1 ;  /* 0x000000ff5c747208 */ /* 0x000fe20004800000 */
[----:B------:R-:W-:Y:S01]  /*10bb0*/  IMAD.MOV.U32 R92, RZ, RZ, 0x2 ;  /* 0x00000002ff5c7424 */ /* 0x000fe200078e00ff */
        /* <DEDUP_REMOVED lines=13> */
.L_x_7662:
        /* <DEDUP_REMOVED lines=13> */
.L_x_7664:
[----:B------:R-:W-:Y:S05]  /*10d60*/  BSYNC.RECONVERGENT B1 ;  /* 0x0000000000017941 */ /* 0x000fea0003800200 */
.L_x_7663:
        /* <DEDUP_REMOVED lines=56> */
.L_x_7661:
[----:B------:R-:W-:Y:S05]  /*110f0*/  BSYNC.RECONVERGENT B0 ;  /* 0x0000000000007941 */ /* 0x000fea0003800200 */
.L_x_7660:
        /* <DEDUP_REMOVED lines=23> */
.L_x_7667:
        /* <DEDUP_REMOVED lines=13> */
.L_x_7669:
[----:B------:R-:W-:Y:S05]  /*11340*/  BSYNC.RECONVERGENT B1 ;  /* 0x0000000000017941 */ /* 0x000fea0003800200 */
.L_x_7668:
        /* <DEDUP_REMOVED lines=56> */
.L_x_7666:
[----:B------:R-:W-:Y:S05]  /*116d0*/  BSYNC.RECONVERGENT B0 ;  /* 0x0000000000007941 */ /* 0x000fea0003800200 */
.L_x_7665:
        /* <DEDUP_REMOVED lines=23> */
.L_x_7672:
        /* <DEDUP_REMOVED lines=13> */
.L_x_7674:
[----:B------:R-:W-:Y:S05]  /*11920*/  BSYNC.RECONVERGENT B1 ;  /* 0x0000000000017941 */ /* 0x000fea0003800200 */
.L_x_7673:
        /* <DEDUP_REMOVED lines=56> */
.L_x_7671:
[----:B------:R-:W-:Y:S05]  /*11cb0*/  BSYNC.RECONVERGENT B0 ;  /* 0x0000000000007941 */ /* 0x000fea0003800200 */
.L_x_7670:
        /* <DEDUP_REMOVED lines=23> */
.L_x_7677:
        /* <DEDUP_REMOVED lines=13> */
.L_x_7679:
[----:B------:R-:W-:Y:S05]  /*11f00*/  BSYNC.RECONVERGENT B1 ;  /* 0x0000000000017941 */ /* 0x000fea0003800200 */
.L_x_7678:
        /* <DEDUP_REMOVED lines=56> */
.L_x_7676:
[----:B------:R-:W-:Y:S05]  /*12290*/  BSYNC.RECONVERGENT B0 ;  /* 0x0000000000007941 */ /* 0x000fea0003800200 */
.L_x_7675:
        /* <DEDUP_REMOVED lines=23> */
.L_x_7682:
        /* <DEDUP_REMOVED lines=13> */
.L_x_7684:
[----:B------:R-:W-:Y:S05]  /*124e0*/  BSYNC.RECONVERGENT B1 ;  /* 0x0000000000017941 */ /* 0x000fea0003800200 */
.L_x_7683:
        /* <DEDUP_REMOVED lines=56> */
.L_x_7681:
[----:B------:R-:W-:Y:S05]  /*12870*/  BSYNC.RECONVERGENT B0 ;  /* 0x0000000000007941 */ /* 0x000fea0003800200 */
.L_x_7680:
        /* <DEDUP_REMOVED lines=23> */
.L_x_7687:
        /* <DEDUP_REMOVED lines=15> */
.L_x_7689:
[----:B------:R-:W-:Y:S05]  /*12ae0*/  BSYNC.RECONVERGENT B1 ;  /* 0x0000000000017941 */ /* 0x000fea0003800200 */
.L_x_7688:
        /* <DEDUP_REMOVED lines=56> */
.L_x_7686:
[----:B------:R-:W-:Y:S05]  /*12e70*/  BSYNC.RECONVERGENT B0 ;  /* 0x0000000000007941 */ /* 0x000fea0003800200 */
.L_x_7685:
        /* <DEDUP_REMOVED lines=14> */
.L_x_7649:
[----:B------:R-:W0:Y:S01]  /*12f60*/  @P0 LDC.64 R130, c[0x0][0x3a0] ;  /* 0x0000e800ff820b82 */ /* 0x000e220000000a00 */
[----:B------:R-:W-:Y:S01]  /*12f70*/  SEL R95, RZ, 0x1000000, !P6 ;  /* 0x01000000ff5f7807 */ /* 0x000fe20007000000 */
[----:B------:R-:W-:Y:S01]  /*12f80*/  VIADD R123, R8, 0x60 ;  /* 0x00000060087b7836 */ /* 0x000fe20000000000 */
[----:B------:R-:W-:Y:S01]  /*12f90*/  ISETP.NE.AND P6, PT, R128, RZ, PT ;  /* 0x000000ff8000720c */ /* 0x000fe20003fc5270 */
[----:B------:R-:W-:Y:S01]  /*12fa0*/  IMAD.WIDE.U32 R134, R115, 0x10, R106 ;  /* 0x0000001073867825 */ /* 0x000fe200078e006a */
[----:B------:R-:W-:Y:S02]  /*12fb0*/  SEL R128, RZ, 0x10000, !P5 ;  /* 0x00010000ff807807 */ /* 0x000fe40006800000 */
[----:B------:R-:W-:Y:S01]  /*12fc0*/  ISETP.NE.AND P5, PT, R129, RZ, PT ;  /* 0x000000ff8100720c */ /* 0x000fe20003fa5270 */
[----:B------:R-:W-:Y:S01]  /*12fd0*/  IMAD.WIDE.U32 R132, R115, 0x8, R104 ;  /* 0x0000000873847825 */ /* 0x000fe200078e0068 */
[----:B------:R-:W-:Y:S01]  /*12fe0*/  SEL R129, RZ, 0x100, !P4 ;  /* 0x00000100ff817807 */ /* 0x000fe20006000000 */
[----:B------:R1:W-:Y:S01]  /*12ff0*/  STG.E.128 desc[UR6][R134.64], R88 ;  /* 0x0000005886007986 */ /* 0x0003e2000c101d06 */
[----:B------:R-:W-:-:S02]  /*13000*/  SEL R94, RZ, 0x1000000, !P2 ;  /* 0x01000000ff5e7807 */ /* 0x000fc40005000000 */
[----:B------:R-:W-:Y:S02]  /*13010*/  SEL R93, RZ, 0x10000, !P1 ;  /* 0x00010000ff5d7807 */ /* 0x000fe40004800000 */
[----:B------:R-:W-:Y:S02]  /*13020*/  SEL R92, RZ, 0x100, !P5 ;  /* 0x00000100ff5c7807 */ /* 0x000fe40006800000 */
        /* <DEDUP_REMOVED lines=28> */
.L_x_7693:
        /* <DEDUP_REMOVED lines=13> */
.L_x_7695:
[----:B------:R-:W-:Y:S05]  /*132c0*/  BSYNC.RECONVERGENT B1 ;  /* 0x0000000000017941 */ /* 0x000fea0003800200 */
.L_x_7694:
        /* <DEDUP_REMOVED lines=55> */
.L_x_7692:
[----:B------:R-:W-:Y:S05]  /*13640*/  BSYNC.RECONVERGENT B0 ;  /* 0x0000000000007941 */ /* 0x000fea0003800200 */
.L_x_7691:
        /* <DEDUP_REMOVED lines=25> */
.L_x_7698:
        /* <DEDUP_REMOVED lines=13> */
.L_x_7700:
[----:B------:R-:W-:Y:S05]  /*138b0*/  BSYNC.RECONVERGENT B1 ;  /* 0x0000000000017941 */ /* 0x000fea0003800200 */
.L_x_7699:
        /* <DEDUP_REMOVED lines=56> */
.L_x_7697:
[----:B------:R-:W-:Y:S05]  /*13c40*/  BSYNC.RECONVERGENT B0 ;  /* 0x0000000000007941 */ /* 0x000fea0003800200 */
.L_x_7696:
        /* <DEDUP_REMOVED lines=25> */
.L_x_7703:
        /* <DEDUP_REMOVED lines=13> */
.L_x_7705:
[----:B------:R-:W-:Y:S05]  /*13eb0*/  BSYNC.RECONVERGENT B1 ;  /* 0x0000000000017941 */ /* 0x000fea0003800200 */
.L_x_7704:
        /* <DEDUP_REMOVED lines=56> */
.L_x_7702:
[----:B------:R-:W-:Y:S05]  /*14240*/  BSYNC.RECONVERGENT B0 ;  /* 0x0000000000007941 */ /* 0x000fea0003800200 */
.L_x_7701:
        /* <DEDUP_REMOVED lines=24> */
.L_x_7708:
        /* <DEDUP_REMOVED lines=13> */
.L_x_7710:
[----:B------:R-:W-:Y:S05]  /*144a0*/  BSYNC.RECONVERGENT B1 ;  /* 0x0000000000017941 */ /* 0x000fea0003800200 */
.L_x_7709:
        /* <DEDUP_REMOVED lines=55> */
[----:B------:R-:W-:-:S07]  /*14820*/  MOV R138, R88 ;  /* 0x00000058008a7202 */ /* 0x000fce0000000f00 */
.L_x_7707:
[----:B------:R-:W-:Y:S05]  /*14830*/  BSYNC.RECONVERGENT B0 ;  /* 0x0000000000007941 */ /* 0x000fea0003800200 */
.L_x_7706:
        /* <DEDUP_REMOVED lines=24> */
.L_x_7713:
        /* <DEDUP_REMOVED lines=13> */
.L_x_7715:
[----:B------:R-:W-:Y:S05]  /*14a90*/  BSYNC.RECONVERGENT B1 ;  /* 0x0000000000017941 */ /* 0x000fea0003800200 */
.L_x_7714:
        /* <DEDUP_REMOVED lines=8> */
[----:B------:R-:W-:Y:S02]  /*14b20*/  LOP3.LUT R91, R91, R90, R89, 0x96, !PT ;  /* 0x0000005a5b5b7212 */ /* 0x000fe400078e9659 */
[----:B------:R-:W-:Y:S02]  /*14b30*/  LOP3.LUT R90, R93, R92, R127, 0x96, !PT ;  /* 0x0000005c5d5a7212 */ /* 0x000fe400078e967f */
        /* <DEDUP_REMOVED lines=46> */
.L_x_7712:
[----:B------:R-:W-:Y:S05]  /*14e20*/  BSYNC.RECONVERGENT B0 ;  /* 0x0000000000007941 */ /* 0x000fea0003800200 */
.L_x_7711:
        /* <DEDUP_REMOVED lines=24> */
.L_x_7718:
        /* <DEDUP_REMOVED lines=13> */
.L_x_7720:
[----:B------:R-:W-:Y:S05]  /*15080*/  BSYNC.RECONVERGENT B1 ;  /* 0x0000000000017941 */ /* 0x000fea0003800200 */
.L_x_7719:
        /* <DEDUP_REMOVED lines=56> */
.L_x_7717:
[----:B------:R-:W-:Y:S05]  /*15410*/  BSYNC.RECONVERGENT B0 ;  /* 0x0000000000007941 */ /* 0x000fea0003800200 */
.L_x_7716:
        /* <DEDUP_REMOVED lines=24> */
.L_x_7723:
        /* <DEDUP_REMOVED lines=13> */
.L_x_7725:
[----:B------:R-:W-:Y:S05]  /*15670*/  BSYNC.RECONVERGENT B1 ;  /* 0x0000000000017941 */ /* 0x000fea0003800200 */
.L_x_7724:
        /* <DEDUP_REMOVED lines=56> */
.L_x_7722:
[----:B------:R-:W-:Y:S05]  /*15a00*/  BSYNC.RECONVERGENT B0 ;  /* 0x0000000000007941 */ /* 0x000fea0003800200 */
.L_x_7721:
        /* <DEDUP_REMOVED lines=24> */
.L_x_7728:
        /* <DEDUP_REMOVED lines=15> */
.L_x_7730:
[----:B------:R-:W-:Y:S05]  /*15c80*/  BSYNC.RECONVERGENT B1 ;  /* 0x0000000000017941 */ /* 0x000fea0003800200 */
.L_x_7729:
        /* <DEDUP_REMOVED lines=56> */
.L_x_7727:
[----:B------:R-:W-:Y:S05]  /*16010*/  BSYNC.RECONVERGENT B0 ;  /* 0x0000000000007941 */ /* 0x000fea0003800200 */
.L_x_7726:
        /* <DEDUP_REMOVED lines=16> */
.L_x_7690:
        /* <DEDUP_REMOVED lines=16> */
.L_x_7734:
        /* <DEDUP_REMOVED lines=13> */
.L_x_7736:
[----:B------:R-:W-:Y:S05]  /*162f0*/  BSYNC.RECONVERGENT B1 ;  /* 0x0000000000017941 */ /* 0x000fea0003800200 */
.L_x_7735:
        /* <DEDUP_REMOVED lines=55> */
.L_x_7733:
[----:B------:R-:W-:Y:S05]  /*16670*/  BSYNC.RECONVERGENT B0 ;  /* 0x0000000000007941 */ /* 0x000fea0003800200 */
.L_x_7732:
        /* <DEDUP_REMOVED lines=24> */
.L_x_7739:
        /* <DEDUP_REMOVED lines=13> */
.L_x_7741:
[----:B------:R-:W-:Y:S05]  /*168d0*/  BSYNC.RECONVERGENT B1 ;  /* 0x0000000000017941 */ /* 0x000fea0003800200 */
.L_x_7740:
        /* <DEDUP_REMOVED lines=56> */
.L_x_7738:
[----:B------:R-:W-:Y:S05]  /*16c60*/  BSYNC.RECONVERGENT B0 ;  /* 0x0000000000007941 */ /* 0x000fea0003800200 */
.L_x_7737:
        /* <DEDUP_REMOVED lines=24> */
.L_x_7744:
        /* <DEDUP_REMOVED lines=13> */
.L_x_7746:
[----:B------:R-:W-:Y:S05]  /*16ec0*/  BSYNC.RECONVERGENT B1 ;  /* 0x0000000000017941 */ /* 0x000fea0003800200 */
.L_x_7745:
        /* <DEDUP_REMOVED lines=56> */
.L_x_7743:
[----:B------:R-:W-:Y:S05]  /*17250*/  BSYNC.RECONVERGENT B0 ;  /* 0x0000000000007941 */ /* 0x000fea0003800200 */
.L_x_7742:
        /* <DEDUP_REMOVED lines=23> */
.L_x_7749:
        /* <DEDUP_REMOVED lines=13> */
.L_x_7751:
[----:B------:R-:W-:Y:S05]  /*174a0*/  BSYNC.RECONVERGENT B1 ;  /* 0x0000000000017941 */ /* 0x000fea0003800200 */
.L_x_7750:
        /* <DEDUP_REMOVED lines=56> */
.L_x_7748:
[----:B------:R-:W-:Y:S05]  /*17830*/  BSYNC.RECONVERGENT B0 ;  /* 0x0000000000007941 */ /* 0x000fea0003800200 */
.L_x_7747:
        /* <DEDUP_REMOVED lines=23> */
.L_x_7754:
        /* <DEDUP_REMOVED lines=13> */
.L_x_7756:
[----:B------:R-:W-:Y:S05]  /*17a80*/  BSYNC.RECONVERGENT B1 ;  /* 0x0000000000017941 */ /* 0x000fea0003800200 */
.L_x_7755:
        /* <DEDUP_REMOVED lines=56> */
.L_x_7753:
[----:B------:R-:W-:Y:S05]  /*17e10*/  BSYNC.RECONVERGENT B0 ;  /* 0x0000000000007941 */ /* 0x000fea0003800200 */
.L_x_7752:
        /* <DEDUP_REMOVED lines=23> */
.L_x_7759:
        /* <DEDUP_REMOVED lines=13> */
.L_x_7761:
[----:B------:R-:W-:Y:S05]  /*18060*/  BSYNC.RECONVERGENT B1 ;  /* 0x0000000000017941 */ /* 0x000fea0003800200 */
.L_x_7760:
        /* <DEDUP_REMOVED lines=56> */
.L_x_7758:
[----:B------:R-:W-:Y:S05]  /*183f0*/  BSYNC.RECONVERGENT B0 ;  /* 0x0000000000007941 */ /* 0x000fea0003800200 */
.L_x_7757:
        /* <DEDUP_REMOVED lines=23> */
.L_x_7764:
        /* <DEDUP_REMOVED lines=13> */
.L_x_7766:
[----:B------:R-:W-:Y:S05]  /*18640*/  BSYNC.RECONVERGENT B1 ;  /* 0x0000000000017941 */ /* 0x000fea0003800200 */
.L_x_7765:
        /* <DEDUP_REMOVED lines=56> */
.L_x_7763:
[----:B------:R-:W-:Y:S05]  /*189d0*/  BSYNC.RECONVERGENT B0 ;  /* 0x0000000000007941 */ /* 0x000fea0003800200 */
.L_x_7762:
        /* <DEDUP_REMOVED lines=23> */
.L_x_7769:
        /* <DEDUP_REMOVED lines=15> */
.L_x_7771:
[----:B------:R-:W-:Y:S05]  /*18c40*/  BSYNC.RECONVERGENT B1 ;  /* 0x0000000000017941 */ /* 0x000fea0003800200 */
.L_x_7770:
        /* <DEDUP_REMOVED lines=56> */
.L_x_7768:
[----:B------:R-:W-:Y:S05]  /*18fd0*/  BSYNC.RECONVERGENT B0 ;  /* 0x0000000000007941 */ /* 0x000fea0003800200 */
.L_x_7767:
        /* <DEDUP_REMOVED lines=14> */
.L_x_7731:
[----:B------:R-:W0:Y:S01]  /*190c0*/  @P0 LDC.64 R92, c[0x0][0x3a0] ;  /* 0x0000e800ff5c0b82 */ /* 0x000e220000000a00 */
[----:B------:R-:W-:Y:S01]  /*190d0*/  SEL R140, RZ, 0x10000, !P5 ;  /* 0x00010000ff8c7807 */ /* 0x000fe20006800000 */
[----:B------:R-:W-:Y:S01]  /*190e0*/  IMAD.WIDE.U32 R142, R123, 0x10, R106 ;  /* 0x000000107b8e7825 */ /* 0x000fe200078e006a */
[----:B------:R-:W-:Y:S02]  /*190f0*/  ISETP.NE.AND P5, PT, R136, RZ, PT ;  /* 0x000000ff8800720c */ /* 0x000fe40003fa5270 */
[----:B------:R-:W-:Y:S02]  /*19100*/  SEL R141, RZ, 0x1000000, !P6 ;  /* 0x01000000ff8d7807 */ /* 0x000fe40007000000 */
[----:B------:R-:W-:Y:S01]  /*19110*/  ISETP.NE.AND P6, PT, R135, RZ, PT ;  /* 0x000000ff8700720c */ /* 0x000fe20003fc5270 */
[----:B------:R1:W-:Y:S01]  /*19120*/  STG.E.128 desc[UR6][R142.64], R88 ;  /* 0x000000588e007986 */ /* 0x0003e2000c101d06 */
[----:B------:R-:W-:Y:S02]  /*19130*/  SEL R135, RZ, 0x1000000, !P2 ;  /* 0x01000000ff877807 */ /* 0x000fe40005000000 */
[----:B------:R-:W-:-:S02]  /*19140*/  SEL R95, RZ, 0x10000, !P1 ;  /* 0x00010000ff5f7807 */ /* 0x000fc40004800000 */
[----:B------:R-:W-:Y:S02]  /*19150*/  SEL R94, RZ, 0x100, !P5 ;  /* 0x00000100ff5e7807 */ /* 0x000fe40006800000 */
[----:B------:R-:W-:Y:S02]  /*19160*/  SEL R137, RZ, 0x100, !P4 ;  /* 0x00000100ff897807 */ /* 0x000fe40006000000 */
[----:B------:R-:W-:Y:S02]  /*19170*/  LOP3.LUT R94, R94, R135, R95, 0xfe, !PT ;  /* 0x000000875e5e7212 */ /* 0x000fe400078efe5f */
[----:B------:R-:W-:Y:S02]  /*19180*/  IADD3 R135, PT, PT, R8, 0x80, RZ ;  /* 0x0000008008877810 */ /* 0x000fe40007ffe0ff */
[----:B------:R-:W-:Y:S01]  /*19190*/  LOP3.LUT R137, R137, R141, R140, 0xfe, !PT ;  /* 0x0000008d89897212 */ /* 0x000fe200078efe8c */
[----:B------:R-:W-:Y:S01]  /*191a0*/  IMAD.WIDE.U32 R140, R123, 0x8, R104 ;  /* 0x000000087b8c7825 */ /* 0x000fe200078e0068 */
[----:B------:R-:W-:-:S02]  /*191b0*/  SEL R136, RZ, 0x1, !P3 ;  /* 0x00000001ff887807 */ /* 0x000fc40005800000 */
[----:B------:R-:W-:Y:S01]  /*191c0*/  SEL R95, RZ, 0x1, !P6 ;  /* 0x00000001ff5f7807 */ /* 0x000fe20007000000 */
[----:B0-----:R-:W-:Y:S01]  /*191d0*/  @P0 IMAD.WIDE.U32 R144, R135, 0x10, R92 ;  /* 0x0000001087900825 */ /* 0x001fe200078e005c */
[----:B------:R-:W-:Y:S02]  /*191e0*/  LOP3.LUT R137, R137, R136, RZ, 0xfc, !PT ;  /* 0x0000008889897212 */ /* 0x000fe400078efcff */
        /* <DEDUP_REMOVED lines=22> */
.L_x_7775:
        /* <DEDUP_REMOVED lines=13> */
.L_x_7777:
[----:B------:R-:W-:Y:S05]  /*19420*/  BSYNC.RECONVERGENT B1 ;  /* 0x0000000000017941 */ /* 0x000fea0003800200 */
.L_x_7776:
        /* <DEDUP_REMOVED lines=52> */
[----:B------:R-:W-:Y:S01]  /*19770*/  HFMA2 R90, -RZ, RZ, 0, 0 ;  /* 0x00000000ff5a7431 */ /* 0x000fe200000001ff */
[----:B------:R-:W-:Y:S01]  /*19780*/  LOP3.LUT R125, R125, R88, R137, 0x96, !PT ;  /* 0x000000587d7d7212 */ /* 0x000fe200078e9689 */
[----:B------:R-:W-:-:S07]  /*19790*/  IMAD.MOV.U32 R88, RZ, RZ, R138 ;  /* 0x000000ffff587224 */ /* 0x000fce00078e008a */
.L_x_7774:
[----:B------:R-:W-:Y:S05]  /*197a0*/  BSYNC.RECONVERGENT B0 ;  /* 0x0000000000007941 */ /* 0x000fea0003800200 */
.L_x_7773:
        /* <DEDUP_REMOVED lines=25> */
.L_x_7780:
        /* <DEDUP_REMOVED lines=13> */
.L_x_7782:
[----:B------:R-:W-:Y:S05]  /*19a10*/  BSYNC.RECONVERGENT B1 ;  /* 0x0000000000017941 */ /* 0x000fea0003800200 */
.L_x_7781:
[----:B------:R-:W-:Y:S01]  /*19a20*/  IMAD.WIDE.U32 R90, R4, -0x326172a9, RZ ;  /* 0xcd9e8d57045a7825 */ /* 0x000fe200078e00ff */
[----:B------:R-:W-:Y:S02]  /*19a30*/  LOP3.LUT R88, R5, R111, R103, 0x96, !PT ;  /* 0x0000006f05587212 */ /* 0x000fe400078e9667 */
[C---:B------:R-:W-:Y:S01]  /*19a40*/  IADD3 R125, PT, PT, R103.reuse, 0x76cf5d0a, RZ ;  /* 0x76cf5d0a677d7810 */ /* 0x040fe20007ffe0ff */
        /* <DEDUP_REMOVED lines=53> */
.L_x_7779:
[----:B------:R-:W-:Y:S05]  /*19da0*/  BSYNC.RECONVERGENT B0 ;  /* 0x0000000000007941 */ /* 0x000fea0003800200 */
.L_x_7778:
        /* <DEDUP_REMOVED lines=24> */
.L_x_7785:
        /* <DEDUP_REMOVED lines=13> */
.L_x_7787:
[----:B------:R-:W-:Y:S05]  /*1a000*/  BSYNC.RECONVERGENT B1 ;  /* 0x0000000000017941 */ /* 0x000fea0003800200 */
.L_x_7786:
        /* <DEDUP_REMOVED lines=56> */
.L_x_7784:
[----:B------:R-:W-:Y:S05]  /*1a390*/  BSYNC.RECONVERGENT B0 ;  /* 0x0000000000007941 */ /* 0x000fea0003800200 */
.L_x_7783:
        /* <DEDUP_REMOVED lines=24> */
.L_x_7790:
        /* <DEDUP_REMOVED lines=13> */
.L_x_7792:
[----:B------:R-:W-:Y:S05]  /*1a5f0*/  BSYNC.RECONVERGENT B1 ;  /* 0x0000000000017941 */ /* 0x000fea0003800200 */
.L_x_7791:
        /* <DEDUP_REMOVED lines=56> */
.L_x_7789:
[----:B------:R-:W-:Y:S05]  /*1a980*/  BSYNC.RECONVERGENT B0 ;  /* 0x0000000000007941 */ /* 0x000fea0003800200 */
.L_x_7788:
        /* <DEDUP_REMOVED lines=24> */
.L_x_7795:
        /* <DEDUP_REMOVED lines=13> */
.L_x_7797:
[----:B------:R-:W-:Y:S05]  /*1abe0*/  BSYNC.RECONVERGENT B1 ;  /* 0x0000000000017941 */ /* 0x000fea0003800200 */
.L_x_7796:
        /* <DEDUP_REMOVED lines=56> */
.L_x_7794:
[----:B------:R-:W-:Y:S05]  /*1af70*/  BSYNC.RECONVERGENT B0 ;  /* 0x0000000000007941 */ /* 0x000fea0003800200 */
.L_x_7793:
        /* <DEDUP_REMOVED lines=24> */
.L_x_7800:
        /* <DEDUP_REMOVED lines=13> */
.L_x_7802:
[----:B------:R-:W-:Y:S05]  /*1b1d0*/  BSYNC.RECONVERGENT B1 ;  /* 0x0000000000017941 */ /* 0x000fea0003800200 */
.L_x_7801:
        /* <DEDUP_REMOVED lines=56> */
.L_x_7799:
[----:B------:R-:W-:Y:S05]  /*1b560*/  BSYNC.RECONVERGENT B0 ;  /* 0x0000000000007941 */ /* 0x000fea0003800200 */
.L_x_7798:
        /* <DEDUP_REMOVED lines=24> */
.L_x_7805:
        /* <DEDUP_REMOVED lines=13> */
.L_x_7807:
[----:B------:R-:W-:Y:S05]  /*1b7c0*/  BSYNC.RECONVERGENT B1 ;  /* 0x0000000000017941 */ /* 0x000fea0003800200 */
.L_x_7806:
        /* <DEDUP_REMOVED lines=56> */
.L_x_7804:
[----:B------:R-:W-:Y:S05]  /*1bb50*/  BSYNC.RECONVERGENT B0 ;  /* 0x0000000000007941 */ /* 0x000fea0003800200 */
.L_x_7803:
        /* <DEDUP_REMOVED lines=24> */
.L_x_7810:
        /* <DEDUP_REMOVED lines=15> */
.L_x_7812:
[----:B------:R-:W-:Y:S05]  /*1bdd0*/  BSYNC.RECONVERGENT B1 ;  /* 0x0000000000017941 */ /* 0x000fea0003800200 */
.L_x_7811:
        /* <DEDUP_REMOVED lines=40> */
[C---:B------:R-:W-:Y:S01]  /*1c060*/  IADD3 R89, PT, PT, R103.reuse, -0x24c28bd8, RZ ;  /* 0xdb3d742867597810 */ /* 0x040fe20007ffe0ff */
        /* <DEDUP_REMOVED lines=8> */
[----:B------:R-:W-:-:S03]  /*1c0f0*/  IADD3 R23, PT, PT, R102, -0x700cb87f, RZ ;  /* 0x8ff3478166177810 */ /* 0x000fc60007ffe0ff */
[----:B------:R-:W-:Y:S01]  /*1c100*/  IMAD.WIDE.U32 R88, R88, -0x2daee0ad, RZ ;  /* 0xd2511f5358587825 */ /* 0x000fe200078e00ff */
[----:B------:R-:W-:-:S04]  /*1c110*/  LOP3.LUT R127, R23, R96, R127, 0x96, !PT ;  /* 0x00000060177f7212 */ /* 0x000fc800078e967f */
[----:B------:R-:W-:Y:S01]  /*1c120*/  LOP3.LUT R125, R125, R92, R89, 0x96, !PT ;  /* 0x0000005c7d7d7212 */ /* 0x000fe200078e9659 */
[----:B------:R-:W-:Y:S01]  /*1c130*/  HFMA2 R92, -RZ, RZ, 0, 0 ;  /* 0x00000000ff5c7431 */ /* 0x000fe200000001ff */
[----:B------:R-:W-:Y:S01]  /*1c140*/  MOV R89, R136 ;  /* 0x0000008800597202 */ /* 0x000fe20000000f00 */
[----:B------:R-:W-:-:S07]  /*1c150*/  IMAD.MOV.U32 R136, RZ, RZ, R88 ;  /* 0x000000ffff887224 */ /* 0x000fce00078e0058 */
.L_x_7809:
[----:B------:R-:W-:Y:S05]  /*1c160*/  BSYNC.RECONVERGENT B0 ;  /* 0x0000000000007941 */ /* 0x000fea0003800200 */
.L_x_7808:
[----:B------:R-:W-:Y:S01]  /*1c170*/  HADD2.F32 R14, -RZ, R95.H1_H1 ;  /* 0x3000005fff0e7230 */ /* 0x000fe20000004100 */
[----:B------:R-:W-:Y:S02]  /*1c180*/  I2FP.F32.U32 R23, R89 ;  /* 0x0000005900177245 */ /* 0x000fe40000201000 */
[----:B------:R-:W-:Y:S02]  /*1c190*/  F2FP.F16.F32.PACK_AB R90, R143, R141 ;  /* 0x0000008d8f5a723e */ /* 0x000fe400000000ff */
[----:B------:R-:W-:Y:S01]  /*1c1a0*/  FMUL.FTZ R14, R14, R15 ;  /* 0x0000000f0e0e7220 */ /* 0x000fe20000410000 */
[----:B------:R-:W-:Y:S01]  /*1c1b0*/  FFMA.FTZ R23, R23, R16, 1.1641532182693481445e-10 ;  /* 0x2f00000017177423 */ /* 0x000fe20000010010 */
[----:B------:R-:W-:Y:S01]  /*1c1c0*/  HADD2.F32 R15, -RZ, R31.H1_H1 ;  /* 0x3000001fff0f7230 */ /* 0x000fe20000004100 */
[----:B------:R-:W-:Y:S01]  /*1c1d0*/  F2FP.F16.F32.PACK_AB R89, R142, R139 ;  /* 0x0000008b8e59723e */ /* 0x000fe200000000ff */
[----:B------:R-:W-:Y:S01]  /*1c1e0*/  FMUL.FTZ R14, R14, R17 ;  /* 0x000000110e0e7220 */ /* 0x000fe20000410000 */
[----:B------:R-:W-:Y:S01]  /*1c1f0*/  HADD2.F32 R17, -RZ, R27.H1_H1 ;  /* 0x3000001bff117230 */ /* 0x000fe20000004100 */
[----:B------:R-:W-:-:S02]  /*1c200*/  FSETP.GTU.FTZ.AND P6, PT, R23, R18, PT ;  /* 0x000000121700720b */ /* 0x000fc40003fdc000 */
[----:B------:R-:W-:Y:S02]  /*1c210*/  F2FP.F16.F32.PACK_AB R88, R140, R138 ;  /* 0x0000008a8c58723e */ /* 0x000fe400000000ff */
[----:B------:R-:W-:Y:S02]  /*1c220*/  FSEL R14, R14, RZ, !P6 ;  /* 0x000000ff0e0e7208 */ /* 0x000fe40007000000 */
[----:B------:R-:W-:-:S03]  /*1c230*/  PLOP3.LUT P6, PT, P6, PT, PT, 0x8, 0x80 ;  /* 0x000000000080781c */ /* 0x000fc600037ce170 */
[----:B------:R-:W-:-:S05]  /*1c240*/  FFMA.FTZ R16, R14, R15, R17 ;  /* 0x0000000f0e107223 */ /* 0x000fca0000010011 */
[----:B------:R-:W-:Y:S01]  /*1c250*/  F2FP.F16.F32.PACK_AB R91, R16, R94 ;  /* 0x0000005e105b723e */ /* 0x000fe200000000ff */
[----:B------:R-:W-:Y:S06]  /*1c260*/  BRA `(.L_x_7813) ;  /* 0x0000002c00e47947 */ /* 0x000fec0003800000 */
.L_x_7772:
        /* <DEDUP_REMOVED lines=16> */
.L_x_7816:
        /* <DEDUP_REMOVED lines=13> */
.L_x_7818:
[----:B------:R-:W-:Y:S05]  /*1c440*/  BSYNC.RECONVERGENT B1 ;  /* 0x0000000000017941 */ /* 0x000fea0003800200 */
.L_x_7817:
        /* <DEDUP_REMOVED lines=55> */
.L_x_7815:
[----:B------:R-:W-:Y:S05]  /*1c7c0*/  BSYNC.RECONVERGENT B0 ;  /* 0x0000000000007941 */ /* 0x000fea0003800200 */
.L_x_7814:
[----:B------:R-:W-:Y:S01]  /*1c7d0*/  I2FP.F32.U32 R89, R88 ;  /* 0x0000005800597245 */ /* 0x000fe20000201000 */
[----:B-----5:R-:W-:Y:S01]  /*1c7e0*/  HADD2.F32 R88, -RZ, R92.H0_H0 ;  /* 0x2000005cff587230 */ /* 0x020fe20000004100 */
[----:B------:R-:W-:Y:S01]  /*1c7f0*/  ISETP.NE.AND P1, PT, R90, 0x1, PT ;  /* 0x000000015a00780c */ /* 0x000fe20003f25270 */
[----:B------:R-:W-:Y:S02]  /*1c800*/  BSSY.RECONVERGENT B0, `(.L_x_7819) ;  /* 0x000005b000007945 */ /* 0x000fe40003800200 */
[----:B------:R-:W-:Y:S01]  /*1c810*/  FFMA.FTZ R89, R89, R16, 1.1641532182693481445e-10 ;  /* 0x2f00000059597423 */ /* 0x000fe20000010010 */
[----:B------:R-:W-:-:S04]  /*1c820*/  FMUL.FTZ R88, R88, R15 ;  /* 0x0000000f58587220 */ /* 0x000fc80000410000 */
[----:B------:R-:W-:Y:S01]  /*1c830*/  FMUL.FTZ R88, R88, R17 ;  /* 0x0000001158587220 */ /* 0x000fe20000410000 */
[----:B------:R-:W-:Y:S01]  /*1c840*/  FSETP.GTU.FTZ.AND P0, PT, R89, R18, PT ;  /* 0x000000125900720b */ /* 0x000fe20003f1c000 */
[----:B------:R-:W-:-:S03]  /*1c850*/  HADD2.F32 R89, -RZ, R28.H0_H0 ;  /* 0x2000001cff597230 */ /* 0x000fc60000004100 */
        /* <DEDUP_REMOVED lines=15> */
.L_x_7821:
        /* <DEDUP_REMOVED lines=13> */
.L_x_7823:
[----:B------:R-:W-:Y:S05]  /*1ca20*/  BSYNC.RECONVERGENT B1 ;  /* 0x0000000000017941 */ /* 0x000fea0003800200 */
.L_x_7822:
        /* <DEDUP_REMOVED lines=56> */
.L_x_7820:
[----:B------:R-:W-:Y:S05]  /*1cdb0*/  BSYNC.RECONVERGENT B0 ;  /* 0x0000000000007941 */ /* 0x000fea0003800200 */
.L_x_7819:
        /* <DEDUP_REMOVED lines=23> */
.L_x_7826:
        /* <DEDUP_REMOVED lines=13> */
.L_x_7828:
[----:B------:R-:W-:Y:S05]  /*1d000*/  BSYNC.RECONVERGENT B1 ;  /* 0x0000000000017941 */ /* 0x000fea0003800200 */
.L_x_7827:
        /* <DEDUP_REMOVED lines=56> */
.L_x_7825:
[----:B------:R-:W-:Y:S05]  /*1d390*/  BSYNC.RECONVERGENT B0 ;  /* 0x0000000000007941 */ /* 0x000fea0003800200 */
.L_x_7824:
        /* <DEDUP_REMOVED lines=23> */
.L_x_7831:
        /* <DEDUP_REMOVED lines=13> */
.L_x_7833:
[----:B------:R-:W-:Y:S05]  /*1d5e0*/  BSYNC.RECONVERGENT B1 ;  /* 0x0000000000017941 */ /* 0x000fea0003800200 */
.L_x_7832:
        /* <DEDUP_REMOVED lines=56> */
.L_x_7830:
[----:B------:R-:W-:Y:S05]  /*1d970*/  BSYNC.RECONVERGENT B0 ;  /* 0x0000000000007941 */ /* 0x000fea0003800200 */
.L_x_7829:
        /* <DEDUP_REMOVED lines=23> */
.L_x_7836:
        /* <DEDUP_REMOVED lines=13> */
.L_x_7838:
[----:B------:R-:W-:Y:S05]  /*1dbc0*/  BSYNC.RECONVERGENT B1 ;  /* 0x0000000000017941 */ /* 0x000fea0003800200 */
.L_x_7837:
        /* <DEDUP_REMOVED lines=56> */
.L_x_7835:
[----:B------:R-:W-:Y:S05]  /*1df50*/  BSYNC.RECONVERGENT B0 ;  /* 0x0000000000007941 */ /* 0x000fea0003800200 */
.L_x_7834:
        /* <DEDUP_REMOVED lines=23> */
.L_x_7841:
        /* <DEDUP_REMOVED lines=13> */
.L_x_7843:
[----:B------:R-:W-:Y:S05]  /*1e1a0*/  BSYNC.RECONVERGENT B1 ;  /* 0x0000000000017941 */ /* 0x000fea0003800200 */
.L_x_7842:
        /* <DEDUP_REMOVED lines=56> */
.L_x_7840:
[----:B------:R-:W-:Y:S05]  /*1e530*/  BSYNC.RECONVERGENT B0 ;  /* 0x0000000000007941 */ /* 0x000fea0003800200 */
.L_x_7839:
        /* <DEDUP_REMOVED lines=23> */
.L_x_7846:
        /* <DEDUP_REMOVED lines=13> */
.L_x_7848:
[----:B------:R-:W-:Y:S05]  /*1e780*/  BSYNC.RECONVERGENT B1 ;  /* 0x0000000000017941 */ /* 0x000fea0003800200 */
.L_x_7847:
        /* <DEDUP_REMOVED lines=56> */
.L_x_7845:
[----:B------:R-:W-:Y:S05]  /*1eb10*/  BSYNC.RECONVERGENT B0 ;  /* 0x0000000000007941 */ /* 0x000fea0003800200 */
.L_x_7844:
        /* <DEDUP_REMOVED lines=23> */
.L_x_7851:
        /* <DEDUP_REMOVED lines=15> */
.L_x_7853:
[----:B------:R-:W-:Y:S05]  /*1ed80*/  BSYNC.RECONVERGENT B1 ;  /* 0x0000000000017941 */ /* 0x000fea0003800200 */
.L_x_7852:
        /* <DEDUP_REMOVED lines=56> */
.L_x_7850:
[----:B------:R-:W-:Y:S05]  /*1f110*/  BSYNC.RECONVERGENT B0 ;  /* 0x0000000000007941 */ /* 0x000fea0003800200 */
.L_x_7849:
[----:B------:R-:W-:Y:S01]  /*1f120*/  I2FP.F32.U32 R23, R89 ;  /* 0x0000005900177245 */ /* 0x000fe20000201000 */
[----:B------:R-:W-:Y:S01]  /*1f130*/  HADD2.F32 R14, -RZ, R95.H1_H1 ;  /* 0x3000005fff0e7230 */ /* 0x000fe20000004100 */
[----:B------:R-:W-:Y:S02]  /*1f140*/  F2FP.F16.F32.PACK_AB R90, R143, R141 ;  /* 0x0000008d8f5a723e */ /* 0x000fe400000000ff */
[----:B------:R-:W-:Y:S01]  /*1f150*/  F2FP.F16.F32.PACK_AB R89, R142, R139 ;  /* 0x0000008b8e59723e */ /* 0x000fe200000000ff */
[----:B------:R-:W-:Y:S01]  /*1f160*/  FFMA.FTZ R23, R23, R16, 1.1641532182693481445e-10 ;  /* 0x2f00000017177423 */ /* 0x000fe20000010010 */
[----:B------:R-:W-:Y:S01]  /*1f170*/  FMUL.FTZ R14, R14, R15 ;  /* 0x0000000f0e0e7220 */ /* 0x000fe20000410000 */
[----:B------:R-:W-:Y:S01]  /*1f180*/  HADD2.F32 R15, -RZ, R31.H1_H1 ;  /* 0x3000001fff0f7230 */ /* 0x000fe20000004100 */
[----:B------:R-:W-:Y:S02]  /*1f190*/  F2FP.F16.F32.PACK_AB R88, R140, R138 ;  /* 0x0000008a8c58723e */ /* 0x000fe400000000ff */
[----:B------:R-:W-:Y:S01]  /*1f1a0*/  FMUL.FTZ R14, R14, R17 ;  /* 0x000000110e0e7220 */ /* 0x000fe20000410000 */
[----:B------:R-:W-:-:S04]  /*1f1b0*/  FSETP.GTU.FTZ.AND P6, PT, R23, R18, PT ;  /* 0x000000121700720b */ /* 0x000fc80003fdc000 */
[----:B------:R-:W-:Y:S02]  /*1f1c0*/  FSEL R16, R14, RZ, !P6 ;  /* 0x000000ff0e107208 */ /* 0x000fe40007000000 */
[----:B------:R-:W-:-:S03]  /*1f1d0*/  PLOP3.LUT P6, PT, P6, PT, PT, 0x8, 0x80 ;  /* 0x000000000080781c */ /* 0x000fc600037ce170 */
[----:B------:R-:W-:-:S05]  /*1f1e0*/  FMUL.FTZ R16, R15, R16 ;  /* 0x000000100f107220 */ /* 0x000fca0000410000 */
[----:B------:R-:W-:-:S07]  /*1f1f0*/  F2FP.F16.F32.PACK_AB R91, R16, R94 ;  /* 0x0000005e105b723e */ /* 0x000fce00000000ff */
.L_x_7813:
        /* <DEDUP_REMOVED lines=11> */
[----:B------:R-:W-:Y:S01]  /*1f2b0*/  ISETP.NE.AND P6, PT, R137, RZ, PT ;  /* 0x000000ff8900720c */ /* 0x000fe20003fc5270 */
[----:B------:R-:W-:Y:S01]  /*1f2c0*/  FADD.FTZ R18, R17, R12 ;  /* 0x0000000c11127221 */ /* 0x000fe20000010000 */
[----:B------:R-:W-:Y:S01]  /*1f2d0*/  LOP3.LUT R96, R96, R14, R15, 0xfe, !PT ;  /* 0x0000000e60607212 */ /* 0x000fe200078efe0f */
[----:B------:R-:W-:Y:S01]  /*1f2e0*/  UMOV UR4, 0xffffffff ;  /* 0xffffffff00047882 */ /* 0x000fe20000000000 */
[----:B------:R-:W-:Y:S01]  /*1f2f0*/  SEL R15, RZ, 0x1, !P3 ;  /* 0x00000001ff0f7807 */ /* 0x000fe20005800000 */
[----:B------:R-:W-:-:S03]  /*1f300*/  FADD.FTZ R18, R18, R13 ;  /* 0x0000000d12127221 */ /* 0x000fc60000010000 */
[----:B------:R-:W-:Y:S01]  /*1f310*/  LOP3.LUT R15, R96, R15, RZ, 0xfc, !PT ;  /* 0x0000000f600f7212 */ /* 0x000fe200078efcff */
        /* <DEDUP_REMOVED lines=32> */
[----:B------:R-:W-:-:S04]  /*1f520*/  FADD.FTZ R17, R17, R138 ;  /* 0x0000008a11117221 */ /* 0x000fc80000010000 */
[----:B------:R-:W-:Y:S01]  /*1f530*/  FADD.FTZ R18, R17, R140 ;  /* 0x0000008c11127221 */ /* 0x000fe20000010000 */
[----:B------:R0:W-:Y:S03]  /*1f540*/  STG.E.64 desc[UR6][R104.64], R14 ;  /* 0x0000000e68007986 */ /* 0x0001e6000c101b06 */
        /* <DEDUP_REMOVED lines=108> */
.L_x_7867:
[----:B------:R-:W-:Y:S01]  /*1fc10*/  FMUL.FTZ R7, R15, R15 ;  /* 0x0000000f0f077220 */ /* 0x000fe20000410000 */
[----:B------:R-:W-:Y:S01]  /*1fc20*/  ISETP.NE.AND P1, PT, RZ, UR11, PT ;  /* 0x0000000bff007c0c */ /* 0x000fe2000bf25270 */
[----:B01----:R-:W-:Y:S01]  /*1fc30*/  FADD.FTZ R23, R23, R90 ;  /* 0x0000005a17177221 */ /* 0x003fe20000010000 */
        /* <DEDUP_REMOVED lines=52> */
[----:B------:R-:W-:Y:S02]  /*1ff80*/  HADD2.F32 R9, -RZ, R64.H1_H1 ;  /* 0x30000040ff097230 */ /* 0x000fe40000004100 */
[C---:B------:R-:W-:Y:S01]  /*1ff90*/  FMUL.FTZ R18, R7.reuse, R18 ;  /* 0x0000001207127220 */ /* 0x040fe20000410000 */
[----:B------:R-:W-:Y:S02]  /*1ffa0*/  HADD2.F32 R13, -RZ, R85.H0_H0 ;  /* 0x20000055ff0d7230 */ /* 0x000fe40000004100 */
[----:B------:R-:W-:Y:S01]  /*1ffb0*/  FMUL.FTZ R96, R7, R96 ;  /* 0x0000006007607220 */ /* 0x000fe20000410000 */
[----:B------:R-:W-:Y:S02]  /*1ffc0*/  HADD2.F32 R17, -RZ, R65.H0_H0 ;  /* 0x20000041ff117230 */ /* 0x000fe40000004100 */
[----:B------:R-:W-:Y:S01]  /*1ffd0*/  FFMA.FTZ R19, R10, R19, R9 ;  /* 0x000000130a137223 */ /* 0x000fe20000010009 */
        /* <DEDUP_REMOVED lines=8> */
[----:B------:R-:W-:-:S02]  /*20060*/  HADD2.F32 R13, -RZ, R86.H1_H1 ;  /* 0x30000056ff0d7230 */ /* 0x000fc40000004100 */
[----:B------:R-:W-:Y:S01]  /*20070*/  FMUL.FTZ R10, R7, R104 ;  /* 0x00000068070a7220 */ /* 0x000fe20000410000 */
[----:B------:R-:W-:Y:S02]  /*20080*/  HADD2.F32 R17, -RZ, R66.H1_H1 ;  /* 0x30000042ff117230 */ /* 0x000fe40000004100 */
[----:B------:R-:W-:Y:S01]  /*20090*/  FFMA.FTZ R93, R93, R16, R116 ;  /* 0x000000105d5d7223 */ /* 0x000fe20000010074 */
        /* <DEDUP_REMOVED lines=8> */
[----:B------:R-:W-:Y:S02]  /*20120*/  HADD2.F32 R10, -RZ, R80.H1_H1 ;  /* 0x30000050ff0a7230 */ /* 0x000fe40000004100 */
[C---:B------:R-:W-:Y:S01]  /*20130*/  FMUL.FTZ R97, R7.reuse, R98 ;  /* 0x0000006207617220 */ /* 0x040fe20000410000 */
[----:B------:R-:W-:Y:S02]  /*20140*/  HADD2.F32 R12, -RZ, R60.H1_H1 ;  /* 0x3000003cff0c7230 */ /* 0x000fe40000004100 */
[----:B------:R-:W-:Y:S01]  /*20150*/  FMUL.FTZ R100, R7, R152 ;  /* 0x0000009807647220 */ /* 0x000fe20000410000 */
[----:B------:R-:W-:-:S02]  /*20160*/  HADD2.F32 R13, -RZ, R81.H1_H1 ;  /* 0x30000051ff0d7230 */ /* 0x000fc40000004100 */
[----:B------:R-:W-:Y:S01]  /*20170*/  FFMA.FTZ R105, R105, R16, R18 ;  /* 0x0000001069697223 */ /* 0x000fe20000010012 */
        /* <DEDUP_REMOVED lines=10> */
[----:B------:R-:W-:Y:S02]  /*20220*/  HADD2.F32 R10, -RZ, R83.H1_H1 ;  /* 0x30000053ff0a7230 */ /* 0x000fe40000004100 */
[C---:B------:R-:W-:Y:S01]  /*20230*/  FMUL.FTZ R98, R7.reuse, R114 ;  /* 0x0000007207627220 */ /* 0x040fe20000410000 */
[----:B------:R-:W-:Y:S02]  /*20240*/  HADD2.F32 R12, -RZ, R63.H1_H1 ;  /* 0x3000003fff0c7230 */ /* 0x000fe40000004100 */
[----:B------:R-:W-:Y:S01]  /*20250*/  FMUL.FTZ R116, R7, R144 ;  /* 0x0000009007747220 */ /* 0x000fe20000410000 */
[----:B------:R-:W-:Y:S01]  /*20260*/  FFMA.FTZ R114, R108, R13, R17 ;  /* 0x0000000d6c727223 */ /* 0x000fe20000010011 */
[----:B------:R-:W-:-:S02]  /*20270*/  HADD2.F32 R13, -RZ, R77.H0_H0 ;  /* 0x2000004dff0d7230 */ /* 0x000fc40000004100 */
[----:B------:R-:W-:Y:S01]  /*20280*/  FMUL.FTZ R107, R7, R112 ;  /* 0x00000070076b7220 */ /* 0x000fe20000410000 */
[----:B------:R-:W-:Y:S01]  /*20290*/  FFMA.FTZ R113, R113, R10, R12 ;  /* 0x0000000a71717223 */ /* 0x000fe2000001000c */
        /* <DEDUP_REMOVED lines=19> */
[----:B------:R-:W-:Y:S01]  /*203d0*/  FMUL.FTZ R148, R7, R148 ;  /* 0x0000009407947220 */ /* 0x000fe20000410000 */
[----:B------:R-:W-:Y:S02]  /*203e0*/  HADD2.F32 R12, -RZ, R59.H1_H1 ;  /* 0x3000003bff0c7230 */ /* 0x000fe40000004100 */
        /* <DEDUP_REMOVED lines=32> */
[----:B------:R-:W-:Y:S01]  /*205f0*/  FFMA.FTZ R130, R130, R17, R21 ;  /* 0x0000001182827223 */ /* 0x000fe20000010015 */
[----:B------:R-:W-:-:S02]  /*20600*/  HADD2.F32 R12, -RZ, R55.H1_H1 ;  /* 0x30000037ff0c7230 */ /* 0x000fc40000004100 */
[----:B------:R-:W-:Y:S01]  /*20610*/  FFMA.FTZ R128, R128, R11, R13 ;  /* 0x0000000b80807223 */ /* 0x000fe2000001000d */
[----:B------:R-:W-:Y:S01]  /*20620*/  HADD2.F32 R89, -RZ, R76.H0_H0 ;  /* 0x2000004cff597230 */ /* 0x000fe20000004100 */
[----:B------:R-:W0:Y:S01]  /*20630*/  @!P0 LDC.64 R16, c[0x0][0x3c0] ;  /* 0x0000f000ff108b82 */ /* 0x000e220000000a00 */
[----:B------:R-:W-:Y:S02]  /*20640*/  HADD2.F32 R91, -RZ, R56.H0_H0 ;  /* 0x20000038ff5b7230 */ /* 0x000fe40000004100 */
[----:B------:R-:W-:Y:S01]  /*20650*/  FFMA.FTZ R131, R131, R10, R12 ;  /* 0x0000000a83837223 */ /* 0x000fe2000001000c */
[----:B------:R-:W-:Y:S02]  /*20660*/  HADD2.F32 R23, -RZ, R72.H0_H0 ;  /* 0x20000048ff177230 */ /* 0x000fe40000004100 */
[----:B------:R-:W-:Y:S01]  /*20670*/  FMUL.FTZ R118, R7, R138 ;  /* 0x0000008a07767220 */ /* 0x000fe20000410000 */
[----:B------:R-:W-:Y:S02]  /*20680*/  HADD2.F32 R132, -RZ, R68.H1_H1 ;  /* 0x30000044ff847230 */ /* 0x000fe40000004100 */
[----:B------:R-:W-:Y:S01]  /*20690*/  FFMA.FTZ R98, R98, R89, R91 ;  /* 0x0000005962627223 */ /* 0x000fe2000001005b */
[----:B------:R-:W-:Y:S01]  /*206a0*/  HADD2.F32 R89, -RZ, R52.H0_H0 ;  /* 0x20000034ff597230 */ /* 0x000fe20000004100 */
[----:B------:R-:W1:Y:S01]  /*206b0*/  @!P0 LDC.64 R12, c[0x0][0x3c8] ;  /* 0x0000f200ff0c8b82 */ /* 0x000e620000000a00 */
[----:B------:R-:W-:-:S02]  /*206c0*/  HADD2.F32 R134, -RZ, R48.H1_H1 ;  /* 0x30000030ff867230 */ /* 0x000fc40000004100 */
[C---:B------:R-:W-:Y:S01]  /*206d0*/  FMUL.FTZ R133, R7.reuse, R140 ;  /* 0x0000008c07857220 */ /* 0x040fe20000410000 */
[----:B------:R-:W-:Y:S02]  /*206e0*/  HADD2.F32 R21, -RZ, R69.H0_H0 ;  /* 0x20000045ff157230 */ /* 0x000fe40000004100 */
[----:B------:R-:W-:Y:S01]  /*206f0*/  FFMA.FTZ R108, R108, R23, R89 ;  /* 0x000000176c6c7223 */ /* 0x000fe20000010059 */
[----:B------:R-:W-:Y:S02]  /*20700*/  HADD2.F32 R23, -RZ, R68.H0_H0 ;  /* 0x20000044ff177230 */ /* 0x000fe40000004100 */
[----:B------:R-:W-:Y:S01]  /*20710*/  FMUL.FTZ R20, R7, R20 ;  /* 0x0000001407147220 */ /* 0x000fe20000410000 */
[----:B------:R-:W-:Y:S01]  /*20720*/  HADD2.F32 R89, -RZ, R48.H0_H0 ;  /* 0x20000030ff597230 */ /* 0x000fe20000004100 */
[----:B------:R-:W2:Y:S01]  /*20730*/  LDC.64 R10, c[0x0][0x428] ;  /* 0x00010a00ff0a7b82 */ /* 0x000ea20000000a00 */
[----:B------:R-:W-:Y:S02]  /*20740*/  HADD2.F32 R160, -RZ, R82.H0_H0 ;  /* 0x20000052ffa07230 */ /* 0x000fe40000004100 */
[----:B------:R-:W-:Y:S01]  /*20750*/  FFMA.FTZ R133, R133, R132, R134 ;  /* 0x0000008485857223 */ /* 0x000fe20000010086 */
[----:B------:R-:W-:-:S02]  /*20760*/  HADD2.F32 R162, -RZ, R62.H0_H0 ;  /* 0x2000003effa27230 */ /* 0x000fc40000004100 */
[----:B------:R-:W-:Y:S01]  /*20770*/  FFMA.FTZ R118, R118, R23, R89 ;  /* 0x0000001776767223 */ /* 0x000fe20000010059 */
[----:B------:R-:W-:Y:S02]  /*20780*/  HADD2.F32 R23, -RZ, R49.H0_H0 ;  /* 0x20000031ff177230 */ /* 0x000fe40000004100 */
[C---:B------:R-:W-:Y:S01]  /*20790*/  FMUL.FTZ R101, R7.reuse, R158 ;  /* 0x0000009e07657220 */ /* 0x040fe20000410000 */
        /* <DEDUP_REMOVED lines=8> */
[----:B0-----:R-:W-:-:S04]  /*20820*/  @!P0 IMAD.WIDE R16, R0, 0x4, R16 ;  /* 0x0000000400108825 */ /* 0x001fc800078e0210 */
[----:B------:R-:W-:Y:S01]  /*20830*/  FFMA.FTZ R141, R20, R95, R141 ;  /* 0x0000005f148d7223 */ /* 0x000fe2000001008d */
[C---:B------:R-:W-:Y:S01]  /*20840*/  FMUL.FTZ R90, R7.reuse, R90 ;  /* 0x0000005a075a7220 */ /* 0x040fe20000410000 */
[----:B------:R-:W-:Y:S01]  /*20850*/  FFMA.FTZ R139, R88, R21, R23 ;  /* 0x00000015588b7223 */ /* 0x000fe20000010017 */
[----:B-1----:R-:W-:Y:S01]  /*20860*/  @!P0 IMAD.WIDE R12, R0, 0x4, R12 ;  /* 0x00000004000c8825 */ /* 0x002fe200078e020c */
[----:B------:R0:W-:Y:S03]  /*20870*/  @!P0 STG.E desc[UR6][R16.64], R15 ;  /* 0x0000000f10008986 */ /* 0x0001e6000c101906 */
[C---:B------:R-:W-:Y:S01]  /*20880*/  FMUL.FTZ R121, R7.reuse, R164 ;  /* 0x000000a407797220 */ /* 0x040fe20000410000 */
[----:B------:R-:W-:Y:S01]  /*20890*/  FMUL.FTZ R94, R7, R94 ;  /* 0x0000005e075e7220 */ /* 0x000fe20000410000 */
[----:B------:R-:W-:Y:S01]  /*208a0*/  HADD2.F32 R89, -RZ, R70.H0_H0 ;  /* 0x20000046ff597230 */ /* 0x000fe20000004100 */
[----:B------:R1:W-:Y:S01]  /*208b0*/  @!P0 STG.E desc[UR6][R12.64], R7 ;  /* 0x000000070c008986 */ /* 0x0003e2000c101906 */
[----:B--2---:R-:W-:Y:S01]  /*208c0*/  IMAD.WIDE.U32 R20, R8, 0x10, R10 ;  /* 0x0000001008147825 */ /* 0x004fe200078e000a */
[----:B------:R-:W-:-:S03]  /*208d0*/  F2FP.F16.F32.PACK_AB R8, R19, R14 ;  /* 0x0000000e1308723e */ /* 0x000fc600000000ff */
[----:B------:R-:W-:Y:S01]  /*208e0*/  FMUL.FTZ R137, R7, R142 ;  /* 0x0000008e07897220 */ /* 0x000fe20000410000 */
[----:B------:R-:W-:Y:S01]  /*208f0*/  F2FP.F16.F32.PACK_AB R14, R114, R101 ;  /* 0x00000065720e723e */ /* 0x000fe200000000ff */
[----:B------:R-:W-:Y:S01]  /*20900*/  HADD2.F32 R91, -RZ, R50.H0_H0 ;  /* 0x20000032ff5b7230 */ /* 0x000fe20000004100 */
[----:B------:R-:W-:Y:S01]  /*20910*/  F2FP.F16.F32.PACK_AB R9, R96, R9 ;  /* 0x000000096009723e */ /* 0x000fe200000000ff */
[----:B------:R-:W-:Y:S01]  /*20920*/  HADD2.F32 R144, -RZ, R74.H0_H0 ;  /* 0x2000004aff907230 */ /* 0x000fe20000004100 */
[----:B0-----:R-:W-:Y:S01]  /*20930*/  F2FP.F16.F32.PACK_AB R15, R113, R116 ;  /* 0x00000074710f723e */ /* 0x001fe200000000ff */
[----:B------:R-:W-:Y:S02]  /*20940*/  HADD2.F32 R146, -RZ, R54.H0_H0 ;  /* 0x20000036ff927230 */ /* 0x000fe40000004100 */
[----:B------:R-:W-:Y:S01]  /*20950*/  FFMA.FTZ R134, R90, R89, R91 ;  /* 0x000000595a867223 */ /* 0x000fe2000001005b */
[----:B------:R-:W-:Y:S01]  /*20960*/  HADD2.F32 R89, -RZ, R71.H0_H0 ;  /* 0x20000047ff597230 */ /* 0x000fe20000004100 */
[----:B-1----:R-:W-:Y:S01]  /*20970*/  F2FP.F16.F32.PACK_AB R13, R100, R99 ;  /* 0x00000063640d723e */ /* 0x002fe200000000ff */
[----:B------:R-:W-:Y:S01]  /*20980*/  HADD2.F32 R91, -RZ, R51.H0_H0 ;  /* 0x20000033ff5b7230 */ /* 0x000fe20000004100 */
[----:B------:R-:W0:Y:S01]  /*20990*/  LDC.64 R100, c[0x0][0x380] ;  /* 0x0000e000ff647b82 */ /* 0x000e220000000a00 */
[----:B------:R-:W-:Y:S01]  /*209a0*/  FFMA.FTZ R121, R121, R144, R146 ;  /* 0x0000009079797223 */ /* 0x000fe20000010092 */
[----:B------:R-:W-:Y:S01]  /*209b0*/  HADD2.F32 R138, -RZ, R69.H1_H1 ;  /* 0x30000045ff8a7230 */ /* 0x000fe20000004100 */
[----:B------:R-:W-:Y:S01]  /*209c0*/  F2FP.F16.F32.PACK_AB R12, R97, R18 ;  /* 0x00000012610c723e */ /* 0x000fe200000000ff */
[----:B------:R-:W-:-:S02]  /*209d0*/  HADD2.F32 R144, -RZ, R49.H1_H1 ;  /* 0x30000031ff907230 */ /* 0x000fc40000004100 */
[----:B------:R-:W-:Y:S01]  /*209e0*/  FFMA.FTZ R110, R94, R89, R91 ;  /* 0x000000595e6e7223 */ /* 0x000fe2000001005b */
[----:B------:R-:W-:Y:S01]  /*209f0*/  IMAD.WIDE.U32 R22, R22, 0x10, R10 ;  /* 0x0000001016167825 */ /* 0x000fe200078e000a */
[----:B------:R-:W-:-:S03]  /*20a00*/  F2FP.F16.F32.PACK_AB R19, R129, R124 ;  /* 0x0000007c8113723e */ /* 0x000fc600000000ff */
[----:B------:R-:W-:Y:S01]  /*20a10*/  FFMA.FTZ R137, R137, R138, R144 ;  /* 0x0000008a89897223 */ /* 0x000fe20000010090 */
        /* <DEDUP_REMOVED lines=9> */
[----:B------:R-:W-:Y:S01]  /*20ab0*/  F2FP.F16.F32.PACK_AB R98, R128, R121 ;  /* 0x000000798062723e */ /* 0x000fe200000000ff */
[----:B0-----:R-:W-:Y:S01]  /*20ac0*/  IMAD R0, R100, 0x4, R0 ;  /* 0x0000000464007824 */ /* 0x001fe200078e0200 */
[----:B------:R-:W-:Y:S01]  /*20ad0*/  F2FP.F16.F32.PACK_AB R97, R119, R120 ;  /* 0x000000787761723e */ /* 0x000fe200000000ff */
[----:B------:R0:W-:Y:S01]  /*20ae0*/  STG.E.128 desc[UR6][R20.64], R8 ;  /* 0x0000000814007986 */ /* 0x0001e2000c101d06 */
[----:B------:R-:W-:Y:S02]  /*20af0*/  F2FP.F16.F32.PACK_AB R96, R117, R108 ;  /* 0x0000006c7560723e */ /* 0x000fe400000000ff */
[----:B------:R-:W-:Y:S01]  /*20b00*/  F2FP.F16.F32.PACK_AB R107, R141, R110 ;  /* 0x0000006e8d6b723e */ /* 0x000fe200000000ff */
[----:B------:R0:W-:Y:S01]  /*20b10*/  STG.E.128 desc[UR6][R22.64], R12 ;  /* 0x0000000c16007986 */ /* 0x0001e2000c101d06 */
[----:B------:R-:W-:-:S02]  /*20b20*/  F2FP.F16.F32.PACK_AB R106, R139, R134 ;  /* 0x000000868b6a723e */ /* 0x000fc400000000ff */
[----:B------:R-:W-:Y:S01]  /*20b30*/  F2FP.F16.F32.PACK_AB R105, R137, R132 ;  /* 0x000000848969723e */ /* 0x000fe200000000ff */
[----:B------:R0:W-:Y:S01]  /*20b40*/  STG.E.128 desc[UR6][R88.64], R16 ;  /* 0x0000001058007986 */ /* 0x0001e2000c101d06 */
[----:B------:R-:W-:Y:S02]  /*20b50*/  F2FP.F16.F32.PACK_AB R104, R133, R118 ;  /* 0x000000768568723e */ /* 0x000fe400000000ff */
[----:B------:R-:W-:Y:S01]  /*20b60*/  ISETP.GE.AND P0, PT, R0, R101, PT ;  /* 0x000000650000720c */ /* 0x000fe20003f06270 */
[----:B------:R0:W-:Y:S04]  /*20b70*/  STG.E.128 desc[UR6][R90.64], R96 ;  /* 0x000000605a007986 */ /* 0x0001e8000c101d06 */
[----:B------:R0:W-:Y:S08]  /*20b80*/  STG.E.128 desc[UR6][R94.64], R104 ;  /* 0x000000685e007986 */ /* 0x0001f0000c101d06 */
[----:B------:R-:W-:Y:S05]  /*20b90*/  @!P0 BRA `(.L_x_7855) ;  /* 0xfffffdfc00bc8947 */ /* 0x000fea000383ffff */
[----:B------:R-:W-:Y:S05]  /*20ba0*/  EXIT ;  /* 0x000000000000794d */ /* 0x000fea0003800000 */
.L_x_7854:
        /* <DEDUP_REMOVED lines=8> */
.L_x_7857:
[----:B------:R-:W-:Y:S05]  /*20c30*/  BSYNC B0 ;  /* 0x0000000000007941 */ /* 0x000fea0003800000 */
.L_x_7856:
        /* <DEDUP_REMOVED lines=9> */
.L_x_7858:
[----:B------:R-:W-:Y:S02]  /*20cd0*/  IMAD.MOV.U32 R93, RZ, RZ, 0x4 ;  /* 0x00000004ff5d7424 */ /* 0x000fe400078e00ff */
[----:B------:R-:W-:-:S04]  /*20ce0*/  IMAD.MOV.U32 R7, RZ, RZ, R90 ;  /* 0x000000ffff077224 */ /* 0x000fc800078e005a */
[----:B------:R-:W-:-:S05]  /*20cf0*/  FADD.FTZ R23, R18, R7 ;  /* 0x0000000712177221 */ /* 0x000fca0000010000 */
[----:B------:R-:W-:-:S07]  /*20d00*/  MOV R96, R23 ;  /* 0x0000001700607202 */ /* 0x000fce0000000f00 */
[----:B------:R-:W-:Y:S05]  /*20d10*/  WARPSYNC.COLLECTIVE R91, `(.L_x_7859) ;  /* 0x000000005b087348 */ /* 0x000fea0003c00000 */
[----:B------:R0:W1:Y:S02]  /*20d20*/  SHFL.BFLY P1, R90, R96, R93, R104 ;  /* 0x0c00005d605a7389 */ /* 0x0000640000020068 */
[----:B01----:R-:W-:Y:S05]  /*20d30*/  ENDCOLLECTIVE ;  /* 0x000000000000791b */ /* 0x003fea0003800000 */
.L_x_7859:
[----:B------:R-:W-:Y:S01]  /*20d40*/  HFMA2 R93, -RZ, RZ, 0, 4.76837158203125e-07 ;  /* 0x00000008ff5d7431 */ /* 0x000fe200000001ff */
[----:B------:R-:W-:-:S05]  /*20d50*/  MOV R14, R90 ;  /* 0x0000005a000e7202 */ /* 0x000fca0000000f00 */
[----:B------:R-:W-:Y:S02]  /*20d60*/  FADD.FTZ R88, R23, R14 ;  /* 0x0000000e17587221 */ /* 0x000fe40000010000 */
[----:B------:R-:W0:Y:S02]  /*20d70*/  LDC R14, c[0x0][0x400] ;  /* 0x00010000ff0e7b82 */ /* 0x000e240000000800 */
[----:B------:R-:W-:-:S07]  /*20d80*/  IMAD.MOV.U32 R96, RZ, RZ, R88 ;  /* 0x000000ffff607224 */ /* 0x000fce00078e0058 */
[----:B0-----:R-:W-:Y:S05]  /*20d90*/  WARPSYNC.COLLECTIVE R91, `(.L_x_7860) ;  /* 0x000000005b087348 */ /* 0x001fea0003c00000 */
[----:B------:R1:W2:Y:S02]  /*20da0*/  SHFL.BFLY P1, R90, R96, R93, R104 ;  /* 0x0c00005d605a7389 */ /* 0x0002a40000020068 */
[----:B012---:R-:W-:Y:S05]  /*20db0*/  ENDCOLLECTIVE ;  /* 0x000000000000791b */ /* 0x007fea0003800000 */
.L_x_7860:
[----:B------:R-:W-:Y:S02]  /*20dc0*/  IMAD.MOV.U32 R93, RZ, RZ, 0x10 ;  /* 0x00000010ff5d7424 */ /* 0x000fe400078e00ff */
[----:B------:R-:W-:-:S04]  /*20dd0*/  IMAD.MOV.U32 R7, RZ, RZ, R90 ;  /* 0x000000ffff077224 */ /* 0x000fc800078e005a */
[----:B------:R-:W-:-:S05]  /*20de0*/  FADD.FTZ R89, R88, R7 ;  /* 0x0000000758597221 */ /* 0x000fca0000010000 */
[----:B------:R-:W-:-:S07]  /*20df0*/  MOV R96, R89 ;  /* 0x0000005900607202 */ /* 0x000fce0000000f00 */
[----:B------:R-:W-:Y:S05]  /*20e00*/  WARPSYNC.COLLECTIVE R91, `(.L_x_7861) ;  /* 0x000000005b087348 */ /* 0x000fea0003c00000 */
[----:B------:R0:W1:Y:S02]  /*20e10*/  SHFL.BFLY P1, R90, R96, R93, R104 ;  /* 0x0c00005d605a7389 */ /* 0x0000640000020068 */
[----:B01----:R-:W-:Y:S05]  /*20e20*/  ENDCOLLECTIVE ;  /* 0x000000000000791b */ /* 0x003fea0003800000 */
.L_x_7861:
[----:B------:R-:W-:Y:S02]  /*20e30*/  IMAD.MOV.U32 R93, RZ, RZ, 0x1 ;  /* 0x00000001ff5d7424 */ /* 0x000fe400078e00ff */
        /* <DEDUP_REMOVED lines=86> */
.L_x_7862:
[----:B------:R-:W-:Y:S01]  /*213a0*/  HFMA2 R93, -RZ, RZ, 0, 1.1920928955078125e-07 ;  /* 0x00000002ff5d7431 */ /* 0x000fe200000001ff */
[----:B------:R-:W-:-:S05]  /*213b0*/  MOV R18, R90 ;  /* 0x0000005a00127202 */ /* 0x000fca0000000f00 */
[----:B------:R-:W-:-:S04]  /*213c0*/  FADD.FTZ R18, R7, R18 ;  /* 0x0000001207127221 */ /* 0x000fc80000010000 */
[----:B------:R-:W-:-:S07]  /*213d0*/  IMAD.MOV.U32 R96, RZ, RZ, R18 ;  /* 0x000000ffff607224 */ /* 0x000fce00078e0012 */
[----:B------:R-:W-:Y:S05]  /*213e0*/  WARPSYNC.COLLECTIVE R91, `(.L_x_7863) ;  /* 0x000000005b087348 */ /* 0x000fea0003c00000 */
[----:B------:R0:W1:Y:S02]  /*213f0*/  SHFL.BFLY P1, R90, R96, R93, R104 ;  /* 0x0c00005d605a7389 */ /* 0x0000640000020068 */
[----:B01----:R-:W-:Y:S05]  /*21400*/  ENDCOLLECTIVE ;  /* 0x000000000000791b */ /* 0x003fea0003800000 */
.L_x_7863:
[----:B------:R-:W-:Y:S02]  /*21410*/  IMAD.MOV.U32 R93, RZ, RZ, 0x4 ;  /* 0x00000004ff5d7424 */ /* 0x000fe400078e00ff */
[----:B------:R-:W-:-:S04]  /*21420*/  IMAD.MOV.U32 R17, RZ, RZ, R90 ;  /* 0x000000ffff117224 */ /* 0x000fc800078e005a */
[----:B------:R-:W-:-:S05]  /*21430*/  FADD.FTZ R17, R18, R17 ;  /* 0x0000001112117221 */ /* 0x000fca0000010000 */
[----:B------:R-:W-:-:S07]  /*21440*/  MOV R96, R17 ;  /* 0x0000001100607202 */ /* 0x000fce0000000f00 */
[----:B------:R-:W-:Y:S05]  /*21450*/  WARPSYNC.COLLECTIVE R91, `(.L_x_7864) ;  /* 0x000000005b087348 */ /* 0x000fea0003c00000 */
[----:B------:R0:W1:Y:S02]  /*21460*/  SHFL.BFLY P1, R90, R96, R93, R104 ;  /* 0x0c00005d605a7389 */ /* 0x0000640000020068 */
[----:B01----:R-:W-:Y:S05]  /*21470*/  ENDCOLLECTIVE ;  /* 0x000000000000791b */ /* 0x003fea0003800000 */
.L_x_7864:
[----:B------:R-:W-:Y:S01]  /*21480*/  HFMA2 R93, -RZ, RZ, 0, 4.76837158203125e-07 ;  /* 0x00000008ff5d7431 */ /* 0x000fe200000001ff */
[----:B------:R-:W-:-:S05]  /*21490*/  MOV R88, R90 ;  /* 0x0000005a00587202 */ /* 0x000fca0000000f00 */
[----:B------:R-:W-:-:S04]  /*214a0*/  FADD.FTZ R88, R17, R88 ;  /* 0x0000005811587221 */ /* 0x000fc80000010000 */
[----:B------:R-:W-:-:S07]  /*214b0*/  IMAD.MOV.U32 R96, RZ, RZ, R88 ;  /* 0x000000ffff607224 */ /* 0x000fce00078e0058 */
[----:B------:R-:W-:Y:S05]  /*214c0*/  WARPSYNC.COLLECTIVE R91, `(.L_x_7865) ;  /* 0x000000005b087348 */ /* 0x000fea0003c00000 */
[----:B------:R0:W1:Y:S02]  /*214d0*/  SHFL.BFLY P1, R90, R96, R93, R104 ;  /* 0x0c00005d605a7389 */ /* 0x0000640000020068 */
[----:B01----:R-:W-:Y:S05]  /*214e0*/  ENDCOLLECTIVE ;  /* 0x000000000000791b */ /* 0x003fea0003800000 */
.L_x_7865:
[----:B------:R-:W-:Y:S02]  /*214f0*/  IMAD.MOV.U32 R93, RZ, RZ, 0x10 ;  /* 0x00000010ff5d7424 */ /* 0x000fe400078e00ff */
[----:B------:R-:W-:-:S04]  /*21500*/  IMAD.MOV.U32 R23, RZ, RZ, R90 ;  /* 0x000000ffff177224 */ /* 0x000fc800078e005a */
[----:B------:R-:W-:-:S05]  /*21510*/  FADD.FTZ R23, R88, R23 ;  /* 0x0000001758177221 */ /* 0x000fca0000010000 */
[----:B------:R-:W-:-:S07]  /*21520*/  MOV R96, R23 ;  /* 0x0000001700607202 */ /* 0x000fce0000000f00 */
[----:B------:R-:W-:Y:S05]  /*21530*/  WARPSYNC.COLLECTIVE R91, `(.L_x_7866) ;  /* 0x000000005b087348 */ /* 0x000fea0003c00000 */
[----:B------:R0:W1:Y:S02]  /*21540*/  SHFL.BFLY P1, R90, R96, R93, R104 ;  /* 0x0c00005d605a7389 */ /* 0x0000640000020068 */
[----:B01----:R-:W-:Y:S05]  /*21550*/  ENDCOLLECTIVE ;  /* 0x000000000000791b */ /* 0x003fea0003800000 */
.L_x_7866:
[----:B------:R-:W-:Y:S05]  /*21560*/  BRA `(.L_x_7867) ;  /* 0xffffffe400a87947 */ /* 0x000fea000383ffff */
.L_x_7868:
        /* <DEDUP_REMOVED lines=9> */
.L_x_45797:


//--------------------- .text._ZN10layer_norm13ln_fwd_kernelINS_13Kernel_traitsI6__halfS2_S2_S2_fjLj1280ELj1ELj4ELj1ELj16ENS_18Kernel_traits_baseILj1280ES2_S2_S2_S2_fjLj128EEEEELb1ELb1ELb1ELb0EEEvNS_9FwdParamsE --------------------------
	.section	.text._ZN10layer_norm13ln_fwd_kernelINS_13Kernel_traitsI6__halfS2_S2_S2_fjLj1280ELj1ELj4ELj1ELj16ENS_18Kernel_traits_baseILj1280ES2_S2_S2_S2_fjLj128EEEEELb1ELb1ELb1ELb0EEEvNS_9FwdParamsE,"ax",@progbits
	.align	128
        .global         _ZN10layer_norm13ln_fwd_kernelINS_13Kernel_traitsI6__halfS2_S2_S2_fjLj1280ELj1ELj4ELj1ELj16ENS_18Kernel_traits_baseILj1280ES2_S2_S2_S2_fjLj128EEEEELb1ELb1ELb1ELb0EEEvNS_9FwdParamsE
        .type           _ZN10layer_norm13ln_fwd_kernelINS_13Kernel_traitsI6__halfS2_S2_S2_fjLj1280ELj1ELj4ELj1ELj16ENS_18Kernel_traits_baseILj1280ES2_S2_S2_S2_fjLj128EEEEELb1ELb1ELb1ELb0EEEvNS_9FwdParamsE,@function
        .size           _ZN10layer_norm13ln_fwd_kernelINS_13Kernel_traitsI6__halfS2_S2_S2_fjLj1280ELj1ELj4ELj1ELj16ENS_18Kernel_traits_baseILj1280ES2_S2_S2_S2_fjLj128EEEEELb1ELb1ELb1ELb0EEEvNS_9FwdParamsE,(.L_x_45798 - _ZN10layer_norm13ln_fwd_kernelINS_13Kernel_traitsI6__halfS2_S2_S2_fjLj1280ELj1ELj4ELj1ELj16ENS_18Kernel_traits_baseILj1280ES2_S2_S2_S2_fjLj128EEEEELb1ELb1ELb1ELb0EEEvNS_9FwdParamsE)
        .other          _ZN10layer_norm13ln_fwd_kernelINS_13Kernel_traitsI6__halfS2_S2_S2_fjLj1280ELj1ELj4ELj1ELj16ENS_18Kernel_traits_baseILj1280ES2_S2_S2_S2_fjLj128EEEEELb1ELb1ELb1ELb0EEEvNS_9FwdParamsE,@"STO_CUDA_ENTRY STV_DEFAULT"
_ZN10layer_norm13ln_fwd_kernelINS_13Kernel_traitsI6__halfS2_S2_S2_fjLj1280ELj1ELj4ELj1ELj16ENS_18Kernel_traits_baseILj1280ES2_S2_S2_S2_fjLj128EEEEELb1ELb1ELb1ELb0EEEvNS_9FwdParamsE:
.text._ZN10layer_norm13ln_fwd_kernelINS_13Kernel_traitsI6__halfS2_S2_S2_fjLj1280ELj1ELj4ELj1ELj16ENS_18Kernel_traits_baseILj1280ES2_S2_S2_S2_fjLj128EEEEELb1ELb1ELb1ELb0EEEvNS_9FwdParamsE:
        /* <DEDUP_REMOVED lines=19> */
[----:B----4-:R-:W-:Y:S01]  /*0130*/  LOP3.LUT R131, R2, 0x1f, RZ, 0xc0, !PT ;  /* 0x0000001f02837812 */ /* 0x010fe200078ec0ff */
[----:B------:R-:W-:Y:S01]  /*0140*/  BSSY.RECONVERGENT B0, `(.L_x_7869) ;  /* 0x000007c000007945 */ /* 0x000fe20003800200 */
[----:B------:R-:W-:Y:S01]  /*0150*/  SHF.R.S32.HI R0, RZ, 0x1f, R7 ;  /* 0x0000001fff007819 */ /* 0x000fe20000011407 */
[----:B------:R-:W-:Y:S01]  /*0160*/  UISETP.NE.AND.EX UP0, UPT, UR9, URZ, UPT, UP0 ;  /* 0x000000ff0900728c */ /* 0x000fe2000bf05300 */
[----:B------:R-:W-:Y:S02]  /*0170*/  SHF.R.U32.HI R130, RZ, 0x5, R2 ;  /* 0x00000005ff827819 */ /* 0x000fe40000011602 */
[----:B------:R-:W-:Y:S01]  /*0180*/  LEA.HI R0, R0, R7, RZ, 0x3 ;  /* 0x0000000700007211 */ /* 0x000fe200078f18ff */
[----:B0-----:R-:W-:-:S06]  /*0190*/  USHF.L.U32 UR4, UR5, 0x2, URZ ;  /* 0x0000000205047899 */ /* 0x001fcc00080006ff */
[----:B------:R-:W-:Y:S02]  /*01a0*/  LOP3.LUT R130, R130, UR4, RZ, 0xfc, !PT ;  /* 0x0000000482827c12 */ /* 0x000fe4000f8efcff */
[----:B-1----:R-:W-:Y:S01]  /*01b0*/  @P0 IADD3 R6, P1, PT, R4, R3, RZ ;  /* 0x0000000304060210 */ /* 0x002fe20007f3e0ff */
[----:B------:R-:W-:-:S03]  /*01c0*/  IMAD.MOV.U32 R3, RZ, RZ, R131 ;  /* 0x000000ffff037224 */ /* 0x000fc600078e0083 */
[----:B------:R-:W-:Y:S02]  /*01d0*/  @P0 IADD3.X R9, PT, PT, RZ, R5, RZ, P1, !PT ;  /* 0x00000005ff090210 */ /* 0x000fe40000ffe4ff */
[----:B------:R-:W-:Y:S02]  /*01e0*/  LOP3.LUT R7, R3, 0x1f, RZ, 0x3c, !PT ;  /* 0x0000001f03077812 */ /* 0x000fe400078e3cff */
[--C-:B------:R-:W-:Y:S02]  /*01f0*/  SHF.R.U64 R129, R6, 0x2, R9.reuse ;  /* 0x0000000206817819 */ /* 0x100fe40000001209 */
[----:B------:R-:W-:Y:S02]  /*0200*/  LEA.HI.SX32 R0, R0, R7, 0x1d ;  /* 0x0000000700007211 */ /* 0x000fe400078feaff */
        /* <DEDUP_REMOVED lines=58> */
.L_x_7870:
        /* <DEDUP_REMOVED lines=53> */
.L_x_7871:
[----:B------:R-:W-:Y:S05]  /*0900*/  BSYNC.RECONVERGENT B0 ;  /* 0x0000000000007941 */ /* 0x000fea0003800200 */
.L_x_7869:
[----:B------:R-:W0:Y:S02]  /*0910*/  LDCU UR4, c[0x0][0x384] ;  /* 0x00007080ff0477ac */ /* 0x000e240008000800 */
[----:B0-----:R-:W-:-:S13]  /*0920*/  ISETP.GE.AND P0, PT, R130, UR4, PT ;  /* 0x0000000482007c0c */ /* 0x001fda000bf06270 */
[----:B------:R-:W-:Y:S05]  /*0930*/  @P0 EXIT ;  /* 0x000000000000094d */ /* 0x000fea0003800000 */
[----:B------:R-:W0:Y:S01]  /*0940*/  LDC R3, c[0x0][0x360] ;  /* 0x0000d800ff037b82 */ /* 0x000e220000000800 */
[C---:B------:R-:W-:Y:S01]  /*0950*/  IMAD.HI.U32 R5, R129.reuse, -0x2daee0ad, RZ ;  /* 0xd2511f5381057827 */ /* 0x040fe200078e00ff */
[----:B-----5:R-:W-:Y:S01]  /*0960*/  IADD3 R8, PT, PT, R132, -0x61c88647, RZ ;  /* 0x9e3779b984087810 */ /* 0x020fe20007ffe0ff */
[----:B------:R-:W1:Y:S02]  /*0970*/  LDCU UR8, c[0x0][0x404] ;  /* 0x00008080ff0877ac */ /* 0x000e640008000800 */
[----:B------:R-:W-:Y:S01]  /*0980*/  IMAD R10, R129, -0x2daee0ad, RZ ;  /* 0xd2511f53810a7824 */ /* 0x000fe200078e02ff */
[----:B------:R-:W-:Y:S01]  /*0990*/  LOP3.LUT R5, R5, R133, RZ, 0x3c, !PT ;  /* 0x0000008505057212 */ /* 0x000fe200078e3cff */
[C---:B------:R-:W-:Y:S01]  /*09a0*/  VIADD R11, R133.reuse, 0xbb67ae85 ;  /* 0xbb67ae85850b7836 */ /* 0x040fe20000000000 */
[----:B------:R-:W2:Y:S01]  /*09b0*/  LDCU.U8 UR9, c[0x0][0x410] ;  /* 0x00008200ff0977ac */ /* 0x000ea20008000000 */
[----:B------:R-:W-:Y:S02]  /*09c0*/  VIADD R12, R133, 0x646e171e ;  /* 0x646e171e850c7836 */ /* 0x000fe40000000000 */
[----:B------:R-:W-:Y:S01]  /*09d0*/  IMAD.HI.U32 R4, R5, -0x326172a9, RZ ;  /* 0xcd9e8d5705047827 */ /* 0x000fe200078e00ff */
[----:B------:R-:W3:Y:S01]  /*09e0*/  LDCU UR12, c[0x0][0x448] ;  /* 0x00008900ff0c77ac */ /* 0x000ee20008000800 */
[----:B------:R-:W4:Y:S02]  /*09f0*/  LDCU.64 UR10, c[0x0][0x408] ;  /* 0x00008100ff0a77ac */ /* 0x000f240008000a00 */
[----:B0-----:R-:W-:Y:S01]  /*0a00*/  IMAD R2, R3, UR5, R2 ;  /* 0x0000000503027c24 */ /* 0x001fe2000f8e0202 */
[----:B------:R-:W0:Y:S03]  /*0a10*/  LDCU.64 UR4, c[0x0][0x3a0] ;  /* 0x00007400ff0477ac */ /* 0x000e260008000a00 */
[----:B------:R-:W-:-:S04]  /*0a20*/  IMAD.HI.U32 R3, R2, -0x326172a9, RZ ;  /* 0xcd9e8d5702037827 */ /* 0x000fc800078e00ff */
        /* <DEDUP_REMOVED lines=8> */
[----:B------:R-:W-:Y:S02]  /*0ab0*/  VIADD R11, R133, 0x76cf5d0a ;  /* 0x76cf5d0a850b7836 */ /* 0x000fe40000000000 */
[----:B------:R-:W-:-:S04]  /*0ac0*/  IMAD.HI.U32 R3, R9, -0x326172a9, RZ ;  /* 0xcd9e8d5709037827 */ /* 0x000fc800078e00ff */
[----:B------:R-:W-:Y:S01]  /*0ad0*/  IMAD.HI.U32 R7, R4, -0x2daee0ad, RZ ;  /* 0xd2511f5304077827 */ /* 0x000fe200078e00ff */
[----:B------:R-:W-:-:S03]  /*0ae0*/  LOP3.LUT R3, R5, R8, R3, 0x96, !PT ;  /* 0x0000000805037212 */ /* 0x000fc600078e9603 */
[----:B------:R-:W-:Y:S01]  /*0af0*/  IMAD R8, R9, -0x326172a9, RZ ;  /* 0xcd9e8d5709087824 */ /* 0x000fe200078e02ff */
[----:B------:R-:W-:Y:S01]  /*0b00*/  LOP3.LUT R7, R11, R10, R7, 0x96, !PT ;  /* 0x0000000a0b077212 */ /* 0x000fe200078e9607 */
[----:B------:R-:W-:Y:S01]  /*0b10*/  IMAD R9, R4, -0x2daee0ad, RZ ;  /* 0xd2511f5304097824 */ /* 0x000fe200078e02ff */
[----:B------:R-:W-:Y:S01]  /*0b20*/  IADD3 R11, PT, PT, R133, 0x32370b8f, RZ ;  /* 0x32370b8f850b7810 */ /* 0x000fe20007ffe0ff */
[----:B------:R-:W-:-:S04]  /*0b30*/  IMAD.HI.U32 R4, R3, -0x2daee0ad, RZ ;  /* 0xd2511f5303047827 */ /* 0x000fc800078e00ff */
[----:B------:R-:W-:Y:S01]  /*0b40*/  VIADD R10, R132, 0xdaa66d2b ;  /* 0xdaa66d2b840a7836 */ /* 0x000fe20000000000 */
[----:B------:R-:W-:Y:S01]  /*0b50*/  LOP3.LUT R4, R11, R9, R4, 0x96, !PT ;  /* 0x000000090b047212 */ /* 0x000fe200078e9604 */
[----:B------:R-:W-:-:S04]  /*0b60*/  IMAD.HI.U32 R5, R7, -0x326172a9, RZ ;  /* 0xcd9e8d5707057827 */ /* 0x000fc800078e00ff */
[----:B------:R-:W-:Y:S01]  /*0b70*/  VIADD R11, R133, 0xed9eba14 ;  /* 0xed9eba14850b7836 */ /* 0x000fe20000000000 */
[----:B------:R-:W-:Y:S01]  /*0b80*/  LOP3.LUT R5, R10, R8, R5, 0x96, !PT ;  /* 0x000000080a057212 */ /* 0x000fe200078e9605 */
[----:B------:R-:W-:Y:S02]  /*0b90*/  IMAD R10, R3, -0x2daee0ad, RZ ;  /* 0xd2511f53030a7824 */ /* 0x000fe400078e02ff */
[----:B------:R-:W-:Y:S01]  /*0ba0*/  IMAD R8, R7, -0x326172a9, RZ ;  /* 0xcd9e8d5707087824 */ /* 0x000fe200078e02ff */
[----:B------:R-:W-:Y:S01]  /*0bb0*/  IADD3 R7, PT, PT, R132, 0x78dde6e4, RZ ;  /* 0x78dde6e484077810 */ /* 0x000fe20007ffe0ff */
[----:B------:R-:W-:-:S04]  /*0bc0*/  IMAD.HI.U32 R3, R4, -0x326172a9, RZ ;  /* 0xcd9e8d5704037827 */ /* 0x000fc800078e00ff */
[----:B------:R-:W-:Y:S01]  /*0bd0*/  IMAD.HI.U32 R9, R5, -0x2daee0ad, RZ ;  /* 0xd2511f5305097827 */ /* 0x000fe200078e00ff */
[----:B------:R-:W-:-:S03]  /*0be0*/  LOP3.LUT R3, R7, R8, R3, 0x96, !PT ;  /* 0x0000000807037212 */ /* 0x000fc600078e9603 */
[----:B------:R-:W-:Y:S01]  /*0bf0*/  IMAD R7, R4, -0x326172a9, RZ ;  /* 0xcd9e8d5704077824 */ /* 0x000fe200078e02ff */
[----:B------:R-:W-:Y:S01]  /*0c00*/  LOP3.LUT R9, R11, R10, R9, 0x96, !PT ;  /* 0x0000000a0b097212 */ /* 0x000fe200078e9609 */
[----:B------:R-:W-:Y:S01]  /*0c10*/  IMAD R10, R5, -0x2daee0ad, RZ ;  /* 0xd2511f53050a7824 */ /* 0x000fe200078e02ff */
[----:B------:R-:W-:Y:S01]  /*0c20*/  IADD3 R11, PT, PT, R133, -0x56f99767, RZ ;  /* 0xa9066899850b7810 */ /* 0x000fe20007ffe0ff */
[----:B------:R-:W-:-:S04]  /*0c30*/  IMAD.HI.U32 R5, R3, -0x2daee0ad, RZ ;  /* 0xd2511f5303057827 */ /* 0x000fc800078e00ff */
[----:B------:R-:W-:Y:S01]  /*0c40*/  VIADD R8, R132, 0x1715609d ;  /* 0x1715609d84087836 */ /* 0x000fe20000000000 */
[----:B------:R-:W-:Y:S01]  /*0c50*/  LOP3.LUT R5, R11, R10, R5, 0x96, !PT ;  /* 0x0000000a0b057212 */ /* 0x000fe200078e9605 */
[----:B------:R-:W-:-:S04]  /*0c60*/  IMAD.HI.U32 R4, R9, -0x326172a9, RZ ;  /* 0xcd9e8d5709047827 */ /* 0x000fc800078e00ff */
[----:B------:R-:W-:Y:S01]  /*0c70*/  IMAD R11, R3, -0x2daee0ad, RZ ;  /* 0xd2511f53030b7824 */ /* 0x000fe200078e02ff */
[----:B------:R-:W-:Y:S01]  /*0c80*/  LOP3.LUT R4, R8, R7, R4, 0x96, !PT ;  /* 0x0000000708047212 */ /* 0x000fe200078e9604 */
[----:B------:R-:W-:Y:S01]  /*0c90*/  IMAD R8, R9, -0x326172a9, RZ ;  /* 0xcd9e8d5709087824 */ /* 0x000fe200078e02ff */
[----:B------:R-:W-:Y:S01]  /*0ca0*/  IADD3 R7, PT, PT, R132, -0x4ab325aa, RZ ;  /* 0xb54cda5684077810 */ /* 0x000fe20007ffe0ff */
[----:B------:R-:W-:-:S04]  /*0cb0*/  IMAD.HI.U32 R3, R5, -0x326172a9, RZ ;  /* 0xcd9e8d5705037827 */ /* 0x000fc800078e00ff */
[----:B------:R-:W-:Y:S01]  /*0cc0*/  IMAD.HI.U32 R10, R4, -0x2daee0ad, RZ ;  /* 0xd2511f53040a7827 */ /* 0x000fe200078e00ff */
[----:B------:R-:W-:-:S03]  /*0cd0*/  LOP3.LUT R3, R7, R8, R3, 0x96, !PT ;  /* 0x0000000807037212 */ /* 0x000fc600078e9603 */
[----:B------:R-:W-:Y:S01]  /*0ce0*/  IMAD R9, R4, -0x2daee0ad, RZ ;  /* 0xd2511f5304097824 */ /* 0x000fe200078e02ff */
[----:B------:R-:W-:Y:S01]  /*0cf0*/  LOP3.LUT R10, R12, R11, R10, 0x96, !PT ;  /* 0x0000000b0c0a7212 */ /* 0x000fe200078e960a */
[----:B------:R-:W-:Y:S01]  /*0d00*/  IMAD.HI.U32 R8, R3, -0x2daee0ad, RZ ;  /* 0xd2511f5303087827 */ /* 0x000fe200078e00ff */
[----:B------:R-:W-:-:S03]  /*0d10*/  IADD3 R11, PT, PT, R133, 0x1fd5c5a3, RZ ;  /* 0x1fd5c5a3850b7810 */ /* 0x000fc60007ffe0ff */
[----:B------:R-:W-:Y:S01]  /*0d20*/  VIADD R7, R132, 0x5384540f ;  /* 0x5384540f84077836 */ /* 0x000fe20000000000 */
[----:B------:R-:W-:Y:S01]  /*0d30*/  LOP3.LUT R8, R11, R9, R8, 0x96, !PT ;  /* 0x000000090b087212 */ /* 0x000fe200078e9608 */
[----:B------:R-:W-:Y:S02]  /*0d40*/  IMAD R5, R5, -0x326172a9, RZ ;  /* 0xcd9e8d5705057824 */ /* 0x000fe400078e02ff */
[----:B------:R-:W-:-:S04]  /*0d50*/  IMAD.HI.U32 R4, R10, -0x326172a9, RZ ;  /* 0xcd9e8d570a047827 */ /* 0x000fc800078e00ff */
        /* <DEDUP_REMOVED lines=15> */
[----:B------:R-:W-:Y:S01]  /*0e50*/  IMAD.HI.U32 R3, R7, -0x326172a9, RZ ;  /* 0xcd9e8d5707037827 */ /* 0x000fe200078e00ff */
[----:B------:R-:W-:-:S03]  /*0e60*/  LOP3.LUT R5, R6, 0x3, RZ, 0xc0, !PT ;  /* 0x0000000306057812 */ /* 0x000fc600078ec0ff */
[----:B------:R-:W-:Y:S01]  /*0e70*/  IMAD.MOV.U32 R6, RZ, RZ, RZ ;  /* 0x000000ffff067224 */ /* 0x000fe200078e00ff */
[----:B------:R-:W-:Y:S01]  /*0e80*/  LOP3.LUT R3, R9, R12, R3, 0x96, !PT ;  /* 0x0000000c09037212 */ /* 0x000fe200078e9603 */
[----:B------:R-:W-:Y:S02]  /*0e90*/  IMAD R8, R7, -0x326172a9, RZ ;  /* 0xcd9e8d5707087824 */ /* 0x000fe400078e02ff */
[----:B01234-:R-:W-:-:S07]  /*0ea0*/  IMAD R134, R10, -0x2daee0ad, RZ ;  /* 0xd2511f530a867824 */ /* 0x01ffce00078e02ff */
.L_x_8473:
[----:B------:R-:W0:Y:S08]  /*0eb0*/  LDC.64 R92, c[0x0][0x3f0] ;  /* 0x0000fc00ff5c7b82 */ /* 0x000e300000000a00 */
[----:B------:R-:W1:Y:S01]  /*0ec0*/  LDC R139, c[0x0][0x388] ;  /* 0x0000e200ff8b7b82 */ /* 0x000e620000000800 */
[----:B0-----:R-:W-:-:S07]  /*0ed0*/  IMAD.WIDE R94, R130, 0x4, R92 ;  /* 0x00000004825e7825 */ /* 0x001fce00078e025c */
[----:B------:R-:W0:Y:S01]  /*0ee0*/  LDC.64 R92, c[0x0][0x3f8] ;  /* 0x0000fe00ff5c7b82 */ /* 0x000e220000000a00 */
[----:B------:R-:W2:Y:S01]  /*0ef0*/  LDG.E R143, desc[UR6][R94.64] ;  /* 0x000000065e8f7981 */ /* 0x000ea2000c1e1900 */
[----:B-1----:R-:W-:Y:S01]  /*0f00*/  IMAD R135, R130, R139, RZ ;  /* 0x0000008b82877224 */ /* 0x002fe200078e02ff */
[----:B------:R-:W-:-:S04]  /*0f10*/  ISETP.GE.U32.AND P0, PT, R0, 0x20, PT ;  /* 0x000000200000780c */ /* 0x000fc80003f06070 */
[----:B------:R-:W-:-:S04]  /*0f20*/  SHF.R.S32.HI R136, RZ, 0x1f, R135 ;  /* 0x0000001fff887819 */ /* 0x000fc80000011487 */
[----:B------:R-:W-:Y:S01]  /*0f30*/  LEA.HI R136, R136, R135, RZ, 0x3 ;  /* 0x0000008788887211 */ /* 0x000fe200078f18ff */
[----:B------:R-:W-:Y:S01]  /*0f40*/  BSSY.RECONVERGENT B0, `(.L_x_7872) ;  /* 0x000070a000007945 */ /* 0x000fe20003800200 */
[----:B0-----:R-:W-:-:S05]  /*0f50*/  IMAD.WIDE R92, R130, 0x4, R92 ;  /* 0x00000004825c7825 */ /* 0x001fca00078e025c */
[----:B------:R0:W5:Y:S01]  /*0f60*/  LDG.E R137, desc[UR6][R92.64] ;  /* 0x000000065c897981 */ /* 0x000162000c1e1900 */
[----:B--2---:R-:W-:-:S13]  /*0f70*/  ISETP.GE.AND P2, PT, R143, 0x1, PT ;  /* 0x000000018f00780c */ /* 0x004fda0003f46270 */
[----:B------:R-:W1:Y:S01]  /*0f80*/  @P2 S2R R141, SR_TID.X ;  /* 0x00000000008d2919 */ /* 0x000e620000002100 */
[----:B------:R-:W-:-:S05]  /*0f90*/  @P2 IADD3 R138, PT, PT, R143, -0x1, RZ ;  /* 0xffffffff8f8a2810 */ /* 0x000fca0007ffe0ff */
[----:B------:R-:W-:Y:S01]  /*0fa0*/  @P2 IMAD R140, R138, R139, RZ ;  /* 0x0000008b8a8c2224 */ /* 0x000fe200078e02ff */
[----:B------:R-:W-:-:S04]  /*0fb0*/  LEA.HI.SX32 R138, R136, R131, 0x1d ;  /* 0x00000083888a7211 */ /* 0x000fc800078feaff */
[----:B------:R-:W-:-:S04]  /*0fc0*/  @P2 SHF.R.S32.HI R95, RZ, 0x1f, R140 ;  /* 0x0000001fff5f2819 */ /* 0x000fc8000001148c */
[----:B0-----:R-:W-:Y:S01]  /*0fd0*/  @P2 LEA.HI R92, R95, R140, RZ, 0x3 ;  /* 0x0000008c5f5c2211 */ /* 0x001fe200078f18ff */
[----:B------:R-:W-:Y:S01]  /*0fe0*/  IMAD.MOV.U32 R140, RZ, RZ, RZ ;  /* 0x000000ffff8c7224 */ /* 0x000fe200078e00ff */
[----:B-1----:R-:W-:-:S04]  /*0ff0*/  @P2 LOP3.LUT R131, R141, 0x1f, RZ, 0xc0, !PT ;  /* 0x0000001f8d832812 */ /* 0x002fc800078ec0ff */
[----:B------:R-:W-:Y:S01]  /*1000*/  @P2 LEA.HI.SX32 R140, R92, R131, 0x1d ;  /* 0x000000835c8c2211 */ /* 0x000fe200078feaff */
[----:B------:R-:W-:Y:S06]  /*1010*/  @!P0 BRA `(.L_x_7873) ;  /* 0x0000006c00f08947 */ /* 0x000fec0003800000 */
[----:B------:R-:W-:Y:S04]  /*1020*/  BSSY.RECONVERGENT B1, `(.L_x_7874) ;  /* 0x0000005000017945 */ /* 0x000fe80003800200 */
[----:B------:R-:W-:Y:S05]  /*1030*/  @!P2 BRA `(.L_x_7875) ;  /* 0x00000000000ca947 */ /* 0x000fea0003800000 */
[----:B------:R-:W0:Y:S02]  /*1040*/  LDC.64 R28, c[0x0][0x390] ;  /* 0x0000e400ff1c7b82 */ /* 0x000e240000000a00 */
[----:B0-----:R-:W-:-:S06]  /*1050*/  IMAD.WIDE.U32 R28, R140, 0x10, R28 ;  /* 0x000000108c1c7825 */ /* 0x001fcc00078e001c */
[----:B------:R-:W5:Y:S02]  /*1060*/  LDG.E.128 R28, desc[UR6][R28.64] ;  /* 0x000000061c1c7981 */ /* 0x000f64000c1e1d00 */
.L_x_7875:
[----:B------:R-:W-:Y:S05]  /*1070*/  BSYNC.RECONVERGENT B1 ;  /* 0x0000000000017941 */ /* 0x000fea0003800200 */
.L_x_7874:
        /* <DEDUP_REMOVED lines=28> */
.L_x_7881:
        /* <DEDUP_REMOVED lines=13> */
.L_x_7883:
[----:B------:R-:W-:Y:S05]  /*1310*/  BSYNC.RECONVERGENT B3 ;  /* 0x0000000000037941 */ /* 0x000fea0003800200 */
.L_x_7882:
        /* <DEDUP_REMOVED lines=9> */
[----:B------:R-:W-:Y:S01]  /*13b0*/  IADD3 R9, PT, PT, R133, 0x76cf5d0a, RZ ;  /* 0x76cf5d0a85097810 */ /* 0x000fe20007ffe0ff */
[----:B------:R-:W-:Y:S01]  /*13c0*/  IMAD.MOV.U32 R7, RZ, RZ, R134 ;  /* 0x000000ffff077224 */ /* 0x000fe200078e0086 */
        /* <DEDUP_REMOVED lines=47> */
[----:B------:R-:W-:Y:S02]  /*16c0*/  LOP3.LUT R4, R5, R4, R93, 0x96, !PT ;  /* 0x0000000405047212 */ /* 0x000fe400078e965d */
[----:B------:R-:W-:-:S07]  /*16d0*/  MOV R12, R92 ;  /* 0x0000005c000c7202 */ /* 0x000fce0000000f00 */
.L_x_7880:
[----:B------:R-:W-:Y:S05]  /*16e0*/  BSYNC.RECONVERGENT B2 ;  /* 0x0000000000027941 */ /* 0x000fea0003800200 */
.L_x_7879:
[----:B------:R-:W-:Y:S01]  /*16f0*/  I2FP.F32.U32 R5, R7 ;  /* 0x0000000700057245 */ /* 0x000fe20000201000 */
[----:B-----5:R-:W-:Y:S02]  /*1700*/  HADD2.F32 R7, -RZ, R28.H0_H0 ;  /* 0x2000001cff077230 */ /* 0x020fe40000004100 */
[----:B------:R-:W-:Y:S02]  /*1710*/  IMAD.MOV.U32 R10, RZ, RZ, 0x2f800000 ;  /* 0x2f800000ff0a7424 */ /* 0x000fe400078e00ff */
[----:B------:R-:W-:Y:S02]  /*1720*/  HADD2.F32 R14, -RZ, R24.H0_H0 ;  /* 0x20000018ff0e7230 */ /* 0x000fe40000004100 */
[----:B------:R-:W-:Y:S01]  /*1730*/  FMUL.FTZ R7, R7, UR11 ;  /* 0x0000000b07077c20 */ /* 0x000fe20008410000 */
[----:B------:R-:W-:Y:S01]  /*1740*/  FFMA.FTZ R5, R5, R10, 1.1641532182693481445e-10 ;  /* 0x2f00000005057423 */ /* 0x000fe2000001000a */
[----:B------:R-:W-:Y:S02]  /*1750*/  HADD2.F32 R10, -RZ, R80.H0_H0 ;  /* 0x20000050ff0a7230 */ /* 0x000fe40000004100 */
[----:B------:R-:W-:-:S02]  /*1760*/  FMUL.FTZ R7, R7, UR10 ;  /* 0x0000000a07077c20 */ /* 0x000fc40008410000 */
[----:B------:R-:W-:-:S04]  /*1770*/  FSETP.GTU.FTZ.AND P3, PT, R5, UR8, PT ;  /* 0x0000000805007c0b */ /* 0x000fc8000bf7c000 */
[----:B------:R-:W-:Y:S02]  /*1780*/  FSEL R7, R7, RZ, !P3 ;  /* 0x000000ff07077208 */ /* 0x000fe40005800000 */
[----:B------:R-:W-:-:S03]  /*1790*/  SEL R9, RZ, 0x1, P3 ;  /* 0x00000001ff097807 */ /* 0x000fc60001800000 */
[----:B------:R-:W-:-:S07]  /*17a0*/  FFMA.FTZ R7, R7, R10, R14 ;  /* 0x0000000a07077223 */ /* 0x000fce000001000e */
.L_x_7878:
[----:B------:R-:W-:Y:S05]  /*17b0*/  BSYNC.RECONVERGENT B1 ;  /* 0x0000000000017941 */ /* 0x000fea0003800200 */
.L_x_7877:
        /* <DEDUP_REMOVED lines=22> */
.L_x_7888:
        /* <DEDUP_REMOVED lines=13> */
.L_x_7890:
[----:B------:R-:W-:Y:S05]  /*19f0*/  BSYNC.RECONVERGENT B3 ;  /* 0x0000000000037941 */ /* 0x000fea0003800200 */
.L_x_7889:
        /* <DEDUP_REMOVED lines=61> */
.L_x_7887:
[----:B------:R-:W-:Y:S05]  /*1dd0*/  BSYNC.RECONVERGENT B2 ;  /* 0x0000000000027941 */ /* 0x000fea0003800200 */
.L_x_7886:
[----:B------:R-:W-:Y:S01]  /*1de0*/  I2FP.F32.U32 R10, R10 ;  /* 0x0000000a000a7245 */ /* 0x000fe20000201000 */
[----:B------:R-:W-:Y:S02]  /*1df0*/  HFMA2 R93, -RZ, RZ, 0.1171875, 0 ;  /* 0x2f800000ff5d7431 */ /* 0x000fe400000001ff */
[----:B-----5:R-:W-:Y:S02]  /*1e00*/  HADD2.F32 R11, -RZ, R28.H1_H1 ;  /* 0x3000001cff0b7230 */ /* 0x020fe40000004100 */
[----:B------:R-:W-:Y:S02]  /*1e10*/  HADD2.F32 R95, -RZ, R24.H1_H1 ;  /* 0x30000018ff5f7230 */ /* 0x000fe40000004100 */
[----:B------:R-:W-:Y:S01]  /*1e20*/  FFMA.FTZ R10, R10, R93, 1.1641532182693481445e-10 ;  /* 0x2f0000000a0a7423 */ /* 0x000fe2000001005d */
[----:B------:R-:W-:Y:S01]  /*1e30*/  FMUL.FTZ R11, R11, UR11 ;  /* 0x0000000b0b0b7c20 */ /* 0x000fe20008410000 */
[----:B------:R-:W-:-:S03]  /*1e40*/  HADD2.F32 R93, -RZ, R80.H1_H1 ;  /* 0x30000050ff5d7230 */ /* 0x000fc60000004100 */
[----:B------:R-:W-:Y:S01]  /*1e50*/  FMUL.FTZ R11, R11, UR10 ;  /* 0x0000000a0b0b7c20 */ /* 0x000fe20008410000 */
[----:B------:R-:W-:-:S04]  /*1e60*/  FSETP.GTU.FTZ.AND P3, PT, R10, UR8, PT ;  /* 0x000000080a007c0b */ /* 0x000fc8000bf7c000 */
[----:B------:R-:W-:Y:S02]  /*1e70*/  FSEL R10, R11, RZ, !P3 ;  /* 0x000000ff0b0a7208 */ /* 0x000fe40005800000 */
[----:B------:R-:W-:-:S03]  /*1e80*/  SEL R11, RZ, 0x1, P3 ;  /* 0x00000001ff0b7807 */ /* 0x000fc60001800000 */
[----:B------:R-:W-:-:S07]  /*1e90*/  FFMA.FTZ R10, R10, R93, R95 ;  /* 0x0000005d0a0a7223 */ /* 0x000fce000001005f */
.L_x_7885:
[----:B------:R-:W-:Y:S05]  /*1ea0*/  BSYNC.RECONVERGENT B1 ;  /* 0x0000000000017941 */ /* 0x000fea0003800200 */
.L_x_7884:
        /* <DEDUP_REMOVED lines=22> */
.L_x_7895:
        /* <DEDUP_REMOVED lines=13> */
.L_x_7897:
[----:B------:R-:W-:Y:S05]  /*20e0*/  BSYNC.RECONVERGENT B3 ;  /* 0x0000000000037941 */ /* 0x000fea0003800200 */
.L_x_7896:
        /* <DEDUP_REMOVED lines=17> */
[----:B------:R-:W-:Y:S02]  /*2200*/  VIADD R5, R132, 0xdaa66d2b ;  /* 0xdaa66d2b84057836 */ /* 0x000fe40000000000 */
[----:B------:R-:W-:Y:S01]  /*2210*/  IMAD.WIDE.U32 R92, R3, -0x2daee0ad, RZ ;  /* 0xd2511f53035c7825 */ /* 0x000fe200078e00ff */
[----:B------:R-:W-:Y:S02]  /*2220*/  IADD3 R3, PT, PT, R133, 0x32370b8f, RZ ;  /* 0x32370b8f85037810 */ /* 0x000fe40007ffe0ff */
[----:B------:R-:W-:Y:S01]  /*2230*/  LOP3.LUT R5, R5, R4, R13, 0x96, !PT ;  /* 0x0000000405057212 */ /* 0x000fe200078e960d */
[----:B------:R-:W-:Y:S01]  /*2240*/  VIADD R13, R133, 0xed9eba14 ;  /* 0xed9eba14850d7836 */ /* 0x000fe20000000000 */
[----:B------:R-:W-:-:S03]  /*2250*/  LOP3.LUT R3, R3, R94, R93, 0x96, !PT ;  /* 0x0000005e03037212 */ /* 0x000fc600078e965d */
[----:B------:R-:W-:-:S04]  /*2260*/  IMAD.WIDE.U32 R94, R5, -0x2daee0ad, RZ ;  /* 0xd2511f53055e7825 */ /* 0x000fc800078e00ff */
[----:B------:R-:W-:Y:S01]  /*2270*/  IMAD.WIDE.U32 R4, R3, -0x326172a9, RZ ;  /* 0xcd9e8d5703047825 */ /* 0x000fe200078e00ff */
[C---:B------:R-:W-:Y:S02]  /*2280*/  IADD3 R3, PT, PT, R132.reuse, 0x78dde6e4, RZ ;  /* 0x78dde6e484037810 */ /* 0x040fe40007ffe0ff */
[----:B------:R-:W-:Y:S02]  /*2290*/  LOP3.LUT R13, R13, R92, R95, 0x96, !PT ;  /* 0x0000005c0d0d7212 */ /* 0x000fe400078e965f */
[----:B------:R-:W-:Y:S01]  /*22a0*/  LOP3.LUT R3, R3, R12, R5, 0x96, !PT ;  /* 0x0000000c03037212 */ /* 0x000fe200078e9605 */
[----:B------:R-:W-:Y:S02]  /*22b0*/  VIADD R5, R132, 0x1715609d ;  /* 0x1715609d84057836 */ /* 0x000fe40000000000 */
[----:B------:R-:W-:-:S04]  /*22c0*/  IMAD.WIDE.U32 R12, R13, -0x326172a9, RZ ;  /* 0xcd9e8d570d0c7825 */ /* 0x000fc800078e00ff */
[----:B------:R-:W-:Y:S01]  /*22d0*/  IMAD.WIDE.U32 R92, R3, -0x2daee0ad, RZ ;  /* 0xd2511f53035c7825 */ /* 0x000fe200078e00ff */
[----:B------:R-:W-:Y:S02]  /*22e0*/  IADD3 R3, PT, PT, R133, -0x56f99767, RZ ;  /* 0xa906689985037810 */ /* 0x000fe40007ffe0ff */
[----:B------:R-:W-:Y:S01]  /*22f0*/  LOP3.LUT R5, R5, R4, R13, 0x96, !PT ;  /* 0x0000000405057212 */ /* 0x000fe200078e960d */
[----:B------:R-:W-:Y:S01]  /*2300*/  VIADD R13, R133, 0x646e171e ;  /* 0x646e171e850d7836 */ /* 0x000fe20000000000 */
[----:B------:R-:W-:-:S03]  /*2310*/  LOP3.LUT R3, R3, R94, R93, 0x96, !PT ;  /* 0x0000005e03037212 */ /* 0x000fc600078e965d */
[----:B------:R-:W-:-:S04]  /*2320*/  IMAD.WIDE.U32 R94, R5, -0x2daee0ad, RZ ;  /* 0xd2511f53055e7825 */ /* 0x000fc800078e00ff */
[----:B------:R-:W-:Y:S01]  /*2330*/  IMAD.WIDE.U32 R4, R3, -0x326172a9, RZ ;  /* 0xcd9e8d5703047825 */ /* 0x000fe200078e00ff */
[C---:B------:R-:W-:Y:S02]  /*2340*/  IADD3 R3, PT, PT, R132.reuse, -0x4ab325aa, RZ ;  /* 0xb54cda5684037810 */ /* 0x040fe40007ffe0ff */
[----:B------:R-:W-:Y:S02]  /*2350*/  LOP3.LUT R13, R13, R92, R95, 0x96, !PT ;  /* 0x0000005c0d0d7212 */ /* 0x000fe400078e965f */
[----:B------:R-:W-:Y:S01]  /*2360*/  LOP3.LUT R3, R3, R12, R5, 0x96, !PT ;  /* 0x0000000c03037212 */ /* 0x000fe200078e9605 */
[----:B------:R-:W-:Y:S02]  /*2370*/  VIADD R5, R132, 0x5384540f ;  /* 0x5384540f84057836 */ /* 0x000fe40000000000 */
[----:B------:R-:W-:-:S04]  /*2380*/  IMAD.WIDE.U32 R12, R13, -0x326172a9, RZ ;  /* 0xcd9e8d570d0c7825 */ /* 0x000fc800078e00ff */
        /* <DEDUP_REMOVED lines=14> */
[----:B------:R-:W-:Y:S01]  /*2470*/  MOV R16, R12 ;  /* 0x0000000c00107202 */ /* 0x000fe20000000f00 */
[----:B------:R-:W-:Y:S01]  /*2480*/  IMAD.MOV.U32 R8, RZ, RZ, R92 ;  /* 0x000000ffff087224 */ /* 0x000fe200078e005c */
[----:B------:R-:W-:Y:S01]  /*2490*/  LOP3.LUT R4, R5, R4, R13, 0x96, !PT ;  /* 0x0000000405047212 */ /* 0x000fe200078e960d */
[----:B------:R-:W-:Y:S01]  /*24a0*/  IMAD.MOV.U32 R12, RZ, RZ, R14 ;  /* 0x000000ffff0c7224 */ /* 0x000fe200078e000e */
[----:B------:R-:W-:-:S07]  /*24b0*/  LOP3.LUT R3, R3, R94, R93, 0x96, !PT ;  /* 0x0000005e03037212 */ /* 0x000fce00078e965d */
.L_x_7894:
[----:B------:R-:W-:Y:S05]  /*24c0*/  BSYNC.RECONVERGENT B2 ;  /* 0x0000000000027941 */ /* 0x000fea0003800200 */
.L_x_7893:
[----:B------:R-:W-:Y:S01]  /*24d0*/  I2FP.F32.U32 R5, R12 ;  /* 0x0000000c00057245 */ /* 0x000fe20000201000 */
[----:B-----5:R-:W-:Y:S02]  /*24e0*/  HADD2.F32 R12, -RZ, R29.H0_H0 ;  /* 0x2000001dff0c7230 */ /* 0x020fe40000004100 */
[----:B------:R-:W-:Y:S02]  /*24f0*/  IMAD.MOV.U32 R14, RZ, RZ, 0x2f800000 ;  /* 0x2f800000ff0e7424 */ /* 0x000fe400078e00ff */
[----:B------:R-:W-:Y:S02]  /*2500*/  HADD2.F32 R93, -RZ, R25.H0_H0 ;  /* 0x20000019ff5d7230 */ /* 0x000fe40000004100 */
[----:B------:R-:W-:Y:S01]  /*2510*/  FMUL.FTZ R12, R12, UR11 ;  /* 0x0000000b0c0c7c20 */ /* 0x000fe20008410000 */
[----:B------:R-:W-:-:S03]  /*2520*/  FFMA.FTZ R5, R5, R14, 1.1641532182693481445e-10 ;  /* 0x2f00000005057423 */ /* 0x000fc6000001000e */
[----:B------:R-:W-:Y:S02]  /*2530*/  FMUL.FTZ R12, R12, UR10 ;  /* 0x0000000a0c0c7c20 */ /* 0x000fe40008410000 */
[----:B------:R-:W-:Y:S01]  /*2540*/  FSETP.GTU.FTZ.AND P3, PT, R5, UR8, PT ;  /* 0x0000000805007c0b */ /* 0x000fe2000bf7c000 */
[----:B------:R-:W-:-:S03]  /*2550*/  HADD2.F32 R5, -RZ, R81.H0_H0 ;  /* 0x20000051ff057230 */ /* 0x000fc60000004100 */
[----:B------:R-:W-:Y:S02]  /*2560*/  FSEL R12, R12, RZ, !P3 ;  /* 0x000000ff0c0c7208 */ /* 0x000fe40005800000 */
[----:B------:R-:W-:-:S03]  /*2570*/  SEL R13, RZ, 0x1, P3 ;  /* 0x00000001ff0d7807 */ /* 0x000fc60001800000 */
[----:B------:R-:W-:-:S07]  /*2580*/  FFMA.FTZ R12, R12, R5, R93 ;  /* 0x000000050c0c7223 */ /* 0x000fce000001005d */
.L_x_7892:
[----:B------:R-:W-:Y:S05]  /*2590*/  BSYNC.RECONVERGENT B1 ;  /* 0x0000000000017941 */ /* 0x000fea0003800200 */
.L_x_7891:
        /* <DEDUP_REMOVED lines=22> */
.L_x_7902:
        /* <DEDUP_REMOVED lines=13> */
.L_x_7904:
[----:B------:R-:W-:Y:S05]  /*27d0*/  BSYNC.RECONVERGENT B3 ;  /* 0x0000000000037941 */ /* 0x000fea0003800200 */
.L_x_7903:
        /* <DEDUP_REMOVED lines=61> */
.L_x_7901:
[----:B------:R-:W-:Y:S05]  /*2bb0*/  BSYNC.RECONVERGENT B2 ;  /* 0x0000000000027941 */ /* 0x000fea0003800200 */
.L_x_7900:
        /* <DEDUP_REMOVED lines=12> */
.L_x_7899:
[----:B------:R-:W-:Y:S05]  /*2c80*/  BSYNC.RECONVERGENT B1 ;  /* 0x0000000000017941 */ /* 0x000fea0003800200 */
.L_x_7898:
        /* <DEDUP_REMOVED lines=22> */
.L_x_7909:
        /* <DEDUP_REMOVED lines=13> */
.L_x_7911:
[----:B------:R-:W-:Y:S05]  /*2ec0*/  BSYNC.RECONVERGENT B3 ;  /* 0x0000000000037941 */ /* 0x000fea0003800200 */
.L_x_7910:
        /* <DEDUP_REMOVED lines=56> */
[----:B------:R-:W-:Y:S02]  /*3250*/  IMAD.MOV.U32 R8, RZ, RZ, R92 ;  /* 0x000000ffff087224 */ /* 0x000fe400078e005c */
[----:B------:R-:W-:Y:S01]  /*3260*/  HFMA2 R92, -RZ, RZ, 0, 0 ;  /* 0x00000000ff5c7431 */ /* 0x000fe200000001ff */
[----:B------:R-:W-:Y:S01]  /*3270*/  LOP3.LUT R4, R5, R4, R17, 0x96, !PT ;  /* 0x0000000405047212 */ /* 0x000fe200078e9611 */
[----:B------:R-:W-:Y:S01]  /*3280*/  IMAD.MOV.U32 R16, RZ, RZ, R18 ;  /* 0x000000ffff107224 */ /* 0x000fe200078e0012 */
[----:B------:R-:W-:-:S07]  /*3290*/  LOP3.LUT R3, R3, R94, R93, 0x96, !PT ;  /* 0x0000005e03037212 */ /* 0x000fce00078e965d */
.L_x_7908:
[----:B------:R-:W-:Y:S05]  /*32a0*/  BSYNC.RECONVERGENT B2 ;  /* 0x0000000000027941 */ /* 0x000fea0003800200 */
.L_x_7907:
        /* <DEDUP_REMOVED lines=12> */
.L_x_7906:
[----:B------:R-:W-:Y:S05]  /*3370*/  BSYNC.RECONVERGENT B1 ;  /* 0x0000000000017941 */ /* 0x000fea0003800200 */
.L_x_7905:
        /* <DEDUP_REMOVED lines=22> */
.L_x_7916:
        /* <DEDUP_REMOVED lines=13> */
.L_x_7918:
[----:B------:R-:W-:Y:S05]  /*35b0*/  BSYNC.RECONVERGENT B3 ;  /* 0x0000000000037941 */ /* 0x000fea0003800200 */
.L_x_7917:
        /* <DEDUP_REMOVED lines=61> */
.L_x_7915:
[----:B------:R-:W-:Y:S05]  /*3990*/  BSYNC.RECONVERGENT B2 ;  /* 0x0000000000027941 */ /* 0x000fea0003800200 */
.L_x_7914:
        /* <DEDUP_REMOVED lines=12> */
.L_x_7913:
[----:B------:R-:W-:Y:S05]  /*3a60*/  BSYNC.RECONVERGENT B1 ;  /* 0x0000000000017941 */ /* 0x000fea0003800200 */
.L_x_7912:
        /* <DEDUP_REMOVED lines=22> */
.L_x_7923:
        /* <DEDUP_REMOVED lines=13> */
.L_x_7925:
[----:B------:R-:W-:Y:S05]  /*3ca0*/  BSYNC.RECONVERGENT B3 ;  /* 0x0000000000037941 */ /* 0x000fea0003800200 */
.L_x_7924:
        /* <DEDUP_REMOVED lines=58> */
[----:B------:R-:W-:Y:S01]  /*4050*/  IMAD.MOV.U32 R92, RZ, RZ, RZ ;  /* 0x000000ffff5c7224 */ /* 0x000fe200078e00ff */
[----:B------:R-:W-:-:S07]  /*4060*/  MOV R20, R22 ;  /* 0x0000001600147202 */ /* 0x000fce0000000f00 */
.L_x_7922:
[----:B------:R-:W-:Y:S05]  /*4070*/  BSYNC.RECONVERGENT B2 ;  /* 0x0000000000027941 */ /* 0x000fea0003800200 */
.L_x_7921:
[----:B------:R-:W-:Y:S01]  /*4080*/  I2FP.F32.U32 R5, R20 ;  /* 0x0000001400057245 */ /* 0x000fe20000201000 */
[----:B------:R-:W-:Y:S02]  /*4090*/  HFMA2 R22, -RZ, RZ, 0.1171875, 0 ;  /* 0x2f800000ff167431 */ /* 0x000fe400000001ff */
[----:B-----5:R-:W-:Y:S02]  /*40a0*/  HADD2.F32 R20, -RZ, R31.H0_H0 ;  /* 0x2000001fff147230 */ /* 0x020fe40000004100 */
[----:B------:R-:W-:Y:S02]  /*40b0*/  HADD2.F32 R93, -RZ, R27.H0_H0 ;  /* 0x2000001bff5d7230 */ /* 0x000fe40000004100 */
[----:B------:R-:W-:Y:S01]  /*40c0*/  FFMA.FTZ R5, R5, R22, 1.1641532182693481445e-10 ;  /* 0x2f00000005057423 */ /* 0x000fe20000010016 */
[----:B------:R-:W-:-:S04]  /*40d0*/  FMUL.FTZ R20, R20, UR11 ;  /* 0x0000000b14147c20 */ /* 0x000fc80008410000 */
[----:B------:R-:W-:Y:S01]  /*40e0*/  FMUL.FTZ R20, R20, UR10 ;  /* 0x0000000a14147c20 */ /* 0x000fe20008410000 */
[----:B------:R-:W-:Y:S01]  /*40f0*/  FSETP.GTU.FTZ.AND P3, PT, R5, UR8, PT ;  /* 0x0000000805007c0b */ /* 0x000fe2000bf7c000 */
[----:B------:R-:W-:-:S03]  /*4100*/  HADD2.F32 R5, -RZ, R83.H0_H0 ;  /* 0x20000053ff057230 */ /* 0x000fc60000004100 */
[----:B------:R-:W-:Y:S02]  /*4110*/  FSEL R20, R20, RZ, !P3 ;  /* 0x000000ff14147208 */ /* 0x000fe40005800000 */
[----:B------:R-:W-:-:S03]  /*4120*/  SEL R21, RZ, 0x1, P3 ;  /* 0x00000001ff157807 */ /* 0x000fc60001800000 */
[----:B------:R-:W-:-:S07]  /*4130*/  FFMA.FTZ R20, R20, R5, R93 ;  /* 0x0000000514147223 */ /* 0x000fce000001005d */
.L_x_7920:
[----:B------:R-:W-:Y:S05]  /*4140*/  BSYNC.RECONVERGENT B1 ;  /* 0x0000000000017941 */ /* 0x000fea0003800200 */
.L_x_7919:
        /* <DEDUP_REMOVED lines=22> */
.L_x_7930:
        /* <DEDUP_REMOVED lines=13> */
.L_x_7932:
[----:B------:R-:W-:Y:S05]  /*4380*/  BSYNC.RECONVERGENT B3 ;  /* 0x0000000000037941 */ /* 0x000fea0003800200 */
.L_x_7931:
        /* <DEDUP_REMOVED lines=56> */
[----:B------:R-:W-:Y:S01]  /*4710*/  HFMA2 R5, -RZ, RZ, 0, 0 ;  /* 0x00000000ff057431 */ /* 0x000fe200000001ff */
[----:B------:R-:W-:Y:S01]  /*4720*/  MOV R136, R22 ;  /* 0x0000001600887202 */ /* 0x000fe20000000f00 */
[----:B------:R-:W-:Y:S01]  /*4730*/  IMAD.MOV.U32 R8, RZ, RZ, R92 ;  /* 0x000000ffff087224 */ /* 0x000fe200078e005c */
[----:B------:R-:W-:Y:S01]  /*4740*/  LOP3.LUT R3, R3, R94, R93, 0x96, !PT ;  /* 0x0000005e03037212 */ /* 0x000fe200078e965d */
[----:B------:R-:W-:-:S07]  /*4750*/  IMAD.MOV.U32 R22, RZ, RZ, R148 ;  /* 0x000000ffff167224 */ /* 0x000fce00078e0094 */
.L_x_7929:
[----:B------:R-:W-:Y:S05]  /*4760*/  BSYNC.RECONVERGENT B2 ;  /* 0x0000000000027941 */ /* 0x000fea0003800200 */
.L_x_7928:
[----:B------:R-:W-:Y:S01]  /*4770*/  I2FP.F32.U32 R22, R22 ;  /* 0x0000001600167245 */ /* 0x000fe20000201000 */
[----:B-----5:R-:W-:Y:S02]  /*4780*/  HADD2.F32 R23, -RZ, R31.H1_H1 ;  /* 0x3000001fff177230 */ /* 0x020fe40000004100 */
[----:B------:R-:W-:Y:S02]  /*4790*/  IMAD.MOV.U32 R93, RZ, RZ, 0x2f800000 ;  /* 0x2f800000ff5d7424 */ /* 0x000fe400078e00ff */
[----:B------:R-:W-:Y:S02]  /*47a0*/  HADD2.F32 R95, -RZ, R27.H1_H1 ;  /* 0x3000001bff5f7230 */ /* 0x000fe40000004100 */
[----:B------:R-:W-:Y:S01]  /*47b0*/  FMUL.FTZ R23, R23, UR11 ;  /* 0x0000000b17177c20 */ /* 0x000fe20008410000 */
[----:B------:R-:W-:Y:S01]  /*47c0*/  FFMA.FTZ R22, R22, R93, 1.1641532182693481445e-10 ;  /* 0x2f00000016167423 */ /* 0x000fe2000001005d */
[----:B------:R-:W-:Y:S02]  /*47d0*/  HADD2.F32 R93, -RZ, R83.H1_H1 ;  /* 0x30000053ff5d7230 */ /* 0x000fe40000004100 */
[----:B------:R-:W-:-:S02]  /*47e0*/  FMUL.FTZ R23, R23, UR10 ;  /* 0x0000000a17177c20 */ /* 0x000fc40008410000 */
[----:B------:R-:W-:-:S04]  /*47f0*/  FSETP.GTU.FTZ.AND P1, PT, R22, UR8, PT ;  /* 0x0000000816007c0b */ /* 0x000fc8000bf3c000 */
[----:B------:R-:W-:Y:S02]  /*4800*/  FSEL R22, R23, RZ, !P1 ;  /* 0x000000ff17167208 */ /* 0x000fe40004800000 */
[----:B------:R-:W-:-:S03]  /*4810*/  SEL R23, RZ, 0x1, P1 ;  /* 0x00000001ff177807 */ /* 0x000fc60000800000 */
[----:B------:R-:W-:-:S07]  /*4820*/  FFMA.FTZ R22, R22, R93, R95 ;  /* 0x0000005d16167223 */ /* 0x000fce000001005f */
.L_x_7927:
[----:B------:R-:W-:Y:S05]  /*4830*/  BSYNC.RECONVERGENT B1 ;  /* 0x0000000000017941 */ /* 0x000fea0003800200 */
.L_x_7926:
[----:B------:R-:W-:Y:S02]  /*4840*/  F2FP.F16.F32.PACK_AB R95, RZ, R22 ;  /* 0x00000016ff5f723e */ /* 0x000fe400000000ff */
[----:B------:R-:W-:Y:S02]  /*4850*/  PRMT R94, R145, 0x5410, R146 ;  /* 0x00005410915e7816 */ /* 0x000fe40000000092 */
[----:B------:R-:W-:Y:S02]  /*4860*/  PRMT R93, R144, 0x5410, R142 ;  /* 0x00005410905d7816 */ /* 0x000fe4000000008e */
[----:B------:R-:W-:Y:S02]  /*4870*/  PRMT R92, R141, 0x5410, R135 ;  /* 0x000054108d5c7816 */ /* 0x000fe40000000087 */
[----:B------:R-:W-:Y:S01]  /*4880*/  PRMT R95, R134, 0x5410, R95 ;  /* 0x00005410865f7816 */ /* 0x000fe2000000005f */
[----:B------:R-:W-:Y:S06]  /*4890*/  BRA `(.L_x_7933) ;  /* 0x00000034005c7947 */ /* 0x000fec0003800000 */
.L_x_7876:
[----:B------:R-:W-:Y:S01]  /*48a0*/  BSSY.RECONVERGENT B1, `(.L_x_7934) ;  /* 0x000006b000017945 */ /* 0x000fe20003800200 */
[----:B------:R-:W-:Y:S01]  /*48b0*/  MOV R7, RZ ;  /* 0x000000ff00077202 */ /* 0x000fe20000000f00 */
[----:B------:R-:W-:Y:S01]  /*48c0*/  IMAD.MOV.U32 R136, RZ, RZ, R134 ;  /* 0x000000ffff887224 */ /* 0x000fe200078e0086 */
[----:B------:R-:W-:Y:S01]  /*48d0*/  MOV R12, R5 ;  /* 0x00000005000c7202 */ /* 0x000fe20000000f00 */
        /* <DEDUP_REMOVED lines=17> */
.L_x_7938:
        /* <DEDUP_REMOVED lines=13> */
.L_x_7940:
[----:B------:R-:W-:Y:S05]  /*4ac0*/  BSYNC.RECONVERGENT B3 ;  /* 0x0000000000037941 */ /* 0x000fea0003800200 */
.L_x_7939:
        /* <DEDUP_REMOVED lines=60> */
.L_x_7937:
[----:B------:R-:W-:Y:S05]  /*4e90*/  BSYNC.RECONVERGENT B2 ;  /* 0x0000000000027941 */ /* 0x000fea0003800200 */
.L_x_7936:
        /* <DEDUP_REMOVED lines=10> */
[----:B------:R-:W-:-:S07]  /*4f40*/  FMUL.FTZ R7, R7, R10 ;  /* 0x0000000a07077220 */ /* 0x000fce0000410000 */
.L_x_7935:
[----:B------:R-:W-:Y:S05]  /*4f50*/  BSYNC.RECONVERGENT B1 ;  /* 0x0000000000017941 */ /* 0x000fea0003800200 */
.L_x_7934:
        /* <DEDUP_REMOVED lines=18> */
.L_x_7945:
        /* <DEDUP_REMOVED lines=13> */
.L_x_7947:
[----:B------:R-:W-:Y:S05]  /*5150*/  BSYNC.RECONVERGENT B3 ;  /* 0x0000000000037941 */ /* 0x000fea0003800200 */
.L_x_7946:
        /* <DEDUP_REMOVED lines=56> */
[----:B------:R-:W-:-:S04]  /*54e0*/  LOP3.LUT R3, R3, R94, R93, 0x96, !PT ;  /* 0x0000005e03037212 */ /* 0x000fc800078e965d */
[----:B------:R-:W-:Y:S01]  /*54f0*/  LOP3.LUT R4, R5, R4, R11, 0x96, !PT ;  /* 0x0000000405047212 */ /* 0x000fe200078e960b */
[----:B------:R-:W-:Y:S01]  /*5500*/  IMAD.MOV.U32 R11, RZ, RZ, R136 ;  /* 0x000000ffff0b7224 */ /* 0x000fe200078e0088 */
[----:B------:R-:W-:Y:S01]  /*5510*/  MOV R136, R10 ;  /* 0x0000000a00887202 */ /* 0x000fe20000000f00 */
[----:B------:R-:W-:-:S07]  /*5520*/  IMAD.MOV.U32 R5, RZ, RZ, RZ ;  /* 0x000000ffff057224 */ /* 0x000fce00078e00ff */
.L_x_7944:
[----:B------:R-:W-:Y:S05]  /*5530*/  BSYNC.RECONVERGENT B2 ;  /* 0x0000000000027941 */ /* 0x000fea0003800200 */
.L_x_7943:
        /* <DEDUP_REMOVED lines=10> */
[----:B------:R-:W-:-:S07]  /*55e0*/  FMUL.FTZ R10, R10, R93 ;  /* 0x0000005d0a0a7220 */ /* 0x000fce0000410000 */
.L_x_7942:
[----:B------:R-:W-:Y:S05]  /*55f0*/  BSYNC.RECONVERGENT B1 ;  /* 0x0000000000017941 */ /* 0x000fea0003800200 */
.L_x_7941:
        /* <DEDUP_REMOVED lines=18> */
.L_x_7952:
        /* <DEDUP_REMOVED lines=13> */
.L_x_7954:
[----:B------:R-:W-:Y:S05]  /*57f0*/  BSYNC.RECONVERGENT B3 ;  /* 0x0000000000037941 */ /* 0x000fea0003800200 */
.L_x_7953:
        /* <DEDUP_REMOVED lines=60> */
[----:B------:R-:W-:-:S07]  /*5bc0*/  MOV R136, R12 ;  /* 0x0000000c00887202 */ /* 0x000fce0000000f00 */
.L_x_7951:
[----:B------:R-:W-:Y:S05]  /*5bd0*/  BSYNC.RECONVERGENT B2 ;  /* 0x0000000000027941 */ /* 0x000fea0003800200 */
.L_x_7950:
        /* <DEDUP_REMOVED lines=10> */
[----:B------:R-:W-:-:S07]  /*5c80*/  FMUL.FTZ R12, R12, R5 ;  /* 0x000000050c0c7220 */ /* 0x000fce0000410000 */
.L_x_7949:
[----:B------:R-:W-:Y:S05]  /*5c90*/  BSYNC.RECONVERGENT B1 ;  /* 0x0000000000017941 */ /* 0x000fea0003800200 */
.L_x_7948:
        /* <DEDUP_REMOVED lines=18> */
.L_x_7959:
        /* <DEDUP_REMOVED lines=13> */
.L_x_7961:
[----:B------:R-:W-:Y:S05]  /*5e90*/  BSYNC.RECONVERGENT B3 ;  /* 0x0000000000037941 */ /* 0x000fea0003800200 */
.L_x_7960:
        /* <DEDUP_REMOVED lines=61> */
.L_x_7958:
[----:B------:R-:W-:Y:S05]  /*6270*/  BSYNC.RECONVERGENT B2 ;  /* 0x0000000000027941 */ /* 0x000fea0003800200 */
.L_x_7957:
        /* <DEDUP_REMOVED lines=11> */
.L_x_7956:
[----:B------:R-:W-:Y:S05]  /*6330*/  BSYNC.RECONVERGENT B1 ;  /* 0x0000000000017941 */ /* 0x000fea0003800200 */
.L_x_7955:
        /* <DEDUP_REMOVED lines=18> */
.L_x_7966:
        /* <DEDUP_REMOVED lines=13> */
.L_x_7968:
[----:B------:R-:W-:Y:S05]  /*6530*/  BSYNC.RECONVERGENT B3 ;  /* 0x0000000000037941 */ /* 0x000fea0003800200 */
.L_x_7967:
        /* <DEDUP_REMOVED lines=61> */
.L_x_7965:
[----:B------:R-:W-:Y:S05]  /*6910*/  BSYNC.RECONVERGENT B2 ;  /* 0x0000000000027941 */ /* 0x000fea0003800200 */
.L_x_7964:
        /* <DEDUP_REMOVED lines=11> */
.L_x_7963:
[----:B------:R-:W-:Y:S05]  /*69d0*/  BSYNC.RECONVERGENT B1 ;  /* 0x0000000000017941 */ /* 0x000fea0003800200 */
.L_x_7962:
        /* <DEDUP_REMOVED lines=18> */
.L_x_7973:
        /* <DEDUP_REMOVED lines=13> */
.L_x_7975:
[----:B------:R-:W-:Y:S05]  /*6bd0*/  BSYNC.RECONVERGENT B3 ;  /* 0x0000000000037941 */ /* 0x000fea0003800200 */
.L_x_7974:
        /* <DEDUP_REMOVED lines=61> */
.L_x_7972:
[----:B------:R-:W-:Y:S05]  /*6fb0*/  BSYNC.RECONVERGENT B2 ;  /* 0x0000000000027941 */ /* 0x000fea0003800200 */
.L_x_7971:
        /* <DEDUP_REMOVED lines=11> */
.L_x_7970:
[----:B------:R-:W-:Y:S05]  /*7070*/  BSYNC.RECONVERGENT B1 ;  /* 0x0000000000017941 */ /* 0x000fea0003800200 */
.L_x_7969:
        /* <DEDUP_REMOVED lines=18> */
.L_x_7980:
        /* <DEDUP_REMOVED lines=13> */
.L_x_7982:
[----:B------:R-:W-:Y:S05]  /*7270*/  BSYNC.RECONVERGENT B3 ;  /* 0x0000000000037941 */ /* 0x000fea0003800200 */
.L_x_7981:
        /* <DEDUP_REMOVED lines=57> */
[----:B------:R-:W-:Y:S01]  /*7610*/  IMAD.MOV.U32 R92, RZ, RZ, RZ ;  /* 0x000000ffff5c7224 */ /* 0x000fe200078e00ff */
[----:B------:R-:W-:Y:S01]  /*7620*/  LOP3.LUT R4, R5, R4, R21, 0x96, !PT ;  /* 0x0000000405047212 */ /* 0x000fe200078e9615 */
[----:B------:R-:W-:Y:S01]  /*7630*/  IMAD.MOV.U32 R21, RZ, RZ, R136 ;  /* 0x000000ffff157224 */ /* 0x000fe200078e0088 */
[----:B------:R-:W-:-:S07]  /*7640*/  MOV R136, R20 ;  /* 0x0000001400887202 */ /* 0x000fce0000000f00 */
.L_x_7979:
[----:B------:R-:W-:Y:S05]  /*7650*/  BSYNC.RECONVERGENT B2 ;  /* 0x0000000000027941 */ /* 0x000fea0003800200 */
.L_x_7978:
        /* <DEDUP_REMOVED lines=11> */
.L_x_7977:
[----:B------:R-:W-:Y:S05]  /*7710*/  BSYNC.RECONVERGENT B1 ;  /* 0x0000000000017941 */ /* 0x000fea0003800200 */
.L_x_7976:
        /* <DEDUP_REMOVED lines=18> */
.L_x_7987:
        /* <DEDUP_REMOVED lines=13> */
.L_x_7989:
[----:B------:R-:W-:Y:S05]  /*7910*/  BSYNC.RECONVERGENT B3 ;  /* 0x0000000000037941 */ /* 0x000fea0003800200 */
.L_x_7988:
        /* <DEDUP_REMOVED lines=61> */
.L_x_7986:
[----:B------:R-:W-:Y:S05]  /*7cf0*/  BSYNC.RECONVERGENT B2 ;  /* 0x0000000000027941 */ /* 0x000fea0003800200 */
.L_x_7985:
        /* <DEDUP_REMOVED lines=11> */
.L_x_7984:
[----:B------:R-:W-:Y:S05]  /*7db0*/  BSYNC.RECONVERGENT B1 ;  /* 0x0000000000017941 */ /* 0x000fea0003800200 */
.L_x_7983:
[----:B------:R-:W-:Y:S02]  /*7dc0*/  F2FP.F16.F32.PACK_AB R95, RZ, R22 ;  /* 0x00000016ff5f723e */ /* 0x000fe400000000ff */
[----:B------:R-:W-:Y:S02]  /*7dd0*/  PRMT R94, R145, 0x5410, R146 ;  /* 0x00005410915e7816 */ /* 0x000fe40000000092 */
[----:B------:R-:W-:Y:S02]  /*7de0*/  PRMT R93, R142, 0x5410, R144 ;  /* 0x000054108e5d7816 */ /* 0x000fe40000000090 */
[----:B------:R-:W-:Y:S02]  /*7df0*/  PRMT R92, R141, 0x5410, R135 ;  /* 0x000054108d5c7816 */ /* 0x000fe40000000087 */
[----:B------:R-:W-:-:S07]  /*7e00*/  PRMT R95, R134, 0x5410, R95 ;  /* 0x00005410865f7816 */ /* 0x000fce000000005f */
.L_x_7933:
[----:B------:R-:W0:Y:S01]  /*7e10*/  LDC.64 R134, c[0x0][0x3a8] ;  /* 0x0000ea00ff867b82 */ /* 0x000e220000000a00 */
[----:B------:R-:W-:Y:S01]  /*7e20*/  BSSY.RECONVERGENT B1, `(.L_x_7990) ;  /* 0x0000019000017945 */ /* 0x000fe20003800200 */
[----:B0-----:R-:W-:-:S04]  /*7e30*/  IMAD.WIDE.U32 R144, R138, 0x10, R134 ;  /* 0x000000108a907825 */ /* 0x001fc800078e0086 */
[----:B------:R-:W-:Y:S01]  /*7e40*/  IMAD.MOV.U32 R134, RZ, RZ, R136 ;  /* 0x000000ffff867224 */ /* 0x000fe200078e0088 */
        /* <DEDUP_REMOVED lines=22> */
.L_x_7991:
[----:B------:R-:W-:Y:S05]  /*7fb0*/  BSYNC.RECONVERGENT B1 ;  /* 0x0000000000017941 */ /* 0x000fea0003800200 */
.L_x_7990:
[----:B------:R-:W-:Y:S01]  /*7fc0*/  VIADD R138, R138, 0x20 ;  /* 0x000000208a8a7836 */ /* 0x000fe20000000000 */
[----:B------:R-:W-:-:S07]  /*7fd0*/  IADD3 R140, PT, PT, R140, 0x20, RZ ;  /* 0x000000208c8c7810 */ /* 0x000fce0007ffe0ff */
.L_x_7873:
[----:B------:R-:W-:Y:S05]  /*7fe0*/  BSYNC.RECONVERGENT B0 ;  /* 0x0000000000007941 */ /* 0x000fea0003800200 */
.L_x_7872:
        /* <DEDUP_REMOVED lines=15> */
[----:B-----5:R-:W-:Y:S01]  /*80e0*/  @!P1 HADD2.F32 R96, -RZ, R24.H0_H0 ;  /* 0x20000018ff609230 */ /* 0x020fe20000004100 */
[----:B0-----:R-:W-:Y:S01]  /*80f0*/  @!P1 MOV R92, R5 ;  /* 0x00000005005c9202 */ /* 0x001fe20000000f00 */
        /* <DEDUP_REMOVED lines=18> */
.L_x_7999:
        /* <DEDUP_REMOVED lines=13> */
.L_x_8001:
[----:B------:R-:W-:Y:S05]  /*82f0*/  BSYNC.RECONVERGENT B3 ;  /* 0x0000000000037941 */ /* 0x000fea0003800200 */
.L_x_8000:
        /* <DEDUP_REMOVED lines=59> */
.L_x_7998:
[----:B------:R-:W-:Y:S05]  /*86b0*/  BSYNC.RECONVERGENT B2 ;  /* 0x0000000000027941 */ /* 0x000fea0003800200 */
.L_x_7997:
[----:B------:R-:W-:Y:S01]  /*86c0*/  I2FP.F32.U32 R5, R9 ;  /* 0x0000000900057245 */ /* 0x000fe20000201000 */
[----:B------:R-:W-:Y:S02]  /*86d0*/  HADD2.F32 R9, -RZ, R28.H0_H0 ;  /* 0x2000001cff097230 */ /* 0x000fe40000004100 */
        /* <DEDUP_REMOVED lines=10> */
.L_x_7996:
[----:B------:R-:W-:Y:S05]  /*8780*/  BSYNC.RECONVERGENT B1 ;  /* 0x0000000000017941 */ /* 0x000fea0003800200 */
.L_x_7995:
        /* <DEDUP_REMOVED lines=22> */
.L_x_8006:
        /* <DEDUP_REMOVED lines=13> */
.L_x_8008:
[----:B------:R-:W-:Y:S05]  /*89c0*/  BSYNC.RECONVERGENT B3 ;  /* 0x0000000000037941 */ /* 0x000fea0003800200 */
.L_x_8007:
        /* <DEDUP_REMOVED lines=54> */
[----:B------:R-:W-:-:S03]  /*8d30*/  LOP3.LUT R3, R5, R94, R93, 0x96, !PT ;  /* 0x0000005e05037212 */ /* 0x000fc600078e965d */
[----:B------:R-:W-:Y:S01]  /*8d40*/  HFMA2 R5, -RZ, RZ, 0, 0 ;  /* 0x00000000ff057431 */ /* 0x000fe200000001ff */
[----:B------:R-:W-:Y:S01]  /*8d50*/  MOV R8, R92 ;  /* 0x0000005c00087202 */ /* 0x000fe20000000f00 */
[----:B------:R-:W-:-:S05]  /*8d60*/  VIADD R11, R133, 0x96a522ad ;  /* 0x96a522ad850b7836 */ /* 0x000fca0000000000 */
[----:B------:R-:W-:Y:S01]  /*8d70*/  LOP3.LUT R4, R11, R4, R101, 0x96, !PT ;  /* 0x000000040b047212 */ /* 0x000fe200078e9665 */
[----:B------:R-:W-:-:S07]  /*8d80*/  IMAD.MOV.U32 R11, RZ, RZ, R102 ;  /* 0x000000ffff0b7224 */ /* 0x000fce00078e0066 */
.L_x_8005:
[----:B------:R-:W-:Y:S05]  /*8d90*/  BSYNC.RECONVERGENT B2 ;  /* 0x0000000000027941 */ /* 0x000fea0003800200 */
.L_x_8004:
[----:B------:R-:W-:Y:S01]  /*8da0*/  I2FP.F32.U32 R11, R11 ;  /* 0x0000000b000b7245 */ /* 0x000fe20000201000 */
[----:B------:R-:W-:Y:S02]  /*8db0*/  HADD2.F32 R93, -RZ, R28.H1_H1 ;  /* 0x3000001cff5d7230 */ /* 0x000fe40000004100 */
        /* <DEDUP_REMOVED lines=10> */
.L_x_8003:
[----:B------:R-:W-:Y:S05]  /*8e60*/  BSYNC.RECONVERGENT B1 ;  /* 0x0000000000017941 */ /* 0x000fea0003800200 */
.L_x_8002:
        /* <DEDUP_REMOVED lines=22> */
.L_x_8013:
        /* <DEDUP_REMOVED lines=13> */
.L_x_8015:
[----:B------:R-:W-:Y:S05]  /*90a0*/  BSYNC.RECONVERGENT B3 ;  /* 0x0000000000037941 */ /* 0x000fea0003800200 */
.L_x_8014:
        /* <DEDUP_REMOVED lines=54> */
[----:B------:R-:W-:-:S03]  /*9410*/  MOV R8, R92 ;  /* 0x0000005c00087202 */ /* 0x000fc60000000f00 */
[----:B------:R-:W-:Y:S01]  /*9420*/  HFMA2 R92, -RZ, RZ, 0, 0 ;  /* 0x00000000ff5c7431 */ /* 0x000fe200000001ff */
[----:B------:R-:W-:Y:S01]  /*9430*/  LOP3.LUT R3, R5, R94, R93, 0x96, !PT ;  /* 0x0000005e05037212 */ /* 0x000fe200078e965d */
[----:B------:R-:W-:-:S05]  /*9440*/  VIADD R13, R133, 0x96a522ad ;  /* 0x96a522ad850d7836 */ /* 0x000fca0000000000 */
[----:B------:R-:W-:Y:S01]  /*9450*/  LOP3.LUT R4, R13, R4, R135, 0x96, !PT ;  /* 0x000000040d047212 */ /* 0x000fe200078e9687 */
[----:B------:R-:W-:-:S07]  /*9460*/  IMAD.MOV.U32 R13, RZ, RZ, R100 ;  /* 0x000000ffff0d7224 */ /* 0x000fce00078e0064 */
.L_x_8012:
[----:B------:R-:W-:Y:S05]  /*9470*/  BSYNC.RECONVERGENT B2 ;  /* 0x0000000000027941 */ /* 0x000fea0003800200 */
.L_x_8011:
        /* <DEDUP_REMOVED lines=12> */
.L_x_8010:
[----:B------:R-:W-:Y:S05]  /*9540*/  BSYNC.RECONVERGENT B1 ;  /* 0x0000000000017941 */ /* 0x000fea0003800200 */
.L_x_8009:
        /* <DEDUP_REMOVED lines=22> */
.L_x_8020:
        /* <DEDUP_REMOVED lines=13> */
.L_x_8022:
[----:B------:R-:W-:Y:S05]  /*9780*/  BSYNC.RECONVERGENT B3 ;  /* 0x0000000000037941 */ /* 0x000fea0003800200 */
.L_x_8021:
        /* <DEDUP_REMOVED lines=60> */
.L_x_8019:
[----:B------:R-:W-:Y:S05]  /*9b50*/  BSYNC.RECONVERGENT B2 ;  /* 0x0000000000027941 */ /* 0x000fea0003800200 */
.L_x_8018:
        /* <DEDUP_REMOVED lines=12> */
.L_x_8017:
[----:B------:R-:W-:Y:S05]  /*9c20*/  BSYNC.RECONVERGENT B1 ;  /* 0x0000000000017941 */ /* 0x000fea0003800200 */
.L_x_8016:
        /* <DEDUP_REMOVED lines=22> */
.L_x_8027:
        /* <DEDUP_REMOVED lines=13> */
.L_x_8029:
[----:B------:R-:W-:Y:S05]  /*9e60*/  BSYNC.RECONVERGENT B3 ;  /* 0x0000000000037941 */ /* 0x000fea0003800200 */
.L_x_8028:
        /* <DEDUP_REMOVED lines=47> */
[----:B------:R-:W-:Y:S01]  /*a160*/  VIADD R3, R132, 0xf1bbcdc8 ;  /* 0xf1bbcdc884037836 */ /* 0x000fe20000000000 */
[----:B------:R-:W-:Y:S01]  /*a170*/  LOP3.LUT R94, R17, R94, R5, 0x96, !PT ;  /* 0x0000005e115e7212 */ /* 0x000fe200078e9605 */
[----:B------:R-:W-:Y:S01]  /*a180*/  VIADD R5, R133, 0x96a522ad ;  /* 0x96a522ad85057836 */ /* 0x000fe20000000000 */
[----:B------:R-:W-:Y:S01]  /*a190*/  MOV R17, R102 ;  /* 0x0000006600117202 */ /* 0x000fe20000000f00 */
        /* <DEDUP_REMOVED lines=9> */
[----:B------:R-:W-:-:S07]  /*a230*/  IMAD.MOV.U32 R92, RZ, RZ, RZ ;  /* 0x000000ffff5c7224 */ /* 0x000fce00078e00ff */
.L_x_8026:
[----:B------:R-:W-:Y:S05]  /*a240*/  BSYNC.RECONVERGENT B2 ;  /* 0x0000000000027941 */ /* 0x000fea0003800200 */
.L_x_8025:
[----:B------:R-:W-:Y:S01]  /*a250*/  I2FP.F32.U32 R5, R17 ;  /* 0x0000001100057245 */ /* 0x000fe20000201000 */
[----:B------:R-:W-:Y:S02]  /*a260*/  HFMA2 R94, -RZ, RZ, 0.1171875, 0 ;  /* 0x2f800000ff5e7431 */ /* 0x000fe400000001ff */
[----:B------:R-:W-:Y:S02]  /*a270*/  HADD2.F32 R17, -RZ, R30.H0_H0 ;  /* 0x2000001eff117230 */ /* 0x000fe40000004100 */
        /* <DEDUP_REMOVED lines=9> */
.L_x_8024:
[----:B------:R-:W-:Y:S05]  /*a310*/  BSYNC.RECONVERGENT B1 ;  /* 0x0000000000017941 */ /* 0x000fea0003800200 */
.L_x_8023:
        /* <DEDUP_REMOVED lines=22> */
.L_x_8034:
        /* <DEDUP_REMOVED lines=13> */
.L_x_8036:
[----:B------:R-:W-:Y:S05]  /*a550*/  BSYNC.RECONVERGENT B3 ;  /* 0x0000000000037941 */ /* 0x000fea0003800200 */
.L_x_8035:
        /* <DEDUP_REMOVED lines=60> */
.L_x_8033:
[----:B------:R-:W-:Y:S05]  /*a920*/  BSYNC.RECONVERGENT B2 ;  /* 0x0000000000027941 */ /* 0x000fea0003800200 */
.L_x_8032:
[----:B------:R-:W-:Y:S01]  /*a930*/  I2FP.F32.U32 R19, R19 ;  /* 0x0000001300137245 */ /* 0x000fe20000201000 */
[----:B------:R-:W-:Y:S02]  /*a940*/  HFMA2 R92, -RZ, RZ, 0.1171875, 0 ;  /* 0x2f800000ff5c7431 */ /* 0x000fe400000001ff */
[----:B------:R-:W-:Y:S02]  /*a950*/  HADD2.F32 R93, -RZ, R30.H1_H1 ;  /* 0x3000001eff5d7230 */ /* 0x000fe40000004100 */
        /* <DEDUP_REMOVED lines=9> */
.L_x_8031:
[----:B------:R-:W-:Y:S05]  /*a9f0*/  BSYNC.RECONVERGENT B1 ;  /* 0x0000000000017941 */ /* 0x000fea0003800200 */
.L_x_8030:
        /* <DEDUP_REMOVED lines=22> */
.L_x_8041:
        /* <DEDUP_REMOVED lines=13> */
.L_x_8043:
[----:B------:R-:W-:Y:S05]  /*ac30*/  BSYNC.RECONVERGENT B3 ;  /* 0x0000000000037941 */ /* 0x000fea0003800200 */
.L_x_8042:
        /* <DEDUP_REMOVED lines=60> */
.L_x_8040:
[----:B------:R-:W-:Y:S05]  /*b000*/  BSYNC.RECONVERGENT B2 ;  /* 0x0000000000027941 */ /* 0x000fea0003800200 */
.L_x_8039:
        /* <DEDUP_REMOVED lines=12> */
.L_x_8038:
[----:B------:R-:W-:Y:S05]  /*b0d0*/  BSYNC.RECONVERGENT B1 ;  /* 0x0000000000017941 */ /* 0x000fea0003800200 */
.L_x_8037:
        /* <DEDUP_REMOVED lines=22> */
.L_x_8048:
        /* <DEDUP_REMOVED lines=13> */
.L_x_8050:
[----:B------:R-:W-:Y:S05]  /*b310*/  BSYNC.RECONVERGENT B3 ;  /* 0x0000000000037941 */ /* 0x000fea0003800200 */
.L_x_8049:
        /* <DEDUP_REMOVED lines=50> */
[----:B------:R-:W-:Y:S01]  /*b640*/  IADD3 R5, PT, PT, R133, -0x695add53, RZ ;  /* 0x96a522ad85057810 */ /* 0x000fe20007ffe0ff */
[----:B------:R-:W-:Y:S01]  /*b650*/  IMAD.MOV.U32 R23, RZ, RZ, R150 ;  /* 0x000000ffff177224 */ /* 0x000fe200078e0096 */
[----:B------:R-:W-:Y:S01]  /*b660*/  LOP3.LUT R92, R3, R92, R135, 0x96, !PT ;  /* 0x0000005c035c7212 */ /* 0x000fe200078e9687 */
[----:B------:R-:W-:-:S04]  /*b670*/  IMAD.WIDE.U32 R94, R94, -0x326172a9, RZ ;  /* 0xcd9e8d575e5e7825 */ /* 0x000fc800078e00ff */
[----:B------:R-:W-:-:S04]  /*b680*/  IMAD.WIDE.U32 R92, R92, -0x2daee0ad, RZ ;  /* 0xd2511f535c5c7825 */ /* 0x000fc800078e00ff */
[----:B------:R-:W-:Y:S01]  /*b690*/  VIADD R3, R132, 0x8ff34781 ;  /* 0x8ff3478184037836 */ /* 0x000fe20000000000 */
[----:B------:R-:W-:Y:S01]  /*b6a0*/  LOP3.LUT R4, R5, R4, R93, 0x96, !PT ;  /* 0x0000000405047212 */ /* 0x000fe200078e965d */
[----:B------:R-:W-:Y:S02]  /*b6b0*/  HFMA2 R5, -RZ, RZ, 0, 0 ;  /* 0x00000000ff057431 */ /* 0x000fe400000001ff */
[----:B------:R-:W-:Y:S01]  /*b6c0*/  IMAD.MOV.U32 R8, RZ, RZ, R94 ;  /* 0x000000ffff087224 */ /* 0x000fe200078e005e */
[----:B------:R-:W-:Y:S02]  /*b6d0*/  MOV R136, R92 ;  /* 0x0000005c00887202 */ /* 0x000fe40000000f00 */
[----:B------:R-:W-:-:S07]  /*b6e0*/  LOP3.LUT R3, R3, R134, R95, 0x96, !PT ;  /* 0x0000008603037212 */ /* 0x000fce00078e965f */
.L_x_8047:
[----:B------:R-:W-:Y:S05]  /*b6f0*/  BSYNC.RECONVERGENT B2 ;  /* 0x0000000000027941 */ /* 0x000fea0003800200 */
.L_x_8046:
        /* <DEDUP_REMOVED lines=12> */
.L_x_8045:
[----:B------:R-:W-:Y:S05]  /*b7c0*/  BSYNC.RECONVERGENT B1 ;  /* 0x0000000000017941 */ /* 0x000fea0003800200 */
.L_x_8044:
[----:B------:R-:W-:Y:S02]  /*b7d0*/  F2FP.F16.F32.PACK_AB R95, RZ, R103 ;  /* 0x00000067ff5f723e */ /* 0x000fe400000000ff */
[----:B------:R-:W-:Y:S02]  /*b7e0*/  PRMT R94, R148, 0x5410, R149 ;  /* 0x00005410945e7816 */ /* 0x000fe40000000095 */
[----:B------:R-:W-:Y:S02]  /*b7f0*/  PRMT R93, R146, 0x5410, R147 ;  /* 0x00005410925d7816 */ /* 0x000fe40000000093 */
[----:B------:R-:W-:Y:S02]  /*b800*/  PRMT R92, R145, 0x5410, R144 ;  /* 0x00005410915c7816 */ /* 0x000fe40000000090 */
[----:B------:R-:W-:Y:S01]  /*b810*/  PRMT R95, R141, 0x5410, R95 ;  /* 0x000054108d5f7816 */ /* 0x000fe2000000005f */
[----:B------:R-:W-:Y:S06]  /*b820*/  BRA `(.L_x_8051) ;  /* 0x00000034005c7947 */ /* 0x000fec0003800000 */
.L_x_7994:
        /* <DEDUP_REMOVED lines=21> */
.L_x_8056:
        /* <DEDUP_REMOVED lines=13> */
.L_x_8058:
[----:B------:R-:W-:Y:S05]  /*ba50*/  BSYNC.RECONVERGENT B3 ;  /* 0x0000000000037941 */ /* 0x000fea0003800200 */
.L_x_8057:
        /* <DEDUP_REMOVED lines=60> */
.L_x_8055:
[----:B------:R-:W-:Y:S05]  /*be20*/  BSYNC.RECONVERGENT B2 ;  /* 0x0000000000027941 */ /* 0x000fea0003800200 */
.L_x_8054:
        /* <DEDUP_REMOVED lines=11> */
.L_x_8053:
[----:B------:R-:W-:Y:S05]  /*bee0*/  BSYNC.RECONVERGENT B1 ;  /* 0x0000000000017941 */ /* 0x000fea0003800200 */
.L_x_8052:
        /* <DEDUP_REMOVED lines=18> */
.L_x_8063:
        /* <DEDUP_REMOVED lines=13> */
.L_x_8065:
[----:B------:R-:W-:Y:S05]  /*c0e0*/  BSYNC.RECONVERGENT B3 ;  /* 0x0000000000037941 */ /* 0x000fea0003800200 */
.L_x_8064:
        /* <DEDUP_REMOVED lines=54> */
[----:B------:R-:W-:Y:S01]  /*c450*/  IMAD.MOV.U32 R11, RZ, RZ, R136 ;  /* 0x000000ffff0b7224 */ /* 0x000fe200078e0088 */
[----:B------:R-:W-:Y:S01]  /*c460*/  MOV R8, R94 ;  /* 0x0000005e00087202 */ /* 0x000fe20000000f00 */
[----:B------:R-:W-:Y:S01]  /*c470*/  IMAD.WIDE.U32 R92, R92, -0x2daee0ad, RZ ;  /* 0xd2511f535c5c7825 */ /* 0x000fe200078e00ff */
[----:B------:R-:W-:-:S04]  /*c480*/  LOP3.LUT R3, R3, R98, R95, 0x96, !PT ;  /* 0x0000006203037212 */ /* 0x000fc800078e965f */
[----:B------:R-:W-:Y:S01]  /*c490*/  LOP3.LUT R4, R5, R4, R93, 0x96, !PT ;  /* 0x0000000405047212 */ /* 0x000fe200078e965d */
[----:B------:R-:W-:Y:S01]  /*c4a0*/  IMAD.MOV.U32 R5, RZ, RZ, RZ ;  /* 0x000000ffff057224 */ /* 0x000fe200078e00ff */
[----:B------:R-:W-:-:S07]  /*c4b0*/  MOV R136, R92 ;  /* 0x0000005c00887202 */ /* 0x000fce0000000f00 */
.L_x_8062:
[----:B------:R-:W-:Y:S05]  /*c4c0*/  BSYNC.RECONVERGENT B2 ;  /* 0x0000000000027941 */ /* 0x000fea0003800200 */
.L_x_8061:
        /* <DEDUP_REMOVED lines=10> */
[----:B------:R-:W-:-:S07]  /*c570*/  FMUL.FTZ R97, R92, R97 ;  /* 0x000000615c617220 */ /* 0x000fce0000410000 */
.L_x_8060:
[----:B------:R-:W-:Y:S05]  /*c580*/  BSYNC.RECONVERGENT B1 ;  /* 0x0000000000017941 */ /* 0x000fea0003800200 */
.L_x_8059:
        /* <DEDUP_REMOVED lines=18> */
.L_x_8070:
        /* <DEDUP_REMOVED lines=13> */
.L_x_8072:
[----:B------:R-:W-:Y:S05]  /*c780*/  BSYNC.RECONVERGENT B3 ;  /* 0x0000000000037941 */ /* 0x000fea0003800200 */
.L_x_8071:
        /* <DEDUP_REMOVED lines=57> */
[----:B------:R-:W-:Y:S02]  /*cb20*/  LOP3.LUT R3, R3, R98, R95, 0x96, !PT ;  /* 0x0000006203037212 */ /* 0x000fe400078e965f */
[----:B------:R-:W-:Y:S01]  /*cb30*/  MOV R136, R92 ;  /* 0x0000005c00887202 */ /* 0x000fe20000000f00 */
[----:B------:R-:W-:Y:S01]  /*cb40*/  IMAD.MOV.U32 R92, RZ, RZ, RZ ;  /* 0x000000ffff5c7224 */ /* 0x000fe200078e00ff */
[----:B------:R-:W-:-:S07]  /*cb50*/  LOP3.LUT R4, R5, R4, R93, 0x96, !PT ;  /* 0x0000000405047212 */ /* 0x000fce00078e965d */
.L_x_8069:
[----:B------:R-:W-:Y:S05]  /*cb60*/  BSYNC.RECONVERGENT B2 ;  /* 0x0000000000027941 */ /* 0x000fea0003800200 */
.L_x_8068:
        /* <DEDUP_REMOVED lines=11> */
.L_x_8067:
[----:B------:R-:W-:Y:S05]  /*cc20*/  BSYNC.RECONVERGENT B1 ;  /* 0x0000000000017941 */ /* 0x000fea0003800200 */
.L_x_8066:
        /* <DEDUP_REMOVED lines=18> */
.L_x_8077:
        /* <DEDUP_REMOVED lines=13> */
.L_x_8079:
[----:B------:R-:W-:Y:S05]  /*ce20*/  BSYNC.RECONVERGENT B3 ;  /* 0x0000000000037941 */ /* 0x000fea0003800200 */
.L_x_8078:
        /* <DEDUP_REMOVED lines=61> */
.L_x_8076:
[----:B------:R-:W-:Y:S05]  /*d200*/  BSYNC.RECONVERGENT B2 ;  /* 0x0000000000027941 */ /* 0x000fea0003800200 */
.L_x_8075:
        /* <DEDUP_REMOVED lines=11> */
.L_x_8074:
[----:B------:R-:W-:Y:S05]  /*d2c0*/  BSYNC.RECONVERGENT B1 ;  /* 0x0000000000017941 */ /* 0x000fea0003800200 */
.L_x_8073:
        /* <DEDUP_REMOVED lines=18> */
.L_x_8084:
        /* <DEDUP_REMOVED lines=13> */
.L_x_8086:
[----:B------:R-:W-:Y:S05]  /*d4c0*/  BSYNC.RECONVERGENT B3 ;  /* 0x0000000000037941 */ /* 0x000fea0003800200 */
.L_x_8085:
        /* <DEDUP_REMOVED lines=61> */
.L_x_8083:
[----:B------:R-:W-:Y:S05]  /*d8a0*/  BSYNC.RECONVERGENT B2 ;  /* 0x0000000000027941 */ /* 0x000fea0003800200 */
.L_x_8082:
        /* <DEDUP_REMOVED lines=11> */
.L_x_8081:
[----:B------:R-:W-:Y:S05]  /*d960*/  BSYNC.RECONVERGENT B1 ;  /* 0x0000000000017941 */ /* 0x000fea0003800200 */
.L_x_8080:
        /* <DEDUP_REMOVED lines=18> */
.L_x_8091:
        /* <DEDUP_REMOVED lines=13> */
.L_x_8093:
[----:B------:R-:W-:Y:S05]  /*db60*/  BSYNC.RECONVERGENT B3 ;  /* 0x0000000000037941 */ /* 0x000fea0003800200 */
.L_x_8092:
        /* <DEDUP_REMOVED lines=61> */
.L_x_8090:
[----:B------:R-:W-:Y:S05]  /*df40*/  BSYNC.RECONVERGENT B2 ;  /* 0x0000000000027941 */ /* 0x000fea0003800200 */
.L_x_8089:
        /* <DEDUP_REMOVED lines=11> */
.L_x_8088:
[----:B------:R-:W-:Y:S05]  /*e000*/  BSYNC.RECONVERGENT B1 ;  /* 0x0000000000017941 */ /* 0x000fea0003800200 */
.L_x_8087:
        /* <DEDUP_REMOVED lines=18> */
.L_x_8098:
        /* <DEDUP_REMOVED lines=13> */
.L_x_8100:
[----:B------:R-:W-:Y:S05]  /*e200*/  BSYNC.RECONVERGENT B3 ;  /* 0x0000000000037941 */ /* 0x000fea0003800200 */
.L_x_8099:
        /* <DEDUP_REMOVED lines=61> */
.L_x_8097:
[----:B------:R-:W-:Y:S05]  /*e5e0*/  BSYNC.RECONVERGENT B2 ;  /* 0x0000000000027941 */ /* 0x000fea0003800200 */
.L_x_8096:
        /* <DEDUP_REMOVED lines=11> */
.L_x_8095:
[----:B------:R-:W-:Y:S05]  /*e6a0*/  BSYNC.RECONVERGENT B1 ;  /* 0x0000000000017941 */ /* 0x000fea0003800200 */
.L_x_8094:
        /* <DEDUP_REMOVED lines=18> */
.L_x_8105:
        /* <DEDUP_REMOVED lines=13> */
.L_x_8107:
[----:B------:R-:W-:Y:S05]  /*e8a0*/  BSYNC.RECONVERGENT B3 ;  /* 0x0000000000037941 */ /* 0x000fea0003800200 */
.L_x_8106:
        /* <DEDUP_REMOVED lines=61> */
.L_x_8104:
[----:B------:R-:W-:Y:S05]  /*ec80*/  BSYNC.RECONVERGENT B2 ;  /* 0x0000000000027941 */ /* 0x000fea0003800200 */
.L_x_8103:
        /* <DEDUP_REMOVED lines=11> */
.L_x_8102:
[----:B------:R-:W-:Y:S05]  /*ed40*/  BSYNC.RECONVERGENT B1 ;  /* 0x0000000000017941 */ /* 0x000fea0003800200 */
.L_x_8101:
[----:B------:R-:W-:Y:S02]  /*ed50*/  F2FP.F16.F32.PACK_AB R95, RZ, R103 ;  /* 0x00000067ff5f723e */ /* 0x000fe400000000ff */
[----:B------:R-:W-:Y:S02]  /*ed60*/  PRMT R94, R148, 0x5410, R149 ;  /* 0x00005410945e7816 */ /* 0x000fe40000000095 */
[----:B------:R-:W-:Y:S02]  /*ed70*/  PRMT R93, R147, 0x5410, R146 ;  /* 0x00005410935d7816 */ /* 0x000fe40000000092 */
[----:B------:R-:W-:Y:S02]  /*ed80*/  PRMT R92, R145, 0x5410, R144 ;  /* 0x00005410915c7816 */ /* 0x000fe40000000090 */
[----:B------:R-:W-:-:S07]  /*ed90*/  PRMT R95, R141, 0x5410, R95 ;  /* 0x000054108d5f7816 */ /* 0x000fce000000005f */
.L_x_8051:
        /* <DEDUP_REMOVED lines=26> */
.L_x_8109:
[----:B------:R-:W-:Y:S05]  /*ef40*/  BSYNC.RECONVERGENT B1 ;  /* 0x0000000000017941 */ /* 0x000fea0003800200 */
.L_x_8108:
[----:B------:R-:W-:Y:S01]  /*ef50*/  VIADD R138, R138, 0x20 ;  /* 0x000000208a8a7836 */ /* 0x000fe20000000000 */
[----:B------:R-:W-:-:S07]  /*ef60*/  IADD3 R140, PT, PT, R140, 0x20, RZ ;  /* 0x000000208c8c7810 */ /* 0x000fce0007ffe0ff */
.L_x_7993:
[----:B------:R-:W-:Y:S05]  /*ef70*/  BSYNC.RECONVERGENT B0 ;  /* 0x0000000000007941 */ /* 0x000fea0003800200 */
.L_x_7992:
        /* <DEDUP_REMOVED lines=35> */
.L_x_8117:
        /* <DEDUP_REMOVED lines=13> */
.L_x_8119:
[----:B------:R-:W-:Y:S05]  /*f280*/  BSYNC.RECONVERGENT B3 ;  /* 0x0000000000037941 */ /* 0x000fea0003800200 */
.L_x_8118:
        /* <DEDUP_REMOVED lines=59> */
.L_x_8116:
[----:B------:R-:W-:Y:S05]  /*f640*/  BSYNC.RECONVERGENT B2 ;  /* 0x0000000000027941 */ /* 0x000fea0003800200 */
.L_x_8115:
        /* <DEDUP_REMOVED lines=12> */
.L_x_8114:
[----:B------:R-:W-:Y:S05]  /*f710*/  BSYNC.RECONVERGENT B1 ;  /* 0x0000000000017941 */ /* 0x000fea0003800200 */
.L_x_8113:
        /* <DEDUP_REMOVED lines=22> */
.L_x_8124:
        /* <DEDUP_REMOVED lines=13> */
.L_x_8126:
[----:B------:R-:W-:Y:S05]  /*f950*/  BSYNC.RECONVERGENT B3 ;  /* 0x0000000000037941 */ /* 0x000fea0003800200 */
.L_x_8125:
        /* <DEDUP_REMOVED lines=60> */
.L_x_8123:
[----:B------:R-:W-:Y:S05]  /*fd20*/  BSYNC.RECONVERGENT B2 ;  /* 0x0000000000027941 */ /* 0x000fea0003800200 */
.L_x_8122:
        /* <DEDUP_REMOVED lines=12> */
.L_x_8121:
[----:B------:R-:W-:Y:S05]  /*fdf0*/  BSYNC.RECONVERGENT B1 ;  /* 0x0000000000017941 */ /* 0x000fea0003800200 */
.L_x_8120:
        /* <DEDUP_REMOVED lines=22> */
.L_x_8131:
        /* <DEDUP_REMOVED lines=13> */
.L_x_8133:
[----:B------:R-:W-:Y:S05]  /*10030*/  BSYNC.RECONVERGENT B3 ;  /* 0x0000000000037941 */ /* 0x000fea0003800200 */
.L_x_8132:
        /* <DEDUP_REMOVED lines=60> */
.L_x_8130:
[----:B------:R-:W-:Y:S05]  /*10400*/  BSYNC.RECONVERGENT B2 ;  /* 0x0000000000027941 */ /* 0x000fea0003800200 */
.L_x_8129:
        /* <DEDUP_REMOVED lines=12> */
.L_x_8128:
[----:B------:R-:W-:Y:S05]  /*104d0*/  BSYNC.RECONVERGENT B1 ;  /* 0x0000000000017941 */ /* 0x000fea0003800200 */
.L_x_8127:
        /* <DEDUP_REMOVED lines=22> */
.L_x_8138:
        /* <DEDUP_REMOVED lines=13> */
.L_x_8140:
[----:B------:R-:W-:Y:S05]  /*10710*/  BSYNC.RECONVERGENT B3 ;  /* 0x0000000000037941 */ /* 0x000fea0003800200 */
.L_x_8139:
        /* <DEDUP_REMOVED lines=60> */
.L_x_8137:
[----:B------:R-:W-:Y:S05]  /*10ae0*/  BSYNC.RECONVERGENT B2 ;  /* 0x0000000000027941 */ /* 0x000fea0003800200 */
.L_x_8136:
        /* <DEDUP_REMOVED lines=12> */
.L_x_8135:
[----:B------:R-:W-:Y:S05]  /*10bb0*/  BSYNC.RECONVERGENT B1 ;  /* 0x0000000000017941 */ /* 0x000fea0003800200 */
.L_x_8134:
        /* <DEDUP_REMOVED lines=22> */
.L_x_8145:
        /* <DEDUP_REMOVED lines=13> */
.L_x_8147:
[----:B------:R-:W-:Y:S05]  /*10df0*/  BSYNC.RECONVERGENT B3 ;  /* 0x0000000000037941 */ /* 0x000fea0003800200 */
.L_x_8146:
        /* <DEDUP_REMOVED lines=61> */
.L_x_8144:
[----:B------:R-:W-:Y:S05]  /*111d0*/  BSYNC.RECONVERGENT B2 ;  /* 0x0000000000027941 */ /* 0x000fea0003800200 */
.L_x_8143:
        /* <DEDUP_REMOVED lines=12> */
.L_x_8142:
[----:B------:R-:W-:Y:S05]  /*112a0*/  BSYNC.RECONVERGENT B1 ;  /* 0x0000000000017941 */ /* 0x000fea0003800200 */
.L_x_8141:
        /* <DEDUP_REMOVED lines=22> */
.L_x_8152:
        /* <DEDUP_REMOVED lines=13> */
.L_x_8154:
[----:B------:R-:W-:Y:S05]  /*114e0*/  BSYNC.RECONVERGENT B3 ;  /* 0x0000000000037941 */ /* 0x000fea0003800200 */
.L_x_8153:
        /* <DEDUP_REMOVED lines=60> */
.L_x_8151:
[----:B------:R-:W-:Y:S05]  /*118b0*/  BSYNC.RECONVERGENT B2 ;  /* 0x0000000000027941 */ /* 0x000fea0003800200 */
.L_x_8150:
        /* <DEDUP_REMOVED lines=12> */
.L_x_8149:
[----:B------:R-:W-:Y:S05]  /*11980*/  BSYNC.RECONVERGENT B1 ;  /* 0x0000000000017941 */ /* 0x000fea0003800200 */
.L_x_8148:
        /* <DEDUP_REMOVED lines=22> */
.L_x_8159:
        /* <DEDUP_REMOVED lines=13> */
.L_x_8161:
[----:B------:R-:W-:Y:S05]  /*11bc0*/  BSYNC.RECONVERGENT B3 ;  /* 0x0000000000037941 */ /* 0x000fea0003800200 */
.L_x_8160:
        /* <DEDUP_REMOVED lines=60> */
.L_x_8158:
[----:B------:R-:W-:Y:S05]  /*11f90*/  BSYNC.RECONVERGENT B2 ;  /* 0x0000000000027941 */ /* 0x000fea0003800200 */
.L_x_8157:
        /* <DEDUP_REMOVED lines=12> */
.L_x_8156:
[----:B------:R-:W-:Y:S05]  /*12060*/  BSYNC.RECONVERGENT B1 ;  /* 0x0000000000017941 */ /* 0x000fea0003800200 */
.L_x_8155:
        /* <DEDUP_REMOVED lines=22> */
.L_x_8166:
        /* <DEDUP_REMOVED lines=13> */
.L_x_8168:
[----:B------:R-:W-:Y:S05]  /*122a0*/  BSYNC.RECONVERGENT B3 ;  /* 0x0000000000037941 */ /* 0x000fea0003800200 */
.L_x_8167:
        /* <DEDUP_REMOVED lines=61> */
.L_x_8165:
[----:B------:R-:W-:Y:S05]  /*12680*/  BSYNC.RECONVERGENT B2 ;  /* 0x0000000000027941 */ /* 0x000fea0003800200 */
.L_x_8164:
        /* <DEDUP_REMOVED lines=12> */
.L_x_8163:
[----:B------:R-:W-:Y:S05]  /*12750*/  BSYNC.RECONVERGENT B1 ;  /* 0x0000000000017941 */ /* 0x000fea0003800200 */
.L_x_8162:
[----:B------:R-:W-:Y:S02]  /*12760*/  F2FP.F16.F32.PACK_AB R95, RZ, R111 ;  /* 0x0000006fff5f723e */ /* 0x000fe400000000ff */
[----:B------:R-:W-:Y:S02]  /*12770*/  PRMT R94, R149, 0x5410, R150 ;  /* 0x00005410955e7816 */ /* 0x000fe40000000096 */
[----:B------:R-:W-:Y:S02]  /*12780*/  PRMT R93, R148, 0x5410, R147 ;  /* 0x00005410945d7816 */ /* 0x000fe40000000093 */
[----:B------:R-:W-:Y:S02]  /*12790*/  PRMT R92, R146, 0x5410, R145 ;  /* 0x00005410925c7816 */ /* 0x000fe40000000091 */
[----:B------:R-:W-:Y:S01]  /*127a0*/  PRMT R95, R144, 0x5410, R95 ;  /* 0x00005410905f7816 */ /* 0x000fe2000000005f */
[----:B------:R-:W-:Y:S06]  /*127b0*/  BRA `(.L_x_8169) ;  /* 0x00000034005c7947 */ /* 0x000fec0003800000 */
.L_x_8112:
        /* <DEDUP_REMOVED lines=21> */
.L_x_8174:
        /* <DEDUP_REMOVED lines=13> */
.L_x_8176:
[----:B------:R-:W-:Y:S05]  /*129e0*/  BSYNC.RECONVERGENT B3 ;  /* 0x0000000000037941 */ /* 0x000fea0003800200 */
.L_x_8175:
        /* <DEDUP_REMOVED lines=60> */
.L_x_8173:
[----:B------:R-:W-:Y:S05]  /*12db0*/  BSYNC.RECONVERGENT B2 ;  /* 0x0000000000027941 */ /* 0x000fea0003800200 */
.L_x_8172:
        /* <DEDUP_REMOVED lines=11> */
.L_x_8171:
[----:B------:R-:W-:Y:S05]  /*12e70*/  BSYNC.RECONVERGENT B1 ;  /* 0x0000000000017941 */ /* 0x000fea0003800200 */
.L_x_8170:
        /* <DEDUP_REMOVED lines=18> */
.L_x_8181:
        /* <DEDUP_REMOVED lines=13> */
.L_x_8183:
[----:B------:R-:W-:Y:S05]  /*13070*/  BSYNC.RECONVERGENT B3 ;  /* 0x0000000000037941 */ /* 0x000fea0003800200 */
.L_x_8182:
        /* <DEDUP_REMOVED lines=61> */
.L_x_8180:
[----:B------:R-:W-:Y:S05]  /*13450*/  BSYNC.RECONVERGENT B2 ;  /* 0x0000000000027941 */ /* 0x000fea0003800200 */
.L_x_8179:
        /* <DEDUP_REMOVED lines=11> */
.L_x_8178:
[----:B------:R-:W-:Y:S05]  /*13510*/  BSYNC.RECONVERGENT B1 ;  /* 0x0000000000017941 */ /* 0x000fea0003800200 */
.L_x_8177:
        /* <DEDUP_REMOVED lines=18> */
.L_x_8188:
        /* <DEDUP_REMOVED lines=13> */
.L_x_8190:
[----:B------:R-:W-:Y:S05]  /*13710*/  BSYNC.RECONVERGENT B3 ;  /* 0x0000000000037941 */ /* 0x000fea0003800200 */
.L_x_8189:
        /* <DEDUP_REMOVED lines=61> */
.L_x_8187:
[----:B------:R-:W-:Y:S05]  /*13af0*/  BSYNC.RECONVERGENT B2 ;  /* 0x0000000000027941 */ /* 0x000fea0003800200 */
.L_x_8186:
        /* <DEDUP_REMOVED lines=11> */
.L_x_8185:
[----:B------:R-:W-:Y:S05]  /*13bb0*/  BSYNC.RECONVERGENT B1 ;  /* 0x0000000000017941 */ /* 0x000fea0003800200 */
.L_x_8184:
        /* <DEDUP_REMOVED lines=18> */
.L_x_8195:
        /* <DEDUP_REMOVED lines=13> */
.L_x_8197:
[----:B------:R-:W-:Y:S05]  /*13db0*/  BSYNC.RECONVERGENT B3 ;  /* 0x0000000000037941 */ /* 0x000fea0003800200 */
.L_x_8196:
        /* <DEDUP_REMOVED lines=61> */
.L_x_8194:
[----:B------:R-:W-:Y:S05]  /*14190*/  BSYNC.RECONVERGENT B2 ;  /* 0x0000000000027941 */ /* 0x000fea0003800200 */
.L_x_8193:
        /* <DEDUP_REMOVED lines=11> */
.L_x_8192:
[----:B------:R-:W-:Y:S05]  /*14250*/  BSYNC.RECONVERGENT B1 ;  /* 0x0000000000017941 */ /* 0x000fea0003800200 */
.L_x_8191:
        /* <DEDUP_REMOVED lines=18> */
.L_x_8202:
        /* <DEDUP_REMOVED lines=13> */
.L_x_8204:
[----:B------:R-:W-:Y:S05]  /*14450*/  BSYNC.RECONVERGENT B3 ;  /* 0x0000000000037941 */ /* 0x000fea0003800200 */
.L_x_8203:
        /* <DEDUP_REMOVED lines=61> */
.L_x_8201:
[----:B------:R-:W-:Y:S05]  /*14830*/  BSYNC.RECONVERGENT B2 ;  /* 0x0000000000027941 */ /* 0x000fea0003800200 */
.L_x_8200:
        /* <DEDUP_REMOVED lines=11> */
.L_x_8199:
[----:B------:R-:W-:Y:S05]  /*148f0*/  BSYNC.RECONVERGENT B1 ;  /* 0x0000000000017941 */ /* 0x000fea0003800200 */
.L_x_8198:
        /* <DEDUP_REMOVED lines=18> */
.L_x_8209:
        /* <DEDUP_REMOVED lines=13> */
.L_x_8211:
[----:B------:R-:W-:Y:S05]  /*14af0*/  BSYNC.RECONVERGENT B3 ;  /* 0x0000000000037941 */ /* 0x000fea0003800200 */
.L_x_8210:
        /* <DEDUP_REMOVED lines=61> */
.L_x_8208:
[----:B------:R-:W-:Y:S05]  /*14ed0*/  BSYNC.RECONVERGENT B2 ;  /* 0x0000000000027941 */ /* 0x000fea0003800200 */
.L_x_8207:
        /* <DEDUP_REMOVED lines=11> */
.L_x_8206:
[----:B------:R-:W-:Y:S05]  /*14f90*/  BSYNC.RECONVERGENT B1 ;  /* 0x0000000000017941 */ /* 0x000fea0003800200 */
.L_x_8205:
        /* <DEDUP_REMOVED lines=18> */
.L_x_8216:
        /* <DEDUP_REMOVED lines=13> */
.L_x_8218:
[----:B------:R-:W-:Y:S05]  /*15190*/  BSYNC.RECONVERGENT B3 ;  /* 0x0000000000037941 */ /* 0x000fea0003800200 */
.L_x_8217:
        /* <DEDUP_REMOVED lines=61> */
.L_x_8215:
[----:B------:R-:W-:Y:S05]  /*15570*/  BSYNC.RECONVERGENT B2 ;  /* 0x0000000000027941 */ /* 0x000fea0003800200 */
.L_x_8214:
        /* <DEDUP_REMOVED lines=11> */
.L_x_8213:
[----:B------:R-:W-:Y:S05]  /*15630*/  BSYNC.RECONVERGENT B1 ;  /* 0x0000000000017941 */ /* 0x000fea0003800200 */
.L_x_8212:
        /* <DEDUP_REMOVED lines=18> */
.L_x_8223:
        /* <DEDUP_REMOVED lines=13> */
.L_x_8225:
[----:B------:R-:W-:Y:S05]  /*15830*/  BSYNC.RECONVERGENT B3 ;  /* 0x0000000000037941 */ /* 0x000fea0003800200 */
.L_x_8224:
        /* <DEDUP_REMOVED lines=61> */
.L_x_8222:
[----:B------:R-:W-:Y:S05]  /*15c10*/  BSYNC.RECONVERGENT B2 ;  /* 0x0000000000027941 */ /* 0x000fea0003800200 */
.L_x_8221:
        /* <DEDUP_REMOVED lines=11> */
.L_x_8220:
[----:B------:R-:W-:Y:S05]  /*15cd0*/  BSYNC.RECONVERGENT B1 ;  /* 0x0000000000017941 */ /* 0x000fea0003800200 */
.L_x_8219:
[----:B------:R-:W-:Y:S02]  /*15ce0*/  F2FP.F16.F32.PACK_AB R95, RZ, R111 ;  /* 0x0000006fff5f723e */ /* 0x000fe400000000ff */
[----:B------:R-:W-:Y:S02]  /*15cf0*/  PRMT R94, R149, 0x5410, R150 ;  /* 0x00005410955e7816 */ /* 0x000fe40000000096 */
[----:B------:R-:W-:Y:S02]  /*15d00*/  PRMT R93, R147, 0x5410, R148 ;  /* 0x00005410935d7816 */ /* 0x000fe40000000094 */
[----:B------:R-:W-:Y:S02]  /*15d10*/  PRMT R92, R146, 0x5410, R145 ;  /* 0x00005410925c7816 */ /* 0x000fe40000000091 */
[----:B------:R-:W-:-:S07]  /*15d20*/  PRMT R95, R144, 0x5410, R95 ;  /* 0x00005410905f7816 */ /* 0x000fce000000005f */
.L_x_8169:
        /* <DEDUP_REMOVED lines=26> */
.L_x_8227:
[----:B------:R-:W-:Y:S05]  /*15ed0*/  BSYNC.RECONVERGENT B1 ;  /* 0x0000000000017941 */ /* 0x000fea0003800200 */
.L_x_8226:
[----:B------:R-:W-:Y:S01]  /*15ee0*/  VIADD R138, R138, 0x20 ;  /* 0x000000208a8a7836 */ /* 0x000fe20000000000 */
[----:B------:R-:W-:-:S07]  /*15ef0*/  IADD3 R140, PT, PT, R140, 0x20, RZ ;  /* 0x000000208c8c7810 */ /* 0x000fce0007ffe0ff */
.L_x_8111:
[----:B------:R-:W-:Y:S05]  /*15f00*/  BSYNC.RECONVERGENT B0 ;  /* 0x0000000000007941 */ /* 0x000fea0003800200 */
.L_x_8110:
        /* <DEDUP_REMOVED lines=35> */
.L_x_8235:
        /* <DEDUP_REMOVED lines=13> */
.L_x_8237:
[----:B------:R-:W-:Y:S05]  /*16210*/  BSYNC.RECONVERGENT B3 ;  /* 0x0000000000037941 */ /* 0x000fea0003800200 */
.L_x_8236:
        /* <DEDUP_REMOVED lines=59> */
.L_x_8234:
[----:B------:R-:W-:Y:S05]  /*165d0*/  BSYNC.RECONVERGENT B2 ;  /* 0x0000000000027941 */ /* 0x000fea0003800200 */
.L_x_8233:
        /* <DEDUP_REMOVED lines=12> */
.L_x_8232:
[----:B------:R-:W-:Y:S05]  /*166a0*/  BSYNC.RECONVERGENT B1 ;  /* 0x0000000000017941 */ /* 0x000fea0003800200 */
.L_x_8231:
        /* <DEDUP_REMOVED lines=22> */
.L_x_8242:
        /* <DEDUP_REMOVED lines=13> */
.L_x_8244:
[----:B------:R-:W-:Y:S05]  /*168e0*/  BSYNC.RECONVERGENT B3 ;  /* 0x0000000000037941 */ /* 0x000fea0003800200 */
.L_x_8243:
        /* <DEDUP_REMOVED lines=60> */
.L_x_8241:
[----:B------:R-:W-:Y:S05]  /*16cb0*/  BSYNC.RECONVERGENT B2 ;  /* 0x0000000000027941 */ /* 0x000fea0003800200 */
.L_x_8240:
        /* <DEDUP_REMOVED lines=12> */
.L_x_8239:
[----:B------:R-:W-:Y:S05]  /*16d80*/  BSYNC.RECONVERGENT B1 ;  /* 0x0000000000017941 */ /* 0x000fea0003800200 */
.L_x_8238:
        /* <DEDUP_REMOVED lines=22> */
.L_x_8249:
        /* <DEDUP_REMOVED lines=13> */
.L_x_8251:
[----:B------:R-:W-:Y:S05]  /*16fc0*/  BSYNC.RECONVERGENT B3 ;  /* 0x0000000000037941 */ /* 0x000fea0003800200 */
.L_x_8250:
        /* <DEDUP_REMOVED lines=60> */
.L_x_8248:
[----:B------:R-:W-:Y:S05]  /*17390*/  BSYNC.RECONVERGENT B2 ;  /* 0x0000000000027941 */ /* 0x000fea0003800200 */
.L_x_8247:
        /* <DEDUP_REMOVED lines=12> */
.L_x_8246:
[----:B------:R-:W-:Y:S05]  /*17460*/  BSYNC.RECONVERGENT B1 ;  /* 0x0000000000017941 */ /* 0x000fea0003800200 */
.L_x_8245:
        /* <DEDUP_REMOVED lines=22> */
.L_x_8256:
        /* <DEDUP_REMOVED lines=13> */
.L_x_8258:
[----:B------:R-:W-:Y:S05]  /*176a0*/  BSYNC.RECONVERGENT B3 ;  /* 0x0000000000037941 */ /* 0x000fea0003800200 */
.L_x_8257:
        /* <DEDUP_REMOVED lines=60> */
.L_x_8255:
[----:B------:R-:W-:Y:S05]  /*17a70*/  BSYNC.RECONVERGENT B2 ;  /* 0x0000000000027941 */ /* 0x000fea0003800200 */
.L_x_8254:
        /* <DEDUP_REMOVED lines=12> */
.L_x_8253:
[----:B------:R-:W-:Y:S05]  /*17b40*/  BSYNC.RECONVERGENT B1 ;  /* 0x0000000000017941 */ /* 0x000fea0003800200 */
.L_x_8252:
        /* <DEDUP_REMOVED lines=22> */
.L_x_8263:
        /* <DEDUP_REMOVED lines=13> */
.L_x_8265:
[----:B------:R-:W-:Y:S05]  /*17d80*/  BSYNC.RECONVERGENT B3 ;  /* 0x0000000000037941 */ /* 0x000fea0003800200 */
.L_x_8264:
        /* <DEDUP_REMOVED lines=60> */
.L_x_8262:
[----:B------:R-:W-:Y:S05]  /*18150*/  BSYNC.RECONVERGENT B2 ;  /* 0x0000000000027941 */ /* 0x000fea0003800200 */
.L_x_8261:
        /* <DEDUP_REMOVED lines=12> */
.L_x_8260:
[----:B------:R-:W-:Y:S05]  /*18220*/  BSYNC.RECONVERGENT B1 ;  /* 0x0000000000017941 */ /* 0x000fea0003800200 */
.L_x_8259:
        /* <DEDUP_REMOVED lines=22> */
.L_x_8270:
        /* <DEDUP_REMOVED lines=13> */
.L_x_8272:
[----:B------:R-:W-:Y:S05]  /*18460*/  BSYNC.RECONVERGENT B3 ;  /* 0x0000000000037941 */ /* 0x000fea0003800200 */
.L_x_8271:
        /* <DEDUP_REMOVED lines=60> */
.L_x_8269:
[----:B------:R-:W-:Y:S05]  /*18830*/  BSYNC.RECONVERGENT B2 ;  /* 0x0000000000027941 */ /* 0x000fea0003800200 */
.L_x_8268:
        /* <DEDUP_REMOVED lines=12> */
.L_x_8267:
[----:B------:R-:W-:Y:S05]  /*18900*/  BSYNC.RECONVERGENT B1 ;  /* 0x0000000000017941 */ /* 0x000fea0003800200 */
.L_x_8266:
        /* <DEDUP_REMOVED lines=22> */
.L_x_8277:
        /* <DEDUP_REMOVED lines=13> */
.L_x_8279:
[----:B------:R-:W-:Y:S05]  /*18b40*/  BSYNC.RECONVERGENT B3 ;  /* 0x0000000000037941 */ /* 0x000fea0003800200 */
.L_x_8278:
        /* <DEDUP_REMOVED lines=60> */
.L_x_8276:
[----:B------:R-:W-:Y:S05]  /*18f10*/  BSYNC.RECONVERGENT B2 ;  /* 0x0000000000027941 */ /* 0x000fea0003800200 */
.L_x_8275:
        /* <DEDUP_REMOVED lines=12> */
.L_x_8274:
[----:B------:R-:W-:Y:S05]  /*18fe0*/  BSYNC.RECONVERGENT B1 ;  /* 0x0000000000017941 */ /* 0x000fea0003800200 */
.L_x_8273:
        /* <DEDUP_REMOVED lines=22> */
.L_x_8284:
        /* <DEDUP_REMOVED lines=13> */
.L_x_8286:
[----:B------:R-:W-:Y:S05]  /*19220*/  BSYNC.RECONVERGENT B3 ;  /* 0x0000000000037941 */ /* 0x000fea0003800200 */
.L_x_8285:
        /* <DEDUP_REMOVED lines=60> */
.L_x_8283:
[----:B------:R-:W-:Y:S05]  /*195f0*/  BSYNC.RECONVERGENT B2 ;  /* 0x0000000000027941 */ /* 0x000fea0003800200 */
.L_x_8282:
        /* <DEDUP_REMOVED lines=12> */
.L_x_8281:
[----:B------:R-:W-:Y:S05]  /*196c0*/  BSYNC.RECONVERGENT B1 ;  /* 0x0000000000017941 */ /* 0x000fea0003800200 */
.L_x_8280:
[----:B------:R-:W-:Y:S02]  /*196d0*/  F2FP.F16.F32.PACK_AB R95, RZ, R119 ;  /* 0x00000077ff5f723e */ /* 0x000fe400000000ff */
[----:B------:R-:W-:Y:S02]  /*196e0*/  PRMT R94, R151, 0x5410, R152 ;  /* 0x00005410975e7816 */ /* 0x000fe40000000098 */
[----:B------:R-:W-:Y:S02]  /*196f0*/  PRMT R93, R149, 0x5410, R150 ;  /* 0x00005410955d7816 */ /* 0x000fe40000000096 */
[----:B------:R-:W-:Y:S02]  /*19700*/  PRMT R92, R148, 0x5410, R147 ;  /* 0x00005410945c7816 */ /* 0x000fe40000000093 */
[----:B------:R-:W-:Y:S01]  /*19710*/  PRMT R95, R146, 0x5410, R95 ;  /* 0x00005410925f7816 */ /* 0x000fe2000000005f */
[----:B------:R-:W-:Y:S06]  /*19720*/  BRA `(.L_x_8287) ;  /* 0x0000003400587947 */ /* 0x000fec0003800000 */
.L_x_8230:
        /* <DEDUP_REMOVED lines=21> */
.L_x_8292:
        /* <DEDUP_REMOVED lines=13> */
.L_x_8294:
[----:B------:R-:W-:Y:S05]  /*19950*/  BSYNC.RECONVERGENT B3 ;  /* 0x0000000000037941 */ /* 0x000fea0003800200 */
.L_x_8293:
        /* <DEDUP_REMOVED lines=59> */
.L_x_8291:
[----:B------:R-:W-:Y:S05]  /*19d10*/  BSYNC.RECONVERGENT B2 ;  /* 0x0000000000027941 */ /* 0x000fea0003800200 */
.L_x_8290:
        /* <DEDUP_REMOVED lines=10> */
[----:B------:R-:W-:-:S07]  /*19dc0*/  FMUL.FTZ R112, R5, R112 ;  /* 0x0000007005707220 */ /* 0x000fce0000410000 */
.L_x_8289:
[----:B------:R-:W-:Y:S05]  /*19dd0*/  BSYNC.RECONVERGENT B1 ;  /* 0x0000000000017941 */ /* 0x000fea0003800200 */
.L_x_8288:
        /* <DEDUP_REMOVED lines=18> */
.L_x_8299:
        /* <DEDUP_REMOVED lines=13> */
.L_x_8301:
[----:B------:R-:W-:Y:S05]  /*19fd0*/  BSYNC.RECONVERGENT B3 ;  /* 0x0000000000037941 */ /* 0x000fea0003800200 */
.L_x_8300:
        /* <DEDUP_REMOVED lines=52> */
[----:B------:R-:W-:Y:S01]  /*1a320*/  IMAD.WIDE.U32 R94, R94, -0x326172a9, RZ ;  /* 0xcd9e8d575e5e7825 */ /* 0x000fe200078e00ff */
[----:B------:R-:W-:-:S03]  /*1a330*/  MOV R11, R144 ;  /* 0x00000090000b7202 */ /* 0x000fc60000000f00 */
[----:B------:R-:W-:-:S04]  /*1a340*/  IMAD.WIDE.U32 R92, R92, -0x2daee0ad, RZ ;  /* 0xd2511f535c5c7825 */ /* 0x000fc800078e00ff */
[----:B------:R-:W-:Y:S01]  /*1a350*/  VIADD R3, R132, 0x8ff34781 ;  /* 0x8ff3478184037836 */ /* 0x000fe20000000000 */
[----:B------:R-:W-:Y:S01]  /*1a360*/  LOP3.LUT R4, R5, R4, R93, 0x96, !PT ;  /* 0x0000000405047212 */ /* 0x000fe200078e965d */
[----:B------:R-:W-:Y:S02]  /*1a370*/  HFMA2 R5, -RZ, RZ, 0, 0 ;  /* 0x00000000ff057431 */ /* 0x000fe400000001ff */
[----:B------:R-:W-:Y:S01]  /*1a380*/  IMAD.MOV.U32 R8, RZ, RZ, R94 ;  /* 0x000000ffff087224 */ /* 0x000fe200078e005e */
[----:B------:R-:W-:Y:S01]  /*1a390*/  LOP3.LUT R3, R3, R114, R95, 0x96, !PT ;  /* 0x0000007203037212 */ /* 0x000fe200078e965f */
[----:B------:R-:W-:-:S07]  /*1a3a0*/  IMAD.MOV.U32 R144, RZ, RZ, R92 ;  /* 0x000000ffff907224 */ /* 0x000fce00078e005c */
.L_x_8298:
[----:B------:R-:W-:Y:S05]  /*1a3b0*/  BSYNC.RECONVERGENT B2 ;  /* 0x0000000000027941 */ /* 0x000fea0003800200 */
.L_x_8297:
        /* <DEDUP_REMOVED lines=10> */
[----:B------:R-:W-:-:S07]  /*1a460*/  FMUL.FTZ R113, R92, R113 ;  /* 0x000000715c717220 */ /* 0x000fce0000410000 */
.L_x_8296:
[----:B------:R-:W-:Y:S05]  /*1a470*/  BSYNC.RECONVERGENT B1 ;  /* 0x0000000000017941 */ /* 0x000fea0003800200 */
.L_x_8295:
        /* <DEDUP_REMOVED lines=18> */
.L_x_8306:
        /* <DEDUP_REMOVED lines=13> */
.L_x_8308:
[----:B------:R-:W-:Y:S05]  /*1a670*/  BSYNC.RECONVERGENT B3 ;  /* 0x0000000000037941 */ /* 0x000fea0003800200 */
.L_x_8307:
        /* <DEDUP_REMOVED lines=57> */
[----:B------:R-:W-:Y:S02]  /*1aa10*/  IMAD.MOV.U32 R144, RZ, RZ, R92 ;  /* 0x000000ffff907224 */ /* 0x000fe400078e005c */
[----:B------:R-:W-:Y:S02]  /*1aa20*/  HFMA2 R92, -RZ, RZ, 0, 0 ;  /* 0x00000000ff5c7431 */ /* 0x000fe400000001ff */
[----:B------:R-:W-:Y:S01]  /*1aa30*/  IMAD.MOV.U32 R8, RZ, RZ, R94 ;  /* 0x000000ffff087224 */ /* 0x000fe200078e005e */
[----:B------:R-:W-:-:S07]  /*1aa40*/  LOP3.LUT R3, R3, R114, R95, 0x96, !PT ;  /* 0x0000007203037212 */ /* 0x000fce00078e965f */
.L_x_8305:
[----:B------:R-:W-:Y:S05]  /*1aa50*/  BSYNC.RECONVERGENT B2 ;  /* 0x0000000000027941 */ /* 0x000fea0003800200 */
.L_x_8304:
        /* <DEDUP_REMOVED lines=11> */
.L_x_8303:
[----:B------:R-:W-:Y:S05]  /*1ab10*/  BSYNC.RECONVERGENT B1 ;  /* 0x0000000000017941 */ /* 0x000fea0003800200 */
.L_x_8302:
        /* <DEDUP_REMOVED lines=18> */
.L_x_8313:
        /* <DEDUP_REMOVED lines=13> */
.L_x_8315:
[----:B------:R-:W-:Y:S05]  /*1ad10*/  BSYNC.RECONVERGENT B3 ;  /* 0x0000000000037941 */ /* 0x000fea0003800200 */
.L_x_8314:
        /* <DEDUP_REMOVED lines=61> */
.L_x_8312:
[----:B------:R-:W-:Y:S05]  /*1b0f0*/  BSYNC.RECONVERGENT B2 ;  /* 0x0000000000027941 */ /* 0x000fea0003800200 */
.L_x_8311:
        /* <DEDUP_REMOVED lines=11> */
.L_x_8310:
[----:B------:R-:W-:Y:S05]  /*1b1b0*/  BSYNC.RECONVERGENT B1 ;  /* 0x0000000000017941 */ /* 0x000fea0003800200 */
.L_x_8309:
        /* <DEDUP_REMOVED lines=18> */
.L_x_8320:
        /* <DEDUP_REMOVED lines=13> */
.L_x_8322:
[----:B------:R-:W-:Y:S05]  /*1b3b0*/  BSYNC.RECONVERGENT B3 ;  /* 0x0000000000037941 */ /* 0x000fea0003800200 */
.L_x_8321:
        /* <DEDUP_REMOVED lines=61> */
.L_x_8319:
[----:B------:R-:W-:Y:S05]  /*1b790*/  BSYNC.RECONVERGENT B2 ;  /* 0x0000000000027941 */ /* 0x000fea0003800200 */
.L_x_8318:
        /* <DEDUP_REMOVED lines=11> */
.L_x_8317:
[----:B------:R-:W-:Y:S05]  /*1b850*/  BSYNC.RECONVERGENT B1 ;  /* 0x0000000000017941 */ /* 0x000fea0003800200 */
.L_x_8316:
        /* <DEDUP_REMOVED lines=18> */
.L_x_8327:
        /* <DEDUP_REMOVED lines=13> */
.L_x_8329:
[----:B------:R-:W-:Y:S05]  /*1ba50*/  BSYNC.RECONVERGENT B3 ;  /* 0x0000000000037941 */ /* 0x000fea0003800200 */
.L_x_8328:
        /* <DEDUP_REMOVED lines=61> */
.L_x_8326:
[----:B------:R-:W-:Y:S05]  /*1be30*/  BSYNC.RECONVERGENT B2 ;  /* 0x0000000000027941 */ /* 0x000fea0003800200 */
.L_x_8325:
        /* <DEDUP_REMOVED lines=11> */
.L_x_8324:
[----:B------:R-:W-:Y:S05]  /*1bef0*/  BSYNC.RECONVERGENT B1 ;  /* 0x0000000000017941 */ /* 0x000fea0003800200 */
.L_x_8323:
        /* <DEDUP_REMOVED lines=18> */
.L_x_8334:
        /* <DEDUP_REMOVED lines=13> */
.L_x_8336:
[----:B------:R-:W-:Y:S05]  /*1c0f0*/  BSYNC.RECONVERGENT B3 ;  /* 0x0000000000037941 */ /* 0x000fea0003800200 */
.L_x_8335:
        /* <DEDUP_REMOVED lines=61> */
.L_x_8333:
[----:B------:R-:W-:Y:S05]  /*1c4d0*/  BSYNC.RECONVERGENT B2 ;  /* 0x0000000000027941 */ /* 0x000fea0003800200 */
.L_x_8332:
        /* <DEDUP_REMOVED lines=11> */
.L_x_8331:
[----:B------:R-:W-:Y:S05]  /*1c590*/  BSYNC.RECONVERGENT B1 ;  /* 0x0000000000017941 */ /* 0x000fea0003800200 */
.L_x_8330:
        /* <DEDUP_REMOVED lines=18> */
.L_x_8341:
        /* <DEDUP_REMOVED lines=13> */
.L_x_8343:
[----:B------:R-:W-:Y:S05]  /*1c790*/  BSYNC.RECONVERGENT B3 ;  /* 0x0000000000037941 */ /* 0x000fea0003800200 */
.L_x_8342:
        /* <DEDUP_REMOVED lines=61> */
.L_x_8340:
[----:B------:R-:W-:Y:S05]  /*1cb70*/  BSYNC.RECONVERGENT B2 ;  /* 0x0000000000027941 */ /* 0x000fea0003800200 */
.L_x_8339:
        /* <DEDUP_REMOVED lines=11> */
.L_x_8338:
[----:B------:R-:W-:Y:S05]  /*1cc30*/  BSYNC.RECONVERGENT B1 ;  /* 0x0000000000017941 */ /* 0x000fea0003800200 */
.L_x_8337:
[----:B------:R-:W-:Y:S02]  /*1cc40*/  F2FP.F16.F32.PACK_AB R95, RZ, R119 ;  /* 0x00000077ff5f723e */ /* 0x000fe400000000ff */
[----:B------:R-:W-:Y:S02]  /*1cc50*/  PRMT R94, R150, 0x5410, R151 ;  /* 0x00005410965e7816 */ /* 0x000fe40000000097 */
[----:B------:R-:W-:Y:S02]  /*1cc60*/  PRMT R93, R149, 0x5410, R148 ;  /* 0x00005410955d7816 */ /* 0x000fe40000000094 */
[----:B------:R-:W-:Y:S02]  /*1cc70*/  PRMT R92, R147, 0x5410, R146 ;  /* 0x00005410935c7816 */ /* 0x000fe40000000092 */
[----:B------:R-:W-:-:S07]  /*1cc80*/  PRMT R95, R145, 0x5410, R95 ;  /* 0x00005410915f7816 */ /* 0x000fce000000005f */
.L_x_8287:
        /* <DEDUP_REMOVED lines=26> */
.L_x_8345:
[----:B------:R-:W-:Y:S05]  /*1ce30*/  BSYNC.RECONVERGENT B1 ;  /* 0x0000000000017941 */ /* 0x000fea0003800200 */
.L_x_8344:
[----:B------:R-:W-:Y:S01]  /*1ce40*/  IADD3 R138, PT, PT, R138, 0x20, RZ ;  /* 0x000000208a8a7810 */ /* 0x000fe20007ffe0ff */
[----:B------:R-:W-:-:S07]  /*1ce50*/  VIADD R140, R140, 0x20 ;  /* 0x000000208c8c7836 */ /* 0x000fce0000000000 */
.L_x_8229:
[----:B------:R-:W-:Y:S05]  /*1ce60*/  BSYNC.RECONVERGENT B0 ;  /* 0x0000000000007941 */ /* 0x000fea0003800200 */
.L_x_8228:
        /* <DEDUP_REMOVED lines=34> */
.L_x_8353:
        /* <DEDUP_REMOVED lines=13> */
.L_x_8355:
[----:B------:R-:W-:Y:S05]  /*1d160*/  BSYNC.RECONVERGENT B3 ;  /* 0x0000000000037941 */ /* 0x000fea0003800200 */
.L_x_8354:
        /* <DEDUP_REMOVED lines=56> */
[----:B------:R-:W-:Y:S02]  /*1d4f0*/  VIADD R93, R133, 0x96a522ad ;  /* 0x96a522ad855d7836 */ /* 0x000fe40000000000 */
[----:B------:R-:W-:-:S03]  /*1d500*/  IMAD.MOV.U32 R92, RZ, RZ, RZ ;  /* 0x000000ffff5c7224 */ /* 0x000fc600078e00ff */
[----:B------:R-:W-:-:S07]  /*1d510*/  LOP3.LUT R4, R93, R4, R127, 0x96, !PT ;  /* 0x000000045d047212 */ /* 0x000fce00078e967f */
.L_x_8352:
[----:B------:R-:W-:Y:S05]  /*1d520*/  BSYNC.RECONVERGENT B2 ;  /* 0x0000000000027941 */ /* 0x000fea0003800200 */
.L_x_8351:
        /* <DEDUP_REMOVED lines=12> */
.L_x_8350:
[----:B------:R-:W-:Y:S05]  /*1d5f0*/  BSYNC.RECONVERGENT B1 ;  /* 0x0000000000017941 */ /* 0x000fea0003800200 */
.L_x_8349:
        /* <DEDUP_REMOVED lines=22> */
.L_x_8360:
        /* <DEDUP_REMOVED lines=13> */
.L_x_8362:
[----:B------:R-:W-:Y:S05]  /*1d830*/  BSYNC.RECONVERGENT B3 ;  /* 0x0000000000037941 */ /* 0x000fea0003800200 */
.L_x_8361:
        /* <DEDUP_REMOVED lines=60> */
.L_x_8359:
[----:B------:R-:W-:Y:S05]  /*1dc00*/  BSYNC.RECONVERGENT B2 ;  /* 0x0000000000027941 */ /* 0x000fea0003800200 */
.L_x_8358:
        /* <DEDUP_REMOVED lines=12> */
.L_x_8357:
[----:B------:R-:W-:Y:S05]  /*1dcd0*/  BSYNC.RECONVERGENT B1 ;  /* 0x0000000000017941 */ /* 0x000fea0003800200 */
.L_x_8356:
        /* <DEDUP_REMOVED lines=22> */
.L_x_8367:
        /* <DEDUP_REMOVED lines=13> */
.L_x_8369:
[----:B------:R-:W-:Y:S05]  /*1df10*/  BSYNC.RECONVERGENT B3 ;  /* 0x0000000000037941 */ /* 0x000fea0003800200 */
.L_x_8368:
        /* <DEDUP_REMOVED lines=60> */
.L_x_8366:
[----:B------:R-:W-:Y:S05]  /*1e2e0*/  BSYNC.RECONVERGENT B2 ;  /* 0x0000000000027941 */ /* 0x000fea0003800200 */
.L_x_8365:
        /* <DEDUP_REMOVED lines=12> */
.L_x_8364:
[----:B------:R-:W-:Y:S05]  /*1e3b0*/  BSYNC.RECONVERGENT B1 ;  /* 0x0000000000017941 */ /* 0x000fea0003800200 */
.L_x_8363:
        /* <DEDUP_REMOVED lines=22> */
.L_x_8374:
        /* <DEDUP_REMOVED lines=13> */
.L_x_8376:
[----:B------:R-:W-:Y:S05]  /*1e5f0*/  BSYNC.RECONVERGENT B3 ;  /* 0x0000000000037941 */ /* 0x000fea0003800200 */
.L_x_8375:
        /* <DEDUP_REMOVED lines=60> */
.L_x_8373:
[----:B------:R-:W-:Y:S05]  /*1e9c0*/  BSYNC.RECONVERGENT B2 ;  /* 0x0000000000027941 */ /* 0x000fea0003800200 */
.L_x_8372:
        /* <DEDUP_REMOVED lines=12> */
.L_x_8371:
[----:B------:R-:W-:Y:S05]  /*1ea90*/  BSYNC.RECONVERGENT B1 ;  /* 0x0000000000017941 */ /* 0x000fea0003800200 */
.L_x_8370:
        /* <DEDUP_REMOVED lines=22> */
.L_x_8381:
        /* <DEDUP_REMOVED lines=13> */
.L_x_8383:
[----:B------:R-:W-:Y:S05]  /*1ecd0*/  BSYNC.RECONVERGENT B3 ;  /* 0x0000000000037941 */ /* 0x000fea0003800200 */
.L_x_8382:
        /* <DEDUP_REMOVED lines=60> */
.L_x_8380:
[----:B------:R-:W-:Y:S05]  /*1f0a0*/  BSYNC.RECONVERGENT B2 ;  /* 0x0000000000027941 */ /* 0x000fea0003800200 */
.L_x_8379:
        /* <DEDUP_REMOVED lines=12> */
.L_x_8378:
[----:B------:R-:W-:Y:S05]  /*1f170*/  BSYNC.RECONVERGENT B1 ;  /* 0x0000000000017941 */ /* 0x000fea0003800200 */
.L_x_8377:
        /* <DEDUP_REMOVED lines=22> */
.L_x_8388:
        /* <DEDUP_REMOVED lines=13> */
.L_x_8390:
[----:B------:R-:W-:Y:S05]  /*1f3b0*/  BSYNC.RECONVERGENT B3 ;  /* 0x0000000000037941 */ /* 0x000fea0003800200 */
.L_x_8389:
        /* <DEDUP_REMOVED lines=60> */
.L_x_8387:
[----:B------:R-:W-:Y:S05]  /*1f780*/  BSYNC.RECONVERGENT B2 ;  /* 0x0000000000027941 */ /* 0x000fea0003800200 */
.L_x_8386:
        /* <DEDUP_REMOVED lines=12> */
.L_x_8385:
[----:B------:R-:W-:Y:S05]  /*1f850*/  BSYNC.RECONVERGENT B1 ;  /* 0x0000000000017941 */ /* 0x000fea0003800200 */
.L_x_8384:
        /* <DEDUP_REMOVED lines=22> */
.L_x_8395:
        /* <DEDUP_REMOVED lines=13> */
.L_x_8397:
[----:B------:R-:W-:Y:S05]  /*1fa90*/  BSYNC.RECONVERGENT B3 ;  /* 0x0000000000037941 */ /* 0x000fea0003800200 */
.L_x_8396:
        /* <DEDUP_REMOVED lines=56> */
[----:B------:R-:W-:Y:S01]  /*1fe20*/  MOV R148, R92 ;  /* 0x0000005c00947202 */ /* 0x000fe20000000f00 */
[----:B------:R-:W-:Y:S02]  /*1fe30*/  HFMA2 R92, -RZ, RZ, 0, 0 ;  /* 0x00000000ff5c7431 */ /* 0x000fe400000001ff */
[----:B------:R-:W-:Y:S01]  /*1fe40*/  IMAD.MOV.U32 R8, RZ, RZ, R94 ;  /* 0x000000ffff087224 */ /* 0x000fe200078e005e */
[----:B------:R-:W-:Y:S02]  /*1fe50*/  LOP3.LUT R4, R5, R4, R93, 0x96, !PT ;  /* 0x0000000405047212 */ /* 0x000fe400078e965d */
[----:B------:R-:W-:-:S07]  /*1fe60*/  LOP3.LUT R3, R3, R126, R95, 0x96, !PT ;  /* 0x0000007e03037212 */ /* 0x000fce00078e965f */
.L_x_8394:
[----:B------:R-:W-:Y:S05]  /*1fe70*/  BSYNC.RECONVERGENT B2 ;  /* 0x0000000000027941 */ /* 0x000fea0003800200 */
.L_x_8393:
        /* <DEDUP_REMOVED lines=12> */
.L_x_8392:
[----:B------:R-:W-:Y:S05]  /*1ff40*/  BSYNC.RECONVERGENT B1 ;  /* 0x0000000000017941 */ /* 0x000fea0003800200 */
.L_x_8391:
        /* <DEDUP_REMOVED lines=22> */
.L_x_8402:
        /* <DEDUP_REMOVED lines=13> */
.L_x_8404:
[----:B------:R-:W-:Y:S05]  /*20180*/  BSYNC.RECONVERGENT B3 ;  /* 0x0000000000037941 */ /* 0x000fea0003800200 */
.L_x_8403:
        /* <DEDUP_REMOVED lines=60> */
.L_x_8401:
[----:B------:R-:W-:Y:S05]  /*20550*/  BSYNC.RECONVERGENT B2 ;  /* 0x0000000000027941 */ /* 0x000fea0003800200 */
.L_x_8400:
        /* <DEDUP_REMOVED lines=12> */
.L_x_8399:
[----:B------:R-:W-:Y:S05]  /*20620*/  BSYNC.RECONVERGENT B1 ;  /* 0x0000000000017941 */ /* 0x000fea0003800200 */
.L_x_8398:
[----:B------:R-:W-:Y:S02]  /*20630*/  F2FP.F16.F32.PACK_AB R95, RZ, R127 ;  /* 0x0000007fff5f723e */ /* 0x000fe400000000ff */
[----:B------:R-:W-:Y:S02]  /*20640*/  PRMT R94, R149, 0x5410, R150 ;  /* 0x00005410955e7816 */ /* 0x000fe40000000096 */
[----:B------:R-:W-:Y:S02]  /*20650*/  PRMT R93, R147, 0x5410, R146 ;  /* 0x00005410935d7816 */ /* 0x000fe40000000092 */
[----:B------:R-:W-:Y:S02]  /*20660*/  PRMT R92, R145, 0x5410, R144 ;  /* 0x00005410915c7816 */ /* 0x000fe40000000090 */
[----:B------:R-:W-:Y:S01]  /*20670*/  PRMT R95, R143, 0x5410, R95 ;  /* 0x000054108f5f7816 */ /* 0x000fe2000000005f */
[----:B------:R-:W-:Y:S06]  /*20680*/  BRA `(.L_x_8405) ;  /* 0x00000034005c7947 */ /* 0x000fec0003800000 */
.L_x_8348:
        /* <DEDUP_REMOVED lines=21> */
.L_x_8410:
        /* <DEDUP_REMOVED lines=13> */
.L_x_8412:
[----:B------:R-:W-:Y:S05]  /*208b0*/  BSYNC.RECONVERGENT B3 ;  /* 0x0000000000037941 */ /* 0x000fea0003800200 */
.L_x_8411:
        /* <DEDUP_REMOVED lines=59> */
.L_x_8409:
[----:B------:R-:W-:Y:S05]  /*20c70*/  BSYNC.RECONVERGENT B2 ;  /* 0x0000000000027941 */ /* 0x000fea0003800200 */
.L_x_8408:
        /* <DEDUP_REMOVED lines=11> */
.L_x_8407:
[----:B------:R-:W-:Y:S05]  /*20d30*/  BSYNC.RECONVERGENT B1 ;  /* 0x0000000000017941 */ /* 0x000fea0003800200 */
.L_x_8406:
        /* <DEDUP_REMOVED lines=18> */
.L_x_8417:
        /* <DEDUP_REMOVED lines=13> */
.L_x_8419:
[----:B------:R-:W-:Y:S05]  /*20f30*/  BSYNC.RECONVERGENT B3 ;  /* 0x0000000000037941 */ /* 0x000fea0003800200 */
.L_x_8418:
        /* <DEDUP_REMOVED lines=61> */
.L_x_8416:
[----:B------:R-:W-:Y:S05]  /*21310*/  BSYNC.RECONVERGENT B2 ;  /* 0x0000000000027941 */ /* 0x000fea0003800200 */
.L_x_8415:
        /* <DEDUP_REMOVED lines=11> */
.L_x_8414:
[----:B------:R-:W-:Y:S05]  /*213d0*/  BSYNC.RECONVERGENT B1 ;  /* 0x0000000000017941 */ /* 0x000fea0003800200 */
.L_x_8413:
        /* <DEDUP_REMOVED lines=18> */
.L_x_8424:
        /* <DEDUP_REMOVED lines=13> */
.L_x_8426:
[----:B------:R-:W-:Y:S05]  /*215d0*/  BSYNC.RECONVERGENT B3 ;  /* 0x0000000000037941 */ /* 0x000fea0003800200 */
.L_x_8425:
        /* <DEDUP_REMOVED lines=61> */
.L_x_8423:
[----:B------:R-:W-:Y:S05]  /*219b0*/  BSYNC.RECONVERGENT B2 ;  /* 0x0000000000027941 */ /* 0x000fea0003800200 */
.L_x_8422:
        /* <DEDUP_REMOVED lines=11> */
.L_x_8421:
[----:B------:R-:W-:Y:S05]  /*21a70*/  BSYNC.RECONVERGENT B1 ;  /* 0x0000000000017941 */ /* 0x000fea0003800200 */
.L_x_8420:
        /* <DEDUP_REMOVED lines=18> */
.L_x_8431:
        /* <DEDUP_REMOVED lines=13> */
.L_x_8433:
[----:B------:R-:W-:Y:S05]  /*21c70*/  BSYNC.RECONVERGENT B3 ;  /* 0x0000000000037941 */ /* 0x000fea0003800200 */
.L_x_8432:
        /* <DEDUP_REMOVED lines=61> */
.L_x_8430:
[----:B------:R-:W-:Y:S05]  /*22050*/  BSYNC.RECONVERGENT B2 ;  /* 0x0000000000027941 */ /* 0x000fea0003800200 */
.L_x_8429:
        /* <DEDUP_REMOVED lines=11> */
.L_x_8428:
[----:B------:R-:W-:Y:S05]  /*22110*/  BSYNC.RECONVERGENT B1 ;  /* 0x0000000000017941 */ /* 0x000fea0003800200 */
.L_x_8427:
        /* <DEDUP_REMOVED lines=18> */
.L_x_8438:
        /* <DEDUP_REMOVED lines=13> */
.L_x_8440:
[----:B------:R-:W-:Y:S05]  /*22310*/  BSYNC.RECONVERGENT B3 ;  /* 0x0000000000037941 */ /* 0x000fea0003800200 */
.L_x_8439:
        /* <DEDUP_REMOVED lines=61> */
.L_x_8437:
[----:B------:R-:W-:Y:S05]  /*226f0*/  BSYNC.RECONVERGENT B2 ;  /* 0x0000000000027941 */ /* 0x000fea0003800200 */
.L_x_8436:
        /* <DEDUP_REMOVED lines=11> */
.L_x_8435:
[----:B------:R-:W-:Y:S05]  /*227b0*/  BSYNC.RECONVERGENT B1 ;  /* 0x0000000000017941 */ /* 0x000fea0003800200 */
.L_x_8434:
        /* <DEDUP_REMOVED lines=18> */
.L_x_8445:
        /* <DEDUP_REMOVED lines=13> */
.L_x_8447:
[----:B------:R-:W-:Y:S05]  /*229b0*/  BSYNC.RECONVERGENT B3 ;  /* 0x0000000000037941 */ /* 0x000fea0003800200 */
.L_x_8446:
        /* <DEDUP_REMOVED lines=61> */
.L_x_8444:
[----:B------:R-:W-:Y:S05]  /*22d90*/  BSYNC.RECONVERGENT B2 ;  /* 0x0000000000027941 */ /* 0x000fea0003800200 */
.L_x_8443:
        /* <DEDUP_REMOVED lines=11> */
.L_x_8442:
[----:B------:R-:W-:Y:S05]  /*22e50*/  BSYNC.RECONVERGENT B1 ;  /* 0x0000000000017941 */ /* 0x000fea0003800200 */
.L_x_8441:
        /* <DEDUP_REMOVED lines=18> */
.L_x_8452:
        /* <DEDUP_REMOVED lines=13> */
.L_x_8454:
[----:B------:R-:W-:Y:S05]  /*23050*/  BSYNC.RECONVERGENT B3 ;  /* 0x0000000000037941 */ /* 0x000fea0003800200 */
.L_x_8453:
        /* <DEDUP_REMOVED lines=61> */
.L_x_8451:
[----:B------:R-:W-:Y:S05]  /*23430*/  BSYNC.RECONVERGENT B2 ;  /* 0x0000000000027941 */ /* 0x000fea0003800200 */
.L_x_8450:
        /* <DEDUP_REMOVED lines=11> */
.L_x_8449:
[----:B------:R-:W-:Y:S05]  /*234f0*/  BSYNC.RECONVERGENT B1 ;  /* 0x0000000000017941 */ /* 0x000fea0003800200 */
.L_x_8448:
        /* <DEDUP_REMOVED lines=18> */
.L_x_8459:
        /* <DEDUP_REMOVED lines=13> */
.L_x_8461:
[----:B------:R-:W-:Y:S05]  /*236f0*/  BSYNC.RECONVERGENT B3 ;  /* 0x0000000000037941 */ /* 0x000fea0003800200 */
.L_x_8460:
        /* <DEDUP_REMOVED lines=61> */
.L_x_8458:
[----:B------:R-:W-:Y:S05]  /*23ad0*/  BSYNC.RECONVERGENT B2 ;  /* 0x0000000000027941 */ /* 0x000fea0003800200 */
.L_x_8457:
        /* <DEDUP_REMOVED lines=11> */
.L_x_8456:
[----:B------:R-:W-:Y:S05]  /*23b90*/  BSYNC.RECONVERGENT B1 ;  /* 0x0000000000017941 */ /* 0x000fea0003800200 */
.L_x_8455:
[----:B------:R-:W-:Y:S02]  /*23ba0*/  F2FP.F16.F32.PACK_AB R95, RZ, R127 ;  /* 0x0000007fff5f723e */ /* 0x000fe400000000ff */
[----:B------:R-:W-:Y:S02]  /*23bb0*/  MOV R134, R148 ;  /* 0x0000009400867202 */ /* 0x000fe40000000f00 */
[----:B------:R-:W-:Y:S02]  /*23bc0*/  PRMT R94, R149, 0x5410, R150 ;  /* 0x00005410955e7816 */ /* 0x000fe40000000096 */
[----:B------:R-:W-:Y:S02]  /*23bd0*/  PRMT R93, R147, 0x5410, R146 ;  /* 0x00005410935d7816 */ /* 0x000fe40000000092 */
[----:B------:R-:W-:Y:S02]  /*23be0*/  PRMT R92, R145, 0x5410, R144 ;  /* 0x00005410915c7816 */ /* 0x000fe40000000090 */
[----:B------:R-:W-:-:S07]  /*23bf0*/  PRMT R95, R143, 0x5410, R95 ;  /* 0x000054108f5f7816 */ /* 0x000fce000000005f */
.L_x_8405:
[----:B------:R-:W0:Y:S02]  /*23c00*/  LDC.64 R144, c[0x0][0x3a8] ;  /* 0x0000ea00ff907b82 */ /* 0x000e240000000a00 */
[----:B0-----:R-:W-:-:S05]  /*23c10*/  IMAD.WIDE.U32 R144, R138, 0x10, R144 ;  /* 0x000000108a907825 */ /* 0x001fca00078e0090 */
[----:B------:R2:W-:Y:S01]  /*23c20*/  STG.E.128 desc[UR6][R144.64], R92 ;  /* 0x0000005c90007986 */ /* 0x0005e2000c101d06 */
[----:B------:R-:W-:Y:S05]  /*23c30*/  @!P2 BRA `(.L_x_8347) ;  /* 0x000000000050a947 */ /* 0x000fea0003800000 */
[----:B--2---:R-:W-:Y:S01]  /*23c40*/  IMAD.U32 R95, R21, 0x10000, RZ ;  /* 0x00010000155f7824 */ /* 0x004fe200078e00ff */
        /* <DEDUP_REMOVED lines=19> */
.L_x_8347:
[----:B------:R-:W-:Y:S05]  /*23d80*/  BSYNC.RECONVERGENT B0 ;  /* 0x0000000000007941 */ /* 0x000fea0003800200 */
.L_x_8346:
        /* <DEDUP_REMOVED lines=152> */
.L_x_8485:
        /* <DEDUP_REMOVED lines=35> */
[----:B------:R-:W-:Y:S01]  /*24940*/  FFMA.FTZ R92, R92, R93, R95 ;  /* 0x0000005d5c5c7223 */ /* 0x000fe2000001005f */
[----:B------:R-:W-:Y:S02]  /*24950*/  HADD2.F32 R95, -RZ, R90.H0_H0 ;  /* 0x2000005aff5f7230 */ /* 0x000fe40000004100 */
[C---:B------:R-:W-:Y:S01]  /*24960*/  FMUL.FTZ R138, R135.reuse, R138 ;  /* 0x0000008a878a7220 */ /* 0x040fe20000410000 */
[----:B------:R-:W-:Y:S01]  /*24970*/  FADD.FTZ R140, R22, -R137 ;  /* 0x80000089168c7221 */ /* 0x000fe20000010000 */
[----:B------:R-:W-:Y:S01]  /*24980*/  FFMA.FTZ R93, R94, R139, R145 ;  /* 0x0000008b5e5d7223 */ /* 0x000fe20000010091 */
[----:B------:R-:W-:Y:S02]  /*24990*/  HADD2.F32 R139, -RZ, R86.H0_H0 ;  /* 0x20000056ff8b7230 */ /* 0x000fe40000004100 */
[----:B------:R-:W-:Y:S01]  /*249a0*/  FADD.FTZ R94, R20, -R137 ;  /* 0x80000089145e7221 */ /* 0x000fe20000010000 */
[----:B------:R-:W-:Y:S02]  /*249b0*/  HADD2.F32 R145, -RZ, R91.H0_H0 ;  /* 0x2000005bff917230 */ /* 0x000fe40000004100 */
[----:B------:R-:W-:Y:S01]  /*249c0*/  FMUL.FTZ R140, R135, R140 ;  /* 0x0000008c878c7220 */ /* 0x000fe20000410000 */
[----:B------:R-:W-:-:S02]  /*249d0*/  HADD2.F32 R147, -RZ, R87.H0_H0 ;  /* 0x20000057ff937230 */ /* 0x000fc40000004100 */
[----:B------:R-:W-:Y:S01]  /*249e0*/  FFMA.FTZ R144, R138, R95, R139 ;  /* 0x0000005f8a907223 */ /* 0x000fe2000001008b */
[----:B------:R-:W-:Y:S01]  /*249f0*/  HADD2.F32 R149, -RZ, R91.H1_H1 ;  /* 0x3000005bff957230 */ /* 0x000fe20000004100 */
[----:B------:R-:W0:Y:S01]  /*24a00*/  LDC.64 R138, c[0x0][0x428] ;  /* 0x00010a00ff8a7b82 */ /* 0x000e220000000a00 */
[----:B------:R-:W-:Y:S02]  /*24a10*/  HADD2.F32 R151, -RZ, R87.H1_H1 ;  /* 0x30000057ff977230 */ /* 0x000fe40000004100 */
[----:B------:R-:W-:Y:S01]  /*24a20*/  FMUL.FTZ R94, R135, R94 ;  /* 0x0000005e875e7220 */ /* 0x000fe20000410000 */
[----:B------:R-:W-:Y:S01]  /*24a30*/  FADD.FTZ R146, R18, -R137 ;  /* 0x8000008912927221 */ /* 0x000fe20000010000 */
[----:B------:R-:W-:Y:S02]  /*24a40*/  HADD2.F32 R95, -RZ, R88.H1_H1 ;  /* 0x30000058ff5f7230 */ /* 0x000fe40000004100 */
[----:B------:R-:W-:Y:S01]  /*24a50*/  FFMA.FTZ R148, R94, R145, R147 ;  /* 0x000000915e947223 */ /* 0x000fe20000010093 */
[----:B------:R-:W-:Y:S01]  /*24a60*/  FFMA.FTZ R155, R140, R149, R151 ;  /* 0x000000958c9b7223 */ /* 0x000fe20000010097 */
[--C-:B------:R-:W-:Y:S01]  /*24a70*/  FADD.FTZ R94, R10, -R137.reuse ;  /* 0x800000890a5e7221 */ /* 0x100fe20000010000 */
[----:B------:R-:W-:Y:S01]  /*24a80*/  FADD.FTZ R140, R14, -R137 ;  /* 0x800000890e8c7221 */ /* 0x000fe20000010000 */
        /* <DEDUP_REMOVED lines=9> */
[----:B------:R-:W-:Y:S01]  /*24b20*/  FFMA.FTZ R145, R94, R95, R145 ;  /* 0x0000005f5e917223 */ /* 0x000fe20000010091 */
[----:B------:R-:W-:Y:S01]  /*24b30*/  F2FP.F16.F32.PACK_AB R95, R155, R148 ;  /* 0x000000949b5f723e */ /* 0x000fe200000000ff */
[----:B------:R-:W-:-:S02]  /*24b40*/  FFMA.FTZ R151, R146, R151, R153 ;  /* 0x0000009792977223 */ /* 0x000fc40000010099 */
[----:B------:R-:W-:Y:S01]  /*24b50*/  F2FP.F16.F32.PACK_AB R93, R140, R93 ;  /* 0x0000005d8c5d723e */ /* 0x000fe200000000ff */
[----:B0-----:R-:W-:Y:S01]  /*24b60*/  IMAD.WIDE.U32 R138, R143, 0x10, R138 ;  /* 0x000000108f8a7825 */ /* 0x001fe200078e008a */
[----:B------:R-:W-:Y:S02]  /*24b70*/  F2FP.F16.F32.PACK_AB R92, R145, R92 ;  /* 0x0000005c915c723e */ /* 0x000fe400000000ff */
[----:B------:R-:W-:Y:S01]  /*24b80*/  F2FP.F16.F32.PACK_AB R94, R151, R144 ;  /* 0x00000090975e723e */ /* 0x000fe200000000ff */
[----:B------:R-:W-:-:S04]  /*24b90*/  VIADD R143, R143, 0x20 ;  /* 0x000000208f8f7836 */ /* 0x000fc80000000000 */
[----:B------:R0:W-:Y:S03]  /*24ba0*/  STG.E.128 desc[UR6][R138.64], R92 ;  /* 0x0000005c8a007986 */ /* 0x0001e6000c101d06 */
.L_x_8466:
[----:B------:R-:W-:Y:S05]  /*24bb0*/  BSYNC.RECONVERGENT B1 ;  /* 0x0000000000017941 */ /* 0x000fea0003800200 */
.L_x_8465:
[----:B------:R-:W-:Y:S01]  /*24bc0*/  ISETP.NE.AND P0, PT, R142, RZ, PT ;  /* 0x000000ff8e00720c */ /* 0x000fe20003f05270 */
[----:B------:R-:W-:-:S12]  /*24bd0*/  BSSY.RECONVERGENT B1, `(.L_x_8467) ;  /* 0x0000032000017945 */ /* 0x000fd80003800200 */
[----:B------:R-:W-:Y:S05]  /*24be0*/  @!P0 BRA `(.L_x_8468) ;  /* 0x0000000000c08947 */ /* 0x000fea0003800000 */
[--C-:B0-----:R-:W-:Y:S01]  /*24bf0*/  FADD.FTZ R92, R96, -R137.reuse ;  /* 0x80000089605c7221 */ /* 0x101fe20000010000 */
        /* <DEDUP_REMOVED lines=10> */
[----:B------:R-:W-:Y:S01]  /*24ca0*/  FMUL.FTZ R138, R135, R138 ;  /* 0x0000008a878a7220 */ /* 0x000fe20000410000 */
        /* <DEDUP_REMOVED lines=33> */
[----:B------:R-:W-:Y:S02]  /*24ec0*/  F2FP.F16.F32.PACK_AB R94, R151, R142 ;  /* 0x0000008e975e723e */ /* 0x000fe400000000ff */
[----:B------:R-:W-:-:S03]  /*24ed0*/  IADD3 R143, PT, PT, R143, 0x20, RZ ;  /* 0x000000208f8f7810 */ /* 0x000fc60007ffe0ff */
[----:B------:R1:W-:Y:S04]  /*24ee0*/  STG.E.128 desc[UR6][R138.64], R92 ;  /* 0x0000005c8a007986 */ /* 0x0003e8000c101d06 */
.L_x_8468:
[----:B------:R-:W-:Y:S05]  /*24ef0*/  BSYNC.RECONVERGENT B1 ;  /* 0x0000000000017941 */ /* 0x000fea0003800200 */
.L_x_8467:
        /* <DEDUP_REMOVED lines=51> */
.L_x_8470:
[----:B------:R-:W-:Y:S05]  /*25230*/  BSYNC.RECONVERGENT B1 ;  /* 0x0000000000017941 */ /* 0x000fea0003800200 */
.L_x_8469:
        /* <DEDUP_REMOVED lines=15> */
[C---:B------:R-:W-:Y:S01]  /*25330*/  FMUL.FTZ R136, R135.reuse, R136 ;  /* 0x0000008887887220 */ /* 0x040fe20000410000 */
[----:B------:R-:W-:Y:S01]  /*25340*/  FFMA.FTZ R93, R94, R139, R141 ;  /* 0x0000008b5e5d7223 */ /* 0x000fe2000001008d */
[----:B------:R-:W-:Y:S02]  /*25350*/  HADD2.F32 R139, -RZ, R50.H0_H0 ;  /* 0x20000032ff8b7230 */ /* 0x000fe40000004100 */
[----:B------:R-:W-:Y:S01]  /*25360*/  FMUL.FTZ R142, R135, R138 ;  /* 0x0000008a878e7220 */ /* 0x000fe20000410000 */
[----:B------:R-:W-:Y:S01]  /*25370*/  FADD.FTZ R94, R118, -R137 ;  /* 0x80000089765e7221 */ /* 0x000fe20000010000 */
[----:B------:R-:W-:-:S02]  /*25380*/  HADD2.F32 R141, -RZ, R55.H0_H0 ;  /* 0x20000037ff8d7230 */ /* 0x000fc40000004100 */
[----:B------:R-:W-:Y:S01]  /*25390*/  FFMA.FTZ R140, R136, R95, R139 ;  /* 0x0000005f888c7223 */ /* 0x000fe2000001008b */
[----:B------:R-:W-:Y:S01]  /*253a0*/  HADD2.F32 R145, -RZ, R51.H0_H0 ;  /* 0x20000033ff917230 */ /* 0x000fe20000004100 */
[----:B------:R-:W0:Y:S01]  /*253b0*/  LDC.64 R138, c[0x0][0x428] ;  /* 0x00010a00ff8a7b82 */ /* 0x000e220000000a00 */
[----:B------:R-:W-:Y:S02]  /*253c0*/  HADD2.F32 R147, -RZ, R55.H1_H1 ;  /* 0x30000037ff937230 */ /* 0x000fe40000004100 */
[----:B------:R-:W-:Y:S01]  /*253d0*/  FMUL.FTZ R94, R135, R94 ;  /* 0x0000005e875e7220 */ /* 0x000fe20000410000 */
[----:B------:R-:W-:Y:S02]  /*253e0*/  HADD2.F32 R149, -RZ, R51.H1_H1 ;  /* 0x30000033ff957230 */ /* 0x000fe40000004100 */
[----:B------:R-:W-:Y:S01]  /*253f0*/  FADD.FTZ R136, R115, -R137 ;  /* 0x8000008973887221 */ /* 0x000fe20000010000 */
[----:B------:R-:W-:Y:S02]  /*25400*/  HADD2.F32 R95, -RZ, R52.H1_H1 ;  /* 0x30000034ff5f7230 */ /* 0x000fe40000004100 */
[----:B------:R-:W-:Y:S01]  /*25410*/  FFMA.FTZ R144, R94, R141, R145 ;  /* 0x0000008d5e907223 */ /* 0x000fe20000010091 */
[----:B------:R-:W-:Y:S01]  /*25420*/  FADD.FTZ R94, R113, -R137 ;  /* 0x80000089715e7221 */ /* 0x000fe20000010000 */
[----:B------:R-:W-:Y:S01]  /*25430*/  FFMA.FTZ R153, R142, R147, R149 ;  /* 0x000000938e997223 */ /* 0x000fe20000010095 */
        /* <DEDUP_REMOVED lines=19> */
.L_x_8472:
[----:B------:R-:W-:Y:S05]  /*25570*/  BSYNC.RECONVERGENT B1 ;  /* 0x0000000000017941 */ /* 0x000fea0003800200 */
.L_x_8471:
[----:B------:R-:W-:Y:S05]  /*25580*/  @!P1 BRA `(.L_x_8464) ;  /* 0x0000000000bc9947 */ /* 0x000fea0003800000 */
[--C-:B0123--:R-:W-:Y:S01]  /*25590*/  FADD.FTZ R92, R120, -R137.reuse ;  /* 0x80000089785c7221 */ /* 0x10ffe20000010000 */
[--C-:B------:R-:W-:Y:S01]  /*255a0*/  FADD.FTZ R136, R121, -R137.reuse ;  /* 0x8000008979887221 */ /* 0x100fe20000010000 */
[--C-:B------:R-:W-:Y:S01]  /*255b0*/  FADD.FTZ R138, R122, -R137.reuse ;  /* 0x800000897a8a7221 */ /* 0x100fe20000010000 */
[--C-:B------:R-:W-:Y:S01]  /*255c0*/  FADD.FTZ R140, R123, -R137.reuse ;  /* 0x800000897b8c7221 */ /* 0x100fe20000010000 */
[----:B------:R-:W-:Y:S01]  /*255d0*/  FMUL.FTZ R94, R135, R92 ;  /* 0x0000005c875e7220 */ /* 0x000fe20000410000 */
[--C-:B------:R-:W-:Y:S01]  /*255e0*/  FADD.FTZ R142, R124, -R137.reuse ;  /* 0x800000897c8e7221 */ /* 0x100fe20000010000 */
[--C-:B------:R-:W-:Y:S01]  /*255f0*/  FADD.FTZ R144, R125, -R137.reuse ;  /* 0x800000897d907221 */ /* 0x100fe20000010000 */
[--C-:B------:R-:W-:Y:S01]  /*25600*/  FADD.FTZ R146, R126, -R137.reuse ;  /* 0x800000897e927221 */ /* 0x100fe20000010000 */
[----:B------:R-:W-:Y:S01]  /*25610*/  FADD.FTZ R148, R127, -R137 ;  /* 0x800000897f947221 */ /* 0x000fe20000010000 */
[C---:B------:R-:W-:Y:S01]  /*25620*/  FMUL.FTZ R92, R135.reuse, R136 ;  /* 0x00000088875c7220 */ /* 0x040fe20000410000 */
[C---:B------:R-:W-:Y:S01]  /*25630*/  FMUL.FTZ R138, R135.reuse, R138 ;  /* 0x0000008a878a7220 */ /* 0x040fe20000410000 */
[----:B------:R-:W0:Y:S01]  /*25640*/  LDC.64 R136, c[0x0][0x428] ;  /* 0x00010a00ff887b82 */ /* 0x000e220000000a00 */
[C---:B------:R-:W-:Y:S01]  /*25650*/  FMUL.FTZ R93, R135.reuse, R140 ;  /* 0x0000008c875d7220 */ /* 0x040fe20000410000 */
[C---:B------:R-:W-:Y:S01]  /*25660*/  FMUL.FTZ R142, R135.reuse, R142 ;  /* 0x0000008e878e7220 */ /* 0x040fe20000410000 */
[C---:B------:R-:W-:Y:S01]  /*25670*/  FMUL.FTZ R144, R135.reuse, R144 ;  /* 0x0000009087907220 */ /* 0x040fe20000410000 */
[C---:B------:R-:W-:Y:S01]  /*25680*/  FMUL.FTZ R146, R135.reuse, R146 ;  /* 0x0000009287927220 */ /* 0x040fe20000410000 */
[----:B------:R-:W-:Y:S01]  /*25690*/  FMUL.FTZ R148, R135, R148 ;  /* 0x0000009487947220 */ /* 0x000fe20000410000 */
        /* <DEDUP_REMOVED lines=14> */
[----:B------:R-:W-:Y:S02]  /*25780*/  HADD2.F32 R141, -RZ, R42.H1_H1 ;  /* 0x3000002aff8d7230 */ /* 0x000fe40000004100 */
[----:B------:R-:W-:-:S02]  /*25790*/  HADD2.F32 R147, -RZ, R43.H1_H1 ;  /* 0x3000002bff937230 */ /* 0x000fc40000004100 */
[----:B------:R-:W-:Y:S02]  /*257a0*/  HADD2.F32 R149, -RZ, R39.H1_H1 ;  /* 0x30000027ff957230 */ /* 0x000fe40000004100 */
[----:B------:R-:W-:Y:S02]  /*257b0*/  HADD2.F32 R145, -RZ, R38.H1_H1 ;  /* 0x30000026ff917230 */ /* 0x000fe40000004100 */
[----:B------:R-:W-:Y:S02]  /*257c0*/  HADD2.F32 R140, -RZ, R37.H1_H1 ;  /* 0x30000025ff8c7230 */ /* 0x000fe40000004100 */
[----:B------:R-:W-:Y:S01]  /*257d0*/  FFMA.FTZ R147, R148, R147, R149 ;  /* 0x0000009394937223 */ /* 0x000fe20000010095 */
[----:B------:R-:W-:Y:S02]  /*257e0*/  HADD2.F32 R139, -RZ, R36.H1_H1 ;  /* 0x30000024ff8b7230 */ /* 0x000fe40000004100 */
[----:B------:R-:W-:Y:S01]  /*257f0*/  FFMA.FTZ R141, R144, R141, R145 ;  /* 0x0000008d908d7223 */ /* 0x000fe20000010091 */
[----:B0-----:R-:W-:-:S04]  /*25800*/  IMAD.WIDE.U32 R136, R143, 0x10, R136 ;  /* 0x000000108f887825 */ /* 0x001fc800078e0088 */
[----:B------:R-:W-:Y:S01]  /*25810*/  FFMA.FTZ R93, R93, R94, R140 ;  /* 0x0000005e5d5d7223 */ /* 0x000fe2000001008c */
[----:B------:R-:W-:Y:S01]  /*25820*/  FFMA.FTZ R92, R92, R95, R139 ;  /* 0x0000005f5c5c7223 */ /* 0x000fe2000001008b */
[----:B------:R-:W-:Y:S02]  /*25830*/  F2FP.F16.F32.PACK_AB R95, R147, R146 ;  /* 0x00000092935f723e */ /* 0x000fe400000000ff */
[----:B------:R-:W-:Y:S02]  /*25840*/  F2FP.F16.F32.PACK_AB R94, R141, R142 ;  /* 0x0000008e8d5e723e */ /* 0x000fe400000000ff */
[----:B------:R-:W-:Y:S02]  /*25850*/  F2FP.F16.F32.PACK_AB R93, R93, R138 ;  /* 0x0000008a5d5d723e */ /* 0x000fe400000000ff */
[----:B------:R-:W-:-:S05]  /*25860*/  F2FP.F16.F32.PACK_AB R92, R92, R135 ;  /* 0x000000875c5c723e */ /* 0x000fca00000000ff */
[----:B------:R4:W-:Y:S02]  /*25870*/  STG.E.128 desc[UR6][R136.64], R92 ;  /* 0x0000005c88007986 */ /* 0x0009e4000c101d06 */
.L_x_8464:
[----:B------:R-:W-:Y:S05]  /*25880*/  BSYNC.RECONVERGENT B0 ;  /* 0x0000000000007941 */ /* 0x000fea0003800200 */
.L_x_8463:
[----:B01234-:R-:W0:Y:S02]  /*25890*/  LDC.64 R92, c[0x0][0x380] ;  /* 0x0000e000ff5c7b82 */ /* 0x01fe240000000a00 */
[----:B0-----:R-:W-:-:S05]  /*258a0*/  IMAD R130, R92, 0x4, R130 ;  /* 0x000000045c827824 */ /* 0x001fca00078e0282 */
[----:B------:R-:W-:-:S13]  /*258b0*/  ISETP.GE.AND P0, PT, R130, R93, PT ;  /* 0x0000005d8200720c */ /* 0x000fda0003f06270 */
[----:B------:R-:W-:Y:S05]  /*258c0*/  @!P0 BRA `(.L_x_8473) ;  /* 0xfffffdb400788947 */ /* 0x000fea000383ffff */
[----:B------:R-:W-:Y:S05]  /*258d0*/  EXIT ;  /* 0x000000000000794d */ /* 0x000fea0003800000 */
.L_x_8462:
        /* <DEDUP_REMOVED lines=8> */
.L_x_8475:
[----:B------:R-:W-:Y:S05]  /*25960*/  BSYNC B0 ;  /* 0x0000000000007941 */ /* 0x000fea0003800000 */
.L_x_8474:
        /* <DEDUP_REMOVED lines=9> */
.L_x_8476:
[----:B------:R-:W-:Y:S02]  /*25a00*/  IMAD.MOV.U32 R148, RZ, RZ, 0x4 ;  /* 0x00000004ff947424 */ /* 0x000fe400078e00ff */
[----:B------:R-:W-:-:S04]  /*25a10*/  IMAD.MOV.U32 R95, RZ, RZ, R145 ;  /* 0x000000ffff5f7224 */ /* 0x000fc800078e0091 */
[----:B------:R-:W-:-:S05]  /*25a20*/  FADD.FTZ R95, R94, R95 ;  /* 0x0000005f5e5f7221 */ /* 0x000fca0000010000 */
[----:B------:R-:W-:-:S07]  /*25a30*/  MOV R147, R95 ;  /* 0x0000005f00937202 */ /* 0x000fce0000000f00 */
[----:B------:R-:W-:Y:S05]  /*25a40*/  WARPSYNC.COLLECTIVE R146, `(.L_x_8477) ;  /* 0x0000000092087348 */ /* 0x000fea0003c00000 */
[----:B------:R0:W1:Y:S02]  /*25a50*/  SHFL.BFLY P6, R145, R147, R148, R149 ;  /* 0x0c00009493917389 */ /* 0x00006400000c0095 */
[----:B01----:R-:W-:Y:S05]  /*25a60*/  ENDCOLLECTIVE ;  /* 0x000000000000791b */ /* 0x003fea0003800000 */
.L_x_8477:
[----:B------:R-:W-:Y:S01]  /*25a70*/  HFMA2 R148, -RZ, RZ, 0, 4.76837158203125e-07 ;  /* 0x00000008ff947431 */ /* 0x000fe200000001ff */
[----:B------:R-:W-:-:S05]  /*25a80*/  MOV R92, R145 ;  /* 0x00000091005c7202 */ /* 0x000fca0000000f00 */
[----:B------:R-:W-:-:S04]  /*25a90*/  FADD.FTZ R140, R95, R92 ;  /* 0x0000005c5f8c7221 */ /* 0x000fc80000010000 */
[----:B------:R-:W-:-:S07]  /*25aa0*/  IMAD.MOV.U32 R147, RZ, RZ, R140 ;  /* 0x000000ffff937224 */ /* 0x000fce00078e008c */
[----:B------:R-:W-:Y:S05]  /*25ab0*/  WARPSYNC.COLLECTIVE R146, `(.L_x_8478) ;  /* 0x0000000092087348 */ /* 0x000fea0003c00000 */
[----:B------:R0:W1:Y:S02]  /*25ac0*/  SHFL.BFLY P6, R145, R147, R148, R149 ;  /* 0x0c00009493917389 */ /* 0x00006400000c0095 */
[----:B01----:R-:W-:Y:S05]  /*25ad0*/  ENDCOLLECTIVE ;  /* 0x000000000000791b */ /* 0x003fea0003800000 */
.L_x_8478:
        /* <DEDUP_REMOVED lines=8> */
.L_x_8479:
        /* <DEDUP_REMOVED lines=89> */
.L_x_8480:
[----:B------:R-:W-:Y:S02]  /*260f0*/  IMAD.MOV.U32 R148, RZ, RZ, 0x2 ;  /* 0x00000002ff947424 */ /* 0x000fe400078e00ff */
[----:B------:R-:W-:-:S04]  /*26100*/  IMAD.MOV.U32 R93, RZ, RZ, R145 ;  /* 0x000000ffff5d7224 */ /* 0x000fc800078e0091 */
[----:B------:R-:W-:-:S05]  /*26110*/  FADD.FTZ R93, R92, R93 ;  /* 0x0000005d5c5d7221 */ /* 0x000fca0000010000 */
[----:B------:R-:W-:-:S07]  /*26120*/  MOV R147, R93 ;  /* 0x0000005d00937202 */ /* 0x000fce0000000f00 */
[----:B------:R-:W-:Y:S05]  /*26130*/  WARPSYNC.COLLECTIVE R146, `(.L_x_8481) ;  /* 0x0000000092087348 */ /* 0x000fea0003c00000 */
[----:B------:R0:W1:Y:S02]  /*26140*/  SHFL.BFLY P6, R145, R147, R148, R149 ;  /* 0x0c00009493917389 */ /* 0x00006400000c0095 */
[----:B01----:R-:W-:Y:S05]  /*26150*/  ENDCOLLECTIVE ;  /* 0x000000000000791b */ /* 0x003fea0003800000 */
.L_x_8481:
[----:B------:R-:W-:Y:S01]  /*26160*/  HFMA2 R148, -RZ, RZ, 0, 2.384185791015625e-07 ;  /* 0x00000004ff947431 */ /* 0x000fe200000001ff */
[----:B------:R-:W-:-:S05]  /*26170*/  MOV R94, R145 ;  /* 0x00000091005e7202 */ /* 0x000fca0000000f00 */
[----:B------:R-:W-:-:S04]  /*26180*/  FADD.FTZ R94, R93, R94 ;  /* 0x0000005e5d5e7221 */ /* 0x000fc80000010000 */
[----:B------:R-:W-:-:S07]  /*26190*/  IMAD.MOV.U32 R147, RZ, RZ, R94 ;  /* 0x000000ffff937224 */ /* 0x000fce00078e005e */
[----:B------:R-:W-:Y:S05]  /*261a0*/  WARPSYNC.COLLECTIVE R146, `(.L_x_8482) ;  /* 0x0000000092087348 */ /* 0x000fea0003c00000 */
[----:B------:R0:W1:Y:S02]  /*261b0*/  SHFL.BFLY P6, R145, R147, R148, R149 ;  /* 0x0c00009493917389 */ /* 0x00006400000c0095 */
[----:B01----:R-:W-:Y:S05]  /*261c0*/  ENDCOLLECTIVE ;  /* 0x000000000000791b */ /* 0x003fea0003800000 */
.L_x_8482:
[----:B------:R-:W-:Y:S02]  /*261d0*/  IMAD.MOV.U32 R148, RZ, RZ, 0x8 ;  /* 0x00000008ff947424 */ /* 0x000fe400078e00ff */
[----:B------:R-:W-:-:S04]  /*261e0*/  IMAD.MOV.U32 R95, RZ, RZ, R145 ;  /* 0x000000ffff5f7224 */ /* 0x000fc800078e0091 */
[----:B------:R-:W-:-:S05]  /*261f0*/  FADD.FTZ R95, R94, R95 ;  /* 0x0000005f5e5f7221 */ /* 0x000fca0000010000 */
[----:B------:R-:W-:-:S07]  /*26200*/  MOV R147, R95 ;  /* 0x0000005f00937202 */ /* 0x000fce0000000f00 */
[----:B------:R-:W-:Y:S05]  /*26210*/  WARPSYNC.COLLECTIVE R146, `(.L_x_8483) ;  /* 0x0000000092087348 */ /* 0x000fea0003c00000 */
[----:B------:R0:W1:Y:S02]  /*26220*/  SHFL.BFLY P6, R145, R147, R148, R149 ;  /* 0x0c00009493917389 */ /* 0x00006400000c0095 */
[----:B01----:R-:W-:Y:S05]  /*26230*/  ENDCOLLECTIVE ;  /* 0x000000000000791b */ /* 0x003fea0003800000 */
.L_x_8483:
[----:B------:R-:W-:Y:S01]  /*26240*/  HFMA2 R148, -RZ, RZ, 0, 9.5367431640625e-07 ;  /* 0x00000010ff947431 */ /* 0x000fe200000001ff */
[----:B------:R-:W-:-:S05]  /*26250*/  MOV R140, R145 ;  /* 0x00000091008c7202 */ /* 0x000fca0000000f00 */
[----:B------:R-:W-:-:S04]  /*26260*/  FADD.FTZ R140, R95, R140 ;  /* 0x0000008c5f8c7221 */ /* 0x000fc80000010000 */
[----:B------:R-:W-:-:S07]  /*26270*/  IMAD.MOV.U32 R147, RZ, RZ, R140 ;  /* 0x000000ffff937224 */ /* 0x000fce00078e008c */
[----:B------:R-:W-:Y:S05]  /*26280*/  WARPSYNC.COLLECTIVE R146, `(.L_x_8484) ;  /* 0x0000000092087348 */ /* 0x000fea0003c00000 */
[----:B------:R0:W1:Y:S02]  /*26290*/  SHFL.BFLY P6, R145, R147, R148, R149 ;  /* 0x0c00009493917389 */ /* 0x00006400000c0095 */
[----:B01----:R-:W-:Y:S05]  /*262a0*/  ENDCOLLECTIVE ;  /* 0x000000000000791b */ /* 0x003fea0003800000 */
.L_x_8484:
[----:B------:R-:W-:Y:S05]  /*262b0*/  BRA `(.L_x_8485) ;  /* 0xffffffe400147947 */ /* 0x000fea000383ffff */
.L_x_8486:
        /* <DEDUP_REMOVED lines=12> */
.L_x_45798:


//--------------------- .text._ZN10layer_norm13ln_fwd_kernelINS_13Kernel_traitsI6__halfS2_S2_S2_fjLj1280ELj1ELj4ELj1ELj16ENS_18Kernel_traits_baseILj1280ES2_S2_S2_S2_fjLj128EEEEELb1ELb1ELb1ELb1EEEvNS_9FwdParamsE --------------------------
	.section	.text._ZN10layer_norm13ln_fwd_kernelINS_13Kernel_traitsI6__halfS2_S2_S2_fjLj1280ELj1ELj4ELj1ELj16ENS_18Kernel_traits_baseILj1280ES2_S2_S2_S2_fjLj128EEEEELb1ELb1ELb1ELb1EEEvNS_9FwdParamsE,"ax",@progbits
	.align	128
        .global         _ZN10layer_norm13ln_fwd_kernelINS_13Kernel_traitsI6__halfS2_S2_S2_fjLj1280ELj1ELj4ELj1ELj16ENS_18Kernel_traits_baseILj1280ES2_S2_S2_S2_fjLj128EEEEELb1ELb1ELb1ELb1EEEvNS_9FwdParamsE
        .type           _ZN10layer_norm13ln_fwd_kernelINS_13Kernel_traitsI6__halfS2_S2_S2_fjLj1280ELj1ELj4ELj1ELj16ENS_18Kernel_traits_baseILj1280ES2_S2_S2_S2_fjLj128EEEEELb1ELb1ELb1ELb1EEEvNS_9FwdParamsE,@function
        .size           _ZN10layer_norm13ln_fwd_kernelINS_13Kernel_traitsI6__halfS2_S2_S2_fjLj1280ELj1ELj4ELj1ELj16ENS_18Kernel_traits_baseILj1280ES2_S2_S2_S2_fjLj128EEEEELb1ELb1ELb1ELb1EEEvNS_9FwdParamsE,(.L_x_45799 - _ZN10layer_norm13ln_fwd_kernelINS_13Kernel_traitsI6__halfS2_S2_S2_fjLj1280ELj1ELj4ELj1ELj16ENS_18Kernel_traits_baseILj1280ES2_S2_S2_S2_fjLj128EEEEELb1ELb1ELb1ELb1EEEvNS_9FwdParamsE)
        .other          _ZN10layer_norm13ln_fwd_kernelINS_13Kernel_traitsI6__halfS2_S2_S2_fjLj1280ELj1ELj4ELj1ELj16ENS_18Kernel_traits_baseILj1280ES2_S2_S2_S2_fjLj128EEEEELb1ELb1ELb1ELb1EEEvNS_9FwdParamsE,@"STO_CUDA_ENTRY STV_DEFAULT"
_ZN10layer_norm13ln_fwd_kernelINS_13Kernel_traitsI6__halfS2_S2_S2_fjLj1280ELj1ELj4ELj1ELj16ENS_18Kernel_traits_baseILj1280ES2_S2_S2_S2_fjLj128EEEEELb1ELb1ELb1ELb1EEEvNS_9FwdParamsE:
.text._ZN10layer_norm13ln_fwd_kernelINS_13Kernel_traitsI6__halfS2_S2_S2_fjLj1280ELj1ELj4ELj1ELj16ENS_18Kernel_traits_baseILj1280ES2_S2_S2_S2_fjLj128EEEEELb1ELb1ELb1ELb1EEEvNS_9FwdParamsE:
        /* <DEDUP_REMOVED lines=9> */
[----:B-1----:R-:W-:Y:S01]  /*0090*/  @P0 MOV R2, R124 ;  /* 0x0000007c00020202 */ /* 0x002fe20000000f00 */
        /* <DEDUP_REMOVED lines=13> */
[----:B------:R-:W-:Y:S02]  /*0170*/  LOP3.LUT R2, R4, UR4, RZ, 0xfc, !PT ;  /* 0x0000000404027c12 */ /* 0x000fe4000f8efcff */
[----:B------:R-:W-:-:S04]  /*0180*/  @P0 IADD3.X R125, PT, PT, RZ, R3, RZ, P1, !PT ;  /* 0x00000003ff7d0210 */ /* 0x000fc80000ffe4ff */
        /* <DEDUP_REMOVED lines=25> */
.L_x_8487:
        /* <DEDUP_REMOVED lines=24> */
.L_x_8488:
        /* <DEDUP_REMOVED lines=39> */
[----:B------:R-:W-:Y:S01]  /*0710*/  IMAD R13, R7, -0x2daee0ad, RZ ;  /* 0xd2511f53070d7824 */ /* 0x000fe200078e02ff */
[----:B------:R-:W-:Y:S01]  /*0720*/  LOP3.LUT R8, R12, R9, R8, 0x96, !PT ;  /* 0x000000090c087212 */ /* 0x000fe200078e9608 */
        /* <DEDUP_REMOVED lines=21> */
[----:B------:R-:W-:-:S03]  /*0880*/  IADD3 R12, PT, PT, R103, 0x1fd5c5a3, RZ ;  /* 0x1fd5c5a3670c7810 */ /* 0x000fc60007ffe0ff */
[----:B------:R-:W-:Y:S01]  /*0890*/  IMAD R9, R8, -0x326172a9, RZ ;  /* 0xcd9e8d5708097824 */ /* 0x000fe200078e02ff */
[----:B------:R-:W-:Y:S01]  /*08a0*/  LOP3.LUT R10, R13, R11, R10, 0x96, !PT ;  /* 0x0000000b0d0a7212 */ /* 0x000fe200078e960a */
[----:B------:R-:W-:Y:S02]  /*08b0*/  IMAD R13, R6, -0x2daee0ad, RZ ;  /* 0xd2511f53060d7824 */ /* 0x000fe400078e02ff */
        /* <DEDUP_REMOVED lines=20> */
[----:B------:R-:W-:Y:S01]  /*0a00*/  IMAD.MOV.U32 R6, RZ, RZ, RZ ;  /* 0x000000ffff067224 */ /* 0x000fe200078e00ff */
[----:B------:R-:W-:Y:S01]  /*0a10*/  LOP3.LUT R14, R10, R9, R14, 0x96, !PT ;  /* 0x000000090a0e7212 */ /* 0x000fe200078e960e */
[----:B------:R-:W-:Y:S02]  /*0a20*/  IMAD R96, R11, -0x326172a9, RZ ;  /* 0xcd9e8d570b607824 */ /* 0x000fe400078e02ff */
[----:B01234-:R-:W-:-:S07]  /*0a30*/  IMAD R100, R7, -0x2daee0ad, RZ ;  /* 0xd2511f5307647824 */ /* 0x01ffce00078e02ff */
.L_x_9072:
        /* <DEDUP_REMOVED lines=49> */
.L_x_8494:
        /* <DEDUP_REMOVED lines=13> */
.L_x_8496:
[----:B------:R-:W-:Y:S05]  /*0e20*/  BSYNC.RECONVERGENT B2 ;  /* 0x0000000000027941 */ /* 0x000fea0003800200 */
.L_x_8495:
        /* <DEDUP_REMOVED lines=56> */
[----:B------:R-:W-:-:S03]  /*11b0*/  IMAD.MOV.U32 R7, RZ, RZ, R100 ;  /* 0x000000ffff077224 */ /* 0x000fc600078e0064 */
[----:B------:R-:W-:Y:S01]  /*11c0*/  LOP3.LUT R97, R15, R16, R19, 0x96, !PT ;  /* 0x000000100f617212 */ /* 0x000fe200078e9613 */
[----:B------:R-:W-:Y:S01]  /*11d0*/  HFMA2 R15, -RZ, RZ, 0, 0 ;  /* 0x00000000ff0f7431 */ /* 0x000fe200000001ff */
[----:B------:R-:W-:-:S07]  /*11e0*/  MOV R16, R18 ;  /* 0x0000001200107202 */ /* 0x000fce0000000f00 */
.L_x_8493:
[----:B------:R-:W-:Y:S05]  /*11f0*/  BSYNC.RECONVERGENT B1 ;  /* 0x0000000000017941 */ /* 0x000fea0003800200 */
.L_x_8492:
        /* <DEDUP_REMOVED lines=12> */
.L_x_8491:
[----:B------:R-:W-:Y:S05]  /*12c0*/  BSYNC.RECONVERGENT B0 ;  /* 0x0000000000007941 */ /* 0x000fea0003800200 */
.L_x_8490:
        /* <DEDUP_REMOVED lines=22> */
.L_x_8501:
        /* <DEDUP_REMOVED lines=13> */
.L_x_8503:
[----:B------:R-:W-:Y:S05]  /*1500*/  BSYNC.RECONVERGENT B2 ;  /* 0x0000000000027941 */ /* 0x000fea0003800200 */
.L_x_8502:
        /* <DEDUP_REMOVED lines=58> */
[----:B------:R-:W-:Y:S01]  /*18b0*/  HFMA2 R17, -RZ, RZ, 0, 0 ;  /* 0x00000000ff117431 */ /* 0x000fe200000001ff */
[----:B------:R-:W-:-:S07]  /*18c0*/  MOV R18, R20 ;  /* 0x0000001400127202 */ /* 0x000fce0000000f00 */
.L_x_8500:
[----:B------:R-:W-:Y:S05]  /*18d0*/  BSYNC.RECONVERGENT B1 ;  /* 0x0000000000017941 */ /* 0x000fea0003800200 */
.L_x_8499:
        /* <DEDUP_REMOVED lines=12> */
.L_x_8498:
[----:B------:R-:W-:Y:S05]  /*19a0*/  BSYNC.RECONVERGENT B0 ;  /* 0x0000000000007941 */ /* 0x000fea0003800200 */
.L_x_8497:
        /* <DEDUP_REMOVED lines=22> */
.L_x_8508:
        /* <DEDUP_REMOVED lines=13> */
.L_x_8510:
[----:B------:R-:W-:Y:S05]  /*1be0*/  BSYNC.RECONVERGENT B2 ;  /* 0x0000000000027941 */ /* 0x000fea0003800200 */
.L_x_8509:
[----:B------:R-:W-:Y:S01]  /*1bf0*/  IMAD.WIDE.U32 R16, R5, -0x326172a9, RZ ;  /* 0xcd9e8d5705107825 */ /* 0x000fe200078e00ff */
[----:B------:R-:W-:Y:S02]  /*1c00*/  LOP3.LUT R100, R6, R15, R103, 0x96, !PT ;  /* 0x0000000f06647212 */ /* 0x000fe400078e9667 */
[----:B------:R-:W-:Y:S01]  /*1c10*/  IADD3 R9, PT, PT, R102, -0x61c88647, RZ ;  /* 0x9e3779b966097810 */ /* 0x000fe20007ffe0ff */
[C---:B------:R-:W-:Y:S01]  /*1c20*/  VIADD R15, R103.reuse, 0xbb67ae85 ;  /* 0xbb67ae85670f7836 */ /* 0x040fe20000000000 */
        /* <DEDUP_REMOVED lines=48> */
[----:B------:R-:W-:Y:S01]  /*1f30*/  IADD3 R9, PT, PT, R102, -0x700cb87f, RZ ;  /* 0x8ff3478166097810 */ /* 0x000fe20007ffe0ff */
[----:B------:R-:W-:Y:S02]  /*1f40*/  VIADD R15, R103, 0x96a522ad ;  /* 0x96a522ad670f7836 */ /* 0x000fe40000000000 */
[----:B------:R-:W-:Y:S01]  /*1f50*/  IMAD.WIDE.U32 R100, R100, -0x2daee0ad, RZ ;  /* 0xd2511f5364647825 */ /* 0x000fe200078e00ff */
[----:B------:R-:W-:-:S03]  /*1f60*/  LOP3.LUT R14, R9, R14, R97, 0x96, !PT ;  /* 0x0000000e090e7212 */ /* 0x000fc600078e9661 */
[----:B------:R-:W-:Y:S01]  /*1f70*/  IMAD.MOV.U32 R9, RZ, RZ, R18 ;  /* 0x000000ffff097224 */ /* 0x000fe200078e0012 */
[----:B------:R-:W-:Y:S01]  /*1f80*/  LOP3.LUT R97, R15, R16, R101, 0x96, !PT ;  /* 0x000000100f617212 */ /* 0x000fe200078e9665 */
[----:B------:R-:W-:Y:S01]  /*1f90*/  HFMA2 R15, -RZ, RZ, 0, 0 ;  /* 0x00000000ff0f7431 */ /* 0x000fe200000001ff */
[----:B------:R-:W-:-:S07]  /*1fa0*/  MOV R16, R100 ;  /* 0x0000006400107202 */ /* 0x000fce0000000f00 */
.L_x_8507:
[----:B------:R-:W-:Y:S05]  /*1fb0*/  BSYNC.RECONVERGENT B1 ;  /* 0x0000000000017941 */ /* 0x000fea0003800200 */
.L_x_8506:
        /* <DEDUP_REMOVED lines=12> */
.L_x_8505:
[----:B------:R-:W-:Y:S05]  /*2080*/  BSYNC.RECONVERGENT B0 ;  /* 0x0000000000007941 */ /* 0x000fea0003800200 */
.L_x_8504:
        /* <DEDUP_REMOVED lines=22> */
.L_x_8515:
        /* <DEDUP_REMOVED lines=13> */
.L_x_8517:
[----:B------:R-:W-:Y:S05]  /*22c0*/  BSYNC.RECONVERGENT B2 ;  /* 0x0000000000027941 */ /* 0x000fea0003800200 */
.L_x_8516:
        /* <DEDUP_REMOVED lines=57> */
[----:B------:R-:W-:-:S04]  /*2660*/  MOV R94, R100 ;  /* 0x00000064005e7202 */ /* 0x000fc80000000f00 */
[----:B------:R-:W-:Y:S01]  /*2670*/  LOP3.LUT R97, R17, R18, R101, 0x96, !PT ;  /* 0x0000001211617212 */ /* 0x000fe200078e9665 */
[----:B------:R-:W-:-:S07]  /*2680*/  HFMA2 R17, -RZ, RZ, 0, 0 ;  /* 0x00000000ff117431 */ /* 0x000fce00000001ff */
.L_x_8514:
[----:B------:R-:W-:Y:S05]  /*2690*/  BSYNC.RECONVERGENT B1 ;  /* 0x0000000000017941 */ /* 0x000fea0003800200 */
.L_x_8513:
        /* <DEDUP_REMOVED lines=12> */
.L_x_8512:
[----:B------:R-:W-:Y:S05]  /*2760*/  BSYNC.RECONVERGENT B0 ;  /* 0x0000000000007941 */ /* 0x000fea0003800200 */
.L_x_8511:
        /* <DEDUP_REMOVED lines=22> */
.L_x_8522:
        /* <DEDUP_REMOVED lines=13> */
.L_x_8524:
[----:B------:R-:W-:Y:S05]  /*29a0*/  BSYNC.RECONVERGENT B2 ;  /* 0x0000000000027941 */ /* 0x000fea0003800200 */
.L_x_8523:
        /* <DEDUP_REMOVED lines=60> */
.L_x_8521:
[----:B------:R-:W-:Y:S05]  /*2d70*/  BSYNC.RECONVERGENT B1 ;  /* 0x0000000000017941 */ /* 0x000fea0003800200 */
.L_x_8520:
        /* <DEDUP_REMOVED lines=12> */
.L_x_8519:
[----:B------:R-:W-:Y:S05]  /*2e40*/  BSYNC.RECONVERGENT B0 ;  /* 0x0000000000007941 */ /* 0x000fea0003800200 */
.L_x_8518:
        /* <DEDUP_REMOVED lines=22> */
.L_x_8529:
        /* <DEDUP_REMOVED lines=13> */
.L_x_8531:
[----:B------:R-:W-:Y:S05]  /*3080*/  BSYNC.RECONVERGENT B2 ;  /* 0x0000000000027941 */ /* 0x000fea0003800200 */
.L_x_8530:
[----:B------:R-:W-:Y:S01]  /*3090*/  IMAD.WIDE.U32 R96, R5, -0x326172a9, RZ ;  /* 0xcd9e8d5705607825 */ /* 0x000fe200078e00ff */
[----:B------:R-:W-:Y:S02]  /*30a0*/  LOP3.LUT R106, R6, R15, R103, 0x96, !PT ;  /* 0x0000000f066a7212 */ /* 0x000fe400078e9667 */
[----:B------:R-:W-:Y:S01]  /*30b0*/  IADD3 R15, PT, PT, R102, -0x61c88647, RZ ;  /* 0x9e3779b9660f7810 */ /* 0x000fe20007ffe0ff */
[C---:B------:R-:W-:Y:S01]  /*30c0*/  VIADD R17, R103.reuse, 0xbb67ae85 ;  /* 0xbb67ae8567117836 */ /* 0x040fe20000000000 */
[----:B------:R-:W-:Y:S01]  /*30d0*/  LOP3.LUT R104, R4, R97, R102, 0x96, !PT ;  /* 0x0000006104687212 */ /* 0x000fe200078e9666 */
[----:B------:R-:W-:Y:S01]  /*30e0*/  IMAD.WIDE.U32 R106, R106, -0x326172a9, RZ ;  /* 0xcd9e8d576a6a7825 */ /* 0x000fe200078e00ff */
[----:B------:R-:W-:Y:S02]  /*30f0*/  IADD3 R101, PT, PT, R103, 0x76cf5d0a, RZ ;  /* 0x76cf5d0a67657810 */ /* 0x000fe40007ffe0ff */
[----:B------:R-:W-:Y:S01]  /*3100*/  MOV R12, R16 ;  /* 0x00000010000c7202 */ /* 0x000fe20000000f00 */
        /* <DEDUP_REMOVED lines=47> */
[----:B------:R-:W-:-:S03]  /*3400*/  LOP3.LUT R14, R15, R14, R97, 0x96, !PT ;  /* 0x0000000e0f0e7212 */ /* 0x000fc600078e9661 */
[----:B------:R-:W-:-:S05]  /*3410*/  VIADD R17, R103, 0x96a522ad ;  /* 0x96a522ad67117836 */ /* 0x000fca0000000000 */
[----:B------:R-:W-:Y:S01]  /*3420*/  LOP3.LUT R97, R17, R108, R105, 0x96, !PT ;  /* 0x0000006c11617212 */ /* 0x000fe200078e9669 */
[----:B------:R-:W-:-:S07]  /*3430*/  IMAD.MOV.U32 R105, RZ, RZ, RZ ;  /* 0x000000ffff697224 */ /* 0x000fce00078e00ff */
.L_x_8528:
[----:B------:R-:W-:Y:S05]  /*3440*/  BSYNC.RECONVERGENT B1 ;  /* 0x0000000000017941 */ /* 0x000fea0003800200 */
.L_x_8527:
        /* <DEDUP_REMOVED lines=12> */
.L_x_8526:
[----:B------:R-:W-:Y:S05]  /*3510*/  BSYNC.RECONVERGENT B0 ;  /* 0x0000000000007941 */ /* 0x000fea0003800200 */
.L_x_8525:
        /* <DEDUP_REMOVED lines=22> */
.L_x_8536:
        /* <DEDUP_REMOVED lines=13> */
.L_x_8538:
[----:B------:R-:W-:Y:S05]  /*3750*/  BSYNC.RECONVERGENT B2 ;  /* 0x0000000000027941 */ /* 0x000fea0003800200 */
.L_x_8537:
        /* <DEDUP_REMOVED lines=25> */
[----:B------:R-:W-:Y:S01]  /*38f0*/  LOP3.LUT R105, R105, R106, R15, 0x96, !PT ;  /* 0x0000006a69697212 */ /* 0x000fe200078e960f */
[----:B------:R-:W-:Y:S01]  /*3900*/  VIADD R15, R102, 0x1715609d ;  /* 0x1715609d660f7836 */ /* 0x000fe20000000000 */
[----:B------:R-:W-:-:S03]  /*3910*/  LOP3.LUT R13, R13, R108, R97, 0x96, !PT ;  /* 0x0000006c0d0d7212 */ /* 0x000fc600078e9661 */
        /* <DEDUP_REMOVED lines=9> */
[----:B------:R-:W-:Y:S01]  /*39b0*/  LOP3.LUT R105, R105, R106, R15, 0x96, !PT ;  /* 0x0000006a69697212 */ /* 0x000fe200078e960f */
[----:B------:R-:W-:Y:S01]  /*39c0*/  VIADD R15, R102, 0x5384540f ;  /* 0x5384540f660f7836 */ /* 0x000fe20000000000 */
[----:B------:R-:W-:Y:S01]  /*39d0*/  LOP3.LUT R13, R13, R108, R97, 0x96, !PT ;  /* 0x0000006c0d0d7212 */ /* 0x000fe200078e9661 */
[----:B------:R-:W-:Y:S02]  /*39e0*/  VIADD R97, R103, 0xdb3d7428 ;  /* 0xdb3d742867617836 */ /* 0x000fe40000000000 */
        /* <DEDUP_REMOVED lines=8> */
[----:B------:R-:W-:-:S04]  /*3a70*/  LOP3.LUT R97, R97, R106, R111, 0x96, !PT ;  /* 0x0000006a61617212 */ /* 0x000fc800078e966f */
[----:B------:R-:W-:Y:S01]  /*3a80*/  LOP3.LUT R13, R13, R108, R15, 0x96, !PT ;  /* 0x0000006c0d0d7212 */ /* 0x000fe200078e960f */
[----:B------:R-:W-:-:S04]  /*3a90*/  IMAD.WIDE.U32 R96, R97, -0x326172a9, RZ ;  /* 0xcd9e8d5761607825 */ /* 0x000fc800078e00ff */
[----:B------:R-:W-:Y:S02]  /*3aa0*/  HFMA2 R108, -RZ, RZ, 0, 0 ;  /* 0x00000000ff6c7431 */ /* 0x000fe400000001ff */
[----:B------:R-:W-:Y:S02]  /*3ab0*/  VIADD R15, R102, 0x8ff34781 ;  /* 0x8ff34781660f7836 */ /* 0x000fe40000000000 */
[----:B------:R-:W-:Y:S01]  /*3ac0*/  IMAD.WIDE.U32 R106, R13, -0x2daee0ad, RZ ;  /* 0xd2511f530d6a7825 */ /* 0x000fe200078e00ff */
[----:B------:R-:W-:Y:S02]  /*3ad0*/  IADD3 R13, PT, PT, R103, -0x695add53, RZ ;  /* 0x96a522ad670d7810 */ /* 0x000fe40007ffe0ff */
[----:B------:R-:W-:Y:S02]  /*3ae0*/  LOP3.LUT R14, R15, R14, R97, 0x96, !PT ;  /* 0x0000000e0f0e7212 */ /* 0x000fe400078e9661 */
[----:B------:R-:W-:Y:S01]  /*3af0*/  LOP3.LUT R97, R13, R110, R107, 0x96, !PT ;  /* 0x0000006e0d617212 */ /* 0x000fe200078e966b */
[----:B------:R-:W-:-:S07]  /*3b00*/  IMAD.MOV.U32 R13, RZ, RZ, R104 ;  /* 0x000000ffff0d7224 */ /* 0x000fce00078e0068 */
.L_x_8535:
[----:B------:R-:W-:Y:S05]  /*3b10*/  BSYNC.RECONVERGENT B1 ;  /* 0x0000000000017941 */ /* 0x000fea0003800200 */
.L_x_8534:
        /* <DEDUP_REMOVED lines=12> */
.L_x_8533:
[----:B------:R-:W-:Y:S05]  /*3be0*/  BSYNC.RECONVERGENT B0 ;  /* 0x0000000000007941 */ /* 0x000fea0003800200 */
.L_x_8532:
        /* <DEDUP_REMOVED lines=22> */
.L_x_8543:
        /* <DEDUP_REMOVED lines=13> */
.L_x_8545:
[----:B------:R-:W-:Y:S05]  /*3e20*/  BSYNC.RECONVERGENT B2 ;  /* 0x0000000000027941 */ /* 0x000fea0003800200 */
.L_x_8544:
        /* <DEDUP_REMOVED lines=58> */
[----:B------:R-:W-:Y:S01]  /*41d0*/  HFMA2 R105, -RZ, RZ, 0, 0 ;  /* 0x00000000ff697431 */ /* 0x000fe200000001ff */
[----:B------:R-:W-:-:S07]  /*41e0*/  MOV R104, R108 ;  /* 0x0000006c00687202 */ /* 0x000fce0000000f00 */
.L_x_8542:
[----:B------:R-:W-:Y:S05]  /*41f0*/  BSYNC.RECONVERGENT B1 ;  /* 0x0000000000017941 */ /* 0x000fea0003800200 */
.L_x_8541:
        /* <DEDUP_REMOVED lines=12> */
.L_x_8540:
[----:B------:R-:W-:Y:S05]  /*42c0*/  BSYNC.RECONVERGENT B0 ;  /* 0x0000000000007941 */ /* 0x000fea0003800200 */
.L_x_8539:
[----:B------:R-:W-:Y:S02]  /*42d0*/  F2FP.F16.F32.PACK_AB R106, RZ, R15 ;  /* 0x0000000fff6a723e */ /* 0x000fe400000000ff */
[----:B------:R-:W-:Y:S02]  /*42e0*/  PRMT R92, R92, 0x5410, R95 ;  /* 0x000054105c5c7816 */ /* 0x000fe4000000005f */
[----:B------:R-:W-:Y:S02]  /*42f0*/  PRMT R94, R94, 0x5410, R101 ;  /* 0x000054105e5e7816 */ /* 0x000fe40000000065 */
[----:B------:R-:W-:Y:S02]  /*4300*/  PRMT R93, R93, 0x5410, R100 ;  /* 0x000054105d5d7816 */ /* 0x000fe40000000064 */
[----:B------:R-:W-:Y:S01]  /*4310*/  PRMT R95, R107, 0x5410, R106 ;  /* 0x000054106b5f7816 */ /* 0x000fe2000000006a */
[----:B------:R-:W-:Y:S06]  /*4320*/  BRA `(.L_x_8546) ;  /* 0x00000034003c7947 */ /* 0x000fec0003800000 */
.L_x_8489:
        /* <DEDUP_REMOVED lines=21> */
.L_x_8551:
        /* <DEDUP_REMOVED lines=13> */
.L_x_8553:
[----:B------:R-:W-:Y:S05]  /*4550*/  BSYNC.RECONVERGENT B2 ;  /* 0x0000000000027941 */ /* 0x000fea0003800200 */
.L_x_8552:
        /* <DEDUP_REMOVED lines=15> */
[----:B------:R-:W-:-:S03]  /*4650*/  LOP3.LUT R7, R7, R20, R17, 0x96, !PT ;  /* 0x0000001407077212 */ /* 0x000fc600078e9611 */
[----:B------:R-:W-:-:S04]  /*4660*/  IMAD.WIDE.U32 R20, R19, -0x326172a9, RZ ;  /* 0xcd9e8d5713147825 */ /* 0x000fc800078e00ff */
[----:B------:R-:W-:Y:S01]  /*4670*/  IMAD.WIDE.U32 R18, R7, -0x2daee0ad, RZ ;  /* 0xd2511f5307127825 */ /* 0x000fe200078e00ff */
[----:B------:R-:W-:Y:S02]  /*4680*/  IADD3 R7, PT, PT, R103, 0x32370b8f, RZ ;  /* 0x32370b8f67077810 */ /* 0x000fe40007ffe0ff */
[----:B------:R-:W-:Y:S02]  /*4690*/  LOP3.LUT R15, R15, R16, R21, 0x96, !PT ;  /* 0x000000100f0f7212 */ /* 0x000fe400078e9615 */
[----:B------:R-:W-:Y:S01]  /*46a0*/  LOP3.LUT R7, R7, R14, R19, 0x96, !PT ;  /* 0x0000000e07077212 */ /* 0x000fe200078e9613 */
[----:B------:R-:W-:Y:S02]  /*46b0*/  VIADD R19, R103, 0xed9eba14 ;  /* 0xed9eba1467137836 */ /* 0x000fe40000000000 */
        /* <DEDUP_REMOVED lines=9> */
[----:B------:R-:W-:Y:S02]  /*4750*/  LOP3.LUT R15, R15, R16, R21, 0x96, !PT ;  /* 0x000000100f0f7212 */ /* 0x000fe400078e9615 */
[----:B------:R-:W-:Y:S01]  /*4760*/  LOP3.LUT R7, R7, R14, R19, 0x96, !PT ;  /* 0x0000000e07077212 */ /* 0x000fe200078e9613 */
[----:B------:R-:W-:Y:S02]  /*4770*/  VIADD R19, R103, 0x646e171e ;  /* 0x646e171e67137836 */ /* 0x000fe40000000000 */
        /* <DEDUP_REMOVED lines=17> */
[----:B------:R-:W-:-:S04]  /*4890*/  IMAD.WIDE.U32 R96, R19, -0x326172a9, RZ ;  /* 0xcd9e8d5713607825 */ /* 0x000fc800078e00ff */
[----:B------:R-:W-:Y:S02]  /*48a0*/  VIADD R15, R102, 0x8ff34781 ;  /* 0x8ff34781660f7836 */ /* 0x000fe40000000000 */
[----:B------:R-:W-:Y:S01]  /*48b0*/  IMAD.WIDE.U32 R104, R7, -0x2daee0ad, RZ ;  /* 0xd2511f5307687825 */ /* 0x000fe200078e00ff */
[----:B------:R-:W-:Y:S02]  /*48c0*/  IADD3 R7, PT, PT, R103, -0x695add53, RZ ;  /* 0x96a522ad67077810 */ /* 0x000fe40007ffe0ff */
[----:B------:R-:W-:Y:S01]  /*48d0*/  LOP3.LUT R14, R15, R14, R97, 0x96, !PT ;  /* 0x0000000e0f0e7212 */ /* 0x000fe200078e9661 */
[----:B------:R-:W-:Y:S01]  /*48e0*/  HFMA2 R15, -RZ, RZ, 0, 0 ;  /* 0x00000000ff0f7431 */ /* 0x000fe200000001ff */
[----:B------:R-:W-:Y:S01]  /*48f0*/  LOP3.LUT R97, R7, R16, R105, 0x96, !PT ;  /* 0x0000001007617212 */ /* 0x000fe200078e9669 */
[----:B------:R-:W-:-:S07]  /*4900*/  IMAD.MOV.U32 R7, RZ, RZ, R100 ;  /* 0x000000ffff077224 */ /* 0x000fce00078e0064 */
.L_x_8550:
[----:B------:R-:W-:Y:S05]  /*4910*/  BSYNC.RECONVERGENT B1 ;  /* 0x0000000000017941 */ /* 0x000fea0003800200 */
.L_x_8549:
        /* <DEDUP_REMOVED lines=10> */
[----:B------:R-:W-:-:S07]  /*49c0*/  FMUL.FTZ R22, R22, R19 ;  /* 0x0000001316167220 */ /* 0x000fce0000410000 */
.L_x_8548:
[----:B------:R-:W-:Y:S05]  /*49d0*/  BSYNC.RECONVERGENT B0 ;  /* 0x0000000000007941 */ /* 0x000fea0003800200 */
.L_x_8547:
        /* <DEDUP_REMOVED lines=18> */
.L_x_8558:
        /* <DEDUP_REMOVED lines=13> */
.L_x_8560:
[----:B------:R-:W-:Y:S05]  /*4bd0*/  BSYNC.RECONVERGENT B2 ;  /* 0x0000000000027941 */ /* 0x000fea0003800200 */
.L_x_8559:
        /* <DEDUP_REMOVED lines=58> */
[----:B------:R-:W-:Y:S01]  /*4f80*/  IMAD.MOV.U32 R16, RZ, RZ, RZ ;  /* 0x000000ffff107224 */ /* 0x000fe200078e00ff */
[----:B------:R-:W-:-:S07]  /*4f90*/  MOV R104, R18 ;  /* 0x0000001200687202 */ /* 0x000fce0000000f00 */
.L_x_8557:
[----:B------:R-:W-:Y:S05]  /*4fa0*/  BSYNC.RECONVERGENT B1 ;  /* 0x0000000000017941 */ /* 0x000fea0003800200 */
.L_x_8556:
        /* <DEDUP_REMOVED lines=11> */
.L_x_8555:
[----:B------:R-:W-:Y:S05]  /*5060*/  BSYNC.RECONVERGENT B0 ;  /* 0x0000000000007941 */ /* 0x000fea0003800200 */
.L_x_8554:
        /* <DEDUP_REMOVED lines=18> */
.L_x_8565:
        /* <DEDUP_REMOVED lines=13> */
.L_x_8567:
[----:B------:R-:W-:Y:S05]  /*5260*/  BSYNC.RECONVERGENT B2 ;  /* 0x0000000000027941 */ /* 0x000fea0003800200 */
.L_x_8566:
        /* <DEDUP_REMOVED lines=56> */
[----:B------:R-:W-:-:S05]  /*55f0*/  VIADD R9, R103, 0x96a522ad ;  /* 0x96a522ad67097836 */ /* 0x000fca0000000000 */
[----:B------:R-:W-:Y:S02]  /*5600*/  LOP3.LUT R97, R9, R16, R19, 0x96, !PT ;  /* 0x0000001009617212 */ /* 0x000fe400078e9613 */
[----:B------:R-:W-:Y:S01]  /*5610*/  MOV R9, R104 ;  /* 0x0000006800097202 */ /* 0x000fe20000000f00 */
[----:B------:R-:W-:-:S07]  /*5620*/  IMAD.MOV.U32 R104, RZ, RZ, R18 ;  /* 0x000000ffff687224 */ /* 0x000fce00078e0012 */
.L_x_8564:
[----:B------:R-:W-:Y:S05]  /*5630*/  BSYNC.RECONVERGENT B1 ;  /* 0x0000000000017941 */ /* 0x000fea0003800200 */
.L_x_8563:
        /* <DEDUP_REMOVED lines=11> */
.L_x_8562:
[----:B------:R-:W-:Y:S05]  /*56f0*/  BSYNC.RECONVERGENT B0 ;  /* 0x0000000000007941 */ /* 0x000fea0003800200 */
.L_x_8561:
        /* <DEDUP_REMOVED lines=18> */
.L_x_8572:
        /* <DEDUP_REMOVED lines=13> */
.L_x_8574:
[----:B------:R-:W-:Y:S05]  /*58f0*/  BSYNC.RECONVERGENT B2 ;  /* 0x0000000000027941 */ /* 0x000fea0003800200 */
.L_x_8573:
        /* <DEDUP_REMOVED lines=60> */
.L_x_8571:
[----:B------:R-:W-:Y:S05]  /*5cc0*/  BSYNC.RECONVERGENT B1 ;  /* 0x0000000000017941 */ /* 0x000fea0003800200 */
.L_x_8570:
        /* <DEDUP_REMOVED lines=11> */
.L_x_8569:
[----:B------:R-:W-:Y:S05]  /*5d80*/  BSYNC.RECONVERGENT B0 ;  /* 0x0000000000007941 */ /* 0x000fea0003800200 */
.L_x_8568:
        /* <DEDUP_REMOVED lines=18> */
.L_x_8579:
        /* <DEDUP_REMOVED lines=13> */
.L_x_8581:
[----:B------:R-:W-:Y:S05]  /*5f80*/  BSYNC.RECONVERGENT B2 ;  /* 0x0000000000027941 */ /* 0x000fea0003800200 */
.L_x_8580:
        /* <DEDUP_REMOVED lines=57> */
[----:B------:R-:W-:-:S03]  /*6320*/  IMAD.MOV.U32 R104, RZ, RZ, R106 ;  /* 0x000000ffff687224 */ /* 0x000fc600078e006a */
[----:B------:R-:W-:Y:S01]  /*6330*/  LOP3.LUT R97, R15, R16, R107, 0x96, !PT ;  /* 0x000000100f617212 */ /* 0x000fe200078e966b */
[----:B------:R-:W-:-:S07]  /*6340*/  HFMA2 R15, -RZ, RZ, 0, 0 ;  /* 0x00000000ff0f7431 */ /* 0x000fce00000001ff */
.L_x_8578:
[----:B------:R-:W-:Y:S05]  /*6350*/  BSYNC.RECONVERGENT B1 ;  /* 0x0000000000017941 */ /* 0x000fea0003800200 */
.L_x_8577:
        /* <DEDUP_REMOVED lines=11> */
.L_x_8576:
[----:B------:R-:W-:Y:S05]  /*6410*/  BSYNC.RECONVERGENT B0 ;  /* 0x0000000000007941 */ /* 0x000fea0003800200 */
.L_x_8575:
        /* <DEDUP_REMOVED lines=18> */
.L_x_8586:
        /* <DEDUP_REMOVED lines=13> */
.L_x_8588:
[----:B------:R-:W-:Y:S05]  /*6610*/  BSYNC.RECONVERGENT B2 ;  /* 0x0000000000027941 */ /* 0x000fea0003800200 */
.L_x_8587:
        /* <DEDUP_REMOVED lines=57> */
[----:B------:R-:W-:Y:S01]  /*69b0*/  IMAD.MOV.U32 R105, RZ, RZ, RZ ;  /* 0x000000ffff697224 */ /* 0x000fe200078e00ff */
[----:B------:R-:W-:Y:S02]  /*69c0*/  LOP3.LUT R97, R17, R16, R107, 0x96, !PT ;  /* 0x0000001011617212 */ /* 0x000fe400078e966b */
[----:B------:R-:W-:-:S07]  /*69d0*/  MOV R104, R106 ;  /* 0x0000006a00687202 */ /* 0x000fce0000000f00 */
.L_x_8585:
[----:B------:R-:W-:Y:S05]  /*69e0*/  BSYNC.RECONVERGENT B1 ;  /* 0x0000000000017941 */ /* 0x000fea0003800200 */
.L_x_8584:
        /* <DEDUP_REMOVED lines=11> */
.L_x_8583:
[----:B------:R-:W-:Y:S05]  /*6aa0*/  BSYNC.RECONVERGENT B0 ;  /* 0x0000000000007941 */ /* 0x000fea0003800200 */
.L_x_8582:
        /* <DEDUP_REMOVED lines=18> */
.L_x_8593:
        /* <DEDUP_REMOVED lines=13> */
.L_x_8595:
[----:B------:R-:W-:Y:S05]  /*6ca0*/  BSYNC.RECONVERGENT B2 ;  /* 0x0000000000027941 */ /* 0x000fea0003800200 */
.L_x_8594:
        /* <DEDUP_REMOVED lines=57> */
[----:B------:R-:W-:Y:S01]  /*7040*/  HFMA2 R107, -RZ, RZ, 0, 0 ;  /* 0x00000000ff6b7431 */ /* 0x000fe200000001ff */
[----:B------:R-:W-:Y:S01]  /*7050*/  MOV R13, R104 ;  /* 0x00000068000d7202 */ /* 0x000fe20000000f00 */
[----:B------:R-:W-:-:S07]  /*7060*/  IMAD.MOV.U32 R104, RZ, RZ, R106 ;  /* 0x000000ffff687224 */ /* 0x000fce00078e006a */
.L_x_8592:
[----:B------:R-:W-:Y:S05]  /*7070*/  BSYNC.RECONVERGENT B1 ;  /* 0x0000000000017941 */ /* 0x000fea0003800200 */
.L_x_8591:
        /* <DEDUP_REMOVED lines=11> */
.L_x_8590:
[----:B------:R-:W-:Y:S05]  /*7130*/  BSYNC.RECONVERGENT B0 ;  /* 0x0000000000007941 */ /* 0x000fea0003800200 */
.L_x_8589:
        /* <DEDUP_REMOVED lines=18> */
.L_x_8600:
        /* <DEDUP_REMOVED lines=13> */
.L_x_8602:
[----:B------:R-:W-:Y:S05]  /*7330*/  BSYNC.RECONVERGENT B2 ;  /* 0x0000000000027941 */ /* 0x000fea0003800200 */
.L_x_8601:
        /* <DEDUP_REMOVED lines=56> */
[----:B------:R-:W-:Y:S01]  /*76c0*/  IMAD.MOV.U32 R15, RZ, RZ, R104 ;  /* 0x000000ffff0f7224 */ /* 0x000fe200078e0068 */
[----:B------:R-:W-:Y:S01]  /*76d0*/  LOP3.LUT R97, R105, R108, R111, 0x96, !PT ;  /* 0x0000006c69617212 */ /* 0x000fe200078e966f */
[----:B------:R-:W-:Y:S01]  /*76e0*/  IMAD.MOV.U32 R105, RZ, RZ, RZ ;  /* 0x000000ffff697224 */ /* 0x000fe200078e00ff */
[----:B------:R-:W-:-:S07]  /*76f0*/  MOV R104, R110 ;  /* 0x0000006e00687202 */ /* 0x000fce0000000f00 */
.L_x_8599:
[----:B------:R-:W-:Y:S05]  /*7700*/  BSYNC.RECONVERGENT B1 ;  /* 0x0000000000017941 */ /* 0x000fea0003800200 */
.L_x_8598:
        /* <DEDUP_REMOVED lines=11> */
.L_x_8597:
[----:B------:R-:W-:Y:S05]  /*77c0*/  BSYNC.RECONVERGENT B0 ;  /* 0x0000000000007941 */ /* 0x000fea0003800200 */
.L_x_8596:
[----:B------:R-:W-:Y:S02]  /*77d0*/  F2FP.F16.F32.PACK_AB R107, RZ, R15 ;  /* 0x0000000fff6b723e */ /* 0x000fe400000000ff */
[----:B------:R-:W-:Y:S02]  /*77e0*/  PRMT R92, R92, 0x5410, R95 ;  /* 0x000054105c5c7816 */ /* 0x000fe4000000005f */
[----:B------:R-:W-:Y:S02]  /*77f0*/  PRMT R94, R94, 0x5410, R101 ;  /* 0x000054105e5e7816 */ /* 0x000fe40000000065 */
[----:B------:R-:W-:Y:S02]  /*7800*/  PRMT R93, R93, 0x5410, R100 ;  /* 0x000054105d5d7816 */ /* 0x000fe40000000064 */
[----:B------:R-:W-:-:S07]  /*7810*/  PRMT R95, R106, 0x5410, R107 ;  /* 0x000054106a5f7816 */ /* 0x000fce000000006b */
.L_x_8546:
        /* <DEDUP_REMOVED lines=16> */
[----:B------:R-:W-:Y:S02]  /*7920*/  PRMT R95, R12, 0x7104, RZ ;  /* 0x000071040c5f7816 */ /* 0x000fe400000000ff */
[----:B------:R-:W-:Y:S01]  /*7930*/  PRMT R114, R109, 0x4210, R94 ;  /* 0x000042106d727816 */ /* 0x000fe2000000005e */
[----:B------:R-:W-:Y:S01]  /*7940*/  IMAD.WIDE.U32 R108, R108, 0x10000, RZ ;  /* 0x000100006c6c7825 */ /* 0x000fe200078e00ff */
[----:B------:R-:W-:-:S02]  /*7950*/  LOP3.LUT R94, R10, 0xff, RZ, 0xc0, !PT ;  /* 0x000000ff0a5e7812 */ /* 0x000fc400078ec0ff */
        /* <DEDUP_REMOVED lines=11> */
.L_x_8604:
[----:B------:R-:W-:Y:S05]  /*7a10*/  BSYNC.RECONVERGENT B0 ;  /* 0x0000000000007941 */ /* 0x000fea0003800200 */
.L_x_8603:
[----:B-----5:R2:W5:Y:S04]  /*7a20*/  @P1 LDG.E.128 R28, desc[UR6][R100.64] ;  /* 0x00000006641c1981 */ /* 0x020568000c1e1d00 */
[----:B------:R2:W5:Y:S01]  /*7a30*/  @P0 LDG.E.128 R24, desc[UR6][R106.64] ;  /* 0x000000066a180981 */ /* 0x000562000c1e1d00 */
[----:B------:R-:W-:Y:S05]  /*7a40*/  @!P0 BRA `(.L_x_8605) ;  /* 0x0000003400d08947 */ /* 0x000fea0003800000 */
[----:B------:R-:W-:Y:S01]  /*7a50*/  ISETP.GT.AND P2, PT, R133, RZ, PT ;  /* 0x000000ff8500720c */ /* 0x000fe20003f44270 */
[----:B------:R-:W-:-:S12]  /*7a60*/  BSSY.RECONVERGENT B0, `(.L_x_8606) ;  /* 0x000006c000007945 */ /* 0x000fd80003800200 */
[----:B-----5:R-:W-:Y:S01]  /*7a70*/  @!P2 HADD2.F32 R110, -RZ, R24.H0_H0 ;  /* 0x20000018ff6ea230 */ /* 0x020fe20000004100 */
[----:B01----:R-:W-:Y:S01]  /*7a80*/  @!P2 MOV R92, R104 ;  /* 0x00000068005ca202 */ /* 0x003fe20000000f00 */
        /* <DEDUP_REMOVED lines=18> */
.L_x_8610:
        /* <DEDUP_REMOVED lines=13> */
.L_x_8612:
[----:B------:R-:W-:Y:S05]  /*7c80*/  BSYNC.RECONVERGENT B2 ;  /* 0x0000000000027941 */ /* 0x000fea0003800200 */
.L_x_8611:
[----:B------:R-:W-:Y:S01]  /*7c90*/  IMAD.WIDE.U32 R94, R5, -0x326172a9, RZ ;  /* 0xcd9e8d57055e7825 */ /* 0x000fe200078e00ff */
[----:B--2---:R-:W-:Y:S02]  /*7ca0*/  LOP3.LUT R100, R6, R93, R103, 0x96, !PT ;  /* 0x0000005d06647212 */ /* 0x004fe400078e9667 */
        /* <DEDUP_REMOVED lines=53> */
[----:B------:R-:W-:-:S03]  /*8000*/  LOP3.LUT R14, R7, R94, R97, 0x96, !PT ;  /* 0x0000005e070e7212 */ /* 0x000fc600078e9661 */
[----:B------:R-:W-:Y:S01]  /*8010*/  IMAD.MOV.U32 R7, RZ, RZ, R104 ;  /* 0x000000ffff077224 */ /* 0x000fe200078e0068 */
[----:B------:R-:W-:Y:S01]  /*8020*/  LOP3.LUT R97, R93, R92, R101, 0x96, !PT ;  /* 0x0000005c5d617212 */ /* 0x000fe200078e9665 */
[----:B------:R-:W-:Y:S01]  /*8030*/  HFMA2 R93, -RZ, RZ, 0, 0 ;  /* 0x00000000ff5d7431 */ /* 0x000fe200000001ff */
[----:B------:R-:W-:-:S07]  /*8040*/  MOV R92, R100 ;  /* 0x00000064005c7202 */ /* 0x000fce0000000f00 */
.L_x_8609:
[----:B------:R-:W-:Y:S05]  /*8050*/  BSYNC.RECONVERGENT B1 ;  /* 0x0000000000017941 */ /* 0x000fea0003800200 */
.L_x_8608:
[----:B------:R-:W-:Y:S01]  /*8060*/  I2FP.F32.U32 R7, R7 ;  /* 0x0000000700077245 */ /* 0x000fe20000201000 */
[----:B------:R-:W-:Y:S02]  /*8070*/  HADD2.F32 R95, -RZ, R28.H0_H0 ;  /* 0x2000001cff5f7230 */ /* 0x000fe40000004100 */
[----:B------:R-:W-:Y:S02]  /*8080*/  IMAD.MOV.U32 R94, RZ, RZ, 0x2f800000 ;  /* 0x2f800000ff5e7424 */ /* 0x000fe400078e00ff */
[----:B--2---:R-:W-:Y:S02]  /*8090*/  HADD2.F32 R101, -RZ, R24.H0_H0 ;  /* 0x20000018ff657230 */ /* 0x004fe40000004100 */
[----:B------:R-:W-:Y:S01]  /*80a0*/  FMUL.FTZ R95, R95, UR11 ;  /* 0x0000000b5f5f7c20 */ /* 0x000fe20008410000 */
[----:B------:R-:W-:-:S03]  /*80b0*/  FFMA.FTZ R7, R7, R94, 1.1641532182693481445e-10 ;  /* 0x2f00000007077423 */ /* 0x000fc6000001005e */
[----:B------:R-:W-:Y:S01]  /*80c0*/  FMUL.FTZ R110, R95, UR10 ;  /* 0x0000000a5f6e7c20 */ /* 0x000fe20008410000 */
[----:B------:R-:W-:Y:S01]  /*80d0*/  HADD2.F32 R95, -RZ, R44.H0_H0 ;  /* 0x2000002cff5f7230 */ /* 0x000fe20000004100 */
[----:B------:R-:W-:-:S04]  /*80e0*/  FSETP.GTU.FTZ.AND P3, PT, R7, UR8, PT ;  /* 0x0000000807007c0b */ /* 0x000fc8000bf7c000 */
[----:B------:R-:W-:Y:S02]  /*80f0*/  FSEL R110, R110, RZ, !P3 ;  /* 0x000000ff6e6e7208 */ /* 0x000fe40005800000 */
[----:B------:R-:W-:-:S03]  /*8100*/  SEL R7, RZ, 0x1, P3 ;  /* 0x00000001ff077807 */ /* 0x000fc60001800000 */
[----:B------:R-:W-:-:S07]  /*8110*/  FFMA.FTZ R110, R110, R95, R101 ;  /* 0x0000005f6e6e7223 */ /* 0x000fce0000010065 */
.L_x_8607:
[----:B------:R-:W-:Y:S05]  /*8120*/  BSYNC.RECONVERGENT B0 ;  /* 0x0000000000007941 */ /* 0x000fea0003800200 */
.L_x_8606:
        /* <DEDUP_REMOVED lines=22> */
.L_x_8617:
        /* <DEDUP_REMOVED lines=13> */
.L_x_8619:
[----:B------:R-:W-:Y:S05]  /*8360*/  BSYNC.RECONVERGENT B2 ;  /* 0x0000000000027941 */ /* 0x000fea0003800200 */
.L_x_8618:
[----:B------:R-:W-:Y:S01]  /*8370*/  IMAD.WIDE.U32 R96, R5, -0x326172a9, RZ ;  /* 0xcd9e8d5705607825 */ /* 0x000fe200078e00ff */
[----:B------:R-:W-:Y:S02]  /*8380*/  LOP3.LUT R104, R6, R95, R103, 0x96, !PT ;  /* 0x0000005f06687212 */ /* 0x000fe400078e9667 */
[----:B------:R-:W-:Y:S01]  /*8390*/  IADD3 R93, PT, PT, R102, -0x61c88647, RZ ;  /* 0x9e3779b9665d7810 */ /* 0x000fe20007ffe0ff */
[----:B------:R-:W-:Y:S01]  /*83a0*/  VIADD R95, R103, 0xbb67ae85 ;  /* 0xbb67ae85675f7836 */ /* 0x000fe20000000000 */
[----:B--2---:R-:W-:Y:S01]  /*83b0*/  LOP3.LUT R100, R4, R97, R102, 0x96, !PT ;  /* 0x0000006104647212 */ /* 0x004fe200078e9666 */
[----:B------:R-:W-:Y:S01]  /*83c0*/  IMAD.WIDE.U32 R104, R104, -0x326172a9, RZ ;  /* 0xcd9e8d5768687825 */ /* 0x000fe200078e00ff */
[----:B------:R-:W-:-:S03]  /*83d0*/  MOV R8, R92 ;  /* 0x0000005c00087202 */ /* 0x000fc60000000f00 */
        /* <DEDUP_REMOVED lines=49> */
[----:B------:R-:W-:Y:S01]  /*86f0*/  MOV R96, R104 ;  /* 0x0000006800607202 */ /* 0x000fe20000000f00 */
[----:B------:R-:W-:Y:S02]  /*8700*/  VIADD R97, R103, 0x96a522ad ;  /* 0x96a522ad67617836 */ /* 0x000fe40000000000 */
[----:B------:R-:W-:-:S03]  /*8710*/  IMAD.MOV.U32 R95, RZ, RZ, RZ ;  /* 0x000000ffff5f7224 */ /* 0x000fc600078e00ff */
[----:B------:R-:W-:Y:S01]  /*8720*/  LOP3.LUT R97, R97, R94, R101, 0x96, !PT ;  /* 0x0000005e61617212 */ /* 0x000fe200078e9665 */
[----:B------:R-:W-:-:S07]  /*8730*/  IMAD.MOV.U32 R94, RZ, RZ, R100 ;  /* 0x000000ffff5e7224 */ /* 0x000fce00078e0064 */
.L_x_8616:
[----:B------:R-:W-:Y:S05]  /*8740*/  BSYNC.RECONVERGENT B1 ;  /* 0x0000000000017941 */ /* 0x000fea0003800200 */
.L_x_8615:
[----:B------:R-:W-:Y:S01]  /*8750*/  I2FP.F32.U32 R8, R8 ;  /* 0x0000000800087245 */ /* 0x000fe20000201000 */
[----:B------:R-:W-:Y:S02]  /*8760*/  HFMA2 R93, -RZ, RZ, 0.1171875, 0 ;  /* 0x2f800000ff5d7431 */ /* 0x000fe400000001ff */
[----:B------:R-:W-:Y:S02]  /*8770*/  HADD2.F32 R92, -RZ, R28.H1_H1 ;  /* 0x3000001cff5c7230 */ /* 0x000fe40000004100 */
[----:B--2---:R-:W-:Y:S02]  /*8780*/  HADD2.F32 R100, -RZ, R24.H1_H1 ;  /* 0x30000018ff647230 */ /* 0x004fe40000004100 */
[----:B------:R-:W-:Y:S01]  /*8790*/  FFMA.FTZ R8, R8, R93, 1.1641532182693481445e-10 ;  /* 0x2f00000008087423 */ /* 0x000fe2000001005d */
[----:B------:R-:W-:-:S04]  /*87a0*/  FMUL.FTZ R92, R92, UR11 ;  /* 0x0000000b5c5c7c20 */ /* 0x000fc80008410000 */
[----:B------:R-:W-:Y:S01]  /*87b0*/  FMUL.FTZ R109, R92, UR10 ;  /* 0x0000000a5c6d7c20 */ /* 0x000fe20008410000 */
[----:B------:R-:W-:Y:S01]  /*87c0*/  FSETP.GTU.FTZ.AND P3, PT, R8, UR8, PT ;  /* 0x0000000808007c0b */ /* 0x000fe2000bf7c000 */
[----:B------:R-:W-:-:S03]  /*87d0*/  HADD2.F32 R92, -RZ, R44.H1_H1 ;  /* 0x3000002cff5c7230 */ /* 0x000fc60000004100 */
[----:B------:R-:W-:Y:S02]  /*87e0*/  FSEL R109, R109, RZ, !P3 ;  /* 0x000000ff6d6d7208 */ /* 0x000fe40005800000 */
[----:B------:R-:W-:-:S03]  /*87f0*/  SEL R8, RZ, 0x1, P3 ;  /* 0x00000001ff087807 */ /* 0x000fc60001800000 */
[----:B------:R-:W-:-:S07]  /*8800*/  FFMA.FTZ R109, R109, R92, R100 ;  /* 0x0000005c6d6d7223 */ /* 0x000fce0000010064 */
.L_x_8614:
[----:B------:R-:W-:Y:S05]  /*8810*/  BSYNC.RECONVERGENT B0 ;  /* 0x0000000000007941 */ /* 0x000fea0003800200 */
.L_x_8613:
        /* <DEDUP_REMOVED lines=22> */
.L_x_8624:
        /* <DEDUP_REMOVED lines=13> */
.L_x_8626:
[----:B------:R-:W-:Y:S05]  /*8a50*/  BSYNC.RECONVERGENT B2 ;  /* 0x0000000000027941 */ /* 0x000fea0003800200 */
.L_x_8625:
[----:B------:R-:W-:Y:S01]  /*8a60*/  IMAD.WIDE.U32 R96, R5, -0x326172a9, RZ ;  /* 0xcd9e8d5705607825 */ /* 0x000fe200078e00ff */
[----:B------:R-:W-:Y:S02]  /*8a70*/  LOP3.LUT R104, R6, R93, R103, 0x96, !PT ;  /* 0x0000005d06687212 */ /* 0x000fe400078e9667 */
[----:B------:R-:W-:Y:S01]  /*8a80*/  IADD3 R93, PT, PT, R103, -0x4498517b, RZ ;  /* 0xbb67ae85675d7810 */ /* 0x000fe20007ffe0ff */
[----:B------:R-:W-:Y:S01]  /*8a90*/  VIADD R9, R102, 0x9e3779b9 ;  /* 0x9e3779b966097836 */ /* 0x000fe20000000000 */
[----:B--2---:R-:W-:Y:S01]  /*8aa0*/  LOP3.LUT R100, R4, R97, R102, 0x96, !PT ;  /* 0x0000006104647212 */ /* 0x004fe200078e9666 */
        /* <DEDUP_REMOVED lines=46> */
[----:B------:R-:W-:Y:S02]  /*8d90*/  LOP3.LUT R9, R9, R104, R97, 0x96, !PT ;  /* 0x0000006809097212 */ /* 0x000fe400078e9661 */
[----:B------:R-:W-:Y:S01]  /*8da0*/  IADD3 R97, PT, PT, R103, -0x695add53, RZ ;  /* 0x96a522ad67617810 */ /* 0x000fe20007ffe0ff */
[----:B------:R-:W-:-:S04]  /*8db0*/  IMAD.WIDE.U32 R104, R95, -0x326172a9, RZ ;  /* 0xcd9e8d575f687825 */ /* 0x000fc800078e00ff */
[----:B------:R-:W-:Y:S01]  /*8dc0*/  IMAD.WIDE.U32 R100, R9, -0x2daee0ad, RZ ;  /* 0xd2511f5309647825 */ /* 0x000fe200078e00ff */
[----:B------:R-:W-:-:S03]  /*8dd0*/  LOP3.LUT R14, R93, R96, R105, 0x96, !PT ;  /* 0x000000605d0e7212 */ /* 0x000fc600078e9669 */
[----:B------:R-:W-:Y:S02]  /*8de0*/  HFMA2 R93, -RZ, RZ, 0, 0 ;  /* 0x00000000ff5d7431 */ /* 0x000fe400000001ff */
[----:B------:R-:W-:Y:S01]  /*8df0*/  IMAD.MOV.U32 R96, RZ, RZ, R104 ;  /* 0x000000ffff607224 */ /* 0x000fe200078e0068 */
[----:B------:R-:W-:Y:S01]  /*8e00*/  LOP3.LUT R97, R97, R92, R101, 0x96, !PT ;  /* 0x0000005c61617212 */ /* 0x000fe200078e9665 */
[----:B------:R-:W-:Y:S01]  /*8e10*/  IMAD.MOV.U32 R9, RZ, RZ, R94 ;  /* 0x000000ffff097224 */ /* 0x000fe200078e005e */
[----:B------:R-:W-:-:S07]  /*8e20*/  MOV R92, R100 ;  /* 0x00000064005c7202 */ /* 0x000fce0000000f00 */
.L_x_8623:
[----:B------:R-:W-:Y:S05]  /*8e30*/  BSYNC.RECONVERGENT B1 ;  /* 0x0000000000017941 */ /* 0x000fea0003800200 */
.L_x_8622:
        /* <DEDUP_REMOVED lines=12> */
.L_x_8621:
[----:B------:R-:W-:Y:S05]  /*8f00*/  BSYNC.RECONVERGENT B0 ;  /* 0x0000000000007941 */ /* 0x000fea0003800200 */
.L_x_8620:
[----:B------:R-:W-:Y:S01]  /*8f10*/  BSSY.RECONVERGENT B0, `(.L_x_8627) ;  /* 0x000006d000007945 */ /* 0x000fe20003800200 */
[----:B------:R-:W-:Y:S01]  /*8f20*/  F2FP.F16.F32.PACK_AB R117, RZ, R108 ;  /* 0x0000006cff75723e */ /* 0x000fe200000000ff */
[----:B--2---:R-:W-:Y:S01]  /*8f30*/  @!P2 HADD2.F32 R107, -RZ, R25.H1_H1 ;  /* 0x30000019ff6ba230 */ /* 0x004fe20000004100 */
        /* <DEDUP_REMOVED lines=19> */
.L_x_8631:
        /* <DEDUP_REMOVED lines=13> */
.L_x_8633:
[----:B------:R-:W-:Y:S05]  /*9140*/  BSYNC.RECONVERGENT B2 ;  /* 0x0000000000027941 */ /* 0x000fea0003800200 */
.L_x_8632:
        /* <DEDUP_REMOVED lines=56> */
[----:B------:R-:W-:Y:S02]  /*94d0*/  LOP3.LUT R14, R93, R96, R105, 0x96, !PT ;  /* 0x000000605d0e7212 */ /* 0x000fe400078e9669 */
[----:B------:R-:W-:Y:S02]  /*94e0*/  MOV R96, R104 ;  /* 0x0000006800607202 */ /* 0x000fe40000000f00 */
[----:B------:R-:W-:Y:S01]  /*94f0*/  LOP3.LUT R97, R97, R100, R95, 0x96, !PT ;  /* 0x0000006461617212 */ /* 0x000fe200078e965f */
[----:B------:R-:W-:-:S07]  /*9500*/  HFMA2 R95, -RZ, RZ, 0, 0 ;  /* 0x00000000ff5f7431 */ /* 0x000fce00000001ff */
.L_x_8630:
[----:B------:R-:W-:Y:S05]  /*9510*/  BSYNC.RECONVERGENT B1 ;  /* 0x0000000000017941 */ /* 0x000fea0003800200 */
.L_x_8629:
[----:B------:R-:W-:Y:S01]  /*9520*/  I2FP.F32.U32 R10, R10 ;  /* 0x0000000a000a7245 */ /* 0x000fe20000201000 */
[----:B------:R-:W-:Y:S02]  /*9530*/  HADD2.F32 R92, -RZ, R29.H1_H1 ;  /* 0x3000001dff5c7230 */ /* 0x000fe40000004100 */
[----:B------:R-:W-:Y:S02]  /*9540*/  IMAD.MOV.U32 R93, RZ, RZ, 0x2f800000 ;  /* 0x2f800000ff5d7424 */ /* 0x000fe400078e00ff */
[----:B------:R-:W-:Y:S02]  /*9550*/  HADD2.F32 R100, -RZ, R25.H1_H1 ;  /* 0x30000019ff647230 */ /* 0x000fe40000004100 */
[----:B------:R-:W-:Y:S01]  /*9560*/  FMUL.FTZ R92, R92, UR11 ;  /* 0x0000000b5c5c7c20 */ /* 0x000fe20008410000 */
[----:B------:R-:W-:-:S03]  /*9570*/  FFMA.FTZ R10, R10, R93, 1.1641532182693481445e-10 ;  /* 0x2f0000000a0a7423 */ /* 0x000fc6000001005d */
[----:B------:R-:W-:Y:S01]  /*9580*/  FMUL.FTZ R107, R92, UR10 ;  /* 0x0000000a5c6b7c20 */ /* 0x000fe20008410000 */
[----:B------:R-:W-:Y:S01]  /*9590*/  HADD2.F32 R92, -RZ, R45.H1_H1 ;  /* 0x3000002dff5c7230 */ /* 0x000fe20000004100 */
[----:B------:R-:W-:-:S04]  /*95a0*/  FSETP.GTU.FTZ.AND P3, PT, R10, UR8, PT ;  /* 0x000000080a007c0b */ /* 0x000fc8000bf7c000 */
[----:B------:R-:W-:Y:S02]  /*95b0*/  FSEL R107, R107, RZ, !P3 ;  /* 0x000000ff6b6b7208 */ /* 0x000fe40005800000 */
[----:B------:R-:W-:-:S03]  /*95c0*/  SEL R10, RZ, 0x1, P3 ;  /* 0x00000001ff0a7807 */ /* 0x000fc60001800000 */
[----:B------:R-:W-:-:S07]  /*95d0*/  FFMA.FTZ R107, R107, R92, R100 ;  /* 0x0000005c6b6b7223 */ /* 0x000fce0000010064 */
.L_x_8628:
[----:B------:R-:W-:Y:S05]  /*95e0*/  BSYNC.RECONVERGENT B0 ;  /* 0x0000000000007941 */ /* 0x000fea0003800200 */
.L_x_8627:
        /* <DEDUP_REMOVED lines=22> */
.L_x_8638:
        /* <DEDUP_REMOVED lines=13> */
.L_x_8640:
[----:B------:R-:W-:Y:S05]  /*9820*/  BSYNC.RECONVERGENT B2 ;  /* 0x0000000000027941 */ /* 0x000fea0003800200 */
.L_x_8639:
        /* <DEDUP_REMOVED lines=55> */
[----:B------:R-:W-:Y:S02]  /*9ba0*/  LOP3.LUT R14, R11, R104, R97, 0x96, !PT ;  /* 0x000000680b0e7212 */ /* 0x000fe400078e9661 */
[----:B------:R-:W-:Y:S02]  /*9bb0*/  MOV R11, R94 ;  /* 0x0000005e000b7202 */ /* 0x000fe40000000f00 */
[----:B------:R-:W-:Y:S01]  /*9bc0*/  LOP3.LUT R97, R95, R100, R93, 0x96, !PT ;  /* 0x000000645f617212 */ /* 0x000fe200078e965d */
[----:B------:R-:W-:-:S07]  /*9bd0*/  IMAD.MOV.U32 R93, RZ, RZ, RZ ;  /* 0x000000ffff5d7224 */ /* 0x000fce00078e00ff */
.L_x_8637:
[----:B------:R-:W-:Y:S05]  /*9be0*/  BSYNC.RECONVERGENT B1 ;  /* 0x0000000000017941 */ /* 0x000fea0003800200 */
.L_x_8636:
        /* <DEDUP_REMOVED lines=12> */
.L_x_8635:
[----:B------:R-:W-:Y:S05]  /*9cb0*/  BSYNC.RECONVERGENT B0 ;  /* 0x0000000000007941 */ /* 0x000fea0003800200 */
.L_x_8634:
        /* <DEDUP_REMOVED lines=22> */
.L_x_8645:
        /* <DEDUP_REMOVED lines=13> */
.L_x_8647:
[----:B------:R-:W-:Y:S05]  /*9ef0*/  BSYNC.RECONVERGENT B2 ;  /* 0x0000000000027941 */ /* 0x000fea0003800200 */
.L_x_8646:
        /* <DEDUP_REMOVED lines=22> */
[----:B------:R-:W-:Y:S02]  /*a060*/  IMAD.MOV.U32 R12, RZ, RZ, R92 ;  /* 0x000000ffff0c7224 */ /* 0x000fe400078e005c */
        /* <DEDUP_REMOVED lines=35> */
[----:B------:R-:W-:-:S07]  /*a2a0*/  HFMA2 R95, -RZ, RZ, 0, 0 ;  /* 0x00000000ff5f7431 */ /* 0x000fce00000001ff */
.L_x_8644:
[----:B------:R-:W-:Y:S05]  /*a2b0*/  BSYNC.RECONVERGENT B1 ;  /* 0x0000000000017941 */ /* 0x000fea0003800200 */
.L_x_8643:
        /* <DEDUP_REMOVED lines=12> */
.L_x_8642:
[----:B------:R-:W-:Y:S05]  /*a380*/  BSYNC.RECONVERGENT B0 ;  /* 0x0000000000007941 */ /* 0x000fea0003800200 */
.L_x_8641:
        /* <DEDUP_REMOVED lines=22> */
.L_x_8652:
        /* <DEDUP_REMOVED lines=13> */
.L_x_8654:
[----:B------:R-:W-:Y:S05]  /*a5c0*/  BSYNC.RECONVERGENT B2 ;  /* 0x0000000000027941 */ /* 0x000fea0003800200 */
.L_x_8653:
        /* <DEDUP_REMOVED lines=37> */
[----:B------:R-:W-:Y:S02]  /*a820*/  LOP3.LUT R96, R93, R96, R101, 0x96, !PT ;  /* 0x000000605d607212 */ /* 0x000fe400078e9665 */
[C---:B------:R-:W-:Y:S01]  /*a830*/  IADD3 R93, PT, PT, R102.reuse, 0x5384540f, RZ ;  /* 0x5384540f665d7810 */ /* 0x040fe20007ffe0ff */
[----:B------:R-:W-:Y:S02]  /*a840*/  VIADD R13, R102, 0xb54cda56 ;  /* 0xb54cda56660d7836 */ /* 0x000fe40000000000 */
[----:B------:R-:W-:-:S03]  /*a850*/  IMAD.WIDE.U32 R96, R96, -0x326172a9, RZ ;  /* 0xcd9e8d5760607825 */ /* 0x000fc600078e00ff */
[----:B------:R-:W-:Y:S02]  /*a860*/  LOP3.LUT R13, R13, R92, R115, 0x96, !PT ;  /* 0x0000005c0d0d7212 */ /* 0x000fe400078e9673 */
[----:B------:R-:W-:-:S03]  /*a870*/  LOP3.LUT R93, R93, R114, R97, 0x96, !PT ;  /* 0x000000725d5d7212 */ /* 0x000fc600078e9661 */
[----:B------:R-:W-:-:S04]  /*a880*/  IMAD.WIDE.U32 R122, R13, -0x2daee0ad, RZ ;  /* 0xd2511f530d7a7825 */ /* 0x000fc800078e00ff */
        /* <DEDUP_REMOVED lines=11> */
[----:B------:R-:W-:-:S05]  /*a940*/  VIADD R13, R103, 0x96a522ad ;  /* 0x96a522ad670d7836 */ /* 0x000fca0000000000 */
[----:B------:R-:W-:Y:S01]  /*a950*/  LOP3.LUT R97, R13, R92, R123, 0x96, !PT ;  /* 0x0000005c0d617212 */ /* 0x000fe200078e967b */
[----:B------:R-:W-:Y:S01]  /*a960*/  IMAD.MOV.U32 R92, RZ, RZ, RZ ;  /* 0x000000ffff5c7224 */ /* 0x000fe200078e00ff */
[----:B------:R-:W-:-:S07]  /*a970*/  MOV R13, R94 ;  /* 0x0000005e000d7202 */ /* 0x000fce0000000f00 */
.L_x_8651:
[----:B------:R-:W-:Y:S05]  /*a980*/  BSYNC.RECONVERGENT B1 ;  /* 0x0000000000017941 */ /* 0x000fea0003800200 */
.L_x_8650:
        /* <DEDUP_REMOVED lines=12> */
.L_x_8649:
[----:B------:R-:W-:Y:S05]  /*aa50*/  BSYNC.RECONVERGENT B0 ;  /* 0x0000000000007941 */ /* 0x000fea0003800200 */
.L_x_8648:
        /* <DEDUP_REMOVED lines=22> */
.L_x_8659:
        /* <DEDUP_REMOVED lines=13> */
.L_x_8661:
[----:B------:R-:W-:Y:S05]  /*ac90*/  BSYNC.RECONVERGENT B2 ;  /* 0x0000000000027941 */ /* 0x000fea0003800200 */
.L_x_8660:
        /* <DEDUP_REMOVED lines=58> */
[----:B------:R-:W-:-:S07]  /*b040*/  LOP3.LUT R97, R95, R92, R115, 0x96, !PT ;  /* 0x0000005c5f617212 */ /* 0x000fce00078e9673 */
.L_x_8658:
[----:B------:R-:W-:Y:S05]  /*b050*/  BSYNC.RECONVERGENT B1 ;  /* 0x0000000000017941 */ /* 0x000fea0003800200 */
.L_x_8657:
[----:B------:R-:W-:Y:S01]  /*b060*/  I2FP.F32.U32 R92, R93 ;  /* 0x0000005d005c7245 */ /* 0x000fe20000201000 */
[----:B------:R-:W-:Y:S02]  /*b070*/  HADD2.F32 R94, -RZ, R31.H1_H1 ;  /* 0x3000001fff5e7230 */ /* 0x000fe40000004100 */
[----:B------:R-:W-:Y:S02]  /*b080*/  IMAD.MOV.U32 R93, RZ, RZ, 0x2f800000 ;  /* 0x2f800000ff5d7424 */ /* 0x000fe400078e00ff */
[----:B------:R-:W-:Y:S02]  /*b090*/  HADD2.F32 R100, -RZ, R27.H1_H1 ;  /* 0x3000001bff647230 */ /* 0x000fe40000004100 */
[----:B------:R-:W-:Y:S01]  /*b0a0*/  FMUL.FTZ R94, R94, UR11 ;  /* 0x0000000b5e5e7c20 */ /* 0x000fe20008410000 */
[----:B------:R-:W-:-:S03]  /*b0b0*/  FFMA.FTZ R92, R92, R93, 1.1641532182693481445e-10 ;  /* 0x2f0000005c5c7423 */ /* 0x000fc6000001005d */
[----:B------:R-:W-:Y:S02]  /*b0c0*/  FMUL.FTZ R94, R94, UR10 ;  /* 0x0000000a5e5e7c20 */ /* 0x000fe40008410000 */
[----:B------:R-:W-:Y:S01]  /*b0d0*/  FSETP.GTU.FTZ.AND P2, PT, R92, UR8, PT ;  /* 0x000000085c007c0b */ /* 0x000fe2000bf5c000 */
[----:B------:R-:W-:-:S03]  /*b0e0*/  HADD2.F32 R92, -RZ, R47.H1_H1 ;  /* 0x3000002fff5c7230 */ /* 0x000fc60000004100 */
[----:B------:R-:W-:Y:S02]  /*b0f0*/  FSEL R101, R94, RZ, !P2 ;  /* 0x000000ff5e657208 */ /* 0x000fe40005000000 */
[----:B------:R-:W-:-:S03]  /*b100*/  SEL R98, RZ, 0x1, P2 ;  /* 0x00000001ff627807 */ /* 0x000fc60001000000 */
[----:B------:R-:W-:-:S07]  /*b110*/  FFMA.FTZ R101, R101, R92, R100 ;  /* 0x0000005c65657223 */ /* 0x000fce0000010064 */
.L_x_8656:
[----:B------:R-:W-:Y:S05]  /*b120*/  BSYNC.RECONVERGENT B0 ;  /* 0x0000000000007941 */ /* 0x000fea0003800200 */
.L_x_8655:
[----:B------:R-:W-:Y:S02]  /*b130*/  F2FP.F16.F32.PACK_AB R95, RZ, R101 ;  /* 0x00000065ff5f723e */ /* 0x000fe400000000ff */
[----:B------:R-:W-:Y:S02]  /*b140*/  PRMT R94, R119, 0x5410, R120 ;  /* 0x00005410775e7816 */ /* 0x000fe40000000078 */
[----:B------:R-:W-:Y:S02]  /*b150*/  PRMT R93, R117, 0x5410, R118 ;  /* 0x00005410755d7816 */ /* 0x000fe40000000076 */
[----:B------:R-:W-:Y:S02]  /*b160*/  PRMT R92, R111, 0x5410, R116 ;  /* 0x000054106f5c7816 */ /* 0x000fe40000000074 */
[----:B------:R-:W-:Y:S01]  /*b170*/  PRMT R95, R123, 0x5410, R95 ;  /* 0x000054107b5f7816 */ /* 0x000fe2000000005f */
[----:B------:R-:W-:Y:S06]  /*b180*/  BRA `(.L_x_8662) ;  /* 0x00000034004c7947 */ /* 0x000fec0003800000 */
.L_x_8605:
        /* <DEDUP_REMOVED lines=21> */
.L_x_8667:
        /* <DEDUP_REMOVED lines=13> */
.L_x_8669:
[----:B------:R-:W-:Y:S05]  /*b3b0*/  BSYNC.RECONVERGENT B2 ;  /* 0x0000000000027941 */ /* 0x000fea0003800200 */
.L_x_8668:
        /* <DEDUP_REMOVED lines=57> */
[----:B------:R-:W-:Y:S02]  /*b750*/  HFMA2 R92, -RZ, RZ, 0, 0 ;  /* 0x00000000ff5c7431 */ /* 0x000fe400000001ff */
[----:B------:R-:W-:-:S07]  /*b760*/  IMAD.MOV.U32 R7, RZ, RZ, R104 ;  /* 0x000000ffff077224 */ /* 0x000fce00078e0068 */
.L_x_8666:
[----:B------:R-:W-:Y:S05]  /*b770*/  BSYNC.RECONVERGENT B1 ;  /* 0x0000000000017941 */ /* 0x000fea0003800200 */
.L_x_8665:
        /* <DEDUP_REMOVED lines=11> */
.L_x_8664:
[----:B------:R-:W-:Y:S05]  /*b830*/  BSYNC.RECONVERGENT B0 ;  /* 0x0000000000007941 */ /* 0x000fea0003800200 */
.L_x_8663:
        /* <DEDUP_REMOVED lines=18> */
.L_x_8674:
        /* <DEDUP_REMOVED lines=13> */
.L_x_8676:
[----:B------:R-:W-:Y:S05]  /*ba30*/  BSYNC.RECONVERGENT B2 ;  /* 0x0000000000027941 */ /* 0x000fea0003800200 */
.L_x_8675:
[----:B------:R-:W-:Y:S01]  /*ba40*/  IMAD.WIDE.U32 R94, R5, -0x326172a9, RZ ;  /* 0xcd9e8d57055e7825 */ /* 0x000fe200078e00ff */
[----:B--2---:R-:W-:-:S03]  /*ba50*/  LOP3.LUT R100, R6, R93, R103, 0x96, !PT ;  /* 0x0000005d06647212 */ /* 0x004fc600078e9667 */
        /* <DEDUP_REMOVED lines=58> */
.L_x_8673:
[----:B------:R-:W-:Y:S05]  /*be00*/  BSYNC.RECONVERGENT B1 ;  /* 0x0000000000017941 */ /* 0x000fea0003800200 */
.L_x_8672:
        /* <DEDUP_REMOVED lines=11> */
.L_x_8671:
[----:B------:R-:W-:Y:S05]  /*bec0*/  BSYNC.RECONVERGENT B0 ;  /* 0x0000000000007941 */ /* 0x000fea0003800200 */
.L_x_8670:
        /* <DEDUP_REMOVED lines=18> */
.L_x_8681:
        /* <DEDUP_REMOVED lines=13> */
.L_x_8683:
[----:B------:R-:W-:Y:S05]  /*c0c0*/  BSYNC.RECONVERGENT B2 ;  /* 0x0000000000027941 */ /* 0x000fea0003800200 */
.L_x_8682:
        /* <DEDUP_REMOVED lines=56> */
[----:B------:R-:W-:Y:S01]  /*c450*/  MOV R9, R114 ;  /* 0x0000007200097202 */ /* 0x000fe20000000f00 */
[----:B------:R-:W-:Y:S01]  /*c460*/  IMAD.MOV.U32 R114, RZ, RZ, R100 ;  /* 0x000000ffff727224 */ /* 0x000fe200078e0064 */
[----:B------:R-:W-:Y:S01]  /*c470*/  LOP3.LUT R97, R93, R92, R101, 0x96, !PT ;  /* 0x0000005c5d617212 */ /* 0x000fe200078e9665 */
[----:B------:R-:W-:-:S07]  /*c480*/  HFMA2 R92, -RZ, RZ, 0, 0 ;  /* 0x00000000ff5c7431 */ /* 0x000fce00000001ff */
.L_x_8680:
[----:B------:R-:W-:Y:S05]  /*c490*/  BSYNC.RECONVERGENT B1 ;  /* 0x0000000000017941 */ /* 0x000fea0003800200 */
.L_x_8679:
        /* <DEDUP_REMOVED lines=11> */
.L_x_8678:
[----:B------:R-:W-:Y:S05]  /*c550*/  BSYNC.RECONVERGENT B0 ;  /* 0x0000000000007941 */ /* 0x000fea0003800200 */
.L_x_8677:
[----:B------:R-:W-:Y:S01]  /*c560*/  BSSY.RECONVERGENT B0, `(.L_x_8684) ;  /* 0x0000069000007945 */ /* 0x000fe20003800200 */
[----:B------:R-:W-:Y:S01]  /*c570*/  F2FP.F16.F32.PACK_AB R116, RZ, R108 ;  /* 0x0000006cff74723e */ /* 0x000fe200000000ff */
[----:B------:R-:W-:Y:S01]  /*c580*/  IMAD.MOV.U32 R93, RZ, RZ, R92 ;  /* 0x000000ffff5d7224 */ /* 0x000fe200078e005c */
[----:B--2---:R-:W-:Y:S01]  /*c590*/  MOV R107, RZ ;  /* 0x000000ff006b7202 */ /* 0x004fe20000000f00 */
        /* <DEDUP_REMOVED lines=14> */
.L_x_8688:
        /* <DEDUP_REMOVED lines=13> */
.L_x_8690:
[----:B------:R-:W-:Y:S05]  /*c750*/  BSYNC.RECONVERGENT B2 ;  /* 0x0000000000027941 */ /* 0x000fea0003800200 */
.L_x_8689:
        /* <DEDUP_REMOVED lines=56> */
[----:B------:R-:W-:Y:S02]  /*cae0*/  HFMA2 R93, -RZ, RZ, 0, 0 ;  /* 0x00000000ff5d7431 */ /* 0x000fe400000001ff */
[----:B------:R-:W-:Y:S02]  /*caf0*/  VIADD R95, R102, 0x8ff34781 ;  /* 0x8ff34781665f7836 */ /* 0x000fe40000000000 */
[----:B------:R-:W-:-:S03]  /*cb00*/  IMAD.MOV.U32 R114, RZ, RZ, R92 ;  /* 0x000000ffff727224 */ /* 0x000fc600078e005c */
[----:B------:R-:W-:Y:S01]  /*cb10*/  LOP3.LUT R14, R95, R96, R101, 0x96, !PT ;  /* 0x000000605f0e7212 */ /* 0x000fe200078e9665 */
[----:B------:R-:W-:-:S07]  /*cb20*/  IMAD.MOV.U32 R96, RZ, RZ, R100 ;  /* 0x000000ffff607224 */ /* 0x000fce00078e0064 */
.L_x_8687:
[----:B------:R-:W-:Y:S05]  /*cb30*/  BSYNC.RECONVERGENT B1 ;  /* 0x0000000000017941 */ /* 0x000fea0003800200 */
.L_x_8686:
        /* <DEDUP_REMOVED lines=10> */
[----:B------:R-:W-:-:S07]  /*cbe0*/  FMUL.FTZ R107, R94, R107 ;  /* 0x0000006b5e6b7220 */ /* 0x000fce0000410000 */
.L_x_8685:
[----:B------:R-:W-:Y:S05]  /*cbf0*/  BSYNC.RECONVERGENT B0 ;  /* 0x0000000000007941 */ /* 0x000fea0003800200 */
.L_x_8684:
        /* <DEDUP_REMOVED lines=18> */
.L_x_8695:
        /* <DEDUP_REMOVED lines=13> */
.L_x_8697:
[----:B------:R-:W-:Y:S05]  /*cdf0*/  BSYNC.RECONVERGENT B2 ;  /* 0x0000000000027941 */ /* 0x000fea0003800200 */
.L_x_8696:
        /* <DEDUP_REMOVED lines=33> */
[----:B------:R-:W-:Y:S01]  /*d010*/  LOP3.LUT R11, R11, R96, R95, 0x96, !PT ;  /* 0x000000600b0b7212 */ /* 0x000fe200078e965f */
[----:B------:R-:W-:Y:S02]  /*d020*/  VIADD R95, R102, 0x5384540f ;  /* 0x5384540f665f7836 */ /* 0x000fe40000000000 */
[----:B------:R-:W-:-:S04]  /*d030*/  IMAD.WIDE.U32 R96, R97, -0x2daee0ad, RZ ;  /* 0xd2511f5361607825 */ /* 0x000fc800078e00ff */
[----:B------:R-:W-:Y:S01]  /*d040*/  IMAD.WIDE.U32 R100, R11, -0x326172a9, RZ ;  /* 0xcd9e8d570b647825 */ /* 0x000fe200078e00ff */
[----:B------:R-:W-:Y:S02]  /*d050*/  IADD3 R11, PT, PT, R102, -0x4ab325aa, RZ ;  /* 0xb54cda56660b7810 */ /* 0x000fe40007ffe0ff */
[----:B------:R-:W-:Y:S02]  /*d060*/  LOP3.LUT R93, R93, R94, R97, 0x96, !PT ;  /* 0x0000005e5d5d7212 */ /* 0x000fe400078e9661 */
[----:B------:R-:W-:-:S03]  /*d070*/  LOP3.LUT R11, R11, R92, R101, 0x96, !PT ;  /* 0x0000005c0b0b7212 */ /* 0x000fc600078e9665 */
        /* <DEDUP_REMOVED lines=16> */
[----:B------:R-:W-:Y:S01]  /*d180*/  IMAD.MOV.U32 R96, RZ, RZ, R100 ;  /* 0x000000ffff607224 */ /* 0x000fe200078e0064 */
[----:B------:R-:W-:Y:S01]  /*d190*/  MOV R11, R114 ;  /* 0x00000072000b7202 */ /* 0x000fe20000000f00 */
[----:B------:R-:W-:Y:S02]  /*d1a0*/  IMAD.MOV.U32 R114, RZ, RZ, R92 ;  /* 0x000000ffff727224 */ /* 0x000fe400078e005c */
[----:B------:R-:W-:Y:S01]  /*d1b0*/  HFMA2 R92, -RZ, RZ, 0, 0 ;  /* 0x00000000ff5c7431 */ /* 0x000fe200000001ff */
[----:B------:R-:W-:-:S07]  /*d1c0*/  LOP3.LUT R97, R97, R94, R93, 0x96, !PT ;  /* 0x0000005e61617212 */ /* 0x000fce00078e965d */
.L_x_8694:
[----:B------:R-:W-:Y:S05]  /*d1d0*/  BSYNC.RECONVERGENT B1 ;  /* 0x0000000000017941 */ /* 0x000fea0003800200 */
.L_x_8693:
        /* <DEDUP_REMOVED lines=11> */
.L_x_8692:
[----:B------:R-:W-:Y:S05]  /*d290*/  BSYNC.RECONVERGENT B0 ;  /* 0x0000000000007941 */ /* 0x000fea0003800200 */
.L_x_8691:
        /* <DEDUP_REMOVED lines=18> */
.L_x_8702:
        /* <DEDUP_REMOVED lines=13> */
.L_x_8704:
[----:B------:R-:W-:Y:S05]  /*d490*/  BSYNC.RECONVERGENT B2 ;  /* 0x0000000000027941 */ /* 0x000fea0003800200 */
.L_x_8703:
        /* <DEDUP_REMOVED lines=57> */
[----:B------:R-:W-:Y:S01]  /*d830*/  IMAD.MOV.U32 R96, RZ, RZ, R94 ;  /* 0x000000ffff607224 */ /* 0x000fe200078e005e */
[----:B------:R-:W-:Y:S01]  /*d840*/  LOP3.LUT R97, R101, R100, R93, 0x96, !PT ;  /* 0x0000006465617212 */ /* 0x000fe200078e965d */
[----:B------:R-:W-:Y:S02]  /*d850*/  HFMA2 R93, -RZ, RZ, 0, 0 ;  /* 0x00000000ff5d7431 */ /* 0x000fe400000001ff */
[----:B------:R-:W-:-:S07]  /*d860*/  IMAD.MOV.U32 R114, RZ, RZ, R92 ;  /* 0x000000ffff727224 */ /* 0x000fce00078e005c */
.L_x_8701:
[----:B------:R-:W-:Y:S05]  /*d870*/  BSYNC.RECONVERGENT B1 ;  /* 0x0000000000017941 */ /* 0x000fea0003800200 */
.L_x_8700:
        /* <DEDUP_REMOVED lines=11> */
.L_x_8699:
[----:B------:R-:W-:Y:S05]  /*d930*/  BSYNC.RECONVERGENT B0 ;  /* 0x0000000000007941 */ /* 0x000fea0003800200 */
.L_x_8698:
        /* <DEDUP_REMOVED lines=18> */
.L_x_8709:
        /* <DEDUP_REMOVED lines=13> */
.L_x_8711:
[----:B------:R-:W-:Y:S05]  /*db30*/  BSYNC.RECONVERGENT B2 ;  /* 0x0000000000027941 */ /* 0x000fea0003800200 */
.L_x_8710:
        /* <DEDUP_REMOVED lines=53> */
[----:B------:R-:W-:-:S04]  /*de90*/  IMAD.WIDE.U32 R94, R94, -0x2daee0ad, RZ ;  /* 0xd2511f535e5e7825 */ /* 0x000fc800078e00ff */
[----:B------:R-:W-:Y:S01]  /*dea0*/  VIADD R13, R102, 0x8ff34781 ;  /* 0x8ff34781660d7836 */ /* 0x000fe20000000000 */
[----:B------:R-:W-:Y:S01]  /*deb0*/  LOP3.LUT R97, R97, R92, R95, 0x96, !PT ;  /* 0x0000005c61617212 */ /* 0x000fe200078e965f */
[----:B------:R-:W-:-:S03]  /*dec0*/  HFMA2 R92, -RZ, RZ, 0, 0 ;  /* 0x00000000ff5c7431 */ /* 0x000fc600000001ff */
[----:B------:R-:W-:Y:S01]  /*ded0*/  LOP3.LUT R14, R13, R96, R101, 0x96, !PT ;  /* 0x000000600d0e7212 */ /* 0x000fe200078e9665 */
[----:B------:R-:W-:Y:S01]  /*dee0*/  IMAD.MOV.U32 R96, RZ, RZ, R100 ;  /* 0x000000ffff607224 */ /* 0x000fe200078e0064 */
[----:B------:R-:W-:Y:S01]  /*def0*/  MOV R13, R114 ;  /* 0x00000072000d7202 */ /* 0x000fe20000000f00 */
[----:B------:R-:W-:-:S07]  /*df00*/  IMAD.MOV.U32 R114, RZ, RZ, R94 ;  /* 0x000000ffff727224 */ /* 0x000fce00078e005e */
.L_x_8708:
[----:B------:R-:W-:Y:S05]  /*df10*/  BSYNC.RECONVERGENT B1 ;  /* 0x0000000000017941 */ /* 0x000fea0003800200 */
.L_x_8707:
        /* <DEDUP_REMOVED lines=11> */
.L_x_8706:
[----:B------:R-:W-:Y:S05]  /*dfd0*/  BSYNC.RECONVERGENT B0 ;  /* 0x0000000000007941 */ /* 0x000fea0003800200 */
.L_x_8705:
        /* <DEDUP_REMOVED lines=18> */
.L_x_8716:
        /* <DEDUP_REMOVED lines=13> */
.L_x_8718:
[----:B------:R-:W-:Y:S05]  /*e1d0*/  BSYNC.RECONVERGENT B2 ;  /* 0x0000000000027941 */ /* 0x000fea0003800200 */
.L_x_8717:
        /* <DEDUP_REMOVED lines=57> */
[----:B------:R-:W-:Y:S01]  /*e570*/  IMAD.MOV.U32 R93, RZ, RZ, R114 ;  /* 0x000000ffff5d7224 */ /* 0x000fe200078e0072 */
[----:B------:R-:W-:Y:S02]  /*e580*/  LOP3.LUT R97, R101, R92, R95, 0x96, !PT ;  /* 0x0000005c65617212 */ /* 0x000fe400078e965f */
[----:B------:R-:W-:-:S07]  /*e590*/  MOV R114, R94 ;  /* 0x0000005e00727202 */ /* 0x000fce0000000f00 */
.L_x_8715:
[----:B------:R-:W-:Y:S05]  /*e5a0*/  BSYNC.RECONVERGENT B1 ;  /* 0x0000000000017941 */ /* 0x000fea0003800200 */
.L_x_8714:
        /* <DEDUP_REMOVED lines=10> */
[----:B------:R-:W-:-:S07]  /*e650*/  FMUL.FTZ R101, R92, R101 ;  /* 0x000000655c657220 */ /* 0x000fce0000410000 */
.L_x_8713:
[----:B------:R-:W-:Y:S05]  /*e660*/  BSYNC.RECONVERGENT B0 ;  /* 0x0000000000007941 */ /* 0x000fea0003800200 */
.L_x_8712:
[----:B------:R-:W-:Y:S02]  /*e670*/  F2FP.F16.F32.PACK_AB R95, RZ, R101 ;  /* 0x00000065ff5f723e */ /* 0x000fe400000000ff */
[----:B------:R-:W-:Y:S02]  /*e680*/  PRMT R94, R118, 0x5410, R119 ;  /* 0x00005410765e7816 */ /* 0x000fe40000000077 */
[----:B------:R-:W-:Y:S02]  /*e690*/  PRMT R93, R116, 0x5410, R117 ;  /* 0x00005410745d7816 */ /* 0x000fe40000000075 */
[----:B------:R-:W-:Y:S02]  /*e6a0*/  PRMT R92, R111, 0x5410, R115 ;  /* 0x000054106f5c7816 */ /* 0x000fe40000000073 */
[----:B------:R-:W-:-:S07]  /*e6b0*/  PRMT R95, R120, 0x5410, R95 ;  /* 0x00005410785f7816 */ /* 0x000fce000000005f */
.L_x_8662:
        /* <DEDUP_REMOVED lines=32> */
.L_x_8720:
[----:B------:R-:W-:Y:S05]  /*e8c0*/  BSYNC.RECONVERGENT B0 ;  /* 0x0000000000007941 */ /* 0x000fea0003800200 */
.L_x_8719:
[----:B-----5:R1:W5:Y:S04]  /*e8d0*/  @P1 LDG.E.128 R28, desc[UR6][R116.64] ;  /* 0x00000006741c1981 */ /* 0x020368000c1e1d00 */
        /* <DEDUP_REMOVED lines=24> */
.L_x_8726:
        /* <DEDUP_REMOVED lines=13> */
.L_x_8728:
[----:B------:R-:W-:Y:S05]  /*eb30*/  BSYNC.RECONVERGENT B2 ;  /* 0x0000000000027941 */ /* 0x000fea0003800200 */
.L_x_8727:
[----:B-1----:R-:W-:Y:S01]  /*eb40*/  IMAD.WIDE.U32 R116, R5, -0x326172a9, RZ ;  /* 0xcd9e8d5705747825 */ /* 0x002fe200078e00ff */
        /* <DEDUP_REMOVED lines=55> */
[----:B------:R-:W-:Y:S01]  /*eec0*/  MOV R96, R116 ;  /* 0x0000007400607202 */ /* 0x000fe20000000f00 */
[----:B------:R-:W-:Y:S01]  /*eed0*/  IMAD.MOV.U32 R7, RZ, RZ, R114 ;  /* 0x000000ffff077224 */ /* 0x000fe200078e0072 */
[----:B------:R-:W-:Y:S01]  /*eee0*/  LOP3.LUT R97, R97, R94, R93, 0x96, !PT ;  /* 0x0000005e61617212 */ /* 0x000fe200078e965d */
[----:B------:R-:W-:-:S07]  /*eef0*/  HFMA2 R93, -RZ, RZ, 0, 0 ;  /* 0x00000000ff5d7431 */ /* 0x000fce00000001ff */
.L_x_8725:
[----:B------:R-:W-:Y:S05]  /*ef00*/  BSYNC.RECONVERGENT B1 ;  /* 0x0000000000017941 */ /* 0x000fea0003800200 */
.L_x_8724:
[----:B------:R-:W-:Y:S01]  /*ef10*/  I2FP.F32.U32 R7, R7 ;  /* 0x0000000700077245 */ /* 0x000fe20000201000 */
[----:B------:R-:W-:Y:S02]  /*ef20*/  HADD2.F32 R95, -RZ, R28.H0_H0 ;  /* 0x2000001cff5f7230 */ /* 0x000fe40000004100 */
[----:B------:R-:W-:Y:S02]  /*ef30*/  IMAD.MOV.U32 R94, RZ, RZ, 0x2f800000 ;  /* 0x2f800000ff5e7424 */ /* 0x000fe400078e00ff */
[----:B------:R-:W-:Y:S02]  /*ef40*/  HADD2.F32 R111, -RZ, R24.H0_H0 ;  /* 0x20000018ff6f7230 */ /* 0x000fe40000004100 */
        /* <DEDUP_REMOVED lines=8> */
.L_x_8723:
[----:B------:R-:W-:Y:S05]  /*efd0*/  BSYNC.RECONVERGENT B0 ;  /* 0x0000000000007941 */ /* 0x000fea0003800200 */
.L_x_8722:
        /* <DEDUP_REMOVED lines=22> */
.L_x_8733:
        /* <DEDUP_REMOVED lines=13> */
.L_x_8735:
[----:B------:R-:W-:Y:S05]  /*f210*/  BSYNC.RECONVERGENT B2 ;  /* 0x0000000000027941 */ /* 0x000fea0003800200 */
.L_x_8734:
[----:B-1----:R-:W-:Y:S01]  /*f220*/  IMAD.WIDE.U32 R116, R5, -0x326172a9, RZ ;  /* 0xcd9e8d5705747825 */ /* 0x002fe200078e00ff */
        /* <DEDUP_REMOVED lines=57> */
[----:B------:R-:W-:-:S07]  /*f5c0*/  IMAD.MOV.U32 R95, RZ, RZ, RZ ;  /* 0x000000ffff5f7224 */ /* 0x000fce00078e00ff */
.L_x_8732:
[----:B------:R-:W-:Y:S05]  /*f5d0*/  BSYNC.RECONVERGENT B1 ;  /* 0x0000000000017941 */ /* 0x000fea0003800200 */
.L_x_8731:
[----:B------:R-:W-:Y:S01]  /*f5e0*/  I2FP.F32.U32 R8, R8 ;  /* 0x0000000800087245 */ /* 0x000fe20000201000 */
[----:B------:R-:W-:Y:S02]  /*f5f0*/  HFMA2 R93, -RZ, RZ, 0.1171875, 0 ;  /* 0x2f800000ff5d7431 */ /* 0x000fe400000001ff */
[----:B------:R-:W-:Y:S02]  /*f600*/  HADD2.F32 R92, -RZ, R28.H1_H1 ;  /* 0x3000001cff5c7230 */ /* 0x000fe40000004100 */
[----:B------:R-:W-:Y:S02]  /*f610*/  HADD2.F32 R100, -RZ, R24.H1_H1 ;  /* 0x30000018ff647230 */ /* 0x000fe40000004100 */
        /* <DEDUP_REMOVED lines=8> */
.L_x_8730:
[----:B------:R-:W-:Y:S05]  /*f6a0*/  BSYNC.RECONVERGENT B0 ;  /* 0x0000000000007941 */ /* 0x000fea0003800200 */
.L_x_8729:
        /* <DEDUP_REMOVED lines=22> */
.L_x_8740:
        /* <DEDUP_REMOVED lines=13> */
.L_x_8742:
[----:B------:R-:W-:Y:S05]  /*f8e0*/  BSYNC.RECONVERGENT B2 ;  /* 0x0000000000027941 */ /* 0x000fea0003800200 */
.L_x_8741:
[----:B-1----:R-:W-:Y:S01]  /*f8f0*/  IMAD.WIDE.U32 R116, R5, -0x326172a9, RZ ;  /* 0xcd9e8d5705747825 */ /* 0x002fe200078e00ff */
        /* <DEDUP_REMOVED lines=59> */
.L_x_8739:
[----:B------:R-:W-:Y:S05]  /*fcb0*/  BSYNC.RECONVERGENT B1 ;  /* 0x0000000000017941 */ /* 0x000fea0003800200 */
.L_x_8738:
        /* <DEDUP_REMOVED lines=12> */
.L_x_8737:
[----:B------:R-:W-:Y:S05]  /*fd80*/  BSYNC.RECONVERGENT B0 ;  /* 0x0000000000007941 */ /* 0x000fea0003800200 */
.L_x_8736:
[----:B------:R-:W-:Y:S01]  /*fd90*/  BSSY.RECONVERGENT B0, `(.L_x_8743) ;  /* 0x000006d000007945 */ /* 0x000fe20003800200 */
[----:B------:R-:W-:Y:S01]  /*fda0*/  F2FP.F16.F32.PACK_AB R129, RZ, R118 ;  /* 0x00000076ff81723e */ /* 0x000fe200000000ff */
[----:B-1----:R-:W-:Y:S01]  /*fdb0*/  @!P2 HADD2.F32 R117, -RZ, R25.H1_H1 ;  /* 0x30000019ff75a230 */ /* 0x002fe20000004100 */
        /* <DEDUP_REMOVED lines=19> */
.L_x_8747:
        /* <DEDUP_REMOVED lines=13> */
.L_x_8749:
[----:B------:R-:W-:Y:S05]  /*ffc0*/  BSYNC.RECONVERGENT B2 ;  /* 0x0000000000027941 */ /* 0x000fea0003800200 */
.L_x_8748:
        /* <DEDUP_REMOVED lines=42> */
[C---:B------:R-:W-:Y:S02]  /*10270*/  IADD3 R95, PT, PT, R103.reuse, 0x1fd5c5a3, RZ ;  /* 0x1fd5c5a3675f7810 */ /* 0x040fe40007ffe0ff */
[----:B------:R-:W-:Y:S01]  /*10280*/  IADD3 R111, PT, PT, R103, -0x695add53, RZ ;  /* 0x96a522ad676f7810 */ /* 0x000fe20007ffe0ff */
        /* <DEDUP_REMOVED lines=13> */
[----:B------:R-:W-:Y:S01]  /*10360*/  IMAD.MOV.U32 R93, RZ, RZ, RZ ;  /* 0x000000ffff5d7224 */ /* 0x000fe200078e00ff */
[----:B------:R-:W-:Y:S01]  /*10370*/  LOP3.LUT R97, R111, R92, R95, 0x96, !PT ;  /* 0x0000005c6f617212 */ /* 0x000fe200078e965f */
[----:B------:R-:W-:-:S07]  /*10380*/  IMAD.MOV.U32 R111, RZ, RZ, R94 ;  /* 0x000000ffff6f7224 */ /* 0x000fce00078e005e */
.L_x_8746:
[----:B------:R-:W-:Y:S05]  /*10390*/  BSYNC.RECONVERGENT B1 ;  /* 0x0000000000017941 */ /* 0x000fea0003800200 */
.L_x_8745:
        /* <DEDUP_REMOVED lines=12> */
.L_x_8744:
[----:B------:R-:W-:Y:S05]  /*10460*/  BSYNC.RECONVERGENT B0 ;  /* 0x0000000000007941 */ /* 0x000fea0003800200 */
.L_x_8743:
        /* <DEDUP_REMOVED lines=22> */
.L_x_8754:
        /* <DEDUP_REMOVED lines=13> */
.L_x_8756:
[----:B------:R-:W-:Y:S05]  /*106a0*/  BSYNC.RECONVERGENT B2 ;  /* 0x0000000000027941 */ /* 0x000fea0003800200 */
.L_x_8755:
        /* <DEDUP_REMOVED lines=60> */
.L_x_8753:
[----:B------:R-:W-:Y:S05]  /*10a70*/  BSYNC.RECONVERGENT B1 ;  /* 0x0000000000017941 */ /* 0x000fea0003800200 */
.L_x_8752:
        /* <DEDUP_REMOVED lines=12> */
.L_x_8751:
[----:B------:R-:W-:Y:S05]  /*10b40*/  BSYNC.RECONVERGENT B0 ;  /* 0x0000000000007941 */ /* 0x000fea0003800200 */
.L_x_8750:
        /* <DEDUP_REMOVED lines=22> */
.L_x_8761:
        /* <DEDUP_REMOVED lines=13> */
.L_x_8763:
[----:B------:R-:W-:Y:S05]  /*10d80*/  BSYNC.RECONVERGENT B2 ;  /* 0x0000000000027941 */ /* 0x000fea0003800200 */
.L_x_8762:
        /* <DEDUP_REMOVED lines=59> */
[----:B------:R-:W-:-:S07]  /*11140*/  IMAD.MOV.U32 R93, RZ, RZ, RZ ;  /* 0x000000ffff5d7224 */ /* 0x000fce00078e00ff */
.L_x_8760:
[----:B------:R-:W-:Y:S05]  /*11150*/  BSYNC.RECONVERGENT B1 ;  /* 0x0000000000017941 */ /* 0x000fea0003800200 */
.L_x_8759:
        /* <DEDUP_REMOVED lines=12> */
.L_x_8758:
[----:B------:R-:W-:Y:S05]  /*11220*/  BSYNC.RECONVERGENT B0 ;  /* 0x0000000000007941 */ /* 0x000fea0003800200 */
.L_x_8757:
        /* <DEDUP_REMOVED lines=22> */
.L_x_8768:
        /* <DEDUP_REMOVED lines=13> */
.L_x_8770:
[----:B------:R-:W-:Y:S05]  /*11460*/  BSYNC.RECONVERGENT B2 ;  /* 0x0000000000027941 */ /* 0x000fea0003800200 */
.L_x_8769:
        /* <DEDUP_REMOVED lines=58> */
[----:B------:R-:W-:-:S07]  /*11810*/  HFMA2 R92, -RZ, RZ, 0, 0 ;  /* 0x00000000ff5c7431 */ /* 0x000fce00000001ff */
.L_x_8767:
[----:B------:R-:W-:Y:S05]  /*11820*/  BSYNC.RECONVERGENT B1 ;  /* 0x0000000000017941 */ /* 0x000fea0003800200 */
.L_x_8766:
        /* <DEDUP_REMOVED lines=12> */
.L_x_8765:
[----:B------:R-:W-:Y:S05]  /*118f0*/  BSYNC.RECONVERGENT B0 ;  /* 0x0000000000007941 */ /* 0x000fea0003800200 */
.L_x_8764:
        /* <DEDUP_REMOVED lines=22> */
.L_x_8775:
        /* <DEDUP_REMOVED lines=13> */
.L_x_8777:
[----:B------:R-:W-:Y:S05]  /*11b30*/  BSYNC.RECONVERGENT B2 ;  /* 0x0000000000027941 */ /* 0x000fea0003800200 */
.L_x_8776:
[----:B------:R-:W-:Y:S01]  /*11b40*/  IMAD.WIDE.U32 R122, R5, -0x326172a9, RZ ;  /* 0xcd9e8d57057a7825 */ /* 0x000fe200078e00ff */
[----:B------:R-:W-:-:S03]  /*11b50*/  LOP3.LUT R92, R6, R125, R103, 0x96, !PT ;  /* 0x0000007d065c7212 */ /* 0x000fc600078e9667 */
[----:B------:R-:W-:Y:S01]  /*11b60*/  HFMA2 R134, -RZ, RZ, 0, 0 ;  /* 0x00000000ff867431 */ /* 0x000fe200000001ff */
[----:B------:R-:W-:Y:S02]  /*11b70*/  IADD3 R111, PT, PT, R102, -0x61c88647, RZ ;  /* 0x9e3779b9666f7810 */ /* 0x000fe40007ffe0ff */
[----:B------:R-:W-:Y:S01]  /*11b80*/  LOP3.LUT R96, R4, R123, R102, 0x96, !PT ;  /* 0x0000007b04607212 */ /* 0x000fe200078e9666 */
[----:B------:R-:W-:-:S04]  /*11b90*/  IMAD.WIDE.U32 R92, R92, -0x326172a9, RZ ;  /* 0xcd9e8d575c5c7825 */ /* 0x000fc800078e00ff */
[----:B------:R-:W-:Y:S01]  /*11ba0*/  IMAD.WIDE.U32 R96, R96, -0x2daee0ad, RZ ;  /* 0xd2511f5360607825 */ /* 0x000fe200078e00ff */
[----:B------:R-:W-:Y:S02]  /*11bb0*/  LOP3.LUT R122, R111, R122, R93, 0x96, !PT ;  /* 0x0000007a6f7a7212 */ /* 0x000fe400078e965d */
[C---:B------:R-:W-:Y:S01]  /*11bc0*/  IADD3 R111, PT, PT, R102.reuse, -0x255992d5, RZ ;  /* 0xdaa66d2b666f7810 */ /* 0x040fe20007ffe0ff */
        /* <DEDUP_REMOVED lines=51> */
.L_x_8774:
[----:B------:R-:W-:Y:S05]  /*11f00*/  BSYNC.RECONVERGENT B1 ;  /* 0x0000000000017941 */ /* 0x000fea0003800200 */
.L_x_8773:
        /* <DEDUP_REMOVED lines=12> */
.L_x_8772:
[----:B------:R-:W-:Y:S05]  /*11fd0*/  BSYNC.RECONVERGENT B0 ;  /* 0x0000000000007941 */ /* 0x000fea0003800200 */
.L_x_8771:
[----:B------:R-:W-:Y:S02]  /*11fe0*/  F2FP.F16.F32.PACK_AB R122, RZ, R111 ;  /* 0x0000006fff7a723e */ /* 0x000fe400000000ff */
[----:B------:R-:W-:Y:S02]  /*11ff0*/  PRMT R94, R131, 0x5410, R130 ;  /* 0x00005410835e7816 */ /* 0x000fe40000000082 */
[----:B------:R-:W-:Y:S02]  /*12000*/  PRMT R93, R129, 0x5410, R128 ;  /* 0x00005410815d7816 */ /* 0x000fe40000000080 */
[----:B------:R-:W-:Y:S02]  /*12010*/  PRMT R92, R127, 0x5410, R126 ;  /* 0x000054107f5c7816 */ /* 0x000fe4000000007e */
[----:B------:R-:W-:Y:S01]  /*12020*/  PRMT R95, R95, 0x5410, R122 ;  /* 0x000054105f5f7816 */ /* 0x000fe2000000007a */
[----:B------:R-:W-:Y:S06]  /*12030*/  BRA `(.L_x_8778) ;  /* 0x00000034004c7947 */ /* 0x000fec0003800000 */
.L_x_8721:
        /* <DEDUP_REMOVED lines=21> */
.L_x_8783:
        /* <DEDUP_REMOVED lines=13> */
.L_x_8785:
[----:B------:R-:W-:Y:S05]  /*12260*/  BSYNC.RECONVERGENT B2 ;  /* 0x0000000000027941 */ /* 0x000fea0003800200 */
.L_x_8784:
        /* <DEDUP_REMOVED lines=55> */
[----:B------:R-:W-:Y:S01]  /*125e0*/  MOV R100, R92 ;  /* 0x0000005c00647202 */ /* 0x000fe20000000f00 */
[----:B------:R-:W-:Y:S01]  /*125f0*/  HFMA2 R92, -RZ, RZ, 0, 0 ;  /* 0x00000000ff5c7431 */ /* 0x000fe200000001ff */
[----:B------:R-:W-:Y:S02]  /*12600*/  LOP3.LUT R97, R97, R94, R93, 0x96, !PT ;  /* 0x0000005e61617212 */ /* 0x000fe400078e965d */
[----:B------:R-:W-:Y:S01]  /*12610*/  LOP3.LUT R14, R7, R96, R117, 0x96, !PT ;  /* 0x00000060070e7212 */ /* 0x000fe200078e9675 */
[----:B------:R-:W-:Y:S02]  /*12620*/  IMAD.MOV.U32 R96, RZ, RZ, R116 ;  /* 0x000000ffff607224 */ /* 0x000fe400078e0074 */
[----:B------:R-:W-:-:S07]  /*12630*/  IMAD.MOV.U32 R7, RZ, RZ, R114 ;  /* 0x000000ffff077224 */ /* 0x000fce00078e0072 */
.L_x_8782:
[----:B------:R-:W-:Y:S05]  /*12640*/  BSYNC.RECONVERGENT B1 ;  /* 0x0000000000017941 */ /* 0x000fea0003800200 */
.L_x_8781:
        /* <DEDUP_REMOVED lines=11> */
.L_x_8780:
[----:B------:R-:W-:Y:S05]  /*12700*/  BSYNC.RECONVERGENT B0 ;  /* 0x0000000000007941 */ /* 0x000fea0003800200 */
.L_x_8779:
        /* <DEDUP_REMOVED lines=18> */
.L_x_8790:
        /* <DEDUP_REMOVED lines=13> */
.L_x_8792:
[----:B------:R-:W-:Y:S05]  /*12900*/  BSYNC.RECONVERGENT B2 ;  /* 0x0000000000027941 */ /* 0x000fea0003800200 */
.L_x_8791:
        /* <DEDUP_REMOVED lines=47> */
[----:B------:R-:W-:Y:S01]  /*12c00*/  IMAD.WIDE.U32 R114, R114, -0x2daee0ad, RZ ;  /* 0xd2511f5372727825 */ /* 0x000fe200078e00ff */
[----:B------:R-:W-:-:S03]  /*12c10*/  IADD3 R111, PT, PT, R103, -0x695add53, RZ ;  /* 0x96a522ad676f7810 */ /* 0x000fc60007ffe0ff */
        /* <DEDUP_REMOVED lines=10> */
[----:B------:R-:W-:Y:S02]  /*12cc0*/  HFMA2 R93, -RZ, RZ, 0, 0 ;  /* 0x00000000ff5d7431 */ /* 0x000fe400000001ff */
[----:B------:R-:W-:-:S07]  /*12cd0*/  IMAD.MOV.U32 R100, RZ, RZ, R92 ;  /* 0x000000ffff647224 */ /* 0x000fce00078e005c */
.L_x_8789:
[----:B------:R-:W-:Y:S05]  /*12ce0*/  BSYNC.RECONVERGENT B1 ;  /* 0x0000000000017941 */ /* 0x000fea0003800200 */
.L_x_8788:
        /* <DEDUP_REMOVED lines=11> */
.L_x_8787:
[----:B------:R-:W-:Y:S05]  /*12da0*/  BSYNC.RECONVERGENT B0 ;  /* 0x0000000000007941 */ /* 0x000fea0003800200 */
.L_x_8786:
        /* <DEDUP_REMOVED lines=18> */
.L_x_8797:
        /* <DEDUP_REMOVED lines=13> */
.L_x_8799:
[----:B------:R-:W-:Y:S05]  /*12fa0*/  BSYNC.RECONVERGENT B2 ;  /* 0x0000000000027941 */ /* 0x000fea0003800200 */
.L_x_8798:
        /* <DEDUP_REMOVED lines=41> */
[----:B-1----:R-:W-:Y:S01]  /*13240*/  IMAD.WIDE.U32 R116, R9, -0x2daee0ad, RZ ;  /* 0xd2511f5309747825 */ /* 0x002fe200078e00ff */
        /* <DEDUP_REMOVED lines=19> */
.L_x_8796:
[----:B------:R-:W-:Y:S05]  /*13380*/  BSYNC.RECONVERGENT B1 ;  /* 0x0000000000017941 */ /* 0x000fea0003800200 */
.L_x_8795:
        /* <DEDUP_REMOVED lines=11> */
.L_x_8794:
[----:B------:R-:W-:Y:S05]  /*13440*/  BSYNC.RECONVERGENT B0 ;  /* 0x0000000000007941 */ /* 0x000fea0003800200 */
.L_x_8793:
[----:B------:R-:W-:Y:S01]  /*13450*/  BSSY.RECONVERGENT B0, `(.L_x_8800) ;  /* 0x0000068000007945 */ /* 0x000fe20003800200 */
[----:B------:R-:W-:Y:S01]  /*13460*/  F2FP.F16.F32.PACK_AB R128, RZ, R118 ;  /* 0x00000076ff80723e */ /* 0x000fe200000000ff */
[----:B------:R-:W-:Y:S01]  /*13470*/  IMAD.MOV.U32 R93, RZ, RZ, R92 ;  /* 0x000000ffff5d7224 */ /* 0x000fe200078e005c */
[----:B-1----:R-:W-:Y:S01]  /*13480*/  MOV R117, RZ ;  /* 0x000000ff00757202 */ /* 0x002fe20000000f00 */
        /* <DEDUP_REMOVED lines=14> */
.L_x_8804:
        /* <DEDUP_REMOVED lines=13> */
.L_x_8806:
[----:B------:R-:W-:Y:S05]  /*13640*/  BSYNC.RECONVERGENT B2 ;  /* 0x0000000000027941 */ /* 0x000fea0003800200 */
.L_x_8805:
        /* <DEDUP_REMOVED lines=52> */
[----:B------:R-:W-:Y:S01]  /*13990*/  LOP3.LUT R95, R95, R96, R117, 0x96, !PT ;  /* 0x000000605f5f7212 */ /* 0x000fe200078e9675 */
[----:B------:R-:W-:Y:S02]  /*139a0*/  IMAD.MOV.U32 R10, RZ, RZ, R100 ;  /* 0x000000ffff0a7224 */ /* 0x000fe400078e0064 */
[----:B------:R-:W-:-:S04]  /*139b0*/  IMAD.WIDE.U32 R96, R97, -0x326172a9, RZ ;  /* 0xcd9e8d5761607825 */ /* 0x000fc800078e00ff */
[----:B------:R-:W-:Y:S01]  /*139c0*/  IMAD.WIDE.U32 R94, R95, -0x2daee0ad, RZ ;  /* 0xd2511f535f5e7825 */ /* 0x000fe200078e00ff */
[----:B------:R-:W-:-:S03]  /*139d0*/  LOP3.LUT R14, R93, R116, R97, 0x96, !PT ;  /* 0x000000745d0e7212 */ /* 0x000fc600078e9661 */
[----:B------:R-:W-:Y:S01]  /*139e0*/  IMAD.MOV.U32 R93, RZ, RZ, RZ ;  /* 0x000000ffff5d7224 */ /* 0x000fe200078e00ff */
[----:B------:R-:W-:Y:S02]  /*139f0*/  LOP3.LUT R97, R111, R92, R95, 0x96, !PT ;  /* 0x0000005c6f617212 */ /* 0x000fe400078e965f */
[----:B------:R-:W-:-:S07]  /*13a00*/  MOV R100, R94 ;  /* 0x0000005e00647202 */ /* 0x000fce0000000f00 */
.L_x_8803:
[----:B------:R-:W-:Y:S05]  /*13a10*/  BSYNC.RECONVERGENT B1 ;  /* 0x0000000000017941 */ /* 0x000fea0003800200 */
.L_x_8802:
        /* <DEDUP_REMOVED lines=11> */
.L_x_8801:
[----:B------:R-:W-:Y:S05]  /*13ad0*/  BSYNC.RECONVERGENT B0 ;  /* 0x0000000000007941 */ /* 0x000fea0003800200 */
.L_x_8800:
        /* <DEDUP_REMOVED lines=18> */
.L_x_8811:
        /* <DEDUP_REMOVED lines=13> */
.L_x_8813:
[----:B------:R-:W-:Y:S05]  /*13cd0*/  BSYNC.RECONVERGENT B2 ;  /* 0x0000000000027941 */ /* 0x000fea0003800200 */
.L_x_8812:
        /* <DEDUP_REMOVED lines=53> */
[----:B------:R-:W-:-:S03]  /*14030*/  IADD3 R11, PT, PT, R102, -0x700cb87f, RZ ;  /* 0x8ff34781660b7810 */ /* 0x000fc60007ffe0ff */
[----:B------:R-:W-:Y:S01]  /*14040*/  IMAD.WIDE.U32 R92, R92, -0x2daee0ad, RZ ;  /* 0xd2511f535c5c7825 */ /* 0x000fe200078e00ff */
[----:B------:R-:W-:Y:S02]  /*14050*/  LOP3.LUT R14, R11, R114, R97, 0x96, !PT ;  /* 0x000000720b0e7212 */ /* 0x000fe400078e9661 */
[----:B------:R-:W-:Y:S01]  /*14060*/  MOV R11, R100 ;  /* 0x00000064000b7202 */ /* 0x000fe20000000f00 */
[----:B------:R-:W-:Y:S02]  /*14070*/  IMAD.MOV.U32 R100, RZ, RZ, R92 ;  /* 0x000000ffff647224 */ /* 0x000fe400078e005c */
[----:B------:R-:W-:Y:S01]  /*14080*/  HFMA2 R92, -RZ, RZ, 0, 0 ;  /* 0x00000000ff5c7431 */ /* 0x000fe200000001ff */
[----:B------:R-:W-:-:S07]  /*14090*/  LOP3.LUT R97, R95, R94, R93, 0x96, !PT ;  /* 0x0000005e5f617212 */ /* 0x000fce00078e965d */
.L_x_8810:
[----:B------:R-:W-:Y:S05]  /*140a0*/  BSYNC.RECONVERGENT B1 ;  /* 0x0000000000017941 */ /* 0x000fea0003800200 */
.L_x_8809:
        /* <DEDUP_REMOVED lines=11> */
.L_x_8808:
[----:B------:R-:W-:Y:S05]  /*14160*/  BSYNC.RECONVERGENT B0 ;  /* 0x0000000000007941 */ /* 0x000fea0003800200 */
.L_x_8807:
        /* <DEDUP_REMOVED lines=18> */
.L_x_8818:
        /* <DEDUP_REMOVED lines=13> */
.L_x_8820:
[----:B------:R-:W-:Y:S05]  /*14360*/  BSYNC.RECONVERGENT B2 ;  /* 0x0000000000027941 */ /* 0x000fea0003800200 */
.L_x_8819:
        /* <DEDUP_REMOVED lines=58> */
[----:B------:R-:W-:Y:S01]  /*14710*/  IMAD.MOV.U32 R93, RZ, RZ, RZ ;  /* 0x000000ffff5d7224 */ /* 0x000fe200078e00ff */
[----:B------:R-:W-:-:S07]  /*14720*/  MOV R100, R92 ;  /* 0x0000005c00647202 */ /* 0x000fce0000000f00 */
.L_x_8817:
[----:B------:R-:W-:Y:S05]  /*14730*/  BSYNC.RECONVERGENT B1 ;  /* 0x0000000000017941 */ /* 0x000fea0003800200 */
.L_x_8816:
        /* <DEDUP_REMOVED lines=11> */
.L_x_8815:
[----:B------:R-:W-:Y:S05]  /*147f0*/  BSYNC.RECONVERGENT B0 ;  /* 0x0000000000007941 */ /* 0x000fea0003800200 */
.L_x_8814:
        /* <DEDUP_REMOVED lines=18> */
.L_x_8825:
        /* <DEDUP_REMOVED lines=13> */
.L_x_8827:
[----:B------:R-:W-:Y:S05]  /*149f0*/  BSYNC.RECONVERGENT B2 ;  /* 0x0000000000027941 */ /* 0x000fea0003800200 */
.L_x_8826:
        /* <DEDUP_REMOVED lines=60> */
.L_x_8824:
[----:B------:R-:W-:Y:S05]  /*14dc0*/  BSYNC.RECONVERGENT B1 ;  /* 0x0000000000017941 */ /* 0x000fea0003800200 */
.L_x_8823:
        /* <DEDUP_REMOVED lines=11> */
.L_x_8822:
[----:B------:R-:W-:Y:S05]  /*14e80*/  BSYNC.RECONVERGENT B0 ;  /* 0x0000000000007941 */ /* 0x000fea0003800200 */
.L_x_8821:
        /* <DEDUP_REMOVED lines=18> */
.L_x_8832:
        /* <DEDUP_REMOVED lines=13> */
.L_x_8834:
[----:B------:R-:W-:Y:S05]  /*15080*/  BSYNC.RECONVERGENT B2 ;  /* 0x0000000000027941 */ /* 0x000fea0003800200 */
.L_x_8833:
        /* <DEDUP_REMOVED lines=60> */
.L_x_8831:
[----:B------:R-:W-:Y:S05]  /*15450*/  BSYNC.RECONVERGENT B1 ;  /* 0x0000000000017941 */ /* 0x000fea0003800200 */
.L_x_8830:
        /* <DEDUP_REMOVED lines=11> */
.L_x_8829:
[----:B------:R-:W-:Y:S05]  /*15510*/  BSYNC.RECONVERGENT B0 ;  /* 0x0000000000007941 */ /* 0x000fea0003800200 */
.L_x_8828:
[----:B------:R-:W-:Y:S02]  /*15520*/  F2FP.F16.F32.PACK_AB R95, RZ, R111 ;  /* 0x0000006fff5f723e */ /* 0x000fe400000000ff */
[----:B------:R-:W-:Y:S02]  /*15530*/  PRMT R94, R130, 0x5410, R129 ;  /* 0x00005410825e7816 */ /* 0x000fe40000000081 */
[----:B------:R-:W-:Y:S02]  /*15540*/  PRMT R93, R128, 0x5410, R127 ;  /* 0x00005410805d7816 */ /* 0x000fe4000000007f */
[----:B------:R-:W-:Y:S02]  /*15550*/  PRMT R92, R126, 0x5410, R125 ;  /* 0x000054107e5c7816 */ /* 0x000fe4000000007d */
[----:B------:R-:W-:-:S07]  /*15560*/  PRMT R95, R124, 0x5410, R95 ;  /* 0x000054107c5f7816 */ /* 0x000fce000000005f */
.L_x_8778:
        /* <DEDUP_REMOVED lines=26> */
[----:B------:R-:W-:Y:S01]  /*15710*/  VIADD R127, R140, 0x40 ;  /* 0x000000408c7f7836 */ /* 0x000fe20000000000 */
[----:B------:R-:W-:Y:S02]  /*15720*/  LOP3.LUT R94, R94, R128, R126, 0xfe, !PT ;  /* 0x000000805e5e7212 */ /* 0x000fe400078efe7e */
[----:B------:R-:W-:Y:S01]  /*15730*/  LOP3.LUT R95, R131, R95, RZ, 0xfc, !PT ;  /* 0x0000005f835f7212 */ /* 0x000fe200078efcff */
[----:B0-----:R-:W-:Y:S01]  /*15740*/  IMAD.WIDE.U32 R92, R127, 0x8, R92 ;  /* 0x000000087f5c7825 */ /* 0x001fe200078e005c */
[----:B------:R-:W-:-:S05]  /*15750*/  LOP3.LUT R94, R94, 0xff, R7, 0xf8, !PT ;  /* 0x000000ff5e5e7812 */ /* 0x000fca00078ef807 */
[----:B------:R0:W-:Y:S02]  /*15760*/  STG.E.64 desc[UR6][R92.64], R94 ;  /* 0x0000005e5c007986 */ /* 0x0001e4000c101b06 */
.L_x_8836:
[----:B------:R-:W-:Y:S05]  /*15770*/  BSYNC.RECONVERGENT B0 ;  /* 0x0000000000007941 */ /* 0x000fea0003800200 */
.L_x_8835:
[----:B-----5:R1:W5:Y:S04]  /*15780*/  @P1 LDG.E.128 R28, desc[UR6][R124.64] ;  /* 0x000000067c1c1981 */ /* 0x020368000c1e1d00 */
[----:B------:R1:W5:Y:S01]  /*15790*/  @P0 LDG.E.128 R24, desc[UR6][R122.64] ;  /* 0x000000067a180981 */ /* 0x000362000c1e1d00 */
[----:B------:R-:W-:Y:S05]  /*157a0*/  @!P0 BRA `(.L_x_8837) ;  /* 0x0000003400c88947 */ /* 0x000fea0003800000 */
[----:B------:R-:W-:Y:S01]  /*157b0*/  ISETP.GT.AND P2, PT, R133, RZ, PT ;  /* 0x000000ff8500720c */ /* 0x000fe20003f44270 */
[----:B------:R-:W-:-:S12]  /*157c0*/  BSSY.RECONVERGENT B0, `(.L_x_8838) ;  /* 0x000006c000007945 */ /* 0x000fd80003800200 */
[----:B-----5:R-:W-:Y:S01]  /*157d0*/  @!P2 HADD2.F32 R132, -RZ, R24.H0_H0 ;  /* 0x20000018ff84a230 */ /* 0x020fe20000004100 */
        /* <DEDUP_REMOVED lines=19> */
.L_x_8842:
        /* <DEDUP_REMOVED lines=13> */
.L_x_8844:
[----:B------:R-:W-:Y:S05]  /*159e0*/  BSYNC.RECONVERGENT B2 ;  /* 0x0000000000027941 */ /* 0x000fea0003800200 */
.L_x_8843:
        /* <DEDUP_REMOVED lines=55> */
[----:B------:R-:W-:-:S03]  /*15d60*/  LOP3.LUT R14, R7, R122, R97, 0x96, !PT ;  /* 0x0000007a070e7212 */ /* 0x000fc600078e9661 */
[----:B------:R-:W-:Y:S01]  /*15d70*/  IMAD.MOV.U32 R7, RZ, RZ, R100 ;  /* 0x000000ffff077224 */ /* 0x000fe200078e0064 */
[----:B------:R-:W-:Y:S01]  /*15d80*/  MOV R124, R92 ;  /* 0x0000005c007c7202 */ /* 0x000fe20000000f00 */
[----:B------:R-:W-:Y:S01]  /*15d90*/  HFMA2 R92, -RZ, RZ, 0, 0 ;  /* 0x00000000ff5c7431 */ /* 0x000fe200000001ff */
[----:B------:R-:W-:-:S07]  /*15da0*/  LOP3.LUT R97, R95, R94, R93, 0x96, !PT ;  /* 0x0000005e5f617212 */ /* 0x000fce00078e965d */
.L_x_8841:
[----:B------:R-:W-:Y:S05]  /*15db0*/  BSYNC.RECONVERGENT B1 ;  /* 0x0000000000017941 */ /* 0x000fea0003800200 */
.L_x_8840:
        /* <DEDUP_REMOVED lines=12> */
.L_x_8839:
[----:B------:R-:W-:Y:S05]  /*15e80*/  BSYNC.RECONVERGENT B0 ;  /* 0x0000000000007941 */ /* 0x000fea0003800200 */
.L_x_8838:
        /* <DEDUP_REMOVED lines=22> */
.L_x_8849:
        /* <DEDUP_REMOVED lines=13> */
.L_x_8851:
[----:B------:R-:W-:Y:S05]  /*160c0*/  BSYNC.RECONVERGENT B2 ;  /* 0x0000000000027941 */ /* 0x000fea0003800200 */
.L_x_8850:
        /* <DEDUP_REMOVED lines=54> */
[----:B------:R-:W-:Y:S01]  /*16430*/  IMAD.WIDE.U32 R92, R93, -0x2daee0ad, RZ ;  /* 0xd2511f535d5c7825 */ /* 0x000fe200078e00ff */
[----:B------:R-:W-:-:S03]  /*16440*/  LOP3.LUT R14, R95, R122, R97, 0x96, !PT ;  /* 0x0000007a5f0e7212 */ /* 0x000fc600078e9661 */
[----:B------:R-:W-:Y:S01]  /*16450*/  VIADD R123, R103, 0x96a522ad ;  /* 0x96a522ad677b7836 */ /* 0x000fe20000000000 */
[----:B------:R-:W-:-:S04]  /*16460*/  MOV R100, R92 ;  /* 0x0000005c00647202 */ /* 0x000fc80000000f00 */
[----:B------:R-:W-:Y:S01]  /*16470*/  LOP3.LUT R97, R123, R94, R93, 0x96, !PT ;  /* 0x0000005e7b617212 */ /* 0x000fe200078e965d */
[----:B------:R-:W-:-:S07]  /*16480*/  HFMA2 R93, -RZ, RZ, 0, 0 ;  /* 0x00000000ff5d7431 */ /* 0x000fce00000001ff */
.L_x_8848:
[----:B------:R-:W-:Y:S05]  /*16490*/  BSYNC.RECONVERGENT B1 ;  /* 0x0000000000017941 */ /* 0x000fea0003800200 */
.L_x_8847:
        /* <DEDUP_REMOVED lines=12> */
.L_x_8846:
[----:B------:R-:W-:Y:S05]  /*16560*/  BSYNC.RECONVERGENT B0 ;  /* 0x0000000000007941 */ /* 0x000fea0003800200 */
.L_x_8845:
        /* <DEDUP_REMOVED lines=22> */
.L_x_8856:
        /* <DEDUP_REMOVED lines=13> */
.L_x_8858:
[----:B------:R-:W-:Y:S05]  /*167a0*/  BSYNC.RECONVERGENT B2 ;  /* 0x0000000000027941 */ /* 0x000fea0003800200 */
.L_x_8857:
        /* <DEDUP_REMOVED lines=59> */
.L_x_8855:
[----:B------:R-:W-:Y:S05]  /*16b60*/  BSYNC.RECONVERGENT B1 ;  /* 0x0000000000017941 */ /* 0x000fea0003800200 */
.L_x_8854:
        /* <DEDUP_REMOVED lines=12> */
.L_x_8853:
[----:B------:R-:W-:Y:S05]  /*16c30*/  BSYNC.RECONVERGENT B0 ;  /* 0x0000000000007941 */ /* 0x000fea0003800200 */
.L_x_8852:
        /* <DEDUP_REMOVED lines=22> */
.L_x_8863:
        /* <DEDUP_REMOVED lines=13> */
.L_x_8865:
[----:B------:R-:W-:Y:S05]  /*16e70*/  BSYNC.RECONVERGENT B2 ;  /* 0x0000000000027941 */ /* 0x000fea0003800200 */
.L_x_8864:
        /* <DEDUP_REMOVED lines=60> */
.L_x_8862:
[----:B------:R-:W-:Y:S05]  /*17240*/  BSYNC.RECONVERGENT B1 ;  /* 0x0000000000017941 */ /* 0x000fea0003800200 */
.L_x_8861:
        /* <DEDUP_REMOVED lines=12> */
.L_x_8860:
[----:B------:R-:W-:Y:S05]  /*17310*/  BSYNC.RECONVERGENT B0 ;  /* 0x0000000000007941 */ /* 0x000fea0003800200 */
.L_x_8859:
        /* <DEDUP_REMOVED lines=22> */
.L_x_8870:
        /* <DEDUP_REMOVED lines=13> */
.L_x_8872:
[----:B------:R-:W-:Y:S05]  /*17550*/  BSYNC.RECONVERGENT B2 ;  /* 0x0000000000027941 */ /* 0x000fea0003800200 */
.L_x_8871:
        /* <DEDUP_REMOVED lines=55> */
[----:B------:R-:W-:Y:S02]  /*178d0*/  LOP3.LUT R14, R93, R94, R97, 0x96, !PT ;  /* 0x0000005e5d0e7212 */ /* 0x000fe400078e9661 */
[----:B------:R-:W-:Y:S01]  /*178e0*/  LOP3.LUT R97, R11, R92, R127, 0x96, !PT ;  /* 0x0000005c0b617212 */ /* 0x000fe200078e967f */
[----:B------:R-:W-:Y:S02]  /*178f0*/  HFMA2 R92, -RZ, RZ, 0, 0 ;  /* 0x00000000ff5c7431 */ /* 0x000fe400000001ff */
[----:B------:R-:W-:-:S07]  /*17900*/  IMAD.MOV.U32 R11, RZ, RZ, R100 ;  /* 0x000000ffff0b7224 */ /* 0x000fce00078e0064 */
.L_x_8869:
[----:B------:R-:W-:Y:S05]  /*17910*/  BSYNC.RECONVERGENT B1 ;  /* 0x0000000000017941 */ /* 0x000fea0003800200 */
.L_x_8868:
        /* <DEDUP_REMOVED lines=12> */
.L_x_8867:
[----:B------:R-:W-:Y:S05]  /*179e0*/  BSYNC.RECONVERGENT B0 ;  /* 0x0000000000007941 */ /* 0x000fea0003800200 */
.L_x_8866:
        /* <DEDUP_REMOVED lines=22> */
.L_x_8877:
        /* <DEDUP_REMOVED lines=13> */
.L_x_8879:
[----:B------:R-:W-:Y:S05]  /*17c20*/  BSYNC.RECONVERGENT B2 ;  /* 0x0000000000027941 */ /* 0x000fea0003800200 */
.L_x_8878:
        /* <DEDUP_REMOVED lines=60> */
.L_x_8876:
[----:B------:R-:W-:Y:S05]  /*17ff0*/  BSYNC.RECONVERGENT B1 ;  /* 0x0000000000017941 */ /* 0x000fea0003800200 */
.L_x_8875:
        /* <DEDUP_REMOVED lines=12> */
.L_x_8874:
[----:B------:R-:W-:Y:S05]  /*180c0*/  BSYNC.RECONVERGENT B0 ;  /* 0x0000000000007941 */ /* 0x000fea0003800200 */
.L_x_8873:
        /* <DEDUP_REMOVED lines=22> */
.L_x_8884:
        /* <DEDUP_REMOVED lines=13> */
.L_x_8886:
[----:B------:R-:W-:Y:S05]  /*18300*/  BSYNC.RECONVERGENT B2 ;  /* 0x0000000000027941 */ /* 0x000fea0003800200 */
.L_x_8885:
        /* <DEDUP_REMOVED lines=59> */
.L_x_8883:
[----:B------:R-:W-:Y:S05]  /*186c0*/  BSYNC.RECONVERGENT B1 ;  /* 0x0000000000017941 */ /* 0x000fea0003800200 */
.L_x_8882:
        /* <DEDUP_REMOVED lines=12> */
.L_x_8881:
[----:B------:R-:W-:Y:S05]  /*18790*/  BSYNC.RECONVERGENT B0 ;  /* 0x0000000000007941 */ /* 0x000fea0003800200 */
.L_x_8880:
        /* <DEDUP_REMOVED lines=22> */
.L_x_8891:
        /* <DEDUP_REMOVED lines=13> */
.L_x_8893:
[----:B------:R-:W-:Y:S05]  /*189d0*/  BSYNC.RECONVERGENT B2 ;  /* 0x0000000000027941 */ /* 0x000fea0003800200 */
.L_x_8892:
        /* <DEDUP_REMOVED lines=59> */
.L_x_8890:
[----:B------:R-:W-:Y:S05]  /*18d90*/  BSYNC.RECONVERGENT B1 ;  /* 0x0000000000017941 */ /* 0x000fea0003800200 */
.L_x_8889:
        /* <DEDUP_REMOVED lines=12> */
.L_x_8888:
[----:B------:R-:W-:Y:S05]  /*18e60*/  BSYNC.RECONVERGENT B0 ;  /* 0x0000000000007941 */ /* 0x000fea0003800200 */
.L_x_8887:
[----:B------:R-:W-:Y:S02]  /*18e70*/  F2FP.F16.F32.PACK_AB R95, RZ, R123 ;  /* 0x0000007bff5f723e */ /* 0x000fe400000000ff */
[----:B------:R-:W-:Y:S02]  /*18e80*/  PRMT R94, R136, 0x5410, R137 ;  /* 0x00005410885e7816 */ /* 0x000fe40000000089 */
[----:B------:R-:W-:Y:S02]  /*18e90*/  PRMT R93, R134, 0x5410, R135 ;  /* 0x00005410865d7816 */ /* 0x000fe40000000087 */
[----:B------:R-:W-:Y:S02]  /*18ea0*/  PRMT R92, R125, 0x5410, R124 ;  /* 0x000054107d5c7816 */ /* 0x000fe4000000007c */
[----:B------:R-:W-:Y:S01]  /*18eb0*/  PRMT R95, R100, 0x5410, R95 ;  /* 0x00005410645f7816 */ /* 0x000fe2000000005f */
[----:B------:R-:W-:Y:S06]  /*18ec0*/  BRA `(.L_x_8894) ;  /* 0x00000034003c7947 */ /* 0x000fec0003800000 */
.L_x_8837:
        /* <DEDUP_REMOVED lines=21> */
.L_x_8899:
        /* <DEDUP_REMOVED lines=13> */
.L_x_8901:
[----:B------:R-:W-:Y:S05]  /*190f0*/  BSYNC.RECONVERGENT B2 ;  /* 0x0000000000027941 */ /* 0x000fea0003800200 */
.L_x_8900:
        /* <DEDUP_REMOVED lines=59> */
.L_x_8898:
[----:B------:R-:W-:Y:S05]  /*194b0*/  BSYNC.RECONVERGENT B1 ;  /* 0x0000000000017941 */ /* 0x000fea0003800200 */
.L_x_8897:
        /* <DEDUP_REMOVED lines=11> */
.L_x_8896:
[----:B------:R-:W-:Y:S05]  /*19570*/  BSYNC.RECONVERGENT B0 ;  /* 0x0000000000007941 */ /* 0x000fea0003800200 */
.L_x_8895:
[----:B------:R-:W-:Y:S01]  /*19580*/  BSSY.RECONVERGENT B0, `(.L_x_8902) ;  /* 0x0000068000007945 */ /* 0x000fe20003800200 */
[----:B-1----:R-:W-:Y:S01]  /*19590*/  F2FP.F16.F32.PACK_AB R125, RZ, R132 ;  /* 0x00000084ff7d723e */ /* 0x002fe200000000ff */
        /* <DEDUP_REMOVED lines=16> */
.L_x_8906:
        /* <DEDUP_REMOVED lines=13> */
.L_x_8908:
[----:B------:R-:W-:Y:S05]  /*19770*/  BSYNC.RECONVERGENT B2 ;  /* 0x0000000000027941 */ /* 0x000fea0003800200 */
.L_x_8907:
        /* <DEDUP_REMOVED lines=60> */
.L_x_8905:
[----:B------:R-:W-:Y:S05]  /*19b40*/  BSYNC.RECONVERGENT B1 ;  /* 0x0000000000017941 */ /* 0x000fea0003800200 */
.L_x_8904:
        /* <DEDUP_REMOVED lines=11> */
.L_x_8903:
[----:B------:R-:W-:Y:S05]  /*19c00*/  BSYNC.RECONVERGENT B0 ;  /* 0x0000000000007941 */ /* 0x000fea0003800200 */
.L_x_8902:
        /* <DEDUP_REMOVED lines=18> */
.L_x_8913:
        /* <DEDUP_REMOVED lines=13> */
.L_x_8915:
[----:B------:R-:W-:Y:S05]  /*19e00*/  BSYNC.RECONVERGENT B2 ;  /* 0x0000000000027941 */ /* 0x000fea0003800200 */
.L_x_8914:
        /* <DEDUP_REMOVED lines=60> */
.L_x_8912:
[----:B------:R-:W-:Y:S05]  /*1a1d0*/  BSYNC.RECONVERGENT B1 ;  /* 0x0000000000017941 */ /* 0x000fea0003800200 */
.L_x_8911:
        /* <DEDUP_REMOVED lines=11> */
.L_x_8910:
[----:B------:R-:W-:Y:S05]  /*1a290*/  BSYNC.RECONVERGENT B0 ;  /* 0x0000000000007941 */ /* 0x000fea0003800200 */
.L_x_8909:
        /* <DEDUP_REMOVED lines=18> */
.L_x_8920:
        /* <DEDUP_REMOVED lines=13> */
.L_x_8922:
[----:B------:R-:W-:Y:S05]  /*1a490*/  BSYNC.RECONVERGENT B2 ;  /* 0x0000000000027941 */ /* 0x000fea0003800200 */
.L_x_8921:
        /* <DEDUP_REMOVED lines=60> */
.L_x_8919:
[----:B------:R-:W-:Y:S05]  /*1a860*/  BSYNC.RECONVERGENT B1 ;  /* 0x0000000000017941 */ /* 0x000fea0003800200 */
.L_x_8918:
        /* <DEDUP_REMOVED lines=11> */
.L_x_8917:
[----:B------:R-:W-:Y:S05]  /*1a920*/  BSYNC.RECONVERGENT B0 ;  /* 0x0000000000007941 */ /* 0x000fea0003800200 */
.L_x_8916:
        /* <DEDUP_REMOVED lines=18> */
.L_x_8927:
        /* <DEDUP_REMOVED lines=13> */
.L_x_8929:
[----:B------:R-:W-:Y:S05]  /*1ab20*/  BSYNC.RECONVERGENT B2 ;  /* 0x0000000000027941 */ /* 0x000fea0003800200 */
.L_x_8928:
        /* <DEDUP_REMOVED lines=60> */
.L_x_8926:
[----:B------:R-:W-:Y:S05]  /*1aef0*/  BSYNC.RECONVERGENT B1 ;  /* 0x0000000000017941 */ /* 0x000fea0003800200 */
.L_x_8925:
        /* <DEDUP_REMOVED lines=11> */
.L_x_8924:
[----:B------:R-:W-:Y:S05]  /*1afb0*/  BSYNC.RECONVERGENT B0 ;  /* 0x0000000000007941 */ /* 0x000fea0003800200 */
.L_x_8923:
        /* <DEDUP_REMOVED lines=18> */
.L_x_8934:
        /* <DEDUP_REMOVED lines=13> */
.L_x_8936:
[----:B------:R-:W-:Y:S05]  /*1b1b0*/  BSYNC.RECONVERGENT B2 ;  /* 0x0000000000027941 */ /* 0x000fea0003800200 */
.L_x_8935:
        /* <DEDUP_REMOVED lines=60> */
.L_x_8933:
[----:B------:R-:W-:Y:S05]  /*1b580*/  BSYNC.RECONVERGENT B1 ;  /* 0x0000000000017941 */ /* 0x000fea0003800200 */
.L_x_8932:
        /* <DEDUP_REMOVED lines=11> */
.L_x_8931:
[----:B------:R-:W-:Y:S05]  /*1b640*/  BSYNC.RECONVERGENT B0 ;  /* 0x0000000000007941 */ /* 0x000fea0003800200 */
.L_x_8930:
        /* <DEDUP_REMOVED lines=18> */
.L_x_8941:
        /* <DEDUP_REMOVED lines=13> */
.L_x_8943:
[----:B------:R-:W-:Y:S05]  /*1b840*/  BSYNC.RECONVERGENT B2 ;  /* 0x0000000000027941 */ /* 0x000fea0003800200 */
.L_x_8942:
        /* <DEDUP_REMOVED lines=60> */
.L_x_8940:
[----:B------:R-:W-:Y:S05]  /*1bc10*/  BSYNC.RECONVERGENT B1 ;  /* 0x0000000000017941 */ /* 0x000fea0003800200 */
.L_x_8939:
        /* <DEDUP_REMOVED lines=11> */
.L_x_8938:
[----:B------:R-:W-:Y:S05]  /*1bcd0*/  BSYNC.RECONVERGENT B0 ;  /* 0x0000000000007941 */ /* 0x000fea0003800200 */
.L_x_8937:
        /* <DEDUP_REMOVED lines=18> */
.L_x_8948:
        /* <DEDUP_REMOVED lines=13> */
.L_x_8950:
[----:B------:R-:W-:Y:S05]  /*1bed0*/  BSYNC.RECONVERGENT B2 ;  /* 0x0000000000027941 */ /* 0x000fea0003800200 */
.L_x_8949:
        /* <DEDUP_REMOVED lines=59> */
[----:B------:R-:W-:-:S07]  /*1c290*/  MOV R142, R92 ;  /* 0x0000005c008e7202 */ /* 0x000fce0000000f00 */
.L_x_8947:
[----:B------:R-:W-:Y:S05]  /*1c2a0*/  BSYNC.RECONVERGENT B1 ;  /* 0x0000000000017941 */ /* 0x000fea0003800200 */
.L_x_8946:
        /* <DEDUP_REMOVED lines=11> */
.L_x_8945:
[----:B------:R-:W-:Y:S05]  /*1c360*/  BSYNC.RECONVERGENT B0 ;  /* 0x0000000000007941 */ /* 0x000fea0003800200 */
.L_x_8944:
[----:B------:R-:W-:Y:S02]  /*1c370*/  F2FP.F16.F32.PACK_AB R95, RZ, R123 ;  /* 0x0000007bff5f723e */ /* 0x000fe400000000ff */
[----:B------:R-:W-:Y:S02]  /*1c380*/  PRMT R94, R136, 0x5410, R137 ;  /* 0x00005410885e7816 */ /* 0x000fe40000000089 */
[----:B------:R-:W-:Y:S02]  /*1c390*/  PRMT R93, R134, 0x5410, R135 ;  /* 0x00005410865d7816 */ /* 0x000fe40000000087 */
[----:B------:R-:W-:Y:S02]  /*1c3a0*/  PRMT R92, R125, 0x5410, R124 ;  /* 0x000054107d5c7816 */ /* 0x000fe4000000007c */
[----:B------:R-:W-:-:S07]  /*1c3b0*/  PRMT R95, R100, 0x5410, R95 ;  /* 0x00005410645f7816 */ /* 0x000fce000000005f */
.L_x_8894:
[C---:B------:R-:W-:Y:S01]  /*1c3c0*/  VIADD R137, R121.reuse, 0x60 ;  /* 0x0000006079897836 */ /* 0x040fe20000000000 */
        /* <DEDUP_REMOVED lines=31> */
.L_x_8952:
[----:B------:R-:W-:Y:S05]  /*1c5c0*/  BSYNC.RECONVERGENT B0 ;  /* 0x0000000000007941 */ /* 0x000fea0003800200 */
.L_x_8951:
        /* <DEDUP_REMOVED lines=25> */
.L_x_8958:
        /* <DEDUP_REMOVED lines=13> */
.L_x_8960:
[----:B------:R-:W-:Y:S05]  /*1c830*/  BSYNC.RECONVERGENT B2 ;  /* 0x0000000000027941 */ /* 0x000fea0003800200 */
.L_x_8959:
        /* <DEDUP_REMOVED lines=59> */
.L_x_8957:
[----:B------:R-:W-:Y:S05]  /*1cbf0*/  BSYNC.RECONVERGENT B1 ;  /* 0x0000000000017941 */ /* 0x000fea0003800200 */
.L_x_8956:
[----:B------:R-:W-:Y:S01]  /*1cc00*/  I2FP.F32.U32 R7, R7 ;  /* 0x0000000700077245 */ /* 0x000fe20000201000 */
[----:B------:R-:W-:Y:S02]  /*1cc10*/  HFMA2 R94, -RZ, RZ, 0.1171875, 0 ;  /* 0x2f800000ff5e7431 */ /* 0x000fe400000001ff */
[----:B------:R-:W-:Y:S02]  /*1cc20*/  HADD2.F32 R93, -RZ, R28.H0_H0 ;  /* 0x2000001cff5d7230 */ /* 0x000fe40000004100 */
[----:B------:R-:W-:Y:S02]  /*1cc30*/  HADD2.F32 R100, -RZ, R24.H0_H0 ;  /* 0x20000018ff647230 */ /* 0x000fe40000004100 */
[----:B------:R-:W-:Y:S01]  /*1cc40*/  FFMA.FTZ R7, R7, R94, 1.1641532182693481445e-10 ;  /* 0x2f00000007077423 */ /* 0x000fe2000001005e */
[----:B------:R-:W-:Y:S01]  /*1cc50*/  FMUL.FTZ R93, R93, UR11 ;  /* 0x0000000b5d5d7c20 */ /* 0x000fe20008410000 */
[----:B------:R-:W-:-:S03]  /*1cc60*/  HADD2.F32 R94, -RZ, R32.H0_H0 ;  /* 0x20000020ff5e7230 */ /* 0x000fc60000004100 */
[----:B------:R-:W-:Y:S01]  /*1cc70*/  FMUL.FTZ R93, R93, UR10 ;  /* 0x0000000a5d5d7c20 */ /* 0x000fe20008410000 */
[----:B------:R-:W-:-:S04]  /*1cc80*/  FSETP.GTU.FTZ.AND P2, PT, R7, UR8, PT ;  /* 0x0000000807007c0b */ /* 0x000fc8000bf5c000 */
[----:B------:R-:W-:Y:S02]  /*1cc90*/  FSEL R139, R93, RZ, !P2 ;  /* 0x000000ff5d8b7208 */ /* 0x000fe40005000000 */
[----:B------:R-:W-:-:S03]  /*1cca0*/  SEL R7, RZ, 0x1, P2 ;  /* 0x00000001ff077807 */ /* 0x000fc60001000000 */
[----:B------:R-:W-:-:S07]  /*1ccb0*/  FFMA.FTZ R139, R139, R94, R100 ;  /* 0x0000005e8b8b7223 */ /* 0x000fce0000010064 */
.L_x_8955:
[----:B------:R-:W-:Y:S05]  /*1ccc0*/  BSYNC.RECONVERGENT B0 ;  /* 0x0000000000007941 */ /* 0x000fea0003800200 */
.L_x_8954:
        /* <DEDUP_REMOVED lines=22> */
.L_x_8965:
        /* <DEDUP_REMOVED lines=13> */
.L_x_8967:
[----:B------:R-:W-:Y:S05]  /*1cf00*/  BSYNC.RECONVERGENT B2 ;  /* 0x0000000000027941 */ /* 0x000fea0003800200 */
.L_x_8966:
        /* <DEDUP_REMOVED lines=60> */
.L_x_8964:
[----:B------:R-:W-:Y:S05]  /*1d2d0*/  BSYNC.RECONVERGENT B1 ;  /* 0x0000000000017941 */ /* 0x000fea0003800200 */
.L_x_8963:
        /* <DEDUP_REMOVED lines=12> */
.L_x_8962:
[----:B------:R-:W-:Y:S05]  /*1d3a0*/  BSYNC.RECONVERGENT B0 ;  /* 0x0000000000007941 */ /* 0x000fea0003800200 */
.L_x_8961:
        /* <DEDUP_REMOVED lines=22> */
.L_x_8972:
        /* <DEDUP_REMOVED lines=13> */
.L_x_8974:
[----:B------:R-:W-:Y:S05]  /*1d5e0*/  BSYNC.RECONVERGENT B2 ;  /* 0x0000000000027941 */ /* 0x000fea0003800200 */
.L_x_8973:
        /* <DEDUP_REMOVED lines=59> */
.L_x_8971:
[----:B------:R-:W-:Y:S05]  /*1d9a0*/  BSYNC.RECONVERGENT B1 ;  /* 0x0000000000017941 */ /* 0x000fea0003800200 */
.L_x_8970:
[----:B------:R-:W-:Y:S01]  /*1d9b0*/  I2FP.F32.U32 R9, R9 ;  /* 0x0000000900097245 */ /* 0x000fe20000201000 */
[----:B------:R-:W-:Y:S02]  /*1d9c0*/  HADD2.F32 R93, -RZ, R29.H0_H0 ;  /* 0x2000001dff5d7230 */ /* 0x000fe40000004100 */
        /* <DEDUP_REMOVED lines=10> */
.L_x_8969:
[----:B------:R-:W-:Y:S05]  /*1da70*/  BSYNC.RECONVERGENT B0 ;  /* 0x0000000000007941 */ /* 0x000fea0003800200 */
.L_x_8968:
        /* <DEDUP_REMOVED lines=22> */
.L_x_8979:
        /* <DEDUP_REMOVED lines=13> */
.L_x_8981:
[----:B------:R-:W-:Y:S05]  /*1dcb0*/  BSYNC.RECONVERGENT B2 ;  /* 0x0000000000027941 */ /* 0x000fea0003800200 */
.L_x_8980:
        /* <DEDUP_REMOVED lines=60> */
.L_x_8978:
[----:B------:R-:W-:Y:S05]  /*1e080*/  BSYNC.RECONVERGENT B1 ;  /* 0x0000000000017941 */ /* 0x000fea0003800200 */
.L_x_8977:
        /* <DEDUP_REMOVED lines=12> */
.L_x_8976:
[----:B------:R-:W-:Y:S05]  /*1e150*/  BSYNC.RECONVERGENT B0 ;  /* 0x0000000000007941 */ /* 0x000fea0003800200 */
.L_x_8975:
        /* <DEDUP_REMOVED lines=22> */
.L_x_8986:
        /* <DEDUP_REMOVED lines=13> */
.L_x_8988:
[----:B------:R-:W-:Y:S05]  /*1e390*/  BSYNC.RECONVERGENT B2 ;  /* 0x0000000000027941 */ /* 0x000fea0003800200 */
.L_x_8987:
        /* <DEDUP_REMOVED lines=60> */
.L_x_8985:
[----:B------:R-:W-:Y:S05]  /*1e760*/  BSYNC.RECONVERGENT B1 ;  /* 0x0000000000017941 */ /* 0x000fea0003800200 */
.L_x_8984:
        /* <DEDUP_REMOVED lines=12> */
.L_x_8983:
[----:B------:R-:W-:Y:S05]  /*1e830*/  BSYNC.RECONVERGENT B0 ;  /* 0x0000000000007941 */ /* 0x000fea0003800200 */
.L_x_8982:
        /* <DEDUP_REMOVED lines=22> */
.L_x_8993:
        /* <DEDUP_REMOVED lines=13> */
.L_x_8995:
[----:B------:R-:W-:Y:S05]  /*1ea70*/  BSYNC.RECONVERGENT B2 ;  /* 0x0000000000027941 */ /* 0x000fea0003800200 */
.L_x_8994:
        /* <DEDUP_REMOVED lines=60> */
.L_x_8992:
[----:B------:R-:W-:Y:S05]  /*1ee40*/  BSYNC.RECONVERGENT B1 ;  /* 0x0000000000017941 */ /* 0x000fea0003800200 */
.L_x_8991:
        /* <DEDUP_REMOVED lines=12> */
.L_x_8990:
[----:B------:R-:W-:Y:S05]  /*1ef10*/  BSYNC.RECONVERGENT B0 ;  /* 0x0000000000007941 */ /* 0x000fea0003800200 */
.L_x_8989:
        /* <DEDUP_REMOVED lines=22> */
.L_x_9000:
        /* <DEDUP_REMOVED lines=13> */
.L_x_9002:
[----:B------:R-:W-:Y:S05]  /*1f150*/  BSYNC.RECONVERGENT B2 ;  /* 0x0000000000027941 */ /* 0x000fea0003800200 */
.L_x_9001:
        /* <DEDUP_REMOVED lines=60> */
.L_x_8999:
[----:B------:R-:W-:Y:S05]  /*1f520*/  BSYNC.RECONVERGENT B1 ;  /* 0x0000000000017941 */ /* 0x000fea0003800200 */
.L_x_8998:
        /* <DEDUP_REMOVED lines=12> */
.L_x_8997:
[----:B------:R-:W-:Y:S05]  /*1f5f0*/  BSYNC.RECONVERGENT B0 ;  /* 0x0000000000007941 */ /* 0x000fea0003800200 */
.L_x_8996:
        /* <DEDUP_REMOVED lines=22> */
.L_x_9007:
        /* <DEDUP_REMOVED lines=13> */
.L_x_9009:
[----:B------:R-:W-:Y:S05]  /*1f830*/  BSYNC.RECONVERGENT B2 ;  /* 0x0000000000027941 */ /* 0x000fea0003800200 */
.L_x_9008:
        /* <DEDUP_REMOVED lines=56> */
[----:B------:R-:W-:Y:S01]  /*1fbc0*/  VIADD R125, R103, 0x96a522ad ;  /* 0x96a522ad677d7836 */ /* 0x000fe20000000000 */
[----:B------:R-:W-:-:S04]  /*1fbd0*/  MOV R100, R92 ;  /* 0x0000005c00647202 */ /* 0x000fc80000000f00 */
[----:B------:R-:W-:Y:S01]  /*1fbe0*/  LOP3.LUT R97, R125, R94, R93, 0x96, !PT ;  /* 0x0000005e7d617212 */ /* 0x000fe200078e965d */
[----:B------:R-:W-:-:S07]  /*1fbf0*/  IMAD.MOV.U32 R93, RZ, RZ, R146 ;  /* 0x000000ffff5d7224 */ /* 0x000fce00078e0092 */
.L_x_9006:
[----:B------:R-:W-:Y:S05]  /*1fc00*/  BSYNC.RECONVERGENT B1 ;  /* 0x0000000000017941 */ /* 0x000fea0003800200 */
.L_x_9005:
        /* <DEDUP_REMOVED lines=12> */
.L_x_9004:
[----:B------:R-:W-:Y:S05]  /*1fcd0*/  BSYNC.RECONVERGENT B0 ;  /* 0x0000000000007941 */ /* 0x000fea0003800200 */
.L_x_9003:
[----:B------:R-:W-:Y:S02]  /*1fce0*/  F2FP.F16.F32.PACK_AB R95, RZ, R125 ;  /* 0x0000007dff5f723e */ /* 0x000fe400000000ff */
[----:B------:R-:W-:Y:S02]  /*1fcf0*/  PRMT R94, R145, 0x5410, R147 ;  /* 0x00005410915e7816 */ /* 0x000fe40000000093 */
[----:B------:R-:W-:Y:S02]  /*1fd00*/  PRMT R93, R143, 0x5410, R144 ;  /* 0x000054108f5d7816 */ /* 0x000fe40000000090 */
[----:B------:R-:W-:Y:S02]  /*1fd10*/  PRMT R92, R142, 0x5410, R141 ;  /* 0x000054108e5c7816 */ /* 0x000fe4000000008d */
[----:B------:R-:W-:Y:S01]  /*1fd20*/  PRMT R95, R140, 0x5410, R95 ;  /* 0x000054108c5f7816 */ /* 0x000fe2000000005f */
[----:B------:R-:W-:Y:S06]  /*1fd30*/  BRA `(.L_x_9010) ;  /* 0x0000003400407947 */ /* 0x000fec0003800000 */
.L_x_8953:
        /* <DEDUP_REMOVED lines=21> */
.L_x_9015:
[----:B------:R-:W-:Y:S01]  /*1fe90*/  IADD3 R3, PT, PT, R3, 0x1, RZ ;  /* 0x0000000103037810 */ /* 0x000fe20007ffe0ff */
[----:B------:R-:W-:Y:S03]  /*1fea0*/  BSSY.RECONVERGENT B2, `(.L_x_9016) ;  /* 0x000000c000027945 */ /* 0x000fe60003800200 */
[C---:B------:R-:W-:Y:S01]  /*1feb0*/  ISETP.NE.AND P0, PT, R3.reuse, RZ, PT ;  /* 0x000000ff0300720c */ /* 0x040fe20003f05270 */
[----:B-1----:R-:W-:-:S12]  /*1fec0*/  IMAD.WIDE.U32 R124, R3, -0x2daee0ad, RZ ;  /* 0xd2511f53037c7825 */ /* 0x002fd800078e00ff */
        /* <DEDUP_REMOVED lines=9> */
.L_x_9017:
[----:B------:R-:W-:Y:S05]  /*1ff60*/  BSYNC.RECONVERGENT B2 ;  /* 0x0000000000027941 */ /* 0x000fea0003800200 */
.L_x_9016:
        /* <DEDUP_REMOVED lines=60> */
.L_x_9014:
[----:B------:R-:W-:Y:S05]  /*20330*/  BSYNC.RECONVERGENT B1 ;  /* 0x0000000000017941 */ /* 0x000fea0003800200 */
.L_x_9013:
        /* <DEDUP_REMOVED lines=11> */
.L_x_9012:
[----:B------:R-:W-:Y:S05]  /*203f0*/  BSYNC.RECONVERGENT B0 ;  /* 0x0000000000007941 */ /* 0x000fea0003800200 */
.L_x_9011:
        /* <DEDUP_REMOVED lines=18> */
.L_x_9022:
[----:B------:R-:W-:Y:S01]  /*20520*/  VIADD R3, R3, 0x1 ;  /* 0x0000000103037836 */ /* 0x000fe20000000000 */
[----:B------:R-:W-:Y:S03]  /*20530*/  BSSY.RECONVERGENT B2, `(.L_x_9023) ;  /* 0x000000c000027945 */ /* 0x000fe60003800200 */
[C---:B-1----:R-:W-:Y:S01]  /*20540*/  IMAD.WIDE.U32 R124, R3.reuse, -0x2daee0ad, RZ ;  /* 0xd2511f53037c7825 */ /* 0x042fe200078e00ff */
        /* <DEDUP_REMOVED lines=10> */
.L_x_9024:
[----:B------:R-:W-:Y:S05]  /*205f0*/  BSYNC.RECONVERGENT B2 ;  /* 0x0000000000027941 */ /* 0x000fea0003800200 */
.L_x_9023:
        /* <DEDUP_REMOVED lines=60> */
.L_x_9021:
[----:B------:R-:W-:Y:S05]  /*209c0*/  BSYNC.RECONVERGENT B1 ;  /* 0x0000000000017941 */ /* 0x000fea0003800200 */
.L_x_9020:
        /* <DEDUP_REMOVED lines=11> */
.L_x_9019:
[----:B------:R-:W-:Y:S05]  /*20a80*/  BSYNC.RECONVERGENT B0 ;  /* 0x0000000000007941 */ /* 0x000fea0003800200 */
.L_x_9018:
        /* <DEDUP_REMOVED lines=18> */
.L_x_9029:
        /* <DEDUP_REMOVED lines=13> */
.L_x_9031:
[----:B------:R-:W-:Y:S05]  /*20c80*/  BSYNC.RECONVERGENT B2 ;  /* 0x0000000000027941 */ /* 0x000fea0003800200 */
.L_x_9030:
        /* <DEDUP_REMOVED lines=57> */
[----:B------:R-:W-:Y:S01]  /*21020*/  MOV R100, R92 ;  /* 0x0000005c00647202 */ /* 0x000fe20000000f00 */
[----:B------:R-:W-:Y:S01]  /*21030*/  IMAD.MOV.U32 R92, RZ, RZ, RZ ;  /* 0x000000ffff5c7224 */ /* 0x000fe200078e00ff */
[----:B------:R-:W-:-:S07]  /*21040*/  LOP3.LUT R97, R95, R94, R93, 0x96, !PT ;  /* 0x0000005e5f617212 */ /* 0x000fce00078e965d */
.L_x_9028:
[----:B------:R-:W-:Y:S05]  /*21050*/  BSYNC.RECONVERGENT B1 ;  /* 0x0000000000017941 */ /* 0x000fea0003800200 */
.L_x_9027:
        /* <DEDUP_REMOVED lines=11> */
.L_x_9026:
[----:B------:R-:W-:Y:S05]  /*21110*/  BSYNC.RECONVERGENT B0 ;  /* 0x0000000000007941 */ /* 0x000fea0003800200 */
.L_x_9025:
        /* <DEDUP_REMOVED lines=18> */
.L_x_9036:
        /* <DEDUP_REMOVED lines=13> */
.L_x_9038:
[----:B------:R-:W-:Y:S05]  /*21310*/  BSYNC.RECONVERGENT B2 ;  /* 0x0000000000027941 */ /* 0x000fea0003800200 */
.L_x_9037:
        /* <DEDUP_REMOVED lines=60> */
.L_x_9035:
[----:B------:R-:W-:Y:S05]  /*216e0*/  BSYNC.RECONVERGENT B1 ;  /* 0x0000000000017941 */ /* 0x000fea0003800200 */
.L_x_9034:
        /* <DEDUP_REMOVED lines=11> */
.L_x_9033:
[----:B------:R-:W-:Y:S05]  /*217a0*/  BSYNC.RECONVERGENT B0 ;  /* 0x0000000000007941 */ /* 0x000fea0003800200 */
.L_x_9032:
        /* <DEDUP_REMOVED lines=18> */
.L_x_9043:
        /* <DEDUP_REMOVED lines=13> */
.L_x_9045:
[----:B------:R-:W-:Y:S05]  /*219a0*/  BSYNC.RECONVERGENT B2 ;  /* 0x0000000000027941 */ /* 0x000fea0003800200 */
.L_x_9044:
        /* <DEDUP_REMOVED lines=60> */
.L_x_9042:
[----:B------:R-:W-:Y:S05]  /*21d70*/  BSYNC.RECONVERGENT B1 ;  /* 0x0000000000017941 */ /* 0x000fea0003800200 */
.L_x_9041:
        /* <DEDUP_REMOVED lines=11> */
.L_x_9040:
[----:B------:R-:W-:Y:S05]  /*21e30*/  BSYNC.RECONVERGENT B0 ;  /* 0x0000000000007941 */ /* 0x000fea0003800200 */
.L_x_9039:
        /* <DEDUP_REMOVED lines=18> */
.L_x_9050:
        /* <DEDUP_REMOVED lines=13> */
.L_x_9052:
[----:B------:R-:W-:Y:S05]  /*22030*/  BSYNC.RECONVERGENT B2 ;  /* 0x0000000000027941 */ /* 0x000fea0003800200 */
.L_x_9051:
        /* <DEDUP_REMOVED lines=60> */
.L_x_9049:
[----:B------:R-:W-:Y:S05]  /*22400*/  BSYNC.RECONVERGENT B1 ;  /* 0x0000000000017941 */ /* 0x000fea0003800200 */
.L_x_9048:
        /* <DEDUP_REMOVED lines=11> */
.L_x_9047:
[----:B------:R-:W-:Y:S05]  /*224c0*/  BSYNC.RECONVERGENT B0 ;  /* 0x0000000000007941 */ /* 0x000fea0003800200 */
.L_x_9046:
        /* <DEDUP_REMOVED lines=18> */
.L_x_9057:
        /* <DEDUP_REMOVED lines=13> */
.L_x_9059:
[----:B------:R-:W-:Y:S05]  /*226c0*/  BSYNC.RECONVERGENT B2 ;  /* 0x0000000000027941 */ /* 0x000fea0003800200 */
.L_x_9058:
        /* <DEDUP_REMOVED lines=60> */
.L_x_9056:
[----:B------:R-:W-:Y:S05]  /*22a90*/  BSYNC.RECONVERGENT B1 ;  /* 0x0000000000017941 */ /* 0x000fea0003800200 */
.L_x_9055:
        /* <DEDUP_REMOVED lines=11> */
.L_x_9054:
[----:B------:R-:W-:Y:S05]  /*22b50*/  BSYNC.RECONVERGENT B0 ;  /* 0x0000000000007941 */ /* 0x000fea0003800200 */
.L_x_9053:
        /* <DEDUP_REMOVED lines=18> */
.L_x_9064:
        /* <DEDUP_REMOVED lines=13> */
.L_x_9066:
[----:B------:R-:W-:Y:S05]  /*22d50*/  BSYNC.RECONVERGENT B2 ;  /* 0x0000000000027941 */ /* 0x000fea0003800200 */
.L_x_9065:
        /* <DEDUP_REMOVED lines=60> */
.L_x_9063:
[----:B------:R-:W-:Y:S05]  /*23120*/  BSYNC.RECONVERGENT B1 ;  /* 0x0000000000017941 */ /* 0x000fea0003800200 */
.L_x_9062:
        /* <DEDUP_REMOVED lines=10> */
[----:B------:R-:W-:-:S07]  /*231d0*/  FMUL.FTZ R125, R92, R125 ;  /* 0x0000007d5c7d7220 */ /* 0x000fce0000410000 */
.L_x_9061:
[----:B------:R-:W-:Y:S05]  /*231e0*/  BSYNC.RECONVERGENT B0 ;  /* 0x0000000000007941 */ /* 0x000fea0003800200 */
.L_x_9060:
[----:B------:R-:W-:Y:S02]  /*231f0*/  F2FP.F16.F32.PACK_AB R95, RZ, R125 ;  /* 0x0000007dff5f723e */ /* 0x000fe400000000ff */
[----:B------:R-:W-:Y:S02]  /*23200*/  PRMT R94, R145, 0x5410, R146 ;  /* 0x00005410915e7816 */ /* 0x000fe40000000092 */
[----:B------:R-:W-:Y:S02]  /*23210*/  PRMT R93, R143, 0x5410, R144 ;  /* 0x000054108f5d7816 */ /* 0x000fe40000000090 */
[----:B------:R-:W-:Y:S02]  /*23220*/  PRMT R92, R142, 0x5410, R141 ;  /* 0x000054108e5c7816 */ /* 0x000fe4000000008d */
[----:B------:R-:W-:-:S07]  /*23230*/  PRMT R95, R140, 0x5410, R95 ;  /* 0x000054108c5f7816 */ /* 0x000fce000000005f */
.L_x_9010:
        /* <DEDUP_REMOVED lines=65> */
.L_x_9068:
[----:B------:R-:W-:Y:S05]  /*23650*/  BSYNC.RECONVERGENT B0 ;  /* 0x0000000000007941 */ /* 0x000fea0003800200 */
.L_x_9067:
        /* <DEDUP_REMOVED lines=104> */
.L_x_9084:
[----:B-1----:R-:W-:Y:S01]  /*23ce0*/  FADD.FTZ R140, R122, R121 ;  /* 0x000000797a8c7221 */ /* 0x002fe20000010000 */
[----:B------:R-:W-:Y:S01]  /*23cf0*/  FMUL.FTZ R121, R112, R112 ;  /* 0x0000007070797220 */ /* 0x000fe20000410000 */
[----:B------:R-:W-:Y:S01]  /*23d00*/  ISETP.NE.AND P1, PT, RZ, UR9, PT ;  /* 0x00000009ff007c0c */ /* 0x000fe2000bf25270 */
[----:B------:R-:W1:Y:S01]  /*23d10*/  @!P0 LDC.64 R94, c[0x0][0x3c0] ;  /* 0x0000f000ff5e8b82 */ /* 0x000e620000000a00 */
[----:B------:R-:W-:Y:S01]  /*23d20*/  FFMA.FTZ R113, R140, R113, UR12 ;  /* 0x0000000c8c717e23 */ /* 0x000fe20008010071 */
[----:B------:R-:W-:Y:S01]  /*23d30*/  BSSY.RECONVERGENT B0, `(.L_x_9070) ;  /* 0x00000fd000007945 */ /* 0x000fe20003800200 */
[----:B0-----:R-:W-:-:S05]  /*23d40*/  FSEL R122, R121, RZ, P1 ;  /* 0x000000ff797a7208 */ /* 0x001fca0000800000 */
[----:B------:R-:W0:Y:S01]  /*23d50*/  @!P0 LDC.64 R92, c[0x0][0x3c8] ;  /* 0x0000f200ff5c8b82 */ /* 0x000e220000000a00 */
[----:B------:R-:W-:-:S06]  /*23d60*/  FADD.FTZ R113, R113, R122 ;  /* 0x0000007a71717221 */ /* 0x000fcc0000010000 */
[----:B------:R-:W2:Y:S01]  /*23d70*/  MUFU.RSQ R113, R113 ;  /* 0x0000007100717308 */ /* 0x000ea20000001400 */
[----:B-1----:R-:W-:-:S05]  /*23d80*/  @!P0 IMAD.WIDE R94, R2, 0x4, R94 ;  /* 0x00000004025e8825 */ /* 0x002fca00078e025e */
[----:B------:R1:W-:Y:S01]  /*23d90*/  @!P0 STG.E desc[UR6][R94.64], R112 ;  /* 0x000000705e008986 */ /* 0x0003e2000c101906 */
[----:B0-----:R-:W-:-:S05]  /*23da0*/  @!P0 IMAD.WIDE R92, R2, 0x4, R92 ;  /* 0x00000004025c8825 */ /* 0x001fca00078e025c */
[----:B--2---:R1:W-:Y:S01]  /*23db0*/  @!P0 STG.E desc[UR6][R92.64], R113 ;  /* 0x000000715c008986 */ /* 0x0043e2000c101906 */
[----:B------:R-:W-:-:S13]  /*23dc0*/  ISETP.GE.AND P0, PT, R23, 0x1, PT ;  /* 0x000000011700780c */ /* 0x000fda0003f06270 */
[----:B-1----:R-:W-:Y:S05]  /*23dd0*/  @!P0 BRA `(.L_x_9071) ;  /* 0x0000000c00c88947 */ /* 0x002fea0003800000 */
[----:B------:R-:W-:Y:S01]  /*23de0*/  VIADD R92, R23, 0xffffffff ;  /* 0xffffffff175c7836 */ /* 0x000fe20000000000 */
[----:B------:R-:W-:Y:S01]  /*23df0*/  FSEL R0, R112, RZ, !P1 ;  /* 0x000000ff70007208 */ /* 0x000fe20004800000 */
[----:B------:R-:W-:Y:S02]  /*23e00*/  HADD2.F32 R23, -RZ, R88.H0_H0 ;  /* 0x20000058ff177230 */ /* 0x000fe40000004100 */
        /* <DEDUP_REMOVED lines=43> */
[----:B------:R-:W-:Y:S02]  /*240c0*/  HADD2.F32 R19, -RZ, R88.H1_H1 ;  /* 0x30000058ff137230 */ /* 0x000fe40000004100 */
[C---:B------:R-:W-:Y:S01]  /*240d0*/  FMUL.FTZ R92, R113.reuse, R92 ;  /* 0x0000005c715c7220 */ /* 0x040fe20000410000 */
[----:B------:R-:W-:Y:S02]  /*240e0*/  HADD2.F32 R15, -RZ, R68.H1_H1 ;  /* 0x30000044ff0f7230 */ /* 0x000fe40000004100 */
        /* <DEDUP_REMOVED lines=19> */
[----:B------:R-:W-:-:S02]  /*24220*/  HADD2.F32 R101, -RZ, R70.H1_H1 ;  /* 0x30000046ff657230 */ /* 0x000fc40000004100 */
        /* <DEDUP_REMOVED lines=42> */
[----:B------:R-:W-:-:S02]  /*244d0*/  HADD2.F32 R95, -RZ, R84.H1_H1 ;  /* 0x30000054ff5f7230 */ /* 0x000fc40000004100 */
[----:B------:R-:W-:Y:S01]  /*244e0*/  FFMA.FTZ R20, R110, R15, R93 ;  /* 0x0000000f6e147223 */ /* 0x000fe2000001005d */
[----:B------:R-:W-:Y:S02]  /*244f0*/  HADD2.F32 R101, -RZ, R64.H1_H1 ;  /* 0x30000040ff657230 */ /* 0x000fe40000004100 */
[----:B------:R-:W-:Y:S01]  /*24500*/  FFMA.FTZ R108, R108, R105, R107 ;  /* 0x000000696c6c7223 */ /* 0x000fe2000001006b */
[----:B------:R-:W-:Y:S01]  /*24510*/  HADD2.F32 R109, -RZ, R85.H1_H1 ;  /* 0x30000055ff6d7230 */ /* 0x000fe20000004100 */
[----:B------:R-:W-:Y:S01]  /*24520*/  F2FP.F16.F32.PACK_AB R19, R19, R16 ;  /* 0x000000101313723e */ /* 0x000fe200000000ff */
[----:B------:R-:W-:Y:S02]  /*24530*/  HADD2.F32 R111, -RZ, R65.H1_H1 ;  /* 0x30000041ff6f7230 */ /* 0x000fe40000004100 */
[----:B------:R-:W-:Y:S01]  /*24540*/  FFMA.FTZ R15, R140, R95, R101 ;  /* 0x0000005f8c0f7223 */ /* 0x000fe20000010065 */
[----:B------:R-:W-:Y:S01]  /*24550*/  HADD2.F32 R113, -RZ, R86.H0_H0 ;  /* 0x20000056ff717230 */ /* 0x000fe20000004100 */
[----:B------:R-:W-:Y:S01]  /*24560*/  F2FP.F16.F32.PACK_AB R18, R23, R18 ;  /* 0x000000121712723e */ /* 0x000fe200000000ff */
[----:B------:R-:W-:-:S02]  /*24570*/  HADD2.F32 R115, -RZ, R66.H0_H0 ;  /* 0x20000042ff737230 */ /* 0x000fc40000004100 */
[----:B------:R-:W-:Y:S01]  /*24580*/  FFMA.FTZ R93, R144, R109, R111 ;  /* 0x0000006d905d7223 */ /* 0x000fe2000001006f */
[----:B------:R-:W-:Y:S01]  /*24590*/  HADD2.F32 R105, -RZ, R87.H0_H0 ;  /* 0x20000057ff697230 */ /* 0x000fe20000004100 */
[----:B------:R-:W-:Y:S01]  /*245a0*/  F2FP.F16.F32.PACK_AB R17, R94, R17 ;  /* 0x000000115e11723e */ /* 0x000fe200000000ff */
[----:B------:R-:W-:Y:S02]  /*245b0*/  HADD2.F32 R107, -RZ, R67.H0_H0 ;  /* 0x20000043ff6b7230 */ /* 0x000fe40000004100 */
[----:B------:R-:W-:Y:S01]  /*245c0*/  FFMA.FTZ R22, R106, R113, R115 ;  /* 0x000000716a167223 */ /* 0x000fe20000010073 */
[----:B------:R-:W-:Y:S01]  /*245d0*/  HADD2.F32 R95, -RZ, R86.H1_H1 ;  /* 0x30000056ff5f7230 */ /* 0x000fe20000004100 */
[----:B------:R-:W-:Y:S01]  /*245e0*/  F2FP.F16.F32.PACK_AB R16, R92, R21 ;  /* 0x000000155c10723e */ /* 0x000fe200000000ff */
[----:B------:R-:W-:Y:S02]  /*245f0*/  HADD2.F32 R101, -RZ, R66.H1_H1 ;  /* 0x30000042ff657230 */ /* 0x000fe40000004100 */
[----:B------:R-:W-:Y:S01]  /*24600*/  FFMA.FTZ R106, R104, R105, R107 ;  /* 0x00000069686a7223 */ /* 0x000fe2000001006b */
[----:B------:R-:W-:Y:S01]  /*24610*/  HADD2.F32 R109, -RZ, R87.H1_H1 ;  /* 0x30000057ff6d7230 */ /* 0x000fe20000004100 */
[----:B------:R-:W-:Y:S01]  /*24620*/  F2FP.F16.F32.PACK_AB R21, R93, R108 ;  /* 0x0000006c5d15723e */ /* 0x000fe200000000ff */
[----:B------:R-:W-:-:S02]  /*24630*/  HADD2.F32 R111, -RZ, R67.H1_H1 ;  /* 0x30000043ff6f7230 */ /* 0x000fc40000004100 */
        /* <DEDUP_REMOVED lines=13> */
[----:B------:R-:W-:Y:S02]  /*24710*/  HADD2.F32 R111, -RZ, R81.H1_H1 ;  /* 0x30000051ff6f7230 */ /* 0x000fe40000004100 */
[----:B------:R-:W-:Y:S02]  /*24720*/  HADD2.F32 R113, -RZ, R61.H1_H1 ;  /* 0x3000003dff717230 */ /* 0x000fe40000004100 */
[----:B------:R-:W-:Y:S01]  /*24730*/  FFMA.FTZ R104, R118, R105, R109 ;  /* 0x0000006976687223 */ /* 0x000fe2000001006d */
[----:B------:R-:W-:Y:S01]  /*24740*/  HADD2.F32 R123, -RZ, R83.H0_H0 ;  /* 0x20000053ff7b7230 */ /* 0x000fe20000004100 */
[----:B------:R-:W-:Y:S01]  /*24750*/  F2FP.F16.F32.PACK_AB R92, R150, R101 ;  /* 0x00000065965c723e */ /* 0x000fe200000000ff */
[----:B------:R-:W-:Y:S02]  /*24760*/  HADD2.F32 R127, -RZ, R63.H0_H0 ;  /* 0x2000003fff7f7230 */ /* 0x000fe40000004100 */
        /* <DEDUP_REMOVED lines=8> */
[----:B------:R-:W-:Y:S02]  /*247f0*/  HADD2.F32 R127, -RZ, R83.H1_H1 ;  /* 0x30000053ff7f7230 */ /* 0x000fe40000004100 */
[----:B------:R-:W-:-:S02]  /*24800*/  HADD2.F32 R109, -RZ, R63.H1_H1 ;  /* 0x3000003fff6d7230 */ /* 0x000fc40000004100 */
        /* <DEDUP_REMOVED lines=8> */
[----:B------:R-:W-:Y:S01]  /*24890*/  HADD2.F32 R119, -RZ, R79.H0_H0 ;  /* 0x2000004fff777230 */ /* 0x000fe20000004100 */
[----:B------:R-:W-:Y:S01]  /*248a0*/  F2FP.F16.F32.PACK_AB R95, R127, R122 ;  /* 0x0000007a7f5f723e */ /* 0x000fe200000000ff */
[----:B------:R-:W-:-:S02]  /*248b0*/  HADD2.F32 R113, -RZ, R76.H0_H0 ;  /* 0x2000004cff717230 */ /* 0x000fc40000004100 */
[----:B------:R-:W-:Y:S01]  /*248c0*/  FFMA.FTZ R130, R130, R121, R123 ;  /* 0x0000007982827223 */ /* 0x000fe2000001007b */
[----:B------:R-:W-:Y:S02]  /*248d0*/  HADD2.F32 R121, -RZ, R59.H0_H0 ;  /* 0x2000003bff797230 */ /* 0x000fe40000004100 */
[----:B------:R-:W-:Y:S02]  /*248e0*/  HADD2.F32 R115, -RZ, R56.H0_H0 ;  /* 0x20000038ff737230 */ /* 0x000fe40000004100 */
[----:B------:R-:W-:Y:S02]  /*248f0*/  HADD2.F32 R0, -RZ, R72.H0_H0 ;  /* 0x20000048ff007230 */ /* 0x000fe40000004100 */
[----:B------:R-:W-:Y:S01]  /*24900*/  FFMA.FTZ R126, R126, R119, R121 ;  /* 0x000000777e7e7223 */ /* 0x000fe20000010079 */
[----:B------:R-:W-:Y:S01]  /*24910*/  HADD2.F32 R112, -RZ, R52.H0_H0 ;  /* 0x20000034ff707230 */ /* 0x000fe20000004100 */
[----:B------:R-:W0:Y:S01]  /*24920*/  LDC.64 R120, c[0x0][0x428] ;  /* 0x00010a00ff787b82 */ /* 0x000e220000000a00 */
[----:B------:R-:W-:Y:S01]  /*24930*/  FFMA.FTZ R132, R132, R113, R115 ;  /* 0x0000007184847223 */ /* 0x000fe20000010073 */
[----:B------:R-:W-:-:S02]  /*24940*/  HADD2.F32 R113, -RZ, R78.H0_H0 ;  /* 0x2000004eff717230 */ /* 0x000fc40000004100 */
[----:B------:R-:W-:Y:S02]  /*24950*/  HADD2.F32 R115, -RZ, R58.H0_H0 ;  /* 0x2000003aff737230 */ /* 0x000fe40000004100 */
[----:B------:R-:W-:Y:S01]  /*24960*/  FFMA.FTZ R139, R139, R0, R112 ;  /* 0x000000008b8b7223 */ /* 0x000fe20000010070 */
[----:B------:R-:W-:Y:S01]  /*24970*/  HADD2.F32 R129, -RZ, R77.H1_H1 ;  /* 0x3000004dff817230 */ /* 0x000fe20000004100 */
[----:B------:R-:W-:Y:S01]  /*24980*/  SHF.R.S32.HI R0, RZ, 0x1f, R99 ;  /* 0x0000001fff007819 */ /* 0x000fe20000011463 */
[----:B------:R-:W-:Y:S02]  /*24990*/  HADD2.F32 R131, -RZ, R57.H1_H1 ;  /* 0x30000039ff837230 */ /* 0x000fe40000004100 */
[----:B------:R-:W-:Y:S01]  /*249a0*/  FFMA.FTZ R128, R128, R113, R115 ;  /* 0x0000007180807223 */ /* 0x000fe20000010073 */
[----:B------:R-:W-:Y:S01]  /*249b0*/  HADD2.F32 R113, -RZ, R72.H1_H1 ;  /* 0x30000048ff717230 */ /* 0x000fe20000004100 */
[----:B------:R-:W-:Y:S01]  /*249c0*/  LEA.HI R99, R0, R99, RZ, 0x3 ;  /* 0x0000006300637211 */ /* 0x000fe200078f18ff */
[----:B------:R-:W-:-:S02]  /*249d0*/  HADD2.F32 R115, -RZ, R52.H1_H1 ;  /* 0x30000034ff737230 */ /* 0x000fc40000004100 */
[----:B------:R-:W-:Y:S01]  /*249e0*/  FFMA.FTZ R123, R160, R129, R131 ;  /* 0x00000081a07b7223 */ /* 0x000fe20000010083 */
[----:B------:R-:W-:Y:S01]  /*249f0*/  HADD2.F32 R129, -RZ, R78.H1_H1 ;  /* 0x3000004eff817230 */ /* 0x000fe20000004100 */
[----:B------:R-:W-:Y:S01]  /*24a00*/  LOP3.LUT R0, R142, 0x1f, RZ, 0xc0, !PT ;  /* 0x0000001f8e007812 */ /* 0x000fe200078ec0ff */
[----:B------:R-:W-:Y:S02]  /*24a10*/  HADD2.F32 R117, -RZ, R58.H1_H1 ;  /* 0x3000003aff757230 */ /* 0x000fe40000004100 */
[----:B------:R-:W-:Y:S01]  /*24a20*/  FFMA.FTZ R138, R138, R113, R115 ;  /* 0x000000718a8a7223 */ /* 0x000fe20000010073 */
[----:B------:R-:W-:Y:S01]  /*24a30*/  HADD2.F32 R112, -RZ, R73.H0_H0 ;  /* 0x20000049ff707230 */ /* 0x000fe20000004100 */
[----:B------:R-:W-:Y:S01]  /*24a40*/  LEA.HI.SX32 R99, R99, R0, 0x1d ;  /* 0x0000000063637211 */ /* 0x000fe200078feaff */
[----:B------:R-:W-:Y:S02]  /*24a50*/  HADD2.F32 R114, -RZ, R53.H0_H0 ;  /* 0x20000035ff727230 */ /* 0x000fe40000004100 */
[----:B------:R-:W-:Y:S01]  /*24a60*/  FFMA.FTZ R129, R162, R129, R117 ;  /* 0x00000081a2817223 */ /* 0x000fe20000010075 */
[----:B------:R-:W-:Y:S01]  /*24a70*/  HADD2.F32 R113, -RZ, R74.H1_H1 ;  /* 0x3000004aff717230 */ /* 0x000fe20000004100 */
[----:B------:R-:W-:Y:S01]  /*24a80*/  F2FP.F16.F32.PACK_AB R105, R123, R130 ;  /* 0x000000827b69723e */ /* 0x000fe200000000ff */
[----:B------:R-:W-:-:S02]  /*24a90*/  HADD2.F32 R115, -RZ, R54.H1_H1 ;  /* 0x30000036ff737230 */ /* 0x000fc40000004100 */
[----:B------:R-:W-:Y:S01]  /*24aa0*/  FFMA.FTZ R137, R137, R112, R114 ;  /* 0x0000007089897223 */ /* 0x000fe20000010072 */
[----:B------:R-:W-:Y:S01]  /*24ab0*/  HADD2.F32 R117, -RZ, R73.H1_H1 ;  /* 0x30000049ff757230 */ /* 0x000fe20000004100 */
[----:B------:R-:W-:Y:S01]  /*24ac0*/  F2FP.F16.F32.PACK_AB R106, R129, R128 ;  /* 0x00000080816a723e */ /* 0x000fe200000000ff */
[----:B------:R-:W-:Y:S02]  /*24ad0*/  HADD2.F32 R119, -RZ, R53.H1_H1 ;  /* 0x30000035ff777230 */ /* 0x000fe40000004100 */
[----:B------:R-:W-:Y:S01]  /*24ae0*/  FFMA.FTZ R134, R134, R113, R115 ;  /* 0x0000007186867223 */ /* 0x000fe20000010073 */
[----:B------:R-:W-:Y:S01]  /*24af0*/  HADD2.F32 R131, -RZ, R79.H1_H1 ;  /* 0x3000004fff837230 */ /* 0x000fe20000004100 */
[C---:B------:R-:W-:Y:S01]  /*24b00*/  IADD3 R115, PT, PT, R99.reuse, 0x20, RZ ;  /* 0x0000002063737810 */ /* 0x040fe20007ffe0ff */
[----:B------:R-:W-:Y:S02]  /*24b10*/  HADD2.F32 R141, -RZ, R59.H1_H1 ;  /* 0x3000003bff8d7230 */ /* 0x000fe40000004100 */
[----:B------:R-:W-:Y:S01]  /*24b20*/  FFMA.FTZ R136, R136, R117, R119 ;  /* 0x0000007588887223 */ /* 0x000fe20000010077 */
[----:B------:R-:W-:Y:S01]  /*24b30*/  HADD2.F32 R112, -RZ, R74.H0_H0 ;  /* 0x2000004aff707230 */ /* 0x000fe20000004100 */
[----:B------:R-:W-:Y:S01]  /*24b40*/  IADD3 R119, PT, PT, R99, 0x60, RZ ;  /* 0x0000006063777810 */ /* 0x000fe20007ffe0ff */
        /* <DEDUP_REMOVED lines=10> */
[C---:B------:R-:W-:Y:S01]  /*24bf0*/  VIADD R117, R99.reuse, 0x40 ;  /* 0x0000004063757836 */ /* 0x040fe20000000000 */
[----:B------:R-:W-:Y:S01]  /*24c00*/  F2FP.F16.F32.PACK_AB R110, R134, R135 ;  /* 0x00000087866e723e */ /* 0x000fe200000000ff */
[----:B0-----:R-:W-:-:S04]  /*24c10*/  IMAD.WIDE.U32 R112, R99, 0x10, R120 ;  /* 0x0000001063707825 */ /* 0x001fc800078e0078 */
[----:B------:R-:W-:Y:S01]  /*24c20*/  FFMA.FTZ R140, R125, R140, R142 ;  /* 0x0000008c7d8c7223 */ /* 0x000fe2000001008e */
[----:B------:R-:W-:Y:S01]  /*24c30*/  F2FP.F16.F32.PACK_AB R109, R136, R137 ;  /* 0x00000089886d723e */ /* 0x000fe200000000ff */
[----:B------:R-:W-:Y:S01]  /*24c40*/  VIADD R125, R99, 0x80 ;  /* 0x00000080637d7836 */ /* 0x000fe20000000000 */
[----:B------:R-:W-:Y:S01]  /*24c50*/  F2FP.F16.F32.PACK_AB R108, R138, R139 ;  /* 0x0000008b8a6c723e */ /* 0x000fe200000000ff */
[--C-:B------:R-:W-:Y:S01]  /*24c60*/  IMAD.WIDE.U32 R114, R115, 0x10, R120.reuse ;  /* 0x0000001073727825 */ /* 0x100fe200078e0078 */
[----:B------:R-:W-:Y:S01]  /*24c70*/  F2FP.F16.F32.PACK_AB R111, R140, R133 ;  /* 0x000000858c6f723e */ /* 0x000fe200000000ff */
[----:B------:R0:W-:Y:S02]  /*24c80*/  STG.E.128 desc[UR6][R112.64], R16 ;  /* 0x0000001070007986 */ /* 0x0001e4000c101d06 */
[--C-:B------:R-:W-:Y:S02]  /*24c90*/  IMAD.WIDE.U32 R116, R117, 0x10, R120.reuse ;  /* 0x0000001075747825 */ /* 0x100fe400078e0078 */
[----:B------:R0:W-:Y:S02]  /*24ca0*/  STG.E.128 desc[UR6][R114.64], R20 ;  /* 0x0000001472007986 */ /* 0x0001e4000c101d06 */
[----:B------:R-:W-:-:S02]  /*24cb0*/  IMAD.WIDE.U32 R118, R119, 0x10, R120 ;  /* 0x0000001077767825 */ /* 0x000fc400078e0078 */
[----:B------:R0:W-:Y:S02]  /*24cc0*/  STG.E.128 desc[UR6][R116.64], R92 ;  /* 0x0000005c74007986 */ /* 0x0001e4000c101d06 */
[----:B------:R-:W-:Y:S02]  /*24cd0*/  IMAD.WIDE.U32 R120, R125, 0x10, R120 ;  /* 0x000000107d787825 */ /* 0x000fe400078e0078 */
[----:B------:R0:W-:Y:S04]  /*24ce0*/  STG.E.128 desc[UR6][R118.64], R104 ;  /* 0x0000006876007986 */ /* 0x0001e8000c101d06 */
[----:B------:R0:W-:Y:S02]  /*24cf0*/  STG.E.128 desc[UR6][R120.64], R108 ;  /* 0x0000006c78007986 */ /* 0x0001e4000c101d06 */
.L_x_9071:
[----:B------:R-:W-:Y:S05]  /*24d00*/  BSYNC.RECONVERGENT B0 ;  /* 0x0000000000007941 */ /* 0x000fea0003800200 */
.L_x_9070:
[----:B0-----:R-:W0:Y:S02]  /*24d10*/  LDC.64 R16, c[0x0][0x380] ;  /* 0x0000e000ff107b82 */ /* 0x001e240000000a00 */
[----:B0-----:R-:W-:-:S04]  /*24d20*/  LEA R2, R16, R2, 0x2 ;  /* 0x0000000210027211 */ /* 0x001fc800078e10ff */
[----:B------:R-:W-:-:S13]  /*24d30*/  ISETP.GE.AND P0, PT, R2, R17, PT ;  /* 0x000000110200720c */ /* 0x000fda0003f06270 */
[----:B------:R-:W-:Y:S05]  /*24d40*/  @!P0 BRA `(.L_x_9072) ;  /* 0xfffffdbc003c8947 */ /* 0x000fea000383ffff */
[----:B------:R-:W-:Y:S05]  /*24d50*/  EXIT ;  /* 0x000000000000794d */ /* 0x000fea0003800000 */
.L_x_9069:
        /* <DEDUP_REMOVED lines=8> */
.L_x_9074:
[----:B------:R-:W-:Y:S05]  /*24de0*/  BSYNC B0 ;  /* 0x0000000000007941 */ /* 0x000fea0003800000 */
.L_x_9073:
        /* <DEDUP_REMOVED lines=10> */
.L_x_9075:
[----:B------:R-:W-:Y:S01]  /*24e90*/  HFMA2 R145, -RZ, RZ, 0, 2.384185791015625e-07 ;  /* 0x00000004ff917431 */ /* 0x000fe200000001ff */
[----:B------:R-:W-:-:S05]  /*24ea0*/  MOV R92, R141 ;  /* 0x0000008d005c7202 */ /* 0x000fca0000000f00 */
[----:B------:R-:W-:-:S04]  /*24eb0*/  FADD.FTZ R94, R93, R92 ;  /* 0x0000005c5d5e7221 */ /* 0x000fc80000010000 */
[----:B------:R-:W-:-:S07]  /*24ec0*/  IMAD.MOV.U32 R143, RZ, RZ, R94 ;  /* 0x000000ffff8f7224 */ /* 0x000fce00078e005e */
[----:B------:R-:W-:Y:S05]  /*24ed0*/  WARPSYNC.COLLECTIVE R140, `(.L_x_9076) ;  /* 0x000000008c087348 */ /* 0x000fea0003c00000 */
[----:B------:R0:W1:Y:S02]  /*24ee0*/  SHFL.BFLY P1, R141, R143, R145, R146 ;  /* 0x0c0000918f8d7389 */ /* 0x0000640000020092 */
[----:B01----:R-:W-:Y:S05]  /*24ef0*/  ENDCOLLECTIVE ;  /* 0x000000000000791b */ /* 0x003fea0003800000 */
.L_x_9076:
[----:B------:R-:W-:Y:S01]  /*24f00*/  HFMA2 R145, -RZ, RZ, 0, 4.76837158203125e-07 ;  /* 0x00000008ff917431 */ /* 0x000fe200000001ff */
[----:B------:R-:W-:-:S05]  /*24f10*/  MOV R95, R141 ;  /* 0x0000008d005f7202 */ /* 0x000fca0000000f00 */
[----:B------:R-:W-:-:S04]  /*24f20*/  FADD.FTZ R95, R94, R95 ;  /* 0x0000005f5e5f7221 */ /* 0x000fc80000010000 */
[----:B------:R-:W-:-:S07]  /*24f30*/  IMAD.MOV.U32 R143, RZ, RZ, R95 ;  /* 0x000000ffff8f7224 */ /* 0x000fce00078e005f */
[----:B------:R-:W-:Y:S05]  /*24f40*/  WARPSYNC.COLLECTIVE R140, `(.L_x_9077) ;  /* 0x000000008c087348 */ /* 0x000fea0003c00000 */
[----:B------:R0:W1:Y:S02]  /*24f50*/  SHFL.BFLY P1, R141, R143, R145, R146 ;  /* 0x0c0000918f8d7389 */ /* 0x0000640000020092 */
[----:B01----:R-:W-:Y:S05]  /*24f60*/  ENDCOLLECTIVE ;  /* 0x000000000000791b */ /* 0x003fea0003800000 */
.L_x_9077:
[----:B------:R-:W-:Y:S01]  /*24f70*/  HFMA2 R145, -RZ, RZ, 0, 9.5367431640625e-07 ;  /* 0x00000010ff917431 */ /* 0x000fe200000001ff */
[----:B------:R-:W-:-:S05]  /*24f80*/  MOV R92, R141 ;  /* 0x0000008d005c7202 */ /* 0x000fca0000000f00 */
[----:B------:R-:W-:-:S04]  /*24f90*/  FADD.FTZ R121, R95, R92 ;  /* 0x0000005c5f797221 */ /* 0x000fc80000010000 */
[----:B------:R-:W-:-:S07]  /*24fa0*/  IMAD.MOV.U32 R143, RZ, RZ, R121 ;  /* 0x000000ffff8f7224 */ /* 0x000fce00078e0079 */
[----:B------:R-:W-:Y:S05]  /*24fb0*/  WARPSYNC.COLLECTIVE R140, `(.L_x_9078) ;  /* 0x000000008c087348 */ /* 0x000fea0003c00000 */
[----:B------:R0:W1:Y:S02]  /*24fc0*/  SHFL.BFLY P1, R141, R143, R145, R146 ;  /* 0x0c0000918f8d7389 */ /* 0x0000640000020092 */
[----:B01----:R-:W-:Y:S05]  /*24fd0*/  ENDCOLLECTIVE ;  /* 0x000000000000791b */ /* 0x003fea0003800000 */
.L_x_9078:
        /* <DEDUP_REMOVED lines=88> */
.L_x_9079:
[----:B------:R-:W-:Y:S01]  /*25560*/  HFMA2 R145, -RZ, RZ, 0, 1.1920928955078125e-07 ;  /* 0x00000002ff917431 */ /* 0x000fe200000001ff */
[----:B------:R-:W-:-:S05]  /*25570*/  MOV R93, R141 ;  /* 0x0000008d005d7202 */ /* 0x000fca0000000f00 */
[----:B------:R-:W-:-:S04]  /*25580*/  FADD.FTZ R93, R92, R93 ;  /* 0x0000005d5c5d7221 */ /* 0x000fc80000010000 */
[----:B------:R-:W-:-:S07]  /*25590*/  IMAD.MOV.U32 R143, RZ, RZ, R93 ;  /* 0x000000ffff8f7224 */ /* 0x000fce00078e005d */
[----:B------:R-:W-:Y:S05]  /*255a0*/  WARPSYNC.COLLECTIVE R140, `(.L_x_9080) ;  /* 0x000000008c087348 */ /* 0x000fea0003c00000 */
[----:B------:R0:W1:Y:S02]  /*255b0*/  SHFL.BFLY P1, R141, R143, R145, R146 ;  /* 0x0c0000918f8d7389 */ /* 0x0000640000020092 */
[----:B01----:R-:W-:Y:S05]  /*255c0*/  ENDCOLLECTIVE ;  /* 0x000000000000791b */ /* 0x003fea0003800000 */
.L_x_9080:
[----:B------:R-:W-:Y:S01]  /*255d0*/  HFMA2 R145, -RZ, RZ, 0, 2.384185791015625e-07 ;  /* 0x00000004ff917431 */ /* 0x000fe200000001ff */
[----:B------:R-:W-:-:S05]  /*255e0*/  MOV R94, R141 ;  /* 0x0000008d005e7202 */ /* 0x000fca0000000f00 */
[----:B------:R-:W-:-:S04]  /*255f0*/  FADD.FTZ R94, R93, R94 ;  /* 0x0000005e5d5e7221 */ /* 0x000fc80000010000 */
[----:B------:R-:W-:-:S07]  /*25600*/  IMAD.MOV.U32 R143, RZ, RZ, R94 ;  /* 0x000000ffff8f7224 */ /* 0x000fce00078e005e */
[----:B------:R-:W-:Y:S05]  /*25610*/  WARPSYNC.COLLECTIVE R140, `(.L_x_9081) ;  /* 0x000000008c087348 */ /* 0x000fea0003c00000 */
[----:B------:R0:W1:Y:S02]  /*25620*/  SHFL.BFLY P1, R141, R143, R145, R146 ;  /* 0x0c0000918f8d7389 */ /* 0x0000640000020092 */
[----:B01----:R-:W-:Y:S05]  /*25630*/  ENDCOLLECTIVE ;  /* 0x000000000000791b */ /* 0x003fea0003800000 */
.L_x_9081:
[----:B------:R-:W-:Y:S01]  /*25640*/  HFMA2 R145, -RZ, RZ, 0, 4.76837158203125e-07 ;  /* 0x00000008ff917431 */ /* 0x000fe200000001ff */
[----:B------:R-:W-:-:S05]  /*25650*/  MOV R95, R141 ;  /* 0x0000008d005f7202 */ /* 0x000fca0000000f00 */
[----:B------:R-:W-:-:S04]  /*25660*/  FADD.FTZ R95, R94, R95 ;  /* 0x0000005f5e5f7221 */ /* 0x000fc80000010000 */
[----:B------:R-:W-:-:S07]  /*25670*/  IMAD.MOV.U32 R143, RZ, RZ, R95 ;  /* 0x000000ffff8f7224 */ /* 0x000fce00078e005f */
[----:B------:R-:W-:Y:S05]  /*25680*/  WARPSYNC.COLLECTIVE R140, `(.L_x_9082) ;  /* 0x000000008c087348 */ /* 0x000fea0003c00000 */
[----:B------:R0:W1:Y:S02]  /*25690*/  SHFL.BFLY P1, R141, R143, R145, R146 ;  /* 0x0c0000918f8d7389 */ /* 0x0000640000020092 */
[----:B01----:R-:W-:Y:S05]  /*256a0*/  ENDCOLLECTIVE ;  /* 0x000000000000791b */ /* 0x003fea0003800000 */
.L_x_9082:
[----:B------:R-:W-:Y:S01]  /*256b0*/  HFMA2 R145, -RZ, RZ, 0, 9.5367431640625e-07 ;  /* 0x00000010ff917431 */ /* 0x000fe200000001ff */
[----:B------:R-:W-:-:S05]  /*256c0*/  MOV R122, R141 ;  /* 0x0000008d007a7202 */ /* 0x000fca0000000f00 */
[----:B------:R-:W-:-:S04]  /*256d0*/  FADD.FTZ R122, R95, R122 ;  /* 0x0000007a5f7a7221 */ /* 0x000fc80000010000 */
[----:B------:R-:W-:-:S07]  /*256e0*/  IMAD.MOV.U32 R143, RZ, RZ, R122 ;  /* 0x000000ffff8f7224 */ /* 0x000fce00078e007a */
[----:B------:R-:W-:Y:S05]  /*256f0*/  WARPSYNC.COLLECTIVE R140, `(.L_x_9083) ;  /* 0x000000008c087348 */ /* 0x000fea0003c00000 */
[----:B------:R0:W1:Y:S02]  /*25700*/  SHFL.BFLY P1, R141, R143, R145, R146 ;  /* 0x0c0000918f8d7389 */ /* 0x0000640000020092 */
[----:B01----:R-:W-:Y:S05]  /*25710*/  ENDCOLLECTIVE ;  /* 0x000000000000791b */ /* 0x003fea0003800000 */
.L_x_9083:
[----:B------:R-:W-:Y:S01]  /*25720*/  MOV R121, R141 ;  /* 0x0000008d00797202 */ /* 0x000fe20000000f00 */
[----:B------:R-:W-:Y:S06]  /*25730*/  BRA `(.L_x_9084) ;  /* 0xffffffe400687947 */ /* 0x000fec000383ffff */
.L_x_9085:
        /* <DEDUP_REMOVED lines=12> */
.L_x_45799:


//--------------------- .text._ZN10layer_norm13ln_fwd_kernelINS_13Kernel_traitsIf13__nv_bfloat16S2_S2_fjLj1280ELj1ELj4ELj1ELj16ENS_18Kernel_traits_baseILj1280EfS2_S2_S2_fjLj128EEEEELb0ELb0ELb0ELb0EEEvNS_9FwdParamsE --------------------------
	.section	.text._ZN10layer_norm13ln_fwd_kernelINS_13Kernel_traitsIf13__nv_bfloat16S2_S2_fjLj1280ELj1ELj4ELj1ELj16ENS_18Kernel_traits_baseILj1280EfS2_S2_S2_fjLj128EEEEELb0ELb0ELb0ELb0EEEvNS_9FwdParamsE,"ax",@progbits
	.align	128
        .global         _ZN10layer_norm13ln_fwd_kernelINS_13Kernel_traitsIf13__nv_bfloat16S2_S2_fjLj1280ELj1ELj4ELj1ELj16ENS_18Kernel_traits_baseILj1280EfS2_S2_S2_fjLj128EEEEELb0ELb0ELb0ELb0EEEvNS_9FwdParamsE
        .type           _ZN10layer_norm13ln_fwd_kernelINS_13Kernel_traitsIf13__nv_bfloat16S2_S2_fjLj1280ELj1ELj4ELj1ELj16ENS_18Kernel_traits_baseILj1280EfS2_S2_S2_fjLj128EEEEELb0ELb0ELb0ELb0EEEvNS_9FwdParamsE,@function
        .size           _ZN10layer_norm13ln_fwd_kernelINS_13Kernel_traitsIf13__nv_bfloat16S2_S2_fjLj1280ELj1ELj4ELj1ELj16ENS_18Kernel_traits_baseILj1280EfS2_S2_S2_fjLj128EEEEELb0ELb0ELb0ELb0EEEvNS_9FwdParamsE,(.L_x_45800 - _ZN10layer_norm13ln_fwd_kernelINS_13Kernel_traitsIf13__nv_bfloat16S2_S2_fjLj1280ELj1ELj4ELj1ELj16ENS_18Kernel_traits_baseILj1280EfS2_S2_S2_fjLj128EEEEELb0ELb0ELb0ELb0EEEvNS_9FwdParamsE)
        .other          _ZN10layer_norm13ln_fwd_kernelINS_13Kernel_traitsIf13__nv_bfloat16S2_S2_fjLj1280ELj1ELj4ELj1ELj16ENS_18Kernel_traits_baseILj1280EfS2_S2_S2_fjLj128EEEEELb0ELb0ELb0ELb0EEEvNS_9FwdParamsE,@"STO_CUDA_ENTRY STV_DEFAULT"
_ZN10layer_norm13ln_fwd_kernelINS_13Kernel_traitsIf13__nv_bfloat16S2_S2_fjLj1280ELj1ELj4ELj1ELj16ENS_18Kernel_traits_baseILj1280EfS2_S2_S2_fjLj128EEEEELb0ELb0ELb0ELb0EEEvNS_9FwdParamsE:
.text._ZN10layer_norm13ln_fwd_kernelINS_13Kernel_traitsIf13__nv_bfloat16S2_S2_fjLj1280ELj1ELj4ELj1ELj16ENS_18Kernel_traits_baseILj1280EfS2_S2_S2_fjLj128EEEEELb0ELb0ELb0ELb0EEEvNS_9FwdParamsE:
        /* <DEDUP_REMOVED lines=34> */
[----:B------:R-:W-:Y:S01]  /*0220*/  @P0 LOP3.LUT R3, R3, 0x20, RZ, 0xfc, !PT ;  /* 0x0000002003030812 */ /* 0x000fe200078efcff */
[----:B------:R0:W5:Y:S04]  /*0230*/  @P0 LDG.E.128 R96, desc[UR6][R4.64+0x10] ;  /* 0x0000100604600981 */ /* 0x000168000c1e1d00 */
[----:B------:R0:W5:Y:S01]  /*0240*/  @P0 LD.E.128 R92, desc[UR6][R6.64] ;  /* 0x00000006065c0980 */ /* 0x000162000c101d00 */
[----:B------:R-:W1:Y:S08]  /*0250*/  @P2 LDC.64 R14, c[0x0][0x438] ;  /* 0x00010e00ff0e2b82 */ /* 0x000e700000000a00 */
[----:B------:R-:W0:Y:S08]  /*0260*/  @P3 LDC.64 R16, c[0x0][0x3d0] ;  /* 0x0000f400ff103b82 */ /* 0x000e300000000a00 */
[----:B------:R-:W0:Y:S01]  /*0270*/  @P3 LDC.64 R18, c[0x0][0x438] ;  /* 0x00010e00ff123b82 */ /* 0x000e220000000a00 */
[C---:B--2---:R-:W-:Y:S01]  /*0280*/  @P1 IMAD.WIDE.U32 R8, R3.reuse, 0x20, R8 ;  /* 0x0000002003081825 */ /* 0x044fe200078e0008 */
[----:B------:R2:W5:Y:S03]  /*0290*/  @P0 LD.E.128 R88, desc[UR6][R6.64+0x10] ;  /* 0x0000100606580980 */ /* 0x000566000c101d00 */
[C---:B---3--:R-:W-:Y:S01]  /*02a0*/  @P1 IMAD.WIDE.U32 R10, R3.reuse, 0x20, R10 ;  /* 0x00000020030a1825 */ /* 0x048fe200078e000a */
[----:B------:R-:W-:Y:S01]  /*02b0*/  @P1 IADD3 R3, PT, PT, R3, 0x20, RZ ;  /* 0x0000002003031810 */ /* 0x000fe20007ffe0ff */
[----:B------:R2:W5:Y:S04]  /*02c0*/  @P1 LDG.E.128 R84, desc[UR6][R8.64] ;  /* 0x0000000608541981 */ /* 0x000568000c1e1d00 */
[C---:B----4-:R-:W-:Y:S01]  /*02d0*/  @P2 IMAD.WIDE.U32 R12, R3.reuse, 0x20, R12 ;  /* 0x00000020030c2825 */ /* 0x050fe200078e000c */
[----:B------:R2:W5:Y:S03]  /*02e0*/  @P1 LDG.E.128 R80, desc[UR6][R8.64+0x10] ;  /* 0x0000100608501981 */ /* 0x000566000c1e1d00 */
[C---:B-1----:R-:W-:Y:S01]  /*02f0*/  @P2 IMAD.WIDE.U32 R14, R3.reuse, 0x20, R14 ;  /* 0x00000020030e2825 */ /* 0x042fe200078e000e */
[----:B------:R-:W-:Y:S01]  /*0300*/  @P2 IADD3 R3, PT, PT, R3, 0x20, RZ ;  /* 0x0000002003032810 */ /* 0x000fe20007ffe0ff */
[----:B------:R2:W5:Y:S04]  /*0310*/  @P1 LD.E.128 R76, desc[UR6][R10.64] ;  /* 0x000000060a4c1980 */ /* 0x000568000c101d00 */
[C---:B0-----:R-:W-:Y:S01]  /*0320*/  @P3 IMAD.WIDE.U32 R16, R3.reuse, 0x20, R16 ;  /* 0x0000002003103825 */ /* 0x041fe200078e0010 */
[----:B------:R2:W5:Y:S03]  /*0330*/  @P1 LD.E.128 R72, desc[UR6][R10.64+0x10] ;  /* 0x000010060a481980 */ /* 0x000566000c101d00 */
[----:B------:R-:W-:Y:S01]  /*0340*/  @P3 IMAD.WIDE.U32 R18, R3, 0x20, R18 ;  /* 0x0000002003123825 */ /* 0x000fe200078e0012 */
[----:B------:R2:W5:Y:S04]  /*0350*/  @P2 LDG.E.128 R68, desc[UR6][R12.64] ;  /* 0x000000060c442981 */ /* 0x000568000c1e1d00 */
[----:B------:R2:W5:Y:S04]  /*0360*/  @P2 LDG.E.128 R64, desc[UR6][R12.64+0x10] ;  /* 0x000010060c402981 */ /* 0x000568000c1e1d00 */
[----:B------:R2:W5:Y:S04]  /*0370*/  @P2 LD.E.128 R60, desc[UR6][R14.64] ;  /* 0x000000060e3c2980 */ /* 0x000568000c101d00 */
[----:B------:R2:W5:Y:S04]  /*0380*/  @P2 LD.E.128 R56, desc[UR6][R14.64+0x10] ;  /* 0x000010060e382980 */ /* 0x000568000c101d00 */
[----:B------:R2:W5:Y:S04]  /*0390*/  @P3 LDG.E.128 R52, desc[UR6][R16.64] ;  /* 0x0000000610343981 */ /* 0x000568000c1e1d00 */
[----:B------:R2:W5:Y:S04]  /*03a0*/  @P3 LDG.E.128 R48, desc[UR6][R16.64+0x10] ;  /* 0x0000100610303981 */ /* 0x000568000c1e1d00 */
[----:B------:R2:W5:Y:S04]  /*03b0*/  @P3 LD.E.128 R44, desc[UR6][R18.64] ;  /* 0x00000006122c3980 */ /* 0x000568000c101d00 */
[----:B------:R2:W5:Y:S01]  /*03c0*/  @P3 LD.E.128 R40, desc[UR6][R18.64+0x10] ;  /* 0x0000100612283980 */ /* 0x000562000c101d00 */
[----:B------:R-:W-:-:S02]  /*03d0*/  ISETP.GE.U32.AND P0, PT, R0, 0xa0, PT ;  /* 0x000000a00000780c */ /* 0x000fc40003f06070 */
[----:B------:R-:W-:-:S11]  /*03e0*/  @P3 IADD3 R3, PT, PT, R3, 0x20, RZ ;  /* 0x0000002003033810 */ /* 0x000fd60007ffe0ff */
[----:B--2---:R-:W-:Y:S05]  /*03f0*/  @!P0 BRA `(.L_x_9088) ;  /* 0x0000000000e88947 */ /* 0x004fea0003800000 */
[----:B------:R-:W0:Y:S08]  /*0400*/  LDC.64 R4, c[0x0][0x3d0] ;  /* 0x0000f400ff047b82 */ /* 0x000e300000000a00 */
[----:B------:R-:W1:Y:S01]  /*0410*/  LDC.64 R6, c[0x0][0x438] ;  /* 0x00010e00ff067b82 */ /* 0x000e620000000a00 */
[----:B0-----:R-:W-:-:S05]  /*0420*/  IMAD.WIDE.U32 R4, R3, 0x20, R4 ;  /* 0x0000002003047825 */ /* 0x001fca00078e0004 */
[----:B------:R0:W5:Y:S01]  /*0430*/  LDG.E.128 R36, desc[UR6][R4.64] ;  /* 0x0000000604247981 */ /* 0x000162000c1e1d00 */
[----:B-1----:R-:W-:-:S03]  /*0440*/  IMAD.WIDE.U32 R6, R3, 0x20, R6 ;  /* 0x0000002003067825 */ /* 0x002fc600078e0006 */
[----:B------:R0:W5:Y:S04]  /*0450*/  LDG.E.128 R32, desc[UR6][R4.64+0x10] ;  /* 0x0000100604207981 */ /* 0x000168000c1e1d00 */
[----:B------:R0:W5:Y:S04]  /*0460*/  LD.E.128 R28, desc[UR6][R6.64] ;  /* 0x00000006061c7980 */ /* 0x000168000c101d00 */
[----:B------:R0:W5:Y:S01]  /*0470*/  LD.E.128 R24, desc[UR6][R6.64+0x10] ;  /* 0x0000100606187980 */ /* 0x000162000c101d00 */
[----:B------:R-:W-:Y:S05]  /*0480*/  BRA `(.L_x_9088) ;  /* 0x0000000000c47947 */ /* 0x000fea0003800000 */
.L_x_9087:
        /* <DEDUP_REMOVED lines=14> */
[----:B------:R-:W-:Y:S01]  /*0570*/  @P1 IADD3 R3, PT, PT, R3, 0x20, RZ ;  /* 0x0000002003031810 */ /* 0x000fe20007ffe0ff */
[----:B------:R0:W5:Y:S04]  /*0580*/  @P0 LDG.E.128 R96, desc[UR6][R6.64+0x10] ;  /* 0x0000100606600981 */ /* 0x000168000c1e1d00 */
[----:B------:R0:W5:Y:S01]  /*0590*/  @P1 LDG.E.128 R84, desc[UR6][R8.64] ;  /* 0x0000000608541981 */ /* 0x000162000c1e1d00 */
[C---:B--2---:R-:W-:Y:S01]  /*05a0*/  @P2 IMAD.WIDE.U32 R10, R3.reuse, 0x20, R10 ;  /* 0x00000020030a2825 */ /* 0x044fe200078e000a */
[----:B------:R-:W-:-:S02]  /*05b0*/  @P2 IADD3 R3, PT, PT, R3, 0x20, RZ ;  /* 0x0000002003032810 */ /* 0x000fc40007ffe0ff */
[----:B------:R0:W5:Y:S04]  /*05c0*/  @P1 LDG.E.128 R80, desc[UR6][R8.64+0x10] ;  /* 0x0000100608501981 */ /* 0x000168000c1e1d00 */
[----:B------:R0:W5:Y:S01]  /*05d0*/  @P2 LDG.E.128 R68, desc[UR6][R10.64] ;  /* 0x000000060a442981 */ /* 0x000162000c1e1d00 */
[C---:B---3--:R-:W-:Y:S01]  /*05e0*/  @P3 IMAD.WIDE.U32 R12, R3.reuse, 0x20, R12 ;  /* 0x00000020030c3825 */ /* 0x048fe200078e000c */
[----:B------:R-:W-:Y:S02]  /*05f0*/  @P3 IADD3 R3, PT, PT, R3, 0x20, RZ ;  /* 0x0000002003033810 */ /* 0x000fe40007ffe0ff */
[----:B------:R0:W5:Y:S04]  /*0600*/  @P2 LDG.E.128 R64, desc[UR6][R10.64+0x10] ;  /* 0x000010060a402981 */ /* 0x000168000c1e1d00 */
[----:B------:R0:W5:Y:S01]  /*0610*/  @P3 LDG.E.128 R52, desc[UR6][R12.64] ;  /* 0x000000060c343981 */ /* 0x000162000c1e1d00 */
[----:B----4-:R-:W-:-:S03]  /*0620*/  @P4 IMAD.WIDE.U32 R4, R3, 0x20, R14 ;  /* 0x0000002003044825 */ /* 0x010fc600078e000e */
[----:B------:R0:W5:Y:S04]  /*0630*/  @P3 LDG.E.128 R48, desc[UR6][R12.64+0x10] ;  /* 0x000010060c303981 */ /* 0x000168000c1e1d00 */
[----:B------:R0:W5:Y:S04]  /*0640*/  @P4 LDG.E.128 R36, desc[UR6][R4.64] ;  /* 0x0000000604244981 */ /* 0x000168000c1e1d00 */
[----:B------:R0:W5:Y:S01]  /*0650*/  @P4 LDG.E.128 R32, desc[UR6][R4.64+0x10] ;  /* 0x0000100604204981 */ /* 0x000162000c1e1d00 */
[----:B------:R-:W-:Y:S02]  /*0660*/  CS2R R42, SRZ ;  /* 0x00000000002a7805 */ /* 0x000fe4000001ff00 */
        /* <DEDUP_REMOVED lines=15> */
[----:B------:R-:W-:Y:S02]  /*0760*/  @P4 CS2R R26, SRZ ;  /* 0x00000000001a4805 */ /* 0x000fe4000001ff00 */
[----:B------:R-:W-:Y:S02]  /*0770*/  @P4 CS2R R24, SRZ ;  /* 0x0000000000184805 */ /* 0x000fe4000001ff00 */
[----:B------:R-:W-:Y:S02]  /*0780*/  @P4 CS2R R30, SRZ ;  /* 0x00000000001e4805 */ /* 0x000fe4000001ff00 */
[----:B0-----:R-:W-:-:S07]  /*0790*/  @P4 CS2R R28, SRZ ;  /* 0x00000000001c4805 */ /* 0x001fce000001ff00 */
.L_x_9088:
[----:B------:R-:W-:Y:S05]  /*07a0*/  BSYNC.RECONVERGENT B0 ;  /* 0x0000000000007941 */ /* 0x000fea0003800200 */
.L_x_9086:
[----:B------:R-:W1:Y:S02]  /*07b0*/  LDCU UR4, c[0x0][0x384] ;  /* 0x00007080ff0477ac */ /* 0x000e640008000800 */
[----:B-1----:R-:W-:-:S13]  /*07c0*/  ISETP.GE.AND P0, PT, R2, UR4, PT ;  /* 0x0000000402007c0c */ /* 0x002fda000bf06270 */
[----:B------:R-:W-:Y:S05]  /*07d0*/  @P0 EXIT ;  /* 0x000000000000094d */ /* 0x000fea0003800000 */
[----:B------:R-:W-:Y:S01]  /*07e0*/  ISETP.NE.U32.AND P4, PT, R20, RZ, PT ;  /* 0x000000ff1400720c */ /* 0x000fe20003f85070 */
[----:B------:R-:W1:Y:S03]  /*07f0*/  LDCU UR8, c[0x0][0x388] ;  /* 0x00007100ff0877ac */ /* 0x000e660008000800 */
[----:B------:R-:W-:Y:S01]  /*0800*/  ISETP.NE.AND.EX P4, PT, R21, RZ, PT, P4 ;  /* 0x000000ff1500720c */ /* 0x000fe20003f85340 */
[----:B------:R-:W2:Y:S01]  /*0810*/  LDCU.U8 UR4, c[0x0][0x410] ;  /* 0x00008200ff0477ac */ /* 0x000ea20008000000 */
[----:B------:R-:W3:Y:S01]  /*0820*/  LDCU UR5, c[0x0][0x448] ;  /* 0x00008900ff0577ac */ /* 0x000ee20008000800 */
[----:B------:R-:W4:Y:S01]  /*0830*/  LDCU.64 UR10, c[0x0][0x3a0] ;  /* 0x00007400ff0a77ac */ /* 0x000f220008000a00 */
[----:B------:R-:W0:Y:S09]  /*0840*/  LDCU.64 UR12, c[0x0][0x3e0] ;  /* 0x00007c00ff0c77ac */ /* 0x000e320008000a00 */
.L_x_9125:
        /* <DEDUP_REMOVED lines=18> */
[----:B----4-:R-:W-:-:S04]  /*0970*/  UISETP.NE.U32.AND UP0, UPT, UR10, URZ, UPT ;  /* 0x000000ff0a00728c */ /* 0x010fc8000bf05070 */
[----:B------:R-:W-:-:S09]  /*0980*/  UISETP.NE.AND.EX UP0, UPT, UR11, URZ, UPT, UP0 ;  /* 0x000000ff0b00728c */ /* 0x000fd2000bf05300 */
[----:B------:R-:W-:Y:S05]  /*0990*/  BRA.U !UP0, `(.L_x_9091) ;  /* 0x0000000108a07547 */ /* 0x000fea000b800000 */
[----:B------:R-:W1:Y:S02]  /*09a0*/  LDC.64 R20, c[0x0][0x3a0] ;  /* 0x0000e800ff147b82 */ /* 0x000e640000000a00 */
[----:B-1----:R-:W-:-:S06]  /*09b0*/  IMAD.WIDE.U32 R20, R3, 0x10, R20 ;  /* 0x0000001003147825 */ /* 0x002fcc00078e0014 */
[----:B------:R-:W2:Y:S01]  /*09c0*/  LDG.E.128 R20, desc[UR6][R20.64] ;  /* 0x0000000614147981 */ /* 0x000ea2000c1e1d00 */
[C---:B-----5:R-:W-:Y:S02]  /*09d0*/  PRMT R111, R106.reuse, 0x7632, R111 ;  /* 0x000076326a6f7816 */ /* 0x060fe4000000006f */
[----:B------:R-:W-:Y:S02]  /*09e0*/  SHF.L.U32 R114, R106, 0x10, RZ ;  /* 0x000000106a727819 */ /* 0x000fe400000006ff */
[C---:B------:R-:W-:Y:S02]  /*09f0*/  SHF.L.U32 R112, R105.reuse, 0x10, RZ ;  /* 0x0000001069707819 */ /* 0x040fe400000006ff */
[----:B------:R-:W-:Y:S02]  /*0a00*/  PRMT R110, R105, 0x7632, R110 ;  /* 0x00007632696e7816 */ /* 0x000fe4000000006e */
[----:B------:R-:W-:Y:S02]  /*0a10*/  PRMT R109, R104, 0x7632, R109 ;  /* 0x00007632686d7816 */ /* 0x000fe4000000006d */
[----:B------:R-:W-:-:S02]  /*0a20*/  PRMT R134, R107, 0x7632, R134 ;  /* 0x000076326b867816 */ /* 0x000fc40000000086 */
[----:B------:R-:W-:Y:S02]  /*0a30*/  SHF.L.U32 R136, R107, 0x10, RZ ;  /* 0x000000106b887819 */ /* 0x000fe400000006ff */
[----:B------:R-:W-:Y:S02]  /*0a40*/  SHF.L.U32 R104, R104, 0x10, RZ ;  /* 0x0000001068687819 */ /* 0x000fe400000006ff */
[----:B------:R-:W-:Y:S02]  /*0a50*/  SHF.L.U32 R110, R110, 0x10, RZ ;  /* 0x000000106e6e7819 */ /* 0x000fe400000006ff */
[----:B------:R-:W-:Y:S02]  /*0a60*/  SHF.L.U32 R134, R134, 0x10, RZ ;  /* 0x0000001086867819 */ /* 0x000fe400000006ff */
[C---:B--2---:R-:W-:Y:S02]  /*0a70*/  PRMT R106, R21.reuse, 0x7632, R106 ;  /* 0x00007632156a7816 */ /* 0x044fe4000000006a */
[----:B------:R-:W-:-:S02]  /*0a80*/  SHF.L.U32 R21, R21, 0x10, RZ ;  /* 0x0000001015157819 */ /* 0x000fc400000006ff */
[----:B------:R-:W-:Y:S02]  /*0a90*/  PRMT R105, R20, 0x7632, R105 ;  /* 0x0000763214697816 */ /* 0x000fe40000000069 */
[----:B------:R-:W-:Y:S01]  /*0aa0*/  PRMT R113, R22, 0x7632, R113 ;  /* 0x0000763216717816 */ /* 0x000fe20000000071 */
[-C--:B------:R-:W-:Y:S01]  /*0ab0*/  FFMA.FTZ R115, R112, R133.reuse, R21 ;  /* 0x0000008570737223 */ /* 0x080fe20000010015 */
[----:B------:R-:W-:Y:S02]  /*0ac0*/  PRMT R137, R23, 0x7632, R137 ;  /* 0x0000763217897816 */ /* 0x000fe40000000089 */
[----:B------:R-:W-:Y:S02]  /*0ad0*/  SHF.L.U32 R135, R22, 0x10, RZ ;  /* 0x0000001016877819 */ /* 0x000fe400000006ff */
[----:B------:R-:W-:Y:S02]  /*0ae0*/  SHF.L.U32 R107, R20, 0x10, RZ ;  /* 0x00000010146b7819 */ /* 0x000fe400000006ff */
[----:B------:R-:W-:Y:S01]  /*0af0*/  SHF.L.U32 R22, R111, 0x10, RZ ;  /* 0x000000106f167819 */ /* 0x000fe200000006ff */
[-C--:B------:R-:W-:Y:S01]  /*0b00*/  FFMA.FTZ R114, R114, R133.reuse, R135 ;  /* 0x0000008572727223 */ /* 0x080fe20000010087 */
[----:B------:R-:W-:Y:S01]  /*0b10*/  SHF.L.U32 R23, R23, 0x10, RZ ;  /* 0x0000001017177819 */ /* 0x000fe200000006ff */
[----:B------:R-:W-:Y:S01]  /*0b20*/  FFMA.FTZ R116, R104, R133, R107 ;  /* 0x0000008568747223 */ /* 0x000fe2000001006b */
[----:B------:R-:W-:-:S02]  /*0b30*/  SHF.L.U32 R20, R109, 0x10, RZ ;  /* 0x000000106d147819 */ /* 0x000fc400000006ff */
[----:B------:R-:W-:Y:S02]  /*0b40*/  SHF.L.U32 R137, R137, 0x10, RZ ;  /* 0x0000001089897819 */ /* 0x000fe400000006ff */
[----:B------:R-:W-:Y:S01]  /*0b50*/  SHF.L.U32 R111, R113, 0x10, RZ ;  /* 0x00000010716f7819 */ /* 0x000fe200000006ff */
[-C--:B------:R-:W-:Y:S01]  /*0b60*/  FFMA.FTZ R113, R136, R133.reuse, R23 ;  /* 0x0000008588717223 */ /* 0x080fe20000010017 */
        /* <DEDUP_REMOVED lines=11> */
.L_x_9091:
[----:B0-----:R-:W-:-:S04]  /*0c20*/  UISETP.NE.U32.AND UP0, UPT, UR12, URZ, UPT ;  /* 0x000000ff0c00728c */ /* 0x001fc8000bf05070 */
[----:B------:R-:W-:-:S06]  /*0c30*/  UISETP.NE.AND.EX UP0, UPT, UR13, URZ, UPT, UP0 ;  /* 0x000000ff0d00728c */ /* 0x000fcc000bf05300 */
[----:B------:R-:W-:-:S13]  /*0c40*/  PLOP3.LUT P4, PT, PT, PT, UP0, 0x80, 0x8 ;  /* 0x000000000008781c */ /* 0x000fda0003f8f008 */
[----:B------:R-:W-:Y:S05]  /*0c50*/  @!P4 BRA `(.L_x_9093) ;  /* 0x000000000064c947 */ /* 0x000fea0003800000 */
[C---:B-----5:R-:W-:Y:S02]  /*0c60*/  PRMT R20, R104.reuse, 0x7632, R20 ;  /* 0x0000763268147816 */ /* 0x060fe40000000014 */
[----:B------:R-:W-:Y:S02]  /*0c70*/  SHF.L.U32 R104, R104, 0x10, RZ ;  /* 0x0000001068687819 */ /* 0x000fe400000006ff */
[C---:B------:R-:W-:Y:S02]  /*0c80*/  SHF.L.U32 R22, R105.reuse, 0x10, RZ ;  /* 0x0000001069167819 */ /* 0x040fe400000006ff */
[----:B------:R-:W-:Y:S01]  /*0c90*/  PRMT R21, R105, 0x7632, R21 ;  /* 0x0000763269157816 */ /* 0x000fe20000000015 */
[-C--:B------:R-:W-:Y:S01]  /*0ca0*/  FMUL.FTZ R116, R104, R133.reuse ;  /* 0x0000008568747220 */ /* 0x080fe20000410000 */
[----:B------:R-:W-:Y:S01]  /*0cb0*/  PRMT R23, R106, 0x7632, R23 ;  /* 0x000076326a177816 */ /* 0x000fe20000000017 */
[----:B------:R-:W-:Y:S01]  /*0cc0*/  FMUL.FTZ R115, R22, R133 ;  /* 0x0000008516737220 */ /* 0x000fe20000410000 */
[----:B------:R-:W-:-:S02]  /*0cd0*/  PRMT R105, R107, 0x7632, R105 ;  /* 0x000076326b697816 */ /* 0x000fc40000000069 */
        /* <DEDUP_REMOVED lines=15> */
[----:B------:R-:W-:Y:S01]  /*0dd0*/  F2FP.BF16.F32.PACK_AB R21, R110, R115 ;  /* 0x000000736e15723e */ /* 0x000fe200000010ff */
[----:B------:R-:W-:Y:S06]  /*0de0*/  BRA `(.L_x_9092) ;  /* 0x0000000000507947 */ /* 0x000fec0003800000 */
.L_x_9093:
        /* <DEDUP_REMOVED lines=19> */
[----:B------:R-:W-:-:S07]  /*0f20*/  FMUL.FTZ R112, R112, R133 ;  /* 0x0000008570707220 */ /* 0x000fce0000410000 */
.L_x_9092:
[----:B------:R-:W1:Y:S01]  /*0f30*/  @P5 LDC.64 R104, c[0x0][0x3a8] ;  /* 0x0000ea00ff685b82 */ /* 0x000e620000000a00 */
[C---:B------:R-:W-:Y:S01]  /*0f40*/  IADD3 R134, PT, PT, R3.reuse, 0x20, RZ ;  /* 0x0000002003867810 */ /* 0x040fe20007ffe0ff */
[----:B-1----:R-:W-:-:S05]  /*0f50*/  @P5 IMAD.WIDE.U32 R104, R3, 0x10, R104 ;  /* 0x0000001003685825 */ /* 0x002fca00078e0068 */
[----:B------:R1:W-:Y:S02]  /*0f60*/  @P5 STG.E.128 desc[UR6][R104.64], R20 ;  /* 0x0000001468005986 */ /* 0x0003e4000c101d06 */
.L_x_9090:
[----:B0--34-:R-:W-:Y:S05]  /*0f70*/  BSYNC.RECONVERGENT B0 ;  /* 0x0000000000007941 */ /* 0x019fea0003800200 */
.L_x_9089:
[----:B------:R-:W-:Y:S01]  /*0f80*/  ISETP.GE.U32.AND P0, PT, R0, 0x40, PT ;  /* 0x000000400000780c */ /* 0x000fe20003f06070 */
[----:B------:R-:W-:Y:S03]  /*0f90*/  BSSY.RECONVERGENT B0, `(.L_x_9094) ;  /* 0x0000065000007945 */ /* 0x000fe60003800200 */
[----:B-1----:R-:W-:-:S09]  /*0fa0*/  P2R R104, PR, RZ, 0x1 ;  /* 0x00000001ff687803 */ /* 0x002fd20000000000 */
        /* <DEDUP_REMOVED lines=13> */
[----:B------:R-:W-:Y:S02]  /*1080*/  SHF.L.U32 R22, R13, 0x10, RZ ;  /* 0x000000100d167819 */ /* 0x000fe400000006ff */
[C---:B------:R-:W-:Y:S02]  /*1090*/  PRMT R106, R15.reuse, 0x7632, R106 ;  /* 0x000076320f6a7816 */ /* 0x040fe4000000006a */
[----:B------:R-:W-:-:S02]  /*10a0*/  SHF.L.U32 R136, R15, 0x10, RZ ;  /* 0x000000100f887819 */ /* 0x000fc400000006ff */
[----:B------:R-:W-:Y:S02]  /*10b0*/  SHF.L.U32 R12, R12, 0x10, RZ ;  /* 0x000000100c0c7819 */ /* 0x000fe400000006ff */
[----:B------:R-:W-:Y:S02]  /*10c0*/  PRMT R21, R13, 0x7632, R21 ;  /* 0x000076320d157816 */ /* 0x000fe40000000015 */
[----:B------:R-:W-:Y:S02]  /*10d0*/  SHF.L.U32 R20, R20, 0x10, RZ ;  /* 0x0000001014147819 */ /* 0x000fe400000006ff */
[----:B------:R-:W-:Y:S02]  /*10e0*/  SHF.L.U32 R106, R106, 0x10, RZ ;  /* 0x000000106a6a7819 */ /* 0x000fe400000006ff */
[C---:B--2---:R-:W-:Y:S02]  /*10f0*/  PRMT R14, R17.reuse, 0x7632, R14 ;  /* 0x00007632110e7816 */ /* 0x044fe4000000000e */
[----:B------:R-:W-:-:S02]  /*1100*/  SHF.L.U32 R17, R17, 0x10, RZ ;  /* 0x0000001011117819 */ /* 0x000fc400000006ff */
[----:B------:R-:W-:Y:S02]  /*1110*/  SHF.L.U32 R15, R16, 0x10, RZ ;  /* 0x00000010100f7819 */ /* 0x000fe400000006ff */
[----:B------:R-:W-:Y:S02]  /*1120*/  SHF.L.U32 R105, R18, 0x10, RZ ;  /* 0x0000001012697819 */ /* 0x000fe400000006ff */
[----:B------:R-:W-:Y:S02]  /*1130*/  PRMT R13, R16, 0x7632, R13 ;  /* 0x00007632100d7816 */ /* 0x000fe4000000000d */
[----:B------:R-:W-:Y:S01]  /*1140*/  PRMT R16, R18, 0x7632, R16 ;  /* 0x0000763212107816 */ /* 0x000fe20000000010 */
[-C--:B------:R-:W-:Y:S01]  /*1150*/  FFMA.FTZ R18, R22, R133.reuse, R17 ;  /* 0x0000008516127223 */ /* 0x080fe20000010011 */
[C---:B------:R-:W-:Y:S01]  /*1160*/  PRMT R107, R19.reuse, 0x7632, R107 ;  /* 0x00007632136b7816 */ /* 0x040fe2000000006b */
[-C--:B------:R-:W-:Y:S01]  /*1170*/  FFMA.FTZ R17, R104, R133.reuse, R105 ;  /* 0x0000008568117223 */ /* 0x080fe20000010069 */
[----:B------:R-:W-:Y:S01]  /*1180*/  SHF.L.U32 R135, R19, 0x10, RZ ;  /* 0x0000001013877819 */ /* 0x000fe200000006ff */
[----:B------:R-:W-:Y:S01]  /*1190*/  FFMA.FTZ R19, R12, R133, R15 ;  /* 0x000000850c137223 */ /* 0x000fe2000001000f */
[----:B------:R-:W-:-:S02]  /*11a0*/  SHF.L.U32 R22, R23, 0x10, RZ ;  /* 0x0000001017167819 */ /* 0x000fc400000006ff */
[----:B------:R-:W-:Y:S02]  /*11b0*/  SHF.L.U32 R12, R21, 0x10, RZ ;  /* 0x00000010150c7819 */ /* 0x000fe400000006ff */
[----:B------:R-:W-:Y:S02]  /*11c0*/  SHF.L.U32 R23, R14, 0x10, RZ ;  /* 0x000000100e177819 */ /* 0x000fe400000006ff */
[----:B------:R-:W-:Y:S02]  /*11d0*/  SHF.L.U32 R107, R107, 0x10, RZ ;  /* 0x000000106b6b7819 */ /* 0x000fe400000006ff */
[----:B------:R-:W-:Y:S01]  /*11e0*/  SHF.L.U32 R105, R16, 0x10, RZ ;  /* 0x0000001010697819 */ /* 0x000fe200000006ff */
[-C--:B------:R-:W-:Y:S01]  /*11f0*/  FFMA.FTZ R16, R136, R133.reuse, R135 ;  /* 0x0000008588107223 */ /* 0x080fe20000010087 */
[----:B------:R-:W-:Y:S01]  /*1200*/  SHF.L.U32 R21, R13, 0x10, RZ ;  /* 0x000000100d157819 */ /* 0x000fe200000006ff */
[-C--:B------:R-:W-:Y:S01]  /*1210*/  FFMA.FTZ R13, R12, R133.reuse, R23 ;  /* 0x000000850c0d7223 */ /* 0x080fe20000010017 */
[-C--:B------:R-:W-:Y:S01]  /*1220*/  FFMA.FTZ R15, R106, R133.reuse, R107 ;  /* 0x000000856a0f7223 */ /* 0x080fe2000001006b */
[----:B------:R-:W-:-:S02]  /*1230*/  FFMA.FTZ R14, R22, R133, R105 ;  /* 0x00000085160e7223 */ /* 0x000fc40000010069 */
[----:B------:R-:W-:Y:S01]  /*1240*/  FFMA.FTZ R12, R20, R133, R21 ;  /* 0x00000085140c7223 */ /* 0x000fe20000010015 */
[----:B------:R-:W-:Y:S02]  /*1250*/  F2FP.BF16.F32.PACK_AB R21, R13, R18 ;  /* 0x000000120d15723e */ /* 0x000fe400000010ff */
[----:B------:R-:W-:Y:S02]  /*1260*/  F2FP.BF16.F32.PACK_AB R23, R15, R16 ;  /* 0x000000100f17723e */ /* 0x000fe400000010ff */
[----:B------:R-:W-:Y:S02]  /*1270*/  F2FP.BF16.F32.PACK_AB R22, R14, R17 ;  /* 0x000000110e16723e */ /* 0x000fe400000010ff */
[----:B------:R-:W-:Y:S01]  /*1280*/  F2FP.BF16.F32.PACK_AB R20, R12, R19 ;  /* 0x000000130c14723e */ /* 0x000fe200000010ff */
[----:B------:R-:W-:Y:S06]  /*1290*/  BRA `(.L_x_9097) ;  /* 0x0000000000c07947 */ /* 0x000fec0003800000 */
.L_x_9096:
[----:B------:R-:W-:-:S04]  /*12a0*/  UISETP.NE.U32.AND UP0, UPT, UR12, URZ, UPT ;  /* 0x000000ff0c00728c */ /* 0x000fc8000bf05070 */
[----:B------:R-:W-:-:S09]  /*12b0*/  UISETP.NE.AND.EX UP0, UPT, UR13, URZ, UPT, UP0 ;  /* 0x000000ff0d00728c */ /* 0x000fd2000bf05300 */
[----:B------:R-:W-:Y:S05]  /*12c0*/  BRA.U UP0, `(.L_x_9098) ;  /* 0x0000000100547547 */ /* 0x000fea000b800000 */
[C---:B-----5:R-:W-:Y:S02]  /*12d0*/  PRMT R16, R12.reuse, 0x7632, R16 ;  /* 0x000076320c107816 */ /* 0x060fe40000000010 */
[----:B------:R-:W-:Y:S02]  /*12e0*/  SHF.L.U32 R12, R12, 0x10, RZ ;  /* 0x000000100c0c7819 */ /* 0x000fe400000006ff */
[C---:B------:R-:W-:Y:S02]  /*12f0*/  PRMT R17, R13.reuse, 0x7632, R17 ;  /* 0x000076320d117816 */ /* 0x040fe40000000011 */
[----:B------:R-:W-:Y:S01]  /*1300*/  SHF.L.U32 R104, R14, 0x10, RZ ;  /* 0x000000100e687819 */ /* 0x000fe200000006ff */
[----:B------:R-:W-:Y:S01]  /*1310*/  FMUL.FTZ R19, R12, R133 ;  /* 0x000000850c137220 */ /* 0x000fe20000410000 */
[----:B------:R-:W-:Y:S02]  /*1320*/  SHF.L.U32 R18, R13, 0x10, RZ ;  /* 0x000000100d127819 */ /* 0x000fe400000006ff */
[----:B------:R-:W-:-:S02]  /*1330*/  PRMT R13, R14, 0x7632, R13 ;  /* 0x000076320e0d7816 */ /* 0x000fc4000000000d */
[----:B------:R-:W-:Y:S01]  /*1340*/  PRMT R105, R15, 0x7632, R105 ;  /* 0x000076320f697816 */ /* 0x000fe20000000069 */
[-C--:B------:R-:W-:Y:S01]  /*1350*/  FMUL.FTZ R18, R18, R133.reuse ;  /* 0x0000008512127220 */ /* 0x080fe20000410000 */
[----:B------:R-:W-:Y:S01]  /*1360*/  SHF.L.U32 R14, R17, 0x10, RZ ;  /* 0x00000010110e7819 */ /* 0x000fe200000006ff */
[-C--:B------:R-:W-:Y:S01]  /*1370*/  FMUL.FTZ R17, R104, R133.reuse ;  /* 0x0000008568117220 */ /* 0x080fe20000410000 */
[----:B------:R-:W-:Y:S02]  /*1380*/  SHF.L.U32 R106, R15, 0x10, RZ ;  /* 0x000000100f6a7819 */ /* 0x000fe400000006ff */
[----:B------:R-:W-:Y:S02]  /*1390*/  SHF.L.U32 R12, R16, 0x10, RZ ;  /* 0x00000010100c7819 */ /* 0x000fe400000006ff */
[----:B------:R-:W-:Y:S01]  /*13a0*/  SHF.L.U32 R104, R13, 0x10, RZ ;  /* 0x000000100d687819 */ /* 0x000fe200000006ff */
[-C--:B------:R-:W-:Y:S01]  /*13b0*/  FMUL.FTZ R13, R14, R133.reuse ;  /* 0x000000850e0d7220 */ /* 0x080fe20000410000 */
[----:B------:R-:W-:Y:S01]  /*13c0*/  SHF.L.U32 R136, R105, 0x10, RZ ;  /* 0x0000001069887819 */ /* 0x000fe200000006ff */
[-C--:B------:R-:W-:Y:S01]  /*13d0*/  FMUL.FTZ R16, R106, R133.reuse ;  /* 0x000000856a107220 */ /* 0x080fe20000410000 */
[-C--:B------:R-:W-:Y:S01]  /*13e0*/  FMUL.FTZ R12, R12, R133.reuse ;  /* 0x000000850c0c7220 */ /* 0x080fe20000410000 */
[----:B------:R-:W-:-:S02]  /*13f0*/  FMUL.FTZ R14, R104, R133 ;  /* 0x00000085680e7220 */ /* 0x000fc40000410000 */
[----:B------:R-:W-:Y:S01]  /*1400*/  FMUL.FTZ R15, R136, R133 ;  /* 0x00000085880f7220 */ /* 0x000fe20000410000 */
[----:B------:R-:W-:Y:S06]  /*1410*/  BRA `(.L_x_9097) ;  /* 0x0000000000607947 */ /* 0x000fec0003800000 */
.L_x_9098:
        /* <DEDUP_REMOVED lines=17> */
[-C--:B------:R-:W-:Y:S01]  /*1530*/  FMUL.FTZ R12, R12, R133.reuse ;  /* 0x000000850c0c7220 */ /* 0x080fe20000410000 */
[-C--:B------:R-:W-:Y:S01]  /*1540*/  FMUL.FTZ R14, R22, R133.reuse ;  /* 0x00000085160e7220 */ /* 0x080fe20000410000 */
[----:B------:R-:W-:Y:S01]  /*1550*/  F2FP.BF16.F32.PACK_AB R23, R15, R16 ;  /* 0x000000100f17723e */ /* 0x000fe200000010ff */
[----:B------:R-:W-:-:S02]  /*1560*/  FMUL.FTZ R13, R20, R133 ;  /* 0x00000085140d7220 */ /* 0x000fc40000410000 */
[----:B------:R-:W-:Y:S02]  /*1570*/  F2FP.BF16.F32.PACK_AB R20, R12, R19 ;  /* 0x000000130c14723e */ /* 0x000fe400000010ff */
[----:B------:R-:W-:Y:S02]  /*1580*/  F2FP.BF16.F32.PACK_AB R22, R14, R17 ;  /* 0x000000110e16723e */ /* 0x000fe400000010ff */
[----:B------:R-:W-:-:S07]  /*1590*/  F2FP.BF16.F32.PACK_AB R21, R13, R18 ;  /* 0x000000120d15723e */ /* 0x000fce00000010ff */
.L_x_9097:
[----:B------:R-:W0:Y:S02]  /*15a0*/  @P5 LDC.64 R104, c[0x0][0x3a8] ;  /* 0x0000ea00ff685b82 */ /* 0x000e240000000a00 */
[C---:B0-----:R-:W-:Y:S01]  /*15b0*/  @P5 IMAD.WIDE.U32 R104, R134.reuse, 0x10, R104 ;  /* 0x0000001086685825 */ /* 0x041fe200078e0068 */
[----:B------:R-:W-:-:S04]  /*15c0*/  IADD3 R134, PT, PT, R134, 0x20, RZ ;  /* 0x0000002086867810 */ /* 0x000fc80007ffe0ff */
[----:B------:R0:W-:Y:S03]  /*15d0*/  @P5 STG.E.128 desc[UR6][R104.64], R20 ;  /* 0x0000001468005986 */ /* 0x0001e6000c101d06 */
.L_x_9095:
[----:B------:R-:W-:Y:S05]  /*15e0*/  BSYNC.RECONVERGENT B0 ;  /* 0x0000000000007941 */ /* 0x000fea0003800200 */
.L_x_9094:
        /* <DEDUP_REMOVED lines=50> */
.L_x_9101:
        /* <DEDUP_REMOVED lines=24> */
.L_x_9103:
        /* <DEDUP_REMOVED lines=24> */
.L_x_9102:
[----:B------:R-:W0:Y:S02]  /*1c10*/  @P5 LDC.64 R104, c[0x0][0x3a8] ;  /* 0x0000ea00ff685b82 */ /* 0x000e240000000a00 */
[C---:B0-----:R-:W-:Y:S01]  /*1c20*/  @P5 IMAD.WIDE.U32 R104, R134.reuse, 0x10, R104 ;  /* 0x0000001086685825 */ /* 0x041fe200078e0068 */
[----:B------:R-:W-:-:S04]  /*1c30*/  IADD3 R134, PT, PT, R134, 0x20, RZ ;  /* 0x0000002086867810 */ /* 0x000fc80007ffe0ff */
[----:B------:R0:W-:Y:S03]  /*1c40*/  @P5 STG.E.128 desc[UR6][R104.64], R20 ;  /* 0x0000001468005986 */ /* 0x0001e6000c101d06 */
.L_x_9100:
[----:B------:R-:W-:Y:S05]  /*1c50*/  BSYNC.RECONVERGENT B0 ;  /* 0x0000000000007941 */ /* 0x000fea0003800200 */
.L_x_9099:
        /* <DEDUP_REMOVED lines=50> */
.L_x_9106:
        /* <DEDUP_REMOVED lines=24> */
.L_x_9108:
        /* <DEDUP_REMOVED lines=24> */
.L_x_9107:
[----:B------:R-:W0:Y:S02]  /*2280*/  @P5 LDC.64 R104, c[0x0][0x3a8] ;  /* 0x0000ea00ff685b82 */ /* 0x000e240000000a00 */
[C---:B0-----:R-:W-:Y:S01]  /*2290*/  @P5 IMAD.WIDE.U32 R104, R134.reuse, 0x10, R104 ;  /* 0x0000001086685825 */ /* 0x041fe200078e0068 */
[----:B------:R-:W-:-:S04]  /*22a0*/  IADD3 R134, PT, PT, R134, 0x20, RZ ;  /* 0x0000002086867810 */ /* 0x000fc80007ffe0ff */
[----:B------:R0:W-:Y:S03]  /*22b0*/  @P5 STG.E.128 desc[UR6][R104.64], R20 ;  /* 0x0000001468005986 */ /* 0x0001e6000c101d06 */
.L_x_9105:
[----:B------:R-:W-:Y:S05]  /*22c0*/  BSYNC.RECONVERGENT B0 ;  /* 0x0000000000007941 */ /* 0x000fea0003800200 */
.L_x_9104:
        /* <DEDUP_REMOVED lines=22> */
[----:B--2---:R-:W-:Y:S02]  /*2430*/  SHF.L.U32 R105, R20, 0x10, RZ ;  /* 0x0000001014697819 */ /* 0x004fe400000006ff */
[C---:B------:R-:W-:Y:S02]  /*2440*/  PRMT R106, R21.reuse, 0x7632, R106 ;  /* 0x00007632156a7816 */ /* 0x040fe4000000006a */
[----:B------:R-:W-:Y:S01]  /*2450*/  SHF.L.U32 R21, R21, 0x10, RZ ;  /* 0x0000001015157819 */ /* 0x000fe200000006ff */
[----:B------:R-:W-:Y:S01]  /*2460*/  FFMA.FTZ R124, R104, R133, R105 ;  /* 0x00000085687c7223 */ /* 0x000fe20000010069 */
[----:B------:R-:W-:-:S02]  /*2470*/  PRMT R136, R23, 0x7632, R136 ;  /* 0x0000763217887816 */ /* 0x000fc40000000088 */
[----:B------:R-:W-:Y:S01]  /*2480*/  SHF.L.U32 R137, R23, 0x10, RZ ;  /* 0x0000001017897819 */ /* 0x000fe200000006ff */
[-C--:B------:R-:W-:Y:S01]  /*2490*/  FFMA.FTZ R126, R126, R133.reuse, R21 ;  /* 0x000000857e7e7223 */ /* 0x080fe20000010015 */
[----:B------:R-:W-:Y:S02]  /*24a0*/  PRMT R23, R20, 0x7632, R23 ;  /* 0x0000763214177816 */ /* 0x000fe40000000017 */
[----:B------:R-:W-:Y:S01]  /*24b0*/  PRMT R129, R22, 0x7632, R129 ;  /* 0x0000763216817816 */ /* 0x000fe20000000081 */
[-C--:B------:R-:W-:Y:S01]  /*24c0*/  FFMA.FTZ R130, R130, R133.reuse, R137 ;  /* 0x0000008582827223 */ /* 0x080fe20000010089 */
[----:B------:R-:W-:Y:S02]  /*24d0*/  SHF.L.U32 R131, R22, 0x10, RZ ;  /* 0x0000001016837819 */ /* 0x000fe400000006ff */
[----:B------:R-:W-:Y:S02]  /*24e0*/  SHF.L.U32 R104, R127, 0x10, RZ ;  /* 0x000000107f687819 */ /* 0x000fe400000006ff */
[----:B------:R-:W-:Y:S01]  /*24f0*/  SHF.L.U32 R20, R107, 0x10, RZ ;  /* 0x000000106b147819 */ /* 0x000fe200000006ff */
[----:B------:R-:W-:Y:S01]  /*2500*/  FFMA.FTZ R128, R128, R133, R131 ;  /* 0x0000008580807223 */ /* 0x000fe20000010083 */
[----:B------:R-:W-:-:S02]  /*2510*/  SHF.L.U32 R22, R125, 0x10, RZ ;  /* 0x000000107d167819 */ /* 0x000fc400000006ff */
[----:B------:R-:W-:Y:S02]  /*2520*/  SHF.L.U32 R21, R136, 0x10, RZ ;  /* 0x0000001088157819 */ /* 0x000fe400000006ff */
[----:B------:R-:W-:Y:S02]  /*2530*/  SHF.L.U32 R129, R129, 0x10, RZ ;  /* 0x0000001081817819 */ /* 0x000fe400000006ff */
[----:B------:R-:W-:Y:S01]  /*2540*/  SHF.L.U32 R127, R106, 0x10, RZ ;  /* 0x000000106a7f7819 */ /* 0x000fe200000006ff */
[-C--:B------:R-:W-:Y:S01]  /*2550*/  FFMA.FTZ R131, R138, R133.reuse, R21 ;  /* 0x000000858a837223 */ /* 0x080fe20000010015 */
[----:B------:R-:W-:Y:S01]  /*2560*/  SHF.L.U32 R23, R23, 0x10, RZ ;  /* 0x0000001017177819 */ /* 0x000fe200000006ff */
[-C--:B------:R-:W-:Y:S02]  /*2570*/  FFMA.FTZ R129, R104, R133.reuse, R129 ;  /* 0x0000008568817223 */ /* 0x080fe40000010081 */
[-C--:B------:R-:W-:Y:S02]  /*2580*/  FFMA.FTZ R127, R22, R133.reuse, R127 ;  /* 0x00000085167f7223 */ /* 0x080fe4000001007f */
[----:B------:R-:W-:Y:S01]  /*2590*/  FFMA.FTZ R125, R20, R133, R23 ;  /* 0x00000085147d7223 */ /* 0x000fe20000010017 */
[----:B------:R-:W-:-:S02]  /*25a0*/  F2FP.BF16.F32.PACK_AB R23, R131, R130 ;  /* 0x000000828317723e */ /* 0x000fc400000010ff */
[----:B------:R-:W-:Y:S02]  /*25b0*/  F2FP.BF16.F32.PACK_AB R22, R129, R128 ;  /* 0x000000808116723e */ /* 0x000fe400000010ff */
[----:B------:R-:W-:Y:S02]  /*25c0*/  F2FP.BF16.F32.PACK_AB R21, R127, R126 ;  /* 0x0000007e7f15723e */ /* 0x000fe400000010ff */
[----:B------:R-:W-:Y:S01]  /*25d0*/  F2FP.BF16.F32.PACK_AB R20, R125, R124 ;  /* 0x0000007c7d14723e */ /* 0x000fe200000010ff */
[----:B------:R-:W-:Y:S06]  /*25e0*/  BRA `(.L_x_9112) ;  /* 0x0000000000c07947 */ /* 0x000fec0003800000 */
.L_x_9111:
        /* <DEDUP_REMOVED lines=8> */
[C---:B------:R-:W-:Y:S02]  /*2670*/  PRMT R125, R105.reuse, 0x7632, R125 ;  /* 0x00007632697d7816 */ /* 0x040fe4000000007d */
[----:B------:R-:W-:-:S02]  /*2680*/  SHF.L.U32 R126, R105, 0x10, RZ ;  /* 0x00000010697e7819 */ /* 0x000fc400000006ff */
[----:B------:R-:W-:Y:S02]  /*2690*/  PRMT R105, R106, 0x7632, R105 ;  /* 0x000076326a697816 */ /* 0x000fe40000000069 */
        /* <DEDUP_REMOVED lines=13> */
.L_x_9113:
        /* <DEDUP_REMOVED lines=24> */
.L_x_9112:
[----:B------:R-:W0:Y:S02]  /*28f0*/  @P5 LDC.64 R104, c[0x0][0x3a8] ;  /* 0x0000ea00ff685b82 */ /* 0x000e240000000a00 */
[----:B0-----:R-:W-:-:S05]  /*2900*/  @P5 IMAD.WIDE.U32 R104, R134, 0x10, R104 ;  /* 0x0000001086685825 */ /* 0x001fca00078e0068 */
[----:B------:R0:W-:Y:S02]  /*2910*/  @P5 STG.E.128 desc[UR6][R104.64], R20 ;  /* 0x0000001468005986 */ /* 0x0001e4000c101d06 */
.L_x_9110:
[----:B------:R-:W-:Y:S05]  /*2920*/  BSYNC.RECONVERGENT B0 ;  /* 0x0000000000007941 */ /* 0x000fea0003800200 */
.L_x_9109:
        /* <DEDUP_REMOVED lines=153> */
.L_x_9137:
        /* <DEDUP_REMOVED lines=17> */
[----:B0-----:R-:W0:Y:S01]  /*33d0*/  LDC.64 R132, c[0x0][0x428] ;  /* 0x00010a00ff847b82 */ /* 0x001e220000000a00 */
        /* <DEDUP_REMOVED lines=16> */
[----:B-----5:R-:W-:Y:S01]  /*34e0*/  FFMA.FTZ R104, R105, R100, R92 ;  /* 0x0000006469687223 */ /* 0x020fe2000001005c */
[----:B------:R-:W-:Y:S01]  /*34f0*/  FFMA.FTZ R105, R106, R101, R93 ;  /* 0x000000656a697223 */ /* 0x000fe2000001005d */
[----:B------:R-:W-:Y:S01]  /*3500*/  FFMA.FTZ R107, R107, R102, R94 ;  /* 0x000000666b6b7223 */ /* 0x000fe2000001005e */
[----:B------:R-:W-:Y:S01]  /*3510*/  FFMA.FTZ R138, R138, R103, R95 ;  /* 0x000000678a8a7223 */ /* 0x000fe2000001005f */
[----:B------:R-:W-:Y:S01]  /*3520*/  FFMA.FTZ R106, R137, R96, R88 ;  /* 0x00000060896a7223 */ /* 0x000fe20000010058 */
[----:B------:R-:W-:Y:S01]  /*3530*/  FFMA.FTZ R137, R142, R97, R89 ;  /* 0x000000618e897223 */ /* 0x000fe20000010059 */
[----:B------:R-:W-:Y:S01]  /*3540*/  FFMA.FTZ R139, R139, R98, R90 ;  /* 0x000000628b8b7223 */ /* 0x000fe2000001005a */
[----:B------:R-:W-:Y:S01]  /*3550*/  FFMA.FTZ R146, R146, R99, R91 ;  /* 0x0000006392927223 */ /* 0x000fe2000001005b */
[----:B------:R-:W-:Y:S01]  /*3560*/  F2FP.BF16.F32.PACK_AB R104, R105, R104 ;  /* 0x000000686968723e */ /* 0x000fe200000010ff */
[----:B0-----:R-:W-:Y:S01]  /*3570*/  IMAD.WIDE.U32 R132, R3, 0x10, R132 ;  /* 0x0000001003847825 */ /* 0x001fe200078e0084 */
[----:B------:R-:W-:-:S02]  /*3580*/  F2FP.BF16.F32.PACK_AB R105, R138, R107 ;  /* 0x0000006b8a69723e */ /* 0x000fc400000010ff */
[----:B------:R-:W-:Y:S02]  /*3590*/  F2FP.BF16.F32.PACK_AB R106, R137, R106 ;  /* 0x0000006a896a723e */ /* 0x000fe400000010ff */
[----:B------:R-:W-:Y:S02]  /*35a0*/  F2FP.BF16.F32.PACK_AB R107, R146, R139 ;  /* 0x0000008b926b723e */ /* 0x000fe400000010ff */
[----:B------:R-:W-:-:S03]  /*35b0*/  IADD3 R3, PT, PT, R3, 0x20, RZ ;  /* 0x0000002003037810 */ /* 0x000fc60007ffe0ff */
[----:B------:R1:W-:Y:S04]  /*35c0*/  STG.E.128 desc[UR6][R132.64], R104 ;  /* 0x0000006884007986 */ /* 0x0003e8000c101d06 */
.L_x_9116:
[----:B------:R-:W-:Y:S05]  /*35d0*/  BSYNC.RECONVERGENT B0 ;  /* 0x0000000000007941 */ /* 0x000fea0003800200 */
.L_x_9115:
[----:B------:R-:W-:Y:S01]  /*35e0*/  ISETP.GE.U32.AND P0, PT, R0, 0x40, PT ;  /* 0x000000400000780c */ /* 0x000fe20003f06070 */
[----:B------:R-:W-:-:S12]  /*35f0*/  BSSY.RECONVERGENT B0, `(.L_x_9117) ;  /* 0x0000022000007945 */ /* 0x000fd80003800200 */
[----:B------:R-:W-:Y:S05]  /*3600*/  @!P0 BRA `(.L_x_9118) ;  /* 0x0000000000808947 */ /* 0x000fea0003800000 */
[----:B01----:R-:W0:Y:S01]  /*3610*/  LDC.64 R132, c[0x0][0x428] ;  /* 0x00010a00ff847b82 */ /* 0x003e220000000a00 */
        /* <DEDUP_REMOVED lines=31> */
.L_x_9118:
[----:B------:R-:W-:Y:S05]  /*3810*/  BSYNC.RECONVERGENT B0 ;  /* 0x0000000000007941 */ /* 0x000fea0003800200 */
.L_x_9117:
[----:B------:R-:W-:Y:S01]  /*3820*/  ISETP.GE.U32.AND P0, PT, R0, 0x60, PT ;  /* 0x000000600000780c */ /* 0x000fe20003f06070 */
[----:B------:R-:W-:-:S12]  /*3830*/  BSSY.RECONVERGENT B0, `(.L_x_9119) ;  /* 0x0000022000007945 */ /* 0x000fd80003800200 */
[----:B------:R-:W-:Y:S05]  /*3840*/  @!P0 BRA `(.L_x_9120) ;  /* 0x0000000000808947 */ /* 0x000fea0003800000 */
[----:B012---:R-:W0:Y:S01]  /*3850*/  LDC.64 R132, c[0x0][0x428] ;  /* 0x00010a00ff847b82 */ /* 0x007e220000000a00 */
        /* <DEDUP_REMOVED lines=31> */
.L_x_9120:
[----:B------:R-:W-:Y:S05]  /*3a50*/  BSYNC.RECONVERGENT B0 ;  /* 0x0000000000007941 */ /* 0x000fea0003800200 */
.L_x_9119:
[----:B------:R-:W-:Y:S01]  /*3a60*/  ISETP.GE.U32.AND P0, PT, R0, 0x80, PT ;  /* 0x000000800000780c */ /* 0x000fe20003f06070 */
[----:B------:R-:W-:-:S12]  /*3a70*/  BSSY.RECONVERGENT B0, `(.L_x_9121) ;  /* 0x0000022000007945 */ /* 0x000fd80003800200 */
        /* <DEDUP_REMOVED lines=33> */
.L_x_9122:
[----:B------:R-:W-:Y:S05]  /*3c90*/  BSYNC.RECONVERGENT B0 ;  /* 0x0000000000007941 */ /* 0x000fea0003800200 */
.L_x_9121:
        /* <DEDUP_REMOVED lines=32> */
[----:B------:R-:W-:-:S05]  /*3ea0*/  F2FP.BF16.F32.PACK_AB R104, R135, R134 ;  /* 0x000000868768723e */ /* 0x000fca00000010ff */
[----:B------:R0:W-:Y:S02]  /*3eb0*/  STG.E.128 desc[UR6][R132.64], R104 ;  /* 0x0000006884007986 */ /* 0x0001e4000c101d06 */
.L_x_9124:
[----:B------:R-:W-:Y:S05]  /*3ec0*/  BSYNC.RECONVERGENT B0 ;  /* 0x0000000000007941 */ /* 0x000fea0003800200 */
.L_x_9123:
[----:B01234-:R-:W0:Y:S02]  /*3ed0*/  LDC.64 R104, c[0x0][0x380] ;  /* 0x0000e000ff687b82 */ /* 0x01fe240000000a00 */
[----:B0-----:R-:W-:-:S04]  /*3ee0*/  LEA R2, R104, R2, 0x2 ;  /* 0x0000000268027211 */ /* 0x001fc800078e10ff */
[----:B------:R-:W-:-:S13]  /*3ef0*/  ISETP.GE.AND P0, PT, R2, R105, PT ;  /* 0x000000690200720c */ /* 0x000fda0003f06270 */
[----:B------:R-:W-:Y:S05]  /*3f00*/  @!P0 BRA `(.L_x_9125) ;  /* 0xffffffc800508947 */ /* 0x000fea000383ffff */
[----:B------:R-:W-:Y:S05]  /*3f10*/  EXIT ;  /* 0x000000000000794d */ /* 0x000fea0003800000 */
.L_x_9114:
        /* <DEDUP_REMOVED lines=8> */
.L_x_9127:
[----:B------:R-:W-:Y:S05]  /*3fa0*/  BSYNC B0 ;  /* 0x0000000000007941 */ /* 0x000fea0003800000 */
.L_x_9126:
        /* <DEDUP_REMOVED lines=10> */
.L_x_9128:
[----:B------:R-:W-:Y:S01]  /*4050*/  HFMA2 R140, -RZ, RZ, 0, 2.384185791015625e-07 ;  /* 0x00000004ff8c7431 */ /* 0x000fe200000001ff */
[----:B------:R-:W-:-:S05]  /*4060*/  MOV R107, R137 ;  /* 0x00000089006b7202 */ /* 0x000fca0000000f00 */
[----:B------:R-:W-:-:S05]  /*4070*/  FADD.FTZ R107, R106, R107 ;  /* 0x0000006b6a6b7221 */ /* 0x000fca0000010000 */
[----:B------:R-:W-:-:S07]  /*4080*/  MOV R139, R107 ;  /* 0x0000006b008b7202 */ /* 0x000fce0000000f00 */
[----:B------:R-:W-:Y:S05]  /*4090*/  WARPSYNC.COLLECTIVE R138, `(.L_x_9129) ;  /* 0x000000008a087348 */ /* 0x000fea0003c00000 */
[----:B------:R0:W1:Y:S02]  /*40a0*/  SHFL.BFLY P6, R137, R139, R140, R141 ;  /* 0x0c00008c8b897389 */ /* 0x00006400000c008d */
[----:B01----:R-:W-:Y:S05]  /*40b0*/  ENDCOLLECTIVE ;  /* 0x000000000000791b */ /* 0x003fea0003800000 */
.L_x_9129:
[----:B------:R-:W-:Y:S01]  /*40c0*/  HFMA2 R140, -RZ, RZ, 0, 4.76837158203125e-07 ;  /* 0x00000008ff8c7431 */ /* 0x000fe200000001ff */
[----:B------:R-:W-:-:S05]  /*40d0*/  MOV R104, R137 ;  /* 0x0000008900687202 */ /* 0x000fca0000000f00 */
[----:B------:R-:W-:-:S05]  /*40e0*/  FADD.FTZ R134, R107, R104 ;  /* 0x000000686b867221 */ /* 0x000fca0000010000 */
[----:B------:R-:W-:-:S07]  /*40f0*/  MOV R139, R134 ;  /* 0x00000086008b7202 */ /* 0x000fce0000000f00 */
[----:B------:R-:W-:Y:S05]  /*4100*/  WARPSYNC.COLLECTIVE R138, `(.L_x_9130) ;  /* 0x000000008a087348 */ /* 0x000fea0003c00000 */
[----:B------:R0:W1:Y:S02]  /*4110*/  SHFL.BFLY P6, R137, R139, R140, R141 ;  /* 0x0c00008c8b897389 */ /* 0x00006400000c008d */
[----:B01----:R-:W-:Y:S05]  /*4120*/  ENDCOLLECTIVE ;  /* 0x000000000000791b */ /* 0x003fea0003800000 */
.L_x_9130:
[----:B------:R-:W-:Y:S01]  /*4130*/  HFMA2 R140, -RZ, RZ, 0, 9.5367431640625e-07 ;  /* 0x00000010ff8c7431 */ /* 0x000fe200000001ff */
[----:B------:R-:W-:-:S05]  /*4140*/  MOV R133, R137 ;  /* 0x0000008900857202 */ /* 0x000fca0000000f00 */
[----:B------:R-:W-:-:S05]  /*4150*/  FADD.FTZ R136, R134, R133 ;  /* 0x0000008586887221 */ /* 0x000fca0000010000 */
[----:B------:R-:W-:-:S07]  /*4160*/  MOV R139, R136 ;  /* 0x00000088008b7202 */ /* 0x000fce0000000f00 */
[----:B------:R-:W-:Y:S05]  /*4170*/  WARPSYNC.COLLECTIVE R138, `(.L_x_9131) ;  /* 0x000000008a087348 */ /* 0x000fea0003c00000 */
[----:B------:R0:W1:Y:S02]  /*4180*/  SHFL.BFLY P6, R137, R139, R140, R141 ;  /* 0x0c00008c8b897389 */ /* 0x00006400000c008d */
[----:B01----:R-:W-:Y:S05]  /*4190*/  ENDCOLLECTIVE ;  /* 0x000000000000791b */ /* 0x003fea0003800000 */
.L_x_9131:
[----:B------:R-:W-:Y:S01]  /*41a0*/  HFMA2 R140, -RZ, RZ, 0, 5.9604644775390625e-08 ;  /* 0x00000001ff8c7431 */ /* 0x000fe200000001ff */
[----:B------:R-:W-:Y:S02]  /*41b0*/  MOV R133, R137 ;  /* 0x0000008900857202 */ /* 0x000fe40000000f00 */
        /* <DEDUP_REMOVED lines=88> */
.L_x_9132:
[----:B------:R-:W-:Y:S01]  /*4740*/  HFMA2 R140, -RZ, RZ, 0, 1.1920928955078125e-07 ;  /* 0x00000002ff8c7431 */ /* 0x000fe200000001ff */
[----:B------:R-:W-:-:S05]  /*4750*/  MOV R105, R137 ;  /* 0x0000008900697202 */ /* 0x000fca0000000f00 */
[----:B------:R-:W-:-:S05]  /*4760*/  FADD.FTZ R105, R104, R105 ;  /* 0x0000006968697221 */ /* 0x000fca0000010000 */
[----:B------:R-:W-:-:S07]  /*4770*/  MOV R139, R105 ;  /* 0x00000069008b7202 */ /* 0x000fce0000000f00 */
[----:B------:R-:W-:Y:S05]  /*4780*/  WARPSYNC.COLLECTIVE R138, `(.L_x_9133) ;  /* 0x000000008a087348 */ /* 0x000fea0003c00000 */
[----:B------:R0:W1:Y:S02]  /*4790*/  SHFL.BFLY P6, R137, R139, R140, R141 ;  /* 0x0c00008c8b897389 */ /* 0x00006400000c008d */
[----:B01----:R-:W-:Y:S05]  /*47a0*/  ENDCOLLECTIVE ;  /* 0x000000000000791b */ /* 0x003fea0003800000 */
.L_x_9133:
[----:B------:R-:W-:Y:S01]  /*47b0*/  HFMA2 R140, -RZ, RZ, 0, 2.384185791015625e-07 ;  /* 0x00000004ff8c7431 */ /* 0x000fe200000001ff */
[----:B------:R-:W-:-:S05]  /*47c0*/  MOV R106, R137 ;  /* 0x00000089006a7202 */ /* 0x000fca0000000f00 */
[----:B------:R-:W-:-:S05]  /*47d0*/  FADD.FTZ R106, R105, R106 ;  /* 0x0000006a696a7221 */ /* 0x000fca0000010000 */
[----:B------:R-:W-:-:S07]  /*47e0*/  MOV R139, R106 ;  /* 0x0000006a008b7202 */ /* 0x000fce0000000f00 */
[----:B------:R-:W-:Y:S05]  /*47f0*/  WARPSYNC.COLLECTIVE R138, `(.L_x_9134) ;  /* 0x000000008a087348 */ /* 0x000fea0003c00000 */
[----:B------:R0:W1:Y:S02]  /*4800*/  SHFL.BFLY P6, R137, R139, R140, R141 ;  /* 0x0c00008c8b897389 */ /* 0x00006400000c008d */
[----:B01----:R-:W-:Y:S05]  /*4810*/  ENDCOLLECTIVE ;  /* 0x000000000000791b */ /* 0x003fea0003800000 */
.L_x_9134:
[----:B------:R-:W-:Y:S01]  /*4820*/  HFMA2 R140, -RZ, RZ, 0, 4.76837158203125e-07 ;  /* 0x00000008ff8c7431 */ /* 0x000fe200000001ff */
[----:B------:R-:W-:-:S05]  /*4830*/  MOV R107, R137 ;  /* 0x00000089006b7202 */ /* 0x000fca0000000f00 */
[----:B------:R-:W-:-:S05]  /*4840*/  FADD.FTZ R107, R106, R107 ;  /* 0x0000006b6a6b7221 */ /* 0x000fca0000010000 */
[----:B------:R-:W-:-:S07]  /*4850*/  MOV R139, R107 ;  /* 0x0000006b008b7202 */ /* 0x000fce0000000f00 */
[----:B------:R-:W-:Y:S05]  /*4860*/  WARPSYNC.COLLECTIVE R138, `(.L_x_9135) ;  /* 0x000000008a087348 */ /* 0x000fea0003c00000 */
[----:B------:R0:W1:Y:S02]  /*4870*/  SHFL.BFLY P6, R137, R139, R140, R141 ;  /* 0x0c00008c8b897389 */ /* 0x00006400000c008d */
[----:B01----:R-:W-:Y:S05]  /*4880*/  ENDCOLLECTIVE ;  /* 0x000000000000791b */ /* 0x003fea0003800000 */
.L_x_9135:
[----:B------:R-:W-:Y:S01]  /*4890*/  HFMA2 R140, -RZ, RZ, 0, 9.5367431640625e-07 ;  /* 0x00000010ff8c7431 */ /* 0x000fe200000001ff */
[----:B------:R-:W-:-:S05]  /*48a0*/  MOV R134, R137 ;  /* 0x0000008900867202 */ /* 0x000fca0000000f00 */
[----:B------:R-:W-:-:S05]  /*48b0*/  FADD.FTZ R136, R107, R134 ;  /* 0x000000866b887221 */ /* 0x000fca0000010000 */
[----:B------:R-:W-:-:S07]  /*48c0*/  MOV R139, R136 ;  /* 0x00000088008b7202 */ /* 0x000fce0000000f00 */
[----:B------:R-:W-:Y:S05]  /*48d0*/  WARPSYNC.COLLECTIVE R138, `(.L_x_9136) ;  /* 0x000000008a087348 */ /* 0x000fea0003c00000 */
[----:B------:R0:W1:Y:S02]  /*48e0*/  SHFL.BFLY P6, R137, R139, R140, R141 ;  /* 0x0c00008c8b897389 */ /* 0x00006400000c008d */
[----:B01----:R-:W-:Y:S05]  /*48f0*/  ENDCOLLECTIVE ;  /* 0x000000000000791b */ /* 0x003fea0003800000 */
.L_x_9136:
[----:B------:R-:W-:Y:S05]  /*4900*/  BRA `(.L_x_9137) ;  /* 0xffffffe8006c7947 */ /* 0x000fea000383ffff */
.L_x_9138:
        /* <DEDUP_REMOVED lines=15> */
.L_x_45800:


//--------------------- .text._ZN10layer_norm13ln_fwd_kernelINS_13Kernel_traitsIf13__nv_bfloat16S2_S2_fjLj1280ELj1ELj4ELj1ELj16ENS_18Kernel_traits_baseILj1280EfS2_S2_S2_fjLj128EEEEELb0ELb0ELb0ELb1EEEvNS_9FwdParamsE --------------------------
	.section	.text._ZN10layer_norm13ln_fwd_kernelINS_13Kernel_traitsIf13__nv_bfloat16S2_S2_fjLj1280ELj1ELj4ELj1ELj16ENS_18Kernel_traits_baseILj1280EfS2_S2_S2_fjLj128EEEEELb0ELb0ELb0ELb1EEEvNS_9FwdParamsE,"ax",@progbits
	.align	128
        .global         _ZN10layer_norm13ln_fwd_kernelINS_13Kernel_traitsIf13__nv_bfloat16S2_S2_fjLj1280ELj1ELj4ELj1ELj16ENS_18Kernel_traits_baseILj1280EfS2_S2_S2_fjLj128EEEEELb0ELb0ELb0ELb1EEEvNS_9FwdParamsE
        .type           _ZN10layer_norm13ln_fwd_kernelINS_13Kernel_traitsIf13__nv_bfloat16S2_S2_fjLj1280ELj1ELj4ELj1ELj16ENS_18Kernel_traits_baseILj1280EfS2_S2_S2_fjLj128EEEEELb0ELb0ELb0ELb1EEEvNS_9FwdParamsE,@function
        .size           _ZN10layer_norm13ln_fwd_kernelINS_13Kernel_traitsIf13__nv_bfloat16S2_S2_fjLj1280ELj1ELj4ELj1ELj16ENS_18Kernel_traits_baseILj1280EfS2_S2_S2_fjLj128EEEEELb0ELb0ELb0ELb1EEEvNS_9FwdParamsE,(.L_x_45801 - _ZN10layer_norm13ln_fwd_kernelINS_13Kernel_traitsIf13__nv_bfloat16S2_S2_fjLj1280ELj1ELj4ELj1ELj16ENS_18Kernel_traits_baseILj1280EfS2_S2_S2_fjLj128EEEEELb0ELb0ELb0ELb1EEEvNS_9FwdParamsE)
        .other          _ZN10layer_norm13ln_fwd_kernelINS_13Kernel_traitsIf13__nv_bfloat16S2_S2_fjLj1280ELj1ELj4ELj1ELj16ENS_18Kernel_traits_baseILj1280EfS2_S2_S2_fjLj128EEEEELb0ELb0ELb0ELb1EEEvNS_9FwdParamsE,@"STO_CUDA_ENTRY STV_DEFAULT"
_ZN10layer_norm13ln_fwd_kernelINS_13Kernel_traitsIf13__nv_bfloat16S2_S2_fjLj1280ELj1ELj4ELj1ELj16ENS_18Kernel_traits_baseILj1280EfS2_S2_S2_fjLj128EEEEELb0ELb0ELb0ELb1EEEvNS_9FwdParamsE:
.text._ZN10layer_norm13ln_fwd_kernelINS_13Kernel_traitsIf13__nv_bfloat16S2_S2_fjLj1280ELj1ELj4ELj1ELj16ENS_18Kernel_traits_baseILj1280EfS2_S2_S2_fjLj128EEEEELb0ELb0ELb0ELb1EEEvNS_9FwdParamsE:
[----:B------:R-:W-:Y:S01]  /*0000*/  LDC R1, c[0x0][0x37c] ;  /* 0x0000df00ff017b82 */ /* 0x000fe20000000800 */
[----:B------:R-:W0:Y:S01]  /*0010*/  S2R R5, SR_TID.X ;  /* 0x0000000000057919 */ /* 0x000e220000002100 */
[----:B------:R-:W1:Y:S06]  /*0020*/  LDCU.64 UR10, c[0x0][0x438] ;  /* 0x00008700ff0a77ac */ /* 0x000e6c0008000a00 */
[----:B------:R-:W2:Y:S01]  /*0030*/  S2UR UR4, SR_CTAID.X ;  /* 0x00000000000479c3 */ /* 0x000ea20000002500 */
[----:B------:R-:W3:Y:S01]  /*0040*/  LDCU.64 UR8, c[0x0][0x3a0] ;  /* 0x00007400ff0877ac */ /* 0x000ee20008000a00 */
[----:B------:R-:W4:Y:S06]  /*0050*/  LDCU.64 UR6, c[0x0][0x358] ;  /* 0x00006b00ff0677ac */ /* 0x000f2c0008000a00 */
[----:B------:R-:W3:Y:S01]  /*0060*/  LDC.64 R86, c[0x0][0x3e0] ;  /* 0x0000f800ff567b82 */ /* 0x000ee20000000a00 */
[----:B-1----:R-:W-:-:S04]  /*0070*/  UISETP.NE.U32.AND UP0, UPT, UR10, URZ, UPT ;  /* 0x000000ff0a00728c */ /* 0x002fc8000bf05070 */
[----:B------:R-:W-:Y:S02]  /*0080*/  UISETP.NE.AND.EX UP0, UPT, UR11, URZ, UPT, UP0 ;  /* 0x000000ff0b00728c */ /* 0x000fe4000bf05300 */
[----:B--2---:R-:W-:Y:S01]  /*0090*/  USHF.L.U32 UR4, UR4, 0x2, URZ ;  /* 0x0000000204047899 */ /* 0x004fe200080006ff */
[----:B0-----:R-:W-:Y:S02]  /*00a0*/  SHF.R.U32.HI R108, RZ, 0x5, R5 ;  /* 0x00000005ff6c7819 */ /* 0x001fe40000011605 */
[----:B---3--:R-:W-:Y:S02]  /*00b0*/  LOP3.LUT P0, RZ, R86, UR8, RZ, 0xfc, !PT ;  /* 0x0000000856ff7c12 */ /* 0x008fe4000f80fcff */
[----:B------:R-:W-:Y:S02]  /*00c0*/  LOP3.LUT R5, R5, 0x1f, RZ, 0xc0, !PT ;  /* 0x0000001f05057812 */ /* 0x000fe400078ec0ff */
[----:B------:R-:W-:Y:S02]  /*00d0*/  LOP3.LUT P0, RZ, R87, UR9, RZ, 0xfc, P0 ;  /* 0x0000000957ff7c12 */ /* 0x000fe4000800fcff */
[----:B------:R-:W-:Y:S01]  /*00e0*/  LOP3.LUT R108, R108, UR4, RZ, 0xfc, !PT ;  /* 0x000000046c6c7c12 */ /* 0x000fe2000f8efcff */
[----:B----4-:R-:W-:Y:S10]  /*00f0*/  BRA.U !UP0, `(.L_x_9139) ;  /* 0x0000000108647547 */ /* 0x010ff4000b800000 */
        /* <DEDUP_REMOVED lines=25> */
.L_x_9139:
[----:B------:R-:W0:Y:S02]  /*0290*/  LDC.64 R2, c[0x0][0x3d0] ;  /* 0x0000f400ff027b82 */ /* 0x000e240000000a00 */
[----:B0-----:R-:W-:-:S05]  /*02a0*/  IMAD.WIDE.U32 R2, R5, 0x20, R2 ;  /* 0x0000002005027825 */ /* 0x001fca00078e0002 */
        /* <DEDUP_REMOVED lines=29> */
[----:B0-----:R-:W-:-:S07]  /*0480*/  CS2R R40, SRZ ;  /* 0x0000000000287805 */ /* 0x001fce000001ff00 */
.L_x_9140:
        /* <DEDUP_REMOVED lines=10> */
.L_x_9157:
[----:B------:R-:W2:Y:S01]  /*0530*/  S2R R128, SR_TID.X ;  /* 0x0000000000807919 */ /* 0x000ea20000002100 */
[----:B-1----:R-:W3:Y:S01]  /*0540*/  @P1 LDC.64 R92, c[0x0][0x3e0] ;  /* 0x0000f800ff5c1b82 */ /* 0x002ee20000000a00 */
[----:B-1----:R-:W-:-:S05]  /*0550*/  IMAD R0, R108, UR4, RZ ;  /* 0x000000046c007c24 */ /* 0x002fca000f8e02ff */
[----:B------:R-:W-:Y:S02]  /*0560*/  SHF.R.S32.HI R89, RZ, 0x1f, R0 ;  /* 0x0000001fff597819 */ /* 0x000fe40000011400 */
[----:B0-----:R-:W0:Y:S02]  /*0570*/  LDC.64 R2, c[0x0][0x390] ;  /* 0x0000e400ff027b82 */ /* 0x001e240000000a00 */
[----:B------:R-:W-:Y:S01]  /*0580*/  LEA.HI R89, R89, R0, RZ, 0x3 ;  /* 0x0000000059597211 */ /* 0x000fe200078f18ff */
[----:B---3--:R-:W-:-:S06]  /*0590*/  @P1 IMAD.WIDE R92, R108, 0x2, R92 ;  /* 0x000000026c5c1825 */ /* 0x008fcc00078e025c */
[----:B------:R-:W3:Y:S01]  /*05a0*/  @P1 LDG.E.U16 R92, desc[UR6][R92.64] ;  /* 0x000000065c5c1981 */ /* 0x000ee2000c1e1500 */
[----:B--2---:R-:W-:-:S04]  /*05b0*/  LOP3.LUT R0, R128, 0x1f, RZ, 0xc0, !PT ;  /* 0x0000001f80007812 */ /* 0x004fc800078ec0ff */
[----:B------:R-:W-:-:S05]  /*05c0*/  LEA.HI.SX32 R113, R89, R0, 0x1d ;  /* 0x0000000059717211 */ /* 0x000fca00078feaff */
[----:B0-----:R-:W-:-:S06]  /*05d0*/  IMAD.WIDE.U32 R88, R113, 0x10, R2 ;  /* 0x0000001071587825 */ /* 0x001fcc00078e0002 */
[----:B-----5:R-:W5:Y:S01]  /*05e0*/  LDG.E.128 R88, desc[UR6][R88.64] ;  /* 0x0000000658587981 */ /* 0x020f62000c1e1d00 */
        /* <DEDUP_REMOVED lines=18> */
[----:B------:R-:W-:Y:S02]  /*0710*/  SHF.L.U32 R105, R96, 0x10, RZ ;  /* 0x0000001060697819 */ /* 0x000fe400000006ff */
[----:B--2---:R-:W-:-:S02]  /*0720*/  PRMT R88, R84, 0x7632, R88 ;  /* 0x0000763254587816 */ /* 0x004fc40000000058 */
[----:B------:R-:W-:Y:S02]  /*0730*/  SHF.L.U32 R90, R84, 0x10, RZ ;  /* 0x00000010545a7819 */ /* 0x000fe400000006ff */
[----:B------:R-:W-:Y:S02]  /*0740*/  PRMT R84, R85, 0x7632, R84 ;  /* 0x0000763255547816 */ /* 0x000fe40000000054 */
[C---:B------:R-:W-:Y:S01]  /*0750*/  PRMT R91, R86.reuse, 0x7632, R91 ;  /* 0x00007632565b7816 */ /* 0x040fe2000000005b */
[----:B------:R-:W-:Y:S01]  /*0760*/  FFMA.FTZ R111, R111, R0, R90 ;  /* 0x000000006f6f7223 */ /* 0x000fe2000001005a */
[----:B------:R-:W-:Y:S02]  /*0770*/  PRMT R98, R87, 0x7632, R98 ;  /* 0x0000763257627816 */ /* 0x000fe40000000062 */
        /* <DEDUP_REMOVED lines=8> */
[----:B------:R-:W-:Y:S02]  /*0800*/  SHF.L.U32 R104, R91, 0x10, RZ ;  /* 0x000000105b687819 */ /* 0x000fe400000006ff */
[----:B------:R-:W-:Y:S01]  /*0810*/  SHF.L.U32 R84, R84, 0x10, RZ ;  /* 0x0000001054547819 */ /* 0x000fe200000006ff */
[-C--:B------:R-:W-:Y:S01]  /*0820*/  FFMA.FTZ R105, R105, R0.reuse, R98 ;  /* 0x0000000069697223 */ /* 0x080fe20000010062 */
        /* <DEDUP_REMOVED lines=9> */
.L_x_9141:
[----:B----4-:R-:W-:-:S04]  /*08c0*/  UISETP.NE.U32.AND UP1, UPT, UR10, URZ, UPT ;  /* 0x000000ff0a00728c */ /* 0x010fc8000bf25070 */
[----:B------:R-:W-:-:S06]  /*08d0*/  UISETP.NE.AND.EX UP1, UPT, UR11, URZ, UPT, UP1 ;  /* 0x000000ff0b00728c */ /* 0x000fcc000bf25310 */
[----:B------:R-:W-:-:S13]  /*08e0*/  PLOP3.LUT P1, PT, PT, PT, UP1, 0x80, 0x8 ;  /* 0x000000000008781c */ /* 0x000fda0003f2f018 */
[----:B------:R-:W-:Y:S05]  /*08f0*/  @!P1 BRA `(.L_x_9143) ;  /* 0x0000000000649947 */ /* 0x000fea0003800000 */
        /* <DEDUP_REMOVED lines=18> */
[----:B------:R-:W-:Y:S01]  /*0a20*/  F2FP.BF16.F32.PACK_AB R86, R104, R107 ;  /* 0x0000006b6856723e */ /* 0x000fe200000010ff */
[----:B------:R-:W-:-:S02]  /*0a30*/  FMUL.FTZ R105, R105, R0 ;  /* 0x0000000069697220 */ /* 0x000fc40000410000 */
[----:B------:R-:W-:Y:S01]  /*0a40*/  FMUL.FTZ R102, R87, R0 ;  /* 0x0000000057667220 */ /* 0x000fe20000410000 */
[----:B------:R-:W-:Y:S02]  /*0a50*/  F2FP.BF16.F32.PACK_AB R84, R100, R111 ;  /* 0x0000006f6454723e */ /* 0x000fe400000010ff */
[----:B------:R-:W-:Y:S02]  /*0a60*/  F2FP.BF16.F32.PACK_AB R87, R105, R106 ;  /* 0x0000006a6957723e */ /* 0x000fe400000010ff */
[----:B------:R-:W-:Y:S01]  /*0a70*/  F2FP.BF16.F32.PACK_AB R85, R102, R109 ;  /* 0x0000006d6655723e */ /* 0x000fe200000010ff */
[----:B------:R-:W-:Y:S06]  /*0a80*/  BRA `(.L_x_9142) ;  /* 0x0000000000507947 */ /* 0x000fec0003800000 */
.L_x_9143:
        /* <DEDUP_REMOVED lines=19> */
[----:B------:R-:W-:-:S07]  /*0bc0*/  FMUL.FTZ R105, R105, R0 ;  /* 0x0000000069697220 */ /* 0x000fce0000410000 */
.L_x_9142:
        /* <DEDUP_REMOVED lines=20> */
[C---:B--2---:R-:W-:Y:S02]  /*0d10*/  PRMT R91, R86.reuse, 0x7632, R91 ;  /* 0x00007632565b7816 */ /* 0x044fe4000000005b */
[----:B------:R-:W-:-:S02]  /*0d20*/  SHF.L.U32 R86, R86, 0x10, RZ ;  /* 0x0000001056567819 */ /* 0x000fc400000006ff */
[C---:B------:R-:W-:Y:S02]  /*0d30*/  PRMT R88, R84.reuse, 0x7632, R88 ;  /* 0x0000763254587816 */ /* 0x040fe40000000058 */
[----:B------:R-:W-:Y:S01]  /*0d40*/  SHF.L.U32 R90, R84, 0x10, RZ ;  /* 0x00000010545a7819 */ /* 0x000fe200000006ff */
[-C--:B------:R-:W-:Y:S01]  /*0d50*/  FFMA.FTZ R98, R97, R0.reuse, R86 ;  /* 0x0000000061627223 */ /* 0x080fe20000010056 */
[----:B------:R-:W-:Y:S02]  /*0d60*/  PRMT R84, R85, 0x7632, R84 ;  /* 0x0000763255547816 */ /* 0x000fe40000000054 */
[----:B------:R-:W-:Y:S01]  /*0d70*/  PRMT R110, R87, 0x7632, R110 ;  /* 0x00007632576e7816 */ /* 0x000fe2000000006e */
[----:B------:R-:W-:Y:S01]  /*0d80*/  FFMA.FTZ R101, R101, R0, R90 ;  /* 0x0000000065657223 */ /* 0x000fe2000001005a */
[----:B------:R-:W-:Y:S02]  /*0d90*/  SHF.L.U32 R94, R85, 0x10, RZ ;  /* 0x00000010555e7819 */ /* 0x000fe400000006ff */
[----:B------:R-:W-:-:S02]  /*0da0*/  SHF.L.U32 R112, R87, 0x10, RZ ;  /* 0x0000001057707819 */ /* 0x000fc400000006ff */
[----:B------:R-:W-:Y:S01]  /*0db0*/  SHF.L.U32 R85, R92, 0x10, RZ ;  /* 0x000000105c557819 */ /* 0x000fe200000006ff */
[-C--:B------:R-:W-:Y:S01]  /*0dc0*/  FFMA.FTZ R99, R89, R0.reuse, R94 ;  /* 0x0000000059637223 */ /* 0x080fe2000001005e */
[----:B------:R-:W-:Y:S01]  /*0dd0*/  SHF.L.U32 R87, R96, 0x10, RZ ;  /* 0x0000001060577819 */ /* 0x000fe200000006ff */
[-C--:B------:R-:W-:Y:S01]  /*0de0*/  FFMA.FTZ R97, R115, R0.reuse, R112 ;  /* 0x0000000073617223 */ /* 0x080fe20000010070 */
[----:B------:R-:W-:Y:S02]  /*0df0*/  SHF.L.U32 R110, R110, 0x10, RZ ;  /* 0x000000106e6e7819 */ /* 0x000fe400000006ff */
[----:B------:R-:W-:Y:S02]  /*0e00*/  SHF.L.U32 R86, R91, 0x10, RZ ;  /* 0x000000105b567819 */ /* 0x000fe400000006ff */
        /* <DEDUP_REMOVED lines=11> */
.L_x_9144:
[----:B----4-:R-:W-:-:S04]  /*0ec0*/  UISETP.NE.U32.AND UP1, UPT, UR10, URZ, UPT ;  /* 0x000000ff0a00728c */ /* 0x010fc8000bf25070 */
[----:B------:R-:W-:-:S09]  /*0ed0*/  UISETP.NE.AND.EX UP1, UPT, UR11, URZ, UPT, UP1 ;  /* 0x000000ff0b00728c */ /* 0x000fd2000bf25310 */
[----:B------:R-:W-:Y:S05]  /*0ee0*/  BRA.U UP1, `(.L_x_9146) ;  /* 0x0000000101547547 */ /* 0x000fea000b800000 */
        /* <DEDUP_REMOVED lines=21> */
.L_x_9146:
        /* <DEDUP_REMOVED lines=24> */
.L_x_9145:
        /* <DEDUP_REMOVED lines=47> */
.L_x_9147:
[----:B----4-:R-:W-:-:S04]  /*14b0*/  UISETP.NE.U32.AND UP1, UPT, UR10, URZ, UPT ;  /* 0x000000ff0a00728c */ /* 0x010fc8000bf25070 */
        /* <DEDUP_REMOVED lines=16> */
[----:B0-----:R-:W-:Y:S01]  /*15c0*/  SHF.L.U32 R115, R112, 0x10, RZ ;  /* 0x0000001070737819 */ /* 0x001fe200000006ff */
[-C--:B------:R-:W-:Y:S01]  /*15d0*/  FMUL.FTZ R110, R89, R0.reuse ;  /* 0x00000000596e7220 */ /* 0x080fe20000410000 */
[----:B------:R-:W-:Y:S01]  /*15e0*/  SHF.L.U32 R117, R90, 0x10, RZ ;  /* 0x000000105a757819 */ /* 0x000fe200000006ff */
[-C--:B------:R-:W-:Y:S02]  /*15f0*/  FMUL.FTZ R112, R91, R0.reuse ;  /* 0x000000005b707220 */ /* 0x080fe40000410000 */
[----:B------:R-:W-:-:S02]  /*1600*/  FMUL.FTZ R116, R115, R0 ;  /* 0x0000000073747220 */ /* 0x000fc40000410000 */
[----:B------:R-:W-:Y:S01]  /*1610*/  FMUL.FTZ R118, R117, R0 ;  /* 0x0000000075767220 */ /* 0x000fe20000410000 */
[----:B------:R-:W-:Y:S06]  /*1620*/  BRA `(.L_x_9148) ;  /* 0x0000000000607947 */ /* 0x000fec0003800000 */
.L_x_9149:
        /* <DEDUP_REMOVED lines=23> */
[----:B------:R-:W-:-:S07]  /*17a0*/  F2FP.BF16.F32.PACK_AB R85, R112, R123 ;  /* 0x0000007b7055723e */ /* 0x000fce00000010ff */
.L_x_9148:
        /* <DEDUP_REMOVED lines=14> */
[----:B------:R-:W-:Y:S02]  /*1890*/  SHF.L.U32 R127, R90, 0x10, RZ ;  /* 0x000000105a7f7819 */ /* 0x000fe400000006ff */
[----:B------:R-:W-:-:S02]  /*18a0*/  PRMT R120, R89, 0x7632, R120 ;  /* 0x0000763259787816 */ /* 0x000fc40000000078 */
[----:B------:R-:W-:Y:S02]  /*18b0*/  PRMT R124, R90, 0x7632, R124 ;  /* 0x000076325a7c7816 */ /* 0x000fe4000000007c */
[----:B------:R-:W-:Y:S02]  /*18c0*/  SHF.L.U32 R89, R89, 0x10, RZ ;  /* 0x0000001059597819 */ /* 0x000fe400000006ff */
[----:B------:R-:W-:Y:S02]  /*18d0*/  SHF.L.U32 R131, R114, 0x10, RZ ;  /* 0x0000001072837819 */ /* 0x000fe400000006ff */
[C---:B--2---:R-:W-:Y:S02]  /*18e0*/  PRMT R91, R86.reuse, 0x7632, R91 ;  /* 0x00007632565b7816 */ /* 0x044fe4000000005b */
[----:B------:R-:W-:Y:S02]  /*18f0*/  SHF.L.U32 R86, R86, 0x10, RZ ;  /* 0x0000001056567819 */ /* 0x000fe400000006ff */
        /* <DEDUP_REMOVED lines=11> */
[----:B------:R-:W-:Y:S01]  /*19b0*/  SHF.L.U32 R87, R129, 0x10, RZ ;  /* 0x0000001081577819 */ /* 0x000fe200000006ff */
[-C--:B------:R-:W-:Y:S01]  /*19c0*/  FFMA.FTZ R129, R133, R0.reuse, R132 ;  /* 0x0000000085817223 */ /* 0x080fe20000010084 */
        /* <DEDUP_REMOVED lines=13> */
.L_x_9150:
        /* <DEDUP_REMOVED lines=24> */
.L_x_9152:
[C---:B0----5:R-:W-:Y:S02]  /*1c20*/  PRMT R86, R89.reuse, 0x7632, R86 ;  /* 0x0000763259567816 */ /* 0x061fe40000000056 */
[C---:B------:R-:W-:Y:S02]  /*1c30*/  SHF.L.U32 R85, R88.reuse, 0x10, RZ ;  /* 0x0000001058557819 */ /* 0x040fe400000006ff */
[----:B------:R-:W-:Y:S02]  /*1c40*/  SHF.L.U32 R89, R89, 0x10, RZ ;  /* 0x0000001059597819 */ /* 0x000fe400000006ff */
        /* <DEDUP_REMOVED lines=21> */
.L_x_9151:
[----:B------:R-:W0:Y:S01]  /*1da0*/  @P0 LDC.64 R114, c[0x0][0x3a8] ;  /* 0x0000ea00ff720b82 */ /* 0x000e220000000a00 */
[----:B------:R-:W-:-:S05]  /*1db0*/  IADD3 R133, PT, PT, R113, 0x80, RZ ;  /* 0x0000008071857810 */ /* 0x000fca0007ffe0ff */
[----:B------:R-:W-:-:S04]  /*1dc0*/  IMAD.WIDE.U32 R88, R133, 0x10, R2 ;  /* 0x0000001085587825 */ /* 0x000fc800078e0002 */
[----:B0-----:R-:W-:-:S05]  /*1dd0*/  @P0 IMAD.WIDE.U32 R114, R117, 0x10, R114 ;  /* 0x0000001075720825 */ /* 0x001fca00078e0072 */
[----:B------:R0:W-:Y:S04]  /*1de0*/  @P0 STG.E.128 desc[UR6][R114.64], R84 ;  /* 0x0000005472000986 */ /* 0x0001e8000c101d06 */
[----:B------:R-:W5:Y:S01]  /*1df0*/  LDG.E.128 R88, desc[UR6][R88.64] ;  /* 0x0000000658587981 */ /* 0x000f62000c1e1d00 */
[----:B------:R-:W-:Y:S05]  /*1e00*/  BRA.U !UP0, `(.L_x_9153) ;  /* 0x0000000108a07547 */ /* 0x000fea000b800000 */
[----:B------:R-:W1:Y:S02]  /*1e10*/  LDC.64 R2, c[0x0][0x3a0] ;  /* 0x0000e800ff027b82 */ /* 0x000e640000000a00 */
[----:B-1----:R-:W-:-:S05]  /*1e20*/  IMAD.WIDE.U32 R2, R133, 0x10, R2 ;  /* 0x0000001085027825 */ /* 0x002fca00078e0002 */
[----:B0-----:R-:W2:Y:S01]  /*1e30*/  LDG.E.128 R84, desc[UR6][R2.64] ;  /* 0x0000000602547981 */ /* 0x001ea2000c1e1d00 */
[C---:B-----5:R-:W-:Y:S02]  /*1e40*/  SHF.L.U32 R139, R91.reuse, 0x10, RZ ;  /* 0x000000105b8b7819 */ /* 0x060fe400000006ff */
[----:B------:R-:W-:Y:S02]  /*1e50*/  PRMT R134, R91, 0x7632, R134 ;  /* 0x000076325b867816 */ /* 0x000fe40000000086 */
[----:B------:R-:W-:Y:S02]  /*1e60*/  SHF.L.U32 R115, R88, 0x10, RZ ;  /* 0x0000001058737819 */ /* 0x000fe400000006ff */
[C---:B------:R-:W-:Y:S02]  /*1e70*/  PRMT R114, R90.reuse, 0x7632, R114 ;  /* 0x000076325a727816 */ /* 0x040fe40000000072 */
[----:B------:R-:W-:Y:S02]  /*1e80*/  SHF.L.U32 R137, R90, 0x10, RZ ;  /* 0x000000105a897819 */ /* 0x000fe400000006ff */
[----:B------:R-:W-:-:S02]  /*1e90*/  PRMT R91, R88, 0x7632, R91 ;  /* 0x00007632585b7816 */ /* 0x000fc4000000005b */
[C---:B------:R-:W-:Y:S02]  /*1ea0*/  PRMT R88, R89.reuse, 0x7632, R88 ;  /* 0x0000763259587816 */ /* 0x040fe40000000058 */
        /* <DEDUP_REMOVED lines=10> */
[----:B------:R-:W-:Y:S01]  /*1f50*/  FFMA.FTZ R90, R89, R0, R90 ;  /* 0x00000000595a7223 */ /* 0x000fe2000001005a */
[----:B------:R-:W-:Y:S02]  /*1f60*/  SHF.L.U32 R139, R91, 0x10, RZ ;  /* 0x000000105b8b7819 */ /* 0x000fe400000006ff */
[----:B------:R-:W-:Y:S02]  /*1f70*/  SHF.L.U32 R87, R114, 0x10, RZ ;  /* 0x0000001072577819 */ /* 0x000fe400000006ff */
[----:B------:R-:W-:-:S02]  /*1f80*/  SHF.L.U32 R86, R86, 0x10, RZ ;  /* 0x0000001056567819 */ /* 0x000fc400000006ff */
[----:B------:R-:W-:Y:S02]  /*1f90*/  SHF.L.U32 R115, R134, 0x10, RZ ;  /* 0x0000001086737819 */ /* 0x000fe400000006ff */
        /* <DEDUP_REMOVED lines=15> */
.L_x_9153:
[----:B----4-:R-:W-:-:S04]  /*2090*/  UISETP.NE.U32.AND UP0, UPT, UR10, URZ, UPT ;  /* 0x000000ff0a00728c */ /* 0x010fc8000bf05070 */
[----:B------:R-:W-:-:S09]  /*20a0*/  UISETP.NE.AND.EX UP0, UPT, UR11, URZ, UPT, UP0 ;  /* 0x000000ff0b00728c */ /* 0x000fd2000bf05300 */
[----:B------:R-:W-:Y:S05]  /*20b0*/  BRA.U UP0, `(.L_x_9155) ;  /* 0x0000000100547547 */ /* 0x000fea000b800000 */
[C---:B0----5:R-:W-:Y:S02]  /*20c0*/  PRMT R115, R91.reuse, 0x7632, R115 ;  /* 0x000076325b737816 */ /* 0x061fe40000000073 */
        /* <DEDUP_REMOVED lines=20> */
.L_x_9155:
        /* <DEDUP_REMOVED lines=24> */
.L_x_9154:
        /* <DEDUP_REMOVED lines=147> */
.L_x_9169:
[----:B------:R-:W-:Y:S01]  /*2cc0*/  FMUL.FTZ R0, R141, R141 ;  /* 0x0000008d8d007220 */ /* 0x000fe20000410000 */
[----:B------:R-:W-:Y:S01]  /*2cd0*/  ISETP.NE.AND P3, PT, RZ, UR12, PT ;  /* 0x0000000cff007c0c */ /* 0x000fe2000bf65270 */
[----:B-1----:R-:W-:Y:S01]  /*2ce0*/  FADD.FTZ R143, R128, R143 ;  /* 0x0000008f808f7221 */ /* 0x002fe20000010000 */
[----:B------:R-:W1:Y:S02]  /*2cf0*/  @!P2 LDC.64 R88, c[0x0][0x3c0] ;  /* 0x0000f000ff58ab82 */ /* 0x000e640000000a00 */
[----:B------:R-:W-:Y:S01]  /*2d00*/  FSEL R3, R0, RZ, P3 ;  /* 0x000000ff00037208 */ /* 0x000fe20001800000 */
[----:B------:R-:W-:Y:S01]  /*2d10*/  FFMA.FTZ R2, R143, R2, UR5 ;  /* 0x000000058f027e23 */ /* 0x000fe20008010002 */
[----:B------:R-:W-:-:S03]  /*2d20*/  FSEL R0, R141, RZ, !P3 ;  /* 0x000000ff8d007208 */ /* 0x000fc60005800000 */
[----:B------:R-:W-:Y:S02]  /*2d30*/  FADD.FTZ R143, R2, R3 ;  /* 0x00000003028f7221 */ /* 0x000fe40000010000 */
[----:B------:R-:W2:Y:S01]  /*2d40*/  @!P2 LDC.64 R2, c[0x0][0x3c8] ;  /* 0x0000f200ff02ab82 */ /* 0x000ea20000000a00 */
[C---:B------:R-:W-:Y:S01]  /*2d50*/  FADD.FTZ R140, -R0.reuse, R90 ;  /* 0x0000005a008c7221 */ /* 0x040fe20000010100 */
[C---:B------:R-:W-:Y:S01]  /*2d60*/  FADD.FTZ R142, -R0.reuse, R91 ;  /* 0x0000005b008e7221 */ /* 0x040fe20000010100 */
[C---:B------:R-:W-:Y:S01]  /*2d70*/  FADD.FTZ R97, -R0.reuse, R97 ;  /* 0x0000006100617221 */ /* 0x040fe20000010100 */
[----:B------:R-:W3:Y:S01]  /*2d80*/  MUFU.RSQ R143, R143 ;  /* 0x0000008f008f7308 */ /* 0x000ee20000001400 */
[C---:B------:R-:W-:Y:S01]  /*2d90*/  FADD.FTZ R96, -R0.reuse, R96 ;  /* 0x0000006000607221 */ /* 0x040fe20000010100 */
[C---:B------:R-:W-:Y:S01]  /*2da0*/  FADD.FTZ R107, -R0.reuse, R107 ;  /* 0x0000006b006b7221 */ /* 0x040fe20000010100 */
[C---:B------:R-:W-:Y:S01]  /*2db0*/  FADD.FTZ R104, -R0.reuse, R104 ;  /* 0x0000006800687221 */ /* 0x040fe20000010100 */
[----:B------:R-:W5:Y:S01]  /*2dc0*/  LDC.64 R90, c[0x0][0x428] ;  /* 0x00010a00ff5a7b82 */ /* 0x000f620000000a00 */
[C---:B------:R-:W-:Y:S01]  /*2dd0*/  FADD.FTZ R106, -R0.reuse, R106 ;  /* 0x0000006a006a7221 */ /* 0x040fe20000010100 */
[C---:B------:R-:W-:Y:S01]  /*2de0*/  FADD.FTZ R112, -R0.reuse, R112 ;  /* 0x0000007000707221 */ /* 0x040fe20000010100 */
[C---:B------:R-:W-:Y:S01]  /*2df0*/  FADD.FTZ R105, -R0.reuse, R105 ;  /* 0x0000006900697221 */ /* 0x040fe20000010100 */
[C---:B------:R-:W-:Y:S01]  /*2e00*/  FADD.FTZ R99, -R0.reuse, R99 ;  /* 0x0000006300637221 */ /* 0x040fe20000010100 */
[C---:B------:R-:W-:Y:S01]  /*2e10*/  FADD.FTZ R98, -R0.reuse, R98 ;  /* 0x0000006200627221 */ /* 0x040fe20000010100 */
[----:B------:R-:W-:Y:S01]  /*2e20*/  FADD.FTZ R95, -R0, R95 ;  /* 0x0000005f005f7221 */ /* 0x000fe20000010100 */
[----:B-1----:R-:W-:-:S04]  /*2e30*/  @!P2 IMAD.WIDE R88, R108, 0x4, R88 ;  /* 0x000000046c58a825 */ /* 0x002fc800078e0258 */
        /* <DEDUP_REMOVED lines=8> */
[----:B--2---:R-:W-:-:S04]  /*2ec0*/  @!P2 IMAD.WIDE R2, R108, 0x4, R2 ;  /* 0x000000046c02a825 */ /* 0x004fc800078e0202 */
[C---:B------:R-:W-:Y:S01]  /*2ed0*/  FADD.FTZ R94, -R0.reuse, R94 ;  /* 0x0000005e005e7221 */ /* 0x040fe20000010100 */
[C---:B------:R-:W-:Y:S01]  /*2ee0*/  FADD.FTZ R125, -R0.reuse, R125 ;  /* 0x0000007d007d7221 */ /* 0x040fe20000010100 */
[C---:B------:R-:W-:Y:S01]  /*2ef0*/  FADD.FTZ R110, -R0.reuse, R110 ;  /* 0x0000006e006e7221 */ /* 0x040fe20000010100 */
[C---:B------:R-:W-:Y:S01]  /*2f00*/  FADD.FTZ R123, -R0.reuse, R123 ;  /* 0x0000007b007b7221 */ /* 0x040fe20000010100 */
[C---:B------:R-:W-:Y:S01]  /*2f10*/  FADD.FTZ R121, -R0.reuse, R121 ;  /* 0x0000007900797221 */ /* 0x040fe20000010100 */
[C---:B------:R-:W-:Y:S01]  /*2f20*/  FADD.FTZ R119, -R0.reuse, R119 ;  /* 0x0000007700777221 */ /* 0x040fe20000010100 */
[C---:B------:R-:W-:Y:S01]  /*2f30*/  FADD.FTZ R118, -R0.reuse, R118 ;  /* 0x0000007600767221 */ /* 0x040fe20000010100 */
[C---:B---3--:R-:W-:Y:S01]  /*2f40*/  FMUL.FTZ R89, R143.reuse, R97 ;  /* 0x000000618f597220 */ /* 0x048fe20000410000 */
[C---:B------:R-:W-:Y:S01]  /*2f50*/  FMUL.FTZ R88, R143.reuse, R96 ;  /* 0x000000608f587220 */ /* 0x040fe20000410000 */
        /* <DEDUP_REMOVED lines=13> */
[C---:B------:R-:W-:Y:S01]  /*3030*/  FMUL.FTZ R107, R143.reuse, R107 ;  /* 0x0000006b8f6b7220 */ /* 0x040fe20000410000 */
[C---:B------:R-:W-:Y:S01]  /*3040*/  FMUL.FTZ R146, R143.reuse, R104 ;  /* 0x000000688f927220 */ /* 0x040fe20000410000 */
[----:B------:R-:W-:Y:S01]  /*3050*/  FADD.FTZ R0, -R0, R115 ;  /* 0x0000007300007221 */ /* 0x000fe20000010100 */
[C---:B------:R-:W-:Y:S01]  /*3060*/  FMUL.FTZ R127, R143.reuse, R106 ;  /* 0x0000006a8f7f7220 */ /* 0x040fe20000410000 */
[----:B------:R-:W-:Y:S01]  /*3070*/  FMUL.FTZ R150, R143, R112 ;  /* 0x000000708f967220 */ /* 0x000fe20000410000 */
[----:B-----5:R-:W-:-:S04]  /*3080*/  IMAD.WIDE.U32 R96, R113, 0x10, R90 ;  /* 0x0000001071607825 */ /* 0x020fc800078e005a */
[C---:B------:R-:W-:Y:S01]  /*3090*/  FMUL.FTZ R106, R143.reuse, R105 ;  /* 0x000000698f6a7220 */ /* 0x040fe20000410000 */
[C---:B------:R-:W-:Y:S01]  /*30a0*/  FMUL.FTZ R115, R143.reuse, R99 ;  /* 0x000000638f737220 */ /* 0x040fe20000410000 */
[C---:B------:R-:W-:Y:S01]  /*30b0*/  FMUL.FTZ R129, R143.reuse, R98 ;  /* 0x000000628f817220 */ /* 0x040fe20000410000 */
[C---:B------:R-:W-:Y:S01]  /*30c0*/  FMUL.FTZ R148, R143.reuse, R95 ;  /* 0x0000005f8f947220 */ /* 0x040fe20000410000 */
[----:B------:R-:W-:Y:S01]  /*30d0*/  FMUL.FTZ R152, R143, R116 ;  /* 0x000000748f987220 */ /* 0x000fe20000410000 */
[----:B------:R0:W-:Y:S01]  /*30e0*/  @!P2 STG.E desc[UR6][R2.64], R143 ;  /* 0x0000008f0200a986 */ /* 0x0001e2000c101906 */
[----:B------:R-:W-:-:S04]  /*30f0*/  IMAD.WIDE.U32 R112, R117, 0x10, R90 ;  /* 0x0000001075707825 */ /* 0x000fc800078e005a */
[----:B------:R-:W-:Y:S01]  /*3100*/  FFMA.FTZ R95, R89, R70, R30 ;  /* 0x00000046595f7223 */ /* 0x000fe2000001001e */
[C---:B------:R-:W-:Y:S01]  /*3110*/  FMUL.FTZ R94, R143.reuse, R94 ;  /* 0x0000005e8f5e7220 */ /* 0x040fe20000410000 */
[----:B------:R-:W-:Y:S01]  /*3120*/  FMUL.FTZ R111, R143, R111 ;  /* 0x0000006f8f6f7220 */ /* 0x000fe20000410000 */
[----:B------:R-:W-:-:S04]  /*3130*/  IMAD.WIDE.U32 R98, R103, 0x10, R90 ;  /* 0x0000001067627825 */ /* 0x000fc800078e005a */
[C---:B------:R-:W-:Y:S01]  /*3140*/  FMUL.FTZ R100, R143.reuse, R100 ;  /* 0x000000648f647220 */ /* 0x040fe20000410000 */
[----:B------:R-:W-:Y:S01]  /*3150*/  FMUL.FTZ R125, R143, R125 ;  /* 0x0000007d8f7d7220 */ /* 0x000fe20000410000 */
[----:B------:R-:W-:Y:S01]  /*3160*/  FFMA.FTZ R111, R111, R80, R40 ;  /* 0x000000506f6f7223 */ /* 0x000fe20000010028 */
[----:B------:R-:W-:-:S04]  /*3170*/  IMAD.WIDE.U32 R104, R93, 0x10, R90 ;  /* 0x000000105d687825 */ /* 0x000fc800078e005a */
[----:B------:R-:W-:Y:S01]  /*3180*/  FFMA.FTZ R100, R100, R81, R41 ;  /* 0x0000005164647223 */ /* 0x000fe20000010029 */
[----:B------:R-:W-:Y:S01]  /*3190*/  FMUL.FTZ R110, R143, R110 ;  /* 0x0000006e8f6e7220 */ /* 0x000fe20000410000 */
[----:B0-----:R-:W-:Y:S01]  /*31a0*/  FFMA.FTZ R2, R88, R71, R31 ;  /* 0x0000004758027223 */ /* 0x001fe2000001001f */
[----:B------:R-:W-:-:S04]  /*31b0*/  IMAD.WIDE.U32 R116, R133, 0x10, R90 ;  /* 0x0000001085747825 */ /* 0x000fc800078e005a */
[----:B------:R-:W-:Y:S01]  /*31c0*/  FFMA.FTZ R90, R107, R76, R36 ;  /* 0x0000004c6b5a7223 */ /* 0x000fe20000010024 */
[----:B------:R-:W-:Y:S01]  /*31d0*/  FFMA.FTZ R3, R146, R77, R37 ;  /* 0x0000004d92037223 */ /* 0x000fe20000010025 */
[----:B------:R-:W-:Y:S01]  /*31e0*/  F2FP.BF16.F32.PACK_AB R88, R100, R111 ;  /* 0x0000006f6458723e */ /* 0x000fe200000010ff */
[----:B------:R-:W-:Y:S01]  /*31f0*/  FFMA.FTZ R93, R115, R74, R34 ;  /* 0x0000004a735d7223 */ /* 0x000fe20000010022 */
[----:B------:R-:W-:Y:S01]  /*3200*/  F2FP.BF16.F32.PACK_AB R95, R2, R95 ;  /* 0x0000005f025f723e */ /* 0x000fe200000010ff */
[----:B------:R-:W-:Y:S01]  /*3210*/  FFMA.FTZ R2, R94, R75, R35 ;  /* 0x0000004b5e027223 */ /* 0x000fe20000010023 */
[----:B------:R-:W-:Y:S01]  /*3220*/  F2FP.BF16.F32.PACK_AB R90, R3, R90 ;  /* 0x0000005a035a723e */ /* 0x000fe200000010ff */
[----:B------:R-:W-:Y:S01]  /*3230*/  FFMA.FTZ R94, R129, R68, R28 ;  /* 0x00000044815e7223 */ /* 0x000fe2000001001c */
[----:B------:R-:W-:Y:S01]  /*3240*/  FFMA.FTZ R3, R148, R69, R29 ;  /* 0x0000004594037223 */ /* 0x000fe2000001001d */
[----:B------:R-:W-:Y:S01]  /*3250*/  FFMA.FTZ R100, R125, R64, R24 ;  /* 0x000000407d647223 */ /* 0x000fe20000010018 */
[C---:B------:R-:W-:Y:S01]  /*3260*/  FMUL.FTZ R109, R143.reuse, R109 ;  /* 0x0000006d8f6d7220 */ /* 0x040fe20000410000 */
[C---:B------:R-:W-:Y:S01]  /*3270*/  FMUL.FTZ R102, R143.reuse, R102 ;  /* 0x000000668f667220 */ /* 0x040fe20000410000 */
[----:B------:R-:W-:Y:S01]  /*3280*/  F2FP.BF16.F32.PACK_AB R93, R2, R93 ;  /* 0x0000005d025d723e */ /* 0x000fe200000010ff */
[----:B------:R-:W-:Y:S01]  /*3290*/  FMUL.FTZ R101, R143, R101 ;  /* 0x000000658f657220 */ /* 0x000fe20000410000 */
[----:B------:R-:W-:Y:S01]  /*32a0*/  F2FP.BF16.F32.PACK_AB R94, R3, R94 ;  /* 0x0000005e035e723e */ /* 0x000fe200000010ff */
[----:B------:R-:W-:Y:S01]  /*32b0*/  FFMA.FTZ R3, R110, R65, R25 ;  /* 0x000000416e037223 */ /* 0x000fe20000010019 */
[----:B------:R-:W-:Y:S01]  /*32c0*/  FFMA.FTZ R109, R109, R82, R42 ;  /* 0x000000526d6d7223 */ /* 0x000fe2000001002a */
[----:B------:R-:W-:Y:S01]  /*32d0*/  FFMA.FTZ R102, R102, R83, R43 ;  /* 0x0000005366667223 */ /* 0x000fe2000001002b */
[C---:B------:R-:W-:Y:S01]  /*32e0*/  FMUL.FTZ R92, R143.reuse, R92 ;  /* 0x0000005c8f5c7220 */ /* 0x040fe20000410000 */
[----:B------:R-:W-:Y:S01]  /*32f0*/  FMUL.FTZ R121, R143, R121 ;  /* 0x000000798f797220 */ /* 0x000fe20000410000 */
[----:B------:R-:W-:Y:S01]  /*3300*/  F2FP.BF16.F32.PACK_AB R100, R3, R100 ;  /* 0x000000640364723e */ /* 0x000fe200000010ff */
[----:B------:R-:W-:Y:S01]  /*3310*/  FMUL.FTZ R154, R143, R118 ;  /* 0x000000768f9a7220 */ /* 0x000fe20000410000 */
[----:B------:R-:W0:Y:S01]  /*3320*/  LDC.64 R2, c[0x0][0x380] ;  /* 0x0000e000ff027b82 */ /* 0x000e220000000a00 */
[----:B------:R-:W-:Y:S01]  /*3330*/  F2FP.BF16.F32.PACK_AB R89, R102, R109 ;  /* 0x0000006d6659723e */ /* 0x000fe200000010ff */
[----:B------:R-:W-:Y:S01]  /*3340*/  FFMA.FTZ R101, R101, R72, R32 ;  /* 0x0000004865657223 */ /* 0x000fe20000010020 */
[----:B------:R-:W-:Y:S01]  /*3350*/  FFMA.FTZ R92, R92, R73, R33 ;  /* 0x000000495c5c7223 */ /* 0x000fe20000010021 */
[----:B------:R-:W-:Y:S01]  /*3360*/  FMUL.FTZ R118, R143, R131 ;  /* 0x000000838f767220 */ /* 0x000fe20000410000 */
        /* <DEDUP_REMOVED lines=21> */
[----:B------:R-:W-:Y:S01]  /*34c0*/  F2FP.BF16.F32.PACK_AB R92, R92, R101 ;  /* 0x000000655c5c723e */ /* 0x000fe200000010ff */
[----:B------:R-:W-:Y:S01]  /*34d0*/  FFMA.FTZ R103, R137, R62, R22 ;  /* 0x0000003e89677223 */ /* 0x000fe20000010016 */
[----:B------:R-:W-:Y:S01]  /*34e0*/  FFMA.FTZ R154, R154, R63, R23 ;  /* 0x0000003f9a9a7223 */ /* 0x000fe20000010017 */
[----:B------:R-:W-:Y:S01]  /*34f0*/  F2FP.BF16.F32.PACK_AB R102, R107, R102 ;  /* 0x000000666b66723e */ /* 0x000fe200000010ff */
[----:B------:R-:W-:Y:S01]  /*3500*/  FFMA.FTZ R101, R123, R66, R26 ;  /* 0x000000427b657223 */ /* 0x000fe2000001001a */
        /* <DEDUP_REMOVED lines=17> */
[----:B------:R-:W-:-:S02]  /*3620*/  F2FP.BF16.F32.PACK_AB R91, R106, R91 ;  /* 0x0000005b6a5b723e */ /* 0x000fc400000010ff */
[----:B------:R-:W-:Y:S02]  /*3630*/  F2FP.BF16.F32.PACK_AB R103, R154, R103 ;  /* 0x000000679a67723e */ /* 0x000fe400000010ff */
        /* <DEDUP_REMOVED lines=13> */
[----:B0-----:R-:W-:-:S03]  /*3710*/  LEA R108, R2, R108, 0x2 ;  /* 0x0000006c026c7211 */ /* 0x001fc600078e10ff */
[----:B------:R1:W-:Y:S01]  /*3720*/  STG.E.128 desc[UR6][R116.64], R124 ;  /* 0x0000007c74007986 */ /* 0x0003e2000c101d06 */
[----:B------:R-:W-:-:S13]  /*3730*/  ISETP.GE.AND P2, PT, R108, R3, PT ;  /* 0x000000036c00720c */ /* 0x000fda0003f46270 */
[----:B------:R-:W-:Y:S05]  /*3740*/  @!P2 BRA `(.L_x_9157) ;  /* 0xffffffcc0078a947 */ /* 0x000fea000383ffff */
[----:B----4-:R-:W-:Y:S05]  /*3750*/  EXIT ;  /* 0x000000000000794d */ /* 0x010fea0003800000 */
.L_x_9156:
[----:B------:R-:W-:Y:S01]  /*3760*/  HFMA2 R136, -RZ, RZ, 0, 5.9604644775390625e-08 ;  /* 0x00000001ff887431 */ /* 0x000fe200000001ff */
[----:B------:R-:W-:Y:S01]  /*3770*/  BSSY B0, `(.L_x_9158) ;  /* 0x0000007000007945 */ /* 0x000fe20003800000 */
[----:B------:R-:W-:Y:S02]  /*3780*/  MOV R145, R0 ;  /* 0x0000000000917202 */ /* 0x000fe40000000f00 */
[----:B------:R-:W-:Y:S02]  /*3790*/  MOV R147, 0x1f ;  /* 0x0000001f00937802 */ /* 0x000fe40000000f00 */
[----:B------:R-:W-:-:S07]  /*37a0*/  MOV R134, 0xffffffff ;  /* 0xffffffff00867802 */ /* 0x000fce0000000f00 */
[----:B----4-:R-:W-:Y:S05]  /*37b0*/  WARPSYNC.COLLECTIVE R134, `(.L_x_9159) ;  /* 0x0000000086087348 */ /* 0x010fea0003c00000 */
[----:B------:R0:W1:Y:S02]  /*37c0*/  SHFL.BFLY P3, R143, R145, R136, R147 ;  /* 0x0c000088918f7389 */ /* 0x0000640000060093 */
[----:B01--4-:R-:W-:Y:S05]  /*37d0*/  ENDCOLLECTIVE ;  /* 0x000000000000791b */ /* 0x013fea0003800000 */
.L_x_9159:
[----:B------:R-:W-:Y:S05]  /*37e0*/  BSYNC B0 ;  /* 0x0000000000007941 */ /* 0x000fea0003800000 */
.L_x_9158:
        /* <DEDUP_REMOVED lines=9> */
.L_x_9160:
[----:B------:R-:W-:Y:S01]  /*3880*/  HFMA2 R136, -RZ, RZ, 0, 2.384185791015625e-07 ;  /* 0x00000004ff887431 */ /* 0x000fe200000001ff */
[----:B------:R-:W-:-:S05]  /*3890*/  MOV R2, R143 ;  /* 0x0000008f00027202 */ /* 0x000fca0000000f00 */
[----:B------:R-:W-:-:S05]  /*38a0*/  FADD.FTZ R88, R3, R2 ;  /* 0x0000000203587221 */ /* 0x000fca0000010000 */
[----:B------:R-:W-:-:S07]  /*38b0*/  MOV R145, R88 ;  /* 0x0000005800917202 */ /* 0x000fce0000000f00 */
[----:B------:R-:W-:Y:S05]  /*38c0*/  WARPSYNC.COLLECTIVE R134, `(.L_x_9161) ;  /* 0x0000000086087348 */ /* 0x000fea0003c00000 */
[----:B------:R0:W1:Y:S02]  /*38d0*/  SHFL.BFLY P3, R143, R145, R136, R147 ;  /* 0x0c000088918f7389 */ /* 0x0000640000060093 */
[----:B01----:R-:W-:Y:S05]  /*38e0*/  ENDCOLLECTIVE ;  /* 0x000000000000791b */ /* 0x003fea0003800000 */
.L_x_9161:
[----:B------:R-:W-:Y:S01]  /*38f0*/  HFMA2 R136, -RZ, RZ, 0, 4.76837158203125e-07 ;  /* 0x00000008ff887431 */ /* 0x000fe200000001ff */
[----:B------:R-:W-:-:S05]  /*3900*/  MOV R89, R143 ;  /* 0x0000008f00597202 */ /* 0x000fca0000000f00 */
[----:B------:R-:W-:-:S05]  /*3910*/  FADD.FTZ R89, R88, R89 ;  /* 0x0000005958597221 */ /* 0x000fca0000010000 */
[----:B------:R-:W-:-:S07]  /*3920*/  MOV R145, R89 ;  /* 0x0000005900917202 */ /* 0x000fce0000000f00 */
[----:B------:R-:W-:Y:S05]  /*3930*/  WARPSYNC.COLLECTIVE R134, `(.L_x_9162) ;  /* 0x0000000086087348 */ /* 0x000fea0003c00000 */
[----:B------:R0:W1:Y:S02]  /*3940*/  SHFL.BFLY P3, R143, R145, R136, R147 ;  /* 0x0c000088918f7389 */ /* 0x0000640000060093 */
[----:B01----:R-:W-:Y:S05]  /*3950*/  ENDCOLLECTIVE ;  /* 0x000000000000791b */ /* 0x003fea0003800000 */
.L_x_9162:
        /* <DEDUP_REMOVED lines=8> */
.L_x_9163:
        /* <DEDUP_REMOVED lines=88> */
.L_x_9164:
[----:B------:R-:W-:Y:S01]  /*3f60*/  HFMA2 R136, -RZ, RZ, 0, 1.1920928955078125e-07 ;  /* 0x00000002ff887431 */ /* 0x000fe200000001ff */
[----:B------:R-:W-:-:S05]  /*3f70*/  MOV R3, R143 ;  /* 0x0000008f00037202 */ /* 0x000fca0000000f00 */
[----:B------:R-:W-:-:S05]  /*3f80*/  FADD.FTZ R3, R0, R3 ;  /* 0x0000000300037221 */ /* 0x000fca0000010000 */
[----:B------:R-:W-:-:S07]  /*3f90*/  MOV R145, R3 ;  /* 0x0000000300917202 */ /* 0x000fce0000000f00 */
[----:B------:R-:W-:Y:S05]  /*3fa0*/  WARPSYNC.COLLECTIVE R134, `(.L_x_9165) ;  /* 0x0000000086087348 */ /* 0x000fea0003c00000 */
[----:B------:R0:W1:Y:S02]  /*3fb0*/  SHFL.BFLY P3, R143, R145, R136, R147 ;  /* 0x0c000088918f7389 */ /* 0x0000640000060093 */
[----:B01----:R-:W-:Y:S05]  /*3fc0*/  ENDCOLLECTIVE ;  /* 0x000000000000791b */ /* 0x003fea0003800000 */
.L_x_9165:
[----:B------:R-:W-:Y:S01]  /*3fd0*/  HFMA2 R136, -RZ, RZ, 0, 2.384185791015625e-07 ;  /* 0x00000004ff887431 */ /* 0x000fe200000001ff */
[----:B------:R-:W-:-:S05]  /*3fe0*/  MOV R88, R143 ;  /* 0x0000008f00587202 */ /* 0x000fca0000000f00 */
[----:B------:R-:W-:-:S05]  /*3ff0*/  FADD.FTZ R88, R3, R88 ;  /* 0x0000005803587221 */ /* 0x000fca0000010000 */
[----:B------:R-:W-:-:S07]  /*4000*/  MOV R145, R88 ;  /* 0x0000005800917202 */ /* 0x000fce0000000f00 */
[----:B------:R-:W-:Y:S05]  /*4010*/  WARPSYNC.COLLECTIVE R134, `(.L_x_9166) ;  /* 0x0000000086087348 */ /* 0x000fea0003c00000 */
[----:B------:R0:W1:Y:S02]  /*4020*/  SHFL.BFLY P3, R143, R145, R136, R147 ;  /* 0x0c000088918f7389 */ /* 0x0000640000060093 */
[----:B01----:R-:W-:Y:S05]  /*4030*/  ENDCOLLECTIVE ;  /* 0x000000000000791b */ /* 0x003fea0003800000 */
.L_x_9166:
[----:B------:R-:W-:Y:S01]  /*4040*/  HFMA2 R136, -RZ, RZ, 0, 4.76837158203125e-07 ;  /* 0x00000008ff887431 */ /* 0x000fe200000001ff */
[----:B------:R-:W-:-:S05]  /*4050*/  MOV R89, R143 ;  /* 0x0000008f00597202 */ /* 0x000fca0000000f00 */
[----:B------:R-:W-:-:S05]  /*4060*/  FADD.FTZ R89, R88, R89 ;  /* 0x0000005958597221 */ /* 0x000fca0000010000 */
[----:B------:R-:W-:-:S07]  /*4070*/  MOV R145, R89 ;  /* 0x0000005900917202 */ /* 0x000fce0000000f00 */
[----:B------:R-:W-:Y:S05]  /*4080*/  WARPSYNC.COLLECTIVE R134, `(.L_x_9167) ;  /* 0x0000000086087348 */ /* 0x000fea0003c00000 */
[----:B------:R0:W1:Y:S02]  /*4090*/  SHFL.BFLY P3, R143, R145, R136, R147 ;  /* 0x0c000088918f7389 */ /* 0x0000640000060093 */
[----:B01----:R-:W-:Y:S05]  /*40a0*/  ENDCOLLECTIVE ;  /* 0x000000000000791b */ /* 0x003fea0003800000 */
.L_x_9167:
[----:B------:R-:W-:Y:S01]  /*40b0*/  HFMA2 R136, -RZ, RZ, 0, 9.5367431640625e-07 ;  /* 0x00000010ff887431 */ /* 0x000fe200000001ff */
[----:B------:R-:W-:-:S05]  /*40c0*/  MOV R128, R143 ;  /* 0x0000008f00807202 */ /* 0x000fca0000000f00 */
[----:B------:R-:W-:-:S05]  /*40d0*/  FADD.FTZ R128, R89, R128 ;  /* 0x0000008059807221 */ /* 0x000fca0000010000 */
[----:B------:R-:W-:-:S07]  /*40e0*/  MOV R145, R128 ;  /* 0x0000008000917202 */ /* 0x000fce0000000f00 */
[----:B------:R-:W-:Y:S05]  /*40f0*/  WARPSYNC.COLLECTIVE R134, `(.L_x_9168) ;  /* 0x0000000086087348 */ /* 0x000fea0003c00000 */
[----:B------:R0:W1:Y:S02]  /*4100*/  SHFL.BFLY P3, R143, R145, R136, R147 ;  /* 0x0c000088918f7389 */ /* 0x0000640000060093 */
[----:B01----:R-:W-:Y:S05]  /*4110*/  ENDCOLLECTIVE ;  /* 0x000000000000791b */ /* 0x003fea0003800000 */
.L_x_9168:
[----:B------:R-:W-:Y:S05]  /*4120*/  BRA `(.L_x_9169) ;  /* 0xffffffe800e47947 */ /* 0x000fea000383ffff */
.L_x_9170:
        /* <DEDUP_REMOVED lines=13> */
.L_x_45801:


//--------------------- .text._ZN10layer_norm13ln_fwd_kernelINS_13Kernel_traitsIf13__nv_bfloat16S2_S2_fjLj1280ELj1ELj4ELj1ELj16ENS_18Kernel_traits_baseILj1280EfS2_S2_S2_fjLj128EEEEELb0ELb0ELb1ELb0EEEvNS_9FwdParamsE --------------------------
	.section	.text._ZN10layer_norm13ln_fwd_kernelINS_13Kernel_traitsIf13__nv_bfloat16S2_S2_fjLj1280ELj1ELj4ELj1ELj16ENS_18Kernel_traits_baseILj1280EfS2_S2_S2_fjLj128EEEEELb0ELb0ELb1ELb0EEEvNS_9FwdParamsE,"ax",@progbits
	.align	128
        .global         _ZN10layer_norm13ln_fwd_kernelINS_13Kernel_traitsIf13__nv_bfloat16S2_S2_fjLj1280ELj1ELj4ELj1ELj16ENS_18Kernel_traits_baseILj1280EfS2_S2_S2_fjLj128EEEEELb0ELb0ELb1ELb0EEEvNS_9FwdParamsE
        .type           _ZN10layer_norm13ln_fwd_kernelINS_13Kernel_traitsIf13__nv_bfloat16S2_S2_fjLj1280ELj1ELj4ELj1ELj16ENS_18Kernel_traits_baseILj1280EfS2_S2_S2_fjLj128EEEEELb0ELb0ELb1ELb0EEEvNS_9FwdParamsE,@function
        .size           _ZN10layer_norm13ln_fwd_kernelINS_13Kernel_traitsIf13__nv_bfloat16S2_S2_fjLj1280ELj1ELj4ELj1ELj16ENS_18Kernel_traits_baseILj1280EfS2_S2_S2_fjLj128EEEEELb0ELb0ELb1ELb0EEEvNS_9FwdParamsE,(.L_x_45802 - _ZN10layer_norm13ln_fwd_kernelINS_13Kernel_traitsIf13__nv_bfloat16S2_S2_fjLj1280ELj1ELj4ELj1ELj16ENS_18Kernel_traits_baseILj1280EfS2_S2_S2_fjLj128EEEEELb0ELb0ELb1ELb0EEEvNS_9FwdParamsE)
        .other          _ZN10layer_norm13ln_fwd_kernelINS_13Kernel_traitsIf13__nv_bfloat16S2_S2_fjLj1280ELj1ELj4ELj1ELj16ENS_18Kernel_traits_baseILj1280EfS2_S2_S2_fjLj128EEEEELb0ELb0ELb1ELb0EEEvNS_9FwdParamsE,@"STO_CUDA_ENTRY STV_DEFAULT"
_ZN10layer_norm13ln_fwd_kernelINS_13Kernel_traitsIf13__nv_bfloat16S2_S2_fjLj1280ELj1ELj4ELj1ELj16ENS_18Kernel_traits_baseILj1280EfS2_S2_S2_fjLj128EEEEELb0ELb0ELb1ELb0EEEvNS_9FwdParamsE:
.text._ZN10layer_norm13ln_fwd_kernelINS_13Kernel_traitsIf13__nv_bfloat16S2_S2_fjLj1280ELj1ELj4ELj1ELj16ENS_18Kernel_traits_baseILj1280EfS2_S2_S2_fjLj128EEEEELb0ELb0ELb1ELb0EEEvNS_9FwdParamsE:
        /* <DEDUP_REMOVED lines=70> */
.L_x_9172:
        /* <DEDUP_REMOVED lines=49> */
.L_x_9173:
[----:B------:R-:W-:Y:S05]  /*0770*/  BSYNC.RECONVERGENT B0 ;  /* 0x0000000000007941 */ /* 0x000fea0003800200 */
.L_x_9171:
[----:B------:R-:W1:Y:S01]  /*0780*/  LDCU UR4, c[0x0][0x384] ;  /* 0x00007080ff0477ac */ /* 0x000e620008000800 */
[----:B------:R-:W2:Y:S01]  /*0790*/  LDCU.U8 UR5, c[0x0][0x410] ;  /* 0x00008200ff0577ac */ /* 0x000ea20008000000 */
[----:B------:R-:W3:Y:S01]  /*07a0*/  LDCU UR10, c[0x0][0x448] ;  /* 0x00008900ff0a77ac */ /* 0x000ee20008000800 */
[----:B------:R-:W4:Y:S01]  /*07b0*/  LDCU.64 UR8, c[0x0][0x3a0] ;  /* 0x00007400ff0877ac */ /* 0x000f220008000a00 */
[----:B-1----:R-:W-:-:S13]  /*07c0*/  ISETP.GE.AND P0, PT, R3, UR4, PT ;  /* 0x0000000403007c0c */ /* 0x002fda000bf06270 */
[----:B--234-:R-:W-:Y:S05]  /*07d0*/  @P0 EXIT ;  /* 0x000000000000094d */ /* 0x01cfea0003800000 */
.L_x_9215:
[----:B------:R-:W1:Y:S08]  /*07e0*/  LDC.64 R104, c[0x0][0x3f0] ;  /* 0x0000fc00ff687b82 */ /* 0x000e700000000a00 */
[----:B------:R-:W2:Y:S01]  /*07f0*/  LDC R132, c[0x0][0x388] ;  /* 0x0000e200ff847b82 */ /* 0x000ea20000000800 */
[----:B-1----:R-:W-:-:S07]  /*0800*/  IMAD.WIDE R106, R3, 0x4, R104 ;  /* 0x00000004036a7825 */ /* 0x002fce00078e0268 */
[----:B------:R-:W1:Y:S01]  /*0810*/  LDC.64 R104, c[0x0][0x3f8] ;  /* 0x0000fe00ff687b82 */ /* 0x000e620000000a00 */
[----:B------:R-:W3:Y:S01]  /*0820*/  LDG.E R135, desc[UR6][R106.64] ;  /* 0x000000066a877981 */ /* 0x000ee2000c1e1900 */
[----:B-1----:R-:W-:-:S05]  /*0830*/  IMAD.WIDE R104, R3, 0x4, R104 ;  /* 0x0000000403687825 */ /* 0x002fca00078e0268 */
[----:B-----5:R1:W5:Y:S01]  /*0840*/  LDG.E R133, desc[UR6][R104.64] ;  /* 0x0000000668857981 */ /* 0x020362000c1e1900 */
[----:B--2---:R-:W-:Y:S01]  /*0850*/  IMAD R134, R3, R132, RZ ;  /* 0x0000008403867224 */ /* 0x004fe200078e02ff */
[----:B------:R-:W-:Y:S01]  /*0860*/  ISETP.GE.U32.AND P0, PT, R2, 0x20, PT ;  /* 0x000000200200780c */ /* 0x000fe20003f06070 */
[----:B------:R-:W-:Y:S03]  /*0870*/  BSSY.RECONVERGENT B0, `(.L_x_9174) ;  /* 0x0000084000007945 */ /* 0x000fe60003800200 */
[----:B------:R-:W-:-:S04]  /*0880*/  SHF.R.S32.HI R137, RZ, 0x1f, R134 ;  /* 0x0000001fff897819 */ /* 0x000fc80000011486 */
[----:B------:R-:W-:-:S04]  /*0890*/  LEA.HI R137, R137, R134, RZ, 0x3 ;  /* 0x0000008689897211 */ /* 0x000fc800078f18ff */
[----:B------:R-:W-:Y:S01]  /*08a0*/  LEA.HI.SX32 R134, R137, R0, 0x1d ;  /* 0x0000000089867211 */ /* 0x000fe200078feaff */
[----:B------:R-:W-:Y:S01]  /*08b0*/  HFMA2 R137, -RZ, RZ, 0, 0 ;  /* 0x00000000ff897431 */ /* 0x000fe200000001ff */
[----:B---3--:R-:W-:-:S13]  /*08c0*/  ISETP.GE.AND P2, PT, R135, 0x1, PT ;  /* 0x000000018700780c */ /* 0x008fda0003f46270 */
[----:B------:R-:W2:Y:S01]  /*08d0*/  @P2 S2R R136, SR_TID.X ;  /* 0x0000000000882919 */ /* 0x000ea20000002100 */
[----:B------:R-:W-:-:S05]  /*08e0*/  @P2 IADD3 R139, PT, PT, R135, -0x1, RZ ;  /* 0xffffffff878b2810 */ /* 0x000fca0007ffe0ff */
[----:B------:R-:W-:-:S05]  /*08f0*/  @P2 IMAD R139, R139, R132, RZ ;  /* 0x000000848b8b2224 */ /* 0x000fca00078e02ff */
[----:B------:R-:W-:-:S04]  /*0900*/  @P2 SHF.R.S32.HI R106, RZ, 0x1f, R139 ;  /* 0x0000001fff6a2819 */ /* 0x000fc8000001148b */
[----:B------:R-:W-:Y:S02]  /*0910*/  @P2 LEA.HI R139, R106, R139, RZ, 0x3 ;  /* 0x0000008b6a8b2211 */ /* 0x000fe400078f18ff */
[----:B--2---:R-:W-:-:S04]  /*0920*/  @P2 LOP3.LUT R0, R136, 0x1f, RZ, 0xc0, !PT ;  /* 0x0000001f88002812 */ /* 0x004fc800078ec0ff */
[----:B------:R-:W-:Y:S01]  /*0930*/  @P2 LEA.HI.SX32 R137, R139, R0, 0x1d ;  /* 0x000000008b892211 */ /* 0x000fe200078feaff */
[----:B-1----:R-:W-:Y:S06]  /*0940*/  @!P0 BRA `(.L_x_9175) ;  /* 0x0000000400d88947 */ /* 0x002fec0003800000 */
[----:B------:R-:W-:Y:S04]  /*0950*/  BSSY.RECONVERGENT B1, `(.L_x_9176) ;  /* 0x0000005000017945 */ /* 0x000fe80003800200 */
[----:B------:R-:W-:Y:S05]  /*0960*/  @!P2 BRA `(.L_x_9177) ;  /* 0x00000000000ca947 */ /* 0x000fea0003800000 */
[----:B------:R-:W1:Y:S02]  /*0970*/  LDC.64 R20, c[0x0][0x390] ;  /* 0x0000e400ff147b82 */ /* 0x000e640000000a00 */
[----:B-1----:R-:W-:-:S06]  /*0980*/  IMAD.WIDE.U32 R20, R137, 0x10, R20 ;  /* 0x0000001089147825 */ /* 0x002fcc00078e0014 */
[----:B------:R-:W5:Y:S02]  /*0990*/  LDG.E.128 R20, desc[UR6][R20.64] ;  /* 0x0000000614147981 */ /* 0x000f64000c1e1d00 */
.L_x_9177:
[----:B------:R-:W-:Y:S05]  /*09a0*/  BSYNC.RECONVERGENT B1 ;  /* 0x0000000000017941 */ /* 0x000fea0003800200 */
.L_x_9176:
[----:B------:R-:W-:-:S04]  /*09b0*/  UISETP.NE.U32.AND UP0, UPT, UR8, URZ, UPT ;  /* 0x000000ff0800728c */ /* 0x000fc8000bf05070 */
[----:B------:R-:W-:-:S09]  /*09c0*/  UISETP.NE.AND.EX UP0, UPT, UR9, URZ, UPT, UP0 ;  /* 0x000000ff0900728c */ /* 0x000fd2000bf05300 */
[----:B------:R-:W-:Y:S05]  /*09d0*/  BRA.U !UP0, `(.L_x_9178) ;  /* 0x0000000108e87547 */ /* 0x000fea000b800000 */
[----:B0-----:R-:W0:Y:S02]  /*09e0*/  LDC.64 R4, c[0x0][0x3a0] ;  /* 0x0000e800ff047b82 */ /* 0x001e240000000a00 */
[----:B0-----:R-:W-:-:S05]  /*09f0*/  IMAD.WIDE.U32 R4, R134, 0x10, R4 ;  /* 0x0000001086047825 */ /* 0x001fca00078e0004 */
[----:B------:R-:W2:Y:S01]  /*0a00*/  LDG.E.128 R104, desc[UR6][R4.64] ;  /* 0x0000000604687981 */ /* 0x000ea2000c1e1d00 */
[----:B------:R-:W-:-:S13]  /*0a10*/  ISETP.GT.AND P1, PT, R135, RZ, PT ;  /* 0x000000ff8700720c */ /* 0x000fda0003f24270 */
[----:B------:R-:W0:Y:S01]  /*0a20*/  @P1 LDC R143, c[0x0][0x40c] ;  /* 0x00010300ff8f1b82 */ /* 0x000e220000000800 */
[----:B-----5:R-:W-:Y:S02]  /*0a30*/  @P1 PRMT R6, R20, 0x7632, R6 ;  /* 0x0000763214061816 */ /* 0x020fe40000000006 */
[C---:B------:R-:W-:Y:S02]  /*0a40*/  @P1 SHF.L.U32 R112, R21.reuse, 0x10, RZ ;  /* 0x0000001015701819 */ /* 0x040fe400000006ff */
[----:B------:R-:W-:Y:S02]  /*0a50*/  @P1 SHF.L.U32 R109, R6, 0x10, RZ ;  /* 0x00000010066d1819 */ /* 0x000fe400000006ff */
[----:B------:R-:W-:Y:S01]  /*0a60*/  @P1 PRMT R110, R21, 0x7632, R110 ;  /* 0x00007632156e1816 */ /* 0x000fe2000000006e */
[----:B------:R-:W1:Y:S03]  /*0a70*/  @P1 LDC R145, c[0x0][0x40c] ;  /* 0x00010300ff911b82 */ /* 0x000e660000000800 */
        /* <DEDUP_REMOVED lines=10> */
[----:B------:R-:W-:Y:S02]  /*0b20*/  SHF.L.U32 R6, R4, 0x10, RZ ;  /* 0x0000001004067819 */ /* 0x000fe400000006ff */
[----:B------:R-:W-:Y:S01]  /*0b30*/  SHF.L.U32 R113, R106, 0x10, RZ ;  /* 0x000000106a717819 */ /* 0x000fe200000006ff */
[----:B-1----:R-:W-:Y:S01]  /*0b40*/  @P1 FFMA.FTZ R5, R112, R145, R5 ;  /* 0x0000009170051223 */ /* 0x002fe20000010005 */
[----:B------:R-:W-:Y:S01]  /*0b50*/  PRMT R105, R105, 0x7632, R105 ;  /* 0x0000763269697816 */ /* 0x000fe20000000069 */
[----:B0-----:R-:W-:Y:S01]  /*0b60*/  @P1 FFMA.FTZ R6, R109, R143, R6 ;  /* 0x0000008f6d061223 */ /* 0x001fe20000010006 */
[----:B------:R-:W-:Y:S02]  /*0b70*/  PRMT R106, R106, 0x7632, R106 ;  /* 0x000076326a6a7816 */ /* 0x000fe4000000006a */
[C---:B------:R-:W-:Y:S02]  /*0b80*/  SHF.L.U32 R142, R107.reuse, 0x10, RZ ;  /* 0x000000106b8e7819 */ /* 0x040fe400000006ff */
[----:B------:R-:W-:-:S02]  /*0b90*/  PRMT R144, R107, 0x7632, R144 ;  /* 0x000076326b907816 */ /* 0x000fc40000000090 */
[----:B------:R-:W-:Y:S02]  /*0ba0*/  @P1 PRMT R109, R23, 0x7632, R109 ;  /* 0x00007632176d1816 */ /* 0x000fe4000000006d */
[----:B------:R-:W-:Y:S02]  /*0bb0*/  @P1 PRMT R107, R22, 0x7632, R107 ;  /* 0x00007632166b1816 */ /* 0x000fe4000000006b */
[----:B------:R-:W-:Y:S02]  /*0bc0*/  SHF.L.U32 R4, R105, 0x10, RZ ;  /* 0x0000001069047819 */ /* 0x000fe400000006ff */
[----:B------:R-:W-:Y:S02]  /*0bd0*/  SHF.L.U32 R112, R106, 0x10, RZ ;  /* 0x000000106a707819 */ /* 0x000fe400000006ff */
[----:B------:R-:W-:Y:S01]  /*0be0*/  @P1 SHF.L.U32 R106, R109, 0x10, RZ ;  /* 0x000000106d6a1819 */ /* 0x000fe200000006ff */
[----:B---3--:R-:W-:Y:S01]  /*0bf0*/  @P1 FFMA.FTZ R4, R111, R146, R4 ;  /* 0x000000926f041223 */ /* 0x008fe20000010004 */
[----:B------:R-:W-:-:S02]  /*0c00*/  @P1 SHF.L.U32 R104, R22, 0x10, RZ ;  /* 0x0000001016681819 */ /* 0x000fc400000006ff */
[----:B------:R-:W-:Y:S02]  /*0c10*/  @P1 SHF.L.U32 R143, R23, 0x10, RZ ;  /* 0x00000010178f1819 */ /* 0x000fe400000006ff */
[----:B------:R-:W-:Y:S01]  /*0c20*/  @P1 SHF.L.U32 R105, R20, 0x10, RZ ;  /* 0x0000001014691819 */ /* 0x000fe200000006ff */
[----:B----4-:R-:W-:Y:S01]  /*0c30*/  @P1 FFMA.FTZ R113, R104, R136, R113 ;  /* 0x0000008868711223 */ /* 0x010fe20000010071 */
[----:B------:R-:W-:Y:S02]  /*0c40*/  @P1 SHF.L.U32 R107, R107, 0x10, RZ ;  /* 0x000000106b6b1819 */ /* 0x000fe400000006ff */
[----:B------:R-:W-:Y:S01]  /*0c50*/  SHF.L.U32 R109, R144, 0x10, RZ ;  /* 0x00000010906d7819 */ /* 0x000fe200000006ff */
        /* <DEDUP_REMOVED lines=18> */
.L_x_9178:
[----:B------:R-:W1:Y:S01]  /*0d80*/  @P2 LDC R107, c[0x0][0x40c] ;  /* 0x00010300ff6b2b82 */ /* 0x000e620000000800 */
[----:B-----5:R-:W-:Y:S01]  /*0d90*/  @P2 PRMT R104, R21, 0x7632, R104 ;  /* 0x0000763215682816 */ /* 0x020fe20000000068 */
[----:B0-----:R-:W-:Y:S01]  /*0da0*/  HFMA2 R4, -RZ, RZ, 0, 0 ;  /* 0x00000000ff047431 */ /* 0x001fe200000001ff */
[----:B------:R-:W-:Y:S02]  /*0db0*/  @P2 PRMT R105, R22, 0x7632, R105 ;  /* 0x0000763216692816 */ /* 0x000fe40000000069 */
[----:B------:R-:W-:Y:S02]  /*0dc0*/  CS2R R112, SRZ ;  /* 0x0000000000707805 */ /* 0x000fe4000001ff00 */
[----:B------:R-:W-:Y:S01]  /*0dd0*/  @P2 SHF.L.U32 R104, R104, 0x10, RZ ;  /* 0x0000001068682819 */ /* 0x000fe200000006ff */
[----:B------:R-:W-:Y:S01]  /*0de0*/  IMAD.MOV.U32 R6, RZ, RZ, RZ ;  /* 0x000000ffff067224 */ /* 0x000fe200078e00ff */
[----:B------:R-:W-:Y:S01]  /*0df0*/  @P2 PRMT R5, R20, 0x7632, R5 ;  /* 0x0000763214052816 */ /* 0x000fe20000000005 */
[----:B------:R-:W0:Y:S01]  /*0e00*/  @P2 LDC R138, c[0x0][0x40c] ;  /* 0x00010300ff8a2b82 */ /* 0x000e220000000800 */
[----:B------:R-:W-:-:S02]  /*0e10*/  @P2 SHF.L.U32 R105, R105, 0x10, RZ ;  /* 0x0000001069692819 */ /* 0x000fc400000006ff */
[----:B------:R-:W-:Y:S02]  /*0e20*/  @P2 SHF.L.U32 R5, R5, 0x10, RZ ;  /* 0x0000001005052819 */ /* 0x000fe400000006ff */
[C---:B------:R-:W-:Y:S02]  /*0e30*/  @P2 SHF.L.U32 R140, R23.reuse, 0x10, RZ ;  /* 0x00000010178c2819 */ /* 0x040fe400000006ff */
[----:B------:R-:W-:Y:S01]  /*0e40*/  MOV R109, RZ ;  /* 0x000000ff006d7202 */ /* 0x000fe20000000f00 */
[----:B------:R-:W2:Y:S08]  /*0e50*/  @P2 LDC R110, c[0x0][0x40c] ;  /* 0x00010300ff6e2b82 */ /* 0x000eb00000000800 */
[----:B------:R-:W3:Y:S01]  /*0e60*/  @P2 LDC R106, c[0x0][0x40c] ;  /* 0x00010300ff6a2b82 */ /* 0x000ee20000000800 */
[----:B-1----:R-:W-:Y:S01]  /*0e70*/  @P2 FMUL.FTZ R4, R104, R107 ;  /* 0x0000006b68042220 */ /* 0x002fe20000410000 */
[----:B------:R-:W-:-:S02]  /*0e80*/  @P2 PRMT R104, R23, 0x7632, R104 ;  /* 0x0000763217682816 */ /* 0x000fc40000000068 */
[----:B------:R-:W-:Y:S02]  /*0e90*/  @P2 SHF.L.U32 R107, R21, 0x10, RZ ;  /* 0x00000010156b2819 */ /* 0x000fe400000006ff */
[----:B------:R-:W-:Y:S02]  /*0ea0*/  @P2 SHF.L.U32 R104, R104, 0x10, RZ ;  /* 0x0000001068682819 */ /* 0x000fe400000006ff */
[----:B------:R-:W1:Y:S01]  /*0eb0*/  @P2 LDC R136, c[0x0][0x40c] ;  /* 0x00010300ff882b82 */ /* 0x000e620000000800 */
[----:B0-----:R-:W-:Y:S01]  /*0ec0*/  @P2 FMUL.FTZ R112, R105, R138 ;  /* 0x0000008a69702220 */ /* 0x001fe20000410000 */
[----:B------:R-:W-:Y:S02]  /*0ed0*/  @P2 SHF.L.U32 R105, R20, 0x10, RZ ;  /* 0x0000001014692819 */ /* 0x000fe400000006ff */
[----:B------:R-:W-:-:S04]  /*0ee0*/  @P2 SHF.L.U32 R138, R22, 0x10, RZ ;  /* 0x00000010168a2819 */ /* 0x000fc800000006ff */
[----:B------:R-:W0:Y:S01]  /*0ef0*/  @P2 LDC R143, c[0x0][0x40c] ;  /* 0x00010300ff8f2b82 */ /* 0x000e220000000800 */
[----:B--2---:R-:W-:Y:S01]  /*0f00*/  @P2 FMUL.FTZ R6, R5, R110 ;  /* 0x0000006e05062220 */ /* 0x004fe20000410000 */
[----:B------:R-:W-:Y:S01]  /*0f10*/  CS2R R110, SRZ ;  /* 0x00000000006e7805 */ /* 0x000fe2000001ff00 */
[----:B------:R-:W-:-:S05]  /*0f20*/  HFMA2 R5, -RZ, RZ, 0, 0 ;  /* 0x00000000ff057431 */ /* 0x000fca00000001ff */
[----:B------:R-:W2:Y:S01]  /*0f30*/  @P2 LDC R139, c[0x0][0x40c] ;  /* 0x00010300ff8b2b82 */ /* 0x000ea20000000800 */
[----:B---3--:R-:W-:Y:S01]  /*0f40*/  @P2 FMUL.FTZ R110, R105, R106 ;  /* 0x0000006a696e2220 */ /* 0x008fe20000410000 */
[----:B------:R-:W-:-:S06]  /*0f50*/  F2FP.BF16.F32.PACK_AB R105, RZ, R6 ;  /* 0x00000006ff69723e */ /* 0x000fcc00000010ff */
[----:B------:R-:W3:Y:S01]  /*0f60*/  @P2 LDC R141, c[0x0][0x40c] ;  /* 0x00010300ff8d2b82 */ /* 0x000ee20000000800 */
[----:B-1----:R-:W-:Y:S01]  /*0f70*/  @P2 FMUL.FTZ R5, R107, R136 ;  /* 0x000000886b052220 */ /* 0x002fe20000410000 */
[----:B------:R-:W-:-:S04]  /*0f80*/  F2FP.BF16.F32.PACK_AB R107, RZ, R4 ;  /* 0x00000004ff6b723e */ /* 0x000fc800000010ff */
[----:B------:R-:W-:Y:S01]  /*0f90*/  F2FP.BF16.F32.PACK_AB R106, RZ, R5 ;  /* 0x00000005ff6a723e */ /* 0x000fe200000010ff */
[----:B0-----:R-:W-:Y:S01]  /*0fa0*/  @P2 FMUL.FTZ R109, R104, R143 ;  /* 0x0000008f686d2220 */ /* 0x001fe20000410000 */
[----:B------:R-:W-:-:S04]  /*0fb0*/  F2FP.BF16.F32.PACK_AB R104, RZ, R110 ;  /* 0x0000006eff68723e */ /* 0x000fc800000010ff */
[----:B------:R-:W-:Y:S02]  /*0fc0*/  PRMT R104, R104, 0x5410, R105 ;  /* 0x0000541068687816 */ /* 0x000fe40000000069 */
[----:B------:R-:W-:Y:S01]  /*0fd0*/  PRMT R105, R106, 0x5410, R107 ;  /* 0x000054106a697816 */ /* 0x000fe2000000006b */
[----:B--2---:R-:W-:Y:S01]  /*0fe0*/  @P2 FMUL.FTZ R113, R138, R139 ;  /* 0x0000008b8a712220 */ /* 0x004fe20000410000 */
[----:B------:R-:W-:-:S04]  /*0ff0*/  F2FP.BF16.F32.PACK_AB R138, RZ, R112 ;  /* 0x00000070ff8a723e */ /* 0x000fc800000010ff */
[----:B------:R-:W-:Y:S01]  /*1000*/  F2FP.BF16.F32.PACK_AB R136, RZ, R113 ;  /* 0x00000071ff88723e */ /* 0x000fe200000010ff */
[----:B---3--:R-:W-:Y:S01]  /*1010*/  @P2 FMUL.FTZ R111, R140, R141 ;  /* 0x0000008d8c6f2220 */ /* 0x008fe20000410000 */
[----:B------:R-:W-:Y:S02]  /*1020*/  F2FP.BF16.F32.PACK_AB R140, RZ, R109 ;  /* 0x0000006dff8c723e */ /* 0x000fe400000010ff */
[----:B------:R-:W-:Y:S02]  /*1030*/  PRMT R106, R136, 0x5410, R138 ;  /* 0x00005410886a7816 */ /* 0x000fe4000000008a */
[----:B------:R-:W-:-:S04]  /*1040*/  F2FP.BF16.F32.PACK_AB R139, RZ, R111 ;  /* 0x0000006fff8b723e */ /* 0x000fc800000010ff */
[----:B------:R-:W-:-:S07]  /*1050*/  PRMT R107, R139, 0x5410, R140 ;  /* 0x000054108b6b7816 */ /* 0x000fce000000008c */
.L_x_9179:
[----:B------:R-:W0:Y:S01]  /*1060*/  LDC.64 R138, c[0x0][0x3a8] ;  /* 0x0000ea00ff8a7b82 */ /* 0x000e220000000a00 */
[----:B------:R-:W-:Y:S01]  /*1070*/  IADD3 R137, PT, PT, R137, 0x20, RZ ;  /* 0x0000002089897810 */ /* 0x000fe20007ffe0ff */
[----:B0-----:R-:W-:-:S04]  /*1080*/  IMAD.WIDE.U32 R138, R134, 0x10, R138 ;  /* 0x00000010868a7825 */ /* 0x001fc800078e008a */
[----:B------:R-:W-:Y:S01]  /*1090*/  VIADD R134, R134, 0x20 ;  /* 0x0000002086867836 */ /* 0x000fe20000000000 */
[----:B------:R1:W-:Y:S06]  /*10a0*/  STG.E.128 desc[UR6][R138.64], R104 ;  /* 0x000000688a007986 */ /* 0x0003ec000c101d06 */
.L_x_9175:
[----:B------:R-:W-:Y:S05]  /*10b0*/  BSYNC.RECONVERGENT B0 ;  /* 0x0000000000007941 */ /* 0x000fea0003800200 */
.L_x_9174:
[----:B------:R-:W-:Y:S01]  /*10c0*/  ISETP.GE.U32.AND P1, PT, R2, 0x40, PT ;  /* 0x000000400200780c */ /* 0x000fe20003f26070 */
[----:B------:R-:W-:Y:S03]  /*10d0*/  BSSY.RECONVERGENT B0, `(.L_x_9180) ;  /* 0x000007a000007945 */ /* 0x000fe60003800200 */
[----:B------:R-:W-:-:S09]  /*10e0*/  P2R R136, PR, RZ, 0x2 ;  /* 0x00000002ff887803 */ /* 0x000fd20000000000 */
[----:B------:R-:W-:Y:S05]  /*10f0*/  @!P1 BRA `(.L_x_9181) ;  /* 0x0000000400dc9947 */ /* 0x000fea0003800000 */
[----:B------:R-:W-:Y:S04]  /*1100*/  BSSY.RECONVERGENT B1, `(.L_x_9182) ;  /* 0x0000005000017945 */ /* 0x000fe80003800200 */
[----:B------:R-:W-:Y:S05]  /*1110*/  @!P2 BRA `(.L_x_9183) ;  /* 0x00000000000ca947 */ /* 0x000fea0003800000 */
[----:B------:R-:W2:Y:S02]  /*1120*/  LDC.64 R8, c[0x0][0x390] ;  /* 0x0000e400ff087b82 */ /* 0x000ea40000000a00 */
[----:B--2---:R-:W-:-:S05]  /*1130*/  IMAD.WIDE.U32 R8, R137, 0x10, R8 ;  /* 0x0000001089087825 */ /* 0x004fca00078e0008 */
[----:B------:R2:W5:Y:S02]  /*1140*/  LDG.E.128 R20, desc[UR6][R8.64] ;  /* 0x0000000608147981 */ /* 0x000564000c1e1d00 */
.L_x_9183:
[----:B------:R-:W-:Y:S05]  /*1150*/  BSYNC.RECONVERGENT B1 ;  /* 0x0000000000017941 */ /* 0x000fea0003800200 */
.L_x_9182:
[----:B------:R-:W-:-:S04]  /*1160*/  UISETP.NE.U32.AND UP0, UPT, UR8, URZ, UPT ;  /* 0x000000ff0800728c */ /* 0x000fc8000bf05070 */
[----:B------:R-:W-:-:S09]  /*1170*/  UISETP.NE.AND.EX UP0, UPT, UR9, URZ, UPT, UP0 ;  /* 0x000000ff0900728c */ /* 0x000fd2000bf05300 */
[----:B------:R-:W-:Y:S05]  /*1180*/  BRA.U !UP0, `(.L_x_9184) ;  /* 0x0000000108e87547 */ /* 0x000fea000b800000 */
[----:B-1----:R-:W1:Y:S02]  /*1190*/  LDC.64 R104, c[0x0][0x3a0] ;  /* 0x0000e800ff687b82 */ /* 0x002e640000000a00 */
[----:B-1----:R-:W-:-:S06]  /*11a0*/  IMAD.WIDE.U32 R104, R134, 0x10, R104 ;  /* 0x0000001086687825 */ /* 0x002fcc00078e0068 */
[----:B------:R-:W3:Y:S01]  /*11b0*/  LDG.E.128 R104, desc[UR6][R104.64] ;  /* 0x0000000668687981 */ /* 0x000ee2000c1e1d00 */
[----:B------:R-:W-:-:S13]  /*11c0*/  ISETP.GT.AND P1, PT, R135, RZ, PT ;  /* 0x000000ff8700720c */ /* 0x000fda0003f24270 */
[----:B------:R-:W1:Y:S01]  /*11d0*/  @P1 LDC R17, c[0x0][0x40c] ;  /* 0x00010300ff111b82 */ /* 0x000e620000000800 */
[----:B0----5:R-:W-:Y:S02]  /*11e0*/  @P1 PRMT R7, R20, 0x7632, R7 ;  /* 0x0000763214071816 */ /* 0x021fe40000000007 */
[----:B--2---:R-:W-:Y:S02]  /*11f0*/  @P1 PRMT R8, R21, 0x7632, R8 ;  /* 0x0000763215081816 */ /* 0x004fe40000000008 */
[----:B------:R-:W-:Y:S02]  /*1200*/  @P1 SHF.L.U32 R14, R7, 0x10, RZ ;  /* 0x00000010070e1819 */ /* 0x000fe400000006ff */
[----:B------:R-:W-:Y:S01]  /*1210*/  @P1 SHF.L.U32 R16, R8, 0x10, RZ ;  /* 0x0000001008101819 */ /* 0x000fe200000006ff */
[----:B------:R-:W0:Y:S01]  /*1220*/  @P1 LDC R145, c[0x0][0x40c] ;  /* 0x00010300ff911b82 */ /* 0x000e220000000800 */
[----:B------:R-:W-:Y:S02]  /*1230*/  @P1 SHF.L.U32 R143, R21, 0x10, RZ ;  /* 0x00000010158f1819 */ /* 0x000fe400000006ff */
[----:B------:R-:W-:-:S05]  /*1240*/  @P1 SHF.L.U32 R146, R23, 0x10, RZ ;  /* 0x0000001017921819 */ /* 0x000fca00000006ff */
[----:B------:R-:W2:Y:S08]  /*1250*/  @P1 LDC R144, c[0x0][0x40c] ;  /* 0x00010300ff901b82 */ /* 0x000eb00000000800 */
[----:B------:R-:W4:Y:S08]  /*1260*/  @P1 LDC R138, c[0x0][0x40c] ;  /* 0x00010300ff8a1b82 */ /* 0x000f300000000800 */
[----:B------:R-:W4:Y:S08]  /*1270*/  @P1 LDC R139, c[0x0][0x40c] ;  /* 0x00010300ff8b1b82 */ /* 0x000f300000000800 */
[----:B------:R-:W4:Y:S08]  /*1280*/  @P1 LDC R140, c[0x0][0x40c] ;  /* 0x00010300ff8c1b82 */ /* 0x000f300000000800 */
[----:B------:R-:W4:Y:S08]  /*1290*/  @P1 LDC R141, c[0x0][0x40c] ;  /* 0x00010300ff8d1b82 */ /* 0x000f300000000800 */
[----:B------:R-:W4:Y:S01]  /*12a0*/  @P1 LDC R142, c[0x0][0x40c] ;  /* 0x00010300ff8e1b82 */ /* 0x000f220000000800 */
[----:B---3--:R-:W-:-:S02]  /*12b0*/  PRMT R7, R104, 0x7632, R7 ;  /* 0x0000763268077816 */ /* 0x008fc40000000007 */
[C---:B------:R-:W-:Y:S02]  /*12c0*/  SHF.L.U32 R8, R105.reuse, 0x10, RZ ;  /* 0x0000001069087819 */ /* 0x040fe400000006ff */
[----:B------:R-:W-:Y:S02]  /*12d0*/  PRMT R105, R105, 0x7632, R105 ;  /* 0x0000763269697816 */ /* 0x000fe40000000069 */
[----:B------:R-:W-:Y:S01]  /*12e0*/  SHF.L.U32 R7, R7, 0x10, RZ ;  /* 0x0000001007077819 */ /* 0x000fe200000006ff */
[----:B--2---:R-:W-:Y:S01]  /*12f0*/  @P1 FFMA.FTZ R8, R143, R144, R8 ;  /* 0x000000908f081223 */ /* 0x004fe20000010008 */
[----:B------:R-:W-:Y:S02]  /*1300*/  SHF.L.U32 R9, R105, 0x10, RZ ;  /* 0x0000001069097819 */ /* 0x000fe400000006ff */
[----:B------:R-:W-:Y:S01]  /*1310*/  SHF.L.U32 R18, R106, 0x10, RZ ;  /* 0x000000106a127819 */ /* 0x000fe200000006ff */
[----:B-1----:R-:W-:Y:S01]  /*1320*/  @P1 FFMA.FTZ R7, R14, R17, R7 ;  /* 0x000000110e071223 */ /* 0x002fe20000010007 */
[----:B------:R-:W-:Y:S01]  /*1330*/  @P1 PRMT R14, R22, 0x7632, R14 ;  /* 0x00007632160e1816 */ /* 0x000fe2000000000e */
[----:B0-----:R-:W-:Y:S01]  /*1340*/  @P1 FFMA.FTZ R9, R16, R145, R9 ;  /* 0x0000009110091223 */ /* 0x001fe20000010009 */
[----:B------:R-:W-:-:S02]  /*1350*/  SHF.L.U32 R105, R107, 0x10, RZ ;  /* 0x000000106b697819 */ /* 0x000fc400000006ff */
[----:B------:R-:W-:Y:S02]  /*1360*/  PRMT R106, R106, 0x7632, R106 ;  /* 0x000076326a6a7816 */ /* 0x000fe4000000006a */
[----:B------:R-:W-:Y:S02]  /*1370*/  PRMT R107, R107, 0x7632, R107 ;  /* 0x000076326b6b7816 */ /* 0x000fe4000000006b */
[----:B------:R-:W-:Y:S02]  /*1380*/  @P1 PRMT R16, R23, 0x7632, R16 ;  /* 0x0000763217101816 */ /* 0x000fe40000000010 */
[----:B------:R-:W-:Y:S01]  /*1390*/  SHF.L.U32 R15, R104, 0x10, RZ ;  /* 0x00000010680f7819 */ /* 0x000fe200000006ff */
[----:B------:R-:W-:Y:S01]  /*13a0*/  @P1 IMAD.U32 R104, R14, 0x10000, RZ ;  /* 0x000100000e681824 */ /* 0x000fe200078e00ff */
[----:B------:R-:W-:Y:S02]  /*13b0*/  @P1 SHF.L.U32 R145, R22, 0x10, RZ ;  /* 0x0000001016911819 */ /* 0x000fe400000006ff */
[----:B------:R-:W-:-:S02]  /*13c0*/  @P1 SHF.L.U32 R144, R20, 0x10, RZ ;  /* 0x0000001014901819 */ /* 0x000fc400000006ff */
[----:B------:R-:W-:Y:S01]  /*13d0*/  SHF.L.U32 R17, R106, 0x10, RZ ;  /* 0x000000106a117819 */ /* 0x000fe200000006ff */
[----:B----4-:R-:W-:Y:S01]  /*13e0*/  @P1 FFMA.FTZ R18, R145, R138, R18 ;  /* 0x0000008a91121223 */ /* 0x010fe20000010012 */
[----:B------:R-:W-:Y:S01]  /*13f0*/  @P1 SHF.L.U32 R143, R16, 0x10, RZ ;  /* 0x00000010108f1819 */ /* 0x000fe200000006ff */
[----:B------:R-:W-:Y:S01]  /*1400*/  @P1 FFMA.FTZ R15, R144, R141, R15 ;  /* 0x0000008d900f1223 */ /* 0x000fe2000001000f */
[----:B------:R-:W-:Y:S01]  /*1410*/  SHF.L.U32 R14, R107, 0x10, RZ ;  /* 0x000000106b0e7819 */ /* 0x000fe200000006ff */
[----:B------:R-:W-:Y:S01]  /*1420*/  @P1 FFMA.FTZ R17, R104, R139, R17 ;  /* 0x0000008b68111223 */ /* 0x000fe20000010011 */
[----:B------:R-:W-:Y:S01]  /*1430*/  @!P1 MOV R16, R105 ;  /* 0x0000006900109202 */ /* 0x000fe20000000f00 */
[----:B------:R-:W-:Y:S01]  /*1440*/  @P1 FFMA.FTZ R16, R146, R140, R105 ;  /* 0x0000008c92101223 */ /* 0x000fe20000010069 */
        /* <DEDUP_REMOVED lines=14> */
.L_x_9184:
[----:B------:R-:W3:Y:S01]  /*1530*/  @P2 LDC R16, c[0x0][0x40c] ;  /* 0x00010300ff102b82 */ /* 0x000ee20000000800 */
[----:B-----5:R-:W-:Y:S01]  /*1540*/  @P2 PRMT R15, R22, 0x7632, R15 ;  /* 0x00007632160f2816 */ /* 0x020fe2000000000f */
[----:B------:R-:W-:Y:S01]  /*1550*/  HFMA2 R17, -RZ, RZ, 0, 0 ;  /* 0x00000000ff117431 */ /* 0x000fe200000001ff */
[----:B--2---:R-:W-:Y:S01]  /*1560*/  @P2 PRMT R8, R20, 0x7632, R8 ;  /* 0x0000763214082816 */ /* 0x004fe20000000008 */
[----:B0-----:R-:W-:Y:S01]  /*1570*/  HFMA2 R7, -RZ, RZ, 0, 0 ;  /* 0x00000000ff077431 */ /* 0x001fe200000001ff */
[----:B------:R-:W-:Y:S01]  /*1580*/  @P2 PRMT R14, R21, 0x7632, R14 ;  /* 0x00007632150e2816 */ /* 0x000fe2000000000e */
[----:B------:R-:W-:Y:S01]  /*1590*/  HFMA2 R18, -RZ, RZ, 0, 0 ;  /* 0x00000000ff127431 */ /* 0x000fe200000001ff */
[----:B------:R-:W-:Y:S01]  /*15a0*/  @P2 SHF.L.U32 R15, R15, 0x10, RZ ;  /* 0x000000100f0f2819 */ /* 0x000fe200000006ff */
[----:B-1----:R-:W0:Y:S01]  /*15b0*/  @P2 LDC R105, c[0x0][0x40c] ;  /* 0x00010300ff692b82 */ /* 0x002e220000000800 */
[----:B------:R-:W-:Y:S02]  /*15c0*/  @P2 SHF.L.U32 R8, R8, 0x10, RZ ;  /* 0x0000001008082819 */ /* 0x000fe400000006ff */
[----:B------:R-:W-:-:S02]  /*15d0*/  @P2 SHF.L.U32 R14, R14, 0x10, RZ ;  /* 0x000000100e0e2819 */ /* 0x000fc400000006ff */
[----:B------:R-:W-:Y:S02]  /*15e0*/  MOV R9, RZ ;  /* 0x000000ff00097202 */ /* 0x000fe40000000f00 */
[----:B------:R-:W-:Y:S01]  /*15f0*/  @P2 SHF.L.U32 R139, R22, 0x10, RZ ;  /* 0x00000010168b2819 */ /* 0x000fe200000006ff */
[----:B------:R-:W1:Y:S01]  /*1600*/  @P2 LDC R107, c[0x0][0x40c] ;  /* 0x00010300ff6b2b82 */ /* 0x000e620000000800 */
[----:B------:R-:W-:-:S07]  /*1610*/  @P2 SHF.L.U32 R141, R23, 0x10, RZ ;  /* 0x00000010178d2819 */ /* 0x000fce00000006ff */
[----:B------:R-:W2:Y:S01]  /*1620*/  @P2 LDC R106, c[0x0][0x40c] ;  /* 0x00010300ff6a2b82 */ /* 0x000ea20000000800 */
[----:B---3--:R-:W-:Y:S01]  /*1630*/  @P2 FMUL.FTZ R17, R15, R16 ;  /* 0x000000100f112220 */ /* 0x008fe20000410000 */
[----:B------:R-:W-:-:S04]  /*1640*/  @P2 PRMT R16, R23, 0x7632, R16 ;  /* 0x0000763217102816 */ /* 0x000fc80000000010 */
[----:B------:R-:W-:Y:S02]  /*1650*/  @P2 SHF.L.U32 R104, R16, 0x10, RZ ;  /* 0x0000001010682819 */ /* 0x000fe400000006ff */
[----:B------:R-:W3:Y:S01]  /*1660*/  @P2 LDC R138, c[0x0][0x40c] ;  /* 0x00010300ff8a2b82 */ /* 0x000ee20000000800 */
[----:B0-----:R-:W-:Y:S01]  /*1670*/  @P2 FMUL.FTZ R7, R8, R105 ;  /* 0x0000006908072220 */ /* 0x001fe20000410000 */
[----:B------:R-:W-:Y:S02]  /*1680*/  @P2 SHF.L.U32 R105, R20, 0x10, RZ ;  /* 0x0000001014692819 */ /* 0x000fe400000006ff */
[----:B------:R-:W-:Y:S02]  /*1690*/  MOV R8, RZ ;  /* 0x000000ff00087202 */ /* 0x000fe40000000f00 */
[----:B------:R-:W-:Y:S02]  /*16a0*/  MOV R16, RZ ;  /* 0x000000ff00107202 */ /* 0x000fe40000000f00 */
[----:B------:R-:W0:Y:S01]  /*16b0*/  @P2 LDC R143, c[0x0][0x40c] ;  /* 0x00010300ff8f2b82 */ /* 0x000e220000000800 */
[----:B-1----:R-:W-:Y:S01]  /*16c0*/  @P2 FMUL.FTZ R9, R14, R107 ;  /* 0x0000006b0e092220 */ /* 0x002fe20000410000 */
[----:B------:R-:W-:Y:S01]  /*16d0*/  @P2 IMAD.U32 R107, R21, 0x10000, RZ ;  /* 0x00010000156b2824 */ /* 0x000fe200078e00ff */
[----:B------:R-:W-:-:S05]  /*16e0*/  CS2R R14, SRZ ;  /* 0x00000000000e7805 */ /* 0x000fca000001ff00 */
[----:B------:R-:W1:Y:S01]  /*16f0*/  @P2 LDC R140, c[0x0][0x40c] ;  /* 0x00010300ff8c2b82 */ /* 0x000e620000000800 */
[----:B--2---:R-:W-:Y:S01]  /*1700*/  @P2 FMUL.FTZ R15, R105, R106 ;  /* 0x0000006a690f2220 */ /* 0x004fe20000410000 */
[----:B------:R-:W-:-:S06]  /*1710*/  F2FP.BF16.F32.PACK_AB R105, RZ, R7 ;  /* 0x00000007ff69723e */ /* 0x000fcc00000010ff */
[----:B------:R-:W2:Y:S01]  /*1720*/  @P2 LDC R142, c[0x0][0x40c] ;  /* 0x00010300ff8e2b82 */ /* 0x000ea20000000800 */
[----:B---3--:R-:W-:Y:S01]  /*1730*/  @P2 FMUL.FTZ R8, R107, R138 ;  /* 0x0000008a6b082220 */ /* 0x008fe20000410000 */
[----:B------:R-:W-:-:S04]  /*1740*/  F2FP.BF16.F32.PACK_AB R107, RZ, R9 ;  /* 0x00000009ff6b723e */ /* 0x000fc800000010ff */
[----:B------:R-:W-:Y:S01]  /*1750*/  F2FP.BF16.F32.PACK_AB R106, RZ, R8 ;  /* 0x00000008ff6a723e */ /* 0x000fe200000010ff */
[----:B0-----:R-:W-:Y:S01]  /*1760*/  @P2 FMUL.FTZ R14, R104, R143 ;  /* 0x0000008f680e2220 */ /* 0x001fe20000410000 */
[----:B------:R-:W-:-:S04]  /*1770*/  F2FP.BF16.F32.PACK_AB R104, RZ, R15 ;  /* 0x0000000fff68723e */ /* 0x000fc800000010ff */
[----:B------:R-:W-:Y:S02]  /*1780*/  PRMT R104, R104, 0x5410, R105 ;  /* 0x0000541068687816 */ /* 0x000fe40000000069 */
[----:B------:R-:W-:Y:S01]  /*1790*/  PRMT R105, R106, 0x5410, R107 ;  /* 0x000054106a697816 */ /* 0x000fe2000000006b */
[----:B-1----:R-:W-:Y:S01]  /*17a0*/  @P2 FMUL.FTZ R18, R139, R140 ;  /* 0x0000008c8b122220 */ /* 0x002fe20000410000 */
[----:B------:R-:W-:-:S04]  /*17b0*/  F2FP.BF16.F32.PACK_AB R139, RZ, R17 ;  /* 0x00000011ff8b723e */ /* 0x000fc800000010ff */
[----:B------:R-:W-:Y:S01]  /*17c0*/  F2FP.BF16.F32.PACK_AB R138, RZ, R18 ;  /* 0x00000012ff8a723e */ /* 0x000fe200000010ff */
[----:B--2---:R-:W-:Y:S01]  /*17d0*/  @P2 FMUL.FTZ R16, R141, R142 ;  /* 0x0000008e8d102220 */ /* 0x004fe20000410000 */
[----:B------:R-:W-:Y:S02]  /*17e0*/  F2FP.BF16.F32.PACK_AB R141, RZ, R14 ;  /* 0x0000000eff8d723e */ /* 0x000fe400000010ff */
[----:B------:R-:W-:Y:S02]  /*17f0*/  PRMT R106, R138, 0x5410, R139 ;  /* 0x000054108a6a7816 */ /* 0x000fe4000000008b */
[----:B------:R-:W-:-:S04]  /*1800*/  F2FP.BF16.F32.PACK_AB R140, RZ, R16 ;  /* 0x00000010ff8c723e */ /* 0x000fc800000010ff */
[----:B------:R-:W-:-:S07]  /*1810*/  PRMT R107, R140, 0x5410, R141 ;  /* 0x000054108c6b7816 */ /* 0x000fce000000008d */
.L_x_9185:
[----:B------:R-:W0:Y:S01]  /*1820*/  LDC.64 R138, c[0x0][0x3a8] ;  /* 0x0000ea00ff8a7b82 */ /* 0x000e220000000a00 */
[----:B------:R-:W-:Y:S01]  /*1830*/  IADD3 R137, PT, PT, R137, 0x20, RZ ;  /* 0x0000002089897810 */ /* 0x000fe20007ffe0ff */
[C---:B0-----:R-:W-:Y:S01]  /*1840*/  IMAD.WIDE.U32 R138, R134.reuse, 0x10, R138 ;  /* 0x00000010868a7825 */ /* 0x041fe200078e008a */
[----:B------:R-:W-:-:S04]  /*1850*/  IADD3 R134, PT, PT, R134, 0x20, RZ ;  /* 0x0000002086867810 */ /* 0x000fc80007ffe0ff */
[----:B------:R2:W-:Y:S03]  /*1860*/  STG.E.128 desc[UR6][R138.64], R104 ;  /* 0x000000688a007986 */ /* 0x0005e6000c101d06 */
.L_x_9181:
[----:B------:R-:W-:Y:S05]  /*1870*/  BSYNC.RECONVERGENT B0 ;  /* 0x0000000000007941 */ /* 0x000fea0003800200 */
.L_x_9180:
[----:B------:R-:W-:Y:S01]  /*1880*/  ISETP.GE.U32.AND P1, PT, R2, 0x60, PT ;  /* 0x000000600200780c */ /* 0x000fe20003f26070 */
[----:B------:R-:W-:Y:S03]  /*1890*/  BSSY.RECONVERGENT B0, `(.L_x_9186) ;  /* 0x000007a000007945 */ /* 0x000fe60003800200 */
[----:B-12---:R-:W-:-:S09]  /*18a0*/  P2R R138, PR, RZ, 0x2 ;  /* 0x00000002ff8a7803 */ /* 0x006fd20000000000 */
[----:B------:R-:W-:Y:S05]  /*18b0*/  @!P1 BRA `(.L_x_9187) ;  /* 0x0000000400dc9947 */ /* 0x000fea0003800000 */
[----:B------:R-:W-:Y:S04]  /*18c0*/  BSSY.RECONVERGENT B1, `(.L_x_9188) ;  /* 0x0000005000017945 */ /* 0x000fe80003800200 */
[----:B------:R-:W-:Y:S05]  /*18d0*/  @!P2 BRA `(.L_x_9189) ;  /* 0x00000000000ca947 */ /* 0x000fea0003800000 */
[----:B------:R-:W1:Y:S02]  /*18e0*/  LDC.64 R20, c[0x0][0x390] ;  /* 0x0000e400ff147b82 */ /* 0x000e640000000a00 */
[----:B-1----:R-:W-:-:S06]  /*18f0*/  IMAD.WIDE.U32 R20, R137, 0x10, R20 ;  /* 0x0000001089147825 */ /* 0x002fcc00078e0014 */
[----:B------:R-:W5:Y:S02]  /*1900*/  LDG.E.128 R20, desc[UR6][R20.64] ;  /* 0x0000000614147981 */ /* 0x000f64000c1e1d00 */
.L_x_9189:
[----:B------:R-:W-:Y:S05]  /*1910*/  BSYNC.RECONVERGENT B1 ;  /* 0x0000000000017941 */ /* 0x000fea0003800200 */
.L_x_9188:
[----:B------:R-:W-:-:S04]  /*1920*/  UISETP.NE.U32.AND UP0, UPT, UR8, URZ, UPT ;  /* 0x000000ff0800728c */ /* 0x000fc8000bf05070 */
[----:B------:R-:W-:-:S09]  /*1930*/  UISETP.NE.AND.EX UP0, UPT, UR9, URZ, UPT, UP0 ;  /* 0x000000ff0900728c */ /* 0x000fd2000bf05300 */
[----:B------:R-:W-:Y:S05]  /*1940*/  BRA.U !UP0, `(.L_x_9190) ;  /* 0x0000000108ec7547 */ /* 0x000fea000b800000 */
[----:B------:R-:W1:Y:S02]  /*1950*/  LDC.64 R104, c[0x0][0x3a0] ;  /* 0x0000e800ff687b82 */ /* 0x000e640000000a00 */
[----:B-1----:R-:W-:-:S06]  /*1960*/  IMAD.WIDE.U32 R104, R134, 0x10, R104 ;  /* 0x0000001086687825 */ /* 0x002fcc00078e0068 */
[----:B------:R-:W2:Y:S01]  /*1970*/  LDG.E.128 R104, desc[UR6][R104.64] ;  /* 0x0000000668687981 */ /* 0x000ea2000c1e1d00 */
[----:B------:R-:W-:-:S13]  /*1980*/  ISETP.GT.AND P1, PT, R135, RZ, PT ;  /* 0x000000ff8700720c */ /* 0x000fda0003f24270 */
[----:B------:R-:W1:Y:S01]  /*1990*/  @P1 LDC R116, c[0x0][0x40c] ;  /* 0x00010300ff741b82 */ /* 0x000e620000000800 */
[----:B-----5:R-:W-:Y:S02]  /*19a0*/  @P1 PRMT R10, R20, 0x7632, R10 ;  /* 0x00007632140a1816 */ /* 0x020fe4000000000a */
[----:B------:R-:W-:Y:S02]  /*19b0*/  @P1 PRMT R11, R21, 0x7632, R11 ;  /* 0x00007632150b1816 */ /* 0x000fe4000000000b */
[----:B------:R-:W-:Y:S02]  /*19c0*/  @P1 SHF.L.U32 R115, R10, 0x10, RZ ;  /* 0x000000100a731819 */ /* 0x000fe400000006ff */
[----:B------:R-:W-:Y:S01]  /*19d0*/  @P1 SHF.L.U32 R117, R11, 0x10, RZ ;  /* 0x000000100b751819 */ /* 0x000fe200000006ff */
[----:B------:R-:W3:Y:S01]  /*19e0*/  @P1 LDC R145, c[0x0][0x40c] ;  /* 0x00010300ff911b82 */ /* 0x000ee20000000800 */
[----:B------:R-:W-:Y:S02]  /*19f0*/  @P1 SHF.L.U32 R118, R21, 0x10, RZ ;  /* 0x0000001015761819 */ /* 0x000fe400000006ff */
[----:B------:R-:W-:-:S02]  /*1a00*/  @P1 SHF.L.U32 R149, R22, 0x10, RZ ;  /* 0x0000001016951819 */ /* 0x000fc400000006ff */
[----:B------:R-:W-:Y:S02]  /*1a10*/  @P1 SHF.L.U32 R151, R23, 0x10, RZ ;  /* 0x0000001017971819 */ /* 0x000fe400000006ff */
[----:B------:R-:W-:Y:S01]  /*1a20*/  @P1 SHF.L.U32 R147, R20, 0x10, RZ ;  /* 0x0000001014931819 */ /* 0x000fe200000006ff */
[----:B------:R-:W4:Y:S08]  /*1a30*/  @P1 LDC R146, c[0x0][0x40c] ;  /* 0x00010300ff921b82 */ /* 0x000f300000000800 */
[----:B------:R-:W0:Y:S08]  /*1a40*/  @P1 LDC R139, c[0x0][0x40c] ;  /* 0x00010300ff8b1b82 */ /* 0x000e300000000800 */
[----:B------:R-:W0:Y:S08]  /*1a50*/  @P1 LDC R140, c[0x0][0x40c] ;  /* 0x00010300ff8c1b82 */ /* 0x000e300000000800 */
[----:B------:R-:W0:Y:S08]  /*1a60*/  @P1 LDC R141, c[0x0][0x40c] ;  /* 0x00010300ff8d1b82 */ /* 0x000e300000000800 */
[----:B------:R-:W4:Y:S08]  /*1a70*/  @P1 LDC R142, c[0x0][0x40c] ;  /* 0x00010300ff8e1b82 */ /* 0x000f300000000800 */
[----:B------:R-:W0:Y:S01]  /*1a80*/  @P1 LDC R143, c[0x0][0x40c] ;  /* 0x00010300ff8f1b82 */ /* 0x000e220000000800 */
[----:B--2---:R-:W-:-:S02]  /*1a90*/  PRMT R10, R104, 0x7632, R10 ;  /* 0x00007632680a7816 */ /* 0x004fc4000000000a */
[C---:B------:R-:W-:Y:S02]  /*1aa0*/  SHF.L.U32 R11, R105.reuse, 0x10, RZ ;  /* 0x00000010690b7819 */ /* 0x040fe400000006ff */
[----:B------:R-:W-:Y:S01]  /*1ab0*/  PRMT R105, R105, 0x7632, R105 ;  /* 0x0000763269697816 */ /* 0x000fe20000000069 */
[----:B------:R-:W-:Y:S01]  /*1ac0*/  IMAD.U32 R10, R10, 0x10000, RZ ;  /* 0x000100000a0a7824 */ /* 0x000fe200078e00ff */
[----:B------:R-:W-:Y:S01]  /*1ad0*/  SHF.L.U32 R114, R104, 0x10, RZ ;  /* 0x0000001068727819 */ /* 0x000fe200000006ff */
[----:B---3--:R-:W-:Y:S01]  /*1ae0*/  @P1 FFMA.FTZ R11, R118, R145, R11 ;  /* 0x00000091760b1223 */ /* 0x008fe2000001000b */
[----:B------:R-:W-:Y:S01]  /*1af0*/  SHF.L.U32 R104, R106, 0x10, RZ ;  /* 0x000000106a687819 */ /* 0x000fe200000006ff */
[----:B-1----:R-:W-:Y:S01]  /*1b00*/  @P1 FFMA.FTZ R10, R115, R116, R10 ;  /* 0x00000074730a1223 */ /* 0x002fe2000001000a */
[----:B------:R-:W-:Y:S01]  /*1b10*/  SHF.L.U32 R12, R105, 0x10, RZ ;  /* 0x00000010690c7819 */ /* 0x000fe200000006ff */
[----:B----4-:R-:W-:Y:S01]  /*1b20*/  @P1 FFMA.FTZ R114, R147, R142, R114 ;  /* 0x0000008e93721223 */ /* 0x010fe20000010072 */
[----:B------:R-:W-:-:S02]  /*1b30*/  SHF.L.U32 R144, R107, 0x10, RZ ;  /* 0x000000106b907819 */ /* 0x000fc400000006ff */
[----:B------:R-:W-:Y:S01]  /*1b40*/  PRMT R106, R106, 0x7632, R106 ;  /* 0x000076326a6a7816 */ /* 0x000fe2000000006a */
[----:B------:R-:W-:Y:S01]  /*1b50*/  @P1 FFMA.FTZ R12, R117, R146, R12 ;  /* 0x00000092750c1223 */ /* 0x000fe2000001000c */
[----:B------:R-:W-:Y:S02]  /*1b60*/  PRMT R107, R107, 0x7632, R107 ;  /* 0x000076326b6b7816 */ /* 0x000fe4000000006b */
[----:B------:R-:W-:Y:S02]  /*1b70*/  @P1 PRMT R105, R22, 0x7632, R105 ;  /* 0x0000763216691816 */ /* 0x000fe40000000069 */
[----:B------:R-:W-:Y:S02]  /*1b80*/  @P1 PRMT R115, R23, 0x7632, R115 ;  /* 0x0000763217731816 */ /* 0x000fe40000000073 */
[----:B------:R-:W-:Y:S02]  /*1b90*/  @P1 SHF.L.U32 R105, R105, 0x10, RZ ;  /* 0x0000001069691819 */ /* 0x000fe400000006ff */
[----:B------:R-:W-:-:S02]  /*1ba0*/  SHF.L.U32 R116, R106, 0x10, RZ ;  /* 0x000000106a747819 */ /* 0x000fc400000006ff */
[----:B------:R-:W-:Y:S02]  /*1bb0*/  @P1 SHF.L.U32 R145, R115, 0x10, RZ ;  /* 0x0000001073911819 */ /* 0x000fe400000006ff */
[----:B------:R-:W-:Y:S01]  /*1bc0*/  SHF.L.U32 R118, R107, 0x10, RZ ;  /* 0x000000106b767819 */ /* 0x000fe200000006ff */
[----:B0-----:R-:W-:Y:S01]  /*1bd0*/  @P1 FFMA.FTZ R116, R105, R140, R116 ;  /* 0x0000008c69741223 */ /* 0x001fe20000010074 */
[----:B------:R-:W-:Y:S01]  /*1be0*/  @!P1 MOV R115, R104 ;  /* 0x0000006800739202 */ /* 0x000fe20000000f00 */
[----:B------:R-:W-:Y:S01]  /*1bf0*/  @P1 FFMA.FTZ R115, R149, R139, R104 ;  /* 0x0000008b95731223 */ /* 0x000fe20000010068 */
[----:B------:R-:W-:Y:S01]  /*1c00*/  @!P1 MOV R117, R144 ;  /* 0x0000009000759202 */ /* 0x000fe20000000f00 */
[----:B------:R-:W-:Y:S01]  /*1c10*/  @P1 FFMA.FTZ R117, R151, R141, R144 ;  /* 0x0000008d97751223 */ /* 0x000fe20000010090 */
[----:B------:R-:W-:Y:S01]  /*1c20*/  @P1 FFMA.FTZ R118, R145, R143, R118 ;  /* 0x0000008f91761223 */ /* 0x000fe20000010076 */
[----:B------:R-:W-:Y:S02]  /*1c30*/  F2FP.BF16.F32.PACK_AB R105, RZ, R11 ;  /* 0x0000000bff69723e */ /* 0x000fe400000010ff */
        /* <DEDUP_REMOVED lines=12> */
.L_x_9190:
[----:B------:R-:W1:Y:S01]  /*1d00*/  @P2 LDC R107, c[0x0][0x40c] ;  /* 0x00010300ff6b2b82 */ /* 0x000e620000000800 */
[----:B-----5:R-:W-:Y:S01]  /*1d10*/  @P2 PRMT R104, R21, 0x7632, R104 ;  /* 0x0000763215682816 */ /* 0x020fe20000000068 */
[----:B------:R-:W-:Y:S01]  /*1d20*/  HFMA2 R12, -RZ, RZ, 0, 0 ;  /* 0x00000000ff0c7431 */ /* 0x000fe200000001ff */
[----:B------:R-:W-:Y:S02]  /*1d30*/  @P2 PRMT R105, R22, 0x7632, R105 ;  /* 0x0000763216692816 */ /* 0x000fe40000000069 */
[----:B------:R-:W-:Y:S02]  /*1d40*/  CS2R R116, SRZ ;  /* 0x0000000000747805 */ /* 0x000fe4000001ff00 */
[----:B------:R-:W-:Y:S01]  /*1d50*/  @P2 SHF.L.U32 R104, R104, 0x10, RZ ;  /* 0x0000001068682819 */ /* 0x000fe200000006ff */
[----:B------:R-:W-:Y:S01]  /*1d60*/  IMAD.MOV.U32 R10, RZ, RZ, RZ ;  /* 0x000000ffff0a7224 */ /* 0x000fe200078e00ff */
[----:B------:R-:W-:Y:S01]  /*1d70*/  @P2 PRMT R11, R20, 0x7632, R11 ;  /* 0x00007632140b2816 */ /* 0x000fe2000000000b */
[----:B------:R-:W2:Y:S01]  /*1d80*/  @P2 LDC R118, c[0x0][0x40c] ;  /* 0x00010300ff762b82 */ /* 0x000ea20000000800 */
[----:B------:R-:W-:-:S02]  /*1d90*/  @P2 SHF.L.U32 R105, R105, 0x10, RZ ;  /* 0x0000001069692819 */ /* 0x000fc400000006ff */
[----:B------:R-:W-:Y:S02]  /*1da0*/  @P2 SHF.L.U32 R11, R11, 0x10, RZ ;  /* 0x000000100b0b2819 */ /* 0x000fe400000006ff */
[----:B------:R-:W-:Y:S02]  /*1db0*/  @P2 SHF.L.U32 R139, R22, 0x10, RZ ;  /* 0x00000010168b2819 */ /* 0x000fe400000006ff */
[C---:B------:R-:W-:Y:S01]  /*1dc0*/  @P2 SHF.L.U32 R141, R23.reuse, 0x10, RZ ;  /* 0x00000010178d2819 */ /* 0x040fe200000006ff */
[----:B------:R-:W3:Y:S08]  /*1dd0*/  @P2 LDC R114, c[0x0][0x40c] ;  /* 0x00010300ff722b82 */ /* 0x000ef00000000800 */
[----:B------:R-:W4:Y:S01]  /*1de0*/  @P2 LDC R106, c[0x0][0x40c] ;  /* 0x00010300ff6a2b82 */ /* 0x000f220000000800 */
[----:B-1----:R-:W-:Y:S01]  /*1df0*/  @P2 FMUL.FTZ R12, R104, R107 ;  /* 0x0000006b680c2220 */ /* 0x002fe20000410000 */
[----:B------:R-:W-:-:S02]  /*1e00*/  @P2 PRMT R104, R23, 0x7632, R104 ;  /* 0x0000763217682816 */ /* 0x000fc40000000068 */
[----:B------:R-:W-:Y:S02]  /*1e10*/  @P2 SHF.L.U32 R107, R21, 0x10, RZ ;  /* 0x00000010156b2819 */ /* 0x000fe400000006ff */
[----:B------:R-:W-:Y:S02]  /*1e20*/  @P2 SHF.L.U32 R104, R104, 0x10, RZ ;  /* 0x0000001068682819 */ /* 0x000fe400000006ff */
[----:B------:R-:W1:Y:S01]  /*1e30*/  @P2 LDC R140, c[0x0][0x40c] ;  /* 0x00010300ff8c2b82 */ /* 0x000e620000000800 */
[----:B--2---:R-:W-:Y:S01]  /*1e40*/  @P2 FMUL.FTZ R116, R105, R118 ;  /* 0x0000007669742220 */ /* 0x004fe20000410000 */
[----:B------:R-:W-:Y:S02]  /*1e50*/  @P2 SHF.L.U32 R105, R20, 0x10, RZ ;  /* 0x0000001014692819 */ /* 0x000fe400000006ff */
[----:B------:R-:W-:-:S04]  /*1e60*/  MOV R118, RZ ;  /* 0x000000ff00767202 */ /* 0x000fc80000000f00 */
[----:B------:R-:W2:Y:S01]  /*1e70*/  @P2 LDC R143, c[0x0][0x40c] ;  /* 0x00010300ff8f2b82 */ /* 0x000ea20000000800 */
[----:B---3--:R-:W-:Y:S01]  /*1e80*/  @P2 FMUL.FTZ R10, R11, R114 ;  /* 0x000000720b0a2220 */ /* 0x008fe20000410000 */
[----:B------:R-:W-:Y:S01]  /*1e90*/  CS2R R114, SRZ ;  /* 0x0000000000727805 */ /* 0x000fe2000001ff00 */
[----:B------:R-:W-:-:S05]  /*1ea0*/  HFMA2 R11, -RZ, RZ, 0, 0 ;  /* 0x00000000ff0b7431 */ /* 0x000fca00000001ff */
[----:B------:R-:W3:Y:S01]  /*1eb0*/  @P2 LDC R142, c[0x0][0x40c] ;  /* 0x00010300ff8e2b82 */ /* 0x000ee20000000800 */
[----:B----4-:R-:W-:Y:S01]  /*1ec0*/  @P2 FMUL.FTZ R114, R105, R106 ;  /* 0x0000006a69722220 */ /* 0x010fe20000410000 */
[----:B------:R-:W-:-:S06]  /*1ed0*/  F2FP.BF16.F32.PACK_AB R105, RZ, R10 ;  /* 0x0000000aff69723e */ /* 0x000fcc00000010ff */
[----:B------:R-:W4:Y:S01]  /*1ee0*/  @P2 LDC R144, c[0x0][0x40c] ;  /* 0x00010300ff902b82 */ /* 0x000f220000000800 */
[----:B-1----:R-:W-:Y:S01]  /*1ef0*/  @P2 FMUL.FTZ R11, R107, R140 ;  /* 0x0000008c6b0b2220 */ /* 0x002fe20000410000 */
[----:B------:R-:W-:Y:S02]  /*1f00*/  F2FP.BF16.F32.PACK_AB R107, RZ, R12 ;  /* 0x0000000cff6b723e */ /* 0x000fe400000010ff */
[----:B------:R-:W-:Y:S02]  /*1f10*/  F2FP.BF16.F32.PACK_AB R140, RZ, R116 ;  /* 0x00000074ff8c723e */ /* 0x000fe400000010ff */
[----:B------:R-:W-:Y:S01]  /*1f20*/  F2FP.BF16.F32.PACK_AB R106, RZ, R11 ;  /* 0x0000000bff6a723e */ /* 0x000fe200000010ff */
[----:B--2---:R-:W-:Y:S01]  /*1f30*/  @P2 FMUL.FTZ R118, R104, R143 ;  /* 0x0000008f68762220 */ /* 0x004fe20000410000 */
[----:B------:R-:W-:-:S04]  /*1f40*/  F2FP.BF16.F32.PACK_AB R104, RZ, R114 ;  /* 0x00000072ff68723e */ /* 0x000fc800000010ff */
[----:B------:R-:W-:Y:S02]  /*1f50*/  PRMT R104, R104, 0x5410, R105 ;  /* 0x0000541068687816 */ /* 0x000fe40000000069 */
[----:B------:R-:W-:Y:S01]  /*1f60*/  PRMT R105, R106, 0x5410, R107 ;  /* 0x000054106a697816 */ /* 0x000fe2000000006b */
[----:B---3--:R-:W-:Y:S01]  /*1f70*/  @P2 FMUL.FTZ R115, R139, R142 ;  /* 0x0000008e8b732220 */ /* 0x008fe20000410000 */
[----:B------:R-:W-:-:S04]  /*1f80*/  F2FP.BF16.F32.PACK_AB R142, RZ, R118 ;  /* 0x00000076ff8e723e */ /* 0x000fc800000010ff */
[----:B------:R-:W-:Y:S01]  /*1f90*/  F2FP.BF16.F32.PACK_AB R139, RZ, R115 ;  /* 0x00000073ff8b723e */ /* 0x000fe200000010ff */
[----:B----4-:R-:W-:-:S03]  /*1fa0*/  @P2 FMUL.FTZ R117, R141, R144 ;  /* 0x000000908d752220 */ /* 0x010fc60000410000 */
[----:B------:R-:W-:Y:S02]  /*1fb0*/  PRMT R106, R139, 0x5410, R140 ;  /* 0x000054108b6a7816 */ /* 0x000fe4000000008c */
[----:B------:R-:W-:-:S04]  /*1fc0*/  F2FP.BF16.F32.PACK_AB R141, RZ, R117 ;  /* 0x00000075ff8d723e */ /* 0x000fc800000010ff */
[----:B------:R-:W-:-:S07]  /*1fd0*/  PRMT R107, R141, 0x5410, R142 ;  /* 0x000054108d6b7816 */ /* 0x000fce000000008e */
.L_x_9191:
[----:B------:R-:W1:Y:S01]  /*1fe0*/  LDC.64 R140, c[0x0][0x3a8] ;  /* 0x0000ea00ff8c7b82 */ /* 0x000e620000000a00 */
[----:B------:R-:W-:Y:S01]  /*1ff0*/  IADD3 R137, PT, PT, R137, 0x20, RZ ;  /* 0x0000002089897810 */ /* 0x000fe20007ffe0ff */
[C---:B-1----:R-:W-:Y:S01]  /*2000*/  IMAD.WIDE.U32 R140, R134.reuse, 0x10, R140 ;  /* 0x00000010868c7825 */ /* 0x042fe200078e008c */
[----:B------:R-:W-:-:S04]  /*2010*/  IADD3 R134, PT, PT, R134, 0x20, RZ ;  /* 0x0000002086867810 */ /* 0x000fc80007ffe0ff */
[----:B------:R1:W-:Y:S03]  /*2020*/  STG.E.128 desc[UR6][R140.64], R104 ;  /* 0x000000688c007986 */ /* 0x0003e6000c101d06 */
.L_x_9187:
[----:B------:R-:W-:Y:S05]  /*2030*/  BSYNC.RECONVERGENT B0 ;  /* 0x0000000000007941 */ /* 0x000fea0003800200 */
.L_x_9186:
[----:B------:R-:W-:Y:S01]  /*2040*/  ISETP.GE.U32.AND P1, PT, R2, 0x80, PT ;  /* 0x000000800200780c */ /* 0x000fe20003f26070 */
[----:B------:R-:W-:Y:S03]  /*2050*/  BSSY.RECONVERGENT B0, `(.L_x_9192) ;  /* 0x000007a000007945 */ /* 0x000fe60003800200 */
[----:B------:R-:W-:-:S09]  /*2060*/  P2R R139, PR, RZ, 0x2 ;  /* 0x00000002ff8b7803 */ /* 0x000fd20000000000 */
[----:B------:R-:W-:Y:S05]  /*2070*/  @!P1 BRA `(.L_x_9193) ;  /* 0x0000000400dc9947 */ /* 0x000fea0003800000 */
[----:B------:R-:W-:Y:S04]  /*2080*/  BSSY.RECONVERGENT B1, `(.L_x_9194) ;  /* 0x0000005000017945 */ /* 0x000fe80003800200 */
[----:B------:R-:W-:Y:S05]  /*2090*/  @!P2 BRA `(.L_x_9195) ;  /* 0x00000000000ca947 */ /* 0x000fea0003800000 */
[----:B------:R-:W2:Y:S02]  /*20a0*/  LDC.64 R20, c[0x0][0x390] ;  /* 0x0000e400ff147b82 */ /* 0x000ea40000000a00 */
[----:B--2---:R-:W-:-:S06]  /*20b0*/  IMAD.WIDE.U32 R20, R137, 0x10, R20 ;  /* 0x0000001089147825 */ /* 0x004fcc00078e0014 */
[----:B------:R-:W5:Y:S02]  /*20c0*/  LDG.E.128 R20, desc[UR6][R20.64] ;  /* 0x0000000614147981 */ /* 0x000f64000c1e1d00 */
.L_x_9195:
[----:B------:R-:W-:Y:S05]  /*20d0*/  BSYNC.RECONVERGENT B1 ;  /* 0x0000000000017941 */ /* 0x000fea0003800200 */
.L_x_9194:
[----:B------:R-:W-:-:S04]  /*20e0*/  UISETP.NE.U32.AND UP0, UPT, UR8, URZ, UPT ;  /* 0x000000ff0800728c */ /* 0x000fc8000bf05070 */
[----:B------:R-:W-:-:S09]  /*20f0*/  UISETP.NE.AND.EX UP0, UPT, UR9, URZ, UPT, UP0 ;  /* 0x000000ff0900728c */ /* 0x000fd2000bf05300 */
[----:B------:R-:W-:Y:S05]  /*2100*/  BRA.U !UP0, `(.L_x_9196) ;  /* 0x0000000108e87547 */ /* 0x000fea000b800000 */
[----:B-1----:R-:W1:Y:S02]  /*2110*/  LDC.64 R104, c[0x0][0x3a0] ;  /* 0x0000e800ff687b82 */ /* 0x002e640000000a00 */
[----:B-1----:R-:W-:-:S06]  /*2120*/  IMAD.WIDE.U32 R104, R134, 0x10, R104 ;  /* 0x0000001086687825 */ /* 0x002fcc00078e0068 */
[----:B------:R-:W2:Y:S01]  /*2130*/  LDG.E.128 R104, desc[UR6][R104.64] ;  /* 0x0000000668687981 */ /* 0x000ea2000c1e1d00 */
[----:B------:R-:W-:-:S13]  /*2140*/  ISETP.GT.AND P1, PT, R135, RZ, PT ;  /* 0x000000ff8700720c */ /* 0x000fda0003f24270 */
[----:B------:R-:W1:Y:S01]  /*2150*/  @P1 LDC R123, c[0x0][0x40c] ;  /* 0x00010300ff7b1b82 */ /* 0x000e620000000800 */
[C---:B-----5:R-:W-:Y:S01]  /*2160*/  @P1 PRMT R19, R21.reuse, 0x7632, R19 ;  /* 0x0000763215131816 */ /* 0x060fe20000000013 */
[----:B------:R-:W-:Y:S01]  /*2170*/  @P1 IMAD.U32 R146, R21, 0x10000, RZ ;  /* 0x0001000015921824 */ /* 0x000fe200078e00ff */
[----:B------:R-:W-:Y:S02]  /*2180*/  @P1 PRMT R13, R20, 0x7632, R13 ;  /* 0x00007632140d1816 */ /* 0x000fe4000000000d */
[----:B------:R-:W-:Y:S02]  /*2190*/  @P1 SHF.L.U32 R121, R19, 0x10, RZ ;  /* 0x0000001013791819 */ /* 0x000fe400000006ff */
[----:B------:R-:W-:Y:S01]  /*21a0*/  @P1 SHF.L.U32 R120, R13, 0x10, RZ ;  /* 0x000000100d781819 */ /* 0x000fe200000006ff */
[----:B------:R-:W3:Y:S08]  /*21b0*/  @P1 LDC R147, c[0x0][0x40c] ;  /* 0x00010300ff931b82 */ /* 0x000ef00000000800 */
[----:B------:R-:W4:Y:S08]  /*21c0*/  @P1 LDC R148, c[0x0][0x40c] ;  /* 0x00010300ff941b82 */ /* 0x000f300000000800 */
[----:B------:R-:W0:Y:S08]  /*21d0*/  @P1 LDC R140, c[0x0][0x40c] ;  /* 0x00010300ff8c1b82 */ /* 0x000e300000000800 */
[----:B------:R-:W0:Y:S08]  /*21e0*/  @P1 LDC R141, c[0x0][0x40c] ;  /* 0x00010300ff8d1b82 */ /* 0x000e300000000800 */
[----:B------:R-:W0:Y:S08]  /*21f0*/  @P1 LDC R142, c[0x0][0x40c] ;  /* 0x00010300ff8e1b82 */ /* 0x000e300000000800 */
[----:B------:R-:W0:Y:S08]  /*2200*/  @P1 LDC R143, c[0x0][0x40c] ;  /* 0x00010300ff8f1b82 */ /* 0x000e300000000800 */
[----:B------:R-:W0:Y:S01]  /*2210*/  @P1 LDC R144, c[0x0][0x40c] ;  /* 0x00010300ff901b82 */ /* 0x000e220000000800 */
[----:B--2---:R-:W-:-:S02]  /*2220*/  SHF.L.U32 R19, R105, 0x10, RZ ;  /* 0x0000001069137819 */ /* 0x004fc400000006ff */
[----:B------:R-:W-:Y:S02]  /*2230*/  PRMT R13, R104, 0x7632, R13 ;  /* 0x00007632680d7816 */ /* 0x000fe4000000000d */
[----:B------:R-:W-:Y:S01]  /*2240*/  PRMT R105, R105, 0x7632, R105 ;  /* 0x0000763269697816 */ /* 0x000fe20000000069 */
[----:B---3--:R-:W-:Y:S01]  /*2250*/  @P1 FFMA.FTZ R19, R146, R147, R19 ;  /* 0x0000009392131223 */ /* 0x008fe20000010013 */
[----:B------:R-:W-:Y:S02]  /*2260*/  SHF.L.U32 R13, R13, 0x10, RZ ;  /* 0x000000100d0d7819 */ /* 0x000fe400000006ff */
[----:B------:R-:W-:Y:S02]  /*2270*/  SHF.L.U32 R108, R105, 0x10, RZ ;  /* 0x00000010696c7819 */ /* 0x000fe400000006ff */
[----:B------:R-:W-:Y:S01]  /*2280*/  SHF.L.U32 R119, R104, 0x10, RZ ;  /* 0x0000001068777819 */ /* 0x000fe200000006ff */
[----:B-1----:R-:W-:Y:S01]  /*2290*/  @P1 FFMA.FTZ R13, R120, R123, R13 ;  /* 0x0000007b780d1223 */ /* 0x002fe2000001000d */
[----:B------:R-:W-:Y:S01]  /*22a0*/  SHF.L.U32 R145, R106, 0x10, RZ ;  /* 0x000000106a917819 */ /* 0x000fe200000006ff */
[----:B----4-:R-:W-:Y:S01]  /*22b0*/  @P1 FFMA.FTZ R108, R121, R148, R108 ;  /* 0x00000094796c1223 */ /* 0x010fe2000001006c */
[----:B------:R-:W-:-:S02]  /*22c0*/  SHF.L.U32 R122, R107, 0x10, RZ ;  /* 0x000000106b7a7819 */ /* 0x000fc400000006ff */
[----:B------:R-:W-:Y:S02]  /*22d0*/  PRMT R106, R106, 0x7632, R106 ;  /* 0x000076326a6a7816 */ /* 0x000fe4000000006a */
[----:B------:R-:W-:Y:S02]  /*22e0*/  PRMT R107, R107, 0x7632, R107 ;  /* 0x000076326b6b7816 */ /* 0x000fe4000000006b */
[C---:B------:R-:W-:Y:S02]  /*22f0*/  @P1 PRMT R104, R22.reuse, 0x7632, R104 ;  /* 0x0000763216681816 */ /* 0x040fe40000000068 */
[C---:B------:R-:W-:Y:S02]  /*2300*/  @P1 PRMT R105, R23.reuse, 0x7632, R105 ;  /* 0x0000763217691816 */ /* 0x040fe40000000069 */
[----:B------:R-:W-:Y:S02]  /*2310*/  @P1 SHF.L.U32 R148, R22, 0x10, RZ ;  /* 0x0000001016941819 */ /* 0x000fe400000006ff */
[----:B------:R-:W-:-:S02]  /*2320*/  @P1 SHF.L.U32 R147, R23, 0x10, RZ ;  /* 0x0000001017931819 */ /* 0x000fc400000006ff */
[----:B------:R-:W-:Y:S02]  /*2330*/  @P1 SHF.L.U32 R146, R20, 0x10, RZ ;  /* 0x0000001014921819 */ /* 0x000fe400000006ff */
[----:B------:R-:W-:Y:S01]  /*2340*/  @P1 SHF.L.U32 R104, R104, 0x10, RZ ;  /* 0x0000001068681819 */ /* 0x000fe200000006ff */
[----:B0-----:R-:W-:Y:S01]  /*2350*/  @P1 FFMA.FTZ R122, R147, R142, R122 ;  /* 0x0000008e937a1223 */ /* 0x001fe2000001007a */
[----:B------:R-:W-:Y:S01]  /*2360*/  SHF.L.U32 R121, R106, 0x10, RZ ;  /* 0x000000106a797819 */ /* 0x000fe200000006ff */
[----:B------:R-:W-:Y:S01]  /*2370*/  @P1 IMAD.U32 R106, R105, 0x10000, RZ ;  /* 0x00010000696a1824 */ /* 0x000fe200078e00ff */
        /* <DEDUP_REMOVED lines=19> */
.L_x_9196:
[----:B-1----:R-:W1:Y:S01]  /*24b0*/  @P2 LDC R107, c[0x0][0x40c] ;  /* 0x00010300ff6b2b82 */ /* 0x002e620000000800 */
[----:B-----5:R-:W-:Y:S01]  /*24c0*/  @P2 PRMT R104, R21, 0x7632, R104 ;  /* 0x0000763215682816 */ /* 0x020fe20000000068 */
[----:B------:R-:W-:Y:S01]  /*24d0*/  HFMA2 R121, -RZ, RZ, 0, 0 ;  /* 0x00000000ff797431 */ /* 0x000fe200000001ff */
[----:B------:R-:W-:Y:S01]  /*24e0*/  @P2 PRMT R105, R22, 0x7632, R105 ;  /* 0x0000763216692816 */ /* 0x000fe20000000069 */
[----:B------:R-:W-:Y:S01]  /*24f0*/  HFMA2 R13, -RZ, RZ, 0, 0 ;  /* 0x00000000ff0d7431 */ /* 0x000fe200000001ff */
[----:B------:R-:W-:Y:S02]  /*2500*/  @P2 SHF.L.U32 R104, R104, 0x10, RZ ;  /* 0x0000001068682819 */ /* 0x000fe400000006ff */
[----:B------:R-:W-:Y:S01]  /*2510*/  @P2 SHF.L.U32 R105, R105, 0x10, RZ ;  /* 0x0000001069692819 */ /* 0x000fe200000006ff */
[----:B------:R-:W2:Y:S01]  /*2520*/  @P2 LDC R122, c[0x0][0x40c] ;  /* 0x00010300ff7a2b82 */ /* 0x000ea20000000800 */
[----:B------:R-:W-:Y:S02]  /*2530*/  @P2 PRMT R19, R20, 0x7632, R19 ;  /* 0x0000763214132816 */ /* 0x000fe40000000013 */
[----:B------:R-:W-:-:S02]  /*2540*/  MOV R108, RZ ;  /* 0x000000ff006c7202 */ /* 0x000fc40000000f00 */
[----:B------:R-:W-:Y:S02]  /*2550*/  @P2 SHF.L.U32 R19, R19, 0x10, RZ ;  /* 0x0000001013132819 */ /* 0x000fe400000006ff */
[----:B------:R-:W-:Y:S01]  /*2560*/  @P2 SHF.L.U32 R141, R22, 0x10, RZ ;  /* 0x00000010168d2819 */ /* 0x000fe200000006ff */
[----:B------:R-:W3:Y:S01]  /*2570*/  @P2 LDC R120, c[0x0][0x40c] ;  /* 0x00010300ff782b82 */ /* 0x000ee20000000800 */
[----:B------:R-:W-:Y:S02]  /*2580*/  @P2 SHF.L.U32 R143, R23, 0x10, RZ ;  /* 0x00000010178f2819 */ /* 0x000fe400000006ff */
[----:B------:R-:W-:-:S05]  /*2590*/  MOV R119, RZ ;  /* 0x000000ff00777202 */ /* 0x000fca0000000f00 */
[----:B------:R-:W4:Y:S01]  /*25a0*/  @P2 LDC R106, c[0x0][0x40c] ;  /* 0x00010300ff6a2b82 */ /* 0x000f220000000800 */
[----:B-1----:R-:W-:Y:S01]  /*25b0*/  @P2 FMUL.FTZ R108, R104, R107 ;  /* 0x0000006b686c2220 */ /* 0x002fe20000410000 */
[----:B------:R-:W-:Y:S02]  /*25c0*/  @P2 PRMT R104, R23, 0x7632, R104 ;  /* 0x0000763217682816 */ /* 0x000fe40000000068 */
[----:B------:R-:W-:Y:S02]  /*25d0*/  @P2 SHF.L.U32 R107, R21, 0x10, RZ ;  /* 0x00000010156b2819 */ /* 0x000fe400000006ff */
[----:B------:R-:W-:Y:S02]  /*25e0*/  @P2 SHF.L.U32 R104, R104, 0x10, RZ ;  /* 0x0000001068682819 */ /* 0x000fe400000006ff */
[----:B------:R-:W1:Y:S01]  /*25f0*/  @P2 LDC R140, c[0x0][0x40c] ;  /* 0x00010300ff8c2b82 */ /* 0x000e620000000800 */
[----:B--2---:R-:W-:Y:S01]  /*2600*/  @P2 FMUL.FTZ R121, R105, R122 ;  /* 0x0000007a69792220 */ /* 0x004fe20000410000 */
[----:B------:R-:W-:-:S02]  /*2610*/  @P2 SHF.L.U32 R105, R20, 0x10, RZ ;  /* 0x0000001014692819 */ /* 0x000fc400000006ff */
[----:B------:R-:W-:-:S04]  /*2620*/  CS2R R122, SRZ ;  /* 0x00000000007a7805 */ /* 0x000fc8000001ff00 */
[----:B------:R-:W2:Y:S01]  /*2630*/  @P2 LDC R145, c[0x0][0x40c] ;  /* 0x00010300ff912b82 */ /* 0x000ea20000000800 */
[----:B---3--:R-:W-:Y:S01]  /*2640*/  @P2 FMUL.FTZ R13, R19, R120 ;  /* 0x00000078130d2220 */ /* 0x008fe20000410000 */
[----:B------:R-:W-:Y:S02]  /*2650*/  HFMA2 R19, -RZ, RZ, 0, 0 ;  /* 0x00000000ff137431 */ /* 0x000fe400000001ff */
[----:B------:R-:W-:-:S04]  /*2660*/  IMAD.MOV.U32 R120, RZ, RZ, RZ ;  /* 0x000000ffff787224 */ /* 0x000fc800078e00ff */
[----:B------:R-:W3:Y:S01]  /*2670*/  @P2 LDC R142, c[0x0][0x40c] ;  /* 0x00010300ff8e2b82 */ /* 0x000ee20000000800 */
[----:B----4-:R-:W-:Y:S01]  /*2680*/  @P2 FMUL.FTZ R119, R105, R106 ;  /* 0x0000006a69772220 */ /* 0x010fe20000410000 */
[----:B------:R-:W-:-:S06]  /*2690*/  F2FP.BF16.F32.PACK_AB R105, RZ, R13 ;  /* 0x0000000dff69723e */ /* 0x000fcc00000010ff */
[----:B------:R-:W4:Y:S01]  /*26a0*/  @P2 LDC R144, c[0x0][0x40c] ;  /* 0x00010300ff902b82 */ /* 0x000f220000000800 */
[----:B-1----:R-:W-:Y:S01]  /*26b0*/  @P2 FMUL.FTZ R19, R107, R140 ;  /* 0x0000008c6b132220 */ /* 0x002fe20000410000 */
[----:B------:R-:W-:-:S04]  /*26c0*/  F2FP.BF16.F32.PACK_AB R107, RZ, R108 ;  /* 0x0000006cff6b723e */ /* 0x000fc800000010ff */
        /* <DEDUP_REMOVED lines=8> */
[----:B----4-:R-:W-:Y:S01]  /*2750*/  @P2 FMUL.FTZ R122, R143, R144 ;  /* 0x000000908f7a2220 */ /* 0x010fe20000410000 */
[----:B------:R-:W-:Y:S02]  /*2760*/  F2FP.BF16.F32.PACK_AB R143, RZ, R123 ;  /* 0x0000007bff8f723e */ /* 0x000fe400000010ff */
[----:B------:R-:W-:Y:S02]  /*2770*/  PRMT R106, R140, 0x5410, R141 ;  /* 0x000054108c6a7816 */ /* 0x000fe4000000008d */
[----:B------:R-:W-:-:S04]  /*2780*/  F2FP.BF16.F32.PACK_AB R142, RZ, R122 ;  /* 0x0000007aff8e723e */ /* 0x000fc800000010ff */
[----:B------:R-:W-:-:S07]  /*2790*/  PRMT R107, R142, 0x5410, R143 ;  /* 0x000054108e6b7816 */ /* 0x000fce000000008f */
.L_x_9197:
[----:B------:R-:W1:Y:S01]  /*27a0*/  LDC.64 R140, c[0x0][0x3a8] ;  /* 0x0000ea00ff8c7b82 */ /* 0x000e620000000a00 */
[----:B------:R-:W-:Y:S01]  /*27b0*/  IADD3 R137, PT, PT, R137, 0x20, RZ ;  /* 0x0000002089897810 */ /* 0x000fe20007ffe0ff */
[C---:B-1----:R-:W-:Y:S01]  /*27c0*/  IMAD.WIDE.U32 R140, R134.reuse, 0x10, R140 ;  /* 0x00000010868c7825 */ /* 0x042fe200078e008c */
[----:B------:R-:W-:-:S04]  /*27d0*/  IADD3 R134, PT, PT, R134, 0x20, RZ ;  /* 0x0000002086867810 */ /* 0x000fc80007ffe0ff */
[----:B------:R2:W-:Y:S03]  /*27e0*/  STG.E.128 desc[UR6][R140.64], R104 ;  /* 0x000000688c007986 */ /* 0x0005e6000c101d06 */
.L_x_9193:
[----:B------:R-:W-:Y:S05]  /*27f0*/  BSYNC.RECONVERGENT B0 ;  /* 0x0000000000007941 */ /* 0x000fea0003800200 */
.L_x_9192:
[----:B------:R-:W-:Y:S01]  /*2800*/  ISETP.GE.U32.AND P1, PT, R2, 0xa0, PT ;  /* 0x000000a00200780c */ /* 0x000fe20003f26070 */
[----:B------:R-:W-:-:S12]  /*2810*/  BSSY.RECONVERGENT B0, `(.L_x_9198) ;  /* 0x0000074000007945 */ /* 0x000fd80003800200 */
[----:B------:R-:W-:Y:S05]  /*2820*/  @!P1 BRA `(.L_x_9199) ;  /* 0x0000000400c89947 */ /* 0x000fea0003800000 */
[----:B------:R-:W-:Y:S04]  /*2830*/  BSSY.RECONVERGENT B1, `(.L_x_9200) ;  /* 0x0000005000017945 */ /* 0x000fe80003800200 */
[----:B------:R-:W-:Y:S05]  /*2840*/  @!P2 BRA `(.L_x_9201) ;  /* 0x00000000000ca947 */ /* 0x000fea0003800000 */
[----:B------:R-:W3:Y:S02]  /*2850*/  LDC.64 R20, c[0x0][0x390] ;  /* 0x0000e400ff147b82 */ /* 0x000ee40000000a00 */
[----:B---3--:R-:W-:-:S06]  /*2860*/  IMAD.WIDE.U32 R20, R137, 0x10, R20 ;  /* 0x0000001089147825 */ /* 0x008fcc00078e0014 */
[----:B------:R-:W5:Y:S02]  /*2870*/  LDG.E.128 R20, desc[UR6][R20.64] ;  /* 0x0000000614147981 */ /* 0x000f64000c1e1d00 */
.L_x_9201:
[----:B------:R-:W-:Y:S05]  /*2880*/  BSYNC.RECONVERGENT B1 ;  /* 0x0000000000017941 */ /* 0x000fea0003800200 */
.L_x_9200:
[----:B------:R-:W-:-:S04]  /*2890*/  UISETP.NE.U32.AND UP0, UPT, UR8, URZ, UPT ;  /* 0x000000ff0800728c */ /* 0x000fc8000bf05070 */
[----:B------:R-:W-:-:S09]  /*28a0*/  UISETP.NE.AND.EX UP0, UPT, UR9, URZ, UPT, UP0 ;  /* 0x000000ff0900728c */ /* 0x000fd2000bf05300 */
[----:B------:R-:W-:Y:S05]  /*28b0*/  BRA.U !UP0, `(.L_x_9202) ;  /* 0x0000000108e47547 */ /* 0x000fea000b800000 */
[----:B-12---:R-:W1:Y:S02]  /*28c0*/  LDC.64 R104, c[0x0][0x3a0] ;  /* 0x0000e800ff687b82 */ /* 0x006e640000000a00 */
[----:B-1----:R-:W-:-:S06]  /*28d0*/  IMAD.WIDE.U32 R104, R134, 0x10, R104 ;  /* 0x0000001086687825 */ /* 0x002fcc00078e0068 */
[----:B------:R-:W2:Y:S01]  /*28e0*/  LDG.E.128 R104, desc[UR6][R104.64] ;  /* 0x0000000668687981 */ /* 0x000ea2000c1e1d00 */
[----:B------:R-:W-:-:S13]  /*28f0*/  ISETP.GT.AND P2, PT, R135, RZ, PT ;  /* 0x000000ff8700720c */ /* 0x000fda0003f44270 */
[----:B------:R-:W1:Y:S01]  /*2900*/  @P2 LDC R140, c[0x0][0x40c] ;  /* 0x00010300ff8c2b82 */ /* 0x000e620000000800 */
[----:B-----5:R-:W-:Y:S02]  /*2910*/  @P2 SHF.L.U32 R143, R22, 0x10, RZ ;  /* 0x00000010168f2819 */ /* 0x020fe400000006ff */
[----:B------:R-:W-:-:S05]  /*2920*/  @P2 SHF.L.U32 R131, R21, 0x10, RZ ;  /* 0x0000001015832819 */ /* 0x000fca00000006ff */
        /* <DEDUP_REMOVED lines=9> */
[----:B------:R-:W-:Y:S01]  /*29c0*/  @P2 PRMT R105, R21, 0x7632, R105 ;  /* 0x0000763215692816 */ /* 0x000fe20000000069 */
[----:B----4-:R-:W-:Y:S01]  /*29d0*/  @P2 FFMA.FTZ R126, R131, R135, R126 ;  /* 0x00000087837e2223 */ /* 0x010fe2000001007e */
[----:B------:R-:W-:Y:S01]  /*29e0*/  SHF.L.U32 R128, R106, 0x10, RZ ;  /* 0x000000106a807819 */ /* 0x000fe200000006ff */
[----:B------:R-:W-:Y:S01]  /*29f0*/  @P2 IMAD.U32 R135, R20, 0x10000, RZ ;  /* 0x0001000014872824 */ /* 0x000fe200078e00ff */
[----:B------:R-:W-:Y:S02]  /*2a00*/  PRMT R129, R106, 0x7632, R129 ;  /* 0x000076326a817816 */ /* 0x000fe40000000081 */
[----:B------:R-:W-:Y:S01]  /*2a10*/  SHF.L.U32 R127, R125, 0x10, RZ ;  /* 0x000000107d7f7819 */ /* 0x000fe200000006ff */
[----:B---3--:R-:W-:Y:S01]  /*2a20*/  @P2 FFMA.FTZ R128, R143, R142, R128 ;  /* 0x0000008e8f802223 */ /* 0x008fe20000010080 */
[----:B------:R-:W-:-:S02]  /*2a30*/  @P2 SHF.L.U32 R106, R105, 0x10, RZ ;  /* 0x00000010696a2819 */ /* 0x000fc400000006ff */
[----:B------:R-:W-:Y:S02]  /*2a40*/  SHF.L.U32 R130, R107, 0x10, RZ ;  /* 0x000000106b827819 */ /* 0x000fe400000006ff */
[----:B------:R-:W-:Y:S01]  /*2a50*/  SHF.L.U32 R124, R104, 0x10, RZ ;  /* 0x00000010687c7819 */ /* 0x000fe200000006ff */
[----:B-1----:R-:W-:Y:S01]  /*2a60*/  @P2 FFMA.FTZ R127, R106, R140, R127 ;  /* 0x0000008c6a7f2223 */ /* 0x002fe2000001007f */
[----:B------:R-:W-:Y:S02]  /*2a70*/  @P2 PRMT R106, R22, 0x7632, R106 ;  /* 0x00007632166a2816 */ /* 0x000fe4000000006a */
[----:B------:R-:W-:Y:S01]  /*2a80*/  @P2 PRMT R125, R23, 0x7632, R125 ;  /* 0x00007632177d2816 */ /* 0x000fe2000000007d */
[----:B0-----:R-:W-:Y:S01]  /*2a90*/  @P2 FFMA.FTZ R124, R135, R137, R124 ;  /* 0x00000089877c2223 */ /* 0x001fe2000001007c */
[----:B------:R-:W-:Y:S02]  /*2aa0*/  PRMT R107, R107, 0x7632, R107 ;  /* 0x000076326b6b7816 */ /* 0x000fe4000000006b */
[----:B------:R-:W-:-:S02]  /*2ab0*/  PRMT R104, R104, 0x7632, R104 ;  /* 0x0000763268687816 */ /* 0x000fc40000000068 */
[----:B------:R-:W-:Y:S02]  /*2ac0*/  @P2 PRMT R105, R20, 0x7632, R105 ;  /* 0x0000763214692816 */ /* 0x000fe40000000069 */
[----:B------:R-:W-:Y:S02]  /*2ad0*/  @P2 SHF.L.U32 R140, R106, 0x10, RZ ;  /* 0x000000106a8c2819 */ /* 0x000fe400000006ff */
[----:B------:R-:W-:Y:S02]  /*2ae0*/  @P2 SHF.L.U32 R142, R125, 0x10, RZ ;  /* 0x000000107d8e2819 */ /* 0x000fe400000006ff */
[----:B------:R-:W-:Y:S02]  /*2af0*/  @P2 SHF.L.U32 R143, R23, 0x10, RZ ;  /* 0x00000010178f2819 */ /* 0x000fe400000006ff */
[----:B------:R-:W-:Y:S02]  /*2b00*/  @P2 SHF.L.U32 R106, R105, 0x10, RZ ;  /* 0x00000010696a2819 */ /* 0x000fe400000006ff */
[----:B------:R-:W-:Y:S01]  /*2b10*/  SHF.L.U32 R129, R129, 0x10, RZ ;  /* 0x0000001081817819 */ /* 0x000fe200000006ff */
[----:B------:R-:W-:Y:S01]  /*2b20*/  @P2 FFMA.FTZ R130, R143, R145, R130 ;  /* 0x000000918f822223 */ /* 0x000fe20000010082 */
[----:B------:R-:W-:-:S02]  /*2b30*/  SHF.L.U32 R125, R104, 0x10, RZ ;  /* 0x00000010687d7819 */ /* 0x000fc400000006ff */
[----:B------:R-:W-:Y:S01]  /*2b40*/  SHF.L.U32 R131, R107, 0x10, RZ ;  /* 0x000000106b837819 */ /* 0x000fe200000006ff */
[----:B------:R-:W-:Y:S01]  /*2b50*/  @P2 FFMA.FTZ R129, R140, R144, R129 ;  /* 0x000000908c812223 */ /* 0x000fe20000010081 */
[----:B------:R-:W-:Y:S01]  /*2b60*/  F2FP.BF16.F32.PACK_AB R105, RZ, R126 ;  /* 0x0000007eff69723e */ /* 0x000fe200000010ff */
[----:B------:R-:W-:Y:S01]  /*2b70*/  @P2 FFMA.FTZ R125, R106, R141, R125 ;  /* 0x0000008d6a7d2223 */ /* 0x000fe2000001007d */
[----:B------:R-:W-:Y:S01]  /*2b80*/  F2FP.BF16.F32.PACK_AB R106, RZ, R127 ;  /* 0x0000007fff6a723e */ /* 0x000fe200000010ff */
[----:B------:R-:W-:Y:S01]  /*2b90*/  @P2 FFMA.FTZ R131, R142, R146, R131 ;  /* 0x000000928e832223 */ /* 0x000fe20000010083 */
[----:B------:R-:W-:Y:S02]  /*2ba0*/  F2FP.BF16.F32.PACK_AB R137, RZ, R128 ;  /* 0x00000080ff89723e */ /* 0x000fe400000010ff */
[----:B------:R-:W-:Y:S02]  /*2bb0*/  F2FP.BF16.F32.PACK_AB R140, RZ, R129 ;  /* 0x00000081ff8c723e */ /* 0x000fe400000010ff */
[----:B------:R-:W-:-:S02]  /*2bc0*/  F2FP.BF16.F32.PACK_AB R141, RZ, R130 ;  /* 0x00000082ff8d723e */ /* 0x000fc400000010ff */
        /* <DEDUP_REMOVED lines=8> */
.L_x_9202:
[----:B-12---:R-:W1:Y:S01]  /*2c50*/  @P2 LDC R107, c[0x0][0x40c] ;  /* 0x00010300ff6b2b82 */ /* 0x006e620000000800 */
[----:B-----5:R-:W-:Y:S02]  /*2c60*/  @P2 PRMT R104, R20, 0x7632, R104 ;  /* 0x0000763214682816 */ /* 0x020fe40000000068 */
[----:B------:R-:W-:Y:S02]  /*2c70*/  CS2R R126, SRZ ;  /* 0x00000000007e7805 */ /* 0x000fe4000001ff00 */
[----:B------:R-:W-:Y:S02]  /*2c80*/  @P2 PRMT R105, R21, 0x7632, R105 ;  /* 0x0000763215692816 */ /* 0x000fe40000000069 */
[----:B------:R-:W-:Y:S02]  /*2c90*/  CS2R R128, SRZ ;  /* 0x0000000000807805 */ /* 0x000fe4000001ff00 */
[----:B------:R-:W-:Y:S02]  /*2ca0*/  @P2 PRMT R106, R22, 0x7632, R106 ;  /* 0x00007632166a2816 */ /* 0x000fe4000000006a */
[----:B------:R-:W-:Y:S01]  /*2cb0*/  @P2 SHF.L.U32 R104, R104, 0x10, RZ ;  /* 0x0000001068682819 */ /* 0x000fe200000006ff */
[----:B------:R-:W2:Y:S01]  /*2cc0*/  @P2 LDC R124, c[0x0][0x40c] ;  /* 0x00010300ff7c2b82 */ /* 0x000ea20000000800 */
[----:B------:R-:W-:-:S02]  /*2cd0*/  @P2 SHF.L.U32 R105, R105, 0x10, RZ ;  /* 0x0000001069692819 */ /* 0x000fc400000006ff */
[----:B------:R-:W-:Y:S02]  /*2ce0*/  @P2 SHF.L.U32 R106, R106, 0x10, RZ ;  /* 0x000000106a6a2819 */ /* 0x000fe400000006ff */
[----:B------:R-:W-:Y:S02]  /*2cf0*/  MOV R125, RZ ;  /* 0x000000ff007d7202 */ /* 0x000fe40000000f00 */
[C---:B------:R-:W-:Y:S01]  /*2d00*/  @P2 SHF.L.U32 R137, R23.reuse, 0x10, RZ ;  /* 0x0000001017892819 */ /* 0x040fe200000006ff */
[----:B------:R-:W3:Y:S08]  /*2d10*/  @P2 LDC R131, c[0x0][0x40c] ;  /* 0x00010300ff832b82 */ /* 0x000ef00000000800 */
[----:B------:R-:W4:Y:S01]  /*2d20*/  @P2 LDC R140, c[0x0][0x40c] ;  /* 0x00010300ff8c2b82 */ /* 0x000f220000000800 */
[----:B-1----:R-:W-:Y:S01]  /*2d30*/  @P2 FMUL.FTZ R125, R104, R107 ;  /* 0x0000006b687d2220 */ /* 0x002fe20000410000 */
[----:B------:R-:W-:-:S02]  /*2d40*/  @P2 PRMT R104, R23, 0x7632, R104 ;  /* 0x0000763217682816 */ /* 0x000fc40000000068 */
[----:B------:R-:W-:-:S03]  /*2d50*/  @P2 SHF.L.U32 R107, R22, 0x10, RZ ;  /* 0x00000010166b2819 */ /* 0x000fc600000006ff */
[----:B------:R-:W-:Y:S01]  /*2d60*/  @P2 IMAD.U32 R104, R104, 0x10000, RZ ;  /* 0x0001000068682824 */ /* 0x000fe200078e00ff */
[----:B------:R-:W1:Y:S01]  /*2d70*/  @P2 LDC R135, c[0x0][0x40c] ;  /* 0x00010300ff872b82 */ /* 0x000e620000000800 */
[----:B--2---:R-:W-:Y:S01]  /*2d80*/  @P2 FMUL.FTZ R127, R105, R124 ;  /* 0x0000007c697f2220 */ /* 0x004fe20000410000 */
[----:B------:R-:W-:Y:S01]  /*2d90*/  @P2 SHF.L.U32 R105, R20, 0x10, RZ ;  /* 0x0000001014692819 */ /* 0x000fe200000006ff */
[----:B------:R-:W-:-:S05]  /*2da0*/  HFMA2 R124, -RZ, RZ, 0, 0 ;  /* 0x00000000ff7c7431 */ /* 0x000fca00000001ff */
[----:B------:R-:W2:Y:S01]  /*2db0*/  @P2 LDC R141, c[0x0][0x40c] ;  /* 0x00010300ff8d2b82 */ /* 0x000ea20000000800 */
[----:B---3--:R-:W-:Y:S01]  /*2dc0*/  @P2 FMUL.FTZ R129, R106, R131 ;  /* 0x000000836a812220 */ /* 0x008fe20000410000 */
[----:B------:R-:W-:Y:S02]  /*2dd0*/  @P2 SHF.L.U32 R106, R21, 0x10, RZ ;  /* 0x00000010156a2819 */ /* 0x000fe400000006ff */
[----:B------:R-:W-:-:S04]  /*2de0*/  CS2R R130, SRZ ;  /* 0x0000000000827805 */ /* 0x000fc8000001ff00 */
[----:B------:R-:W3:Y:S01]  /*2df0*/  @P2 LDC R142, c[0x0][0x40c] ;  /* 0x00010300ff8e2b82 */ /* 0x000ee20000000800 */
[----:B----4-:R-:W-:Y:S01]  /*2e00*/  @P2 FMUL.FTZ R124, R105, R140 ;  /* 0x0000008c697c2220 */ /* 0x010fe20000410000 */
[----:B------:R-:W-:-:S06]  /*2e10*/  F2FP.BF16.F32.PACK_AB R105, RZ, R125 ;  /* 0x0000007dff69723e */ /* 0x000fcc00000010ff */
[----:B------:R-:W4:Y:S01]  /*2e20*/  @P2 LDC R144, c[0x0][0x40c] ;  /* 0x00010300ff902b82 */ /* 0x000f220000000800 */
[----:B-1----:R-:W-:-:S05]  /*2e30*/  @P2 FMUL.FTZ R126, R106, R135 ;  /* 0x000000876a7e2220 */ /* 0x002fca0000410000 */
[----:B------:R-:W-:Y:S01]  /*2e40*/  F2FP.BF16.F32.PACK_AB R106, RZ, R126 ;  /* 0x0000007eff6a723e */ /* 0x000fe200000010ff */
[----:B--2---:R-:W-:Y:S01]  /*2e50*/  @P2 FMUL.FTZ R131, R104, R141 ;  /* 0x0000008d68832220 */ /* 0x004fe20000410000 */
[----:B------:R-:W-:-:S04]  /*2e60*/  F2FP.BF16.F32.PACK_AB R104, RZ, R124 ;  /* 0x0000007cff68723e */ /* 0x000fc800000010ff */
[----:B------:R-:W-:Y:S02]  /*2e70*/  F2FP.BF16.F32.PACK_AB R141, RZ, R131 ;  /* 0x00000083ff8d723e */ /* 0x000fe400000010ff */
[----:B------:R-:W-:Y:S01]  /*2e80*/  PRMT R104, R104, 0x5410, R105 ;  /* 0x0000541068687816 */ /* 0x000fe20000000069 */
[----:B---3--:R-:W-:Y:S01]  /*2e90*/  @P2 FMUL.FTZ R128, R107, R142 ;  /* 0x0000008e6b802220 */ /* 0x008fe20000410000 */
[----:B------:R-:W-:-:S04]  /*2ea0*/  F2FP.BF16.F32.PACK_AB R107, RZ, R127 ;  /* 0x0000007fff6b723e */ /* 0x000fc800000010ff */
[----:B------:R-:W-:Y:S02]  /*2eb0*/  F2FP.BF16.F32.PACK_AB R135, RZ, R128 ;  /* 0x00000080ff87723e */ /* 0x000fe400000010ff */
[----:B------:R-:W-:Y:S01]  /*2ec0*/  PRMT R105, R106, 0x5410, R107 ;  /* 0x000054106a697816 */ /* 0x000fe2000000006b */
[----:B----4-:R-:W-:Y:S01]  /*2ed0*/  @P2 FMUL.FTZ R130, R137, R144 ;  /* 0x0000009089822220 */ /* 0x010fe20000410000 */
[----:B------:R-:W-:-:S04]  /*2ee0*/  F2FP.BF16.F32.PACK_AB R137, RZ, R129 ;  /* 0x00000081ff89723e */ /* 0x000fc800000010ff */
[----:B------:R-:W-:Y:S02]  /*2ef0*/  F2FP.BF16.F32.PACK_AB R140, RZ, R130 ;  /* 0x00000082ff8c723e */ /* 0x000fe400000010ff */
[----:B------:R-:W-:Y:S02]  /*2f00*/  PRMT R106, R135, 0x5410, R137 ;  /* 0x00005410876a7816 */ /* 0x000fe40000000089 */
[----:B------:R-:W-:-:S07]  /*2f10*/  PRMT R107, R140, 0x5410, R141 ;  /* 0x000054108c6b7816 */ /* 0x000fce000000008d */
.L_x_9203:
[----:B------:R-:W1:Y:S02]  /*2f20*/  LDC.64 R140, c[0x0][0x3a8] ;  /* 0x0000ea00ff8c7b82 */ /* 0x000e640000000a00 */
[----:B-1----:R-:W-:-:S05]  /*2f30*/  IMAD.WIDE.U32 R140, R134, 0x10, R140 ;  /* 0x00000010868c7825 */ /* 0x002fca00078e008c */
[----:B------:R3:W-:Y:S02]  /*2f40*/  STG.E.128 desc[UR6][R140.64], R104 ;  /* 0x000000688c007986 */ /* 0x0007e4000c101d06 */
.L_x_9199:
[----:B------:R-:W-:Y:S05]  /*2f50*/  BSYNC.RECONVERGENT B0 ;  /* 0x0000000000007941 */ /* 0x000fea0003800200 */
.L_x_9198:
[----:B-123--:R-:W-:Y:S01]  /*2f60*/  FADD.FTZ R105, RZ, R110 ;  /* 0x0000006eff697221 */ /* 0x00efe20000010000 */
[C---:B------:R-:W-:Y:S01]  /*2f70*/  ISETP.GT.U32.AND P2, PT, R2.reuse, 0x3f, PT ;  /* 0x0000003f0200780c */ /* 0x040fe20003f44070 */
[----:B------:R-:W1:Y:S01]  /*2f80*/  S2R R134, SR_TID.X ;  /* 0x0000000000867919 */ /* 0x000e620000002100 */
        /* <DEDUP_REMOVED lines=12> */
[----:B-1----:R-:W-:-:S03]  /*3050*/  LOP3.LUT P6, RZ, R134, 0x1f, RZ, 0xc0, !PT ;  /* 0x0000001f86ff7812 */ /* 0x002fc600078cc0ff */
        /* <DEDUP_REMOVED lines=34> */
[----:B------:R-:W1:Y:S01]  /*3280*/  SHFL.BFLY PT, R105, R104, 0x1, 0x1f ;  /* 0x0c201f0068697f89 */ /* 0x000e6200000e0000 */
[----:B------:R-:W2:Y:S01]  /*3290*/  LDC R135, c[0x0][0x400] ;  /* 0x00010000ff877b82 */ /* 0x000ea20000000800 */
[----:B-1----:R-:W-:-:S05]  /*32a0*/  FADD.FTZ R105, R104, R105 ;  /* 0x0000006968697221 */ /* 0x002fca0000010000 */
[----:B------:R-:W1:Y:S02]  /*32b0*/  SHFL.BFLY PT, R106, R105, 0x2, 0x1f ;  /* 0x0c401f00696a7f89 */ /* 0x000e6400000e0000 */
[----:B-1----:R-:W-:-:S05]  /*32c0*/  FADD.FTZ R106, R105, R106 ;  /* 0x0000006a696a7221 */ /* 0x002fca0000010000 */
[----:B------:R-:W1:Y:S02]  /*32d0*/  SHFL.BFLY PT, R107, R106, 0x4, 0x1f ;  /* 0x0c801f006a6b7f89 */ /* 0x000e6400000e0000 */
[----:B-1----:R-:W-:-:S05]  /*32e0*/  FADD.FTZ R107, R106, R107 ;  /* 0x0000006b6a6b7221 */ /* 0x002fca0000010000 */
[----:B------:R-:W1:Y:S02]  /*32f0*/  SHFL.BFLY PT, R140, R107, 0x8, 0x1f ;  /* 0x0d001f006b8c7f89 */ /* 0x000e6400000e0000 */
[----:B-1----:R-:W-:-:S05]  /*3300*/  FADD.FTZ R140, R107, R140 ;  /* 0x0000008c6b8c7221 */ /* 0x002fca0000010000 */
[----:B------:R-:W1:Y:S02]  /*3310*/  SHFL.BFLY PT, R137, R140, 0x10, 0x1f ;  /* 0x0e001f008c897f89 */ /* 0x000e6400000e0000 */
[----:B-1----:R-:W-:-:S04]  /*3320*/  FADD.FTZ R142, R140, R137 ;  /* 0x000000898c8e7221 */ /* 0x002fc80000010000 */
[----:B--2---:R-:W-:-:S04]  /*3330*/  FMUL.FTZ R137, R142, R135 ;  /* 0x000000878e897220 */ /* 0x004fc80000410000 */
        /* <DEDUP_REMOVED lines=81> */
[----:B------:R-:W1:Y:S02]  /*3850*/  SHFL.BFLY PT, R105, R104, 0x1, 0x1f ;  /* 0x0c201f0068697f89 */ /* 0x000e6400000e0000 */
[----:B-1----:R-:W-:-:S05]  /*3860*/  FADD.FTZ R105, R104, R105 ;  /* 0x0000006968697221 */ /* 0x002fca0000010000 */
[----:B------:R-:W1:Y:S02]  /*3870*/  SHFL.BFLY PT, R106, R105, 0x2, 0x1f ;  /* 0x0c401f00696a7f89 */ /* 0x000e6400000e0000 */
[----:B-1----:R-:W-:-:S05]  /*3880*/  FADD.FTZ R106, R105, R106 ;  /* 0x0000006a696a7221 */ /* 0x002fca0000010000 */
[----:B------:R-:W1:Y:S02]  /*3890*/  SHFL.BFLY PT, R107, R106, 0x4, 0x1f ;  /* 0x0c801f006a6b7f89 */ /* 0x000e6400000e0000 */
[----:B-1----:R-:W-:-:S05]  /*38a0*/  FADD.FTZ R107, R106, R107 ;  /* 0x0000006b6a6b7221 */ /* 0x002fca0000010000 */
[----:B------:R-:W1:Y:S02]  /*38b0*/  SHFL.BFLY PT, R140, R107, 0x8, 0x1f ;  /* 0x0d001f006b8c7f89 */ /* 0x000e6400000e0000 */
[----:B-1----:R-:W-:-:S05]  /*38c0*/  FADD.FTZ R140, R107, R140 ;  /* 0x0000008c6b8c7221 */ /* 0x002fca0000010000 */
[----:B------:R1:W2:Y:S02]  /*38d0*/  SHFL.BFLY PT, R141, R140, 0x10, 0x1f ;  /* 0x0e001f008c8d7f89 */ /* 0x0002a400000e0000 */
.L_x_9227:
[----:B------:R-:W-:Y:S01]  /*38e0*/  LOP3.LUT P3, RZ, R134, 0x1f, RZ, 0xc0, !PT ;  /* 0x0000001f86ff7812 */ /* 0x000fe2000786c0ff */
[----:B--2---:R-:W-:Y:S01]  /*38f0*/  FADD.FTZ R142, R140, R141 ;  /* 0x0000008d8c8e7221 */ /* 0x004fe20000010000 */
[----:B-1----:R-:W-:Y:S01]  /*3900*/  FMUL.FTZ R140, R137, R137 ;  /* 0x00000089898c7220 */ /* 0x002fe20000410000 */
        /* <DEDUP_REMOVED lines=23> */
[----:B------:R-:W1:Y:S01]  /*3a80*/  LDC.64 R132, c[0x0][0x428] ;  /* 0x00010a00ff847b82 */ /* 0x000e620000000a00 */
        /* <DEDUP_REMOVED lines=25> */
[----:B-1----:R-:W-:Y:S01]  /*3c20*/  IMAD.WIDE.U32 R132, R137, 0x10, R132 ;  /* 0x0000001089847825 */ /* 0x002fe200078e0084 */
[----:B------:R-:W-:-:S02]  /*3c30*/  F2FP.BF16.F32.PACK_AB R105, R142, R107 ;  /* 0x0000006b8e69723e */ /* 0x000fc400000010ff */
[----:B------:R-:W-:Y:S02]  /*3c40*/  F2FP.BF16.F32.PACK_AB R106, R141, R106 ;  /* 0x0000006a8d6a723e */ /* 0x000fe400000010ff */
[----:B------:R-:W-:Y:S02]  /*3c50*/  F2FP.BF16.F32.PACK_AB R107, R150, R143 ;  /* 0x0000008f966b723e */ /* 0x000fe400000010ff */
[----:B------:R-:W-:-:S03]  /*3c60*/  IADD3 R137, PT, PT, R137, 0x20, RZ ;  /* 0x0000002089897810 */ /* 0x000fc60007ffe0ff */
[----:B------:R1:W-:Y:S04]  /*3c70*/  STG.E.128 desc[UR6][R132.64], R104 ;  /* 0x0000006884007986 */ /* 0x0003e8000c101d06 */
.L_x_9208:
[----:B------:R-:W-:Y:S05]  /*3c80*/  BSYNC.RECONVERGENT B1 ;  /* 0x0000000000017941 */ /* 0x000fea0003800200 */
.L_x_9207:
[----:B------:R-:W-:Y:S01]  /*3c90*/  ISETP.NE.AND P0, PT, R136, RZ, PT ;  /* 0x000000ff8800720c */ /* 0x000fe20003f05270 */
[----:B------:R-:W-:-:S12]  /*3ca0*/  BSSY.RECONVERGENT B1, `(.L_x_9209) ;  /* 0x0000022000017945 */ /* 0x000fd80003800200 */
[----:B------:R-:W-:Y:S05]  /*3cb0*/  @!P0 BRA `(.L_x_9210) ;  /* 0x0000000000808947 */ /* 0x000fea0003800000 */
[----:B-1----:R-:W1:Y:S01]  /*3cc0*/  LDC.64 R132, c[0x0][0x428] ;  /* 0x00010a00ff847b82 */ /* 0x002e620000000a00 */
        /* <DEDUP_REMOVED lines=31> */
.L_x_9210:
[----:B------:R-:W-:Y:S05]  /*3ec0*/  BSYNC.RECONVERGENT B1 ;  /* 0x0000000000017941 */ /* 0x000fea0003800200 */
.L_x_9209:
[----:B------:R-:W-:Y:S01]  /*3ed0*/  ISETP.NE.AND P0, PT, R138, RZ, PT ;  /* 0x000000ff8a00720c */ /* 0x000fe20003f05270 */
[----:B------:R-:W-:-:S12]  /*3ee0*/  BSSY.RECONVERGENT B1, `(.L_x_9211) ;  /* 0x0000022000017945 */ /* 0x000fd80003800200 */
[----:B------:R-:W-:Y:S05]  /*3ef0*/  @!P0 BRA `(.L_x_9212) ;  /* 0x0000000000808947 */ /* 0x000fea0003800000 */
[----:B-12---:R-:W1:Y:S01]  /*3f00*/  LDC.64 R132, c[0x0][0x428] ;  /* 0x00010a00ff847b82 */ /* 0x006e620000000a00 */
        /* <DEDUP_REMOVED lines=31> */
.L_x_9212:
[----:B------:R-:W-:Y:S05]  /*4100*/  BSYNC.RECONVERGENT B1 ;  /* 0x0000000000017941 */ /* 0x000fea0003800200 */
.L_x_9211:
[----:B------:R-:W-:Y:S01]  /*4110*/  ISETP.NE.AND P0, PT, R139, RZ, PT ;  /* 0x000000ff8b00720c */ /* 0x000fe20003f05270 */
[----:B------:R-:W-:-:S12]  /*4120*/  BSSY.RECONVERGENT B1, `(.L_x_9213) ;  /* 0x0000022000017945 */ /* 0x000fd80003800200 */
[----:B------:R-:W-:Y:S05]  /*4130*/  @!P0 BRA `(.L_x_9214) ;  /* 0x0000000000808947 */ /* 0x000fea0003800000 */
[----:B-123--:R-:W1:Y:S01]  /*4140*/  LDC.64 R132, c[0x0][0x428] ;  /* 0x00010a00ff847b82 */ /* 0x00ee620000000a00 */
        /* <DEDUP_REMOVED lines=31> */
.L_x_9214:
[----:B------:R-:W-:Y:S05]  /*4340*/  BSYNC.RECONVERGENT B1 ;  /* 0x0000000000017941 */ /* 0x000fea0003800200 */
.L_x_9213:
        /* <DEDUP_REMOVED lines=30> */
[----:B------:R-:W-:-:S05]  /*4530*/  F2FP.BF16.F32.PACK_AB R104, R135, R134 ;  /* 0x000000868768723e */ /* 0x000fca00000010ff */
[----:B------:R1:W-:Y:S02]  /*4540*/  STG.E.128 desc[UR6][R132.64], R104 ;  /* 0x0000006884007986 */ /* 0x0003e4000c101d06 */
.L_x_9206:
[----:B------:R-:W-:Y:S05]  /*4550*/  BSYNC.RECONVERGENT B0 ;  /* 0x0000000000007941 */ /* 0x000fea0003800200 */
.L_x_9205:
[----:B-1234-:R-:W1:Y:S02]  /*4560*/  LDC.64 R104, c[0x0][0x380] ;  /* 0x0000e000ff687b82 */ /* 0x01ee640000000a00 */
[----:B-1----:R-:W-:-:S04]  /*4570*/  LEA R3, R104, R3, 0x2 ;  /* 0x0000000368037211 */ /* 0x002fc800078e10ff */
[----:B------:R-:W-:-:S13]  /*4580*/  ISETP.GE.AND P0, PT, R3, R105, PT ;  /* 0x000000690300720c */ /* 0x000fda0003f06270 */
[----:B------:R-:W-:Y:S05]  /*4590*/  @!P0 BRA `(.L_x_9215) ;  /* 0xffffffc000908947 */ /* 0x000fea000383ffff */
[----:B------:R-:W-:Y:S05]  /*45a0*/  EXIT ;  /* 0x000000000000794d */ /* 0x000fea0003800000 */
.L_x_9204:
[----:B------:R-:W-:Y:S01]  /*45b0*/  HFMA2 R144, -RZ, RZ, 0, 5.9604644775390625e-08 ;  /* 0x00000001ff907431 */ /* 0x000fe200000001ff */
[----:B------:R-:W-:Y:S01]  /*45c0*/  BSSY B0, `(.L_x_9216) ;  /* 0x0000007000007945 */ /* 0x000fe20003800000 */
[----:B------:R-:W-:Y:S02]  /*45d0*/  MOV R143, R104 ;  /* 0x00000068008f7202 */ /* 0x000fe40000000f00 */
[----:B------:R-:W-:Y:S02]  /*45e0*/  MOV R145, 0x1f ;  /* 0x0000001f00917802 */ /* 0x000fe40000000f00 */
[----:B------:R-:W-:-:S07]  /*45f0*/  MOV R142, 0xffffffff ;  /* 0xffffffff008e7802 */ /* 0x000fce0000000f00 */
[----:B0----5:R-:W-:Y:S05]  /*4600*/  WARPSYNC.COLLECTIVE R142, `(.L_x_9217) ;  /* 0x000000008e087348 */ /* 0x021fea0003c00000 */
[----:B------:R1:W2:Y:S02]  /*4610*/  SHFL.BFLY P6, R141, R143, R144, R145 ;  /* 0x0c0000908f8d7389 */ /* 0x0002a400000c0091 */
[----:B012--5:R-:W-:Y:S05]  /*4620*/  ENDCOLLECTIVE ;  /* 0x000000000000791b */ /* 0x027fea0003800000 */
.L_x_9217:
[----:B------:R-:W-:Y:S05]  /*4630*/  BSYNC B0 ;  /* 0x0000000000007941 */ /* 0x000fea0003800000 */
.L_x_9216:
[----:B------:R-:W-:Y:S01]  /*4640*/  MOV R105, R141 ;  /* 0x0000008d00697202 */ /* 0x000fe20000000f00 */
[----:B------:R-:W-:Y:S01]  /*4650*/  HFMA2 R144, -RZ, RZ, 0, 1.1920928955078125e-07 ;  /* 0x00000002ff907431 */ /* 0x000fe200000001ff */
[----:B------:R-:W-:Y:S01]  /*4660*/  MOV R145, 0x1f ;  /* 0x0000001f00917802 */ /* 0x000fe20000000f00 */
[----:B------:R-:W0:Y:S01]  /*4670*/  LDC R135, c[0x0][0x400] ;  /* 0x00010000ff877b82 */ /* 0x000e220000000800 */
[----:B------:R-:W-:Y:S01]  /*4680*/  MOV R142, 0xffffffff ;  /* 0xffffffff008e7802 */ /* 0x000fe20000000f00 */
[----:B------:R-:W-:-:S04]  /*4690*/  FADD.FTZ R105, R104, R105 ;  /* 0x0000006968697221 */ /* 0x000fc80000010000 */
[----:B------:R-:W-:-:S07]  /*46a0*/  IMAD.MOV.U32 R143, RZ, RZ, R105 ;  /* 0x000000ffff8f7224 */ /* 0x000fce00078e0069 */
[----:B0-----:R-:W-:Y:S05]  /*46b0*/  WARPSYNC.COLLECTIVE R142, `(.L_x_9218) ;  /* 0x000000008e087348 */ /* 0x001fea0003c00000 */
[----:B------:R1:W2:Y:S02]  /*46c0*/  SHFL.BFLY P6, R141, R143, R144, R145 ;  /* 0x0c0000908f8d7389 */ /* 0x0002a400000c0091 */
[----:B012---:R-:W-:Y:S05]  /*46d0*/  ENDCOLLECTIVE ;  /* 0x000000000000791b */ /* 0x007fea0003800000 */
.L_x_9218:
[----:B------:R-:W-:Y:S01]  /*46e0*/  HFMA2 R144, -RZ, RZ, 0, 2.384185791015625e-07 ;  /* 0x00000004ff907431 */ /* 0x000fe200000001ff */
[----:B------:R-:W-:-:S05]  /*46f0*/  MOV R106, R141 ;  /* 0x0000008d006a7202 */ /* 0x000fca0000000f00 */
[----:B------:R-:W-:-:S05]  /*4700*/  FADD.FTZ R106, R105, R106 ;  /* 0x0000006a696a7221 */ /* 0x000fca0000010000 */
[----:B------:R-:W-:-:S07]  /*4710*/  MOV R143, R106 ;  /* 0x0000006a008f7202 */ /* 0x000fce0000000f00 */
[----:B------:R-:W-:Y:S05]  /*4720*/  WARPSYNC.COLLECTIVE R142, `(.L_x_9219) ;  /* 0x000000008e087348 */ /* 0x000fea0003c00000 */
[----:B------:R0:W1:Y:S02]  /*4730*/  SHFL.BFLY P6, R141, R143, R144, R145 ;  /* 0x0c0000908f8d7389 */ /* 0x00006400000c0091 */
[----:B01----:R-:W-:Y:S05]  /*4740*/  ENDCOLLECTIVE ;  /* 0x000000000000791b */ /* 0x003fea0003800000 */
.L_x_9219:
[----:B------:R-:W-:Y:S01]  /*4750*/  HFMA2 R144, -RZ, RZ, 0, 4.76837158203125e-07 ;  /* 0x00000008ff907431 */ /* 0x000fe200000001ff */
[----:B------:R-:W-:-:S05]  /*4760*/  MOV R107, R141 ;  /* 0x0000008d006b7202 */ /* 0x000fca0000000f00 */
[----:B------:R-:W-:-:S05]  /*4770*/  FADD.FTZ R107, R106, R107 ;  /* 0x0000006b6a6b7221 */ /* 0x000fca0000010000 */
[----:B------:R-:W-:-:S07]  /*4780*/  MOV R143, R107 ;  /* 0x0000006b008f7202 */ /* 0x000fce0000000f00 */
[----:B------:R-:W-:Y:S05]  /*4790*/  WARPSYNC.COLLECTIVE R142, `(.L_x_9220) ;  /* 0x000000008e087348 */ /* 0x000fea0003c00000 */
[----:B------:R0:W1:Y:S02]  /*47a0*/  SHFL.BFLY P6, R141, R143, R144, R145 ;  /* 0x0c0000908f8d7389 */ /* 0x00006400000c0091 */
[----:B01----:R-:W-:Y:S05]  /*47b0*/  ENDCOLLECTIVE ;  /* 0x000000000000791b */ /* 0x003fea0003800000 */
.L_x_9220:
[----:B------:R-:W-:Y:S01]  /*47c0*/  HFMA2 R144, -RZ, RZ, 0, 9.5367431640625e-07 ;  /* 0x00000010ff907431 */ /* 0x000fe200000001ff */
[----:B------:R-:W-:-:S05]  /*47d0*/  MOV R140, R141 ;  /* 0x0000008d008c7202 */ /* 0x000fca0000000f00 */
[----:B------:R-:W-:-:S05]  /*47e0*/  FADD.FTZ R140, R107, R140 ;  /* 0x0000008c6b8c7221 */ /* 0x000fca0000010000 */
[----:B------:R-:W-:-:S07]  /*47f0*/  MOV R143, R140 ;  /* 0x0000008c008f7202 */ /* 0x000fce0000000f00 */
[----:B------:R-:W-:Y:S05]  /*4800*/  WARPSYNC.COLLECTIVE R142, `(.L_x_9221) ;  /* 0x000000008e087348 */ /* 0x000fea0003c00000 */
[----:B------:R0:W1:Y:S02]  /*4810*/  SHFL.BFLY P6, R141, R143, R144, R145 ;  /* 0x0c0000908f8d7389 */ /* 0x00006400000c0091 */
[----:B01----:R-:W-:Y:S05]  /*4820*/  ENDCOLLECTIVE ;  /* 0x000000000000791b */ /* 0x003fea0003800000 */
.L_x_9221:
        /* <DEDUP_REMOVED lines=89> */
.L_x_9222:
[----:B------:R-:W-:Y:S01]  /*4dc0*/  HFMA2 R144, -RZ, RZ, 0, 1.1920928955078125e-07 ;  /* 0x00000002ff907431 */ /* 0x000fe200000001ff */
[----:B------:R-:W-:-:S05]  /*4dd0*/  MOV R105, R141 ;  /* 0x0000008d00697202 */ /* 0x000fca0000000f00 */
[----:B------:R-:W-:-:S05]  /*4de0*/  FADD.FTZ R105, R104, R105 ;  /* 0x0000006968697221 */ /* 0x000fca0000010000 */
[----:B------:R-:W-:-:S07]  /*4df0*/  MOV R143, R105 ;  /* 0x00000069008f7202 */ /* 0x000fce0000000f00 */
[----:B------:R-:W-:Y:S05]  /*4e00*/  WARPSYNC.COLLECTIVE R142, `(.L_x_9223) ;  /* 0x000000008e087348 */ /* 0x000fea0003c00000 */
[----:B------:R0:W1:Y:S02]  /*4e10*/  SHFL.BFLY P6, R141, R143, R144, R145 ;  /* 0x0c0000908f8d7389 */ /* 0x00006400000c0091 */
[----:B01----:R-:W-:Y:S05]  /*4e20*/  ENDCOLLECTIVE ;  /* 0x000000000000791b */ /* 0x003fea0003800000 */
.L_x_9223:
[----:B------:R-:W-:Y:S01]  /*4e30*/  HFMA2 R144, -RZ, RZ, 0, 2.384185791015625e-07 ;  /* 0x00000004ff907431 */ /* 0x000fe200000001ff */
[----:B------:R-:W-:-:S05]  /*4e40*/  MOV R106, R141 ;  /* 0x0000008d006a7202 */ /* 0x000fca0000000f00 */
[----:B------:R-:W-:-:S05]  /*4e50*/  FADD.FTZ R106, R105, R106 ;  /* 0x0000006a696a7221 */ /* 0x000fca0000010000 */
[----:B------:R-:W-:-:S07]  /*4e60*/  MOV R143, R106 ;  /* 0x0000006a008f7202 */ /* 0x000fce0000000f00 */
[----:B------:R-:W-:Y:S05]  /*4e70*/  WARPSYNC.COLLECTIVE R142, `(.L_x_9224) ;  /* 0x000000008e087348 */ /* 0x000fea0003c00000 */
[----:B------:R0:W1:Y:S02]  /*4e80*/  SHFL.BFLY P6, R141, R143, R144, R145 ;  /* 0x0c0000908f8d7389 */ /* 0x00006400000c0091 */
[----:B01----:R-:W-:Y:S05]  /*4e90*/  ENDCOLLECTIVE ;  /* 0x000000000000791b */ /* 0x003fea0003800000 */
.L_x_9224:
[----:B------:R-:W-:Y:S01]  /*4ea0*/  HFMA2 R144, -RZ, RZ, 0, 4.76837158203125e-07 ;  /* 0x00000008ff907431 */ /* 0x000fe200000001ff */
[----:B------:R-:W-:-:S05]  /*4eb0*/  MOV R107, R141 ;  /* 0x0000008d006b7202 */ /* 0x000fca0000000f00 */
[----:B------:R-:W-:-:S05]  /*4ec0*/  FADD.FTZ R107, R106, R107 ;  /* 0x0000006b6a6b7221 */ /* 0x000fca0000010000 */
[----:B------:R-:W-:-:S07]  /*4ed0*/  MOV R143, R107 ;  /* 0x0000006b008f7202 */ /* 0x000fce0000000f00 */
[----:B------:R-:W-:Y:S05]  /*4ee0*/  WARPSYNC.COLLECTIVE R142, `(.L_x_9225) ;  /* 0x000000008e087348 */ /* 0x000fea0003c00000 */
[----:B------:R0:W1:Y:S02]  /*4ef0*/  SHFL.BFLY P6, R141, R143, R144, R145 ;  /* 0x0c0000908f8d7389 */ /* 0x00006400000c0091 */
[----:B01----:R-:W-:Y:S05]  /*4f00*/  ENDCOLLECTIVE ;  /* 0x000000000000791b */ /* 0x003fea0003800000 */
.L_x_9225:
[----:B------:R-:W-:Y:S01]  /*4f10*/  HFMA2 R144, -RZ, RZ, 0, 9.5367431640625e-07 ;  /* 0x00000010ff907431 */ /* 0x000fe200000001ff */
[----:B------:R-:W-:-:S05]  /*4f20*/  MOV R140, R141 ;  /* 0x0000008d008c7202 */ /* 0x000fca0000000f00 */
[----:B------:R-:W-:-:S05]  /*4f30*/  FADD.FTZ R140, R107, R140 ;  /* 0x0000008c6b8c7221 */ /* 0x000fca0000010000 */
[----:B------:R-:W-:-:S07]  /*4f40*/  MOV R143, R140 ;  /* 0x0000008c008f7202 */ /* 0x000fce0000000f00 */
[----:B------:R-:W-:Y:S05]  /*4f50*/  WARPSYNC.COLLECTIVE R142, `(.L_x_9226) ;  /* 0x000000008e087348 */ /* 0x000fea0003c00000 */
[----:B------:R0:W1:Y:S02]  /*4f60*/  SHFL.BFLY P6, R141, R143, R144, R145 ;  /* 0x0c0000908f8d7389 */ /* 0x00006400000c0091 */
[----:B01----:R-:W-:Y:S05]  /*4f70*/  ENDCOLLECTIVE ;  /* 0x000000000000791b */ /* 0x003fea0003800000 */
.L_x_9226:
[----:B------:R-:W-:Y:S05]  /*4f80*/  BRA `(.L_x_9227) ;  /* 0xffffffe800547947 */ /* 0x000fea000383ffff */
.L_x_9228:
        /* <DEDUP_REMOVED lines=15> */
.L_x_45802:


//--------------------- .text._ZN10layer_norm13ln_fwd_kernelINS_13Kernel_traitsIf13__nv_bfloat16S2_S2_fjLj1280ELj1ELj4ELj1ELj16ENS_18Kernel_traits_baseILj1280EfS2_S2_S2_fjLj128EEEEELb0ELb0ELb1ELb1EEEvNS_9FwdParamsE --------------------------
	.section	.text._ZN10layer_norm13ln_fwd_kernelINS_13Kernel_traitsIf13__nv_bfloat16S2_S2_fjLj1280ELj1ELj4ELj1ELj16ENS_18Kernel_traits_baseILj1280EfS2_S2_S2_fjLj128EEEEELb0ELb0ELb1ELb1EEEvNS_9FwdParamsE,"ax",@progbits
	.align	128
        .global         _ZN10layer_norm13ln_fwd_kernelINS_13Kernel_traitsIf13__nv_bfloat16S2_S2_fjLj1280ELj1ELj4ELj1ELj16ENS_18Kernel_traits_baseILj1280EfS2_S2_S2_fjLj128EEEEELb0ELb0ELb1ELb1EEEvNS_9FwdParamsE
        .type           _ZN10layer_norm13ln_fwd_kernelINS_13Kernel_traitsIf13__nv_bfloat16S2_S2_fjLj1280ELj1ELj4ELj1ELj16ENS_18Kernel_traits_baseILj1280EfS2_S2_S2_fjLj128EEEEELb0ELb0ELb1ELb1EEEvNS_9FwdParamsE,@function
        .size           _ZN10layer_norm13ln_fwd_kernelINS_13Kernel_traitsIf13__nv_bfloat16S2_S2_fjLj1280ELj1ELj4ELj1ELj16ENS_18Kernel_traits_baseILj1280EfS2_S2_S2_fjLj128EEEEELb0ELb0ELb1ELb1EEEvNS_9FwdParamsE,(.L_x_45803 - _ZN10layer_norm13ln_fwd_kernelINS_13Kernel_traitsIf13__nv_bfloat16S2_S2_fjLj1280ELj1ELj4ELj1ELj16ENS_18Kernel_traits_baseILj1280EfS2_S2_S2_fjLj128EEEEELb0ELb0ELb1ELb1EEEvNS_9FwdParamsE)
        .other          _ZN10layer_norm13ln_fwd_kernelINS_13Kernel_traitsIf13__nv_bfloat16S2_S2_fjLj1280ELj1ELj4ELj1ELj16ENS_18Kernel_traits_baseILj1280EfS2_S2_S2_fjLj128EEEEELb0ELb0ELb1ELb1EEEvNS_9FwdParamsE,@"STO_CUDA_ENTRY STV_DEFAULT"
_ZN10layer_norm13ln_fwd_kernelINS_13Kernel_traitsIf13__nv_bfloat16S2_S2_fjLj1280ELj1ELj4ELj1ELj16ENS_18Kernel_traits_baseILj1280EfS2_S2_S2_fjLj128EEEEELb0ELb0ELb1ELb1EEEvNS_9FwdParamsE:
.text._ZN10layer_norm13ln_fwd_kernelINS_13Kernel_traitsIf13__nv_bfloat16S2_S2_fjLj1280ELj1ELj4ELj1ELj16ENS_18Kernel_traits_baseILj1280EfS2_S2_S2_fjLj128EEEEELb0ELb0ELb1ELb1EEEvNS_9FwdParamsE:
        /* <DEDUP_REMOVED lines=37> */
.L_x_9229:
        /* <DEDUP_REMOVED lines=32> */
.L_x_9230:
[----:B------:R-:W1:Y:S01]  /*0450*/  LDCU UR4, c[0x0][0x384] ;  /* 0x00007080ff0477ac */ /* 0x000e620008000800 */
[----:B------:R-:W2:Y:S01]  /*0460*/  LDCU.U8 UR5, c[0x0][0x410] ;  /* 0x00008200ff0577ac */ /* 0x000ea20008000000 */
[----:B------:R-:W3:Y:S01]  /*0470*/  LDCU UR10, c[0x0][0x448] ;  /* 0x00008900ff0a77ac */ /* 0x000ee20008000800 */
[----:B------:R-:W4:Y:S01]  /*0480*/  LDCU.64 UR8, c[0x0][0x3a0] ;  /* 0x00007400ff0877ac */ /* 0x000f220008000a00 */
[----:B-1----:R-:W-:-:S13]  /*0490*/  ISETP.GE.AND P0, PT, R110, UR4, PT ;  /* 0x000000046e007c0c */ /* 0x002fda000bf06270 */
[----:B--234-:R-:W-:Y:S05]  /*04a0*/  @P0 EXIT ;  /* 0x000000000000094d */ /* 0x01cfea0003800000 */
.L_x_9244:
[----:B0-----:R-:W0:Y:S08]  /*04b0*/  LDC.64 R2, c[0x0][0x3f0] ;  /* 0x0000fc00ff027b82 */ /* 0x001e300000000a00 */
[----:B------:R-:W1:Y:S01]  /*04c0*/  LDC R109, c[0x0][0x388] ;  /* 0x0000e200ff6d7b82 */ /* 0x000e620000000800 */
[----:B0-----:R-:W-:-:S05]  /*04d0*/  IMAD.WIDE R2, R110, 0x4, R2 ;  /* 0x000000046e027825 */ /* 0x001fca00078e0202 */
        /* <DEDUP_REMOVED lines=13> */
[----:B-----5:R0:W5:Y:S01]  /*05b0*/  LDG.E R108, desc[UR6][R2.64] ;  /* 0x00000006026c7981 */ /* 0x020162000c1e1900 */
        /* <DEDUP_REMOVED lines=14> */
[----:B------:R-:W-:Y:S02]  /*06a0*/  @P1 PRMT R2, R4, 0x7632, R2 ;  /* 0x0000763204021816 */ /* 0x000fe40000000002 */
        /* <DEDUP_REMOVED lines=13> */
[----:B------:R-:W-:Y:S02]  /*0780*/  SHF.L.U32 R107, R2, 0x10, RZ ;  /* 0x00000010026b7819 */ /* 0x000fe400000006ff */
[----:B------:R-:W-:Y:S01]  /*0790*/  PRMT R89, R89, 0x7632, R89 ;  /* 0x0000763259597816 */ /* 0x000fe20000000059 */
[----:B-1----:R-:W-:Y:S01]  /*07a0*/  @P1 FFMA.FTZ R106, R3, R97, R106 ;  /* 0x00000061036a1223 */ /* 0x002fe2000001006a */
[----:B------:R-:W-:Y:S01]  /*07b0*/  SHF.L.U32 R101, R88, 0x10, RZ ;  /* 0x0000001058657819 */ /* 0x000fe200000006ff */
[----:B0-----:R-:W-:Y:S01]  /*07c0*/  @P1 FFMA.FTZ R107, R92, R96, R107 ;  /* 0x000000605c6b1223 */ /* 0x001fe2000001006b */
[----:B------:R-:W-:Y:S02]  /*07d0*/  SHF.L.U32 R104, R90, 0x10, RZ ;  /* 0x000000105a687819 */ /* 0x000fe400000006ff */
[----:B------:R-:W-:-:S02]  /*07e0*/  SHF.L.U32 R102, R91, 0x10, RZ ;  /* 0x000000105b667819 */ /* 0x000fc400000006ff */
[----:B------:R-:W-:Y:S02]  /*07f0*/  PRMT R90, R90, 0x7632, R90 ;  /* 0x000076325a5a7816 */ /* 0x000fe4000000005a */
[----:B------:R-:W-:Y:S02]  /*0800*/  PRMT R91, R91, 0x7632, R91 ;  /* 0x000076325b5b7816 */ /* 0x000fe4000000005b */
[C---:B------:R-:W-:Y:S02]  /*0810*/  @P1 PRMT R88, R6.reuse, 0x7632, R88 ;  /* 0x0000763206581816 */ /* 0x040fe40000000058 */
[----:B------:R-:W-:Y:S02]  /*0820*/  @P1 PRMT R92, R7, 0x7632, R92 ;  /* 0x00007632075c1816 */ /* 0x000fe4000000005c */
[----:B------:R-:W-:Y:S02]  /*0830*/  SHF.L.U32 R105, R89, 0x10, RZ ;  /* 0x0000001059697819 */ /* 0x000fe400000006ff */
[----:B------:R-:W-:-:S02]  /*0840*/  @P1 SHF.L.U32 R3, R6, 0x10, RZ ;  /* 0x0000001006031819 */ /* 0x000fc400000006ff */
[----:B------:R-:W-:Y:S01]  /*0850*/  @P1 SHF.L.U32 R89, R7, 0x10, RZ ;  /* 0x0000001007591819 */ /* 0x000fe200000006ff */
[----:B---3--:R-:W-:Y:S01]  /*0860*/  @P1 FFMA.FTZ R105, R94, R98, R105 ;  /* 0x000000625e691223 */ /* 0x008fe20000010069 */
[----:B------:R-:W-:Y:S01]  /*0870*/  @P1 SHF.L.U32 R2, R4, 0x10, RZ ;  /* 0x0000001004021819 */ /* 0x000fe200000006ff */
[----:B----4-:R-:W-:Y:S01]  /*0880*/  @P1 FFMA.FTZ R104, R3, R99, R104 ;  /* 0x0000006303681223 */ /* 0x010fe20000010068 */
[----:B------:R-:W-:Y:S01]  /*0890*/  @P1 SHF.L.U32 R88, R88, 0x10, RZ ;  /* 0x0000001058581819 */ /* 0x000fe200000006ff */
[----:B------:R-:W-:Y:S01]  /*08a0*/  @P1 FFMA.FTZ R102, R89, R114, R102 ;  /* 0x0000007259661223 */ /* 0x000fe20000010066 */
[----:B------:R-:W-:Y:S01]  /*08b0*/  SHF.L.U32 R103, R90, 0x10, RZ ;  /* 0x000000105a677819 */ /* 0x000fe200000006ff */
[----:B------:R-:W-:Y:S01]  /*08c0*/  @P1 FFMA.FTZ R101, R2, R95, R101 ;  /* 0x0000005f02651223 */ /* 0x000fe20000010065 */
[----:B------:R-:W-:Y:S02]  /*08d0*/  @P1 SHF.L.U32 R93, R92, 0x10, RZ ;  /* 0x000000105c5d1819 */ /* 0x000fe400000006ff */
[----:B------:R-:W-:Y:S01]  /*08e0*/  SHF.L.U32 R100, R91, 0x10, RZ ;  /* 0x000000105b647819 */ /* 0x000fe200000006ff */
[----:B------:R-:W-:Y:S01]  /*08f0*/  @P1 FFMA.FTZ R103, R88, R113, R103 ;  /* 0x0000007158671223 */ /* 0x000fe20000010067 */
        /* <DEDUP_REMOVED lines=14> */
.L_x_9231:
[----:B------:R-:W0:Y:S01]  /*09e0*/  @P0 LDC R89, c[0x0][0x40c] ;  /* 0x00010300ff590b82 */ /* 0x000e220000000800 */
[----:B------:R-:W-:Y:S02]  /*09f0*/  @P0 PRMT R2, R6, 0x7632, R2 ;  /* 0x0000763206020816 */ /* 0x000fe40000000002 */
[----:B------:R-:W-:Y:S02]  /*0a00*/  CS2R R102, SRZ ;  /* 0x0000000000667805 */ /* 0x000fe4000001ff00 */
[----:B------:R-:W-:Y:S02]  /*0a10*/  @P0 SHF.L.U32 R90, R90, 0x10, RZ ;  /* 0x000000105a5a0819 */ /* 0x000fe400000006ff */
[----:B------:R-:W-:Y:S02]  /*0a20*/  CS2R R104, SRZ ;  /* 0x0000000000687805 */ /* 0x000fe4000001ff00 */
[----:B------:R-:W-:Y:S02]  /*0a30*/  @P0 SHF.L.U32 R2, R2, 0x10, RZ ;  /* 0x0000001002020819 */ /* 0x000fe400000006ff */
[----:B------:R-:W-:-:S02]  /*0a40*/  CS2R R106, SRZ ;  /* 0x00000000006a7805 */ /* 0x000fc4000001ff00 */
[----:B------:R-:W-:Y:S01]  /*0a50*/  @P0 SHF.L.U32 R91, R91, 0x10, RZ ;  /* 0x000000105b5b0819 */ /* 0x000fe200000006ff */
[----:B------:R-:W1:Y:S01]  /*0a60*/  @P0 LDC R3, c[0x0][0x40c] ;  /* 0x00010300ff030b82 */ /* 0x000e620000000800 */
[----:B------:R-:W-:-:S07]  /*0a70*/  CS2R R100, SRZ ;  /* 0x0000000000647805 */ /* 0x000fce000001ff00 */
        /* <DEDUP_REMOVED lines=12> */
[----:B------:R-:W-:-:S06]  /*0b40*/  @P0 SHF.L.U32 R91, R7, 0x10, RZ ;  /* 0x00000010075b0819 */ /* 0x000fcc00000006ff */
[----:B------:R-:W2:Y:S01]  /*0b50*/  @P0 LDC R94, c[0x0][0x40c] ;  /* 0x00010300ff5e0b82 */ /* 0x000ea20000000800 */
[----:B---3--:R-:W-:-:S05]  /*0b60*/  @P0 FMUL.FTZ R104, R90, R93 ;  /* 0x0000005d5a680220 */ /* 0x008fca0000410000 */
[----:B------:R-:W-:Y:S02]  /*0b70*/  F2FP.BF16.F32.PACK_AB R90, RZ, R104 ;  /* 0x00000068ff5a723e */ /* 0x000fe400000010ff */
[----:B------:R-:W3:Y:S01]  /*0b80*/  @P0 LDC R96, c[0x0][0x40c] ;  /* 0x00010300ff600b82 */ /* 0x000ee20000000800 */
[----:B0-----:R-:W-:Y:S01]  /*0b90*/  @P0 FMUL.FTZ R100, R2, R95 ;  /* 0x0000005f02640220 */ /* 0x001fe20000410000 */
[----:B------:R-:W-:-:S04]  /*0ba0*/  F2FP.BF16.F32.PACK_AB R2, RZ, R107 ;  /* 0x0000006bff02723e */ /* 0x000fc800000010ff */
[----:B------:R-:W-:Y:S01]  /*0bb0*/  F2FP.BF16.F32.PACK_AB R93, RZ, R100 ;  /* 0x00000064ff5d723e */ /* 0x000fe200000010ff */
[----:B-1----:R-:W-:Y:S01]  /*0bc0*/  @P0 FMUL.FTZ R101, R3, R88 ;  /* 0x0000005803650220 */ /* 0x002fe20000410000 */
[----:B------:R-:W-:-:S04]  /*0bd0*/  F2FP.BF16.F32.PACK_AB R3, RZ, R105 ;  /* 0x00000069ff03723e */ /* 0x000fc800000010ff */
[----:B------:R-:W-:Y:S01]  /*0be0*/  F2FP.BF16.F32.PACK_AB R88, RZ, R101 ;  /* 0x00000065ff58723e */ /* 0x000fe200000010ff */
[----:B--2---:R-:W-:-:S03]  /*0bf0*/  @P0 FMUL.FTZ R106, R89, R94 ;  /* 0x0000005e596a0220 */ /* 0x004fc60000410000 */
[----:B------:R-:W-:Y:S02]  /*0c00*/  PRMT R88, R88, 0x5410, R2 ;  /* 0x0000541058587816 */ /* 0x000fe40000000002 */
[----:B------:R-:W-:Y:S01]  /*0c10*/  F2FP.BF16.F32.PACK_AB R89, RZ, R106 ;  /* 0x0000006aff59723e */ /* 0x000fe200000010ff */
[----:B---3--:R-:W-:Y:S01]  /*0c20*/  @P0 FMUL.FTZ R102, R91, R96 ;  /* 0x000000605b660220 */ /* 0x008fe20000410000 */
[----:B------:R-:W-:Y:S02]  /*0c30*/  F2FP.BF16.F32.PACK_AB R91, RZ, R103 ;  /* 0x00000067ff5b723e */ /* 0x000fe400000010ff */
[----:B------:R-:W-:Y:S02]  /*0c40*/  PRMT R89, R89, 0x5410, R3 ;  /* 0x0000541059597816 */ /* 0x000fe40000000003 */
[----:B------:R-:W-:Y:S02]  /*0c50*/  F2FP.BF16.F32.PACK_AB R92, RZ, R102 ;  /* 0x00000066ff5c723e */ /* 0x000fe400000010ff */
[----:B------:R-:W-:-:S02]  /*0c60*/  PRMT R90, R90, 0x5410, R91 ;  /* 0x000054105a5a7816 */ /* 0x000fc4000000005b */
[----:B------:R-:W-:-:S07]  /*0c70*/  PRMT R91, R92, 0x5410, R93 ;  /* 0x000054105c5b7816 */ /* 0x000fce000000005d */
.L_x_9232:
        /* <DEDUP_REMOVED lines=15> */
[C---:B------:R-:W-:Y:S02]  /*0d70*/  @P1 PRMT R93, R5.reuse, 0x7632, R93 ;  /* 0x00007632055d1816 */ /* 0x040fe4000000005d */
        /* <DEDUP_REMOVED lines=11> */
[----:B--2---:R-:W-:-:S02]  /*0e30*/  SHF.L.U32 R98, R89, 0x10, RZ ;  /* 0x0000001059627819 */ /* 0x004fc400000006ff */
[----:B------:R-:W-:Y:S02]  /*0e40*/  PRMT R89, R89, 0x7632, R89 ;  /* 0x0000763259597816 */ /* 0x000fe40000000059 */
[C---:B------:R-:W-:Y:S01]  /*0e50*/  PRMT R92, R88.reuse, 0x7632, R92 ;  /* 0x00007632585c7816 */ /* 0x040fe2000000005c */
[----:B0-----:R-:W-:Y:S01]  /*0e60*/  @P1 FFMA.FTZ R98, R117, R114, R98 ;  /* 0x0000007275621223 */ /* 0x001fe20000010062 */
[----:B------:R-:W-:Y:S02]  /*0e70*/  SHF.L.U32 R97, R89, 0x10, RZ ;  /* 0x0000001059617819 */ /* 0x000fe400000006ff */
[----:B------:R-:W-:Y:S02]  /*0e80*/  SHF.L.U32 R93, R88, 0x10, RZ ;  /* 0x00000010585d7819 */ /* 0x000fe400000006ff */
[----:B------:R-:W-:Y:S01]  /*0e90*/  SHF.L.U32 R99, R92, 0x10, RZ ;  /* 0x000000105c637819 */ /* 0x000fe200000006ff */
[----:B---3--:R-:W-:Y:S01]  /*0ea0*/  @P1 FFMA.FTZ R97, R96, R116, R97 ;  /* 0x0000007460611223 */ /* 0x008fe20000010061 */
[----:B------:R-:W-:-:S02]  /*0eb0*/  @P1 PRMT R89, R6, 0x7632, R89 ;  /* 0x0000763206591816 */ /* 0x000fc40000000059 */
[----:B------:R-:W-:Y:S01]  /*0ec0*/  SHF.L.U32 R88, R90, 0x10, RZ ;  /* 0x000000105a587819 */ /* 0x000fe200000006ff */
[----:B-1----:R-:W-:Y:S01]  /*0ed0*/  @P1 FFMA.FTZ R99, R94, R95, R99 ;  /* 0x0000005f5e631223 */ /* 0x002fe20000010063 */
[----:B------:R-:W-:Y:S02]  /*0ee0*/  SHF.L.U32 R113, R91, 0x10, RZ ;  /* 0x000000105b717819 */ /* 0x000fe400000006ff */
[----:B------:R-:W-:Y:S02]  /*0ef0*/  @P1 PRMT R92, R7, 0x7632, R92 ;  /* 0x00007632075c1816 */ /* 0x000fe4000000005c */
[----:B------:R-:W-:Y:S02]  /*0f00*/  PRMT R90, R90, 0x7632, R90 ;  /* 0x000076325a5a7816 */ /* 0x000fe4000000005a */
[----:B------:R-:W-:Y:S02]  /*0f10*/  PRMT R91, R91, 0x7632, R91 ;  /* 0x000076325b5b7816 */ /* 0x000fe4000000005b */
[----:B------:R-:W-:-:S02]  /*0f20*/  @P1 SHF.L.U32 R114, R89, 0x10, RZ ;  /* 0x0000001059721819 */ /* 0x000fc400000006ff */
[----:B------:R-:W-:Y:S02]  /*0f30*/  @P1 SHF.L.U32 R89, R92, 0x10, RZ ;  /* 0x000000105c591819 */ /* 0x000fe400000006ff */
[----:B------:R-:W-:Y:S02]  /*0f40*/  @P1 SHF.L.U32 R117, R6, 0x10, RZ ;  /* 0x0000001006751819 */ /* 0x000fe400000006ff */
[----:B------:R-:W-:Y:S02]  /*0f50*/  @P1 SHF.L.U32 R116, R4, 0x10, RZ ;  /* 0x0000001004741819 */ /* 0x000fe400000006ff */
[----:B------:R-:W-:Y:S02]  /*0f60*/  SHF.L.U32 R95, R90, 0x10, RZ ;  /* 0x000000105a5f7819 */ /* 0x000fe400000006ff */
[----:B------:R-:W-:Y:S01]  /*0f70*/  SHF.L.U32 R92, R91, 0x10, RZ ;  /* 0x000000105b5c7819 */ /* 0x000fe200000006ff */
        /* <DEDUP_REMOVED lines=20> */
.L_x_9233:
[----:B0-----:R-:W0:Y:S01]  /*10c0*/  @P0 LDC R91, c[0x0][0x40c] ;  /* 0x00010300ff5b0b82 */ /* 0x001e220000000800 */
[----:B-----5:R-:W-:Y:S02]  /*10d0*/  @P0 PRMT R88, R4, 0x7632, R88 ;  /* 0x0000763204580816 */ /* 0x020fe40000000058 */
[----:B------:R-:W-:Y:S02]  /*10e0*/  CS2R R98, SRZ ;  /* 0x0000000000627805 */ /* 0x000fe4000001ff00 */
[----:B------:R-:W-:Y:S02]  /*10f0*/  @P0 PRMT R89, R5, 0x7632, R89 ;  /* 0x0000763205590816 */ /* 0x000fe40000000059 */
[----:B------:R-:W-:Y:S02]  /*1100*/  CS2R R96, SRZ ;  /* 0x0000000000607805 */ /* 0x000fe4000001ff00 */
[----:B------:R-:W-:Y:S02]  /*1110*/  @P0 PRMT R90, R6, 0x7632, R90 ;  /* 0x00007632065a0816 */ /* 0x000fe4000000005a */
[----:B------:R-:W-:-:S02]  /*1120*/  CS2R R94, SRZ ;  /* 0x00000000005e7805 */ /* 0x000fc4000001ff00 */
[----:B------:R-:W-:Y:S01]  /*1130*/  @P0 SHF.L.U32 R88, R88, 0x10, RZ ;  /* 0x0000001058580819 */ /* 0x000fe200000006ff */
[----:B------:R-:W1:Y:S01]  /*1140*/  @P0 LDC R92, c[0x0][0x40c] ;  /* 0x00010300ff5c0b82 */ /* 0x000e620000000800 */
[----:B------:R-:W-:Y:S02]  /*1150*/  @P0 SHF.L.U32 R89, R89, 0x10, RZ ;  /* 0x0000001059590819 */ /* 0x000fe400000006ff */
[----:B------:R-:W-:Y:S02]  /*1160*/  @P0 SHF.L.U32 R90, R90, 0x10, RZ ;  /* 0x000000105a5a0819 */ /* 0x000fe400000006ff */
        /* <DEDUP_REMOVED lines=33> */
.L_x_9234:
        /* <DEDUP_REMOVED lines=29> */
[----:B------:R-:W-:Y:S01]  /*1550*/  PRMT R89, R89, 0x7632, R89 ;  /* 0x0000763259597816 */ /* 0x000fe20000000059 */
[----:B-1----:R-:W-:Y:S01]  /*1560*/  @P1 FFMA.FTZ R117, R126, R125, R117 ;  /* 0x0000007d7e751223 */ /* 0x002fe20000010075 */
[----:B------:R-:W-:Y:S02]  /*1570*/  SHF.L.U32 R120, R88, 0x10, RZ ;  /* 0x0000001058787819 */ /* 0x000fe400000006ff */
[----:B------:R-:W-:Y:S02]  /*1580*/  SHF.L.U32 R118, R113, 0x10, RZ ;  /* 0x0000001071767819 */ /* 0x000fe400000006ff */
[----:B------:R-:W-:Y:S02]  /*1590*/  SHF.L.U32 R116, R89, 0x10, RZ ;  /* 0x0000001059747819 */ /* 0x000fe400000006ff */
[----:B------:R-:W-:Y:S01]  /*15a0*/  SHF.L.U32 R123, R90, 0x10, RZ ;  /* 0x000000105a7b7819 */ /* 0x000fe200000006ff */
[----:B0-----:R-:W-:Y:S01]  /*15b0*/  @P1 FFMA.FTZ R118, R115, R122, R118 ;  /* 0x0000007a73761223 */ /* 0x001fe20000010076 */
[----:B------:R-:W-:Y:S01]  /*15c0*/  SHF.L.U32 R121, R91, 0x10, RZ ;  /* 0x000000105b797819 */ /* 0x000fe200000006ff */
[----:B---3--:R-:W-:Y:S01]  /*15d0*/  @P1 FFMA.FTZ R116, R119, R127, R116 ;  /* 0x0000007f77741223 */ /* 0x008fe20000010074 */
[----:B------:R-:W-:Y:S01]  /*15e0*/  @P1 PRMT R88, R6, 0x7632, R88 ;  /* 0x0000763206581816 */ /* 0x000fe20000000058 */
[----:B----4-:R-:W-:Y:S01]  /*15f0*/  @P1 FFMA.FTZ R123, R114, R128, R123 ;  /* 0x00000080727b1223 */ /* 0x010fe2000001007b */
[----:B------:R-:W-:-:S02]  /*1600*/  PRMT R90, R90, 0x7632, R90 ;  /* 0x000076325a5a7816 */ /* 0x000fc4000000005a */
[----:B------:R-:W-:Y:S02]  /*1610*/  PRMT R91, R91, 0x7632, R91 ;  /* 0x000076325b5b7816 */ /* 0x000fe4000000005b */
[C---:B------:R-:W-:Y:S02]  /*1620*/  @P1 PRMT R113, R7.reuse, 0x7632, R113 ;  /* 0x0000763207711816 */ /* 0x040fe40000000071 */
[----:B------:R-:W-:Y:S02]  /*1630*/  @P1 SHF.L.U32 R89, R88, 0x10, RZ ;  /* 0x0000001058591819 */ /* 0x000fe400000006ff */
[----:B------:R-:W-:Y:S02]  /*1640*/  @P1 SHF.L.U32 R126, R7, 0x10, RZ ;  /* 0x00000010077e1819 */ /* 0x000fe400000006ff */
[----:B------:R-:W-:Y:S02]  /*1650*/  @P1 SHF.L.U32 R115, R4, 0x10, RZ ;  /* 0x0000001004731819 */ /* 0x000fe400000006ff */
[----:B------:R-:W-:Y:S01]  /*1660*/  SHF.L.U32 R122, R90, 0x10, RZ ;  /* 0x000000105a7a7819 */ /* 0x000fe200000006ff */
[----:B------:R-:W-:Y:S01]  /*1670*/  @P1 FFMA.FTZ R121, R126, R130, R121 ;  /* 0x000000827e791223 */ /* 0x000fe20000010079 */
[----:B------:R-:W-:Y:S01]  /*1680*/  @P1 SHF.L.U32 R88, R113, 0x10, RZ ;  /* 0x0000001071581819 */ /* 0x000fe200000006ff */
[----:B------:R-:W-:Y:S01]  /*1690*/  @P1 FFMA.FTZ R120, R115, R124, R120 ;  /* 0x0000007c73781223 */ /* 0x000fe20000010078 */
        /* <DEDUP_REMOVED lines=16> */
.L_x_9235:
[----:B-1----:R-:W0:Y:S01]  /*17a0*/  @P0 LDC R91, c[0x0][0x40c] ;  /* 0x00010300ff5b0b82 */ /* 0x002e220000000800 */
        /* <DEDUP_REMOVED lines=9> */
[----:B------:R-:W-:-:S05]  /*1840*/  @P0 SHF.L.U32 R90, R90, 0x10, RZ ;  /* 0x000000105a5a0819 */ /* 0x000fca00000006ff */
        /* <DEDUP_REMOVED lines=9> */
[----:B------:R-:W-:-:S04]  /*18e0*/  CS2R R120, SRZ ;  /* 0x0000000000787805 */ /* 0x000fc8000001ff00 */
[----:B------:R-:W1:Y:S01]  /*18f0*/  @P0 LDC R125, c[0x0][0x40c] ;  /* 0x00010300ff7d0b82 */ /* 0x000e620000000800 */
[----:B--2---:R-:W-:Y:S01]  /*1900*/  @P0 FMUL.FTZ R122, R90, R115 ;  /* 0x000000735a7a0220 */ /* 0x004fe20000410000 */
[----:B------:R-:W-:Y:S02]  /*1910*/  @P0 SHF.L.U32 R90, R5, 0x10, RZ ;  /* 0x00000010055a0819 */ /* 0x000fe400000006ff */
[----:B------:R-:W-:-:S04]  /*1920*/  @P0 SHF.L.U32 R115, R7, 0x10, RZ ;  /* 0x0000001007730819 */ /* 0x000fc800000006ff */
        /* <DEDUP_REMOVED lines=19> */
.L_x_9236:
        /* <DEDUP_REMOVED lines=26> */
[----:B--2---:R-:W-:-:S02]  /*1c00*/  SHF.L.U32 R124, R89, 0x10, RZ ;  /* 0x00000010597c7819 */ /* 0x004fc400000006ff */
[C---:B------:R-:W-:Y:S02]  /*1c10*/  PRMT R113, R88.reuse, 0x7632, R113 ;  /* 0x0000763258717816 */ /* 0x040fe40000000071 */
        /* <DEDUP_REMOVED lines=9> */
[----:B------:R-:W-:-:S02]  /*1cb0*/  @P1 PRMT R88, R6, 0x7632, R88 ;  /* 0x0000763206581816 */ /* 0x000fc40000000058 */
[----:B------:R-:W-:Y:S02]  /*1cc0*/  PRMT R90, R90, 0x7632, R90 ;  /* 0x000076325a5a7816 */ /* 0x000fe4000000005a */
[----:B------:R-:W-:Y:S02]  /*1cd0*/  PRMT R91, R91, 0x7632, R91 ;  /* 0x000076325b5b7816 */ /* 0x000fe4000000005b */
[C---:B------:R-:W-:Y:S02]  /*1ce0*/  @P1 PRMT R113, R7.reuse, 0x7632, R113 ;  /* 0x0000763207711816 */ /* 0x040fe40000000071 */
[----:B------:R-:W-:Y:S02]  /*1cf0*/  @P1 SHF.L.U32 R89, R88, 0x10, RZ ;  /* 0x0000001058591819 */ /* 0x000fe400000006ff */
[----:B------:R-:W-:Y:S02]  /*1d00*/  @P1 SHF.L.U32 R134, R6, 0x10, RZ ;  /* 0x0000001006861819 */ /* 0x000fe400000006ff */
[----:B------:R-:W-:-:S02]  /*1d10*/  @P1 SHF.L.U32 R115, R7, 0x10, RZ ;  /* 0x0000001007731819 */ /* 0x000fc400000006ff */
[----:B------:R-:W-:Y:S01]  /*1d20*/  @P1 SHF.L.U32 R114, R4, 0x10, RZ ;  /* 0x0000001004721819 */ /* 0x000fe200000006ff */
[----:B----4-:R-:W-:Y:S01]  /*1d30*/  @P1 FFMA.FTZ R127, R134, R136, R127 ;  /* 0x00000088867f1223 */ /* 0x010fe2000001007f */
[----:B------:R-:W-:Y:S01]  /*1d40*/  SHF.L.U32 R128, R90, 0x10, RZ ;  /* 0x000000105a807819 */ /* 0x000fe200000006ff */
[----:B------:R-:W-:Y:S01]  /*1d50*/  @P1 FFMA.FTZ R130, R115, R138, R130 ;  /* 0x0000008a73821223 */ /* 0x000fe20000010082 */
[----:B------:R-:W-:Y:S01]  /*1d60*/  @P1 SHF.L.U32 R88, R113, 0x10, RZ ;  /* 0x0000001071581819 */ /* 0x000fe200000006ff */
[----:B------:R-:W-:Y:S01]  /*1d70*/  @P1 FFMA.FTZ R131, R114, R132, R131 ;  /* 0x0000008472831223 */ /* 0x000fe20000010083 */
[----:B------:R-:W-:Y:S01]  /*1d80*/  SHF.L.U32 R129, R91, 0x10, RZ ;  /* 0x000000105b817819 */ /* 0x000fe200000006ff */
[----:B------:R-:W-:Y:S01]  /*1d90*/  @P1 FFMA.FTZ R128, R89, R137, R128 ;  /* 0x0000008959801223 */ /* 0x000fe20000010080 */
        /* <DEDUP_REMOVED lines=14> */
.L_x_9237:
[----:B-1----:R-:W0:Y:S01]  /*1e80*/  @P0 LDC R91, c[0x0][0x40c] ;  /* 0x00010300ff5b0b82 */ /* 0x002e220000000800 */
[----:B-----5:R-:W-:Y:S02]  /*1e90*/  @P0 PRMT R88, R4, 0x7632, R88 ;  /* 0x0000763204580816 */ /* 0x020fe40000000058 */
[----:B------:R-:W-:Y:S02]  /*1ea0*/  CS2R R126, SRZ ;  /* 0x00000000007e7805 */ /* 0x000fe4000001ff00 */
[----:B------:R-:W-:Y:S01]  /*1eb0*/  @P0 PRMT R89, R5, 0x7632, R89 ;  /* 0x0000763205590816 */ /* 0x000fe20000000059 */
[----:B------:R-:W-:Y:S01]  /*1ec0*/  HFMA2 R125, -RZ, RZ, 0, 0 ;  /* 0x00000000ff7d7431 */ /* 0x000fe200000001ff */
[----:B------:R-:W-:Y:S02]  /*1ed0*/  @P0 PRMT R90, R6, 0x7632, R90 ;  /* 0x00007632065a0816 */ /* 0x000fe4000000005a */
[----:B------:R-:W-:Y:S02]  /*1ee0*/  CS2R R128, SRZ ;  /* 0x0000000000807805 */ /* 0x000fe4000001ff00 */
[----:B------:R-:W-:Y:S01]  /*1ef0*/  @P0 SHF.L.U32 R88, R88, 0x10, RZ ;  /* 0x0000001058580819 */ /* 0x000fe200000006ff */
[----:B------:R-:W1:Y:S01]  /*1f00*/  @P0 LDC R124, c[0x0][0x40c] ;  /* 0x00010300ff7c0b82 */ /* 0x000e620000000800 */
[----:B------:R-:W-:-:S02]  /*1f10*/  @P0 SHF.L.U32 R89, R89, 0x10, RZ ;  /* 0x0000001059590819 */ /* 0x000fc400000006ff */
[----:B------:R-:W-:Y:S02]  /*1f20*/  CS2R R130, SRZ ;  /* 0x0000000000827805 */ /* 0x000fe4000001ff00 */
        /* <DEDUP_REMOVED lines=34> */
.L_x_9238:
        /* <DEDUP_REMOVED lines=14> */
[----:B-----5:R-:W-:Y:S02]  /*2230*/  @P0 SHF.L.U32 R133, R5, 0x10, RZ ;  /* 0x0000001005850819 */ /* 0x020fe400000006ff */
[----:B------:R-:W-:Y:S02]  /*2240*/  @P0 SHF.L.U32 R139, R6, 0x10, RZ ;  /* 0x00000010068b0819 */ /* 0x000fe400000006ff */
[----:B------:R-:W-:-:S03]  /*2250*/  @P0 SHF.L.U32 R142, R7, 0x10, RZ ;  /* 0x00000010078e0819 */ /* 0x000fc600000006ff */
[----:B------:R-:W1:Y:S08]  /*2260*/  @P0 LDC R135, c[0x0][0x40c] ;  /* 0x00010300ff870b82 */ /* 0x000e700000000800 */
        /* <DEDUP_REMOVED lines=8> */
[----:B------:R-:W-:Y:S01]  /*22f0*/  @P0 PRMT R89, R5, 0x7632, R89 ;  /* 0x0000763205590816 */ /* 0x000fe20000000059 */
[----:B0-----:R-:W-:Y:S01]  /*2300*/  @P0 FFMA.FTZ R112, R133, R114, R112 ;  /* 0x0000007285700223 */ /* 0x001fe20000010070 */
[----:B------:R-:W-:Y:S02]  /*2310*/  SHF.L.U32 R113, R0, 0x10, RZ ;  /* 0x0000001000717819 */ /* 0x000fe400000006ff */
[----:B------:R-:W-:Y:S02]  /*2320*/  @P0 SHF.L.U32 R0, R89, 0x10, RZ ;  /* 0x0000001059000819 */ /* 0x000fe400000006ff */
[----:B------:R-:W-:Y:S02]  /*2330*/  SHF.L.U32 R132, R90, 0x10, RZ ;  /* 0x000000105a847819 */ /* 0x000fe400000006ff */
[----:B------:R-:W-:Y:S01]  /*2340*/  SHF.L.U32 R115, R91, 0x10, RZ ;  /* 0x000000105b737819 */ /* 0x000fe200000006ff */
[----:B-1----:R-:W-:Y:S01]  /*2350*/  @P0 FFMA.FTZ R113, R0, R135, R113 ;  /* 0x0000008700710223 */ /* 0x002fe20000010071 */
[----:B------:R-:W-:Y:S01]  /*2360*/  SHF.L.U32 R134, R88, 0x10, RZ ;  /* 0x0000001058867819 */ /* 0x000fe200000006ff */
[----:B---3--:R-:W-:Y:S01]  /*2370*/  @P0 FFMA.FTZ R132, R139, R136, R132 ;  /* 0x000000888b840223 */ /* 0x008fe20000010084 */
[----:B------:R-:W-:Y:S01]  /*2380*/  @P0 PRMT R114, R7, 0x7632, R114 ;  /* 0x0000763207720816 */ /* 0x000fe20000000072 */
[----:B----4-:R-:W-:Y:S01]  /*2390*/  @P0 FFMA.FTZ R115, R142, R143, R115 ;  /* 0x0000008f8e730223 */ /* 0x010fe20000010073 */
[----:B------:R-:W-:-:S02]  /*23a0*/  PRMT R90, R90, 0x7632, R90 ;  /* 0x000076325a5a7816 */ /* 0x000fc4000000005a */
[----:B------:R-:W-:Y:S02]  /*23b0*/  PRMT R91, R91, 0x7632, R91 ;  /* 0x000076325b5b7816 */ /* 0x000fe4000000005b */
[----:B------:R-:W-:Y:S02]  /*23c0*/  PRMT R88, R88, 0x7632, R88 ;  /* 0x0000763258587816 */ /* 0x000fe40000000058 */
[----:B------:R-:W-:Y:S02]  /*23d0*/  @P0 PRMT R89, R6, 0x7632, R89 ;  /* 0x0000763206590816 */ /* 0x000fe40000000059 */
[----:B------:R-:W-:Y:S02]  /*23e0*/  @P0 PRMT R0, R4, 0x7632, R0 ;  /* 0x0000763204000816 */ /* 0x000fe40000000000 */
[----:B------:R-:W-:Y:S02]  /*23f0*/  @P0 SHF.L.U32 R133, R114, 0x10, RZ ;  /* 0x0000001072850819 */ /* 0x000fe400000006ff */
[----:B------:R-:W-:-:S02]  /*2400*/  @P0 SHF.L.U32 R139, R4, 0x10, RZ ;  /* 0x00000010048b0819 */ /* 0x000fc400000006ff */
[----:B------:R-:W-:Y:S02]  /*2410*/  @P0 SHF.L.U32 R89, R89, 0x10, RZ ;  /* 0x0000001059590819 */ /* 0x000fe400000006ff */
[----:B------:R-:W-:Y:S01]  /*2420*/  @P0 SHF.L.U32 R0, R0, 0x10, RZ ;  /* 0x0000001000000819 */ /* 0x000fe200000006ff */
[----:B------:R-:W-:Y:S01]  /*2430*/  @P0 FFMA.FTZ R134, R139, R138, R134 ;  /* 0x0000008a8b860223 */ /* 0x000fe20000010086 */
[----:B------:R-:W-:Y:S02]  /*2440*/  SHF.L.U32 R136, R90, 0x10, RZ ;  /* 0x000000105a887819 */ /* 0x000fe400000006ff */
[----:B------:R-:W-:Y:S02]  /*2450*/  SHF.L.U32 R135, R88, 0x10, RZ ;  /* 0x0000001058877819 */ /* 0x000fe400000006ff */
[----:B------:R-:W-:Y:S01]  /*2460*/  SHF.L.U32 R114, R91, 0x10, RZ ;  /* 0x000000105b727819 */ /* 0x000fe200000006ff */
[----:B------:R-:W-:Y:S01]  /*2470*/  @P0 FFMA.FTZ R136, R89, R141, R136 ;  /* 0x0000008d59880223 */ /* 0x000fe20000010088 */
[----:B------:R-:W-:Y:S01]  /*2480*/  F2FP.BF16.F32.PACK_AB R89, RZ, R112 ;  /* 0x00000070ff59723e */ /* 0x000fe200000010ff */
        /* <DEDUP_REMOVED lines=14> */
.L_x_9239:
[----:B-1----:R-:W0:Y:S01]  /*2570*/  @P0 LDC R115, c[0x0][0x40c] ;  /* 0x00010300ff730b82 */ /* 0x002e220000000800 */
[----:B-----5:R-:W-:Y:S02]  /*2580*/  @P0 PRMT R0, R4, 0x7632, R0 ;  /* 0x0000763204000816 */ /* 0x020fe40000000000 */
[----:B------:R-:W-:Y:S02]  /*2590*/  CS2R R134, SRZ ;  /* 0x0000000000867805 */ /* 0x000fe4000001ff00 */
[----:B------:R-:W-:Y:S01]  /*25a0*/  @P0 PRMT R89, R6, 0x7632, R89 ;  /* 0x0000763206590816 */ /* 0x000fe20000000059 */
[----:B------:R-:W-:Y:S01]  /*25b0*/  HFMA2 R113, -RZ, RZ, 0, 0 ;  /* 0x00000000ff717431 */ /* 0x000fe200000001ff */
[----:B------:R-:W-:Y:S02]  /*25c0*/  @P0 PRMT R88, R5, 0x7632, R88 ;  /* 0x0000763205580816 */ /* 0x000fe40000000058 */
[----:B------:R-:W-:Y:S01]  /*25d0*/  @P0 SHF.L.U32 R0, R0, 0x10, RZ ;  /* 0x0000001000000819 */ /* 0x000fe200000006ff */
[----:B------:R-:W1:Y:S01]  /*25e0*/  @P0 LDC R112, c[0x0][0x40c] ;  /* 0x00010300ff700b82 */ /* 0x000e620000000800 */
[----:B------:R-:W-:-:S02]  /*25f0*/  @P0 SHF.L.U32 R89, R89, 0x10, RZ ;  /* 0x0000001059590819 */ /* 0x000fc400000006ff */
[----:B------:R-:W-:Y:S02]  /*2600*/  @P0 SHF.L.U32 R88, R88, 0x10, RZ ;  /* 0x0000001058580819 */ /* 0x000fe400000006ff */
[----:B------:R-:W-:Y:S02]  /*2610*/  MOV R136, RZ ;  /* 0x000000ff00887202 */ /* 0x000fe40000000f00 */
[----:B------:R-:W-:Y:S01]  /*2620*/  @P0 SHF.L.U32 R139, R7, 0x10, RZ ;  /* 0x00000010078b0819 */ /* 0x000fe200000006ff */
[----:B------:R-:W2:Y:S01]  /*2630*/  @P0 LDC R133, c[0x0][0x40c] ;  /* 0x00010300ff850b82 */ /* 0x000ea20000000800 */
[----:B------:R-:W-:-:S07]  /*2640*/  MOV R132, RZ ;  /* 0x000000ff00847202 */ /* 0x000fce0000000f00 */
[----:B------:R-:W3:Y:S01]  /*2650*/  @P0 LDC R90, c[0x0][0x40c] ;  /* 0x00010300ff5a0b82 */ /* 0x000ee20000000800 */
[----:B0-----:R-:W-:Y:S01]  /*2660*/  @P0 FMUL.FTZ R135, R0, R115 ;  /* 0x0000007300870220 */ /* 0x001fe20000410000 */
[----:B------:R-:W-:Y:S02]  /*2670*/  @P0 PRMT R0, R7, 0x7632, R0 ;  /* 0x0000763207000816 */ /* 0x000fe40000000000 */
[----:B------:R-:W-:Y:S02]  /*2680*/  CS2R R114, SRZ ;  /* 0x0000000000727805 */ /* 0x000fe4000001ff00 */
[----:B------:R-:W-:Y:S02]  /*2690*/  @P0 SHF.L.U32 R0, R0, 0x10, RZ ;  /* 0x0000001000000819 */ /* 0x000fe400000006ff */
[----:B------:R-:W0:Y:S01]  /*26a0*/  @P0 LDC R138, c[0x0][0x40c] ;  /* 0x00010300ff8a0b82 */ /* 0x000e220000000800 */
[----:B-1----:R-:W-:Y:S01]  /*26b0*/  @P0 FMUL.FTZ R136, R89, R112 ;  /* 0x0000007059880220 */ /* 0x002fe20000410000 */
[----:B------:R-:W-:Y:S01]  /*26c0*/  @P0 SHF.L.U32 R89, R5, 0x10, RZ ;  /* 0x0000001005590819 */ /* 0x000fe200000006ff */
[----:B------:R-:W-:-:S05]  /*26d0*/  HFMA2 R112, -RZ, RZ, 0, 0 ;  /* 0x00000000ff707431 */ /* 0x000fca00000001ff */
[----:B------:R-:W1:Y:S01]  /*26e0*/  @P0 LDC R141, c[0x0][0x40c] ;  /* 0x00010300ff8d0b82 */ /* 0x000e620000000800 */
[----:B--2---:R-:W-:Y:S01]  /*26f0*/  @P0 FMUL.FTZ R113, R88, R133 ;  /* 0x0000008558710220 */ /* 0x004fe20000410000 */
[----:B------:R-:W-:Y:S02]  /*2700*/  @P0 SHF.L.U32 R133, R6, 0x10, RZ ;  /* 0x0000001006850819 */ /* 0x000fe400000006ff */
[----:B------:R-:W-:-:S04]  /*2710*/  @P0 SHF.L.U32 R88, R4, 0x10, RZ ;  /* 0x0000001004580819 */ /* 0x000fc800000006ff */
[----:B------:R-:W2:Y:S01]  /*2720*/  @P0 LDC R91, c[0x0][0x40c] ;  /* 0x00010300ff5b0b82 */ /* 0x000ea20000000800 */
[----:B---3--:R-:W-:Y:S01]  /*2730*/  @P0 FMUL.FTZ R112, R89, R90 ;  /* 0x0000005a59700220 */ /* 0x008fe20000410000 */
[----:B------:R-:W-:-:S04]  /*2740*/  F2FP.BF16.F32.PACK_AB R90, RZ, R113 ;  /* 0x00000071ff5a723e */ /* 0x000fc800000010ff */
[----:B------:R-:W-:Y:S02]  /*2750*/  F2FP.BF16.F32.PACK_AB R89, RZ, R112 ;  /* 0x00000070ff59723e */ /* 0x000fe400000010ff */
[----:B------:R-:W3:Y:S01]  /*2760*/  @P0 LDC R140, c[0x0][0x40c] ;  /* 0x00010300ff8c0b82 */ /* 0x000ee20000000800 */
[----:B0-----:R-:W-:Y:S01]  /*2770*/  @P0 FMUL.FTZ R132, R133, R138 ;  /* 0x0000008a85840220 */ /* 0x001fe20000410000 */
[----:B------:R-:W-:Y:S02]  /*2780*/  F2FP.BF16.F32.PACK_AB R133, RZ, R136 ;  /* 0x00000088ff85723e */ /* 0x000fe400000010ff */
[----:B------:R-:W-:Y:S01]  /*2790*/  PRMT R89, R89, 0x5410, R90 ;  /* 0x0000541059597816 */ /* 0x000fe2000000005a */
[----:B-1----:R-:W-:Y:S01]  /*27a0*/  @P0 FMUL.FTZ R114, R0, R141 ;  /* 0x0000008d00720220 */ /* 0x002fe20000410000 */
[----:B------:R-:W-:Y:S01]  /*27b0*/  F2FP.BF16.F32.PACK_AB R0, RZ, R135 ;  /* 0x00000087ff00723e */ /* 0x000fe200000010ff */
        /* <DEDUP_REMOVED lines=9> */
.L_x_9240:
        /* <DEDUP_REMOVED lines=147> */
.L_x_9256:
        /* <DEDUP_REMOVED lines=16> */
[----:B------:R-:W-:Y:S02]  /*3280*/  IADD3 R108, PT, PT, R108, -0x1, RZ ;  /* 0xffffffff6c6c7810 */ /* 0x000fe40007ffe0ff */
[----:B------:R-:W-:Y:S02]  /*3290*/  FSEL R3, R137, RZ, !P0 ;  /* 0x000000ff89037208 */ /* 0x000fe40004000000 */
[----:B------:R-:W-:Y:S01]  /*32a0*/  LOP3.LUT R111, R133, 0x1f, RZ, 0xc0, !PT ;  /* 0x0000001f856f7812 */ /* 0x000fe200078ec0ff */
[----:B------:R-:W-:Y:S02]  /*32b0*/  IMAD R109, R108, R109, RZ ;  /* 0x0000006d6c6d7224 */ /* 0x000fe400078e02ff */
[C---:B------:R-:W-:Y:S01]  /*32c0*/  FADD.FTZ R142, -R3.reuse, R97 ;  /* 0x00000061038e7221 */ /* 0x040fe20000010100 */
[C---:B------:R-:W-:Y:S01]  /*32d0*/  FADD.FTZ R162, -R3.reuse, R134 ;  /* 0x0000008603a27221 */ /* 0x040fe20000010100 */
[C---:B------:R-:W-:Y:S01]  /*32e0*/  FADD.FTZ R88, -R3.reuse, R101 ;  /* 0x0000006503587221 */ /* 0x040fe20000010100 */
[----:B------:R-:W-:Y:S01]  /*32f0*/  SHF.R.S32.HI R2, RZ, 0x1f, R109 ;  /* 0x0000001fff027819 */ /* 0x000fe2000001146d */
        /* <DEDUP_REMOVED lines=37> */
[----:B------:R-:W-:Y:S01]  /*3550*/  LEA.HI R97, R2, R109, RZ, 0x3 ;  /* 0x0000006d02617211 */ /* 0x000fe200078f18ff */
[C---:B------:R-:W-:Y:S01]  /*3560*/  FMUL.FTZ R95, R91.reuse, R104 ;  /* 0x000000685b5f7220 */ /* 0x040fe20000410000 */
[----:B------:R-:W0:Y:S01]  /*3570*/  LDC.64 R2, c[0x0][0x428] ;  /* 0x00010a00ff027b82 */ /* 0x000e220000000a00 */
[----:B------:R-:W-:Y:S01]  /*3580*/  FMUL.FTZ R108, R91, R108 ;  /* 0x0000006c5b6c7220 */ /* 0x000fe20000410000 */
[----:B------:R-:W-:Y:S01]  /*3590*/  LEA.HI.SX32 R97, R97, R111, 0x1d ;  /* 0x0000006f61617211 */ /* 0x000fe200078feaff */
        /* <DEDUP_REMOVED lines=38> */
[----:B------:R-:W-:Y:S01]  /*3800*/  IADD3 R99, PT, PT, R97, 0x20, RZ ;  /* 0x0000002061637810 */ /* 0x000fe20007ffe0ff */
[----:B------:R-:W-:Y:S01]  /*3810*/  FFMA.FTZ R95, R95, R80, R40 ;  /* 0x000000505f5f7223 */ /* 0x000fe20000010028 */
[C---:B------:R-:W-:Y:S01]  /*3820*/  IADD3 R101, PT, PT, R97.reuse, 0x40, RZ ;  /* 0x0000004061657810 */ /* 0x040fe20007ffe0ff */
[----:B------:R-:W-:Y:S01]  /*3830*/  FFMA.FTZ R108, R108, R81, R41 ;  /* 0x000000516c6c7223 */ /* 0x000fe20000010029 */
[----:B------:R-:W-:Y:S01]  /*3840*/  IADD3 R103, PT, PT, R97, 0x60, RZ ;  /* 0x0000006061677810 */ /* 0x000fe20007ffe0ff */
[----:B------:R-:W-:Y:S01]  /*3850*/  FFMA.FTZ R123, R123, R74, R34 ;  /* 0x0000004a7b7b7223 */ /* 0x000fe20000010022 */
[C---:B------:R-:W-:Y:S01]  /*3860*/  IADD3 R91, PT, PT, R97.reuse, 0x80, RZ ;  /* 0x00000080615b7810 */ /* 0x040fe20007ffe0ff */
[----:B------:R-:W-:Y:S01]  /*3870*/  FFMA.FTZ R92, R92, R75, R35 ;  /* 0x0000004b5c5c7223 */ /* 0x000fe20000010023 */
[----:B------:R-:W-:Y:S01]  /*3880*/  FFMA.FTZ R115, R0, R85, R45 ;  /* 0x0000005500737223 */ /* 0x000fe2000001002d */
[----:B0-----:R-:W-:-:S04]  /*3890*/  IMAD.WIDE.U32 R96, R97, 0x10, R2 ;  /* 0x0000001061607825 */ /* 0x001fc800078e0002 */
[----:B------:R-:W-:Y:S01]  /*38a0*/  FFMA.FTZ R0, R90, R87, R47 ;  /* 0x000000575a007223 */ /* 0x000fe2000001002f */
[----:B------:R-:W-:Y:S01]  /*38b0*/  F2FP.BF16.F32.PACK_AB R90, R108, R95 ;  /* 0x0000005f6c5a723e */ /* 0x000fe200000010ff */
[----:B------:R-:W-:Y:S01]  /*38c0*/  FFMA.FTZ R88, R88, R83, R43 ;  /* 0x0000005358587223 */ /* 0x000fe2000001002b */
[----:B------:R-:W-:Y:S01]  /*38d0*/  IMAD.WIDE.U32 R98, R99, 0x10, R2 ;  /* 0x0000001063627825 */ /* 0x000fe200078e0002 */
[----:B------:R-:W-:-:S03]  /*38e0*/  F2FP.BF16.F32.PACK_AB R95, R92, R123 ;  /* 0x0000007b5c5f723e */ /* 0x000fc600000010ff */
[----:B------:R-:W-:Y:S01]  /*38f0*/  FFMA.FTZ R94, R89, R84, R44 ;  /* 0x00000054595e7223 */ /* 0x000fe2000001002c */
[----:B------:R-:W-:Y:S01]  /*3900*/  FFMA.FTZ R92, R105, R76, R36 ;  /* 0x0000004c695c7223 */ /* 0x000fe20000010024 */
[----:B------:R-:W-:-:S04]  /*3910*/  IMAD.WIDE.U32 R100, R101, 0x10, R2 ;  /* 0x0000001065647825 */ /* 0x000fc800078e0002 */
[----:B------:R-:W-:Y:S01]  /*3920*/  FFMA.FTZ R105, R138, R77, R37 ;  /* 0x0000004d8a697223 */ /* 0x000fe20000010025 */
        /* <DEDUP_REMOVED lines=9> */
[----:B------:R-:W-:Y:S01]  /*39c0*/  F2FP.BF16.F32.PACK_AB R92, R105, R92 ;  /* 0x0000005c695c723e */ /* 0x000fe200000010ff */
        /* <DEDUP_REMOVED lines=28> */
[----:B------:R0:W-:Y:S01]  /*3b90*/  STG.E.128 desc[UR6][R96.64], R88 ;  /* 0x0000005860007986 */ /* 0x0001e2000c101d06 */
[----:B------:R-:W-:-:S02]  /*3ba0*/  F2FP.BF16.F32.PACK_AB R93, R142, R93 ;  /* 0x0000005d8e5d723e */ /* 0x000fc400000010ff */
[----:B------:R-:W-:Y:S02]  /*3bb0*/  F2FP.BF16.F32.PACK_AB R107, R152, R131 ;  /* 0x00000083986b723e */ /* 0x000fe400000010ff */
[----:B------:R-:W-:Y:S01]  /*3bc0*/  F2FP.BF16.F32.PACK_AB R105, R116, R105 ;  /* 0x000000697469723e */ /* 0x000fe200000010ff */
[----:B------:R0:W-:Y:S01]  /*3bd0*/  STG.E.128 desc[UR6][R98.64], R92 ;  /* 0x0000005c62007986 */ /* 0x0001e2000c101d06 */
        /* <DEDUP_REMOVED lines=12> */
.L_x_9243:
[----:B------:R-:W-:Y:S05]  /*3ca0*/  BSYNC.RECONVERGENT B0 ;  /* 0x0000000000007941 */ /* 0x000fea0003800200 */
.L_x_9242:
[----:B0-----:R-:W0:Y:S02]  /*3cb0*/  LDC.64 R2, c[0x0][0x380] ;  /* 0x0000e000ff027b82 */ /* 0x001e240000000a00 */
[----:B0-----:R-:W-:-:S04]  /*3cc0*/  LEA R110, R2, R110, 0x2 ;  /* 0x0000006e026e7211 */ /* 0x001fc800078e10ff */
[----:B------:R-:W-:-:S13]  /*3cd0*/  ISETP.GE.AND P0, PT, R110, R3, PT ;  /* 0x000000036e00720c */ /* 0x000fda0003f06270 */
[----:B------:R-:W-:Y:S05]  /*3ce0*/  @!P0 BRA `(.L_x_9244) ;  /* 0xffffffc400f08947 */ /* 0x000fea000383ffff */
[----:B------:R-:W-:Y:S05]  /*3cf0*/  EXIT ;  /* 0x000000000000794d */ /* 0x000fea0003800000 */
.L_x_9241:
        /* <DEDUP_REMOVED lines=8> */
.L_x_9246:
[----:B------:R-:W-:Y:S05]  /*3d80*/  BSYNC B0 ;  /* 0x0000000000007941 */ /* 0x000fea0003800000 */
.L_x_9245:
        /* <DEDUP_REMOVED lines=10> */
.L_x_9247:
[----:B------:R-:W-:Y:S01]  /*3e30*/  HFMA2 R140, -RZ, RZ, 0, 2.384185791015625e-07 ;  /* 0x00000004ff8c7431 */ /* 0x000fe200000001ff */
[----:B------:R-:W-:-:S05]  /*3e40*/  MOV R3, R91 ;  /* 0x0000005b00037202 */ /* 0x000fca0000000f00 */
[----:B------:R-:W-:-:S05]  /*3e50*/  FADD.FTZ R3, R2, R3 ;  /* 0x0000000302037221 */ /* 0x000fca0000010000 */
[----:B------:R-:W-:-:S07]  /*3e60*/  MOV R139, R3 ;  /* 0x00000003008b7202 */ /* 0x000fce0000000f00 */
[----:B------:R-:W-:Y:S05]  /*3e70*/  WARPSYNC.COLLECTIVE R138, `(.L_x_9248) ;  /* 0x000000008a087348 */ /* 0x000fea0003c00000 */
[----:B------:R0:W1:Y:S02]  /*3e80*/  SHFL.BFLY P0, R91, R139, R140, R141 ;  /* 0x0c00008c8b5b7389 */ /* 0x000064000000008d */
[----:B01----:R-:W-:Y:S05]  /*3e90*/  ENDCOLLECTIVE ;  /* 0x000000000000791b */ /* 0x003fea0003800000 */
.L_x_9248:
[----:B------:R-:W-:Y:S01]  /*3ea0*/  HFMA2 R140, -RZ, RZ, 0, 4.76837158203125e-07 ;  /* 0x00000008ff8c7431 */ /* 0x000fe200000001ff */
[----:B------:R-:W-:-:S05]  /*3eb0*/  MOV R0, R91 ;  /* 0x0000005b00007202 */ /* 0x000fca0000000f00 */
[----:B------:R-:W-:-:S05]  /*3ec0*/  FADD.FTZ R88, R3, R0 ;  /* 0x0000000003587221 */ /* 0x000fca0000010000 */
[----:B------:R-:W-:-:S07]  /*3ed0*/  MOV R139, R88 ;  /* 0x00000058008b7202 */ /* 0x000fce0000000f00 */
[----:B------:R-:W-:Y:S05]  /*3ee0*/  WARPSYNC.COLLECTIVE R138, `(.L_x_9249) ;  /* 0x000000008a087348 */ /* 0x000fea0003c00000 */
[----:B------:R0:W1:Y:S02]  /*3ef0*/  SHFL.BFLY P0, R91, R139, R140, R141 ;  /* 0x0c00008c8b5b7389 */ /* 0x000064000000008d */
[----:B01----:R-:W-:Y:S05]  /*3f00*/  ENDCOLLECTIVE ;  /* 0x000000000000791b */ /* 0x003fea0003800000 */
.L_x_9249:
[----:B------:R-:W-:Y:S01]  /*3f10*/  HFMA2 R140, -RZ, RZ, 0, 9.5367431640625e-07 ;  /* 0x00000010ff8c7431 */ /* 0x000fe200000001ff */
[----:B------:R-:W-:-:S05]  /*3f20*/  MOV R89, R91 ;  /* 0x0000005b00597202 */ /* 0x000fca0000000f00 */
[----:B------:R-:W-:-:S05]  /*3f30*/  FADD.FTZ R89, R88, R89 ;  /* 0x0000005958597221 */ /* 0x000fca0000010000 */
[----:B------:R-:W-:-:S07]  /*3f40*/  MOV R139, R89 ;  /* 0x00000059008b7202 */ /* 0x000fce0000000f00 */
[----:B------:R-:W-:Y:S05]  /*3f50*/  WARPSYNC.COLLECTIVE R138, `(.L_x_9250) ;  /* 0x000000008a087348 */ /* 0x000fea0003c00000 */
[----:B------:R0:W1:Y:S02]  /*3f60*/  SHFL.BFLY P0, R91, R139, R140, R141 ;  /* 0x0c00008c8b5b7389 */ /* 0x000064000000008d */
[----:B01----:R-:W-:Y:S05]  /*3f70*/  ENDCOLLECTIVE ;  /* 0x000000000000791b */ /* 0x003fea0003800000 */
.L_x_9250:
        /* <DEDUP_REMOVED lines=88> */
.L_x_9251:
[----:B------:R-:W-:Y:S01]  /*4500*/  HFMA2 R140, -RZ, RZ, 0, 1.1920928955078125e-07 ;  /* 0x00000002ff8c7431 */ /* 0x000fe200000001ff */
[----:B------:R-:W-:-:S05]  /*4510*/  MOV R3, R91 ;  /* 0x0000005b00037202 */ /* 0x000fca0000000f00 */
[----:B------:R-:W-:-:S05]  /*4520*/  FADD.FTZ R3, R0, R3 ;  /* 0x0000000300037221 */ /* 0x000fca0000010000 */
[----:B------:R-:W-:-:S07]  /*4530*/  MOV R139, R3 ;  /* 0x00000003008b7202 */ /* 0x000fce0000000f00 */
[----:B------:R-:W-:Y:S05]  /*4540*/  WARPSYNC.COLLECTIVE R138, `(.L_x_9252) ;  /* 0x000000008a087348 */ /* 0x000fea0003c00000 */
[----:B------:R0:W1:Y:S02]  /*4550*/  SHFL.BFLY P0, R91, R139, R140, R141 ;  /* 0x0c00008c8b5b7389 */ /* 0x000064000000008d */
[----:B01----:R-:W-:Y:S05]  /*4560*/  ENDCOLLECTIVE ;  /* 0x000000000000791b */ /* 0x003fea0003800000 */
.L_x_9252:
[----:B------:R-:W-:Y:S01]  /*4570*/  HFMA2 R140, -RZ, RZ, 0, 2.384185791015625e-07 ;  /* 0x00000004ff8c7431 */ /* 0x000fe200000001ff */
[----:B------:R-:W-:-:S05]  /*4580*/  MOV R2, R91 ;  /* 0x0000005b00027202 */ /* 0x000fca0000000f00 */
[----:B------:R-:W-:-:S05]  /*4590*/  FADD.FTZ R2, R3, R2 ;  /* 0x0000000203027221 */ /* 0x000fca0000010000 */
[----:B------:R-:W-:-:S07]  /*45a0*/  MOV R139, R2 ;  /* 0x00000002008b7202 */ /* 0x000fce0000000f00 */
[----:B------:R-:W-:Y:S05]  /*45b0*/  WARPSYNC.COLLECTIVE R138, `(.L_x_9253) ;  /* 0x000000008a087348 */ /* 0x000fea0003c00000 */
[----:B------:R0:W1:Y:S02]  /*45c0*/  SHFL.BFLY P0, R91, R139, R140, R141 ;  /* 0x0c00008c8b5b7389 */ /* 0x000064000000008d */
[----:B01----:R-:W-:Y:S05]  /*45d0*/  ENDCOLLECTIVE ;  /* 0x000000000000791b */ /* 0x003fea0003800000 */
.L_x_9253:
[----:B------:R-:W-:Y:S01]  /*45e0*/  HFMA2 R140, -RZ, RZ, 0, 4.76837158203125e-07 ;  /* 0x00000008ff8c7431 */ /* 0x000fe200000001ff */
[----:B------:R-:W-:-:S05]  /*45f0*/  MOV R89, R91 ;  /* 0x0000005b00597202 */ /* 0x000fca0000000f00 */
[----:B------:R-:W-:-:S05]  /*4600*/  FADD.FTZ R89, R2, R89 ;  /* 0x0000005902597221 */ /* 0x000fca0000010000 */
[----:B------:R-:W-:-:S07]  /*4610*/  MOV R139, R89 ;  /* 0x00000059008b7202 */ /* 0x000fce0000000f00 */
[----:B------:R-:W-:Y:S05]  /*4620*/  WARPSYNC.COLLECTIVE R138, `(.L_x_9254) ;  /* 0x000000008a087348 */ /* 0x000fea0003c00000 */
[----:B------:R0:W1:Y:S02]  /*4630*/  SHFL.BFLY P0, R91, R139, R140, R141 ;  /* 0x0c00008c8b5b7389 */ /* 0x000064000000008d */
[----:B01----:R-:W-:Y:S05]  /*4640*/  ENDCOLLECTIVE ;  /* 0x000000000000791b */ /* 0x003fea0003800000 */
.L_x_9254:
[----:B------:R-:W-:Y:S01]  /*4650*/  HFMA2 R140, -RZ, RZ, 0, 9.5367431640625e-07 ;  /* 0x00000010ff8c7431 */ /* 0x000fe200000001ff */
[----:B------:R-:W-:-:S05]  /*4660*/  MOV R88, R91 ;  /* 0x0000005b00587202 */ /* 0x000fca0000000f00 */
[----:B------:R-:W-:-:S05]  /*4670*/  FADD.FTZ R88, R89, R88 ;  /* 0x0000005859587221 */ /* 0x000fca0000010000 */
[----:B------:R-:W-:-:S07]  /*4680*/  MOV R139, R88 ;  /* 0x00000058008b7202 */ /* 0x000fce0000000f00 */
[----:B------:R-:W-:Y:S05]  /*4690*/  WARPSYNC.COLLECTIVE R138, `(.L_x_9255) ;  /* 0x000000008a087348 */ /* 0x000fea0003c00000 */
[----:B------:R0:W1:Y:S02]  /*46a0*/  SHFL.BFLY P0, R91, R139, R140, R141 ;  /* 0x0c00008c8b5b7389 */ /* 0x000064000000008d */
[----:B01----:R-:W-:Y:S05]  /*46b0*/  ENDCOLLECTIVE ;  /* 0x000000000000791b */ /* 0x003fea0003800000 */
.L_x_9255:
[----:B------:R-:W-:Y:S05]  /*46c0*/  BRA `(.L_x_9256) ;  /* 0xffffffe800ac7947 */ /* 0x000fea000383ffff */
.L_x_9257:
        /* <DEDUP_REMOVED lines=11> */
.L_x_45803:


//--------------------- .text._ZN10layer_norm13ln_fwd_kernelINS_13Kernel_traitsIf13__nv_bfloat16S2_S2_fjLj1280ELj1ELj4ELj1ELj16ENS_18Kernel_traits_baseILj1280EfS2_S2_S2_fjLj128EEEEELb0ELb1ELb0ELb0EEEvNS_9FwdParamsE --------------------------
	.section	.text._ZN10layer_norm13ln_fwd_kernelINS_13Kernel_traitsIf13__nv_bfloat16S2_S2_fjLj1280ELj1ELj4ELj1ELj16ENS_18Kernel_traits_baseILj1280EfS2_S2_S2_fjLj128EEEEELb0ELb1ELb0ELb0EEEvNS_9FwdParamsE,"ax",@progbits
	.align	128
        .global         _ZN10layer_norm13ln_fwd_kernelINS_13Kernel_traitsIf13__nv_bfloat16S2_S2_fjLj1280ELj1ELj4ELj1ELj16ENS_18Kernel_traits_baseILj1280EfS2_S2_S2_fjLj128EEEEELb0ELb1ELb0ELb0EEEvNS_9FwdParamsE
        .type           _ZN10layer_norm13ln_fwd_kernelINS_13Kernel_traitsIf13__nv_bfloat16S2_S2_fjLj1280ELj1ELj4ELj1ELj16ENS_18Kernel_traits_baseILj1280EfS2_S2_S2_fjLj128EEEEELb0ELb1ELb0ELb0EEEvNS_9FwdParamsE,@function
        .size           _ZN10layer_norm13ln_fwd_kernelINS_13Kernel_traitsIf13__nv_bfloat16S2_S2_fjLj1280ELj1ELj4ELj1ELj16ENS_18Kernel_traits_baseILj1280EfS2_S2_S2_fjLj128EEEEELb0ELb1ELb0ELb0EEEvNS_9FwdParamsE,(.L_x_45804 - _ZN10layer_norm13ln_fwd_kernelINS_13Kernel_traitsIf13__nv_bfloat16S2_S2_fjLj1280ELj1ELj4ELj1ELj16ENS_18Kernel_traits_baseILj1280EfS2_S2_S2_fjLj128EEEEELb0ELb1ELb0ELb0EEEvNS_9FwdParamsE)
        .other          _ZN10layer_norm13ln_fwd_kernelINS_13Kernel_traitsIf13__nv_bfloat16S2_S2_fjLj1280ELj1ELj4ELj1ELj16ENS_18Kernel_traits_baseILj1280EfS2_S2_S2_fjLj128EEEEELb0ELb1ELb0ELb0EEEvNS_9FwdParamsE,@"STO_CUDA_ENTRY STV_DEFAULT"
_ZN10layer_norm13ln_fwd_kernelINS_13Kernel_traitsIf13__nv_bfloat16S2_S2_fjLj1280ELj1ELj4ELj1ELj16ENS_18Kernel_traits_baseILj1280EfS2_S2_S2_fjLj128EEEEELb0ELb1ELb0ELb0EEEvNS_9FwdParamsE:
.text._ZN10layer_norm13ln_fwd_kernelINS_13Kernel_traitsIf13__nv_bfloat16S2_S2_fjLj1280ELj1ELj4ELj1ELj16ENS_18Kernel_traits_baseILj1280EfS2_S2_S2_fjLj128EEEEELb0ELb1ELb0ELb0EEEvNS_9FwdParamsE:
        /* <DEDUP_REMOVED lines=30> */
[----:B------:R0:W5:Y:S04]  /*01e0*/  @P0 LDG.E.128 R120, desc[UR6][R4.64+0x10] ;  /* 0x0000100604780981 */ /* 0x000168000c1e1d00 */
[----:B------:R0:W5:Y:S02]  /*01f0*/  @P0 LD.E.128 R116, desc[UR6][R6.64] ;  /* 0x0000000606740980 */ /* 0x000164000c101d00 */
[----:B------:R-:W1:Y:S08]  /*0200*/  @P1 LDC.64 R14, c[0x0][0x3e8] ;  /* 0x0000fa00ff0e1b82 */ /* 0x000e700000000a00 */
[----:B------:R-:W0:Y:S08]  /*0210*/  @P2 LDC.64 R16, c[0x0][0x3d0] ;  /* 0x0000f400ff102b82 */ /* 0x000e300000000a00 */
[----:B------:R-:W0:Y:S08]  /*0220*/  @P2 LDC.64 R18, c[0x0][0x438] ;  /* 0x00010e00ff122b82 */ /* 0x000e300000000a00 */
[----:B------:R-:W0:Y:S01]  /*0230*/  @P2 LDC.64 R20, c[0x0][0x3e8] ;  /* 0x0000fa00ff142b82 */ /* 0x000e220000000a00 */
[----:B--2---:R-:W-:-:S07]  /*0240*/  @P0 IMAD.WIDE.U32 R8, R131, 0x20, R8 ;  /* 0x0000002083080825 */ /* 0x004fce00078e0008 */
[----:B------:R-:W2:Y:S01]  /*0250*/  @P3 LDC.64 R22, c[0x0][0x3d0] ;  /* 0x0000f400ff163b82 */ /* 0x000ea20000000a00 */
[----:B------:R-:W-:Y:S01]  /*0260*/  @P0 LOP3.LUT R131, R131, 0x20, RZ, 0xfc, !PT ;  /* 0x0000002083830812 */ /* 0x000fe200078efcff */
[----:B------:R0:W5:Y:S06]  /*0270*/  @P0 LD.E.128 R112, desc[UR6][R6.64+0x10] ;  /* 0x0000100606700980 */ /* 0x00016c000c101d00 */
[----:B------:R-:W2:Y:S08]  /*0280*/  @P3 LDC.64 R24, c[0x0][0x438] ;  /* 0x00010e00ff183b82 */ /* 0x000eb00000000a00 */
[----:B------:R-:W2:Y:S01]  /*0290*/  @P3 LDC.64 R26, c[0x0][0x3e8] ;  /* 0x0000fa00ff1a3b82 */ /* 0x000ea20000000a00 */
[C---:B---3--:R-:W-:Y:S01]  /*02a0*/  @P1 IMAD.WIDE.U32 R10, R131.reuse, 0x20, R10 ;  /* 0x00000020830a1825 */ /* 0x048fe200078e000a */
[----:B------:R3:W5:Y:S03]  /*02b0*/  @P0 LDG.E.128 R108, desc[UR6][R8.64] ;  /* 0x00000006086c0981 */ /* 0x000766000c1e1d00 */
[C---:B----4-:R-:W-:Y:S01]  /*02c0*/  @P1 IMAD.WIDE.U32 R12, R131.reuse, 0x20, R12 ;  /* 0x00000020830c1825 */ /* 0x050fe200078e000c */
[----:B------:R3:W5:Y:S03]  /*02d0*/  @P1 LDG.E.128 R100, desc[UR6][R10.64] ;  /* 0x000000060a641981 */ /* 0x000766000c1e1d00 */
[C---:B-1----:R-:W-:Y:S01]  /*02e0*/  @P1 IMAD.WIDE.U32 R14, R131.reuse, 0x20, R14 ;  /* 0x00000020830e1825 */ /* 0x042fe200078e000e */
[----:B------:R-:W-:Y:S01]  /*02f0*/  @P1 IADD3 R131, PT, PT, R131, 0x20, RZ ;  /* 0x0000002083831810 */ /* 0x000fe20007ffe0ff */
[----:B------:R3:W5:Y:S04]  /*0300*/  @P1 LDG.E.128 R96, desc[UR6][R10.64+0x10] ;  /* 0x000010060a601981 */ /* 0x000768000c1e1d00 */
[C---:B0-----:R-:W-:Y:S01]  /*0310*/  @P2 IMAD.WIDE.U32 R16, R131.reuse, 0x20, R16 ;  /* 0x0000002083102825 */ /* 0x041fe200078e0010 */
[----:B------:R3:W5:Y:S03]  /*0320*/  @P1 LD.E.128 R92, desc[UR6][R12.64] ;  /* 0x000000060c5c1980 */ /* 0x000766000c101d00 */
[C---:B------:R-:W-:Y:S01]  /*0330*/  @P2 IMAD.WIDE.U32 R18, R131.reuse, 0x20, R18 ;  /* 0x0000002083122825 */ /* 0x040fe200078e0012 */
[----:B------:R3:W5:Y:S03]  /*0340*/  @P1 LD.E.128 R88, desc[UR6][R12.64+0x10] ;  /* 0x000010060c581980 */ /* 0x000766000c101d00 */
[C---:B------:R-:W-:Y:S01]  /*0350*/  @P2 IMAD.WIDE.U32 R20, R131.reuse, 0x20, R20 ;  /* 0x0000002083142825 */ /* 0x040fe200078e0014 */
[----:B------:R-:W-:Y:S01]  /*0360*/  @P2 IADD3 R131, PT, PT, R131, 0x20, RZ ;  /* 0x0000002083832810 */ /* 0x000fe20007ffe0ff */
[----:B------:R3:W5:Y:S04]  /*0370*/  @P1 LDG.E.128 R84, desc[UR6][R14.64] ;  /* 0x000000060e541981 */ /* 0x000768000c1e1d00 */
[C---:B--2---:R-:W-:Y:S01]  /*0380*/  @P3 IMAD.WIDE.U32 R22, R131.reuse, 0x20, R22 ;  /* 0x0000002083163825 */ /* 0x044fe200078e0016 */
[----:B------:R3:W5:Y:S03]  /*0390*/  @P1 LDG.E.128 R80, desc[UR6][R14.64+0x10] ;  /* 0x000010060e501981 */ /* 0x000766000c1e1d00 */
[C---:B------:R-:W-:Y:S01]  /*03a0*/  @P3 IMAD.WIDE.U32 R24, R131.reuse, 0x20, R24 ;  /* 0x0000002083183825 */ /* 0x040fe200078e0018 */
[----:B------:R3:W5:Y:S03]  /*03b0*/  @P2 LDG.E.128 R76, desc[UR6][R16.64] ;  /* 0x00000006104c2981 */ /* 0x000766000c1e1d00 */
[----:B------:R-:W-:Y:S01]  /*03c0*/  @P3 IMAD.WIDE.U32 R26, R131, 0x20, R26 ;  /* 0x00000020831a3825 */ /* 0x000fe200078e001a */
[----:B------:R3:W5:Y:S04]  /*03d0*/  @P2 LDG.E.128 R72, desc[UR6][R16.64+0x10] ;  /* 0x0000100610482981 */ /* 0x000768000c1e1d00 */
[----:B------:R3:W5:Y:S04]  /*03e0*/  @P2 LD.E.128 R68, desc[UR6][R18.64] ;  /* 0x0000000612442980 */ /* 0x000768000c101d00 */
[----:B------:R3:W5:Y:S04]  /*03f0*/  @P2 LD.E.128 R64, desc[UR6][R18.64+0x10] ;  /* 0x0000100612402980 */ /* 0x000768000c101d00 */
[----:B------:R3:W5:Y:S04]  /*0400*/  @P2 LDG.E.128 R60, desc[UR6][R20.64] ;  /* 0x00000006143c2981 */ /* 0x000768000c1e1d00 */
[----:B------:R3:W5:Y:S04]  /*0410*/  @P2 LDG.E.128 R56, desc[UR6][R20.64+0x10] ;  /* 0x0000100614382981 */ /* 0x000768000c1e1d00 */
[----:B------:R3:W5:Y:S04]  /*0420*/  @P3 LDG.E.128 R52, desc[UR6][R22.64] ;  /* 0x0000000616343981 */ /* 0x000768000c1e1d00 */
[----:B------:R3:W5:Y:S04]  /*0430*/  @P3 LDG.E.128 R48, desc[UR6][R22.64+0x10] ;  /* 0x0000100616303981 */ /* 0x000768000c1e1d00 */
[----:B------:R3:W5:Y:S04]  /*0440*/  @P3 LD.E.128 R44, desc[UR6][R24.64] ;  /* 0x00000006182c3980 */ /* 0x000768000c101d00 */
[----:B------:R3:W5:Y:S04]  /*0450*/  @P3 LD.E.128 R40, desc[UR6][R24.64+0x10] ;  /* 0x0000100618283980 */ /* 0x000768000c101d00 */
[----:B------:R3:W5:Y:S04]  /*0460*/  @P3 LDG.E.128 R36, desc[UR6][R26.64] ;  /* 0x000000061a243981 */ /* 0x000768000c1e1d00 */
[----:B------:R3:W5:Y:S04]  /*0470*/  @P3 LDG.E.128 R32, desc[UR6][R26.64+0x10] ;  /* 0x000010061a203981 */ /* 0x000768000c1e1d00 */
[----:B------:R3:W5:Y:S01]  /*0480*/  @P0 LDG.E.128 R104, desc[UR6][R8.64+0x10] ;  /* 0x0000100608680981 */ /* 0x000762000c1e1d00 */
[----:B------:R-:W-:-:S02]  /*0490*/  ISETP.GE.U32.AND P0, PT, R2, 0xa0, PT ;  /* 0x000000a00200780c */ /* 0x000fc40003f06070 */
[----:B------:R-:W-:-:S11]  /*04a0*/  @P3 IADD3 R131, PT, PT, R131, 0x20, RZ ;  /* 0x0000002083833810 */ /* 0x000fd60007ffe0ff */
[----:B---3--:R-:W-:Y:S05]  /*04b0*/  @!P0 BRA `(.L_x_9260) ;  /* 0x0000000400488947 */ /* 0x008fea0003800000 */
[----:B------:R-:W0:Y:S08]  /*04c0*/  LDC.64 R4, c[0x0][0x3d0] ;  /* 0x0000f400ff047b82 */ /* 0x000e300000000a00 */
[----:B------:R-:W1:Y:S08]  /*04d0*/  LDC.64 R6, c[0x0][0x438] ;  /* 0x00010e00ff067b82 */ /* 0x000e700000000a00 */
[----:B------:R-:W2:Y:S01]  /*04e0*/  LDC.64 R128, c[0x0][0x3e8] ;  /* 0x0000fa00ff807b82 */ /* 0x000ea20000000a00 */
[----:B0-----:R-:W-:-:S05]  /*04f0*/  IMAD.WIDE.U32 R4, R131, 0x20, R4 ;  /* 0x0000002083047825 */ /* 0x001fca00078e0004 */
[----:B------:R0:W5:Y:S01]  /*0500*/  LDG.E.128 R28, desc[UR6][R4.64] ;  /* 0x00000006041c7981 */ /* 0x000162000c1e1d00 */
[----:B-1----:R-:W-:-:S03]  /*0510*/  IMAD.WIDE.U32 R6, R131, 0x20, R6 ;  /* 0x0000002083067825 */ /* 0x002fc600078e0006 */
[----:B------:R0:W5:Y:S04]  /*0520*/  LDG.E.128 R24, desc[UR6][R4.64+0x10] ;  /* 0x0000100604187981 */ /* 0x000168000c1e1d00 */
[----:B------:R0:W5:Y:S01]  /*0530*/  LD.E.128 R20, desc[UR6][R6.64] ;  /* 0x0000000606147980 */ /* 0x000162000c101d00 */
[----:B--2---:R-:W-:-:S03]  /*0540*/  IMAD.WIDE.U32 R128, R131, 0x20, R128 ;  /* 0x0000002083807825 */ /* 0x004fc600078e0080 */
[----:B------:R0:W5:Y:S04]  /*0550*/  LD.E.128 R16, desc[UR6][R6.64+0x10] ;  /* 0x0000100606107980 */ /* 0x000168000c101d00 */
[----:B------:R0:W5:Y:S04]  /*0560*/  LDG.E.128 R12, desc[UR6][R128.64] ;  /* 0x00000006800c7981 */ /* 0x000168000c1e1d00 */
[----:B------:R0:W5:Y:S01]  /*0570*/  LDG.E.128 R8, desc[UR6][R128.64+0x10] ;  /* 0x0000100680087981 */ /* 0x000162000c1e1d00 */
[----:B------:R-:W-:Y:S05]  /*0580*/  BRA `(.L_x_9260) ;  /* 0x0000000400147947 */ /* 0x000fea0003800000 */
.L_x_9259:
        /* <DEDUP_REMOVED lines=9> */
[----:B0-----:R-:W-:-:S07]  /*0620*/  @P0 IMAD.WIDE.U32 R40, R131, 0x20, R4 ;  /* 0x0000002083280825 */ /* 0x001fce00078e0004 */
[----:B------:R-:W0:Y:S01]  /*0630*/  @P2 LDC.64 R64, c[0x0][0x3d0] ;  /* 0x0000f400ff402b82 */ /* 0x000e220000000a00 */
[C---:B-1----:R-:W-:Y:S01]  /*0640*/  @P0 IMAD.WIDE.U32 R42, R131.reuse, 0x20, R6 ;  /* 0x00000020832a0825 */ /* 0x042fe200078e0006 */
[----:B------:R-:W-:Y:S01]  /*0650*/  @P0 LOP3.LUT R131, R131, 0x20, RZ, 0xfc, !PT ;  /* 0x0000002083830812 */ /* 0x000fe200078efcff */
[----:B------:R-:W5:Y:S05]  /*0660*/  @P0 LDG.E.128 R124, desc[UR6][R40.64] ;  /* 0x00000006287c0981 */ /* 0x000f6a000c1e1d00 */
[----:B------:R-:W1:Y:S01]  /*0670*/  @P2 LDC.64 R66, c[0x0][0x3e8] ;  /* 0x0000fa00ff422b82 */ /* 0x000e620000000a00 */
[C---:B--2---:R-:W-:Y:S01]  /*0680*/  @P1 IMAD.WIDE.U32 R44, R131.reuse, 0x20, R44 ;  /* 0x00000020832c1825 */ /* 0x044fe200078e002c */
[----:B------:R-:W5:Y:S06]  /*0690*/  @P0 LDG.E.128 R120, desc[UR6][R40.64+0x10] ;  /* 0x0000100628780981 */ /* 0x000f6c000c1e1d00 */
[----:B------:R-:W2:Y:S01]  /*06a0*/  @P3 LDC.64 R68, c[0x0][0x3d0] ;  /* 0x0000f400ff443b82 */ /* 0x000ea20000000a00 */
[C---:B---3--:R-:W-:Y:S01]  /*06b0*/  @P1 IMAD.WIDE.U32 R46, R131.reuse, 0x20, R46 ;  /* 0x00000020832e1825 */ /* 0x048fe200078e002e */
[----:B------:R-:W-:Y:S01]  /*06c0*/  @P1 IADD3 R131, PT, PT, R131, 0x20, RZ ;  /* 0x0000002083831810 */ /* 0x000fe20007ffe0ff */
[----:B------:R-:W5:Y:S05]  /*06d0*/  @P0 LDG.E.128 R108, desc[UR6][R42.64] ;  /* 0x000000062a6c0981 */ /* 0x000f6a000c1e1d00 */
[----:B------:R-:W3:Y:S01]  /*06e0*/  @P3 LDC.64 R70, c[0x0][0x3e8] ;  /* 0x0000fa00ff463b82 */ /* 0x000ee20000000a00 */
[C---:B0-----:R-:W-:Y:S01]  /*06f0*/  @P2 IMAD.WIDE.U32 R64, R131.reuse, 0x20, R64 ;  /* 0x0000002083402825 */ /* 0x041fe200078e0040 */
[----:B------:R0:W5:Y:S06]  /*0700*/  @P0 LDG.E.128 R104, desc[UR6][R42.64+0x10] ;  /* 0x000010062a680981 */ /* 0x00016c000c1e1d00 */
[----:B------:R-:W4:Y:S01]  /*0710*/  @P4 LDC.64 R4, c[0x0][0x3d0] ;  /* 0x0000f400ff044b82 */ /* 0x000f220000000a00 */
[C---:B-1----:R-:W-:Y:S01]  /*0720*/  @P2 IMAD.WIDE.U32 R66, R131.reuse, 0x20, R66 ;  /* 0x0000002083422825 */ /* 0x042fe200078e0042 */
[----:B------:R-:W-:Y:S01]  /*0730*/  @P2 IADD3 R131, PT, PT, R131, 0x20, RZ ;  /* 0x0000002083832810 */ /* 0x000fe20007ffe0ff */
[----:B------:R-:W5:Y:S05]  /*0740*/  @P1 LDG.E.128 R100, desc[UR6][R44.64] ;  /* 0x000000062c641981 */ /* 0x000f6a000c1e1d00 */
[----:B------:R-:W1:Y:S01]  /*0750*/  @P4 LDC.64 R6, c[0x0][0x3e8] ;  /* 0x0000fa00ff064b82 */ /* 0x000e620000000a00 */
[----:B--2---:R-:W-:Y:S01]  /*0760*/  @P3 IMAD.WIDE.U32 R68, R131, 0x20, R68 ;  /* 0x0000002083443825 */ /* 0x004fe200078e0044 */
[----:B------:R2:W5:Y:S01]  /*0770*/  @P1 LDG.E.128 R96, desc[UR6][R44.64+0x10] ;  /* 0x000010062c601981 */ /* 0x000562000c1e1d00 */
[----:B0-----:R-:W-:-:S02]  /*0780*/  CS2R R42, SRZ ;  /* 0x00000000002a7805 */ /* 0x001fc4000001ff00 */
[----:B------:R-:W-:Y:S02]  /*0790*/  CS2R R40, SRZ ;  /* 0x0000000000287805 */ /* 0x000fe4000001ff00 */
[----:B------:R-:W-:Y:S01]  /*07a0*/  CS2R R90, SRZ ;  /* 0x00000000005a7805 */ /* 0x000fe2000001ff00 */
[----:B------:R-:W5:Y:S01]  /*07b0*/  @P1 LDG.E.128 R84, desc[UR6][R46.64] ;  /* 0x000000062e541981 */ /* 0x000f62000c1e1d00 */
[C---:B---3--:R-:W-:Y:S01]  /*07c0*/  @P3 IMAD.WIDE.U32 R70, R131.reuse, 0x20, R70 ;  /* 0x0000002083463825 */ /* 0x048fe200078e0046 */
[----:B------:R-:W-:Y:S02]  /*07d0*/  @P3 IADD3 R131, PT, PT, R131, 0x20, RZ ;  /* 0x0000002083833810 */ /* 0x000fe40007ffe0ff */
[----:B------:R0:W5:Y:S01]  /*07e0*/  @P1 LDG.E.128 R80, desc[UR6][R46.64+0x10] ;  /* 0x000010062e501981 */ /* 0x000162000c1e1d00 */
[----:B------:R-:W-:Y:S02]  /*07f0*/  CS2R R88, SRZ ;  /* 0x0000000000587805 */ /* 0x000fe4000001ff00 */
[----:B--2---:R-:W-:-:S02]  /*0800*/  CS2R R44, SRZ ;  /* 0x00000000002c7805 */ /* 0x004fc4000001ff00 */
[----:B------:R-:W-:Y:S01]  /*0810*/  CS2R R94, SRZ ;  /* 0x00000000005e7805 */ /* 0x000fe2000001ff00 */
[----:B------:R-:W5:Y:S01]  /*0820*/  @P2 LDG.E.128 R76, desc[UR6][R64.64] ;  /* 0x00000006404c2981 */ /* 0x000f62000c1e1d00 */
[C---:B----4-:R-:W-:Y:S01]  /*0830*/  @P4 IMAD.WIDE.U32 R4, R131.reuse, 0x20, R4 ;  /* 0x0000002083044825 */ /* 0x050fe200078e0004 */
[----:B------:R-:W-:Y:S02]  /*0840*/  CS2R R92, SRZ ;  /* 0x00000000005c7805 */ /* 0x000fe4000001ff00 */
[----:B------:R2:W5:Y:S04]  /*0850*/  @P2 LDG.E.128 R72, desc[UR6][R64.64+0x10] ;  /* 0x0000100640482981 */ /* 0x000568000c1e1d00 */
[----:B------:R-:W5:Y:S01]  /*0860*/  @P4 LDG.E.128 R28, desc[UR6][R4.64] ;  /* 0x00000006041c4981 */ /* 0x000f62000c1e1d00 */
[----:B-1----:R-:W-:-:S03]  /*0870*/  @P4 IMAD.WIDE.U32 R6, R131, 0x20, R6 ;  /* 0x0000002083064825 */ /* 0x002fc600078e0006 */
[----:B------:R-:W5:Y:S04]  /*0880*/  @P4 LDG.E.128 R24, desc[UR6][R4.64+0x10] ;  /* 0x0000100604184981 */ /* 0x000f68000c1e1d00 */
[----:B------:R-:W5:Y:S04]  /*0890*/  @P4 LDG.E.128 R12, desc[UR6][R6.64] ;  /* 0x00000006060c4981 */ /* 0x000f68000c1e1d00 */
[----:B------:R-:W5:Y:S01]  /*08a0*/  @P4 LDG.E.128 R8, desc[UR6][R6.64+0x10] ;  /* 0x0000100606084981 */ /* 0x000f62000c1e1d00 */
[----:B0-----:R-:W-:Y:S02]  /*08b0*/  CS2R R46, SRZ ;  /* 0x00000000002e7805 */ /* 0x001fe4000001ff00 */
[----:B--2---:R-:W-:-:S02]  /*08c0*/  CS2R R64, SRZ ;  /* 0x0000000000407805 */ /* 0x004fc4000001ff00 */
[----:B------:R-:W-:Y:S01]  /*08d0*/  CS2R R114, SRZ ;  /* 0x0000000000727805 */ /* 0x000fe2000001ff00 */
[----:B------:R-:W5:Y:S01]  /*08e0*/  @P2 LDG.E.128 R60, desc[UR6][R66.64] ;  /* 0x00000006423c2981 */ /* 0x000f62000c1e1d00 */
[----:B------:R-:W-:Y:S02]  /*08f0*/  CS2R R112, SRZ ;  /* 0x0000000000707805 */ /* 0x000fe4000001ff00 */
[----:B------:R-:W-:Y:S02]  /*0900*/  CS2R R118, SRZ ;  /* 0x0000000000767805 */ /* 0x000fe4000001ff00 */
[----:B------:R-:W-:Y:S01]  /*0910*/  CS2R R116, SRZ ;  /* 0x0000000000747805 */ /* 0x000fe2000001ff00 */
[----:B------:R0:W5:Y:S01]  /*0920*/  @P2 LDG.E.128 R56, desc[UR6][R66.64+0x10] ;  /* 0x0000100642382981 */ /* 0x000162000c1e1d00 */
[----:B------:R-:W-:Y:S02]  /*0930*/  @P4 CS2R R18, SRZ ;  /* 0x0000000000124805 */ /* 0x000fe4000001ff00 */
[----:B------:R-:W-:-:S02]  /*0940*/  @P4 CS2R R16, SRZ ;  /* 0x0000000000104805 */ /* 0x000fc4000001ff00 */
[----:B------:R-:W-:Y:S01]  /*0950*/  @P4 CS2R R22, SRZ ;  /* 0x0000000000164805 */ /* 0x000fe2000001ff00 */
[----:B------:R-:W5:Y:S01]  /*0960*/  @P3 LDG.E.128 R52, desc[UR6][R68.64] ;  /* 0x0000000644343981 */ /* 0x000f62000c1e1d00 */
[----:B------:R-:W-:-:S03]  /*0970*/  @P4 CS2R R20, SRZ ;  /* 0x0000000000144805 */ /* 0x000fc6000001ff00 */
[----:B------:R1:W5:Y:S01]  /*0980*/  @P3 LDG.E.128 R48, desc[UR6][R68.64+0x10] ;  /* 0x0000100644303981 */ /* 0x000362000c1e1d00 */
[----:B0-----:R-:W-:-:S03]  /*0990*/  CS2R R66, SRZ ;  /* 0x0000000000427805 */ /* 0x001fc6000001ff00 */
[----:B------:R-:W5:Y:S04]  /*09a0*/  @P3 LDG.E.128 R36, desc[UR6][R70.64] ;  /* 0x0000000646243981 */ /* 0x000f68000c1e1d00 */
[----:B------:R0:W5:Y:S01]  /*09b0*/  @P3 LDG.E.128 R32, desc[UR6][R70.64+0x10] ;  /* 0x0000100646203981 */ /* 0x000162000c1e1d00 */
[----:B-1----:R-:W-:Y:S02]  /*09c0*/  CS2R R68, SRZ ;  /* 0x0000000000447805 */ /* 0x002fe4000001ff00 */
[----:B0-----:R-:W-:-:S07]  /*09d0*/  CS2R R70, SRZ ;  /* 0x0000000000467805 */ /* 0x001fce000001ff00 */
.L_x_9260:
[----:B------:R-:W-:Y:S05]  /*09e0*/  BSYNC.RECONVERGENT B0 ;  /* 0x0000000000007941 */ /* 0x000fea0003800200 */
.L_x_9258:
[----:B------:R-:W1:Y:S02]  /*09f0*/  LDCU UR4, c[0x0][0x384] ;  /* 0x00007080ff0477ac */ /* 0x000e640008000800 */
[----:B-1----:R-:W-:-:S13]  /*0a00*/  ISETP.GE.AND P0, PT, R3, UR4, PT ;  /* 0x0000000403007c0c */ /* 0x002fda000bf06270 */
[----:B------:R-:W-:Y:S05]  /*0a10*/  @P0 EXIT ;  /* 0x000000000000094d */ /* 0x000fea0003800000 */
[----:B------:R-:W1:Y:S01]  /*0a20*/  LDCU.64 UR4, c[0x0][0x3e0] ;  /* 0x00007c00ff0477ac */ /* 0x000e620008000a00 */
[----:B------:R-:W2:Y:S01]  /*0a30*/  LDCU UR12, c[0x0][0x388] ;  /* 0x00007100ff0c77ac */ /* 0x000ea20008000800 */
[----:B------:R-:W3:Y:S01]  /*0a40*/  LDCU.U8 UR10, c[0x0][0x410] ;  /* 0x00008200ff0a77ac */ /* 0x000ee20008000000 */
[----:B------:R-:W4:Y:S01]  /*0a50*/  LDCU UR11, c[0x0][0x448] ;  /* 0x00008900ff0b77ac */ /* 0x000f220008000800 */
[----:B------:R-:W0:Y:S01]  /*0a60*/  LDCU.64 UR8, c[0x0][0x3a0] ;  /* 0x00007400ff0877ac */ /* 0x000e220008000a00 */
[----:B-1----:R-:W-:-:S04]  /*0a70*/  ISETP.NE.U32.AND P1, PT, RZ, UR4, PT ;  /* 0x00000004ff007c0c */ /* 0x002fc8000bf25070 */
[----:B0-234-:R-:W-:-:S13]  /*0a80*/  ISETP.NE.AND.EX P1, PT, RZ, UR5, PT, P1 ;  /* 0x00000005ff007c0c */ /* 0x01dfda000bf25310 */
.L_x_9292:
[----:B------:R-:W0:Y:S02]  /*0a90*/  @P1 LDC.64 R128, c[0x0][0x3e0] ;  /* 0x0000f800ff801b82 */ /* 0x000e240000000a00 */
[----:B0-----:R-:W-:-:S06]  /*0aa0*/  @P1 IMAD.WIDE R128, R3, 0x2, R128 ;  /* 0x0000000203801825 */ /* 0x001fcc00078e0280 */
[----:B------:R-:W2:Y:S01]  /*0ab0*/  @P1 LDG.E.U16 R128, desc[UR6][R128.64] ;  /* 0x0000000680801981 */ /* 0x000ea2000c1e1500 */
[----:B------:R-:W-:Y:S01]  /*0ac0*/  IMAD R0, R3, UR12, RZ ;  /* 0x0000000c03007c24 */ /* 0x000fe2000f8e02ff */
[----:B------:R-:W-:Y:S01]  /*0ad0*/  ISETP.GE.U32.AND P0, PT, R2, 0x20, PT ;  /* 0x000000200200780c */ /* 0x000fe20003f06070 */
[----:B------:R-:W-:Y:S01]  /*0ae0*/  BSSY.RECONVERGENT B0, `(.L_x_9261) ;  /* 0x0000064000007945 */ /* 0x000fe20003800200 */
[----:B------:R-:W0:Y:S02]  /*0af0*/  S2R R173, SR_TID.X ;  /* 0x0000000000ad7919 */ /* 0x000e240000002100 */
[----:B------:R-:W-:-:S04]  /*0b00*/  SHF.R.S32.HI R131, RZ, 0x1f, R0 ;  /* 0x0000001fff837819 */ /* 0x000fc80000011400 */
[----:B------:R-:W-:Y:S01]  /*0b10*/  LEA.HI R131, R131, R0, RZ, 0x3 ;  /* 0x0000000083837211 */ /* 0x000fe200078f18ff */
[----:B------:R-:W-:Y:S01]  /*0b20*/  HFMA2 R0, -RZ, RZ, 1.875, 0 ;  /* 0x3f800000ff007431 */ /* 0x000fe200000001ff */
        /* <DEDUP_REMOVED lines=16> */
[C---:B------:R-:W-:Y:S02]  /*0c30*/  SHF.L.U32 R157, R128.reuse, 0x10, RZ ;  /* 0x00000010809d7819 */ /* 0x040fe400000006ff */
[----:B------:R-:W-:Y:S01]  /*0c40*/  PRMT R161, R128, 0x7632, R161 ;  /* 0x0000763280a17816 */ /* 0x000fe200000000a1 */
[-C--:B------:R-:W-:Y:S01]  /*0c50*/  FMUL.FTZ R129, R129, R0.reuse ;  /* 0x0000000081817220 */ /* 0x080fe20000410000 */
[----:B------:R-:W-:Y:S01]  /*0c60*/  PRMT R163, R131, 0x7632, R163 ;  /* 0x0000763283a37816 */ /* 0x000fe200000000a3 */
[----:B------:R-:W-:Y:S01]  /*0c70*/  FMUL.FTZ R157, R157, R0 ;  /* 0x000000009d9d7220 */ /* 0x000fe20000410000 */
[----:B------:R-:W-:-:S02]  /*0c80*/  SHF.L.U32 R159, R130, 0x10, RZ ;  /* 0x00000010829f7819 */ /* 0x000fc400000006ff */
[----:B------:R-:W-:Y:S02]  /*0c90*/  SHF.L.U32 R131, R131, 0x10, RZ ;  /* 0x0000001083837819 */ /* 0x000fe400000006ff */
[----:B------:R-:W-:Y:S01]  /*0ca0*/  PRMT R162, R130, 0x7632, R162 ;  /* 0x0000763282a27816 */ /* 0x000fe200000000a2 */
[-C--:B------:R-:W-:Y:S01]  /*0cb0*/  FMUL.FTZ R159, R159, R0.reuse ;  /* 0x000000009f9f7220 */ /* 0x080fe20000410000 */
[----:B------:R-:W-:Y:S01]  /*0cc0*/  SHF.L.U32 R163, R163, 0x10, RZ ;  /* 0x00000010a3a37819 */ /* 0x000fe200000006ff */
[-C--:B------:R-:W-:Y:S01]  /*0cd0*/  FMUL.FTZ R175, R131, R0.reuse ;  /* 0x0000000083af7220 */ /* 0x080fe20000410000 */
[----:B------:R-:W-:Y:S02]  /*0ce0*/  SHF.L.U32 R131, R162, 0x10, RZ ;  /* 0x00000010a2837819 */ /* 0x000fe400000006ff */
[----:B------:R-:W-:Y:S01]  /*0cf0*/  SHF.L.U32 R161, R161, 0x10, RZ ;  /* 0x00000010a1a17819 */ /* 0x000fe200000006ff */
[-C--:B------:R-:W-:Y:S02]  /*0d00*/  FMUL.FTZ R174, R163, R0.reuse ;  /* 0x00000000a3ae7220 */ /* 0x080fe40000410000 */
[----:B------:R-:W-:-:S02]  /*0d10*/  FMUL.FTZ R162, R131, R0 ;  /* 0x0000000083a27220 */ /* 0x000fc40000410000 */
        /* <DEDUP_REMOVED lines=10> */
[----:B------:R-:W-:Y:S01]  /*0dc0*/  FMUL.FTZ R130, R129, R0 ;  /* 0x0000000081827220 */ /* 0x000fe20000410000 */
        /* <DEDUP_REMOVED lines=17> */
.L_x_9263:
        /* <DEDUP_REMOVED lines=27> */
[----:B------:R-:W-:-:S02]  /*1090*/  FMUL.FTZ R164, R164, R109 ;  /* 0x0000006da4a47220 */ /* 0x000fc40000410000 */
[----:B------:R-:W-:Y:S02]  /*10a0*/  F2FP.BF16.F32.PACK_AB R130, R162, R159 ;  /* 0x0000009fa282723e */ /* 0x000fe400000010ff */
[----:B------:R-:W-:Y:S02]  /*10b0*/  F2FP.BF16.F32.PACK_AB R131, R161, R160 ;  /* 0x000000a0a183723e */ /* 0x000fe400000010ff */
[----:B------:R-:W-:Y:S02]  /*10c0*/  F2FP.BF16.F32.PACK_AB R129, R163, R158 ;  /* 0x0000009ea381723e */ /* 0x000fe400000010ff */
[----:B------:R-:W-:-:S07]  /*10d0*/  F2FP.BF16.F32.PACK_AB R128, R164, R157 ;  /* 0x0000009da480723e */ /* 0x000fce00000010ff */
.L_x_9264:
[----:B------:R-:W0:Y:S01]  /*10e0*/  LDC.64 R176, c[0x0][0x3a8] ;  /* 0x0000ea00ffb07b82 */ /* 0x000e220000000a00 */
[C---:B------:R-:W-:Y:S01]  /*10f0*/  IADD3 R174, PT, PT, R156.reuse, 0x20, RZ ;  /* 0x000000209cae7810 */ /* 0x040fe20007ffe0ff */
[----:B0-----:R-:W-:-:S05]  /*1100*/  IMAD.WIDE.U32 R176, R156, 0x10, R176 ;  /* 0x000000109cb07825 */ /* 0x001fca00078e00b0 */
[----:B------:R0:W-:Y:S02]  /*1110*/  STG.E.128 desc[UR6][R176.64], R128 ;  /* 0x00000080b0007986 */ /* 0x0001e4000c101d06 */
.L_x_9262:
[----:B------:R-:W-:Y:S05]  /*1120*/  BSYNC.RECONVERGENT B0 ;  /* 0x0000000000007941 */ /* 0x000fea0003800200 */
.L_x_9261:
        /* <DEDUP_REMOVED lines=15> */
[----:B0-----:R-:W-:Y:S02]  /*1220*/  SHF.L.U32 R167, R130, 0x10, RZ ;  /* 0x0000001082a77819 */ /* 0x001fe400000006ff */
[----:B------:R-:W-:Y:S01]  /*1230*/  SHF.L.U32 R131, R131, 0x10, RZ ;  /* 0x0000001083837819 */ /* 0x000fe200000006ff */
[-C--:B------:R-:W-:Y:S01]  /*1240*/  FMUL.FTZ R165, R165, R0.reuse ;  /* 0x00000000a5a57220 */ /* 0x080fe20000410000 */
        /* <DEDUP_REMOVED lines=8> */
[----:B------:R-:W-:Y:S01]  /*12d0*/  FMUL.FTZ R129, R129, R0 ;  /* 0x0000000081817220 */ /* 0x000fe20000410000 */
        /* <DEDUP_REMOVED lines=8> */
[----:B------:R-:W-:-:S02]  /*1360*/  PRMT R130, R5, 0x7632, R130 ;  /* 0x0000763205827816 */ /* 0x000fc40000000082 */
[----:B------:R-:W-:Y:S02]  /*1370*/  PRMT R172, R6, 0x7632, R172 ;  /* 0x0000763206ac7816 */ /* 0x000fe400000000ac */
[----:B------:R-:W-:Y:S02]  /*1380*/  PRMT R176, R7, 0x7632, R176 ;  /* 0x0000763207b07816 */ /* 0x000fe400000000b0 */
[----:B------:R-:W-:Y:S02]  /*1390*/  SHF.L.U32 R169, R169, 0x10, RZ ;  /* 0x00000010a9a97819 */ /* 0x000fe400000006ff */
        /* <DEDUP_REMOVED lines=10> */
[----:B------:R-:W-:Y:S01]  /*1440*/  FFMA.FTZ R171, R128, R87, R171 ;  /* 0x0000005780ab7223 */ /* 0x000fe200000100ab */
[----:B------:R-:W-:-:S02]  /*1450*/  FFMA.FTZ R170, R170, R81, R177 ;  /* 0x00000051aaaa7223 */ /* 0x000fc400000100b1 */
[----:B------:R-:W-:Y:S01]  /*1460*/  FFMA.FTZ R169, R130, R83, R181 ;  /* 0x0000005382a97223 */ /* 0x000fe200000100b5 */
[----:B------:R-:W-:Y:S01]  /*1470*/  FFMA.FTZ R172, R172, R85, R129 ;  /* 0x00000055acac7223 */ /* 0x000fe20000010081 */
[----:B------:R-:W-:Y:S02]  /*1480*/  F2FP.BF16.F32.PACK_AB R129, R171, R166 ;  /* 0x000000a6ab81723e */ /* 0x000fe400000010ff */
[----:B------:R-:W-:Y:S02]  /*1490*/  F2FP.BF16.F32.PACK_AB R130, R170, R167 ;  /* 0x000000a7aa82723e */ /* 0x000fe400000010ff */
[----:B------:R-:W-:Y:S02]  /*14a0*/  F2FP.BF16.F32.PACK_AB R131, R169, R168 ;  /* 0x000000a8a983723e */ /* 0x000fe400000010ff */
[----:B------:R-:W-:Y:S01]  /*14b0*/  F2FP.BF16.F32.PACK_AB R128, R172, R165 ;  /* 0x000000a5ac80723e */ /* 0x000fe200000010ff */
[----:B------:R-:W-:Y:S06]  /*14c0*/  BRA `(.L_x_9268) ;  /* 0x0000000000807947 */ /* 0x000fec0003800000 */
.L_x_9267:
[C---:B-----5:R-:W-:Y:S02]  /*14d0*/  PRMT R165, R128.reuse, 0x7632, R165 ;  /* 0x0000763280a57816 */ /* 0x060fe400000000a5 */
[----:B0-----:R-:W-:Y:S02]  /*14e0*/  SHF.L.U32 R167, R128, 0x10, RZ ;  /* 0x0000001080a77819 */ /* 0x001fe400000006ff */
        /* <DEDUP_REMOVED lines=30> */
.L_x_9268:
[----:B------:R-:W0:Y:S02]  /*16d0*/  LDC.64 R176, c[0x0][0x3a8] ;  /* 0x0000ea00ffb07b82 */ /* 0x000e240000000a00 */
[C---:B0-----:R-:W-:Y:S01]  /*16e0*/  IMAD.WIDE.U32 R176, R174.reuse, 0x10, R176 ;  /* 0x00000010aeb07825 */ /* 0x041fe200078e00b0 */
[----:B------:R-:W-:-:S04]  /*16f0*/  IADD3 R174, PT, PT, R174, 0x20, RZ ;  /* 0x00000020aeae7810 */ /* 0x000fc80007ffe0ff */
[----:B------:R0:W-:Y:S03]  /*1700*/  STG.E.128 desc[UR6][R176.64], R128 ;  /* 0x00000080b0007986 */ /* 0x0001e6000c101d06 */
.L_x_9266:
[----:B------:R-:W-:Y:S05]  /*1710*/  BSYNC.RECONVERGENT B0 ;  /* 0x0000000000007941 */ /* 0x000fea0003800200 */
.L_x_9265:
        /* <DEDUP_REMOVED lines=8> */
[----:B0-----:R-:W-:-:S04]  /*17a0*/  IMAD.WIDE.U32 R128, R174, 0x10, R128 ;  /* 0x00000010ae807825 */ /* 0x001fc800078e0080 */
[----:B-1----:R-:W-:Y:S02]  /*17b0*/  @P2 IMAD.WIDE.U32 R136, R174, 0x10, R130 ;  /* 0x00000010ae882825 */ /* 0x002fe400078e0082 */
[----:B------:R-:W5:Y:S04]  /*17c0*/  LDG.E.128 R128, desc[UR6][R128.64] ;  /* 0x0000000680807981 */ /* 0x000f68000c1e1d00 */
        /* <DEDUP_REMOVED lines=47> */
.L_x_9271:
        /* <DEDUP_REMOVED lines=32> */
.L_x_9272:
[----:B------:R-:W0:Y:S02]  /*1cc0*/  LDC.64 R176, c[0x0][0x3a8] ;  /* 0x0000ea00ffb07b82 */ /* 0x000e240000000a00 */
[C---:B0-----:R-:W-:Y:S01]  /*1cd0*/  IMAD.WIDE.U32 R176, R174.reuse, 0x10, R176 ;  /* 0x00000010aeb07825 */ /* 0x041fe200078e00b0 */
[----:B------:R-:W-:-:S04]  /*1ce0*/  IADD3 R174, PT, PT, R174, 0x20, RZ ;  /* 0x00000020aeae7810 */ /* 0x000fc80007ffe0ff */
[----:B------:R0:W-:Y:S03]  /*1cf0*/  STG.E.128 desc[UR6][R176.64], R128 ;  /* 0x00000080b0007986 */ /* 0x0001e6000c101d06 */
.L_x_9270:
[----:B------:R-:W-:Y:S05]  /*1d00*/  BSYNC.RECONVERGENT B0 ;  /* 0x0000000000007941 */ /* 0x000fea0003800200 */
.L_x_9269:
        /* <DEDUP_REMOVED lines=58> */
.L_x_9275:
        /* <DEDUP_REMOVED lines=32> */
.L_x_9276:
[----:B------:R-:W0:Y:S02]  /*22b0*/  LDC.64 R176, c[0x0][0x3a8] ;  /* 0x0000ea00ffb07b82 */ /* 0x000e240000000a00 */
[C---:B0-----:R-:W-:Y:S01]  /*22c0*/  IMAD.WIDE.U32 R176, R174.reuse, 0x10, R176 ;  /* 0x00000010aeb07825 */ /* 0x041fe200078e00b0 */
[----:B------:R-:W-:-:S04]  /*22d0*/  IADD3 R174, PT, PT, R174, 0x20, RZ ;  /* 0x00000020aeae7810 */ /* 0x000fc80007ffe0ff */
[----:B------:R0:W-:Y:S03]  /*22e0*/  STG.E.128 desc[UR6][R176.64], R128 ;  /* 0x00000080b0007986 */ /* 0x0001e6000c101d06 */
.L_x_9274:
[----:B------:R-:W-:Y:S05]  /*22f0*/  BSYNC.RECONVERGENT B0 ;  /* 0x0000000000007941 */ /* 0x000fea0003800200 */
.L_x_9273:
        /* <DEDUP_REMOVED lines=13> */
[C---:B0----5:R-:W-:Y:S02]  /*23d0*/  PRMT R132, R128.reuse, 0x7632, R132 ;  /* 0x0000763280847816 */ /* 0x061fe40000000084 */
[----:B------:R-:W-:Y:S02]  /*23e0*/  SHF.L.U32 R133, R128, 0x10, RZ ;  /* 0x0000001080857819 */ /* 0x000fe400000006ff */
[C---:B------:R-:W-:Y:S02]  /*23f0*/  PRMT R128, R129.reuse, 0x7632, R128 ;  /* 0x0000763281807816 */ /* 0x040fe40000000080 */
[----:B------:R-:W-:Y:S01]  /*2400*/  SHF.L.U32 R129, R129, 0x10, RZ ;  /* 0x0000001081817819 */ /* 0x000fe200000006ff */
[-C--:B------:R-:W-:Y:S01]  /*2410*/  FMUL.FTZ R133, R133, R0.reuse ;  /* 0x0000000085857220 */ /* 0x080fe20000410000 */
[----:B------:R-:W-:Y:S02]  /*2420*/  SHF.L.U32 R151, R130, 0x10, RZ ;  /* 0x0000001082977819 */ /* 0x000fe400000006ff */
[----:B------:R-:W-:Y:S01]  /*2430*/  SHF.L.U32 R152, R4, 0x10, RZ ;  /* 0x0000001004987819 */ /* 0x000fe200000006ff */
[-C--:B------:R-:W-:Y:S01]  /*2440*/  FMUL.FTZ R129, R129, R0.reuse ;  /* 0x0000000081817220 */ /* 0x080fe20000410000 */
[----:B------:R-:W-:Y:S01]  /*2450*/  SHF.L.U32 R154, R5, 0x10, RZ ;  /* 0x00000010059a7819 */ /* 0x000fe200000006ff */
[----:B------:R-:W-:Y:S01]  /*2460*/  FMUL.FTZ R153, R151, R0 ;  /* 0x0000000097997220 */ /* 0x000fe20000410000 */
[----:B------:R-:W-:Y:S01]  /*2470*/  PRMT R134, R130, 0x7632, R134 ;  /* 0x0000763282867816 */ /* 0x000fe20000000086 */
[----:B------:R-:W-:Y:S01]  /*2480*/  FFMA.FTZ R151, R133, R12, R152 ;  /* 0x0000000c85977223 */ /* 0x000fe20000010098 */
[----:B------:R-:W-:Y:S01]  /*2490*/  PRMT R130, R131, 0x7632, R130 ;  /* 0x0000763283827816 */ /* 0x000fe20000000082 */
[----:B------:R-:W-:Y:S01]  /*24a0*/  FFMA.FTZ R152, R129, R14, R154 ;  /* 0x0000000e81987223 */ /* 0x000fe2000001009a */
[----:B------:R-:W-:-:S02]  /*24b0*/  SHF.L.U32 R155, R131, 0x10, RZ ;  /* 0x00000010839b7819 */ /* 0x000fc400000006ff */
[----:B------:R-:W-:Y:S02]  /*24c0*/  SHF.L.U32 R131, R128, 0x10, RZ ;  /* 0x0000001080837819 */ /* 0x000fe400000006ff */
[----:B------:R-:W-:Y:S01]  /*24d0*/  SHF.L.U32 R176, R6, 0x10, RZ ;  /* 0x0000001006b07819 */ /* 0x000fe200000006ff */
[----:B------:R-:W-:Y:S01]  /*24e0*/  FMUL.FTZ R155, R155, R0 ;  /* 0x000000009b9b7220 */ /* 0x000fe20000410000 */
[----:B------:R-:W-:Y:S02]  /*24f0*/  SHF.L.U32 R129, R132, 0x10, RZ ;  /* 0x0000001084817819 */ /* 0x000fe400000006ff */
[----:B------:R-:W-:Y:S01]  /*2500*/  SHF.L.U32 R133, R134, 0x10, RZ ;  /* 0x0000001086857819 */ /* 0x000fe200000006ff */
[----:B------:R-:W-:Y:S01]  /*2510*/  FFMA.FTZ R153, R153, R8, R176 ;  /* 0x0000000899997223 */ /* 0x000fe200000100b0 */
[----:B------:R-:W-:Y:S01]  /*2520*/  SHF.L.U32 R175, R130, 0x10, RZ ;  /* 0x0000001082af7819 */ /* 0x000fe200000006ff */
[-C--:B------:R-:W-:Y:S01]  /*2530*/  FMUL.FTZ R130, R131, R0.reuse ;  /* 0x0000000083827220 */ /* 0x080fe20000410000 */
[-C--:B------:R-:W-:Y:S01]  /*2540*/  FMUL.FTZ R132, R129, R0.reuse ;  /* 0x0000000081847220 */ /* 0x080fe20000410000 */
[----:B------:R-:W-:Y:S01]  /*2550*/  PRMT R131, R7, 0x7632, R131 ;  /* 0x0000763207837816 */ /* 0x000fe20000000083 */
[-C--:B------:R-:W-:Y:S01]  /*2560*/  FMUL.FTZ R134, R133, R0.reuse ;  /* 0x0000000085867220 */ /* 0x080fe20000410000 */
[----:B------:R-:W-:Y:S01]  /*2570*/  FMUL.FTZ R176, R175, R0 ;  /* 0x00000000afb07220 */ /* 0x000fe20000410000 */
[----:B------:R-:W-:-:S02]  /*2580*/  PRMT R129, R6, 0x7632, R129 ;  /* 0x0000763206817816 */ /* 0x000fc40000000081 */
[----:B------:R-:W-:Y:S02]  /*2590*/  PRMT R0, R4, 0x7632, R0 ;  /* 0x0000763204007816 */ /* 0x000fe40000000000 */
[----:B------:R-:W-:Y:S02]  /*25a0*/  PRMT R128, R5, 0x7632, R128 ;  /* 0x0000763205807816 */ /* 0x000fe40000000080 */
[----:B------:R-:W-:Y:S02]  /*25b0*/  SHF.L.U32 R175, R131, 0x10, RZ ;  /* 0x0000001083af7819 */ /* 0x000fe400000006ff */
[----:B------:R-:W-:Y:S02]  /*25c0*/  SHF.L.U32 R154, R7, 0x10, RZ ;  /* 0x00000010079a7819 */ /* 0x000fe400000006ff */
[----:B------:R-:W-:Y:S02]  /*25d0*/  SHF.L.U32 R131, R129, 0x10, RZ ;  /* 0x0000001081837819 */ /* 0x000fe400000006ff */
[----:B------:R-:W-:Y:S01]  /*25e0*/  SHF.L.U32 R133, R128, 0x10, RZ ;  /* 0x0000001080857819 */ /* 0x000fe200000006ff */
[----:B------:R-:W-:Y:S01]  /*25f0*/  FFMA.FTZ R154, R155, R10, R154 ;  /* 0x0000000a9b9a7223 */ /* 0x000fe2000001009a */
[----:B------:R-:W-:Y:S01]  /*2600*/  SHF.L.U32 R129, R0, 0x10, RZ ;  /* 0x0000001000817819 */ /* 0x000fe200000006ff */
[----:B------:R-:W-:Y:S01]  /*2610*/  FFMA.FTZ R155, R176, R11, R175 ;  /* 0x0000000bb09b7223 */ /* 0x000fe200000100af */
[----:B------:R-:W-:Y:S01]  /*2620*/  FFMA.FTZ R134, R134, R9, R131 ;  /* 0x0000000986867223 */ /* 0x000fe20000010083 */
[----:B------:R-:W-:-:S02]  /*2630*/  FFMA.FTZ R133, R130, R15, R133 ;  /* 0x0000000f82857223 */ /* 0x000fc40000010085 */
[----:B------:R-:W-:Y:S01]  /*2640*/  FFMA.FTZ R132, R132, R13, R129 ;  /* 0x0000000d84847223 */ /* 0x000fe20000010081 */
[----:B------:R-:W-:Y:S02]  /*2650*/  F2FP.BF16.F32.PACK_AB R131, R155, R154 ;  /* 0x0000009a9b83723e */ /* 0x000fe400000010ff */
[----:B------:R-:W-:Y:S02]  /*2660*/  F2FP.BF16.F32.PACK_AB R130, R134, R153 ;  /* 0x000000998682723e */ /* 0x000fe400000010ff */
[----:B------:R-:W-:Y:S02]  /*2670*/  F2FP.BF16.F32.PACK_AB R129, R133, R152 ;  /* 0x000000988581723e */ /* 0x000fe400000010ff */
[----:B------:R-:W-:Y:S01]  /*2680*/  F2FP.BF16.F32.PACK_AB R128, R132, R151 ;  /* 0x000000978480723e */ /* 0x000fe200000010ff */
[----:B------:R-:W-:Y:S06]  /*2690*/  BRA `(.L_x_9280) ;  /* 0x0000000000807947 */ /* 0x000fec0003800000 */
.L_x_9279:
[C---:B-----5:R-:W-:Y:S02]  /*26a0*/  PRMT R134, R131.reuse, 0x7632, R134 ;  /* 0x0000763283867816 */ /* 0x060fe40000000086 */
[----:B------:R-:W-:Y:S02]  /*26b0*/  SHF.L.U32 R151, R131, 0x10, RZ ;  /* 0x0000001083977819 */ /* 0x000fe400000006ff */
[C---:B------:R-:W-:Y:S02]  /*26c0*/  PRMT R131, R128.reuse, 0x7632, R131 ;  /* 0x0000763280837816 */ /* 0x040fe40000000083 */
[----:B0-----:R-:W-:Y:S01]  /*26d0*/  SHF.L.U32 R133, R128, 0x10, RZ ;  /* 0x0000001080857819 */ /* 0x001fe200000006ff */
[-C--:B------:R-:W-:Y:S01]  /*26e0*/  FMUL.FTZ R175, R151, R0.reuse ;  /* 0x0000000097af7220 */ /* 0x080fe20000410000 */
[----:B------:R-:W-:Y:S02]  /*26f0*/  PRMT R128, R129, 0x7632, R128 ;  /* 0x0000763281807816 */ /* 0x000fe40000000080 */
[C---:B------:R-:W-:Y:S01]  /*2700*/  PRMT R132, R130.reuse, 0x7632, R132 ;  /* 0x0000763282847816 */ /* 0x040fe20000000084 */
[----:B------:R-:W-:Y:S01]  /*2710*/  FMUL.FTZ R133, R133, R0 ;  /* 0x0000000085857220 */ /* 0x000fe20000410000 */
        /* <DEDUP_REMOVED lines=24> */
.L_x_9280:
[----:B------:R-:W0:Y:S02]  /*28a0*/  LDC.64 R176, c[0x0][0x3a8] ;  /* 0x0000ea00ffb07b82 */ /* 0x000e240000000a00 */
[----:B0-----:R-:W-:-:S05]  /*28b0*/  IMAD.WIDE.U32 R174, R174, 0x10, R176 ;  /* 0x00000010aeae7825 */ /* 0x001fca00078e00b0 */
[----:B------:R0:W-:Y:S02]  /*28c0*/  STG.E.128 desc[UR6][R174.64], R128 ;  /* 0x00000080ae007986 */ /* 0x0001e4000c101d06 */
.L_x_9278:
[----:B------:R-:W-:Y:S05]  /*28d0*/  BSYNC.RECONVERGENT B0 ;  /* 0x0000000000007941 */ /* 0x000fea0003800200 */
.L_x_9277:
        /* <DEDUP_REMOVED lines=67> */
[----:B------:R-:W-:Y:S02]  /*2d10*/  FADD.FTZ R174, R166, -R128 ;  /* 0x80000080a6ae7221 */ /* 0x000fe40000010000 */
[----:B------:R-:W-:Y:S01]  /*2d20*/  FFMA.FTZ R0, R177, R177, R0 ;  /* 0x000000b1b1007223 */ /* 0x000fe20000010000 */
[----:B------:R-:W-:-:S03]  /*2d30*/  FADD.FTZ R177, R163, -R128 ;  /* 0x80000080a3b17221 */ /* 0x000fc60000010000 */
        /* <DEDUP_REMOVED lines=9> */
[----:B------:R-:W-:-:S05]  /*2dd0*/  FFMA.FTZ R0, R175, R175, R0 ;  /* 0x000000afaf007223 */ /* 0x000fca0000010000 */
        /* <DEDUP_REMOVED lines=71> */
.L_x_9304:
        /* <DEDUP_REMOVED lines=11> */
[----:B0-----:R-:W0:Y:S01]  /*3300*/  @!P3 LDC.64 R174, c[0x0][0x3c8] ;  /* 0x0000f200ffaebb82 */ /* 0x001e220000000a00 */
[----:B-1----:R-:W-:-:S05]  /*3310*/  @!P3 IMAD.WIDE R130, R3, 0x4, R130 ;  /* 0x000000040382b825 */ /* 0x002fca00078e0282 */
[----:B------:R1:W-:Y:S01]  /*3320*/  @!P3 STG.E desc[UR6][R130.64], R128 ;  /* 0x000000808200b986 */ /* 0x0003e2000c101906 */
[----:B0-----:R-:W-:-:S05]  /*3330*/  @!P3 IMAD.WIDE R174, R3, 0x4, R174 ;  /* 0x0000000403aeb825 */ /* 0x001fca00078e02ae */
[----:B--2---:R1:W-:Y:S01]  /*3340*/  @!P3 STG.E desc[UR6][R174.64], R173 ;  /* 0x000000adae00b986 */ /* 0x0043e2000c101906 */
[----:B------:R-:W-:Y:S05]  /*3350*/  @!P0 BRA `(.L_x_9283) ;  /* 0x0000000000808947 */ /* 0x000fea0003800000 */
[----:B-1----:R-:W0:Y:S01]  /*3360*/  LDC.64 R174, c[0x0][0x428] ;  /* 0x00010a00ffae7b82 */ /* 0x002e220000000a00 */
        /* <DEDUP_REMOVED lines=31> */
.L_x_9283:
[----:B------:R-:W-:Y:S05]  /*3560*/  BSYNC.RECONVERGENT B0 ;  /* 0x0000000000007941 */ /* 0x000fea0003800200 */
.L_x_9282:
        /* <DEDUP_REMOVED lines=35> */
.L_x_9285:
[----:B------:R-:W-:Y:S05]  /*37a0*/  BSYNC.RECONVERGENT B0 ;  /* 0x0000000000007941 */ /* 0x000fea0003800200 */
.L_x_9284:
        /* <DEDUP_REMOVED lines=35> */
.L_x_9287:
[----:B------:R-:W-:Y:S05]  /*39e0*/  BSYNC.RECONVERGENT B0 ;  /* 0x0000000000007941 */ /* 0x000fea0003800200 */
.L_x_9286:
        /* <DEDUP_REMOVED lines=35> */
.L_x_9289:
[----:B------:R-:W-:Y:S05]  /*3c20*/  BSYNC.RECONVERGENT B0 ;  /* 0x0000000000007941 */ /* 0x000fea0003800200 */
.L_x_9288:
        /* <DEDUP_REMOVED lines=34> */
.L_x_9291:
[----:B------:R-:W-:Y:S05]  /*3e50*/  BSYNC.RECONVERGENT B0 ;  /* 0x0000000000007941 */ /* 0x000fea0003800200 */
.L_x_9290:
[----:B01234-:R-:W0:Y:S02]  /*3e60*/  LDC.64 R128, c[0x0][0x380] ;  /* 0x0000e000ff807b82 */ /* 0x01fe240000000a00 */
[----:B0-----:R-:W-:-:S04]  /*3e70*/  LEA R3, R128, R3, 0x2 ;  /* 0x0000000380037211 */ /* 0x001fc800078e10ff */
[----:B------:R-:W-:-:S13]  /*3e80*/  ISETP.GE.AND P0, PT, R3, R129, PT ;  /* 0x000000810300720c */ /* 0x000fda0003f06270 */
[----:B------:R-:W-:Y:S05]  /*3e90*/  @!P0 BRA `(.L_x_9292) ;  /* 0xffffffc800fc8947 */ /* 0x000fea000383ffff */
[----:B------:R-:W-:Y:S05]  /*3ea0*/  EXIT ;  /* 0x000000000000794d */ /* 0x000fea0003800000 */
.L_x_9281:
        /* <DEDUP_REMOVED lines=8> */
.L_x_9294:
[----:B------:R-:W-:Y:S05]  /*3f30*/  BSYNC B0 ;  /* 0x0000000000007941 */ /* 0x000fea0003800000 */
.L_x_9293:
        /* <DEDUP_REMOVED lines=9> */
.L_x_9295:
[----:B------:R-:W-:Y:S01]  /*3fd0*/  HFMA2 R178, -RZ, RZ, 0, 2.384185791015625e-07 ;  /* 0x00000004ffb27431 */ /* 0x000fe200000001ff */
[----:B------:R-:W-:-:S05]  /*3fe0*/  MOV R129, R177 ;  /* 0x000000b100817202 */ /* 0x000fca0000000f00 */
[----:B------:R-:W-:-:S05]  /*3ff0*/  FADD.FTZ R131, R130, R129 ;  /* 0x0000008182837221 */ /* 0x000fca0000010000 */
[----:B------:R-:W-:-:S07]  /*4000*/  MOV R179, R131 ;  /* 0x0000008300b37202 */ /* 0x000fce0000000f00 */
[----:B------:R-:W-:Y:S05]  /*4010*/  WARPSYNC.COLLECTIVE R176, `(.L_x_9296) ;  /* 0x00000000b0087348 */ /* 0x000fea0003c00000 */
[----:B------:R0:W1:Y:S02]  /*4020*/  SHFL.BFLY P6, R177, R179, R178, R181 ;  /* 0x0c0000b2b3b17389 */ /* 0x00006400000c00b5 */
[----:B01----:R-:W-:Y:S05]  /*4030*/  ENDCOLLECTIVE ;  /* 0x000000000000791b */ /* 0x003fea0003800000 */
.L_x_9296:
[----:B------:R-:W-:Y:S01]  /*4040*/  HFMA2 R178, -RZ, RZ, 0, 4.76837158203125e-07 ;  /* 0x00000008ffb27431 */ /* 0x000fe200000001ff */
[----:B------:R-:W-:-:S05]  /*4050*/  MOV R128, R177 ;  /* 0x000000b100807202 */ /* 0x000fca0000000f00 */
[----:B------:R-:W-:-:S05]  /*4060*/  FADD.FTZ R174, R131, R128 ;  /* 0x0000008083ae7221 */ /* 0x000fca0000010000 */
[----:B------:R-:W-:-:S07]  /*4070*/  MOV R179, R174 ;  /* 0x000000ae00b37202 */ /* 0x000fce0000000f00 */
[----:B------:R-:W-:Y:S05]  /*4080*/  WARPSYNC.COLLECTIVE R176, `(.L_x_9297) ;  /* 0x00000000b0087348 */ /* 0x000fea0003c00000 */
[----:B------:R0:W1:Y:S02]  /*4090*/  SHFL.BFLY P6, R177, R179, R178, R181 ;  /* 0x0c0000b2b3b17389 */ /* 0x00006400000c00b5 */
[----:B01----:R-:W-:Y:S05]  /*40a0*/  ENDCOLLECTIVE ;  /* 0x000000000000791b */ /* 0x003fea0003800000 */
.L_x_9297:
        /* <DEDUP_REMOVED lines=8> */
.L_x_9298:
        /* <DEDUP_REMOVED lines=89> */
.L_x_9299:
[----:B------:R-:W-:Y:S01]  /*46c0*/  HFMA2 R178, -RZ, RZ, 0, 1.1920928955078125e-07 ;  /* 0x00000002ffb27431 */ /* 0x000fe200000001ff */
[----:B------:R-:W-:-:S05]  /*46d0*/  MOV R131, R177 ;  /* 0x000000b100837202 */ /* 0x000fca0000000f00 */
[----:B------:R-:W-:-:S05]  /*46e0*/  FADD.FTZ R131, R0, R131 ;  /* 0x0000008300837221 */ /* 0x000fca0000010000 */
[----:B------:R-:W-:-:S07]  /*46f0*/  MOV R179, R131 ;  /* 0x0000008300b37202 */ /* 0x000fce0000000f00 */
[----:B------:R-:W-:Y:S05]  /*4700*/  WARPSYNC.COLLECTIVE R176, `(.L_x_9300) ;  /* 0x00000000b0087348 */ /* 0x000fea0003c00000 */
[----:B------:R0:W1:Y:S02]  /*4710*/  SHFL.BFLY P6, R177, R179, R178, R181 ;  /* 0x0c0000b2b3b17389 */ /* 0x00006400000c00b5 */
[----:B01----:R-:W-:Y:S05]  /*4720*/  ENDCOLLECTIVE ;  /* 0x000000000000791b */ /* 0x003fea0003800000 */
.L_x_9300:
[----:B------:R-:W-:Y:S01]  /*4730*/  HFMA2 R178, -RZ, RZ, 0, 2.384185791015625e-07 ;  /* 0x00000004ffb27431 */ /* 0x000fe200000001ff */
[----:B------:R-:W-:-:S05]  /*4740*/  MOV R130, R177 ;  /* 0x000000b100827202 */ /* 0x000fca0000000f00 */
[----:B------:R-:W-:-:S05]  /*4750*/  FADD.FTZ R130, R131, R130 ;  /* 0x0000008283827221 */ /* 0x000fca0000010000 */
[----:B------:R-:W-:-:S07]  /*4760*/  MOV R179, R130 ;  /* 0x0000008200b37202 */ /* 0x000fce0000000f00 */
[----:B------:R-:W-:Y:S05]  /*4770*/  WARPSYNC.COLLECTIVE R176, `(.L_x_9301) ;  /* 0x00000000b0087348 */ /* 0x000fea0003c00000 */
[----:B------:R0:W1:Y:S02]  /*4780*/  SHFL.BFLY P6, R177, R179, R178, R181 ;  /* 0x0c0000b2b3b17389 */ /* 0x00006400000c00b5 */
[----:B01----:R-:W-:Y:S05]  /*4790*/  ENDCOLLECTIVE ;  /* 0x000000000000791b */ /* 0x003fea0003800000 */
.L_x_9301:
[----:B------:R-:W-:Y:S01]  /*47a0*/  HFMA2 R178, -RZ, RZ, 0, 4.76837158203125e-07 ;  /* 0x00000008ffb27431 */ /* 0x000fe200000001ff */
[----:B------:R-:W-:-:S05]  /*47b0*/  MOV R175, R177 ;  /* 0x000000b100af7202 */ /* 0x000fca0000000f00 */
[----:B------:R-:W-:-:S05]  /*47c0*/  FADD.FTZ R175, R130, R175 ;  /* 0x000000af82af7221 */ /* 0x000fca0000010000 */
[----:B------:R-:W-:-:S07]  /*47d0*/  MOV R179, R175 ;  /* 0x000000af00b37202 */ /* 0x000fce0000000f00 */
[----:B------:R-:W-:Y:S05]  /*47e0*/  WARPSYNC.COLLECTIVE R176, `(.L_x_9302) ;  /* 0x00000000b0087348 */ /* 0x000fea0003c00000 */
[----:B------:R0:W1:Y:S02]  /*47f0*/  SHFL.BFLY P6, R177, R179, R178, R181 ;  /* 0x0c0000b2b3b17389 */ /* 0x00006400000c00b5 */
[----:B01----:R-:W-:Y:S05]  /*4800*/  ENDCOLLECTIVE ;  /* 0x000000000000791b */ /* 0x003fea0003800000 */
.L_x_9302:
[----:B------:R-:W-:Y:S01]  /*4810*/  HFMA2 R178, -RZ, RZ, 0, 9.5367431640625e-07 ;  /* 0x00000010ffb27431 */ /* 0x000fe200000001ff */
[----:B------:R-:W-:-:S05]  /*4820*/  MOV R174, R177 ;  /* 0x000000b100ae7202 */ /* 0x000fca0000000f00 */
[----:B------:R-:W-:-:S05]  /*4830*/  FADD.FTZ R174, R175, R174 ;  /* 0x000000aeafae7221 */ /* 0x000fca0000010000 */
[----:B------:R-:W-:-:S07]  /*4840*/  MOV R179, R174 ;  /* 0x000000ae00b37202 */ /* 0x000fce0000000f00 */
[----:B------:R-:W-:Y:S05]  /*4850*/  WARPSYNC.COLLECTIVE R176, `(.L_x_9303) ;  /* 0x00000000b0087348 */ /* 0x000fea0003c00000 */
[----:B------:R0:W1:Y:S02]  /*4860*/  SHFL.BFLY P6, R177, R179, R178, R181 ;  /* 0x0c0000b2b3b17389 */ /* 0x00006400000c00b5 */
[----:B01----:R-:W-:Y:S05]  /*4870*/  ENDCOLLECTIVE ;  /* 0x000000000000791b */ /* 0x003fea0003800000 */
.L_x_9303:
[----:B------:R-:W-:Y:S05]  /*4880*/  BRA `(.L_x_9304) ;  /* 0xffffffe800707947 */ /* 0x000fea000383ffff */
.L_x_9305:
        /* <DEDUP_REMOVED lines=15> */
.L_x_45804:


//--------------------- .text._ZN10layer_norm13ln_fwd_kernelINS_13Kernel_traitsIf13__nv_bfloat16S2_S2_fjLj1280ELj1ELj4ELj1ELj16ENS_18Kernel_traits_baseILj1280EfS2_S2_S2_fjLj128EEEEELb0ELb1ELb0ELb1EEEvNS_9FwdParamsE --------------------------
	.section	.text._ZN10layer_norm13ln_fwd_kernelINS_13Kernel_traitsIf13__nv_bfloat16S2_S2_fjLj1280ELj1ELj4ELj1ELj16ENS_18Kernel_traits_baseILj1280EfS2_S2_S2_fjLj128EEEEELb0ELb1ELb0ELb1EEEvNS_9FwdParamsE,"ax",@progbits
	.align	128
        .global         _ZN10layer_norm13ln_fwd_kernelINS_13Kernel_traitsIf13__nv_bfloat16S2_S2_fjLj1280ELj1ELj4ELj1ELj16ENS_18Kernel_traits_baseILj1280EfS2_S2_S2_fjLj128EEEEELb0ELb1ELb0ELb1EEEvNS_9FwdParamsE
        .type           _ZN10layer_norm13ln_fwd_kernelINS_13Kernel_traitsIf13__nv_bfloat16S2_S2_fjLj1280ELj1ELj4ELj1ELj16ENS_18Kernel_traits_baseILj1280EfS2_S2_S2_fjLj128EEEEELb0ELb1ELb0ELb1EEEvNS_9FwdParamsE,@function
        .size           _ZN10layer_norm13ln_fwd_kernelINS_13Kernel_traitsIf13__nv_bfloat16S2_S2_fjLj1280ELj1ELj4ELj1ELj16ENS_18Kernel_traits_baseILj1280EfS2_S2_S2_fjLj128EEEEELb0ELb1ELb0ELb1EEEvNS_9FwdParamsE,(.L_x_45805 - _ZN10layer_norm13ln_fwd_kernelINS_13Kernel_traitsIf13__nv_bfloat16S2_S2_fjLj1280ELj1ELj4ELj1ELj16ENS_18Kernel_traits_baseILj1280EfS2_S2_S2_fjLj128EEEEELb0ELb1ELb0ELb1EEEvNS_9FwdParamsE)
        .other          _ZN10layer_norm13ln_fwd_kernelINS_13Kernel_traitsIf13__nv_bfloat16S2_S2_fjLj1280ELj1ELj4ELj1ELj16ENS_18Kernel_traits_baseILj1280EfS2_S2_S2_fjLj128EEEEELb0ELb1ELb0ELb1EEEvNS_9FwdParamsE,@"STO_CUDA_ENTRY STV_DEFAULT"
_ZN10layer_norm13ln_fwd_kernelINS_13Kernel_traitsIf13__nv_bfloat16S2_S2_fjLj1280ELj1ELj4ELj1ELj16ENS_18Kernel_traits_baseILj1280EfS2_S2_S2_fjLj128EEEEELb0ELb1ELb0ELb1EEEvNS_9FwdParamsE:
.text._ZN10layer_norm13ln_fwd_kernelINS_13Kernel_traitsIf13__nv_bfloat16S2_S2_fjLj1280ELj1ELj4ELj1ELj16ENS_18Kernel_traits_baseILj1280EfS2_S2_S2_fjLj128EEEEELb0ELb1ELb0ELb1EEEvNS_9FwdParamsE:
        /* <DEDUP_REMOVED lines=49> */
.L_x_9306:
[----:B------:R-:W0:Y:S08]  /*0310*/  LDC.64 R4, c[0x0][0x3d0] ;  /* 0x0000f400ff047b82 */ /* 0x000e300000000a00 */
[----:B------:R-:W1:Y:S01]  /*0320*/  LDC.64 R6, c[0x0][0x3e8] ;  /* 0x0000fa00ff067b82 */ /* 0x000e620000000a00 */
        /* <DEDUP_REMOVED lines=9> */
[----:B------:R-:W-:Y:S01]  /*03c0*/  CS2R R64, SRZ ;  /* 0x0000000000407805 */ /* 0x000fe2000001ff00 */
[C---:B0-----:R-:W-:Y:S01]  /*03d0*/  IMAD.WIDE.U32 R44, R3.reuse, 0x20, R4 ;  /* 0x00000020032c7825 */ /* 0x041fe200078e0004 */
[----:B------:R-:W-:Y:S02]  /*03e0*/  CS2R R70, SRZ ;  /* 0x0000000000467805 */ /* 0x000fe4000001ff00 */
[----:B------:R-:W-:Y:S02]  /*03f0*/  CS2R R68, SRZ ;  /* 0x0000000000447805 */ /* 0x000fe4000001ff00 */
[----:B------:R-:W-:Y:S02]  /*0400*/  CS2R R74, SRZ ;  /* 0x00000000004a7805 */ /* 0x000fe4000001ff00 */
[----:B------:R-:W-:Y:S01]  /*0410*/  CS2R R72, SRZ ;  /* 0x0000000000487805 */ /* 0x000fe2000001ff00 */
[----:B------:R-:W5:Y:S01]  /*0420*/  LDG.E.128 R120, desc[UR6][R44.64] ;  /* 0x000000062c787981 */ /* 0x000f62000c1e1d00 */
[----:B-1----:R-:W-:-:S03]  /*0430*/  IMAD.WIDE.U32 R52, R3, 0x20, R6 ;  /* 0x0000002003347825 */ /* 0x002fc600078e0006 */
[----:B------:R-:W5:Y:S01]  /*0440*/  LDG.E.128 R116, desc[UR6][R44.64+0x10] ;  /* 0x000010062c747981 */ /* 0x000f62000c1e1d00 */
[----:B------:R-:W-:Y:S02]  /*0450*/  CS2R R78, SRZ ;  /* 0x00000000004e7805 */ /* 0x000fe4000001ff00 */
[----:B------:R-:W-:Y:S02]  /*0460*/  CS2R R76, SRZ ;  /* 0x00000000004c7805 */ /* 0x000fe4000001ff00 */
[----:B------:R-:W-:Y:S01]  /*0470*/  CS2R R82, SRZ ;  /* 0x0000000000527805 */ /* 0x000fe2000001ff00 */
[----:B------:R-:W5:Y:S01]  /*0480*/  LDG.E.128 R112, desc[UR6][R44.64+0x400] ;  /* 0x000400062c707981 */ /* 0x000f62000c1e1d00 */
[----:B------:R-:W-:-:S03]  /*0490*/  CS2R R80, SRZ ;  /* 0x0000000000507805 */ /* 0x000fc6000001ff00 */
[----:B------:R-:W5:Y:S04]  /*04a0*/  LDG.E.128 R108, desc[UR6][R44.64+0x410] ;  /* 0x000410062c6c7981 */ /* 0x000f68000c1e1d00 */
[----:B------:R-:W5:Y:S04]  /*04b0*/  LDG.E.128 R104, desc[UR6][R44.64+0x800] ;  /* 0x000800062c687981 */ /* 0x000f68000c1e1d00 */
[----:B------:R-:W5:Y:S04]  /*04c0*/  LDG.E.128 R100, desc[UR6][R44.64+0x810] ;  /* 0x000810062c647981 */ /* 0x000f68000c1e1d00 */
[----:B------:R-:W5:Y:S04]  /*04d0*/  LDG.E.128 R96, desc[UR6][R44.64+0xc00] ;  /* 0x000c00062c607981 */ /* 0x000f68000c1e1d00 */
[----:B------:R-:W5:Y:S04]  /*04e0*/  LDG.E.128 R92, desc[UR6][R44.64+0xc10] ;  /* 0x000c10062c5c7981 */ /* 0x000f68000c1e1d00 */
[----:B------:R-:W5:Y:S04]  /*04f0*/  LDG.E.128 R88, desc[UR6][R44.64+0x1000] ;  /* 0x001000062c587981 */ /* 0x000f68000c1e1d00 */
[----:B------:R0:W5:Y:S04]  /*0500*/  LDG.E.128 R84, desc[UR6][R44.64+0x1010] ;  /* 0x001010062c547981 */ /* 0x000168000c1e1d00 */
[----:B------:R-:W5:Y:S04]  /*0510*/  LDG.E.128 R40, desc[UR6][R52.64] ;  /* 0x0000000634287981 */ /* 0x000f68000c1e1d00 */
[----:B------:R-:W5:Y:S01]  /*0520*/  LDG.E.128 R36, desc[UR6][R52.64+0x10] ;  /* 0x0000100634247981 */ /* 0x000f62000c1e1d00 */
[----:B0-----:R-:W-:-:S03]  /*0530*/  CS2R R44, SRZ ;  /* 0x00000000002c7805 */ /* 0x001fc6000001ff00 */
[----:B------:R-:W5:Y:S04]  /*0540*/  LDG.E.128 R32, desc[UR6][R52.64+0x400] ;  /* 0x0004000634207981 */ /* 0x000f68000c1e1d00 */
[----:B------:R-:W5:Y:S04]  /*0550*/  LDG.E.128 R28, desc[UR6][R52.64+0x410] ;  /* 0x00041006341c7981 */ /* 0x000f68000c1e1d00 */
[----:B------:R-:W5:Y:S04]  /*0560*/  LDG.E.128 R24, desc[UR6][R52.64+0x800] ;  /* 0x0008000634187981 */ /* 0x000f68000c1e1d00 */
[----:B------:R-:W5:Y:S04]  /*0570*/  LDG.E.128 R20, desc[UR6][R52.64+0x810] ;  /* 0x0008100634147981 */ /* 0x000f68000c1e1d00 */
[----:B------:R-:W5:Y:S04]  /*0580*/  LDG.E.128 R16, desc[UR6][R52.64+0xc00] ;  /* 0x000c000634107981 */ /* 0x000f68000c1e1d00 */
[----:B------:R-:W5:Y:S04]  /*0590*/  LDG.E.128 R12, desc[UR6][R52.64+0xc10] ;  /* 0x000c1006340c7981 */ /* 0x000f68000c1e1d00 */
[----:B------:R-:W5:Y:S04]  /*05a0*/  LDG.E.128 R8, desc[UR6][R52.64+0x1000] ;  /* 0x0010000634087981 */ /* 0x000f68000c1e1d00 */
[----:B------:R0:W5:Y:S02]  /*05b0*/  LDG.E.128 R4, desc[UR6][R52.64+0x1010] ;  /* 0x0010100634047981 */ /* 0x000164000c1e1d00 */
[----:B0-----:R-:W-:-:S07]  /*05c0*/  CS2R R52, SRZ ;  /* 0x0000000000347805 */ /* 0x001fce000001ff00 */
.L_x_9307:
[----:B------:R-:W1:Y:S02]  /*05d0*/  LDCU UR4, c[0x0][0x384] ;  /* 0x00007080ff0477ac */ /* 0x000e640008000800 */
[----:B-1----:R-:W-:-:S13]  /*05e0*/  ISETP.GE.AND P0, PT, R2, UR4, PT ;  /* 0x0000000402007c0c */ /* 0x002fda000bf06270 */
[----:B------:R-:W-:Y:S05]  /*05f0*/  @P0 EXIT ;  /* 0x000000000000094d */ /* 0x000fea0003800000 */
[----:B------:R-:W1:Y:S02]  /*0600*/  LDCU.64 UR4, c[0x0][0x3e0] ;  /* 0x00007c00ff0477ac */ /* 0x000e640008000a00 */
[----:B-1----:R-:W-:-:S04]  /*0610*/  UISETP.NE.U32.AND UP0, UPT, UR4, URZ, UPT ;  /* 0x000000ff0400728c */ /* 0x002fc8000bf05070 */
[----:B------:R-:W-:-:S09]  /*0620*/  UISETP.NE.AND.EX UP0, UPT, UR5, URZ, UPT, UP0 ;  /* 0x000000ff0500728c */ /* 0x000fd2000bf05300 */
[----:B------:R-:W-:Y:S05]  /*0630*/  BRA.U !UP0, `(.L_x_9308) ;  /* 0x0000003108047547 */ /* 0x000fea000b800000 */
[----:B------:R-:W1:Y:S01]  /*0640*/  LDCU.64 UR4, c[0x0][0x3a0] ;  /* 0x00007400ff0477ac */ /* 0x000e620008000a00 */
[----:B------:R-:W2:Y:S01]  /*0650*/  LDCU UR8, c[0x0][0x388] ;  /* 0x00007100ff0877ac */ /* 0x000ea20008000800 */
[----:B------:R-:W3:Y:S01]  /*0660*/  LDCU.U8 UR9, c[0x0][0x410] ;  /* 0x00008200ff0977ac */ /* 0x000ee20008000000 */
[----:B------:R-:W4:Y:S01]  /*0670*/  LDCU.64 UR10, c[0x0][0x3a0] ;  /* 0x00007400ff0a77ac */ /* 0x000f220008000a00 */
[----:B-1----:R-:W-:Y:S01]  /*0680*/  UISETP.NE.U32.AND UP0, UPT, UR4, URZ, UPT ;  /* 0x000000ff0400728c */ /* 0x002fe2000bf05070 */
[----:B------:R-:W1:Y:S03]  /*0690*/  LDCU UR4, c[0x0][0x448] ;  /* 0x00008900ff0477ac */ /* 0x000e660008000800 */
[----:B------:R-:W-:-:S06]  /*06a0*/  UISETP.NE.AND.EX UP0, UPT, UR5, URZ, UPT, UP0 ;  /* 0x000000ff0500728c */ /* 0x000fcc000bf05300 */
[----:B--234-:R-:W-:-:S13]  /*06b0*/  PLOP3.LUT P1, PT, PT, PT, UP0, 0x80, 0x8 ;  /* 0x000000000008781c */ /* 0x01cfda0003f2f008 */
.L_x_9322:
[----:B--2---:R-:W2:Y:S01]  /*06c0*/  LDC.64 R128, c[0x0][0x3e0] ;  /* 0x0000f800ff807b82 */ /* 0x004ea20000000a00 */
[----:B------:R-:W-:-:S05]  /*06d0*/  IMAD R0, R2, UR8, RZ ;  /* 0x0000000802007c24 */ /* 0x000fca000f8e02ff */
[----:B------:R-:W-:Y:S02]  /*06e0*/  SHF.R.S32.HI R131, RZ, 0x1f, R0 ;  /* 0x0000001fff837819 */ /* 0x000fe40000011400 */
[----:B------:R-:W3:Y:S02]  /*06f0*/  LDC.64 R138, c[0x0][0x390] ;  /* 0x0000e400ff8a7b82 */ /* 0x000ee40000000a00 */
[----:B------:R-:W-:-:S04]  /*0700*/  LEA.HI R0, R131, R0, RZ, 0x3 ;  /* 0x0000000083007211 */ /* 0x000fc800078f18ff */
[----:B------:R-:W-:Y:S01]  /*0710*/  LEA.HI.SX32 R141, R0, R3, 0x1d ;  /* 0x00000003008d7211 */ /* 0x000fe200078feaff */
[----:B--2---:R-:W-:-:S05]  /*0720*/  IMAD.WIDE R128, R2, 0x2, R128 ;  /* 0x0000000202807825 */ /* 0x004fca00078e0280 */
[----:B------:R-:W2:Y:S01]  /*0730*/  LDG.E.U16 R0, desc[UR6][R128.64] ;  /* 0x0000000680007981 */ /* 0x000ea2000c1e1500 */
[----:B---3--:R-:W-:-:S05]  /*0740*/  IMAD.WIDE.U32 R130, R141, 0x10, R138 ;  /* 0x000000108d827825 */ /* 0x008fca00078e008a */
[----:B-----5:R3:W5:Y:S01]  /*0750*/  LDG.E.128 R144, desc[UR6][R130.64] ;  /* 0x0000000682907981 */ /* 0x020762000c1e1d00 */
[----:B------:R-:W-:Y:S01]  /*0760*/  BSSY.RECONVERGENT B0, `(.L_x_9309) ;  /* 0x0000053000007945 */ /* 0x000fe20003800200 */
[----:B--2---:R-:W-:-:S03]  /*0770*/  SHF.L.U32 R0, R0, 0x10, RZ ;  /* 0x0000001000007819 */ /* 0x004fc600000006ff */
[----:B---3--:R-:W-:Y:S05]  /*0780*/  @!P1 BRA `(.L_x_9310) ;  /* 0x0000000000c09947 */ /* 0x008fea0003800000 */
[----:B0-----:R-:W0:Y:S02]  /*0790*/  LDC.64 R124, c[0x0][0x3a0] ;  /* 0x0000e800ff7c7b82 */ /* 0x001e240000000a00 */
[----:B0-----:R-:W-:-:S06]  /*07a0*/  IMAD.WIDE.U32 R124, R141, 0x10, R124 ;  /* 0x000000108d7c7825 */ /* 0x001fcc00078e007c */
[----:B------:R-:W2:Y:S01]  /*07b0*/  LDG.E.128 R124, desc[UR6][R124.64] ;  /* 0x000000067c7c7981 */ /* 0x000ea2000c1e1d00 */
[C---:B-----5:R-:W-:Y:S02]  /*07c0*/  SHF.L.U32 R131, R145.reuse, 0x10, RZ ;  /* 0x0000001091837819 */ /* 0x060fe400000006ff */
[----:B------:R-:W-:Y:S02]  /*07d0*/  SHF.L.U32 R133, R146, 0x10, RZ ;  /* 0x0000001092857819 */ /* 0x000fe400000006ff */
[----:B------:R-:W-:Y:S01]  /*07e0*/  SHF.L.U32 R129, R144, 0x10, RZ ;  /* 0x0000001090817819 */ /* 0x000fe200000006ff */
[C---:B------:R-:W-:Y:S01]  /*07f0*/  FMUL.FTZ R131, R0.reuse, R131 ;  /* 0x0000008300837220 */ /* 0x040fe20000410000 */
[----:B------:R-:W-:Y:S01]  /*0800*/  PRMT R130, R145, 0x7632, R130 ;  /* 0x0000763291827816 */ /* 0x000fe20000000082 */
[----:B------:R-:W-:Y:S01]  /*0810*/  FMUL.FTZ R133, R0, R133 ;  /* 0x0000008500857220 */ /* 0x000fe20000410000 */
[----:B------:R-:W-:Y:S01]  /*0820*/  PRMT R132, R146, 0x7632, R132 ;  /* 0x0000763292847816 */ /* 0x000fe20000000084 */
[----:B------:R-:W-:Y:S01]  /*0830*/  FMUL.FTZ R129, R0, R129 ;  /* 0x0000008100817220 */ /* 0x000fe20000410000 */
[----:B------:R-:W-:-:S02]  /*0840*/  PRMT R128, R144, 0x7632, R128 ;  /* 0x0000763290807816 */ /* 0x000fc40000000080 */
[C---:B------:R-:W-:Y:S02]  /*0850*/  PRMT R135, R147.reuse, 0x7632, R135 ;  /* 0x0000763293877816 */ /* 0x040fe40000000087 */
[----:B------:R-:W-:Y:S02]  /*0860*/  SHF.L.U32 R137, R147, 0x10, RZ ;  /* 0x0000001093897819 */ /* 0x000fe400000006ff */
[----:B------:R-:W-:-:S03]  /*0870*/  SHF.L.U32 R135, R135, 0x10, RZ ;  /* 0x0000001087877819 */ /* 0x000fc600000006ff */
        /* <DEDUP_REMOVED lines=9> */
[----:B------:R-:W-:Y:S01]  /*0910*/  SHF.L.U32 R129, R128, 0x10, RZ ;  /* 0x0000001080817819 */ /* 0x000fe200000006ff */
[----:B------:R-:W-:Y:S01]  /*0920*/  FMUL.FTZ R132, R0, R131 ;  /* 0x0000008300847220 */ /* 0x000fe20000410000 */
[----:B------:R-:W-:Y:S01]  /*0930*/  PRMT R131, R126, 0x7632, R131 ;  /* 0x000076327e837816 */ /* 0x000fe20000000083 */
[C---:B------:R-:W-:Y:S01]  /*0940*/  FMUL.FTZ R146, R0.reuse, R133 ;  /* 0x0000008500927220 */ /* 0x040fe20000410000 */
[----:B------:R-:W-:Y:S01]  /*0950*/  PRMT R133, R127, 0x7632, R133 ;  /* 0x000076327f857816 */ /* 0x000fe20000000085 */
[----:B------:R-:W-:Y:S01]  /*0960*/  FMUL.FTZ R134, R0, R135 ;  /* 0x0000008700867220 */ /* 0x000fe20000410000 */
[----:B------:R-:W-:-:S02]  /*0970*/  PRMT R130, R125, 0x7632, R130 ;  /* 0x000076327d827816 */ /* 0x000fc40000000082 */
[----:B------:R-:W-:Y:S02]  /*0980*/  PRMT R128, R124, 0x7632, R128 ;  /* 0x000076327c807816 */ /* 0x000fe40000000080 */
[----:B------:R-:W-:Y:S02]  /*0990*/  SHF.L.U32 R144, R127, 0x10, RZ ;  /* 0x000000107f907819 */ /* 0x000fe400000006ff */
[----:B------:R-:W-:Y:S02]  /*09a0*/  SHF.L.U32 R133, R133, 0x10, RZ ;  /* 0x0000001085857819 */ /* 0x000fe400000006ff */
[----:B------:R-:W-:Y:S01]  /*09b0*/  SHF.L.U32 R131, R131, 0x10, RZ ;  /* 0x0000001083837819 */ /* 0x000fe200000006ff */
[----:B------:R-:W-:Y:S01]  /*09c0*/  FFMA.FTZ R144, R137, R38, R144 ;  /* 0x0000002689907223 */ /* 0x000fe20000010090 */
[----:B------:R-:W-:Y:S01]  /*09d0*/  SHF.L.U32 R149, R130, 0x10, RZ ;  /* 0x0000001082957819 */ /* 0x000fe200000006ff */
[----:B------:R-:W-:Y:S01]  /*09e0*/  FFMA.FTZ R145, R134, R39, R133 ;  /* 0x0000002786917223 */ /* 0x000fe20000010085 */
[----:B------:R-:W-:Y:S01]  /*09f0*/  SHF.L.U32 R151, R128, 0x10, RZ ;  /* 0x0000001080977819 */ /* 0x000fe200000006ff */
[----:B------:R-:W-:Y:S01]  /*0a00*/  FMUL.FTZ R128, R0, R129 ;  /* 0x0000008100807220 */ /* 0x000fe20000410000 */
[----:B------:R-:W-:Y:S01]  /*0a10*/  FFMA.FTZ R146, R146, R37, R131 ;  /* 0x0000002592927223 */ /* 0x000fe20000010083 */
[----:B------:R-:W-:Y:S01]  /*0a20*/  FFMA.FTZ R149, R132, R43, R149 ;  /* 0x0000002b84957223 */ /* 0x000fe20000010095 */
[----:B------:R-:W-:Y:S01]  /*0a30*/  F2FP.BF16.F32.PACK_AB R155, R145, R144 ;  /* 0x00000090919b723e */ /* 0x000fe200000010ff */
[----:B------:R-:W-:-:S02]  /*0a40*/  FFMA.FTZ R151, R128, R41, R151 ;  /* 0x0000002980977223 */ /* 0x000fc40000010097 */
[----:B------:R-:W-:Y:S02]  /*0a50*/  F2FP.BF16.F32.PACK_AB R154, R146, R143 ;  /* 0x0000008f929a723e */ /* 0x000fe400000010ff */
[----:B------:R-:W-:Y:S02]  /*0a60*/  F2FP.BF16.F32.PACK_AB R153, R149, R142 ;  /* 0x0000008e9599723e */ /* 0x000fe400000010ff */
[----:B------:R-:W-:Y:S01]  /*0a70*/  F2FP.BF16.F32.PACK_AB R152, R151, R140 ;  /* 0x0000008c9798723e */ /* 0x000fe200000010ff */
[----:B------:R-:W-:Y:S06]  /*0a80*/  BRA `(.L_x_9311) ;  /* 0x0000000000807947 */ /* 0x000fec0003800000 */
.L_x_9310:
[----:B-----5:R-:W-:Y:S02]  /*0a90*/  PRMT R128, R144, 0x7632, R128 ;  /* 0x0000763290807816 */ /* 0x020fe40000000080 */
[----:B------:R-:W-:Y:S02]  /*0aa0*/  PRMT R130, R145, 0x7632, R130 ;  /* 0x0000763291827816 */ /* 0x000fe40000000082 */
[----:B------:R-:W-:Y:S02]  /*0ab0*/  PRMT R132, R146, 0x7632, R132 ;  /* 0x0000763292847816 */ /* 0x000fe40000000084 */
[----:B------:R-:W-:Y:S02]  /*0ac0*/  PRMT R134, R147, 0x7632, R134 ;  /* 0x0000763293867816 */ /* 0x000fe40000000086 */
[----:B------:R-:W-:Y:S02]  /*0ad0*/  SHF.L.U32 R145, R145, 0x10, RZ ;  /* 0x0000001091917819 */ /* 0x000fe400000006ff */
[----:B------:R-:W-:-:S02]  /*0ae0*/  SHF.L.U32 R129, R144, 0x10, RZ ;  /* 0x0000001090817819 */ /* 0x000fc400000006ff */
        /* <DEDUP_REMOVED lines=11> */
[C---:B------:R-:W-:Y:S01]  /*0ba0*/  FMUL.FTZ R130, R0.reuse, R133 ;  /* 0x0000008500827220 */ /* 0x040fe20000410000 */
[----:B------:R-:W-:Y:S01]  /*0bb0*/  FMUL.FTZ R142, R145, R42 ;  /* 0x0000002a918e7220 */ /* 0x000fe20000410000 */
[C---:B------:R-:W-:Y:S01]  /*0bc0*/  FMUL.FTZ R146, R0.reuse, R137 ;  /* 0x0000008900927220 */ /* 0x040fe20000410000 */
        /* <DEDUP_REMOVED lines=12> */
.L_x_9311:
[----:B-1----:R-:W-:Y:S05]  /*0c90*/  BSYNC.RECONVERGENT B0 ;  /* 0x0000000000007941 */ /* 0x002fea0003800200 */
.L_x_9309:
[----:B------:R-:W1:Y:S01]  /*0ca0*/  LDC.64 R136, c[0x0][0x3a8] ;  /* 0x0000ea00ff887b82 */ /* 0x000e620000000a00 */
[----:B------:R-:W-:-:S05]  /*0cb0*/  IADD3 R147, PT, PT, R141, 0x20, RZ ;  /* 0x000000208d937810 */ /* 0x000fca0007ffe0ff */
[----:B------:R-:W-:Y:S02]  /*0cc0*/  IMAD.WIDE.U32 R130, R147, 0x10, R138 ;  /* 0x0000001093827825 */ /* 0x000fe400078e008a */
[----:B------:R-:W2:Y:S02]  /*0cd0*/  @P1 LDC.64 R132, c[0x0][0x3a0] ;  /* 0x0000e800ff841b82 */ /* 0x000ea40000000a00 */
[----:B-1----:R-:W-:-:S05]  /*0ce0*/  IMAD.WIDE.U32 R128, R141, 0x10, R136 ;  /* 0x000000108d807825 */ /* 0x002fca00078e0088 */
[----:B------:R1:W-:Y:S01]  /*0cf0*/  STG.E.128 desc[UR6][R128.64], R152 ;  /* 0x0000009880007986 */ /* 0x0003e2000c101d06 */
[----:B--2---:R-:W-:-:S03]  /*0d00*/  @P1 IMAD.WIDE.U32 R132, R147, 0x10, R132 ;  /* 0x0000001093841825 */ /* 0x004fc600078e0084 */
[----:B------:R1:W5:Y:S04]  /*0d10*/  LDG.E.128 R156, desc[UR6][R130.64] ;  /* 0x00000006829c7981 */ /* 0x000368000c1e1d00 */
[----:B0-----:R1:W5:Y:S01]  /*0d20*/  @P1 LDG.E.128 R124, desc[UR6][R132.64] ;  /* 0x00000006847c1981 */ /* 0x001362000c1e1d00 */
[----:B------:R-:W-:Y:S04]  /*0d30*/  BSSY.RECONVERGENT B0, `(.L_x_9312) ;  /* 0x000004f000007945 */ /* 0x000fe80003800200 */
[----:B------:R-:W-:Y:S05]  /*0d40*/  @!P1 BRA `(.L_x_9313) ;  /* 0x0000000000b49947 */ /* 0x000fea0003800000 */
[----:B-1---5:R-:W-:Y:S02]  /*0d50*/  SHF.L.U32 R129, R156, 0x10, RZ ;  /* 0x000000109c817819 */ /* 0x022fe400000006ff */
[----:B------:R-:W-:Y:S02]  /*0d60*/  SHF.L.U32 R131, R157, 0x10, RZ ;  /* 0x000000109d837819 */ /* 0x000fe400000006ff */
        /* <DEDUP_REMOVED lines=12> */
[----:B------:R-:W-:Y:S01]  /*0e30*/  PRMT R154, R159, 0x7632, R154 ;  /* 0x000076329f9a7816 */ /* 0x000fe2000000009a */
[----:B------:R-:W-:Y:S01]  /*0e40*/  FFMA.FTZ R152, R133, R28, R152 ;  /* 0x0000001c85987223 */ /* 0x000fe20000010098 */
[----:B------:R-:W-:Y:S01]  /*0e50*/  PRMT R128, R156, 0x7632, R128 ;  /* 0x000076329c807816 */ /* 0x000fe20000000080 */
[----:B------:R-:W-:Y:S01]  /*0e60*/  FFMA.FTZ R153, R135, R30, R132 ;  /* 0x0000001e87997223 */ /* 0x000fe20000010084 */
[----:B------:R-:W-:-:S02]  /*0e70*/  PRMT R130, R157, 0x7632, R130 ;  /* 0x000076329d827816 */ /* 0x000fc40000000082 */
[----:B------:R-:W-:Y:S02]  /*0e80*/  PRMT R134, R158, 0x7632, R134 ;  /* 0x000076329e867816 */ /* 0x000fe40000000086 */
[----:B------:R-:W-:Y:S02]  /*0e90*/  PRMT R156, R127, 0x7632, R156 ;  /* 0x000076327f9c7816 */ /* 0x000fe4000000009c */
[----:B------:R-:W-:Y:S02]  /*0ea0*/  SHF.L.U32 R157, R154, 0x10, RZ ;  /* 0x000000109a9d7819 */ /* 0x000fe400000006ff */
[----:B------:R-:W-:Y:S02]  /*0eb0*/  PRMT R129, R124, 0x7632, R129 ;  /* 0x000076327c817816 */ /* 0x000fe40000000081 */
        /* <DEDUP_REMOVED lines=8> */
[----:B------:R-:W-:Y:S01]  /*0f40*/  FMUL.FTZ R130, R0, R133 ;  /* 0x0000008500827220 */ /* 0x000fe20000410000 */
[----:B------:R-:W-:Y:S02]  /*0f50*/  SHF.L.U32 R129, R129, 0x10, RZ ;  /* 0x0000001081817819 */ /* 0x000fe400000006ff */
[----:B------:R-:W-:Y:S01]  /*0f60*/  SHF.L.U32 R159, R132, 0x10, RZ ;  /* 0x00000010849f7819 */ /* 0x000fe200000006ff */
[----:B------:R-:W-:Y:S01]  /*0f70*/  FMUL.FTZ R132, R0, R155 ;  /* 0x0000009b00847220 */ /* 0x000fe20000410000 */
        /* <DEDUP_REMOVED lines=10> */
.L_x_9313:
[----:B-1---5:R-:W-:Y:S02]  /*1020*/  PRMT R128, R156, 0x7632, R128 ;  /* 0x000076329c807816 */ /* 0x022fe40000000080 */
[----:B------:R-:W-:Y:S02]  /*1030*/  PRMT R130, R157, 0x7632, R130 ;  /* 0x000076329d827816 */ /* 0x000fe40000000082 */
[----:B------:R-:W-:Y:S02]  /*1040*/  PRMT R132, R158, 0x7632, R132 ;  /* 0x000076329e847816 */ /* 0x000fe40000000084 */
[----:B------:R-:W-:Y:S02]  /*1050*/  PRMT R134, R159, 0x7632, R134 ;  /* 0x000076329f867816 */ /* 0x000fe40000000086 */
[----:B------:R-:W-:Y:S02]  /*1060*/  SHF.L.U32 R157, R157, 0x10, RZ ;  /* 0x000000109d9d7819 */ /* 0x000fe400000006ff */
        /* <DEDUP_REMOVED lines=27> */
.L_x_9314:
[----:B------:R-:W-:Y:S05]  /*1220*/  BSYNC.RECONVERGENT B0 ;  /* 0x0000000000007941 */ /* 0x000fea0003800200 */
.L_x_9312:
[----:B------:R-:W-:Y:S01]  /*1230*/  UISETP.NE.U32.AND UP0, UPT, UR10, URZ, UPT ;  /* 0x000000ff0a00728c */ /* 0x000fe2000bf05070 */
[----:B------:R-:W-:Y:S01]  /*1240*/  IADD3 R155, PT, PT, R141, 0x40, RZ ;  /* 0x000000408d9b7810 */ /* 0x000fe20007ffe0ff */
[----:B------:R-:W-:Y:S02]  /*1250*/  IMAD.WIDE.U32 R132, R147, 0x10, R136 ;  /* 0x0000001093847825 */ /* 0x000fe400078e0088 */
[----:B------:R-:W-:Y:S02]  /*1260*/  UISETP.NE.AND.EX UP0, UPT, UR11, URZ, UPT, UP0 ;  /* 0x000000ff0b00728c */ /* 0x000fe4000bf05300 */
[----:B------:R-:W-:Y:S01]  /*1270*/  IMAD.WIDE.U32 R128, R155, 0x10, R138 ;  /* 0x000000109b807825 */ /* 0x000fe200078e008a */
[----:B------:R0:W-:Y:S03]  /*1280*/  STG.E.128 desc[UR6][R132.64], R164 ;  /* 0x000000a484007986 */ /* 0x0001e6000c101d06 */
[----:B------:R-:W-:-:S02]  /*1290*/  PLOP3.LUT P1, PT, PT, PT, UP0, 0x80, 0x8 ;  /* 0x000000000008781c */ /* 0x000fc40003f2f008 */
[----:B------:R-:W5:Y:S11]  /*12a0*/  LDG.E.128 R128, desc[UR6][R128.64] ;  /* 0x0000000680807981 */ /* 0x000f76000c1e1d00 */
[----:B------:R-:W1:Y:S02]  /*12b0*/  @P1 LDC.64 R134, c[0x0][0x3a0] ;  /* 0x0000e800ff861b82 */ /* 0x000e640000000a00 */
[----:B-1----:R-:W-:-:S05]  /*12c0*/  @P1 IMAD.WIDE.U32 R134, R155, 0x10, R134 ;  /* 0x000000109b861825 */ /* 0x002fca00078e0086 */
[----:B------:R0:W5:Y:S01]  /*12d0*/  @P1 LDG.E.128 R124, desc[UR6][R134.64] ;  /* 0x00000006867c1981 */ /* 0x000162000c1e1d00 */
[----:B------:R-:W-:Y:S05]  /*12e0*/  @!P1 BRA `(.L_x_9315) ;  /* 0x0000000000b49947 */ /* 0x000fea0003800000 */
[----:B0----5:R-:W-:Y:S02]  /*12f0*/  PRMT R134, R129, 0x7632, R134 ;  /* 0x0000763281867816 */ /* 0x021fe40000000086 */
[----:B------:R-:W-:Y:S02]  /*1300*/  PRMT R164, R131, 0x7632, R164 ;  /* 0x0000763283a47816 */ /* 0x000fe400000000a4 */
[----:B------:R-:W-:Y:S02]  /*1310*/  SHF.L.U32 R133, R128, 0x10, RZ ;  /* 0x0000001080857819 */ /* 0x000fe400000006ff */
        /* <DEDUP_REMOVED lines=20> */
[----:B------:R-:W-:Y:S02]  /*1460*/  PRMT R163, R127, 0x7632, R163 ;  /* 0x000076327fa37816 */ /* 0x000fe400000000a3 */
[----:B------:R-:W-:Y:S02]  /*1470*/  SHF.L.U32 R129, R132, 0x10, RZ ;  /* 0x0000001084817819 */ /* 0x000fe400000006ff */
[----:B------:R-:W-:Y:S02]  /*1480*/  SHF.L.U32 R131, R134, 0x10, RZ ;  /* 0x0000001086837819 */ /* 0x000fe400000006ff */
[----:B------:R-:W-:-:S02]  /*1490*/  SHF.L.U32 R165, R164, 0x10, RZ ;  /* 0x00000010a4a57819 */ /* 0x000fc400000006ff */
[----:B------:R-:W-:Y:S02]  /*14a0*/  SHF.L.U32 R135, R135, 0x10, RZ ;  /* 0x0000001087877819 */ /* 0x000fe400000006ff */
[----:B------:R-:W-:Y:S01]  /*14b0*/  SHF.L.U32 R171, R128, 0x10, RZ ;  /* 0x0000001080ab7819 */ /* 0x000fe200000006ff */
[----:B------:R-:W-:Y:S01]  /*14c0*/  FMUL.FTZ R134, R0, R165 ;  /* 0x000000a500867220 */ /* 0x000fe20000410000 */
[----:B------:R-:W-:Y:S01]  /*14d0*/  SHF.L.U32 R169, R130, 0x10, RZ ;  /* 0x0000001082a97819 */ /* 0x000fe200000006ff */
[C---:B------:R-:W-:Y:S01]  /*14e0*/  FMUL.FTZ R132, R0.reuse, R135 ;  /* 0x0000008700847220 */ /* 0x040fe20000410000 */
[----:B------:R-:W-:Y:S01]  /*14f0*/  SHF.L.U32 R133, R133, 0x10, RZ ;  /* 0x0000001085857819 */ /* 0x000fe200000006ff */
[C---:B------:R-:W-:Y:S01]  /*1500*/  FMUL.FTZ R130, R0.reuse, R131 ;  /* 0x0000008300827220 */ /* 0x040fe20000410000 */
[----:B------:R-:W-:Y:S01]  /*1510*/  SHF.L.U32 R163, R163, 0x10, RZ ;  /* 0x00000010a3a37819 */ /* 0x000fe200000006ff */
[----:B------:R-:W-:Y:S02]  /*1520*/  FMUL.FTZ R128, R0, R129 ;  /* 0x0000008100807220 */ /* 0x000fe40000410000 */
[----:B------:R-:W-:Y:S01]  /*1530*/  FFMA.FTZ R167, R132, R21, R133 ;  /* 0x0000001584a77223 */ /* 0x000fe20000010085 */
[----:B------:R-:W-:Y:S01]  /*1540*/  FFMA.FTZ R169, R130, R27, R169 ;  /* 0x0000001b82a97223 */ /* 0x000fe200000100a9 */
[----:B------:R-:W-:Y:S01]  /*1550*/  FFMA.FTZ R165, R134, R23, R163 ;  /* 0x0000001786a57223 */ /* 0x000fe200000100a3 */
[----:B------:R-:W-:-:S02]  /*1560*/  FFMA.FTZ R171, R128, R25, R171 ;  /* 0x0000001980ab7223 */ /* 0x000fc400000100ab */
[----:B------:R-:W-:Y:S02]  /*1570*/  F2FP.BF16.F32.PACK_AB R130, R167, R160 ;  /* 0x000000a0a782723e */ /* 0x000fe400000010ff */
[----:B------:R-:W-:Y:S02]  /*1580*/  F2FP.BF16.F32.PACK_AB R131, R165, R162 ;  /* 0x000000a2a583723e */ /* 0x000fe400000010ff */
[----:B------:R-:W-:Y:S02]  /*1590*/  F2FP.BF16.F32.PACK_AB R129, R169, R158 ;  /* 0x0000009ea981723e */ /* 0x000fe400000010ff */
[----:B------:R-:W-:Y:S01]  /*15a0*/  F2FP.BF16.F32.PACK_AB R128, R171, R156 ;  /* 0x0000009cab80723e */ /* 0x000fe200000010ff */
[----:B------:R-:W-:Y:S06]  /*15b0*/  BRA `(.L_x_9316) ;  /* 0x0000000000807947 */ /* 0x000fec0003800000 */
.L_x_9315:
[C---:B0----5:R-:W-:Y:S02]  /*15c0*/  PRMT R132, R128.reuse, 0x7632, R132 ;  /* 0x0000763280847816 */ /* 0x061fe40000000084 */
[----:B------:R-:W-:Y:S02]  /*15d0*/  SHF.L.U32 R133, R128, 0x10, RZ ;  /* 0x0000001080857819 */ /* 0x000fe400000006ff */
[C---:B------:R-:W-:Y:S02]  /*15e0*/  PRMT R134, R130.reuse, 0x7632, R134 ;  /* 0x0000763282867816 */ /* 0x040fe40000000086 */
[----:B------:R-:W-:Y:S01]  /*15f0*/  SHF.L.U32 R163, R130, 0x10, RZ ;  /* 0x0000001082a37819 */ /* 0x000fe200000006ff */
[C---:B------:R-:W-:Y:S01]  /*1600*/  FMUL.FTZ R133, R0.reuse, R133 ;  /* 0x0000008500857220 */ /* 0x040fe20000410000 */
[----:B------:R-:W-:Y:S02]  /*1610*/  PRMT R128, R129, 0x7632, R128 ;  /* 0x0000763281807816 */ /* 0x000fe40000000080 */
        /* <DEDUP_REMOVED lines=26> */
.L_x_9316:
[----:B------:R-:W0:Y:S01]  /*17c0*/  @P1 LDC.64 R174, c[0x0][0x3a0] ;  /* 0x0000e800ffae1b82 */ /* 0x000e220000000a00 */
[----:B------:R-:W-:Y:S01]  /*17d0*/  IADD3 R163, PT, PT, R141, 0x60, RZ ;  /* 0x000000608da37810 */ /* 0x000fe20007ffe0ff */
[----:B------:R-:W-:-:S04]  /*17e0*/  IMAD.WIDE.U32 R172, R155, 0x10, R136 ;  /* 0x000000109bac7825 */ /* 0x000fc800078e0088 */
[C---:B------:R-:W-:Y:S01]  /*17f0*/  IMAD.WIDE.U32 R132, R163.reuse, 0x10, R138 ;  /* 0x00000010a3847825 */ /* 0x040fe200078e008a */
[----:B------:R1:W-:Y:S05]  /*1800*/  STG.E.128 desc[UR6][R172.64], R128 ;  /* 0x00000080ac007986 */ /* 0x0003ea000c101d06 */
[----:B------:R-:W5:Y:S01]  /*1810*/  LDG.E.128 R132, desc[UR6][R132.64] ;  /* 0x0000000684847981 */ /* 0x000f62000c1e1d00 */
[----:B0-----:R-:W-:-:S05]  /*1820*/  @P1 IMAD.WIDE.U32 R174, R163, 0x10, R174 ;  /* 0x00000010a3ae1825 */ /* 0x001fca00078e00ae */
[----:B------:R1:W5:Y:S01]  /*1830*/  @P1 LDG.E.128 R124, desc[UR6][R174.64] ;  /* 0x00000006ae7c1981 */ /* 0x000362000c1e1d00 */
[----:B------:R-:W-:Y:S05]  /*1840*/  @!P1 BRA `(.L_x_9317) ;  /* 0x0000000000b49947 */ /* 0x000fea0003800000 */
[----:B-1---5:R-:W-:Y:S02]  /*1850*/  PRMT R130, R133, 0x7632, R130 ;  /* 0x0000763285827816 */ /* 0x022fe40000000082 */
        /* <DEDUP_REMOVED lines=25> */
[----:B------:R-:W-:Y:S01]  /*19f0*/  SHF.L.U32 R173, R173, 0x10, RZ ;  /* 0x00000010adad7819 */ /* 0x000fe200000006ff */
        /* <DEDUP_REMOVED lines=9> */
[----:B------:R-:W-:Y:S01]  /*1a90*/  FFMA.FTZ R179, R130, R19, R179 ;  /* 0x0000001382b37223 */ /* 0x000fe200000100b3 */
[----:B------:R-:W-:Y:S01]  /*1aa0*/  FFMA.FTZ R181, R128, R17, R129 ;  /* 0x0000001180b57223 */ /* 0x000fe20000010081 */
[----:B------:R-:W-:Y:S02]  /*1ab0*/  FFMA.FTZ R177, R132, R13, R177 ;  /* 0x0000000d84b17223 */ /* 0x000fe400000100b1 */
[----:B------:R-:W-:Y:S01]  /*1ac0*/  FFMA.FTZ R175, R134, R15, R175 ;  /* 0x0000000f86af7223 */ /* 0x000fe200000100af */
[----:B------:R-:W-:-:S02]  /*1ad0*/  F2FP.BF16.F32.PACK_AB R129, R179, R166 ;  /* 0x000000a6b381723e */ /* 0x000fc400000010ff */
[----:B------:R-:W-:Y:S02]  /*1ae0*/  F2FP.BF16.F32.PACK_AB R130, R177, R168 ;  /* 0x000000a8b182723e */ /* 0x000fe400000010ff */
[----:B------:R-:W-:Y:S02]  /*1af0*/  F2FP.BF16.F32.PACK_AB R131, R175, R170 ;  /* 0x000000aaaf83723e */ /* 0x000fe400000010ff */
[----:B------:R-:W-:Y:S01]  /*1b00*/  F2FP.BF16.F32.PACK_AB R128, R181, R164 ;  /* 0x000000a4b580723e */ /* 0x000fe200000010ff */
[----:B------:R-:W-:Y:S06]  /*1b10*/  BRA `(.L_x_9318) ;  /* 0x0000000000807947 */ /* 0x000fec0003800000 */
.L_x_9317:
[C---:B-1---5:R-:W-:Y:S02]  /*1b20*/  PRMT R128, R132.reuse, 0x7632, R128 ;  /* 0x0000763284807816 */ /* 0x062fe40000000080 */
[----:B------:R-:W-:Y:S02]  /*1b30*/  SHF.L.U32 R129, R132, 0x10, RZ ;  /* 0x0000001084817819 */ /* 0x000fe400000006ff */
[C---:B------:R-:W-:Y:S02]  /*1b40*/  PRMT R132, R134.reuse, 0x7632, R132 ;  /* 0x0000763286847816 */ /* 0x040fe40000000084 */
[----:B------:R-:W-:Y:S01]  /*1b50*/  SHF.L.U32 R173, R134, 0x10, RZ ;  /* 0x0000001086ad7819 */ /* 0x000fe200000006ff */
[C---:B------:R-:W-:Y:S01]  /*1b60*/  FMUL.FTZ R129, R0.reuse, R129 ;  /* 0x0000008100817220 */ /* 0x040fe20000410000 */
[----:B------:R-:W-:Y:S02]  /*1b70*/  PRMT R130, R133, 0x7632, R130 ;  /* 0x0000763285827816 */ /* 0x000fe40000000082 */
[C---:B------:R-:W-:Y:S01]  /*1b80*/  PRMT R134, R135.reuse, 0x7632, R134 ;  /* 0x0000763287867816 */ /* 0x040fe20000000086 */
        /* <DEDUP_REMOVED lines=25> */
.L_x_9318:
        /* <DEDUP_REMOVED lines=9> */
[C---:B-1---5:R-:W-:Y:S02]  /*1db0*/  PRMT R130, R133.reuse, 0x7632, R130 ;  /* 0x0000763285827816 */ /* 0x062fe40000000082 */
[----:B------:R-:W-:Y:S02]  /*1dc0*/  SHF.L.U32 R133, R133, 0x10, RZ ;  /* 0x0000001085857819 */ /* 0x000fe400000006ff */
[----:B------:R-:W-:Y:S02]  /*1dd0*/  SHF.L.U32 R129, R132, 0x10, RZ ;  /* 0x0000001084817819 */ /* 0x000fe400000006ff */
[----:B------:R-:W-:Y:S01]  /*1de0*/  SHF.L.U32 R131, R134, 0x10, RZ ;  /* 0x0000001086837819 */ /* 0x000fe200000006ff */
[----:B------:R-:W-:Y:S01]  /*1df0*/  FMUL.FTZ R133, R0, R133 ;  /* 0x0000008500857220 */ /* 0x000fe20000410000 */
[----:B------:R-:W-:Y:S01]  /*1e00*/  PRMT R138, R134, 0x7632, R138 ;  /* 0x00007632868a7816 */ /* 0x000fe2000000008a */
[----:B------:R-:W-:Y:S01]  /*1e10*/  FMUL.FTZ R129, R0, R129 ;  /* 0x0000008100817220 */ /* 0x000fe20000410000 */
[----:B------:R-:W-:Y:S01]  /*1e20*/  PRMT R128, R132, 0x7632, R128 ;  /* 0x0000763284807816 */ /* 0x000fe20000000080 */
[----:B------:R-:W-:Y:S01]  /*1e30*/  FMUL.FTZ R131, R0, R131 ;  /* 0x0000008300837220 */ /* 0x000fe20000410000 */
[----:B------:R-:W-:-:S02]  /*1e40*/  SHF.L.U32 R134, R125, 0x10, RZ ;  /* 0x000000107d867819 */ /* 0x000fc400000006ff */
[----:B------:R-:W-:Y:S02]  /*1e50*/  SHF.L.U32 R132, R124, 0x10, RZ ;  /* 0x000000107c847819 */ /* 0x000fe400000006ff */
[----:B------:R-:W-:Y:S01]  /*1e60*/  SHF.L.U32 R172, R126, 0x10, RZ ;  /* 0x000000107eac7819 */ /* 0x000fe200000006ff */
[----:B------:R-:W-:Y:S01]  /*1e70*/  FFMA.FTZ R133, R133, R10, R134 ;  /* 0x0000000a85857223 */ /* 0x000fe20000010086 */
[----:B------:R-:W-:Y:S01]  /*1e80*/  PRMT R139, R135, 0x7632, R139 ;  /* 0x00007632878b7816 */ /* 0x000fe2000000008b */
[----:B------:R-:W-:Y:S01]  /*1e90*/  FFMA.FTZ R132, R129, R8, R132 ;  /* 0x0000000881847223 */ /* 0x000fe20000010084 */
[----:B------:R-:W-:Y:S01]  /*1ea0*/  SHF.L.U32 R183, R135, 0x10, RZ ;  /* 0x0000001087b77819 */ /* 0x000fe200000006ff */
[----:B------:R-:W-:Y:S01]  /*1eb0*/  FFMA.FTZ R134, R131, R4, R172 ;  /* 0x0000000483867223 */ /* 0x000fe200000100ac */
[----:B------:R-:W-:Y:S02]  /*1ec0*/  SHF.L.U32 R129, R128, 0x10, RZ ;  /* 0x0000001080817819 */ /* 0x000fe400000006ff */
[----:B------:R-:W-:Y:S01]  /*1ed0*/  SHF.L.U32 R131, R130, 0x10, RZ ;  /* 0x0000001082837819 */ /* 0x000fe200000006ff */
[----:B------:R-:W-:Y:S01]  /*1ee0*/  FMUL.FTZ R185, R0, R183 ;  /* 0x000000b700b97220 */ /* 0x000fe20000410000 */
[----:B------:R-:W-:Y:S01]  /*1ef0*/  SHF.L.U32 R135, R138, 0x10, RZ ;  /* 0x000000108a877819 */ /* 0x000fe200000006ff */
[C---:B------:R-:W-:Y:S01]  /*1f00*/  FMUL.FTZ R128, R0.reuse, R129 ;  /* 0x0000008100807220 */ /* 0x040fe20000410000 */
[----:B------:R-:W-:Y:S01]  /*1f10*/  SHF.L.U32 R139, R139, 0x10, RZ ;  /* 0x000000108b8b7819 */ /* 0x000fe200000006ff */
[C---:B------:R-:W-:Y:S01]  /*1f20*/  FMUL.FTZ R172, R0.reuse, R131 ;  /* 0x0000008300ac7220 */ /* 0x040fe20000410000 */
[----:B------:R-:W-:Y:S01]  /*1f30*/  PRMT R131, R127, 0x7632, R131 ;  /* 0x000076327f837816 */ /* 0x000fe20000000083 */
[----:B------:R-:W-:Y:S01]  /*1f40*/  FMUL.FTZ R174, R0, R135 ;  /* 0x0000008700ae7220 */ /* 0x000fe20000410000 */
        /* <DEDUP_REMOVED lines=19> */
.L_x_9319:
[C---:B-1---5:R-:W-:Y:S02]  /*2080*/  PRMT R131, R135.reuse, 0x7632, R131 ;  /* 0x0000763287837816 */ /* 0x062fe40000000083 */
[----:B------:R-:W-:Y:S02]  /*2090*/  SHF.L.U32 R135, R135, 0x10, RZ ;  /* 0x0000001087877819 */ /* 0x000fe400000006ff */
[C---:B------:R-:W-:Y:S02]  /*20a0*/  PRMT R128, R132.reuse, 0x7632, R128 ;  /* 0x0000763284807816 */ /* 0x040fe40000000080 */
[----:B------:R-:W-:Y:S01]  /*20b0*/  SHF.L.U32 R129, R132, 0x10, RZ ;  /* 0x0000001084817819 */ /* 0x000fe200000006ff */
[----:B------:R-:W-:Y:S01]  /*20c0*/  FMUL.FTZ R185, R0, R135 ;  /* 0x0000008700b97220 */ /* 0x000fe20000410000 */
[----:B------:R-:W-:Y:S02]  /*20d0*/  PRMT R130, R133, 0x7632, R130 ;  /* 0x0000763285827816 */ /* 0x000fe40000000082 */
[----:B------:R-:W-:Y:S01]  /*20e0*/  PRMT R132, R134, 0x7632, R132 ;  /* 0x0000763286847816 */ /* 0x000fe20000000084 */
[----:B------:R-:W-:Y:S01]  /*20f0*/  FMUL.FTZ R129, R0, R129 ;  /* 0x0000008100817220 */ /* 0x000fe20000410000 */
[----:B------:R-:W-:-:S02]  /*2100*/  SHF.L.U32 R187, R131, 0x10, RZ ;  /* 0x0000001083bb7819 */ /* 0x000fc400000006ff */
        /* <DEDUP_REMOVED lines=23> */
.L_x_9320:
[----:B------:R-:W-:Y:S01]  /*2280*/  FADD.FTZ R0, RZ, R140 ;  /* 0x0000008cff007221 */ /* 0x000fe20000010000 */
[----:B------:R-:W0:Y:S01]  /*2290*/  S2R R174, SR_TID.X ;  /* 0x0000000000ae7919 */ /* 0x000e220000002100 */
        /* <DEDUP_REMOVED lines=43> */
[----:B-1----:R-:W-:Y:S06]  /*2550*/  BRA.DIV UR5, `(.L_x_9321) ;  /* 0x0000003a05f07947 */ /* 0x002fec000b800000 */
        /* <DEDUP_REMOVED lines=101> */
.L_x_9348:
[----:B------:R-:W-:Y:S01]  /*2bb0*/  FMUL.FTZ R0, R128, R128 ;  /* 0x0000008080007220 */ /* 0x000fe20000410000 */
[----:B------:R-:W-:Y:S01]  /*2bc0*/  ISETP.NE.AND P0, PT, RZ, UR9, PT ;  /* 0x00000009ff007c0c */ /* 0x000fe2000bf05270 */
[----:B01----:R-:W-:Y:S01]  /*2bd0*/  FADD.FTZ R174, R174, R185 ;  /* 0x000000b9aeae7221 */ /* 0x003fe20000010000 */
[----:B------:R-:W0:Y:S02]  /*2be0*/  @!P2 LDC.64 R136, c[0x0][0x3c0] ;  /* 0x0000f000ff88ab82 */ /* 0x000e240000000a00 */
[----:B------:R-:W-:Y:S01]  /*2bf0*/  FSEL R0, R0, RZ, P0 ;  /* 0x000000ff00007208 */ /* 0x000fe20000000000 */
[----:B------:R-:W-:Y:S01]  /*2c00*/  FFMA.FTZ R129, R174, R129, UR4 ;  /* 0x00000004ae817e23 */ /* 0x000fe20008010081 */
[----:B------:R-:W-:-:S03]  /*2c10*/  FSEL R174, R128, RZ, !P0 ;  /* 0x000000ff80ae7208 */ /* 0x000fc60004000000 */
[----:B------:R-:W-:Y:S01]  /*2c20*/  FADD.FTZ R0, R129, R0 ;  /* 0x0000000081007221 */ /* 0x000fe20000010000 */
[----:B------:R-:W1:Y:S01]  /*2c30*/  @!P2 LDC.64 R130, c[0x0][0x3c8] ;  /* 0x0000f200ff82ab82 */ /* 0x000e620000000a00 */
[C---:B------:R-:W-:Y:S01]  /*2c40*/  FADD.FTZ R189, -R174.reuse, R132 ;  /* 0x00000084aebd7221 */ /* 0x040fe20000010100 */
[C---:B------:R-:W-:Y:S01]  /*2c50*/  FADD.FTZ R190, -R174.reuse, R133 ;  /* 0x00000085aebe7221 */ /* 0x040fe20000010100 */
[----:B------:R-:W2:Y:S01]  /*2c60*/  MUFU.RSQ R193, R0 ;  /* 0x0000000000c17308 */ /* 0x000ea20000001400 */
[C---:B------:R-:W-:Y:S01]  /*2c70*/  FADD.FTZ R156, -R174.reuse, R156 ;  /* 0x0000009cae9c7221 */ /* 0x040fe20000010100 */
[C---:B------:R-:W-:Y:S01]  /*2c80*/  FADD.FTZ R171, -R174.reuse, R171 ;  /* 0x000000abaeab7221 */ /* 0x040fe20000010100 */
[C---:B------:R-:W-:Y:S01]  /*2c90*/  FADD.FTZ R140, -R174.reuse, R140 ;  /* 0x0000008cae8c7221 */ /* 0x040fe20000010100 */
[C---:B------:R-:W-:Y:S01]  /*2ca0*/  FADD.FTZ R162, -R174.reuse, R162 ;  /* 0x000000a2aea27221 */ /* 0x040fe20000010100 */
[----:B------:R-:W3:Y:S01]  /*2cb0*/  LDC.64 R132, c[0x0][0x428] ;  /* 0x00010a00ff847b82 */ /* 0x000ee20000000a00 */
[C---:B------:R-:W-:Y:S01]  /*2cc0*/  FADD.FTZ R151, -R174.reuse, R151 ;  /* 0x00000097ae977221 */ /* 0x040fe20000010100 */
[C---:B------:R-:W-:Y:S01]  /*2cd0*/  FADD.FTZ R142, -R174.reuse, R142 ;  /* 0x0000008eae8e7221 */ /* 0x040fe20000010100 */
[C---:B------:R-:W-:Y:S01]  /*2ce0*/  FADD.FTZ R161, -R174.reuse, R161 ;  /* 0x000000a1aea17221 */ /* 0x040fe20000010100 */
        /* <DEDUP_REMOVED lines=9> */
[C---:B--2---:R-:W-:Y:S01]  /*2d80*/  FMUL.FTZ R165, R193.reuse, R156 ;  /* 0x0000009cc1a57220 */ /* 0x044fe20000410000 */
[C---:B------:R-:W-:Y:S01]  /*2d90*/  FADD.FTZ R145, -R174.reuse, R145 ;  /* 0x00000091ae917221 */ /* 0x040fe20000010100 */
[C---:B------:R-:W-:Y:S01]  /*2da0*/  FADD.FTZ R139, -R174.reuse, R139 ;  /* 0x0000008bae8b7221 */ /* 0x040fe20000010100 */
[C---:B------:R-:W-:Y:S01]  /*2db0*/  FADD.FTZ R138, -R174.reuse, R138 ;  /* 0x0000008aae8a7221 */ /* 0x040fe20000010100 */
[C---:B------:R-:W-:Y:S01]  /*2dc0*/  FMUL.FTZ R156, R193.reuse, R171 ;  /* 0x000000abc19c7220 */ /* 0x040fe20000410000 */
[C---:B------:R-:W-:Y:S01]  /*2dd0*/  FADD.FTZ R178, -R174.reuse, R150 ;  /* 0x00000096aeb27221 */ /* 0x040fe20000010100 */
[C---:B------:R-:W-:Y:S01]  /*2de0*/  FADD.FTZ R192, -R174.reuse, R135 ;  /* 0x00000087aec07221 */ /* 0x040fe20000010100 */
[C---:B------:R-:W-:Y:S01]  /*2df0*/  FMUL.FTZ R129, R193.reuse, R140 ;  /* 0x0000008cc1817220 */ /* 0x040fe20000410000 */
[C---:B------:R-:W-:Y:S01]  /*2e00*/  FMUL.FTZ R171, R193.reuse, R162 ;  /* 0x000000a2c1ab7220 */ /* 0x040fe20000410000 */
[C---:B------:R-:W-:Y:S01]  /*2e10*/  FADD.FTZ R191, -R174.reuse, R134 ;  /* 0x00000086aebf7221 */ /* 0x040fe20000010100 */
[C---:B------:R-:W-:Y:S01]  /*2e20*/  FMUL.FTZ R0, R193.reuse, R151 ;  /* 0x00000097c1007220 */ /* 0x040fe20000410000 */
[C---:B------:R-:W-:Y:S01]  /*2e30*/  FMUL.FTZ R135, R193.reuse, R142 ;  /* 0x0000008ec1877220 */ /* 0x040fe20000410000 */
[C---:B------:R-:W-:Y:S01]  /*2e40*/  FMUL.FTZ R150, R193.reuse, R161 ;  /* 0x000000a1c1967220 */ /* 0x040fe20000410000 */
[C---:B------:R-:W-:Y:S01]  /*2e50*/  FMUL.FTZ R162, R193.reuse, R181 ;  /* 0x000000b5c1a27220 */ /* 0x040fe20000410000 */
        /* <DEDUP_REMOVED lines=17> */
[----:B------:R0:W-:Y:S01]  /*2f70*/  @!P2 STG.E desc[UR6][R136.64], R128 ;  /* 0x000000808800a986 */ /* 0x0001e2000c101906 */
        /* <DEDUP_REMOVED lines=9> */
[----:B---3--:R-:W-:-:S04]  /*3010*/  IMAD.WIDE.U32 R138, R147, 0x10, R132 ;  /* 0x00000010938a7825 */ /* 0x008fc800078e0084 */
[----:B------:R-:W-:Y:S01]  /*3020*/  FMUL.FTZ R175, R193, R164 ;  /* 0x000000a4c1af7220 */ /* 0x000fe20000410000 */
[----:B0-----:R-:W-:Y:S01]  /*3030*/  FFMA.FTZ R128, R129, R120, R80 ;  /* 0x0000007881807223 */ /* 0x001fe20000010050 */
[----:B------:R-:W-:Y:S01]  /*3040*/  FFMA.FTZ R129, R135, R122, R82 ;  /* 0x0000007a87817223 */ /* 0x000fe20000010052 */
[----:B------:R-:W-:-:S04]  /*3050*/  IMAD.WIDE.U32 R136, R141, 0x10, R132 ;  /* 0x000000108d887825 */ /* 0x000fc800078e0084 */
[----:B------:R-:W-:Y:S01]  /*3060*/  FFMA.FTZ R135, R161, R110, R70 ;  /* 0x0000006ea1877223 */ /* 0x000fe20000010046 */
[----:B------:R-:W-:Y:S01]  /*3070*/  FFMA.FTZ R154, R154, R111, R71 ;  /* 0x0000006f9a9a7223 */ /* 0x000fe20000010047 */
[----:B------:R-:W-:Y:S01]  /*3080*/  FMUL.FTZ R153, R193, R176 ;  /* 0x000000b0c1997220 */ /* 0x000fe20000410000 */
[----:B------:R-:W-:-:S04]  /*3090*/  IMAD.WIDE.U32 R140, R155, 0x10, R132 ;  /* 0x000000109b8c7825 */ /* 0x000fc800078e0084 */
[C---:B------:R-:W-:Y:S01]  /*30a0*/  FMUL.FTZ R157, R193.reuse, R178 ;  /* 0x000000b2c19d7220 */ /* 0x040fe20000410000 */
[C---:B------:R-:W-:Y:S01]  /*30b0*/  FMUL.FTZ R177, R193.reuse, R166 ;  /* 0x000000a6c1b17220 */ /* 0x040fe20000410000 */
[----:B------:R-:W-:Y:S01]  /*30c0*/  FMUL.FTZ R164, R193, R179 ;  /* 0x000000b3c1a47220 */ /* 0x000fe20000410000 */
[----:B------:R-:W-:-:S04]  /*30d0*/  IMAD.WIDE.U32 R142, R163, 0x10, R132 ;  /* 0x00000010a38e7825 */ /* 0x000fc800078e0084 */
[C---:B------:R-:W-:Y:S01]  /*30e0*/  FMUL.FTZ R179, R193.reuse, R168 ;  /* 0x000000a8c1b37220 */ /* 0x040fe20000410000 */
[----:B------:R-:W-:Y:S01]  /*30f0*/  FMUL.FTZ R166, R193, R187 ;  /* 0x000000bbc1a67220 */ /* 0x000fe20000410000 */
[----:B------:R-:W-:Y:S01]  /*3100*/  F2FP.BF16.F32.PACK_AB R135, R154, R135 ;  /* 0x000000879a87723e */ /* 0x000fe200000010ff */
[----:B------:R-:W-:-:S04]  /*3110*/  IMAD.WIDE.U32 R144, R173, 0x10, R132 ;  /* 0x00000010ad907825 */ /* 0x000fc800078e0084 */
[----:B------:R-:W-:Y:S01]  /*3120*/  FFMA.FTZ R133, R0, R121, R81 ;  /* 0x0000007900857223 */ /* 0x000fe20000010051 */
[----:B------:R-:W-:Y:S01]  /*3130*/  FFMA.FTZ R132, R153, R112, R72 ;  /* 0x0000007099847223 */ /* 0x000fe20000010048 */
[----:B------:R-:W-:Y:S01]  /*3140*/  FFMA.FTZ R147, R150, R113, R73 ;  /* 0x0000007196937223 */ /* 0x000fe20000010049 */
[----:B-1----:R-:W-:-:S04]  /*3150*/  @!P2 IMAD.WIDE R130, R2, 0x4, R130 ;  /* 0x000000040282a825 */ /* 0x002fc800078e0282 */
[----:B------:R-:W-:Y:S01]  /*3160*/  FFMA.FTZ R154, R179, R92, R52 ;  /* 0x0000005cb39a7223 */ /* 0x000fe20000010034 */
[----:B------:R-:W-:Y:S01]  /*3170*/  F2FP.BF16.F32.PACK_AB R128, R133, R128 ;  /* 0x000000808580723e */ /* 0x000fe200000010ff */
[----:B------:R-:W-:Y:S01]  /*3180*/  FFMA.FTZ R133, R157, R114, R74 ;  /* 0x000000729d857223 */ /* 0x000fe2000001004a */
[----:B------:R-:W-:Y:S01]  /*3190*/  FFMA.FTZ R157, R166, R93, R53 ;  /* 0x0000005da69d7223 */ /* 0x000fe20000010035 */
[----:B------:R-:W-:Y:S01]  /*31a0*/  FMUL.FTZ R146, R193, R146 ;  /* 0x00000092c1927220 */ /* 0x000fe20000410000 */
[----:B------:R0:W-:Y:S01]  /*31b0*/  @!P2 STG.E desc[UR6][R130.64], R193 ;  /* 0x000000c18200a986 */ /* 0x0001e2000c101906 */
[----:B------:R-:W-:Y:S01]  /*31c0*/  F2FP.BF16.F32.PACK_AB R132, R147, R132 ;  /* 0x000000849384723e */ /* 0x000fe200000010ff */
[----:B------:R-:W-:Y:S01]  /*31d0*/  FMUL.FTZ R167, R193, R158 ;  /* 0x0000009ec1a77220 */ /* 0x000fe20000410000 */
[----:B------:R-:W-:Y:S01]  /*31e0*/  FFMA.FTZ R149, R149, R116, R76 ;  /* 0x0000007495957223 */ /* 0x000fe2000001004c */
[----:B------:R-:W-:Y:S01]  /*31f0*/  FFMA.FTZ R134, R134, R123, R83 ;  /* 0x0000007b86867223 */ /* 0x000fe20000010053 */
[----:B------:R-:W-:Y:S01]  /*3200*/  FFMA.FTZ R147, R156, R105, R65 ;  /* 0x000000699c937223 */ /* 0x000fe20000010041 */
[----:B------:R-:W-:Y:S01]  /*3210*/  F2FP.BF16.F32.PACK_AB R154, R157, R154 ;  /* 0x0000009a9d9a723e */ /* 0x000fe200000010ff */
[C---:B------:R-:W-:Y:S01]  /*3220*/  FMUL.FTZ R152, R193.reuse, R159 ;  /* 0x0000009fc1987220 */ /* 0x040fe20000410000 */
[----:B------:R-:W-:Y:S01]  /*3230*/  FMUL.FTZ R158, R193, R169 ;  /* 0x000000a9c19e7220 */ /* 0x000fe20000410000 */
[----:B------:R-:W-:Y:S01]  /*3240*/  FFMA.FTZ R151, R151, R118, R78 ;  /* 0x0000007697977223 */ /* 0x000fe2000001004e */
[----:B------:R-:W-:Y:S01]  /*3250*/  FFMA.FTZ R148, R148, R119, R79 ;  /* 0x0000007794947223 */ /* 0x000fe2000001004f */
[----:B------:R-:W1:Y:S01]  /*3260*/  LDC.64 R156, c[0x0][0x380] ;  /* 0x0000e000ff9c7b82 */ /* 0x000e620000000a00 */
[----:B0-----:R-:W-:Y:S01]  /*3270*/  FFMA.FTZ R130, R146, R117, R77 ;  /* 0x0000007592827223 */ /* 0x001fe2000001004d */
[C---:B------:R-:W-:Y:S01]  /*3280*/  FMUL.FTZ R159, R193.reuse, R180 ;  /* 0x000000b4c19f7220 */ /* 0x040fe20000410000 */
[C---:B------:R-:W-:Y:S01]  /*3290*/  FMUL.FTZ R182, R193.reuse, R182 ;  /* 0x000000b6c1b67220 */ /* 0x040fe20000410000 */
[C---:B------:R-:W-:Y:S01]  /*32a0*/  FMUL.FTZ R169, R193.reuse, R160 ;  /* 0x000000a0c1a97220 */ /* 0x040fe20000410000 */
[----:B------:R-:W-:Y:S01]  /*32b0*/  FMUL.FTZ R160, R193, R185 ;  /* 0x000000b9c1a07220 */ /* 0x000fe20000410000 */
        /* <DEDUP_REMOVED lines=51> */
[----:B------:R-:W-:Y:S02]  /*35f0*/  F2FP.BF16.F32.PACK_AB R168, R168, R189 ;  /* 0x000000bda8a8723e */ /* 0x000fe400000010ff */
[----:B-1----:R-:W-:-:S03]  /*3600*/  LEA R2, R156, R2, 0x2 ;  /* 0x000000029c027211 */ /* 0x002fc600078e10ff */
[----:B------:R2:W-:Y:S01]  /*3610*/  STG.E.128 desc[UR6][R144.64], R168 ;  /* 0x000000a890007986 */ /* 0x0005e2000c101d06 */
[----:B------:R-:W-:-:S13]  /*3620*/  ISETP.GE.AND P0, PT, R2, R157, PT ;  /* 0x0000009d0200720c */ /* 0x000fda0003f06270 */
[----:B------:R-:W-:Y:S05]  /*3630*/  @!P0 BRA `(.L_x_9322) ;  /* 0xffffffd000208947 */ /* 0x000fea000383ffff */
[----:B------:R-:W-:Y:S05]  /*3640*/  EXIT ;  /* 0x000000000000794d */ /* 0x000fea0003800000 */
.L_x_9308:
[----:B------:R-:W1:Y:S01]  /*3650*/  LDCU.64 UR4, c[0x0][0x3a0] ;  /* 0x00007400ff0477ac */ /* 0x000e620008000a00 */
[----:B------:R-:W2:Y:S01]  /*3660*/  LDCU UR8, c[0x0][0x388] ;  /* 0x00007100ff0877ac */ /* 0x000ea20008000800 */
[----:B------:R-:W3:Y:S01]  /*3670*/  LDCU.U8 UR9, c[0x0][0x410] ;  /* 0x00008200ff0977ac */ /* 0x000ee20008000000 */
[----:B------:R-:W4:Y:S01]  /*3680*/  LDCU UR10, c[0x0][0x448] ;  /* 0x00008900ff0a77ac */ /* 0x000f220008000800 */
[----:B-1----:R-:W-:-:S04]  /*3690*/  UISETP.NE.U32.AND UP0, UPT, UR4, URZ, UPT ;  /* 0x000000ff0400728c */ /* 0x002fc8000bf05070 */
[----:B------:R-:W-:Y:S01]  /*36a0*/  UISETP.NE.AND.EX UP0, UPT, UR5, URZ, UPT, UP0 ;  /* 0x000000ff0500728c */ /* 0x000fe2000bf05300 */
[----:B------:R-:W1:Y:S05]  /*36b0*/  LDCU.64 UR4, c[0x0][0x3a0] ;  /* 0x00007400ff0477ac */ /* 0x000e6a0008000a00 */
[----:B--234-:R-:W-:-:S13]  /*36c0*/  PLOP3.LUT P1, PT, PT, PT, UP0, 0x80, 0x8 ;  /* 0x000000000008781c */ /* 0x01cfda0003f2f008 */
.L_x_9336:
[----:B--2---:R-:W2:Y:S01]  /*36d0*/  LDC.64 R138, c[0x0][0x390] ;  /* 0x0000e400ff8a7b82 */ /* 0x004ea20000000a00 */
[----:B------:R-:W-:-:S05]  /*36e0*/  IMAD R0, R2, UR8, RZ ;  /* 0x0000000802007c24 */ /* 0x000fca000f8e02ff */
[----:B------:R-:W-:-:S04]  /*36f0*/  SHF.R.S32.HI R129, RZ, 0x1f, R0 ;  /* 0x0000001fff817819 */ /* 0x000fc80000011400 */
[----:B------:R-:W-:-:S04]  /*3700*/  LEA.HI R0, R129, R0, RZ, 0x3 ;  /* 0x0000000081007211 */ /* 0x000fc800078f18ff */
[----:B------:R-:W-:-:S05]  /*3710*/  LEA.HI.SX32 R141, R0, R3, 0x1d ;  /* 0x00000003008d7211 */ /* 0x000fca00078feaff */
[----:B--2---:R-:W-:-:S05]  /*3720*/  IMAD.WIDE.U32 R128, R141, 0x10, R138 ;  /* 0x000000108d807825 */ /* 0x004fca00078e008a */
[----:B-----5:R2:W5:Y:S01]  /*3730*/  LDG.E.128 R132, desc[UR6][R128.64] ;  /* 0x0000000680847981 */ /* 0x020562000c1e1d00 */
[----:B------:R-:W-:Y:S04]  /*3740*/  BSSY.RECONVERGENT B0, `(.L_x_9323) ;  /* 0x0000042000007945 */ /* 0x000fe80003800200 */
[----:B------:R-:W-:Y:S05]  /*3750*/  @!P1 BRA `(.L_x_9324) ;  /* 0x0000000000a09947 */ /* 0x000fea0003800000 */
[----:B0-----:R-:W0:Y:S02]  /*3760*/  LDC.64 R124, c[0x0][0x3a0] ;  /* 0x0000e800ff7c7b82 */ /* 0x001e240000000a00 */
[----:B0-----:R-:W-:-:S06]  /*3770*/  IMAD.WIDE.U32 R124, R141, 0x10, R124 ;  /* 0x000000108d7c7825 */ /* 0x001fcc00078e007c */
[----:B------:R-:W3:Y:S01]  /*3780*/  LDG.E.128 R124, desc[UR6][R124.64] ;  /* 0x000000067c7c7981 */ /* 0x000ee2000c1e1d00 */
[C---:B-----5:R-:W-:Y:S02]  /*3790*/  PRMT R130, R133.reuse, 0x7632, R130 ;  /* 0x0000763285827816 */ /* 0x060fe40000000082 */
[----:B------:R-:W-:Y:S02]  /*37a0*/  SHF.L.U32 R131, R133, 0x10, RZ ;  /* 0x0000001085837819 */ /* 0x000fe400000006ff */
[----:B--2---:R-:W-:Y:S02]  /*37b0*/  SHF.L.U32 R129, R132, 0x10, RZ ;  /* 0x0000001084817819 */ /* 0x004fe400000006ff */
[----:B------:R-:W-:Y:S02]  /*37c0*/  SHF.L.U32 R133, R134, 0x10, RZ ;  /* 0x0000001086857819 */ /* 0x000fe400000006ff */
[----:B------:R-:W-:Y:S02]  /*37d0*/  PRMT R0, R132, 0x7632, R0 ;  /* 0x0000763284007816 */ /* 0x000fe40000000000 */
[----:B------:R-:W-:-:S02]  /*37e0*/  PRMT R132, R134, 0x7632, R132 ;  /* 0x0000763286847816 */ /* 0x000fc40000000084 */
[----:B------:R-:W-:Y:S02]  /*37f0*/  SHF.L.U32 R128, R0, 0x10, RZ ;  /* 0x0000001000807819 */ /* 0x000fe400000006ff */
[C---:B------:R-:W-:Y:S02]  /*3800*/  PRMT R134, R135.reuse, 0x7632, R134 ;  /* 0x0000763287867816 */ /* 0x040fe40000000086 */
[----:B------:R-:W-:Y:S02]  /*3810*/  SHF.L.U32 R135, R135, 0x10, RZ ;  /* 0x0000001087877819 */ /* 0x000fe400000006ff */
[----:B------:R-:W-:Y:S02]  /*3820*/  SHF.L.U32 R130, R130, 0x10, RZ ;  /* 0x0000001082827819 */ /* 0x000fe400000006ff */
[----:B------:R-:W-:Y:S02]  /*3830*/  SHF.L.U32 R132, R132, 0x10, RZ ;  /* 0x0000001084847819 */ /* 0x000fe400000006ff */
[----:B------:R-:W-:-:S02]  /*3840*/  SHF.L.U32 R134, R134, 0x10, RZ ;  /* 0x0000001086867819 */ /* 0x000fc400000006ff */
[----:B---3--:R-:W-:Y:S02]  /*3850*/  SHF.L.U32 R140, R124, 0x10, RZ ;  /* 0x000000107c8c7819 */ /* 0x008fe400000006ff */
[----:B------:R-:W-:Y:S02]  /*3860*/  SHF.L.U32 R142, R125, 0x10, RZ ;  /* 0x000000107d8e7819 */ /* 0x000fe400000006ff */
        /* <DEDUP_REMOVED lines=23> */
.L_x_9324:
[C---:B-----5:R-:W-:Y:S02]  /*39e0*/  PRMT R0, R132.reuse, 0x7632, R0 ;  /* 0x0000763284007816 */ /* 0x060fe40000000000 */
[----:B--2---:R-:W-:Y:S02]  /*39f0*/  SHF.L.U32 R129, R132, 0x10, RZ ;  /* 0x0000001084817819 */ /* 0x004fe400000006ff */
[----:B------:R-:W-:Y:S02]  /*3a00*/  PRMT R128, R133, 0x7632, R128 ;  /* 0x0000763285807816 */ /* 0x000fe40000000080 */
[----:B------:R-:W-:Y:S01]  /*3a10*/  PRMT R130, R134, 0x7632, R130 ;  /* 0x0000763286827816 */ /* 0x000fe20000000082 */
[----:B------:R-:W-:Y:S01]  /*3a20*/  FMUL.FTZ R140, R129, R40 ;  /* 0x00000028818c7220 */ /* 0x000fe20000410000 */
[----:B------:R-:W-:Y:S02]  /*3a30*/  PRMT R132, R135, 0x7632, R132 ;  /* 0x0000763287847816 */ /* 0x000fe40000000084 */
        /* <DEDUP_REMOVED lines=18> */
.L_x_9325:
[----:B-1----:R-:W-:Y:S05]  /*3b60*/  BSYNC.RECONVERGENT B0 ;  /* 0x0000000000007941 */ /* 0x002fea0003800200 */
.L_x_9323:
[----:B------:R-:W1:Y:S01]  /*3b70*/  LDC.64 R136, c[0x0][0x3a8] ;  /* 0x0000ea00ff887b82 */ /* 0x000e620000000a00 */
[----:B------:R-:W-:-:S05]  /*3b80*/  IADD3 R143, PT, PT, R141, 0x20, RZ ;  /* 0x000000208d8f7810 */ /* 0x000fca0007ffe0ff */
[----:B------:R-:W-:Y:S02]  /*3b90*/  IMAD.WIDE.U32 R128, R143, 0x10, R138 ;  /* 0x000000108f807825 */ /* 0x000fe400078e008a */
[----:B------:R-:W2:Y:S02]  /*3ba0*/  @P1 LDC.64 R134, c[0x0][0x3a0] ;  /* 0x0000e800ff861b82 */ /* 0x000ea40000000a00 */
[----:B-1----:R-:W-:-:S05]  /*3bb0*/  IMAD.WIDE.U32 R132, R141, 0x10, R136 ;  /* 0x000000108d847825 */ /* 0x002fca00078e0088 */
[----:B------:R1:W-:Y:S01]  /*3bc0*/  STG.E.128 desc[UR6][R132.64], R152 ;  /* 0x0000009884007986 */ /* 0x0003e2000c101d06 */
[----:B--2---:R-:W-:-:S03]  /*3bd0*/  @P1 IMAD.WIDE.U32 R134, R143, 0x10, R134 ;  /* 0x000000108f861825 */ /* 0x004fc600078e0086 */
[----:B------:R-:W5:Y:S04]  /*3be0*/  LDG.E.128 R128, desc[UR6][R128.64] ;  /* 0x0000000680807981 */ /* 0x000f68000c1e1d00 */
[----:B0-----:R1:W5:Y:S01]  /*3bf0*/  @P1 LDG.E.128 R124, desc[UR6][R134.64] ;  /* 0x00000006867c1981 */ /* 0x001362000c1e1d00 */
[----:B------:R-:W-:Y:S04]  /*3c00*/  BSSY.RECONVERGENT B0, `(.L_x_9326) ;  /* 0x000003f000007945 */ /* 0x000fe80003800200 */
[----:B------:R-:W-:Y:S05]  /*3c10*/  @!P1 BRA `(.L_x_9327) ;  /* 0x0000000000949947 */ /* 0x000fea0003800000 */
[C---:B-----5:R-:W-:Y:S02]  /*3c20*/  PRMT R0, R128.reuse, 0x7632, R0 ;  /* 0x0000763280007816 */ /* 0x060fe40000000000 */
[----:B-1----:R-:W-:Y:S02]  /*3c30*/  SHF.L.U32 R133, R128, 0x10, RZ ;  /* 0x0000001080857819 */ /* 0x002fe400000006ff */
[C---:B------:R-:W-:Y:S02]  /*3c40*/  PRMT R132, R129.reuse, 0x7632, R132 ;  /* 0x0000763281847816 */ /* 0x040fe40000000084 */
[----:B------:R-:W-:Y:S02]  /*3c50*/  SHF.L.U32 R129, R129, 0x10, RZ ;  /* 0x0000001081817819 */ /* 0x000fe400000006ff */
[----:B------:R-:W-:Y:S02]  /*3c60*/  SHF.L.U32 R161, R130, 0x10, RZ ;  /* 0x0000001082a17819 */ /* 0x000fe400000006ff */
[----:B------:R-:W-:-:S02]  /*3c70*/  SHF.L.U32 R152, R125, 0x10, RZ ;  /* 0x000000107d987819 */ /* 0x000fc400000006ff */
[----:B------:R-:W-:Y:S02]  /*3c80*/  SHF.L.U32 R128, R126, 0x10, RZ ;  /* 0x000000107e807819 */ /* 0x000fe400000006ff */
[----:B------:R-:W-:Y:S01]  /*3c90*/  PRMT R135, R131, 0x7632, R135 ;  /* 0x0000763283877816 */ /* 0x000fe20000000087 */
[----:B------:R-:W-:Y:S01]  /*3ca0*/  FFMA.FTZ R152, R129, R34, R152 ;  /* 0x0000002281987223 */ /* 0x000fe20000010098 */
[----:B------:R-:W-:Y:S01]  /*3cb0*/  SHF.L.U32 R153, R131, 0x10, RZ ;  /* 0x0000001083997819 */ /* 0x000fe200000006ff */
[----:B------:R-:W-:Y:S01]  /*3cc0*/  FFMA.FTZ R161, R161, R28, R128 ;  /* 0x0000001ca1a17223 */ /* 0x000fe20000010080 */
[----:B------:R-:W-:Y:S02]  /*3cd0*/  PRMT R134, R130, 0x7632, R134 ;  /* 0x0000763282867816 */ /* 0x000fe40000000086 */
[----:B------:R-:W-:Y:S02]  /*3ce0*/  PRMT R131, R127, 0x7632, R131 ;  /* 0x000076327f837816 */ /* 0x000fe40000000083 */
        /* <DEDUP_REMOVED lines=11> */
[----:B------:R-:W-:Y:S01]  /*3da0*/  FFMA.FTZ R148, R153, R30, R148 ;  /* 0x0000001e99947223 */ /* 0x000fe20000010094 */
[----:B------:R-:W-:-:S02]  /*3db0*/  SHF.L.U32 R134, R134, 0x10, RZ ;  /* 0x0000001086867819 */ /* 0x000fc400000006ff */
[----:B------:R-:W-:Y:S02]  /*3dc0*/  SHF.L.U32 R131, R130, 0x10, RZ ;  /* 0x0000001082837819 */ /* 0x000fe400000006ff */
[----:B------:R-:W-:Y:S02]  /*3dd0*/  SHF.L.U32 R129, R129, 0x10, RZ ;  /* 0x0000001081817819 */ /* 0x000fe400000006ff */
[----:B------:R-:W-:Y:S01]  /*3de0*/  SHF.L.U32 R165, R128, 0x10, RZ ;  /* 0x0000001080a57819 */ /* 0x000fe200000006ff */
[----:B------:R-:W-:Y:S01]  /*3df0*/  FFMA.FTZ R150, R134, R29, R131 ;  /* 0x0000001d86967223 */ /* 0x000fe20000010083 */
[----:B------:R-:W-:Y:S01]  /*3e00*/  F2FP.BF16.F32.PACK_AB R171, R157, R148 ;  /* 0x000000949dab723e */ /* 0x000fe200000010ff */
[----:B------:R-:W-:Y:S02]  /*3e10*/  FFMA.FTZ R163, R132, R35, R129 ;  /* 0x0000002384a37223 */ /* 0x000fe40000010081 */
[----:B------:R-:W-:Y:S01]  /*3e20*/  FFMA.FTZ R165, R0, R33, R165 ;  /* 0x0000002100a57223 */ /* 0x000fe200000100a5 */
[----:B------:R-:W-:-:S02]  /*3e30*/  F2FP.BF16.F32.PACK_AB R170, R150, R161 ;  /* 0x000000a196aa723e */ /* 0x000fc400000010ff */
[----:B------:R-:W-:Y:S02]  /*3e40*/  F2FP.BF16.F32.PACK_AB R169, R163, R152 ;  /* 0x00000098a3a9723e */ /* 0x000fe400000010ff */
[----:B------:R-:W-:Y:S01]  /*3e50*/  F2FP.BF16.F32.PACK_AB R168, R165, R154 ;  /* 0x0000009aa5a8723e */ /* 0x000fe200000010ff */
[----:B------:R-:W-:Y:S06]  /*3e60*/  BRA `(.L_x_9328) ;  /* 0x0000000000607947 */ /* 0x000fec0003800000 */
.L_x_9327:
[C---:B-----5:R-:W-:Y:S02]  /*3e70*/  PRMT R0, R128.reuse, 0x7632, R0 ;  /* 0x0000763280007816 */ /* 0x060fe40000000000 */
[----:B-1----:R-:W-:Y:S02]  /*3e80*/  SHF.L.U32 R133, R128, 0x10, RZ ;  /* 0x0000001080857819 */ /* 0x002fe400000006ff */
        /* <DEDUP_REMOVED lines=15> */
[----:B------:R-:W-:Y:S02]  /*3f80*/  FMUL.FTZ R157, R130, R31 ;  /* 0x0000001f829d7220 */ /* 0x000fe40000410000 */
[----:B------:R-:W-:Y:S01]  /*3f90*/  FMUL.FTZ R150, R132, R29 ;  /* 0x0000001d84967220 */ /* 0x000fe20000410000 */
[----:B------:R-:W-:Y:S01]  /*3fa0*/  F2FP.BF16.F32.PACK_AB R168, R165, R154 ;  /* 0x0000009aa5a8723e */ /* 0x000fe200000010ff */
[----:B------:R-:W-:Y:S01]  /*3fb0*/  FMUL.FTZ R163, R128, R35 ;  /* 0x0000002380a37220 */ /* 0x000fe20000410000 */
[----:B------:R-:W-:-:S02]  /*3fc0*/  F2FP.BF16.F32.PACK_AB R171, R157, R148 ;  /* 0x000000949dab723e */ /* 0x000fc400000010ff */
[----:B------:R-:W-:Y:S02]  /*3fd0*/  F2FP.BF16.F32.PACK_AB R170, R150, R161 ;  /* 0x000000a196aa723e */ /* 0x000fe400000010ff */
[----:B------:R-:W-:-:S07]  /*3fe0*/  F2FP.BF16.F32.PACK_AB R169, R163, R152 ;  /* 0x00000098a3a9723e */ /* 0x000fce00000010ff */
.L_x_9328:
[----:B------:R-:W-:Y:S05]  /*3ff0*/  BSYNC.RECONVERGENT B0 ;  /* 0x0000000000007941 */ /* 0x000fea0003800200 */
.L_x_9326:
        /* <DEDUP_REMOVED lines=12> */
[C---:B0----5:R-:W-:Y:S02]  /*40c0*/  PRMT R132, R129.reuse, 0x7632, R132 ;  /* 0x0000763281847816 */ /* 0x061fe40000000084 */
[----:B------:R-:W-:Y:S02]  /*40d0*/  SHF.L.U32 R133, R128, 0x10, RZ ;  /* 0x0000001080857819 */ /* 0x000fe400000006ff */
[----:B------:R-:W-:Y:S02]  /*40e0*/  SHF.L.U32 R129, R129, 0x10, RZ ;  /* 0x0000001081817819 */ /* 0x000fe400000006ff */
[----:B------:R-:W-:Y:S02]  /*40f0*/  SHF.L.U32 R162, R124, 0x10, RZ ;  /* 0x000000107ca27819 */ /* 0x000fe400000006ff */
[----:B------:R-:W-:Y:S02]  /*4100*/  SHF.L.U32 R160, R125, 0x10, RZ ;  /* 0x000000107da07819 */ /* 0x000fe400000006ff */
[----:B------:R-:W-:Y:S01]  /*4110*/  PRMT R0, R128, 0x7632, R0 ;  /* 0x0000763280007816 */ /* 0x000fe20000000000 */
[----:B------:R-:W-:Y:S01]  /*4120*/  FFMA.FTZ R162, R133, R24, R162 ;  /* 0x0000001885a27223 */ /* 0x000fe200000100a2 */
[C---:B------:R-:W-:Y:S01]  /*4130*/  PRMT R134, R130.reuse, 0x7632, R134 ;  /* 0x0000763282867816 */ /* 0x040fe20000000086 */
[----:B------:R-:W-:Y:S01]  /*4140*/  FFMA.FTZ R160, R129, R26, R160 ;  /* 0x0000001a81a07223 */ /* 0x000fe200000100a0 */
[----:B------:R-:W-:-:S02]  /*4150*/  SHF.L.U32 R135, R130, 0x10, RZ ;  /* 0x0000001082877819 */ /* 0x000fc400000006ff */
[----:B------:R-:W-:Y:S02]  /*4160*/  PRMT R155, R131, 0x7632, R155 ;  /* 0x00007632839b7816 */ /* 0x000fe4000000009b */
[----:B------:R-:W-:Y:S02]  /*4170*/  PRMT R128, R124, 0x7632, R128 ;  /* 0x000076327c807816 */ /* 0x000fe40000000080 */
[----:B------:R-:W-:Y:S02]  /*4180*/  PRMT R129, R125, 0x7632, R129 ;  /* 0x000076327d817816 */ /* 0x000fe40000000081 */
[C---:B------:R-:W-:Y:S02]  /*4190*/  PRMT R130, R126.reuse, 0x7632, R130 ;  /* 0x000076327e827816 */ /* 0x040fe40000000082 */
[----:B------:R-:W-:Y:S02]  /*41a0*/  PRMT R133, R127, 0x7632, R133 ;  /* 0x000076327f857816 */ /* 0x000fe40000000085 */
[----:B------:R-:W-:-:S02]  /*41b0*/  SHF.L.U32 R158, R126, 0x10, RZ ;  /* 0x000000107e9e7819 */ /* 0x000fc400000006ff */
[----:B------:R-:W-:Y:S02]  /*41c0*/  SHF.L.U32 R131, R131, 0x10, RZ ;  /* 0x0000001083837819 */ /* 0x000fe400000006ff */
[----:B------:R-:W-:Y:S01]  /*41d0*/  SHF.L.U32 R164, R127, 0x10, RZ ;  /* 0x000000107fa47819 */ /* 0x000fe200000006ff */
[----:B------:R-:W-:Y:S01]  /*41e0*/  FFMA.FTZ R158, R135, R20, R158 ;  /* 0x00000014879e7223 */ /* 0x000fe2000001009e */
[----:B------:R-:W-:Y:S02]  /*41f0*/  SHF.L.U32 R0, R0, 0x10, RZ ;  /* 0x0000001000007819 */ /* 0x000fe400000006ff */
[----:B------:R-:W-:Y:S01]  /*4200*/  SHF.L.U32 R132, R132, 0x10, RZ ;  /* 0x0000001084847819 */ /* 0x000fe200000006ff */
[----:B------:R-:W-:Y:S01]  /*4210*/  FFMA.FTZ R167, R131, R22, R164 ;  /* 0x0000001683a77223 */ /* 0x000fe200000100a4 */
        /* <DEDUP_REMOVED lines=15> */
.L_x_9329:
[C---:B-----5:R-:W-:Y:S02]  /*4310*/  PRMT R0, R128.reuse, 0x7632, R0 ;  /* 0x0000763280007816 */ /* 0x060fe40000000000 */
[----:B0-----:R-:W-:Y:S02]  /*4320*/  SHF.L.U32 R133, R128, 0x10, RZ ;  /* 0x0000001080857819 */ /* 0x001fe400000006ff */
        /* <DEDUP_REMOVED lines=16> */
[----:B------:R-:W-:-:S02]  /*4430*/  FMUL.FTZ R169, R132, R21 ;  /* 0x0000001584a97220 */ /* 0x000fc40000410000 */
[----:B------:R-:W-:Y:S01]  /*4440*/  FMUL.FTZ R171, R128, R27 ;  /* 0x0000001b80ab7220 */ /* 0x000fe20000410000 */
[----:B------:R-:W-:Y:S02]  /*4450*/  F2FP.BF16.F32.PACK_AB R131, R156, R167 ;  /* 0x000000a79c83723e */ /* 0x000fe400000010ff */
[----:B------:R-:W-:Y:S02]  /*4460*/  F2FP.BF16.F32.PACK_AB R130, R169, R158 ;  /* 0x0000009ea982723e */ /* 0x000fe400000010ff */
[----:B------:R-:W-:Y:S02]  /*4470*/  F2FP.BF16.F32.PACK_AB R129, R171, R160 ;  /* 0x000000a0ab81723e */ /* 0x000fe400000010ff */
[----:B------:R-:W-:-:S07]  /*4480*/  F2FP.BF16.F32.PACK_AB R128, R173, R162 ;  /* 0x000000a2ad80723e */ /* 0x000fce00000010ff */
.L_x_9330:
        /* <DEDUP_REMOVED lines=12> */
[----:B------:R-:W-:Y:S02]  /*4550*/  SHF.L.U32 R168, R124, 0x10, RZ ;  /* 0x000000107ca87819 */ /* 0x000fe400000006ff */
[----:B------:R-:W-:Y:S02]  /*4560*/  SHF.L.U32 R166, R125, 0x10, RZ ;  /* 0x000000107da67819 */ /* 0x000fe400000006ff */
        /* <DEDUP_REMOVED lines=32> */
.L_x_9331:
[C---:B-----5:R-:W-:Y:S02]  /*4770*/  PRMT R0, R132.reuse, 0x7632, R0 ;  /* 0x0000763284007816 */ /* 0x060fe40000000000 */
[----:B-1----:R-:W-:Y:S02]  /*4780*/  SHF.L.U32 R129, R132, 0x10, RZ ;  /* 0x0000001084817819 */ /* 0x002fe400000006ff */
        /* <DEDUP_REMOVED lines=22> */
.L_x_9332:
        /* <DEDUP_REMOVED lines=9> */
[C---:B-----5:R-:W-:Y:S02]  /*4980*/  PRMT R0, R132.reuse, 0x7632, R0 ;  /* 0x0000763284007816 */ /* 0x060fe40000000000 */
[----:B-1----:R-:W-:Y:S02]  /*4990*/  SHF.L.U32 R129, R132, 0x10, RZ ;  /* 0x0000001084817819 */ /* 0x002fe400000006ff */
        /* <DEDUP_REMOVED lines=8> */
[----:B------:R-:W-:Y:S01]  /*4a20*/  PRMT R138, R135, 0x7632, R138 ;  /* 0x00007632878a7816 */ /* 0x000fe2000000008a */
[----:B------:R-:W-:Y:S01]  /*4a30*/  FFMA.FTZ R134, R129, R8, R134 ;  /* 0x0000000881867223 */ /* 0x000fe20000010086 */
[----:B------:R-:W-:Y:S01]  /*4a40*/  SHF.L.U32 R185, R135, 0x10, RZ ;  /* 0x0000001087b97819 */ /* 0x000fe200000006ff */
[----:B------:R-:W-:Y:S01]  /*4a50*/  FFMA.FTZ R133, R133, R10, R128 ;  /* 0x0000000a85857223 */ /* 0x000fe20000010080 */
[----:B------:R-:W-:Y:S02]  /*4a60*/  PRMT R139, R127, 0x7632, R139 ;  /* 0x000076327f8b7816 */ /* 0x000fe4000000008b */
[----:B------:R-:W-:-:S02]  /*4a70*/  PRMT R135, R126, 0x7632, R135 ;  /* 0x000076327e877816 */ /* 0x000fc40000000087 */
[----:B------:R-:W-:Y:S02]  /*4a80*/  PRMT R128, R124, 0x7632, R128 ;  /* 0x000076327c807816 */ /* 0x000fe40000000080 */
[----:B------:R-:W-:Y:S02]  /*4a90*/  PRMT R129, R125, 0x7632, R129 ;  /* 0x000076327d817816 */ /* 0x000fe40000000081 */
[----:B------:R-:W-:Y:S02]  /*4aa0*/  SHF.L.U32 R172, R131, 0x10, RZ ;  /* 0x0000001083ac7819 */ /* 0x000fe400000006ff */
[----:B------:R-:W-:Y:S02]  /*4ab0*/  SHF.L.U32 R131, R139, 0x10, RZ ;  /* 0x000000108b837819 */ /* 0x000fe400000006ff */
[----:B------:R-:W-:Y:S02]  /*4ac0*/  SHF.L.U32 R139, R135, 0x10, RZ ;  /* 0x00000010878b7819 */ /* 0x000fe400000006ff */
[----:B------:R-:W-:-:S02]  /*4ad0*/  SHF.L.U32 R174, R127, 0x10, RZ ;  /* 0x000000107fae7819 */ /* 0x000fc400000006ff */
[----:B------:R-:W-:Y:S01]  /*4ae0*/  SHF.L.U32 R0, R0, 0x10, RZ ;  /* 0x0000001000007819 */ /* 0x000fe200000006ff */
[----:B------:R-:W-:Y:S01]  /*4af0*/  FFMA.FTZ R139, R172, R5, R139 ;  /* 0x00000005ac8b7223 */ /* 0x000fe2000001008b */
[----:B------:R-:W-:Y:S01]  /*4b00*/  SHF.L.U32 R130, R130, 0x10, RZ ;  /* 0x0000001082827819 */ /* 0x000fe200000006ff */
[----:B------:R-:W-:Y:S01]  /*4b10*/  FFMA.FTZ R135, R185, R6, R174 ;  /* 0x00000006b9877223 */ /* 0x000fe200000100ae */
[----:B------:R-:W-:Y:S02]  /*4b20*/  SHF.L.U32 R138, R138, 0x10, RZ ;  /* 0x000000108a8a7819 */ /* 0x000fe400000006ff */
[----:B------:R-:W-:Y:S02]  /*4b30*/  SHF.L.U32 R129, R129, 0x10, RZ ;  /* 0x0000001081817819 */ /* 0x000fe400000006ff */
        /* <DEDUP_REMOVED lines=9> */
.L_x_9333:
[C---:B-----5:R-:W-:Y:S02]  /*4bd0*/  PRMT R0, R132.reuse, 0x7632, R0 ;  /* 0x0000763284007816 */ /* 0x060fe40000000000 */
[----:B-1----:R-:W-:Y:S02]  /*4be0*/  SHF.L.U32 R129, R132, 0x10, RZ ;  /* 0x0000001084817819 */ /* 0x002fe400000006ff */
[----:B------:R-:W-:Y:S02]  /*4bf0*/  PRMT R128, R133, 0x7632, R128 ;  /* 0x0000763285807816 */ /* 0x000fe40000000080 */
[----:B------:R-:W-:Y:S02]  /*4c00*/  PRMT R130, R134, 0x7632, R130 ;  /* 0x0000763286827816 */ /* 0x000fe40000000082 */
[----:B------:R-:W-:Y:S02]  /*4c10*/  PRMT R132, R135, 0x7632, R132 ;  /* 0x0000763287847816 */ /* 0x000fe40000000084 */
[----:B------:R-:W-:-:S02]  /*4c20*/  SHF.L.U32 R133, R133, 0x10, RZ ;  /* 0x0000001085857819 */ /* 0x000fc400000006ff */
        /* <DEDUP_REMOVED lines=11> */
[----:B------:R-:W-:Y:S01]  /*4ce0*/  FMUL.FTZ R183, R0, R9 ;  /* 0x0000000900b77220 */ /* 0x000fe20000410000 */
[----:B------:R-:W-:-:S02]  /*4cf0*/  FMUL.FTZ R139, R130, R5 ;  /* 0x00000005828b7220 */ /* 0x000fc40000410000 */
[----:B------:R-:W-:Y:S01]  /*4d00*/  FMUL.FTZ R172, R128, R11 ;  /* 0x0000000b80ac7220 */ /* 0x000fe20000410000 */
[----:B------:R-:W-:Y:S02]  /*4d10*/  F2FP.BF16.F32.PACK_AB R131, R138, R135 ;  /* 0x000000878a83723e */ /* 0x000fe400000010ff */
[----:B------:R-:W-:Y:S02]  /*4d20*/  F2FP.BF16.F32.PACK_AB R130, R139, R132 ;  /* 0x000000848b82723e */ /* 0x000fe400000010ff */
[----:B------:R-:W-:Y:S02]  /*4d30*/  F2FP.BF16.F32.PACK_AB R129, R172, R133 ;  /* 0x00000085ac81723e */ /* 0x000fe400000010ff */
[----:B------:R-:W-:-:S07]  /*4d40*/  F2FP.BF16.F32.PACK_AB R128, R183, R134 ;  /* 0x00000086b780723e */ /* 0x000fce00000010ff */
.L_x_9334:
        /* <DEDUP_REMOVED lines=147> */
.L_x_9360:
[----:B------:R-:W-:Y:S01]  /*5680*/  FMUL.FTZ R0, R137, R137 ;  /* 0x0000008989007220 */ /* 0x000fe20000410000 */
[----:B------:R-:W-:Y:S01]  /*5690*/  ISETP.NE.AND P0, PT, RZ, UR9, PT ;  /* 0x00000009ff007c0c */ /* 0x000fe2000bf05270 */
[----:B-1----:R-:W-:Y:S01]  /*56a0*/  FADD.FTZ R185, R136, R185 ;  /* 0x000000b988b97221 */ /* 0x002fe20000010000 */
[----:B------:R-:W1:Y:S02]  /*56b0*/  @!P2 LDC.64 R130, c[0x0][0x3c0] ;  /* 0x0000f000ff82ab82 */ /* 0x000e640000000a00 */
[----:B------:R-:W-:Y:S01]  /*56c0*/  FSEL R129, R0, RZ, P0 ;  /* 0x000000ff00817208 */ /* 0x000fe20000000000 */
[----:B------:R-:W-:Y:S01]  /*56d0*/  FFMA.FTZ R128, R185, R128, UR10 ;  /* 0x0000000ab9807e23 */ /* 0x000fe20008010080 */
[----:B0-----:R-:W-:-:S03]  /*56e0*/  FSEL R136, R137, RZ, !P0 ;  /* 0x000000ff89887208 */ /* 0x001fc60004000000 */
[----:B------:R-:W-:Y:S02]  /*56f0*/  FADD.FTZ R0, R128, R129 ;  /* 0x0000008180007221 */ /* 0x000fe40000010000 */
[----:B------:R-:W0:Y:S01]  /*5700*/  @!P2 LDC.64 R128, c[0x0][0x3c8] ;  /* 0x0000f200ff80ab82 */ /* 0x000e220000000a00 */
[C---:B------:R-:W-:Y:S01]  /*5710*/  FADD.FTZ R189, -R136.reuse, R133 ;  /* 0x0000008588bd7221 */ /* 0x040fe20000010100 */
        /* <DEDUP_REMOVED lines=17> */
[----:B------:R-:W-:Y:S01]  /*5830*/  FADD.FTZ R145, -R136, R145 ;  /* 0x0000009188917221 */ /* 0x000fe20000010100 */
[C---:B--2---:R-:W-:Y:S01]  /*5840*/  FMUL.FTZ R0, R193.reuse, R151 ;  /* 0x00000097c1007220 */ /* 0x044fe20000410000 */
[C---:B------:R-:W-:Y:S01]  /*5850*/  FMUL.FTZ R134, R193.reuse, R149 ;  /* 0x00000095c1867220 */ /* 0x040fe20000410000 */
[C---:B------:R-:W-:Y:S01]  /*5860*/  FMUL.FTZ R149, R193.reuse, R144 ;  /* 0x00000090c1957220 */ /* 0x040fe20000410000 */
[----:B------:R-:W-:Y:S01]  /*5870*/  FMUL.FTZ R174, R193, R174 ;  /* 0x000000aec1ae7220 */ /* 0x000fe20000410000 */
[----:B0-----:R-:W-:-:S04]  /*5880*/  @!P2 IMAD.WIDE R128, R2, 0x4, R128 ;  /* 0x000000040280a825 */ /* 0x001fc800078e0280 */
        /* <DEDUP_REMOVED lines=27> */
[----:B------:R0:W-:Y:S01]  /*5a40*/  @!P2 STG.E desc[UR6][R130.64], R137 ;  /* 0x000000898200a986 */ /* 0x0001e2000c101906 */
[----:B------:R-:W-:Y:S01]  /*5a50*/  FADD.FTZ R136, -R136, R138 ;  /* 0x0000008a88887221 */ /* 0x000fe20000010100 */
[C---:B------:R-:W-:Y:S01]  /*5a60*/  FMUL.FTZ R161, R193.reuse, R152 ;  /* 0x00000098c1a17220 */ /* 0x040fe20000410000 */
[C---:B------:R-:W-:Y:S01]  /*5a70*/  FMUL.FTZ R157, R193.reuse, R154 ;  /* 0x0000009ac19d7220 */ /* 0x040fe20000410000 */
[----:B------:R1:W-:Y:S01]  /*5a80*/  @!P2 STG.E desc[UR6][R128.64], R193 ;  /* 0x000000c18000a986 */ /* 0x0003e2000c101906 */
[----:B------:R-:W-:Y:S01]  /*5a90*/  FMUL.FTZ R152, R193, R173 ;  /* 0x000000adc1987220 */ /* 0x000fe20000410000 */
[----:B------:R-:W-:Y:S01]  /*5aa0*/  FFMA.FTZ R147, R147, R122, R82 ;  /* 0x0000007a93937223 */ /* 0x000fe20000010052 */
[----:B------:R-:W-:Y:S01]  /*5ab0*/  FFMA.FTZ R134, R134, R123, R83 ;  /* 0x0000007b86867223 */ /* 0x000fe20000010053 */
[----:B------:R-:W-:Y:S01]  /*5ac0*/  FFMA.FTZ R156, R156, R103, R63 ;  /* 0x000000679c9c7223 */ /* 0x000fe2000001003f */
[C---:B------:R-:W-:Y:S01]  /*5ad0*/  FMUL.FTZ R173, R193.reuse, R168 ;  /* 0x000000a8c1ad7220 */ /* 0x040fe20000410000 */
[C---:B------:R-:W-:Y:S01]  /*5ae0*/  FMUL.FTZ R175, R193.reuse, R166 ;  /* 0x000000a6c1af7220 */ /* 0x040fe20000410000 */
[----:B------:R-:W-:Y:S01]  /*5af0*/  FMUL.FTZ R148, R193, R165 ;  /* 0x000000a5c1947220 */ /* 0x000fe20000410000 */
[----:B0-----:R-:W-:Y:S01]  /*5b00*/  FFMA.FTZ R130, R149, R116, R76 ;  /* 0x0000007495827223 */ /* 0x001fe2000001004c */
[----:B------:R-:W-:Y:S01]  /*5b10*/  FFMA.FTZ R131, R151, R118, R78 ;  /* 0x0000007697837223 */ /* 0x000fe2000001004e */
[----:B------:R-:W-:Y:S01]  /*5b20*/  FFMA.FTZ R151, R185, R102, R62 ;  /* 0x00000066b9977223 */ /* 0x000fe2000001003e */
[C---:B------:R-:W-:Y:S01]  /*5b30*/  FMUL.FTZ R166, R193.reuse, R139 ;  /* 0x0000008bc1a67220 */ /* 0x040fe20000410000 */
[----:B-1----:R-:W-:Y:S01]  /*5b40*/  FFMA.FTZ R129, R174, R117, R77 ;  /* 0x00000075ae817223 */ /* 0x002fe2000001004d */
[C---:B------:R-:W-:Y:S01]  /*5b50*/  FMUL.FTZ R168, R193.reuse, R136 ;  /* 0x00000088c1a87220 */ /* 0x040fe20000410000 */
[C---:B------:R-:W-:Y:S01]  /*5b60*/  FMUL.FTZ R135, R193.reuse, R140 ;  /* 0x0000008cc1877220 */ /* 0x040fe20000410000 */
[----:B------:R-:W-:Y:S01]  /*5b70*/  FMUL.FTZ R146, R193, R145 ;  /* 0x00000091c1927220 */ /* 0x000fe20000410000 */
[----:B---3--:R-:W-:Y:S01]  /*5b80*/  IMAD.WIDE.U32 R136, R141, 0x10, R132 ;  /* 0x000000108d887825 */ /* 0x008fe200078e0084 */
[----:B------:R-:W-:-:S03]  /*5b90*/  F2FP.BF16.F32.PACK_AB R130, R129, R130 ;  /* 0x000000828182723e */ /* 0x000fc600000010ff */
[----:B------:R-:W-:Y:S01]  /*5ba0*/  FMUL.FTZ R150, R193, R163 ;  /* 0x000000a3c1967220 */ /* 0x000fe20000410000 */
[----:B------:R-:W-:Y:S01]  /*5bb0*/  F2FP.BF16.F32.PACK_AB R129, R134, R147 ;  /* 0x000000938681723e */ /* 0x000fe200000010ff */
[----:B------:R-:W-:Y:S01]  /*5bc0*/  IMAD.WIDE.U32 R138, R143, 0x10, R132 ;  /* 0x000000108f8a7825 */ /* 0x000fe200078e0084 */
[----:B------:R-:W-:-:S03]  /*5bd0*/  F2FP.BF16.F32.PACK_AB R151, R156, R151 ;  /* 0x000000979c97723e */ /* 0x000fc600000010ff */
[----:B------:R-:W-:Y:S01]  /*5be0*/  FFMA.FTZ R147, R148, R113, R73 ;  /* 0x0000007194937223 */ /* 0x000fe20000010049 */
[----:B------:R-:W-:Y:S01]  /*5bf0*/  FMUL.FTZ R163, R193, R176 ;  /* 0x000000b0c1a37220 */ /* 0x000fe20000410000 */
[----:B------:R-:W-:-:S04]  /*5c00*/  IMAD.WIDE.U32 R140, R153, 0x10, R132 ;  /* 0x00000010998c7825 */ /* 0x000fc800078e0084 */
[C---:B------:R-:W-:Y:S01]  /*5c10*/  FMUL.FTZ R178, R193.reuse, R178 ;  /* 0x000000b2c1b27220 */ /* 0x040fe20000410000 */
[----:B------:R-:W-:Y:S01]  /*5c20*/  FMUL.FTZ R167, R193, R162 ;  /* 0x000000a2c1a77220 */ /* 0x000fe20000410000 */
[----:B------:R-:W-:Y:S01]  /*5c30*/  FFMA.FTZ R134, R163, R108, R68 ;  /* 0x0000006ca3867223 */ /* 0x000fe20000010044 */
[----:B------:R-:W-:-:S04]  /*5c40*/  IMAD.WIDE.U32 R142, R155, 0x10, R132 ;  /* 0x000000109b8e7825 */ /* 0x000fc800078e0084 */
[----:B------:R-:W-:Y:S01]  /*5c50*/  FFMA.FTZ R149, R178, R109, R69 ;  /* 0x0000006db2957223 */ /* 0x000fe20000010045 */
[C---:B------:R-:W-:Y:S01]  /*5c60*/  FMUL.FTZ R165, R193.reuse, R180 ;  /* 0x000000b4c1a57220 */ /* 0x040fe20000410000 */
[----:B------:R-:W-:Y:S01]  /*5c70*/  FMUL.FTZ R182, R193, R182 ;  /* 0x000000b6c1b67220 */ /* 0x000fe20000410000 */
[----:B------:R-:W-:-:S04]  /*5c80*/  IMAD.WIDE.U32 R144, R159, 0x10, R132 ;  /* 0x000000109f907825 */ /* 0x000fc800078e0084 */
[----:B------:R-:W-:Y:S01]  /*5c90*/  FFMA.FTZ R132, R157, R112, R72 ;  /* 0x000000709d847223 */ /* 0x000fe20000010048 */
[C---:B------:R-:W-:Y:S01]  /*5ca0*/  FMUL.FTZ R169, R193.reuse, R160 ;  /* 0x000000a0c1a97220 */ /* 0x040fe20000410000 */
[----:B------:R-:W0:Y:S01]  /*5cb0*/  LDC.64 R156, c[0x0][0x380] ;  /* 0x0000e000ff9c7b82 */ /* 0x000e220000000a00 */
[----:B------:R-:W-:Y:S01]  /*5cc0*/  FMUL.FTZ R154, R193, R171 ;  /* 0x000000abc19a7220 */ /* 0x000fe20000410000 */
[----:B------:R-:W-:Y:S01]  /*5cd0*/  FFMA.FTZ R148, R167, R104, R64 ;  /* 0x00000068a7947223 */ /* 0x000fe20000010040 */
[----:B------:R-:W-:Y:S01]  /*5ce0*/  F2FP.BF16.F32.PACK_AB R132, R147, R132 ;  /* 0x000000849384723e */ /* 0x000fe200000010ff */
        /* <DEDUP_REMOVED lines=62> */
[----:B0-----:R-:W-:-:S03]  /*60d0*/  LEA R2, R156, R2, 0x2 ;  /* 0x000000029c027211 */ /* 0x001fc600078e10ff */
[----:B------:R2:W-:Y:S01]  /*60e0*/  STG.E.128 desc[UR6][R144.64], R164 ;  /* 0x000000a490007986 */ /* 0x0005e2000c101d06 */
[----:B------:R-:W-:-:S13]  /*60f0*/  ISETP.GE.AND P0, PT, R2, R157, PT ;  /* 0x0000009d0200720c */ /* 0x000fda0003f06270 */
[----:B------:R-:W-:Y:S05]  /*6100*/  @!P0 BRA `(.L_x_9336) ;  /* 0xffffffd400708947 */ /* 0x000fea000383ffff */
[----:B------:R-:W-:Y:S05]  /*6110*/  EXIT ;  /* 0x000000000000794d */ /* 0x000fea0003800000 */
.L_x_9321:
        /* <DEDUP_REMOVED lines=8> */
.L_x_9338:
[----:B------:R-:W-:Y:S05]  /*61a0*/  BSYNC B0 ;  /* 0x0000000000007941 */ /* 0x000fea0003800000 */
.L_x_9337:
        /* <DEDUP_REMOVED lines=9> */
.L_x_9339:
[----:B------:R-:W-:Y:S01]  /*6240*/  HFMA2 R180, -RZ, RZ, 0, 2.384185791015625e-07 ;  /* 0x00000004ffb47431 */ /* 0x000fe200000001ff */
[----:B------:R-:W-:-:S05]  /*6250*/  MOV R129, R178 ;  /* 0x000000b200817202 */ /* 0x000fca0000000f00 */
[----:B------:R-:W-:-:S05]  /*6260*/  FADD.FTZ R131, R130, R129 ;  /* 0x0000008182837221 */ /* 0x000fca0000010000 */
[----:B------:R-:W-:-:S07]  /*6270*/  MOV R187, R131 ;  /* 0x0000008300bb7202 */ /* 0x000fce0000000f00 */
[----:B------:R-:W-:Y:S05]  /*6280*/  WARPSYNC.COLLECTIVE R176, `(.L_x_9340) ;  /* 0x00000000b0087348 */ /* 0x000fea0003c00000 */
[----:B------:R0:W1:Y:S02]  /*6290*/  SHFL.BFLY P0, R178, R187, R180, R189 ;  /* 0x0c0000b4bbb27389 */ /* 0x00006400000000bd */
[----:B01----:R-:W-:Y:S05]  /*62a0*/  ENDCOLLECTIVE ;  /* 0x000000000000791b */ /* 0x003fea0003800000 */
.L_x_9340:
[----:B------:R-:W-:Y:S01]  /*62b0*/  HFMA2 R180, -RZ, RZ, 0, 4.76837158203125e-07 ;  /* 0x00000008ffb47431 */ /* 0x000fe200000001ff */
[----:B------:R-:W-:-:S05]  /*62c0*/  MOV R0, R178 ;  /* 0x000000b200007202 */ /* 0x000fca0000000f00 */
[----:B------:R-:W-:-:S05]  /*62d0*/  FADD.FTZ R136, R131, R0 ;  /* 0x0000000083887221 */ /* 0x000fca0000010000 */
[----:B------:R-:W-:-:S07]  /*62e0*/  MOV R187, R136 ;  /* 0x0000008800bb7202 */ /* 0x000fce0000000f00 */
[----:B------:R-:W-:Y:S05]  /*62f0*/  WARPSYNC.COLLECTIVE R176, `(.L_x_9341) ;  /* 0x00000000b0087348 */ /* 0x000fea0003c00000 */
[----:B------:R0:W1:Y:S02]  /*6300*/  SHFL.BFLY P0, R178, R187, R180, R189 ;  /* 0x0c0000b4bbb27389 */ /* 0x00006400000000bd */
[----:B01----:R-:W-:Y:S05]  /*6310*/  ENDCOLLECTIVE ;  /* 0x000000000000791b */ /* 0x003fea0003800000 */
.L_x_9341:
        /* <DEDUP_REMOVED lines=8> */
.L_x_9342:
        /* <DEDUP_REMOVED lines=88> */
.L_x_9343:
[----:B------:R-:W-:Y:S01]  /*6920*/  HFMA2 R180, -RZ, RZ, 0, 1.1920928955078125e-07 ;  /* 0x00000002ffb47431 */ /* 0x000fe200000001ff */
[----:B------:R-:W-:-:S05]  /*6930*/  MOV R131, R178 ;  /* 0x000000b200837202 */ /* 0x000fca0000000f00 */
[----:B------:R-:W-:-:S05]  /*6940*/  FADD.FTZ R131, R0, R131 ;  /* 0x0000008300837221 */ /* 0x000fca0000010000 */
[----:B------:R-:W-:-:S07]  /*6950*/  MOV R187, R131 ;  /* 0x0000008300bb7202 */ /* 0x000fce0000000f00 */
[----:B------:R-:W-:Y:S05]  /*6960*/  WARPSYNC.COLLECTIVE R176, `(.L_x_9344) ;  /* 0x00000000b0087348 */ /* 0x000fea0003c00000 */
[----:B------:R0:W1:Y:S02]  /*6970*/  SHFL.BFLY P0, R178, R187, R180, R189 ;  /* 0x0c0000b4bbb27389 */ /* 0x00006400000000bd */
[----:B01----:R-:W-:Y:S05]  /*6980*/  ENDCOLLECTIVE ;  /* 0x000000000000791b */ /* 0x003fea0003800000 */
.L_x_9344:
[----:B------:R-:W-:Y:S01]  /*6990*/  HFMA2 R180, -RZ, RZ, 0, 2.384185791015625e-07 ;  /* 0x00000004ffb47431 */ /* 0x000fe200000001ff */
[----:B------:R-:W-:-:S05]  /*69a0*/  MOV R130, R178 ;  /* 0x000000b200827202 */ /* 0x000fca0000000f00 */
[----:B------:R-:W-:-:S05]  /*69b0*/  FADD.FTZ R130, R131, R130 ;  /* 0x0000008283827221 */ /* 0x000fca0000010000 */
[----:B------:R-:W-:-:S07]  /*69c0*/  MOV R187, R130 ;  /* 0x0000008200bb7202 */ /* 0x000fce0000000f00 */
[----:B------:R-:W-:Y:S05]  /*69d0*/  WARPSYNC.COLLECTIVE R176, `(.L_x_9345) ;  /* 0x00000000b0087348 */ /* 0x000fea0003c00000 */
[----:B------:R0:W1:Y:S02]  /*69e0*/  SHFL.BFLY P0, R178, R187, R180, R189 ;  /* 0x0c0000b4bbb27389 */ /* 0x00006400000000bd */
[----:B01----:R-:W-:Y:S05]  /*69f0*/  ENDCOLLECTIVE ;  /* 0x000000000000791b */ /* 0x003fea0003800000 */
.L_x_9345:
[----:B------:R-:W-:Y:S01]  /*6a00*/  HFMA2 R180, -RZ, RZ, 0, 4.76837158203125e-07 ;  /* 0x00000008ffb47431 */ /* 0x000fe200000001ff */
[----:B------:R-:W-:-:S05]  /*6a10*/  MOV R137, R178 ;  /* 0x000000b200897202 */ /* 0x000fca0000000f00 */
[----:B------:R-:W-:-:S05]  /*6a20*/  FADD.FTZ R137, R130, R137 ;  /* 0x0000008982897221 */ /* 0x000fca0000010000 */
[----:B------:R-:W-:-:S07]  /*6a30*/  MOV R187, R137 ;  /* 0x0000008900bb7202 */ /* 0x000fce0000000f00 */
[----:B------:R-:W-:Y:S05]  /*6a40*/  WARPSYNC.COLLECTIVE R176, `(.L_x_9346) ;  /* 0x00000000b0087348 */ /* 0x000fea0003c00000 */
[----:B------:R0:W1:Y:S02]  /*6a50*/  SHFL.BFLY P0, R178, R187, R180, R189 ;  /* 0x0c0000b4bbb27389 */ /* 0x00006400000000bd */
[----:B01----:R-:W-:Y:S05]  /*6a60*/  ENDCOLLECTIVE ;  /* 0x000000000000791b */ /* 0x003fea0003800000 */
.L_x_9346:
[----:B------:R-:W-:Y:S01]  /*6a70*/  HFMA2 R180, -RZ, RZ, 0, 9.5367431640625e-07 ;  /* 0x00000010ffb47431 */ /* 0x000fe200000001ff */
[----:B------:R-:W-:-:S05]  /*6a80*/  MOV R136, R178 ;  /* 0x000000b200887202 */ /* 0x000fca0000000f00 */
[----:B------:R-:W-:-:S05]  /*6a90*/  FADD.FTZ R174, R137, R136 ;  /* 0x0000008889ae7221 */ /* 0x000fca0000010000 */
[----:B------:R-:W-:-:S07]  /*6aa0*/  MOV R187, R174 ;  /* 0x000000ae00bb7202 */ /* 0x000fce0000000f00 */
[----:B------:R-:W-:Y:S05]  /*6ab0*/  WARPSYNC.COLLECTIVE R176, `(.L_x_9347) ;  /* 0x00000000b0087348 */ /* 0x000fea0003c00000 */
[----:B------:R0:W1:Y:S02]  /*6ac0*/  SHFL.BFLY P0, R178, R187, R180, R189 ;  /* 0x0c0000b4bbb27389 */ /* 0x00006400000000bd */
[----:B01----:R-:W-:Y:S05]  /*6ad0*/  ENDCOLLECTIVE ;  /* 0x000000000000791b */ /* 0x003fea0003800000 */
.L_x_9347:
[----:B------:R-:W-:Y:S01]  /*6ae0*/  MOV R185, R178 ;  /* 0x000000b200b97202 */ /* 0x000fe20000000f00 */
[----:B------:R-:W-:Y:S06]  /*6af0*/  BRA `(.L_x_9348) ;  /* 0xffffffc0002c7947 */ /* 0x000fec000383ffff */
.L_x_9335:
        /* <DEDUP_REMOVED lines=8> */
.L_x_9350:
[----:B------:R-:W-:Y:S05]  /*6b80*/  BSYNC B0 ;  /* 0x0000000000007941 */ /* 0x000fea0003800000 */
.L_x_9349:
        /* <DEDUP_REMOVED lines=10> */
.L_x_9351:
[----:B------:R-:W-:Y:S01]  /*6c30*/  HFMA2 R180, -RZ, RZ, 0, 2.384185791015625e-07 ;  /* 0x00000004ffb47431 */ /* 0x000fe200000001ff */
[----:B------:R-:W-:-:S05]  /*6c40*/  MOV R0, R178 ;  /* 0x000000b200007202 */ /* 0x000fca0000000f00 */
[----:B------:R-:W-:-:S05]  /*6c50*/  FADD.FTZ R130, R129, R0 ;  /* 0x0000000081827221 */ /* 0x000fca0000010000 */
[----:B------:R-:W-:-:S07]  /*6c60*/  MOV R187, R130 ;  /* 0x0000008200bb7202 */ /* 0x000fce0000000f00 */
[----:B------:R-:W-:Y:S05]  /*6c70*/  WARPSYNC.COLLECTIVE R176, `(.L_x_9352) ;  /* 0x00000000b0087348 */ /* 0x000fea0003c00000 */
[----:B------:R0:W1:Y:S02]  /*6c80*/  SHFL.BFLY P0, R178, R187, R180, R189 ;  /* 0x0c0000b4bbb27389 */ /* 0x00006400000000bd */
[----:B01----:R-:W-:Y:S05]  /*6c90*/  ENDCOLLECTIVE ;  /* 0x000000000000791b */ /* 0x003fea0003800000 */
.L_x_9352:
[----:B------:R-:W-:Y:S01]  /*6ca0*/  HFMA2 R180, -RZ, RZ, 0, 4.76837158203125e-07 ;  /* 0x00000008ffb47431 */ /* 0x000fe200000001ff */
[----:B------:R-:W-:-:S05]  /*6cb0*/  MOV R131, R178 ;  /* 0x000000b200837202 */ /* 0x000fca0000000f00 */
[----:B------:R-:W-:-:S05]  /*6cc0*/  FADD.FTZ R131, R130, R131 ;  /* 0x0000008382837221 */ /* 0x000fca0000010000 */
[----:B------:R-:W-:-:S07]  /*6cd0*/  MOV R187, R131 ;  /* 0x0000008300bb7202 */ /* 0x000fce0000000f00 */
[----:B------:R-:W-:Y:S05]  /*6ce0*/  WARPSYNC.COLLECTIVE R176, `(.L_x_9353) ;  /* 0x00000000b0087348 */ /* 0x000fea0003c00000 */
[----:B------:R0:W1:Y:S02]  /*6cf0*/  SHFL.BFLY P0, R178, R187, R180, R189 ;  /* 0x0c0000b4bbb27389 */ /* 0x00006400000000bd */
[----:B01----:R-:W-:Y:S05]  /*6d00*/  ENDCOLLECTIVE ;  /* 0x000000000000791b */ /* 0x003fea0003800000 */
.L_x_9353:
[----:B------:R-:W-:Y:S01]  /*6d10*/  HFMA2 R180, -RZ, RZ, 0, 9.5367431640625e-07 ;  /* 0x00000010ffb47431 */ /* 0x000fe200000001ff */
[----:B------:R-:W-:-:S05]  /*6d20*/  MOV R0, R178 ;  /* 0x000000b200007202 */ /* 0x000fca0000000f00 */
[----:B------:R-:W-:-:S05]  /*6d30*/  FADD.FTZ R136, R131, R0 ;  /* 0x0000000083887221 */ /* 0x000fca0000010000 */
[----:B------:R-:W-:-:S07]  /*6d40*/  MOV R187, R136 ;  /* 0x0000008800bb7202 */ /* 0x000fce0000000f00 */
[----:B------:R-:W-:Y:S05]  /*6d50*/  WARPSYNC.COLLECTIVE R176, `(.L_x_9354) ;  /* 0x00000000b0087348 */ /* 0x000fea0003c00000 */
[----:B------:R0:W1:Y:S02]  /*6d60*/  SHFL.BFLY P0, R178, R187, R180, R189 ;  /* 0x0c0000b4bbb27389 */ /* 0x00006400000000bd */
[----:B01----:R-:W-:Y:S05]  /*6d70*/  ENDCOLLECTIVE ;  /* 0x000000000000791b */ /* 0x003fea0003800000 */
.L_x_9354:
        /* <DEDUP_REMOVED lines=88> */
.L_x_9355:
[----:B------:R-:W-:Y:S01]  /*7300*/  HFMA2 R180, -RZ, RZ, 0, 1.1920928955078125e-07 ;  /* 0x00000002ffb47431 */ /* 0x000fe200000001ff */
[----:B------:R-:W-:-:S05]  /*7310*/  MOV R129, R178 ;  /* 0x000000b200817202 */ /* 0x000fca0000000f00 */
[----:B------:R-:W-:-:S05]  /*7320*/  FADD.FTZ R129, R0, R129 ;  /* 0x0000008100817221 */ /* 0x000fca0000010000 */
[----:B------:R-:W-:-:S07]  /*7330*/  MOV R187, R129 ;  /* 0x0000008100bb7202 */ /* 0x000fce0000000f00 */
[----:B------:R-:W-:Y:S05]  /*7340*/  WARPSYNC.COLLECTIVE R176, `(.L_x_9356) ;  /* 0x00000000b0087348 */ /* 0x000fea0003c00000 */
[----:B------:R0:W1:Y:S02]  /*7350*/  SHFL.BFLY P0, R178, R187, R180, R189 ;  /* 0x0c0000b4bbb27389 */ /* 0x00006400000000bd */
[----:B01----:R-:W-:Y:S05]  /*7360*/  ENDCOLLECTIVE ;  /* 0x000000000000791b */ /* 0x003fea0003800000 */
.L_x_9356:
[----:B------:R-:W-:Y:S01]  /*7370*/  HFMA2 R180, -RZ, RZ, 0, 2.384185791015625e-07 ;  /* 0x00000004ffb47431 */ /* 0x000fe200000001ff */
[----:B------:R-:W-:-:S05]  /*7380*/  MOV R130, R178 ;  /* 0x000000b200827202 */ /* 0x000fca0000000f00 */
[----:B------:R-:W-:-:S05]  /*7390*/  FADD.FTZ R130, R129, R130 ;  /* 0x0000008281827221 */ /* 0x000fca0000010000 */
[----:B------:R-:W-:-:S07]  /*73a0*/  MOV R187, R130 ;  /* 0x0000008200bb7202 */ /* 0x000fce0000000f00 */
[----:B------:R-:W-:Y:S05]  /*73b0*/  WARPSYNC.COLLECTIVE R176, `(.L_x_9357) ;  /* 0x00000000b0087348 */ /* 0x000fea0003c00000 */
[----:B------:R0:W1:Y:S02]  /*73c0*/  SHFL.BFLY P0, R178, R187, R180, R189 ;  /* 0x0c0000b4bbb27389 */ /* 0x00006400000000bd */
[----:B01----:R-:W-:Y:S05]  /*73d0*/  ENDCOLLECTIVE ;  /* 0x000000000000791b */ /* 0x003fea0003800000 */
.L_x_9357:
[----:B------:R-:W-:Y:S01]  /*73e0*/  HFMA2 R180, -RZ, RZ, 0, 4.76837158203125e-07 ;  /* 0x00000008ffb47431 */ /* 0x000fe200000001ff */
[----:B------:R-:W-:-:S05]  /*73f0*/  MOV R131, R178 ;  /* 0x000000b200837202 */ /* 0x000fca0000000f00 */
[----:B------:R-:W-:-:S05]  /*7400*/  FADD.FTZ R131, R130, R131 ;  /* 0x0000008382837221 */ /* 0x000fca0000010000 */
[----:B------:R-:W-:-:S07]  /*7410*/  MOV R187, R131 ;  /* 0x0000008300bb7202 */ /* 0x000fce0000000f00 */
[----:B------:R-:W-:Y:S05]  /*7420*/  WARPSYNC.COLLECTIVE R176, `(.L_x_9358) ;  /* 0x00000000b0087348 */ /* 0x000fea0003c00000 */
[----:B------:R0:W1:Y:S02]  /*7430*/  SHFL.BFLY P0, R178, R187, R180, R189 ;  /* 0x0c0000b4bbb27389 */ /* 0x00006400000000bd */
[----:B01----:R-:W-:Y:S05]  /*7440*/  ENDCOLLECTIVE ;  /* 0x000000000000791b */ /* 0x003fea0003800000 */
.L_x_9358:
[----:B------:R-:W-:Y:S01]  /*7450*/  HFMA2 R180, -RZ, RZ, 0, 9.5367431640625e-07 ;  /* 0x00000010ffb47431 */ /* 0x000fe200000001ff */
[----:B------:R-:W-:-:S05]  /*7460*/  MOV R136, R178 ;  /* 0x000000b200887202 */ /* 0x000fca0000000f00 */
[----:B------:R-:W-:-:S05]  /*7470*/  FADD.FTZ R136, R131, R136 ;  /* 0x0000008883887221 */ /* 0x000fca0000010000 */
[----:B------:R-:W-:-:S07]  /*7480*/  MOV R187, R136 ;  /* 0x0000008800bb7202 */ /* 0x000fce0000000f00 */
[----:B------:R-:W-:Y:S05]  /*7490*/  WARPSYNC.COLLECTIVE R176, `(.L_x_9359) ;  /* 0x00000000b0087348 */ /* 0x000fea0003c00000 */
[----:B------:R0:W1:Y:S02]  /*74a0*/  SHFL.BFLY P0, R178, R187, R180, R189 ;  /* 0x0c0000b4bbb27389 */ /* 0x00006400000000bd */
[----:B01----:R-:W-:Y:S05]  /*74b0*/  ENDCOLLECTIVE ;  /* 0x000000000000791b */ /* 0x003fea0003800000 */
.L_x_9359:
[----:B------:R-:W-:Y:S01]  /*74c0*/  MOV R185, R178 ;  /* 0x000000b200b97202 */ /* 0x000fe20000000f00 */
[----:B------:R-:W-:Y:S06]  /*74d0*/  BRA `(.L_x_9360) ;  /* 0xffffffe000687947 */ /* 0x000fec000383ffff */
.L_x_9361:
        /* <DEDUP_REMOVED lines=10> */
.L_x_45805:


//--------------------- .text._ZN10layer_norm13ln_fwd_kernelINS_13Kernel_traitsIf13__nv_bfloat16S2_S2_fjLj1280ELj1ELj4ELj1ELj16ENS_18Kernel_traits_baseILj1280EfS2_S2_S2_fjLj128EEEEELb0ELb1ELb1ELb0EEEvNS_9FwdParamsE --------------------------
	.section	.text._ZN10layer_norm13ln_fwd_kernelINS_13Kernel_traitsIf13__nv_bfloat16S2_S2_fjLj1280ELj1ELj4ELj1ELj16ENS_18Kernel_traits_baseILj1280EfS2_S2_S2_fjLj128EEEEELb0ELb1ELb1ELb0EEEvNS_9FwdParamsE,"ax",@progbits
	.align	128
        .global         _ZN10layer_norm13ln_fwd_kernelINS_13Kernel_traitsIf13__nv_bfloat16S2_S2_fjLj1280ELj1ELj4ELj1ELj16ENS_18Kernel_traits_baseILj1280EfS2_S2_S2_fjLj128EEEEELb0ELb1ELb1ELb0EEEvNS_9FwdParamsE
        .type           _ZN10layer_norm13ln_fwd_kernelINS_13Kernel_traitsIf13__nv_bfloat16S2_S2_fjLj1280ELj1ELj4ELj1ELj16ENS_18Kernel_traits_baseILj1280EfS2_S2_S2_fjLj128EEEEELb0ELb1ELb1ELb0EEEvNS_9FwdParamsE,@function
        .size           _ZN10layer_norm13ln_fwd_kernelINS_13Kernel_traitsIf13__nv_bfloat16S2_S2_fjLj1280ELj1ELj4ELj1ELj16ENS_18Kernel_traits_baseILj1280EfS2_S2_S2_fjLj128EEEEELb0ELb1ELb1ELb0EEEvNS_9FwdParamsE,(.L_x_45806 - _ZN10layer_norm13ln_fwd_kernelINS_13Kernel_traitsIf13__nv_bfloat16S2_S2_fjLj1280ELj1ELj4ELj1ELj16ENS_18Kernel_traits_baseILj1280EfS2_S2_S2_fjLj128EEEEELb0ELb1ELb1ELb0EEEvNS_9FwdParamsE)
        .other          _ZN10layer_norm13ln_fwd_kernelINS_13Kernel_traitsIf13__nv_bfloat16S2_S2_fjLj1280ELj1ELj4ELj1ELj16ENS_18Kernel_traits_baseILj1280EfS2_S2_S2_fjLj128EEEEELb0ELb1ELb1ELb0EEEvNS_9FwdParamsE,@"STO_CUDA_ENTRY STV_DEFAULT"
_ZN10layer_norm13ln_fwd_kernelINS_13Kernel_traitsIf13__nv_bfloat16S2_S2_fjLj1280ELj1ELj4ELj1ELj16ENS_18Kernel_traits_baseILj1280EfS2_S2_S2_fjLj128EEEEELb0ELb1ELb1ELb0EEEvNS_9FwdParamsE:
.text._ZN10layer_norm13ln_fwd_kernelINS_13Kernel_traitsIf13__nv_bfloat16S2_S2_fjLj1280ELj1ELj4ELj1ELj16ENS_18Kernel_traits_baseILj1280EfS2_S2_S2_fjLj128EEEEELb0ELb1ELb1ELb0EEEvNS_9FwdParamsE:
        /* <DEDUP_REMOVED lines=90> */
.L_x_9363:
        /* <DEDUP_REMOVED lines=13> */
[----:B------:R-:W-:Y:S01]  /*0670*/  @P0 LOP3.LUT R133, R133, 0x20, RZ, 0xfc, !PT ;  /* 0x0000002085850812 */ /* 0x000fe200078efcff */
[----:B------:R-:W5:Y:S04]  /*0680*/  @P0 LDG.E.128 R124, desc[UR6][R8.64+0x10] ;  /* 0x00001006087c0981 */ /* 0x000f68000c1e1d00 */
[----:B------:R-:W5:Y:S01]  /*0690*/  @P0 LDG.E.128 R112, desc[UR6][R10.64] ;  /* 0x000000060a700981 */ /* 0x000f62000c1e1d00 */
[----:B------:R-:W1:Y:S01]  /*06a0*/  @P2 LDC.64 R50, c[0x0][0x3e8] ;  /* 0x0000fa00ff322b82 */ /* 0x000e620000000a00 */
[----:B--2---:R-:W-:-:S02]  /*06b0*/  @P1 IMAD.WIDE.U32 R44, R133, 0x20, R44 ;  /* 0x00000020852c1825 */ /* 0x004fc400078e002c */
[----:B------:R-:W5:Y:S05]  /*06c0*/  @P0 LDG.E.128 R108, desc[UR6][R10.64+0x10] ;  /* 0x000010060a6c0981 */ /* 0x000f6a000c1e1d00 */
[----:B------:R-:W2:Y:S01]  /*06d0*/  @P3 LDC.64 R68, c[0x0][0x3d0] ;  /* 0x0000f400ff443b82 */ /* 0x000ea20000000a00 */
[C---:B---3--:R-:W-:Y:S01]  /*06e0*/  @P1 IMAD.WIDE.U32 R46, R133.reuse, 0x20, R46 ;  /* 0x00000020852e1825 */ /* 0x048fe200078e002e */
[----:B------:R-:W-:Y:S01]  /*06f0*/  @P1 IADD3 R133, PT, PT, R133, 0x20, RZ ;  /* 0x0000002085851810 */ /* 0x000fe20007ffe0ff */
[----:B------:R-:W5:Y:S05]  /*0700*/  @P1 LDG.E.128 R104, desc[UR6][R44.64] ;  /* 0x000000062c681981 */ /* 0x000f6a000c1e1d00 */
[----:B------:R-:W3:Y:S01]  /*0710*/  @P3 LDC.64 R70, c[0x0][0x3e8] ;  /* 0x0000fa00ff463b82 */ /* 0x000ee20000000a00 */
[----:B0-----:R-:W-:Y:S01]  /*0720*/  @P2 IMAD.WIDE.U32 R48, R133, 0x20, R48 ;  /* 0x0000002085302825 */ /* 0x001fe200078e0030 */
[----:B------:R0:W5:Y:S01]  /*0730*/  @P1 LDG.E.128 R100, desc[UR6][R44.64+0x10] ;  /* 0x000010062c641981 */ /* 0x000162000c1e1d00 */
[----:B------:R-:W-:-:S02]  /*0740*/  CS2R R74, SRZ ;  /* 0x00000000004a7805 */ /* 0x000fc4000001ff00 */
[----:B------:R-:W-:Y:S02]  /*0750*/  CS2R R72, SRZ ;  /* 0x0000000000487805 */ /* 0x000fe4000001ff00 */
[----:B------:R-:W-:Y:S01]  /*0760*/  CS2R R94, SRZ ;  /* 0x00000000005e7805 */ /* 0x000fe2000001ff00 */
[----:B------:R-:W5:Y:S01]  /*0770*/  @P1 LDG.E.128 R88, desc[UR6][R46.64] ;  /* 0x000000062e581981 */ /* 0x000f62000c1e1d00 */
[----:B------:R-:W4:Y:S01]  /*0780*/  @P4 LDC.64 R4, c[0x0][0x3d0] ;  /* 0x0000f400ff044b82 */ /* 0x000f220000000a00 */
[C---:B-1----:R-:W-:Y:S01]  /*0790*/  @P2 IMAD.WIDE.U32 R50, R133.reuse, 0x20, R50 ;  /* 0x0000002085322825 */ /* 0x042fe200078e0032 */
[----:B------:R-:W-:Y:S01]  /*07a0*/  @P2 IADD3 R133, PT, PT, R133, 0x20, RZ ;  /* 0x0000002085852810 */ /* 0x000fe20007ffe0ff */
[----:B------:R1:W5:Y:S05]  /*07b0*/  @P1 LDG.E.128 R84, desc[UR6][R46.64+0x10] ;  /* 0x000010062e541981 */ /* 0x00036a000c1e1d00 */
[----:B------:R-:W4:Y:S01]  /*07c0*/  @P4 LDC.64 R6, c[0x0][0x3e8] ;  /* 0x0000fa00ff064b82 */ /* 0x000f220000000a00 */
[----:B--2---:R-:W-:Y:S01]  /*07d0*/  @P3 IMAD.WIDE.U32 R68, R133, 0x20, R68 ;  /* 0x0000002085443825 */ /* 0x004fe200078e0044 */
[----:B------:R-:W5:Y:S01]  /*07e0*/  @P2 LDG.E.128 R80, desc[UR6][R48.64] ;  /* 0x0000000630502981 */ /* 0x000f62000c1e1d00 */
[----:B0-----:R-:W-:-:S02]  /*07f0*/  CS2R R44, SRZ ;  /* 0x00000000002c7805 */ /* 0x001fc4000001ff00 */
[----:B------:R-:W-:Y:S02]  /*0800*/  CS2R R92, SRZ ;  /* 0x00000000005c7805 */ /* 0x000fe4000001ff00 */
[----:B------:R-:W-:Y:S01]  /*0810*/  CS2R R98, SRZ ;  /* 0x0000000000627805 */ /* 0x000fe2000001ff00 */
[----:B------:R0:W5:Y:S01]  /*0820*/  @P2 LDG.E.128 R76, desc[UR6][R48.64+0x10] ;  /* 0x00001006304c2981 */ /* 0x000162000c1e1d00 */
[C---:B---3--:R-:W-:Y:S01]  /*0830*/  @P3 IMAD.WIDE.U32 R70, R133.reuse, 0x20, R70 ;  /* 0x0000002085463825 */ /* 0x048fe200078e0046 */
[----:B------:R-:W-:Y:S02]  /*0840*/  @P3 IADD3 R133, PT, PT, R133, 0x20, RZ ;  /* 0x0000002085853810 */ /* 0x000fe40007ffe0ff */
[----:B------:R-:W5:Y:S01]  /*0850*/  @P2 LDG.E.128 R64, desc[UR6][R50.64] ;  /* 0x0000000632402981 */ /* 0x000f62000c1e1d00 */
[----:B-1----:R-:W-:Y:S02]  /*0860*/  CS2R R46, SRZ ;  /* 0x00000000002e7805 */ /* 0x002fe4000001ff00 */
[----:B------:R-:W-:-:S02]  /*0870*/  CS2R R96, SRZ ;  /* 0x0000000000607805 */ /* 0x000fc4000001ff00 */
[----:B------:R-:W-:Y:S01]  /*0880*/  CS2R R118, SRZ ;  /* 0x0000000000767805 */ /* 0x000fe2000001ff00 */
[----:B------:R1:W5:Y:S01]  /*0890*/  @P2 LDG.E.128 R60, desc[UR6][R50.64+0x10] ;  /* 0x00001006323c2981 */ /* 0x000362000c1e1d00 */
[C---:B----4-:R-:W-:Y:S01]  /*08a0*/  @P4 IMAD.WIDE.U32 R4, R133.reuse, 0x20, R4 ;  /* 0x0000002085044825 */ /* 0x050fe200078e0004 */
[----:B0-----:R-:W-:Y:S02]  /*08b0*/  CS2R R48, SRZ ;  /* 0x0000000000307805 */ /* 0x001fe4000001ff00 */
[----:B------:R-:W5:Y:S04]  /*08c0*/  @P3 LDG.E.128 R56, desc[UR6][R68.64] ;  /* 0x0000000644383981 */ /* 0x000f68000c1e1d00 */
[----:B------:R-:W5:Y:S01]  /*08d0*/  @P4 LDG.E.128 R32, desc[UR6][R4.64] ;  /* 0x0000000604204981 */ /* 0x000f62000c1e1d00 */
[----:B------:R-:W-:-:S03]  /*08e0*/  @P4 IMAD.WIDE.U32 R6, R133, 0x20, R6 ;  /* 0x0000002085064825 */ /* 0x000fc600078e0006 */
[----:B------:R-:W5:Y:S04]  /*08f0*/  @P4 LDG.E.128 R28, desc[UR6][R4.64+0x10] ;  /* 0x00001006041c4981 */ /* 0x000f68000c1e1d00 */
[----:B------:R-:W5:Y:S04]  /*0900*/  @P4 LDG.E.128 R16, desc[UR6][R6.64] ;  /* 0x0000000606104981 */ /* 0x000f68000c1e1d00 */
[----:B------:R-:W5:Y:S01]  /*0910*/  @P4 LDG.E.128 R12, desc[UR6][R6.64+0x10] ;  /* 0x00001006060c4981 */ /* 0x000f62000c1e1d00 */
[----:B-1----:R-:W-:Y:S02]  /*0920*/  CS2R R50, SRZ ;  /* 0x0000000000327805 */ /* 0x002fe4000001ff00 */
[----:B------:R-:W-:-:S02]  /*0930*/  CS2R R116, SRZ ;  /* 0x0000000000747805 */ /* 0x000fc4000001ff00 */
[----:B------:R-:W-:Y:S01]  /*0940*/  CS2R R122, SRZ ;  /* 0x00000000007a7805 */ /* 0x000fe2000001ff00 */
[----:B------:R0:W5:Y:S01]  /*0950*/  @P3 LDG.E.128 R52, desc[UR6][R68.64+0x10] ;  /* 0x0000100644343981 */ /* 0x000162000c1e1d00 */
[----:B------:R-:W-:Y:S02]  /*0960*/  CS2R R120, SRZ ;  /* 0x0000000000787805 */ /* 0x000fe4000001ff00 */
[----:B------:R-:W-:Y:S02]  /*0970*/  @P4 CS2R R22, SRZ ;  /* 0x0000000000164805 */ /* 0x000fe4000001ff00 */
[----:B------:R-:W-:Y:S01]  /*0980*/  @P4 CS2R R20, SRZ ;  /* 0x0000000000144805 */ /* 0x000fe2000001ff00 */
[----:B------:R-:W5:Y:S01]  /*0990*/  @P3 LDG.E.128 R40, desc[UR6][R70.64] ;  /* 0x0000000646283981 */ /* 0x000f62000c1e1d00 */
[----:B------:R-:W-:Y:S02]  /*09a0*/  @P4 CS2R R26, SRZ ;  /* 0x00000000001a4805 */ /* 0x000fe4000001ff00 */
[----:B------:R-:W-:Y:S01]  /*09b0*/  @P4 CS2R R24, SRZ ;  /* 0x0000000000184805 */ /* 0x000fe2000001ff00 */
[----:B------:R1:W5:Y:S01]  /*09c0*/  @P3 LDG.E.128 R36, desc[UR6][R70.64+0x10] ;  /* 0x0000100646243981 */ /* 0x000362000c1e1d00 */
[----:B0-----:R-:W-:-:S02]  /*09d0*/  CS2R R68, SRZ ;  /* 0x0000000000447805 */ /* 0x001fc4000001ff00 */
[----:B-1----:R-:W-:-:S07]  /*09e0*/  CS2R R70, SRZ ;  /* 0x0000000000467805 */ /* 0x002fce000001ff00 */
.L_x_9364:
[----:B------:R-:W-:Y:S05]  /*09f0*/  BSYNC.RECONVERGENT B0 ;  /* 0x0000000000007941 */ /* 0x000fea0003800200 */
.L_x_9362:
[----:B------:R-:W1:Y:S01]  /*0a00*/  LDCU UR4, c[0x0][0x384] ;  /* 0x00007080ff0477ac */ /* 0x000e620008000800 */
[----:B------:R-:W2:Y:S01]  /*0a10*/  LDCU.U8 UR5, c[0x0][0x410] ;  /* 0x00008200ff0577ac */ /* 0x000ea20008000000 */
[----:B------:R-:W3:Y:S01]  /*0a20*/  LDCU UR10, c[0x0][0x448] ;  /* 0x00008900ff0a77ac */ /* 0x000ee20008000800 */
[----:B------:R-:W4:Y:S01]  /*0a30*/  LDCU.64 UR8, c[0x0][0x3a0] ;  /* 0x00007400ff0877ac */ /* 0x000f220008000a00 */
[----:B-1----:R-:W-:-:S13]  /*0a40*/  ISETP.GE.AND P0, PT, R136, UR4, PT ;  /* 0x0000000488007c0c */ /* 0x002fda000bf06270 */
[----:B--234-:R-:W-:Y:S05]  /*0a50*/  @P0 EXIT ;  /* 0x000000000000094d */ /* 0x01cfea0003800000 */
.L_x_9398:
[----:B------:R-:W1:Y:S08]  /*0a60*/  LDC.64 R132, c[0x0][0x3f0] ;  /* 0x0000fc00ff847b82 */ /* 0x000e700000000a00 */
[----:B------:R-:W2:Y:S08]  /*0a70*/  LDC.64 R134, c[0x0][0x3f8] ;  /* 0x0000fe00ff867b82 */ /* 0x000eb00000000a00 */
[----:B------:R-:W3:Y:S01]  /*0a80*/  LDC R179, c[0x0][0x388] ;  /* 0x0000e200ffb37b82 */ /* 0x000ee20000000800 */
[----:B-1----:R-:W-:-:S05]  /*0a90*/  IMAD.WIDE R132, R136, 0x4, R132 ;  /* 0x0000000488847825 */ /* 0x002fca00078e0284 */
[----:B------:R-:W4:Y:S01]  /*0aa0*/  LDG.E R0, desc[UR6][R132.64] ;  /* 0x0000000684007981 */ /* 0x000f22000c1e1900 */
[----:B--2---:R-:W-:-:S05]  /*0ab0*/  IMAD.WIDE R134, R136, 0x4, R134 ;  /* 0x0000000488867825 */ /* 0x004fca00078e0286 */
[----:B-----5:R1:W5:Y:S01]  /*0ac0*/  LDG.E R177, desc[UR6][R134.64] ;  /* 0x0000000686b17981 */ /* 0x020362000c1e1900 */
[----:B------:R-:W-:Y:S01]  /*0ad0*/  ISETP.GE.U32.AND P0, PT, R3, 0x20, PT ;  /* 0x000000200300780c */ /* 0x000fe20003f06070 */
[----:B------:R-:W-:Y:S01]  /*0ae0*/  BSSY.RECONVERGENT B0, `(.L_x_9365) ;  /* 0x00000a1000007945 */ /* 0x000fe20003800200 */
[----:B---3--:R-:W-:-:S05]  /*0af0*/  IMAD R178, R136, R179, RZ ;  /* 0x000000b388b27224 */ /* 0x008fca00078e02ff */
[----:B------:R-:W-:-:S04]  /*0b00*/  SHF.R.S32.HI R181, RZ, 0x1f, R178 ;  /* 0x0000001fffb57819 */ /* 0x000fc800000114b2 */
[----:B------:R-:W-:-:S04]  /*0b10*/  LEA.HI R181, R181, R178, RZ, 0x3 ;  /* 0x000000b2b5b57211 */ /* 0x000fc800078f18ff */
[----:B------:R-:W-:Y:S02]  /*0b20*/  LEA.HI.SX32 R178, R181, R2, 0x1d ;  /* 0x00000002b5b27211 */ /* 0x000fe400078feaff */
[----:B----4-:R-:W-:-:S13]  /*0b30*/  ISETP.GE.AND P2, PT, R0, 0x1, PT ;  /* 0x000000010000780c */ /* 0x010fda0003f46270 */
[----:B------:R-:W2:Y:S01]  /*0b40*/  @P2 S2R R182, SR_TID.X ;  /* 0x0000000000b62919 */ /* 0x000ea20000002100 */
[----:B------:R-:W-:-:S05]  /*0b50*/  @P2 IADD3 R180, PT, PT, R0, -0x1, RZ ;  /* 0xffffffff00b42810 */ /* 0x000fca0007ffe0ff */
[----:B------:R-:W-:-:S05]  /*0b60*/  @P2 IMAD R180, R180, R179, RZ ;  /* 0x000000b3b4b42224 */ /* 0x000fca00078e02ff */
[----:B------:R-:W-:-:S04]  /*0b70*/  @P2 SHF.R.S32.HI R133, RZ, 0x1f, R180 ;  /* 0x0000001fff852819 */ /* 0x000fc800000114b4 */
[----:B------:R-:W-:Y:S01]  /*0b80*/  @P2 LEA.HI R133, R133, R180, RZ, 0x3 ;  /* 0x000000b485852211 */ /* 0x000fe200078f18ff */
[----:B------:R-:W-:Y:S01]  /*0b90*/  HFMA2 R180, -RZ, RZ, 0, 0 ;  /* 0x00000000ffb47431 */ /* 0x000fe200000001ff */
[----:B--2---:R-:W-:-:S04]  /*0ba0*/  @P2 LOP3.LUT R2, R182, 0x1f, RZ, 0xc0, !PT ;  /* 0x0000001fb6022812 */ /* 0x004fc800078ec0ff */
[----:B------:R-:W-:Y:S01]  /*0bb0*/  @P2 LEA.HI.SX32 R180, R133, R2, 0x1d ;  /* 0x0000000285b42211 */ /* 0x000fe200078feaff */
[----:B-1----:R-:W-:Y:S06]  /*0bc0*/  @!P0 BRA `(.L_x_9366) ;  /* 0x0000000800488947 */ /* 0x002fec0003800000 */
[----:B------:R-:W-:Y:S04]  /*0bd0*/  BSSY.RECONVERGENT B1, `(.L_x_9367) ;  /* 0x0000005000017945 */ /* 0x000fe80003800200 */
[----:B------:R-:W-:Y:S05]  /*0be0*/  @!P2 BRA `(.L_x_9368) ;  /* 0x00000000000ca947 */ /* 0x000fea0003800000 */
[----:B0-----:R-:W0:Y:S02]  /*0bf0*/  LDC.64 R8, c[0x0][0x390] ;  /* 0x0000e400ff087b82 */ /* 0x001e240000000a00 */
[----:B0-----:R-:W-:-:S06]  /*0c00*/  IMAD.WIDE.U32 R8, R180, 0x10, R8 ;  /* 0x00000010b4087825 */ /* 0x001fcc00078e0008 */
[----:B------:R-:W5:Y:S02]  /*0c10*/  LDG.E.128 R8, desc[UR6][R8.64] ;  /* 0x0000000608087981 */ /* 0x000f64000c1e1d00 */
.L_x_9368:
[----:B------:R-:W-:Y:S05]  /*0c20*/  BSYNC.RECONVERGENT B1 ;  /* 0x0000000000017941 */ /* 0x000fea0003800200 */
.L_x_9367:
        /* <DEDUP_REMOVED lines=8> */
[C---:B-----5:R-:W-:Y:S02]  /*0cb0*/  @P1 PRMT R133, R8.reuse, 0x7632, R133 ;  /* 0x0000763208851816 */ /* 0x060fe40000000085 */
[----:B------:R-:W-:Y:S02]  /*0cc0*/  @P1 SHF.L.U32 R132, R8, 0x10, RZ ;  /* 0x0000001008841819 */ /* 0x000fe400000006ff */
[----:B------:R-:W-:Y:S02]  /*0cd0*/  @P1 SHF.L.U32 R134, R133, 0x10, RZ ;  /* 0x0000001085861819 */ /* 0x000fe400000006ff */
[----:B------:R-:W-:Y:S01]  /*0ce0*/  @P1 SHF.L.U32 R164, R9, 0x10, RZ ;  /* 0x0000001009a41819 */ /* 0x000fe200000006ff */
[----:B------:R-:W1:Y:S08]  /*0cf0*/  @P1 LDC R161, c[0x0][0x40c] ;  /* 0x00010300ffa11b82 */ /* 0x000e700000000800 */
[----:B------:R-:W3:Y:S08]  /*0d00*/  @P1 LDC R165, c[0x0][0x40c] ;  /* 0x00010300ffa51b82 */ /* 0x000ef00000000800 */
[----:B------:R-:W4:Y:S01]  /*0d10*/  @P1 LDC R167, c[0x0][0x40c] ;  /* 0x00010300ffa71b82 */ /* 0x000f220000000800 */
[----:B0-----:R-:W-:-:S07]  /*0d20*/  @P1 FMUL.FTZ R133, R132, R135 ;  /* 0x0000008784851220 */ /* 0x001fce0000410000 */
[----:B------:R-:W0:Y:S01]  /*0d30*/  @P1 LDC R181, c[0x0][0x40c] ;  /* 0x00010300ffb51b82 */ /* 0x000e220000000800 */
[----:B-1----:R-:W-:-:S07]  /*0d40*/  @P1 FMUL.FTZ R134, R134, R161 ;  /* 0x000000a186861220 */ /* 0x002fce0000410000 */
[----:B------:R-:W1:Y:S01]  /*0d50*/  @P1 LDC R182, c[0x0][0x40c] ;  /* 0x00010300ffb61b82 */ /* 0x000e620000000800 */
[----:B---3--:R-:W-:-:S07]  /*0d60*/  @P1 FMUL.FTZ R165, R164, R165 ;  /* 0x000000a5a4a51220 */ /* 0x008fce0000410000 */
[----:B------:R-:W3:Y:S08]  /*0d70*/  @P1 LDC R184, c[0x0][0x40c] ;  /* 0x00010300ffb81b82 */ /* 0x000ef00000000800 */
[----:B------:R-:W3:Y:S01]  /*0d80*/  @P1 LDC R185, c[0x0][0x40c] ;  /* 0x00010300ffb91b82 */ /* 0x000ee20000000800 */
[C---:B--2---:R-:W-:Y:S02]  /*0d90*/  @P1 PRMT R132, R4.reuse, 0x7632, R132 ;  /* 0x0000763204841816 */ /* 0x044fe40000000084 */
[----:B------:R-:W-:-:S02]  /*0da0*/  @P1 SHF.L.U32 R166, R4, 0x10, RZ ;  /* 0x0000001004a61819 */ /* 0x000fc400000006ff */
[----:B------:R-:W-:Y:S02]  /*0db0*/  @!P1 PRMT R163, R4, 0x7632, R163 ;  /* 0x0000763204a39816 */ /* 0x000fe400000000a3 */
[----:B------:R-:W-:Y:S02]  /*0dc0*/  @P1 SHF.L.U32 R135, R132, 0x10, RZ ;  /* 0x0000001084871819 */ /* 0x000fe400000006ff */
[----:B------:R-:W-:Y:S02]  /*0dd0*/  @P1 PRMT R132, R9, 0x7632, R132 ;  /* 0x0000763209841816 */ /* 0x000fe40000000084 */
[----:B------:R-:W-:Y:S01]  /*0de0*/  @!P1 SHF.L.U32 R161, R4, 0x10, RZ ;  /* 0x0000001004a19819 */ /* 0x000fe200000006ff */
[----:B------:R-:W-:Y:S01]  /*0df0*/  @P1 FFMA.FTZ R161, R133, R112, R166 ;  /* 0x0000007085a11223 */ /* 0x000fe200000100a6 */
[----:B------:R-:W-:Y:S01]  /*0e00*/  @!P1 SHF.L.U32 R163, R163, 0x10, RZ ;  /* 0x00000010a3a39819 */ /* 0x000fe200000006ff */
[----:B------:R-:W-:Y:S01]  /*0e10*/  @P1 FFMA.FTZ R163, R134, R113, R135 ;  /* 0x0000007186a31223 */ /* 0x000fe20000010087 */
[----:B------:R-:W-:-:S02]  /*0e20*/  @P1 SHF.L.U32 R132, R132, 0x10, RZ ;  /* 0x0000001084841819 */ /* 0x000fc400000006ff */
[C---:B------:R-:W-:Y:S02]  /*0e30*/  @P1 PRMT R133, R5.reuse, 0x7632, R133 ;  /* 0x0000763205851816 */ /* 0x040fe40000000085 */
[----:B------:R-:W-:Y:S01]  /*0e40*/  @P1 PRMT R135, R10, 0x7632, R135 ;  /* 0x000076320a871816 */ /* 0x000fe20000000087 */
[----:B----4-:R-:W-:Y:S01]  /*0e50*/  @P1 FMUL.FTZ R132, R132, R167 ;  /* 0x000000a784841220 */ /* 0x010fe20000410000 */
[C---:B------:R-:W-:Y:S02]  /*0e60*/  @P1 SHF.L.U32 R168, R5.reuse, 0x10, RZ ;  /* 0x0000001005a81819 */ /* 0x040fe400000006ff */
[----:B------:R-:W-:Y:S02]  /*0e70*/  @!P1 PRMT R164, R5, 0x7632, R164 ;  /* 0x0000763205a49816 */ /* 0x000fe400000000a4 */
[----:B------:R-:W-:Y:S02]  /*0e80*/  @P1 SHF.L.U32 R133, R133, 0x10, RZ ;  /* 0x0000001085851819 */ /* 0x000fe400000006ff */
[----:B------:R-:W-:-:S02]  /*0e90*/  @P1 SHF.L.U32 R134, R10, 0x10, RZ ;  /* 0x000000100a861819 */ /* 0x000fc400000006ff */
[----:B------:R-:W-:Y:S02]  /*0ea0*/  @P1 SHF.L.U32 R135, R135, 0x10, RZ ;  /* 0x0000001087871819 */ /* 0x000fe400000006ff */
[----:B------:R-:W-:Y:S01]  /*0eb0*/  @!P1 SHF.L.U32 R162, R5, 0x10, RZ ;  /* 0x0000001005a29819 */ /* 0x000fe200000006ff */
[----:B------:R-:W-:Y:S01]  /*0ec0*/  @P1 FFMA.FTZ R162, R165, R114, R168 ;  /* 0x00000072a5a21223 */ /* 0x000fe200000100a8 */
[C---:B------:R-:W-:Y:S02]  /*0ed0*/  @P1 PRMT R166, R11.reuse, 0x7632, R166 ;  /* 0x000076320ba61816 */ /* 0x040fe400000000a6 */
[----:B------:R-:W-:Y:S01]  /*0ee0*/  @!P1 SHF.L.U32 R164, R164, 0x10, RZ ;  /* 0x00000010a4a49819 */ /* 0x000fe200000006ff */
[----:B------:R-:W-:Y:S01]  /*0ef0*/  @P1 FFMA.FTZ R164, R132, R115, R133 ;  /* 0x0000007384a41223 */ /* 0x000fe20000010085 */
[----:B------:R-:W-:Y:S01]  /*0f00*/  @P1 SHF.L.U32 R165, R11, 0x10, RZ ;  /* 0x000000100ba51819 */ /* 0x000fe200000006ff */
[----:B0-----:R-:W-:Y:S01]  /*0f10*/  @P1 FMUL.FTZ R133, R134, R181 ;  /* 0x000000b586851220 */ /* 0x001fe20000410000 */
[----:B-1----:R-:W-:Y:S01]  /*0f20*/  @P1 FMUL.FTZ R132, R135, R182 ;  /* 0x000000b687841220 */ /* 0x002fe20000410000 */
[----:B------:R-:W-:-:S02]  /*0f30*/  @P1 SHF.L.U32 R182, R166, 0x10, RZ ;  /* 0x00000010a6b61819 */ /* 0x000fc400000006ff */
[----:B------:R-:W-:Y:S01]  /*0f40*/  @P1 PRMT R134, R6, 0x7632, R134 ;  /* 0x0000763206861816 */ /* 0x000fe20000000086 */
[----:B---3--:R-:W-:Y:S01]  /*0f50*/  @P1 FMUL.FTZ R181, R165, R184 ;  /* 0x000000b8a5b51220 */ /* 0x008fe20000410000 */
[C---:B------:R-:W-:Y:S01]  /*0f60*/  @P1 PRMT R183, R7.reuse, 0x7632, R183 ;  /* 0x0000763207b71816 */ /* 0x040fe200000000b7 */
[----:B------:R-:W-:Y:S01]  /*0f70*/  @P1 FMUL.FTZ R182, R182, R185 ;  /* 0x000000b9b6b61220 */ /* 0x000fe20000410000 */
[C---:B------:R-:W-:Y:S02]  /*0f80*/  @P1 SHF.L.U32 R184, R6.reuse, 0x10, RZ ;  /* 0x0000001006b81819 */ /* 0x040fe400000006ff */
[----:B------:R-:W-:Y:S02]  /*0f90*/  @!P1 PRMT R167, R6, 0x7632, R167 ;  /* 0x0000763206a79816 */ /* 0x000fe400000000a7 */
[C---:B------:R-:W-:Y:S02]  /*0fa0*/  @P1 SHF.L.U32 R186, R7.reuse, 0x10, RZ ;  /* 0x0000001007ba1819 */ /* 0x040fe400000006ff */
[----:B------:R-:W-:-:S02]  /*0fb0*/  @!P1 PRMT R168, R7, 0x7632, R168 ;  /* 0x0000763207a89816 */ /* 0x000fc400000000a8 */
[----:B------:R-:W-:Y:S02]  /*0fc0*/  @P1 SHF.L.U32 R135, R134, 0x10, RZ ;  /* 0x0000001086871819 */ /* 0x000fe400000006ff */
[----:B------:R-:W-:Y:S02]  /*0fd0*/  @P1 SHF.L.U32 R183, R183, 0x10, RZ ;  /* 0x00000010b7b71819 */ /* 0x000fe400000006ff */
[----:B------:R-:W-:Y:S01]  /*0fe0*/  @!P1 SHF.L.U32 R165, R6, 0x10, RZ ;  /* 0x0000001006a59819 */ /* 0x000fe200000006ff */
[----:B------:R-:W-:Y:S01]  /*0ff0*/  @P1 FFMA.FTZ R165, R133, R108, R184 ;  /* 0x0000006c85a51223 */ /* 0x000fe200000100b8 */
[----:B------:R-:W-:Y:S01]  /*1000*/  @!P1 SHF.L.U32 R166, R7, 0x10, RZ ;  /* 0x0000001007a69819 */ /* 0x000fe200000006ff */
[----:B------:R-:W-:Y:S01]  /*1010*/  @P1 FFMA.FTZ R166, R181, R110, R186 ;  /* 0x0000006eb5a61223 */ /* 0x000fe200000100ba */
[----:B------:R-:W-:Y:S01]  /*1020*/  @!P1 SHF.L.U32 R167, R167, 0x10, RZ ;  /* 0x00000010a7a79819 */ /* 0x000fe200000006ff */
[----:B------:R-:W-:Y:S01]  /*1030*/  @P1 FFMA.FTZ R167, R132, R109, R135 ;  /* 0x0000006d84a71223 */ /* 0x000fe20000010087 */
[----:B------:R-:W-:Y:S01]  /*1040*/  @!P1 SHF.L.U32 R168, R168, 0x10, RZ ;  /* 0x00000010a8a89819 */ /* 0x000fe200000006ff */
        /* <DEDUP_REMOVED lines=14> */
.L_x_9369:
[----:B------:R-:W1:Y:S01]  /*1130*/  @P2 LDC R134, c[0x0][0x40c] ;  /* 0x00010300ff862b82 */ /* 0x000e620000000800 */
[----:B-----5:R-:W-:Y:S02]  /*1140*/  @P2 PRMT R133, R9, 0x7632, R133 ;  /* 0x0000763209852816 */ /* 0x020fe40000000085 */
[----:B------:R-:W-:Y:S02]  /*1150*/  CS2R R164, SRZ ;  /* 0x0000000000a47805 */ /* 0x000fe4000001ff00 */
[----:B------:R-:W-:Y:S01]  /*1160*/  @P2 PRMT R132, R8, 0x7632, R132 ;  /* 0x0000763208842816 */ /* 0x000fe20000000084 */
[----:B------:R-:W-:Y:S01]  /*1170*/  HFMA2 R167, -RZ, RZ, 0, 0 ;  /* 0x00000000ffa77431 */ /* 0x000fe200000001ff */
[----:B------:R-:W-:Y:S02]  /*1180*/  @P2 SHF.L.U32 R133, R133, 0x10, RZ ;  /* 0x0000001085852819 */ /* 0x000fe400000006ff */
[----:B------:R-:W-:Y:S01]  /*1190*/  @P2 SHF.L.U32 R132, R132, 0x10, RZ ;  /* 0x0000001084842819 */ /* 0x000fe200000006ff */
[----:B------:R-:W2:Y:S01]  /*11a0*/  @P2 LDC R135, c[0x0][0x40c] ;  /* 0x00010300ff872b82 */ /* 0x000ea20000000800 */
[----:B------:R-:W-:-:S02]  /*11b0*/  MOV R163, RZ ;  /* 0x000000ff00a37202 */ /* 0x000fc40000000f00 */
[----:B------:R-:W-:-:S05]  /*11c0*/  @P2 SHF.L.U32 R161, R11, 0x10, RZ ;  /* 0x000000100ba12819 */ /* 0x000fca00000006ff */
[----:B------:R-:W3:Y:S08]  /*11d0*/  @P2 LDC R168, c[0x0][0x40c] ;  /* 0x00010300ffa82b82 */ /* 0x000ef00000000800 */
[----:B------:R-:W4:Y:S01]  /*11e0*/  @P2 LDC R184, c[0x0][0x40c] ;  /* 0x00010300ffb82b82 */ /* 0x000f220000000800 */
[----:B-1----:R-:W-:Y:S01]  /*11f0*/  @P2 FMUL.FTZ R134, R133, R134 ;  /* 0x0000008685862220 */ /* 0x002fe20000410000 */
[----:B------:R-:W-:-:S03]  /*1200*/  @P2 PRMT R133, R10, 0x7632, R133 ;  /* 0x000076320a852816 */ /* 0x000fc60000000085 */
[----:B------:R-:W-:Y:S01]  /*1210*/  @P2 FMUL.FTZ R164, R134, R115 ;  /* 0x0000007386a42220 */ /* 0x000fe20000410000 */
[----:B------:R-:W-:Y:S02]  /*1220*/  @P2 SHF.L.U32 R133, R133, 0x10, RZ ;  /* 0x0000001085852819 */ /* 0x000fe400000006ff */
[----:B------:R-:W1:Y:S01]  /*1230*/  @P2 LDC R162, c[0x0][0x40c] ;  /* 0x00010300ffa22b82 */ /* 0x000e620000000800 */
[----:B--2---:R-:W-:Y:S01]  /*1240*/  @P2 FMUL.FTZ R132, R132, R135 ;  /* 0x0000008784842220 */ /* 0x004fe20000410000 */
[----:B------:R-:W-:-:S03]  /*1250*/  @P2 PRMT R135, R11, 0x7632, R135 ;  /* 0x000076320b872816 */ /* 0x000fc60000000087 */
[----:B------:R-:W-:Y:S01]  /*1260*/  @P2 FMUL.FTZ R163, R132, R113 ;  /* 0x0000007184a32220 */ /* 0x000fe20000410000 */
[----:B------:R-:W-:Y:S02]  /*1270*/  @P2 SHF.L.U32 R135, R135, 0x10, RZ ;  /* 0x0000001087872819 */ /* 0x000fe400000006ff */
[----:B------:R-:W2:Y:S01]  /*1280*/  @P2 LDC R166, c[0x0][0x40c] ;  /* 0x00010300ffa62b82 */ /* 0x000ea20000000800 */
[----:B---3--:R-:W-:Y:S01]  /*1290*/  @P2 FMUL.FTZ R132, R133, R168 ;  /* 0x000000a885842220 */ /* 0x008fe20000410000 */
[----:B------:R-:W-:Y:S02]  /*12a0*/  @P2 SHF.L.U32 R133, R9, 0x10, RZ ;  /* 0x0000001009852819 */ /* 0x000fe400000006ff */
[----:B------:R-:W-:Y:S01]  /*12b0*/  MOV R168, RZ ;  /* 0x000000ff00a87202 */ /* 0x000fe20000000f00 */
[----:B------:R-:W-:Y:S01]  /*12c0*/  @P2 FMUL.FTZ R167, R132, R109 ;  /* 0x0000006d84a72220 */ /* 0x000fe20000410000 */
[----:B------:R-:W-:Y:S02]  /*12d0*/  @P2 SHF.L.U32 R132, R8, 0x10, RZ ;  /* 0x0000001008842819 */ /* 0x000fe400000006ff */
[----:B------:R-:W3:Y:S01]  /*12e0*/  @P2 LDC R182, c[0x0][0x40c] ;  /* 0x00010300ffb62b82 */ /* 0x000ee20000000800 */
[----:B----4-:R-:W-:Y:S01]  /*12f0*/  @P2 FMUL.FTZ R134, R135, R184 ;  /* 0x000000b887862220 */ /* 0x010fe20000410000 */
[----:B------:R-:W-:-:S03]  /*1300*/  @P2 SHF.L.U32 R135, R10, 0x10, RZ ;  /* 0x000000100a872819 */ /* 0x000fc600000006ff */
[----:B------:R-:W-:Y:S01]  /*1310*/  @P2 FMUL.FTZ R168, R134, R111 ;  /* 0x0000006f86a82220 */ /* 0x000fe20000410000 */
[----:B------:R-:W-:Y:S02]  /*1320*/  F2FP.BF16.F32.PACK_AB R134, RZ, R164 ;  /* 0x000000a4ff86723e */ /* 0x000fe400000010ff */
[----:B------:R-:W4:Y:S01]  /*1330*/  @P2 LDC R181, c[0x0][0x40c] ;  /* 0x00010300ffb52b82 */ /* 0x000f220000000800 */
[----:B-1----:R-:W-:Y:S01]  /*1340*/  @P2 FMUL.FTZ R133, R133, R162 ;  /* 0x000000a285852220 */ /* 0x002fe20000410000 */
[----:B------:R-:W-:Y:S01]  /*1350*/  HFMA2 R162, -RZ, RZ, 0, 0 ;  /* 0x00000000ffa27431 */ /* 0x000fe200000001ff */
[----:B------:R-:W-:Y:S02]  /*1360*/  F2FP.BF16.F32.PACK_AB R184, RZ, R168 ;  /* 0x000000a8ffb8723e */ /* 0x000fe400000010ff */
[----:B------:R-:W-:Y:S01]  /*1370*/  @P2 FMUL.FTZ R162, R133, R114 ;  /* 0x0000007285a22220 */ /* 0x000fe20000410000 */
[----:B--2---:R-:W-:Y:S01]  /*1380*/  @P2 FMUL.FTZ R135, R135, R166 ;  /* 0x000000a687872220 */ /* 0x004fe20000410000 */
[----:B------:R-:W-:-:S03]  /*1390*/  MOV R166, RZ ;  /* 0x000000ff00a67202 */ /* 0x000fc60000000f00 */
[----:B------:R-:W-:Y:S01]  /*13a0*/  F2FP.BF16.F32.PACK_AB R133, RZ, R162 ;  /* 0x000000a2ff85723e */ /* 0x000fe200000010ff */
[----:B------:R-:W-:-:S03]  /*13b0*/  @P2 FMUL.FTZ R165, R135, R108 ;  /* 0x0000006c87a52220 */ /* 0x000fc60000410000 */
[----:B------:R-:W-:Y:S01]  /*13c0*/  PRMT R133, R133, 0x5410, R134 ;  /* 0x0000541085857816 */ /* 0x000fe20000000086 */
[----:B---3--:R-:W-:Y:S01]  /*13d0*/  @P2 FMUL.FTZ R183, R161, R182 ;  /* 0x000000b6a1b72220 */ /* 0x008fe20000410000 */
[----:B------:R-:W-:Y:S01]  /*13e0*/  HFMA2 R161, -RZ, RZ, 0, 0 ;  /* 0x00000000ffa17431 */ /* 0x000fe200000001ff */
[----:B------:R-:W-:Y:S02]  /*13f0*/  F2FP.BF16.F32.PACK_AB R182, RZ, R167 ;  /* 0x000000a7ffb6723e */ /* 0x000fe400000010ff */
[----:B------:R-:W-:Y:S01]  /*1400*/  @P2 FMUL.FTZ R166, R183, R110 ;  /* 0x0000006eb7a62220 */ /* 0x000fe20000410000 */
[----:B------:R-:W-:Y:S01]  /*1410*/  F2FP.BF16.F32.PACK_AB R135, RZ, R165 ;  /* 0x000000a5ff87723e */ /* 0x000fe200000010ff */
[----:B----4-:R-:W-:-:S03]  /*1420*/  @P2 FMUL.FTZ R181, R132, R181 ;  /* 0x000000b584b52220 */ /* 0x010fc60000410000 */
[----:B------:R-:W-:Y:S02]  /*1430*/  F2FP.BF16.F32.PACK_AB R183, RZ, R166 ;  /* 0x000000a6ffb7723e */ /* 0x000fe400000010ff */
[----:B------:R-:W-:Y:S01]  /*1440*/  PRMT R134, R135, 0x5410, R182 ;  /* 0x0000541087867816 */ /* 0x000fe200000000b6 */
[----:B------:R-:W-:Y:S01]  /*1450*/  @P2 FMUL.FTZ R161, R181, R112 ;  /* 0x00000070b5a12220 */ /* 0x000fe20000410000 */
[----:B------:R-:W-:Y:S02]  /*1460*/  F2FP.BF16.F32.PACK_AB R181, RZ, R163 ;  /* 0x000000a3ffb5723e */ /* 0x000fe400000010ff */
[----:B------:R-:W-:Y:S02]  /*1470*/  PRMT R135, R183, 0x5410, R184 ;  /* 0x00005410b7877816 */ /* 0x000fe400000000b8 */
[----:B------:R-:W-:-:S04]  /*1480*/  F2FP.BF16.F32.PACK_AB R132, RZ, R161 ;  /* 0x000000a1ff84723e */ /* 0x000fc800000010ff */
[----:B------:R-:W-:-:S07]  /*1490*/  PRMT R132, R132, 0x5410, R181 ;  /* 0x0000541084847816 */ /* 0x000fce00000000b5 */
.L_x_9370:
[----:B------:R-:W1:Y:S01]  /*14a0*/  LDC.64 R182, c[0x0][0x3a8] ;  /* 0x0000ea00ffb67b82 */ /* 0x000e620000000a00 */
[----:B------:R-:W-:Y:S01]  /*14b0*/  IADD3 R180, PT, PT, R180, 0x20, RZ ;  /* 0x00000020b4b47810 */ /* 0x000fe20007ffe0ff */
[C---:B-1----:R-:W-:Y:S01]  /*14c0*/  IMAD.WIDE.U32 R182, R178.reuse, 0x10, R182 ;  /* 0x00000010b2b67825 */ /* 0x042fe200078e00b6 */
[----:B------:R-:W-:-:S04]  /*14d0*/  IADD3 R178, PT, PT, R178, 0x20, RZ ;  /* 0x00000020b2b27810 */ /* 0x000fc80007ffe0ff */
[----:B------:R1:W-:Y:S03]  /*14e0*/  STG.E.128 desc[UR6][R182.64], R132 ;  /* 0x00000084b6007986 */ /* 0x0003e6000c101d06 */
.L_x_9366:
[----:B------:R-:W-:Y:S05]  /*14f0*/  BSYNC.RECONVERGENT B0 ;  /* 0x0000000000007941 */ /* 0x000fea0003800200 */
.L_x_9365:
[----:B------:R-:W-:Y:S01]  /*1500*/  ISETP.GE.U32.AND P1, PT, R3, 0x40, PT ;  /* 0x000000400300780c */ /* 0x000fe20003f26070 */
[----:B------:R-:W-:Y:S03]  /*1510*/  BSSY.RECONVERGENT B0, `(.L_x_9371) ;  /* 0x0000086000007945 */ /* 0x000fe60003800200 */
[----:B------:R-:W-:-:S09]  /*1520*/  P2R R184, PR, RZ, 0x2 ;  /* 0x00000002ffb87803 */ /* 0x000fd20000000000 */
[----:B------:R-:W-:Y:S05]  /*1530*/  @!P1 BRA `(.L_x_9372) ;  /* 0x00000008000c9947 */ /* 0x000fea0003800000 */
[----:B------:R-:W-:Y:S01]  /*1540*/  ISETP.NE.U32.AND P1, PT, RZ, UR8, PT ;  /* 0x00000008ff007c0c */ /* 0x000fe2000bf25070 */
[----:B-1----:R-:W1:Y:S03]  /*1550*/  @P2 LDC.64 R132, c[0x0][0x390] ;  /* 0x0000e400ff842b82 */ /* 0x002e660000000a00 */
[----:B------:R-:W-:-:S13]  /*1560*/  ISETP.NE.AND.EX P1, PT, RZ, UR9, PT, P1 ;  /* 0x00000009ff007c0c */ /* 0x000fda000bf25310 */
[----:B------:R-:W2:Y:S01]  /*1570*/  @P1 LDC.64 R134, c[0x0][0x3a0] ;  /* 0x0000e800ff861b82 */ /* 0x000ea20000000a00 */
[----:B-1----:R-:W-:-:S05]  /*1580*/  @P2 IMAD.WIDE.U32 R132, R180, 0x10, R132 ;  /* 0x00000010b4842825 */ /* 0x002fca00078e0084 */
[----:B0-----:R0:W5:Y:S01]  /*1590*/  @P2 LDG.E.128 R8, desc[UR6][R132.64] ;  /* 0x0000000684082981 */ /* 0x001162000c1e1d00 */
[----:B--2---:R-:W-:-:S05]  /*15a0*/  @P1 IMAD.WIDE.U32 R134, R178, 0x10, R134 ;  /* 0x00000010b2861825 */ /* 0x004fca00078e0086 */
[----:B------:R0:W5:Y:S01]  /*15b0*/  @P1 LDG.E.128 R4, desc[UR6][R134.64] ;  /* 0x0000000686041981 */ /* 0x000162000c1e1d00 */
[----:B------:R-:W-:Y:S05]  /*15c0*/  @!P1 BRA `(.L_x_9373) ;  /* 0x0000000000f89947 */ /* 0x000fea0003800000 */
[----:B------:R-:W-:Y:S02]  /*15d0*/  ISETP.GT.AND P1, PT, R0, RZ, PT ;  /* 0x000000ff0000720c */ /* 0x000fe40003f24270 */
[----:B-----5:R-:W-:-:S11]  /*15e0*/  SHF.L.U32 R138, R5, 0x10, RZ ;  /* 0x00000010058a7819 */ /* 0x020fd600000006ff */
[----:B0-----:R-:W0:Y:S01]  /*15f0*/  @P1 LDC R134, c[0x0][0x40c] ;  /* 0x00010300ff861b82 */ /* 0x001e220000000800 */
[----:B------:R-:W-:Y:S02]  /*1600*/  @P1 PRMT R132, R8, 0x7632, R132 ;  /* 0x0000763208841816 */ /* 0x000fe40000000084 */
[----:B------:R-:W-:Y:S02]  /*1610*/  @P1 SHF.L.U32 R143, R11, 0x10, RZ ;  /* 0x000000100b8f1819 */ /* 0x000fe400000006ff */
[----:B------:R-:W-:Y:S02]  /*1620*/  @P1 SHF.L.U32 R133, R132, 0x10, RZ ;  /* 0x0000001084851819 */ /* 0x000fe400000006ff */
[----:B------:R-:W-:Y:S01]  /*1630*/  PRMT R132, R4, 0x7632, R132 ;  /* 0x0000763204847816 */ /* 0x000fe20000000084 */
[----:B------:R-:W1:Y:S03]  /*1640*/  @P1 LDC R140, c[0x0][0x40c] ;  /* 0x00010300ff8c1b82 */ /* 0x000e660000000800 */
[----:B------:R-:W-:-:S02]  /*1650*/  SHF.L.U32 R137, R132, 0x10, RZ ;  /* 0x0000001084897819 */ /* 0x000fc400000006ff */
[----:B------:R-:W-:-:S03]  /*1660*/  @P1 PRMT R132, R9, 0x7632, R132 ;  /* 0x0000763209841816 */ /* 0x000fc60000000084 */
[----:B------:R-:W2:Y:S08]  /*1670*/  @P1 LDC R144, c[0x0][0x40c] ;  /* 0x00010300ff901b82 */ /* 0x000eb00000000800 */
[----:B------:R-:W3:Y:S01]  /*1680*/  @P1 LDC R182, c[0x0][0x40c] ;  /* 0x00010300ffb61b82 */ /* 0x000ee20000000800 */
[----:B0-----:R-:W-:Y:S01]  /*1690*/  @P1 FMUL.FTZ R134, R133, R134 ;  /* 0x0000008685861220 */ /* 0x001fe20000410000 */
[----:B------:R-:W-:-:S03]  /*16a0*/  @P1 SHF.L.U32 R133, R9, 0x10, RZ ;  /* 0x0000001009851819 */ /* 0x000fc600000006ff */
[----:B------:R-:W-:-:S03]  /*16b0*/  @P1 FFMA.FTZ R137, R134, R89, R137 ;  /* 0x0000005986891223 */ /* 0x000fc60000010089 */
[----:B------:R-:W0:Y:S01]  /*16c0*/  @P1 LDC R141, c[0x0][0x40c] ;  /* 0x00010300ff8d1b82 */ /* 0x000e220000000800 */
[----:B-1----:R-:W-:Y:S01]  /*16d0*/  @P1 FMUL.FTZ R135, R133, R140 ;  /* 0x0000008c85871220 */ /* 0x002fe20000410000 */
[----:B------:R-:W-:Y:S02]  /*16e0*/  @P1 SHF.L.U32 R133, R132, 0x10, RZ ;  /* 0x0000001084851819 */ /* 0x000fe400000006ff */
[----:B------:R-:W-:Y:S01]  /*16f0*/  PRMT R132, R5, 0x7632, R132 ;  /* 0x0000763205847816 */ /* 0x000fe20000000084 */
[----:B------:R-:W-:Y:S01]  /*1700*/  @P1 FFMA.FTZ R138, R135, R90, R138 ;  /* 0x0000005a878a1223 */ /* 0x000fe2000001008a */
[----:B------:R-:W-:Y:S02]  /*1710*/  SHF.L.U32 R140, R6, 0x10, RZ ;  /* 0x00000010068c7819 */ /* 0x000fe400000006ff */
[----:B------:R-:W1:Y:S01]  /*1720*/  @P1 LDC R142, c[0x0][0x40c] ;  /* 0x00010300ff8e1b82 */ /* 0x000e620000000800 */
[----:B--2---:R-:W-:Y:S01]  /*1730*/  @P1 FMUL.FTZ R134, R133, R144 ;  /* 0x0000009085861220 */ /* 0x004fe20000410000 */
[----:B------:R-:W-:-:S02]  /*1740*/  @P1 SHF.L.U32 R133, R10, 0x10, RZ ;  /* 0x000000100a851819 */ /* 0x000fc400000006ff */
[----:B------:R-:W-:Y:S02]  /*1750*/  SHF.L.U32 R139, R132, 0x10, RZ ;  /* 0x00000010848b7819 */ /* 0x000fe400000006ff */
[----:B------:R-:W-:Y:S02]  /*1760*/  @P1 PRMT R132, R10, 0x7632, R132 ;  /* 0x000076320a841816 */ /* 0x000fe40000000084 */
[----:B------:R-:W2:Y:S01]  /*1770*/  @P1 LDC R186, c[0x0][0x40c] ;  /* 0x00010300ffba1b82 */ /* 0x000ea20000000800 */
[----:B---3--:R-:W-:Y:S01]  /*1780*/  @P1 FMUL.FTZ R135, R133, R182 ;  /* 0x000000b685871220 */ /* 0x008fe20000410000 */
[----:B------:R-:W-:Y:S01]  /*1790*/  @P1 SHF.L.U32 R132, R132, 0x10, RZ ;  /* 0x0000001084841819 */ /* 0x000fe200000006ff */
[----:B------:R-:W-:Y:S01]  /*17a0*/  @P1 FFMA.FTZ R139, R134, R91, R139 ;  /* 0x0000005b868b1223 */ /* 0x000fe2000001008b */
[----:B------:R-:W-:Y:S01]  /*17b0*/  @P1 SHF.L.U32 R133, R8, 0x10, RZ ;  /* 0x0000001008851819 */ /* 0x000fe200000006ff */
[----:B------:R-:W-:Y:S01]  /*17c0*/  @P1 FFMA.FTZ R140, R135, R84, R140 ;  /* 0x00000054878c1223 */ /* 0x000fe2000001008c */
[----:B------:R-:W-:-:S02]  /*17d0*/  @P1 PRMT R135, R11, 0x7632, R135 ;  /* 0x000076320b871816 */ /* 0x000fc40000000087 */
[----:B------:R-:W3:Y:S01]  /*17e0*/  @P1 LDC R188, c[0x0][0x40c] ;  /* 0x00010300ffbc1b82 */ /* 0x000ee20000000800 */
[----:B0-----:R-:W-:Y:S01]  /*17f0*/  @P1 FMUL.FTZ R134, R132, R141 ;  /* 0x0000008d84861220 */ /* 0x001fe20000410000 */
[----:B------:R-:W-:Y:S02]  /*1800*/  PRMT R132, R6, 0x7632, R132 ;  /* 0x0000763206847816 */ /* 0x000fe40000000084 */
[----:B------:R-:W-:Y:S02]  /*1810*/  @P1 SHF.L.U32 R135, R135, 0x10, RZ ;  /* 0x0000001087871819 */ /* 0x000fe400000006ff */
[----:B------:R-:W-:Y:S01]  /*1820*/  SHF.L.U32 R141, R132, 0x10, RZ ;  /* 0x00000010848d7819 */ /* 0x000fe200000006ff */
[----:B-1----:R-:W-:Y:S01]  /*1830*/  @P1 FMUL.FTZ R182, R133, R142 ;  /* 0x0000008e85b61220 */ /* 0x002fe20000410000 */
[C---:B------:R-:W-:Y:S02]  /*1840*/  PRMT R133, R7.reuse, 0x7632, R133 ;  /* 0x0000763207857816 */ /* 0x040fe40000000085 */
[----:B------:R-:W-:Y:S01]  /*1850*/  SHF.L.U32 R142, R7, 0x10, RZ ;  /* 0x00000010078e7819 */ /* 0x000fe200000006ff */
[----:B------:R-:W-:Y:S01]  /*1860*/  @P1 FFMA.FTZ R141, R134, R85, R141 ;  /* 0x00000055868d1223 */ /* 0x000fe2000001008d */
[----:B------:R-:W-:-:S02]  /*1870*/  SHF.L.U32 R144, R133, 0x10, RZ ;  /* 0x0000001085907819 */ /* 0x000fc400000006ff */
[----:B------:R-:W-:Y:S01]  /*1880*/  F2FP.BF16.F32.PACK_AB R133, RZ, R138 ;  /* 0x0000008aff85723e */ /* 0x000fe200000010ff */
[----:B--2---:R-:W-:Y:S01]  /*1890*/  @P1 FMUL.FTZ R181, R143, R186 ;  /* 0x000000ba8fb51220 */ /* 0x004fe20000410000 */
[----:B------:R-:W-:Y:S02]  /*18a0*/  SHF.L.U32 R143, R4, 0x10, RZ ;  /* 0x00000010048f7819 */ /* 0x000fe400000006ff */
[----:B------:R-:W-:Y:S01]  /*18b0*/  F2FP.BF16.F32.PACK_AB R134, RZ, R139 ;  /* 0x0000008bff86723e */ /* 0x000fe200000010ff */
[----:B------:R-:W-:Y:S01]  /*18c0*/  @P1 FFMA.FTZ R142, R181, R86, R142 ;  /* 0x00000056b58e1223 */ /* 0x000fe2000001008e */
[----:B------:R-:W-:Y:S01]  /*18d0*/  F2FP.BF16.F32.PACK_AB R181, RZ, R137 ;  /* 0x00000089ffb5723e */ /* 0x000fe200000010ff */
[----:B------:R-:W-:Y:S01]  /*18e0*/  @P1 FFMA.FTZ R143, R182, R88, R143 ;  /* 0x00000058b68f1223 */ /* 0x000fe2000001008f */
[----:B------:R-:W-:Y:S01]  /*18f0*/  F2FP.BF16.F32.PACK_AB R182, RZ, R140 ;  /* 0x0000008cffb6723e */ /* 0x000fe200000010ff */
[----:B---3--:R-:W-:Y:S01]  /*1900*/  @P1 FMUL.FTZ R135, R135, R188 ;  /* 0x000000bc87871220 */ /* 0x008fe20000410000 */
[----:B------:R-:W-:-:S02]  /*1910*/  F2FP.BF16.F32.PACK_AB R183, RZ, R141 ;  /* 0x0000008dffb7723e */ /* 0x000fc400000010ff */
[----:B------:R-:W-:Y:S01]  /*1920*/  F2FP.BF16.F32.PACK_AB R185, RZ, R142 ;  /* 0x0000008effb9723e */ /* 0x000fe200000010ff */
[----:B------:R-:W-:Y:S01]  /*1930*/  @P1 FFMA.FTZ R144, R135, R87, R144 ;  /* 0x0000005787901223 */ /* 0x000fe20000010090 */
[----:B------:R-:W-:Y:S02]  /*1940*/  F2FP.BF16.F32.PACK_AB R132, RZ, R143 ;  /* 0x0000008fff84723e */ /* 0x000fe400000010ff */
[----:B------:R-:W-:Y:S02]  /*1950*/  PRMT R133, R133, 0x5410, R134 ;  /* 0x0000541085857816 */ /* 0x000fe40000000086 */
[----:B------:R-:W-:Y:S02]  /*1960*/  F2FP.BF16.F32.PACK_AB R135, RZ, R144 ;  /* 0x00000090ff87723e */ /* 0x000fe400000010ff */
[----:B------:R-:W-:Y:S02]  /*1970*/  PRMT R134, R182, 0x5410, R183 ;  /* 0x00005410b6867816 */ /* 0x000fe400000000b7 */
[----:B------:R-:W-:-:S02]  /*1980*/  PRMT R132, R132, 0x5410, R181 ;  /* 0x0000541084847816 */ /* 0x000fc400000000b5 */
[----:B------:R-:W-:Y:S01]  /*1990*/  PRMT R135, R185, 0x5410, R135 ;  /* 0x00005410b9877816 */ /* 0x000fe20000000087 */
[----:B------:R-:W-:Y:S06]  /*19a0*/  BRA `(.L_x_9374) ;  /* 0x0000000000dc7947 */ /* 0x000fec0003800000 */
.L_x_9373:
[----:B0-----:R-:W0:Y:S01]  /*19b0*/  @P2 LDC R134, c[0x0][0x40c] ;  /* 0x00010300ff862b82 */ /* 0x001e220000000800 */
[----:B-----5:R-:W-:Y:S01]  /*19c0*/  @P2 PRMT R133, R9, 0x7632, R133 ;  /* 0x0000763209852816 */ /* 0x020fe20000000085 */
[----:B------:R-:W-:Y:S01]  /*19d0*/  HFMA2 R139, -RZ, RZ, 0, 0 ;  /* 0x00000000ff8b7431 */ /* 0x000fe200000001ff */
[----:B------:R-:W-:Y:S02]  /*19e0*/  @P2 PRMT R132, R8, 0x7632, R132 ;  /* 0x0000763208842816 */ /* 0x000fe40000000084 */
[----:B------:R-:W-:Y:S02]  /*19f0*/  @P2 SHF.L.U32 R133, R133, 0x10, RZ ;  /* 0x0000001085852819 */ /* 0x000fe400000006ff */
[----:B------:R-:W-:Y:S01]  /*1a00*/  @P2 SHF.L.U32 R132, R132, 0x10, RZ ;  /* 0x0000001084842819 */ /* 0x000fe200000006ff */
[----:B------:R-:W1:Y:S01]  /*1a10*/  @P2 LDC R135, c[0x0][0x40c] ;  /* 0x00010300ff872b82 */ /* 0x000e620000000800 */
[----:B------:R-:W-:Y:S02]  /*1a20*/  MOV R137, RZ ;  /* 0x000000ff00897202 */ /* 0x000fe40000000f00 */
[----:B------:R-:W-:-:S05]  /*1a30*/  MOV R141, RZ ;  /* 0x000000ff008d7202 */ /* 0x000fca0000000f00 */
[----:B------:R-:W2:Y:S08]  /*1a40*/  @P2 LDC R142, c[0x0][0x40c] ;  /* 0x00010300ff8e2b82 */ /* 0x000eb00000000800 */
[----:B------:R-:W3:Y:S01]  /*1a50*/  @P2 LDC R144, c[0x0][0x40c] ;  /* 0x00010300ff902b82 */ /* 0x000ee20000000800 */
[----:B0-----:R-:W-:Y:S01]  /*1a60*/  @P2 FMUL.FTZ R134, R133, R134 ;  /* 0x0000008685862220 */ /* 0x001fe20000410000 */
[----:B------:R-:W-:-:S03]  /*1a70*/  @P2 PRMT R133, R10, 0x7632, R133 ;  /* 0x000076320a852816 */ /* 0x000fc60000000085 */
[----:B------:R-:W-:Y:S01]  /*1a80*/  @P2 FMUL.FTZ R139, R134, R91 ;  /* 0x0000005b868b2220 */ /* 0x000fe20000410000 */
[----:B------:R-:W-:Y:S02]  /*1a90*/  @P2 SHF.L.U32 R133, R133, 0x10, RZ ;  /* 0x0000001085852819 */ /* 0x000fe400000006ff */
[----:B------:R-:W0:Y:S01]  /*1aa0*/  @P2 LDC R138, c[0x0][0x40c] ;  /* 0x00010300ff8a2b82 */ /* 0x000e220000000800 */
[----:B-1----:R-:W-:Y:S01]  /*1ab0*/  @P2 FMUL.FTZ R132, R132, R135 ;  /* 0x0000008784842220 */ /* 0x002fe20000410000 */
[----:B------:R-:W-:-:S03]  /*1ac0*/  @P2 PRMT R135, R11, 0x7632, R135 ;  /* 0x000076320b872816 */ /* 0x000fc60000000087 */
[----:B------:R-:W-:Y:S01]  /*1ad0*/  @P2 FMUL.FTZ R137, R132, R89 ;  /* 0x0000005984892220 */ /* 0x000fe20000410000 */
[----:B------:R-:W-:Y:S02]  /*1ae0*/  @P2 SHF.L.U32 R135, R135, 0x10, RZ ;  /* 0x0000001087872819 */ /* 0x000fe400000006ff */
[----:B------:R-:W1:Y:S01]  /*1af0*/  @P2 LDC R140, c[0x0][0x40c] ;  /* 0x00010300ff8c2b82 */ /* 0x000e620000000800 */
[----:B--2---:R-:W-:Y:S01]  /*1b00*/  @P2 FMUL.FTZ R132, R133, R142 ;  /* 0x0000008e85842220 */ /* 0x004fe20000410000 */
[----:B------:R-:W-:Y:S02]  /*1b10*/  @P2 SHF.L.U32 R133, R9, 0x10, RZ ;  /* 0x0000001009852819 */ /* 0x000fe400000006ff */
[----:B------:R-:W-:Y:S01]  /*1b20*/  @P2 SHF.L.U32 R142, R11, 0x10, RZ ;  /* 0x000000100b8e2819 */ /* 0x000fe200000006ff */
[----:B------:R-:W-:Y:S01]  /*1b30*/  @P2 FMUL.FTZ R141, R132, R85 ;  /* 0x00000055848d2220 */ /* 0x000fe20000410000 */
[----:B------:R-:W-:Y:S02]  /*1b40*/  @P2 SHF.L.U32 R132, R8, 0x10, RZ ;  /* 0x0000001008842819 */ /* 0x000fe400000006ff */
[----:B------:R-:W2:Y:S01]  /*1b50*/  @P2 LDC R143, c[0x0][0x40c] ;  /* 0x00010300ff8f2b82 */ /* 0x000ea20000000800 */
[----:B---3--:R-:W-:Y:S01]  /*1b60*/  @P2 FMUL.FTZ R134, R135, R144 ;  /* 0x0000009087862220 */ /* 0x008fe20000410000 */
[----:B------:R-:W-:Y:S01]  /*1b70*/  @P2 SHF.L.U32 R135, R10, 0x10, RZ ;  /* 0x000000100a872819 */ /* 0x000fe200000006ff */
[----:B------:R-:W-:Y:S01]  /*1b80*/  HFMA2 R144, -RZ, RZ, 0, 0 ;  /* 0x00000000ff907431 */ /* 0x000fe200000001ff */
[----:B------:R-:W-:Y:S01]  /*1b90*/  F2FP.BF16.F32.PACK_AB R182, RZ, R141 ;  /* 0x0000008dffb6723e */ /* 0x000fe200000010ff */
[----:B------:R-:W-:Y:S01]  /*1ba0*/  @P2 FMUL.FTZ R144, R134, R87 ;  /* 0x0000005786902220 */ /* 0x000fe20000410000 */
[----:B------:R-:W-:-:S02]  /*1bb0*/  F2FP.BF16.F32.PACK_AB R134, RZ, R139 ;  /* 0x0000008bff86723e */ /* 0x000fc400000010ff */
[----:B------:R-:W3:Y:S01]  /*1bc0*/  @P2 LDC R181, c[0x0][0x40c] ;  /* 0x00010300ffb52b82 */ /* 0x000ee20000000800 */
[----:B0-----:R-:W-:Y:S01]  /*1bd0*/  @P2 FMUL.FTZ R133, R133, R138 ;  /* 0x0000008a85852220 */ /* 0x001fe20000410000 */
[----:B------:R-:W-:Y:S02]  /*1be0*/  MOV R138, RZ ;  /* 0x000000ff008a7202 */ /* 0x000fe40000000f00 */
[----:B------:R-:W-:Y:S01]  /*1bf0*/  F2FP.BF16.F32.PACK_AB R185, RZ, R144 ;  /* 0x00000090ffb9723e */ /* 0x000fe200000010ff */
[----:B------:R-:W-:Y:S01]  /*1c00*/  @P2 FMUL.FTZ R138, R133, R90 ;  /* 0x0000005a858a2220 */ /* 0x000fe20000410000 */
[----:B-1----:R-:W-:Y:S01]  /*1c10*/  @P2 FMUL.FTZ R135, R135, R140 ;  /* 0x0000008c87872220 */ /* 0x002fe20000410000 */
[----:B------:R-:W-:-:S03]  /*1c20*/  HFMA2 R140, -RZ, RZ, 0, 0 ;  /* 0x00000000ff8c7431 */ /* 0x000fc600000001ff */
[----:B------:R-:W-:Y:S01]  /*1c30*/  F2FP.BF16.F32.PACK_AB R133, RZ, R138 ;  /* 0x0000008aff85723e */ /* 0x000fe200000010ff */
[----:B------:R-:W-:-:S03]  /*1c40*/  @P2 FMUL.FTZ R140, R135, R84 ;  /* 0x00000054878c2220 */ /* 0x000fc60000410000 */
[----:B------:R-:W-:Y:S01]  /*1c50*/  PRMT R133, R133, 0x5410, R134 ;  /* 0x0000541085857816 */ /* 0x000fe20000000086 */
[----:B--2---:R-:W-:Y:S01]  /*1c60*/  @P2 FMUL.FTZ R183, R142, R143 ;  /* 0x0000008f8eb72220 */ /* 0x004fe20000410000 */
[----:B------:R-:W-:Y:S02]  /*1c70*/  CS2R R142, SRZ ;  /* 0x00000000008e7805 */ /* 0x000fe4000001ff00 */
[----:B------:R-:W-:Y:S01]  /*1c80*/  F2FP.BF16.F32.PACK_AB R135, RZ, R140 ;  /* 0x0000008cff87723e */ /* 0x000fe200000010ff */
[----:B------:R-:W-:-:S03]  /*1c90*/  @P2 FMUL.FTZ R142, R183, R86 ;  /* 0x00000056b78e2220 */ /* 0x000fc60000410000 */
[----:B------:R-:W-:Y:S01]  /*1ca0*/  PRMT R134, R135, 0x5410, R182 ;  /* 0x0000541087867816 */ /* 0x000fe200000000b6 */
[----:B---3--:R-:W-:Y:S01]  /*1cb0*/  @P2 FMUL.FTZ R181, R132, R181 ;  /* 0x000000b584b52220 */ /* 0x008fe20000410000 */
[----:B------:R-:W-:-:S03]  /*1cc0*/  F2FP.BF16.F32.PACK_AB R183, RZ, R142 ;  /* 0x0000008effb7723e */ /* 0x000fc600000010ff */
[----:B------:R-:W-:Y:S01]  /*1cd0*/  @P2 FMUL.FTZ R143, R181, R88 ;  /* 0x00000058b58f2220 */ /* 0x000fe20000410000 */
[----:B------:R-:W-:Y:S02]  /*1ce0*/  F2FP.BF16.F32.PACK_AB R181, RZ, R137 ;  /* 0x00000089ffb5723e */ /* 0x000fe400000010ff */
[----:B------:R-:W-:Y:S02]  /*1cf0*/  PRMT R135, R183, 0x5410, R185 ;  /* 0x00005410b7877816 */ /* 0x000fe400000000b9 */
[----:B------:R-:W-:-:S04]  /*1d00*/  F2FP.BF16.F32.PACK_AB R132, RZ, R143 ;  /* 0x0000008fff84723e */ /* 0x000fc800000010ff */
[----:B------:R-:W-:-:S07]  /*1d10*/  PRMT R132, R132, 0x5410, R181 ;  /* 0x0000541084847816 */ /* 0x000fce00000000b5 */
.L_x_9374:
[----:B------:R-:W0:Y:S01]  /*1d20*/  LDC.64 R182, c[0x0][0x3a8] ;  /* 0x0000ea00ffb67b82 */ /* 0x000e220000000a00 */
[----:B------:R-:W-:Y:S01]  /*1d30*/  IADD3 R180, PT, PT, R180, 0x20, RZ ;  /* 0x00000020b4b47810 */ /* 0x000fe20007ffe0ff */
[C---:B0-----:R-:W-:Y:S01]  /*1d40*/  IMAD.WIDE.U32 R182, R178.reuse, 0x10, R182 ;  /* 0x00000010b2b67825 */ /* 0x041fe200078e00b6 */
[----:B------:R-:W-:-:S04]  /*1d50*/  IADD3 R178, PT, PT, R178, 0x20, RZ ;  /* 0x00000020b2b27810 */ /* 0x000fc80007ffe0ff */
[----:B------:R2:W-:Y:S03]  /*1d60*/  STG.E.128 desc[UR6][R182.64], R132 ;  /* 0x00000084b6007986 */ /* 0x0005e6000c101d06 */
.L_x_9372:
[----:B------:R-:W-:Y:S05]  /*1d70*/  BSYNC.RECONVERGENT B0 ;  /* 0x0000000000007941 */ /* 0x000fea0003800200 */
.L_x_9371:
[----:B------:R-:W-:Y:S01]  /*1d80*/  ISETP.GE.U32.AND P1, PT, R3, 0x60, PT ;  /* 0x000000600300780c */ /* 0x000fe20003f26070 */
[----:B------:R-:W-:Y:S03]  /*1d90*/  BSSY.RECONVERGENT B0, `(.L_x_9375) ;  /* 0x0000086000007945 */ /* 0x000fe60003800200 */
[----:B------:R-:W-:-:S09]  /*1da0*/  P2R R185, PR, RZ, 0x2 ;  /* 0x00000002ffb97803 */ /* 0x000fd20000000000 */
[----:B------:R-:W-:Y:S05]  /*1db0*/  @!P1 BRA `(.L_x_9376) ;  /* 0x00000008000c9947 */ /* 0x000fea0003800000 */
[----:B------:R-:W-:Y:S01]  /*1dc0*/  ISETP.NE.U32.AND P1, PT, RZ, UR8, PT ;  /* 0x00000008ff007c0c */ /* 0x000fe2000bf25070 */
[----:B-12---:R-:W1:Y:S03]  /*1dd0*/  @P2 LDC.64 R132, c[0x0][0x390] ;  /* 0x0000e400ff842b82 */ /* 0x006e660000000a00 */
        /* <DEDUP_REMOVED lines=69> */
.L_x_9377:
        /* <DEDUP_REMOVED lines=55> */
.L_x_9378:
[----:B------:R-:W0:Y:S01]  /*25a0*/  LDC.64 R182, c[0x0][0x3a8] ;  /* 0x0000ea00ffb67b82 */ /* 0x000e220000000a00 */
[----:B------:R-:W-:Y:S01]  /*25b0*/  IADD3 R180, PT, PT, R180, 0x20, RZ ;  /* 0x00000020b4b47810 */ /* 0x000fe20007ffe0ff */
[C---:B0-----:R-:W-:Y:S01]  /*25c0*/  IMAD.WIDE.U32 R182, R178.reuse, 0x10, R182 ;  /* 0x00000010b2b67825 */ /* 0x041fe200078e00b6 */
[----:B------:R-:W-:-:S04]  /*25d0*/  IADD3 R178, PT, PT, R178, 0x20, RZ ;  /* 0x00000020b2b27810 */ /* 0x000fc80007ffe0ff */
[----:B------:R3:W-:Y:S03]  /*25e0*/  STG.E.128 desc[UR6][R182.64], R132 ;  /* 0x00000084b6007986 */ /* 0x0007e6000c101d06 */
.L_x_9376:
[----:B------:R-:W-:Y:S05]  /*25f0*/  BSYNC.RECONVERGENT B0 ;  /* 0x0000000000007941 */ /* 0x000fea0003800200 */
.L_x_9375:
[----:B------:R-:W-:Y:S01]  /*2600*/  ISETP.GE.U32.AND P1, PT, R3, 0x80, PT ;  /* 0x000000800300780c */ /* 0x000fe20003f26070 */
[----:B------:R-:W-:Y:S03]  /*2610*/  BSSY.RECONVERGENT B0, `(.L_x_9379) ;  /* 0x0000086000007945 */ /* 0x000fe60003800200 */
[----:B------:R-:W-:-:S09]  /*2620*/  P2R R186, PR, RZ, 0x2 ;  /* 0x00000002ffba7803 */ /* 0x000fd20000000000 */
[----:B------:R-:W-:Y:S05]  /*2630*/  @!P1 BRA `(.L_x_9380) ;  /* 0x00000008000c9947 */ /* 0x000fea0003800000 */
[----:B------:R-:W-:Y:S01]  /*2640*/  ISETP.NE.U32.AND P1, PT, RZ, UR8, PT ;  /* 0x00000008ff007c0c */ /* 0x000fe2000bf25070 */
[----:B-123--:R-:W1:Y:S03]  /*2650*/  @P2 LDC.64 R132, c[0x0][0x390] ;  /* 0x0000e400ff842b82 */ /* 0x00ee660000000a00 */
        /* <DEDUP_REMOVED lines=69> */
.L_x_9381:
        /* <DEDUP_REMOVED lines=55> */
.L_x_9382:
[----:B------:R-:W0:Y:S01]  /*2e20*/  LDC.64 R182, c[0x0][0x3a8] ;  /* 0x0000ea00ffb67b82 */ /* 0x000e220000000a00 */
[----:B------:R-:W-:Y:S01]  /*2e30*/  IADD3 R180, PT, PT, R180, 0x20, RZ ;  /* 0x00000020b4b47810 */ /* 0x000fe20007ffe0ff */
[C---:B0-----:R-:W-:Y:S01]  /*2e40*/  IMAD.WIDE.U32 R182, R178.reuse, 0x10, R182 ;  /* 0x00000010b2b67825 */ /* 0x041fe200078e00b6 */
[----:B------:R-:W-:-:S04]  /*2e50*/  IADD3 R178, PT, PT, R178, 0x20, RZ ;  /* 0x00000020b2b27810 */ /* 0x000fc80007ffe0ff */
[----:B------:R4:W-:Y:S03]  /*2e60*/  STG.E.128 desc[UR6][R182.64], R132 ;  /* 0x00000084b6007986 */ /* 0x0009e6000c101d06 */
.L_x_9380:
[----:B------:R-:W-:Y:S05]  /*2e70*/  BSYNC.RECONVERGENT B0 ;  /* 0x0000000000007941 */ /* 0x000fea0003800200 */
.L_x_9379:
[----:B------:R-:W-:Y:S01]  /*2e80*/  ISETP.GE.U32.AND P1, PT, R3, 0xa0, PT ;  /* 0x000000a00300780c */ /* 0x000fe20003f26070 */
[----:B------:R-:W-:-:S12]  /*2e90*/  BSSY.RECONVERGENT B0, `(.L_x_9383) ;  /* 0x0000083000007945 */ /* 0x000fd80003800200 */
[----:B------:R-:W-:Y:S05]  /*2ea0*/  @!P1 BRA `(.L_x_9384) ;  /* 0x0000000800049947 */ /* 0x000fea0003800000 */
[----:B------:R-:W-:Y:S01]  /*2eb0*/  ISETP.NE.U32.AND P3, PT, RZ, UR8, PT ;  /* 0x00000008ff007c0c */ /* 0x000fe2000bf65070 */
[----:B-1234-:R-:W1:Y:S03]  /*2ec0*/  @P2 LDC.64 R132, c[0x0][0x390] ;  /* 0x0000e400ff842b82 */ /* 0x01ee660000000a00 */
        /* <DEDUP_REMOVED lines=10> */
[----:B------:R-:W-:-:S04]  /*2f70*/  @P2 PRMT R0, R8, 0x7632, R0 ;  /* 0x0000763208002816 */ /* 0x000fc80000000000 */
[----:B------:R-:W-:Y:S02]  /*2f80*/  @P2 SHF.L.U32 R132, R0, 0x10, RZ ;  /* 0x0000001000842819 */ /* 0x000fe400000006ff */
[----:B------:R-:W-:Y:S01]  /*2f90*/  PRMT R0, R4, 0x7632, R0 ;  /* 0x0000763204007816 */ /* 0x000fe20000000000 */
[----:B------:R-:W1:Y:S03]  /*2fa0*/  @P2 LDC R172, c[0x0][0x40c] ;  /* 0x00010300ffac2b82 */ /* 0x000e660000000800 */
[----:B------:R-:W-:Y:S02]  /*2fb0*/  SHF.L.U32 R169, R0, 0x10, RZ ;  /* 0x0000001000a97819 */ /* 0x000fe400000006ff */
        /* <DEDUP_REMOVED lines=23> */
[----:B------:R-:W-:-:S02]  /*3130*/  @P2 SHF.L.U32 R174, R11, 0x10, RZ ;  /* 0x000000100bae2819 */ /* 0x000fc400000006ff */
[----:B------:R-:W3:Y:S01]  /*3140*/  @P2 LDC R181, c[0x0][0x40c] ;  /* 0x00010300ffb52b82 */ /* 0x000ee20000000800 */
[----:B0-----:R-:W-:Y:S01]  /*3150*/  @P2 FMUL.FTZ R180, R133, R134 ;  /* 0x0000008685b42220 */ /* 0x001fe20000410000 */
[----:B------:R-:W-:Y:S02]  /*3160*/  @P2 PRMT R134, R11, 0x7632, R134 ;  /* 0x000076320b862816 */ /* 0x000fe40000000086 */
[----:B------:R-:W-:Y:S02]  /*3170*/  PRMT R133, R7, 0x7632, R133 ;  /* 0x0000763207857816 */ /* 0x000fe40000000085 */
[----:B------:R-:W-:Y:S01]  /*3180*/  @P2 SHF.L.U32 R134, R134, 0x10, RZ ;  /* 0x0000001086862819 */ /* 0x000fe200000006ff */
[----:B-1----:R-:W-:Y:S01]  /*3190*/  @P2 FMUL.FTZ R132, R0, R173 ;  /* 0x000000ad00842220 */ /* 0x002fe20000410000 */
[----:B------:R-:W-:Y:S02]  /*31a0*/  PRMT R0, R6, 0x7632, R0 ;  /* 0x0000763206007816 */ /* 0x000fe40000000000 */
[----:B------:R-:W-:-:S02]  /*31b0*/  SHF.L.U32 R176, R133, 0x10, RZ ;  /* 0x0000001085b07819 */ /* 0x000fc400000006ff */
[----:B------:R-:W-:Y:S02]  /*31c0*/  SHF.L.U32 R173, R0, 0x10, RZ ;  /* 0x0000001000ad7819 */ /* 0x000fe400000006ff */
[----:B------:R-:W-:Y:S01]  /*31d0*/  F2FP.BF16.F32.PACK_AB R0, RZ, R169 ;  /* 0x000000a9ff00723e */ /* 0x000fe200000010ff */
[----:B--2---:R-:W-:Y:S01]  /*31e0*/  @P2 FMUL.FTZ R135, R174, R175 ;  /* 0x000000afae872220 */ /* 0x004fe20000410000 */
[----:B------:R-:W-:Y:S01]  /*31f0*/  SHF.L.U32 R174, R7, 0x10, RZ ;  /* 0x0000001007ae7819 */ /* 0x000fe200000006ff */
[----:B------:R-:W-:Y:S01]  /*3200*/  @P2 FFMA.FTZ R173, R132, R13, R173 ;  /* 0x0000000d84ad2223 */ /* 0x000fe200000100ad */
[----:B------:R-:W-:-:S03]  /*3210*/  SHF.L.U32 R175, R4, 0x10, RZ ;  /* 0x0000001004af7819 */ /* 0x000fc600000006ff */
[----:B------:R-:W-:Y:S01]  /*3220*/  @P2 FFMA.FTZ R174, R135, R14, R174 ;  /* 0x0000000e87ae2223 */ /* 0x000fe200000100ae */
[----:B---3--:R-:W-:Y:S01]  /*3230*/  @P2 FMUL.FTZ R133, R134, R181 ;  /* 0x000000b586852220 */ /* 0x008fe20000410000 */
[----:B------:R-:W-:Y:S01]  /*3240*/  @P2 FFMA.FTZ R175, R180, R16, R175 ;  /* 0x00000010b4af2223 */ /* 0x000fe200000100af */
[----:B------:R-:W-:Y:S02]  /*3250*/  F2FP.BF16.F32.PACK_AB R134, RZ, R171 ;  /* 0x000000abff86723e */ /* 0x000fe400000010ff */
        /* <DEDUP_REMOVED lines=12> */
.L_x_9385:
[----:B------:R-:W1:Y:S01]  /*3320*/  @P2 LDC R135, c[0x0][0x40c] ;  /* 0x00010300ff872b82 */ /* 0x000e620000000800 */
[----:B0----5:R-:W-:Y:S01]  /*3330*/  @P2 PRMT R132, R9, 0x7632, R132 ;  /* 0x0000763209842816 */ /* 0x021fe20000000084 */
[----:B------:R-:W-:Y:S01]  /*3340*/  HFMA2 R171, -RZ, RZ, 0, 0 ;  /* 0x00000000ffab7431 */ /* 0x000fe200000001ff */
[----:B------:R-:W-:Y:S01]  /*3350*/  @P2 PRMT R0, R8, 0x7632, R0 ;  /* 0x0000763208002816 */ /* 0x000fe20000000000 */
[----:B------:R-:W-:Y:S01]  /*3360*/  HFMA2 R176, -RZ, RZ, 0, 0 ;  /* 0x00000000ffb07431 */ /* 0x000fe200000001ff */
[----:B------:R-:W-:Y:S02]  /*3370*/  @P2 SHF.L.U32 R132, R132, 0x10, RZ ;  /* 0x0000001084842819 */ /* 0x000fe400000006ff */
[----:B------:R-:W-:Y:S01]  /*3380*/  @P2 SHF.L.U32 R0, R0, 0x10, RZ ;  /* 0x0000001000002819 */ /* 0x000fe200000006ff */
[----:B------:R-:W0:Y:S01]  /*3390*/  @P2 LDC R133, c[0x0][0x40c] ;  /* 0x00010300ff852b82 */ /* 0x000e220000000800 */
[----:B------:R-:W-:Y:S02]  /*33a0*/  @P2 PRMT R134, R11, 0x7632, R134 ;  /* 0x000076320b862816 */ /* 0x000fe40000000086 */
[----:B------:R-:W-:-:S02]  /*33b0*/  MOV R169, RZ ;  /* 0x000000ff00a97202 */ /* 0x000fc40000000f00 */
[----:B------:R-:W-:Y:S02]  /*33c0*/  @P2 SHF.L.U32 R134, R134, 0x10, RZ ;  /* 0x0000001086862819 */ /* 0x000fe400000006ff */
[----:B------:R-:W-:Y:S01]  /*33d0*/  @P2 SHF.L.U32 R172, R11, 0x10, RZ ;  /* 0x000000100bac2819 */ /* 0x000fe200000006ff */
[----:B------:R-:W2:Y:S08]  /*33e0*/  @P2 LDC R170, c[0x0][0x40c] ;  /* 0x00010300ffaa2b82 */ /* 0x000eb00000000800 */
[----:B------:R-:W3:Y:S01]  /*33f0*/  @P2 LDC R173, c[0x0][0x40c] ;  /* 0x00010300ffad2b82 */ /* 0x000ee20000000800 */
[----:B-1----:R-:W-:-:S04]  /*3400*/  @P2 FMUL.FTZ R132, R132, R135 ;  /* 0x0000008784842220 */ /* 0x002fc80000410000 */
[----:B------:R-:W-:Y:S01]  /*3410*/  @P2 FMUL.FTZ R171, R132, R19 ;  /* 0x0000001384ab2220 */ /* 0x000fe20000410000 */
[----:B------:R-:W-:Y:S02]  /*3420*/  @P2 SHF.L.U32 R132, R9, 0x10, RZ ;  /* 0x0000001009842819 */ /* 0x000fe400000006ff */
[----:B------:R-:W1:Y:S01]  /*3430*/  @P2 LDC R175, c[0x0][0x40c] ;  /* 0x00010300ffaf2b82 */ /* 0x000e620000000800 */
[----:B0-----:R-:W-:Y:S01]  /*3440*/  @P2 FMUL.FTZ R0, R0, R133 ;  /* 0x0000008500002220 */ /* 0x001fe20000410000 */
[----:B------:R-:W-:-:S03]  /*3450*/  @P2 PRMT R133, R10, 0x7632, R133 ;  /* 0x000076320a852816 */ /* 0x000fc60000000085 */
[----:B------:R-:W-:Y:S01]  /*3460*/  @P2 FMUL.FTZ R169, R0, R17 ;  /* 0x0000001100a92220 */ /* 0x000fe20000410000 */
[----:B------:R-:W-:Y:S02]  /*3470*/  @P2 SHF.L.U32 R133, R133, 0x10, RZ ;  /* 0x0000001085852819 */ /* 0x000fe400000006ff */
[----:B------:R-:W0:Y:S03]  /*3480*/  @P2 LDC R181, c[0x0][0x40c] ;  /* 0x00010300ffb52b82 */ /* 0x000e260000000800 */
[----:B--2---:R-:W-:Y:S01]  /*3490*/  @P2 FMUL.FTZ R0, R133, R170 ;  /* 0x000000aa85002220 */ /* 0x004fe20000410000 */
[----:B------:R-:W-:-:S04]  /*34a0*/  @P2 SHF.L.U32 R170, R10, 0x10, RZ ;  /* 0x000000100aaa2819 */ /* 0x000fc800000006ff */
[----:B------:R-:W2:Y:S01]  /*34b0*/  @P2 LDC R183, c[0x0][0x40c] ;  /* 0x00010300ffb72b82 */ /* 0x000ea20000000800 */
[----:B---3--:R-:W-:Y:S01]  /*34c0*/  @P2 FMUL.FTZ R134, R134, R173 ;  /* 0x000000ad86862220 */ /* 0x008fe20000410000 */
[----:B------:R-:W-:Y:S01]  /*34d0*/  MOV R173, RZ ;  /* 0x000000ff00ad7202 */ /* 0x000fe20000000f00 */
[----:B------:R-:W-:Y:S01]  /*34e0*/  @P2 FMUL.FTZ R173, R0, R13 ;  /* 0x0000000d00ad2220 */ /* 0x000fe20000410000 */
[----:B------:R-:W-:Y:S01]  /*34f0*/  @P2 SHF.L.U32 R0, R8, 0x10, RZ ;  /* 0x0000001008002819 */ /* 0x000fe200000006ff */
[----:B------:R-:W-:Y:S01]  /*3500*/  @P2 FMUL.FTZ R176, R134, R15 ;  /* 0x0000000f86b02220 */ /* 0x000fe20000410000 */
[----:B------:R-:W-:Y:S02]  /*3510*/  F2FP.BF16.F32.PACK_AB R134, RZ, R171 ;  /* 0x000000abff86723e */ /* 0x000fe400000010ff */
[----:B------:R-:W3:Y:S01]  /*3520*/  @P2 LDC R135, c[0x0][0x40c] ;  /* 0x00010300ff872b82 */ /* 0x000ee20000000800 */
[----:B-1----:R-:W-:Y:S01]  /*3530*/  @P2 FMUL.FTZ R133, R132, R175 ;  /* 0x000000af84852220 */ /* 0x002fe20000410000 */
[----:B------:R-:W-:-:S02]  /*3540*/  CS2R R174, SRZ ;  /* 0x0000000000ae7805 */ /* 0x000fc4000001ff00 */
[----:B------:R-:W-:Y:S02]  /*3550*/  F2FP.BF16.F32.PACK_AB R180, RZ, R173 ;  /* 0x000000adffb4723e */ /* 0x000fe400000010ff */
[----:B------:R-:W-:Y:S01]  /*3560*/  F2FP.BF16.F32.PACK_AB R182, RZ, R176 ;  /* 0x000000b0ffb6723e */ /* 0x000fe200000010ff */
[----:B0-----:R-:W-:Y:S01]  /*3570*/  @P2 FMUL.FTZ R181, R170, R181 ;  /* 0x000000b5aab52220 */ /* 0x001fe20000410000 */
[----:B------:R-:W-:Y:S01]  /*3580*/  MOV R170, RZ ;  /* 0x000000ff00aa7202 */ /* 0x000fe20000000f00 */
[----:B------:R-:W-:-:S05]  /*3590*/  @P2 FMUL.FTZ R170, R133, R18 ;  /* 0x0000001285aa2220 */ /* 0x000fca0000410000 */
[----:B------:R-:W-:Y:S01]  /*35a0*/  F2FP.BF16.F32.PACK_AB R133, RZ, R170 ;  /* 0x000000aaff85723e */ /* 0x000fe200000010ff */
[----:B--2---:R-:W-:Y:S01]  /*35b0*/  @P2 FMUL.FTZ R183, R172, R183 ;  /* 0x000000b7acb72220 */ /* 0x004fe20000410000 */
[----:B------:R-:W-:Y:S02]  /*35c0*/  HFMA2 R172, -RZ, RZ, 0, 0 ;  /* 0x00000000ffac7431 */ /* 0x000fe400000001ff */
[----:B------:R-:W-:Y:S01]  /*35d0*/  @P2 FMUL.FTZ R172, R181, R12 ;  /* 0x0000000cb5ac2220 */ /* 0x000fe20000410000 */
[----:B------:R-:W-:Y:S01]  /*35e0*/  PRMT R133, R133, 0x5410, R134 ;  /* 0x0000541085857816 */ /* 0x000fe20000000086 */
[----:B------:R-:W-:Y:S01]  /*35f0*/  @P2 FMUL.FTZ R174, R183, R14 ;  /* 0x0000000eb7ae2220 */ /* 0x000fe20000410000 */
[----:B---3--:R-:W-:Y:S01]  /*3600*/  @P2 FMUL.FTZ R135, R0, R135 ;  /* 0x0000008700872220 */ /* 0x008fe20000410000 */
[----:B------:R-:W-:-:S03]  /*3610*/  F2FP.BF16.F32.PACK_AB R0, RZ, R169 ;  /* 0x000000a9ff00723e */ /* 0x000fc600000010ff */
[----:B------:R-:W-:Y:S01]  /*3620*/  F2FP.BF16.F32.PACK_AB R181, RZ, R174 ;  /* 0x000000aeffb5723e */ /* 0x000fe200000010ff */
[----:B------:R-:W-:Y:S01]  /*3630*/  @P2 FMUL.FTZ R175, R135, R16 ;  /* 0x0000001087af2220 */ /* 0x000fe20000410000 */
[----:B------:R-:W-:-:S04]  /*3640*/  F2FP.BF16.F32.PACK_AB R135, RZ, R172 ;  /* 0x000000acff87723e */ /* 0x000fc800000010ff */
[----:B------:R-:W-:Y:S02]  /*3650*/  F2FP.BF16.F32.PACK_AB R132, RZ, R175 ;  /* 0x000000afff84723e */ /* 0x000fe400000010ff */
[----:B------:R-:W-:Y:S02]  /*3660*/  PRMT R134, R135, 0x5410, R180 ;  /* 0x0000541087867816 */ /* 0x000fe400000000b4 */
[----:B------:R-:W-:Y:S02]  /*3670*/  PRMT R135, R181, 0x5410, R182 ;  /* 0x00005410b5877816 */ /* 0x000fe400000000b6 */
[----:B------:R-:W-:-:S07]  /*3680*/  PRMT R132, R132, 0x5410, R0 ;  /* 0x0000541084847816 */ /* 0x000fce0000000000 */
.L_x_9386:
[----:B------:R-:W0:Y:S02]  /*3690*/  LDC.64 R180, c[0x0][0x3a8] ;  /* 0x0000ea00ffb47b82 */ /* 0x000e240000000a00 */
[----:B0-----:R-:W-:-:S05]  /*36a0*/  IMAD.WIDE.U32 R180, R178, 0x10, R180 ;  /* 0x00000010b2b47825 */ /* 0x001fca00078e00b4 */
[----:B------:R0:W-:Y:S02]  /*36b0*/  STG.E.128 desc[UR6][R180.64], R132 ;  /* 0x00000084b4007986 */ /* 0x0001e4000c101d06 */
.L_x_9384:
[----:B------:R-:W-:Y:S05]  /*36c0*/  BSYNC.RECONVERGENT B0 ;  /* 0x0000000000007941 */ /* 0x000fea0003800200 */
.L_x_9383:
[----:B------:R-:W-:Y:S01]  /*36d0*/  FADD.FTZ R0, RZ, R161 ;  /* 0x000000a1ff007221 */ /* 0x000fe20000010000 */
[C---:B------:R-:W-:Y:S01]  /*36e0*/  ISETP.GT.U32.AND P2, PT, R3.reuse, 0x3f, PT ;  /* 0x0000003f0300780c */ /* 0x040fe20003f44070 */
[----:B------:R-:W-:Y:S01]  /*36f0*/  UMOV UR4, 0xffffffff ;  /* 0xffffffff00047882 */ /* 0x000fe20000000000 */
[----:B------:R-:W-:Y:S01]  /*3700*/  ISETP.GT.U32.AND P3, PT, R3, 0x5f, PT ;  /* 0x0000005f0300780c */ /* 0x000fe20003f64070 */
[----:B01234-:R-:W-:Y:S01]  /*3710*/  FADD.FTZ R133, R163, R0 ;  /* 0x00000000a3857221 */ /* 0x01ffe20000010000 */
        /* <DEDUP_REMOVED lines=34> */
[----:B------:R-:W-:Y:S02]  /*3940*/  FADD.FTZ R133, R169, R132 ;  /* 0x00000084a9857221 */ /* 0x000fe40000010000 */
[----:B------:R-:W0:Y:S02]  /*3950*/  S2R R132, SR_TID.X ;  /* 0x0000000000847919 */ /* 0x000e240000002100 */
[----:B------:R-:W-:-:S04]  /*3960*/  FADD.FTZ R134, R170, R133 ;  /* 0x00000085aa867221 */ /* 0x000fc80000010000 */
[----:B------:R-:W-:-:S04]  /*3970*/  FADD.FTZ R133, R171, R134 ;  /* 0x00000086ab857221 */ /* 0x000fc80000010000 */
[----:B------:R-:W-:-:S04]  /*3980*/  FADD.FTZ R134, R172, R133 ;  /* 0x00000085ac867221 */ /* 0x000fc80000010000 */
[----:B------:R-:W-:-:S04]  /*3990*/  FADD.FTZ R133, R173, R134 ;  /* 0x00000086ad857221 */ /* 0x000fc80000010000 */
[----:B------:R-:W-:-:S04]  /*39a0*/  FADD.FTZ R133, R174, R133 ;  /* 0x00000085ae857221 */ /* 0x000fc80000010000 */
[----:B------:R-:W-:Y:S01]  /*39b0*/  @P5 FADD.FTZ R0, R176, R133 ;  /* 0x00000085b0005221 */ /* 0x000fe20000010000 */
[----:B0-----:R-:W-:-:S04]  /*39c0*/  LOP3.LUT P6, RZ, R132, 0x1f, RZ, 0xc0, !PT ;  /* 0x0000001f84ff7812 */ /* 0x001fc800078cc0ff */
[----:B------:R-:W-:Y:S01]  /*39d0*/  P2R R133, PR, RZ, 0x40 ;  /* 0x00000040ff857803 */ /* 0x000fe20000000000 */
[----:B------:R-:W-:Y:S08]  /*39e0*/  BRA.DIV UR4, `(.L_x_9387) ;  /* 0x0000001204cc7947 */ /* 0x000ff0000b800000 */
        /* <DEDUP_REMOVED lines=8> */
[----:B-1----:R-:W-:-:S05]  /*3a70*/  FADD.FTZ R181, R180, R133 ;  /* 0x00000085b4b57221 */ /* 0x002fca0000010000 */
        /* <DEDUP_REMOVED lines=93> */
.L_x_9410:
[----:B------:R-:W-:Y:S01]  /*4050*/  LOP3.LUT P3, RZ, R132, 0x1f, RZ, 0xc0, !PT ;  /* 0x0000001f84ff7812 */ /* 0x000fe2000786c0ff */
[----:B------:R-:W-:Y:S01]  /*4060*/  FMUL.FTZ R0, R133, R133 ;  /* 0x0000008585007220 */ /* 0x000fe20000410000 */
[----:B------:R-:W-:Y:S01]  /*4070*/  ISETP.NE.AND P2, PT, RZ, UR5, PT ;  /* 0x00000005ff007c0c */ /* 0x000fe2000bf45270 */
[----:B-1----:R-:W-:Y:S01]  /*4080*/  FADD.FTZ R187, R180, R183 ;  /* 0x000000b7b4bb7221 */ /* 0x002fe20000010000 */
[----:B------:R-:W-:Y:S02]  /*4090*/  BSSY.RECONVERGENT B0, `(.L_x_9388) ;  /* 0x00000c3000007945 */ /* 0x000fe40003800200 */
[----:B------:R-:W-:Y:S01]  /*40a0*/  FSEL R135, R0, RZ, P2 ;  /* 0x000000ff00877208 */ /* 0x000fe20001000000 */
[----:B------:R-:W-:-:S04]  /*40b0*/  FFMA.FTZ R134, R187, R134, UR10 ;  /* 0x0000000abb867e23 */ /* 0x000fc80008010086 */
[----:B------:R-:W-:Y:S02]  /*40c0*/  FADD.FTZ R0, R134, R135 ;  /* 0x0000008786007221 */ /* 0x000fe40000010000 */
[----:B0-----:R-:W0:Y:S04]  /*40d0*/  @!P3 LDC.64 R180, c[0x0][0x3c0] ;  /* 0x0000f000ffb4bb82 */ /* 0x001e280000000a00 */
[----:B------:R-:W1:Y:S04]  /*40e0*/  MUFU.RSQ R0, R0 ;  /* 0x0000000000007308 */ /* 0x000e680000001400 */
        /* <DEDUP_REMOVED lines=9> */
[----:B------:R-:W-:-:S03]  /*4180*/  FSEL R177, R133, RZ, !P2 ;  /* 0x000000ff85b17208 */ /* 0x000fc60005000000 */
[----:B------:R-:W-:Y:S01]  /*4190*/  IMAD R179, R2, R179, RZ ;  /* 0x000000b302b37224 */ /* 0x000fe200078e02ff */
[----:B------:R-:W-:-:S04]  /*41a0*/  LOP3.LUT R2, R132, 0x1f, RZ, 0xc0, !PT ;  /* 0x0000001f84027812 */ /* 0x000fc800078ec0ff */
[----:B------:R-:W-:-:S04]  /*41b0*/  SHF.R.S32.HI R134, RZ, 0x1f, R179 ;  /* 0x0000001fff867819 */ /* 0x000fc800000114b3 */
[----:B------:R-:W-:-:S04]  /*41c0*/  LEA.HI R179, R134, R179, RZ, 0x3 ;  /* 0x000000b386b37211 */ /* 0x000fc800078f18ff */
[----:B------:R-:W-:Y:S01]  /*41d0*/  LEA.HI.SX32 R181, R179, R2, 0x1d ;  /* 0x00000002b3b57211 */ /* 0x000fe200078feaff */
[----:B------:R-:W-:Y:S06]  /*41e0*/  @!P0 BRA `(.L_x_9391) ;  /* 0x0000000000808947 */ /* 0x000fec0003800000 */
[----:B------:R-:W0:Y:S01]  /*41f0*/  LDC.64 R178, c[0x0][0x428] ;  /* 0x00010a00ffb27b82 */ /* 0x000e220000000a00 */
        /* <DEDUP_REMOVED lines=31> */
.L_x_9391:
[----:B------:R-:W-:Y:S05]  /*43f0*/  BSYNC.RECONVERGENT B1 ;  /* 0x0000000000017941 */ /* 0x000fea0003800200 */
.L_x_9390:
[----:B------:R-:W-:Y:S01]  /*4400*/  ISETP.NE.AND P0, PT, R184, RZ, PT ;  /* 0x000000ffb800720c */ /* 0x000fe20003f05270 */
[----:B------:R-:W-:-:S12]  /*4410*/  BSSY.RECONVERGENT B1, `(.L_x_9392) ;  /* 0x0000022000017945 */ /* 0x000fd80003800200 */
        /* <DEDUP_REMOVED lines=33> */
.L_x_9393:
[----:B------:R-:W-:Y:S05]  /*4630*/  BSYNC.RECONVERGENT B1 ;  /* 0x0000000000017941 */ /* 0x000fea0003800200 */
.L_x_9392:
[----:B------:R-:W-:Y:S01]  /*4640*/  ISETP.NE.AND P0, PT, R185, RZ, PT ;  /* 0x000000ffb900720c */ /* 0x000fe20003f05270 */
        /* <DEDUP_REMOVED lines=34> */
.L_x_9395:
[----:B------:R-:W-:Y:S05]  /*4870*/  BSYNC.RECONVERGENT B1 ;  /* 0x0000000000017941 */ /* 0x000fea0003800200 */
.L_x_9394:
[----:B------:R-:W-:Y:S01]  /*4880*/  ISETP.NE.AND P0, PT, R186, RZ, PT ;  /* 0x000000ffba00720c */ /* 0x000fe20003f05270 */
        /* <DEDUP_REMOVED lines=34> */
.L_x_9397:
[----:B------:R-:W-:Y:S05]  /*4ab0*/  BSYNC.RECONVERGENT B1 ;  /* 0x0000000000017941 */ /* 0x000fea0003800200 */
.L_x_9396:
        /* <DEDUP_REMOVED lines=32> */
.L_x_9389:
[----:B------:R-:W-:Y:S05]  /*4cc0*/  BSYNC.RECONVERGENT B0 ;  /* 0x0000000000007941 */ /* 0x000fea0003800200 */
.L_x_9388:
[----:B01234-:R-:W0:Y:S02]  /*4cd0*/  LDC.64 R132, c[0x0][0x380] ;  /* 0x0000e000ff847b82 */ /* 0x01fe240000000a00 */
[----:B0-----:R-:W-:-:S04]  /*4ce0*/  LEA R136, R132, R136, 0x2 ;  /* 0x0000008884887211 */ /* 0x001fc800078e10ff */
[----:B------:R-:W-:-:S13]  /*4cf0*/  ISETP.GE.AND P0, PT, R136, R133, PT ;  /* 0x000000858800720c */ /* 0x000fda0003f06270 */
[----:B------:R-:W-:Y:S05]  /*4d00*/  @!P0 BRA `(.L_x_9398) ;  /* 0xffffffbc00548947 */ /* 0x000fea000383ffff */
[----:B------:R-:W-:Y:S05]  /*4d10*/  EXIT ;  /* 0x000000000000794d */ /* 0x000fea0003800000 */
.L_x_9387:
        /* <DEDUP_REMOVED lines=8> */
.L_x_9400:
[----:B------:R-:W-:Y:S05]  /*4da0*/  BSYNC B0 ;  /* 0x0000000000007941 */ /* 0x000fea0003800000 */
.L_x_9399:
        /* <DEDUP_REMOVED lines=9> */
.L_x_9401:
[----:B------:R-:W-:Y:S01]  /*4e40*/  HFMA2 R189, -RZ, RZ, 0, 2.384185791015625e-07 ;  /* 0x00000004ffbd7431 */ /* 0x000fe200000001ff */
[----:B------:R-:W-:-:S05]  /*4e50*/  MOV R134, R182 ;  /* 0x000000b600867202 */ /* 0x000fca0000000f00 */
[----:B------:R-:W-:Y:S02]  /*4e60*/  FADD.FTZ R178, R135, R134 ;  /* 0x0000008687b27221 */ /* 0x000fe40000010000 */
[----:B------:R-:W0:Y:S03]  /*4e70*/  LDC R134, c[0x0][0x400] ;  /* 0x00010000ff867b82 */ /* 0x000e260000000800 */
[----:B------:R-:W-:-:S07]  /*4e80*/  MOV R188, R178 ;  /* 0x000000b200bc7202 */ /* 0x000fce0000000f00 */
[----:B0-----:R-:W-:Y:S05]  /*4e90*/  WARPSYNC.COLLECTIVE R187, `(.L_x_9402) ;  /* 0x00000000bb087348 */ /* 0x001fea0003c00000 */
[----:B------:R1:W2:Y:S02]  /*4ea0*/  SHFL.BFLY P6, R182, R188, R189, R190 ;  /* 0x0c0000bdbcb67389 */ /* 0x0002a400000c00be */
[----:B012---:R-:W-:Y:S05]  /*4eb0*/  ENDCOLLECTIVE ;  /* 0x000000000000791b */ /* 0x007fea0003800000 */
.L_x_9402:
[----:B------:R-:W-:Y:S01]  /*4ec0*/  HFMA2 R189, -RZ, RZ, 0, 4.76837158203125e-07 ;  /* 0x00000008ffbd7431 */ /* 0x000fe200000001ff */
[----:B------:R-:W-:-:S05]  /*4ed0*/  MOV R133, R182 ;  /* 0x000000b600857202 */ /* 0x000fca0000000f00 */
[----:B------:R-:W-:-:S05]  /*4ee0*/  FADD.FTZ R180, R178, R133 ;  /* 0x00000085b2b47221 */ /* 0x000fca0000010000 */
[----:B------:R-:W-:-:S07]  /*4ef0*/  MOV R188, R180 ;  /* 0x000000b400bc7202 */ /* 0x000fce0000000f00 */
[----:B------:R-:W-:Y:S05]  /*4f00*/  WARPSYNC.COLLECTIVE R187, `(.L_x_9403) ;  /* 0x00000000bb087348 */ /* 0x000fea0003c00000 */
[----:B------:R0:W1:Y:S02]  /*4f10*/  SHFL.BFLY P6, R182, R188, R189, R190 ;  /* 0x0c0000bdbcb67389 */ /* 0x00006400000c00be */
[----:B01----:R-:W-:Y:S05]  /*4f20*/  ENDCOLLECTIVE ;  /* 0x000000000000791b */ /* 0x003fea0003800000 */
.L_x_9403:
[----:B------:R-:W-:Y:S01]  /*4f30*/  HFMA2 R189, -RZ, RZ, 0, 9.5367431640625e-07 ;  /* 0x00000010ffbd7431 */ /* 0x000fe200000001ff */
[----:B------:R-:W-:-:S05]  /*4f40*/  MOV R133, R182 ;  /* 0x000000b600857202 */ /* 0x000fca0000000f00 */
[----:B------:R-:W-:-:S05]  /*4f50*/  FADD.FTZ R181, R180, R133 ;  /* 0x00000085b4b57221 */ /* 0x000fca0000010000 */
[----:B------:R-:W-:-:S07]  /*4f60*/  MOV R188, R181 ;  /* 0x000000b500bc7202 */ /* 0x000fce0000000f00 */
[----:B------:R-:W-:Y:S05]  /*4f70*/  WARPSYNC.COLLECTIVE R187, `(.L_x_9404) ;  /* 0x00000000bb087348 */ /* 0x000fea0003c00000 */
[----:B------:R0:W1:Y:S02]  /*4f80*/  SHFL.BFLY P6, R182, R188, R189, R190 ;  /* 0x0c0000bdbcb67389 */ /* 0x00006400000c00be */
[----:B01----:R-:W-:Y:S05]  /*4f90*/  ENDCOLLECTIVE ;  /* 0x000000000000791b */ /* 0x003fea0003800000 */
.L_x_9404:
[----:B------:R-:W-:Y:S02]  /*4fa0*/  HFMA2 R189, -RZ, RZ, 0, 5.9604644775390625e-08 ;  /* 0x00000001ffbd7431 */ /* 0x000fe400000001ff */
        /* <DEDUP_REMOVED lines=87> */
.L_x_9405:
[----:B------:R-:W-:Y:S01]  /*5520*/  HFMA2 R189, -RZ, RZ, 0, 1.1920928955078125e-07 ;  /* 0x00000002ffbd7431 */ /* 0x000fe200000001ff */
[----:B------:R-:W-:-:S05]  /*5530*/  MOV R135, R182 ;  /* 0x000000b600877202 */ /* 0x000fca0000000f00 */
[----:B------:R-:W-:-:S05]  /*5540*/  FADD.FTZ R135, R0, R135 ;  /* 0x0000008700877221 */ /* 0x000fca0000010000 */
[----:B------:R-:W-:-:S07]  /*5550*/  MOV R188, R135 ;  /* 0x0000008700bc7202 */ /* 0x000fce0000000f00 */
[----:B------:R-:W-:Y:S05]  /*5560*/  WARPSYNC.COLLECTIVE R187, `(.L_x_9406) ;  /* 0x00000000bb087348 */ /* 0x000fea0003c00000 */
[----:B------:R0:W1:Y:S02]  /*5570*/  SHFL.BFLY P6, R182, R188, R189, R190 ;  /* 0x0c0000bdbcb67389 */ /* 0x00006400000c00be */
[----:B01----:R-:W-:Y:S05]  /*5580*/  ENDCOLLECTIVE ;  /* 0x000000000000791b */ /* 0x003fea0003800000 */
.L_x_9406:
[----:B------:R-:W-:Y:S01]  /*5590*/  HFMA2 R189, -RZ, RZ, 0, 2.384185791015625e-07 ;  /* 0x00000004ffbd7431 */ /* 0x000fe200000001ff */
[----:B------:R-:W-:-:S05]  /*55a0*/  MOV R178, R182 ;  /* 0x000000b600b27202 */ /* 0x000fca0000000f00 */
[----:B------:R-:W-:-:S05]  /*55b0*/  FADD.FTZ R178, R135, R178 ;  /* 0x000000b287b27221 */ /* 0x000fca0000010000 */
[----:B------:R-:W-:-:S07]  /*55c0*/  MOV R188, R178 ;  /* 0x000000b200bc7202 */ /* 0x000fce0000000f00 */
[----:B------:R-:W-:Y:S05]  /*55d0*/  WARPSYNC.COLLECTIVE R187, `(.L_x_9407) ;  /* 0x00000000bb087348 */ /* 0x000fea0003c00000 */
[----:B------:R0:W1:Y:S02]  /*55e0*/  SHFL.BFLY P6, R182, R188, R189, R190 ;  /* 0x0c0000bdbcb67389 */ /* 0x00006400000c00be */
[----:B01----:R-:W-:Y:S05]  /*55f0*/  ENDCOLLECTIVE ;  /* 0x000000000000791b */ /* 0x003fea0003800000 */
.L_x_9407:
[----:B------:R-:W-:Y:S01]  /*5600*/  HFMA2 R189, -RZ, RZ, 0, 4.76837158203125e-07 ;  /* 0x00000008ffbd7431 */ /* 0x000fe200000001ff */
[----:B------:R-:W-:-:S05]  /*5610*/  MOV R181, R182 ;  /* 0x000000b600b57202 */ /* 0x000fca0000000f00 */
[----:B------:R-:W-:-:S05]  /*5620*/  FADD.FTZ R181, R178, R181 ;  /* 0x000000b5b2b57221 */ /* 0x000fca0000010000 */
[----:B------:R-:W-:-:S07]  /*5630*/  MOV R188, R181 ;  /* 0x000000b500bc7202 */ /* 0x000fce0000000f00 */
[----:B------:R-:W-:Y:S05]  /*5640*/  WARPSYNC.COLLECTIVE R187, `(.L_x_9408) ;  /* 0x00000000bb087348 */ /* 0x000fea0003c00000 */
[----:B------:R0:W1:Y:S02]  /*5650*/  SHFL.BFLY P6, R182, R188, R189, R190 ;  /* 0x0c0000bdbcb67389 */ /* 0x00006400000c00be */
[----:B01----:R-:W-:Y:S05]  /*5660*/  ENDCOLLECTIVE ;  /* 0x000000000000791b */ /* 0x003fea0003800000 */
.L_x_9408:
[----:B------:R-:W-:Y:S01]  /*5670*/  HFMA2 R189, -RZ, RZ, 0, 9.5367431640625e-07 ;  /* 0x00000010ffbd7431 */ /* 0x000fe200000001ff */
[----:B------:R-:W-:-:S05]  /*5680*/  MOV R180, R182 ;  /* 0x000000b600b47202 */ /* 0x000fca0000000f00 */
[----:B------:R-:W-:-:S05]  /*5690*/  FADD.FTZ R180, R181, R180 ;  /* 0x000000b4b5b47221 */ /* 0x000fca0000010000 */
[----:B------:R-:W-:-:S07]  /*56a0*/  MOV R188, R180 ;  /* 0x000000b400bc7202 */ /* 0x000fce0000000f00 */
[----:B------:R-:W-:Y:S05]  /*56b0*/  WARPSYNC.COLLECTIVE R187, `(.L_x_9409) ;  /* 0x00000000bb087348 */ /* 0x000fea0003c00000 */
[----:B------:R0:W1:Y:S02]  /*56c0*/  SHFL.BFLY P6, R182, R188, R189, R190 ;  /* 0x0c0000bdbcb67389 */ /* 0x00006400000c00be */
[----:B01----:R-:W-:Y:S05]  /*56d0*/  ENDCOLLECTIVE ;  /* 0x000000000000791b */ /* 0x003fea0003800000 */
.L_x_9409:
[----:B------:R-:W-:Y:S01]  /*56e0*/  MOV R183, R182 ;  /* 0x000000b600b77202 */ /* 0x000fe20000000f00 */
[----:B------:R-:W-:Y:S06]  /*56f0*/  BRA `(.L_x_9410) ;  /* 0xffffffe800547947 */ /* 0x000fec000383ffff */
.L_x_9411:
        /* <DEDUP_REMOVED lines=16> */
.L_x_45806:


//--------------------- .text._ZN10layer_norm13ln_fwd_kernelINS_13Kernel_traitsIf13__nv_bfloat16S2_S2_fjLj1280ELj1ELj4ELj1ELj16ENS_18Kernel_traits_baseILj1280EfS2_S2_S2_fjLj128EEEEELb0ELb1ELb1ELb1EEEvNS_9FwdParamsE --------------------------
	.section	.text._ZN10layer_norm13ln_fwd_kernelINS_13Kernel_traitsIf13__nv_bfloat16S2_S2_fjLj1280ELj1ELj4ELj1ELj16ENS_18Kernel_traits_baseILj1280EfS2_S2_S2_fjLj128EEEEELb0ELb1ELb1ELb1EEEvNS_9FwdParamsE,"ax",@progbits
	.align	128
        .global         _ZN10layer_norm13ln_fwd_kernelINS_13Kernel_traitsIf13__nv_bfloat16S2_S2_fjLj1280ELj1ELj4ELj1ELj16ENS_18Kernel_traits_baseILj1280EfS2_S2_S2_fjLj128EEEEELb0ELb1ELb1ELb1EEEvNS_9FwdParamsE
        .type           _ZN10layer_norm13ln_fwd_kernelINS_13Kernel_traitsIf13__nv_bfloat16S2_S2_fjLj1280ELj1ELj4ELj1ELj16ENS_18Kernel_traits_baseILj1280EfS2_S2_S2_fjLj128EEEEELb0ELb1ELb1ELb1EEEvNS_9FwdParamsE,@function
        .size           _ZN10layer_norm13ln_fwd_kernelINS_13Kernel_traitsIf13__nv_bfloat16S2_S2_fjLj1280ELj1ELj4ELj1ELj16ENS_18Kernel_traits_baseILj1280EfS2_S2_S2_fjLj128EEEEELb0ELb1ELb1ELb1EEEvNS_9FwdParamsE,(.L_x_45807 - _ZN10layer_norm13ln_fwd_kernelINS_13Kernel_traitsIf13__nv_bfloat16S2_S2_fjLj1280ELj1ELj4ELj1ELj16ENS_18Kernel_traits_baseILj1280EfS2_S2_S2_fjLj128EEEEELb0ELb1ELb1ELb1EEEvNS_9FwdParamsE)
        .other          _ZN10layer_norm13ln_fwd_kernelINS_13Kernel_traitsIf13__nv_bfloat16S2_S2_fjLj1280ELj1ELj4ELj1ELj16ENS_18Kernel_traits_baseILj1280EfS2_S2_S2_fjLj128EEEEELb0ELb1ELb1ELb1EEEvNS_9FwdParamsE,@"STO_CUDA_ENTRY STV_DEFAULT"
_ZN10layer_norm13ln_fwd_kernelINS_13Kernel_traitsIf13__nv_bfloat16S2_S2_fjLj1280ELj1ELj4ELj1ELj16ENS_18Kernel_traits_baseILj1280EfS2_S2_S2_fjLj128EEEEELb0ELb1ELb1ELb1EEEvNS_9FwdParamsE:
.text._ZN10layer_norm13ln_fwd_kernelINS_13Kernel_traitsIf13__nv_bfloat16S2_S2_fjLj1280ELj1ELj4ELj1ELj16ENS_18Kernel_traits_baseILj1280EfS2_S2_S2_fjLj128EEEEELb0ELb1ELb1ELb1EEEvNS_9FwdParamsE:
        /* <DEDUP_REMOVED lines=49> */
.L_x_9412:
        /* <DEDUP_REMOVED lines=44> */
.L_x_9413:
[----:B------:R-:W1:Y:S01]  /*05d0*/  LDCU UR4, c[0x0][0x384] ;  /* 0x00007080ff0477ac */ /* 0x000e620008000800 */
[----:B------:R-:W2:Y:S01]  /*05e0*/  LDCU.U8 UR5, c[0x0][0x410] ;  /* 0x00008200ff0577ac */ /* 0x000ea20008000000 */
[----:B------:R-:W3:Y:S01]  /*05f0*/  LDCU UR10, c[0x0][0x448] ;  /* 0x00008900ff0a77ac */ /* 0x000ee20008000800 */
[----:B------:R-:W4:Y:S01]  /*0600*/  LDCU.64 UR8, c[0x0][0x3a0] ;  /* 0x00007400ff0877ac */ /* 0x000f220008000a00 */
[----:B-1----:R-:W-:-:S13]  /*0610*/  ISETP.GE.AND P0, PT, R137, UR4, PT ;  /* 0x0000000489007c0c */ /* 0x002fda000bf06270 */
[----:B--234-:R-:W-:Y:S05]  /*0620*/  @P0 EXIT ;  /* 0x000000000000094d */ /* 0x01cfea0003800000 */
.L_x_9427:
[----:B0-----:R-:W0:Y:S08]  /*0630*/  LDC.64 R2, c[0x0][0x3f0] ;  /* 0x0000fc00ff027b82 */ /* 0x001e300000000a00 */
        /* <DEDUP_REMOVED lines=8> */
[----:B------:R-:W-:-:S05]  /*06c0*/  @P1 IADD3 R139, PT, PT, R0, -0x1, RZ ;  /* 0xffffffff008b1810 */ /* 0x000fca0007ffe0ff */
[----:B-1----:R-:W-:-:S05]  /*06d0*/  @P1 IMAD R139, R139, R138, RZ ;  /* 0x0000008a8b8b1224 */ /* 0x002fca00078e02ff */
[----:B------:R-:W-:-:S04]  /*06e0*/  @P1 SHF.R.S32.HI R140, RZ, 0x1f, R139 ;  /* 0x0000001fff8c1819 */ /* 0x000fc8000001148b */
[----:B------:R-:W-:-:S04]  /*06f0*/  @P1 LEA.HI R139, R140, R139, RZ, 0x3 ;  /* 0x0000008b8c8b1211 */ /* 0x000fc800078f18ff */
[----:B------:R-:W-:Y:S02]  /*0700*/  @P1 LEA.HI.SX32 R148, R139, R136, 0x1d ;  /* 0x000000888b941211 */ /* 0x000fe400078feaff */
[----:B-----5:R1:W5:Y:S03]  /*0710*/  LDG.E R139, desc[UR6][R2.64] ;  /* 0x00000006028b7981 */ /* 0x020366000c1e1900 */
[----:B0-----:R-:W-:-:S05]  /*0720*/  @P1 IMAD.WIDE.U32 R132, R148, 0x10, R134 ;  /* 0x0000001094841825 */ /* 0x001fca00078e0086 */
[----:B------:R1:W5:Y:S01]  /*0730*/  @P1 LDG.E.128 R8, desc[UR6][R132.64] ;  /* 0x0000000684081981 */ /* 0x000362000c1e1d00 */
[----:B------:R-:W-:Y:S01]  /*0740*/  ISETP.NE.U32.AND P0, PT, RZ, UR8, PT ;  /* 0x00000008ff007c0c */ /* 0x000fe2000bf05070 */
[----:B------:R-:W-:-:S03]  /*0750*/  IMAD R134, R137, R138, RZ ;  /* 0x0000008a89867224 */ /* 0x000fc600078e02ff */
[----:B------:R-:W-:Y:S02]  /*0760*/  ISETP.NE.AND.EX P0, PT, RZ, UR9, PT, P0 ;  /* 0x00000009ff007c0c */ /* 0x000fe4000bf05300 */
[----:B------:R-:W-:-:S04]  /*0770*/  SHF.R.S32.HI R135, RZ, 0x1f, R134 ;  /* 0x0000001fff877819 */ /* 0x000fc80000011486 */
[----:B------:R-:W-:-:S04]  /*0780*/  LEA.HI R135, R135, R134, RZ, 0x3 ;  /* 0x0000008687877211 */ /* 0x000fc800078f18ff */
[----:B------:R-:W-:-:S03]  /*0790*/  LEA.HI.SX32 R149, R135, R136, 0x1d ;  /* 0x0000008887957211 */ /* 0x000fc600078feaff */
[----:B-1----:R-:W-:Y:S05]  /*07a0*/  @!P0 BRA `(.L_x_9414) ;  /* 0x0000000400348947 */ /* 0x002fea0003800000 */
[----:B------:R-:W0:Y:S02]  /*07b0*/  LDC.64 R4, c[0x0][0x3a0] ;  /* 0x0000e800ff047b82 */ /* 0x000e240000000a00 */
        /* <DEDUP_REMOVED lines=15> */
[----:B---3--:R-:W-:Y:S01]  /*08b0*/  @P2 FMUL.FTZ R135, R134, R143 ;  /* 0x0000008f86872220 */ /* 0x008fe20000410000 */
[----:B------:R-:W-:-:S06]  /*08c0*/  @P2 SHF.L.U32 R134, R11, 0x10, RZ ;  /* 0x000000100b862819 */ /* 0x000fcc00000006ff */
        /* <DEDUP_REMOVED lines=20> */
[----:B------:R-:W-:Y:S02]  /*0a10*/  @P2 PRMT R144, R11, 0x7632, R144 ;  /* 0x000076320b902816 */ /* 0x000fe40000000090 */
[----:B------:R-:W-:Y:S01]  /*0a20*/  @!P2 SHF.L.U32 R141, R5, 0x10, RZ ;  /* 0x00000010058da819 */ /* 0x000fe200000006ff */
[----:B------:R-:W-:Y:S01]  /*0a30*/  @P2 FFMA.FTZ R141, R135, R50, R146 ;  /* 0x00000032878d2223 */ /* 0x000fe20000010092 */
[----:B------:R-:W-:Y:S01]  /*0a40*/  @!P2 SHF.L.U32 R143, R143, 0x10, RZ ;  /* 0x000000108f8fa819 */ /* 0x000fe200000006ff */
[----:B------:R-:W-:Y:S01]  /*0a50*/  @P2 FFMA.FTZ R143, R2, R51, R3 ;  /* 0x00000033028f2223 */ /* 0x000fe20000010003 */
[----:B0-----:R-:W-:Y:S01]  /*0a60*/  @P2 FMUL.FTZ R3, R132, R147 ;  /* 0x0000009384032220 */ /* 0x001fe20000410000 */
[----:B-1----:R-:W-:Y:S01]  /*0a70*/  @P2 FMUL.FTZ R2, R133, R150 ;  /* 0x0000009685022220 */ /* 0x002fe20000410000 */
[----:B---3--:R-:W-:Y:S01]  /*0a80*/  @P2 FMUL.FTZ R135, R134, R151 ;  /* 0x0000009786872220 */ /* 0x008fe20000410000 */
[----:B------:R-:W-:-:S02]  /*0a90*/  @P2 SHF.L.U32 R134, R144, 0x10, RZ ;  /* 0x0000001090862819 */ /* 0x000fc400000006ff */
[----:B------:R-:W-:Y:S02]  /*0aa0*/  @P2 PRMT R132, R6, 0x7632, R132 ;  /* 0x0000763206842816 */ /* 0x000fe40000000084 */
        /* <DEDUP_REMOVED lines=29> */
.L_x_9414:
[----:B------:R-:W0:Y:S01]  /*0c80*/  @P1 LDC R132, c[0x0][0x40c] ;  /* 0x00010300ff841b82 */ /* 0x000e220000000800 */
[----:B-----5:R-:W-:Y:S02]  /*0c90*/  @P1 PRMT R3, R9, 0x7632, R3 ;  /* 0x0000763209031816 */ /* 0x020fe40000000003 */
[----:B------:R-:W-:Y:S02]  /*0ca0*/  CS2R R142, SRZ ;  /* 0x00000000008e7805 */ /* 0x000fe4000001ff00 */
[----:B------:R-:W-:Y:S02]  /*0cb0*/  @P1 PRMT R2, R8, 0x7632, R2 ;  /* 0x0000763208021816 */ /* 0x000fe40000000002 */
[----:B------:R-:W-:Y:S02]  /*0cc0*/  @P1 SHF.L.U32 R3, R3, 0x10, RZ ;  /* 0x0000001003031819 */ /* 0x000fe400000006ff */
[----:B------:R-:W-:Y:S01]  /*0cd0*/  @P1 SHF.L.U32 R2, R2, 0x10, RZ ;  /* 0x0000001002021819 */ /* 0x000fe200000006ff */
[----:B------:R-:W1:Y:S01]  /*0ce0*/  @P1 LDC R133, c[0x0][0x40c] ;  /* 0x00010300ff851b82 */ /* 0x000e620000000800 */
[----:B------:R-:W-:-:S07]  /*0cf0*/  @P1 SHF.L.U32 R141, R11, 0x10, RZ ;  /* 0x000000100b8d1819 */ /* 0x000fce00000006ff */
        /* <DEDUP_REMOVED lines=14> */
[----:B------:R-:W-:-:S04]  /*0de0*/  CS2R R144, SRZ ;  /* 0x0000000000907805 */ /* 0x000fc8000001ff00 */
[----:B------:R-:W2:Y:S01]  /*0df0*/  @P1 LDC R150, c[0x0][0x40c] ;  /* 0x00010300ff961b82 */ /* 0x000ea20000000800 */
[----:B---3--:R-:W-:Y:S01]  /*0e00*/  @P1 FMUL.FTZ R132, R133, R146 ;  /* 0x0000009285841220 */ /* 0x008fe20000410000 */
[----:B------:R-:W-:Y:S02]  /*0e10*/  CS2R R146, SRZ ;  /* 0x0000000000927805 */ /* 0x000fe4000001ff00 */
[----:B------:R-:W-:Y:S01]  /*0e20*/  @P1 SHF.L.U32 R133, R10, 0x10, RZ ;  /* 0x000000100a851819 */ /* 0x000fe200000006ff */
[----:B------:R-:W-:Y:S01]  /*0e30*/  @P1 FMUL.FTZ R146, R2, R45 ;  /* 0x0000002d02921220 */ /* 0x000fe20000410000 */
[----:B------:R-:W-:Y:S01]  /*0e40*/  @P1 SHF.L.U32 R2, R8, 0x10, RZ ;  /* 0x0000001008021819 */ /* 0x000fe200000006ff */
[----:B------:R-:W-:Y:S01]  /*0e50*/  @P1 FMUL.FTZ R147, R132, R47 ;  /* 0x0000002f84931220 */ /* 0x000fe20000410000 */
[----:B------:R-:W3:Y:S01]  /*0e60*/  @P1 LDC R135, c[0x0][0x40c] ;  /* 0x00010300ff871b82 */ /* 0x000ee20000000800 */
[----:B0-----:R-:W-:-:S04]  /*0e70*/  @P1 FMUL.FTZ R133, R133, R140 ;  /* 0x0000008c85851220 */ /* 0x001fc80000410000 */
[----:B------:R-:W-:Y:S01]  /*0e80*/  @P1 FMUL.FTZ R144, R133, R44 ;  /* 0x0000002c85901220 */ /* 0x000fe20000410000 */
[----:B-1----:R-:W-:-:S04]  /*0e90*/  @P1 FMUL.FTZ R3, R3, R134 ;  /* 0x0000008603031220 */ /* 0x002fc80000410000 */
        /* <DEDUP_REMOVED lines=18> */
.L_x_9415:
        /* <DEDUP_REMOVED lines=12> */
[----:B------:R-:W-:Y:S02]  /*1080*/  ISETP.GT.AND P2, PT, R0, RZ, PT ;  /* 0x000000ff0000720c */ /* 0x000fe40003f44270 */
[----:B0----5:R-:W-:-:S11]  /*1090*/  SHF.L.U32 R150, R5, 0x10, RZ ;  /* 0x0000001005967819 */ /* 0x021fd600000006ff */
[----:B------:R-:W0:Y:S01]  /*10a0*/  @P2 LDC R134, c[0x0][0x40c] ;  /* 0x00010300ff862b82 */ /* 0x000e220000000800 */
        /* <DEDUP_REMOVED lines=16> */
[----:B------:R-:W-:Y:S02]  /*11b0*/  @P2 SHF.L.U32 R135, R8, 0x10, RZ ;  /* 0x0000001008872819 */ /* 0x000fe400000006ff */
[----:B------:R-:W1:Y:S01]  /*11c0*/  @P2 LDC R155, c[0x0][0x40c] ;  /* 0x00010300ff9b2b82 */ /* 0x000e620000000800 */
[----:B--2---:R-:W-:Y:S01]  /*11d0*/  @P2 FMUL.FTZ R134, R133, R156 ;  /* 0x0000009c85862220 */ /* 0x004fe20000410000 */
[----:B------:R-:W-:-:S02]  /*11e0*/  @P2 SHF.L.U32 R133, R10, 0x10, RZ ;  /* 0x000000100a852819 */ /* 0x000fc400000006ff */
[----:B------:R-:W-:Y:S02]  /*11f0*/  SHF.L.U32 R153, R132, 0x10, RZ ;  /* 0x0000001084997819 */ /* 0x000fe400000006ff */
[----:B------:R-:W-:Y:S02]  /*1200*/  @P2 PRMT R132, R10, 0x7632, R132 ;  /* 0x000076320a842816 */ /* 0x000fe40000000084 */
[----:B------:R-:W2:Y:S01]  /*1210*/  @P2 LDC R157, c[0x0][0x40c] ;  /* 0x00010300ff9d2b82 */ /* 0x000ea20000000800 */
[----:B------:R-:W-:Y:S01]  /*1220*/  SHF.L.U32 R152, R6, 0x10, RZ ;  /* 0x0000001006987819 */ /* 0x000fe200000006ff */
[----:B---3--:R-:W-:Y:S01]  /*1230*/  @P2 FMUL.FTZ R133, R133, R158 ;  /* 0x0000009e85852220 */ /* 0x008fe20000410000 */
[----:B------:R-:W-:Y:S01]  /*1240*/  @P2 SHF.L.U32 R132, R132, 0x10, RZ ;  /* 0x0000001084842819 */ /* 0x000fe200000006ff */
[----:B------:R-:W-:Y:S01]  /*1250*/  @P2 FFMA.FTZ R153, R134, R43, R153 ;  /* 0x0000002b86992223 */ /* 0x000fe20000010099 */
[----:B------:R-:W-:Y:S01]  /*1260*/  @P2 SHF.L.U32 R156, R11, 0x10, RZ ;  /* 0x000000100b9c2819 */ /* 0x000fe200000006ff */
[----:B------:R-:W-:Y:S01]  /*1270*/  @P2 FFMA.FTZ R152, R133, R36, R152 ;  /* 0x0000002485982223 */ /* 0x000fe20000010098 */
[----:B------:R-:W-:Y:S01]  /*1280*/  PRMT R134, R7, 0x7632, R134 ;  /* 0x0000763207867816 */ /* 0x000fe20000000086 */
[----:B------:R-:W3:Y:S01]  /*1290*/  @P2 LDC R160, c[0x0][0x40c] ;  /* 0x00010300ffa02b82 */ /* 0x000ee20000000800 */
[----:B0-----:R-:W-:Y:S01]  /*12a0*/  @P2 FMUL.FTZ R158, R135, R154 ;  /* 0x0000009a879e2220 */ /* 0x001fe20000410000 */
[----:B------:R-:W-:-:S04]  /*12b0*/  @P2 PRMT R135, R11, 0x7632, R135 ;  /* 0x000076320b872816 */ /* 0x000fc80000000087 */
[----:B------:R-:W-:Y:S01]  /*12c0*/  @P2 SHF.L.U32 R135, R135, 0x10, RZ ;  /* 0x0000001087872819 */ /* 0x000fe200000006ff */
[----:B-1----:R-:W-:Y:S01]  /*12d0*/  @P2 FMUL.FTZ R133, R132, R155 ;  /* 0x0000009b84852220 */ /* 0x002fe20000410000 */
[----:B------:R-:W-:Y:S02]  /*12e0*/  PRMT R132, R6, 0x7632, R132 ;  /* 0x0000763206847816 */ /* 0x000fe40000000084 */
[----:B------:R-:W-:Y:S02]  /*12f0*/  SHF.L.U32 R155, R134, 0x10, RZ ;  /* 0x00000010869b7819 */ /* 0x000fe400000006ff */
[----:B------:R-:W-:Y:S02]  /*1300*/  SHF.L.U32 R154, R132, 0x10, RZ ;  /* 0x00000010849a7819 */ /* 0x000fe400000006ff */
[----:B------:R-:W-:Y:S01]  /*1310*/  F2FP.BF16.F32.PACK_AB R134, RZ, R153 ;  /* 0x00000099ff86723e */ /* 0x000fe200000010ff */
[----:B--2---:R-:W-:Y:S01]  /*1320*/  @P2 FMUL.FTZ R159, R156, R157 ;  /* 0x0000009d9c9f2220 */ /* 0x004fe20000410000 */
[----:B------:R-:W-:Y:S01]  /*1330*/  SHF.L.U32 R156, R7, 0x10, RZ ;  /* 0x00000010079c7819 */ /* 0x000fe200000006ff */
[----:B------:R-:W-:Y:S01]  /*1340*/  @P2 FFMA.FTZ R154, R133, R37, R154 ;  /* 0x00000025859a2223 */ /* 0x000fe2000001009a */
[----:B------:R-:W-:-:S02]  /*1350*/  SHF.L.U32 R157, R4, 0x10, RZ ;  /* 0x00000010049d7819 */ /* 0x000fc400000006ff */
[----:B------:R-:W-:Y:S01]  /*1360*/  F2FP.BF16.F32.PACK_AB R133, RZ, R150 ;  /* 0x00000096ff85723e */ /* 0x000fe200000010ff */
        /* <DEDUP_REMOVED lines=10> */
[----:B------:R-:W-:Y:S02]  /*1410*/  PRMT R133, R133, 0x5410, R134 ;  /* 0x0000541085857816 */ /* 0x000fe40000000086 */
[----:B------:R-:W-:Y:S02]  /*1420*/  PRMT R134, R159, 0x5410, R160 ;  /* 0x000054109f867816 */ /* 0x000fe400000000a0 */
[----:B------:R-:W-:Y:S02]  /*1430*/  PRMT R132, R132, 0x5410, R158 ;  /* 0x0000541084847816 */ /* 0x000fe4000000009e */
[----:B------:R-:W-:Y:S01]  /*1440*/  PRMT R135, R161, 0x5410, R135 ;  /* 0x00005410a1877816 */ /* 0x000fe20000000087 */
[----:B------:R-:W-:Y:S06]  /*1450*/  BRA `(.L_x_9417) ;  /* 0x0000000000d87947 */ /* 0x000fec0003800000 */
.L_x_9416:
[----:B0-----:R-:W0:Y:S01]  /*1460*/  @P1 LDC R134, c[0x0][0x40c] ;  /* 0x00010300ff861b82 */ /* 0x001e220000000800 */
[----:B-----5:R-:W-:Y:S01]  /*1470*/  @P1 PRMT R133, R9, 0x7632, R133 ;  /* 0x0000763209851816 */ /* 0x020fe20000000085 */
[----:B------:R-:W-:Y:S01]  /*1480*/  HFMA2 R153, -RZ, RZ, 0, 0 ;  /* 0x00000000ff997431 */ /* 0x000fe200000001ff */
[----:B------:R-:W-:Y:S02]  /*1490*/  @P1 PRMT R132, R8, 0x7632, R132 ;  /* 0x0000763208841816 */ /* 0x000fe40000000084 */
[----:B------:R-:W-:Y:S02]  /*14a0*/  @P1 SHF.L.U32 R133, R133, 0x10, RZ ;  /* 0x0000001085851819 */ /* 0x000fe400000006ff */
[----:B------:R-:W-:Y:S01]  /*14b0*/  @P1 SHF.L.U32 R132, R132, 0x10, RZ ;  /* 0x0000001084841819 */ /* 0x000fe200000006ff */
[----:B------:R-:W1:Y:S01]  /*14c0*/  @P1 LDC R135, c[0x0][0x40c] ;  /* 0x00010300ff871b82 */ /* 0x000e620000000800 */
[----:B------:R-:W-:-:S07]  /*14d0*/  MOV R151, RZ ;  /* 0x000000ff00977202 */ /* 0x000fce0000000f00 */
        /* <DEDUP_REMOVED lines=13> */
[----:B------:R-:W-:Y:S02]  /*15b0*/  CS2R R154, SRZ ;  /* 0x00000000009a7805 */ /* 0x000fe4000001ff00 */
[----:B------:R-:W-:Y:S01]  /*15c0*/  @P1 SHF.L.U32 R133, R9, 0x10, RZ ;  /* 0x0000001009851819 */ /* 0x000fe200000006ff */
[----:B------:R-:W-:Y:S01]  /*15d0*/  @P1 FMUL.FTZ R154, R132, R37 ;  /* 0x00000025849a1220 */ /* 0x000fe20000410000 */
[----:B------:R-:W-:Y:S02]  /*15e0*/  @P1 SHF.L.U32 R132, R8, 0x10, RZ ;  /* 0x0000001008841819 */ /* 0x000fe400000006ff */
[----:B------:R-:W2:Y:S01]  /*15f0*/  @P1 LDC R157, c[0x0][0x40c] ;  /* 0x00010300ff9d1b82 */ /* 0x000ea20000000800 */
[----:B---3--:R-:W-:Y:S01]  /*1600*/  @P1 FMUL.FTZ R134, R135, R156 ;  /* 0x0000009c87861220 */ /* 0x008fe20000410000 */
[----:B------:R-:W-:-:S02]  /*1610*/  @P1 SHF.L.U32 R135, R10, 0x10, RZ ;  /* 0x000000100a871819 */ /* 0x000fc400000006ff */
[----:B------:R-:W-:Y:S01]  /*1620*/  @P1 SHF.L.U32 R156, R11, 0x10, RZ ;  /* 0x000000100b9c1819 */ /* 0x000fe200000006ff */
[----:B------:R-:W-:Y:S01]  /*1630*/  @P1 FMUL.FTZ R155, R134, R39 ;  /* 0x00000027869b1220 */ /* 0x000fe20000410000 */
[----:B------:R-:W-:Y:S02]  /*1640*/  F2FP.BF16.F32.PACK_AB R134, RZ, R153 ;  /* 0x00000099ff86723e */ /* 0x000fe400000010ff */
        /* <DEDUP_REMOVED lines=22> */
[----:B------:R-:W-:-:S07]  /*17b0*/  PRMT R132, R132, 0x5410, R158 ;  /* 0x0000541084847816 */ /* 0x000fce000000009e */
.L_x_9417:
        /* <DEDUP_REMOVED lines=13> */
[----:B--2--5:R-:W-:Y:S02]  /*1890*/  SHF.L.U32 R160, R5, 0x10, RZ ;  /* 0x0000001005a07819 */ /* 0x024fe400000006ff */
[----:B------:R-:W-:-:S09]  /*18a0*/  SHF.L.U32 R161, R6, 0x10, RZ ;  /* 0x0000001006a17819 */ /* 0x000fd200000006ff */
[----:B------:R-:W0:Y:S01]  /*18b0*/  @P2 LDC R134, c[0x0][0x40c] ;  /* 0x00010300ff862b82 */ /* 0x000e220000000800 */
        /* <DEDUP_REMOVED lines=11> */
[----:B------:R-:W-:Y:S01]  /*1970*/  @P2 FFMA.FTZ R158, R133, R33, R158 ;  /* 0x00000021859e2223 */ /* 0x000fe2000001009e */
[----:B------:R-:W-:Y:S02]  /*1980*/  @P2 SHF.L.U32 R133, R10, 0x10, RZ ;  /* 0x000000100a852819 */ /* 0x000fe400000006ff */
        /* <DEDUP_REMOVED lines=8> */
[----:B------:R-:W-:-:S02]  /*1a10*/  SHF.L.U32 R159, R132, 0x10, RZ ;  /* 0x00000010849f7819 */ /* 0x000fc400000006ff */
[----:B------:R-:W-:-:S03]  /*1a20*/  @P2 PRMT R132, R10, 0x7632, R132 ;  /* 0x000076320a842816 */ /* 0x000fc60000000084 */
[----:B------:R-:W-:Y:S01]  /*1a30*/  @P2 FFMA.FTZ R159, R134, R35, R159 ;  /* 0x00000023869f2223 */ /* 0x000fe2000001009f */
[----:B------:R-:W2:Y:S01]  /*1a40*/  @P2 LDC R163, c[0x0][0x40c] ;  /* 0x00010300ffa32b82 */ /* 0x000ea20000000800 */
[----:B------:R-:W-:Y:S01]  /*1a50*/  @P2 SHF.L.U32 R132, R132, 0x10, RZ ;  /* 0x0000001084842819 */ /* 0x000fe200000006ff */
[----:B---3--:R-:W-:Y:S01]  /*1a60*/  @P2 FMUL.FTZ R167, R165, R166 ;  /* 0x000000a6a5a72220 */ /* 0x008fe20000410000 */
[----:B------:R-:W-:Y:S02]  /*1a70*/  PRMT R134, R7, 0x7632, R134 ;  /* 0x0000763207867816 */ /* 0x000fe40000000086 */
[----:B------:R-:W-:-:S03]  /*1a80*/  SHF.L.U32 R165, R4, 0x10, RZ ;  /* 0x0000001004a57819 */ /* 0x000fc600000006ff */
[----:B------:R-:W3:Y:S01]  /*1a90*/  @P2 LDC R168, c[0x0][0x40c] ;  /* 0x00010300ffa82b82 */ /* 0x000ee20000000800 */
[----:B0-----:R-:W-:Y:S01]  /*1aa0*/  @P2 FMUL.FTZ R166, R135, R162 ;  /* 0x000000a287a62220 */ /* 0x001fe20000410000 */
[----:B------:R-:W-:-:S03]  /*1ab0*/  @P2 PRMT R135, R11, 0x7632, R135 ;  /* 0x000076320b872816 */ /* 0x000fc60000000087 */
[----:B------:R-:W-:Y:S01]  /*1ac0*/  @P2 FFMA.FTZ R165, R166, R32, R165 ;  /* 0x00000020a6a52223 */ /* 0x000fe200000100a5 */
[----:B------:R-:W-:Y:S01]  /*1ad0*/  @P2 SHF.L.U32 R135, R135, 0x10, RZ ;  /* 0x0000001087872819 */ /* 0x000fe200000006ff */
[----:B-1----:R-:W-:Y:S01]  /*1ae0*/  @P2 FMUL.FTZ R164, R133, R164 ;  /* 0x000000a485a42220 */ /* 0x002fe20000410000 */
[----:B------:R-:W-:-:S03]  /*1af0*/  F2FP.BF16.F32.PACK_AB R166, RZ, R158 ;  /* 0x0000009effa6723e */ /* 0x000fc600000010ff */
[----:B------:R-:W-:Y:S01]  /*1b00*/  @P2 FFMA.FTZ R161, R164, R28, R161 ;  /* 0x0000001ca4a12223 */ /* 0x000fe200000100a1 */
[----:B------:R-:W-:Y:S01]  /*1b10*/  SHF.L.U32 R164, R7, 0x10, RZ ;  /* 0x0000001007a47819 */ /* 0x000fe200000006ff */
[----:B--2---:R-:W-:Y:S01]  /*1b20*/  @P2 FMUL.FTZ R133, R132, R163 ;  /* 0x000000a384852220 */ /* 0x004fe20000410000 */
[----:B------:R-:W-:-:S03]  /*1b30*/  PRMT R132, R6, 0x7632, R132 ;  /* 0x0000763206847816 */ /* 0x000fc60000000084 */
[----:B------:R-:W-:Y:S01]  /*1b40*/  @P2 FFMA.FTZ R164, R167, R30, R164 ;  /* 0x0000001ea7a42223 */ /* 0x000fe200000100a4 */
[----:B------:R-:W-:Y:S02]  /*1b50*/  SHF.L.U32 R163, R134, 0x10, RZ ;  /* 0x0000001086a37819 */ /* 0x000fe400000006ff */
[----:B------:R-:W-:Y:S02]  /*1b60*/  SHF.L.U32 R162, R132, 0x10, RZ ;  /* 0x0000001084a27819 */ /* 0x000fe400000006ff */
[----:B------:R-:W-:Y:S01]  /*1b70*/  F2FP.BF16.F32.PACK_AB R134, RZ, R159 ;  /* 0x0000009fff86723e */ /* 0x000fe200000010ff */
[----:B---3--:R-:W-:Y:S01]  /*1b80*/  @P2 FMUL.FTZ R132, R135, R168 ;  /* 0x000000a887842220 */ /* 0x008fe20000410000 */
        /* <DEDUP_REMOVED lines=13> */
.L_x_9418:
[----:B--2---:R-:W0:Y:S01]  /*1c60*/  @P1 LDC R134, c[0x0][0x40c] ;  /* 0x00010300ff861b82 */ /* 0x004e220000000800 */
        /* <DEDUP_REMOVED lines=26> */
[----:B------:R-:W-:-:S03]  /*1e10*/  @P1 SHF.L.U32 R135, R10, 0x10, RZ ;  /* 0x000000100a871819 */ /* 0x000fc600000006ff */
[----:B------:R-:W-:Y:S01]  /*1e20*/  @P1 FMUL.FTZ R163, R134, R31 ;  /* 0x0000001f86a31220 */ /* 0x000fe20000410000 */
[----:B------:R-:W-:Y:S02]  /*1e30*/  F2FP.BF16.F32.PACK_AB R134, RZ, R159 ;  /* 0x0000009fff86723e */ /* 0x000fe400000010ff */
[----:B------:R-:W3:Y:S01]  /*1e40*/  @P1 LDC R167, c[0x0][0x40c] ;  /* 0x00010300ffa71b82 */ /* 0x000ee20000000800 */
[----:B0-----:R-:W-:Y:S01]  /*1e50*/  @P1 FMUL.FTZ R133, R133, R160 ;  /* 0x000000a085851220 */ /* 0x001fe20000410000 */
[----:B-1----:R-:W-:Y:S01]  /*1e60*/  @P1 FMUL.FTZ R135, R135, R164 ;  /* 0x000000a487871220 */ /* 0x002fe20000410000 */
[----:B------:R-:W-:Y:S01]  /*1e70*/  CS2R R164, SRZ ;  /* 0x0000000000a47805 */ /* 0x000fe2000001ff00 */
[----:B--2---:R-:W-:Y:S01]  /*1e80*/  @P1 FMUL.FTZ R169, R161, R166 ;  /* 0x000000a6a1a91220 */ /* 0x004fe20000410000 */
[----:B------:R-:W-:Y:S02]  /*1e90*/  CS2R R160, SRZ ;  /* 0x0000000000a07805 */ /* 0x000fe4000001ff00 */
[----:B------:R-:W-:Y:S01]  /*1ea0*/  F2FP.BF16.F32.PACK_AB R166, RZ, R158 ;  /* 0x0000009effa6723e */ /* 0x000fe200000010ff */
[----:B------:R-:W-:Y:S01]  /*1eb0*/  @P1 FMUL.FTZ R160, R133, R34 ;  /* 0x0000002285a01220 */ /* 0x000fe20000410000 */
[----:B------:R-:W-:Y:S01]  /*1ec0*/  @P1 FMUL.FTZ R161, R135, R28 ;  /* 0x0000001c87a11220 */ /* 0x000fe20000410000 */
[----:B------:R-:W-:Y:S01]  /*1ed0*/  @P1 FMUL.FTZ R164, R169, R30 ;  /* 0x0000001ea9a41220 */ /* 0x000fe20000410000 */
        /* <DEDUP_REMOVED lines=12> */
.L_x_9419:
        /* <DEDUP_REMOVED lines=74> */
.L_x_9420:
        /* <DEDUP_REMOVED lines=52> */
.L_x_9421:
        /* <DEDUP_REMOVED lines=14> */
[----:B------:R-:W-:Y:S02]  /*2860*/  SHF.L.U32 R176, R6, 0x10, RZ ;  /* 0x0000001006b07819 */ /* 0x000fe400000006ff */
[----:B------:R-:W-:-:S07]  /*2870*/  SHF.L.U32 R180, R4, 0x10, RZ ;  /* 0x0000001004b47819 */ /* 0x000fce00000006ff */
        /* <DEDUP_REMOVED lines=19> */
[----:B------:R-:W-:Y:S01]  /*29b0*/  SHF.L.U32 R174, R0, 0x10, RZ ;  /* 0x0000001000ae7819 */ /* 0x000fe200000006ff */
[----:B--2---:R-:W-:Y:S01]  /*29c0*/  @P0 FMUL.FTZ R133, R132, R179 ;  /* 0x000000b384850220 */ /* 0x004fe20000410000 */
[----:B------:R-:W-:-:S02]  /*29d0*/  @P0 PRMT R0, R10, 0x7632, R0 ;  /* 0x000076320a000816 */ /* 0x000fc40000000000 */
[----:B------:R-:W-:Y:S01]  /*29e0*/  @P0 SHF.L.U32 R132, R10, 0x10, RZ ;  /* 0x000000100a840819 */ /* 0x000fe200000006ff */
[----:B------:R-:W-:Y:S01]  /*29f0*/  @P0 FFMA.FTZ R174, R133, R19, R174 ;  /* 0x0000001385ae0223 */ /* 0x000fe200000100ae */
[----:B------:R-:W-:Y:S01]  /*2a00*/  @P0 SHF.L.U32 R0, R0, 0x10, RZ ;  /* 0x0000001000000819 */ /* 0x000fe200000006ff */
[----:B------:R-:W2:Y:S01]  /*2a10*/  @P0 LDC R178, c[0x0][0x40c] ;  /* 0x00010300ffb20b82 */ /* 0x000ea20000000800 */
[----:B---3--:R-:W-:Y:S01]  /*2a20*/  @P0 FMUL.FTZ R135, R134, R135 ;  /* 0x0000008786870220 */ /* 0x008fe20000410000 */
[C---:B------:R-:W-:Y:S02]  /*2a30*/  @P0 PRMT R134, R11.reuse, 0x7632, R134 ;  /* 0x000076320b860816 */ /* 0x040fe40000000086 */
[----:B------:R-:W-:Y:S01]  /*2a40*/  @P0 SHF.L.U32 R177, R11, 0x10, RZ ;  /* 0x000000100bb10819 */ /* 0x000fe200000006ff */
[----:B------:R-:W-:Y:S01]  /*2a50*/  @P0 FFMA.FTZ R180, R135, R16, R180 ;  /* 0x0000001087b40223 */ /* 0x000fe200000100b4 */
[----:B------:R-:W-:Y:S02]  /*2a60*/  PRMT R133, R7, 0x7632, R133 ;  /* 0x0000763207857816 */ /* 0x000fe40000000085 */
[----:B------:R-:W3:Y:S01]  /*2a70*/  @P0 LDC R185, c[0x0][0x40c] ;  /* 0x00010300ffb90b82 */ /* 0x000ee20000000800 */
[----:B0-----:R-:W-:Y:S01]  /*2a80*/  @P0 FMUL.FTZ R181, R132, R181 ;  /* 0x000000b584b50220 */ /* 0x001fe20000410000 */
[----:B------:R-:W-:-:S02]  /*2a90*/  @P0 SHF.L.U32 R134, R134, 0x10, RZ ;  /* 0x0000001086860819 */ /* 0x000fc400000006ff */
[----:B------:R-:W-:Y:S01]  /*2aa0*/  SHF.L.U32 R179, R7, 0x10, RZ ;  /* 0x0000001007b37819 */ /* 0x000fe200000006ff */
[----:B------:R-:W-:Y:S01]  /*2ab0*/  @P0 FFMA.FTZ R176, R181, R12, R176 ;  /* 0x0000000cb5b00223 */ /* 0x000fe200000100b0 */
[----:B-1----:R-:W-:Y:S01]  /*2ac0*/  @P0 FMUL.FTZ R132, R0, R183 ;  /* 0x000000b700840220 */ /* 0x002fe20000410000 */
[----:B------:R-:W-:-:S03]  /*2ad0*/  PRMT R0, R6, 0x7632, R0 ;  /* 0x0000763206007816 */ /* 0x000fc60000000000 */
[----:B------:R-:W-:Y:S01]  /*2ae0*/  F2FP.BF16.F32.PACK_AB R181, RZ, R176 ;  /* 0x000000b0ffb5723e */ /* 0x000fe200000010ff */
[----:B--2---:R-:W-:Y:S01]  /*2af0*/  @P0 FMUL.FTZ R182, R177, R178 ;  /* 0x000000b2b1b60220 */ /* 0x004fe20000410000 */
[----:B------:R-:W-:Y:S02]  /*2b00*/  SHF.L.U32 R177, R0, 0x10, RZ ;  /* 0x0000001000b17819 */ /* 0x000fe400000006ff */
[----:B------:R-:W-:Y:S01]  /*2b10*/  SHF.L.U32 R178, R133, 0x10, RZ ;  /* 0x0000001085b27819 */ /* 0x000fe200000006ff */
        /* <DEDUP_REMOVED lines=16> */
.L_x_9422:
[----:B--2---:R-:W0:Y:S01]  /*2c20*/  @P1 LDC R135, c[0x0][0x40c] ;  /* 0x00010300ff871b82 */ /* 0x004e220000000800 */
[----:B-----5:R-:W-:Y:S01]  /*2c30*/  @P1 PRMT R132, R9, 0x7632, R132 ;  /* 0x0000763209841816 */ /* 0x020fe20000000084 */
[----:B------:R-:W-:Y:S01]  /*2c40*/  HFMA2 R174, -RZ, RZ, 0, 0 ;  /* 0x00000000ffae7431 */ /* 0x000fe200000001ff */
[----:B------:R-:W-:Y:S01]  /*2c50*/  @P1 PRMT R0, R8, 0x7632, R0 ;  /* 0x0000763208001816 */ /* 0x000fe20000000000 */
[----:B------:R-:W-:Y:S01]  /*2c60*/  HFMA2 R178, -RZ, RZ, 0, 0 ;  /* 0x00000000ffb27431 */ /* 0x000fe200000001ff */
[----:B------:R-:W-:Y:S02]  /*2c70*/  @P1 SHF.L.U32 R132, R132, 0x10, RZ ;  /* 0x0000001084841819 */ /* 0x000fe400000006ff */
[----:B------:R-:W-:Y:S01]  /*2c80*/  @P1 SHF.L.U32 R0, R0, 0x10, RZ ;  /* 0x0000001000001819 */ /* 0x000fe200000006ff */
[----:B------:R-:W1:Y:S01]  /*2c90*/  @P1 LDC R133, c[0x0][0x40c] ;  /* 0x00010300ff851b82 */ /* 0x000e620000000800 */
[----:B------:R-:W-:Y:S02]  /*2ca0*/  @P1 PRMT R134, R11, 0x7632, R134 ;  /* 0x000076320b861816 */ /* 0x000fe40000000086 */
[----:B------:R-:W-:-:S02]  /*2cb0*/  MOV R148, RZ ;  /* 0x000000ff00947202 */ /* 0x000fc40000000f00 */
[----:B------:R-:W-:Y:S02]  /*2cc0*/  @P1 SHF.L.U32 R134, R134, 0x10, RZ ;  /* 0x0000001086861819 */ /* 0x000fe400000006ff */
[----:B------:R-:W-:Y:S01]  /*2cd0*/  @P1 SHF.L.U32 R180, R11, 0x10, RZ ;  /* 0x000000100bb41819 */ /* 0x000fe200000006ff */
[----:B------:R-:W2:Y:S08]  /*2ce0*/  @P1 LDC R176, c[0x0][0x40c] ;  /* 0x00010300ffb01b82 */ /* 0x000eb00000000800 */
[----:B------:R-:W3:Y:S01]  /*2cf0*/  @P1 LDC R177, c[0x0][0x40c] ;  /* 0x00010300ffb11b82 */ /* 0x000ee20000000800 */
[----:B0-----:R-:W-:-:S04]  /*2d00*/  @P1 FMUL.FTZ R132, R132, R135 ;  /* 0x0000008784841220 */ /* 0x001fc80000410000 */
[----:B------:R-:W-:Y:S01]  /*2d10*/  @P1 FMUL.FTZ R174, R132, R19 ;  /* 0x0000001384ae1220 */ /* 0x000fe20000410000 */
[----:B------:R-:W-:Y:S02]  /*2d20*/  @P1 SHF.L.U32 R132, R9, 0x10, RZ ;  /* 0x0000001009841819 */ /* 0x000fe400000006ff */
[----:B------:R-:W0:Y:S01]  /*2d30*/  @P1 LDC R175, c[0x0][0x40c] ;  /* 0x00010300ffaf1b82 */ /* 0x000e220000000800 */
[----:B-1----:R-:W-:Y:S01]  /*2d40*/  @P1 FMUL.FTZ R0, R0, R133 ;  /* 0x0000008500001220 */ /* 0x002fe20000410000 */
[----:B------:R-:W-:-:S03]  /*2d50*/  @P1 PRMT R133, R10, 0x7632, R133 ;  /* 0x000076320a851816 */ /* 0x000fc60000000085 */
[----:B------:R-:W-:Y:S01]  /*2d60*/  @P1 FMUL.FTZ R148, R0, R17 ;  /* 0x0000001100941220 */ /* 0x000fe20000410000 */
[----:B------:R-:W-:Y:S02]  /*2d70*/  @P1 SHF.L.U32 R133, R133, 0x10, RZ ;  /* 0x0000001085851819 */ /* 0x000fe400000006ff */
[----:B------:R-:W1:Y:S03]  /*2d80*/  @P1 LDC R179, c[0x0][0x40c] ;  /* 0x00010300ffb31b82 */ /* 0x000e660000000800 */
        /* <DEDUP_REMOVED lines=10> */
[----:B0-----:R-:W-:Y:S01]  /*2e30*/  @P1 FMUL.FTZ R133, R132, R175 ;  /* 0x000000af84851220 */ /* 0x001fe20000410000 */
[----:B------:R-:W-:-:S03]  /*2e40*/  MOV R175, RZ ;  /* 0x000000ff00af7202 */ /* 0x000fc60000000f00 */
[----:B------:R-:W-:Y:S01]  /*2e50*/  @P1 FMUL.FTZ R175, R133, R18 ;  /* 0x0000001285af1220 */ /* 0x000fe20000410000 */
[----:B-1----:R-:W-:Y:S01]  /*2e60*/  @P1 FMUL.FTZ R181, R176, R179 ;  /* 0x000000b3b0b51220 */ /* 0x002fe20000410000 */
[----:B------:R-:W-:Y:S01]  /*2e70*/  HFMA2 R176, -RZ, RZ, 0, 0 ;  /* 0x00000000ffb07431 */ /* 0x000fe200000001ff */
[----:B------:R-:W-:Y:S02]  /*2e80*/  MOV R179, RZ ;  /* 0x000000ff00b37202 */ /* 0x000fe40000000f00 */
[----:B------:R-:W-:Y:S01]  /*2e90*/  @P1 FMUL.FTZ R176, R181, R12 ;  /* 0x0000000cb5b01220 */ /* 0x000fe20000410000 */
[----:B------:R-:W-:Y:S02]  /*2ea0*/  F2FP.BF16.F32.PACK_AB R133, RZ, R175 ;  /* 0x000000afff85723e */ /* 0x000fe400000010ff */
[----:B------:R-:W-:Y:S01]  /*2eb0*/  F2FP.BF16.F32.PACK_AB R181, RZ, R177 ;  /* 0x000000b1ffb5723e */ /* 0x000fe200000010ff */
[----:B--2---:R-:W-:Y:S01]  /*2ec0*/  @P1 FMUL.FTZ R183, R180, R183 ;  /* 0x000000b7b4b71220 */ /* 0x004fe20000410000 */
[----:B------:R-:W-:Y:S01]  /*2ed0*/  HFMA2 R180, -RZ, RZ, 0, 0 ;  /* 0x00000000ffb47431 */ /* 0x000fe200000001ff */
[----:B------:R-:W-:-:S02]  /*2ee0*/  PRMT R133, R133, 0x5410, R134 ;  /* 0x0000541085857816 */ /* 0x000fc40000000086 */
[----:B------:R-:W-:Y:S01]  /*2ef0*/  @P1 FMUL.FTZ R179, R183, R14 ;  /* 0x0000000eb7b31220 */ /* 0x000fe20000410000 */
[----:B------:R-:W-:Y:S01]  /*2f00*/  F2FP.BF16.F32.PACK_AB R183, RZ, R178 ;  /* 0x000000b2ffb7723e */ /* 0x000fe200000010ff */
[----:B---3--:R-:W-:Y:S01]  /*2f10*/  @P1 FMUL.FTZ R135, R0, R135 ;  /* 0x0000008700871220 */ /* 0x008fe20000410000 */
[----:B------:R-:W-:Y:S02]  /*2f20*/  F2FP.BF16.F32.PACK_AB R0, RZ, R148 ;  /* 0x00000094ff00723e */ /* 0x000fe400000010ff */
[----:B------:R-:W-:Y:S01]  /*2f30*/  F2FP.BF16.F32.PACK_AB R182, RZ, R179 ;  /* 0x000000b3ffb6723e */ /* 0x000fe200000010ff */
[----:B------:R-:W-:Y:S01]  /*2f40*/  @P1 FMUL.FTZ R180, R135, R16 ;  /* 0x0000001087b41220 */ /* 0x000fe20000410000 */
[----:B------:R-:W-:-:S04]  /*2f50*/  F2FP.BF16.F32.PACK_AB R135, RZ, R176 ;  /* 0x000000b0ff87723e */ /* 0x000fc800000010ff */
[----:B------:R-:W-:Y:S02]  /*2f60*/  F2FP.BF16.F32.PACK_AB R132, RZ, R180 ;  /* 0x000000b4ff84723e */ /* 0x000fe400000010ff */
[----:B------:R-:W-:Y:S02]  /*2f70*/  PRMT R134, R135, 0x5410, R181 ;  /* 0x0000541087867816 */ /* 0x000fe400000000b5 */
[----:B------:R-:W-:Y:S02]  /*2f80*/  PRMT R135, R182, 0x5410, R183 ;  /* 0x00005410b6877816 */ /* 0x000fe400000000b7 */
[----:B------:R-:W-:-:S07]  /*2f90*/  PRMT R132, R132, 0x5410, R0 ;  /* 0x0000541084847816 */ /* 0x000fce0000000000 */
.L_x_9423:
        /* <DEDUP_REMOVED lines=147> */
.L_x_9439:
        /* <DEDUP_REMOVED lines=10> */
[----:B-1----:R-:W-:-:S05]  /*3970*/  @!P0 IMAD.WIDE R132, R137, 0x4, R132 ;  /* 0x0000000489848825 */ /* 0x002fca00078e0284 */
[----:B------:R1:W-:Y:S01]  /*3980*/  @!P0 STG.E desc[UR6][R132.64], R3 ;  /* 0x0000000384008986 */ /* 0x0003e2000c101906 */
[----:B0-----:R-:W-:-:S05]  /*3990*/  @!P0 IMAD.WIDE R134, R137, 0x4, R134 ;  /* 0x0000000489868825 */ /* 0x001fca00078e0286 */
[----:B--2---:R1:W-:Y:S01]  /*39a0*/  @!P0 STG.E desc[UR6][R134.64], R0 ;  /* 0x0000000086008986 */ /* 0x0043e2000c101906 */
[----:B------:R-:W-:-:S13]  /*39b0*/  ISETP.GE.AND P0, PT, R139, 0x1, PT ;  /* 0x000000018b00780c */ /* 0x000fda0003f06270 */
[----:B-1----:R-:W-:Y:S05]  /*39c0*/  @!P0 BRA `(.L_x_9426) ;  /* 0x0000000800888947 */ /* 0x002fea0003800000 */
[----:B------:R-:W-:Y:S02]  /*39d0*/  FSEL R3, R3, RZ, !P1 ;  /* 0x000000ff03037208 */ /* 0x000fe40004800000 */
[----:B------:R-:W-:Y:S02]  /*39e0*/  IADD3 R139, PT, PT, R139, -0x1, RZ ;  /* 0xffffffff8b8b7810 */ /* 0x000fe40007ffe0ff */
[----:B------:R-:W-:Y:S01]  /*39f0*/  LOP3.LUT R136, R181, 0x1f, RZ, 0xc0, !PT ;  /* 0x0000001fb5887812 */ /* 0x000fe200078ec0ff */
[C---:B------:R-:W-:Y:S01]  /*3a00*/  FADD.FTZ R213, -R3.reuse, R148 ;  /* 0x0000009403d57221 */ /* 0x040fe20000010100 */
[----:B------:R-:W-:Y:S01]  /*3a10*/  FADD.FTZ R133, -R3, R140 ;  /* 0x0000008c03857221 */ /* 0x000fe20000010100 */
[----:B------:R-:W0:Y:S01]  /*3a20*/  LDC.64 R148, c[0x0][0x428] ;  /* 0x00010a00ff947b82 */ /* 0x000e220000000a00 */
[----:B------:R-:W-:Y:S02]  /*3a30*/  IMAD R139, R139, R138, RZ ;  /* 0x0000008a8b8b7224 */ /* 0x000fe400078e02ff */
[C---:B------:R-:W-:Y:S01]  /*3a40*/  FADD.FTZ R135, -R3.reuse, R142 ;  /* 0x0000008e03877221 */ /* 0x040fe20000010100 */
[C---:B------:R-:W-:Y:S01]  /*3a50*/  FADD.FTZ R141, -R3.reuse, R141 ;  /* 0x0000008d038d7221 */ /* 0x040fe20000010100 */
[C---:B------:R-:W-:Y:S01]  /*3a60*/  FADD.FTZ R143, -R3.reuse, R143 ;  /* 0x0000008f038f7221 */ /* 0x040fe20000010100 */
[C---:B------:R-:W-:Y:S01]  /*3a70*/  FADD.FTZ R145, -R3.reuse, R145 ;  /* 0x0000009103917221 */ /* 0x040fe20000010100 */
[----:B------:R-:W-:Y:S01]  /*3a80*/  SHF.R.S32.HI R2, RZ, 0x1f, R139 ;  /* 0x0000001fff027819 */ /* 0x000fe2000001148b */
[C---:B------:R-:W-:Y:S01]  /*3a90*/  FADD.FTZ R147, -R3.reuse, R147 ;  /* 0x0000009303937221 */ /* 0x040fe20000010100 */
[----:B------:R-:W-:Y:S01]  /*3aa0*/  FADD.FTZ R151, -R3, R151 ;  /* 0x0000009703977221 */ /* 0x000fe20000010100 */
[----:B------:R-:W-:Y:S01]  /*3ab0*/  FMUL.FTZ R133, R0, R133 ;  /* 0x0000008500857220 */ /* 0x000fe20000410000 */
[----:B------:R-:W-:Y:S01]  /*3ac0*/  LEA.HI R139, R2, R139, RZ, 0x3 ;  /* 0x0000008b028b7211 */ /* 0x000fe200078f18ff */
[C---:B------:R-:W-:Y:S01]  /*3ad0*/  FMUL.FTZ R134, R0.reuse, R135 ;  /* 0x0000008700867220 */ /* 0x040fe20000410000 */
[C---:B------:R-:W-:Y:S01]  /*3ae0*/  FMUL.FTZ R135, R0.reuse, R141 ;  /* 0x0000008d00877220 */ /* 0x040fe20000410000 */
[C---:B------:R-:W-:Y:S01]  /*3af0*/  FMUL.FTZ R140, R0.reuse, R143 ;  /* 0x0000008f008c7220 */ /* 0x040fe20000410000 */
[----:B------:R-:W-:Y:S01]  /*3b00*/  LEA.HI.SX32 R139, R139, R136, 0x1d ;  /* 0x000000888b8b7211 */ /* 0x000fe200078feaff */
        /* <DEDUP_REMOVED lines=32> */
[C---:B------:R-:W-:Y:S01]  /*3d10*/  FMUL.FTZ R143, R0.reuse, R145 ;  /* 0x00000091008f7220 */ /* 0x040fe20000410000 */
[C---:B------:R-:W-:Y:S01]  /*3d20*/  FMUL.FTZ R150, R0.reuse, R147 ;  /* 0x0000009300967220 */ /* 0x040fe20000410000 */
[----:B------:R-:W-:Y:S01]  /*3d30*/  FMUL.FTZ R152, R0, R151 ;  /* 0x0000009700987220 */ /* 0x000fe20000410000 */
[----:B------:R-:W-:Y:S01]  /*3d40*/  IADD3 R141, PT, PT, R139, 0x20, RZ ;  /* 0x000000208b8d7810 */ /* 0x000fe20007ffe0ff */
[----:B------:R-:W-:Y:S01]  /*3d50*/  FFMA.FTZ R132, R133, R128, R88 ;  /* 0x0000008085847223 */ /* 0x000fe20000010058 */
[----:B------:R-:W-:Y:S01]  /*3d60*/  IADD3 R147, PT, PT, R139, 0x40, RZ ;  /* 0x000000408b937810 */ /* 0x000fe20007ffe0ff */
[----:B------:R-:W-:Y:S01]  /*3d70*/  FFMA.FTZ R133, R135, R130, R90 ;  /* 0x0000008287857223 */ /* 0x000fe2000001005a */
[C---:B------:R-:W-:Y:S01]  /*3d80*/  IADD3 R145, PT, PT, R139.reuse, 0x60, RZ ;  /* 0x000000608b917810 */ /* 0x040fe20007ffe0ff */
[----:B------:R-:W-:Y:S01]  /*3d90*/  FFMA.FTZ R140, R140, R131, R91 ;  /* 0x000000838c8c7223 */ /* 0x000fe2000001005b */
[C---:B------:R-:W-:Y:S01]  /*3da0*/  IADD3 R151, PT, PT, R139.reuse, 0x80, RZ ;  /* 0x000000808b977810 */ /* 0x040fe20007ffe0ff */
        /* <DEDUP_REMOVED lines=33> */
[----:B0-----:R-:W-:Y:S01]  /*3fc0*/  IMAD.WIDE.U32 R2, R139, 0x10, R148 ;  /* 0x000000108b027825 */ /* 0x001fe200078e0094 */
        /* <DEDUP_REMOVED lines=9> */
[----:B------:R-:W-:Y:S01]  /*4060*/  F2FP.BF16.F32.PACK_AB R132, R141, R132 ;  /* 0x000000848d84723e */ /* 0x000fe200000010ff */
        /* <DEDUP_REMOVED lines=54> */
[----:B------:R-:W-:-:S05]  /*43d0*/  F2FP.BF16.F32.PACK_AB R160, R176, R211 ;  /* 0x000000d3b0a0723e */ /* 0x000fca00000010ff */
[----:B------:R0:W-:Y:S02]  /*43e0*/  STG.E.128 desc[UR6][R148.64], R160 ;  /* 0x000000a094007986 */ /* 0x0001e4000c101d06 */
.L_x_9426:
[----:B------:R-:W-:Y:S05]  /*43f0*/  BSYNC.RECONVERGENT B0 ;  /* 0x0000000000007941 */ /* 0x000fea0003800200 */
.L_x_9425:
[----:B0-----:R-:W0:Y:S02]  /*4400*/  LDC.64 R2, c[0x0][0x380] ;  /* 0x0000e000ff027b82 */ /* 0x001e240000000a00 */
[----:B0-----:R-:W-:-:S04]  /*4410*/  LEA R137, R2, R137, 0x2 ;  /* 0x0000008902897211 */ /* 0x001fc800078e10ff */
[----:B------:R-:W-:-:S13]  /*4420*/  ISETP.GE.AND P0, PT, R137, R3, PT ;  /* 0x000000038900720c */ /* 0x000fda0003f06270 */
[----:B------:R-:W-:Y:S05]  /*4430*/  @!P0 BRA `(.L_x_9427) ;  /* 0xffffffc0007c8947 */ /* 0x000fea000383ffff */
[----:B------:R-:W-:Y:S05]  /*4440*/  EXIT ;  /* 0x000000000000794d */ /* 0x000fea0003800000 */
.L_x_9424:
        /* <DEDUP_REMOVED lines=8> */
.L_x_9429:
[----:B------:R-:W-:Y:S05]  /*44d0*/  BSYNC B0 ;  /* 0x0000000000007941 */ /* 0x000fea0003800000 */
.L_x_9428:
        /* <DEDUP_REMOVED lines=10> */
.L_x_9430:
[----:B------:R-:W-:Y:S01]  /*4580*/  HFMA2 R184, -RZ, RZ, 0, 2.384185791015625e-07 ;  /* 0x00000004ffb87431 */ /* 0x000fe200000001ff */
[----:B------:R-:W-:-:S05]  /*4590*/  MOV R3, R183 ;  /* 0x000000b700037202 */ /* 0x000fca0000000f00 */
[----:B------:R-:W-:-:S05]  /*45a0*/  FADD.FTZ R133, R132, R3 ;  /* 0x0000000384857221 */ /* 0x000fca0000010000 */
[----:B------:R-:W-:-:S07]  /*45b0*/  MOV R185, R133 ;  /* 0x0000008500b97202 */ /* 0x000fce0000000f00 */
[----:B------:R-:W-:Y:S05]  /*45c0*/  WARPSYNC.COLLECTIVE R182, `(.L_x_9431) ;  /* 0x00000000b6087348 */ /* 0x000fea0003c00000 */
[----:B------:R0:W1:Y:S02]  /*45d0*/  SHFL.BFLY P1, R183, R185, R184, R187 ;  /* 0x0c0000b8b9b77389 */ /* 0x00006400000200bb */
[----:B01----:R-:W-:Y:S05]  /*45e0*/  ENDCOLLECTIVE ;  /* 0x000000000000791b */ /* 0x003fea0003800000 */
.L_x_9431:
[----:B------:R-:W-:Y:S01]  /*45f0*/  HFMA2 R184, -RZ, RZ, 0, 4.76837158203125e-07 ;  /* 0x00000008ffb87431 */ /* 0x000fe200000001ff */
[----:B------:R-:W-:-:S05]  /*4600*/  MOV R0, R183 ;  /* 0x000000b700007202 */ /* 0x000fca0000000f00 */
[----:B------:R-:W-:-:S05]  /*4610*/  FADD.FTZ R134, R133, R0 ;  /* 0x0000000085867221 */ /* 0x000fca0000010000 */
[----:B------:R-:W-:-:S07]  /*4620*/  MOV R185, R134 ;  /* 0x0000008600b97202 */ /* 0x000fce0000000f00 */
[----:B------:R-:W-:Y:S05]  /*4630*/  WARPSYNC.COLLECTIVE R182, `(.L_x_9432) ;  /* 0x00000000b6087348 */ /* 0x000fea0003c00000 */
[----:B------:R0:W1:Y:S02]  /*4640*/  SHFL.BFLY P1, R183, R185, R184, R187 ;  /* 0x0c0000b8b9b77389 */ /* 0x00006400000200bb */
[----:B01----:R-:W-:Y:S05]  /*4650*/  ENDCOLLECTIVE ;  /* 0x000000000000791b */ /* 0x003fea0003800000 */
.L_x_9432:
[----:B------:R-:W-:Y:S01]  /*4660*/  HFMA2 R184, -RZ, RZ, 0, 9.5367431640625e-07 ;  /* 0x00000010ffb87431 */ /* 0x000fe200000001ff */
[----:B------:R-:W-:-:S05]  /*4670*/  MOV R3, R183 ;  /* 0x000000b700037202 */ /* 0x000fca0000000f00 */
[----:B------:R-:W-:-:S05]  /*4680*/  FADD.FTZ R135, R134, R3 ;  /* 0x0000000386877221 */ /* 0x000fca0000010000 */
[----:B------:R-:W-:-:S07]  /*4690*/  MOV R185, R135 ;  /* 0x0000008700b97202 */ /* 0x000fce0000000f00 */
[----:B------:R-:W-:Y:S05]  /*46a0*/  WARPSYNC.COLLECTIVE R182, `(.L_x_9433) ;  /* 0x00000000b6087348 */ /* 0x000fea0003c00000 */
[----:B------:R0:W1:Y:S02]  /*46b0*/  SHFL.BFLY P1, R183, R185, R184, R187 ;  /* 0x0c0000b8b9b77389 */ /* 0x00006400000200bb */
[----:B01----:R-:W-:Y:S05]  /*46c0*/  ENDCOLLECTIVE ;  /* 0x000000000000791b */ /* 0x003fea0003800000 */
.L_x_9433:
        /* <DEDUP_REMOVED lines=88> */
.L_x_9434:
[----:B------:R-:W-:Y:S01]  /*4c50*/  HFMA2 R184, -RZ, RZ, 0, 1.1920928955078125e-07 ;  /* 0x00000002ffb87431 */ /* 0x000fe200000001ff */
[----:B------:R-:W-:-:S05]  /*4c60*/  MOV R133, R183 ;  /* 0x000000b700857202 */ /* 0x000fca0000000f00 */
[----:B------:R-:W-:-:S05]  /*4c70*/  FADD.FTZ R133, R0, R133 ;  /* 0x0000008500857221 */ /* 0x000fca0000010000 */
[----:B------:R-:W-:-:S07]  /*4c80*/  MOV R185, R133 ;  /* 0x0000008500b97202 */ /* 0x000fce0000000f00 */
[----:B------:R-:W-:Y:S05]  /*4c90*/  WARPSYNC.COLLECTIVE R182, `(.L_x_9435) ;  /* 0x00000000b6087348 */ /* 0x000fea0003c00000 */
[----:B------:R0:W1:Y:S02]  /*4ca0*/  SHFL.BFLY P1, R183, R185, R184, R187 ;  /* 0x0c0000b8b9b77389 */ /* 0x00006400000200bb */
[----:B01----:R-:W-:Y:S05]  /*4cb0*/  ENDCOLLECTIVE ;  /* 0x000000000000791b */ /* 0x003fea0003800000 */
.L_x_9435:
[----:B------:R-:W-:Y:S01]  /*4cc0*/  HFMA2 R184, -RZ, RZ, 0, 2.384185791015625e-07 ;  /* 0x00000004ffb87431 */ /* 0x000fe200000001ff */
[----:B------:R-:W-:-:S05]  /*4cd0*/  MOV R132, R183 ;  /* 0x000000b700847202 */ /* 0x000fca0000000f00 */
[----:B------:R-:W-:-:S05]  /*4ce0*/  FADD.FTZ R132, R133, R132 ;  /* 0x0000008485847221 */ /* 0x000fca0000010000 */
[----:B------:R-:W-:-:S07]  /*4cf0*/  MOV R185, R132 ;  /* 0x0000008400b97202 */ /* 0x000fce0000000f00 */
[----:B------:R-:W-:Y:S05]  /*4d00*/  WARPSYNC.COLLECTIVE R182, `(.L_x_9436) ;  /* 0x00000000b6087348 */ /* 0x000fea0003c00000 */
[----:B------:R0:W1:Y:S02]  /*4d10*/  SHFL.BFLY P1, R183, R185, R184, R187 ;  /* 0x0c0000b8b9b77389 */ /* 0x00006400000200bb */
[----:B01----:R-:W-:Y:S05]  /*4d20*/  ENDCOLLECTIVE ;  /* 0x000000000000791b */ /* 0x003fea0003800000 */
.L_x_9436:
[----:B------:R-:W-:Y:S01]  /*4d30*/  HFMA2 R184, -RZ, RZ, 0, 4.76837158203125e-07 ;  /* 0x00000008ffb87431 */ /* 0x000fe200000001ff */
[----:B------:R-:W-:-:S05]  /*4d40*/  MOV R135, R183 ;  /* 0x000000b700877202 */ /* 0x000fca0000000f00 */
[----:B------:R-:W-:-:S05]  /*4d50*/  FADD.FTZ R135, R132, R135 ;  /* 0x0000008784877221 */ /* 0x000fca0000010000 */
[----:B------:R-:W-:-:S07]  /*4d60*/  MOV R185, R135 ;  /* 0x0000008700b97202 */ /* 0x000fce0000000f00 */
[----:B------:R-:W-:Y:S05]  /*4d70*/  WARPSYNC.COLLECTIVE R182, `(.L_x_9437) ;  /* 0x00000000b6087348 */ /* 0x000fea0003c00000 */
[----:B------:R0:W1:Y:S02]  /*4d80*/  SHFL.BFLY P1, R183, R185, R184, R187 ;  /* 0x0c0000b8b9b77389 */ /* 0x00006400000200bb */
[----:B01----:R-:W-:Y:S05]  /*4d90*/  ENDCOLLECTIVE ;  /* 0x000000000000791b */ /* 0x003fea0003800000 */
.L_x_9437:
[----:B------:R-:W-:Y:S01]  /*4da0*/  HFMA2 R184, -RZ, RZ, 0, 9.5367431640625e-07 ;  /* 0x00000010ffb87431 */ /* 0x000fe200000001ff */
[----:B------:R-:W-:-:S05]  /*4db0*/  MOV R134, R183 ;  /* 0x000000b700867202 */ /* 0x000fca0000000f00 */
[----:B------:R-:W-:-:S05]  /*4dc0*/  FADD.FTZ R134, R135, R134 ;  /* 0x0000008687867221 */ /* 0x000fca0000010000 */
[----:B------:R-:W-:-:S07]  /*4dd0*/  MOV R185, R134 ;  /* 0x0000008600b97202 */ /* 0x000fce0000000f00 */
[----:B------:R-:W-:Y:S05]  /*4de0*/  WARPSYNC.COLLECTIVE R182, `(.L_x_9438) ;  /* 0x00000000b6087348 */ /* 0x000fea0003c00000 */
[----:B------:R0:W1:Y:S02]  /*4df0*/  SHFL.BFLY P1, R183, R185, R184, R187 ;  /* 0x0c0000b8b9b77389 */ /* 0x00006400000200bb */
[----:B01----:R-:W-:Y:S05]  /*4e00*/  ENDCOLLECTIVE ;  /* 0x000000000000791b */ /* 0x003fea0003800000 */
.L_x_9438:
[----:B------:R-:W-:Y:S01]  /*4e10*/  MOV R149, R183 ;  /* 0x000000b700957202 */ /* 0x000fe20000000f00 */
[----:B------:R-:W-:Y:S06]  /*4e20*/  BRA `(.L_x_9439) ;  /* 0xffffffe800a87947 */ /* 0x000fec000383ffff */
.L_x_9440:
        /* <DEDUP_REMOVED lines=13> */
.L_x_45807:


//--------------------- .text._ZN10layer_norm13ln_fwd_kernelINS_13Kernel_traitsIf13__nv_bfloat16S2_S2_fjLj1280ELj1ELj4ELj1ELj16ENS_18Kernel_traits_baseILj1280EfS2_S2_S2_fjLj128EEEEELb1ELb0ELb0ELb0EEEvNS_9FwdParamsE --------------------------
	.section	.text._ZN10layer_norm13ln_fwd_kernelINS_13Kernel_traitsIf13__nv_bfloat16S2_S2_fjLj1280ELj1ELj4ELj1ELj16ENS_18Kernel_traits_baseILj1280EfS2_S2_S2_fjLj128EEEEELb1ELb0ELb0ELb0EEEvNS_9FwdParamsE,"ax",@progbits
	.align	128
        .global         _ZN10layer_norm13ln_fwd_kernelINS_13Kernel_traitsIf13__nv_bfloat16S2_S2_fjLj1280ELj1ELj4ELj1ELj16ENS_18Kernel_traits_baseILj1280EfS2_S2_S2_fjLj128EEEEELb1ELb0ELb0ELb0EEEvNS_9FwdParamsE
        .type           _ZN10layer_norm13ln_fwd_kernelINS_13Kernel_traitsIf13__nv_bfloat16S2_S2_fjLj1280ELj1ELj4ELj1ELj16ENS_18Kernel_traits_baseILj1280EfS2_S2_S2_fjLj128EEEEELb1ELb0ELb0ELb0EEEvNS_9FwdParamsE,@function
        .size           _ZN10layer_norm13ln_fwd_kernelINS_13Kernel_traitsIf13__nv_bfloat16S2_S2_fjLj1280ELj1ELj4ELj1ELj16ENS_18Kernel_traits_baseILj1280EfS2_S2_S2_fjLj128EEEEELb1ELb0ELb0ELb0EEEvNS_9FwdParamsE,(.L_x_45808 - _ZN10layer_norm13ln_fwd_kernelINS_13Kernel_traitsIf13__nv_bfloat16S2_S2_fjLj1280ELj1ELj4ELj1ELj16ENS_18Kernel_traits_baseILj1280EfS2_S2_S2_fjLj128EEEEELb1ELb0ELb0ELb0EEEvNS_9FwdParamsE)
        .other          _ZN10layer_norm13ln_fwd_kernelINS_13Kernel_traitsIf13__nv_bfloat16S2_S2_fjLj1280ELj1ELj4ELj1ELj16ENS_18Kernel_traits_baseILj1280EfS2_S2_S2_fjLj128EEEEELb1ELb0ELb0ELb0EEEvNS_9FwdParamsE,@"STO_CUDA_ENTRY STV_DEFAULT"
_ZN10layer_norm13ln_fwd_kernelINS_13Kernel_traitsIf13__nv_bfloat16S2_S2_fjLj1280ELj1ELj4ELj1ELj16ENS_18Kernel_traits_baseILj1280EfS2_S2_S2_fjLj128EEEEELb1ELb0ELb0ELb0EEEvNS_9FwdParamsE:
.text._ZN10layer_norm13ln_fwd_kernelINS_13Kernel_traitsIf13__nv_bfloat16S2_S2_fjLj1280ELj1ELj4ELj1ELj16ENS_18Kernel_traits_baseILj1280EfS2_S2_S2_fjLj128EEEEELb1ELb0ELb0ELb0EEEvNS_9FwdParamsE:
        /* <DEDUP_REMOVED lines=67> */
[C---:B-1----:R-:W-:Y:S01]  /*0430*/  @P1 IMAD.WIDE.U32 R16, R7.reuse, 0x20, R16 ;  /* 0x0000002007101825 */ /* 0x042fe200078e0010 */
[----:B------:R0:W5:Y:S03]  /*0440*/  @P1 LDG.E.128 R76, desc[UR8][R14.64+0x10] ;  /* 0x000010080e4c1981 */ /* 0x000166000c1e1d00 */
[----:B------:R-:W-:Y:S01]  /*0450*/  @P1 VIADD R7, R7, 0x20 ;  /* 0x0000002007071836 */ /* 0x000fe20000000000 */
[----:B------:R0:W5:Y:S02]  /*0460*/  @P1 LD.E.128 R72, desc[UR8][R16.64] ;  /* 0x0000000810481980 */ /* 0x000164000c101d00 */
[----:B------:R-:W1:Y:S01]  /*0470*/  @P3 LDC.64 R24, c[0x0][0x438] ;  /* 0x00010e00ff183b82 */ /* 0x000e620000000a00 */
[C---:B--2---:R-:W-:Y:S01]  /*0480*/  @P2 IMAD.WIDE.U32 R18, R7.reuse, 0x20, R18 ;  /* 0x0000002007122825 */ /* 0x044fe200078e0012 */
[----:B------:R0:W5:Y:S04]  /*0490*/  @P1 LD.E.128 R68, desc[UR8][R16.64+0x10] ;  /* 0x0000100810441980 */ /* 0x000168000c101d00 */
[----:B------:R0:W5:Y:S01]  /*04a0*/  @P2 LDG.E.128 R64, desc[UR8][R18.64] ;  /* 0x0000000812402981 */ /* 0x000162000c1e1d00 */
[C---:B---3--:R-:W-:Y:S01]  /*04b0*/  @P2 IMAD.WIDE.U32 R20, R7.reuse, 0x20, R20 ;  /* 0x0000002007142825 */ /* 0x048fe200078e0014 */
[----:B------:R-:W-:-:S02]  /*04c0*/  @P2 IADD3 R7, PT, PT, R7, 0x20, RZ ;  /* 0x0000002007072810 */ /* 0x000fc40007ffe0ff */
[----:B------:R0:W5:Y:S01]  /*04d0*/  @P2 LDG.E.128 R60, desc[UR8][R18.64+0x10] ;  /* 0x00001008123c2981 */ /* 0x000162000c1e1d00 */
[----:B------:R-:W2:Y:S03]  /*04e0*/  @P0 LDC.64 R8, c[0x0][0x3d0] ;  /* 0x0000f400ff080b82 */ /* 0x000ea60000000a00 */
[----:B------:R0:W5:Y:S01]  /*04f0*/  @P2 LD.E.128 R56, desc[UR8][R20.64] ;  /* 0x0000000814382980 */ /* 0x000162000c101d00 */
[----:B----4-:R-:W-:-:S03]  /*0500*/  @P3 IMAD.WIDE.U32 R22, R7, 0x20, R22 ;  /* 0x0000002007163825 */ /* 0x010fc600078e0016 */
[----:B------:R0:W5:Y:S01]  /*0510*/  @P2 LD.E.128 R52, desc[UR8][R20.64+0x10] ;  /* 0x0000100814342980 */ /* 0x000162000c101d00 */
[----:B------:R-:W3:Y:S03]  /*0520*/  @P0 LDC.64 R12, c[0x0][0x438] ;  /* 0x00010e00ff0c0b82 */ /* 0x000ee60000000a00 */
[----:B------:R0:W5:Y:S01]  /*0530*/  @P3 LDG.E.128 R48, desc[UR8][R22.64] ;  /* 0x0000000816303981 */ /* 0x000162000c1e1d00 */
[----:B-1----:R-:W-:-:S03]  /*0540*/  @P3 IMAD.WIDE.U32 R24, R7, 0x20, R24 ;  /* 0x0000002007183825 */ /* 0x002fc600078e0018 */
[----:B------:R0:W5:Y:S04]  /*0550*/  @P3 LDG.E.128 R44, desc[UR8][R22.64+0x10] ;  /* 0x00001008162c3981 */ /* 0x000168000c1e1d00 */
[----:B------:R0:W5:Y:S04]  /*0560*/  @P3 LD.E.128 R40, desc[UR8][R24.64] ;  /* 0x0000000818283980 */ /* 0x000168000c101d00 */
[----:B------:R0:W5:Y:S01]  /*0570*/  @P3 LD.E.128 R36, desc[UR8][R24.64+0x10] ;  /* 0x0000100818243980 */ /* 0x000162000c101d00 */
[----:B--2---:R-:W-:-:S05]  /*0580*/  @P0 IMAD.WIDE.U32 R8, R3, 0x20, R8 ;  /* 0x0000002003080825 */ /* 0x004fca00078e0008 */
[----:B------:R0:W5:Y:S01]  /*0590*/  @P0 LDG.E.128 R96, desc[UR8][R8.64] ;  /* 0x0000000808600981 */ /* 0x000162000c1e1d00 */
[----:B---3--:R-:W-:-:S03]  /*05a0*/  @P0 IMAD.WIDE.U32 R12, R3, 0x20, R12 ;  /* 0x00000020030c0825 */ /* 0x008fc600078e000c */
[----:B------:R0:W5:Y:S04]  /*05b0*/  @P0 LDG.E.128 R92, desc[UR8][R8.64+0x10] ;  /* 0x00001008085c0981 */ /* 0x000168000c1e1d00 */
[----:B------:R0:W5:Y:S04]  /*05c0*/  @P0 LD.E.128 R88, desc[UR8][R12.64] ;  /* 0x000000080c580980 */ /* 0x000168000c101d00 */
[----:B------:R0:W5:Y:S01]  /*05d0*/  @P0 LD.E.128 R84, desc[UR8][R12.64+0x10] ;  /* 0x000010080c540980 */ /* 0x000162000c101d00 */
[----:B------:R-:W-:Y:S01]  /*05e0*/  ISETP.GE.U32.AND P0, PT, R0, 0xa0, PT ;  /* 0x000000a00000780c */ /* 0x000fe20003f06070 */
[----:B------:R-:W-:-:S12]  /*05f0*/  @P3 VIADD R7, R7, 0x20 ;  /* 0x0000002007073836 */ /* 0x000fd80000000000 */
[----:B0-----:R-:W-:Y:S05]  /*0600*/  @!P0 BRA `(.L_x_9443) ;  /* 0x0000000000ec8947 */ /* 0x001fea0003800000 */
        /* <DEDUP_REMOVED lines=9> */
.L_x_9442:
        /* <DEDUP_REMOVED lines=15> */
[C---:B-1----:R-:W-:Y:S01]  /*0790*/  @P2 IMAD.WIDE.U32 R16, R7.reuse, 0x20, R14 ;  /* 0x0000002007102825 */ /* 0x042fe200078e000e */
[----:B------:R0:W5:Y:S03]  /*07a0*/  @P1 LDG.E.128 R76, desc[UR8][R8.64+0x10] ;  /* 0x00001008084c1981 */ /* 0x000166000c1e1d00 */
[----:B------:R-:W-:Y:S01]  /*07b0*/  @P2 VIADD R7, R7, 0x20 ;  /* 0x0000002007072836 */ /* 0x000fe20000000000 */
[----:B------:R0:W5:Y:S03]  /*07c0*/  @P2 LDG.E.128 R64, desc[UR8][R16.64] ;  /* 0x0000000810402981 */ /* 0x000166000c1e1d00 */
[C---:B--2---:R-:W-:Y:S01]  /*07d0*/  @P3 IMAD.WIDE.U32 R18, R7.reuse, 0x20, R18 ;  /* 0x0000002007123825 */ /* 0x044fe200078e0012 */
[----:B------:R0:W5:Y:S03]  /*07e0*/  @P2 LDG.E.128 R60, desc[UR8][R16.64+0x10] ;  /* 0x00001008103c2981 */ /* 0x000166000c1e1d00 */
[----:B------:R-:W-:Y:S01]  /*07f0*/  @P3 VIADD R7, R7, 0x20 ;  /* 0x0000002007073836 */ /* 0x000fe20000000000 */
[----:B------:R0:W5:Y:S01]  /*0800*/  @P3 LDG.E.128 R48, desc[UR8][R18.64] ;  /* 0x0000000812303981 */ /* 0x000162000c1e1d00 */
[----:B---3--:R-:W-:-:S03]  /*0810*/  @P0 IMAD.WIDE.U32 R14, R3, 0x20, R12 ;  /* 0x00000020030e0825 */ /* 0x008fc600078e000c */
        /* <DEDUP_REMOVED lines=26> */
.L_x_9443:
[----:B------:R-:W-:Y:S05]  /*09c0*/  BSYNC.RECONVERGENT B0 ;  /* 0x0000000000007941 */ /* 0x000fea0003800200 */
.L_x_9441:
[----:B------:R-:W1:Y:S02]  /*09d0*/  LDCU UR4, c[0x0][0x384] ;  /* 0x00007080ff0477ac */ /* 0x000e640008000800 */
[----:B-1----:R-:W-:-:S13]  /*09e0*/  ISETP.GE.AND P0, PT, R4, UR4, PT ;  /* 0x0000000404007c0c */ /* 0x002fda000bf06270 */
[----:B------:R-:W-:Y:S05]  /*09f0*/  @P0 EXIT ;  /* 0x000000000000094d */ /* 0x000fea0003800000 */
[----:B------:R-:W-:Y:S01]  /*0a00*/  IMAD.HI.U32 R7, R2, -0x326172a9, RZ ;  /* 0xcd9e8d5702077827 */ /* 0x000fe200078e00ff */
[----:B------:R-:W1:Y:S01]  /*0a10*/  LDCU.64 UR4, c[0x0][0x3e0] ;  /* 0x00007c00ff0477ac */ /* 0x000e620008000a00 */
[----:B------:R-:W-:Y:S02]  /*0a20*/  BSSY B0, `(.L_x_9444) ;  /* 0x0001c17000007945 */ /* 0x000fe40003800000 */
[C---:B0-----:R-:W-:Y:S01]  /*0a30*/  IMAD.HI.U32 R8, R5.reuse, -0x2daee0ad, RZ ;  /* 0xd2511f5305087827 */ /* 0x041fe200078e00ff */
[----:B------:R-:W-:Y:S01]  /*0a40*/  LOP3.LUT R7, R6, UR6, R7, 0x96, !PT ;  /* 0x0000000606077c12 */ /* 0x000fe2000f8e9607 */
[----:B------:R-:W0:Y:S02]  /*0a50*/  LDCU UR32, c[0x0][0x388] ;  /* 0x00007100ff2077ac */ /* 0x000e240008000800 */
        /* <DEDUP_REMOVED lines=11> */
[----:B-1----:R-:W-:Y:S01]  /*0b10*/  UISETP.NE.U32.AND UP0, UPT, UR4, URZ, UPT ;  /* 0x000000ff0400728c */ /* 0x002fe2000bf05070 */
[----:B------:R-:W-:Y:S01]  /*0b20*/  IMAD.HI.U32 R7, R11, -0x326172a9, RZ ;  /* 0xcd9e8d570b077827 */ /* 0x000fe200078e00ff */
[----:B------:R-:W1:Y:S03]  /*0b30*/  LDCU.64 UR10, c[0x0][0x3a0] ;  /* 0x00007400ff0a77ac */ /* 0x000e660008000a00 */
        /* <DEDUP_REMOVED lines=49> */
[----:B0123--:R-:W-:-:S07]  /*0e50*/  HFMA2 R10, -RZ, RZ, 0, 0 ;  /* 0x00000000ff0a7431 */ /* 0x00ffce00000001ff */
.L_x_9875:
        /* <DEDUP_REMOVED lines=14> */
[----:B------:R-:W-:Y:S01]  /*0f40*/  IMAD.MOV.U32 R143, RZ, RZ, R120 ;  /* 0x000000ffff8f7224 */ /* 0x000fe200078e0078 */
[----:B--2---:R-:W-:Y:S02]  /*0f50*/  @P0 SHF.L.U32 R142, R100, 0x10, RZ ;  /* 0x00000010648e0819 */ /* 0x004fe400000006ff */
        /* <DEDUP_REMOVED lines=22> */
.L_x_45640:
[----:B------:R-:W-:Y:S05]  /*10c0*/  BRX R110 -0x10d0                                       (*"BRANCH_TARGETS .L_x_45641,.L_x_45642,.L_x_45643"*) ;  /* 0xffffffec6ecc7949 */ /* 0x000fea000383ffff */
.L_x_45643:
[----:B------:R-:W-:Y:S01]  /*10d0*/  VIADD R13, R9, 0x1 ;  /* 0x00000001090d7836 */ /* 0x000fe20000000000 */
[----:B------:R-:W-:Y:S01]  /*10e0*/  MOV R11, R8 ;  /* 0x00000008000b7202 */ /* 0x000fe20000000f00 */
[----:B------:R-:W-:Y:S01]  /*10f0*/  IMAD.MOV.U32 R144, RZ, RZ, R141 ;  /* 0x000000ffff907224 */ /* 0x000fe200078e008d */
[----:B------:R-:W-:Y:S06]  /*1100*/  BRA `(.L_x_9449) ;  /* 0x0000000000ec7947 */ /* 0x000fec0003800000 */
.L_x_45641:
[----:B------:R-:W-:Y:S01]  /*1110*/  IMAD.MOV.U32 R144, RZ, RZ, R141 ;  /* 0x000000ffff907224 */ /* 0x000fe200078e008d */
[----:B------:R-:W-:Y:S01]  /*1120*/  MOV R11, R7 ;  /* 0x00000007000b7202 */ /* 0x000fe20000000f00 */
[----:B------:R-:W-:Y:S01]  /*1130*/  IMAD.MOV.U32 R13, RZ, RZ, 0x3 ;  /* 0x00000003ff0d7424 */ /* 0x000fe200078e00ff */
[----:B------:R-:W-:Y:S06]  /*1140*/  BRA `(.L_x_9449) ;  /* 0x0000000000dc7947 */ /* 0x000fec0003800000 */
.L_x_45642:
        /* <DEDUP_REMOVED lines=13> */
.L_x_9451:
[----:B------:R-:W-:Y:S05]  /*1220*/  BSYNC.RECONVERGENT B3 ;  /* 0x0000000000037941 */ /* 0x000fea0003800200 */
.L_x_9450:
        /* <DEDUP_REMOVED lines=40> */
[----:B------:R-:W-:-:S07]  /*14b0*/  LOP3.LUT R7, R110, UR31, R145, 0x96, !PT ;  /* 0x0000001f6e077c12 */ /* 0x000fce000f8e9691 */
.L_x_9449:
[----:B------:R-:W-:Y:S05]  /*14c0*/  BSYNC.RECONVERGENT B2 ;  /* 0x0000000000027941 */ /* 0x000fea0003800200 */
.L_x_9448:
        /* <DEDUP_REMOVED lines=10> */
[----:B------:R-:W-:-:S02]  /*1570*/  IMAD.MOV.U32 R111, RZ, RZ, 0x2 ;  /* 0x00000002ff6f7424 */ /* 0x000fc400078e00ff */
[----:B------:R-:W-:Y:S02]  /*1580*/  IMAD.MOV.U32 R9, RZ, RZ, R12 ;  /* 0x000000ffff097224 */ /* 0x000fe400078e000c */
        /* <DEDUP_REMOVED lines=17> */
.L_x_9454:
        /* <DEDUP_REMOVED lines=13> */
.L_x_9456:
[----:B------:R-:W-:Y:S05]  /*1770*/  BSYNC.RECONVERGENT B3 ;  /* 0x0000000000037941 */ /* 0x000fea0003800200 */
.L_x_9455:
        /* <DEDUP_REMOVED lines=42> */
.L_x_9453:
[----:B------:R-:W-:Y:S05]  /*1a20*/  BSYNC.RECONVERGENT B2 ;  /* 0x0000000000027941 */ /* 0x000fea0003800200 */
.L_x_9452:
        /* <DEDUP_REMOVED lines=23> */
.L_x_9459:
        /* <DEDUP_REMOVED lines=13> */
.L_x_9461:
[----:B------:R-:W-:Y:S05]  /*1c70*/  BSYNC.RECONVERGENT B3 ;  /* 0x0000000000037941 */ /* 0x000fea0003800200 */
.L_x_9460:
        /* <DEDUP_REMOVED lines=43> */
.L_x_9458:
[----:B------:R-:W-:Y:S05]  /*1f30*/  BSYNC.RECONVERGENT B2 ;  /* 0x0000000000027941 */ /* 0x000fea0003800200 */
.L_x_9457:
[----:B------:R-:W-:Y:S01]  /*1f40*/  I2FP.F32.U32 R9, R9 ;  /* 0x0000000900097245 */ /* 0x000fe20000201000 */
[----:B------:R-:W-:Y:S01]  /*1f50*/  BSSY.RECONVERGENT B2, `(.L_x_9462) ;  /* 0x0000051000027945 */ /* 0x000fe20003800200 */
[----:B------:R-:W-:Y:S02]  /*1f60*/  SHF.L.U32 R111, R105, 0x10, RZ ;  /* 0x00000010696f7819 */ /* 0x000fe400000006ff */
[----:B------:R-:W-:Y:S01]  /*1f70*/  ISETP.NE.AND P2, PT, R122, 0x1, PT ;  /* 0x000000017a00780c */ /* 0x000fe20003f45270 */
[----:B------:R-:W-:Y:S01]  /*1f80*/  FFMA.FTZ R100, R9, R132, 1.1641532182693481445e-10 ;  /* 0x2f00000009647423 */ /* 0x000fe20000010084 */
[----:B------:R-:W-:Y:S02]  /*1f90*/  IMAD.U32 R9, R101, 0x10000, RZ ;  /* 0x0001000065097824 */ /* 0x000fe400078e00ff */
[----:B------:R-:W-:Y:S01]  /*1fa0*/  FMUL.FTZ R104, R111, R142 ;  /* 0x0000008e6f687220 */ /* 0x000fe20000410000 */
[----:B------:R-:W-:Y:S01]  /*1fb0*/  PRMT R121, R101, 0x7632, R121 ;  /* 0x0000763265797816 */ /* 0x000fe20000000079 */
[----:B------:R-:W-:Y:S01]  /*1fc0*/  IMAD.MOV.U32 R101, RZ, RZ, 0x2 ;  /* 0x00000002ff657424 */ /* 0x000fe200078e00ff */
[----:B------:R-:W-:Y:S01]  /*1fd0*/  FSETP.GTU.FTZ.AND P1, PT, R100, R143, PT ;  /* 0x0000008f6400720b */ /* 0x000fe20003f3c000 */
[----:B------:R-:W-:Y:S01]  /*1fe0*/  FMUL.FTZ R104, R104, R145 ;  /* 0x0000009168687220 */ /* 0x000fe20000410000 */
[----:B------:R-:W-:-:S04]  /*1ff0*/  PRMT R111, R105, 0x7632, R111 ;  /* 0x00007632696f7816 */ /* 0x000fc8000000006f */
        /* <DEDUP_REMOVED lines=13> */
.L_x_9464:
        /* <DEDUP_REMOVED lines=13> */
.L_x_9466:
[----:B------:R-:W-:Y:S05]  /*21a0*/  BSYNC.RECONVERGENT B3 ;  /* 0x0000000000037941 */ /* 0x000fea0003800200 */
.L_x_9465:
        /* <DEDUP_REMOVED lines=43> */
.L_x_9463:
[----:B------:R-:W-:Y:S05]  /*2460*/  BSYNC.RECONVERGENT B2 ;  /* 0x0000000000027941 */ /* 0x000fea0003800200 */
.L_x_9462:
[----:B------:R-:W-:Y:S01]  /*2470*/  I2FP.F32.U32 R9, R9 ;  /* 0x0000000900097245 */ /* 0x000fe20000201000 */
[----:B------:R-:W-:Y:S01]  /*2480*/  IMAD.U32 R111, R111, 0x10000, RZ ;  /* 0x000100006f6f7824 */ /* 0x000fe200078e00ff */
[----:B------:R-:W-:Y:S01]  /*2490*/  ISETP.NE.AND P3, PT, R101, 0x1, PT ;  /* 0x000000016500780c */ /* 0x000fe20003f65270 */
[----:B------:R-:W-:Y:S01]  /*24a0*/  BSSY.RECONVERGENT B2, `(.L_x_9467) ;  /* 0x000004d000027945 */ /* 0x000fe20003800200 */
[----:B------:R-:W-:Y:S02]  /*24b0*/  HFMA2 R105, -RZ, RZ, 0, 1.1920928955078125e-07 ;  /* 0x00000002ff697431 */ /* 0x000fe400000001ff */
[----:B------:R-:W-:Y:S01]  /*24c0*/  FFMA.FTZ R100, R9, R132, 1.1641532182693481445e-10 ;  /* 0x2f00000009647423 */ /* 0x000fe20000010084 */
[----:B------:R-:W-:Y:S01]  /*24d0*/  FMUL.FTZ R104, R111, R142 ;  /* 0x0000008e6f687220 */ /* 0x000fe20000410000 */
[----:B------:R-:W-:Y:S02]  /*24e0*/  IMAD.U32 R111, R121, 0x10000, RZ ;  /* 0x00010000796f7824 */ /* 0x000fe400078e00ff */
[----:B------:R-:W-:-:S02]  /*24f0*/  IMAD.MOV.U32 R9, RZ, RZ, R12 ;  /* 0x000000ffff097224 */ /* 0x000fc400078e000c */
        /* <DEDUP_REMOVED lines=14> */
.L_x_9469:
        /* <DEDUP_REMOVED lines=13> */
.L_x_9471:
[----:B------:R-:W-:Y:S05]  /*26b0*/  BSYNC.RECONVERGENT B3 ;  /* 0x0000000000037941 */ /* 0x000fea0003800200 */
.L_x_9470:
        /* <DEDUP_REMOVED lines=43> */
.L_x_9468:
[----:B------:R-:W-:Y:S05]  /*2970*/  BSYNC.RECONVERGENT B2 ;  /* 0x0000000000027941 */ /* 0x000fea0003800200 */
.L_x_9467:
        /* <DEDUP_REMOVED lines=25> */
.L_x_9474:
        /* <DEDUP_REMOVED lines=13> */
.L_x_9476:
[----:B------:R-:W-:Y:S05]  /*2be0*/  BSYNC.RECONVERGENT B3 ;  /* 0x0000000000037941 */ /* 0x000fea0003800200 */
.L_x_9475:
        /* <DEDUP_REMOVED lines=43> */
.L_x_9473:
[----:B------:R-:W-:Y:S05]  /*2ea0*/  BSYNC.RECONVERGENT B2 ;  /* 0x0000000000027941 */ /* 0x000fea0003800200 */
.L_x_9472:
[----:B------:R-:W-:Y:S01]  /*2eb0*/  I2FP.F32.U32 R9, R9 ;  /* 0x0000000900097245 */ /* 0x000fe20000201000 */
[----:B------:R-:W-:Y:S01]  /*2ec0*/  BSSY.RECONVERGENT B2, `(.L_x_9477) ;  /* 0x000004f000027945 */ /* 0x000fe20003800200 */
[----:B------:R-:W-:Y:S02]  /*2ed0*/  SHF.L.U32 R101, R106, 0x10, RZ ;  /* 0x000000106a657819 */ /* 0x000fe400000006ff */
[----:B------:R-:W-:Y:S01]  /*2ee0*/  ISETP.NE.AND P5, PT, R131, 0x1, PT ;  /* 0x000000018300780c */ /* 0x000fe20003fa5270 */
[----:B------:R-:W-:Y:S01]  /*2ef0*/  FFMA.FTZ R100, R9, R132, 1.1641532182693481445e-10 ;  /* 0x2f00000009647423 */ /* 0x000fe20000010084 */
[----:B------:R-:W-:Y:S02]  /*2f00*/  IMAD.U32 R9, R102, 0x10000, RZ ;  /* 0x0001000066097824 */ /* 0x000fe400078e00ff */
[----:B------:R-:W-:Y:S02]  /*2f10*/  FMUL.FTZ R104, R101, R142 ;  /* 0x0000008e65687220 */ /* 0x000fe40000410000 */
[----:B------:R-:W-:-:S02]  /*2f20*/  FSETP.GTU.FTZ.AND P4, PT, R100, R143, PT ;  /* 0x0000008f6400720b */ /* 0x000fc40003f9c000 */
[----:B------:R-:W-:-:S05]  /*2f30*/  FMUL.FTZ R104, R104, R145 ;  /* 0x0000009168687220 */ /* 0x000fca0000410000 */
        /* <DEDUP_REMOVED lines=14> */
.L_x_9479:
        /* <DEDUP_REMOVED lines=13> */
.L_x_9481:
[----:B------:R-:W-:Y:S05]  /*30f0*/  BSYNC.RECONVERGENT B3 ;  /* 0x0000000000037941 */ /* 0x000fea0003800200 */
.L_x_9480:
        /* <DEDUP_REMOVED lines=43> */
.L_x_9478:
[----:B------:R-:W-:Y:S05]  /*33b0*/  BSYNC.RECONVERGENT B2 ;  /* 0x0000000000027941 */ /* 0x000fea0003800200 */
.L_x_9477:
        /* <DEDUP_REMOVED lines=25> */
.L_x_9484:
        /* <DEDUP_REMOVED lines=15> */
.L_x_9486:
[----:B------:R-:W-:Y:S05]  /*3640*/  BSYNC.RECONVERGENT B3 ;  /* 0x0000000000037941 */ /* 0x000fea0003800200 */
.L_x_9485:
        /* <DEDUP_REMOVED lines=43> */
.L_x_9483:
[----:B------:R-:W-:Y:S05]  /*3900*/  BSYNC.RECONVERGENT B2 ;  /* 0x0000000000027941 */ /* 0x000fea0003800200 */
.L_x_9482:
[----:B------:R-:W-:Y:S01]  /*3910*/  I2FP.F32.U32 R101, R101 ;  /* 0x0000006500657245 */ /* 0x000fe20000201000 */
[----:B------:R-:W-:Y:S01]  /*3920*/  IMAD.U32 R107, R107, 0x10000, RZ ;  /* 0x000100006b6b7824 */ /* 0x000fe200078e00ff */
[----:B------:R-:W-:-:S03]  /*3930*/  F2FP.BF16.F32.PACK_AB R102, R122, R121 ;  /* 0x000000797a66723e */ /* 0x000fc600000010ff */
        /* <DEDUP_REMOVED lines=8> */
[----:B------:R-:W-:Y:S02]  /*39c0*/  F2FP.BF16.F32.PACK_AB R101, R111, R110 ;  /* 0x0000006e6f65723e */ /* 0x000fe400000010ff */
[----:B------:R-:W-:Y:S02]  /*39d0*/  F2FP.BF16.F32.PACK_AB R100, R13, R11 ;  /* 0x0000000b0d64723e */ /* 0x000fe400000010ff */
[----:B------:R-:W-:Y:S01]  /*39e0*/  F2FP.BF16.F32.PACK_AB R103, R132, R131 ;  /* 0x000000838467723e */ /* 0x000fe200000010ff */
[----:B------:R-:W-:Y:S06]  /*39f0*/  BRA `(.L_x_9487) ;  /* 0x0000002800187947 */ /* 0x000fec0003800000 */
.L_x_9447:
        /* <DEDUP_REMOVED lines=16> */
.L_x_9490:
        /* <DEDUP_REMOVED lines=13> */
.L_x_9492:
[----:B------:R-:W-:Y:S05]  /*3bd0*/  BSYNC.RECONVERGENT B3 ;  /* 0x0000000000037941 */ /* 0x000fea0003800200 */
.L_x_9491:
        /* <DEDUP_REMOVED lines=41> */
.L_x_9489:
[----:B------:R-:W-:Y:S05]  /*3e70*/  BSYNC.RECONVERGENT B2 ;  /* 0x0000000000027941 */ /* 0x000fea0003800200 */
.L_x_9488:
[----:B------:R-:W0:Y:S01]  /*3e80*/  LDC R145, c[0x0][0x404] ;  /* 0x00010100ff917b82 */ /* 0x000e220000000800 */
[----:B------:R-:W-:Y:S01]  /*3e90*/  I2FP.F32.U32 R9, R11 ;  /* 0x0000000b00097245 */ /* 0x000fe20000201000 */
[----:B------:R-:W-:Y:S01]  /*3ea0*/  IMAD.MOV.U32 R132, RZ, RZ, 0x2f800000 ;  /* 0x2f800000ff847424 */ /* 0x000fe200078e00ff */
[----:B------:R-:W-:Y:S01]  /*3eb0*/  ISETP.NE.AND P1, PT, R13, 0x1, PT ;  /* 0x000000010d00780c */ /* 0x000fe20003f25270 */
[C---:B-----5:R-:W-:Y:S01]  /*3ec0*/  IMAD.U32 R11, R104.reuse, 0x10000, RZ ;  /* 0x00010000680b7824 */ /* 0x060fe200078e00ff */
[----:B------:R-:W-:Y:S01]  /*3ed0*/  BSSY.RECONVERGENT B2, `(.L_x_9493) ;  /* 0x000004d000027945 */ /* 0x000fe20003800200 */
[----:B------:R-:W-:Y:S01]  /*3ee0*/  FFMA.FTZ R100, R9, R132, 1.1641532182693481445e-10 ;  /* 0x2f00000009647423 */ /* 0x000fe20000010084 */
[----:B------:R-:W-:Y:S01]  /*3ef0*/  HFMA2 R101, -RZ, RZ, 0, 1.1920928955078125e-07 ;  /* 0x00000002ff657431 */ /* 0x000fe200000001ff */
[----:B------:R-:W1:Y:S01]  /*3f00*/  LDC R143, c[0x0][0x408] ;  /* 0x00010200ff8f7b82 */ /* 0x000e620000000800 */
[----:B------:R-:W-:Y:S01]  /*3f10*/  FMUL.FTZ R102, R11, R142 ;  /* 0x0000008e0b667220 */ /* 0x000fe20000410000 */
[----:B------:R-:W-:Y:S01]  /*3f20*/  PRMT R104, R104, 0x7632, R104 ;  /* 0x0000763268687816 */ /* 0x000fe20000000068 */
[----:B------:R-:W-:Y:S01]  /*3f30*/  IMAD.MOV.U32 R9, RZ, RZ, R12 ;  /* 0x000000ffff097224 */ /* 0x000fe200078e000c */
        /* <DEDUP_REMOVED lines=14> */
.L_x_9495:
        /* <DEDUP_REMOVED lines=13> */
.L_x_9497:
[----:B------:R-:W-:Y:S05]  /*40f0*/  BSYNC.RECONVERGENT B3 ;  /* 0x0000000000037941 */ /* 0x000fea0003800200 */
.L_x_9496:
        /* <DEDUP_REMOVED lines=42> */
.L_x_9494:
[----:B------:R-:W-:Y:S05]  /*43a0*/  BSYNC.RECONVERGENT B2 ;  /* 0x0000000000027941 */ /* 0x000fea0003800200 */
.L_x_9493:
[----:B------:R-:W-:Y:S01]  /*43b0*/  ISETP.NE.AND P2, PT, R101, 0x1, PT ;  /* 0x000000016500780c */ /* 0x000fe20003f45270 */
[----:B------:R-:W-:Y:S01]  /*43c0*/  IMAD.U32 R13, R104, 0x10000, RZ ;  /* 0x00010000680d7824 */ /* 0x000fe200078e00ff */
[----:B------:R-:W-:Y:S01]  /*43d0*/  I2FP.F32.U32 R9, R9 ;  /* 0x0000000900097245 */ /* 0x000fe20000201000 */
[----:B------:R-:W-:Y:S01]  /*43e0*/  BSSY.RECONVERGENT B2, `(.L_x_9498) ;  /* 0x000004b000027945 */ /* 0x000fe20003800200 */
[----:B------:R-:W-:Y:S02]  /*43f0*/  IMAD.MOV.U32 R103, RZ, RZ, 0x2 ;  /* 0x00000002ff677424 */ /* 0x000fe400078e00ff */
[----:B------:R-:W-:Y:S01]  /*4400*/  FMUL.FTZ R102, R13, R142 ;  /* 0x0000008e0d667220 */ /* 0x000fe20000410000 */
[----:B------:R-:W-:Y:S01]  /*4410*/  FFMA.FTZ R100, R9, R132, 1.1641532182693481445e-10 ;  /* 0x2f00000009647423 */ /* 0x000fe20000010084 */
[----:B------:R-:W-:Y:S02]  /*4420*/  MOV R9, R12 ;  /* 0x0000000c00097202 */ /* 0x000fe40000000f00 */
        /* <DEDUP_REMOVED lines=13> */
.L_x_9500:
        /* <DEDUP_REMOVED lines=13> */
.L_x_9502:
[----:B------:R-:W-:Y:S05]  /*45d0*/  BSYNC.RECONVERGENT B3 ;  /* 0x0000000000037941 */ /* 0x000fea0003800200 */
.L_x_9501:
        /* <DEDUP_REMOVED lines=43> */
.L_x_9499:
[----:B------:R-:W-:Y:S05]  /*4890*/  BSYNC.RECONVERGENT B2 ;  /* 0x0000000000027941 */ /* 0x000fea0003800200 */
.L_x_9498:
[----:B------:R-:W-:Y:S01]  /*48a0*/  ISETP.NE.AND P3, PT, R103, 0x1, PT ;  /* 0x000000016700780c */ /* 0x000fe20003f65270 */
[C---:B------:R-:W-:Y:S01]  /*48b0*/  IMAD.U32 R101, R105.reuse, 0x10000, RZ ;  /* 0x0001000069657824 */ /* 0x040fe200078e00ff */
[----:B------:R-:W-:Y:S01]  /*48c0*/  I2FP.F32.U32 R9, R9 ;  /* 0x0000000900097245 */ /* 0x000fe20000201000 */
[----:B------:R-:W-:Y:S01]  /*48d0*/  BSSY.RECONVERGENT B2, `(.L_x_9503) ;  /* 0x000004c000027945 */ /* 0x000fe20003800200 */
[----:B------:R-:W-:Y:S01]  /*48e0*/  PRMT R111, R105, 0x7632, R111 ;  /* 0x00007632696f7816 */ /* 0x000fe2000000006f */
[----:B------:R-:W-:Y:S01]  /*48f0*/  FMUL.FTZ R102, R101, R142 ;  /* 0x0000008e65667220 */ /* 0x000fe20000410000 */
[----:B------:R-:W-:Y:S02]  /*4900*/  IMAD.MOV.U32 R101, RZ, RZ, 0x2 ;  /* 0x00000002ff657424 */ /* 0x000fe400078e00ff */
[----:B------:R-:W-:Y:S01]  /*4910*/  FFMA.FTZ R100, R9, R132, 1.1641532182693481445e-10 ;  /* 0x2f00000009647423 */ /* 0x000fe20000010084 */
[----:B------:R-:W-:Y:S01]  /*4920*/  MOV R9, R12 ;  /* 0x0000000c00097202 */ /* 0x000fe20000000f00 */
[----:B------:R-:W-:-:S03]  /*4930*/  FMUL.FTZ R102, R102, R143 ;  /* 0x0000008f66667220 */ /* 0x000fc60000410000 */
        /* <DEDUP_REMOVED lines=12> */
.L_x_9505:
        /* <DEDUP_REMOVED lines=13> */
.L_x_9507:
[----:B------:R-:W-:Y:S05]  /*4ad0*/  BSYNC.RECONVERGENT B3 ;  /* 0x0000000000037941 */ /* 0x000fea0003800200 */
.L_x_9506:
        /* <DEDUP_REMOVED lines=43> */
.L_x_9504:
[----:B------:R-:W-:Y:S05]  /*4d90*/  BSYNC.RECONVERGENT B2 ;  /* 0x0000000000027941 */ /* 0x000fea0003800200 */
.L_x_9503:
        /* <DEDUP_REMOVED lines=21> */
.L_x_9510:
        /* <DEDUP_REMOVED lines=13> */
.L_x_9512:
[----:B------:R-:W-:Y:S05]  /*4fc0*/  BSYNC.RECONVERGENT B3 ;  /* 0x0000000000037941 */ /* 0x000fea0003800200 */
.L_x_9511:
        /* <DEDUP_REMOVED lines=43> */
.L_x_9509:
[----:B------:R-:W-:Y:S05]  /*5280*/  BSYNC.RECONVERGENT B2 ;  /* 0x0000000000027941 */ /* 0x000fea0003800200 */
.L_x_9508:
        /* <DEDUP_REMOVED lines=22> */
.L_x_9515:
        /* <DEDUP_REMOVED lines=13> */
.L_x_9517:
[----:B------:R-:W-:Y:S05]  /*54c0*/  BSYNC.RECONVERGENT B3 ;  /* 0x0000000000037941 */ /* 0x000fea0003800200 */
.L_x_9516:
        /* <DEDUP_REMOVED lines=41> */
[----:B------:R-:W-:Y:S01]  /*5760*/  LOP3.LUT R7, R102, UR31, R101, 0x96, !PT ;  /* 0x0000001f66077c12 */ /* 0x000fe2000f8e9665 */
[----:B------:R-:W-:-:S07]  /*5770*/  IMAD.MOV.U32 R144, RZ, RZ, R100 ;  /* 0x000000ffff907224 */ /* 0x000fce00078e0064 */
.L_x_9514:
[----:B------:R-:W-:Y:S05]  /*5780*/  BSYNC.RECONVERGENT B2 ;  /* 0x0000000000027941 */ /* 0x000fea0003800200 */
.L_x_9513:
        /* <DEDUP_REMOVED lines=21> */
.L_x_9520:
        /* <DEDUP_REMOVED lines=13> */
.L_x_9522:
[----:B------:R-:W-:Y:S05]  /*59b0*/  BSYNC.RECONVERGENT B3 ;  /* 0x0000000000037941 */ /* 0x000fea0003800200 */
.L_x_9521:
        /* <DEDUP_REMOVED lines=43> */
.L_x_9519:
[----:B------:R-:W-:Y:S05]  /*5c70*/  BSYNC.RECONVERGENT B2 ;  /* 0x0000000000027941 */ /* 0x000fea0003800200 */
.L_x_9518:
[----:B------:R-:W-:Y:S01]  /*5c80*/  I2FP.F32.U32 R9, R9 ;  /* 0x0000000900097245 */ /* 0x000fe20000201000 */
[----:B------:R-:W-:Y:S01]  /*5c90*/  IMAD.U32 R101, R107, 0x10000, RZ ;  /* 0x000100006b657824 */ /* 0x000fe200078e00ff */
        /* <DEDUP_REMOVED lines=20> */
.L_x_9525:
        /* <DEDUP_REMOVED lines=15> */
.L_x_9527:
[----:B------:R-:W-:Y:S05]  /*5ed0*/  BSYNC.RECONVERGENT B3 ;  /* 0x0000000000037941 */ /* 0x000fea0003800200 */
.L_x_9526:
        /* <DEDUP_REMOVED lines=43> */
.L_x_9524:
[----:B------:R-:W-:Y:S05]  /*6190*/  BSYNC.RECONVERGENT B2 ;  /* 0x0000000000027941 */ /* 0x000fea0003800200 */
.L_x_9523:
[----:B------:R-:W-:Y:S01]  /*61a0*/  I2FP.F32.U32 R101, R101 ;  /* 0x0000006500657245 */ /* 0x000fe20000201000 */
[----:B------:R-:W-:Y:S01]  /*61b0*/  IMAD.U32 R107, R107, 0x10000, RZ ;  /* 0x000100006b6b7824 */ /* 0x000fe200078e00ff */
[----:B------:R-:W-:-:S03]  /*61c0*/  F2FP.BF16.F32.PACK_AB R102, R122, R121 ;  /* 0x000000797a66723e */ /* 0x000fc600000010ff */
[----:B------:R-:W-:Y:S01]  /*61d0*/  FFMA.FTZ R132, R101, R132, 1.1641532182693481445e-10 ;  /* 0x2f00000065847423 */ /* 0x000fe20000010084 */
[----:B------:R-:W-:Y:S01]  /*61e0*/  FMUL.FTZ R100, R107, R142 ;  /* 0x0000008e6b647220 */ /* 0x000fe20000410000 */
[----:B------:R-:W-:-:S03]  /*61f0*/  F2FP.BF16.F32.PACK_AB R101, R111, R110 ;  /* 0x0000006e6f65723e */ /* 0x000fc600000010ff */
[----:B------:R-:W-:Y:S01]  /*6200*/  FMUL.FTZ R100, R100, R143 ;  /* 0x0000008f64647220 */ /* 0x000fe20000410000 */
[----:B------:R-:W-:-:S04]  /*6210*/  FSETP.GTU.FTZ.AND P6, PT, R132, R145, PT ;  /* 0x000000918400720b */ /* 0x000fc80003fdc000 */
[----:B------:R-:W-:Y:S02]  /*6220*/  FSEL R132, R100, RZ, !P6 ;  /* 0x000000ff64847208 */ /* 0x000fe40007000000 */
[----:B------:R-:W-:Y:S02]  /*6230*/  PLOP3.LUT P6, PT, P6, PT, PT, 0x8, 0x80 ;  /* 0x000000000080781c */ /* 0x000fe400037ce170 */
[----:B------:R-:W-:Y:S02]  /*6240*/  F2FP.BF16.F32.PACK_AB R100, R13, R11 ;  /* 0x0000000b0d64723e */ /* 0x000fe400000010ff */
[----:B------:R-:W-:-:S09]  /*6250*/  F2FP.BF16.F32.PACK_AB R103, R132, R131 ;  /* 0x000000838467723e */ /* 0x000fd200000010ff */
.L_x_9487:
        /* <DEDUP_REMOVED lines=16> */
[C---:B------:R-:W-:Y:S01]  /*6360*/  IADD3 R143, PT, PT, R120.reuse, 0x20, RZ ;  /* 0x00000020788f7810 */ /* 0x040fe20007ffe0ff */
[----:B------:R-:W-:Y:S01]  /*6370*/  IMAD.MOV.U32 R141, RZ, RZ, R144 ;  /* 0x000000ffff8d7224 */ /* 0x000fe200078e0090 */
[----:B------:R0:W-:Y:S01]  /*6380*/  STG.E.128 desc[UR8][R106.64], R100 ;  /* 0x000000646a007986 */ /* 0x0001e2000c101d08 */
[----:B-1----:R-:W-:-:S05]  /*6390*/  IMAD.WIDE.U32 R104, R120, 0x8, R104 ;  /* 0x0000000878687825 */ /* 0x002fca00078e0068 */
[----:B------:R0:W-:Y:S02]  /*63a0*/  STG.E.64 desc[UR8][R104.64], R146 ;  /* 0x0000009268007986 */ /* 0x0001e4000c101b08 */
.L_x_9446:
[----:B------:R-:W-:Y:S05]  /*63b0*/  BSYNC.RECONVERGENT B1 ;  /* 0x0000000000017941 */ /* 0x000fea0003800200 */
.L_x_9445:
        /* <DEDUP_REMOVED lines=12> */
[----:B------:R0:W5:Y:S01]  /*6480*/  LDG.E.128 R100, desc[UR8][R14.64] ;  /* 0x000000080e647981 */ /* 0x000162000c1e1d00 */
[----:B------:R-:W-:Y:S01]  /*6490*/  ISETP.NE.AND P0, PT, R9, 0x1, PT ;  /* 0x000000010900780c */ /* 0x000fe20003f05270 */
[----:B------:R-:W-:Y:S01]  /*64a0*/  BSSY.RECONVERGENT B2, `(.L_x_9531) ;  /* 0x0000047000027945 */ /* 0x000fe20003800200 */
[----:B------:R-:W-:Y:S01]  /*64b0*/  IMAD.MOV.U32 R112, RZ, RZ, 0x2 ;  /* 0x00000002ff707424 */ /* 0x000fe200078e00ff */
[----:B------:R-:W-:Y:S01]  /*64c0*/  MOV R144, R141 ;  /* 0x0000008d00907202 */ /* 0x000fe20000000f00 */
[----:B------:R-:W-:-:S09]  /*64d0*/  IMAD.MOV.U32 R113, RZ, RZ, R12 ;  /* 0x000000ffff717224 */ /* 0x000fd200078e000c */
[----:B0-----:R-:W-:Y:S05]  /*64e0*/  @!P0 BRA `(.L_x_9532) ;  /* 0x0000000400088947 */ /* 0x001fea0003800000 */
        /* <DEDUP_REMOVED lines=10> */
.L_x_9533:
        /* <DEDUP_REMOVED lines=13> */
.L_x_9535:
[----:B------:R-:W-:Y:S05]  /*6660*/  BSYNC.RECONVERGENT B3 ;  /* 0x0000000000037941 */ /* 0x000fea0003800200 */
.L_x_9534:
        /* <DEDUP_REMOVED lines=42> */
.L_x_9532:
[----:B------:R-:W-:Y:S05]  /*6910*/  BSYNC.RECONVERGENT B2 ;  /* 0x0000000000027941 */ /* 0x000fea0003800200 */
.L_x_9531:
        /* <DEDUP_REMOVED lines=29> */
.L_x_9538:
        /* <DEDUP_REMOVED lines=13> */
.L_x_9540:
[----:B------:R-:W-:Y:S05]  /*6bc0*/  BSYNC.RECONVERGENT B3 ;  /* 0x0000000000037941 */ /* 0x000fea0003800200 */
.L_x_9539:
        /* <DEDUP_REMOVED lines=43> */
.L_x_9537:
[----:B------:R-:W-:Y:S05]  /*6e80*/  BSYNC.RECONVERGENT B2 ;  /* 0x0000000000027941 */ /* 0x000fea0003800200 */
.L_x_9536:
        /* <DEDUP_REMOVED lines=23> */
.L_x_9543:
        /* <DEDUP_REMOVED lines=13> */
.L_x_9545:
[----:B------:R-:W-:Y:S05]  /*70d0*/  BSYNC.RECONVERGENT B3 ;  /* 0x0000000000037941 */ /* 0x000fea0003800200 */
.L_x_9544:
        /* <DEDUP_REMOVED lines=43> */
.L_x_9542:
[----:B------:R-:W-:Y:S05]  /*7390*/  BSYNC.RECONVERGENT B2 ;  /* 0x0000000000027941 */ /* 0x000fea0003800200 */
.L_x_9541:
        /* <DEDUP_REMOVED lines=10> */
[----:B------:R-:W-:-:S04]  /*7440*/  FSETP.GTU.FTZ.AND P1, PT, R100, R145, PT ;  /* 0x000000916400720b */ /* 0x000fc80003f3c000 */
[----:B------:R-:W-:Y:S02]  /*7450*/  FSEL R112, R113, RZ, !P1 ;  /* 0x000000ff71707208 */ /* 0x000fe40004800000 */
[----:B------:R-:W-:Y:S02]  /*7460*/  PLOP3.LUT P1, PT, P1, PT, PT, 0x8, 0x80 ;  /* 0x000000000080781c */ /* 0x000fe40000f2e170 */
[----:B------:R-:W-:Y:S01]  /*7470*/  PRMT R113, R105, 0x7632, R113 ;  /* 0x0000763269717816 */ /* 0x000fe20000000071 */
        /* <DEDUP_REMOVED lines=11> */
.L_x_9548:
        /* <DEDUP_REMOVED lines=13> */
.L_x_9550:
[----:B------:R-:W-:Y:S05]  /*7600*/  BSYNC.RECONVERGENT B3 ;  /* 0x0000000000037941 */ /* 0x000fea0003800200 */
.L_x_9549:
        /* <DEDUP_REMOVED lines=43> */
.L_x_9547:
[----:B------:R-:W-:Y:S05]  /*78c0*/  BSYNC.RECONVERGENT B2 ;  /* 0x0000000000027941 */ /* 0x000fea0003800200 */
.L_x_9546:
        /* <DEDUP_REMOVED lines=9> */
[----:B------:R-:W-:Y:S01]  /*7960*/  FMUL.FTZ R113, R113, R134 ;  /* 0x0000008671717220 */ /* 0x000fe20000410000 */
[----:B------:R-:W-:-:S04]  /*7970*/  IMAD.U32 R100, R123, 0x10000, RZ ;  /* 0x000100007b647824 */ /* 0x000fc800078e00ff */
        /* <DEDUP_REMOVED lines=12> */
.L_x_9553:
        /* <DEDUP_REMOVED lines=13> */
.L_x_9555:
[----:B------:R-:W-:Y:S05]  /*7b10*/  BSYNC.RECONVERGENT B3 ;  /* 0x0000000000037941 */ /* 0x000fea0003800200 */
.L_x_9554:
        /* <DEDUP_REMOVED lines=43> */
.L_x_9552:
[----:B------:R-:W-:Y:S05]  /*7dd0*/  BSYNC.RECONVERGENT B2 ;  /* 0x0000000000027941 */ /* 0x000fea0003800200 */
.L_x_9551:
[----:B------:R-:W-:Y:S01]  /*7de0*/  I2FP.F32.U32 R9, R9 ;  /* 0x0000000900097245 */ /* 0x000fe20000201000 */
[----:B------:R-:W-:Y:S01]  /*7df0*/  IMAD.U32 R101, R106, 0x10000, RZ ;  /* 0x000100006a657824 */ /* 0x000fe200078e00ff */
[----:B------:R-:W-:Y:S01]  /*7e00*/  ISETP.NE.AND P4, PT, R104, 0x1, PT ;  /* 0x000000016800780c */ /* 0x000fe20003f85270 */
[----:B------:R-:W-:Y:S01]  /*7e10*/  BSSY.RECONVERGENT B2, `(.L_x_9556) ;  /* 0x000004f000027945 */ /* 0x000fe20003800200 */
[----:B------:R-:W-:Y:S01]  /*7e20*/  PRMT R106, R106, 0x7632, R106 ;  /* 0x000076326a6a7816 */ /* 0x000fe2000000006a */
[----:B------:R-:W-:Y:S01]  /*7e30*/  FFMA.FTZ R100, R9, R146, 1.1641532182693481445e-10 ;  /* 0x2f00000009647423 */ /* 0x000fe20000010092 */
[----:B------:R-:W-:Y:S01]  /*7e40*/  FMUL.FTZ R101, R101, R142 ;  /* 0x0000008e65657220 */ /* 0x000fe20000410000 */
[----:B------:R-:W-:Y:S01]  /*7e50*/  MOV R105, 0x2 ;  /* 0x0000000200697802 */ /* 0x000fe20000000f00 */
[----:B------:R-:W-:Y:S02]  /*7e60*/  IMAD.MOV.U32 R9, RZ, RZ, R12 ;  /* 0x000000ffff097224 */ /* 0x000fe400078e000c */
[----:B------:R-:W-:Y:S01]  /*7e70*/  FMUL.FTZ R101, R101, R134 ;  /* 0x0000008665657220 */ /* 0x000fe20000410000 */
[----:B------:R-:W-:Y:S01]  /*7e80*/  FSETP.GTU.FTZ.AND P3, PT, R100, R145, PT ;  /* 0x000000916400720b */ /* 0x000fe20003f7c000 */
[C---:B------:R-:W-:Y:S01]  /*7e90*/  IMAD.U32 R100, R102.reuse, 0x10000, RZ ;  /* 0x0001000066647824 */ /* 0x040fe200078e00ff */
        /* <DEDUP_REMOVED lines=13> */
.L_x_9558:
        /* <DEDUP_REMOVED lines=13> */
.L_x_9560:
[----:B------:R-:W-:Y:S05]  /*8040*/  BSYNC.RECONVERGENT B3 ;  /* 0x0000000000037941 */ /* 0x000fea0003800200 */
.L_x_9559:
        /* <DEDUP_REMOVED lines=43> */
.L_x_9557:
[----:B------:R-:W-:Y:S05]  /*8300*/  BSYNC.RECONVERGENT B2 ;  /* 0x0000000000027941 */ /* 0x000fea0003800200 */
.L_x_9556:
        /* <DEDUP_REMOVED lines=23> */
.L_x_9563:
        /* <DEDUP_REMOVED lines=13> */
.L_x_9565:
[----:B------:R-:W-:Y:S05]  /*8550*/  BSYNC.RECONVERGENT B3 ;  /* 0x0000000000037941 */ /* 0x000fea0003800200 */
.L_x_9564:
        /* <DEDUP_REMOVED lines=43> */
.L_x_9562:
[----:B------:R-:W-:Y:S05]  /*8810*/  BSYNC.RECONVERGENT B2 ;  /* 0x0000000000027941 */ /* 0x000fea0003800200 */
.L_x_9561:
        /* <DEDUP_REMOVED lines=25> */
.L_x_9568:
        /* <DEDUP_REMOVED lines=15> */
.L_x_9570:
[----:B------:R-:W-:Y:S05]  /*8aa0*/  BSYNC.RECONVERGENT B3 ;  /* 0x0000000000037941 */ /* 0x000fea0003800200 */
.L_x_9569:
        /* <DEDUP_REMOVED lines=43> */
.L_x_9567:
[----:B------:R-:W-:Y:S05]  /*8d60*/  BSYNC.RECONVERGENT B2 ;  /* 0x0000000000027941 */ /* 0x000fea0003800200 */
.L_x_9566:
        /* <DEDUP_REMOVED lines=15> */
.L_x_9530:
        /* <DEDUP_REMOVED lines=16> */
.L_x_9574:
        /* <DEDUP_REMOVED lines=13> */
.L_x_9576:
[----:B------:R-:W-:Y:S05]  /*9030*/  BSYNC.RECONVERGENT B3 ;  /* 0x0000000000037941 */ /* 0x000fea0003800200 */
.L_x_9575:
        /* <DEDUP_REMOVED lines=42> */
.L_x_9573:
[----:B------:R-:W-:Y:S05]  /*92e0*/  BSYNC.RECONVERGENT B2 ;  /* 0x0000000000027941 */ /* 0x000fea0003800200 */
.L_x_9572:
        /* <DEDUP_REMOVED lines=10> */
[----:B------:R-:W-:-:S02]  /*9390*/  PRMT R104, R104, 0x7632, R104 ;  /* 0x0000763268687816 */ /* 0x000fc40000000068 */
[----:B0-----:R-:W-:Y:S01]  /*93a0*/  FSETP.GTU.FTZ.AND P0, PT, R9, R146, PT ;  /* 0x000000920900720b */ /* 0x001fe20003f1c000 */
[----:B------:R-:W-:-:S03]  /*93b0*/  IMAD.MOV.U32 R9, RZ, RZ, R12 ;  /* 0x000000ffff097224 */ /* 0x000fc600078e000c */
        /* <DEDUP_REMOVED lines=13> */
.L_x_9579:
        /* <DEDUP_REMOVED lines=13> */
.L_x_9581:
[----:B------:R-:W-:Y:S05]  /*9560*/  BSYNC.RECONVERGENT B3 ;  /* 0x0000000000037941 */ /* 0x000fea0003800200 */
.L_x_9580:
        /* <DEDUP_REMOVED lines=43> */
.L_x_9578:
[----:B------:R-:W-:Y:S05]  /*9820*/  BSYNC.RECONVERGENT B2 ;  /* 0x0000000000027941 */ /* 0x000fea0003800200 */
.L_x_9577:
        /* <DEDUP_REMOVED lines=21> */
.L_x_9584:
        /* <DEDUP_REMOVED lines=13> */
.L_x_9586:
[----:B------:R-:W-:Y:S05]  /*9a50*/  BSYNC.RECONVERGENT B3 ;  /* 0x0000000000037941 */ /* 0x000fea0003800200 */
.L_x_9585:
        /* <DEDUP_REMOVED lines=43> */
.L_x_9583:
[----:B------:R-:W-:Y:S05]  /*9d10*/  BSYNC.RECONVERGENT B2 ;  /* 0x0000000000027941 */ /* 0x000fea0003800200 */
.L_x_9582:
[----:B------:R-:W-:Y:S01]  /*9d20*/  ISETP.NE.AND P3, PT, R102, 0x1, PT ;  /* 0x000000016600780c */ /* 0x000fe20003f65270 */
[C---:B------:R-:W-:Y:S01]  /*9d30*/  IMAD.U32 R101, R105.reuse, 0x10000, RZ ;  /* 0x0001000069657824 */ /* 0x040fe200078e00ff */
[----:B------:R-:W-:Y:S01]  /*9d40*/  I2FP.F32.U32 R9, R9 ;  /* 0x0000000900097245 */ /* 0x000fe20000201000 */
[----:B------:R-:W-:Y:S01]  /*9d50*/  BSSY.RECONVERGENT B2, `(.L_x_9587) ;  /* 0x000004c000027945 */ /* 0x000fe20003800200 */
[----:B------:R-:W-:Y:S01]  /*9d60*/  PRMT R113, R105, 0x7632, R113 ;  /* 0x0000763269717816 */ /* 0x000fe20000000071 */
[----:B------:R-:W-:Y:S01]  /*9d70*/  FMUL.FTZ R100, R101, R142 ;  /* 0x0000008e65647220 */ /* 0x000fe20000410000 */
[----:B------:R-:W-:Y:S02]  /*9d80*/  HFMA2 R101, -RZ, RZ, 0, 1.1920928955078125e-07 ;  /* 0x00000002ff657431 */ /* 0x000fe400000001ff */
[----:B------:R-:W-:Y:S01]  /*9d90*/  FFMA.FTZ R9, R9, R134, 1.1641532182693481445e-10 ;  /* 0x2f00000009097423 */ /* 0x000fe20000010086 */
[----:B------:R-:W-:-:S04]  /*9da0*/  FMUL.FTZ R100, R100, R145 ;  /* 0x0000009164647220 */ /* 0x000fc80000410000 */
        /* <DEDUP_REMOVED lines=13> */
.L_x_9589:
        /* <DEDUP_REMOVED lines=13> */
.L_x_9591:
[----:B------:R-:W-:Y:S05]  /*9f50*/  BSYNC.RECONVERGENT B3 ;  /* 0x0000000000037941 */ /* 0x000fea0003800200 */
.L_x_9590:
        /* <DEDUP_REMOVED lines=43> */
.L_x_9588:
[----:B------:R-:W-:Y:S05]  /*a210*/  BSYNC.RECONVERGENT B2 ;  /* 0x0000000000027941 */ /* 0x000fea0003800200 */
.L_x_9587:
        /* <DEDUP_REMOVED lines=21> */
.L_x_9594:
        /* <DEDUP_REMOVED lines=13> */
.L_x_9596:
[----:B------:R-:W-:Y:S05]  /*a440*/  BSYNC.RECONVERGENT B3 ;  /* 0x0000000000037941 */ /* 0x000fea0003800200 */
.L_x_9595:
        /* <DEDUP_REMOVED lines=43> */
.L_x_9593:
[----:B------:R-:W-:Y:S05]  /*a700*/  BSYNC.RECONVERGENT B2 ;  /* 0x0000000000027941 */ /* 0x000fea0003800200 */
.L_x_9592:
        /* <DEDUP_REMOVED lines=22> */
.L_x_9599:
        /* <DEDUP_REMOVED lines=13> */
.L_x_9601:
[----:B------:R-:W-:Y:S05]  /*a940*/  BSYNC.RECONVERGENT B3 ;  /* 0x0000000000037941 */ /* 0x000fea0003800200 */
.L_x_9600:
        /* <DEDUP_REMOVED lines=43> */
.L_x_9598:
[----:B------:R-:W-:Y:S05]  /*ac00*/  BSYNC.RECONVERGENT B2 ;  /* 0x0000000000027941 */ /* 0x000fea0003800200 */
.L_x_9597:
        /* <DEDUP_REMOVED lines=21> */
.L_x_9604:
        /* <DEDUP_REMOVED lines=13> */
.L_x_9606:
[----:B------:R-:W-:Y:S05]  /*ae30*/  BSYNC.RECONVERGENT B3 ;  /* 0x0000000000037941 */ /* 0x000fea0003800200 */
.L_x_9605:
        /* <DEDUP_REMOVED lines=43> */
.L_x_9603:
[----:B------:R-:W-:Y:S05]  /*b0f0*/  BSYNC.RECONVERGENT B2 ;  /* 0x0000000000027941 */ /* 0x000fea0003800200 */
.L_x_9602:
        /* <DEDUP_REMOVED lines=22> */
.L_x_9609:
        /* <DEDUP_REMOVED lines=15> */
.L_x_9611:
[----:B------:R-:W-:Y:S05]  /*b350*/  BSYNC.RECONVERGENT B3 ;  /* 0x0000000000037941 */ /* 0x000fea0003800200 */
.L_x_9610:
        /* <DEDUP_REMOVED lines=43> */
.L_x_9608:
[----:B------:R-:W-:Y:S05]  /*b610*/  BSYNC.RECONVERGENT B2 ;  /* 0x0000000000027941 */ /* 0x000fea0003800200 */
.L_x_9607:
        /* <DEDUP_REMOVED lines=12> */
.L_x_9571:
        /* <DEDUP_REMOVED lines=21> */
.L_x_9529:
[----:B------:R-:W-:Y:S05]  /*b830*/  BSYNC.RECONVERGENT B1 ;  /* 0x0000000000017941 */ /* 0x000fea0003800200 */
.L_x_9528:
        /* <DEDUP_REMOVED lines=29> */
.L_x_9617:
        /* <DEDUP_REMOVED lines=13> */
.L_x_9619:
[----:B------:R-:W-:Y:S05]  /*bae0*/  BSYNC.RECONVERGENT B3 ;  /* 0x0000000000037941 */ /* 0x000fea0003800200 */
.L_x_9618:
        /* <DEDUP_REMOVED lines=42> */
.L_x_9616:
[----:B------:R-:W-:Y:S05]  /*bd90*/  BSYNC.RECONVERGENT B2 ;  /* 0x0000000000027941 */ /* 0x000fea0003800200 */
.L_x_9615:
        /* <DEDUP_REMOVED lines=29> */
.L_x_9622:
        /* <DEDUP_REMOVED lines=13> */
.L_x_9624:
[----:B------:R-:W-:Y:S05]  /*c040*/  BSYNC.RECONVERGENT B3 ;  /* 0x0000000000037941 */ /* 0x000fea0003800200 */
.L_x_9623:
        /* <DEDUP_REMOVED lines=43> */
.L_x_9621:
[----:B------:R-:W-:Y:S05]  /*c300*/  BSYNC.RECONVERGENT B2 ;  /* 0x0000000000027941 */ /* 0x000fea0003800200 */
.L_x_9620:
        /* <DEDUP_REMOVED lines=9> */
[----:B------:R-:W-:Y:S01]  /*c3a0*/  FSETP.GTU.FTZ.AND P0, PT, R104, R145, PT ;  /* 0x000000916800720b */ /* 0x000fe20003f1c000 */
[----:B------:R-:W-:-:S03]  /*c3b0*/  IMAD.MOV.U32 R104, RZ, RZ, 0x2 ;  /* 0x00000002ff687424 */ /* 0x000fc600078e00ff */
        /* <DEDUP_REMOVED lines=12> */
.L_x_9627:
        /* <DEDUP_REMOVED lines=13> */
.L_x_9629:
[----:B------:R-:W-:Y:S05]  /*c550*/  BSYNC.RECONVERGENT B3 ;  /* 0x0000000000037941 */ /* 0x000fea0003800200 */
.L_x_9628:
        /* <DEDUP_REMOVED lines=43> */
.L_x_9626:
[----:B------:R-:W-:Y:S05]  /*c810*/  BSYNC.RECONVERGENT B2 ;  /* 0x0000000000027941 */ /* 0x000fea0003800200 */
.L_x_9625:
        /* <DEDUP_REMOVED lines=10> */
[----:B------:R-:W-:-:S05]  /*c8c0*/  FMUL.FTZ R115, R115, R136 ;  /* 0x0000008873737220 */ /* 0x000fca0000410000 */
[----:B------:R-:W-:Y:S02]  /*c8d0*/  FSEL R114, R115, RZ, !P1 ;  /* 0x000000ff73727208 */ /* 0x000fe40004800000 */
[----:B------:R-:W-:Y:S02]  /*c8e0*/  PLOP3.LUT P1, PT, P1, PT, PT, 0x8, 0x80 ;  /* 0x000000000080781c */ /* 0x000fe40000f2e170 */
[----:B------:R-:W-:Y:S01]  /*c8f0*/  PRMT R115, R105, 0x7632, R115 ;  /* 0x0000763269737816 */ /* 0x000fe20000000073 */
        /* <DEDUP_REMOVED lines=11> */
.L_x_9632:
        /* <DEDUP_REMOVED lines=13> */
.L_x_9634:
[----:B------:R-:W-:Y:S05]  /*ca80*/  BSYNC.RECONVERGENT B3 ;  /* 0x0000000000037941 */ /* 0x000fea0003800200 */
.L_x_9633:
        /* <DEDUP_REMOVED lines=43> */
.L_x_9631:
[----:B------:R-:W-:Y:S05]  /*cd40*/  BSYNC.RECONVERGENT B2 ;  /* 0x0000000000027941 */ /* 0x000fea0003800200 */
.L_x_9630:
[----:B------:R-:W-:Y:S01]  /*cd50*/  I2FP.F32.U32 R9, R9 ;  /* 0x0000000900097245 */ /* 0x000fe20000201000 */
[----:B------:R-:W-:Y:S01]  /*cd60*/  IMAD.U32 R115, R115, 0x10000, RZ ;  /* 0x0001000073737824 */ /* 0x000fe200078e00ff */
[----:B------:R-:W-:Y:S01]  /*cd70*/  ISETP.NE.AND P3, PT, R101, 0x1, PT ;  /* 0x000000016500780c */ /* 0x000fe20003f65270 */
[----:B------:R-:W-:Y:S01]  /*cd80*/  BSSY.RECONVERGENT B2, `(.L_x_9635) ;  /* 0x000004d000027945 */ /* 0x000fe20003800200 */
[----:B------:R-:W-:Y:S01]  /*cd90*/  MOV R105, 0x2 ;  /* 0x0000000200697802 */ /* 0x000fe20000000f00 */
[----:B------:R-:W-:Y:S01]  /*cda0*/  FFMA.FTZ R100, R9, R146, 1.1641532182693481445e-10 ;  /* 0x2f00000009647423 */ /* 0x000fe20000010092 */
[----:B------:R-:W-:Y:S01]  /*cdb0*/  FMUL.FTZ R115, R115, R142 ;  /* 0x0000008e73737220 */ /* 0x000fe20000410000 */
[----:B------:R-:W-:-:S03]  /*cdc0*/  IMAD.MOV.U32 R9, RZ, RZ, R12 ;  /* 0x000000ffff097224 */ /* 0x000fc600078e000c */
        /* <DEDUP_REMOVED lines=15> */
.L_x_9637:
        /* <DEDUP_REMOVED lines=13> */
.L_x_9639:
[----:B------:R-:W-:Y:S05]  /*cf90*/  BSYNC.RECONVERGENT B3 ;  /* 0x0000000000037941 */ /* 0x000fea0003800200 */
.L_x_9638:
        /* <DEDUP_REMOVED lines=43> */
.L_x_9636:
[----:B------:R-:W-:Y:S05]  /*d250*/  BSYNC.RECONVERGENT B2 ;  /* 0x0000000000027941 */ /* 0x000fea0003800200 */
.L_x_9635:
        /* <DEDUP_REMOVED lines=8> */
[----:B------:R-:W-:Y:S01]  /*d2e0*/  IMAD.MOV.U32 R9, RZ, RZ, R12 ;  /* 0x000000ffff097224 */ /* 0x000fe200078e000c */
[----:B------:R-:W-:Y:S01]  /*d2f0*/  PRMT R102, R102, 0x7632, R102 ;  /* 0x0000763266667816 */ /* 0x000fe20000000066 */
        /* <DEDUP_REMOVED lines=15> */
.L_x_9642:
        /* <DEDUP_REMOVED lines=13> */
.L_x_9644:
[----:B------:R-:W-:Y:S05]  /*d4c0*/  BSYNC.RECONVERGENT B3 ;  /* 0x0000000000037941 */ /* 0x000fea0003800200 */
.L_x_9643:
        /* <DEDUP_REMOVED lines=43> */
.L_x_9641:
[----:B------:R-:W-:Y:S05]  /*d780*/  BSYNC.RECONVERGENT B2 ;  /* 0x0000000000027941 */ /* 0x000fea0003800200 */
.L_x_9640:
        /* <DEDUP_REMOVED lines=23> */
.L_x_9647:
        /* <DEDUP_REMOVED lines=13> */
.L_x_9649:
[----:B------:R-:W-:Y:S05]  /*d9d0*/  BSYNC.RECONVERGENT B3 ;  /* 0x0000000000037941 */ /* 0x000fea0003800200 */
.L_x_9648:
        /* <DEDUP_REMOVED lines=43> */
.L_x_9646:
[----:B------:R-:W-:Y:S05]  /*dc90*/  BSYNC.RECONVERGENT B2 ;  /* 0x0000000000027941 */ /* 0x000fea0003800200 */
.L_x_9645:
        /* <DEDUP_REMOVED lines=25> */
.L_x_9652:
        /* <DEDUP_REMOVED lines=15> */
.L_x_9654:
[----:B------:R-:W-:Y:S05]  /*df20*/  BSYNC.RECONVERGENT B3 ;  /* 0x0000000000037941 */ /* 0x000fea0003800200 */
.L_x_9653:
        /* <DEDUP_REMOVED lines=43> */
.L_x_9651:
[----:B------:R-:W-:Y:S05]  /*e1e0*/  BSYNC.RECONVERGENT B2 ;  /* 0x0000000000027941 */ /* 0x000fea0003800200 */
.L_x_9650:
        /* <DEDUP_REMOVED lines=15> */
.L_x_9614:
        /* <DEDUP_REMOVED lines=16> */
.L_x_9658:
        /* <DEDUP_REMOVED lines=13> */
.L_x_9660:
[----:B------:R-:W-:Y:S05]  /*e4b0*/  BSYNC.RECONVERGENT B3 ;  /* 0x0000000000037941 */ /* 0x000fea0003800200 */
.L_x_9659:
        /* <DEDUP_REMOVED lines=42> */
.L_x_9657:
[----:B------:R-:W-:Y:S05]  /*e760*/  BSYNC.RECONVERGENT B2 ;  /* 0x0000000000027941 */ /* 0x000fea0003800200 */
.L_x_9656:
[----:B------:R-:W0:Y:S01]  /*e770*/  LDC R146, c[0x0][0x404] ;  /* 0x00010100ff927b82 */ /* 0x000e220000000800 */
[----:B------:R-:W-:Y:S01]  /*e780*/  I2FP.F32.U32 R9, R16 ;  /* 0x0000001000097245 */ /* 0x000fe20000201000 */
[----:B------:R-:W-:Y:S01]  /*e790*/  IMAD.MOV.U32 R136, RZ, RZ, 0x2f800000 ;  /* 0x2f800000ff887424 */ /* 0x000fe200078e00ff */
[----:B------:R-:W-:Y:S01]  /*e7a0*/  ISETP.NE.AND P1, PT, R100, 0x1, PT ;  /* 0x000000016400780c */ /* 0x000fe20003f25270 */
[----:B------:R-:W-:Y:S01]  /*e7b0*/  BSSY.RECONVERGENT B2, `(.L_x_9661) ;  /* 0x000004f000027945 */ /* 0x000fe20003800200 */
[C---:B-----5:R-:W-:Y:S01]  /*e7c0*/  SHF.L.U32 R17, R104.reuse, 0x10, RZ ;  /* 0x0000001068117819 */ /* 0x060fe200000006ff */
[----:B------:R-:W-:Y:S01]  /*e7d0*/  FFMA.FTZ R9, R9, R136, 1.1641532182693481445e-10 ;  /* 0x2f00000009097423 */ /* 0x000fe20000010088 */
[----:B------:R-:W-:Y:S01]  /*e7e0*/  PRMT R104, R104, 0x7632, R104 ;  /* 0x0000763268687816 */ /* 0x000fe20000000068 */
[----:B------:R-:W1:Y:S01]  /*e7f0*/  LDC R145, c[0x0][0x408] ;  /* 0x00010200ff917b82 */ /* 0x000e620000000800 */
[----:B------:R-:W-:Y:S02]  /*e800*/  IMAD.MOV.U32 R101, RZ, RZ, 0x2 ;  /* 0x00000002ff657424 */ /* 0x000fe400078e00ff */
[----:B------:R-:W-:Y:S01]  /*e810*/  FMUL.FTZ R16, R17, R142 ;  /* 0x0000008e11107220 */ /* 0x000fe20000410000 */
        /* <DEDUP_REMOVED lines=15> */
.L_x_9663:
        /* <DEDUP_REMOVED lines=13> */
.L_x_9665:
[----:B------:R-:W-:Y:S05]  /*e9e0*/  BSYNC.RECONVERGENT B3 ;  /* 0x0000000000037941 */ /* 0x000fea0003800200 */
.L_x_9664:
        /* <DEDUP_REMOVED lines=43> */
.L_x_9662:
[----:B------:R-:W-:Y:S05]  /*eca0*/  BSYNC.RECONVERGENT B2 ;  /* 0x0000000000027941 */ /* 0x000fea0003800200 */
.L_x_9661:
        /* <DEDUP_REMOVED lines=21> */
.L_x_9668:
        /* <DEDUP_REMOVED lines=13> */
.L_x_9670:
[----:B------:R-:W-:Y:S05]  /*eed0*/  BSYNC.RECONVERGENT B3 ;  /* 0x0000000000037941 */ /* 0x000fea0003800200 */
.L_x_9669:
        /* <DEDUP_REMOVED lines=43> */
.L_x_9667:
[----:B------:R-:W-:Y:S05]  /*f190*/  BSYNC.RECONVERGENT B2 ;  /* 0x0000000000027941 */ /* 0x000fea0003800200 */
.L_x_9666:
        /* <DEDUP_REMOVED lines=22> */
.L_x_9673:
        /* <DEDUP_REMOVED lines=13> */
.L_x_9675:
[----:B------:R-:W-:Y:S05]  /*f3d0*/  BSYNC.RECONVERGENT B3 ;  /* 0x0000000000037941 */ /* 0x000fea0003800200 */
.L_x_9674:
        /* <DEDUP_REMOVED lines=43> */
.L_x_9672:
[----:B------:R-:W-:Y:S05]  /*f690*/  BSYNC.RECONVERGENT B2 ;  /* 0x0000000000027941 */ /* 0x000fea0003800200 */
.L_x_9671:
        /* <DEDUP_REMOVED lines=21> */
.L_x_9678:
        /* <DEDUP_REMOVED lines=13> */
.L_x_9680:
[----:B------:R-:W-:Y:S05]  /*f8c0*/  BSYNC.RECONVERGENT B3 ;  /* 0x0000000000037941 */ /* 0x000fea0003800200 */
.L_x_9679:
        /* <DEDUP_REMOVED lines=43> */
.L_x_9677:
[----:B------:R-:W-:Y:S05]  /*fb80*/  BSYNC.RECONVERGENT B2 ;  /* 0x0000000000027941 */ /* 0x000fea0003800200 */
.L_x_9676:
        /* <DEDUP_REMOVED lines=22> */
.L_x_9683:
        /* <DEDUP_REMOVED lines=13> */
.L_x_9685:
[----:B------:R-:W-:Y:S05]  /*fdc0*/  BSYNC.RECONVERGENT B3 ;  /* 0x0000000000037941 */ /* 0x000fea0003800200 */
.L_x_9684:
        /* <DEDUP_REMOVED lines=43> */
.L_x_9682:
[----:B------:R-:W-:Y:S05]  /*10080*/  BSYNC.RECONVERGENT B2 ;  /* 0x0000000000027941 */ /* 0x000fea0003800200 */
.L_x_9681:
        /* <DEDUP_REMOVED lines=21> */
.L_x_9688:
        /* <DEDUP_REMOVED lines=13> */
.L_x_9690:
[----:B------:R-:W-:Y:S05]  /*102b0*/  BSYNC.RECONVERGENT B3 ;  /* 0x0000000000037941 */ /* 0x000fea0003800200 */
.L_x_9689:
        /* <DEDUP_REMOVED lines=43> */
.L_x_9687:
[----:B------:R-:W-:Y:S05]  /*10570*/  BSYNC.RECONVERGENT B2 ;  /* 0x0000000000027941 */ /* 0x000fea0003800200 */
.L_x_9686:
        /* <DEDUP_REMOVED lines=22> */
.L_x_9693:
        /* <DEDUP_REMOVED lines=15> */
.L_x_9695:
[----:B------:R-:W-:Y:S05]  /*107d0*/  BSYNC.RECONVERGENT B3 ;  /* 0x0000000000037941 */ /* 0x000fea0003800200 */
.L_x_9694:
        /* <DEDUP_REMOVED lines=43> */
.L_x_9692:
[----:B------:R-:W-:Y:S05]  /*10a90*/  BSYNC.RECONVERGENT B2 ;  /* 0x0000000000027941 */ /* 0x000fea0003800200 */
.L_x_9691:
        /* <DEDUP_REMOVED lines=12> */
.L_x_9655:
        /* <DEDUP_REMOVED lines=21> */
.L_x_9613:
[----:B------:R-:W-:Y:S05]  /*10cb0*/  BSYNC.RECONVERGENT B1 ;  /* 0x0000000000017941 */ /* 0x000fea0003800200 */
.L_x_9612:
        /* <DEDUP_REMOVED lines=15> */
[----:B------:R-:W-:Y:S02]  /*10db0*/  HFMA2 R116, -RZ, RZ, 0, 1.1920928955078125e-07 ;  /* 0x00000002ff747431 */ /* 0x000fe400000001ff */
[----:B------:R-:W-:Y:S02]  /*10dc0*/  IMAD.MOV.U32 R117, RZ, RZ, R12 ;  /* 0x000000ffff757224 */ /* 0x000fe400078e000c */
[----:B------:R-:W-:-:S07]  /*10dd0*/  IMAD.MOV.U32 R144, RZ, RZ, R141 ;  /* 0x000000ffff907224 */ /* 0x000fce00078e008d */
[----:B0-----:R-:W-:Y:S05]  /*10de0*/  @!P0 BRA `(.L_x_9700) ;  /* 0x0000000400088947 */ /* 0x001fea0003800000 */
        /* <DEDUP_REMOVED lines=10> */
.L_x_9701:
        /* <DEDUP_REMOVED lines=13> */
.L_x_9703:
[----:B------:R-:W-:Y:S05]  /*10f60*/  BSYNC.RECONVERGENT B3 ;  /* 0x0000000000037941 */ /* 0x000fea0003800200 */
.L_x_9702:
        /* <DEDUP_REMOVED lines=42> */
.L_x_9700:
[----:B------:R-:W-:Y:S05]  /*11210*/  BSYNC.RECONVERGENT B2 ;  /* 0x0000000000027941 */ /* 0x000fea0003800200 */
.L_x_9699:
        /* <DEDUP_REMOVED lines=29> */
.L_x_9706:
        /* <DEDUP_REMOVED lines=13> */
.L_x_9708:
[----:B------:R-:W-:Y:S05]  /*114c0*/  BSYNC.RECONVERGENT B3 ;  /* 0x0000000000037941 */ /* 0x000fea0003800200 */
.L_x_9707:
        /* <DEDUP_REMOVED lines=43> */
.L_x_9705:
[----:B------:R-:W-:Y:S05]  /*11780*/  BSYNC.RECONVERGENT B2 ;  /* 0x0000000000027941 */ /* 0x000fea0003800200 */
.L_x_9704:
        /* <DEDUP_REMOVED lines=9> */
[----:B------:R-:W-:Y:S01]  /*11820*/  FMUL.FTZ R19, R19, R138 ;  /* 0x0000008a13137220 */ /* 0x000fe20000410000 */
[----:B------:R-:W-:-:S04]  /*11830*/  IMAD.MOV.U32 R104, RZ, RZ, 0x2 ;  /* 0x00000002ff687424 */ /* 0x000fc800078e00ff */
        /* <DEDUP_REMOVED lines=12> */
.L_x_9711:
        /* <DEDUP_REMOVED lines=13> */
.L_x_9713:
[----:B------:R-:W-:Y:S05]  /*119d0*/  BSYNC.RECONVERGENT B3 ;  /* 0x0000000000037941 */ /* 0x000fea0003800200 */
.L_x_9712:
        /* <DEDUP_REMOVED lines=43> */
.L_x_9710:
[----:B------:R-:W-:Y:S05]  /*11c90*/  BSYNC.RECONVERGENT B2 ;  /* 0x0000000000027941 */ /* 0x000fea0003800200 */
.L_x_9709:
        /* <DEDUP_REMOVED lines=8> */
[----:B------:R-:W-:Y:S02]  /*11d20*/  MOV R101, 0x2 ;  /* 0x0000000200657802 */ /* 0x000fe40000000f00 */
[----:B------:R-:W-:Y:S01]  /*11d30*/  FMUL.FTZ R117, R117, R138 ;  /* 0x0000008a75757220 */ /* 0x000fe20000410000 */
[----:B------:R-:W-:-:S04]  /*11d40*/  FSETP.GTU.FTZ.AND P1, PT, R100, R145, PT ;  /* 0x000000916400720b */ /* 0x000fc80003f3c000 */
[----:B------:R-:W-:Y:S02]  /*11d50*/  FSEL R116, R117, RZ, !P1 ;  /* 0x000000ff75747208 */ /* 0x000fe40004800000 */
[----:B------:R-:W-:Y:S02]  /*11d60*/  PRMT R117, R105, 0x7632, R117 ;  /* 0x0000763269757816 */ /* 0x000fe40000000075 */
[----:B------:R-:W-:Y:S01]  /*11d70*/  PLOP3.LUT P1, PT, P1, PT, PT, 0x8, 0x80 ;  /* 0x000000000080781c */ /* 0x000fe20000f2e170 */
[----:B------:R-:W-:Y:S01]  /*11d80*/  FADD.FTZ R116, R116, R9 ;  /* 0x0000000974747221 */ /* 0x000fe20000010000 */
[----:B------:R-:W-:Y:S01]  /*11d90*/  IMAD.MOV.U32 R9, RZ, RZ, R12 ;  /* 0x000000ffff097224 */ /* 0x000fe200078e000c */
        /* <DEDUP_REMOVED lines=9> */
.L_x_9716:
        /* <DEDUP_REMOVED lines=13> */
.L_x_9718:
[----:B------:R-:W-:Y:S05]  /*11f00*/  BSYNC.RECONVERGENT B3 ;  /* 0x0000000000037941 */ /* 0x000fea0003800200 */
.L_x_9717:
        /* <DEDUP_REMOVED lines=43> */
.L_x_9715:
[----:B------:R-:W-:Y:S05]  /*121c0*/  BSYNC.RECONVERGENT B2 ;  /* 0x0000000000027941 */ /* 0x000fea0003800200 */
.L_x_9714:
        /* <DEDUP_REMOVED lines=23> */
.L_x_9721:
        /* <DEDUP_REMOVED lines=13> */
.L_x_9723:
[----:B------:R-:W-:Y:S05]  /*12410*/  BSYNC.RECONVERGENT B3 ;  /* 0x0000000000037941 */ /* 0x000fea0003800200 */
.L_x_9722:
        /* <DEDUP_REMOVED lines=43> */
.L_x_9720:
[----:B------:R-:W-:Y:S05]  /*126d0*/  BSYNC.RECONVERGENT B2 ;  /* 0x0000000000027941 */ /* 0x000fea0003800200 */
.L_x_9719:
        /* <DEDUP_REMOVED lines=25> */
.L_x_9726:
        /* <DEDUP_REMOVED lines=13> */
.L_x_9728:
[----:B------:R-:W-:Y:S05]  /*12940*/  BSYNC.RECONVERGENT B3 ;  /* 0x0000000000037941 */ /* 0x000fea0003800200 */
.L_x_9727:
        /* <DEDUP_REMOVED lines=43> */
.L_x_9725:
[----:B------:R-:W-:Y:S05]  /*12c00*/  BSYNC.RECONVERGENT B2 ;  /* 0x0000000000027941 */ /* 0x000fea0003800200 */
.L_x_9724:
        /* <DEDUP_REMOVED lines=23> */
.L_x_9731:
        /* <DEDUP_REMOVED lines=13> */
.L_x_9733:
[----:B------:R-:W-:Y:S05]  /*12e50*/  BSYNC.RECONVERGENT B3 ;  /* 0x0000000000037941 */ /* 0x000fea0003800200 */
.L_x_9732:
        /* <DEDUP_REMOVED lines=43> */
.L_x_9730:
[----:B------:R-:W-:Y:S05]  /*13110*/  BSYNC.RECONVERGENT B2 ;  /* 0x0000000000027941 */ /* 0x000fea0003800200 */
.L_x_9729:
        /* <DEDUP_REMOVED lines=25> */
.L_x_9736:
        /* <DEDUP_REMOVED lines=15> */
.L_x_9738:
[----:B------:R-:W-:Y:S05]  /*133a0*/  BSYNC.RECONVERGENT B3 ;  /* 0x0000000000037941 */ /* 0x000fea0003800200 */
.L_x_9737:
        /* <DEDUP_REMOVED lines=43> */
.L_x_9735:
[----:B------:R-:W-:Y:S05]  /*13660*/  BSYNC.RECONVERGENT B2 ;  /* 0x0000000000027941 */ /* 0x000fea0003800200 */
.L_x_9734:
        /* <DEDUP_REMOVED lines=15> */
.L_x_9698:
        /* <DEDUP_REMOVED lines=16> */
.L_x_9742:
        /* <DEDUP_REMOVED lines=13> */
.L_x_9744:
[----:B------:R-:W-:Y:S05]  /*13930*/  BSYNC.RECONVERGENT B3 ;  /* 0x0000000000037941 */ /* 0x000fea0003800200 */
.L_x_9743:
        /* <DEDUP_REMOVED lines=41> */
[----:B------:R-:W-:-:S07]  /*13bd0*/  IMAD.MOV.U32 R18, RZ, RZ, R141 ;  /* 0x000000ffff127224 */ /* 0x000fce00078e008d */
.L_x_9741:
[----:B------:R-:W-:Y:S05]  /*13be0*/  BSYNC.RECONVERGENT B2 ;  /* 0x0000000000027941 */ /* 0x000fea0003800200 */
.L_x_9740:
        /* <DEDUP_REMOVED lines=9> */
[----:B------:R-:W-:Y:S01]  /*13c80*/  FMUL.FTZ R18, R19, R142 ;  /* 0x0000008e13127220 */ /* 0x000fe20000410000 */
[----:B------:R-:W-:-:S02]  /*13c90*/  IMAD.MOV.U32 R101, RZ, RZ, 0x2 ;  /* 0x00000002ff657424 */ /* 0x000fc400078e00ff */
[----:B0-----:R-:W-:Y:S02]  /*13ca0*/  FSETP.GTU.FTZ.AND P0, PT, R9, R146, PT ;  /* 0x000000920900720b */ /* 0x001fe40003f1c000 */
        /* <DEDUP_REMOVED lines=14> */
.L_x_9747:
        /* <DEDUP_REMOVED lines=13> */
.L_x_9749:
[----:B------:R-:W-:Y:S05]  /*13e60*/  BSYNC.RECONVERGENT B3 ;  /* 0x0000000000037941 */ /* 0x000fea0003800200 */
.L_x_9748:
        /* <DEDUP_REMOVED lines=43> */
.L_x_9746:
[----:B------:R-:W-:Y:S05]  /*14120*/  BSYNC.RECONVERGENT B2 ;  /* 0x0000000000027941 */ /* 0x000fea0003800200 */
.L_x_9745:
        /* <DEDUP_REMOVED lines=21> */
.L_x_9752:
        /* <DEDUP_REMOVED lines=13> */
.L_x_9754:
[----:B------:R-:W-:Y:S05]  /*14350*/  BSYNC.RECONVERGENT B3 ;  /* 0x0000000000037941 */ /* 0x000fea0003800200 */
.L_x_9753:
        /* <DEDUP_REMOVED lines=43> */
.L_x_9751:
[----:B------:R-:W-:Y:S05]  /*14610*/  BSYNC.RECONVERGENT B2 ;  /* 0x0000000000027941 */ /* 0x000fea0003800200 */
.L_x_9750:
        /* <DEDUP_REMOVED lines=22> */
.L_x_9757:
        /* <DEDUP_REMOVED lines=13> */
.L_x_9759:
[----:B------:R-:W-:Y:S05]  /*14850*/  BSYNC.RECONVERGENT B3 ;  /* 0x0000000000037941 */ /* 0x000fea0003800200 */
.L_x_9758:
        /* <DEDUP_REMOVED lines=43> */
.L_x_9756:
[----:B------:R-:W-:Y:S05]  /*14b10*/  BSYNC.RECONVERGENT B2 ;  /* 0x0000000000027941 */ /* 0x000fea0003800200 */
.L_x_9755:
        /* <DEDUP_REMOVED lines=21> */
.L_x_9762:
        /* <DEDUP_REMOVED lines=13> */
.L_x_9764:
[----:B------:R-:W-:Y:S05]  /*14d40*/  BSYNC.RECONVERGENT B3 ;  /* 0x0000000000037941 */ /* 0x000fea0003800200 */
.L_x_9763:
        /* <DEDUP_REMOVED lines=43> */
.L_x_9761:
[----:B------:R-:W-:Y:S05]  /*15000*/  BSYNC.RECONVERGENT B2 ;  /* 0x0000000000027941 */ /* 0x000fea0003800200 */
.L_x_9760:
        /* <DEDUP_REMOVED lines=22> */
.L_x_9767:
        /* <DEDUP_REMOVED lines=13> */
.L_x_9769:
[----:B------:R-:W-:Y:S05]  /*15240*/  BSYNC.RECONVERGENT B3 ;  /* 0x0000000000037941 */ /* 0x000fea0003800200 */
.L_x_9768:
        /* <DEDUP_REMOVED lines=43> */
.L_x_9766:
[----:B------:R-:W-:Y:S05]  /*15500*/  BSYNC.RECONVERGENT B2 ;  /* 0x0000000000027941 */ /* 0x000fea0003800200 */
.L_x_9765:
        /* <DEDUP_REMOVED lines=21> */
.L_x_9772:
        /* <DEDUP_REMOVED lines=13> */
.L_x_9774:
[----:B------:R-:W-:Y:S05]  /*15730*/  BSYNC.RECONVERGENT B3 ;  /* 0x0000000000037941 */ /* 0x000fea0003800200 */
.L_x_9773:
        /* <DEDUP_REMOVED lines=43> */
.L_x_9771:
[----:B------:R-:W-:Y:S05]  /*159f0*/  BSYNC.RECONVERGENT B2 ;  /* 0x0000000000027941 */ /* 0x000fea0003800200 */
.L_x_9770:
        /* <DEDUP_REMOVED lines=22> */
.L_x_9777:
        /* <DEDUP_REMOVED lines=15> */
.L_x_9779:
[----:B------:R-:W-:Y:S05]  /*15c50*/  BSYNC.RECONVERGENT B3 ;  /* 0x0000000000037941 */ /* 0x000fea0003800200 */
.L_x_9778:
        /* <DEDUP_REMOVED lines=43> */
.L_x_9776:
[----:B------:R-:W-:Y:S05]  /*15f10*/  BSYNC.RECONVERGENT B2 ;  /* 0x0000000000027941 */ /* 0x000fea0003800200 */
.L_x_9775:
        /* <DEDUP_REMOVED lines=12> */
.L_x_9739:
        /* <DEDUP_REMOVED lines=21> */
.L_x_9697:
[----:B------:R-:W-:Y:S05]  /*16130*/  BSYNC.RECONVERGENT B1 ;  /* 0x0000000000017941 */ /* 0x000fea0003800200 */
.L_x_9696:
        /* <DEDUP_REMOVED lines=28> */
.L_x_9785:
        /* <DEDUP_REMOVED lines=13> */
.L_x_9787:
[----:B------:R-:W-:Y:S05]  /*163d0*/  BSYNC.RECONVERGENT B3 ;  /* 0x0000000000037941 */ /* 0x000fea0003800200 */
.L_x_9786:
        /* <DEDUP_REMOVED lines=42> */
.L_x_9784:
[----:B------:R-:W-:Y:S05]  /*16680*/  BSYNC.RECONVERGENT B2 ;  /* 0x0000000000027941 */ /* 0x000fea0003800200 */
.L_x_9783:
[----:B------:R-:W0:Y:S01]  /*16690*/  LDC R147, c[0x0][0x408] ;  /* 0x00010200ff937b82 */ /* 0x000e220000000800 */
[----:B------:R-:W-:Y:S01]  /*166a0*/  I2FP.F32.U32 R9, R108 ;  /* 0x0000006c00097245 */ /* 0x000fe20000201000 */
[----:B------:R-:W-:Y:S02]  /*166b0*/  HFMA2 R140, -RZ, RZ, 0.1171875, 0 ;  /* 0x2f800000ff8c7431 */ /* 0x000fe400000001ff */
[C---:B-----5:R-:W-:Y:S01]  /*166c0*/  IMAD.U32 R119, R100.reuse, 0x10000, RZ ;  /* 0x0001000064777824 */ /* 0x060fe200078e00ff */
[----:B------:R-:W-:Y:S01]  /*166d0*/  ISETP.NE.AND P1, PT, R109, 0x1, PT ;  /* 0x000000016d00780c */ /* 0x000fe20003f25270 */
[----:B------:R-:W-:Y:S01]  /*166e0*/  BSSY.RECONVERGENT B2, `(.L_x_9788) ;  /* 0x0000051000027945 */ /* 0x000fe20003800200 */
[----:B------:R-:W-:Y:S01]  /*166f0*/  PRMT R100, R100, 0x7632, R100 ;  /* 0x0000763264647816 */ /* 0x000fe20000000064 */
[----:B------:R-:W-:Y:S01]  /*16700*/  FFMA.FTZ R9, R9, R140, 1.1641532182693481445e-10 ;  /* 0x2f00000009097423 */ /* 0x000fe2000001008c */
        /* <DEDUP_REMOVED lines=21> */
.L_x_9790:
        /* <DEDUP_REMOVED lines=13> */
.L_x_9792:
[----:B------:R-:W-:Y:S05]  /*16930*/  BSYNC.RECONVERGENT B3 ;  /* 0x0000000000037941 */ /* 0x000fea0003800200 */
.L_x_9791:
        /* <DEDUP_REMOVED lines=40> */
[----:B------:R-:W-:Y:S01]  /*16bc0*/  MOV R144, R118 ;  /* 0x0000007600907202 */ /* 0x000fe20000000f00 */
[----:B------:R-:W-:Y:S01]  /*16bd0*/  IMAD.MOV.U32 R118, RZ, RZ, RZ ;  /* 0x000000ffff767224 */ /* 0x000fe200078e00ff */
[----:B------:R-:W-:-:S07]  /*16be0*/  LOP3.LUT R7, R148, UR31, R119, 0x96, !PT ;  /* 0x0000001f94077c12 */ /* 0x000fce000f8e9677 */
.L_x_9789:
[----:B------:R-:W-:Y:S05]  /*16bf0*/  BSYNC.RECONVERGENT B2 ;  /* 0x0000000000027941 */ /* 0x000fea0003800200 */
.L_x_9788:
[----:B------:R-:W-:Y:S01]  /*16c00*/  I2FP.F32.U32 R9, R9 ;  /* 0x0000000900097245 */ /* 0x000fe20000201000 */
[----:B------:R-:W-:Y:S01]  /*16c10*/  BSSY.RECONVERGENT B2, `(.L_x_9793) ;  /* 0x0000050000027945 */ /* 0x000fe20003800200 */
[----:B------:R-:W-:-:S03]  /*16c20*/  SHF.L.U32 R109, R100, 0x10, RZ ;  /* 0x00000010646d7819 */ /* 0x000fc600000006ff */
[----:B------:R-:W-:Y:S02]  /*16c30*/  FFMA.FTZ R9, R9, R140, 1.1641532182693481445e-10 ;  /* 0x2f00000009097423 */ /* 0x000fe4000001008c */
[----:B------:R-:W-:Y:S01]  /*16c40*/  FMUL.FTZ R100, R109, R142 ;  /* 0x0000008e6d647220 */ /* 0x000fe20000410000 */
[----:B------:R-:W-:Y:S02]  /*16c50*/  IMAD.U32 R109, R104, 0x10000, RZ ;  /* 0x00010000686d7824 */ /* 0x000fe400078e00ff */
[----:B------:R-:W-:Y:S01]  /*16c60*/  HFMA2 R104, -RZ, RZ, 0, 1.1920928955078125e-07 ;  /* 0x00000002ff687431 */ /* 0x000fe200000001ff */
[----:B------:R-:W-:Y:S01]  /*16c70*/  FSETP.GTU.FTZ.AND P1, PT, R9, R146, PT ;  /* 0x000000920900720b */ /* 0x000fe20003f3c000 */
[----:B------:R-:W-:Y:S01]  /*16c80*/  FMUL.FTZ R100, R100, R147 ;  /* 0x0000009364647220 */ /* 0x000fe20000410000 */
[----:B------:R-:W-:Y:S02]  /*16c90*/  IMAD.MOV.U32 R9, RZ, RZ, R12 ;  /* 0x000000ffff097224 */ /* 0x000fe400078e000c */
        /* <DEDUP_REMOVED lines=14> */
.L_x_9795:
        /* <DEDUP_REMOVED lines=13> */
.L_x_9797:
[----:B------:R-:W-:Y:S05]  /*16e50*/  BSYNC.RECONVERGENT B3 ;  /* 0x0000000000037941 */ /* 0x000fea0003800200 */
.L_x_9796:
        /* <DEDUP_REMOVED lines=43> */
.L_x_9794:
[----:B------:R-:W-:Y:S05]  /*17110*/  BSYNC.RECONVERGENT B2 ;  /* 0x0000000000027941 */ /* 0x000fea0003800200 */
.L_x_9793:
        /* <DEDUP_REMOVED lines=25> */
.L_x_9800:
        /* <DEDUP_REMOVED lines=13> */
.L_x_9802:
[----:B------:R-:W-:Y:S05]  /*17380*/  BSYNC.RECONVERGENT B3 ;  /* 0x0000000000037941 */ /* 0x000fea0003800200 */
.L_x_9801:
        /* <DEDUP_REMOVED lines=43> */
.L_x_9799:
[----:B------:R-:W-:Y:S05]  /*17640*/  BSYNC.RECONVERGENT B2 ;  /* 0x0000000000027941 */ /* 0x000fea0003800200 */
.L_x_9798:
        /* <DEDUP_REMOVED lines=23> */
.L_x_9805:
        /* <DEDUP_REMOVED lines=13> */
.L_x_9807:
[----:B------:R-:W-:Y:S05]  /*17890*/  BSYNC.RECONVERGENT B3 ;  /* 0x0000000000037941 */ /* 0x000fea0003800200 */
.L_x_9806:
        /* <DEDUP_REMOVED lines=43> */
.L_x_9804:
[----:B------:R-:W-:Y:S05]  /*17b50*/  BSYNC.RECONVERGENT B2 ;  /* 0x0000000000027941 */ /* 0x000fea0003800200 */
.L_x_9803:
        /* <DEDUP_REMOVED lines=25> */
.L_x_9810:
        /* <DEDUP_REMOVED lines=13> */
.L_x_9812:
[----:B------:R-:W-:Y:S05]  /*17dc0*/  BSYNC.RECONVERGENT B3 ;  /* 0x0000000000037941 */ /* 0x000fea0003800200 */
.L_x_9811:
        /* <DEDUP_REMOVED lines=43> */
.L_x_9809:
[----:B------:R-:W-:Y:S05]  /*18080*/  BSYNC.RECONVERGENT B2 ;  /* 0x0000000000027941 */ /* 0x000fea0003800200 */
.L_x_9808:
        /* <DEDUP_REMOVED lines=23> */
.L_x_9815:
        /* <DEDUP_REMOVED lines=13> */
.L_x_9817:
[----:B------:R-:W-:Y:S05]  /*182d0*/  BSYNC.RECONVERGENT B3 ;  /* 0x0000000000037941 */ /* 0x000fea0003800200 */
.L_x_9816:
        /* <DEDUP_REMOVED lines=43> */
.L_x_9814:
[----:B------:R-:W-:Y:S05]  /*18590*/  BSYNC.RECONVERGENT B2 ;  /* 0x0000000000027941 */ /* 0x000fea0003800200 */
.L_x_9813:
        /* <DEDUP_REMOVED lines=25> */
.L_x_9820:
        /* <DEDUP_REMOVED lines=15> */
.L_x_9822:
[----:B------:R-:W-:Y:S05]  /*18820*/  BSYNC.RECONVERGENT B3 ;  /* 0x0000000000037941 */ /* 0x000fea0003800200 */
.L_x_9821:
        /* <DEDUP_REMOVED lines=43> */
.L_x_9819:
[----:B------:R-:W-:Y:S05]  /*18ae0*/  BSYNC.RECONVERGENT B2 ;  /* 0x0000000000027941 */ /* 0x000fea0003800200 */
.L_x_9818:
        /* <DEDUP_REMOVED lines=15> */
.L_x_9782:
        /* <DEDUP_REMOVED lines=16> */
.L_x_9826:
        /* <DEDUP_REMOVED lines=13> */
.L_x_9828:
[----:B------:R-:W-:Y:S05]  /*18db0*/  BSYNC.RECONVERGENT B3 ;  /* 0x0000000000037941 */ /* 0x000fea0003800200 */
.L_x_9827:
        /* <DEDUP_REMOVED lines=42> */
.L_x_9825:
[----:B------:R-:W-:Y:S05]  /*19060*/  BSYNC.RECONVERGENT B2 ;  /* 0x0000000000027941 */ /* 0x000fea0003800200 */
.L_x_9824:
        /* <DEDUP_REMOVED lines=26> */
.L_x_9831:
        /* <DEDUP_REMOVED lines=13> */
.L_x_9833:
[----:B------:R-:W-:Y:S05]  /*192e0*/  BSYNC.RECONVERGENT B3 ;  /* 0x0000000000037941 */ /* 0x000fea0003800200 */
.L_x_9832:
        /* <DEDUP_REMOVED lines=43> */
.L_x_9830:
[----:B------:R-:W-:Y:S05]  /*195a0*/  BSYNC.RECONVERGENT B2 ;  /* 0x0000000000027941 */ /* 0x000fea0003800200 */
.L_x_9829:
        /* <DEDUP_REMOVED lines=22> */
.L_x_9836:
        /* <DEDUP_REMOVED lines=13> */
.L_x_9838:
[----:B------:R-:W-:Y:S05]  /*197e0*/  BSYNC.RECONVERGENT B3 ;  /* 0x0000000000037941 */ /* 0x000fea0003800200 */
.L_x_9837:
        /* <DEDUP_REMOVED lines=43> */
.L_x_9835:
[----:B------:R-:W-:Y:S05]  /*19aa0*/  BSYNC.RECONVERGENT B2 ;  /* 0x0000000000027941 */ /* 0x000fea0003800200 */
.L_x_9834:
[----:B------:R-:W-:Y:S01]  /*19ab0*/  I2FP.F32.U32 R9, R9 ;  /* 0x0000000900097245 */ /* 0x000fe20000201000 */
[----:B------:R-:W-:Y:S01]  /*19ac0*/  BSSY.RECONVERGENT B2, `(.L_x_9839) ;  /* 0x000004e000027945 */ /* 0x000fe20003800200 */
[----:B------:R-:W-:Y:S02]  /*19ad0*/  SHF.L.U32 R105, R101, 0x10, RZ ;  /* 0x0000001065697819 */ /* 0x000fe400000006ff */
[----:B------:R-:W-:Y:S01]  /*19ae0*/  ISETP.NE.AND P2, PT, R129, 0x1, PT ;  /* 0x000000018100780c */ /* 0x000fe20003f45270 */
[----:B------:R-:W-:Y:S01]  /*19af0*/  FFMA.FTZ R100, R9, R106, 1.1641532182693481445e-10 ;  /* 0x2f00000009647423 */ /* 0x000fe2000001006a */
[----:B------:R-:W-:Y:S01]  /*19b00*/  PRMT R119, R101, 0x7632, R119 ;  /* 0x0000763265777816 */ /* 0x000fe20000000077 */
        /* <DEDUP_REMOVED lines=16> */
.L_x_9841:
        /* <DEDUP_REMOVED lines=13> */
.L_x_9843:
[----:B------:R-:W-:Y:S05]  /*19ce0*/  BSYNC.RECONVERGENT B3 ;  /* 0x0000000000037941 */ /* 0x000fea0003800200 */
.L_x_9842:
        /* <DEDUP_REMOVED lines=43> */
.L_x_9840:
[----:B------:R-:W-:Y:S05]  /*19fa0*/  BSYNC.RECONVERGENT B2 ;  /* 0x0000000000027941 */ /* 0x000fea0003800200 */
.L_x_9839:
        /* <DEDUP_REMOVED lines=21> */
.L_x_9846:
        /* <DEDUP_REMOVED lines=13> */
.L_x_9848:
[----:B------:R-:W-:Y:S05]  /*1a1d0*/  BSYNC.RECONVERGENT B3 ;  /* 0x0000000000037941 */ /* 0x000fea0003800200 */
.L_x_9847:
        /* <DEDUP_REMOVED lines=43> */
.L_x_9845:
[----:B------:R-:W-:Y:S05]  /*1a490*/  BSYNC.RECONVERGENT B2 ;  /* 0x0000000000027941 */ /* 0x000fea0003800200 */
.L_x_9844:
        /* <DEDUP_REMOVED lines=22> */
.L_x_9851:
        /* <DEDUP_REMOVED lines=13> */
.L_x_9853:
[----:B------:R-:W-:Y:S05]  /*1a6d0*/  BSYNC.RECONVERGENT B3 ;  /* 0x0000000000037941 */ /* 0x000fea0003800200 */
.L_x_9852:
        /* <DEDUP_REMOVED lines=43> */
.L_x_9850:
[----:B------:R-:W-:Y:S05]  /*1a990*/  BSYNC.RECONVERGENT B2 ;  /* 0x0000000000027941 */ /* 0x000fea0003800200 */
.L_x_9849:
        /* <DEDUP_REMOVED lines=21> */
.L_x_9856:
        /* <DEDUP_REMOVED lines=13> */
.L_x_9858:
[----:B------:R-:W-:Y:S05]  /*1abc0*/  BSYNC.RECONVERGENT B3 ;  /* 0x0000000000037941 */ /* 0x000fea0003800200 */
.L_x_9857:
        /* <DEDUP_REMOVED lines=43> */
.L_x_9855:
[----:B------:R-:W-:Y:S05]  /*1ae80*/  BSYNC.RECONVERGENT B2 ;  /* 0x0000000000027941 */ /* 0x000fea0003800200 */
.L_x_9854:
        /* <DEDUP_REMOVED lines=22> */
.L_x_9861:
        /* <DEDUP_REMOVED lines=15> */
.L_x_9863:
[----:B------:R-:W-:Y:S05]  /*1b0e0*/  BSYNC.RECONVERGENT B3 ;  /* 0x0000000000037941 */ /* 0x000fea0003800200 */
.L_x_9862:
        /* <DEDUP_REMOVED lines=43> */
.L_x_9860:
[----:B------:R-:W-:Y:S05]  /*1b3a0*/  BSYNC.RECONVERGENT B2 ;  /* 0x0000000000027941 */ /* 0x000fea0003800200 */
.L_x_9859:
        /* <DEDUP_REMOVED lines=12> */
.L_x_9823:
        /* <DEDUP_REMOVED lines=21> */
.L_x_9781:
[----:B------:R-:W-:Y:S05]  /*1b5c0*/  BSYNC.RECONVERGENT B1 ;  /* 0x0000000000017941 */ /* 0x000fea0003800200 */
.L_x_9780:
        /* <DEDUP_REMOVED lines=152> */
.L_x_9887:
[----:B------:R-:W-:Y:S01]  /*1bf50*/  FMUL.FTZ R142, R104, R104 ;  /* 0x00000068688e7220 */ /* 0x000fe20000410000 */
[----:B------:R-:W-:Y:S01]  /*1bf60*/  ISETP.NE.AND P1, PT, RZ, UR12, PT ;  /* 0x0000000cff007c0c */ /* 0x000fe2000bf25270 */
[----:B------:R-:W2:Y:S01]  /*1bf70*/  @!P5 LDC.64 R102, c[0x0][0x3c0] ;  /* 0x0000f000ff66db82 */ /* 0x000ea20000000a00 */
[----:B01----:R-:W-:Y:S01]  /*1bf80*/  FADD.FTZ R106, R106, R107 ;  /* 0x0000006b6a6a7221 */ /* 0x003fe20000010000 */
[----:B------:R-:W-:Y:S01]  /*1bf90*/  ISETP.GE.U32.AND P2, PT, R0, 0x20, PT ;  /* 0x000000200000780c */ /* 0x000fe20003f46070 */
[----:B------:R-:W-:Y:S01]  /*1bfa0*/  BSSY.RECONVERGENT B1, `(.L_x_9865) ;  /* 0x000002c000017945 */ /* 0x000fe20003800200 */
[----:B------:R-:W-:Y:S01]  /*1bfb0*/  FSEL R142, R142, RZ, P1 ;  /* 0x000000ff8e8e7208 */ /* 0x000fe20000800000 */
[----:B------:R-:W-:Y:S01]  /*1bfc0*/  FFMA.FTZ R105, R106, R105, UR13 ;  /* 0x0000000d6a697e23 */ /* 0x000fe20008010069 */
[----:B------:R-:W-:Y:S02]  /*1bfd0*/  FSEL R106, R104, RZ, !P1 ;  /* 0x000000ff686a7208 */ /* 0x000fe40004800000 */
[----:B------:R-:W0:Y:S01]  /*1bfe0*/  @!P5 LDC.64 R100, c[0x0][0x3c8] ;  /* 0x0000f200ff64db82 */ /* 0x000e220000000a00 */
[----:B------:R-:W-:-:S04]  /*1bff0*/  FADD.FTZ R105, R105, R142 ;  /* 0x0000008e69697221 */ /* 0x000fc80000010000 */
[----:B------:R-:W1:Y:S01]  /*1c000*/  MUFU.RSQ R107, R105 ;  /* 0x00000069006b7308 */ /* 0x000e620000001400 */
[----:B--2---:R-:W-:-:S05]  /*1c010*/  @!P5 IMAD.WIDE R102, R4, 0x4, R102 ;  /* 0x000000040466d825 */ /* 0x004fca00078e0266 */
[----:B------:R2:W-:Y:S01]  /*1c020*/  @!P5 STG.E desc[UR8][R102.64], R104 ;  /* 0x000000686600d986 */ /* 0x0005e2000c101908 */
[----:B0-----:R-:W-:-:S05]  /*1c030*/  @!P5 IMAD.WIDE R100, R4, 0x4, R100 ;  /* 0x000000040464d825 */ /* 0x001fca00078e0264 */
[----:B-1----:R2:W-:Y:S01]  /*1c040*/  @!P5 STG.E desc[UR8][R100.64], R107 ;  /* 0x0000006b6400d986 */ /* 0x0025e2000c101908 */
[----:B------:R-:W-:Y:S05]  /*1c050*/  @!P2 BRA `(.L_x_9866) ;  /* 0x000000000080a947 */ /* 0x000fea0003800000 */
[----:B--2---:R-:W0:Y:S01]  /*1c060*/  LDC.64 R104, c[0x0][0x428] ;  /* 0x00010a00ff687b82 */ /* 0x004e220000000a00 */
        /* <DEDUP_REMOVED lines=31> */
.L_x_9866:
[----:B------:R-:W-:Y:S05]  /*1c260*/  BSYNC.RECONVERGENT B1 ;  /* 0x0000000000017941 */ /* 0x000fea0003800200 */
.L_x_9865:
[----:B------:R-:W-:Y:S01]  /*1c270*/  ISETP.GE.U32.AND P1, PT, R0, 0x40, PT ;  /* 0x000000400000780c */ /* 0x000fe20003f26070 */
[----:B------:R-:W-:-:S12]  /*1c280*/  BSSY.RECONVERGENT B1, `(.L_x_9867) ;  /* 0x0000022000017945 */ /* 0x000fd80003800200 */
[----:B------:R-:W-:Y:S05]  /*1c290*/  @!P1 BRA `(.L_x_9868) ;  /* 0x0000000000809947 */ /* 0x000fea0003800000 */
[----:B0-2---:R-:W0:Y:S01]  /*1c2a0*/  LDC.64 R104, c[0x0][0x428] ;  /* 0x00010a00ff687b82 */ /* 0x005e220000000a00 */
        /* <DEDUP_REMOVED lines=27> */
[----:B------:R-:W-:Y:S01]  /*1c460*/  F2FP.BF16.F32.PACK_AB R102, R143, R102 ;  /* 0x000000668f66723e */ /* 0x000fe200000010ff */
[----:B------:R-:W-:Y:S01]  /*1c470*/  VIADD R120, R120, 0x20 ;  /* 0x0000002078787836 */ /* 0x000fe20000000000 */
[----:B------:R-:W-:-:S05]  /*1c480*/  F2FP.BF16.F32.PACK_AB R103, R152, R145 ;  /* 0x000000919867723e */ /* 0x000fca00000010ff */
[----:B------:R1:W-:Y:S02]  /*1c490*/  STG.E.128 desc[UR8][R104.64], R100 ;  /* 0x0000006468007986 */ /* 0x0003e4000c101d08 */
.L_x_9868:
[----:B------:R-:W-:Y:S05]  /*1c4a0*/  BSYNC.RECONVERGENT B1 ;  /* 0x0000000000017941 */ /* 0x000fea0003800200 */
.L_x_9867:
        /* <DEDUP_REMOVED lines=35> */
.L_x_9870:
[----:B------:R-:W-:Y:S05]  /*1c6e0*/  BSYNC.RECONVERGENT B1 ;  /* 0x0000000000017941 */ /* 0x000fea0003800200 */
.L_x_9869:
        /* <DEDUP_REMOVED lines=35> */
.L_x_9872:
[----:B------:R-:W-:Y:S05]  /*1c920*/  BSYNC.RECONVERGENT B1 ;  /* 0x0000000000017941 */ /* 0x000fea0003800200 */
.L_x_9871:
        /* <DEDUP_REMOVED lines=33> */
.L_x_9874:
[----:B------:R-:W-:Y:S05]  /*1cb40*/  BSYNC.RECONVERGENT B1 ;  /* 0x0000000000017941 */ /* 0x000fea0003800200 */
.L_x_9873:
[----:B01234-:R-:W0:Y:S02]  /*1cb50*/  LDC.64 R100, c[0x0][0x380] ;  /* 0x0000e000ff647b82 */ /* 0x01fe240000000a00 */
[----:B0-----:R-:W-:-:S04]  /*1cb60*/  LEA R4, R100, R4, 0x2 ;  /* 0x0000000464047211 */ /* 0x001fc800078e10ff */
[----:B------:R-:W-:-:S13]  /*1cb70*/  ISETP.GE.AND P0, PT, R4, R101, PT ;  /* 0x000000650400720c */ /* 0x000fda0003f06270 */
[----:B------:R-:W-:Y:S05]  /*1cb80*/  @!P0 BRA `(.L_x_9875) ;  /* 0xfffffe4000b48947 */ /* 0x000fea000383ffff */
[----:B------:R-:W-:Y:S05]  /*1cb90*/  BSYNC B0 ;  /* 0x0000000000007941 */ /* 0x000fea0003800000 */
.L_x_9444:
[----:B------:R-:W-:Y:S05]  /*1cba0*/  EXIT ;  /* 0x000000000000794d */ /* 0x000fea0003800000 */
.L_x_9864:
        /* <DEDUP_REMOVED lines=8> */
.L_x_9877:
[----:B------:R-:W-:Y:S05]  /*1cc30*/  BSYNC B1 ;  /* 0x0000000000017941 */ /* 0x000fea0003800000 */
.L_x_9876:
        /* <DEDUP_REMOVED lines=9> */
.L_x_9878:
[----:B------:R-:W-:Y:S01]  /*1ccd0*/  HFMA2 R144, -RZ, RZ, 0, 2.384185791015625e-07 ;  /* 0x00000004ff907431 */ /* 0x000fe200000001ff */
[----:B------:R-:W-:-:S05]  /*1cce0*/  MOV R103, R143 ;  /* 0x0000008f00677202 */ /* 0x000fca0000000f00 */
[----:B------:R-:W-:-:S04]  /*1ccf0*/  FADD.FTZ R103, R102, R103 ;  /* 0x0000006766677221 */ /* 0x000fc80000010000 */
[----:B------:R-:W-:-:S07]  /*1cd00*/  IMAD.MOV.U32 R145, RZ, RZ, R103 ;  /* 0x000000ffff917224 */ /* 0x000fce00078e0067 */
[----:B------:R-:W-:Y:S05]  /*1cd10*/  WARPSYNC.COLLECTIVE R142, `(.L_x_9879) ;  /* 0x000000008e087348 */ /* 0x000fea0003c00000 */
[----:B------:R0:W1:Y:S02]  /*1cd20*/  SHFL.BFLY P6, R143, R145, R144, R147 ;  /* 0x0c000090918f7389 */ /* 0x00006400000c0093 */
[----:B01----:R-:W-:Y:S05]  /*1cd30*/  ENDCOLLECTIVE ;  /* 0x000000000000791b */ /* 0x003fea0003800000 */
.L_x_9879:
[----:B------:R-:W-:Y:S02]  /*1cd40*/  IMAD.MOV.U32 R144, RZ, RZ, 0x8 ;  /* 0x00000008ff907424 */ /* 0x000fe400078e00ff */
[----:B------:R-:W-:-:S04]  /*1cd50*/  IMAD.MOV.U32 R100, RZ, RZ, R143 ;  /* 0x000000ffff647224 */ /* 0x000fc800078e008f */
[----:B------:R-:W-:-:S05]  /*1cd60*/  FADD.FTZ R106, R103, R100 ;  /* 0x00000064676a7221 */ /* 0x000fca0000010000 */
[----:B------:R-:W-:-:S07]  /*1cd70*/  MOV R145, R106 ;  /* 0x0000006a00917202 */ /* 0x000fce0000000f00 */
[----:B------:R-:W-:Y:S05]  /*1cd80*/  WARPSYNC.COLLECTIVE R142, `(.L_x_9880) ;  /* 0x000000008e087348 */ /* 0x000fea0003c00000 */
[----:B------:R0:W1:Y:S02]  /*1cd90*/  SHFL.BFLY P6, R143, R145, R144, R147 ;  /* 0x0c000090918f7389 */ /* 0x00006400000c0093 */
[----:B01----:R-:W-:Y:S05]  /*1cda0*/  ENDCOLLECTIVE ;  /* 0x000000000000791b */ /* 0x003fea0003800000 */
.L_x_9880:
        /* <DEDUP_REMOVED lines=8> */
.L_x_9881:
[----:B------:R-:W-:Y:S02]  /*1ce30*/  IMAD.MOV.U32 R144, RZ, RZ, 0x1 ;  /* 0x00000001ff907424 */ /* 0x000fe400078e00ff */
[----:B------:R-:W-:Y:S01]  /*1ce40*/  IMAD.MOV.U32 R100, RZ, RZ, R143 ;  /* 0x000000ffff647224 */ /* 0x000fe200078e008f */
        /* <DEDUP_REMOVED lines=88> */
.L_x_9882:
[----:B------:R-:W-:Y:S01]  /*1d3d0*/  HFMA2 R144, -RZ, RZ, 0, 1.1920928955078125e-07 ;  /* 0x00000002ff907431 */ /* 0x000fe200000001ff */
[----:B------:R-:W-:-:S05]  /*1d3e0*/  MOV R101, R143 ;  /* 0x0000008f00657202 */ /* 0x000fca0000000f00 */
[----:B------:R-:W-:-:S04]  /*1d3f0*/  FADD.FTZ R101, R100, R101 ;  /* 0x0000006564657221 */ /* 0x000fc80000010000 */
[----:B------:R-:W-:-:S07]  /*1d400*/  IMAD.MOV.U32 R145, RZ, RZ, R101 ;  /* 0x000000ffff917224 */ /* 0x000fce00078e0065 */
[----:B------:R-:W-:Y:S05]  /*1d410*/  WARPSYNC.COLLECTIVE R142, `(.L_x_9883) ;  /* 0x000000008e087348 */ /* 0x000fea0003c00000 */
[----:B------:R0:W1:Y:S02]  /*1d420*/  SHFL.BFLY P6, R143, R145, R144, R147 ;  /* 0x0c000090918f7389 */ /* 0x00006400000c0093 */
[----:B01----:R-:W-:Y:S05]  /*1d430*/  ENDCOLLECTIVE ;  /* 0x000000000000791b */ /* 0x003fea0003800000 */
.L_x_9883:
[----:B------:R-:W-:Y:S02]  /*1d440*/  IMAD.MOV.U32 R144, RZ, RZ, 0x4 ;  /* 0x00000004ff907424 */ /* 0x000fe400078e00ff */
[----:B------:R-:W-:-:S04]  /*1d450*/  IMAD.MOV.U32 R102, RZ, RZ, R143 ;  /* 0x000000ffff667224 */ /* 0x000fc800078e008f */
[----:B------:R-:W-:-:S05]  /*1d460*/  FADD.FTZ R102, R101, R102 ;  /* 0x0000006665667221 */ /* 0x000fca0000010000 */
[----:B------:R-:W-:-:S07]  /*1d470*/  MOV R145, R102 ;  /* 0x0000006600917202 */ /* 0x000fce0000000f00 */
[----:B------:R-:W-:Y:S05]  /*1d480*/  WARPSYNC.COLLECTIVE R142, `(.L_x_9884) ;  /* 0x000000008e087348 */ /* 0x000fea0003c00000 */
[----:B------:R0:W1:Y:S02]  /*1d490*/  SHFL.BFLY P6, R143, R145, R144, R147 ;  /* 0x0c000090918f7389 */ /* 0x00006400000c0093 */
[----:B01----:R-:W-:Y:S05]  /*1d4a0*/  ENDCOLLECTIVE ;  /* 0x000000000000791b */ /* 0x003fea0003800000 */
.L_x_9884:
[----:B------:R-:W-:Y:S01]  /*1d4b0*/  HFMA2 R144, -RZ, RZ, 0, 4.76837158203125e-07 ;  /* 0x00000008ff907431 */ /* 0x000fe200000001ff */
[----:B------:R-:W-:-:S05]  /*1d4c0*/  MOV R103, R143 ;  /* 0x0000008f00677202 */ /* 0x000fca0000000f00 */
[----:B------:R-:W-:-:S04]  /*1d4d0*/  FADD.FTZ R103, R102, R103 ;  /* 0x0000006766677221 */ /* 0x000fc80000010000 */
[----:B------:R-:W-:-:S07]  /*1d4e0*/  IMAD.MOV.U32 R145, RZ, RZ, R103 ;  /* 0x000000ffff917224 */ /* 0x000fce00078e0067 */
[----:B------:R-:W-:Y:S05]  /*1d4f0*/  WARPSYNC.COLLECTIVE R142, `(.L_x_9885) ;  /* 0x000000008e087348 */ /* 0x000fea0003c00000 */
[----:B------:R0:W1:Y:S02]  /*1d500*/  SHFL.BFLY P6, R143, R145, R144, R147 ;  /* 0x0c000090918f7389 */ /* 0x00006400000c0093 */
[----:B01----:R-:W-:Y:S05]  /*1d510*/  ENDCOLLECTIVE ;  /* 0x000000000000791b */ /* 0x003fea0003800000 */
.L_x_9885:
[----:B------:R-:W-:Y:S02]  /*1d520*/  IMAD.MOV.U32 R144, RZ, RZ, 0x10 ;  /* 0x00000010ff907424 */ /* 0x000fe400078e00ff */
[----:B------:R-:W-:-:S04]  /*1d530*/  IMAD.MOV.U32 R106, RZ, RZ, R143 ;  /* 0x000000ffff6a7224 */ /* 0x000fc800078e008f */
[----:B------:R-:W-:-:S05]  /*1d540*/  FADD.FTZ R106, R103, R106 ;  /* 0x0000006a676a7221 */ /* 0x000fca0000010000 */
[----:B------:R-:W-:-:S07]  /*1d550*/  MOV R145, R106 ;  /* 0x0000006a00917202 */ /* 0x000fce0000000f00 */
[----:B------:R-:W-:Y:S05]  /*1d560*/  WARPSYNC.COLLECTIVE R142, `(.L_x_9886) ;  /* 0x000000008e087348 */ /* 0x000fea0003c00000 */
[----:B------:R0:W1:Y:S02]  /*1d570*/  SHFL.BFLY P6, R143, R145, R144, R147 ;  /* 0x0c000090918f7389 */ /* 0x00006400000c0093 */
[----:B01----:R-:W-:Y:S05]  /*1d580*/  ENDCOLLECTIVE ;  /* 0x000000000000791b */ /* 0x003fea0003800000 */
.L_x_9886:
[----:B------:R-:W-:Y:S01]  /*1d590*/  MOV R107, R143 ;  /* 0x0000008f006b7202 */ /* 0x000fe20000000f00 */
[----:B------:R-:W-:Y:S06]  /*1d5a0*/  BRA `(.L_x_9887) ;  /* 0xffffffe800687947 */ /* 0x000fec000383ffff */
.L_x_9888:
        /* <DEDUP_REMOVED lines=13> */
.L_x_45808:


//--------------------- .text._ZN10layer_norm13ln_fwd_kernelINS_13Kernel_traitsIf13__nv_bfloat16S2_S2_fjLj1280ELj1ELj4ELj1ELj16ENS_18Kernel_traits_baseILj1280EfS2_S2_S2_fjLj128EEEEELb1ELb0ELb0ELb1EEEvNS_9FwdParamsE --------------------------
	.section	.text._ZN10layer_norm13ln_fwd_kernelINS_13Kernel_traitsIf13__nv_bfloat16S2_S2_fjLj1280ELj1ELj4ELj1ELj16ENS_18Kernel_traits_baseILj1280EfS2_S2_S2_fjLj128EEEEELb1ELb0ELb0ELb1EEEvNS_9FwdParamsE,"ax",@progbits
	.align	128
        .global         _ZN10layer_norm13ln_fwd_kernelINS_13Kernel_traitsIf13__nv_bfloat16S2_S2_fjLj1280ELj1ELj4ELj1ELj16ENS_18Kernel_traits_baseILj1280EfS2_S2_S2_fjLj128EEEEELb1ELb0ELb0ELb1EEEvNS_9FwdParamsE
        .type           _ZN10layer_norm13ln_fwd_kernelINS_13Kernel_traitsIf13__nv_bfloat16S2_S2_fjLj1280ELj1ELj4ELj1ELj16ENS_18Kernel_traits_baseILj1280EfS2_S2_S2_fjLj128EEEEELb1ELb0ELb0ELb1EEEvNS_9FwdParamsE,@function
        .size           _ZN10layer_norm13ln_fwd_kernelINS_13Kernel_traitsIf13__nv_bfloat16S2_S2_fjLj1280ELj1ELj4ELj1ELj16ENS_18Kernel_traits_baseILj1280EfS2_S2_S2_fjLj128EEEEELb1ELb0ELb0ELb1EEEvNS_9FwdParamsE,(.L_x_45809 - _ZN10layer_norm13ln_fwd_kernelINS_13Kernel_traitsIf13__nv_bfloat16S2_S2_fjLj1280ELj1ELj4ELj1ELj16ENS_18Kernel_traits_baseILj1280EfS2_S2_S2_fjLj128EEEEELb1ELb0ELb0ELb1EEEvNS_9FwdParamsE)
        .other          _ZN10layer_norm13ln_fwd_kernelINS_13Kernel_traitsIf13__nv_bfloat16S2_S2_fjLj1280ELj1ELj4ELj1ELj16ENS_18Kernel_traits_baseILj1280EfS2_S2_S2_fjLj128EEEEELb1ELb0ELb0ELb1EEEvNS_9FwdParamsE,@"STO_CUDA_ENTRY STV_DEFAULT"
_ZN10layer_norm13ln_fwd_kernelINS_13Kernel_traitsIf13__nv_bfloat16S2_S2_fjLj1280ELj1ELj4ELj1ELj16ENS_18Kernel_traits_baseILj1280EfS2_S2_S2_fjLj128EEEEELb1ELb0ELb0ELb1EEEvNS_9FwdParamsE:
.text._ZN10layer_norm13ln_fwd_kernelINS_13Kernel_traitsIf13__nv_bfloat16S2_S2_fjLj1280ELj1ELj4ELj1ELj16ENS_18Kernel_traits_baseILj1280EfS2_S2_S2_fjLj128EEEEELb1ELb0ELb0ELb1EEEvNS_9FwdParamsE:
[----:B------:R-:W-:Y:S01]  /*0000*/  LDC R1, c[0x0][0x37c] ;  /* 0x0000df00ff017b82 */ /* 0x000fe20000000800 */
[----:B------:R-:W0:Y:S07]  /*0010*/  LDCU.U8 UR4, c[0x0][0x464] ;  /* 0x00008c80ff0477ac */ /* 0x000e2e0008000000 */
[----:B------:R-:W1:Y:S01]  /*0020*/  LDC R0, c[0x0][0x458] ;  /* 0x00011600ff007b82 */ /* 0x000e620000000800 */
[----:B------:R-:W2:Y:S01]  /*0030*/  LDCU.64 UR6, c[0x0][0x450] ;  /* 0x00008a00ff0677ac */ /* 0x000ea20008000a00 */
[----:B------:R-:W3:Y:S06]  /*0040*/  LDCU.64 UR8, c[0x0][0x358] ;  /* 0x00006b00ff0877ac */ /* 0x000eec0008000a00 */
[----:B------:R-:W4:Y:S01]  /*0050*/  LDC R7, c[0x0][0x45c] ;  /* 0x00011700ff077b82 */ /* 0x000f220000000800 */
[----:B------:R-:W5:Y:S01]  /*0060*/  LDCU.64 UR10, c[0x0][0x438] ;  /* 0x00008700ff0a77ac */ /* 0x000f620008000a00 */
        /* <DEDUP_REMOVED lines=8> */
[----:B-----5:R-:W-:Y:S02]  /*00f0*/  UISETP.NE.U32.AND UP0, UPT, UR10, URZ, UPT ;  /* 0x000000ff0a00728c */ /* 0x020fe4000bf05070 */
[----:B------:R-:W1:Y:S01]  /*0100*/  S2UR UR5, SR_CTAID.X ;  /* 0x00000000000579c3 */ /* 0x000e620000002500 */
[----:B------:R-:W3:Y:S01]  /*0110*/  S2R R11, SR_TID.X ;  /* 0x00000000000b7919 */ /* 0x000ee20000002100 */
[----:B------:R-:W-:-:S06]  /*0120*/  UISETP.NE.AND.EX UP0, UPT, UR11, URZ, UPT, UP0 ;  /* 0x000000ff0b00728c */ /* 0x000fcc000bf05300 */
[----:B------:R-:W3:Y:S01]  /*0130*/  LDC R10, c[0x0][0x360] ;  /* 0x0000d800ff0a7b82 */ /* 0x000ee20000000800 */
[----:B-1----:R-:W-:Y:S02]  /*0140*/  USHF.L.U32 UR4, UR5, 0x2, URZ ;  /* 0x0000000205047899 */ /* 0x002fe400080006ff */
[--C-:B---3--:R-:W-:Y:S01]  /*0150*/  IMAD R10, R10, UR5, R11.reuse ;  /* 0x000000050a0a7c24 */ /* 0x108fe2000f8e020b */
[----:B--2---:R-:W-:Y:S02]  /*0160*/  @P0 R2UR UR6, R2 ;  /* 0x00000000020602ca */ /* 0x004fe400000e0000 */
[----:B------:R-:W-:Y:S02]  /*0170*/  @P0 R2UR UR7, R3 ;  /* 0x00000000030702ca */ /* 0x000fe400000e0000 */
[----:B0-----:R-:W-:Y:S02]  /*0180*/  @P0 IADD3 R0, P1, PT, R4, R9, RZ ;  /* 0x0000000904000210 */ /* 0x001fe40007f3e0ff */
[----:B------:R-:W-:-:S02]  /*0190*/  SHF.R.U32.HI R9, RZ, 0x5, R11 ;  /* 0x00000005ff097819 */ /* 0x000fc4000001160b */
[----:B------:R-:W-:Y:S01]  /*01a0*/  LOP3.LUT R11, R11, 0x1f, RZ, 0xc0, !PT ;  /* 0x0000001f0b0b7812 */ /* 0x000fe200078ec0ff */
[----:B------:R-:W-:Y:S01]  /*01b0*/  @P0 IMAD.X R7, RZ, RZ, R5, P1 ;  /* 0x000000ffff070224 */ /* 0x000fe200008e0605 */
[----:B------:R-:W-:-:S03]  /*01c0*/  LOP3.LUT R9, R9, UR4, RZ, 0xfc, !PT ;  /* 0x0000000409097c12 */ /* 0x000fc6000f8efcff */
[----:B------:R-:W-:Y:S02]  /*01d0*/  UIADD3 UR14, UPT, UPT, UR6, -0x61c88647, URZ ;  /* 0x9e3779b9060e7890 */ /* 0x000fe4000fffe0ff */
[----:B------:R-:W-:Y:S01]  /*01e0*/  UIADD3 UR15, UPT, UPT, UR7, -0x4498517b, URZ ;  /* 0xbb67ae85070f7890 */ /* 0x000fe2000fffe0ff */
[--C-:B------:R-:W-:Y:S01]  /*01f0*/  SHF.R.U64 R8, R0, 0x2, R7.reuse ;  /* 0x0000000200087819 */ /* 0x100fe20000001207 */
[----:B------:R-:W-:Y:S01]  /*0200*/  UIADD3 UR16, UPT, UPT, UR6, 0x3c6ef372, URZ ;  /* 0x3c6ef37206107890 */ /* 0x000fe2000fffe0ff */
[----:B------:R-:W-:Y:S01]  /*0210*/  SHF.R.U32.HI R7, RZ, 0x2, R7 ;  /* 0x00000002ff077819 */ /* 0x000fe20000011607 */
        /* <DEDUP_REMOVED lines=41> */
.L_x_9889:
        /* <DEDUP_REMOVED lines=32> */
.L_x_9890:
[----:B------:R-:W1:Y:S02]  /*06b0*/  LDCU UR4, c[0x0][0x384] ;  /* 0x00007080ff0477ac */ /* 0x000e640008000800 */
[----:B-1----:R-:W-:-:S13]  /*06c0*/  ISETP.GE.AND P0, PT, R9, UR4, PT ;  /* 0x0000000409007c0c */ /* 0x002fda000bf06270 */
[----:B------:R-:W-:Y:S05]  /*06d0*/  @P0 EXIT ;  /* 0x000000000000094d */ /* 0x000fea0003800000 */
[----:B0-----:R-:W-:Y:S01]  /*06e0*/  IMAD.HI.U32 R2, R10, -0x326172a9, RZ ;  /* 0xcd9e8d570a027827 */ /* 0x001fe200078e00ff */
[----:B------:R-:W0:Y:S01]  /*06f0*/  LDCU.64 UR4, c[0x0][0x3e0] ;  /* 0x00007c00ff0477ac */ /* 0x000e220008000a00 */
[----:B------:R-:W-:Y:S01]  /*0700*/  BSSY B0, `(.L_x_9891) ;  /* 0x0001b7a000007945 */ /* 0x000fe20003800000 */
[----:B------:R-:W-:Y:S01]  /*0710*/  LOP3.LUT R149, R0, 0x3, RZ, 0xc0, !PT ;  /* 0x0000000300957812 */ /* 0x000fe200078ec0ff */
[C---:B------:R-:W-:Y:S01]  /*0720*/  IMAD.HI.U32 R3, R8.reuse, -0x2daee0ad, RZ ;  /* 0xd2511f5308037827 */ /* 0x040fe200078e00ff */
[----:B------:R-:W-:Y:S01]  /*0730*/  LOP3.LUT R2, R7, UR6, R2, 0x96, !PT ;  /* 0x0000000607027c12 */ /* 0x000fe2000f8e9602 */
[----:B------:R-:W1:Y:S02]  /*0740*/  LDCU UR33, c[0x0][0x404] ;  /* 0x00008080ff2177ac */ /* 0x000e640008000800 */
[----:B------:R-:W-:Y:S01]  /*0750*/  IMAD R11, R8, -0x2daee0ad, RZ ;  /* 0xd2511f53080b7824 */ /* 0x000fe200078e02ff */
[----:B------:R-:W-:Y:S01]  /*0760*/  LOP3.LUT R3, R3, UR7, RZ, 0x3c, !PT ;  /* 0x0000000703037c12 */ /* 0x000fe2000f8e3cff */
[----:B------:R-:W-:Y:S01]  /*0770*/  IMAD.HI.U32 R6, R2, -0x2daee0ad, RZ ;  /* 0xd2511f5302067827 */ /* 0x000fe200078e00ff */
[----:B------:R-:W2:Y:S03]  /*0780*/  LDCU UR34, c[0x0][0x408] ;  /* 0x00008100ff2277ac */ /* 0x000ea60008000800 */
        /* <DEDUP_REMOVED lines=9> */
[----:B------:R-:W0:Y:S03]  /*0820*/  LDCU.U8 UR32, c[0x0][0x410] ;  /* 0x00008200ff2077ac */ /* 0x000e260008000000 */
[C---:B------:R-:W-:Y:S01]  /*0830*/  IMAD.HI.U32 R5, R4.reuse, -0x2daee0ad, RZ ;  /* 0xd2511f5304057827 */ /* 0x040fe200078e00ff */
[----:B------:R-:W-:Y:S01]  /*0840*/  LOP3.LUT R2, R3, UR16, R2, 0x96, !PT ;  /* 0x0000001003027c12 */ /* 0x000fe2000f8e9602 */
[----:B------:R-:W4:Y:S02]  /*0850*/  LDCU UR13, c[0x0][0x448] ;  /* 0x00008900ff0d77ac */ /* 0x000f240008000800 */
[----:B------:R-:W-:Y:S01]  /*0860*/  IMAD R11, R4, -0x2daee0ad, RZ ;  /* 0xd2511f53040b7824 */ /* 0x000fe200078e02ff */
[----:B------:R-:W-:Y:S01]  /*0870*/  LOP3.LUT R5, R12, UR17, R5, 0x96, !PT ;  /* 0x000000110c057c12 */ /* 0x000fe2000f8e9605 */
[----:B------:R-:W-:Y:S01]  /*0880*/  IMAD.HI.U32 R4, R2, -0x2daee0ad, RZ ;  /* 0xd2511f5302047827 */ /* 0x000fe200078e00ff */
[----:B------:R-:W0:Y:S03]  /*0890*/  LDCU.64 UR10, c[0x0][0x3a0] ;  /* 0x00007400ff0a77ac */ /* 0x000e260008000a00 */
[----:B------:R-:W-:Y:S01]  /*08a0*/  IMAD R6, R6, -0x326172a9, RZ ;  /* 0xcd9e8d5706067824 */ /* 0x000fe200078e02ff */
[----:B------:R-:W-:Y:S01]  /*08b0*/  LOP3.LUT R4, R11, UR19, R4, 0x96, !PT ;  /* 0x000000130b047c12 */ /* 0x000fe2000f8e9604 */
[----:B------:R-:W-:Y:S01]  /*08c0*/  IMAD.HI.U32 R3, R5, -0x326172a9, RZ ;  /* 0xcd9e8d5705037827 */ /* 0x000fe200078e00ff */
[----:B------:R-:W-:-:S03]  /*08d0*/  UISETP.NE.AND.EX UP0, UPT, UR5, URZ, UPT, UP0 ;  /* 0x000000ff0500728c */ /* 0x000fc6000bf05300 */
        /* <DEDUP_REMOVED lines=36> */
[----:B------:R-:W-:Y:S02]  /*0b20*/  HFMA2 R3, -RZ, RZ, 0, 0 ;  /* 0x00000000ff037431 */ /* 0x000fe400000001ff */
[----:B------:R-:W-:Y:S01]  /*0b30*/  IMAD R142, R2, -0x2daee0ad, RZ ;  /* 0xd2511f53028e7824 */ /* 0x000fe200078e02ff */
[----:B------:R-:W-:Y:S01]  /*0b40*/  LOP3.LUT R5, R12, UR30, R5, 0x96, !PT ;  /* 0x0000001e0c057c12 */ /* 0x000fe2000f8e9605 */
[----:B01234-:R-:W-:-:S07]  /*0b50*/  IMAD R4, R4, -0x326172a9, RZ ;  /* 0xcd9e8d5704047824 */ /* 0x01ffce00078e02ff */
.L_x_10302:
[----:B0-----:R-:W0:Y:S01]  /*0b60*/  S2R R2, SR_TID.X ;  /* 0x0000000000027919 */ /* 0x001e220000002100 */
[----:B------:R-:W1:Y:S01]  /*0b70*/  @UP0 LDCU.64 UR4, c[0x0][0x3e0] ;  /* 0x00007c00ff0407ac */ /* 0x000e620008000a00 */
[----:B------:R-:W2:Y:S01]  /*0b80*/  LDC.64 R110, c[0x0][0x390] ;  /* 0x0000e400ff6e7b82 */ /* 0x000ea20000000a00 */
[----:B------:R-:W-:Y:S01]  /*0b90*/  IMAD R0, R9, UR12, RZ ;  /* 0x0000000c09007c24 */ /* 0x000fe2000f8e02ff */
[----:B------:R-:W-:Y:S02]  /*0ba0*/  PLOP3.LUT P0, PT, PT, PT, UP0, 0x80, 0x8 ;  /* 0x000000000008781c */ /* 0x000fe40003f0f008 */
[----:B------:R-:W-:Y:S02]  /*0bb0*/  PLOP3.LUT P1, PT, PT, PT, UP0, 0x80, 0x8 ;  /* 0x000000000008781c */ /* 0x000fe40003f2f008 */
[----:B------:R-:W-:-:S04]  /*0bc0*/  SHF.R.S32.HI R11, RZ, 0x1f, R0 ;  /* 0x0000001fff0b7819 */ /* 0x000fc80000011400 */
[----:B------:R-:W-:Y:S01]  /*0bd0*/  LEA.HI R0, R11, R0, RZ, 0x3 ;  /* 0x000000000b007211 */ /* 0x000fe200078f18ff */
[----:B-1----:R-:W-:Y:S02]  /*0be0*/  IMAD.U32 R16, RZ, RZ, UR4 ;  /* 0x00000004ff107e24 */ /* 0x002fe4000f8e00ff */
[----:B------:R-:W-:Y:S02]  /*0bf0*/  IMAD.U32 R17, RZ, RZ, UR5 ;  /* 0x00000005ff117e24 */ /* 0x000fe4000f8e00ff */
[----:B------:R-:W-:-:S06]  /*0c00*/  @P0 IMAD.WIDE R16, R9, 0x2, R16 ;  /* 0x0000000209100825 */ /* 0x000fcc00078e0210 */
[----:B------:R-:W3:Y:S01]  /*0c10*/  @P1 LDG.E.U16 R16, desc[UR8][R16.64] ;  /* 0x0000000810101981 */ /* 0x000ee2000c1e1500 */
[----:B0-----:R-:W-:-:S04]  /*0c20*/  LOP3.LUT R11, R2, 0x1f, RZ, 0xc0, !PT ;  /* 0x0000001f020b7812 */ /* 0x001fc800078ec0ff */
[----:B------:R-:W-:-:S05]  /*0c30*/  LEA.HI.SX32 R0, R0, R11, 0x1d ;  /* 0x0000000b00007211 */ /* 0x000fca00078feaff */
[----:B--2---:R-:W-:-:S06]  /*0c40*/  IMAD.WIDE.U32 R104, R0, 0x10, R110 ;  /* 0x0000001000687825 */ /* 0x004fcc00078e006e */
[----:B-----5:R-:W5:Y:S01]  /*0c50*/  LDG.E.128 R104, desc[UR8][R104.64] ;  /* 0x0000000868687981 */ /* 0x020f62000c1e1d00 */
[----:B------:R-:W-:Y:S02]  /*0c60*/  ISETP.NE.U32.AND P0, PT, RZ, UR10, PT ;  /* 0x0000000aff007c0c */ /* 0x000fe4000bf05070 */
[----:B------:R-:W-:Y:S02]  /*0c70*/  PLOP3.LUT P1, PT, PT, PT, UP0, 0x80, 0x8 ;  /* 0x000000000008781c */ /* 0x000fe40003f2f008 */
[----:B------:R-:W-:Y:S01]  /*0c80*/  ISETP.NE.AND.EX P2, PT, RZ, UR11, PT, P0 ;  /* 0x0000000bff007c0c */ /* 0x000fe2000bf45300 */
[----:B------:R-:W-:Y:S01]  /*0c90*/  IMAD.MOV.U32 R13, RZ, RZ, 0x2f800000 ;  /* 0x2f800000ff0d7424 */ /* 0x000fe200078e00ff */
[----:B------:R-:W-:Y:S02]  /*0ca0*/  MOV R14, 0x3f800000 ;  /* 0x3f800000000e7802 */ /* 0x000fe40000000f00 */
        /* <DEDUP_REMOVED lines=17> */
.L_x_45644:
[----:B------:R-:W-:Y:S05]  /*0dc0*/  BRX R16 -0xdd0                                         (*"BRANCH_TARGETS .L_x_45645,.L_x_45646,.L_x_45647"*) ;  /* 0xfffffff0108c7949 */ /* 0x000fea000383ffff */
.L_x_45647:
[----:B------:R-:W-:Y:S01]  /*0dd0*/  VIADD R11, R149, 0x1 ;  /* 0x00000001950b7836 */ /* 0x000fe20000000000 */
[----:B------:R-:W-:Y:S01]  /*0de0*/  MOV R120, R142 ;  /* 0x0000008e00787202 */ /* 0x000fe20000000f00 */
[----:B------:R-:W-:Y:S01]  /*0df0*/  IMAD.MOV.U32 R12, RZ, RZ, R5 ;  /* 0x000000ffff0c7224 */ /* 0x000fe200078e0005 */
[----:B------:R-:W-:Y:S06]  /*0e00*/  BRA `(.L_x_9894) ;  /* 0x0000000000f07947 */ /* 0x000fec0003800000 */
.L_x_45645:
[----:B------:R-:W-:Y:S01]  /*0e10*/  IMAD.MOV.U32 R120, RZ, RZ, R142 ;  /* 0x000000ffff787224 */ /* 0x000fe200078e008e */
[----:B------:R-:W-:Y:S01]  /*0e20*/  MOV R11, 0x3 ;  /* 0x00000003000b7802 */ /* 0x000fe20000000f00 */
[----:B------:R-:W-:Y:S01]  /*0e30*/  IMAD.MOV.U32 R12, RZ, RZ, R6 ;  /* 0x000000ffff0c7224 */ /* 0x000fe200078e0006 */
[----:B------:R-:W-:Y:S06]  /*0e40*/  BRA `(.L_x_9894) ;  /* 0x0000000000e07947 */ /* 0x000fec0003800000 */
.L_x_45646:
        /* <DEDUP_REMOVED lines=13> */
.L_x_9896:
[----:B------:R-:W-:Y:S05]  /*0f20*/  BSYNC.RECONVERGENT B2 ;  /* 0x0000000000027941 */ /* 0x000fea0003800200 */
.L_x_9895:
        /* <DEDUP_REMOVED lines=42> */
.L_x_9894:
[----:B------:R-:W-:Y:S05]  /*11d0*/  BSYNC.RECONVERGENT B1 ;  /* 0x0000000000017941 */ /* 0x000fea0003800200 */
.L_x_9893:
[----:B------:R-:W-:Y:S01]  /*11e0*/  I2FP.F32.U32 R12, R12 ;  /* 0x0000000c000c7245 */ /* 0x000fe20000201000 */
[----:B------:R-:W-:Y:S01]  /*11f0*/  IMAD.U32 R15, RZ, RZ, UR34 ;  /* 0x00000022ff0f7e24 */ /* 0x000fe2000f8e00ff */
[----:B-----5:R-:W-:Y:S01]  /*1200*/  SHF.L.U32 R19, R104, 0x10, RZ ;  /* 0x0000001068137819 */ /* 0x020fe200000006ff */
[----:B------:R-:W-:Y:S01]  /*1210*/  IMAD.U32 R16, RZ, RZ, UR33 ;  /* 0x00000021ff107e24 */ /* 0x000fe2000f8e00ff */
[----:B------:R-:W-:Y:S01]  /*1220*/  ISETP.NE.AND P1, PT, R11, 0x1, PT ;  /* 0x000000010b00780c */ /* 0x000fe20003f25270 */
[----:B------:R-:W-:Y:S01]  /*1230*/  FFMA.FTZ R17, R12, R13, 1.1641532182693481445e-10 ;  /* 0x2f0000000c117423 */ /* 0x000fe2000001000d */
[----:B------:R-:W-:Y:S01]  /*1240*/  BSSY.RECONVERGENT B1, `(.L_x_9897) ;  /* 0x000004f000017945 */ /* 0x000fe20003800200 */
[----:B------:R-:W-:Y:S01]  /*1250*/  FMUL.FTZ R12, R19, R14 ;  /* 0x0000000e130c7220 */ /* 0x000fe20000410000 */
[----:B------:R-:W-:Y:S01]  /*1260*/  PRMT R104, R104, 0x7632, R104 ;  /* 0x0000763268687816 */ /* 0x000fe20000000068 */
[----:B------:R-:W-:Y:S01]  /*1270*/  IMAD.MOV.U32 R19, RZ, RZ, 0x2 ;  /* 0x00000002ff137424 */ /* 0x000fe200078e00ff */
[----:B------:R-:W-:Y:S01]  /*1280*/  FSETP.GTU.FTZ.AND P0, PT, R17, R16, PT ;  /* 0x000000101100720b */ /* 0x000fe20003f1c000 */
[----:B------:R-:W-:Y:S01]  /*1290*/  FMUL.FTZ R12, R12, R15 ;  /* 0x0000000f0c0c7220 */ /* 0x000fe20000410000 */
[----:B------:R-:W-:-:S02]  /*12a0*/  SHF.L.U32 R17, R100, 0x10, RZ ;  /* 0x0000001064117819 */ /* 0x000fc400000006ff */
        /* <DEDUP_REMOVED lines=15> */
.L_x_9899:
        /* <DEDUP_REMOVED lines=13> */
.L_x_9901:
[----:B------:R-:W-:Y:S05]  /*1470*/  BSYNC.RECONVERGENT B2 ;  /* 0x0000000000027941 */ /* 0x000fea0003800200 */
.L_x_9900:
        /* <DEDUP_REMOVED lines=43> */
.L_x_9898:
[----:B------:R-:W-:Y:S05]  /*1730*/  BSYNC.RECONVERGENT B1 ;  /* 0x0000000000017941 */ /* 0x000fea0003800200 */
.L_x_9897:
        /* <DEDUP_REMOVED lines=23> */
.L_x_9904:
        /* <DEDUP_REMOVED lines=13> */
.L_x_9906:
[----:B------:R-:W-:Y:S05]  /*1980*/  BSYNC.RECONVERGENT B2 ;  /* 0x0000000000027941 */ /* 0x000fea0003800200 */
.L_x_9905:
        /* <DEDUP_REMOVED lines=43> */
.L_x_9903:
[----:B------:R-:W-:Y:S05]  /*1c40*/  BSYNC.RECONVERGENT B1 ;  /* 0x0000000000017941 */ /* 0x000fea0003800200 */
.L_x_9902:
        /* <DEDUP_REMOVED lines=10> */
[----:B------:R-:W-:-:S04]  /*1cf0*/  FSETP.GTU.FTZ.AND P1, PT, R17, R16, PT ;  /* 0x000000101100720b */ /* 0x000fc80003f3c000 */
[----:B------:R-:W-:Y:S01]  /*1d00*/  FSEL R17, R18, RZ, !P1 ;  /* 0x000000ff12117208 */ /* 0x000fe20004800000 */
[----:B------:R-:W-:Y:S01]  /*1d10*/  IMAD.MOV.U32 R18, RZ, RZ, R4 ;  /* 0x000000ffff127224 */ /* 0x000fe200078e0004 */
        /* <DEDUP_REMOVED lines=12> */
.L_x_9909:
        /* <DEDUP_REMOVED lines=13> */
.L_x_9911:
[----:B------:R-:W-:Y:S05]  /*1eb0*/  BSYNC.RECONVERGENT B2 ;  /* 0x0000000000027941 */ /* 0x000fea0003800200 */
.L_x_9910:
        /* <DEDUP_REMOVED lines=43> */
.L_x_9908:
[----:B------:R-:W-:Y:S05]  /*2170*/  BSYNC.RECONVERGENT B1 ;  /* 0x0000000000017941 */ /* 0x000fea0003800200 */
.L_x_9907:
        /* <DEDUP_REMOVED lines=23> */
.L_x_9914:
        /* <DEDUP_REMOVED lines=13> */
.L_x_9916:
[----:B------:R-:W-:Y:S05]  /*23c0*/  BSYNC.RECONVERGENT B2 ;  /* 0x0000000000027941 */ /* 0x000fea0003800200 */
.L_x_9915:
        /* <DEDUP_REMOVED lines=43> */
.L_x_9913:
[----:B------:R-:W-:Y:S05]  /*2680*/  BSYNC.RECONVERGENT B1 ;  /* 0x0000000000017941 */ /* 0x000fea0003800200 */
.L_x_9912:
        /* <DEDUP_REMOVED lines=10> */
[C---:B------:R-:W-:Y:S01]  /*2730*/  IMAD.U32 R19, R102.reuse, 0x10000, RZ ;  /* 0x0001000066137824 */ /* 0x040fe200078e00ff */
[----:B------:R-:W-:-:S03]  /*2740*/  PRMT R102, R102, 0x7632, R102 ;  /* 0x0000763266667816 */ /* 0x000fc60000000066 */
        /* <DEDUP_REMOVED lines=13> */
.L_x_9919:
        /* <DEDUP_REMOVED lines=13> */
.L_x_9921:
[----:B------:R-:W-:Y:S05]  /*28f0*/  BSYNC.RECONVERGENT B2 ;  /* 0x0000000000027941 */ /* 0x000fea0003800200 */
.L_x_9920:
        /* <DEDUP_REMOVED lines=43> */
.L_x_9918:
[----:B------:R-:W-:Y:S05]  /*2bb0*/  BSYNC.RECONVERGENT B1 ;  /* 0x0000000000017941 */ /* 0x000fea0003800200 */
.L_x_9917:
        /* <DEDUP_REMOVED lines=23> */
.L_x_9924:
        /* <DEDUP_REMOVED lines=13> */
.L_x_9926:
[----:B------:R-:W-:Y:S05]  /*2e00*/  BSYNC.RECONVERGENT B2 ;  /* 0x0000000000027941 */ /* 0x000fea0003800200 */
.L_x_9925:
        /* <DEDUP_REMOVED lines=43> */
.L_x_9923:
[----:B------:R-:W-:Y:S05]  /*30c0*/  BSYNC.RECONVERGENT B1 ;  /* 0x0000000000017941 */ /* 0x000fea0003800200 */
.L_x_9922:
        /* <DEDUP_REMOVED lines=25> */
.L_x_9929:
        /* <DEDUP_REMOVED lines=15> */
.L_x_9931:
[----:B------:R-:W-:Y:S05]  /*3350*/  BSYNC.RECONVERGENT B2 ;  /* 0x0000000000027941 */ /* 0x000fea0003800200 */
.L_x_9930:
        /* <DEDUP_REMOVED lines=43> */
.L_x_9928:
[----:B------:R-:W-:Y:S05]  /*3610*/  BSYNC.RECONVERGENT B1 ;  /* 0x0000000000017941 */ /* 0x000fea0003800200 */
.L_x_9927:
        /* <DEDUP_REMOVED lines=15> */
.L_x_9892:
        /* <DEDUP_REMOVED lines=16> */
.L_x_9935:
        /* <DEDUP_REMOVED lines=13> */
.L_x_9937:
[----:B------:R-:W-:Y:S05]  /*38e0*/  BSYNC.RECONVERGENT B2 ;  /* 0x0000000000027941 */ /* 0x000fea0003800200 */
.L_x_9936:
        /* <DEDUP_REMOVED lines=41> */
[----:B------:R-:W-:-:S07]  /*3b80*/  LOP3.LUT R6, R16, UR31, R121, 0x96, !PT ;  /* 0x0000001f10067c12 */ /* 0x000fce000f8e9679 */
.L_x_9934:
[----:B------:R-:W-:Y:S05]  /*3b90*/  BSYNC.RECONVERGENT B1 ;  /* 0x0000000000017941 */ /* 0x000fea0003800200 */
.L_x_9933:
[----:B------:R-:W-:Y:S01]  /*3ba0*/  I2FP.F32.U32 R12, R11 ;  /* 0x0000000b000c7245 */ /* 0x000fe20000201000 */
[----:B------:R-:W-:Y:S01]  /*3bb0*/  IMAD.U32 R16, RZ, RZ, UR33 ;  /* 0x00000021ff107e24 */ /* 0x000fe2000f8e00ff */
[----:B------:R-:W-:Y:S01]  /*3bc0*/  ISETP.NE.AND P1, PT, R18, 0x1, PT ;  /* 0x000000011200780c */ /* 0x000fe20003f25270 */
[----:B------:R-:W-:Y:S01]  /*3bd0*/  IMAD.U32 R15, RZ, RZ, UR34 ;  /* 0x00000022ff0f7e24 */ /* 0x000fe2000f8e00ff */
[----:B-----5:R-:W-:Y:S01]  /*3be0*/  SHF.L.U32 R17, R104, 0x10, RZ ;  /* 0x0000001068117819 */ /* 0x020fe200000006ff */
[----:B------:R-:W-:Y:S01]  /*3bf0*/  FFMA.FTZ R11, R12, R13, 1.1641532182693481445e-10 ;  /* 0x2f0000000c0b7423 */ /* 0x000fe2000001000d */
[----:B------:R-:W-:Y:S01]  /*3c00*/  BSSY.RECONVERGENT B1, `(.L_x_9938) ;  /* 0x000004c000017945 */ /* 0x000fe20003800200 */
[----:B------:R-:W-:Y:S01]  /*3c10*/  HFMA2 R19, -RZ, RZ, 0, 1.1920928955078125e-07 ;  /* 0x00000002ff137431 */ /* 0x000fe200000001ff */
[----:B------:R-:W-:Y:S01]  /*3c20*/  PRMT R104, R104, 0x7632, R104 ;  /* 0x0000763268687816 */ /* 0x000fe20000000068 */
[----:B------:R-:W-:Y:S01]  /*3c30*/  FMUL.FTZ R12, R17, R14 ;  /* 0x0000000e110c7220 */ /* 0x000fe20000410000 */
[----:B------:R-:W-:Y:S01]  /*3c40*/  FSETP.GTU.FTZ.AND P0, PT, R11, R16, PT ;  /* 0x000000100b00720b */ /* 0x000fe20003f1c000 */
[----:B------:R-:W-:-:S02]  /*3c50*/  IMAD.MOV.U32 R11, RZ, RZ, R4 ;  /* 0x000000ffff0b7224 */ /* 0x000fc400078e0004 */
        /* <DEDUP_REMOVED lines=13> */
.L_x_9940:
        /* <DEDUP_REMOVED lines=13> */
.L_x_9942:
[----:B------:R-:W-:Y:S05]  /*3e00*/  BSYNC.RECONVERGENT B2 ;  /* 0x0000000000027941 */ /* 0x000fea0003800200 */
.L_x_9941:
        /* <DEDUP_REMOVED lines=43> */
.L_x_9939:
[----:B------:R-:W-:Y:S05]  /*40c0*/  BSYNC.RECONVERGENT B1 ;  /* 0x0000000000017941 */ /* 0x000fea0003800200 */
.L_x_9938:
        /* <DEDUP_REMOVED lines=21> */
.L_x_9945:
        /* <DEDUP_REMOVED lines=13> */
.L_x_9947:
[----:B------:R-:W-:Y:S05]  /*42f0*/  BSYNC.RECONVERGENT B2 ;  /* 0x0000000000027941 */ /* 0x000fea0003800200 */
.L_x_9946:
        /* <DEDUP_REMOVED lines=43> */
.L_x_9944:
[----:B------:R-:W-:Y:S05]  /*45b0*/  BSYNC.RECONVERGENT B1 ;  /* 0x0000000000017941 */ /* 0x000fea0003800200 */
.L_x_9943:
        /* <DEDUP_REMOVED lines=22> */
.L_x_9950:
        /* <DEDUP_REMOVED lines=13> */
.L_x_9952:
[----:B------:R-:W-:Y:S05]  /*47f0*/  BSYNC.RECONVERGENT B2 ;  /* 0x0000000000027941 */ /* 0x000fea0003800200 */
.L_x_9951:
        /* <DEDUP_REMOVED lines=43> */
.L_x_9949:
[----:B------:R-:W-:Y:S05]  /*4ab0*/  BSYNC.RECONVERGENT B1 ;  /* 0x0000000000017941 */ /* 0x000fea0003800200 */
.L_x_9948:
        /* <DEDUP_REMOVED lines=21> */
.L_x_9955:
        /* <DEDUP_REMOVED lines=13> */
.L_x_9957:
[----:B------:R-:W-:Y:S05]  /*4ce0*/  BSYNC.RECONVERGENT B2 ;  /* 0x0000000000027941 */ /* 0x000fea0003800200 */
.L_x_9956:
        /* <DEDUP_REMOVED lines=43> */
.L_x_9954:
[----:B------:R-:W-:Y:S05]  /*4fa0*/  BSYNC.RECONVERGENT B1 ;  /* 0x0000000000017941 */ /* 0x000fea0003800200 */
.L_x_9953:
        /* <DEDUP_REMOVED lines=22> */
.L_x_9960:
        /* <DEDUP_REMOVED lines=13> */
.L_x_9962:
[----:B------:R-:W-:Y:S05]  /*51e0*/  BSYNC.RECONVERGENT B2 ;  /* 0x0000000000027941 */ /* 0x000fea0003800200 */
.L_x_9961:
        /* <DEDUP_REMOVED lines=43> */
.L_x_9959:
[----:B------:R-:W-:Y:S05]  /*54a0*/  BSYNC.RECONVERGENT B1 ;  /* 0x0000000000017941 */ /* 0x000fea0003800200 */
.L_x_9958:
        /* <DEDUP_REMOVED lines=21> */
.L_x_9965:
        /* <DEDUP_REMOVED lines=13> */
.L_x_9967:
[----:B------:R-:W-:Y:S05]  /*56d0*/  BSYNC.RECONVERGENT B2 ;  /* 0x0000000000027941 */ /* 0x000fea0003800200 */
.L_x_9966:
        /* <DEDUP_REMOVED lines=43> */
.L_x_9964:
[----:B------:R-:W-:Y:S05]  /*5990*/  BSYNC.RECONVERGENT B1 ;  /* 0x0000000000017941 */ /* 0x000fea0003800200 */
.L_x_9963:
        /* <DEDUP_REMOVED lines=22> */
.L_x_9970:
        /* <DEDUP_REMOVED lines=15> */
.L_x_9972:
[----:B------:R-:W-:Y:S05]  /*5bf0*/  BSYNC.RECONVERGENT B2 ;  /* 0x0000000000027941 */ /* 0x000fea0003800200 */
.L_x_9971:
        /* <DEDUP_REMOVED lines=43> */
.L_x_9969:
[----:B------:R-:W-:Y:S05]  /*5eb0*/  BSYNC.RECONVERGENT B1 ;  /* 0x0000000000017941 */ /* 0x000fea0003800200 */
.L_x_9968:
        /* <DEDUP_REMOVED lines=12> */
.L_x_9932:
        /* <DEDUP_REMOVED lines=8> */
[----:B------:R-:W-:Y:S02]  /*6000*/  ISETP.NE.AND P5, PT, R115, RZ, PT ;  /* 0x000000ff7300720c */ /* 0x000fe40003fa5270 */
[----:B------:R-:W-:Y:S02]  /*6010*/  LOP3.LUT R127, R127, R103, R122, 0xfe, !PT ;  /* 0x000000677f7f7212 */ /* 0x000fe400078efe7a */
[----:B------:R-:W-:Y:S02]  /*6020*/  SEL R126, RZ, 0x1, !P3 ;  /* 0x00000001ff7e7807 */ /* 0x000fe40005800000 */
[----:B------:R-:W-:Y:S02]  /*6030*/  LOP3.LUT R100, R100, R102, R101, 0xfe, !PT ;  /* 0x0000006664647212 */ /* 0x000fe400078efe65 */
[----:B------:R-:W-:Y:S02]  /*6040*/  SEL R101, RZ, 0x1, !P5 ;  /* 0x00000001ff657807 */ /* 0x000fe40006800000 */
[C---:B------:R-:W-:Y:S01]  /*6050*/  IADD3 R115, PT, PT, R0.reuse, 0x20, RZ ;  /* 0x0000002000737810 */ /* 0x040fe20007ffe0ff */
[----:B0-----:R-:W-:Y:S01]  /*6060*/  IMAD.WIDE.U32 R122, R0, 0x10, R108 ;  /* 0x00000010007a7825 */ /* 0x001fe200078e006c */
[----:B------:R-:W-:-:S02]  /*6070*/  LOP3.LUT R127, R127, R126, RZ, 0xfc, !PT ;  /* 0x0000007e7f7f7212 */ /* 0x000fc400078efcff */
[----:B------:R-:W-:Y:S01]  /*6080*/  LOP3.LUT R126, R100, R101, RZ, 0xfc, !PT ;  /* 0x00000065647e7212 */ /* 0x000fe200078efcff */
[----:B------:R-:W-:Y:S01]  /*6090*/  IMAD.WIDE.U32 R100, R115, 0x10, R110 ;  /* 0x0000001073647825 */ /* 0x000fe200078e006e */
[----:B------:R0:W-:Y:S01]  /*60a0*/  STG.E.128 desc[UR8][R122.64], R104 ;  /* 0x000000687a007986 */ /* 0x0001e2000c101d08 */
[----:B------:R-:W-:Y:S02]  /*60b0*/  ISETP.NE.AND P6, PT, R118, RZ, PT ;  /* 0x000000ff7600720c */ /* 0x000fe40003fc5270 */
[----:B-1----:R-:W-:-:S05]  /*60c0*/  IMAD.WIDE.U32 R124, R0, 0x8, R18 ;  /* 0x00000008007c7825 */ /* 0x002fca00078e0012 */
[----:B------:R0:W-:Y:S04]  /*60d0*/  STG.E.64 desc[UR8][R124.64], R126 ;  /* 0x0000007e7c007986 */ /* 0x0001e8000c101b08 */
[----:B------:R-:W5:Y:S02]  /*60e0*/  LDG.E.128 R100, desc[UR8][R100.64] ;  /* 0x0000000864647981 */ /* 0x000f64000c1e1d00 */
        /* <DEDUP_REMOVED lines=20> */
.L_x_9976:
        /* <DEDUP_REMOVED lines=13> */
.L_x_9978:
[----:B------:R-:W-:Y:S05]  /*6300*/  BSYNC.RECONVERGENT B2 ;  /* 0x0000000000027941 */ /* 0x000fea0003800200 */
.L_x_9977:
        /* <DEDUP_REMOVED lines=42> */
.L_x_9975:
[----:B------:R-:W-:Y:S05]  /*65b0*/  BSYNC.RECONVERGENT B1 ;  /* 0x0000000000017941 */ /* 0x000fea0003800200 */
.L_x_9974:
[----:B------:R-:W-:Y:S01]  /*65c0*/  I2FP.F32.U32 R120, R122 ;  /* 0x0000007a00787245 */ /* 0x000fe20000201000 */
[----:B-----5:R-:W-:Y:S01]  /*65d0*/  IMAD.U32 R123, R100, 0x10000, RZ ;  /* 0x00010000647b7824 */ /* 0x020fe200078e00ff */
[----:B------:R-:W-:Y:S01]  /*65e0*/  ISETP.NE.AND P1, PT, R121, 0x1, PT ;  /* 0x000000017900780c */ /* 0x000fe20003f25270 */
[----:B------:R-:W-:Y:S01]  /*65f0*/  BSSY.RECONVERGENT B1, `(.L_x_9979) ;  /* 0x000004f000017945 */ /* 0x000fe20003800200 */
[----:B------:R-:W-:Y:S02]  /*6600*/  IMAD.MOV.U32 R122, RZ, RZ, R4 ;  /* 0x000000ffff7a7224 */ /* 0x000fe400078e0004 */
        /* <DEDUP_REMOVED lines=9> */
[--C-:B------:R-:W-:Y:S01]  /*66a0*/  FADD.FTZ R120, R120, R119.reuse ;  /* 0x0000007778787221 */ /* 0x100fe20000010000 */
[----:B------:R-:W-:-:S02]  /*66b0*/  PRMT R119, R100, 0x7632, R119 ;  /* 0x0000763264777816 */ /* 0x000fc40000000077 */
[----:B------:R-:W-:Y:S01]  /*66c0*/  P2R R100, PR, RZ, 0x1 ;  /* 0x00000001ff647803 */ /* 0x000fe20000000000 */
        /* <DEDUP_REMOVED lines=9> */
.L_x_9981:
        /* <DEDUP_REMOVED lines=13> */
.L_x_9983:
[----:B------:R-:W-:Y:S05]  /*6830*/  BSYNC.RECONVERGENT B2 ;  /* 0x0000000000027941 */ /* 0x000fea0003800200 */
.L_x_9982:
        /* <DEDUP_REMOVED lines=40> */
[----:B------:R-:W-:Y:S01]  /*6ac0*/  IMAD.MOV.U32 R122, RZ, RZ, R128 ;  /* 0x000000ffff7a7224 */ /* 0x000fe200078e0080 */
[----:B------:R-:W-:-:S07]  /*6ad0*/  MOV R128, R126 ;  /* 0x0000007e00807202 */ /* 0x000fce0000000f00 */
.L_x_9980:
[----:B------:R-:W-:Y:S05]  /*6ae0*/  BSYNC.RECONVERGENT B1 ;  /* 0x0000000000017941 */ /* 0x000fea0003800200 */
.L_x_9979:
        /* <DEDUP_REMOVED lines=23> */
.L_x_9986:
        /* <DEDUP_REMOVED lines=13> */
.L_x_9988:
[----:B------:R-:W-:Y:S05]  /*6d30*/  BSYNC.RECONVERGENT B2 ;  /* 0x0000000000027941 */ /* 0x000fea0003800200 */
.L_x_9987:
        /* <DEDUP_REMOVED lines=40> */
[----:B------:R-:W-:Y:S02]  /*6fc0*/  LOP3.LUT R6, R122, UR31, R127, 0x96, !PT ;  /* 0x0000001f7a067c12 */ /* 0x000fe4000f8e967f */
[----:B------:R-:W-:-:S07]  /*6fd0*/  MOV R128, R126 ;  /* 0x0000007e00807202 */ /* 0x000fce0000000f00 */
.L_x_9985:
[----:B------:R-:W-:Y:S05]  /*6fe0*/  BSYNC.RECONVERGENT B1 ;  /* 0x0000000000017941 */ /* 0x000fea0003800200 */
.L_x_9984:
        /* <DEDUP_REMOVED lines=12> */
[--C-:B------:R-:W-:Y:S01]  /*70b0*/  FADD.FTZ R122, R104, R121.reuse ;  /* 0x00000079687a7221 */ /* 0x100fe20000010000 */
[----:B------:R-:W-:Y:S01]  /*70c0*/  PRMT R121, R101, 0x7632, R121 ;  /* 0x0000763265797816 */ /* 0x000fe20000000079 */
[----:B------:R-:W-:Y:S01]  /*70d0*/  IMAD.MOV.U32 R104, RZ, RZ, R4 ;  /* 0x000000ffff687224 */ /* 0x000fe200078e0004 */
[----:B------:R-:W-:Y:S01]  /*70e0*/  PRMT R101, R105, 0x7632, R101 ;  /* 0x0000763269657816 */ /* 0x000fe20000000065 */
        /* <DEDUP_REMOVED lines=9> */
.L_x_9991:
        /* <DEDUP_REMOVED lines=13> */
.L_x_9993:
[----:B------:R-:W-:Y:S05]  /*7250*/  BSYNC.RECONVERGENT B2 ;  /* 0x0000000000027941 */ /* 0x000fea0003800200 */
.L_x_9992:
        /* <DEDUP_REMOVED lines=40> */
[----:B------:R-:W-:Y:S01]  /*74e0*/  IMAD.MOV.U32 R104, RZ, RZ, R128 ;  /* 0x000000ffff687224 */ /* 0x000fe200078e0080 */
[----:B------:R-:W-:-:S07]  /*74f0*/  MOV R128, R124 ;  /* 0x0000007c00807202 */ /* 0x000fce0000000f00 */
.L_x_9990:
[----:B------:R-:W-:Y:S05]  /*7500*/  BSYNC.RECONVERGENT B1 ;  /* 0x0000000000017941 */ /* 0x000fea0003800200 */
.L_x_9989:
        /* <DEDUP_REMOVED lines=23> */
.L_x_9996:
        /* <DEDUP_REMOVED lines=13> */
.L_x_9998:
[----:B------:R-:W-:Y:S05]  /*7750*/  BSYNC.RECONVERGENT B2 ;  /* 0x0000000000027941 */ /* 0x000fea0003800200 */
.L_x_9997:
        /* <DEDUP_REMOVED lines=40> */
[----:B------:R-:W-:Y:S01]  /*79e0*/  IMAD.MOV.U32 R125, RZ, RZ, RZ ;  /* 0x000000ffff7d7224 */ /* 0x000fe200078e00ff */
[----:B------:R-:W-:-:S07]  /*79f0*/  MOV R128, R124 ;  /* 0x0000007c00807202 */ /* 0x000fce0000000f00 */
.L_x_9995:
[----:B------:R-:W-:Y:S05]  /*7a00*/  BSYNC.RECONVERGENT B1 ;  /* 0x0000000000017941 */ /* 0x000fea0003800200 */
.L_x_9994:
        /* <DEDUP_REMOVED lines=25> */
.L_x_10001:
        /* <DEDUP_REMOVED lines=13> */
.L_x_10003:
[----:B------:R-:W-:Y:S05]  /*7c70*/  BSYNC.RECONVERGENT B2 ;  /* 0x0000000000027941 */ /* 0x000fea0003800200 */
.L_x_10002:
        /* <DEDUP_REMOVED lines=42> */
.L_x_10000:
[----:B------:R-:W-:Y:S05]  /*7f20*/  BSYNC.RECONVERGENT B1 ;  /* 0x0000000000017941 */ /* 0x000fea0003800200 */
.L_x_9999:
        /* <DEDUP_REMOVED lines=23> */
.L_x_10006:
        /* <DEDUP_REMOVED lines=13> */
.L_x_10008:
[----:B------:R-:W-:Y:S05]  /*8170*/  BSYNC.RECONVERGENT B2 ;  /* 0x0000000000027941 */ /* 0x000fea0003800200 */
.L_x_10007:
        /* <DEDUP_REMOVED lines=42> */
.L_x_10005:
[----:B------:R-:W-:Y:S05]  /*8420*/  BSYNC.RECONVERGENT B1 ;  /* 0x0000000000017941 */ /* 0x000fea0003800200 */
.L_x_10004:
        /* <DEDUP_REMOVED lines=11> */
[----:B------:R-:W-:Y:S01]  /*84e0*/  PRMT R101, R103, 0x7632, R101 ;  /* 0x0000763267657816 */ /* 0x000fe20000000065 */
[----:B------:R-:W-:Y:S01]  /*84f0*/  IMAD.MOV.U32 R103, RZ, RZ, R4 ;  /* 0x000000ffff677224 */ /* 0x000fe200078e0004 */
        /* <DEDUP_REMOVED lines=12> */
.L_x_10011:
        /* <DEDUP_REMOVED lines=15> */
.L_x_10013:
[----:B------:R-:W-:Y:S05]  /*86b0*/  BSYNC.RECONVERGENT B2 ;  /* 0x0000000000027941 */ /* 0x000fea0003800200 */
.L_x_10012:
        /* <DEDUP_REMOVED lines=42> */
.L_x_10010:
[----:B------:R-:W-:Y:S05]  /*8960*/  BSYNC.RECONVERGENT B1 ;  /* 0x0000000000017941 */ /* 0x000fea0003800200 */
.L_x_10009:
        /* <DEDUP_REMOVED lines=15> */
.L_x_9973:
        /* <DEDUP_REMOVED lines=16> */
.L_x_10017:
        /* <DEDUP_REMOVED lines=13> */
.L_x_10019:
[----:B------:R-:W-:Y:S05]  /*8c30*/  BSYNC.RECONVERGENT B2 ;  /* 0x0000000000027941 */ /* 0x000fea0003800200 */
.L_x_10018:
        /* <DEDUP_REMOVED lines=42> */
.L_x_10016:
[----:B------:R-:W-:Y:S05]  /*8ee0*/  BSYNC.RECONVERGENT B1 ;  /* 0x0000000000017941 */ /* 0x000fea0003800200 */
.L_x_10015:
[----:B------:R-:W-:Y:S01]  /*8ef0*/  I2FP.F32.U32 R104, R104 ;  /* 0x0000006800687245 */ /* 0x000fe20000201000 */
[----:B-----5:R-:W-:Y:S01]  /*8f00*/  IMAD.U32 R107, R100, 0x10000, RZ ;  /* 0x00010000646b7824 */ /* 0x020fe200078e00ff */
[----:B------:R-:W-:Y:S01]  /*8f10*/  ISETP.NE.AND P1, PT, R106, 0x1, PT ;  /* 0x000000016a00780c */ /* 0x000fe20003f25270 */
[----:B------:R-:W-:Y:S01]  /*8f20*/  BSSY.RECONVERGENT B1, `(.L_x_10020) ;  /* 0x000004d000017945 */ /* 0x000fe20003800200 */
[----:B------:R-:W-:Y:S02]  /*8f30*/  HFMA2 R121, -RZ, RZ, 0, 1.1920928955078125e-07 ;  /* 0x00000002ff797431 */ /* 0x000fe400000001ff */
[----:B------:R-:W-:Y:S01]  /*8f40*/  FFMA.FTZ R105, R104, R13, 1.1641532182693481445e-10 ;  /* 0x2f00000068697423 */ /* 0x000fe2000001000d */
[----:B------:R-:W-:-:S04]  /*8f50*/  FMUL.FTZ R104, R107, R14 ;  /* 0x0000000e6b687220 */ /* 0x000fc80000410000 */
[----:B------:R-:W-:Y:S01]  /*8f60*/  FSETP.GTU.FTZ.AND P0, PT, R105, R16, PT ;  /* 0x000000106900720b */ /* 0x000fe20003f1c000 */
[----:B------:R-:W-:Y:S01]  /*8f70*/  FMUL.FTZ R104, R104, R15 ;  /* 0x0000000f68687220 */ /* 0x000fe20000410000 */
[----:B------:R-:W-:Y:S02]  /*8f80*/  IMAD.MOV.U32 R105, RZ, RZ, R4 ;  /* 0x000000ffff697224 */ /* 0x000fe400078e0004 */
[----:B------:R-:W-:Y:S02]  /*8f90*/  PLOP3.LUT P2, PT, P0, PT, PT, 0x8, 0x80 ;  /* 0x000000000080781c */ /* 0x000fe4000074e170 */
[----:B------:R-:W-:Y:S02]  /*8fa0*/  FSEL R120, R104, RZ, !P0 ;  /* 0x000000ff68787208 */ /* 0x000fe40004000000 */
[----:B------:R-:W-:Y:S02]  /*8fb0*/  PRMT R104, R100, 0x7632, R104 ;  /* 0x0000763264687816 */ /* 0x000fe40000000068 */
        /* <DEDUP_REMOVED lines=10> */
.L_x_10022:
        /* <DEDUP_REMOVED lines=13> */
.L_x_10024:
[----:B------:R-:W-:Y:S05]  /*9130*/  BSYNC.RECONVERGENT B2 ;  /* 0x0000000000027941 */ /* 0x000fea0003800200 */
.L_x_10023:
        /* <DEDUP_REMOVED lines=43> */
.L_x_10021:
[----:B------:R-:W-:Y:S05]  /*93f0*/  BSYNC.RECONVERGENT B1 ;  /* 0x0000000000017941 */ /* 0x000fea0003800200 */
.L_x_10020:
        /* <DEDUP_REMOVED lines=21> */
.L_x_10027:
        /* <DEDUP_REMOVED lines=13> */
.L_x_10029:
[----:B------:R-:W-:Y:S05]  /*9620*/  BSYNC.RECONVERGENT B2 ;  /* 0x0000000000027941 */ /* 0x000fea0003800200 */
.L_x_10028:
        /* <DEDUP_REMOVED lines=43> */
.L_x_10026:
[----:B------:R-:W-:Y:S05]  /*98e0*/  BSYNC.RECONVERGENT B1 ;  /* 0x0000000000017941 */ /* 0x000fea0003800200 */
.L_x_10025:
[----:B------:R-:W-:Y:S01]  /*98f0*/  I2FP.F32.U32 R104, R104 ;  /* 0x0000006800687245 */ /* 0x000fe20000201000 */
[C---:B------:R-:W-:Y:S01]  /*9900*/  IMAD.U32 R107, R101.reuse, 0x10000, RZ ;  /* 0x00010000656b7824 */ /* 0x040fe200078e00ff */
[----:B------:R-:W-:Y:S01]  /*9910*/  ISETP.NE.AND P3, PT, R106, 0x1, PT ;  /* 0x000000016a00780c */ /* 0x000fe20003f65270 */
[----:B------:R-:W-:Y:S01]  /*9920*/  BSSY.RECONVERGENT B1, `(.L_x_10030) ;  /* 0x000004b000017945 */ /* 0x000fe20003800200 */
[----:B------:R-:W-:Y:S01]  /*9930*/  PRMT R101, R101, 0x7632, R101 ;  /* 0x0000763265657816 */ /* 0x000fe20000000065 */
        /* <DEDUP_REMOVED lines=17> */
.L_x_10032:
        /* <DEDUP_REMOVED lines=13> */
.L_x_10034:
[----:B------:R-:W-:Y:S05]  /*9b20*/  BSYNC.RECONVERGENT B2 ;  /* 0x0000000000027941 */ /* 0x000fea0003800200 */
.L_x_10033:
        /* <DEDUP_REMOVED lines=40> */
[----:B------:R-:W-:Y:S02]  /*9db0*/  IMAD.MOV.U32 R104, RZ, RZ, R128 ;  /* 0x000000ffff687224 */ /* 0x000fe400078e0080 */
[----:B------:R-:W-:-:S07]  /*9dc0*/  IMAD.MOV.U32 R128, RZ, RZ, R124 ;  /* 0x000000ffff807224 */ /* 0x000fce00078e007c */
.L_x_10031:
[----:B------:R-:W-:Y:S05]  /*9dd0*/  BSYNC.RECONVERGENT B1 ;  /* 0x0000000000017941 */ /* 0x000fea0003800200 */
.L_x_10030:
        /* <DEDUP_REMOVED lines=21> */
.L_x_10037:
        /* <DEDUP_REMOVED lines=13> */
.L_x_10039:
[----:B------:R-:W-:Y:S05]  /*a000*/  BSYNC.RECONVERGENT B2 ;  /* 0x0000000000027941 */ /* 0x000fea0003800200 */
.L_x_10038:
        /* <DEDUP_REMOVED lines=42> */
.L_x_10036:
[----:B------:R-:W-:Y:S05]  /*a2b0*/  BSYNC.RECONVERGENT B1 ;  /* 0x0000000000017941 */ /* 0x000fea0003800200 */
.L_x_10035:
        /* <DEDUP_REMOVED lines=22> */
.L_x_10042:
        /* <DEDUP_REMOVED lines=13> */
.L_x_10044:
[----:B------:R-:W-:Y:S05]  /*a4f0*/  BSYNC.RECONVERGENT B2 ;  /* 0x0000000000027941 */ /* 0x000fea0003800200 */
.L_x_10043:
        /* <DEDUP_REMOVED lines=42> */
.L_x_10041:
[----:B------:R-:W-:Y:S05]  /*a7a0*/  BSYNC.RECONVERGENT B1 ;  /* 0x0000000000017941 */ /* 0x000fea0003800200 */
.L_x_10040:
        /* <DEDUP_REMOVED lines=21> */
.L_x_10047:
        /* <DEDUP_REMOVED lines=13> */
.L_x_10049:
[----:B------:R-:W-:Y:S05]  /*a9d0*/  BSYNC.RECONVERGENT B2 ;  /* 0x0000000000027941 */ /* 0x000fea0003800200 */
.L_x_10048:
        /* <DEDUP_REMOVED lines=41> */
[----:B------:R-:W-:-:S07]  /*ac70*/  LOP3.LUT R6, R106, UR31, R105, 0x96, !PT ;  /* 0x0000001f6a067c12 */ /* 0x000fce000f8e9669 */
.L_x_10046:
[----:B------:R-:W-:Y:S05]  /*ac80*/  BSYNC.RECONVERGENT B1 ;  /* 0x0000000000017941 */ /* 0x000fea0003800200 */
.L_x_10045:
[----:B------:R-:W-:Y:S01]  /*ac90*/  I2FP.F32.U32 R102, R101 ;  /* 0x0000006500667245 */ /* 0x000fe20000201000 */
[----:B------:R-:W-:Y:S01]  /*aca0*/  IMAD.U32 R101, R103, 0x10000, RZ ;  /* 0x0001000067657824 */ /* 0x000fe200078e00ff */
        /* <DEDUP_REMOVED lines=20> */
.L_x_10052:
        /* <DEDUP_REMOVED lines=15> */
.L_x_10054:
[----:B------:R-:W-:Y:S05]  /*aee0*/  BSYNC.RECONVERGENT B2 ;  /* 0x0000000000027941 */ /* 0x000fea0003800200 */
.L_x_10053:
        /* <DEDUP_REMOVED lines=39> */
[----:B------:R-:W-:Y:S02]  /*b160*/  LOP3.LUT R6, R104, UR31, R103, 0x96, !PT ;  /* 0x0000001f68067c12 */ /* 0x000fe4000f8e9667 */
[----:B------:R-:W-:Y:S01]  /*b170*/  MOV R103, R128 ;  /* 0x0000008000677202 */ /* 0x000fe20000000f00 */
[----:B------:R-:W-:-:S07]  /*b180*/  IMAD.MOV.U32 R128, RZ, RZ, R102 ;  /* 0x000000ffff807224 */ /* 0x000fce00078e0066 */
.L_x_10051:
[----:B------:R-:W-:Y:S05]  /*b190*/  BSYNC.RECONVERGENT B1 ;  /* 0x0000000000017941 */ /* 0x000fea0003800200 */
.L_x_10050:
        /* <DEDUP_REMOVED lines=12> */
.L_x_10014:
[----:B------:R-:W-:Y:S01]  /*b260*/  SEL R130, RZ, 0x10000, !P5 ;  /* 0x00010000ff827807 */ /* 0x000fe20006800000 */
[----:B------:R-:W-:Y:S01]  /*b270*/  VIADD R125, R0, 0x40 ;  /* 0x00000040007d7836 */ /* 0x000fe20000000000 */
[----:B------:R-:W-:Y:S01]  /*b280*/  SEL R103, RZ, 0x1000000, !P6 ;  /* 0x01000000ff677807 */ /* 0x000fe20007000000 */
[C---:B------:R-:W-:Y:S01]  /*b290*/  IMAD.WIDE.U32 R134, R115.reuse, 0x10, R108 ;  /* 0x0000001073867825 */ /* 0x040fe200078e006c */
[----:B------:R-:W-:Y:S02]  /*b2a0*/  ISETP.NE.AND P5, PT, R100, RZ, PT ;  /* 0x000000ff6400720c */ /* 0x000fe40003fa5270 */
[----:B------:R-:W-:Y:S01]  /*b2b0*/  SEL R131, RZ, 0x100, !P4 ;  /* 0x00000100ff837807 */ /* 0x000fe20006000000 */
[----:B------:R-:W-:Y:S01]  /*b2c0*/  IMAD.WIDE.U32 R132, R115, 0x8, R18 ;  /* 0x0000000873847825 */ /* 0x000fe200078e0012 */
[----:B------:R-:W-:Y:S01]  /*b2d0*/  SEL R102, RZ, 0x1000000, !P2 ;  /* 0x01000000ff667807 */ /* 0x000fe20005000000 */
[----:B------:R0:W-:Y:S01]  /*b2e0*/  STG.E.128 desc[UR8][R134.64], R104 ;  /* 0x0000006886007986 */ /* 0x0001e2000c101d08 */
[----:B------:R-:W-:-:S02]  /*b2f0*/  SEL R101, RZ, 0x10000, !P1 ;  /* 0x00010000ff657807 */ /* 0x000fc40004800000 */
[----:B------:R-:W-:Y:S02]  /*b300*/  SEL R100, RZ, 0x100, !P0 ;  /* 0x00000100ff647807 */ /* 0x000fe40004000000 */
        /* <DEDUP_REMOVED lines=30> */
.L_x_10058:
        /* <DEDUP_REMOVED lines=13> */
.L_x_10060:
[----:B------:R-:W-:Y:S05]  /*b5c0*/  BSYNC.RECONVERGENT B2 ;  /* 0x0000000000027941 */ /* 0x000fea0003800200 */
.L_x_10059:
        /* <DEDUP_REMOVED lines=40> */
[----:B------:R-:W-:-:S07]  /*b850*/  IMAD.MOV.U32 R130, RZ, RZ, RZ ;  /* 0x000000ffff827224 */ /* 0x000fce00078e00ff */
.L_x_10057:
[----:B------:R-:W-:Y:S05]  /*b860*/  BSYNC.RECONVERGENT B1 ;  /* 0x0000000000017941 */ /* 0x000fea0003800200 */
.L_x_10056:
        /* <DEDUP_REMOVED lines=26> */
.L_x_10063:
        /* <DEDUP_REMOVED lines=13> */
.L_x_10065:
[----:B------:R-:W-:Y:S05]  /*bae0*/  BSYNC.RECONVERGENT B2 ;  /* 0x0000000000027941 */ /* 0x000fea0003800200 */
.L_x_10064:
        /* <DEDUP_REMOVED lines=42> */
.L_x_10062:
[----:B------:R-:W-:Y:S05]  /*bd90*/  BSYNC.RECONVERGENT B1 ;  /* 0x0000000000017941 */ /* 0x000fea0003800200 */
.L_x_10061:
        /* <DEDUP_REMOVED lines=23> */
.L_x_10068:
        /* <DEDUP_REMOVED lines=13> */
.L_x_10070:
[----:B------:R-:W-:Y:S05]  /*bfe0*/  BSYNC.RECONVERGENT B2 ;  /* 0x0000000000027941 */ /* 0x000fea0003800200 */
.L_x_10069:
        /* <DEDUP_REMOVED lines=41> */
[----:B------:R-:W-:-:S07]  /*c280*/  MOV R136, R130 ;  /* 0x0000008200887202 */ /* 0x000fce0000000f00 */
.L_x_10067:
[----:B------:R-:W-:Y:S05]  /*c290*/  BSYNC.RECONVERGENT B1 ;  /* 0x0000000000017941 */ /* 0x000fea0003800200 */
.L_x_10066:
        /* <DEDUP_REMOVED lines=13> */
[--C-:B------:R-:W-:Y:S01]  /*c370*/  FADD.FTZ R130, R100, R131.reuse ;  /* 0x0000008364827221 */ /* 0x100fe20000010000 */
[----:B------:R-:W-:Y:S01]  /*c380*/  PRMT R131, R101, 0x7632, R131 ;  /* 0x0000763265837816 */ /* 0x000fe20000000083 */
        /* <DEDUP_REMOVED lines=10> */
.L_x_10073:
        /* <DEDUP_REMOVED lines=13> */
.L_x_10075:
[----:B------:R-:W-:Y:S05]  /*c500*/  BSYNC.RECONVERGENT B2 ;  /* 0x0000000000027941 */ /* 0x000fea0003800200 */
.L_x_10074:
        /* <DEDUP_REMOVED lines=42> */
.L_x_10072:
[----:B------:R-:W-:Y:S05]  /*c7b0*/  BSYNC.RECONVERGENT B1 ;  /* 0x0000000000017941 */ /* 0x000fea0003800200 */
.L_x_10071:
        /* <DEDUP_REMOVED lines=23> */
.L_x_10078:
        /* <DEDUP_REMOVED lines=13> */
.L_x_10080:
[----:B------:R-:W-:Y:S05]  /*ca00*/  BSYNC.RECONVERGENT B2 ;  /* 0x0000000000027941 */ /* 0x000fea0003800200 */
.L_x_10079:
        /* <DEDUP_REMOVED lines=40> */
[----:B------:R-:W-:Y:S01]  /*cc90*/  MOV R136, R100 ;  /* 0x0000006400887202 */ /* 0x000fe20000000f00 */
[----:B------:R-:W-:-:S07]  /*cca0*/  IMAD.MOV.U32 R104, RZ, RZ, RZ ;  /* 0x000000ffff687224 */ /* 0x000fce00078e00ff */
.L_x_10077:
[----:B------:R-:W-:Y:S05]  /*ccb0*/  BSYNC.RECONVERGENT B1 ;  /* 0x0000000000017941 */ /* 0x000fea0003800200 */
.L_x_10076:
        /* <DEDUP_REMOVED lines=25> */
.L_x_10083:
        /* <DEDUP_REMOVED lines=13> */
.L_x_10085:
[----:B------:R-:W-:Y:S05]  /*cf20*/  BSYNC.RECONVERGENT B2 ;  /* 0x0000000000027941 */ /* 0x000fea0003800200 */
.L_x_10084:
        /* <DEDUP_REMOVED lines=40> */
[----:B------:R-:W-:Y:S01]  /*d1b0*/  IMAD.MOV.U32 R101, RZ, RZ, R136 ;  /* 0x000000ffff657224 */ /* 0x000fe200078e0088 */
[----:B------:R-:W-:-:S07]  /*d1c0*/  MOV R136, R100 ;  /* 0x0000006400887202 */ /* 0x000fce0000000f00 */
.L_x_10082:
[----:B------:R-:W-:Y:S05]  /*d1d0*/  BSYNC.RECONVERGENT B1 ;  /* 0x0000000000017941 */ /* 0x000fea0003800200 */
.L_x_10081:
        /* <DEDUP_REMOVED lines=23> */
.L_x_10088:
        /* <DEDUP_REMOVED lines=13> */
.L_x_10090:
[----:B------:R-:W-:Y:S05]  /*d420*/  BSYNC.RECONVERGENT B2 ;  /* 0x0000000000027941 */ /* 0x000fea0003800200 */
.L_x_10089:
        /* <DEDUP_REMOVED lines=42> */
.L_x_10087:
[----:B------:R-:W-:Y:S05]  /*d6d0*/  BSYNC.RECONVERGENT B1 ;  /* 0x0000000000017941 */ /* 0x000fea0003800200 */
.L_x_10086:
        /* <DEDUP_REMOVED lines=25> */
.L_x_10093:
        /* <DEDUP_REMOVED lines=15> */
.L_x_10095:
[----:B------:R-:W-:Y:S05]  /*d960*/  BSYNC.RECONVERGENT B2 ;  /* 0x0000000000027941 */ /* 0x000fea0003800200 */
.L_x_10094:
        /* <DEDUP_REMOVED lines=42> */
.L_x_10092:
[----:B------:R-:W-:Y:S05]  /*dc10*/  BSYNC.RECONVERGENT B1 ;  /* 0x0000000000017941 */ /* 0x000fea0003800200 */
.L_x_10091:
        /* <DEDUP_REMOVED lines=15> */
.L_x_10055:
        /* <DEDUP_REMOVED lines=16> */
.L_x_10099:
        /* <DEDUP_REMOVED lines=13> */
.L_x_10101:
[----:B------:R-:W-:Y:S05]  /*dee0*/  BSYNC.RECONVERGENT B2 ;  /* 0x0000000000027941 */ /* 0x000fea0003800200 */
.L_x_10100:
        /* <DEDUP_REMOVED lines=40> */
[----:B------:R-:W-:-:S07]  /*e170*/  IMAD.MOV.U32 R104, RZ, RZ, R128 ;  /* 0x000000ffff687224 */ /* 0x000fce00078e0080 */
.L_x_10098:
[----:B------:R-:W-:Y:S05]  /*e180*/  BSYNC.RECONVERGENT B1 ;  /* 0x0000000000017941 */ /* 0x000fea0003800200 */
.L_x_10097:
        /* <DEDUP_REMOVED lines=23> */
.L_x_10104:
        /* <DEDUP_REMOVED lines=13> */
.L_x_10106:
[----:B------:R-:W-:Y:S05]  /*e3d0*/  BSYNC.RECONVERGENT B2 ;  /* 0x0000000000027941 */ /* 0x000fea0003800200 */
.L_x_10105:
        /* <DEDUP_REMOVED lines=40> */
[----:B------:R-:W-:Y:S01]  /*e660*/  MOV R105, R136 ;  /* 0x0000008800697202 */ /* 0x000fe20000000f00 */
[----:B------:R-:W-:-:S07]  /*e670*/  IMAD.MOV.U32 R136, RZ, RZ, R104 ;  /* 0x000000ffff887224 */ /* 0x000fce00078e0068 */
.L_x_10103:
[----:B------:R-:W-:Y:S05]  /*e680*/  BSYNC.RECONVERGENT B1 ;  /* 0x0000000000017941 */ /* 0x000fea0003800200 */
.L_x_10102:
        /* <DEDUP_REMOVED lines=10> */
[----:B------:R-:W-:Y:S01]  /*e730*/  FSEL R129, R100, RZ, !P1 ;  /* 0x000000ff64817208 */ /* 0x000fe20004800000 */
        /* <DEDUP_REMOVED lines=10> */
.L_x_10109:
        /* <DEDUP_REMOVED lines=13> */
.L_x_10111:
[----:B------:R-:W-:Y:S05]  /*e8b0*/  BSYNC.RECONVERGENT B2 ;  /* 0x0000000000027941 */ /* 0x000fea0003800200 */
.L_x_10110:
        /* <DEDUP_REMOVED lines=42> */
.L_x_10108:
[----:B------:R-:W-:Y:S05]  /*eb60*/  BSYNC.RECONVERGENT B1 ;  /* 0x0000000000017941 */ /* 0x000fea0003800200 */
.L_x_10107:
        /* <DEDUP_REMOVED lines=22> */
.L_x_10114:
        /* <DEDUP_REMOVED lines=13> */
.L_x_10116:
[----:B------:R-:W-:Y:S05]  /*eda0*/  BSYNC.RECONVERGENT B2 ;  /* 0x0000000000027941 */ /* 0x000fea0003800200 */
.L_x_10115:
        /* <DEDUP_REMOVED lines=40> */
[----:B------:R-:W-:Y:S02]  /*f030*/  IMAD.MOV.U32 R101, RZ, RZ, R136 ;  /* 0x000000ffff657224 */ /* 0x000fe400078e0088 */
[----:B------:R-:W-:-:S07]  /*f040*/  IMAD.MOV.U32 R136, RZ, RZ, R100 ;  /* 0x000000ffff887224 */ /* 0x000fce00078e0064 */
.L_x_10113:
[----:B------:R-:W-:Y:S05]  /*f050*/  BSYNC.RECONVERGENT B1 ;  /* 0x0000000000017941 */ /* 0x000fea0003800200 */
.L_x_10112:
        /* <DEDUP_REMOVED lines=21> */
.L_x_10119:
        /* <DEDUP_REMOVED lines=13> */
.L_x_10121:
[----:B------:R-:W-:Y:S05]  /*f280*/  BSYNC.RECONVERGENT B2 ;  /* 0x0000000000027941 */ /* 0x000fea0003800200 */
.L_x_10120:
        /* <DEDUP_REMOVED lines=40> */
[----:B------:R-:W-:Y:S01]  /*f510*/  MOV R101, R136 ;  /* 0x0000008800657202 */ /* 0x000fe20000000f00 */
[----:B------:R-:W-:-:S07]  /*f520*/  IMAD.MOV.U32 R136, RZ, RZ, R100 ;  /* 0x000000ffff887224 */ /* 0x000fce00078e0064 */
.L_x_10118:
[----:B------:R-:W-:Y:S05]  /*f530*/  BSYNC.RECONVERGENT B1 ;  /* 0x0000000000017941 */ /* 0x000fea0003800200 */
.L_x_10117:
        /* <DEDUP_REMOVED lines=22> */
.L_x_10124:
        /* <DEDUP_REMOVED lines=13> */
.L_x_10126:
[----:B------:R-:W-:Y:S05]  /*f770*/  BSYNC.RECONVERGENT B2 ;  /* 0x0000000000027941 */ /* 0x000fea0003800200 */
.L_x_10125:
        /* <DEDUP_REMOVED lines=42> */
.L_x_10123:
[----:B------:R-:W-:Y:S05]  /*fa20*/  BSYNC.RECONVERGENT B1 ;  /* 0x0000000000017941 */ /* 0x000fea0003800200 */
.L_x_10122:
        /* <DEDUP_REMOVED lines=21> */
.L_x_10129:
        /* <DEDUP_REMOVED lines=13> */
.L_x_10131:
[----:B------:R-:W-:Y:S05]  /*fc50*/  BSYNC.RECONVERGENT B2 ;  /* 0x0000000000027941 */ /* 0x000fea0003800200 */
.L_x_10130:
        /* <DEDUP_REMOVED lines=40> */
[----:B------:R-:W-:Y:S02]  /*fee0*/  IMAD.MOV.U32 R101, RZ, RZ, R136 ;  /* 0x000000ffff657224 */ /* 0x000fe400078e0088 */
[----:B------:R-:W-:-:S07]  /*fef0*/  IMAD.MOV.U32 R136, RZ, RZ, R100 ;  /* 0x000000ffff887224 */ /* 0x000fce00078e0064 */
.L_x_10128:
[----:B------:R-:W-:Y:S05]  /*ff00*/  BSYNC.RECONVERGENT B1 ;  /* 0x0000000000017941 */ /* 0x000fea0003800200 */
.L_x_10127:
        /* <DEDUP_REMOVED lines=22> */
.L_x_10134:
        /* <DEDUP_REMOVED lines=15> */
.L_x_10136:
[----:B------:R-:W-:Y:S05]  /*10160*/  BSYNC.RECONVERGENT B2 ;  /* 0x0000000000027941 */ /* 0x000fea0003800200 */
.L_x_10135:
        /* <DEDUP_REMOVED lines=42> */
.L_x_10133:
[----:B------:R-:W-:Y:S05]  /*10410*/  BSYNC.RECONVERGENT B1 ;  /* 0x0000000000017941 */ /* 0x000fea0003800200 */
.L_x_10132:
        /* <DEDUP_REMOVED lines=12> */
.L_x_10096:
        /* <DEDUP_REMOVED lines=41> */
.L_x_10140:
        /* <DEDUP_REMOVED lines=13> */
.L_x_10142:
[----:B------:R-:W-:Y:S05]  /*10840*/  BSYNC.RECONVERGENT B2 ;  /* 0x0000000000027941 */ /* 0x000fea0003800200 */
.L_x_10141:
        /* <DEDUP_REMOVED lines=39> */
[----:B------:R-:W-:Y:S02]  /*10ac0*/  LOP3.LUT R6, R138, UR31, R147, 0x96, !PT ;  /* 0x0000001f8a067c12 */ /* 0x000fe4000f8e9693 */
[----:B------:R-:W-:-:S07]  /*10ad0*/  MOV R138, R136 ;  /* 0x00000088008a7202 */ /* 0x000fce0000000f00 */
.L_x_10139:
[----:B------:R-:W-:Y:S05]  /*10ae0*/  BSYNC.RECONVERGENT B1 ;  /* 0x0000000000017941 */ /* 0x000fea0003800200 */
.L_x_10138:
        /* <DEDUP_REMOVED lines=26> */
.L_x_10145:
        /* <DEDUP_REMOVED lines=13> */
.L_x_10147:
[----:B------:R-:W-:Y:S05]  /*10d60*/  BSYNC.RECONVERGENT B2 ;  /* 0x0000000000027941 */ /* 0x000fea0003800200 */
.L_x_10146:
        /* <DEDUP_REMOVED lines=42> */
.L_x_10144:
[----:B------:R-:W-:Y:S05]  /*11010*/  BSYNC.RECONVERGENT B1 ;  /* 0x0000000000017941 */ /* 0x000fea0003800200 */
.L_x_10143:
        /* <DEDUP_REMOVED lines=23> */
.L_x_10150:
        /* <DEDUP_REMOVED lines=13> */
.L_x_10152:
[----:B------:R-:W-:Y:S05]  /*11260*/  BSYNC.RECONVERGENT B2 ;  /* 0x0000000000027941 */ /* 0x000fea0003800200 */
.L_x_10151:
        /* <DEDUP_REMOVED lines=42> */
.L_x_10149:
[----:B------:R-:W-:Y:S05]  /*11510*/  BSYNC.RECONVERGENT B1 ;  /* 0x0000000000017941 */ /* 0x000fea0003800200 */
.L_x_10148:
        /* <DEDUP_REMOVED lines=25> */
.L_x_10155:
        /* <DEDUP_REMOVED lines=13> */
.L_x_10157:
[----:B------:R-:W-:Y:S05]  /*11780*/  BSYNC.RECONVERGENT B2 ;  /* 0x0000000000027941 */ /* 0x000fea0003800200 */
.L_x_10156:
        /* <DEDUP_REMOVED lines=42> */
.L_x_10154:
[----:B------:R-:W-:Y:S05]  /*11a30*/  BSYNC.RECONVERGENT B1 ;  /* 0x0000000000017941 */ /* 0x000fea0003800200 */
.L_x_10153:
        /* <DEDUP_REMOVED lines=23> */
.L_x_10160:
        /* <DEDUP_REMOVED lines=13> */
.L_x_10162:
[----:B------:R-:W-:Y:S05]  /*11c80*/  BSYNC.RECONVERGENT B2 ;  /* 0x0000000000027941 */ /* 0x000fea0003800200 */
.L_x_10161:
        /* <DEDUP_REMOVED lines=42> */
.L_x_10159:
[----:B------:R-:W-:Y:S05]  /*11f30*/  BSYNC.RECONVERGENT B1 ;  /* 0x0000000000017941 */ /* 0x000fea0003800200 */
.L_x_10158:
        /* <DEDUP_REMOVED lines=25> */
.L_x_10165:
        /* <DEDUP_REMOVED lines=13> */
.L_x_10167:
[----:B------:R-:W-:Y:S05]  /*121a0*/  BSYNC.RECONVERGENT B2 ;  /* 0x0000000000027941 */ /* 0x000fea0003800200 */
.L_x_10166:
        /* <DEDUP_REMOVED lines=42> */
.L_x_10164:
[----:B------:R-:W-:Y:S05]  /*12450*/  BSYNC.RECONVERGENT B1 ;  /* 0x0000000000017941 */ /* 0x000fea0003800200 */
.L_x_10163:
        /* <DEDUP_REMOVED lines=23> */
.L_x_10170:
        /* <DEDUP_REMOVED lines=13> */
.L_x_10172:
[----:B------:R-:W-:Y:S05]  /*126a0*/  BSYNC.RECONVERGENT B2 ;  /* 0x0000000000027941 */ /* 0x000fea0003800200 */
.L_x_10171:
        /* <DEDUP_REMOVED lines=42> */
.L_x_10169:
[----:B------:R-:W-:Y:S05]  /*12950*/  BSYNC.RECONVERGENT B1 ;  /* 0x0000000000017941 */ /* 0x000fea0003800200 */
.L_x_10168:
        /* <DEDUP_REMOVED lines=25> */
.L_x_10175:
        /* <DEDUP_REMOVED lines=15> */
.L_x_10177:
[----:B------:R-:W-:Y:S05]  /*12be0*/  BSYNC.RECONVERGENT B2 ;  /* 0x0000000000027941 */ /* 0x000fea0003800200 */
.L_x_10176:
        /* <DEDUP_REMOVED lines=42> */
.L_x_10174:
[----:B------:R-:W-:Y:S05]  /*12e90*/  BSYNC.RECONVERGENT B1 ;  /* 0x0000000000017941 */ /* 0x000fea0003800200 */
.L_x_10173:
        /* <DEDUP_REMOVED lines=15> */
.L_x_10137:
        /* <DEDUP_REMOVED lines=16> */
.L_x_10181:
        /* <DEDUP_REMOVED lines=13> */
.L_x_10183:
[----:B------:R-:W-:Y:S05]  /*13160*/  BSYNC.RECONVERGENT B2 ;  /* 0x0000000000027941 */ /* 0x000fea0003800200 */
.L_x_10182:
        /* <DEDUP_REMOVED lines=41> */
.L_x_10180:
[----:B------:R-:W-:Y:S05]  /*13400*/  BSYNC.RECONVERGENT B1 ;  /* 0x0000000000017941 */ /* 0x000fea0003800200 */
.L_x_10179:
        /* <DEDUP_REMOVED lines=23> */
.L_x_10186:
        /* <DEDUP_REMOVED lines=13> */
.L_x_10188:
[----:B------:R-:W-:Y:S05]  /*13650*/  BSYNC.RECONVERGENT B2 ;  /* 0x0000000000027941 */ /* 0x000fea0003800200 */
.L_x_10187:
        /* <DEDUP_REMOVED lines=42> */
.L_x_10185:
[----:B------:R-:W-:Y:S05]  /*13900*/  BSYNC.RECONVERGENT B1 ;  /* 0x0000000000017941 */ /* 0x000fea0003800200 */
.L_x_10184:
        /* <DEDUP_REMOVED lines=21> */
.L_x_10191:
        /* <DEDUP_REMOVED lines=13> */
.L_x_10193:
[----:B------:R-:W-:Y:S05]  /*13b30*/  BSYNC.RECONVERGENT B2 ;  /* 0x0000000000027941 */ /* 0x000fea0003800200 */
.L_x_10192:
        /* <DEDUP_REMOVED lines=42> */
.L_x_10190:
[----:B------:R-:W-:Y:S05]  /*13de0*/  BSYNC.RECONVERGENT B1 ;  /* 0x0000000000017941 */ /* 0x000fea0003800200 */
.L_x_10189:
        /* <DEDUP_REMOVED lines=22> */
.L_x_10196:
        /* <DEDUP_REMOVED lines=13> */
.L_x_10198:
[----:B------:R-:W-:Y:S05]  /*14020*/  BSYNC.RECONVERGENT B2 ;  /* 0x0000000000027941 */ /* 0x000fea0003800200 */
.L_x_10197:
        /* <DEDUP_REMOVED lines=42> */
.L_x_10195:
[----:B------:R-:W-:Y:S05]  /*142d0*/  BSYNC.RECONVERGENT B1 ;  /* 0x0000000000017941 */ /* 0x000fea0003800200 */
.L_x_10194:
        /* <DEDUP_REMOVED lines=21> */
.L_x_10201:
        /* <DEDUP_REMOVED lines=13> */
.L_x_10203:
[----:B------:R-:W-:Y:S05]  /*14500*/  BSYNC.RECONVERGENT B2 ;  /* 0x0000000000027941 */ /* 0x000fea0003800200 */
.L_x_10202:
        /* <DEDUP_REMOVED lines=42> */
.L_x_10200:
[----:B------:R-:W-:Y:S05]  /*147b0*/  BSYNC.RECONVERGENT B1 ;  /* 0x0000000000017941 */ /* 0x000fea0003800200 */
.L_x_10199:
        /* <DEDUP_REMOVED lines=22> */
.L_x_10206:
        /* <DEDUP_REMOVED lines=13> */
.L_x_10208:
[----:B------:R-:W-:Y:S05]  /*149f0*/  BSYNC.RECONVERGENT B2 ;  /* 0x0000000000027941 */ /* 0x000fea0003800200 */
.L_x_10207:
        /* <DEDUP_REMOVED lines=42> */
.L_x_10205:
[----:B------:R-:W-:Y:S05]  /*14ca0*/  BSYNC.RECONVERGENT B1 ;  /* 0x0000000000017941 */ /* 0x000fea0003800200 */
.L_x_10204:
        /* <DEDUP_REMOVED lines=21> */
.L_x_10211:
        /* <DEDUP_REMOVED lines=13> */
.L_x_10213:
[----:B------:R-:W-:Y:S05]  /*14ed0*/  BSYNC.RECONVERGENT B2 ;  /* 0x0000000000027941 */ /* 0x000fea0003800200 */
.L_x_10212:
        /* <DEDUP_REMOVED lines=42> */
.L_x_10210:
[----:B------:R-:W-:Y:S05]  /*15180*/  BSYNC.RECONVERGENT B1 ;  /* 0x0000000000017941 */ /* 0x000fea0003800200 */
.L_x_10209:
        /* <DEDUP_REMOVED lines=22> */
.L_x_10216:
        /* <DEDUP_REMOVED lines=15> */
.L_x_10218:
[----:B------:R-:W-:Y:S05]  /*153e0*/  BSYNC.RECONVERGENT B2 ;  /* 0x0000000000027941 */ /* 0x000fea0003800200 */
.L_x_10217:
        /* <DEDUP_REMOVED lines=42> */
.L_x_10215:
[----:B------:R-:W-:Y:S05]  /*15690*/  BSYNC.RECONVERGENT B1 ;  /* 0x0000000000017941 */ /* 0x000fea0003800200 */
.L_x_10214:
        /* <DEDUP_REMOVED lines=12> */
.L_x_10178:
[----:B------:R-:W-:Y:S01]  /*15760*/  SEL R103, RZ, 0x1000000, !P6 ;  /* 0x01000000ff677807 */ /* 0x000fe20007000000 */
[C---:B------:R-:W-:Y:S01]  /*15770*/  IMAD.WIDE.U32 R154, R137.reuse, 0x10, R108 ;  /* 0x00000010899a7825 */ /* 0x040fe200078e006c */
[----:B------:R-:W-:Y:S02]  /*15780*/  ISETP.NE.AND P6, PT, R118, RZ, PT ;  /* 0x000000ff7600720c */ /* 0x000fe40003fc5270 */
[----:B------:R-:W-:Y:S01]  /*15790*/  SEL R118, RZ, 0x10000, !P5 ;  /* 0x00010000ff767807 */ /* 0x000fe20006800000 */
[----:B------:R-:W-:Y:S01]  /*157a0*/  IMAD.WIDE.U32 R152, R137, 0x8, R18 ;  /* 0x0000000889987825 */ /* 0x000fe200078e0012 */
[----:B------:R-:W-:Y:S01]  /*157b0*/  SEL R151, RZ, 0x100, !P4 ;  /* 0x00000100ff977807 */ /* 0x000fe20006000000 */
[----:B------:R0:W-:Y:S01]  /*157c0*/  STG.E.128 desc[UR8][R154.64], R104 ;  /* 0x000000689a007986 */ /* 0x0001e2000c101d08 */
[----:B------:R-:W-:Y:S02]  /*157d0*/  SEL R102, RZ, 0x1000000, !P2 ;  /* 0x01000000ff667807 */ /* 0x000fe40005000000 */
[----:B------:R-:W-:-:S02]  /*157e0*/  SEL R101, RZ, 0x10000, !P1 ;  /* 0x00010000ff657807 */ /* 0x000fc40004800000 */
[----:B------:R-:W-:Y:S02]  /*157f0*/  SEL R100, RZ, 0x100, !P0 ;  /* 0x00000100ff647807 */ /* 0x000fe40004000000 */
[----:B------:R-:W-:Y:S02]  /*15800*/  ISETP.NE.AND P5, PT, R142, RZ, PT ;  /* 0x000000ff8e00720c */ /* 0x000fe40003fa5270 */
[----:B------:R-:W-:Y:S02]  /*15810*/  LOP3.LUT R151, R151, R103, R118, 0xfe, !PT ;  /* 0x0000006797977212 */ /* 0x000fe400078efe76 */
        /* <DEDUP_REMOVED lines=29> */
.L_x_10222:
        /* <DEDUP_REMOVED lines=13> */
.L_x_10224:
[----:B------:R-:W-:Y:S05]  /*15ac0*/  BSYNC.RECONVERGENT B2 ;  /* 0x0000000000027941 */ /* 0x000fea0003800200 */
.L_x_10223:
        /* <DEDUP_REMOVED lines=42> */
.L_x_10221:
[----:B------:R-:W-:Y:S05]  /*15d70*/  BSYNC.RECONVERGENT B1 ;  /* 0x0000000000017941 */ /* 0x000fea0003800200 */
.L_x_10220:
[----:B------:R-:W-:Y:S01]  /*15d80*/  I2FP.F32.U32 R110, R110 ;  /* 0x0000006e006e7245 */ /* 0x000fe20000201000 */
[----:B------:R-:W-:Y:S01]  /*15d90*/  BSSY.RECONVERGENT B1, `(.L_x_10225) ;  /* 0x0000051000017945 */ /* 0x000fe20003800200 */
[----:B-----5:R-:W-:Y:S01]  /*15da0*/  SHF.L.U32 R149, R100, 0x10, RZ ;  /* 0x0000001064957819 */ /* 0x020fe200000006ff */
[----:B------:R-:W-:Y:S01]  /*15db0*/  HFMA2 R148, -RZ, RZ, 0, 1.1920928955078125e-07 ;  /* 0x00000002ff947431 */ /* 0x000fe200000001ff */
[----:B------:R-:W-:Y:S01]  /*15dc0*/  ISETP.NE.AND P1, PT, R118, 0x1, PT ;  /* 0x000000017600780c */ /* 0x000fe20003f25270 */
[----:B------:R-:W-:Y:S01]  /*15dd0*/  FFMA.FTZ R111, R110, R13, 1.1641532182693481445e-10 ;  /* 0x2f0000006e6f7423 */ /* 0x000fe2000001000d */
[----:B------:R-:W-:Y:S01]  /*15de0*/  PRMT R100, R100, 0x7632, R100 ;  /* 0x0000763264647816 */ /* 0x000fe20000000064 */
[----:B------:R-:W-:Y:S01]  /*15df0*/  FMUL.FTZ R110, R149, R14 ;  /* 0x0000000e956e7220 */ /* 0x000fe20000410000 */
[----:B------:R-:W-:Y:S02]  /*15e00*/  IMAD.MOV.U32 R146, RZ, RZ, R4 ;  /* 0x000000ffff927224 */ /* 0x000fe400078e0004 */
[----:B------:R-:W-:Y:S01]  /*15e10*/  FSETP.GTU.FTZ.AND P0, PT, R111, R16, PT ;  /* 0x000000106f00720b */ /* 0x000fe20003f1c000 */
[----:B------:R-:W-:Y:S01]  /*15e20*/  FMUL.FTZ R110, R110, R15 ;  /* 0x0000000f6e6e7220 */ /* 0x000fe20000410000 */
[C---:B------:R-:W-:Y:S01]  /*15e30*/  IMAD.U32 R111, R104.reuse, 0x10000, RZ ;  /* 0x00010000686f7824 */ /* 0x040fe200078e00ff */
[----:B------:R-:W-:-:S03]  /*15e40*/  PRMT R104, R104, 0x7632, R104 ;  /* 0x0000763268687816 */ /* 0x000fc60000000068 */
        /* <DEDUP_REMOVED lines=13> */
.L_x_10227:
        /* <DEDUP_REMOVED lines=13> */
.L_x_10229:
[----:B------:R-:W-:Y:S05]  /*15ff0*/  BSYNC.RECONVERGENT B2 ;  /* 0x0000000000027941 */ /* 0x000fea0003800200 */
.L_x_10228:
        /* <DEDUP_REMOVED lines=42> */
.L_x_10226:
[----:B------:R-:W-:Y:S05]  /*162a0*/  BSYNC.RECONVERGENT B1 ;  /* 0x0000000000017941 */ /* 0x000fea0003800200 */
.L_x_10225:
        /* <DEDUP_REMOVED lines=23> */
.L_x_10232:
        /* <DEDUP_REMOVED lines=13> */
.L_x_10234:
[----:B------:R-:W-:Y:S05]  /*164f0*/  BSYNC.RECONVERGENT B2 ;  /* 0x0000000000027941 */ /* 0x000fea0003800200 */
.L_x_10233:
        /* <DEDUP_REMOVED lines=42> */
.L_x_10231:
[----:B------:R-:W-:Y:S05]  /*167a0*/  BSYNC.RECONVERGENT B1 ;  /* 0x0000000000017941 */ /* 0x000fea0003800200 */
.L_x_10230:
        /* <DEDUP_REMOVED lines=9> */
[----:B------:R-:W-:Y:S01]  /*16840*/  IMAD.U32 R149, R105, 0x10000, RZ ;  /* 0x0001000069957824 */ /* 0x000fe200078e00ff */
[----:B------:R-:W-:Y:S01]  /*16850*/  PRMT R105, R101, 0x7632, R105 ;  /* 0x0000763265697816 */ /* 0x000fe20000000069 */
[----:B------:R-:W-:Y:S02]  /*16860*/  IMAD.MOV.U32 R101, RZ, RZ, R4 ;  /* 0x000000ffff657224 */ /* 0x000fe400078e0004 */
[----:B------:R-:W-:Y:S02]  /*16870*/  FSEL R100, R100, RZ, !P1 ;  /* 0x000000ff64647208 */ /* 0x000fe40004800000 */
[----:B------:R-:W-:Y:S02]  /*16880*/  PLOP3.LUT P1, PT, P1, PT, PT, 0x8, 0x80 ;  /* 0x000000000080781c */ /* 0x000fe40000f2e170 */
[----:B------:R-:W-:Y:S01]  /*16890*/  PRMT R146, R105, 0x7632, R146 ;  /* 0x0000763269927816 */ /* 0x000fe20000000092 */
        /* <DEDUP_REMOVED lines=10> */
.L_x_10237:
        /* <DEDUP_REMOVED lines=13> */
.L_x_10239:
[----:B------:R-:W-:Y:S05]  /*16a10*/  BSYNC.RECONVERGENT B2 ;  /* 0x0000000000027941 */ /* 0x000fea0003800200 */
.L_x_10238:
[----:B------:R-:W-:Y:S01]  /*16a20*/  LOP3.LUT R4, R3, UR7, R149, 0x96, !PT ;  /* 0x0000000703047c12 */ /* 0x000fe2000f8e9695 */
[----:B------:R-:W-:-:S04]  /*16a30*/  IMAD.WIDE.U32 R100, R10, -0x326172a9, RZ ;  /* 0xcd9e8d570a647825 */ /* 0x000fc800078e00ff */
[----:B------:R-:W-:Y:S01]  /*16a40*/  IMAD.WIDE.U32 R4, R4, -0x326172a9, RZ ;  /* 0xcd9e8d5704047825 */ /* 0x000fe200078e00ff */
[----:B------:R-:W-:-:S04]  /*16a50*/  LOP3.LUT R101, R7, UR6, R101, 0x96, !PT ;  /* 0x0000000607657c12 */ /* 0x000fc8000f8e9665 */
        /* <DEDUP_REMOVED lines=35> */
[----:B------:R-:W-:Y:S01]  /*16c90*/  IMAD.MOV.U32 R101, RZ, RZ, R142 ;  /* 0x000000ffff657224 */ /* 0x000fe200078e008e */
[----:B------:R-:W-:Y:S01]  /*16ca0*/  MOV R142, R100 ;  /* 0x00000064008e7202 */ /* 0x000fe20000000f00 */
[----:B------:R-:W-:-:S07]  /*16cb0*/  IMAD.MOV.U32 R148, RZ, RZ, RZ ;  /* 0x000000ffff947224 */ /* 0x000fce00078e00ff */
.L_x_10236:
[----:B------:R-:W-:Y:S05]  /*16cc0*/  BSYNC.RECONVERGENT B1 ;  /* 0x0000000000017941 */ /* 0x000fea0003800200 */
.L_x_10235:
        /* <DEDUP_REMOVED lines=23> */
.L_x_10242:
        /* <DEDUP_REMOVED lines=13> */
.L_x_10244:
[----:B------:R-:W-:Y:S05]  /*16f10*/  BSYNC.RECONVERGENT B2 ;  /* 0x0000000000027941 */ /* 0x000fea0003800200 */
.L_x_10243:
        /* <DEDUP_REMOVED lines=41> */
[----:B------:R-:W-:-:S07]  /*171b0*/  MOV R142, R100 ;  /* 0x00000064008e7202 */ /* 0x000fce0000000f00 */
.L_x_10241:
[----:B------:R-:W-:Y:S05]  /*171c0*/  BSYNC.RECONVERGENT B1 ;  /* 0x0000000000017941 */ /* 0x000fea0003800200 */
.L_x_10240:
        /* <DEDUP_REMOVED lines=21> */
[----:B------:R-:W-:Y:S01]  /*17320*/  @P4 VIADD R148, R150, 0x1 ;  /* 0x0000000196944836 */ /* 0x000fe20000000000 */
[----:B------:R-:W-:Y:S01]  /*17330*/  @!P4 MOV R101, R6 ;  /* 0x000000060065c202 */ /* 0x000fe20000000f00 */
[----:B------:R-:W-:Y:S01]  /*17340*/  @P4 IMAD.MOV.U32 R101, RZ, RZ, R5 ;  /* 0x000000ffff654224 */ /* 0x000fe200078e0005 */
[----:B------:R-:W-:Y:S06]  /*17350*/  BRA `(.L_x_10246) ;  /* 0x0000000000e07947 */ /* 0x000fec0003800000 */
.L_x_10247:
        /* <DEDUP_REMOVED lines=13> */
.L_x_10249:
[----:B------:R-:W-:Y:S05]  /*17430*/  BSYNC.RECONVERGENT B2 ;  /* 0x0000000000027941 */ /* 0x000fea0003800200 */
.L_x_10248:
        /* <DEDUP_REMOVED lines=42> */
.L_x_10246:
[----:B------:R-:W-:Y:S05]  /*176e0*/  BSYNC.RECONVERGENT B1 ;  /* 0x0000000000017941 */ /* 0x000fea0003800200 */
.L_x_10245:
        /* <DEDUP_REMOVED lines=23> */
.L_x_10252:
        /* <DEDUP_REMOVED lines=13> */
.L_x_10254:
[----:B------:R-:W-:Y:S05]  /*17930*/  BSYNC.RECONVERGENT B2 ;  /* 0x0000000000027941 */ /* 0x000fea0003800200 */
.L_x_10253:
        /* <DEDUP_REMOVED lines=42> */
.L_x_10251:
[----:B------:R-:W-:Y:S05]  /*17be0*/  BSYNC.RECONVERGENT B1 ;  /* 0x0000000000017941 */ /* 0x000fea0003800200 */
.L_x_10250:
[----:B------:R-:W-:Y:S01]  /*17bf0*/  I2FP.F32.U32 R100, R101 ;  /* 0x0000006500647245 */ /* 0x000fe20000201000 */
[----:B------:R-:W-:Y:S01]  /*17c00*/  BSSY.RECONVERGENT B1, `(.L_x_10255) ;  /* 0x0000052000017945 */ /* 0x000fe20003800200 */
[----:B------:R-:W-:Y:S02]  /*17c10*/  SHF.L.U32 R149, R103, 0x10, RZ ;  /* 0x0000001067957819 */ /* 0x000fe400000006ff */
[----:B------:R-:W-:Y:S01]  /*17c20*/  ISETP.NE.AND P6, PT, R102, 0x1, PT ;  /* 0x000000016600780c */ /* 0x000fe20003fc5270 */
[----:B------:R-:W-:Y:S02]  /*17c30*/  FFMA.FTZ R101, R100, R13, 1.1641532182693481445e-10 ;  /* 0x2f00000064657423 */ /* 0x000fe4000001000d */
[----:B------:R-:W-:Y:S01]  /*17c40*/  FMUL.FTZ R100, R149, R14 ;  /* 0x0000000e95647220 */ /* 0x000fe20000410000 */
[----:B------:R-:W-:Y:S02]  /*17c50*/  HFMA2 R149, -RZ, RZ, 0, 1.1920928955078125e-07 ;  /* 0x00000002ff957431 */ /* 0x000fe400000001ff */
[----:B------:R-:W-:Y:S01]  /*17c60*/  FSETP.GTU.FTZ.AND P5, PT, R101, R16, PT ;  /* 0x000000106500720b */ /* 0x000fe20003fbc000 */
[----:B------:R-:W-:Y:S01]  /*17c70*/  FMUL.FTZ R100, R100, R15 ;  /* 0x0000000f64647220 */ /* 0x000fe20000410000 */
[----:B------:R-:W-:Y:S01]  /*17c80*/  IMAD.U32 R101, R107, 0x10000, RZ ;  /* 0x000100006b657824 */ /* 0x000fe200078e00ff */
[----:B------:R-:W-:-:S03]  /*17c90*/  PRMT R107, R103, 0x7632, R107 ;  /* 0x00007632676b7816 */ /* 0x000fc6000000006b */
        /* <DEDUP_REMOVED lines=14> */
.L_x_10257:
        /* <DEDUP_REMOVED lines=12> */
[----:B------:R-:W-:Y:S02]  /*17e40*/  @P0 IADD3 R5, PT, PT, R3, RZ, RZ ;  /* 0x000000ff03050210 */ /* 0x000fe40007ffe0ff */
[----:B------:R-:W-:-:S03]  /*17e50*/  ISETP.NE.AND P0, PT, R4, RZ, PT ;  /* 0x000000ff0400720c */ /* 0x000fc60003f05270 */
[----:B------:R-:W-:-:S10]  /*17e60*/  @!P6 IMAD.MOV.U32 R3, RZ, RZ, R5 ;  /* 0x000000ffff03e224 */ /* 0x000fd400078e0005 */
.L_x_10259:
[----:B------:R-:W-:Y:S05]  /*17e70*/  BSYNC.RECONVERGENT B2 ;  /* 0x0000000000027941 */ /* 0x000fea0003800200 */
.L_x_10258:
        /* <DEDUP_REMOVED lines=42> */
.L_x_10256:
[----:B------:R-:W-:Y:S05]  /*18120*/  BSYNC.RECONVERGENT B1 ;  /* 0x0000000000017941 */ /* 0x000fea0003800200 */
.L_x_10255:
[----:B------:R-:W-:Y:S02]  /*18130*/  SHF.L.U32 R107, R107, 0x10, RZ ;  /* 0x000000106b6b7819 */ /* 0x000fe400000006ff */
[----:B------:R-:W-:Y:S02]  /*18140*/  I2FP.F32.U32 R100, R101 ;  /* 0x0000006500647245 */ /* 0x000fe40000201000 */
[----:B------:R-:W-:Y:S01]  /*18150*/  F2FP.BF16.F32.PACK_AB R102, R106, R146 ;  /* 0x000000926a66723e */ /* 0x000fe200000010ff */
[----:B------:R-:W-:Y:S01]  /*18160*/  FMUL.FTZ R14, R107, R14 ;  /* 0x0000000e6b0e7220 */ /* 0x000fe20000410000 */
[----:B------:R-:W-:Y:S01]  /*18170*/  F2FP.BF16.F32.PACK_AB R101, R105, R118 ;  /* 0x000000766965723e */ /* 0x000fe200000010ff */
[----:B------:R-:W-:Y:S01]  /*18180*/  FFMA.FTZ R13, R100, R13, 1.1641532182693481445e-10 ;  /* 0x2f000000640d7423 */ /* 0x000fe2000001000d */
[----:B------:R-:W-:Y:S01]  /*18190*/  F2FP.BF16.F32.PACK_AB R100, R104, R111 ;  /* 0x0000006f6864723e */ /* 0x000fe200000010ff */
[----:B------:R-:W-:Y:S01]  /*181a0*/  FMUL.FTZ R14, R14, R15 ;  /* 0x0000000f0e0e7220 */ /* 0x000fe20000410000 */
[----:B------:R-:W-:-:S02]  /*181b0*/  IMAD.U32 R15, R150, 0x10000, RZ ;  /* 0x00010000960f7824 */ /* 0x000fc400078e00ff */
[----:B------:R-:W-:-:S04]  /*181c0*/  FSETP.GTU.FTZ.AND P6, PT, R13, R16, PT ;  /* 0x000000100d00720b */ /* 0x000fc80003fdc000 */
[----:B------:R-:W-:Y:S02]  /*181d0*/  FSEL R14, R14, RZ, !P6 ;  /* 0x000000ff0e0e7208 */ /* 0x000fe40007000000 */
[----:B------:R-:W-:-:S03]  /*181e0*/  PLOP3.LUT P6, PT, P6, PT, PT, 0x8, 0x80 ;  /* 0x000000000080781c */ /* 0x000fc600037ce170 */
[----:B------:R-:W-:-:S05]  /*181f0*/  FADD.FTZ R13, R14, R15 ;  /* 0x0000000f0e0d7221 */ /* 0x000fca0000010000 */
[----:B------:R-:W-:Y:S01]  /*18200*/  F2FP.BF16.F32.PACK_AB R103, R13, R148 ;  /* 0x000000940d67723e */ /* 0x000fe200000010ff */
[----:B------:R-:W-:Y:S06]  /*18210*/  BRA `(.L_x_10260) ;  /* 0x0000002400f87947 */ /* 0x000fec0003800000 */
.L_x_10219:
        /* <DEDUP_REMOVED lines=16> */
.L_x_10263:
        /* <DEDUP_REMOVED lines=13> */
.L_x_10265:
[----:B------:R-:W-:Y:S05]  /*183f0*/  BSYNC.RECONVERGENT B2 ;  /* 0x0000000000027941 */ /* 0x000fea0003800200 */
.L_x_10264:
        /* <DEDUP_REMOVED lines=39> */
[----:B------:R-:W-:Y:S01]  /*18670*/  HFMA2 R106, -RZ, RZ, 0, 0 ;  /* 0x00000000ff6a7431 */ /* 0x000fe200000001ff */
[----:B------:R-:W-:Y:S01]  /*18680*/  MOV R142, R104 ;  /* 0x00000068008e7202 */ /* 0x000fe20000000f00 */
[----:B------:R-:W-:-:S07]  /*18690*/  IMAD.MOV.U32 R104, RZ, RZ, R146 ;  /* 0x000000ffff687224 */ /* 0x000fce00078e0092 */
.L_x_10262:
[----:B------:R-:W-:Y:S05]  /*186a0*/  BSYNC.RECONVERGENT B1 ;  /* 0x0000000000017941 */ /* 0x000fea0003800200 */
.L_x_10261:
        /* <DEDUP_REMOVED lines=23> */
.L_x_10268:
        /* <DEDUP_REMOVED lines=13> */
.L_x_10270:
[----:B------:R-:W-:Y:S05]  /*188f0*/  BSYNC.RECONVERGENT B2 ;  /* 0x0000000000027941 */ /* 0x000fea0003800200 */
.L_x_10269:
        /* <DEDUP_REMOVED lines=42> */
.L_x_10267:
[----:B------:R-:W-:Y:S05]  /*18ba0*/  BSYNC.RECONVERGENT B1 ;  /* 0x0000000000017941 */ /* 0x000fea0003800200 */
.L_x_10266:
        /* <DEDUP_REMOVED lines=21> */
.L_x_10273:
        /* <DEDUP_REMOVED lines=13> */
.L_x_10275:
[----:B------:R-:W-:Y:S05]  /*18dd0*/  BSYNC.RECONVERGENT B2 ;  /* 0x0000000000027941 */ /* 0x000fea0003800200 */
.L_x_10274:
        /* <DEDUP_REMOVED lines=42> */
.L_x_10272:
[----:B------:R-:W-:Y:S05]  /*19080*/  BSYNC.RECONVERGENT B1 ;  /* 0x0000000000017941 */ /* 0x000fea0003800200 */
.L_x_10271:
        /* <DEDUP_REMOVED lines=8> */
[----:B------:R-:W-:Y:S02]  /*19110*/  FSETP.GTU.FTZ.AND P2, PT, R105, R16, PT ;  /* 0x000000106900720b */ /* 0x000fe40003f5c000 */
        /* <DEDUP_REMOVED lines=13> */
.L_x_10278:
        /* <DEDUP_REMOVED lines=13> */
.L_x_10280:
[----:B------:R-:W-:Y:S05]  /*192c0*/  BSYNC.RECONVERGENT B2 ;  /* 0x0000000000027941 */ /* 0x000fea0003800200 */
.L_x_10279:
        /* <DEDUP_REMOVED lines=42> */
.L_x_10277:
[----:B------:R-:W-:Y:S05]  /*19570*/  BSYNC.RECONVERGENT B1 ;  /* 0x0000000000017941 */ /* 0x000fea0003800200 */
.L_x_10276:
        /* <DEDUP_REMOVED lines=21> */
.L_x_10283:
        /* <DEDUP_REMOVED lines=13> */
.L_x_10285:
[----:B------:R-:W-:Y:S05]  /*197a0*/  BSYNC.RECONVERGENT B2 ;  /* 0x0000000000027941 */ /* 0x000fea0003800200 */
.L_x_10284:
        /* <DEDUP_REMOVED lines=42> */
.L_x_10282:
[----:B------:R-:W-:Y:S05]  /*19a50*/  BSYNC.RECONVERGENT B1 ;  /* 0x0000000000017941 */ /* 0x000fea0003800200 */
.L_x_10281:
        /* <DEDUP_REMOVED lines=22> */
.L_x_10288:
        /* <DEDUP_REMOVED lines=13> */
.L_x_10290:
[----:B------:R-:W-:Y:S05]  /*19c90*/  BSYNC.RECONVERGENT B2 ;  /* 0x0000000000027941 */ /* 0x000fea0003800200 */
.L_x_10289:
        /* <DEDUP_REMOVED lines=42> */
.L_x_10287:
[----:B------:R-:W-:Y:S05]  /*19f40*/  BSYNC.RECONVERGENT B1 ;  /* 0x0000000000017941 */ /* 0x000fea0003800200 */
.L_x_10286:
        /* <DEDUP_REMOVED lines=18> */
[----:B------:R-:W-:Y:S01]  /*1a070*/  @!P5 IMAD.MOV.U32 R101, RZ, RZ, R6 ;  /* 0x000000ffff65d224 */ /* 0x000fe200078e0006 */
[----:B------:R-:W-:Y:S01]  /*1a080*/  @P5 MOV R101, R5 ;  /* 0x0000000500655202 */ /* 0x000fe20000000f00 */
[----:B------:R-:W-:Y:S06]  /*1a090*/  BRA `(.L_x_10292) ;  /* 0x0000000000e07947 */ /* 0x000fec0003800000 */
.L_x_10293:
        /* <DEDUP_REMOVED lines=13> */
.L_x_10295:
[----:B------:R-:W-:Y:S05]  /*1a170*/  BSYNC.RECONVERGENT B2 ;  /* 0x0000000000027941 */ /* 0x000fea0003800200 */
.L_x_10294:
[----:B------:R-:W-:Y:S01]  /*1a180*/  LOP3.LUT R4, R3, UR7, R149, 0x96, !PT ;  /* 0x0000000703047c12 */ /* 0x000fe2000f8e9695 */
[----:B------:R-:W-:-:S04]  /*1a190*/  IMAD.WIDE.U32 R100, R10, -0x326172a9, RZ ;  /* 0xcd9e8d570a647825 */ /* 0x000fc800078e00ff */
[----:B------:R-:W-:Y:S02]  /*1a1a0*/  HFMA2 R102, -RZ, RZ, 0, 0 ;  /* 0x00000000ff667431 */ /* 0x000fe400000001ff */
        /* <DEDUP_REMOVED lines=36> */
[----:B------:R-:W-:Y:S02]  /*1a3f0*/  LOP3.LUT R6, R148, UR31, R101, 0x96, !PT ;  /* 0x0000001f94067c12 */ /* 0x000fe4000f8e9665 */
[----:B------:R-:W-:Y:S01]  /*1a400*/  MOV R101, R142 ;  /* 0x0000008e00657202 */ /* 0x000fe20000000f00 */
[----:B------:R-:W-:-:S07]  /*1a410*/  IMAD.MOV.U32 R142, RZ, RZ, R100 ;  /* 0x000000ffff8e7224 */ /* 0x000fce00078e0064 */
.L_x_10292:
[----:B------:R-:W-:Y:S05]  /*1a420*/  BSYNC.RECONVERGENT B1 ;  /* 0x0000000000017941 */ /* 0x000fea0003800200 */
.L_x_10291:
        /* <DEDUP_REMOVED lines=22> */
.L_x_10298:
        /* <DEDUP_REMOVED lines=15> */
.L_x_10300:
[----:B------:R-:W-:Y:S05]  /*1a680*/  BSYNC.RECONVERGENT B2 ;  /* 0x0000000000027941 */ /* 0x000fea0003800200 */
.L_x_10299:
        /* <DEDUP_REMOVED lines=42> */
.L_x_10297:
[----:B------:R-:W-:Y:S05]  /*1a930*/  BSYNC.RECONVERGENT B1 ;  /* 0x0000000000017941 */ /* 0x000fea0003800200 */
.L_x_10296:
        /* <DEDUP_REMOVED lines=12> */
.L_x_10260:
[----:B------:R-:W-:Y:S01]  /*1aa00*/  FADD.FTZ R16, RZ, R12 ;  /* 0x0000000cff107221 */ /* 0x000fe20000010000 */
[----:B------:R-:W-:Y:S01]  /*1aa10*/  SEL R14, RZ, 0x1000000, !P6 ;  /* 0x01000000ff0e7807 */ /* 0x000fe20007000000 */
[----:B------:R-:W-:Y:S01]  /*1aa20*/  IMAD.WIDE.U32 R108, R147, 0x10, R108 ;  /* 0x00000010936c7825 */ /* 0x000fe200078e006c */
[----:B------:R-:W-:-:S03]  /*1aa30*/  SEL R150, RZ, 0x10000, !P5 ;  /* 0x00010000ff967807 */ /* 0x000fc60006800000 */
[----:B------:R-:W-:Y:S01]  /*1aa40*/  FADD.FTZ R16, R16, R11 ;  /* 0x0000000b10107221 */ /* 0x000fe20000010000 */
[----:B------:R-:W-:Y:S01]  /*1aa50*/  SEL R107, RZ, 0x100, !P4 ;  /* 0x00000100ff6b7807 */ /* 0x000fe20006000000 */
[----:B------:R-:W-:Y:S01]  /*1aa60*/  IMAD.WIDE.U32 R18, R147, 0x8, R18 ;  /* 0x0000000893127825 */ /* 0x000fe200078e0012 */
[----:B------:R-:W-:-:S03]  /*1aa70*/  ISETP.NE.AND P6, PT, R110, RZ, PT ;  /* 0x000000ff6e00720c */ /* 0x000fc60003fc5270 */
[----:B------:R-:W-:Y:S01]  /*1aa80*/  FADD.FTZ R15, R16, R17 ;  /* 0x00000011100f7221 */ /* 0x000fe20000010000 */
[----:B------:R-:W-:Y:S01]  /*1aa90*/  LOP3.LUT R150, R107, R14, R150, 0xfe, !PT ;  /* 0x0000000e6b967212 */ /* 0x000fe200078efe96 */
[----:B------:R0:W-:Y:S01]  /*1aaa0*/  STG.E.128 desc[UR8][R108.64], R100 ;  /* 0x000000646c007986 */ /* 0x0001e2000c101d08 */
[----:B------:R-:W-:Y:S01]  /*1aab0*/  SEL R110, RZ, 0x1000000, !P2 ;  /* 0x01000000ff6e7807 */ /* 0x000fe20005000000 */
[----:B------:R-:W-:Y:S01]  /*1aac0*/  FADD.FTZ R15, R15, R112 ;  /* 0x000000700f0f7221 */ /* 0x000fe20000010000 */
[----:B------:R-:W-:Y:S01]  /*1aad0*/  SEL R107, RZ, 0x10000, !P1 ;  /* 0x00010000ff6b7807 */ /* 0x000fe20004800000 */
        /* <DEDUP_REMOVED lines=32> */
[----:B------:R-:W-:Y:S02]  /*1ace0*/  SEL R15, RZ, 0x1, !P3 ;  /* 0x00000001ff0f7807 */ /* 0x000fe40005800000 */
[----:B------:R-:W-:Y:S01]  /*1acf0*/  LOP3.LUT R16, R16, R110, R107, 0xfe, !PT ;  /* 0x0000006e10107212 */ /* 0x000fe200078efe6b */
[----:B------:R-:W-:Y:S01]  /*1ad00*/  FADD.FTZ R107, R14, R111 ;  /* 0x0000006f0e6b7221 */ /* 0x000fe20000010000 */
[----:B------:R-:W-:Y:S02]  /*1ad10*/  LOP3.LUT R15, R150, R15, RZ, 0xfc, !PT ;  /* 0x0000000f960f7212 */ /* 0x000fe400078efcff */
        /* <DEDUP_REMOVED lines=111> */
.L_x_10314:
        /* <DEDUP_REMOVED lines=48> */
[----:B------:R-:W0:Y:S01]  /*1b710*/  MUFU.RSQ R107, R2 ;  /* 0x00000002006b7308 */ /* 0x000e220000001400 */
[----:B------:R-:W2:Y:S01]  /*1b720*/  LDC.64 R102, c[0x0][0x428] ;  /* 0x00010a00ff667b82 */ /* 0x000ea20000000a00 */
[----:B-1----:R-:W-:-:S05]  /*1b730*/  @!P0 IMAD.WIDE R18, R9, 0x4, R18 ;  /* 0x0000000409128825 */ /* 0x002fca00078e0212 */
[----:B------:R1:W-:Y:S02]  /*1b740*/  @!P0 STG.E desc[UR8][R18.64], R101 ;  /* 0x0000006512008986 */ /* 0x0003e4000c101908 */
[----:B------:R-:W3:Y:S01]  /*1b750*/  @!P0 LDC.64 R14, c[0x0][0x3c8] ;  /* 0x0000f200ff0e8b82 */ /* 0x000ee20000000a00 */
[C---:B0-----:R-:W-:Y:S01]  /*1b760*/  FMUL.FTZ R13, R107.reuse, R12 ;  /* 0x0000000c6b0d7220 */ /* 0x041fe20000410000 */
[C---:B-1----:R-:W-:Y:S01]  /*1b770*/  FMUL.FTZ R101, R107.reuse, R122 ;  /* 0x0000007a6b657220 */ /* 0x042fe20000410000 */
        /* <DEDUP_REMOVED lines=8> */
[----:B--2---:R-:W-:-:S04]  /*1b800*/  IMAD.WIDE.U32 R104, R0, 0x10, R102 ;  /* 0x0000001000687825 */ /* 0x004fc800078e0066 */
[----:B------:R-:W-:Y:S01]  /*1b810*/  FMUL.FTZ R119, R107, R128 ;  /* 0x000000806b777220 */ /* 0x000fe20000410000 */
[----:B------:R-:W-:Y:S01]  /*1b820*/  FFMA.FTZ R0, R13, R96, R56 ;  /* 0x000000600d007223 */ /* 0x000fe20000010038 */
[----:B------:R-:W-:Y:S01]  /*1b830*/  FMUL.FTZ R128, R107, R16 ;  /* 0x000000106b807220 */ /* 0x000fe20000410000 */
[----:B------:R-:W-:Y:S01]  /*1b840*/  FFMA.FTZ R13, R17, R98, R58 ;  /* 0x00000062110d7223 */ /* 0x000fe2000001003a */
[----:B------:R-:W-:Y:S01]  /*1b850*/  FFMA.FTZ R16, R18, R89, R49 ;  /* 0x0000005912107223 */ /* 0x000fe20000010031 */
[----:B------:R-:W-:Y:S01]  /*1b860*/  FFMA.FTZ R17, R101, R90, R50 ;  /* 0x0000005a65117223 */ /* 0x000fe20000010032 */
[----:B------:R-:W-:Y:S01]  /*1b870*/  FFMA.FTZ R18, R121, R84, R44 ;  /* 0x0000005479127223 */ /* 0x000fe2000001002c */
[----:B------:R-:W-:Y:S01]  /*1b880*/  FFMA.FTZ R101, R122, R85, R45 ;  /* 0x000000557a657223 */ /* 0x000fe2000001002d */
[C---:B------:R-:W-:Y:S01]  /*1b890*/  FMUL.FTZ R124, R107.reuse, R131 ;  /* 0x000000836b7c7220 */ /* 0x040fe20000410000 */
[C---:B------:R-:W-:Y:S01]  /*1b8a0*/  FMUL.FTZ R2, R107.reuse, R11 ;  /* 0x0000000b6b027220 */ /* 0x040fe20000410000 */
[C---:B------:R-:W-:Y:S01]  /*1b8b0*/  FMUL.FTZ R11, R107.reuse, R120 ;  /* 0x000000786b0b7220 */ /* 0x040fe20000410000 */
[----:B------:R-:W-:Y:S01]  /*1b8c0*/  FMUL.FTZ R145, R107, R110 ;  /* 0x0000006e6b917220 */ /* 0x000fe20000410000 */
[----:B------:R-:W-:Y:S01]  /*1b8d0*/  F2FP.BF16.F32.PACK_AB R18, R101, R18 ;  /* 0x000000126512723e */ /* 0x000fe200000010ff */
[----:B------:R-:W-:Y:S01]  /*1b8e0*/  FFMA.FTZ R101, R123, R82, R42 ;  /* 0x000000527b657223 */ /* 0x000fe2000001002a */
[----:B------:R-:W-:Y:S01]  /*1b8f0*/  FFMA.FTZ R124, R124, R83, R43 ;  /* 0x000000537c7c7223 */ /* 0x000fe2000001002b */
[----:B------:R-:W-:-:S04]  /*1b900*/  IMAD.WIDE.U32 R110, R125, 0x10, R102 ;  /* 0x000000107d6e7825 */ /* 0x000fc800078e0066 */
[----:B------:R-:W-:Y:S01]  /*1b910*/  FMUL.FTZ R12, R107, R112 ;  /* 0x000000706b0c7220 */ /* 0x000fe20000410000 */
[----:B------:R-:W-:Y:S01]  /*1b920*/  FFMA.FTZ R11, R11, R88, R48 ;  /* 0x000000580b0b7223 */ /* 0x000fe20000010030 */
[----:B------:R-:W-:Y:S01]  /*1b930*/  FMUL.FTZ R141, R107, R100 ;  /* 0x000000646b8d7220 */ /* 0x000fe20000410000 */
[----:B------:R-:W-:Y:S01]  /*1b940*/  F2FP.BF16.F32.PACK_AB R101, R124, R101 ;  /* 0x000000657c65723e */ /* 0x000fe200000010ff */
[----:B---3--:R-:W-:Y:S01]  /*1b950*/  @!P0 IMAD.WIDE R14, R9, 0x4, R14 ;  /* 0x00000004090e8825 */ /* 0x008fe200078e020e */
[----:B------:R-:W0:Y:S03]  /*1b960*/  LDC.64 R124, c[0x0][0x380] ;  /* 0x0000e000ff7c7b82 */ /* 0x000e260000000a00 */
[C---:B------:R-:W-:Y:S01]  /*1b970*/  FMUL.FTZ R117, R107.reuse, R117 ;  /* 0x000000756b757220 */ /* 0x040fe20000410000 */
[C---:B------:R-:W-:Y:S01]  /*1b980*/  FMUL.FTZ R100, R107.reuse, R108 ;  /* 0x0000006c6b647220 */ /* 0x040fe20000410000 */
[C---:B------:R-:W-:Y:S01]  /*1b990*/  FMUL.FTZ R139, R107.reuse, R114 ;  /* 0x000000726b8b7220 */ /* 0x040fe20000410000 */
[C---:B------:R-:W-:Y:S01]  /*1b9a0*/  FMUL.FTZ R156, R107.reuse, R113 ;  /* 0x000000716b9c7220 */ /* 0x040fe20000410000 */
[C---:B------:R-:W-:Y:S01]  /*1b9b0*/  FMUL.FTZ R120, R107.reuse, R129 ;  /* 0x000000816b787220 */ /* 0x040fe20000410000 */
[C---:B------:R-:W-:Y:S01]  /*1b9c0*/  FMUL.FTZ R133, R107.reuse, R133 ;  /* 0x000000856b857220 */ /* 0x040fe20000410000 */
[----:B------:R-:W-:Y:S01]  /*1b9d0*/  FMUL.FTZ R132, R107, R132 ;  /* 0x000000846b847220 */ /* 0x000fe20000410000 */
[----:B------:R-:W-:-:S04]  /*1b9e0*/  IMAD.WIDE.U32 R108, R115, 0x10, R102 ;  /* 0x00000010736c7825 */ /* 0x000fc800078e0066 */
[C---:B------:R-:W-:Y:S01]  /*1b9f0*/  FMUL.FTZ R131, R107.reuse, R134 ;  /* 0x000000866b837220 */ /* 0x040fe20000410000 */
[----:B------:R-:W-:Y:S01]  /*1ba00*/  FFMA.FTZ R12, R12, R99, R59 ;  /* 0x000000630c0c7223 */ /* 0x000fe2000001003b */
[----:B------:R-:W-:Y:S01]  /*1ba10*/  FMUL.FTZ R19, R107, R127 ;  /* 0x0000007f6b137220 */ /* 0x000fe20000410000 */
[----:B------:R-:W-:-:S04]  /*1ba20*/  IMAD.WIDE.U32 R112, R137, 0x10, R102 ;  /* 0x0000001089707825 */ /* 0x000fc800078e0066 */
[C---:B------:R-:W-:Y:S01]  /*1ba30*/  FMUL.FTZ R134, R107.reuse, R135 ;  /* 0x000000876b867220 */ /* 0x040fe20000410000 */
[----:B------:R-:W-:Y:S01]  /*1ba40*/  FMUL.FTZ R143, R107, R118 ;  /* 0x000000766b8f7220 */ /* 0x000fe20000410000 */
[----:B------:R-:W-:Y:S01]  /*1ba50*/  F2FP.BF16.F32.PACK_AB R16, R16, R11 ;  /* 0x0000000b1010723e */ /* 0x000fe200000010ff */
[----:B------:R-:W-:-:S04]  /*1ba60*/  IMAD.WIDE.U32 R114, R147, 0x10, R102 ;  /* 0x0000001093727825 */ /* 0x000fc800078e0066 */
        /* <DEDUP_REMOVED lines=12> */
[----:B------:R1:W-:Y:S01]  /*1bb30*/  @!P0 STG.E desc[UR8][R14.64], R107 ;  /* 0x0000006b0e008986 */ /* 0x0003e2000c101908 */
        /* <DEDUP_REMOVED lines=11> */
[----:B-1----:R-:W-:Y:S01]  /*1bbf0*/  FFMA.FTZ R107, R132, R77, R37 ;  /* 0x0000004d846b7223 */ /* 0x002fe20000010025 */
        /* <DEDUP_REMOVED lines=39> */
[----:B------:R-:W-:-:S03]  /*1be70*/  ISETP.GE.AND P0, PT, R9, R125, PT ;  /* 0x0000007d0900720c */ /* 0x000fc60003f06270 */
[----:B------:R0:W-:Y:S10]  /*1be80*/  STG.E.128 desc[UR8][R114.64], R120 ;  /* 0x0000007872007986 */ /* 0x0001f4000c101d08 */
[----:B------:R-:W-:Y:S05]  /*1be90*/  @!P0 BRA `(.L_x_10302) ;  /* 0xfffffe4c00308947 */ /* 0x000fea000383ffff */
[----:B------:R-:W-:Y:S05]  /*1bea0*/  BSYNC B0 ;  /* 0x0000000000007941 */ /* 0x000fea0003800000 */
.L_x_9891:
[----:B------:R-:W-:Y:S05]  /*1beb0*/  EXIT ;  /* 0x000000000000794d */ /* 0x000fea0003800000 */
.L_x_10301:
        /* <DEDUP_REMOVED lines=8> */
.L_x_10304:
[----:B------:R-:W-:Y:S05]  /*1bf40*/  BSYNC B1 ;  /* 0x0000000000017941 */ /* 0x000fea0003800000 */
.L_x_10303:
        /* <DEDUP_REMOVED lines=9> */
.L_x_10305:
[----:B------:R-:W-:Y:S02]  /*1bfe0*/  IMAD.MOV.U32 R108, RZ, RZ, 0x4 ;  /* 0x00000004ff6c7424 */ /* 0x000fe400078e00ff */
[----:B------:R-:W-:-:S04]  /*1bff0*/  IMAD.MOV.U32 R14, RZ, RZ, R103 ;  /* 0x000000ffff0e7224 */ /* 0x000fc800078e0067 */
[----:B------:R-:W-:-:S05]  /*1c000*/  FADD.FTZ R16, R15, R14 ;  /* 0x0000000e0f107221 */ /* 0x000fca0000010000 */
[----:B------:R-:W-:-:S07]  /*1c010*/  MOV R107, R16 ;  /* 0x00000010006b7202 */ /* 0x000fce0000000f00 */
[----:B------:R-:W-:Y:S05]  /*1c020*/  WARPSYNC.COLLECTIVE R102, `(.L_x_10306) ;  /* 0x0000000066087348 */ /* 0x000fea0003c00000 */
[----:B------:R0:W1:Y:S02]  /*1c030*/  SHFL.BFLY P1, R103, R107, R108, R109 ;  /* 0x0c00006c6b677389 */ /* 0x000064000002006d */
[----:B01----:R-:W-:Y:S05]  /*1c040*/  ENDCOLLECTIVE ;  /* 0x000000000000791b */ /* 0x003fea0003800000 */
.L_x_10306:
[----:B------:R-:W-:Y:S01]  /*1c050*/  HFMA2 R108, -RZ, RZ, 0, 4.76837158203125e-07 ;  /* 0x00000008ff6c7431 */ /* 0x000fe200000001ff */
[----:B------:R-:W-:-:S05]  /*1c060*/  MOV R19, R103 ;  /* 0x0000006700137202 */ /* 0x000fca0000000f00 */
[----:B------:R-:W-:-:S04]  /*1c070*/  FADD.FTZ R19, R16, R19 ;  /* 0x0000001310137221 */ /* 0x000fc80000010000 */
[----:B------:R-:W-:-:S07]  /*1c080*/  IMAD.MOV.U32 R107, RZ, RZ, R19 ;  /* 0x000000ffff6b7224 */ /* 0x000fce00078e0013 */
[----:B------:R-:W-:Y:S05]  /*1c090*/  WARPSYNC.COLLECTIVE R102, `(.L_x_10307) ;  /* 0x0000000066087348 */ /* 0x000fea0003c00000 */
[----:B------:R0:W1:Y:S02]  /*1c0a0*/  SHFL.BFLY P1, R103, R107, R108, R109 ;  /* 0x0c00006c6b677389 */ /* 0x000064000002006d */
[----:B01----:R-:W-:Y:S05]  /*1c0b0*/  ENDCOLLECTIVE ;  /* 0x000000000000791b */ /* 0x003fea0003800000 */
.L_x_10307:
        /* <DEDUP_REMOVED lines=8> */
.L_x_10308:
        /* <DEDUP_REMOVED lines=88> */
.L_x_10309:
[----:B------:R-:W-:Y:S02]  /*1c6c0*/  IMAD.MOV.U32 R108, RZ, RZ, 0x2 ;  /* 0x00000002ff6c7424 */ /* 0x000fe400078e00ff */
[----:B------:R-:W-:-:S04]  /*1c6d0*/  IMAD.MOV.U32 R15, RZ, RZ, R103 ;  /* 0x000000ffff0f7224 */ /* 0x000fc800078e0067 */
[----:B------:R-:W-:-:S05]  /*1c6e0*/  FADD.FTZ R15, R2, R15 ;  /* 0x0000000f020f7221 */ /* 0x000fca0000010000 */
[----:B------:R-:W-:-:S07]  /*1c6f0*/  MOV R107, R15 ;  /* 0x0000000f006b7202 */ /* 0x000fce0000000f00 */
[----:B------:R-:W-:Y:S05]  /*1c700*/  WARPSYNC.COLLECTIVE R102, `(.L_x_10310) ;  /* 0x0000000066087348 */ /* 0x000fea0003c00000 */
[----:B------:R0:W1:Y:S02]  /*1c710*/  SHFL.BFLY P1, R103, R107, R108, R109 ;  /* 0x0c00006c6b677389 */ /* 0x000064000002006d */
[----:B01----:R-:W-:Y:S05]  /*1c720*/  ENDCOLLECTIVE ;  /* 0x000000000000791b */ /* 0x003fea0003800000 */
.L_x_10310:
[----:B------:R-:W-:Y:S01]  /*1c730*/  HFMA2 R108, -RZ, RZ, 0, 2.384185791015625e-07 ;  /* 0x00000004ff6c7431 */ /* 0x000fe200000001ff */
[----:B------:R-:W-:-:S05]  /*1c740*/  MOV R16, R103 ;  /* 0x0000006700107202 */ /* 0x000fca0000000f00 */
[----:B------:R-:W-:-:S04]  /*1c750*/  FADD.FTZ R16, R15, R16 ;  /* 0x000000100f107221 */ /* 0x000fc80000010000 */
[----:B------:R-:W-:-:S07]  /*1c760*/  IMAD.MOV.U32 R107, RZ, RZ, R16 ;  /* 0x000000ffff6b7224 */ /* 0x000fce00078e0010 */
[----:B------:R-:W-:Y:S05]  /*1c770*/  WARPSYNC.COLLECTIVE R102, `(.L_x_10311) ;  /* 0x0000000066087348 */ /* 0x000fea0003c00000 */
[----:B------:R0:W1:Y:S02]  /*1c780*/  SHFL.BFLY P1, R103, R107, R108, R109 ;  /* 0x0c00006c6b677389 */ /* 0x000064000002006d */
[----:B01----:R-:W-:Y:S05]  /*1c790*/  ENDCOLLECTIVE ;  /* 0x000000000000791b */ /* 0x003fea0003800000 */
.L_x_10311:
[----:B------:R-:W-:Y:S02]  /*1c7a0*/  IMAD.MOV.U32 R108, RZ, RZ, 0x8 ;  /* 0x00000008ff6c7424 */ /* 0x000fe400078e00ff */
[----:B------:R-:W-:-:S04]  /*1c7b0*/  IMAD.MOV.U32 R19, RZ, RZ, R103 ;  /* 0x000000ffff137224 */ /* 0x000fc800078e0067 */
[----:B------:R-:W-:-:S05]  /*1c7c0*/  FADD.FTZ R19, R16, R19 ;  /* 0x0000001310137221 */ /* 0x000fca0000010000 */
[----:B------:R-:W-:-:S07]  /*1c7d0*/  MOV R107, R19 ;  /* 0x00000013006b7202 */ /* 0x000fce0000000f00 */
[----:B------:R-:W-:Y:S05]  /*1c7e0*/  WARPSYNC.COLLECTIVE R102, `(.L_x_10312) ;  /* 0x0000000066087348 */ /* 0x000fea0003c00000 */
[----:B------:R0:W1:Y:S02]  /*1c7f0*/  SHFL.BFLY P1, R103, R107, R108, R109 ;  /* 0x0c00006c6b677389 */ /* 0x000064000002006d */
[----:B01----:R-:W-:Y:S05]  /*1c800*/  ENDCOLLECTIVE ;  /* 0x000000000000791b */ /* 0x003fea0003800000 */
.L_x_10312:
[----:B------:R-:W-:Y:S01]  /*1c810*/  HFMA2 R108, -RZ, RZ, 0, 9.5367431640625e-07 ;  /* 0x00000010ff6c7431 */ /* 0x000fe200000001ff */
[----:B------:R-:W-:-:S05]  /*1c820*/  MOV R18, R103 ;  /* 0x0000006700127202 */ /* 0x000fca0000000f00 */
[----:B------:R-:W-:-:S04]  /*1c830*/  FADD.FTZ R100, R19, R18 ;  /* 0x0000001213647221 */ /* 0x000fc80000010000 */
[----:B------:R-:W-:-:S07]  /*1c840*/  IMAD.MOV.U32 R107, RZ, RZ, R100 ;  /* 0x000000ffff6b7224 */ /* 0x000fce00078e0064 */
[----:B------:R-:W-:Y:S05]  /*1c850*/  WARPSYNC.COLLECTIVE R102, `(.L_x_10313) ;  /* 0x0000000066087348 */ /* 0x000fea0003c00000 */
[----:B------:R0:W1:Y:S02]  /*1c860*/  SHFL.BFLY P1, R103, R107, R108, R109 ;  /* 0x0c00006c6b677389 */ /* 0x000064000002006d */
[----:B01----:R-:W-:Y:S05]  /*1c870*/  ENDCOLLECTIVE ;  /* 0x000000000000791b */ /* 0x003fea0003800000 */
.L_x_10313:
[----:B------:R-:W-:Y:S05]  /*1c880*/  BRA `(.L_x_10314) ;  /* 0xffffffe800e07947 */ /* 0x000fea000383ffff */
.L_x_10315:
        /* <DEDUP_REMOVED lines=15> */
.L_x_45809:


//--------------------- .text._ZN10layer_norm13ln_fwd_kernelINS_13Kernel_traitsIf13__nv_bfloat16S2_S2_fjLj1280ELj1ELj4ELj1ELj16ENS_18Kernel_traits_baseILj1280EfS2_S2_S2_fjLj128EEEEELb1ELb0ELb1ELb0EEEvNS_9FwdParamsE --------------------------
	.section	.text._ZN10layer_norm13ln_fwd_kernelINS_13Kernel_traitsIf13__nv_bfloat16S2_S2_fjLj1280ELj1ELj4ELj1ELj16ENS_18Kernel_traits_baseILj1280EfS2_S2_S2_fjLj128EEEEELb1ELb0ELb1ELb0EEEvNS_9FwdParamsE,"ax",@progbits
	.align	128
        .global         _ZN10layer_norm13ln_fwd_kernelINS_13Kernel_traitsIf13__nv_bfloat16S2_S2_fjLj1280ELj1ELj4ELj1ELj16ENS_18Kernel_traits_baseILj1280EfS2_S2_S2_fjLj128EEEEELb1ELb0ELb1ELb0EEEvNS_9FwdParamsE
        .type           _ZN10layer_norm13ln_fwd_kernelINS_13Kernel_traitsIf13__nv_bfloat16S2_S2_fjLj1280ELj1ELj4ELj1ELj16ENS_18Kernel_traits_baseILj1280EfS2_S2_S2_fjLj128EEEEELb1ELb0ELb1ELb0EEEvNS_9FwdParamsE,@function
        .size           _ZN10layer_norm13ln_fwd_kernelINS_13Kernel_traitsIf13__nv_bfloat16S2_S2_fjLj1280ELj1ELj4ELj1ELj16ENS_18Kernel_traits_baseILj1280EfS2_S2_S2_fjLj128EEEEELb1ELb0ELb1ELb0EEEvNS_9FwdParamsE,(.L_x_45810 - _ZN10layer_norm13ln_fwd_kernelINS_13Kernel_traitsIf13__nv_bfloat16S2_S2_fjLj1280ELj1ELj4ELj1ELj16ENS_18Kernel_traits_baseILj1280EfS2_S2_S2_fjLj128EEEEELb1ELb0ELb1ELb0EEEvNS_9FwdParamsE)
        .other          _ZN10layer_norm13ln_fwd_kernelINS_13Kernel_traitsIf13__nv_bfloat16S2_S2_fjLj1280ELj1ELj4ELj1ELj16ENS_18Kernel_traits_baseILj1280EfS2_S2_S2_fjLj128EEEEELb1ELb0ELb1ELb0EEEvNS_9FwdParamsE,@"STO_CUDA_ENTRY STV_DEFAULT"
_ZN10layer_norm13ln_fwd_kernelINS_13Kernel_traitsIf13__nv_bfloat16S2_S2_fjLj1280ELj1ELj4ELj1ELj16ENS_18Kernel_traits_baseILj1280EfS2_S2_S2_fjLj128EEEEELb1ELb0ELb1ELb0EEEvNS_9FwdParamsE:
.text._ZN10layer_norm13ln_fwd_kernelINS_13Kernel_traitsIf13__nv_bfloat16S2_S2_fjLj1280ELj1ELj4ELj1ELj16ENS_18Kernel_traits_baseILj1280EfS2_S2_S2_fjLj128EEEEELb1ELb0ELb1ELb0EEEvNS_9FwdParamsE:
        /* <DEDUP_REMOVED lines=82> */
[----:B------:R2:W5:Y:S03]  /*0520*/  @P1 LD.E.128 R76, desc[UR6][R10.64] ;  /* 0x000000060a4c1980 */ /* 0x000566000c101d00 */
[----:B------:R-:W-:Y:S01]  /*0530*/  @P2 VIADD R21, R21, 0x20 ;  /* 0x0000002015152836 */ /* 0x000fe20000000000 */
[----:B------:R2:W5:Y:S03]  /*0540*/  @P1 LD.E.128 R72, desc[UR6][R10.64+0x10] ;  /* 0x000010060a481980 */ /* 0x000566000c101d00 */
[C---:B0-----:R-:W-:Y:S01]  /*0550*/  @P3 IMAD.WIDE.U32 R16, R21.reuse, 0x20, R16 ;  /* 0x0000002015103825 */ /* 0x041fe200078e0010 */
[----:B------:R2:W5:Y:S03]  /*0560*/  @P2 LDG.E.128 R68, desc[UR6][R12.64] ;  /* 0x000000060c442981 */ /* 0x000566000c1e1d00 */
[----:B------:R-:W-:Y:S01]  /*0570*/  @P3 IMAD.WIDE.U32 R18, R21, 0x20, R18 ;  /* 0x0000002015123825 */ /* 0x000fe200078e0012 */
[----:B------:R2:W5:Y:S04]  /*0580*/  @P2 LDG.E.128 R64, desc[UR6][R12.64+0x10] ;  /* 0x000010060c402981 */ /* 0x000568000c1e1d00 */
[----:B------:R2:W5:Y:S04]  /*0590*/  @P2 LD.E.128 R60, desc[UR6][R14.64] ;  /* 0x000000060e3c2980 */ /* 0x000568000c101d00 */
[----:B------:R2:W5:Y:S04]  /*05a0*/  @P2 LD.E.128 R56, desc[UR6][R14.64+0x10] ;  /* 0x000010060e382980 */ /* 0x000568000c101d00 */
[----:B------:R2:W5:Y:S04]  /*05b0*/  @P3 LDG.E.128 R52, desc[UR6][R16.64] ;  /* 0x0000000610343981 */ /* 0x000568000c1e1d00 */
[----:B------:R2:W5:Y:S04]  /*05c0*/  @P3 LDG.E.128 R48, desc[UR6][R16.64+0x10] ;  /* 0x0000100610303981 */ /* 0x000568000c1e1d00 */
[----:B------:R2:W5:Y:S04]  /*05d0*/  @P3 LD.E.128 R44, desc[UR6][R18.64] ;  /* 0x00000006122c3980 */ /* 0x000568000c101d00 */
[----:B------:R2:W5:Y:S01]  /*05e0*/  @P3 LD.E.128 R40, desc[UR6][R18.64+0x10] ;  /* 0x0000100612283980 */ /* 0x000562000c101d00 */
[----:B------:R-:W-:Y:S01]  /*05f0*/  ISETP.GE.U32.AND P0, PT, R3, 0xa0, PT ;  /* 0x000000a00300780c */ /* 0x000fe20003f06070 */
[----:B------:R-:W-:-:S12]  /*0600*/  @P3 VIADD R21, R21, 0x20 ;  /* 0x0000002015153836 */ /* 0x000fd80000000000 */
        /* <DEDUP_REMOVED lines=10> */
.L_x_10317:
        /* <DEDUP_REMOVED lines=17> */
[----:B--2---:R-:W-:-:S03]  /*07c0*/  @P2 IMAD.WIDE.U32 R10, R21, 0x20, R10 ;  /* 0x00000020150a2825 */ /* 0x004fc600078e000a */
[----:B------:R0:W5:Y:S01]  /*07d0*/  @P1 LDG.E.128 R80, desc[UR6][R8.64+0x10] ;  /* 0x0000100608501981 */ /* 0x000162000c1e1d00 */
[----:B------:R-:W-:-:S03]  /*07e0*/  @P2 VIADD R21, R21, 0x20 ;  /* 0x0000002015152836 */ /* 0x000fc60000000000 */
[----:B------:R0:W5:Y:S01]  /*07f0*/  @P2 LDG.E.128 R68, desc[UR6][R10.64] ;  /* 0x000000060a442981 */ /* 0x000162000c1e1d00 */
[----:B---3--:R-:W-:-:S03]  /*0800*/  @P3 IMAD.WIDE.U32 R12, R21, 0x20, R12 ;  /* 0x00000020150c3825 */ /* 0x008fc600078e000c */
[----:B------:R0:W5:Y:S01]  /*0810*/  @P2 LDG.E.128 R64, desc[UR6][R10.64+0x10] ;  /* 0x000010060a402981 */ /* 0x000162000c1e1d00 */
[----:B------:R-:W-:-:S03]  /*0820*/  @P3 VIADD R21, R21, 0x20 ;  /* 0x0000002015153836 */ /* 0x000fc60000000000 */
        /* <DEDUP_REMOVED lines=25> */
.L_x_10318:
[----:B------:R-:W-:Y:S05]  /*09c0*/  BSYNC.RECONVERGENT B0 ;  /* 0x0000000000007941 */ /* 0x000fea0003800200 */
.L_x_10316:
[----:B------:R-:W1:Y:S02]  /*09d0*/  LDCU UR8, c[0x0][0x384] ;  /* 0x00007080ff0877ac */ /* 0x000e640008000800 */
[----:B-1----:R-:W-:-:S13]  /*09e0*/  ISETP.GE.AND P0, PT, R116, UR8, PT ;  /* 0x0000000874007c0c */ /* 0x002fda000bf06270 */
[----:B------:R-:W-:Y:S05]  /*09f0*/  @P0 EXIT ;  /* 0x000000000000094d */ /* 0x000fea0003800000 */
[----:B0-----:R-:W-:Y:S01]  /*0a00*/  IMAD.HI.U32 R4, R114, -0x2daee0ad, RZ ;  /* 0xd2511f5372047827 */ /* 0x001fe200078e00ff */
        /* <DEDUP_REMOVED lines=63> */
[----:B------:R-:W-:Y:S02]  /*0e00*/  HFMA2 R0, -RZ, RZ, 0, 0 ;  /* 0x00000000ff007431 */ /* 0x000fe400000001ff */
[----:B------:R-:W-:Y:S01]  /*0e10*/  IMAD R148, R9, -0x2daee0ad, RZ ;  /* 0xd2511f5309947824 */ /* 0x000fe200078e02ff */
[----:B------:R-:W-:Y:S01]  /*0e20*/  LOP3.LUT R112, R5, UR28, R112, 0x96, !PT ;  /* 0x0000001c05707c12 */ /* 0x000fe2000f8e9670 */
[----:B01234-:R-:W-:-:S07]  /*0e30*/  IMAD R110, R4, -0x326172a9, RZ ;  /* 0xcd9e8d57046e7824 */ /* 0x01ffce00078e02ff */
.L_x_10929:
[----:B0-----:R-:W0:Y:S08]  /*0e40*/  LDC.64 R104, c[0x0][0x3f0] ;  /* 0x0000fc00ff687b82 */ /* 0x001e300000000a00 */
[----:B------:R-:W1:Y:S01]  /*0e50*/  LDC R149, c[0x0][0x388] ;  /* 0x0000e200ff957b82 */ /* 0x000e620000000800 */
[----:B0-----:R-:W-:-:S07]  /*0e60*/  IMAD.WIDE R106, R116, 0x4, R104 ;  /* 0x00000004746a7825 */ /* 0x001fce00078e0268 */
[----:B------:R-:W0:Y:S01]  /*0e70*/  LDC.64 R104, c[0x0][0x3f8] ;  /* 0x0000fe00ff687b82 */ /* 0x000e220000000a00 */
[----:B------:R-:W2:Y:S01]  /*0e80*/  LDG.E R153, desc[UR6][R106.64] ;  /* 0x000000066a997981 */ /* 0x000ea2000c1e1900 */
[----:B0-----:R-:W-:-:S05]  /*0e90*/  IMAD.WIDE R104, R116, 0x4, R104 ;  /* 0x0000000474687825 */ /* 0x001fca00078e0268 */
[----:B-----5:R0:W5:Y:S01]  /*0ea0*/  LDG.E R150, desc[UR6][R104.64] ;  /* 0x0000000668967981 */ /* 0x020162000c1e1900 */
[----:B------:R-:W-:Y:S01]  /*0eb0*/  ISETP.GE.U32.AND P0, PT, R3, 0x20, PT ;  /* 0x000000200300780c */ /* 0x000fe20003f06070 */
[----:B-1----:R-:W-:Y:S01]  /*0ec0*/  IMAD R151, R116, R149, RZ ;  /* 0x0000009574977224 */ /* 0x002fe200078e02ff */
[----:B------:R-:W-:Y:S01]  /*0ed0*/  BSSY.RECONVERGENT B1, `(.L_x_10320) ;  /* 0x000068f000017945 */ /* 0x000fe20003800200 */
[----:B--2---:R-:W-:-:S13]  /*0ee0*/  ISETP.GE.AND P1, PT, R153, 0x1, PT ;  /* 0x000000019900780c */ /* 0x004fda0003f26270 */
[----:B------:R-:W-:-:S04]  /*0ef0*/  @P1 VIADD R152, R153, 0xffffffff ;  /* 0xffffffff99981836 */ /* 0x000fc80000000000 */
[----:B------:R-:W-:Y:S01]  /*0f00*/  @P1 IMAD R154, R152, R149, RZ ;  /* 0x00000095989a1224 */ /* 0x000fe200078e02ff */
[----:B------:R-:W-:-:S04]  /*0f10*/  SHF.R.S32.HI R152, RZ, 0x1f, R151 ;  /* 0x0000001fff987819 */ /* 0x000fc80000011497 */
[----:B------:R-:W-:Y:S02]  /*0f20*/  @P1 SHF.R.S32.HI R155, RZ, 0x1f, R154 ;  /* 0x0000001fff9b1819 */ /* 0x000fe4000001149a */
[----:B------:R-:W-:Y:S01]  /*0f30*/  LEA.HI R152, R152, R151, RZ, 0x3 ;  /* 0x0000009798987211 */ /* 0x000fe200078f18ff */
[----:B------:R-:W-:Y:S01]  /*0f40*/  IMAD.MOV.U32 R151, RZ, RZ, RZ ;  /* 0x000000ffff977224 */ /* 0x000fe200078e00ff */
[----:B------:R-:W-:Y:S02]  /*0f50*/  @P1 LEA.HI R154, R155, R154, RZ, 0x3 ;  /* 0x0000009a9b9a1211 */ /* 0x000fe400078f18ff */
[-C--:B------:R-:W-:Y:S02]  /*0f60*/  LEA.HI.SX32 R152, R152, R117.reuse, 0x1d ;  /* 0x0000007598987211 */ /* 0x080fe400078feaff */
[----:B------:R-:W-:Y:S01]  /*0f70*/  @P1 LEA.HI.SX32 R151, R154, R117, 0x1d ;  /* 0x000000759a971211 */ /* 0x000fe200078feaff */
[----:B0-----:R-:W-:Y:S06]  /*0f80*/  @!P0 BRA `(.L_x_10321) ;  /* 0x00000068000c8947 */ /* 0x001fec0003800000 */
[----:B------:R-:W-:Y:S04]  /*0f90*/  BSSY.RECONVERGENT B2, `(.L_x_10322) ;  /* 0x0000005000027945 */ /* 0x000fe80003800200 */
[----:B------:R-:W-:Y:S05]  /*0fa0*/  @!P1 BRA `(.L_x_10323) ;  /* 0x00000000000c9947 */ /* 0x000fea0003800000 */
[----:B------:R-:W0:Y:S02]  /*0fb0*/  LDC.64 R20, c[0x0][0x390] ;  /* 0x0000e400ff147b82 */ /* 0x000e240000000a00 */
[----:B0-----:R-:W-:-:S06]  /*0fc0*/  IMAD.WIDE.U32 R20, R151, 0x10, R20 ;  /* 0x0000001097147825 */ /* 0x001fcc00078e0014 */
[----:B------:R-:W5:Y:S02]  /*0fd0*/  LDG.E.128 R20, desc[UR6][R20.64] ;  /* 0x0000000614147981 */ /* 0x000f64000c1e1d00 */
.L_x_10323:
[----:B------:R-:W-:Y:S05]  /*0fe0*/  BSYNC.RECONVERGENT B2 ;  /* 0x0000000000027941 */ /* 0x000fea0003800200 */
.L_x_10322:
        /* <DEDUP_REMOVED lines=28> */
.L_x_10329:
        /* <DEDUP_REMOVED lines=13> */
.L_x_10331:
[----:B------:R-:W-:Y:S05]  /*1280*/  BSYNC.RECONVERGENT B4 ;  /* 0x0000000000047941 */ /* 0x000fea0003800200 */
.L_x_10330:
        /* <DEDUP_REMOVED lines=19> */
[----:B------:R-:W-:-:S03]  /*13c0*/  UIADD3 UR21, UPT, UPT, UR4, 0x78dde6e4, URZ ;  /* 0x78dde6e404157890 */ /* 0x000fc6000fffe0ff */
        /* <DEDUP_REMOVED lines=10> */
[----:B------:R-:W-:-:S04]  /*1470*/  LOP3.LUT R119, R4, UR13, R111, 0x96, !PT ;  /* 0x0000000d04777c12 */ /* 0x000fc8000f8e966f */
[----:B------:R-:W-:Y:S01]  /*1480*/  LOP3.LUT R4, R118, UR21, R129, 0x96, !PT ;  /* 0x0000001576047c12 */ /* 0x000fe2000f8e9681 */
[----:B------:R-:W-:Y:S01]  /*1490*/  IMAD.WIDE.U32 R118, R119, -0x2daee0ad, RZ ;  /* 0xd2511f5377767825 */ /* 0x000fe200078e00ff */
[----:B------:R-:W-:-:S03]  /*14a0*/  UIADD3 UR21, UPT, UPT, UR4, -0x4ab325aa, URZ ;  /* 0xb54cda5604157890 */ /* 0x000fc6000fffe0ff */
[----:B------:R-:W-:Y:S01]  /*14b0*/  IMAD.WIDE.U32 R4, R4, -0x326172a9, RZ ;  /* 0xcd9e8d5704047825 */ /* 0x000fe200078e00ff */
[----:B------:R-:W-:-:S04]  /*14c0*/  LOP3.LUT R111, R128, UR14, R119, 0x96, !PT ;  /* 0x0000000e806f7c12 */ /* 0x000fc8000f8e9677 */
[----:B------:R-:W-:Y:S01]  /*14d0*/  LOP3.LUT R128, R110, UR21, R5, 0x96, !PT ;  /* 0x000000156e807c12 */ /* 0x000fe2000f8e9605 */
[----:B------:R-:W-:Y:S01]  /*14e0*/  UIADD3 UR21, UPT, UPT, UR5, 0x1fd5c5a3, URZ ;  /* 0x1fd5c5a305157890 */ /* 0x000fe2000fffe0ff */
[----:B------:R-:W-:-:S04]  /*14f0*/  IMAD.WIDE.U32 R110, R111, -0x326172a9, RZ ;  /* 0xcd9e8d576f6e7825 */ /* 0x000fc800078e00ff */
        /* <DEDUP_REMOVED lines=13> */
[----:B------:R-:W-:-:S07]  /*15d0*/  IMAD.MOV.U32 R4, RZ, RZ, R148 ;  /* 0x000000ffff047224 */ /* 0x000fce00078e0094 */
.L_x_10328:
[----:B------:R-:W-:Y:S05]  /*15e0*/  BSYNC.RECONVERGENT B3 ;  /* 0x0000000000037941 */ /* 0x000fea0003800200 */
.L_x_10327:
[----:B------:R-:W-:Y:S01]  /*15f0*/  I2FP.F32.U32 R2, R4 ;  /* 0x0000000400027245 */ /* 0x000fe20000201000 */
[----:B------:R-:W-:Y:S02]  /*1600*/  HFMA2 R5, -RZ, RZ, 0.1171875, 0 ;  /* 0x2f800000ff057431 */ /* 0x000fe400000001ff */
[----:B-----5:R-:W-:Y:S02]  /*1610*/  IMAD.U32 R4, R20, 0x10000, RZ ;  /* 0x0001000014047824 */ /* 0x020fe400078e00ff */
        /* <DEDUP_REMOVED lines=8> */
.L_x_10326:
[----:B------:R-:W-:Y:S05]  /*16a0*/  BSYNC.RECONVERGENT B2 ;  /* 0x0000000000027941 */ /* 0x000fea0003800200 */
.L_x_10325:
        /* <DEDUP_REMOVED lines=23> */
.L_x_10336:
        /* <DEDUP_REMOVED lines=13> */
.L_x_10338:
[----:B------:R-:W-:Y:S05]  /*18f0*/  BSYNC.RECONVERGENT B4 ;  /* 0x0000000000047941 */ /* 0x000fea0003800200 */
.L_x_10337:
        /* <DEDUP_REMOVED lines=54> */
.L_x_10335:
[----:B------:R-:W-:Y:S05]  /*1c60*/  BSYNC.RECONVERGENT B3 ;  /* 0x0000000000037941 */ /* 0x000fea0003800200 */
.L_x_10334:
[----:B-----5:R-:W-:Y:S01]  /*1c70*/  PRMT R7, R20, 0x7632, R7 ;  /* 0x0000763214077816 */ /* 0x020fe20000000007 */
[----:B------:R-:W-:Y:S01]  /*1c80*/  IMAD.MOV.U32 R129, RZ, RZ, 0x2f800000 ;  /* 0x2f800000ff817424 */ /* 0x000fe200078e00ff */
[----:B------:R-:W-:Y:S02]  /*1c90*/  I2FP.F32.U32 R6, R6 ;  /* 0x0000000600067245 */ /* 0x000fe40000201000 */
        /* <DEDUP_REMOVED lines=9> */
[----:B------:R-:W-:-:S07]  /*1d30*/  FADD.FTZ R6, R129, R6 ;  /* 0x0000000681067221 */ /* 0x000fce0000010000 */
.L_x_10333:
[----:B------:R-:W-:Y:S05]  /*1d40*/  BSYNC.RECONVERGENT B2 ;  /* 0x0000000000027941 */ /* 0x000fea0003800200 */
.L_x_10332:
        /* <DEDUP_REMOVED lines=22> */
.L_x_10343:
        /* <DEDUP_REMOVED lines=13> */
.L_x_10345:
[----:B------:R-:W-:Y:S05]  /*1f80*/  BSYNC.RECONVERGENT B4 ;  /* 0x0000000000047941 */ /* 0x000fea0003800200 */
.L_x_10344:
        /* <DEDUP_REMOVED lines=38> */
[----:B------:R-:W-:Y:S01]  /*21f0*/  IMAD.WIDE.U32 R110, R111, -0x326172a9, RZ ;  /* 0xcd9e8d576f6e7825 */ /* 0x000fe200078e00ff */
[----:B------:R-:W-:-:S03]  /*2200*/  UIADD3 UR21, UPT, UPT, UR5, 0x1fd5c5a3, URZ ;  /* 0x1fd5c5a305157890 */ /* 0x000fc6000fffe0ff */
        /* <DEDUP_REMOVED lines=14> */
.L_x_10342:
[----:B------:R-:W-:Y:S05]  /*22f0*/  BSYNC.RECONVERGENT B3 ;  /* 0x0000000000037941 */ /* 0x000fea0003800200 */
.L_x_10341:
[----:B------:R-:W-:Y:S01]  /*2300*/  I2FP.F32.U32 R2, R8 ;  /* 0x0000000800027245 */ /* 0x000fe20000201000 */
[----:B------:R-:W-:Y:S01]  /*2310*/  IMAD.MOV.U32 R119, RZ, RZ, 0x2f800000 ;  /* 0x2f800000ff777424 */ /* 0x000fe200078e00ff */
[----:B-----5:R-:W-:-:S03]  /*2320*/  SHF.L.U32 R8, R21, 0x10, RZ ;  /* 0x0000001015087819 */ /* 0x020fc600000006ff */
[----:B------:R-:W-:Y:S01]  /*2330*/  FFMA.FTZ R2, R2, R119, 1.1641532182693481445e-10 ;  /* 0x2f00000002027423 */ /* 0x000fe20000010077 */
[----:B------:R-:W-:Y:S02]  /*2340*/  IMAD.U32 R119, R105, 0x10000, RZ ;  /* 0x0001000069777824 */ /* 0x000fe400078e00ff */
[----:B------:R-:W-:Y:S02]  /*2350*/  FMUL.FTZ R8, R8, UR9 ;  /* 0x0000000908087c20 */ /* 0x000fe40008410000 */
[----:B------:R-:W-:Y:S02]  /*2360*/  FSETP.GTU.FTZ.AND P3, PT, R2, UR18, PT ;  /* 0x0000001202007c0b */ /* 0x000fe4000bf7c000 */
[----:B------:R-:W-:-:S05]  /*2370*/  FMUL.FTZ R8, R8, UR8 ;  /* 0x0000000808087c20 */ /* 0x000fca0008410000 */
[----:B------:R-:W-:Y:S02]  /*2380*/  FSEL R118, R8, RZ, !P3 ;  /* 0x000000ff08767208 */ /* 0x000fe40005800000 */
[----:B------:R-:W-:-:S03]  /*2390*/  SEL R8, RZ, 0x1, P3 ;  /* 0x00000001ff087807 */ /* 0x000fc60001800000 */
[----:B------:R-:W-:-:S07]  /*23a0*/  FADD.FTZ R118, R119, R118 ;  /* 0x0000007677767221 */ /* 0x000fce0000010000 */
.L_x_10340:
[----:B------:R-:W-:Y:S05]  /*23b0*/  BSYNC.RECONVERGENT B2 ;  /* 0x0000000000027941 */ /* 0x000fea0003800200 */
.L_x_10339:
        /* <DEDUP_REMOVED lines=17> */
[----:B------:R-:W-:Y:S01]  /*24d0*/  @P3 IADD3 R129, PT, PT, R128, 0x1, RZ ;  /* 0x0000000180813810 */ /* 0x000fe20007ffe0ff */
[----:B------:R-:W-:Y:S01]  /*24e0*/  @!P3 IMAD.MOV.U32 R2, RZ, RZ, R104 ;  /* 0x000000ffff02b224 */ /* 0x000fe200078e0068 */
[----:B------:R-:W-:Y:S01]  /*24f0*/  @P3 MOV R2, R104 ;  /* 0x0000006800023202 */ /* 0x000fe20000000f00 */
[----:B------:R-:W-:Y:S02]  /*2500*/  @!P3 IMAD.MOV.U32 R9, RZ, RZ, R112 ;  /* 0x000000ffff09b224 */ /* 0x000fe400078e0070 */
[----:B------:R-:W-:Y:S01]  /*2510*/  @P3 IMAD.MOV.U32 R9, RZ, RZ, R111 ;  /* 0x000000ffff093224 */ /* 0x000fe200078e006f */
[----:B------:R-:W-:Y:S06]  /*2520*/  BRA `(.L_x_10349) ;  /* 0x0000000400107947 */ /* 0x000fec0003800000 */
.L_x_10350:
        /* <DEDUP_REMOVED lines=13> */
.L_x_10352:
[----:B------:R-:W-:Y:S05]  /*2600*/  BSYNC.RECONVERGENT B4 ;  /* 0x0000000000047941 */ /* 0x000fea0003800200 */
.L_x_10351:
[----:B------:R-:W-:Y:S01]  /*2610*/  LOP3.LUT R110, R0, UR5, R139, 0x96, !PT ;  /* 0x00000005006e7c12 */ /* 0x000fe2000f8e968b */
[----:B------:R-:W-:Y:S01]  /*2620*/  IMAD.WIDE.U32 R128, R115, -0x326172a9, RZ ;  /* 0xcd9e8d5773807825 */ /* 0x000fe200078e00ff */
[----:B------:R-:W-:-:S03]  /*2630*/  UIADD3 UR21, UPT, UPT, UR4, -0x61c88647, URZ ;  /* 0x9e3779b904157890 */ /* 0x000fc6000fffe0ff */
        /* <DEDUP_REMOVED lines=46> */
[----:B------:R-:W-:Y:S01]  /*2920*/  UIADD3 UR21, UPT, UPT, UR5, -0x695add53, URZ ;  /* 0x96a522ad05157890 */ /* 0x000fe2000fffe0ff */
[----:B------:R-:W-:-:S05]  /*2930*/  IMAD.WIDE.U32 R128, R129, -0x2daee0ad, RZ ;  /* 0xd2511f5381807825 */ /* 0x000fca00078e00ff */
[----:B------:R-:W-:Y:S01]  /*2940*/  LOP3.LUT R112, R138, UR21, R129, 0x96, !PT ;  /* 0x000000158a707c12 */ /* 0x000fe2000f8e9681 */
[----:B------:R-:W-:Y:S01]  /*2950*/  IMAD.MOV.U32 R129, RZ, RZ, RZ ;  /* 0x000000ffff817224 */ /* 0x000fe200078e00ff */
[----:B------:R-:W-:-:S07]  /*2960*/  MOV R2, R128 ;  /* 0x0000008000027202 */ /* 0x000fce0000000f00 */
.L_x_10349:
[----:B------:R-:W-:Y:S05]  /*2970*/  BSYNC.RECONVERGENT B3 ;  /* 0x0000000000037941 */ /* 0x000fea0003800200 */
.L_x_10348:
[----:B-----5:R-:W-:Y:S01]  /*2980*/  PRMT R104, R21, 0x7632, R104 ;  /* 0x0000763215687816 */ /* 0x020fe20000000068 */
        /* <DEDUP_REMOVED lines=12> */
.L_x_10347:
[----:B------:R-:W-:Y:S05]  /*2a50*/  BSYNC.RECONVERGENT B2 ;  /* 0x0000000000027941 */ /* 0x000fea0003800200 */
.L_x_10346:
        /* <DEDUP_REMOVED lines=17> */
[----:B------:R-:W-:Y:S01]  /*2b70*/  @!P3 MOV R10, R112 ;  /* 0x00000070000ab202 */ /* 0x000fe20000000f00 */
[----:B------:R-:W-:Y:S02]  /*2b80*/  @P3 VIADD R104, R129, 0x1 ;  /* 0x0000000181683836 */ /* 0x000fe40000000000 */
[----:B------:R-:W-:Y:S02]  /*2b90*/  @P3 IMAD.MOV.U32 R154, RZ, RZ, R2 ;  /* 0x000000ffff9a3224 */ /* 0x000fe400078e0002 */
[----:B------:R-:W-:Y:S01]  /*2ba0*/  @P3 IMAD.MOV.U32 R10, RZ, RZ, R111 ;  /* 0x000000ffff0a3224 */ /* 0x000fe200078e006f */
[----:B------:R-:W-:Y:S06]  /*2bb0*/  BRA `(.L_x_10356) ;  /* 0x00000004000c7947 */ /* 0x000fec0003800000 */
.L_x_10357:
        /* <DEDUP_REMOVED lines=13> */
.L_x_10359:
[----:B------:R-:W-:Y:S05]  /*2c90*/  BSYNC.RECONVERGENT B4 ;  /* 0x0000000000047941 */ /* 0x000fea0003800200 */
.L_x_10358:
        /* <DEDUP_REMOVED lines=47> */
[----:B------:R-:W-:-:S04]  /*2f90*/  IMAD.WIDE.U32 R110, R111, -0x326172a9, RZ ;  /* 0xcd9e8d576f6e7825 */ /* 0x000fc800078e00ff */
[----:B------:R-:W-:Y:S01]  /*2fa0*/  IMAD.WIDE.U32 R154, R154, -0x2daee0ad, RZ ;  /* 0xd2511f539a9a7825 */ /* 0x000fe200078e00ff */
[----:B------:R-:W-:Y:S01]  /*2fb0*/  LOP3.LUT R111, R128, UR21, R111, 0x96, !PT ;  /* 0x00000015806f7c12 */ /* 0x000fe2000f8e966f */
[----:B------:R-:W-:-:S06]  /*2fc0*/  UIADD3 UR21, UPT, UPT, UR5, -0x695add53, URZ ;  /* 0x96a522ad05157890 */ /* 0x000fcc000fffe0ff */
[----:B------:R-:W-:Y:S01]  /*2fd0*/  LOP3.LUT R112, R104, UR21, R155, 0x96, !PT ;  /* 0x0000001568707c12 */ /* 0x000fe2000f8e969b */
[----:B------:R-:W-:-:S07]  /*2fe0*/  IMAD.MOV.U32 R104, RZ, RZ, RZ ;  /* 0x000000ffff687224 */ /* 0x000fce00078e00ff */
.L_x_10356:
[----:B------:R-:W-:Y:S05]  /*2ff0*/  BSYNC.RECONVERGENT B3 ;  /* 0x0000000000037941 */ /* 0x000fea0003800200 */
.L_x_10355:
        /* <DEDUP_REMOVED lines=11> */
.L_x_10354:
[----:B------:R-:W-:Y:S05]  /*30b0*/  BSYNC.RECONVERGENT B2 ;  /* 0x0000000000027941 */ /* 0x000fea0003800200 */
.L_x_10353:
        /* <DEDUP_REMOVED lines=18> */
[----:B------:R-:W-:Y:S01]  /*31e0*/  @P3 MOV R2, R154 ;  /* 0x0000009a00023202 */ /* 0x000fe20000000f00 */
[----:B------:R-:W-:Y:S02]  /*31f0*/  @!P3 IMAD.MOV.U32 R11, RZ, RZ, R112 ;  /* 0x000000ffff0bb224 */ /* 0x000fe400078e0070 */
[----:B------:R-:W-:Y:S02]  /*3200*/  @P3 VIADD R105, R104, 0x1 ;  /* 0x0000000168693836 */ /* 0x000fe40000000000 */
[----:B------:R-:W-:Y:S01]  /*3210*/  @P3 IMAD.MOV.U32 R11, RZ, RZ, R111 ;  /* 0x000000ffff0b3224 */ /* 0x000fe200078e006f */
[----:B------:R-:W-:Y:S06]  /*3220*/  BRA `(.L_x_10363) ;  /* 0x0000000400107947 */ /* 0x000fec0003800000 */
.L_x_10364:
        /* <DEDUP_REMOVED lines=13> */
.L_x_10366:
[----:B------:R-:W-:Y:S05]  /*3300*/  BSYNC.RECONVERGENT B4 ;  /* 0x0000000000047941 */ /* 0x000fea0003800200 */
.L_x_10365:
        /* <DEDUP_REMOVED lines=50> */
[----:B------:R-:W-:-:S04]  /*3630*/  IMAD.WIDE.U32 R104, R105, -0x2daee0ad, RZ ;  /* 0xd2511f5369687825 */ /* 0x000fc800078e00ff */
[----:B------:R-:W-:Y:S01]  /*3640*/  IMAD.MOV.U32 R2, RZ, RZ, R104 ;  /* 0x000000ffff027224 */ /* 0x000fe200078e0068 */
[----:B------:R-:W-:Y:S01]  /*3650*/  LOP3.LUT R112, R138, UR21, R105, 0x96, !PT ;  /* 0x000000158a707c12 */ /* 0x000fe2000f8e9669 */
[----:B------:R-:W-:-:S07]  /*3660*/  HFMA2 R105, -RZ, RZ, 0, 0 ;  /* 0x00000000ff697431 */ /* 0x000fce00000001ff */
.L_x_10363:
[----:B------:R-:W-:Y:S05]  /*3670*/  BSYNC.RECONVERGENT B3 ;  /* 0x0000000000037941 */ /* 0x000fea0003800200 */
.L_x_10362:
[----:B------:R-:W-:Y:S01]  /*3680*/  I2FP.F32.U32 R11, R11 ;  /* 0x0000000b000b7245 */ /* 0x000fe20000201000 */
[----:B------:R-:W-:Y:S01]  /*3690*/  IMAD.MOV.U32 R104, RZ, RZ, 0x2f800000 ;  /* 0x2f800000ff687424 */ /* 0x000fe200078e00ff */
[----:B------:R-:W-:-:S03]  /*36a0*/  PRMT R106, R106, 0x7632, R106 ;  /* 0x000076326a6a7816 */ /* 0x000fc6000000006a */
[----:B------:R-:W-:Y:S01]  /*36b0*/  FFMA.FTZ R11, R11, R104, 1.1641532182693481445e-10 ;  /* 0x2f0000000b0b7423 */ /* 0x000fe20000010068 */
[----:B-----5:R-:W-:Y:S02]  /*36c0*/  PRMT R104, R22, 0x7632, R104 ;  /* 0x0000763216687816 */ /* 0x020fe40000000068 */
[----:B------:R-:W-:Y:S02]  /*36d0*/  SHF.L.U32 R129, R106, 0x10, RZ ;  /* 0x000000106a817819 */ /* 0x000fe400000006ff */
[----:B------:R-:W-:Y:S01]  /*36e0*/  FSETP.GTU.FTZ.AND P3, PT, R11, UR18, PT ;  /* 0x000000120b007c0b */ /* 0x000fe2000bf7c000 */
[----:B------:R-:W-:-:S03]  /*36f0*/  IMAD.U32 R104, R104, 0x10000, RZ ;  /* 0x0001000068687824 */ /* 0x000fc600078e00ff */
[----:B------:R-:W-:Y:S01]  /*3700*/  SEL R11, RZ, 0x1, P3 ;  /* 0x00000001ff0b7807 */ /* 0x000fe20001800000 */
[----:B------:R-:W-:-:S04]  /*3710*/  FMUL.FTZ R104, R104, UR9 ;  /* 0x0000000968687c20 */ /* 0x000fc80008410000 */
[----:B------:R-:W-:-:S05]  /*3720*/  FMUL.FTZ R104, R104, UR8 ;  /* 0x0000000868687c20 */ /* 0x000fca0008410000 */
[----:B------:R-:W-:-:S05]  /*3730*/  FSEL R104, R104, RZ, !P3 ;  /* 0x000000ff68687208 */ /* 0x000fca0005800000 */
[----:B------:R-:W-:-:S07]  /*3740*/  FADD.FTZ R129, R129, R104 ;  /* 0x0000006881817221 */ /* 0x000fce0000010000 */
.L_x_10361:
[----:B------:R-:W-:Y:S05]  /*3750*/  BSYNC.RECONVERGENT B2 ;  /* 0x0000000000027941 */ /* 0x000fea0003800200 */
.L_x_10360:
        /* <DEDUP_REMOVED lines=22> */
.L_x_10371:
        /* <DEDUP_REMOVED lines=13> */
.L_x_10373:
[----:B------:R-:W-:Y:S05]  /*3990*/  BSYNC.RECONVERGENT B4 ;  /* 0x0000000000047941 */ /* 0x000fea0003800200 */
.L_x_10372:
        /* <DEDUP_REMOVED lines=52> */
[----:B------:R-:W-:-:S07]  /*3ce0*/  HFMA2 R104, -RZ, RZ, 0, 0 ;  /* 0x00000000ff687431 */ /* 0x000fce00000001ff */
.L_x_10370:
[----:B------:R-:W-:Y:S05]  /*3cf0*/  BSYNC.RECONVERGENT B3 ;  /* 0x0000000000037941 */ /* 0x000fea0003800200 */
.L_x_10369:
[----:B------:R-:W-:Y:S01]  /*3d00*/  I2FP.F32.U32 R2, R12 ;  /* 0x0000000c00027245 */ /* 0x000fe20000201000 */
[----:B------:R-:W-:Y:S02]  /*3d10*/  IMAD.MOV.U32 R105, RZ, RZ, 0x2f800000 ;  /* 0x2f800000ff697424 */ /* 0x000fe400078e00ff */
[----:B-----5:R-:W-:Y:S02]  /*3d20*/  IMAD.U32 R12, R23, 0x10000, RZ ;  /* 0x00010000170c7824 */ /* 0x020fe400078e00ff */
[----:B------:R-:W-:Y:S01]  /*3d30*/  FFMA.FTZ R2, R2, R105, 1.1641532182693481445e-10 ;  /* 0x2f00000002027423 */ /* 0x000fe20000010069 */
[----:B------:R-:W-:Y:S01]  /*3d40*/  SHF.L.U32 R105, R107, 0x10, RZ ;  /* 0x000000106b697819 */ /* 0x000fe200000006ff */
[----:B------:R-:W-:-:S03]  /*3d50*/  FMUL.FTZ R12, R12, UR9 ;  /* 0x000000090c0c7c20 */ /* 0x000fc60008410000 */
[----:B------:R-:W-:Y:S01]  /*3d60*/  FSETP.GTU.FTZ.AND P3, PT, R2, UR18, PT ;  /* 0x0000001202007c0b */ /* 0x000fe2000bf7c000 */
[----:B------:R-:W-:-:S05]  /*3d70*/  FMUL.FTZ R12, R12, UR8 ;  /* 0x000000080c0c7c20 */ /* 0x000fca0008410000 */
[----:B------:R-:W-:-:S05]  /*3d80*/  FSEL R12, R12, RZ, !P3 ;  /* 0x000000ff0c0c7208 */ /* 0x000fca0005800000 */
[----:B------:R-:W-:Y:S01]  /*3d90*/  FADD.FTZ R138, R105, R12 ;  /* 0x0000000c698a7221 */ /* 0x000fe20000010000 */
[----:B------:R-:W-:-:S07]  /*3da0*/  SEL R12, RZ, 0x1, P3 ;  /* 0x00000001ff0c7807 */ /* 0x000fce0001800000 */
.L_x_10368:
[----:B------:R-:W-:Y:S05]  /*3db0*/  BSYNC.RECONVERGENT B2 ;  /* 0x0000000000027941 */ /* 0x000fea0003800200 */
.L_x_10367:
        /* <DEDUP_REMOVED lines=23> */
.L_x_10378:
        /* <DEDUP_REMOVED lines=13> */
.L_x_10380:
[----:B------:R-:W-:Y:S05]  /*4000*/  BSYNC.RECONVERGENT B4 ;  /* 0x0000000000047941 */ /* 0x000fea0003800200 */
.L_x_10379:
        /* <DEDUP_REMOVED lines=53> */
[----:B------:R-:W-:-:S07]  /*4360*/  IMAD.MOV.U32 R154, RZ, RZ, R104 ;  /* 0x000000ffff9a7224 */ /* 0x000fce00078e0068 */
.L_x_10377:
[----:B------:R-:W-:Y:S05]  /*4370*/  BSYNC.RECONVERGENT B3 ;  /* 0x0000000000037941 */ /* 0x000fea0003800200 */
.L_x_10376:
[----:B------:R-:W-:Y:S01]  /*4380*/  I2FP.F32.U32 R13, R13 ;  /* 0x0000000d000d7245 */ /* 0x000fe20000201000 */
[----:B------:R-:W-:Y:S01]  /*4390*/  IMAD.MOV.U32 R104, RZ, RZ, 0x2f800000 ;  /* 0x2f800000ff687424 */ /* 0x000fe200078e00ff */
[----:B------:R-:W-:-:S03]  /*43a0*/  PRMT R107, R107, 0x7632, R107 ;  /* 0x000076326b6b7816 */ /* 0x000fc6000000006b */
[----:B------:R-:W-:Y:S01]  /*43b0*/  FFMA.FTZ R13, R13, R104, 1.1641532182693481445e-10 ;  /* 0x2f0000000d0d7423 */ /* 0x000fe20000010068 */
[----:B-----5:R-:W-:Y:S01]  /*43c0*/  PRMT R104, R23, 0x7632, R104 ;  /* 0x0000763217687816 */ /* 0x020fe20000000068 */
[----:B------:R-:W-:-:S03]  /*43d0*/  IMAD.U32 R107, R107, 0x10000, RZ ;  /* 0x000100006b6b7824 */ /* 0x000fc600078e00ff */
[----:B------:R-:W-:Y:S02]  /*43e0*/  SHF.L.U32 R104, R104, 0x10, RZ ;  /* 0x0000001068687819 */ /* 0x000fe400000006ff */
[----:B------:R-:W-:-:S03]  /*43f0*/  FSETP.GTU.FTZ.AND P2, PT, R13, UR18, PT ;  /* 0x000000120d007c0b */ /* 0x000fc6000bf5c000 */
[----:B------:R-:W-:Y:S01]  /*4400*/  FMUL.FTZ R104, R104, UR9 ;  /* 0x0000000968687c20 */ /* 0x000fe20008410000 */
[----:B------:R-:W-:-:S03]  /*4410*/  SEL R13, RZ, 0x1, P2 ;  /* 0x00000001ff0d7807 */ /* 0x000fc60001000000 */
[----:B------:R-:W-:-:S05]  /*4420*/  FMUL.FTZ R104, R104, UR8 ;  /* 0x0000000868687c20 */ /* 0x000fca0008410000 */
[----:B------:R-:W-:-:S05]  /*4430*/  FSEL R104, R104, RZ, !P2 ;  /* 0x000000ff68687208 */ /* 0x000fca0005000000 */
[----:B------:R-:W-:-:S07]  /*4440*/  FADD.FTZ R139, R107, R104 ;  /* 0x000000686b8b7221 */ /* 0x000fce0000010000 */
.L_x_10375:
[----:B------:R-:W-:Y:S05]  /*4450*/  BSYNC.RECONVERGENT B2 ;  /* 0x0000000000027941 */ /* 0x000fea0003800200 */
.L_x_10374:
[----:B------:R-:W-:Y:S02]  /*4460*/  F2FP.BF16.F32.PACK_AB R107, RZ, R139 ;  /* 0x0000008bff6b723e */ /* 0x000fe400000010ff */
[----:B------:R-:W-:Y:S02]  /*4470*/  PRMT R106, R160, 0x5410, R106 ;  /* 0x00005410a06a7816 */ /* 0x000fe4000000006a */
[----:B------:R-:W-:Y:S02]  /*4480*/  PRMT R105, R157, 0x5410, R159 ;  /* 0x000054109d697816 */ /* 0x000fe4000000009f */
[----:B------:R-:W-:Y:S02]  /*4490*/  PRMT R104, R148, 0x5410, R156 ;  /* 0x0000541094687816 */ /* 0x000fe4000000009c */
[----:B------:R-:W-:Y:S01]  /*44a0*/  PRMT R107, R158, 0x5410, R107 ;  /* 0x000054109e6b7816 */ /* 0x000fe2000000006b */
[----:B------:R-:W-:Y:S06]  /*44b0*/  BRA `(.L_x_10381) ;  /* 0x00000030004c7947 */ /* 0x000fec0003800000 */
.L_x_10324:
        /* <DEDUP_REMOVED lines=21> */
.L_x_10386:
        /* <DEDUP_REMOVED lines=13> */
.L_x_10388:
[----:B------:R-:W-:Y:S05]  /*46e0*/  BSYNC.RECONVERGENT B4 ;  /* 0x0000000000047941 */ /* 0x000fea0003800200 */
.L_x_10387:
        /* <DEDUP_REMOVED lines=53> */
.L_x_10385:
[----:B------:R-:W-:Y:S05]  /*4a40*/  BSYNC.RECONVERGENT B3 ;  /* 0x0000000000037941 */ /* 0x000fea0003800200 */
.L_x_10384:
        /* <DEDUP_REMOVED lines=9> */
.L_x_10383:
[----:B------:R-:W-:Y:S05]  /*4ae0*/  BSYNC.RECONVERGENT B2 ;  /* 0x0000000000027941 */ /* 0x000fea0003800200 */
.L_x_10382:
        /* <DEDUP_REMOVED lines=18> */
.L_x_10393:
        /* <DEDUP_REMOVED lines=13> */
.L_x_10395:
[----:B------:R-:W-:Y:S05]  /*4ce0*/  BSYNC.RECONVERGENT B4 ;  /* 0x0000000000047941 */ /* 0x000fea0003800200 */
.L_x_10394:
        /* <DEDUP_REMOVED lines=54> */
.L_x_10392:
[----:B------:R-:W-:Y:S05]  /*5050*/  BSYNC.RECONVERGENT B3 ;  /* 0x0000000000037941 */ /* 0x000fea0003800200 */
.L_x_10391:
[----:B------:R-:W-:Y:S01]  /*5060*/  I2FP.F32.U32 R6, R7 ;  /* 0x0000000700067245 */ /* 0x000fe20000201000 */
[----:B------:R-:W-:Y:S01]  /*5070*/  IMAD.MOV.U32 R105, RZ, RZ, 0x2f800000 ;  /* 0x2f800000ff697424 */ /* 0x000fe200078e00ff */
[----:B-----5:R-:W-:-:S03]  /*5080*/  PRMT R7, R20, 0x7632, R7 ;  /* 0x0000763214077816 */ /* 0x020fc60000000007 */
[----:B------:R-:W-:Y:S02]  /*5090*/  FFMA.FTZ R6, R6, R105, 1.1641532182693481445e-10 ;  /* 0x2f00000006067423 */ /* 0x000fe40000010069 */
[----:B------:R-:W-:-:S03]  /*50a0*/  IMAD.U32 R7, R7, 0x10000, RZ ;  /* 0x0001000007077824 */ /* 0x000fc600078e00ff */
[----:B------:R-:W-:Y:S01]  /*50b0*/  FSETP.GTU.FTZ.AND P2, PT, R6, UR18, PT ;  /* 0x0000001206007c0b */ /* 0x000fe2000bf5c000 */
[----:B------:R-:W-:-:S04]  /*50c0*/  FMUL.FTZ R7, R7, UR9 ;  /* 0x0000000907077c20 */ /* 0x000fc80008410000 */
[----:B------:R-:W-:Y:S01]  /*50d0*/  FMUL.FTZ R6, R7, UR8 ;  /* 0x0000000807067c20 */ /* 0x000fe20008410000 */
[----:B------:R-:W-:-:S04]  /*50e0*/  SEL R7, RZ, 0x1, P2 ;  /* 0x00000001ff077807 */ /* 0x000fc80001000000 */
[----:B------:R-:W-:-:S07]  /*50f0*/  FSEL R6, R6, RZ, !P2 ;  /* 0x000000ff06067208 */ /* 0x000fce0005000000 */
.L_x_10390:
[----:B------:R-:W-:Y:S05]  /*5100*/  BSYNC.RECONVERGENT B2 ;  /* 0x0000000000027941 */ /* 0x000fea0003800200 */
.L_x_10389:
        /* <DEDUP_REMOVED lines=18> */
.L_x_10400:
        /* <DEDUP_REMOVED lines=13> */
.L_x_10402:
[----:B------:R-:W-:Y:S05]  /*5300*/  BSYNC.RECONVERGENT B4 ;  /* 0x0000000000047941 */ /* 0x000fea0003800200 */
.L_x_10401:
        /* <DEDUP_REMOVED lines=54> */
.L_x_10399:
[----:B------:R-:W-:Y:S05]  /*5670*/  BSYNC.RECONVERGENT B3 ;  /* 0x0000000000037941 */ /* 0x000fea0003800200 */
.L_x_10398:
        /* <DEDUP_REMOVED lines=9> */
.L_x_10397:
[----:B------:R-:W-:Y:S05]  /*5710*/  BSYNC.RECONVERGENT B2 ;  /* 0x0000000000027941 */ /* 0x000fea0003800200 */
.L_x_10396:
        /* <DEDUP_REMOVED lines=18> */
.L_x_10407:
        /* <DEDUP_REMOVED lines=13> */
.L_x_10409:
[----:B------:R-:W-:Y:S05]  /*5910*/  BSYNC.RECONVERGENT B4 ;  /* 0x0000000000047941 */ /* 0x000fea0003800200 */
.L_x_10408:
        /* <DEDUP_REMOVED lines=54> */
.L_x_10406:
[----:B------:R-:W-:Y:S05]  /*5c80*/  BSYNC.RECONVERGENT B3 ;  /* 0x0000000000037941 */ /* 0x000fea0003800200 */
.L_x_10405:
[----:B-----5:R-:W-:Y:S01]  /*5c90*/  PRMT R104, R21, 0x7632, R104 ;  /* 0x0000763215687816 */ /* 0x020fe20000000068 */
[----:B------:R-:W-:Y:S01]  /*5ca0*/  IMAD.MOV.U32 R106, RZ, RZ, 0x2f800000 ;  /* 0x2f800000ff6a7424 */ /* 0x000fe200078e00ff */
[----:B------:R-:W-:Y:S02]  /*5cb0*/  I2FP.F32.U32 R9, R9 ;  /* 0x0000000900097245 */ /* 0x000fe40000201000 */
[----:B------:R-:W-:-:S03]  /*5cc0*/  SHF.L.U32 R104, R104, 0x10, RZ ;  /* 0x0000001068687819 */ /* 0x000fc600000006ff */
[----:B------:R-:W-:Y:S02]  /*5cd0*/  FFMA.FTZ R9, R9, R106, 1.1641532182693481445e-10 ;  /* 0x2f00000009097423 */ /* 0x000fe4000001006a */
[----:B------:R-:W-:-:S03]  /*5ce0*/  FMUL.FTZ R104, R104, UR9 ;  /* 0x0000000968687c20 */ /* 0x000fc60008410000 */
[----:B------:R-:W-:Y:S01]  /*5cf0*/  FSETP.GTU.FTZ.AND P2, PT, R9, UR18, PT ;  /* 0x0000001209007c0b */ /* 0x000fe2000bf5c000 */
[----:B------:R-:W-:-:S03]  /*5d00*/  FMUL.FTZ R104, R104, UR8 ;  /* 0x0000000868687c20 */ /* 0x000fc60008410000 */
[----:B------:R-:W-:Y:S02]  /*5d10*/  SEL R9, RZ, 0x1, P2 ;  /* 0x00000001ff097807 */ /* 0x000fe40001000000 */
[----:B------:R-:W-:-:S07]  /*5d20*/  FSEL R119, R104, RZ, !P2 ;  /* 0x000000ff68777208 */ /* 0x000fce0005000000 */
.L_x_10404:
[----:B------:R-:W-:Y:S05]  /*5d30*/  BSYNC.RECONVERGENT B2 ;  /* 0x0000000000027941 */ /* 0x000fea0003800200 */
.L_x_10403:
        /* <DEDUP_REMOVED lines=18> */
.L_x_10414:
        /* <DEDUP_REMOVED lines=13> */
.L_x_10416:
[----:B------:R-:W-:Y:S05]  /*5f30*/  BSYNC.RECONVERGENT B4 ;  /* 0x0000000000047941 */ /* 0x000fea0003800200 */
.L_x_10415:
        /* <DEDUP_REMOVED lines=54> */
.L_x_10413:
[----:B------:R-:W-:Y:S05]  /*62a0*/  BSYNC.RECONVERGENT B3 ;  /* 0x0000000000037941 */ /* 0x000fea0003800200 */
.L_x_10412:
        /* <DEDUP_REMOVED lines=9> */
.L_x_10411:
[----:B------:R-:W-:Y:S05]  /*6340*/  BSYNC.RECONVERGENT B2 ;  /* 0x0000000000027941 */ /* 0x000fea0003800200 */
.L_x_10410:
        /* <DEDUP_REMOVED lines=18> */
.L_x_10421:
        /* <DEDUP_REMOVED lines=13> */
.L_x_10423:
[----:B------:R-:W-:Y:S05]  /*6540*/  BSYNC.RECONVERGENT B4 ;  /* 0x0000000000047941 */ /* 0x000fea0003800200 */
.L_x_10422:
        /* <DEDUP_REMOVED lines=53> */
[----:B------:R-:W-:-:S07]  /*68a0*/  LOP3.LUT R112, R106, UR21, R105, 0x96, !PT ;  /* 0x000000156a707c12 */ /* 0x000fce000f8e9669 */
.L_x_10420:
[----:B------:R-:W-:Y:S05]  /*68b0*/  BSYNC.RECONVERGENT B3 ;  /* 0x0000000000037941 */ /* 0x000fea0003800200 */
.L_x_10419:
[----:B-----5:R-:W-:Y:S01]  /*68c0*/  PRMT R104, R22, 0x7632, R104 ;  /* 0x0000763216687816 */ /* 0x020fe20000000068 */
[----:B------:R-:W-:Y:S01]  /*68d0*/  HFMA2 R106, -RZ, RZ, 0.1171875, 0 ;  /* 0x2f800000ff6a7431 */ /* 0x000fe200000001ff */
[----:B------:R-:W-:-:S03]  /*68e0*/  I2FP.F32.U32 R11, R11 ;  /* 0x0000000b000b7245 */ /* 0x000fc60000201000 */
[----:B------:R-:W-:Y:S02]  /*68f0*/  IMAD.U32 R104, R104, 0x10000, RZ ;  /* 0x0001000068687824 */ /* 0x000fe400078e00ff */
[----:B------:R-:W-:Y:S02]  /*6900*/  FFMA.FTZ R11, R11, R106, 1.1641532182693481445e-10 ;  /* 0x2f0000000b0b7423 */ /* 0x000fe4000001006a */
[----:B------:R-:W-:-:S03]  /*6910*/  FMUL.FTZ R104, R104, UR9 ;  /* 0x0000000968687c20 */ /* 0x000fc60008410000 */
[----:B------:R-:W-:Y:S01]  /*6920*/  FSETP.GTU.FTZ.AND P2, PT, R11, UR18, PT ;  /* 0x000000120b007c0b */ /* 0x000fe2000bf5c000 */
[----:B------:R-:W-:-:S03]  /*6930*/  FMUL.FTZ R104, R104, UR8 ;  /* 0x0000000868687c20 */ /* 0x000fc60008410000 */
[----:B------:R-:W-:Y:S02]  /*6940*/  SEL R11, RZ, 0x1, P2 ;  /* 0x00000001ff0b7807 */ /* 0x000fe40001000000 */
[----:B------:R-:W-:-:S07]  /*6950*/  FSEL R129, R104, RZ, !P2 ;  /* 0x000000ff68817208 */ /* 0x000fce0005000000 */
.L_x_10418:
[----:B------:R-:W-:Y:S05]  /*6960*/  BSYNC.RECONVERGENT B2 ;  /* 0x0000000000027941 */ /* 0x000fea0003800200 */
.L_x_10417:
        /* <DEDUP_REMOVED lines=18> */
.L_x_10428:
        /* <DEDUP_REMOVED lines=13> */
.L_x_10430:
[----:B------:R-:W-:Y:S05]  /*6b60*/  BSYNC.RECONVERGENT B4 ;  /* 0x0000000000047941 */ /* 0x000fea0003800200 */
.L_x_10429:
        /* <DEDUP_REMOVED lines=50> */
[----:B------:R-:W-:-:S03]  /*6e90*/  IMAD.WIDE.U32 R104, R105, -0x2daee0ad, RZ ;  /* 0xd2511f5369687825 */ /* 0x000fc600078e00ff */
[----:B------:R-:W-:Y:S01]  /*6ea0*/  MOV R154, R104 ;  /* 0x00000068009a7202 */ /* 0x000fe20000000f00 */
[----:B------:R-:W-:Y:S01]  /*6eb0*/  IMAD.MOV.U32 R104, RZ, RZ, RZ ;  /* 0x000000ffff687224 */ /* 0x000fe200078e00ff */
[----:B------:R-:W-:-:S07]  /*6ec0*/  LOP3.LUT R112, R106, UR21, R105, 0x96, !PT ;  /* 0x000000156a707c12 */ /* 0x000fce000f8e9669 */
.L_x_10427:
[----:B------:R-:W-:Y:S05]  /*6ed0*/  BSYNC.RECONVERGENT B3 ;  /* 0x0000000000037941 */ /* 0x000fea0003800200 */
.L_x_10426:
        /* <DEDUP_REMOVED lines=9> */
.L_x_10425:
[----:B------:R-:W-:Y:S05]  /*6f70*/  BSYNC.RECONVERGENT B2 ;  /* 0x0000000000027941 */ /* 0x000fea0003800200 */
.L_x_10424:
        /* <DEDUP_REMOVED lines=18> */
.L_x_10435:
        /* <DEDUP_REMOVED lines=13> */
.L_x_10437:
[----:B------:R-:W-:Y:S05]  /*7170*/  BSYNC.RECONVERGENT B4 ;  /* 0x0000000000047941 */ /* 0x000fea0003800200 */
.L_x_10436:
        /* <DEDUP_REMOVED lines=54> */
.L_x_10434:
[----:B------:R-:W-:Y:S05]  /*74e0*/  BSYNC.RECONVERGENT B3 ;  /* 0x0000000000037941 */ /* 0x000fea0003800200 */
.L_x_10433:
[----:B------:R-:W-:Y:S01]  /*74f0*/  I2FP.F32.U32 R13, R13 ;  /* 0x0000000d000d7245 */ /* 0x000fe20000201000 */
[----:B------:R-:W-:-:S04]  /*7500*/  IMAD.MOV.U32 R104, RZ, RZ, 0x2f800000 ;  /* 0x2f800000ff687424 */ /* 0x000fc800078e00ff */
[----:B------:R-:W-:Y:S01]  /*7510*/  FFMA.FTZ R13, R13, R104, 1.1641532182693481445e-10 ;  /* 0x2f0000000d0d7423 */ /* 0x000fe20000010068 */
[----:B-----5:R-:W-:-:S04]  /*7520*/  PRMT R104, R23, 0x7632, R104 ;  /* 0x0000763217687816 */ /* 0x020fc80000000068 */
[----:B------:R-:W-:Y:S01]  /*7530*/  FSETP.GTU.FTZ.AND P2, PT, R13, UR18, PT ;  /* 0x000000120d007c0b */ /* 0x000fe2000bf5c000 */
[----:B------:R-:W-:-:S03]  /*7540*/  IMAD.U32 R104, R104, 0x10000, RZ ;  /* 0x0001000068687824 */ /* 0x000fc600078e00ff */
[----:B------:R-:W-:Y:S01]  /*7550*/  SEL R13, RZ, 0x1, P2 ;  /* 0x00000001ff0d7807 */ /* 0x000fe20001000000 */
[----:B------:R-:W-:-:S04]  /*7560*/  FMUL.FTZ R104, R104, UR9 ;  /* 0x0000000968687c20 */ /* 0x000fc80008410000 */
[----:B------:R-:W-:-:S05]  /*7570*/  FMUL.FTZ R104, R104, UR8 ;  /* 0x0000000868687c20 */ /* 0x000fca0008410000 */
[----:B------:R-:W-:-:S07]  /*7580*/  FSEL R139, R104, RZ, !P2 ;  /* 0x000000ff688b7208 */ /* 0x000fce0005000000 */
.L_x_10432:
[----:B------:R-:W-:Y:S05]  /*7590*/  BSYNC.RECONVERGENT B2 ;  /* 0x0000000000027941 */ /* 0x000fea0003800200 */
.L_x_10431:
[----:B------:R-:W-:Y:S02]  /*75a0*/  F2FP.BF16.F32.PACK_AB R107, RZ, R139 ;  /* 0x0000008bff6b723e */ /* 0x000fe400000010ff */
[----:B------:R-:W-:Y:S02]  /*75b0*/  PRMT R106, R159, 0x5410, R160 ;  /* 0x000054109f6a7816 */ /* 0x000fe400000000a0 */
[----:B------:R-:W-:Y:S02]  /*75c0*/  PRMT R105, R157, 0x5410, R158 ;  /* 0x000054109d697816 */ /* 0x000fe4000000009e */
[----:B------:R-:W-:Y:S02]  /*75d0*/  PRMT R104, R156, 0x5410, R155 ;  /* 0x000054109c687816 */ /* 0x000fe4000000009b */
[----:B------:R-:W-:-:S07]  /*75e0*/  PRMT R107, R148, 0x5410, R107 ;  /* 0x00005410946b7816 */ /* 0x000fce000000006b */
.L_x_10381:
[----:B------:R-:W0:Y:S01]  /*75f0*/  LDC.64 R156, c[0x0][0x3a8] ;  /* 0x0000ea00ff9c7b82 */ /* 0x000e220000000a00 */
[----:B------:R-:W-:Y:S01]  /*7600*/  BSSY.RECONVERGENT B2, `(.L_x_10438) ;  /* 0x0000019000027945 */ /* 0x000fe20003800200 */
[----:B------:R-:W-:Y:S01]  /*7610*/  MOV R148, R154 ;  /* 0x0000009a00947202 */ /* 0x000fe20000000f00 */
[----:B0-----:R-:W-:-:S05]  /*7620*/  IMAD.WIDE.U32 R156, R152, 0x10, R156 ;  /* 0x00000010989c7825 */ /* 0x001fca00078e009c */
[----:B------:R0:W-:Y:S01]  /*7630*/  STG.E.128 desc[UR6][R156.64], R104 ;  /* 0x000000689c007986 */ /* 0x0001e2000c101d06 */
[----:B------:R-:W-:Y:S05]  /*7640*/  @!P1 BRA `(.L_x_10439) ;  /* 0x0000000000509947 */ /* 0x000fea0003800000 */
[----:B0-----:R-:W-:Y:S01]  /*7650*/  IMAD.U32 R104, R12, 0x10000, RZ ;  /* 0x000100000c687824 */ /* 0x001fe200078e00ff */
[----:B------:R-:W-:Y:S02]  /*7660*/  PRMT R106, R11, 0x7104, RZ ;  /* 0x000071040b6a7816 */ /* 0x000fe400000000ff */
[----:B------:R-:W-:Y:S02]  /*7670*/  LOP3.LUT R156, R9, 0xff, RZ, 0xc0, !PT ;  /* 0x000000ff099c7812 */ /* 0x000fe400078ec0ff */
[----:B------:R-:W-:Y:S02]  /*7680*/  LOP3.LUT R159, R104, 0xff0000, RZ, 0xc0, !PT ;  /* 0x00ff0000689f7812 */ /* 0x000fe400078ec0ff */
[----:B------:R-:W-:Y:S01]  /*7690*/  LOP3.LUT R104, R13, 0xffff, RZ, 0xc0, !PT ;  /* 0x0000ffff0d687812 */ /* 0x000fe200078ec0ff */
[----:B------:R-:W-:Y:S01]  /*76a0*/  IMAD.WIDE.U32 R156, R156, 0x1000000, RZ ;  /* 0x010000009c9c7825 */ /* 0x000fe200078e00ff */
[----:B------:R-:W-:Y:S02]  /*76b0*/  LOP3.LUT R154, R8, 0xff, RZ, 0xc0, !PT ;  /* 0x000000ff089a7812 */ /* 0x000fe400078ec0ff */
[----:B------:R-:W-:-:S02]  /*76c0*/  PRMT R159, R159, 0x4210, R104 ;  /* 0x000042109f9f7816 */ /* 0x000fc40000000068 */
[----:B------:R-:W0:Y:S01]  /*76d0*/  LDC.64 R104, c[0x0][0x3b0] ;  /* 0x0000ec00ff687b82 */ /* 0x000e220000000a00 */
[----:B------:R-:W-:Y:S01]  /*76e0*/  IMAD.WIDE.U32 R154, R154, 0x10000, RZ ;  /* 0x000100009a9a7825 */ /* 0x000fe200078e00ff */
[----:B------:R-:W-:Y:S02]  /*76f0*/  LOP3.LUT R159, R159, 0xff00, R106, 0xf8, !PT ;  /* 0x0000ff009f9f7812 */ /* 0x000fe400078ef86a */
[----:B------:R-:W-:Y:S02]  /*7700*/  LOP3.LUT R106, R7, 0xff, RZ, 0xc0, !PT ;  /* 0x000000ff076a7812 */ /* 0x000fe400078ec0ff */
        /* <DEDUP_REMOVED lines=8> */
.L_x_10439:
[----:B------:R-:W-:Y:S05]  /*7790*/  BSYNC.RECONVERGENT B2 ;  /* 0x0000000000027941 */ /* 0x000fea0003800200 */
.L_x_10438:
[----:B------:R-:W-:Y:S01]  /*77a0*/  VIADD R152, R152, 0x20 ;  /* 0x0000002098987836 */ /* 0x000fe20000000000 */
[----:B------:R-:W-:-:S07]  /*77b0*/  IADD3 R151, PT, PT, R151, 0x20, RZ ;  /* 0x0000002097977810 */ /* 0x000fce0007ffe0ff */
.L_x_10321:
[----:B------:R-:W-:Y:S05]  /*77c0*/  BSYNC.RECONVERGENT B1 ;  /* 0x0000000000017941 */ /* 0x000fea0003800200 */
.L_x_10320:
        /* <DEDUP_REMOVED lines=9> */
.L_x_10443:
[----:B------:R-:W-:Y:S05]  /*7860*/  BSYNC.RECONVERGENT B2 ;  /* 0x0000000000027941 */ /* 0x000fea0003800200 */
.L_x_10442:
        /* <DEDUP_REMOVED lines=28> */
.L_x_10449:
        /* <DEDUP_REMOVED lines=13> */
.L_x_10451:
[----:B------:R-:W-:Y:S05]  /*7b00*/  BSYNC.RECONVERGENT B4 ;  /* 0x0000000000047941 */ /* 0x000fea0003800200 */
.L_x_10450:
        /* <DEDUP_REMOVED lines=53> */
.L_x_10448:
[----:B------:R-:W-:Y:S05]  /*7e60*/  BSYNC.RECONVERGENT B3 ;  /* 0x0000000000037941 */ /* 0x000fea0003800200 */
.L_x_10447:
        /* <DEDUP_REMOVED lines=11> */
.L_x_10446:
[----:B------:R-:W-:Y:S05]  /*7f20*/  BSYNC.RECONVERGENT B2 ;  /* 0x0000000000027941 */ /* 0x000fea0003800200 */
.L_x_10445:
        /* <DEDUP_REMOVED lines=23> */
.L_x_10456:
        /* <DEDUP_REMOVED lines=13> */
.L_x_10458:
[----:B------:R-:W-:Y:S05]  /*8170*/  BSYNC.RECONVERGENT B4 ;  /* 0x0000000000047941 */ /* 0x000fea0003800200 */
.L_x_10457:
        /* <DEDUP_REMOVED lines=54> */
.L_x_10455:
[----:B------:R-:W-:Y:S05]  /*84e0*/  BSYNC.RECONVERGENT B3 ;  /* 0x0000000000037941 */ /* 0x000fea0003800200 */
.L_x_10454:
        /* <DEDUP_REMOVED lines=13> */
.L_x_10453:
[----:B------:R-:W-:Y:S05]  /*85c0*/  BSYNC.RECONVERGENT B2 ;  /* 0x0000000000027941 */ /* 0x000fea0003800200 */
.L_x_10452:
        /* <DEDUP_REMOVED lines=22> */
.L_x_10463:
        /* <DEDUP_REMOVED lines=13> */
.L_x_10465:
[----:B------:R-:W-:Y:S05]  /*8800*/  BSYNC.RECONVERGENT B4 ;  /* 0x0000000000047941 */ /* 0x000fea0003800200 */
.L_x_10464:
        /* <DEDUP_REMOVED lines=54> */
.L_x_10462:
[----:B------:R-:W-:Y:S05]  /*8b70*/  BSYNC.RECONVERGENT B3 ;  /* 0x0000000000037941 */ /* 0x000fea0003800200 */
.L_x_10461:
        /* <DEDUP_REMOVED lines=11> */
.L_x_10460:
[----:B------:R-:W-:Y:S05]  /*8c30*/  BSYNC.RECONVERGENT B2 ;  /* 0x0000000000027941 */ /* 0x000fea0003800200 */
.L_x_10459:
        /* <DEDUP_REMOVED lines=23> */
.L_x_10470:
        /* <DEDUP_REMOVED lines=13> */
.L_x_10472:
[----:B------:R-:W-:Y:S05]  /*8e80*/  BSYNC.RECONVERGENT B4 ;  /* 0x0000000000047941 */ /* 0x000fea0003800200 */
.L_x_10471:
        /* <DEDUP_REMOVED lines=54> */
.L_x_10469:
[----:B------:R-:W-:Y:S05]  /*91f0*/  BSYNC.RECONVERGENT B3 ;  /* 0x0000000000037941 */ /* 0x000fea0003800200 */
.L_x_10468:
        /* <DEDUP_REMOVED lines=13> */
.L_x_10467:
[----:B------:R-:W-:Y:S05]  /*92d0*/  BSYNC.RECONVERGENT B2 ;  /* 0x0000000000027941 */ /* 0x000fea0003800200 */
.L_x_10466:
        /* <DEDUP_REMOVED lines=22> */
.L_x_10477:
        /* <DEDUP_REMOVED lines=13> */
.L_x_10479:
[----:B------:R-:W-:Y:S05]  /*9510*/  BSYNC.RECONVERGENT B4 ;  /* 0x0000000000047941 */ /* 0x000fea0003800200 */
.L_x_10478:
        /* <DEDUP_REMOVED lines=53> */
.L_x_10476:
[----:B------:R-:W-:Y:S05]  /*9870*/  BSYNC.RECONVERGENT B3 ;  /* 0x0000000000037941 */ /* 0x000fea0003800200 */
.L_x_10475:
        /* <DEDUP_REMOVED lines=8> */
[----:B------:R-:W-:Y:S02]  /*9900*/  FSEL R130, R10, RZ, !P3 ;  /* 0x000000ff0a827208 */ /* 0x000fe40005800000 */
[----:B------:R-:W-:-:S03]  /*9910*/  SEL R10, RZ, 0x1, P3 ;  /* 0x00000001ff0a7807 */ /* 0x000fc60001800000 */
[----:B------:R-:W-:-:S07]  /*9920*/  FADD.FTZ R130, R105, R130 ;  /* 0x0000008269827221 */ /* 0x000fce0000010000 */
.L_x_10474:
[----:B------:R-:W-:Y:S05]  /*9930*/  BSYNC.RECONVERGENT B2 ;  /* 0x0000000000027941 */ /* 0x000fea0003800200 */
.L_x_10473:
        /* <DEDUP_REMOVED lines=23> */
.L_x_10484:
        /* <DEDUP_REMOVED lines=13> */
.L_x_10486:
[----:B------:R-:W-:Y:S05]  /*9b80*/  BSYNC.RECONVERGENT B4 ;  /* 0x0000000000047941 */ /* 0x000fea0003800200 */
.L_x_10485:
[----:B------:R-:W-:Y:S01]  /*9b90*/  LOP3.LUT R110, R0, UR5, R141, 0x96, !PT ;  /* 0x00000005006e7c12 */ /* 0x000fe2000f8e968d */
[----:B------:R-:W-:Y:S01]  /*9ba0*/  IMAD.WIDE.U32 R104, R115, -0x326172a9, RZ ;  /* 0xcd9e8d5773687825 */ /* 0x000fe200078e00ff */
[----:B------:R-:W-:Y:S01]  /*9bb0*/  UIADD3 UR21, UPT, UPT, UR4, -0x61c88647, URZ ;  /* 0x9e3779b904157890 */ /* 0x000fe2000fffe0ff */
[----:B------:R-:W-:Y:S02]  /*9bc0*/  MOV R11, R156 ;  /* 0x0000009c000b7202 */ /* 0x000fe40000000f00 */
[----:B------:R-:W-:Y:S01]  /*9bd0*/  IMAD.WIDE.U32 R110, R110, -0x326172a9, RZ ;  /* 0xcd9e8d576e6e7825 */ /* 0x000fe200078e00ff */
[----:B------:R-:W-:-:S04]  /*9be0*/  LOP3.LUT R105, R113, UR4, R105, 0x96, !PT ;  /* 0x0000000471697c12 */ /* 0x000fc8000f8e9669 */
        /* <DEDUP_REMOVED lines=47> */
[----:B------:R-:W-:-:S07]  /*9ee0*/  IMAD.MOV.U32 R105, RZ, RZ, RZ ;  /* 0x000000ffff697224 */ /* 0x000fce00078e00ff */
.L_x_10483:
[----:B------:R-:W-:Y:S05]  /*9ef0*/  BSYNC.RECONVERGENT B3 ;  /* 0x0000000000037941 */ /* 0x000fea0003800200 */
.L_x_10482:
        /* <DEDUP_REMOVED lines=13> */
.L_x_10481:
[----:B------:R-:W-:Y:S05]  /*9fd0*/  BSYNC.RECONVERGENT B2 ;  /* 0x0000000000027941 */ /* 0x000fea0003800200 */
.L_x_10480:
        /* <DEDUP_REMOVED lines=19> */
[----:B------:R-:W-:Y:S02]  /*a110*/  @P3 IMAD.MOV.U32 R162, RZ, RZ, R2 ;  /* 0x000000ffffa23224 */ /* 0x000fe400078e0002 */
[----:B------:R-:W-:Y:S01]  /*a120*/  @P3 IMAD.MOV.U32 R12, RZ, RZ, R111 ;  /* 0x000000ffff0c3224 */ /* 0x000fe200078e006f */
[----:B------:R-:W-:Y:S06]  /*a130*/  BRA `(.L_x_10490) ;  /* 0x00000004000c7947 */ /* 0x000fec0003800000 */
.L_x_10491:
        /* <DEDUP_REMOVED lines=13> */
.L_x_10493:
[----:B------:R-:W-:Y:S05]  /*a210*/  BSYNC.RECONVERGENT B4 ;  /* 0x0000000000047941 */ /* 0x000fea0003800200 */
.L_x_10492:
        /* <DEDUP_REMOVED lines=53> */
.L_x_10490:
[----:B------:R-:W-:Y:S05]  /*a570*/  BSYNC.RECONVERGENT B3 ;  /* 0x0000000000037941 */ /* 0x000fea0003800200 */
.L_x_10489:
        /* <DEDUP_REMOVED lines=11> */
.L_x_10488:
[----:B------:R-:W-:Y:S05]  /*a630*/  BSYNC.RECONVERGENT B2 ;  /* 0x0000000000027941 */ /* 0x000fea0003800200 */
.L_x_10487:
        /* <DEDUP_REMOVED lines=23> */
.L_x_10498:
        /* <DEDUP_REMOVED lines=13> */
.L_x_10500:
[----:B------:R-:W-:Y:S05]  /*a880*/  BSYNC.RECONVERGENT B4 ;  /* 0x0000000000047941 */ /* 0x000fea0003800200 */
.L_x_10499:
        /* <DEDUP_REMOVED lines=8> */
[----:B------:R-:W-:-:S04]  /*a910*/  IMAD.WIDE.U32 R104, R105, -0x2daee0ad, RZ ;  /* 0xd2511f5369687825 */ /* 0x000fc800078e00ff */
[----:B------:R-:W-:Y:S01]  /*a920*/  IMAD.MOV.U32 R2, RZ, RZ, RZ ;  /* 0x000000ffff027224 */ /* 0x000fe200078e00ff */
        /* <DEDUP_REMOVED lines=42> */
[----:B------:R-:W-:Y:S02]  /*abd0*/  LOP3.LUT R112, R156, UR21, R105, 0x96, !PT ;  /* 0x000000159c707c12 */ /* 0x000fe4000f8e9669 */
[----:B------:R-:W-:-:S07]  /*abe0*/  MOV R156, R104 ;  /* 0x00000068009c7202 */ /* 0x000fce0000000f00 */
.L_x_10497:
[----:B------:R-:W-:Y:S05]  /*abf0*/  BSYNC.RECONVERGENT B3 ;  /* 0x0000000000037941 */ /* 0x000fea0003800200 */
.L_x_10496:
[----:B------:R-:W-:Y:S01]  /*ac00*/  I2FP.F32.U32 R13, R13 ;  /* 0x0000000d000d7245 */ /* 0x000fe20000201000 */
[----:B------:R-:W-:Y:S01]  /*ac10*/  HFMA2 R104, -RZ, RZ, 0.1171875, 0 ;  /* 0x2f800000ff687431 */ /* 0x000fe200000001ff */
[----:B------:R-:W-:-:S04]  /*ac20*/  PRMT R107, R107, 0x7632, R107 ;  /* 0x000076326b6b7816 */ /* 0x000fc8000000006b */
[----:B------:R-:W-:Y:S01]  /*ac30*/  FFMA.FTZ R13, R13, R104, 1.1641532182693481445e-10 ;  /* 0x2f0000000d0d7423 */ /* 0x000fe20000010068 */
[----:B-----5:R-:W-:Y:S01]  /*ac40*/  PRMT R104, R23, 0x7632, R104 ;  /* 0x0000763217687816 */ /* 0x020fe20000000068 */
[----:B------:R-:W-:-:S03]  /*ac50*/  IMAD.U32 R107, R107, 0x10000, RZ ;  /* 0x000100006b6b7824 */ /* 0x000fc600078e00ff */
[----:B------:R-:W-:Y:S01]  /*ac60*/  FSETP.GTU.FTZ.AND P2, PT, R13, UR18, PT ;  /* 0x000000120d007c0b */ /* 0x000fe2000bf5c000 */
[----:B------:R-:W-:-:S03]  /*ac70*/  IMAD.U32 R104, R104, 0x10000, RZ ;  /* 0x0001000068687824 */ /* 0x000fc600078e00ff */
[----:B------:R-:W-:Y:S01]  /*ac80*/  SEL R13, RZ, 0x1, P2 ;  /* 0x00000001ff0d7807 */ /* 0x000fe20001000000 */
[----:B------:R-:W-:-:S04]  /*ac90*/  FMUL.FTZ R104, R104, UR9 ;  /* 0x0000000968687c20 */ /* 0x000fc80008410000 */
[----:B------:R-:W-:-:S05]  /*aca0*/  FMUL.FTZ R104, R104, UR8 ;  /* 0x0000000868687c20 */ /* 0x000fca0008410000 */
[----:B------:R-:W-:-:S05]  /*acb0*/  FSEL R104, R104, RZ, !P2 ;  /* 0x000000ff68687208 */ /* 0x000fca0005000000 */
[----:B------:R-:W-:-:S07]  /*acc0*/  FADD.FTZ R141, R107, R104 ;  /* 0x000000686b8d7221 */ /* 0x000fce0000010000 */
.L_x_10495:
[----:B------:R-:W-:Y:S05]  /*acd0*/  BSYNC.RECONVERGENT B2 ;  /* 0x0000000000027941 */ /* 0x000fea0003800200 */
.L_x_10494:
[----:B------:R-:W-:Y:S02]  /*ace0*/  F2FP.BF16.F32.PACK_AB R107, RZ, R141 ;  /* 0x0000008dff6b723e */ /* 0x000fe400000010ff */
[----:B------:R-:W-:Y:S02]  /*acf0*/  PRMT R106, R161, 0x5410, R106 ;  /* 0x00005410a16a7816 */ /* 0x000fe4000000006a */
[----:B------:R-:W-:Y:S02]  /*ad00*/  PRMT R105, R158, 0x5410, R160 ;  /* 0x000054109e697816 */ /* 0x000fe400000000a0 */
[----:B------:R-:W-:Y:S02]  /*ad10*/  PRMT R104, R148, 0x5410, R155 ;  /* 0x0000541094687816 */ /* 0x000fe4000000009b */
[----:B------:R-:W-:Y:S01]  /*ad20*/  PRMT R107, R159, 0x5410, R107 ;  /* 0x000054109f6b7816 */ /* 0x000fe2000000006b */
[----:B------:R-:W-:Y:S06]  /*ad30*/  BRA `(.L_x_10501) ;  /* 0x00000030004c7947 */ /* 0x000fec0003800000 */
.L_x_10444:
[----:B------:R-:W-:Y:S01]  /*ad40*/  BSSY.RECONVERGENT B2, `(.L_x_10502) ;  /* 0x0000062000027945 */ /* 0x000fe20003800200 */
[----:B------:R-:W-:Y:S01]  /*ad50*/  MOV R14, RZ ;  /* 0x000000ff000e7202 */ /* 0x000fe20000000f00 */
[----:B0-----:R-:W-:Y:S02]  /*ad60*/  IMAD.MOV.U32 R156, RZ, RZ, R148 ;  /* 0x000000ffff9c7224 */ /* 0x001fe400078e0094 */
        /* <DEDUP_REMOVED lines=18> */
.L_x_10506:
        /* <DEDUP_REMOVED lines=13> */
.L_x_10508:
[----:B------:R-:W-:Y:S05]  /*af60*/  BSYNC.RECONVERGENT B4 ;  /* 0x0000000000047941 */ /* 0x000fea0003800200 */
.L_x_10507:
        /* <DEDUP_REMOVED lines=52> */
[----:B------:R-:W-:-:S07]  /*b2b0*/  LOP3.LUT R112, R14, UR22, R157, 0x96, !PT ;  /* 0x000000160e707c12 */ /* 0x000fce000f8e969d */
.L_x_10505:
[----:B------:R-:W-:Y:S05]  /*b2c0*/  BSYNC.RECONVERGENT B3 ;  /* 0x0000000000037941 */ /* 0x000fea0003800200 */
.L_x_10504:
        /* <DEDUP_REMOVED lines=9> */
.L_x_10503:
[----:B------:R-:W-:Y:S05]  /*b360*/  BSYNC.RECONVERGENT B2 ;  /* 0x0000000000027941 */ /* 0x000fea0003800200 */
.L_x_10502:
        /* <DEDUP_REMOVED lines=18> */
.L_x_10513:
        /* <DEDUP_REMOVED lines=13> */
.L_x_10515:
[----:B------:R-:W-:Y:S05]  /*b560*/  BSYNC.RECONVERGENT B4 ;  /* 0x0000000000047941 */ /* 0x000fea0003800200 */
.L_x_10514:
        /* <DEDUP_REMOVED lines=54> */
.L_x_10512:
[----:B------:R-:W-:Y:S05]  /*b8d0*/  BSYNC.RECONVERGENT B3 ;  /* 0x0000000000037941 */ /* 0x000fea0003800200 */
.L_x_10511:
        /* <DEDUP_REMOVED lines=10> */
.L_x_10510:
[----:B------:R-:W-:Y:S05]  /*b980*/  BSYNC.RECONVERGENT B2 ;  /* 0x0000000000027941 */ /* 0x000fea0003800200 */
.L_x_10509:
        /* <DEDUP_REMOVED lines=18> */
.L_x_10520:
        /* <DEDUP_REMOVED lines=13> */
.L_x_10522:
[----:B------:R-:W-:Y:S05]  /*bb80*/  BSYNC.RECONVERGENT B4 ;  /* 0x0000000000047941 */ /* 0x000fea0003800200 */
.L_x_10521:
        /* <DEDUP_REMOVED lines=54> */
.L_x_10519:
[----:B------:R-:W-:Y:S05]  /*bef0*/  BSYNC.RECONVERGENT B3 ;  /* 0x0000000000037941 */ /* 0x000fea0003800200 */
.L_x_10518:
        /* <DEDUP_REMOVED lines=9> */
.L_x_10517:
[----:B------:R-:W-:Y:S05]  /*bf90*/  BSYNC.RECONVERGENT B2 ;  /* 0x0000000000027941 */ /* 0x000fea0003800200 */
.L_x_10516:
        /* <DEDUP_REMOVED lines=18> */
.L_x_10527:
        /* <DEDUP_REMOVED lines=13> */
.L_x_10529:
[----:B------:R-:W-:Y:S05]  /*c190*/  BSYNC.RECONVERGENT B4 ;  /* 0x0000000000047941 */ /* 0x000fea0003800200 */
.L_x_10528:
        /* <DEDUP_REMOVED lines=54> */
.L_x_10526:
[----:B------:R-:W-:Y:S05]  /*c500*/  BSYNC.RECONVERGENT B3 ;  /* 0x0000000000037941 */ /* 0x000fea0003800200 */
.L_x_10525:
        /* <DEDUP_REMOVED lines=10> */
.L_x_10524:
[----:B------:R-:W-:Y:S05]  /*c5b0*/  BSYNC.RECONVERGENT B2 ;  /* 0x0000000000027941 */ /* 0x000fea0003800200 */
.L_x_10523:
        /* <DEDUP_REMOVED lines=18> */
.L_x_10534:
        /* <DEDUP_REMOVED lines=13> */
.L_x_10536:
[----:B------:R-:W-:Y:S05]  /*c7b0*/  BSYNC.RECONVERGENT B4 ;  /* 0x0000000000047941 */ /* 0x000fea0003800200 */
.L_x_10535:
        /* <DEDUP_REMOVED lines=54> */
.L_x_10533:
[----:B------:R-:W-:Y:S05]  /*cb20*/  BSYNC.RECONVERGENT B3 ;  /* 0x0000000000037941 */ /* 0x000fea0003800200 */
.L_x_10532:
        /* <DEDUP_REMOVED lines=9> */
.L_x_10531:
[----:B------:R-:W-:Y:S05]  /*cbc0*/  BSYNC.RECONVERGENT B2 ;  /* 0x0000000000027941 */ /* 0x000fea0003800200 */
.L_x_10530:
        /* <DEDUP_REMOVED lines=18> */
.L_x_10541:
        /* <DEDUP_REMOVED lines=13> */
.L_x_10543:
[----:B------:R-:W-:Y:S05]  /*cdc0*/  BSYNC.RECONVERGENT B4 ;  /* 0x0000000000047941 */ /* 0x000fea0003800200 */
.L_x_10542:
        /* <DEDUP_REMOVED lines=54> */
.L_x_10540:
[----:B------:R-:W-:Y:S05]  /*d130*/  BSYNC.RECONVERGENT B3 ;  /* 0x0000000000037941 */ /* 0x000fea0003800200 */
.L_x_10539:
[----:B-----5:R-:W-:Y:S01]  /*d140*/  PRMT R104, R22, 0x7632, R104 ;  /* 0x0000763216687816 */ /* 0x020fe20000000068 */
[----:B------:R-:W-:Y:S01]  /*d150*/  IMAD.MOV.U32 R106, RZ, RZ, 0x2f800000 ;  /* 0x2f800000ff6a7424 */ /* 0x000fe200078e00ff */
        /* <DEDUP_REMOVED lines=8> */
.L_x_10538:
[----:B------:R-:W-:Y:S05]  /*d1e0*/  BSYNC.RECONVERGENT B2 ;  /* 0x0000000000027941 */ /* 0x000fea0003800200 */
.L_x_10537:
        /* <DEDUP_REMOVED lines=18> */
.L_x_10548:
        /* <DEDUP_REMOVED lines=13> */
.L_x_10550:
[----:B------:R-:W-:Y:S05]  /*d3e0*/  BSYNC.RECONVERGENT B4 ;  /* 0x0000000000047941 */ /* 0x000fea0003800200 */
.L_x_10549:
        /* <DEDUP_REMOVED lines=54> */
.L_x_10547:
[----:B------:R-:W-:Y:S05]  /*d750*/  BSYNC.RECONVERGENT B3 ;  /* 0x0000000000037941 */ /* 0x000fea0003800200 */
.L_x_10546:
        /* <DEDUP_REMOVED lines=9> */
.L_x_10545:
[----:B------:R-:W-:Y:S05]  /*d7f0*/  BSYNC.RECONVERGENT B2 ;  /* 0x0000000000027941 */ /* 0x000fea0003800200 */
.L_x_10544:
        /* <DEDUP_REMOVED lines=18> */
.L_x_10555:
        /* <DEDUP_REMOVED lines=13> */
.L_x_10557:
[----:B------:R-:W-:Y:S05]  /*d9f0*/  BSYNC.RECONVERGENT B4 ;  /* 0x0000000000047941 */ /* 0x000fea0003800200 */
.L_x_10556:
        /* <DEDUP_REMOVED lines=54> */
.L_x_10554:
[----:B------:R-:W-:Y:S05]  /*dd60*/  BSYNC.RECONVERGENT B3 ;  /* 0x0000000000037941 */ /* 0x000fea0003800200 */
.L_x_10553:
[----:B------:R-:W-:Y:S01]  /*dd70*/  I2FP.F32.U32 R13, R13 ;  /* 0x0000000d000d7245 */ /* 0x000fe20000201000 */
[----:B------:R-:W-:-:S04]  /*dd80*/  IMAD.MOV.U32 R104, RZ, RZ, 0x2f800000 ;  /* 0x2f800000ff687424 */ /* 0x000fc800078e00ff */
[----:B------:R-:W-:Y:S01]  /*dd90*/  FFMA.FTZ R13, R13, R104, 1.1641532182693481445e-10 ;  /* 0x2f0000000d0d7423 */ /* 0x000fe20000010068 */
[----:B-----5:R-:W-:-:S04]  /*dda0*/  PRMT R104, R23, 0x7632, R104 ;  /* 0x0000763217687816 */ /* 0x020fc80000000068 */
[----:B------:R-:W-:Y:S02]  /*ddb0*/  SHF.L.U32 R104, R104, 0x10, RZ ;  /* 0x0000001068687819 */ /* 0x000fe400000006ff */
[----:B------:R-:W-:-:S03]  /*ddc0*/  FSETP.GTU.FTZ.AND P2, PT, R13, UR18, PT ;  /* 0x000000120d007c0b */ /* 0x000fc6000bf5c000 */
[----:B------:R-:W-:Y:S01]  /*ddd0*/  FMUL.FTZ R104, R104, UR9 ;  /* 0x0000000968687c20 */ /* 0x000fe20008410000 */
[----:B------:R-:W-:-:S03]  /*dde0*/  SEL R13, RZ, 0x1, P2 ;  /* 0x00000001ff0d7807 */ /* 0x000fc60001000000 */
[----:B------:R-:W-:-:S05]  /*ddf0*/  FMUL.FTZ R104, R104, UR8 ;  /* 0x0000000868687c20 */ /* 0x000fca0008410000 */
[----:B------:R-:W-:-:S07]  /*de00*/  FSEL R141, R104, RZ, !P2 ;  /* 0x000000ff688d7208 */ /* 0x000fce0005000000 */
.L_x_10552:
[----:B------:R-:W-:Y:S05]  /*de10*/  BSYNC.RECONVERGENT B2 ;  /* 0x0000000000027941 */ /* 0x000fea0003800200 */
.L_x_10551:
[----:B------:R-:W-:Y:S02]  /*de20*/  F2FP.BF16.F32.PACK_AB R107, RZ, R141 ;  /* 0x0000008dff6b723e */ /* 0x000fe400000010ff */
[----:B------:R-:W-:Y:S02]  /*de30*/  PRMT R106, R160, 0x5410, R161 ;  /* 0x00005410a06a7816 */ /* 0x000fe400000000a1 */
[----:B------:R-:W-:Y:S02]  /*de40*/  PRMT R105, R159, 0x5410, R158 ;  /* 0x000054109f697816 */ /* 0x000fe4000000009e */
[----:B------:R-:W-:Y:S02]  /*de50*/  PRMT R104, R157, 0x5410, R155 ;  /* 0x000054109d687816 */ /* 0x000fe4000000009b */
[----:B------:R-:W-:-:S07]  /*de60*/  PRMT R107, R148, 0x5410, R107 ;  /* 0x00005410946b7816 */ /* 0x000fce000000006b */
.L_x_10501:
[----:B------:R-:W0:Y:S01]  /*de70*/  LDC.64 R158, c[0x0][0x3a8] ;  /* 0x0000ea00ff9e7b82 */ /* 0x000e220000000a00 */
[----:B------:R-:W-:Y:S01]  /*de80*/  BSSY.RECONVERGENT B2, `(.L_x_10558) ;  /* 0x0000019000027945 */ /* 0x000fe20003800200 */
[----:B------:R-:W-:Y:S02]  /*de90*/  IMAD.MOV.U32 R148, RZ, RZ, R156 ;  /* 0x000000ffff947224 */ /* 0x000fe400078e009c */
        /* <DEDUP_REMOVED lines=23> */
.L_x_10559:
[----:B------:R-:W-:Y:S05]  /*e010*/  BSYNC.RECONVERGENT B2 ;  /* 0x0000000000027941 */ /* 0x000fea0003800200 */
.L_x_10558:
[----:B------:R-:W-:Y:S01]  /*e020*/  IADD3 R152, PT, PT, R152, 0x20, RZ ;  /* 0x0000002098987810 */ /* 0x000fe20007ffe0ff */
[----:B------:R-:W-:-:S07]  /*e030*/  VIADD R151, R151, 0x20 ;  /* 0x0000002097977836 */ /* 0x000fce0000000000 */
.L_x_10441:
[----:B------:R-:W-:Y:S05]  /*e040*/  BSYNC.RECONVERGENT B1 ;  /* 0x0000000000017941 */ /* 0x000fea0003800200 */
.L_x_10440:
        /* <DEDUP_REMOVED lines=9> */
.L_x_10563:
[----:B------:R-:W-:Y:S05]  /*e0e0*/  BSYNC.RECONVERGENT B2 ;  /* 0x0000000000027941 */ /* 0x000fea0003800200 */
.L_x_10562:
        /* <DEDUP_REMOVED lines=28> */
.L_x_10569:
        /* <DEDUP_REMOVED lines=13> */
.L_x_10571:
[----:B------:R-:W-:Y:S05]  /*e380*/  BSYNC.RECONVERGENT B4 ;  /* 0x0000000000047941 */ /* 0x000fea0003800200 */
.L_x_10570:
        /* <DEDUP_REMOVED lines=53> */
.L_x_10568:
[----:B------:R-:W-:Y:S05]  /*e6e0*/  BSYNC.RECONVERGENT B3 ;  /* 0x0000000000037941 */ /* 0x000fea0003800200 */
.L_x_10567:
        /* <DEDUP_REMOVED lines=11> */
.L_x_10566:
[----:B------:R-:W-:Y:S05]  /*e7a0*/  BSYNC.RECONVERGENT B2 ;  /* 0x0000000000027941 */ /* 0x000fea0003800200 */
.L_x_10565:
        /* <DEDUP_REMOVED lines=23> */
.L_x_10576:
        /* <DEDUP_REMOVED lines=13> */
.L_x_10578:
[----:B------:R-:W-:Y:S05]  /*e9f0*/  BSYNC.RECONVERGENT B4 ;  /* 0x0000000000047941 */ /* 0x000fea0003800200 */
.L_x_10577:
        /* <DEDUP_REMOVED lines=54> */
.L_x_10575:
[----:B------:R-:W-:Y:S05]  /*ed60*/  BSYNC.RECONVERGENT B3 ;  /* 0x0000000000037941 */ /* 0x000fea0003800200 */
.L_x_10574:
        /* <DEDUP_REMOVED lines=13> */
.L_x_10573:
[----:B------:R-:W-:Y:S05]  /*ee40*/  BSYNC.RECONVERGENT B2 ;  /* 0x0000000000027941 */ /* 0x000fea0003800200 */
.L_x_10572:
        /* <DEDUP_REMOVED lines=22> */
.L_x_10583:
        /* <DEDUP_REMOVED lines=13> */
.L_x_10585:
[----:B------:R-:W-:Y:S05]  /*f080*/  BSYNC.RECONVERGENT B4 ;  /* 0x0000000000047941 */ /* 0x000fea0003800200 */
.L_x_10584:
        /* <DEDUP_REMOVED lines=53> */
[----:B------:R-:W-:-:S07]  /*f3e0*/  HFMA2 R132, -RZ, RZ, 0, 0 ;  /* 0x00000000ff847431 */ /* 0x000fce00000001ff */
.L_x_10582:
[----:B------:R-:W-:Y:S05]  /*f3f0*/  BSYNC.RECONVERGENT B3 ;  /* 0x0000000000037941 */ /* 0x000fea0003800200 */
.L_x_10581:
        /* <DEDUP_REMOVED lines=11> */
.L_x_10580:
[----:B------:R-:W-:Y:S05]  /*f4b0*/  BSYNC.RECONVERGENT B2 ;  /* 0x0000000000027941 */ /* 0x000fea0003800200 */
.L_x_10579:
        /* <DEDUP_REMOVED lines=23> */
.L_x_10590:
        /* <DEDUP_REMOVED lines=13> */
.L_x_10592:
[----:B------:R-:W-:Y:S05]  /*f700*/  BSYNC.RECONVERGENT B4 ;  /* 0x0000000000047941 */ /* 0x000fea0003800200 */
.L_x_10591:
        /* <DEDUP_REMOVED lines=54> */
.L_x_10589:
[----:B------:R-:W-:Y:S05]  /*fa70*/  BSYNC.RECONVERGENT B3 ;  /* 0x0000000000037941 */ /* 0x000fea0003800200 */
.L_x_10588:
        /* <DEDUP_REMOVED lines=13> */
.L_x_10587:
[----:B------:R-:W-:Y:S05]  /*fb50*/  BSYNC.RECONVERGENT B2 ;  /* 0x0000000000027941 */ /* 0x000fea0003800200 */
.L_x_10586:
        /* <DEDUP_REMOVED lines=22> */
.L_x_10597:
        /* <DEDUP_REMOVED lines=13> */
.L_x_10599:
[----:B------:R-:W-:Y:S05]  /*fd90*/  BSYNC.RECONVERGENT B4 ;  /* 0x0000000000047941 */ /* 0x000fea0003800200 */
.L_x_10598:
        /* <DEDUP_REMOVED lines=53> */
.L_x_10596:
[----:B------:R-:W-:Y:S05]  /*100f0*/  BSYNC.RECONVERGENT B3 ;  /* 0x0000000000037941 */ /* 0x000fea0003800200 */
.L_x_10595:
        /* <DEDUP_REMOVED lines=11> */
.L_x_10594:
[----:B------:R-:W-:Y:S05]  /*101b0*/  BSYNC.RECONVERGENT B2 ;  /* 0x0000000000027941 */ /* 0x000fea0003800200 */
.L_x_10593:
        /* <DEDUP_REMOVED lines=23> */
.L_x_10604:
        /* <DEDUP_REMOVED lines=13> */
.L_x_10606:
[----:B------:R-:W-:Y:S05]  /*10400*/  BSYNC.RECONVERGENT B4 ;  /* 0x0000000000047941 */ /* 0x000fea0003800200 */
.L_x_10605:
        /* <DEDUP_REMOVED lines=54> */
.L_x_10603:
[----:B------:R-:W-:Y:S05]  /*10770*/  BSYNC.RECONVERGENT B3 ;  /* 0x0000000000037941 */ /* 0x000fea0003800200 */
.L_x_10602:
        /* <DEDUP_REMOVED lines=13> */
.L_x_10601:
[----:B------:R-:W-:Y:S05]  /*10850*/  BSYNC.RECONVERGENT B2 ;  /* 0x0000000000027941 */ /* 0x000fea0003800200 */
.L_x_10600:
        /* <DEDUP_REMOVED lines=22> */
.L_x_10611:
        /* <DEDUP_REMOVED lines=13> */
.L_x_10613:
[----:B------:R-:W-:Y:S05]  /*10a90*/  BSYNC.RECONVERGENT B4 ;  /* 0x0000000000047941 */ /* 0x000fea0003800200 */
.L_x_10612:
        /* <DEDUP_REMOVED lines=53> */
.L_x_10610:
[----:B------:R-:W-:Y:S05]  /*10df0*/  BSYNC.RECONVERGENT B3 ;  /* 0x0000000000037941 */ /* 0x000fea0003800200 */
.L_x_10609:
        /* <DEDUP_REMOVED lines=11> */
.L_x_10608:
[----:B------:R-:W-:Y:S05]  /*10eb0*/  BSYNC.RECONVERGENT B2 ;  /* 0x0000000000027941 */ /* 0x000fea0003800200 */
.L_x_10607:
        /* <DEDUP_REMOVED lines=23> */
.L_x_10618:
        /* <DEDUP_REMOVED lines=13> */
.L_x_10620:
[----:B------:R-:W-:Y:S05]  /*11100*/  BSYNC.RECONVERGENT B4 ;  /* 0x0000000000047941 */ /* 0x000fea0003800200 */
.L_x_10619:
        /* <DEDUP_REMOVED lines=54> */
.L_x_10617:
[----:B------:R-:W-:Y:S05]  /*11470*/  BSYNC.RECONVERGENT B3 ;  /* 0x0000000000037941 */ /* 0x000fea0003800200 */
.L_x_10616:
        /* <DEDUP_REMOVED lines=13> */
.L_x_10615:
[----:B------:R-:W-:Y:S05]  /*11550*/  BSYNC.RECONVERGENT B2 ;  /* 0x0000000000027941 */ /* 0x000fea0003800200 */
.L_x_10614:
[----:B------:R-:W-:Y:S02]  /*11560*/  F2FP.BF16.F32.PACK_AB R107, RZ, R143 ;  /* 0x0000008fff6b723e */ /* 0x000fe400000010ff */
[----:B------:R-:W-:Y:S02]  /*11570*/  PRMT R106, R162, 0x5410, R106 ;  /* 0x00005410a26a7816 */ /* 0x000fe4000000006a */
[----:B------:R-:W-:Y:S02]  /*11580*/  PRMT R105, R159, 0x5410, R161 ;  /* 0x000054109f697816 */ /* 0x000fe400000000a1 */
[----:B------:R-:W-:Y:S02]  /*11590*/  PRMT R104, R148, 0x5410, R158 ;  /* 0x0000541094687816 */ /* 0x000fe4000000009e */
[----:B------:R-:W-:Y:S01]  /*115a0*/  PRMT R107, R160, 0x5410, R107 ;  /* 0x00005410a06b7816 */ /* 0x000fe2000000006b */
[----:B------:R-:W-:Y:S06]  /*115b0*/  BRA `(.L_x_10621) ;  /* 0x00000030004c7947 */ /* 0x000fec0003800000 */
.L_x_10564:
        /* <DEDUP_REMOVED lines=21> */
.L_x_10626:
        /* <DEDUP_REMOVED lines=13> */
.L_x_10628:
[----:B------:R-:W-:Y:S05]  /*117e0*/  BSYNC.RECONVERGENT B4 ;  /* 0x0000000000047941 */ /* 0x000fea0003800200 */
.L_x_10627:
        /* <DEDUP_REMOVED lines=53> */
.L_x_10625:
[----:B------:R-:W-:Y:S05]  /*11b40*/  BSYNC.RECONVERGENT B3 ;  /* 0x0000000000037941 */ /* 0x000fea0003800200 */
.L_x_10624:
        /* <DEDUP_REMOVED lines=9> */
.L_x_10623:
[----:B------:R-:W-:Y:S05]  /*11be0*/  BSYNC.RECONVERGENT B2 ;  /* 0x0000000000027941 */ /* 0x000fea0003800200 */
.L_x_10622:
        /* <DEDUP_REMOVED lines=18> */
.L_x_10633:
        /* <DEDUP_REMOVED lines=13> */
.L_x_10635:
[----:B------:R-:W-:Y:S05]  /*11de0*/  BSYNC.RECONVERGENT B4 ;  /* 0x0000000000047941 */ /* 0x000fea0003800200 */
.L_x_10634:
        /* <DEDUP_REMOVED lines=54> */
.L_x_10632:
[----:B------:R-:W-:Y:S05]  /*12150*/  BSYNC.RECONVERGENT B3 ;  /* 0x0000000000037941 */ /* 0x000fea0003800200 */
.L_x_10631:
        /* <DEDUP_REMOVED lines=10> */
.L_x_10630:
[----:B------:R-:W-:Y:S05]  /*12200*/  BSYNC.RECONVERGENT B2 ;  /* 0x0000000000027941 */ /* 0x000fea0003800200 */
.L_x_10629:
        /* <DEDUP_REMOVED lines=18> */
.L_x_10640:
        /* <DEDUP_REMOVED lines=13> */
.L_x_10642:
[----:B------:R-:W-:Y:S05]  /*12400*/  BSYNC.RECONVERGENT B4 ;  /* 0x0000000000047941 */ /* 0x000fea0003800200 */
.L_x_10641:
        /* <DEDUP_REMOVED lines=54> */
.L_x_10639:
[----:B------:R-:W-:Y:S05]  /*12770*/  BSYNC.RECONVERGENT B3 ;  /* 0x0000000000037941 */ /* 0x000fea0003800200 */
.L_x_10638:
        /* <DEDUP_REMOVED lines=9> */
.L_x_10637:
[----:B------:R-:W-:Y:S05]  /*12810*/  BSYNC.RECONVERGENT B2 ;  /* 0x0000000000027941 */ /* 0x000fea0003800200 */
.L_x_10636:
        /* <DEDUP_REMOVED lines=18> */
.L_x_10647:
        /* <DEDUP_REMOVED lines=13> */
.L_x_10649:
[----:B------:R-:W-:Y:S05]  /*12a10*/  BSYNC.RECONVERGENT B4 ;  /* 0x0000000000047941 */ /* 0x000fea0003800200 */
.L_x_10648:
        /* <DEDUP_REMOVED lines=54> */
.L_x_10646:
[----:B------:R-:W-:Y:S05]  /*12d80*/  BSYNC.RECONVERGENT B3 ;  /* 0x0000000000037941 */ /* 0x000fea0003800200 */
.L_x_10645:
        /* <DEDUP_REMOVED lines=10> */
.L_x_10644:
[----:B------:R-:W-:Y:S05]  /*12e30*/  BSYNC.RECONVERGENT B2 ;  /* 0x0000000000027941 */ /* 0x000fea0003800200 */
.L_x_10643:
        /* <DEDUP_REMOVED lines=18> */
.L_x_10654:
        /* <DEDUP_REMOVED lines=13> */
.L_x_10656:
[----:B------:R-:W-:Y:S05]  /*13030*/  BSYNC.RECONVERGENT B4 ;  /* 0x0000000000047941 */ /* 0x000fea0003800200 */
.L_x_10655:
        /* <DEDUP_REMOVED lines=54> */
.L_x_10653:
[----:B------:R-:W-:Y:S05]  /*133a0*/  BSYNC.RECONVERGENT B3 ;  /* 0x0000000000037941 */ /* 0x000fea0003800200 */
.L_x_10652:
        /* <DEDUP_REMOVED lines=9> */
.L_x_10651:
[----:B------:R-:W-:Y:S05]  /*13440*/  BSYNC.RECONVERGENT B2 ;  /* 0x0000000000027941 */ /* 0x000fea0003800200 */
.L_x_10650:
        /* <DEDUP_REMOVED lines=18> */
.L_x_10661:
        /* <DEDUP_REMOVED lines=13> */
.L_x_10663:
[----:B------:R-:W-:Y:S05]  /*13640*/  BSYNC.RECONVERGENT B4 ;  /* 0x0000000000047941 */ /* 0x000fea0003800200 */
.L_x_10662:
        /* <DEDUP_REMOVED lines=54> */
.L_x_10660:
[----:B------:R-:W-:Y:S05]  /*139b0*/  BSYNC.RECONVERGENT B3 ;  /* 0x0000000000037941 */ /* 0x000fea0003800200 */
.L_x_10659:
        /* <DEDUP_REMOVED lines=10> */
.L_x_10658:
[----:B------:R-:W-:Y:S05]  /*13a60*/  BSYNC.RECONVERGENT B2 ;  /* 0x0000000000027941 */ /* 0x000fea0003800200 */
.L_x_10657:
        /* <DEDUP_REMOVED lines=18> */
.L_x_10668:
        /* <DEDUP_REMOVED lines=13> */
.L_x_10670:
[----:B------:R-:W-:Y:S05]  /*13c60*/  BSYNC.RECONVERGENT B4 ;  /* 0x0000000000047941 */ /* 0x000fea0003800200 */
.L_x_10669:
        /* <DEDUP_REMOVED lines=49> */
[----:B------:R-:W-:Y:S01]  /*13f80*/  IMAD.WIDE.U32 R104, R105, -0x2daee0ad, RZ ;  /* 0xd2511f5369687825 */ /* 0x000fe200078e00ff */
[----:B------:R-:W-:-:S03]  /*13f90*/  UIADD3 UR21, UPT, UPT, UR5, -0x695add53, URZ ;  /* 0x96a522ad05157890 */ /* 0x000fc6000fffe0ff */
[----:B------:R-:W-:Y:S02]  /*13fa0*/  IMAD.MOV.U32 R156, RZ, RZ, R104 ;  /* 0x000000ffff9c7224 */ /* 0x000fe400078e0068 */
[----:B------:R-:W-:Y:S01]  /*13fb0*/  HFMA2 R104, -RZ, RZ, 0, 0 ;  /* 0x00000000ff687431 */ /* 0x000fe200000001ff */
[----:B------:R-:W-:-:S07]  /*13fc0*/  LOP3.LUT R112, R106, UR21, R105, 0x96, !PT ;  /* 0x000000156a707c12 */ /* 0x000fce000f8e9669 */
.L_x_10667:
[----:B------:R-:W-:Y:S05]  /*13fd0*/  BSYNC.RECONVERGENT B3 ;  /* 0x0000000000037941 */ /* 0x000fea0003800200 */
.L_x_10666:
        /* <DEDUP_REMOVED lines=9> */
.L_x_10665:
[----:B------:R-:W-:Y:S05]  /*14070*/  BSYNC.RECONVERGENT B2 ;  /* 0x0000000000027941 */ /* 0x000fea0003800200 */
.L_x_10664:
        /* <DEDUP_REMOVED lines=18> */
.L_x_10675:
        /* <DEDUP_REMOVED lines=13> */
.L_x_10677:
[----:B------:R-:W-:Y:S05]  /*14270*/  BSYNC.RECONVERGENT B4 ;  /* 0x0000000000047941 */ /* 0x000fea0003800200 */
.L_x_10676:
        /* <DEDUP_REMOVED lines=54> */
.L_x_10674:
[----:B------:R-:W-:Y:S05]  /*145e0*/  BSYNC.RECONVERGENT B3 ;  /* 0x0000000000037941 */ /* 0x000fea0003800200 */
.L_x_10673:
[----:B------:R-:W-:Y:S01]  /*145f0*/  I2FP.F32.U32 R13, R13 ;  /* 0x0000000d000d7245 */ /* 0x000fe20000201000 */
[----:B------:R-:W-:-:S05]  /*14600*/  HFMA2 R104, -RZ, RZ, 0.1171875, 0 ;  /* 0x2f800000ff687431 */ /* 0x000fca00000001ff */
        /* <DEDUP_REMOVED lines=8> */
.L_x_10672:
[----:B------:R-:W-:Y:S05]  /*14690*/  BSYNC.RECONVERGENT B2 ;  /* 0x0000000000027941 */ /* 0x000fea0003800200 */
.L_x_10671:
[----:B------:R-:W-:Y:S02]  /*146a0*/  F2FP.BF16.F32.PACK_AB R107, RZ, R143 ;  /* 0x0000008fff6b723e */ /* 0x000fe400000010ff */
[----:B------:R-:W-:Y:S02]  /*146b0*/  PRMT R106, R161, 0x5410, R162 ;  /* 0x00005410a16a7816 */ /* 0x000fe400000000a2 */
[----:B------:R-:W-:Y:S02]  /*146c0*/  PRMT R105, R159, 0x5410, R160 ;  /* 0x000054109f697816 */ /* 0x000fe400000000a0 */
[----:B------:R-:W-:Y:S02]  /*146d0*/  PRMT R104, R158, 0x5410, R157 ;  /* 0x000054109e687816 */ /* 0x000fe4000000009d */
[----:B------:R-:W-:-:S07]  /*146e0*/  PRMT R107, R148, 0x5410, R107 ;  /* 0x00005410946b7816 */ /* 0x000fce000000006b */
.L_x_10621:
[----:B------:R-:W0:Y:S01]  /*146f0*/  LDC.64 R158, c[0x0][0x3a8] ;  /* 0x0000ea00ff9e7b82 */ /* 0x000e220000000a00 */
[----:B------:R-:W-:Y:S01]  /*14700*/  BSSY.RECONVERGENT B2, `(.L_x_10678) ;  /* 0x0000019000027945 */ /* 0x000fe20003800200 */
[----:B------:R-:W-:Y:S02]  /*14710*/  IMAD.MOV.U32 R148, RZ, RZ, R156 ;  /* 0x000000ffff947224 */ /* 0x000fe400078e009c */
[----:B0-----:R-:W-:-:S05]  /*14720*/  IMAD.WIDE.U32 R158, R152, 0x10, R158 ;  /* 0x00000010989e7825 */ /* 0x001fca00078e009e */
[----:B------:R0:W-:Y:S01]  /*14730*/  STG.E.128 desc[UR6][R158.64], R104 ;  /* 0x000000689e007986 */ /* 0x0001e2000c101d06 */
[----:B------:R-:W-:Y:S05]  /*14740*/  @!P1 BRA `(.L_x_10679) ;  /* 0x0000000000509947 */ /* 0x000fea0003800000 */
[----:B0-----:R-:W-:Y:S02]  /*14750*/  SHF.L.U32 R104, R12, 0x10, RZ ;  /* 0x000000100c687819 */ /* 0x001fe400000006ff */
[----:B------:R-:W-:Y:S02]  /*14760*/  PRMT R107, R11, 0x7104, RZ ;  /* 0x000071040b6b7816 */ /* 0x000fe400000000ff */
[----:B------:R-:W-:Y:S02]  /*14770*/  LOP3.LUT R105, R104, 0xff0000, RZ, 0xc0, !PT ;  /* 0x00ff000068697812 */ /* 0x000fe400078ec0ff */
[----:B------:R-:W-:Y:S02]  /*14780*/  LOP3.LUT R104, R13, 0xffff, RZ, 0xc0, !PT ;  /* 0x0000ffff0d687812 */ /* 0x000fe400078ec0ff */
[----:B------:R-:W-:Y:S02]  /*14790*/  LOP3.LUT R158, R9, 0xff, RZ, 0xc0, !PT ;  /* 0x000000ff099e7812 */ /* 0x000fe400078ec0ff */
[----:B------:R-:W-:-:S02]  /*147a0*/  PRMT R106, R105, 0x4210, R104 ;  /* 0x00004210696a7816 */ /* 0x000fc40000000068 */
[----:B------:R-:W0:Y:S01]  /*147b0*/  LDC.64 R104, c[0x0][0x3b0] ;  /* 0x0000ec00ff687b82 */ /* 0x000e220000000a00 */
        /* <DEDUP_REMOVED lines=13> */
.L_x_10679:
[----:B------:R-:W-:Y:S05]  /*14890*/  BSYNC.RECONVERGENT B2 ;  /* 0x0000000000027941 */ /* 0x000fea0003800200 */
.L_x_10678:
[----:B------:R-:W-:Y:S02]  /*148a0*/  VIADD R152, R152, 0x20 ;  /* 0x0000002098987836 */ /* 0x000fe40000000000 */
[----:B------:R-:W-:-:S07]  /*148b0*/  VIADD R151, R151, 0x20 ;  /* 0x0000002097977836 */ /* 0x000fce0000000000 */
.L_x_10561:
[----:B------:R-:W-:Y:S05]  /*148c0*/  BSYNC.RECONVERGENT B1 ;  /* 0x0000000000017941 */ /* 0x000fea0003800200 */
.L_x_10560:
        /* <DEDUP_REMOVED lines=9> */
.L_x_10683:
[----:B------:R-:W-:Y:S05]  /*14960*/  BSYNC.RECONVERGENT B2 ;  /* 0x0000000000027941 */ /* 0x000fea0003800200 */
.L_x_10682:
        /* <DEDUP_REMOVED lines=24> */
[--C-:B------:R-:W-:Y:S02]  /*14af0*/  @!P3 IMAD.MOV.U32 R158, RZ, RZ, R148.reuse ;  /* 0x000000ffff9eb224 */ /* 0x100fe400078e0094 */
[----:B------:R-:W-:Y:S02]  /*14b00*/  @P3 IMAD.MOV.U32 R5, RZ, RZ, R111 ;  /* 0x000000ffff053224 */ /* 0x000fe400078e006f */
[----:B------:R-:W-:Y:S01]  /*14b10*/  @P3 IMAD.MOV.U32 R158, RZ, RZ, R148 ;  /* 0x000000ffff9e3224 */ /* 0x000fe200078e0094 */
[----:B------:R-:W-:Y:S06]  /*14b20*/  BRA `(.L_x_10688) ;  /* 0x00000004000c7947 */ /* 0x000fec0003800000 */
.L_x_10689:
        /* <DEDUP_REMOVED lines=13> */
.L_x_10691:
[----:B------:R-:W-:Y:S05]  /*14c00*/  BSYNC.RECONVERGENT B4 ;  /* 0x0000000000047941 */ /* 0x000fea0003800200 */
.L_x_10690:
        /* <DEDUP_REMOVED lines=53> */
.L_x_10688:
[----:B------:R-:W-:Y:S05]  /*14f60*/  BSYNC.RECONVERGENT B3 ;  /* 0x0000000000037941 */ /* 0x000fea0003800200 */
.L_x_10687:
        /* <DEDUP_REMOVED lines=11> */
.L_x_10686:
[----:B------:R-:W-:Y:S05]  /*15020*/  BSYNC.RECONVERGENT B2 ;  /* 0x0000000000027941 */ /* 0x000fea0003800200 */
.L_x_10685:
        /* <DEDUP_REMOVED lines=23> */
.L_x_10696:
        /* <DEDUP_REMOVED lines=13> */
.L_x_10698:
[----:B------:R-:W-:Y:S05]  /*15270*/  BSYNC.RECONVERGENT B4 ;  /* 0x0000000000047941 */ /* 0x000fea0003800200 */
.L_x_10697:
        /* <DEDUP_REMOVED lines=54> */
.L_x_10695:
[----:B------:R-:W-:Y:S05]  /*155e0*/  BSYNC.RECONVERGENT B3 ;  /* 0x0000000000037941 */ /* 0x000fea0003800200 */
.L_x_10694:
        /* <DEDUP_REMOVED lines=13> */
.L_x_10693:
[----:B------:R-:W-:Y:S05]  /*156c0*/  BSYNC.RECONVERGENT B2 ;  /* 0x0000000000027941 */ /* 0x000fea0003800200 */
.L_x_10692:
        /* <DEDUP_REMOVED lines=22> */
.L_x_10703:
        /* <DEDUP_REMOVED lines=13> */
.L_x_10705:
[----:B------:R-:W-:Y:S05]  /*15900*/  BSYNC.RECONVERGENT B4 ;  /* 0x0000000000047941 */ /* 0x000fea0003800200 */
.L_x_10704:
        /* <DEDUP_REMOVED lines=54> */
.L_x_10702:
[----:B------:R-:W-:Y:S05]  /*15c70*/  BSYNC.RECONVERGENT B3 ;  /* 0x0000000000037941 */ /* 0x000fea0003800200 */
.L_x_10701:
        /* <DEDUP_REMOVED lines=11> */
.L_x_10700:
[----:B------:R-:W-:Y:S05]  /*15d30*/  BSYNC.RECONVERGENT B2 ;  /* 0x0000000000027941 */ /* 0x000fea0003800200 */
.L_x_10699:
        /* <DEDUP_REMOVED lines=20> */
[--C-:B------:R-:W-:Y:S02]  /*15e80*/  @!P3 IMAD.MOV.U32 R2, RZ, RZ, R104.reuse ;  /* 0x000000ffff02b224 */ /* 0x100fe400078e0068 */
[----:B------:R-:W-:Y:S01]  /*15e90*/  @P3 IMAD.MOV.U32 R2, RZ, RZ, R104 ;  /* 0x000000ffff023224 */ /* 0x000fe200078e0068 */
[----:B------:R-:W-:Y:S06]  /*15ea0*/  BRA `(.L_x_10709) ;  /* 0x0000000400107947 */ /* 0x000fec0003800000 */
.L_x_10710:
        /* <DEDUP_REMOVED lines=13> */
.L_x_10712:
[----:B------:R-:W-:Y:S05]  /*15f80*/  BSYNC.RECONVERGENT B4 ;  /* 0x0000000000047941 */ /* 0x000fea0003800200 */
.L_x_10711:
        /* <DEDUP_REMOVED lines=54> */
.L_x_10709:
[----:B------:R-:W-:Y:S05]  /*162f0*/  BSYNC.RECONVERGENT B3 ;  /* 0x0000000000037941 */ /* 0x000fea0003800200 */
.L_x_10708:
        /* <DEDUP_REMOVED lines=13> */
.L_x_10707:
[----:B------:R-:W-:Y:S05]  /*163d0*/  BSYNC.RECONVERGENT B2 ;  /* 0x0000000000027941 */ /* 0x000fea0003800200 */
.L_x_10706:
        /* <DEDUP_REMOVED lines=17> */
[----:B------:R-:W-:Y:S01]  /*164f0*/  @!P3 MOV R158, R2 ;  /* 0x00000002009eb202 */ /* 0x000fe20000000f00 */
[----:B------:R-:W-:Y:S02]  /*16500*/  @P3 VIADD R104, R135, 0x1 ;  /* 0x0000000187683836 */ /* 0x000fe40000000000 */
[----:B------:R-:W-:Y:S02]  /*16510*/  @P3 IMAD.MOV.U32 R10, RZ, RZ, R111 ;  /* 0x000000ffff0a3224 */ /* 0x000fe400078e006f */
[----:B------:R-:W-:Y:S01]  /*16520*/  @P3 IMAD.MOV.U32 R158, RZ, RZ, R2 ;  /* 0x000000ffff9e3224 */ /* 0x000fe200078e0002 */
[----:B------:R-:W-:Y:S06]  /*16530*/  BRA `(.L_x_10716) ;  /* 0x00000004000c7947 */ /* 0x000fec0003800000 */
.L_x_10717:
        /* <DEDUP_REMOVED lines=13> */
.L_x_10719:
[----:B------:R-:W-:Y:S05]  /*16610*/  BSYNC.RECONVERGENT B4 ;  /* 0x0000000000047941 */ /* 0x000fea0003800200 */
.L_x_10718:
        /* <DEDUP_REMOVED lines=53> */
.L_x_10716:
[----:B------:R-:W-:Y:S05]  /*16970*/  BSYNC.RECONVERGENT B3 ;  /* 0x0000000000037941 */ /* 0x000fea0003800200 */
.L_x_10715:
        /* <DEDUP_REMOVED lines=11> */
.L_x_10714:
[----:B------:R-:W-:Y:S05]  /*16a30*/  BSYNC.RECONVERGENT B2 ;  /* 0x0000000000027941 */ /* 0x000fea0003800200 */
.L_x_10713:
        /* <DEDUP_REMOVED lines=23> */
.L_x_10724:
        /* <DEDUP_REMOVED lines=13> */
.L_x_10726:
[----:B------:R-:W-:Y:S05]  /*16c80*/  BSYNC.RECONVERGENT B4 ;  /* 0x0000000000047941 */ /* 0x000fea0003800200 */
.L_x_10725:
        /* <DEDUP_REMOVED lines=54> */
.L_x_10723:
[----:B------:R-:W-:Y:S05]  /*16ff0*/  BSYNC.RECONVERGENT B3 ;  /* 0x0000000000037941 */ /* 0x000fea0003800200 */
.L_x_10722:
        /* <DEDUP_REMOVED lines=13> */
.L_x_10721:
[----:B------:R-:W-:Y:S05]  /*170d0*/  BSYNC.RECONVERGENT B2 ;  /* 0x0000000000027941 */ /* 0x000fea0003800200 */
.L_x_10720:
        /* <DEDUP_REMOVED lines=22> */
.L_x_10731:
        /* <DEDUP_REMOVED lines=13> */
.L_x_10733:
[----:B------:R-:W-:Y:S05]  /*17310*/  BSYNC.RECONVERGENT B4 ;  /* 0x0000000000047941 */ /* 0x000fea0003800200 */
.L_x_10732:
        /* <DEDUP_REMOVED lines=53> */
.L_x_10730:
[----:B------:R-:W-:Y:S05]  /*17670*/  BSYNC.RECONVERGENT B3 ;  /* 0x0000000000037941 */ /* 0x000fea0003800200 */
.L_x_10729:
        /* <DEDUP_REMOVED lines=11> */
.L_x_10728:
[----:B------:R-:W-:Y:S05]  /*17730*/  BSYNC.RECONVERGENT B2 ;  /* 0x0000000000027941 */ /* 0x000fea0003800200 */
.L_x_10727:
        /* <DEDUP_REMOVED lines=23> */
.L_x_10738:
        /* <DEDUP_REMOVED lines=13> */
.L_x_10740:
[----:B------:R-:W-:Y:S05]  /*17980*/  BSYNC.RECONVERGENT B4 ;  /* 0x0000000000047941 */ /* 0x000fea0003800200 */
.L_x_10739:
        /* <DEDUP_REMOVED lines=54> */
.L_x_10737:
[----:B------:R-:W-:Y:S05]  /*17cf0*/  BSYNC.RECONVERGENT B3 ;  /* 0x0000000000037941 */ /* 0x000fea0003800200 */
.L_x_10736:
        /* <DEDUP_REMOVED lines=13> */
.L_x_10735:
[----:B------:R-:W-:Y:S05]  /*17dd0*/  BSYNC.RECONVERGENT B2 ;  /* 0x0000000000027941 */ /* 0x000fea0003800200 */
.L_x_10734:
[----:B------:R-:W-:Y:S02]  /*17de0*/  F2FP.BF16.F32.PACK_AB R107, RZ, R145 ;  /* 0x00000091ff6b723e */ /* 0x000fe400000010ff */
[----:B------:R-:W-:Y:S02]  /*17df0*/  PRMT R106, R163, 0x5410, R106 ;  /* 0x00005410a36a7816 */ /* 0x000fe4000000006a */
[----:B------:R-:W-:Y:S02]  /*17e00*/  PRMT R105, R161, 0x5410, R162 ;  /* 0x00005410a1697816 */ /* 0x000fe400000000a2 */
[----:B------:R-:W-:Y:S02]  /*17e10*/  PRMT R104, R148, 0x5410, R157 ;  /* 0x0000541094687816 */ /* 0x000fe4000000009d */
[----:B------:R-:W-:Y:S01]  /*17e20*/  PRMT R107, R160, 0x5410, R107 ;  /* 0x00005410a06b7816 */ /* 0x000fe2000000006b */
[----:B------:R-:W-:Y:S06]  /*17e30*/  BRA `(.L_x_10741) ;  /* 0x00000030004c7947 */ /* 0x000fec0003800000 */
.L_x_10684:
[----:B------:R-:W-:Y:S01]  /*17e40*/  BSSY.RECONVERGENT B2, `(.L_x_10742) ;  /* 0x0000062000027945 */ /* 0x000fe20003800200 */
[----:B------:R-:W-:Y:S01]  /*17e50*/  IMAD.MOV.U32 R18, RZ, RZ, RZ ;  /* 0x000000ffff127224 */ /* 0x000fe200078e00ff */
[----:B------:R-:W-:Y:S01]  /*17e60*/  MOV R158, R148 ;  /* 0x00000094009e7202 */ /* 0x000fe20000000f00 */
[----:B-1----:R-:W-:Y:S01]  /*17e70*/  IMAD.MOV.U32 R104, RZ, RZ, R2 ;  /* 0x000000ffff687224 */ /* 0x002fe200078e0002 */
        /* <DEDUP_REMOVED lines=17> */
.L_x_10746:
        /* <DEDUP_REMOVED lines=13> */
.L_x_10748:
[----:B------:R-:W-:Y:S05]  /*18060*/  BSYNC.RECONVERGENT B4 ;  /* 0x0000000000047941 */ /* 0x000fea0003800200 */
.L_x_10747:
        /* <DEDUP_REMOVED lines=53> */
.L_x_10745:
[----:B------:R-:W-:Y:S05]  /*183c0*/  BSYNC.RECONVERGENT B3 ;  /* 0x0000000000037941 */ /* 0x000fea0003800200 */
.L_x_10744:
        /* <DEDUP_REMOVED lines=9> */
.L_x_10743:
[----:B------:R-:W-:Y:S05]  /*18460*/  BSYNC.RECONVERGENT B2 ;  /* 0x0000000000027941 */ /* 0x000fea0003800200 */
.L_x_10742:
        /* <DEDUP_REMOVED lines=18> */
.L_x_10753:
        /* <DEDUP_REMOVED lines=13> */
.L_x_10755:
[----:B------:R-:W-:Y:S05]  /*18660*/  BSYNC.RECONVERGENT B4 ;  /* 0x0000000000047941 */ /* 0x000fea0003800200 */
.L_x_10754:
        /* <DEDUP_REMOVED lines=54> */
.L_x_10752:
[----:B------:R-:W-:Y:S05]  /*189d0*/  BSYNC.RECONVERGENT B3 ;  /* 0x0000000000037941 */ /* 0x000fea0003800200 */
.L_x_10751:
        /* <DEDUP_REMOVED lines=10> */
.L_x_10750:
[----:B------:R-:W-:Y:S05]  /*18a80*/  BSYNC.RECONVERGENT B2 ;  /* 0x0000000000027941 */ /* 0x000fea0003800200 */
.L_x_10749:
        /* <DEDUP_REMOVED lines=18> */
.L_x_10760:
        /* <DEDUP_REMOVED lines=13> */
.L_x_10762:
[----:B------:R-:W-:Y:S05]  /*18c80*/  BSYNC.RECONVERGENT B4 ;  /* 0x0000000000047941 */ /* 0x000fea0003800200 */
.L_x_10761:
        /* <DEDUP_REMOVED lines=54> */
.L_x_10759:
[----:B------:R-:W-:Y:S05]  /*18ff0*/  BSYNC.RECONVERGENT B3 ;  /* 0x0000000000037941 */ /* 0x000fea0003800200 */
.L_x_10758:
        /* <DEDUP_REMOVED lines=9> */
.L_x_10757:
[----:B------:R-:W-:Y:S05]  /*19090*/  BSYNC.RECONVERGENT B2 ;  /* 0x0000000000027941 */ /* 0x000fea0003800200 */
.L_x_10756:
        /* <DEDUP_REMOVED lines=18> */
.L_x_10767:
        /* <DEDUP_REMOVED lines=13> */
.L_x_10769:
[----:B------:R-:W-:Y:S05]  /*19290*/  BSYNC.RECONVERGENT B4 ;  /* 0x0000000000047941 */ /* 0x000fea0003800200 */
.L_x_10768:
        /* <DEDUP_REMOVED lines=54> */
.L_x_10766:
[----:B------:R-:W-:Y:S05]  /*19600*/  BSYNC.RECONVERGENT B3 ;  /* 0x0000000000037941 */ /* 0x000fea0003800200 */
.L_x_10765:
        /* <DEDUP_REMOVED lines=10> */
.L_x_10764:
[----:B------:R-:W-:Y:S05]  /*196b0*/  BSYNC.RECONVERGENT B2 ;  /* 0x0000000000027941 */ /* 0x000fea0003800200 */
.L_x_10763:
        /* <DEDUP_REMOVED lines=18> */
.L_x_10774:
        /* <DEDUP_REMOVED lines=13> */
.L_x_10776:
[----:B------:R-:W-:Y:S05]  /*198b0*/  BSYNC.RECONVERGENT B4 ;  /* 0x0000000000047941 */ /* 0x000fea0003800200 */
.L_x_10775:
        /* <DEDUP_REMOVED lines=54> */
.L_x_10773:
[----:B------:R-:W-:Y:S05]  /*19c20*/  BSYNC.RECONVERGENT B3 ;  /* 0x0000000000037941 */ /* 0x000fea0003800200 */
.L_x_10772:
        /* <DEDUP_REMOVED lines=9> */
.L_x_10771:
[----:B------:R-:W-:Y:S05]  /*19cc0*/  BSYNC.RECONVERGENT B2 ;  /* 0x0000000000027941 */ /* 0x000fea0003800200 */
.L_x_10770:
        /* <DEDUP_REMOVED lines=18> */
.L_x_10781:
        /* <DEDUP_REMOVED lines=13> */
.L_x_10783:
[----:B------:R-:W-:Y:S05]  /*19ec0*/  BSYNC.RECONVERGENT B4 ;  /* 0x0000000000047941 */ /* 0x000fea0003800200 */
.L_x_10782:
        /* <DEDUP_REMOVED lines=54> */
.L_x_10780:
[----:B------:R-:W-:Y:S05]  /*1a230*/  BSYNC.RECONVERGENT B3 ;  /* 0x0000000000037941 */ /* 0x000fea0003800200 */
.L_x_10779:
        /* <DEDUP_REMOVED lines=10> */
.L_x_10778:
[----:B------:R-:W-:Y:S05]  /*1a2e0*/  BSYNC.RECONVERGENT B2 ;  /* 0x0000000000027941 */ /* 0x000fea0003800200 */
.L_x_10777:
        /* <DEDUP_REMOVED lines=18> */
.L_x_10788:
        /* <DEDUP_REMOVED lines=13> */
.L_x_10790:
[----:B------:R-:W-:Y:S05]  /*1a4e0*/  BSYNC.RECONVERGENT B4 ;  /* 0x0000000000047941 */ /* 0x000fea0003800200 */
.L_x_10789:
        /* <DEDUP_REMOVED lines=54> */
.L_x_10787:
[----:B------:R-:W-:Y:S05]  /*1a850*/  BSYNC.RECONVERGENT B3 ;  /* 0x0000000000037941 */ /* 0x000fea0003800200 */
.L_x_10786:
        /* <DEDUP_REMOVED lines=9> */
.L_x_10785:
[----:B------:R-:W-:Y:S05]  /*1a8f0*/  BSYNC.RECONVERGENT B2 ;  /* 0x0000000000027941 */ /* 0x000fea0003800200 */
.L_x_10784:
        /* <DEDUP_REMOVED lines=18> */
.L_x_10795:
        /* <DEDUP_REMOVED lines=13> */
.L_x_10797:
[----:B------:R-:W-:Y:S05]  /*1aaf0*/  BSYNC.RECONVERGENT B4 ;  /* 0x0000000000047941 */ /* 0x000fea0003800200 */
.L_x_10796:
        /* <DEDUP_REMOVED lines=54> */
.L_x_10794:
[----:B------:R-:W-:Y:S05]  /*1ae60*/  BSYNC.RECONVERGENT B3 ;  /* 0x0000000000037941 */ /* 0x000fea0003800200 */
.L_x_10793:
        /* <DEDUP_REMOVED lines=10> */
.L_x_10792:
[----:B------:R-:W-:Y:S05]  /*1af10*/  BSYNC.RECONVERGENT B2 ;  /* 0x0000000000027941 */ /* 0x000fea0003800200 */
.L_x_10791:
[----:B------:R-:W-:Y:S02]  /*1af20*/  F2FP.BF16.F32.PACK_AB R107, RZ, R145 ;  /* 0x00000091ff6b723e */ /* 0x000fe400000010ff */
[----:B------:R-:W-:Y:S02]  /*1af30*/  PRMT R106, R162, 0x5410, R163 ;  /* 0x00005410a26a7816 */ /* 0x000fe400000000a3 */
[----:B------:R-:W-:Y:S02]  /*1af40*/  PRMT R105, R161, 0x5410, R160 ;  /* 0x00005410a1697816 */ /* 0x000fe400000000a0 */
[----:B------:R-:W-:Y:S02]  /*1af50*/  PRMT R104, R159, 0x5410, R157 ;  /* 0x000054109f687816 */ /* 0x000fe4000000009d */
[----:B------:R-:W-:-:S07]  /*1af60*/  PRMT R107, R148, 0x5410, R107 ;  /* 0x00005410946b7816 */ /* 0x000fce000000006b */
.L_x_10741:
        /* <DEDUP_REMOVED lines=26> */
.L_x_10799:
[----:B------:R-:W-:Y:S05]  /*1b110*/  BSYNC.RECONVERGENT B2 ;  /* 0x0000000000027941 */ /* 0x000fea0003800200 */
.L_x_10798:
[----:B------:R-:W-:Y:S01]  /*1b120*/  IADD3 R152, PT, PT, R152, 0x20, RZ ;  /* 0x0000002098987810 */ /* 0x000fe20007ffe0ff */
[----:B------:R-:W-:-:S07]  /*1b130*/  VIADD R151, R151, 0x20 ;  /* 0x0000002097977836 */ /* 0x000fce0000000000 */
.L_x_10681:
[----:B------:R-:W-:Y:S05]  /*1b140*/  BSYNC.RECONVERGENT B1 ;  /* 0x0000000000017941 */ /* 0x000fea0003800200 */
.L_x_10680:
        /* <DEDUP_REMOVED lines=9> */
.L_x_10803:
[----:B------:R-:W-:Y:S05]  /*1b1e0*/  BSYNC.RECONVERGENT B2 ;  /* 0x0000000000027941 */ /* 0x000fea0003800200 */
.L_x_10802:
        /* <DEDUP_REMOVED lines=28> */
.L_x_10809:
        /* <DEDUP_REMOVED lines=13> */
.L_x_10811:
[----:B------:R-:W-:Y:S05]  /*1b480*/  BSYNC.RECONVERGENT B4 ;  /* 0x0000000000047941 */ /* 0x000fea0003800200 */
.L_x_10810:
        /* <DEDUP_REMOVED lines=53> */
.L_x_10808:
[----:B------:R-:W-:Y:S05]  /*1b7e0*/  BSYNC.RECONVERGENT B3 ;  /* 0x0000000000037941 */ /* 0x000fea0003800200 */
.L_x_10807:
        /* <DEDUP_REMOVED lines=11> */
.L_x_10806:
[----:B------:R-:W-:Y:S05]  /*1b8a0*/  BSYNC.RECONVERGENT B2 ;  /* 0x0000000000027941 */ /* 0x000fea0003800200 */
.L_x_10805:
        /* <DEDUP_REMOVED lines=23> */
.L_x_10816:
        /* <DEDUP_REMOVED lines=13> */
.L_x_10818:
[----:B------:R-:W-:Y:S05]  /*1baf0*/  BSYNC.RECONVERGENT B4 ;  /* 0x0000000000047941 */ /* 0x000fea0003800200 */
.L_x_10817:
        /* <DEDUP_REMOVED lines=54> */
.L_x_10815:
[----:B------:R-:W-:Y:S05]  /*1be60*/  BSYNC.RECONVERGENT B3 ;  /* 0x0000000000037941 */ /* 0x000fea0003800200 */
.L_x_10814:
        /* <DEDUP_REMOVED lines=13> */
.L_x_10813:
[----:B------:R-:W-:Y:S05]  /*1bf40*/  BSYNC.RECONVERGENT B2 ;  /* 0x0000000000027941 */ /* 0x000fea0003800200 */
.L_x_10812:
        /* <DEDUP_REMOVED lines=22> */
.L_x_10823:
        /* <DEDUP_REMOVED lines=13> */
.L_x_10825:
[----:B------:R-:W-:Y:S05]  /*1c180*/  BSYNC.RECONVERGENT B4 ;  /* 0x0000000000047941 */ /* 0x000fea0003800200 */
.L_x_10824:
        /* <DEDUP_REMOVED lines=53> */
[----:B------:R-:W-:-:S07]  /*1c4e0*/  MOV R104, R126 ;  /* 0x0000007e00687202 */ /* 0x000fce0000000f00 */
.L_x_10822:
[----:B------:R-:W-:Y:S05]  /*1c4f0*/  BSYNC.RECONVERGENT B3 ;  /* 0x0000000000037941 */ /* 0x000fea0003800200 */
.L_x_10821:
        /* <DEDUP_REMOVED lines=11> */
.L_x_10820:
[----:B------:R-:W-:Y:S05]  /*1c5b0*/  BSYNC.RECONVERGENT B2 ;  /* 0x0000000000027941 */ /* 0x000fea0003800200 */
.L_x_10819:
[----:B------:R-:W-:Y:S01]  /*1c5c0*/  @!P2 PRMT R127, R105, 0x7632, R127 ;  /* 0x00007632697fa816 */ /* 0x000fe2000000007f */
        /* <DEDUP_REMOVED lines=22> */
.L_x_10830:
        /* <DEDUP_REMOVED lines=13> */
.L_x_10832:
[----:B------:R-:W-:Y:S05]  /*1c800*/  BSYNC.RECONVERGENT B4 ;  /* 0x0000000000047941 */ /* 0x000fea0003800200 */
.L_x_10831:
        /* <DEDUP_REMOVED lines=54> */
.L_x_10829:
[----:B------:R-:W-:Y:S05]  /*1cb70*/  BSYNC.RECONVERGENT B3 ;  /* 0x0000000000037941 */ /* 0x000fea0003800200 */
.L_x_10828:
[----:B-----5:R-:W-:Y:S01]  /*1cb80*/  PRMT R104, R21, 0x7632, R104 ;  /* 0x0000763215687816 */ /* 0x020fe20000000068 */
[----:B------:R-:W-:Y:S01]  /*1cb90*/  HFMA2 R136, -RZ, RZ, 0.1171875, 0 ;  /* 0x2f800000ff887431 */ /* 0x000fe200000001ff */
        /* <DEDUP_REMOVED lines=11> */
.L_x_10827:
[----:B------:R-:W-:Y:S05]  /*1cc50*/  BSYNC.RECONVERGENT B2 ;  /* 0x0000000000027941 */ /* 0x000fea0003800200 */
.L_x_10826:
        /* <DEDUP_REMOVED lines=22> */
.L_x_10837:
        /* <DEDUP_REMOVED lines=13> */
.L_x_10839:
[----:B------:R-:W-:Y:S05]  /*1ce90*/  BSYNC.RECONVERGENT B4 ;  /* 0x0000000000047941 */ /* 0x000fea0003800200 */
.L_x_10838:
        /* <DEDUP_REMOVED lines=52> */
[----:B------:R-:W-:Y:S01]  /*1d1e0*/  HFMA2 R104, -RZ, RZ, 0, 0 ;  /* 0x00000000ff687431 */ /* 0x000fe200000001ff */
[----:B------:R-:W-:-:S07]  /*1d1f0*/  LOP3.LUT R112, R136, UR22, R105, 0x96, !PT ;  /* 0x0000001688707c12 */ /* 0x000fce000f8e9669 */
.L_x_10836:
[----:B------:R-:W-:Y:S05]  /*1d200*/  BSYNC.RECONVERGENT B3 ;  /* 0x0000000000037941 */ /* 0x000fea0003800200 */
.L_x_10835:
        /* <DEDUP_REMOVED lines=11> */
.L_x_10834:
[----:B------:R-:W-:Y:S05]  /*1d2c0*/  BSYNC.RECONVERGENT B2 ;  /* 0x0000000000027941 */ /* 0x000fea0003800200 */
.L_x_10833:
        /* <DEDUP_REMOVED lines=20> */
[----:B------:R-:W-:Y:S01]  /*1d410*/  @!P3 MOV R11, R112 ;  /* 0x00000070000bb202 */ /* 0x000fe20000000f00 */
[----:B------:R-:W-:Y:S01]  /*1d420*/  @P3 IMAD.MOV.U32 R11, RZ, RZ, R111 ;  /* 0x000000ffff0b3224 */ /* 0x000fe200078e006f */
[----:B------:R-:W-:Y:S06]  /*1d430*/  BRA `(.L_x_10843) ;  /* 0x0000000400107947 */ /* 0x000fec0003800000 */
.L_x_10844:
        /* <DEDUP_REMOVED lines=13> */
.L_x_10846:
[----:B------:R-:W-:Y:S05]  /*1d510*/  BSYNC.RECONVERGENT B4 ;  /* 0x0000000000047941 */ /* 0x000fea0003800200 */
.L_x_10845:
        /* <DEDUP_REMOVED lines=54> */
.L_x_10843:
[----:B------:R-:W-:Y:S05]  /*1d880*/  BSYNC.RECONVERGENT B3 ;  /* 0x0000000000037941 */ /* 0x000fea0003800200 */
.L_x_10842:
[----:B-----5:R-:W-:Y:S01]  /*1d890*/  PRMT R104, R22, 0x7632, R104 ;  /* 0x0000763216687816 */ /* 0x020fe20000000068 */
        /* <DEDUP_REMOVED lines=11> */
[----:B------:R-:W-:-:S07]  /*1d950*/  FADD.FTZ R137, R137, R104 ;  /* 0x0000006889897221 */ /* 0x000fce0000010000 */
.L_x_10841:
[----:B------:R-:W-:Y:S05]  /*1d960*/  BSYNC.RECONVERGENT B2 ;  /* 0x0000000000027941 */ /* 0x000fea0003800200 */
.L_x_10840:
        /* <DEDUP_REMOVED lines=19> */
[----:B------:R-:W-:Y:S01]  /*1daa0*/  @!P3 IMAD.MOV.U32 R12, RZ, RZ, R112 ;  /* 0x000000ffff0cb224 */ /* 0x000fe200078e0070 */
[----:B------:R-:W-:Y:S01]  /*1dab0*/  @P3 MOV R12, R111 ;  /* 0x0000006f000c3202 */ /* 0x000fe20000000f00 */
[----:B------:R-:W-:Y:S06]  /*1dac0*/  BRA `(.L_x_10850) ;  /* 0x0000000400107947 */ /* 0x000fec0003800000 */
.L_x_10851:
        /* <DEDUP_REMOVED lines=13> */
.L_x_10853:
[----:B------:R-:W-:Y:S05]  /*1dba0*/  BSYNC.RECONVERGENT B4 ;  /* 0x0000000000047941 */ /* 0x000fea0003800200 */
.L_x_10852:
        /* <DEDUP_REMOVED lines=50> */
[----:B------:R-:W-:Y:S02]  /*1ded0*/  UIADD3 UR21, UPT, UPT, UR5, -0x695add53, URZ ;  /* 0x96a522ad05157890 */ /* 0x000fe4000fffe0ff */
[----:B------:R-:W-:Y:S01]  /*1dee0*/  MOV R106, R104 ;  /* 0x00000068006a7202 */ /* 0x000fe20000000f00 */
[----:B------:R-:W-:-:S03]  /*1def0*/  HFMA2 R104, -RZ, RZ, 0, 0 ;  /* 0x00000000ff687431 */ /* 0x000fc600000001ff */
[----:B------:R-:W-:-:S07]  /*1df00*/  LOP3.LUT R112, R146, UR21, R105, 0x96, !PT ;  /* 0x0000001592707c12 */ /* 0x000fce000f8e9669 */
.L_x_10850:
[----:B------:R-:W-:Y:S05]  /*1df10*/  BSYNC.RECONVERGENT B3 ;  /* 0x0000000000037941 */ /* 0x000fea0003800200 */
.L_x_10849:
        /* <DEDUP_REMOVED lines=11> */
.L_x_10848:
[----:B------:R-:W-:Y:S05]  /*1dfd0*/  BSYNC.RECONVERGENT B2 ;  /* 0x0000000000027941 */ /* 0x000fea0003800200 */
.L_x_10847:
        /* <DEDUP_REMOVED lines=17> */
[--C-:B------:R-:W-:Y:S01]  /*1e0f0*/  @!P2 IMAD.MOV.U32 R148, RZ, RZ, R106.reuse ;  /* 0x000000ffff94a224 */ /* 0x100fe200078e006a */
[----:B------:R-:W-:Y:S01]  /*1e100*/  @!P2 MOV R13, R112 ;  /* 0x00000070000da202 */ /* 0x000fe20000000f00 */
[----:B------:R-:W-:Y:S01]  /*1e110*/  @P2 VIADD R2, R104, 0x1 ;  /* 0x0000000168022836 */ /* 0x000fe20000000000 */
[----:B------:R-:W-:Y:S01]  /*1e120*/  @P2 MOV R13, R111 ;  /* 0x0000006f000d2202 */ /* 0x000fe20000000f00 */
[----:B------:R-:W-:Y:S01]  /*1e130*/  @P2 IMAD.MOV.U32 R148, RZ, RZ, R106 ;  /* 0x000000ffff942224 */ /* 0x000fe200078e006a */
[----:B------:R-:W-:Y:S06]  /*1e140*/  BRA `(.L_x_10857) ;  /* 0x0000000400107947 */ /* 0x000fec0003800000 */
.L_x_10858:
        /* <DEDUP_REMOVED lines=13> */
.L_x_10860:
[----:B------:R-:W-:Y:S05]  /*1e220*/  BSYNC.RECONVERGENT B4 ;  /* 0x0000000000047941 */ /* 0x000fea0003800200 */
.L_x_10859:
        /* <DEDUP_REMOVED lines=54> */
.L_x_10857:
[----:B------:R-:W-:Y:S05]  /*1e590*/  BSYNC.RECONVERGENT B3 ;  /* 0x0000000000037941 */ /* 0x000fea0003800200 */
.L_x_10856:
[----:B------:R-:W-:Y:S01]  /*1e5a0*/  I2FP.F32.U32 R13, R13 ;  /* 0x0000000d000d7245 */ /* 0x000fe20000201000 */
[----:B------:R-:W-:Y:S01]  /*1e5b0*/  HFMA2 R104, -RZ, RZ, 0.1171875, 0 ;  /* 0x2f800000ff687431 */ /* 0x000fe200000001ff */
[----:B------:R-:W-:-:S04]  /*1e5c0*/  PRMT R107, R107, 0x7632, R107 ;  /* 0x000076326b6b7816 */ /* 0x000fc8000000006b */
        /* <DEDUP_REMOVED lines=10> */
.L_x_10855:
[----:B------:R-:W-:Y:S05]  /*1e670*/  BSYNC.RECONVERGENT B2 ;  /* 0x0000000000027941 */ /* 0x000fea0003800200 */
.L_x_10854:
[----:B------:R-:W-:Y:S02]  /*1e680*/  F2FP.BF16.F32.PACK_AB R107, RZ, R147 ;  /* 0x00000093ff6b723e */ /* 0x000fe400000010ff */
[----:B------:R-:W-:Y:S02]  /*1e690*/  PRMT R106, R164, 0x5410, R165 ;  /* 0x00005410a46a7816 */ /* 0x000fe400000000a5 */
[----:B------:R-:W-:Y:S02]  /*1e6a0*/  PRMT R105, R161, 0x5410, R163 ;  /* 0x00005410a1697816 */ /* 0x000fe400000000a3 */
[----:B------:R-:W-:Y:S02]  /*1e6b0*/  PRMT R104, R153, 0x5410, R160 ;  /* 0x0000541099687816 */ /* 0x000fe400000000a0 */
[----:B------:R-:W-:Y:S01]  /*1e6c0*/  PRMT R107, R162, 0x5410, R107 ;  /* 0x00005410a26b7816 */ /* 0x000fe2000000006b */
[----:B------:R-:W-:Y:S06]  /*1e6d0*/  BRA `(.L_x_10861) ;  /* 0x0000003000507947 */ /* 0x000fec0003800000 */
.L_x_10804:
        /* <DEDUP_REMOVED lines=21> */
.L_x_10866:
        /* <DEDUP_REMOVED lines=13> */
.L_x_10868:
[----:B------:R-:W-:Y:S05]  /*1e900*/  BSYNC.RECONVERGENT B4 ;  /* 0x0000000000047941 */ /* 0x000fea0003800200 */
.L_x_10867:
        /* <DEDUP_REMOVED lines=52> */
[----:B------:R-:W-:-:S07]  /*1ec50*/  IMAD.MOV.U32 R104, RZ, RZ, RZ ;  /* 0x000000ffff687224 */ /* 0x000fce00078e00ff */
.L_x_10865:
[----:B------:R-:W-:Y:S05]  /*1ec60*/  BSYNC.RECONVERGENT B3 ;  /* 0x0000000000037941 */ /* 0x000fea0003800200 */
.L_x_10864:
        /* <DEDUP_REMOVED lines=9> */
.L_x_10863:
[----:B------:R-:W-:Y:S05]  /*1ed00*/  BSYNC.RECONVERGENT B2 ;  /* 0x0000000000027941 */ /* 0x000fea0003800200 */
.L_x_10862:
        /* <DEDUP_REMOVED lines=18> */
.L_x_10873:
        /* <DEDUP_REMOVED lines=13> */
.L_x_10875:
[----:B------:R-:W-:Y:S05]  /*1ef00*/  BSYNC.RECONVERGENT B4 ;  /* 0x0000000000047941 */ /* 0x000fea0003800200 */
.L_x_10874:
        /* <DEDUP_REMOVED lines=54> */
.L_x_10872:
[----:B------:R-:W-:Y:S05]  /*1f270*/  BSYNC.RECONVERGENT B3 ;  /* 0x0000000000037941 */ /* 0x000fea0003800200 */
.L_x_10871:
        /* <DEDUP_REMOVED lines=10> */
.L_x_10870:
[----:B------:R-:W-:Y:S05]  /*1f320*/  BSYNC.RECONVERGENT B2 ;  /* 0x0000000000027941 */ /* 0x000fea0003800200 */
.L_x_10869:
        /* <DEDUP_REMOVED lines=18> */
.L_x_10880:
        /* <DEDUP_REMOVED lines=13> */
.L_x_10882:
[----:B------:R-:W-:Y:S05]  /*1f520*/  BSYNC.RECONVERGENT B4 ;  /* 0x0000000000047941 */ /* 0x000fea0003800200 */
.L_x_10881:
        /* <DEDUP_REMOVED lines=54> */
.L_x_10879:
[----:B------:R-:W-:Y:S05]  /*1f890*/  BSYNC.RECONVERGENT B3 ;  /* 0x0000000000037941 */ /* 0x000fea0003800200 */
.L_x_10878:
        /* <DEDUP_REMOVED lines=9> */
.L_x_10877:
[----:B------:R-:W-:Y:S05]  /*1f930*/  BSYNC.RECONVERGENT B2 ;  /* 0x0000000000027941 */ /* 0x000fea0003800200 */
.L_x_10876:
        /* <DEDUP_REMOVED lines=18> */
.L_x_10887:
        /* <DEDUP_REMOVED lines=13> */
.L_x_10889:
[----:B------:R-:W-:Y:S05]  /*1fb30*/  BSYNC.RECONVERGENT B4 ;  /* 0x0000000000047941 */ /* 0x000fea0003800200 */
.L_x_10888:
        /* <DEDUP_REMOVED lines=54> */
.L_x_10886:
[----:B------:R-:W-:Y:S05]  /*1fea0*/  BSYNC.RECONVERGENT B3 ;  /* 0x0000000000037941 */ /* 0x000fea0003800200 */
.L_x_10885:
        /* <DEDUP_REMOVED lines=10> */
.L_x_10884:
[----:B------:R-:W-:Y:S05]  /*1ff50*/  BSYNC.RECONVERGENT B2 ;  /* 0x0000000000027941 */ /* 0x000fea0003800200 */
.L_x_10883:
        /* <DEDUP_REMOVED lines=18> */
.L_x_10894:
        /* <DEDUP_REMOVED lines=13> */
.L_x_10896:
[----:B------:R-:W-:Y:S05]  /*20150*/  BSYNC.RECONVERGENT B4 ;  /* 0x0000000000047941 */ /* 0x000fea0003800200 */
.L_x_10895:
        /* <DEDUP_REMOVED lines=54> */
.L_x_10893:
[----:B------:R-:W-:Y:S05]  /*204c0*/  BSYNC.RECONVERGENT B3 ;  /* 0x0000000000037941 */ /* 0x000fea0003800200 */
.L_x_10892:
        /* <DEDUP_REMOVED lines=9> */
.L_x_10891:
[----:B------:R-:W-:Y:S05]  /*20560*/  BSYNC.RECONVERGENT B2 ;  /* 0x0000000000027941 */ /* 0x000fea0003800200 */
.L_x_10890:
        /* <DEDUP_REMOVED lines=18> */
.L_x_10901:
        /* <DEDUP_REMOVED lines=13> */
.L_x_10903:
[----:B------:R-:W-:Y:S05]  /*20760*/  BSYNC.RECONVERGENT B4 ;  /* 0x0000000000047941 */ /* 0x000fea0003800200 */
.L_x_10902:
        /* <DEDUP_REMOVED lines=54> */
.L_x_10900:
[----:B------:R-:W-:Y:S05]  /*20ad0*/  BSYNC.RECONVERGENT B3 ;  /* 0x0000000000037941 */ /* 0x000fea0003800200 */
.L_x_10899:
        /* <DEDUP_REMOVED lines=10> */
.L_x_10898:
[----:B------:R-:W-:Y:S05]  /*20b80*/  BSYNC.RECONVERGENT B2 ;  /* 0x0000000000027941 */ /* 0x000fea0003800200 */
.L_x_10897:
        /* <DEDUP_REMOVED lines=18> */
.L_x_10908:
        /* <DEDUP_REMOVED lines=13> */
.L_x_10910:
[----:B------:R-:W-:Y:S05]  /*20d80*/  BSYNC.RECONVERGENT B4 ;  /* 0x0000000000047941 */ /* 0x000fea0003800200 */
.L_x_10909:
        /* <DEDUP_REMOVED lines=54> */
.L_x_10907:
[----:B------:R-:W-:Y:S05]  /*210f0*/  BSYNC.RECONVERGENT B3 ;  /* 0x0000000000037941 */ /* 0x000fea0003800200 */
.L_x_10906:
        /* <DEDUP_REMOVED lines=9> */
.L_x_10905:
[----:B------:R-:W-:Y:S05]  /*21190*/  BSYNC.RECONVERGENT B2 ;  /* 0x0000000000027941 */ /* 0x000fea0003800200 */
.L_x_10904:
        /* <DEDUP_REMOVED lines=18> */
.L_x_10915:
        /* <DEDUP_REMOVED lines=13> */
.L_x_10917:
[----:B------:R-:W-:Y:S05]  /*21390*/  BSYNC.RECONVERGENT B4 ;  /* 0x0000000000047941 */ /* 0x000fea0003800200 */
.L_x_10916:
        /* <DEDUP_REMOVED lines=54> */
.L_x_10914:
[----:B------:R-:W-:Y:S05]  /*21700*/  BSYNC.RECONVERGENT B3 ;  /* 0x0000000000037941 */ /* 0x000fea0003800200 */
.L_x_10913:
        /* <DEDUP_REMOVED lines=10> */
.L_x_10912:
[----:B------:R-:W-:Y:S05]  /*217b0*/  BSYNC.RECONVERGENT B2 ;  /* 0x0000000000027941 */ /* 0x000fea0003800200 */
.L_x_10911:
[----:B------:R-:W-:Y:S02]  /*217c0*/  F2FP.BF16.F32.PACK_AB R107, RZ, R147 ;  /* 0x00000093ff6b723e */ /* 0x000fe400000010ff */
[----:B------:R-:W-:Y:S02]  /*217d0*/  MOV R148, R162 ;  /* 0x000000a200947202 */ /* 0x000fe40000000f00 */
[----:B------:R-:W-:Y:S02]  /*217e0*/  PRMT R106, R163, 0x5410, R164 ;  /* 0x00005410a36a7816 */ /* 0x000fe400000000a4 */
[----:B------:R-:W-:Y:S02]  /*217f0*/  PRMT R105, R160, 0x5410, R161 ;  /* 0x00005410a0697816 */ /* 0x000fe400000000a1 */
[----:B------:R-:W-:Y:S02]  /*21800*/  PRMT R104, R159, 0x5410, R158 ;  /* 0x000054109f687816 */ /* 0x000fe4000000009e */
[----:B------:R-:W-:-:S07]  /*21810*/  PRMT R107, R153, 0x5410, R107 ;  /* 0x00005410996b7816 */ /* 0x000fce000000006b */
.L_x_10861:
        /* <DEDUP_REMOVED lines=8> */
[----:B------:R-:W-:Y:S02]  /*218a0*/  LOP3.LUT R158, R9, 0xff, RZ, 0xc0, !PT ;  /* 0x000000ff099e7812 */ /* 0x000fe400078ec0ff */
[----:B------:R-:W-:Y:S02]  /*218b0*/  PRMT R106, R105, 0x4210, R104 ;  /* 0x00004210696a7816 */ /* 0x000fe40000000068 */
[----:B------:R-:W0:Y:S01]  /*218c0*/  LDC.64 R104, c[0x0][0x3b0] ;  /* 0x0000ec00ff687b82 */ /* 0x000e220000000a00 */
[----:B------:R-:W-:Y:S01]  /*218d0*/  LOP3.LUT R152, R8, 0xff, RZ, 0xc0, !PT ;  /* 0x000000ff08987812 */ /* 0x000fe200078ec0ff */
[----:B------:R-:W-:Y:S01]  /*218e0*/  IMAD.WIDE.U32 R158, R158, 0x1000000, RZ ;  /* 0x010000009e9e7825 */ /* 0x000fe200078e00ff */
[----:B------:R-:W-:-:S02]  /*218f0*/  LOP3.LUT R107, R106, 0xff00, R107, 0xf8, !PT ;  /* 0x0000ff006a6b7812 */ /* 0x000fc400078ef86b */
        /* <DEDUP_REMOVED lines=10> */
.L_x_10801:
[----:B------:R-:W-:Y:S05]  /*219a0*/  BSYNC.RECONVERGENT B1 ;  /* 0x0000000000017941 */ /* 0x000fea0003800200 */
.L_x_10800:
        /* <DEDUP_REMOVED lines=151> */
.L_x_10941:
[----:B-1----:R-:W-:Y:S01]  /*22320*/  FADD.FTZ R151, R162, R161 ;  /* 0x000000a1a2977221 */ /* 0x002fe20000010000 */
[----:B------:R-:W-:Y:S01]  /*22330*/  FMUL.FTZ R104, R153, R153 ;  /* 0x0000009999687220 */ /* 0x000fe20000410000 */
[----:B------:R-:W-:Y:S01]  /*22340*/  ISETP.NE.AND P1, PT, RZ, UR19, PT ;  /* 0x00000013ff007c0c */ /* 0x000fe2000bf25270 */
[----:B------:R-:W-:Y:S01]  /*22350*/  BSSY.RECONVERGENT B1, `(.L_x_10919) ;  /* 0x00000c3000017945 */ /* 0x000fe20003800200 */
[----:B------:R-:W-:Y:S01]  /*22360*/  FFMA.FTZ R151, R151, R106, UR20 ;  /* 0x0000001497977e23 */ /* 0x000fe2000801006a */
[----:B-----5:R-:W-:Y:S01]  /*22370*/  ISETP.GE.AND P2, PT, R150, 0x1, PT ;  /* 0x000000019600780c */ /* 0x020fe20003f46270 */
[----:B------:R-:W1:Y:S01]  /*22380*/  @!P5 LDC.64 R106, c[0x0][0x3c0] ;  /* 0x0000f000ff6adb82 */ /* 0x000e620000000a00 */
[----:B------:R-:W-:-:S05]  /*22390*/  FSEL R158, R104, RZ, P1 ;  /* 0x000000ff689e7208 */ /* 0x000fca0000800000 */
[----:B------:R-:W-:Y:S02]  /*223a0*/  FADD.FTZ R151, R151, R158 ;  /* 0x0000009e97977221 */ /* 0x000fe40000010000 */
[----:B------:R-:W2:Y:S04]  /*223b0*/  @!P5 LDC.64 R104, c[0x0][0x3c8] ;  /* 0x0000f200ff68db82 */ /* 0x000ea80000000a00 */
[----:B------:R-:W3:Y:S01]  /*223c0*/  MUFU.RSQ R151, R151 ;  /* 0x0000009700977308 */ /* 0x000ee20000001400 */
[----:B-1----:R-:W-:-:S05]  /*223d0*/  @!P5 IMAD.WIDE R106, R116, 0x4, R106 ;  /* 0x00000004746ad825 */ /* 0x002fca00078e026a */
[----:B------:R1:W-:Y:S01]  /*223e0*/  @!P5 STG.E desc[UR6][R106.64], R153 ;  /* 0x000000996a00d986 */ /* 0x0003e2000c101906 */
[----:B--2---:R-:W-:-:S05]  /*223f0*/  @!P5 IMAD.WIDE R104, R116, 0x4, R104 ;  /* 0x000000047468d825 */ /* 0x004fca00078e0268 */
[----:B---3--:R1:W-:Y:S01]  /*22400*/  @!P5 STG.E desc[UR6][R104.64], R151 ;  /* 0x000000976800d986 */ /* 0x0083e2000c101906 */
[----:B------:R-:W-:Y:S05]  /*22410*/  @!P2 BRA `(.L_x_10920) ;  /* 0x0000000800d8a947 */ /* 0x000fea0003800000 */
[----:B------:R-:W-:Y:S01]  /*22420*/  IADD3 R150, PT, PT, R150, -0x1, RZ ;  /* 0xffffffff96967810 */ /* 0x000fe20007ffe0ff */
[----:B------:R-:W-:Y:S01]  /*22430*/  BSSY.RECONVERGENT B2, `(.L_x_10921) ;  /* 0x0000027000027945 */ /* 0x000fe20003800200 */
[----:B-1----:R-:W-:-:S03]  /*22440*/  FSEL R153, R153, RZ, !P1 ;  /* 0x000000ff99997208 */ /* 0x002fc60004800000 */
[----:B------:R-:W-:-:S05]  /*22450*/  IMAD R150, R150, R149, RZ ;  /* 0x0000009596967224 */ /* 0x000fca00078e02ff */
[----:B------:R-:W-:-:S04]  /*22460*/  SHF.R.S32.HI R105, RZ, 0x1f, R150 ;  /* 0x0000001fff697819 */ /* 0x000fc80000011496 */
[----:B------:R-:W-:-:S04]  /*22470*/  LEA.HI R105, R105, R150, RZ, 0x3 ;  /* 0x0000009669697211 */ /* 0x000fc800078f18ff */
[----:B------:R-:W-:Y:S01]  /*22480*/  LEA.HI.SX32 R149, R105, R152, 0x1d ;  /* 0x0000009869957211 */ /* 0x000fe200078feaff */
[----:B------:R-:W-:Y:S06]  /*22490*/  @!P0 BRA `(.L_x_10922) ;  /* 0x0000000000808947 */ /* 0x000fec0003800000 */
[--C-:B------:R-:W-:Y:S01]  /*224a0*/  FADD.FTZ R104, R4, -R153.reuse ;  /* 0x8000009904687221 */ /* 0x100fe20000010000 */
[--C-:B------:R-:W-:Y:S01]  /*224b0*/  FADD.FTZ R106, R6, -R153.reuse ;  /* 0x80000099066a7221 */ /* 0x100fe20000010000 */
[----:B------:R-:W1:Y:S01]  /*224c0*/  LDC.64 R158, c[0x0][0x428] ;  /* 0x00010a00ff9e7b82 */ /* 0x000e620000000a00 */
[--C-:B------:R-:W-:Y:S01]  /*224d0*/  FADD.FTZ R150, R128, -R153.reuse ;  /* 0x8000009980967221 */ /* 0x100fe20000010000 */
[C---:B------:R-:W-:Y:S01]  /*224e0*/  FMUL.FTZ R105, R151.reuse, R104 ;  /* 0x0000006897697220 */ /* 0x040fe20000410000 */
[C---:B------:R-:W-:Y:S01]  /*224f0*/  FMUL.FTZ R106, R151.reuse, R106 ;  /* 0x0000006a976a7220 */ /* 0x040fe20000410000 */
[----:B------:R-:W-:Y:S01]  /*22500*/  FADD.FTZ R152, R138, -R153 ;  /* 0x800000998a987221 */ /* 0x000fe20000010000 */
[----:B------:R-:W-:Y:S01]  /*22510*/  FMUL.FTZ R107, R151, R150 ;  /* 0x00000096976b7220 */ /* 0x000fe20000410000 */
[----:B------:R-:W-:Y:S01]  /*22520*/  FFMA.FTZ R104, R105, R100, R92 ;  /* 0x0000006469687223 */ /* 0x000fe2000001005c */
[----:B------:R-:W-:Y:S01]  /*22530*/  FFMA.FTZ R105, R106, R101, R93 ;  /* 0x000000656a697223 */ /* 0x000fe2000001005d */
[--C-:B------:R-:W-:Y:S01]  /*22540*/  FADD.FTZ R106, R118, -R153.reuse ;  /* 0x80000099766a7221 */ /* 0x100fe20000010000 */
[--C-:B------:R-:W-:Y:S01]  /*22550*/  FADD.FTZ R150, R129, -R153.reuse ;  /* 0x8000009981967221 */ /* 0x100fe20000010000 */
[--C-:B------:R-:W-:Y:S01]  /*22560*/  FADD.FTZ R160, R139, -R153.reuse ;  /* 0x800000998ba07221 */ /* 0x100fe20000010000 */
[----:B------:R-:W-:Y:S01]  /*22570*/  FMUL.FTZ R161, R151, R152 ;  /* 0x0000009897a17220 */ /* 0x000fe20000410000 */
[----:B------:R-:W-:Y:S01]  /*22580*/  F2FP.BF16.F32.PACK_AB R104, R105, R104 ;  /* 0x000000686968723e */ /* 0x000fe200000010ff */
[----:B------:R-:W-:Y:S01]  /*22590*/  FMUL.FTZ R105, R151, R106 ;  /* 0x0000006a97697220 */ /* 0x000fe20000410000 */
[----:B------:R-:W-:Y:S01]  /*225a0*/  FADD.FTZ R106, R119, -R153 ;  /* 0x80000099776a7221 */ /* 0x000fe20000010000 */
[C---:B------:R-:W-:Y:S01]  /*225b0*/  FMUL.FTZ R150, R151.reuse, R150 ;  /* 0x0000009697967220 */ /* 0x040fe20000410000 */
        /* <DEDUP_REMOVED lines=8> */
[----:B-1----:R-:W-:-:S03]  /*22640*/  IMAD.WIDE.U32 R158, R149, 0x10, R158 ;  /* 0x00000010959e7825 */ /* 0x002fc600078e009e */
[----:B------:R-:W-:Y:S01]  /*22650*/  F2FP.BF16.F32.PACK_AB R105, R106, R105 ;  /* 0x000000696a69723e */ /* 0x000fe200000010ff */
[----:B------:R-:W-:Y:S01]  /*22660*/  VIADD R149, R149, 0x20 ;  /* 0x0000002095957836 */ /* 0x000fe20000000000 */
[----:B------:R-:W-:Y:S02]  /*22670*/  F2FP.BF16.F32.PACK_AB R106, R150, R107 ;  /* 0x0000006b966a723e */ /* 0x000fe400000010ff */
[----:B------:R-:W-:-:S05]  /*22680*/  F2FP.BF16.F32.PACK_AB R107, R160, R161 ;  /* 0x000000a1a06b723e */ /* 0x000fca00000010ff */
[----:B------:R1:W-:Y:S02]  /*22690*/  STG.E.128 desc[UR6][R158.64], R104 ;  /* 0x000000689e007986 */ /* 0x0003e4000c101d06 */
.L_x_10922:
[----:B------:R-:W-:Y:S05]  /*226a0*/  BSYNC.RECONVERGENT B2 ;  /* 0x0000000000027941 */ /* 0x000fea0003800200 */
.L_x_10921:
[----:B------:R-:W-:Y:S01]  /*226b0*/  ISETP.NE.AND P0, PT, R154, RZ, PT ;  /* 0x000000ff9a00720c */ /* 0x000fe20003f05270 */
[----:B------:R-:W-:-:S12]  /*226c0*/  BSSY.RECONVERGENT B2, `(.L_x_10923) ;  /* 0x0000022000027945 */ /* 0x000fd80003800200 */
[----:B------:R-:W-:Y:S05]  /*226d0*/  @!P0 BRA `(.L_x_10924) ;  /* 0x0000000000808947 */ /* 0x000fea0003800000 */
[--C-:B-1----:R-:W-:Y:S01]  /*226e0*/  FADD.FTZ R104, R14, -R153.reuse ;  /* 0x800000990e687221 */ /* 0x102fe20000010000 */
        /* <DEDUP_REMOVED lines=25> */
[C---:B-1----:R-:W-:Y:S01]  /*22880*/  IMAD.WIDE.U32 R158, R149.reuse, 0x10, R158 ;  /* 0x00000010959e7825 */ /* 0x042fe200078e009e */
[----:B------:R-:W-:-:S02]  /*22890*/  IADD3 R149, PT, PT, R149, 0x20, RZ ;  /* 0x0000002095957810 */ /* 0x000fc40007ffe0ff */
[----:B------:R-:W-:Y:S02]  /*228a0*/  F2FP.BF16.F32.PACK_AB R105, R106, R105 ;  /* 0x000000696a69723e */ /* 0x000fe400000010ff */
[----:B------:R-:W-:Y:S02]  /*228b0*/  F2FP.BF16.F32.PACK_AB R106, R150, R107 ;  /* 0x0000006b966a723e */ /* 0x000fe400000010ff */
[----:B------:R-:W-:-:S05]  /*228c0*/  F2FP.BF16.F32.PACK_AB R107, R154, R161 ;  /* 0x000000a19a6b723e */ /* 0x000fca00000010ff */
[----:B------:R2:W-:Y:S02]  /*228d0*/  STG.E.128 desc[UR6][R158.64], R104 ;  /* 0x000000689e007986 */ /* 0x0005e4000c101d06 */
.L_x_10924:
[----:B------:R-:W-:Y:S05]  /*228e0*/  BSYNC.RECONVERGENT B2 ;  /* 0x0000000000027941 */ /* 0x000fea0003800200 */
.L_x_10923:
[----:B------:R-:W-:Y:S01]  /*228f0*/  ISETP.NE.AND P0, PT, R155, RZ, PT ;  /* 0x000000ff9b00720c */ /* 0x000fe20003f05270 */
[----:B------:R-:W-:-:S12]  /*22900*/  BSSY.RECONVERGENT B2, `(.L_x_10925) ;  /* 0x0000022000027945 */ /* 0x000fd80003800200 */
[----:B------:R-:W-:Y:S05]  /*22910*/  @!P0 BRA `(.L_x_10926) ;  /* 0x0000000000808947 */ /* 0x000fea0003800000 */
[--C-:B-12---:R-:W-:Y:S01]  /*22920*/  FADD.FTZ R104, R16, -R153.reuse ;  /* 0x8000009910687221 */ /* 0x106fe20000010000 */
        /* <DEDUP_REMOVED lines=31> */
.L_x_10926:
[----:B------:R-:W-:Y:S05]  /*22b20*/  BSYNC.RECONVERGENT B2 ;  /* 0x0000000000027941 */ /* 0x000fea0003800200 */
.L_x_10925:
[----:B------:R-:W-:Y:S01]  /*22b30*/  ISETP.NE.AND P0, PT, R156, RZ, PT ;  /* 0x000000ff9c00720c */ /* 0x000fe20003f05270 */
[----:B------:R-:W-:-:S12]  /*22b40*/  BSSY.RECONVERGENT B2, `(.L_x_10927) ;  /* 0x0000022000027945 */ /* 0x000fd80003800200 */
[----:B------:R-:W-:Y:S05]  /*22b50*/  @!P0 BRA `(.L_x_10928) ;  /* 0x0000000000808947 */ /* 0x000fea0003800000 */
[--C-:B-123--:R-:W-:Y:S01]  /*22b60*/  FADD.FTZ R104, R18, -R153.reuse ;  /* 0x8000009912687221 */ /* 0x10efe20000010000 */
        /* <DEDUP_REMOVED lines=31> */
.L_x_10928:
[----:B------:R-:W-:Y:S05]  /*22d60*/  BSYNC.RECONVERGENT B2 ;  /* 0x0000000000027941 */ /* 0x000fea0003800200 */
.L_x_10927:
[----:B------:R-:W-:-:S13]  /*22d70*/  ISETP.NE.AND P0, PT, R157, RZ, PT ;  /* 0x000000ff9d00720c */ /* 0x000fda0003f05270 */
[----:B------:R-:W-:Y:S05]  /*22d80*/  @!P0 BRA `(.L_x_10920) ;  /* 0x00000000007c8947 */ /* 0x000fea0003800000 */
[--C-:B------:R-:W-:Y:S01]  /*22d90*/  FADD.FTZ R152, R146, -R153.reuse ;  /* 0x8000009992987221 */ /* 0x100fe20000010000 */
[--C-:B-1234-:R-:W-:Y:S01]  /*22da0*/  FADD.FTZ R104, R108, -R153.reuse ;  /* 0x800000996c687221 */ /* 0x11efe20000010000 */
        /* <DEDUP_REMOVED lines=8> */
[----:B------:R-:W1:Y:S01]  /*22e30*/  LDC.64 R152, c[0x0][0x428] ;  /* 0x00010a00ff987b82 */ /* 0x000e620000000a00 */
        /* <DEDUP_REMOVED lines=18> */
[----:B-1----:R-:W-:-:S05]  /*22f60*/  IMAD.WIDE.U32 R152, R149, 0x10, R152 ;  /* 0x0000001095987825 */ /* 0x002fca00078e0098 */
[----:B------:R1:W-:Y:S02]  /*22f70*/  STG.E.128 desc[UR6][R152.64], R104 ;  /* 0x0000006898007986 */ /* 0x0003e4000c101d06 */
.L_x_10920:
[----:B------:R-:W-:Y:S05]  /*22f80*/  BSYNC.RECONVERGENT B1 ;  /* 0x0000000000017941 */ /* 0x000fea0003800200 */
.L_x_10919:
[----:B-1234-:R-:W1:Y:S02]  /*22f90*/  LDC.64 R104, c[0x0][0x380] ;  /* 0x0000e000ff687b82 */ /* 0x01ee640000000a00 */
[----:B-1----:R-:W-:-:S05]  /*22fa0*/  IMAD R116, R104, 0x4, R116 ;  /* 0x0000000468747824 */ /* 0x002fca00078e0274 */
[----:B------:R-:W-:-:S13]  /*22fb0*/  ISETP.GE.AND P0, PT, R116, R105, PT ;  /* 0x000000697400720c */ /* 0x000fda0003f06270 */
[----:B------:R-:W-:Y:S05]  /*22fc0*/  @!P0 BRA `(.L_x_10929) ;  /* 0xfffffddc009c8947 */ /* 0x000fea000383ffff */
[----:B------:R-:W-:Y:S05]  /*22fd0*/  BSYNC B0 ;  /* 0x0000000000007941 */ /* 0x000fea0003800000 */
.L_x_10319:
[----:B------:R-:W-:Y:S05]  /*22fe0*/  EXIT ;  /* 0x000000000000794d */ /* 0x000fea0003800000 */
.L_x_10918:
        /* <DEDUP_REMOVED lines=8> */
.L_x_10931:
[----:B------:R-:W-:Y:S05]  /*23070*/  BSYNC B1 ;  /* 0x0000000000017941 */ /* 0x000fea0003800000 */
.L_x_10930:
        /* <DEDUP_REMOVED lines=10> */
.L_x_10932:
[----:B------:R-:W-:Y:S02]  /*23120*/  IMAD.MOV.U32 R151, RZ, RZ, 0x4 ;  /* 0x00000004ff977424 */ /* 0x000fe400078e00ff */
[----:B------:R-:W-:-:S04]  /*23130*/  IMAD.MOV.U32 R104, RZ, RZ, R163 ;  /* 0x000000ffff687224 */ /* 0x000fc800078e00a3 */
[----:B------:R-:W-:-:S05]  /*23140*/  FADD.FTZ R160, R159, R104 ;  /* 0x000000689fa07221 */ /* 0x000fca0000010000 */
[----:B------:R-:W-:-:S07]  /*23150*/  MOV R164, R160 ;  /* 0x000000a000a47202 */ /* 0x000fce0000000f00 */
[----:B------:R-:W-:Y:S05]  /*23160*/  WARPSYNC.COLLECTIVE R107, `(.L_x_10933) ;  /* 0x000000006b087348 */ /* 0x000fea0003c00000 */
[----:B------:R0:W1:Y:S02]  /*23170*/  SHFL.BFLY P6, R163, R164, R151, R158 ;  /* 0x0c000097a4a37389 */ /* 0x00006400000c009e */
[----:B01----:R-:W-:Y:S05]  /*23180*/  ENDCOLLECTIVE ;  /* 0x000000000000791b */ /* 0x003fea0003800000 */
.L_x_10933:
[----:B------:R-:W-:Y:S01]  /*23190*/  HFMA2 R151, -RZ, RZ, 0, 4.76837158203125e-07 ;  /* 0x00000008ff977431 */ /* 0x000fe200000001ff */
[----:B------:R-:W-:-:S05]  /*231a0*/  MOV R153, R163 ;  /* 0x000000a300997202 */ /* 0x000fca0000000f00 */
[----:B------:R-:W-:-:S04]  /*231b0*/  FADD.FTZ R161, R160, R153 ;  /* 0x00000099a0a17221 */ /* 0x000fc80000010000 */
[----:B------:R-:W-:-:S07]  /*231c0*/  IMAD.MOV.U32 R164, RZ, RZ, R161 ;  /* 0x000000ffffa47224 */ /* 0x000fce00078e00a1 */
[----:B------:R-:W-:Y:S05]  /*231d0*/  WARPSYNC.COLLECTIVE R107, `(.L_x_10934) ;  /* 0x000000006b087348 */ /* 0x000fea0003c00000 */
[----:B------:R0:W1:Y:S02]  /*231e0*/  SHFL.BFLY P6, R163, R164, R151, R158 ;  /* 0x0c000097a4a37389 */ /* 0x00006400000c009e */
[----:B01----:R-:W-:Y:S05]  /*231f0*/  ENDCOLLECTIVE ;  /* 0x000000000000791b */ /* 0x003fea0003800000 */
.L_x_10934:
[----:B------:R-:W-:Y:S02]  /*23200*/  IMAD.MOV.U32 R151, RZ, RZ, 0x10 ;  /* 0x00000010ff977424 */ /* 0x000fe400078e00ff */
[----:B------:R-:W-:-:S04]  /*23210*/  IMAD.MOV.U32 R104, RZ, RZ, R163 ;  /* 0x000000ffff687224 */ /* 0x000fc800078e00a3 */
[----:B------:R-:W-:-:S05]  /*23220*/  FADD.FTZ R162, R161, R104 ;  /* 0x00000068a1a27221 */ /* 0x000fca0000010000 */
[----:B------:R-:W-:-:S07]  /*23230*/  MOV R164, R162 ;  /* 0x000000a200a47202 */ /* 0x000fce0000000f00 */
[----:B------:R-:W-:Y:S05]  /*23240*/  WARPSYNC.COLLECTIVE R107, `(.L_x_10935) ;  /* 0x000000006b087348 */ /* 0x000fea0003c00000 */
[----:B------:R0:W1:Y:S02]  /*23250*/  SHFL.BFLY P6, R163, R164, R151, R158 ;  /* 0x0c000097a4a37389 */ /* 0x00006400000c009e */
[----:B01----:R-:W-:Y:S05]  /*23260*/  ENDCOLLECTIVE ;  /* 0x000000000000791b */ /* 0x003fea0003800000 */
.L_x_10935:
        /* <DEDUP_REMOVED lines=90> */
.L_x_10936:
[----:B------:R-:W-:Y:S01]  /*23810*/  HFMA2 R151, -RZ, RZ, 0, 1.1920928955078125e-07 ;  /* 0x00000002ff977431 */ /* 0x000fe200000001ff */
[----:B------:R-:W-:-:S05]  /*23820*/  MOV R105, R163 ;  /* 0x000000a300697202 */ /* 0x000fca0000000f00 */
[----:B------:R-:W-:-:S04]  /*23830*/  FADD.FTZ R105, R104, R105 ;  /* 0x0000006968697221 */ /* 0x000fc80000010000 */
[----:B------:R-:W-:-:S07]  /*23840*/  IMAD.MOV.U32 R164, RZ, RZ, R105 ;  /* 0x000000ffffa47224 */ /* 0x000fce00078e0069 */
[----:B------:R-:W-:Y:S05]  /*23850*/  WARPSYNC.COLLECTIVE R107, `(.L_x_10937) ;  /* 0x000000006b087348 */ /* 0x000fea0003c00000 */
[----:B------:R0:W1:Y:S02]  /*23860*/  SHFL.BFLY P6, R163, R164, R151, R158 ;  /* 0x0c000097a4a37389 */ /* 0x00006400000c009e */
[----:B01----:R-:W-:Y:S05]  /*23870*/  ENDCOLLECTIVE ;  /* 0x000000000000791b */ /* 0x003fea0003800000 */
.L_x_10937:
[----:B------:R-:W-:Y:S02]  /*23880*/  IMAD.MOV.U32 R151, RZ, RZ, 0x4 ;  /* 0x00000004ff977424 */ /* 0x000fe400078e00ff */
[----:B------:R-:W-:-:S04]  /*23890*/  IMAD.MOV.U32 R160, RZ, RZ, R163 ;  /* 0x000000ffffa07224 */ /* 0x000fc800078e00a3 */
[----:B------:R-:W-:-:S05]  /*238a0*/  FADD.FTZ R160, R105, R160 ;  /* 0x000000a069a07221 */ /* 0x000fca0000010000 */
[----:B------:R-:W-:-:S07]  /*238b0*/  MOV R164, R160 ;  /* 0x000000a000a47202 */ /* 0x000fce0000000f00 */
[----:B------:R-:W-:Y:S05]  /*238c0*/  WARPSYNC.COLLECTIVE R107, `(.L_x_10938) ;  /* 0x000000006b087348 */ /* 0x000fea0003c00000 */
[----:B------:R0:W1:Y:S02]  /*238d0*/  SHFL.BFLY P6, R163, R164, R151, R158 ;  /* 0x0c000097a4a37389 */ /* 0x00006400000c009e */
[----:B01----:R-:W-:Y:S05]  /*238e0*/  ENDCOLLECTIVE ;  /* 0x000000000000791b */ /* 0x003fea0003800000 */
.L_x_10938:
[----:B------:R-:W-:Y:S01]  /*238f0*/  HFMA2 R151, -RZ, RZ, 0, 4.76837158203125e-07 ;  /* 0x00000008ff977431 */ /* 0x000fe200000001ff */
[----:B------:R-:W-:-:S05]  /*23900*/  MOV R159, R163 ;  /* 0x000000a3009f7202 */ /* 0x000fca0000000f00 */
[----:B------:R-:W-:-:S04]  /*23910*/  FADD.FTZ R159, R160, R159 ;  /* 0x0000009fa09f7221 */ /* 0x000fc80000010000 */
[----:B------:R-:W-:-:S07]  /*23920*/  IMAD.MOV.U32 R164, RZ, RZ, R159 ;  /* 0x000000ffffa47224 */ /* 0x000fce00078e009f */
[----:B------:R-:W-:Y:S05]  /*23930*/  WARPSYNC.COLLECTIVE R107, `(.L_x_10939) ;  /* 0x000000006b087348 */ /* 0x000fea0003c00000 */
[----:B------:R0:W1:Y:S02]  /*23940*/  SHFL.BFLY P6, R163, R164, R151, R158 ;  /* 0x0c000097a4a37389 */ /* 0x00006400000c009e */
[----:B01----:R-:W-:Y:S05]  /*23950*/  ENDCOLLECTIVE ;  /* 0x000000000000791b */ /* 0x003fea0003800000 */
.L_x_10939:
[----:B------:R-:W-:Y:S02]  /*23960*/  IMAD.MOV.U32 R151, RZ, RZ, 0x10 ;  /* 0x00000010ff977424 */ /* 0x000fe400078e00ff */
[----:B------:R-:W-:-:S04]  /*23970*/  IMAD.MOV.U32 R162, RZ, RZ, R163 ;  /* 0x000000ffffa27224 */ /* 0x000fc800078e00a3 */
[----:B------:R-:W-:-:S05]  /*23980*/  FADD.FTZ R162, R159, R162 ;  /* 0x000000a29fa27221 */ /* 0x000fca0000010000 */
[----:B------:R-:W-:-:S07]  /*23990*/  MOV R164, R162 ;  /* 0x000000a200a47202 */ /* 0x000fce0000000f00 */
[----:B------:R-:W-:Y:S05]  /*239a0*/  WARPSYNC.COLLECTIVE R107, `(.L_x_10940) ;  /* 0x000000006b087348 */ /* 0x000fea0003c00000 */
[----:B------:R0:W1:Y:S02]  /*239b0*/  SHFL.BFLY P6, R163, R164, R151, R158 ;  /* 0x0c000097a4a37389 */ /* 0x00006400000c009e */
[----:B01----:R-:W-:Y:S05]  /*239c0*/  ENDCOLLECTIVE ;  /* 0x000000000000791b */ /* 0x003fea0003800000 */
.L_x_10940:
[----:B------:R-:W-:Y:S01]  /*239d0*/  MOV R161, R163 ;  /* 0x000000a300a17202 */ /* 0x000fe20000000f00 */
[----:B------:R-:W-:Y:S06]  /*239e0*/  BRA `(.L_x_10941) ;  /* 0xffffffe8004c7947 */ /* 0x000fec000383ffff */
.L_x_10942:
        /* <DEDUP_REMOVED lines=9> */
.L_x_45810:


//--------------------- .text._ZN10layer_norm13ln_fwd_kernelINS_13Kernel_traitsIf13__nv_bfloat16S2_S2_fjLj1280ELj1ELj4ELj1ELj16ENS_18Kernel_traits_baseILj1280EfS2_S2_S2_fjLj128EEEEELb1ELb0ELb1ELb1EEEvNS_9FwdParamsE --------------------------
	.section	.text._ZN10layer_norm13ln_fwd_kernelINS_13Kernel_traitsIf13__nv_bfloat16S2_S2_fjLj1280ELj1ELj4ELj1ELj16ENS_18Kernel_traits_baseILj1280EfS2_S2_S2_fjLj128EEEEELb1ELb0ELb1ELb1EEEvNS_9FwdParamsE,"ax",@progbits
	.align	128
        .global         _ZN10layer_norm13ln_fwd_kernelINS_13Kernel_traitsIf13__nv_bfloat16S2_S2_fjLj1280ELj1ELj4ELj1ELj16ENS_18Kernel_traits_baseILj1280EfS2_S2_S2_fjLj128EEEEELb1ELb0ELb1ELb1EEEvNS_9FwdParamsE
        .type           _ZN10layer_norm13ln_fwd_kernelINS_13Kernel_traitsIf13__nv_bfloat16S2_S2_fjLj1280ELj1ELj4ELj1ELj16ENS_18Kernel_traits_baseILj1280EfS2_S2_S2_fjLj128EEEEELb1ELb0ELb1ELb1EEEvNS_9FwdParamsE,@function
        .size           _ZN10layer_norm13ln_fwd_kernelINS_13Kernel_traitsIf13__nv_bfloat16S2_S2_fjLj1280ELj1ELj4ELj1ELj16ENS_18Kernel_traits_baseILj1280EfS2_S2_S2_fjLj128EEEEELb1ELb0ELb1ELb1EEEvNS_9FwdParamsE,(.L_x_45811 - _ZN10layer_norm13ln_fwd_kernelINS_13Kernel_traitsIf13__nv_bfloat16S2_S2_fjLj1280ELj1ELj4ELj1ELj16ENS_18Kernel_traits_baseILj1280EfS2_S2_S2_fjLj128EEEEELb1ELb0ELb1ELb1EEEvNS_9FwdParamsE)
        .other          _ZN10layer_norm13ln_fwd_kernelINS_13Kernel_traitsIf13__nv_bfloat16S2_S2_fjLj1280ELj1ELj4ELj1ELj16ENS_18Kernel_traits_baseILj1280EfS2_S2_S2_fjLj128EEEEELb1ELb0ELb1ELb1EEEvNS_9FwdParamsE,@"STO_CUDA_ENTRY STV_DEFAULT"
_ZN10layer_norm13ln_fwd_kernelINS_13Kernel_traitsIf13__nv_bfloat16S2_S2_fjLj1280ELj1ELj4ELj1ELj16ENS_18Kernel_traits_baseILj1280EfS2_S2_S2_fjLj128EEEEELb1ELb0ELb1ELb1EEEvNS_9FwdParamsE:
.text._ZN10layer_norm13ln_fwd_kernelINS_13Kernel_traitsIf13__nv_bfloat16S2_S2_fjLj1280ELj1ELj4ELj1ELj16ENS_18Kernel_traits_baseILj1280EfS2_S2_S2_fjLj128EEEEELb1ELb0ELb1ELb1EEEvNS_9FwdParamsE:
[----:B------:R-:W0:Y:S01]  /*0000*/  LDC R1, c[0x0][0x37c] ;  /* 0x0000df00ff017b82 */ /* 0x000e220000000800 */
[----:B------:R-:W1:Y:S07]  /*0010*/  LDCU.U8 UR4, c[0x0][0x464] ;  /* 0x00008c80ff0477ac */ /* 0x000e6e0008000000 */
[----:B------:R-:W2:Y:S01]  /*0020*/  LDC R100, c[0x0][0x458] ;  /* 0x00011600ff647b82 */ /* 0x000ea20000000800 */
[----:B0-----:R-:W-:Y:S01]  /*0030*/  VIADD R1, R1, 0xfffffff0 ;  /* 0xfffffff001017836 */ /* 0x001fe20000000000 */
[----:B------:R-:W0:Y:S01]  /*0040*/  LDCU.64 UR6, c[0x0][0x450] ;  /* 0x00008a00ff0677ac */ /* 0x000e220008000a00 */
[----:B------:R-:W3:Y:S05]  /*0050*/  LDCU.64 UR8, c[0x0][0x358] ;  /* 0x00006b00ff0877ac */ /* 0x000eea0008000a00 */
[----:B------:R-:W2:Y:S01]  /*0060*/  LDC R101, c[0x0][0x45c] ;  /* 0x00011700ff657b82 */ /* 0x000ea20000000800 */
[----:B------:R-:W4:Y:S01]  /*0070*/  LDCU.64 UR10, c[0x0][0x438] ;  /* 0x00008700ff0a77ac */ /* 0x000f220008000a00 */
[----:B-1----:R-:W-:Y:S01]  /*0080*/  ISETP.NE.AND P0, PT, RZ, UR4, PT ;  /* 0x00000004ff007c0c */ /* 0x002fe2000bf05270 */
[----:B0-----:R-:W-:Y:S01]  /*0090*/  IMAD.U32 R2, RZ, RZ, UR6 ;  /* 0x00000006ff027e24 */ /* 0x001fe2000f8e00ff */
[----:B------:R-:W-:-:S11]  /*00a0*/  MOV R3, UR7 ;  /* 0x0000000700037c02 */ /* 0x000fd60008000f00 */
[----:B---3--:R-:W3:Y:S01]  /*00b0*/  @P0 LDG.E.64 R2, desc[UR8][R2.64] ;  /* 0x0000000802020981 */ /* 0x008ee2000c1e1b00 */
[----:B------:R-:W0:Y:S03]  /*00c0*/  @P0 LDC R7, c[0x0][0x460] ;  /* 0x00011800ff070b82 */ /* 0x000e260000000800 */
[----:B--2---:R-:W0:Y:S01]  /*00d0*/  @P0 LDG.E.64 R4, desc[UR8][R100.64] ;  /* 0x0000000864040981 */ /* 0x004e22000c1e1b00 */
[----:B----4-:R-:W-:Y:S01]  /*00e0*/  UISETP.NE.U32.AND UP0, UPT, UR10, URZ, UPT ;  /* 0x000000ff0a00728c */ /* 0x010fe2000bf05070 */
[----:B------:R-:W1:Y:S03]  /*00f0*/  S2R R165, SR_TID.X ;  /* 0x0000000000a57919 */ /* 0x000e660000002100 */
[----:B------:R-:W2:Y:S01]  /*0100*/  S2UR UR5, SR_CTAID.X ;  /* 0x00000000000579c3 */ /* 0x000ea20000002500 */
[----:B------:R-:W-:-:S07]  /*0110*/  UISETP.NE.AND.EX UP0, UPT, UR11, URZ, UPT, UP0 ;  /* 0x000000ff0b00728c */ /* 0x000fce000bf05300 */
[----:B------:R-:W1:Y:S01]  /*0120*/  LDC R0, c[0x0][0x360] ;  /* 0x0000d800ff007b82 */ /* 0x000e620000000800 */
[----:B--2---:R-:W-:Y:S02]  /*0130*/  USHF.L.U32 UR4, UR5, 0x2, URZ ;  /* 0x0000000205047899 */ /* 0x004fe400080006ff */
[--C-:B-1----:R-:W-:Y:S01]  /*0140*/  IMAD R0, R0, UR5, R165.reuse ;  /* 0x0000000500007c24 */ /* 0x102fe2000f8e02a5 */
[----:B---3--:R-:W-:Y:S02]  /*0150*/  @P0 R2UR UR6, R2 ;  /* 0x00000000020602ca */ /* 0x008fe400000e0000 */
[----:B------:R-:W-:Y:S02]  /*0160*/  @P0 R2UR UR7, R3 ;  /* 0x00000000030702ca */ /* 0x000fe400000e0000 */
[----:B0-----:R-:W-:Y:S02]  /*0170*/  @P0 IADD3 R100, P1, PT, R4, R7, RZ ;  /* 0x0000000704640210 */ /* 0x001fe40007f3e0ff */
[----:B------:R-:W-:-:S02]  /*0180*/  SHF.R.U32.HI R2, RZ, 0x5, R165 ;  /* 0x00000005ff027819 */ /* 0x000fc400000116a5 */
[----:B------:R-:W-:Y:S01]  /*0190*/  LOP3.LUT R165, R165, 0x1f, RZ, 0xc0, !PT ;  /* 0x0000001fa5a57812 */ /* 0x000fe200078ec0ff */
[----:B------:R-:W-:Y:S01]  /*01a0*/  @P0 IMAD.X R101, RZ, RZ, R5, P1 ;  /* 0x000000ffff650224 */ /* 0x000fe200008e0605 */
[----:B------:R-:W-:-:S03]  /*01b0*/  LOP3.LUT R2, R2, UR4, RZ, 0xfc, !PT ;  /* 0x0000000402027c12 */ /* 0x000fc6000f8efcff */
        /* <DEDUP_REMOVED lines=24> */
[----:B------:R-:W2:Y:S01]  /*0340*/  LDG.E.128 R12, desc[UR8][R6.64] ;  /* 0x00000008060c7981 */ /* 0x000ea2000c1e1d00 */
        /* <DEDUP_REMOVED lines=20> */
[----:B--2---:R1:W-:Y:S04]  /*0490*/  STL.64 [R1], R12 ;  /* 0x0000000c01007387 */ /* 0x0043e80000100a00 */
[----:B------:R1:W-:Y:S01]  /*04a0*/  STL.64 [R1+0x8], R14 ;  /* 0x0000080e01007387 */ /* 0x0003e20000100a00 */
[----:B------:R-:W-:Y:S05]  /*04b0*/  BRA `(.L_x_10944) ;  /* 0x0000000000887947 */ /* 0x000fea0003800000 */
.L_x_10943:
[----:B------:R-:W0:Y:S02]  /*04c0*/  LDC.64 R6, c[0x0][0x3d0] ;  /* 0x0000f400ff067b82 */ /* 0x000e240000000a00 */
[----:B0-----:R-:W-:-:S05]  /*04d0*/  IMAD.WIDE.U32 R6, R165, 0x20, R6 ;  /* 0x00000020a5067825 */ /* 0x001fca00078e0006 */
[----:B------:R-:W2:Y:S04]  /*04e0*/  LDG.E.128 R8, desc[UR8][R6.64] ;  /* 0x0000000806087981 */ /* 0x000ea8000c1e1d00 */
        /* <DEDUP_REMOVED lines=28> */
[----:B------:R-:W-:Y:S01]  /*06b0*/  CS2R R60, SRZ ;  /* 0x00000000003c7805 */ /* 0x000fe2000001ff00 */
[----:B--2---:R0:W-:Y:S04]  /*06c0*/  STL.64 [R1], R8 ;  /* 0x0000000801007387 */ /* 0x0041e80000100a00 */
[----:B------:R0:W-:Y:S02]  /*06d0*/  STL.64 [R1+0x8], R10 ;  /* 0x0000080a01007387 */ /* 0x0001e40000100a00 */
.L_x_10944:
[----:B------:R-:W2:Y:S02]  /*06e0*/  LDCU UR4, c[0x0][0x384] ;  /* 0x00007080ff0477ac */ /* 0x000ea40008000800 */
[----:B--2---:R-:W-:-:S13]  /*06f0*/  ISETP.GE.AND P0, PT, R2, UR4, PT ;  /* 0x0000000402007c0c */ /* 0x004fda000bf06270 */
[----:B------:R-:W-:Y:S05]  /*0700*/  @P0 EXIT ;  /* 0x000000000000094d */ /* 0x000fea0003800000 */
[----:B------:R-:W-:Y:S01]  /*0710*/  IMAD.HI.U32 R5, R0, -0x326172a9, RZ ;  /* 0xcd9e8d5700057827 */ /* 0x000fe200078e00ff */
[----:B------:R-:W-:Y:S01]  /*0720*/  BSSY B0, `(.L_x_10945) ;  /* 0x0001ec6000007945 */ /* 0x000fe20003800000 */
[----:B------:R-:W-:Y:S01]  /*0730*/  LOP3.LUT R100, R100, 0x3, RZ, 0xc0, !PT ;  /* 0x0000000364647812 */ /* 0x000fe200078ec0ff */
[----:B------:R-:W2:Y:S01]  /*0740*/  LDCU.64 UR4, c[0x0][0x3a0] ;  /* 0x00007400ff0477ac */ /* 0x000ea20008000a00 */
[----:B01----:R-:W-:Y:S01]  /*0750*/  IMAD.HI.U32 R6, R3, -0x2daee0ad, RZ ;  /* 0xd2511f5303067827 */ /* 0x003fe200078e00ff */
[----:B------:R-:W-:-:S03]  /*0760*/  LOP3.LUT R5, R4, UR6, R5, 0x96, !PT ;  /* 0x0000000604057c12 */ /* 0x000fc6000f8e9605 */
[----:B------:R-:W-:Y:S01]  /*0770*/  IMAD R10, R3, -0x2daee0ad, RZ ;  /* 0xd2511f53030a7824 */ /* 0x000fe200078e02ff */
[----:B------:R-:W-:Y:S01]  /*0780*/  LOP3.LUT R6, R6, UR7, RZ, 0x3c, !PT ;  /* 0x0000000706067c12 */ /* 0x000fe2000f8e3cff */
        /* <DEDUP_REMOVED lines=8> */
[C---:B------:R-:W-:Y:S01]  /*0810*/  IMAD.HI.U32 R8, R7.reuse, -0x2daee0ad, RZ ;  /* 0xd2511f5307087827 */ /* 0x040fe200078e00ff */
[----:B------:R-:W-:Y:S01]  /*0820*/  LOP3.LUT R5, R6, UR10, R5, 0x96, !PT ;  /* 0x0000000a06057c12 */ /* 0x000fe2000f8e9605 */
[----:B------:R-:W0:Y:S02]  /*0830*/  LDCU UR10, c[0x0][0x404] ;  /* 0x00008080ff0a77ac */ /* 0x000e240008000800 */
[----:B------:R-:W-:Y:S01]  /*0840*/  IMAD R10, R7, -0x2daee0ad, RZ ;  /* 0xd2511f53070a7824 */ /* 0x000fe200078e02ff */
[----:B------:R-:W-:Y:S01]  /*0850*/  LOP3.LUT R8, R11, UR11, R8, 0x96, !PT ;  /* 0x0000000b0b087c12 */ /* 0x000fe2000f8e9608 */
[----:B------:R-:W-:Y:S01]  /*0860*/  IMAD.HI.U32 R7, R5, -0x2daee0ad, RZ ;  /* 0xd2511f5305077827 */ /* 0x000fe200078e00ff */
[----:B------:R-:W1:Y:S03]  /*0870*/  LDCU.U8 UR11, c[0x0][0x410] ;  /* 0x00008200ff0b77ac */ /* 0x000e660008000000 */
        /* <DEDUP_REMOVED lines=8> */
[----:B------:R-:W-:Y:S01]  /*0900*/  LOP3.LUT R5, R8, UR13, R5, 0x96, !PT ;  /* 0x0000000d08057c12 */ /* 0x000fe2000f8e9605 */
[----:B------:R-:W3:Y:S02]  /*0910*/  LDCU.64 UR12, c[0x0][0x408] ;  /* 0x00008100ff0c77ac */ /* 0x000ee40008000a00 */
        /* <DEDUP_REMOVED lines=9> */
[----:B------:R-:W4:Y:S01]  /*09b0*/  LDCU UR14, c[0x0][0x448] ;  /* 0x00008900ff0e77ac */ /* 0x000f220008000800 */
        /* <DEDUP_REMOVED lines=21> */
[----:B------:R-:W-:Y:S01]  /*0b10*/  IMAD.MOV.U32 R5, RZ, RZ, RZ ;  /* 0x000000ffff057224 */ /* 0x000fe200078e00ff */
[----:B------:R-:W-:Y:S01]  /*0b20*/  LOP3.LUT R99, R8, UR26, R99, 0x96, !PT ;  /* 0x0000001a08637c12 */ /* 0x000fe2000f8e9663 */
[----:B------:R-:W-:Y:S02]  /*0b30*/  IMAD R92, R10, -0x2daee0ad, RZ ;  /* 0xd2511f530a5c7824 */ /* 0x000fe400078e02ff */
[----:B01234-:R-:W-:-:S07]  /*0b40*/  IMAD R110, R7, -0x326172a9, RZ ;  /* 0xcd9e8d57076e7824 */ /* 0x01ffce00078e02ff */
.L_x_11537:
[----:B0-----:R-:W0:Y:S08]  /*0b50*/  LDC.64 R16, c[0x0][0x3f0] ;  /* 0x0000fc00ff107b82 */ /* 0x001e300000000a00 */
        /* <DEDUP_REMOVED lines=15> */
[----:B------:R-:W2:Y:S01]  /*0c50*/  @P1 LDG.E.128 R32, desc[UR8][R18.64] ;  /* 0x0000000812201981 */ /* 0x000ea2000c1e1d00 */
[----:B------:R-:W-:Y:S01]  /*0c60*/  ISETP.NE.U32.AND P0, PT, RZ, UR4, PT ;  /* 0x00000004ff007c0c */ /* 0x000fe2000bf05070 */
[----:B------:R-:W-:-:S03]  /*0c70*/  IMAD R6, R2, R8, RZ ;  /* 0x0000000802067224 */ /* 0x000fc600078e02ff */
[----:B------:R-:W-:Y:S02]  /*0c80*/  ISETP.NE.AND.EX P0, PT, RZ, UR5, PT, P0 ;  /* 0x00000005ff007c0c */ /* 0x000fe4000bf05300 */
[----:B------:R-:W-:Y:S01]  /*0c90*/  SHF.R.S32.HI R21, RZ, 0x1f, R6 ;  /* 0x0000001fff157819 */ /* 0x000fe20000011406 */
[----:B------:R-:W-:Y:S01]  /*0ca0*/  IMAD.U32 R20, RZ, RZ, UR6 ;  /* 0x00000006ff147e24 */ /* 0x000fe2000f8e00ff */
[----:B------:R-:W-:Y:S01]  /*0cb0*/  MOV R24, UR6 ;  /* 0x0000000600187c02 */ /* 0x000fe20008000f00 */
[----:B------:R-:W-:Y:S01]  /*0cc0*/  IMAD.U32 R23, RZ, RZ, UR6 ;  /* 0x00000006ff177e24 */ /* 0x000fe2000f8e00ff */
[----:B------:R-:W-:Y:S01]  /*0cd0*/  LEA.HI R6, R21, R6, RZ, 0x3 ;  /* 0x0000000615067211 */ /* 0x000fe200078f18ff */
[----:B------:R-:W-:Y:S01]  /*0ce0*/  IMAD.U32 R26, RZ, RZ, UR7 ;  /* 0x00000007ff1a7e24 */ /* 0x000fe2000f8e00ff */
[----:B------:R-:W-:Y:S01]  /*0cf0*/  MOV R21, UR7 ;  /* 0x0000000700157c02 */ /* 0x000fe20008000f00 */
[----:B------:R-:W-:Y:S01]  /*0d00*/  IMAD.U32 R29, RZ, RZ, UR6 ;  /* 0x00000006ff1d7e24 */ /* 0x000fe2000f8e00ff */
[----:B------:R-:W-:Y:S01]  /*0d10*/  MOV R27, UR6 ;  /* 0x00000006001b7c02 */ /* 0x000fe20008000f00 */
[----:B------:R-:W-:-:S02]  /*0d20*/  IMAD.U32 R22, RZ, RZ, UR7 ;  /* 0x00000007ff167e24 */ /* 0x000fc4000f8e00ff */
[----:B------:R-:W-:Y:S02]  /*0d30*/  IMAD.U32 R25, RZ, RZ, UR6 ;  /* 0x00000006ff197e24 */ /* 0x000fe4000f8e00ff */
[----:B------:R-:W-:Y:S01]  /*0d40*/  IMAD.U32 R28, RZ, RZ, UR7 ;  /* 0x00000007ff1c7e24 */ /* 0x000fe2000f8e00ff */
[----:B------:R-:W-:Y:S01]  /*0d50*/  IADD3 R20, PT, PT, R20, -0x4ab325aa, RZ ;  /* 0xb54cda5614147810 */ /* 0x000fe20007ffe0ff */
[----:B------:R-:W-:Y:S01]  /*0d60*/  VIADD R21, R21, 0x1fd5c5a3 ;  /* 0x1fd5c5a315157836 */ /* 0x000fe20000000000 */
[----:B------:R-:W-:Y:S01]  /*0d70*/  IADD3 R23, PT, PT, R23, 0x1715609d, RZ ;  /* 0x1715609d17177810 */ /* 0x000fe20007ffe0ff */
[----:B------:R-:W-:Y:S01]  /*0d80*/  VIADD R22, R22, 0x76cf5d0a ;  /* 0x76cf5d0a16167836 */ /* 0x000fe20000000000 */
[----:B------:R-:W-:Y:S01]  /*0d90*/  IADD3 R26, PT, PT, R26, 0x646e171e, RZ ;  /* 0x646e171e1a1a7810 */ /* 0x000fe20007ffe0ff */
[----:B------:R-:W-:Y:S01]  /*0da0*/  VIADD R24, R24, 0x78dde6e4 ;  /* 0x78dde6e418187836 */ /* 0x000fe20000000000 */
[----:B------:R-:W-:Y:S01]  /*0db0*/  IADD3 R29, PT, PT, R29, -0x700cb87f, RZ ;  /* 0x8ff347811d1d7810 */ /* 0x000fe20007ffe0ff */
[----:B------:R-:W-:Y:S01]  /*0dc0*/  VIADD R25, R25, 0xdaa66d2b ;  /* 0xdaa66d2b19197836 */ /* 0x000fe20000000000 */
[----:B------:R-:W-:Y:S01]  /*0dd0*/  LEA.HI.SX32 R95, R6, R165, 0x1d ;  /* 0x000000a5065f7211 */ /* 0x000fe200078feaff */
[----:B------:R-:W-:-:S02]  /*0de0*/  VIADD R27, R27, 0x3c6ef372 ;  /* 0x3c6ef3721b1b7836 */ /* 0x000fc40000000000 */
        /* <DEDUP_REMOVED lines=29> */
.L_x_10951:
        /* <DEDUP_REMOVED lines=13> */
.L_x_10953:
[----:B------:R-:W-:Y:S05]  /*1090*/  BSYNC.RECONVERGENT B3 ;  /* 0x0000000000037941 */ /* 0x000fea0003800200 */
.L_x_10952:
        /* <DEDUP_REMOVED lines=42> */
.L_x_10950:
[----:B------:R-:W-:Y:S05]  /*1340*/  BSYNC.RECONVERGENT B2 ;  /* 0x0000000000027941 */ /* 0x000fea0003800200 */
.L_x_10949:
[----:B------:R-:W-:Y:S01]  /*1350*/  I2FP.F32.U32 R6, R6 ;  /* 0x0000000600067245 */ /* 0x000fe20000201000 */
[----:B------:R-:W-:Y:S01]  /*1360*/  IMAD.MOV.U32 R17, RZ, RZ, 0x2f800000 ;  /* 0x2f800000ff117424 */ /* 0x000fe200078e00ff */
[----:B------:R-:W-:-:S03]  /*1370*/  SHF.L.U32 R7, R32, 0x10, RZ ;  /* 0x0000001020077819 */ /* 0x000fc600000006ff */
        /* <DEDUP_REMOVED lines=8> */
.L_x_10948:
[----:B------:R-:W-:Y:S05]  /*1400*/  BSYNC.RECONVERGENT B1 ;  /* 0x0000000000017941 */ /* 0x000fea0003800200 */
.L_x_10947:
        /* <DEDUP_REMOVED lines=23> */
.L_x_10958:
        /* <DEDUP_REMOVED lines=13> */
.L_x_10960:
[----:B------:R-:W-:Y:S05]  /*1650*/  BSYNC.RECONVERGENT B3 ;  /* 0x0000000000037941 */ /* 0x000fea0003800200 */
.L_x_10959:
        /* <DEDUP_REMOVED lines=33> */
[----:B------:R-:W-:-:S03]  /*1870*/  LOP3.LUT R110, R16, UR25, R99, 0x96, !PT ;  /* 0x00000019106e7c12 */ /* 0x000fc6000f8e9663 */
[----:B------:R-:W-:Y:S01]  /*1880*/  IMAD.MOV.U32 R17, RZ, RZ, RZ ;  /* 0x000000ffff117224 */ /* 0x000fe200078e00ff */
[----:B------:R-:W-:Y:S01]  /*1890*/  LOP3.LUT R8, R8, UR24, R19, 0x96, !PT ;  /* 0x0000001808087c12 */ /* 0x000fe2000f8e9613 */
[----:B------:R-:W-:-:S04]  /*18a0*/  IMAD.WIDE.U32 R110, R110, -0x326172a9, RZ ;  /* 0xcd9e8d576e6e7825 */ /* 0x000fc800078e00ff */
[----:B------:R-:W-:Y:S01]  /*18b0*/  IMAD.WIDE.U32 R8, R8, -0x2daee0ad, RZ ;  /* 0xd2511f5308087825 */ /* 0x000fe200078e00ff */
[----:B------:R-:W-:Y:S02]  /*18c0*/  LOP3.LUT R99, R29, R18, R111, 0x96, !PT ;  /* 0x000000121d637212 */ /* 0x000fe400078e966f */
[----:B------:R-:W-:Y:S01]  /*18d0*/  MOV R12, R8 ;  /* 0x00000008000c7202 */ /* 0x000fe20000000f00 */
[----:B------:R-:W-:Y:S01]  /*18e0*/  IMAD.MOV.U32 R8, RZ, RZ, R10 ;  /* 0x000000ffff087224 */ /* 0x000fe200078e000a */
[----:B------:R-:W-:-:S07]  /*18f0*/  LOP3.LUT R98, R28, R98, R9, 0x96, !PT ;  /* 0x000000621c627212 */ /* 0x000fce00078e9609 */
.L_x_10957:
[----:B------:R-:W-:Y:S05]  /*1900*/  BSYNC.RECONVERGENT B2 ;  /* 0x0000000000027941 */ /* 0x000fea0003800200 */
.L_x_10956:
        /* <DEDUP_REMOVED lines=13> */
.L_x_10955:
[----:B------:R-:W-:Y:S05]  /*19e0*/  BSYNC.RECONVERGENT B1 ;  /* 0x0000000000017941 */ /* 0x000fea0003800200 */
.L_x_10954:
        /* <DEDUP_REMOVED lines=22> */
.L_x_10965:
        /* <DEDUP_REMOVED lines=13> */
.L_x_10967:
[----:B------:R-:W-:Y:S05]  /*1c20*/  BSYNC.RECONVERGENT B3 ;  /* 0x0000000000037941 */ /* 0x000fea0003800200 */
.L_x_10966:
        /* <DEDUP_REMOVED lines=38> */
[----:B------:R-:W-:-:S03]  /*1e90*/  LOP3.LUT R99, R29, R18, R111, 0x96, !PT ;  /* 0x000000121d637212 */ /* 0x000fc600078e966f */
[----:B------:R-:W-:Y:S01]  /*1ea0*/  IMAD.MOV.U32 R10, RZ, RZ, R12 ;  /* 0x000000ffff0a7224 */ /* 0x000fe200078e000c */
[----:B------:R-:W-:-:S07]  /*1eb0*/  LOP3.LUT R98, R28, R98, R75, 0x96, !PT ;  /* 0x000000621c627212 */ /* 0x000fce00078e964b */
.L_x_10964:
[----:B------:R-:W-:Y:S05]  /*1ec0*/  BSYNC.RECONVERGENT B2 ;  /* 0x0000000000027941 */ /* 0x000fea0003800200 */
.L_x_10963:
[----:B------:R-:W-:Y:S01]  /*1ed0*/  I2FP.F32.U32 R10, R10 ;  /* 0x0000000a000a7245 */ /* 0x000fe20000201000 */
[----:B------:R-:W-:Y:S02]  /*1ee0*/  HFMA2 R17, -RZ, RZ, 0.1171875, 0 ;  /* 0x2f800000ff117431 */ /* 0x000fe400000001ff */
        /* <DEDUP_REMOVED lines=9> */
.L_x_10962:
[----:B------:R-:W-:Y:S05]  /*1f80*/  BSYNC.RECONVERGENT B1 ;  /* 0x0000000000017941 */ /* 0x000fea0003800200 */
.L_x_10961:
        /* <DEDUP_REMOVED lines=23> */
.L_x_10972:
        /* <DEDUP_REMOVED lines=13> */
.L_x_10974:
[----:B------:R-:W-:Y:S05]  /*21d0*/  BSYNC.RECONVERGENT B3 ;  /* 0x0000000000037941 */ /* 0x000fea0003800200 */
.L_x_10973:
        /* <DEDUP_REMOVED lines=36> */
[----:B------:R-:W-:Y:S02]  /*2420*/  HFMA2 R19, -RZ, RZ, 0, 0 ;  /* 0x00000000ff137431 */ /* 0x000fe400000001ff */
[----:B------:R-:W-:Y:S01]  /*2430*/  IMAD.WIDE.U32 R12, R12, -0x2daee0ad, RZ ;  /* 0xd2511f530c0c7825 */ /* 0x000fe200078e00ff */
[----:B------:R-:W-:-:S03]  /*2440*/  LOP3.LUT R99, R29, R18, R111, 0x96, !PT ;  /* 0x000000121d637212 */ /* 0x000fc600078e966f */
[----:B------:R-:W-:Y:S01]  /*2450*/  IMAD.MOV.U32 R17, RZ, RZ, R12 ;  /* 0x000000ffff117224 */ /* 0x000fe200078e000c */
[----:B------:R-:W-:Y:S01]  /*2460*/  LOP3.LUT R98, R28, R98, R13, 0x96, !PT ;  /* 0x000000621c627212 */ /* 0x000fe200078e960d */
[----:B------:R-:W-:-:S07]  /*2470*/  IMAD.MOV.U32 R12, RZ, RZ, R74 ;  /* 0x000000ffff0c7224 */ /* 0x000fce00078e004a */
.L_x_10971:
[----:B------:R-:W-:Y:S05]  /*2480*/  BSYNC.RECONVERGENT B2 ;  /* 0x0000000000027941 */ /* 0x000fea0003800200 */
.L_x_10970:
[----:B------:R-:W-:Y:S01]  /*2490*/  PRMT R13, R33, 0x7632, R13 ;  /* 0x00007632210d7816 */ /* 0x000fe2000000000d */
        /* <DEDUP_REMOVED lines=12> */
.L_x_10969:
[----:B------:R-:W-:Y:S05]  /*2560*/  BSYNC.RECONVERGENT B1 ;  /* 0x0000000000017941 */ /* 0x000fea0003800200 */
.L_x_10968:
        /* <DEDUP_REMOVED lines=22> */
.L_x_10979:
        /* <DEDUP_REMOVED lines=13> */
.L_x_10981:
[----:B------:R-:W-:Y:S05]  /*27a0*/  BSYNC.RECONVERGENT B3 ;  /* 0x0000000000037941 */ /* 0x000fea0003800200 */
.L_x_10980:
        /* <DEDUP_REMOVED lines=40> */
[----:B------:R-:W-:-:S07]  /*2a30*/  LOP3.LUT R98, R28, R98, R19, 0x96, !PT ;  /* 0x000000621c627212 */ /* 0x000fce00078e9613 */
.L_x_10978:
[----:B------:R-:W-:Y:S05]  /*2a40*/  BSYNC.RECONVERGENT B2 ;  /* 0x0000000000027941 */ /* 0x000fea0003800200 */
.L_x_10977:
        /* <DEDUP_REMOVED lines=11> */
.L_x_10976:
[----:B------:R-:W-:Y:S05]  /*2b00*/  BSYNC.RECONVERGENT B1 ;  /* 0x0000000000017941 */ /* 0x000fea0003800200 */
.L_x_10975:
        /* <DEDUP_REMOVED lines=23> */
.L_x_10986:
        /* <DEDUP_REMOVED lines=13> */
.L_x_10988:
[----:B------:R-:W-:Y:S05]  /*2d50*/  BSYNC.RECONVERGENT B3 ;  /* 0x0000000000037941 */ /* 0x000fea0003800200 */
.L_x_10987:
        /* <DEDUP_REMOVED lines=40> */
[----:B------:R-:W-:Y:S01]  /*2fe0*/  MOV R19, R72 ;  /* 0x0000004800137202 */ /* 0x000fe20000000f00 */
[----:B------:R-:W-:Y:S01]  /*2ff0*/  IMAD.MOV.U32 R72, RZ, RZ, RZ ;  /* 0x000000ffff487224 */ /* 0x000fe200078e00ff */
[----:B------:R-:W-:-:S07]  /*3000*/  LOP3.LUT R98, R28, R74, R73, 0x96, !PT ;  /* 0x0000004a1c627212 */ /* 0x000fce00078e9649 */
.L_x_10985:
[----:B------:R-:W-:Y:S05]  /*3010*/  BSYNC.RECONVERGENT B2 ;  /* 0x0000000000027941 */ /* 0x000fea0003800200 */
.L_x_10984:
[----:B------:R-:W-:Y:S01]  /*3020*/  PRMT R18, R34, 0x7632, R18 ;  /* 0x0000763222127816 */ /* 0x000fe20000000012 */
[----:B------:R-:W-:Y:S01]  /*3030*/  HFMA2 R70, -RZ, RZ, 0.1171875, 0 ;  /* 0x2f800000ff467431 */ /* 0x000fe200000001ff */
[----:B------:R-:W-:Y:S02]  /*3040*/  I2FP.F32.U32 R17, R17 ;  /* 0x0000001100117245 */ /* 0x000fe40000201000 */
[----:B------:R-:W-:Y:S01]  /*3050*/  PRMT R66, R66, 0x7632, R66 ;  /* 0x0000763242427816 */ /* 0x000fe20000000042 */
        /* <DEDUP_REMOVED lines=9> */
.L_x_10983:
[----:B------:R-:W-:Y:S05]  /*30f0*/  BSYNC.RECONVERGENT B1 ;  /* 0x0000000000017941 */ /* 0x000fea0003800200 */
.L_x_10982:
        /* <DEDUP_REMOVED lines=22> */
.L_x_10993:
        /* <DEDUP_REMOVED lines=13> */
.L_x_10995:
[----:B------:R-:W-:Y:S05]  /*3330*/  BSYNC.RECONVERGENT B3 ;  /* 0x0000000000037941 */ /* 0x000fea0003800200 */
.L_x_10994:
        /* <DEDUP_REMOVED lines=41> */
[----:B------:R-:W-:Y:S02]  /*35d0*/  IMAD.MOV.U32 R80, RZ, RZ, R72 ;  /* 0x000000ffff507224 */ /* 0x000fe400078e0048 */
[----:B------:R-:W-:-:S07]  /*35e0*/  IMAD.MOV.U32 R73, RZ, RZ, RZ ;  /* 0x000000ffff497224 */ /* 0x000fce00078e00ff */
.L_x_10992:
[----:B------:R-:W-:Y:S05]  /*35f0*/  BSYNC.RECONVERGENT B2 ;  /* 0x0000000000027941 */ /* 0x000fea0003800200 */
.L_x_10991:
[----:B------:R-:W-:Y:S01]  /*3600*/  I2FP.F32.U32 R18, R18 ;  /* 0x0000001200127245 */ /* 0x000fe20000201000 */
[----:B------:R-:W-:Y:S01]  /*3610*/  IMAD.MOV.U32 R75, RZ, RZ, 0x2f800000 ;  /* 0x2f800000ff4b7424 */ /* 0x000fe200078e00ff */
        /* <DEDUP_REMOVED lines=9> */
.L_x_10990:
[----:B------:R-:W-:Y:S05]  /*36b0*/  BSYNC.RECONVERGENT B1 ;  /* 0x0000000000017941 */ /* 0x000fea0003800200 */
.L_x_10989:
        /* <DEDUP_REMOVED lines=23> */
.L_x_11000:
        /* <DEDUP_REMOVED lines=13> */
.L_x_11002:
[----:B------:R-:W-:Y:S05]  /*3900*/  BSYNC.RECONVERGENT B3 ;  /* 0x0000000000037941 */ /* 0x000fea0003800200 */
.L_x_11001:
        /* <DEDUP_REMOVED lines=40> */
[----:B------:R-:W-:Y:S01]  /*3b90*/  LOP3.LUT R98, R28, R74, R73, 0x96, !PT ;  /* 0x0000004a1c627212 */ /* 0x000fe200078e9649 */
[----:B------:R-:W-:-:S07]  /*3ba0*/  IMAD.MOV.U32 R74, RZ, RZ, RZ ;  /* 0x000000ffff4a7224 */ /* 0x000fce00078e00ff */
.L_x_10999:
[----:B------:R-:W-:Y:S05]  /*3bb0*/  BSYNC.RECONVERGENT B2 ;  /* 0x0000000000027941 */ /* 0x000fea0003800200 */
.L_x_10998:
        /* <DEDUP_REMOVED lines=13> */
.L_x_10997:
[----:B------:R-:W-:Y:S05]  /*3c90*/  BSYNC.RECONVERGENT B1 ;  /* 0x0000000000017941 */ /* 0x000fea0003800200 */
.L_x_10996:
[----:B------:R-:W-:Y:S02]  /*3ca0*/  F2FP.BF16.F32.PACK_AB R67, RZ, R19 ;  /* 0x00000013ff43723e */ /* 0x000fe400000010ff */
[----:B------:R-:W-:Y:S02]  /*3cb0*/  PRMT R65, R64, 0x5410, R65 ;  /* 0x0000541040417816 */ /* 0x000fe40000000041 */
[----:B------:R-:W-:Y:S02]  /*3cc0*/  PRMT R66, R71, 0x5410, R66 ;  /* 0x0000541047427816 */ /* 0x000fe40000000042 */
[----:B------:R-:W-:Y:S02]  /*3cd0*/  PRMT R64, R30, 0x5410, R31 ;  /* 0x000054101e407816 */ /* 0x000fe4000000001f */
[----:B------:R-:W-:Y:S01]  /*3ce0*/  PRMT R67, R70, 0x5410, R67 ;  /* 0x0000541046437816 */ /* 0x000fe20000000043 */
[----:B------:R-:W-:Y:S06]  /*3cf0*/  BRA `(.L_x_11003) ;  /* 0x0000002800cc7947 */ /* 0x000fec0003800000 */
.L_x_10946:
        /* <DEDUP_REMOVED lines=21> */
.L_x_11008:
        /* <DEDUP_REMOVED lines=13> */
.L_x_11010:
[----:B------:R-:W-:Y:S05]  /*3f20*/  BSYNC.RECONVERGENT B3 ;  /* 0x0000000000037941 */ /* 0x000fea0003800200 */
.L_x_11009:
        /* <DEDUP_REMOVED lines=40> */
[----:B------:R-:W-:-:S07]  /*41b0*/  LOP3.LUT R98, R28, R98, R73, 0x96, !PT ;  /* 0x000000621c627212 */ /* 0x000fce00078e9649 */
.L_x_11007:
[----:B------:R-:W-:Y:S05]  /*41c0*/  BSYNC.RECONVERGENT B2 ;  /* 0x0000000000027941 */ /* 0x000fea0003800200 */
.L_x_11006:
        /* <DEDUP_REMOVED lines=9> */
.L_x_11005:
[----:B------:R-:W-:Y:S05]  /*4260*/  BSYNC.RECONVERGENT B1 ;  /* 0x0000000000017941 */ /* 0x000fea0003800200 */
.L_x_11004:
        /* <DEDUP_REMOVED lines=18> */
.L_x_11015:
        /* <DEDUP_REMOVED lines=13> */
.L_x_11017:
[----:B------:R-:W-:Y:S05]  /*4460*/  BSYNC.RECONVERGENT B3 ;  /* 0x0000000000037941 */ /* 0x000fea0003800200 */
.L_x_11016:
        /* <DEDUP_REMOVED lines=40> */
[----:B------:R-:W-:Y:S01]  /*46f0*/  IMAD.MOV.U32 R9, RZ, RZ, R72 ;  /* 0x000000ffff097224 */ /* 0x000fe200078e0048 */
[----:B------:R-:W-:-:S07]  /*4700*/  MOV R72, R8 ;  /* 0x0000000800487202 */ /* 0x000fce0000000f00 */
.L_x_11014:
[----:B------:R-:W-:Y:S05]  /*4710*/  BSYNC.RECONVERGENT B2 ;  /* 0x0000000000027941 */ /* 0x000fea0003800200 */
.L_x_11013:
        /* <DEDUP_REMOVED lines=9> */
.L_x_11012:
[----:B------:R-:W-:Y:S05]  /*47b0*/  BSYNC.RECONVERGENT B1 ;  /* 0x0000000000017941 */ /* 0x000fea0003800200 */
.L_x_11011:
        /* <DEDUP_REMOVED lines=18> */
.L_x_11022:
        /* <DEDUP_REMOVED lines=13> */
.L_x_11024:
[----:B------:R-:W-:Y:S05]  /*49b0*/  BSYNC.RECONVERGENT B3 ;  /* 0x0000000000037941 */ /* 0x000fea0003800200 */
.L_x_11023:
        /* <DEDUP_REMOVED lines=32> */
[----:B------:R-:W-:Y:S02]  /*4bc0*/  HFMA2 R17, -RZ, RZ, 0, 0 ;  /* 0x00000000ff117431 */ /* 0x000fe400000001ff */
[----:B------:R-:W-:Y:S01]  /*4bd0*/  IMAD.WIDE.U32 R18, R18, -0x326172a9, RZ ;  /* 0xcd9e8d5712127825 */ /* 0x000fe200078e00ff */
[----:B------:R-:W-:-:S04]  /*4be0*/  LOP3.LUT R110, R16, UR25, R99, 0x96, !PT ;  /* 0x00000019106e7c12 */ /* 0x000fc8000f8e9663 */
[----:B------:R-:W-:Y:S01]  /*4bf0*/  LOP3.LUT R10, R10, UR24, R19, 0x96, !PT ;  /* 0x000000180a0a7c12 */ /* 0x000fe2000f8e9613 */
[----:B------:R-:W-:-:S04]  /*4c00*/  IMAD.WIDE.U32 R110, R110, -0x326172a9, RZ ;  /* 0xcd9e8d576e6e7825 */ /* 0x000fc800078e00ff */
[----:B------:R-:W-:Y:S01]  /*4c10*/  IMAD.WIDE.U32 R10, R10, -0x2daee0ad, RZ ;  /* 0xd2511f530a0a7825 */ /* 0x000fe200078e00ff */
[----:B------:R-:W-:-:S04]  /*4c20*/  LOP3.LUT R99, R29, R18, R111, 0x96, !PT ;  /* 0x000000121d637212 */ /* 0x000fc800078e966f */
[----:B------:R-:W-:Y:S01]  /*4c30*/  LOP3.LUT R98, R28, R98, R11, 0x96, !PT ;  /* 0x000000621c627212 */ /* 0x000fe200078e960b */
[----:B------:R-:W-:Y:S02]  /*4c40*/  IMAD.MOV.U32 R11, RZ, RZ, R72 ;  /* 0x000000ffff0b7224 */ /* 0x000fe400078e0048 */
[----:B------:R-:W-:-:S07]  /*4c50*/  IMAD.MOV.U32 R72, RZ, RZ, R10 ;  /* 0x000000ffff487224 */ /* 0x000fce00078e000a */
.L_x_11021:
[----:B------:R-:W-:Y:S05]  /*4c60*/  BSYNC.RECONVERGENT B2 ;  /* 0x0000000000027941 */ /* 0x000fea0003800200 */
.L_x_11020:
        /* <DEDUP_REMOVED lines=9> */
.L_x_11019:
[----:B------:R-:W-:Y:S05]  /*4d00*/  BSYNC.RECONVERGENT B1 ;  /* 0x0000000000017941 */ /* 0x000fea0003800200 */
.L_x_11018:
        /* <DEDUP_REMOVED lines=18> */
.L_x_11029:
        /* <DEDUP_REMOVED lines=13> */
.L_x_11031:
[----:B------:R-:W-:Y:S05]  /*4f00*/  BSYNC.RECONVERGENT B3 ;  /* 0x0000000000037941 */ /* 0x000fea0003800200 */
.L_x_11030:
        /* <DEDUP_REMOVED lines=39> */
[----:B------:R-:W-:Y:S02]  /*5180*/  LOP3.LUT R98, R28, R98, R13, 0x96, !PT ;  /* 0x000000621c627212 */ /* 0x000fe400078e960d */
[----:B------:R-:W-:Y:S01]  /*5190*/  MOV R13, R72 ;  /* 0x00000048000d7202 */ /* 0x000fe20000000f00 */
[----:B------:R-:W-:-:S07]  /*51a0*/  IMAD.MOV.U32 R72, RZ, RZ, R12 ;  /* 0x000000ffff487224 */ /* 0x000fce00078e000c */
.L_x_11028:
[----:B------:R-:W-:Y:S05]  /*51b0*/  BSYNC.RECONVERGENT B2 ;  /* 0x0000000000027941 */ /* 0x000fea0003800200 */
.L_x_11027:
        /* <DEDUP_REMOVED lines=9> */
.L_x_11026:
[----:B------:R-:W-:Y:S05]  /*5250*/  BSYNC.RECONVERGENT B1 ;  /* 0x0000000000017941 */ /* 0x000fea0003800200 */
.L_x_11025:
        /* <DEDUP_REMOVED lines=18> */
.L_x_11036:
        /* <DEDUP_REMOVED lines=13> */
.L_x_11038:
[----:B------:R-:W-:Y:S05]  /*5450*/  BSYNC.RECONVERGENT B3 ;  /* 0x0000000000037941 */ /* 0x000fea0003800200 */
.L_x_11037:
        /* <DEDUP_REMOVED lines=41> */
[----:B------:R-:W-:-:S07]  /*56f0*/  MOV R72, R16 ;  /* 0x0000001000487202 */ /* 0x000fce0000000f00 */
.L_x_11035:
[----:B------:R-:W-:Y:S05]  /*5700*/  BSYNC.RECONVERGENT B2 ;  /* 0x0000000000027941 */ /* 0x000fea0003800200 */
.L_x_11034:
        /* <DEDUP_REMOVED lines=9> */
.L_x_11033:
[----:B------:R-:W-:Y:S05]  /*57a0*/  BSYNC.RECONVERGENT B1 ;  /* 0x0000000000017941 */ /* 0x000fea0003800200 */
.L_x_11032:
        /* <DEDUP_REMOVED lines=18> */
.L_x_11043:
        /* <DEDUP_REMOVED lines=13> */
.L_x_11045:
[----:B------:R-:W-:Y:S05]  /*59a0*/  BSYNC.RECONVERGENT B3 ;  /* 0x0000000000037941 */ /* 0x000fea0003800200 */
.L_x_11044:
        /* <DEDUP_REMOVED lines=42> */
.L_x_11042:
[----:B------:R-:W-:Y:S05]  /*5c50*/  BSYNC.RECONVERGENT B2 ;  /* 0x0000000000027941 */ /* 0x000fea0003800200 */
.L_x_11041:
[----:B------:R-:W-:Y:S01]  /*5c60*/  PRMT R18, R34, 0x7632, R18 ;  /* 0x0000763222127816 */ /* 0x000fe20000000012 */
        /* <DEDUP_REMOVED lines=9> */
.L_x_11040:
[----:B------:R-:W-:Y:S05]  /*5d00*/  BSYNC.RECONVERGENT B1 ;  /* 0x0000000000017941 */ /* 0x000fea0003800200 */
.L_x_11039:
        /* <DEDUP_REMOVED lines=18> */
.L_x_11050:
        /* <DEDUP_REMOVED lines=13> */
.L_x_11052:
[----:B------:R-:W-:Y:S05]  /*5f00*/  BSYNC.RECONVERGENT B3 ;  /* 0x0000000000037941 */ /* 0x000fea0003800200 */
.L_x_11051:
        /* <DEDUP_REMOVED lines=43> */
.L_x_11049:
[----:B------:R-:W-:Y:S05]  /*61c0*/  BSYNC.RECONVERGENT B2 ;  /* 0x0000000000027941 */ /* 0x000fea0003800200 */
.L_x_11048:
        /* <DEDUP_REMOVED lines=9> */
.L_x_11047:
[----:B------:R-:W-:Y:S05]  /*6260*/  BSYNC.RECONVERGENT B1 ;  /* 0x0000000000017941 */ /* 0x000fea0003800200 */
.L_x_11046:
        /* <DEDUP_REMOVED lines=18> */
.L_x_11057:
        /* <DEDUP_REMOVED lines=13> */
.L_x_11059:
[----:B------:R-:W-:Y:S05]  /*6460*/  BSYNC.RECONVERGENT B3 ;  /* 0x0000000000037941 */ /* 0x000fea0003800200 */
.L_x_11058:
        /* <DEDUP_REMOVED lines=40> */
[----:B------:R-:W-:Y:S01]  /*66f0*/  IMAD.MOV.U32 R72, RZ, RZ, R70 ;  /* 0x000000ffff487224 */ /* 0x000fe200078e0046 */
[----:B------:R-:W-:Y:S01]  /*6700*/  LOP3.LUT R98, R28, R74, R71, 0x96, !PT ;  /* 0x0000004a1c627212 */ /* 0x000fe200078e9647 */
[----:B------:R-:W-:-:S07]  /*6710*/  HFMA2 R74, -RZ, RZ, 0, 0 ;  /* 0x00000000ff4a7431 */ /* 0x000fce00000001ff */
.L_x_11056:
[----:B------:R-:W-:Y:S05]  /*6720*/  BSYNC.RECONVERGENT B2 ;  /* 0x0000000000027941 */ /* 0x000fea0003800200 */
.L_x_11055:
        /* <DEDUP_REMOVED lines=10> */
.L_x_11054:
[----:B------:R-:W-:Y:S05]  /*67d0*/  BSYNC.RECONVERGENT B1 ;  /* 0x0000000000017941 */ /* 0x000fea0003800200 */
.L_x_11053:
[----:B------:R-:W-:Y:S02]  /*67e0*/  F2FP.BF16.F32.PACK_AB R70, RZ, R19 ;  /* 0x00000013ff46723e */ /* 0x000fe400000010ff */
[----:B------:R-:W-:Y:S02]  /*67f0*/  PRMT R65, R67, 0x5410, R65 ;  /* 0x0000541043417816 */ /* 0x000fe40000000041 */
[----:B------:R-:W-:Y:S02]  /*6800*/  PRMT R66, R66, 0x5410, R73 ;  /* 0x0000541042427816 */ /* 0x000fe40000000049 */
[----:B------:R-:W-:Y:S02]  /*6810*/  PRMT R64, R64, 0x5410, R31 ;  /* 0x0000541040407816 */ /* 0x000fe4000000001f */
[----:B------:R-:W-:-:S07]  /*6820*/  PRMT R67, R30, 0x5410, R70 ;  /* 0x000054101e437816 */ /* 0x000fce0000000046 */
.L_x_11003:
        /* <DEDUP_REMOVED lines=20> */
[----:B------:R-:W-:Y:S02]  /*6970*/  LOP3.LUT R31, R65, R73, R31, 0xfe, !PT ;  /* 0x00000049411f7212 */ /* 0x000fe400078efe1f */
[----:B------:R-:W-:Y:S01]  /*6980*/  LOP3.LUT R30, R66, R30, R64, 0xfe, !PT ;  /* 0x0000001e421e7212 */ /* 0x000fe200078efe40 */
[----:B0-----:R-:W-:Y:S01]  /*6990*/  IMAD.WIDE.U32 R64, R94, 0x8, R70 ;  /* 0x000000085e407825 */ /* 0x001fe200078e0046 */
[----:B------:R-:W-:Y:S02]  /*69a0*/  LOP3.LUT R31, R31, R67, RZ, 0xfc, !PT ;  /* 0x000000431f1f7212 */ /* 0x000fe400078efcff */
[----:B------:R-:W-:-:S05]  /*69b0*/  LOP3.LUT R30, R30, 0xff, R7, 0xf8, !PT ;  /* 0x000000ff1e1e7812 */ /* 0x000fca00078ef807 */
[----:B------:R1:W-:Y:S02]  /*69c0*/  STG.E.64 desc[UR8][R64.64], R30 ;  /* 0x0000001e40007986 */ /* 0x0003e4000c101b08 */
.L_x_11061:
[----:B------:R-:W-:Y:S05]  /*69d0*/  BSYNC.RECONVERGENT B1 ;  /* 0x0000000000017941 */ /* 0x000fea0003800200 */
.L_x_11060:
[----:B------:R-:W-:Y:S04]  /*69e0*/  BSSY.RECONVERGENT B1, `(.L_x_11062) ;  /* 0x0000005000017945 */ /* 0x000fe80003800200 */
[----:B------:R-:W-:Y:S05]  /*69f0*/  @!P1 BRA `(.L_x_11063) ;  /* 0x00000000000c9947 */ /* 0x000fea0003800000 */
[----:B01----:R-:W0:Y:S02]  /*6a00*/  LDC.64 R30, c[0x0][0x390] ;  /* 0x0000e400ff1e7b82 */ /* 0x003e240000000a00 */
[----:B0-----:R-:W-:-:S05]  /*6a10*/  IMAD.WIDE.U32 R30, R76, 0x10, R30 ;  /* 0x000000104c1e7825 */ /* 0x001fca00078e001e */
[----:B------:R2:W5:Y:S02]  /*6a20*/  LDG.E.128 R32, desc[UR8][R30.64] ;  /* 0x000000081e207981 */ /* 0x000564000c1e1d00 */
.L_x_11063:
[----:B------:R-:W-:Y:S05]  /*6a30*/  BSYNC.RECONVERGENT B1 ;  /* 0x0000000000017941 */ /* 0x000fea0003800200 */
.L_x_11062:
[----:B------:R-:W-:Y:S05]  /*6a40*/  @!P0 BRA `(.L_x_11064) ;  /* 0x0000002c00d88947 */ /* 0x000fea0003800000 */
[----:B01----:R-:W0:Y:S01]  /*6a50*/  LDC.64 R64, c[0x0][0x3a0] ;  /* 0x0000e800ff407b82 */ /* 0x003e220000000a00 */
[----:B--2---:R-:W-:-:S04]  /*6a60*/  VIADD R31, R95, 0x20 ;  /* 0x000000205f1f7836 */ /* 0x004fc80000000000 */
        /* <DEDUP_REMOVED lines=24> */
.L_x_11069:
        /* <DEDUP_REMOVED lines=13> */
.L_x_11071:
[----:B------:R-:W-:Y:S05]  /*6cc0*/  BSYNC.RECONVERGENT B3 ;  /* 0x0000000000037941 */ /* 0x000fea0003800200 */
.L_x_11070:
        /* <DEDUP_REMOVED lines=41> */
[----:B------:R-:W-:Y:S01]  /*6f60*/  LOP3.LUT R98, R28, R70, R31, 0x96, !PT ;  /* 0x000000461c627212 */ /* 0x000fe200078e961f */
[----:B------:R-:W-:-:S07]  /*6f70*/  IMAD.MOV.U32 R70, RZ, RZ, R30 ;  /* 0x000000ffff467224 */ /* 0x000fce00078e001e */
.L_x_11068:
[----:B------:R-:W-:Y:S05]  /*6f80*/  BSYNC.RECONVERGENT B2 ;  /* 0x0000000000027941 */ /* 0x000fea0003800200 */
.L_x_11067:
        /* <DEDUP_REMOVED lines=11> */
.L_x_11066:
[----:B------:R-:W-:Y:S05]  /*7040*/  BSYNC.RECONVERGENT B1 ;  /* 0x0000000000017941 */ /* 0x000fea0003800200 */
.L_x_11065:
        /* <DEDUP_REMOVED lines=23> */
.L_x_11076:
        /* <DEDUP_REMOVED lines=13> */
.L_x_11078:
[----:B------:R-:W-:Y:S05]  /*7290*/  BSYNC.RECONVERGENT B3 ;  /* 0x0000000000037941 */ /* 0x000fea0003800200 */
.L_x_11077:
        /* <DEDUP_REMOVED lines=43> */
.L_x_11075:
[----:B------:R-:W-:Y:S05]  /*7550*/  BSYNC.RECONVERGENT B2 ;  /* 0x0000000000027941 */ /* 0x000fea0003800200 */
.L_x_11074:
        /* <DEDUP_REMOVED lines=13> */
.L_x_11073:
[----:B------:R-:W-:Y:S05]  /*7630*/  BSYNC.RECONVERGENT B1 ;  /* 0x0000000000017941 */ /* 0x000fea0003800200 */
.L_x_11072:
        /* <DEDUP_REMOVED lines=22> */
.L_x_11083:
        /* <DEDUP_REMOVED lines=13> */
.L_x_11085:
[----:B------:R-:W-:Y:S05]  /*7870*/  BSYNC.RECONVERGENT B3 ;  /* 0x0000000000037941 */ /* 0x000fea0003800200 */
.L_x_11084:
        /* <DEDUP_REMOVED lines=41> */
[----:B------:R-:W-:Y:S02]  /*7b10*/  LOP3.LUT R98, R28, R72, R71, 0x96, !PT ;  /* 0x000000481c627212 */ /* 0x000fe400078e9647 */
[----:B------:R-:W-:-:S07]  /*7b20*/  MOV R84, R70 ;  /* 0x0000004600547202 */ /* 0x000fce0000000f00 */
.L_x_11082:
[----:B------:R-:W-:Y:S05]  /*7b30*/  BSYNC.RECONVERGENT B2 ;  /* 0x0000000000027941 */ /* 0x000fea0003800200 */
.L_x_11081:
        /* <DEDUP_REMOVED lines=11> */
.L_x_11080:
[----:B------:R-:W-:Y:S05]  /*7bf0*/  BSYNC.RECONVERGENT B1 ;  /* 0x0000000000017941 */ /* 0x000fea0003800200 */
.L_x_11079:
        /* <DEDUP_REMOVED lines=23> */
.L_x_11090:
        /* <DEDUP_REMOVED lines=13> */
.L_x_11092:
[----:B------:R-:W-:Y:S05]  /*7e40*/  BSYNC.RECONVERGENT B3 ;  /* 0x0000000000037941 */ /* 0x000fea0003800200 */
.L_x_11091:
        /* <DEDUP_REMOVED lines=43> */
.L_x_11089:
[----:B------:R-:W-:Y:S05]  /*8100*/  BSYNC.RECONVERGENT B2 ;  /* 0x0000000000027941 */ /* 0x000fea0003800200 */
.L_x_11088:
        /* <DEDUP_REMOVED lines=13> */
.L_x_11087:
[----:B------:R-:W-:Y:S05]  /*81e0*/  BSYNC.RECONVERGENT B1 ;  /* 0x0000000000017941 */ /* 0x000fea0003800200 */
.L_x_11086:
        /* <DEDUP_REMOVED lines=22> */
.L_x_11097:
        /* <DEDUP_REMOVED lines=13> */
.L_x_11099:
[----:B------:R-:W-:Y:S05]  /*8420*/  BSYNC.RECONVERGENT B3 ;  /* 0x0000000000037941 */ /* 0x000fea0003800200 */
.L_x_11098:
        /* <DEDUP_REMOVED lines=35> */
[----:B------:R-:W-:Y:S01]  /*8660*/  HFMA2 R75, -RZ, RZ, 0, 0 ;  /* 0x00000000ff4b7431 */ /* 0x000fe200000001ff */
[----:B------:R-:W-:Y:S01]  /*8670*/  LOP3.LUT R72, R72, UR24, R83, 0x96, !PT ;  /* 0x0000001848487c12 */ /* 0x000fe2000f8e9653 */
[----:B------:R-:W-:-:S04]  /*8680*/  IMAD.WIDE.U32 R80, R80, -0x326172a9, RZ ;  /* 0xcd9e8d5750507825 */ /* 0x000fc800078e00ff */
[----:B------:R-:W-:Y:S01]  /*8690*/  IMAD.WIDE.U32 R72, R72, -0x2daee0ad, RZ ;  /* 0xd2511f5348487825 */ /* 0x000fe200078e00ff */
[----:B------:R-:W-:Y:S02]  /*86a0*/  LOP3.LUT R99, R29, R82, R81, 0x96, !PT ;  /* 0x000000521d637212 */ /* 0x000fe400078e9651 */
[----:B------:R-:W-:Y:S01]  /*86b0*/  MOV R110, R80 ;  /* 0x00000050006e7202 */ /* 0x000fe20000000f00 */
[----:B------:R-:W-:Y:S01]  /*86c0*/  IMAD.MOV.U32 R81, RZ, RZ, R72 ;  /* 0x000000ffff517224 */ /* 0x000fe200078e0048 */
[----:B------:R-:W-:-:S07]  /*86d0*/  LOP3.LUT R98, R28, R74, R73, 0x96, !PT ;  /* 0x0000004a1c627212 */ /* 0x000fce00078e9649 */
.L_x_11096:
[----:B------:R-:W-:Y:S05]  /*86e0*/  BSYNC.RECONVERGENT B2 ;  /* 0x0000000000027941 */ /* 0x000fea0003800200 */
.L_x_11095:
        /* <DEDUP_REMOVED lines=11> */
.L_x_11094:
[----:B------:R-:W-:Y:S05]  /*87a0*/  BSYNC.RECONVERGENT B1 ;  /* 0x0000000000017941 */ /* 0x000fea0003800200 */
.L_x_11093:
        /* <DEDUP_REMOVED lines=23> */
.L_x_11104:
        /* <DEDUP_REMOVED lines=13> */
.L_x_11106:
[----:B------:R-:W-:Y:S05]  /*89f0*/  BSYNC.RECONVERGENT B3 ;  /* 0x0000000000037941 */ /* 0x000fea0003800200 */
.L_x_11105:
        /* <DEDUP_REMOVED lines=43> */
.L_x_11103:
[----:B------:R-:W-:Y:S05]  /*8cb0*/  BSYNC.RECONVERGENT B2 ;  /* 0x0000000000027941 */ /* 0x000fea0003800200 */
.L_x_11102:
        /* <DEDUP_REMOVED lines=13> */
.L_x_11101:
[----:B------:R-:W-:Y:S05]  /*8d90*/  BSYNC.RECONVERGENT B1 ;  /* 0x0000000000017941 */ /* 0x000fea0003800200 */
.L_x_11100:
        /* <DEDUP_REMOVED lines=22> */
.L_x_11111:
        /* <DEDUP_REMOVED lines=13> */
.L_x_11113:
[----:B------:R-:W-:Y:S05]  /*8fd0*/  BSYNC.RECONVERGENT B3 ;  /* 0x0000000000037941 */ /* 0x000fea0003800200 */
.L_x_11112:
        /* <DEDUP_REMOVED lines=43> */
.L_x_11110:
[----:B------:R-:W-:Y:S05]  /*9290*/  BSYNC.RECONVERGENT B2 ;  /* 0x0000000000027941 */ /* 0x000fea0003800200 */
.L_x_11109:
        /* <DEDUP_REMOVED lines=11> */
.L_x_11108:
[----:B------:R-:W-:Y:S05]  /*9350*/  BSYNC.RECONVERGENT B1 ;  /* 0x0000000000017941 */ /* 0x000fea0003800200 */
.L_x_11107:
        /* <DEDUP_REMOVED lines=23> */
.L_x_11118:
        /* <DEDUP_REMOVED lines=13> */
.L_x_11120:
[----:B------:R-:W-:Y:S05]  /*95a0*/  BSYNC.RECONVERGENT B3 ;  /* 0x0000000000037941 */ /* 0x000fea0003800200 */
.L_x_11119:
        /* <DEDUP_REMOVED lines=43> */
.L_x_11117:
[----:B------:R-:W-:Y:S05]  /*9860*/  BSYNC.RECONVERGENT B2 ;  /* 0x0000000000027941 */ /* 0x000fea0003800200 */
.L_x_11116:
        /* <DEDUP_REMOVED lines=13> */
.L_x_11115:
[----:B------:R-:W-:Y:S05]  /*9940*/  BSYNC.RECONVERGENT B1 ;  /* 0x0000000000017941 */ /* 0x000fea0003800200 */
.L_x_11114:
[----:B------:R-:W-:Y:S02]  /*9950*/  F2FP.BF16.F32.PACK_AB R67, RZ, R75 ;  /* 0x0000004bff43723e */ /* 0x000fe400000010ff */
[----:B------:R-:W-:Y:S02]  /*9960*/  PRMT R66, R80, 0x5410, R66 ;  /* 0x0000541050427816 */ /* 0x000fe40000000042 */
[----:B------:R-:W-:Y:S02]  /*9970*/  PRMT R65, R79, 0x5410, R65 ;  /* 0x000054104f417816 */ /* 0x000fe40000000041 */
[----:B------:R-:W-:Y:S02]  /*9980*/  PRMT R64, R78, 0x5410, R64 ;  /* 0x000054104e407816 */ /* 0x000fe40000000040 */
[----:B------:R-:W-:Y:S01]  /*9990*/  PRMT R67, R81, 0x5410, R67 ;  /* 0x0000541051437816 */ /* 0x000fe20000000043 */
[----:B------:R-:W-:Y:S06]  /*99a0*/  BRA `(.L_x_11121) ;  /* 0x0000002800ec7947 */ /* 0x000fec0003800000 */
.L_x_11064:
[----:B------:R-:W-:Y:S01]  /*99b0*/  BSSY.RECONVERGENT B1, `(.L_x_11122) ;  /* 0x0000057000017945 */ /* 0x000fe20003800200 */
[----:B012---:R-:W-:Y:S01]  /*99c0*/  IMAD.MOV.U32 R30, RZ, RZ, RZ ;  /* 0x000000ffff1e7224 */ /* 0x007fe200078e00ff */
        /* <DEDUP_REMOVED lines=19> */
.L_x_11126:
        /* <DEDUP_REMOVED lines=13> */
.L_x_11128:
[----:B------:R-:W-:Y:S05]  /*9bd0*/  BSYNC.RECONVERGENT B3 ;  /* 0x0000000000037941 */ /* 0x000fea0003800200 */
.L_x_11127:
        /* <DEDUP_REMOVED lines=41> */
[----:B------:R-:W-:-:S07]  /*9e70*/  IMAD.MOV.U32 R65, RZ, RZ, RZ ;  /* 0x000000ffff417224 */ /* 0x000fce00078e00ff */
.L_x_11125:
[----:B------:R-:W-:Y:S05]  /*9e80*/  BSYNC.RECONVERGENT B2 ;  /* 0x0000000000027941 */ /* 0x000fea0003800200 */
.L_x_11124:
        /* <DEDUP_REMOVED lines=9> */
.L_x_11123:
[----:B------:R-:W-:Y:S05]  /*9f20*/  BSYNC.RECONVERGENT B1 ;  /* 0x0000000000017941 */ /* 0x000fea0003800200 */
.L_x_11122:
        /* <DEDUP_REMOVED lines=18> */
.L_x_11133:
        /* <DEDUP_REMOVED lines=13> */
.L_x_11135:
[----:B------:R-:W-:Y:S05]  /*a120*/  BSYNC.RECONVERGENT B3 ;  /* 0x0000000000037941 */ /* 0x000fea0003800200 */
.L_x_11134:
        /* <DEDUP_REMOVED lines=43> */
.L_x_11132:
[----:B------:R-:W-:Y:S05]  /*a3e0*/  BSYNC.RECONVERGENT B2 ;  /* 0x0000000000027941 */ /* 0x000fea0003800200 */
.L_x_11131:
        /* <DEDUP_REMOVED lines=10> */
.L_x_11130:
[----:B------:R-:W-:Y:S05]  /*a490*/  BSYNC.RECONVERGENT B1 ;  /* 0x0000000000017941 */ /* 0x000fea0003800200 */
.L_x_11129:
        /* <DEDUP_REMOVED lines=18> */
.L_x_11140:
        /* <DEDUP_REMOVED lines=13> */
.L_x_11142:
[----:B------:R-:W-:Y:S05]  /*a690*/  BSYNC.RECONVERGENT B3 ;  /* 0x0000000000037941 */ /* 0x000fea0003800200 */
.L_x_11141:
        /* <DEDUP_REMOVED lines=43> */
.L_x_11139:
[----:B------:R-:W-:Y:S05]  /*a950*/  BSYNC.RECONVERGENT B2 ;  /* 0x0000000000027941 */ /* 0x000fea0003800200 */
.L_x_11138:
        /* <DEDUP_REMOVED lines=9> */
.L_x_11137:
[----:B------:R-:W-:Y:S05]  /*a9f0*/  BSYNC.RECONVERGENT B1 ;  /* 0x0000000000017941 */ /* 0x000fea0003800200 */
.L_x_11136:
        /* <DEDUP_REMOVED lines=18> */
.L_x_11147:
        /* <DEDUP_REMOVED lines=13> */
.L_x_11149:
[----:B------:R-:W-:Y:S05]  /*abf0*/  BSYNC.RECONVERGENT B3 ;  /* 0x0000000000037941 */ /* 0x000fea0003800200 */
.L_x_11148:
        /* <DEDUP_REMOVED lines=41> */
[----:B------:R-:W-:Y:S02]  /*ae90*/  LOP3.LUT R98, R28, R74, R73, 0x96, !PT ;  /* 0x0000004a1c627212 */ /* 0x000fe400078e9649 */
[----:B------:R-:W-:-:S07]  /*aea0*/  MOV R77, R72 ;  /* 0x00000048004d7202 */ /* 0x000fce0000000f00 */
.L_x_11146:
[----:B------:R-:W-:Y:S05]  /*aeb0*/  BSYNC.RECONVERGENT B2 ;  /* 0x0000000000027941 */ /* 0x000fea0003800200 */
.L_x_11145:
        /* <DEDUP_REMOVED lines=10> */
.L_x_11144:
[----:B------:R-:W-:Y:S05]  /*af60*/  BSYNC.RECONVERGENT B1 ;  /* 0x0000000000017941 */ /* 0x000fea0003800200 */
.L_x_11143:
        /* <DEDUP_REMOVED lines=18> */
.L_x_11154:
        /* <DEDUP_REMOVED lines=13> */
.L_x_11156:
[----:B------:R-:W-:Y:S05]  /*b160*/  BSYNC.RECONVERGENT B3 ;  /* 0x0000000000037941 */ /* 0x000fea0003800200 */
.L_x_11155:
        /* <DEDUP_REMOVED lines=43> */
.L_x_11153:
[----:B------:R-:W-:Y:S05]  /*b420*/  BSYNC.RECONVERGENT B2 ;  /* 0x0000000000027941 */ /* 0x000fea0003800200 */
.L_x_11152:
        /* <DEDUP_REMOVED lines=9> */
.L_x_11151:
[----:B------:R-:W-:Y:S05]  /*b4c0*/  BSYNC.RECONVERGENT B1 ;  /* 0x0000000000017941 */ /* 0x000fea0003800200 */
.L_x_11150:
        /* <DEDUP_REMOVED lines=18> */
.L_x_11161:
        /* <DEDUP_REMOVED lines=13> */
.L_x_11163:
[----:B------:R-:W-:Y:S05]  /*b6c0*/  BSYNC.RECONVERGENT B3 ;  /* 0x0000000000037941 */ /* 0x000fea0003800200 */
.L_x_11162:
        /* <DEDUP_REMOVED lines=43> */
.L_x_11160:
[----:B------:R-:W-:Y:S05]  /*b980*/  BSYNC.RECONVERGENT B2 ;  /* 0x0000000000027941 */ /* 0x000fea0003800200 */
.L_x_11159:
        /* <DEDUP_REMOVED lines=10> */
.L_x_11158:
[----:B------:R-:W-:Y:S05]  /*ba30*/  BSYNC.RECONVERGENT B1 ;  /* 0x0000000000017941 */ /* 0x000fea0003800200 */
.L_x_11157:
        /* <DEDUP_REMOVED lines=18> */
.L_x_11168:
        /* <DEDUP_REMOVED lines=13> */
.L_x_11170:
[----:B------:R-:W-:Y:S05]  /*bc30*/  BSYNC.RECONVERGENT B3 ;  /* 0x0000000000037941 */ /* 0x000fea0003800200 */
.L_x_11169:
        /* <DEDUP_REMOVED lines=43> */
.L_x_11167:
[----:B------:R-:W-:Y:S05]  /*bef0*/  BSYNC.RECONVERGENT B2 ;  /* 0x0000000000027941 */ /* 0x000fea0003800200 */
.L_x_11166:
        /* <DEDUP_REMOVED lines=9> */
.L_x_11165:
[----:B------:R-:W-:Y:S05]  /*bf90*/  BSYNC.RECONVERGENT B1 ;  /* 0x0000000000017941 */ /* 0x000fea0003800200 */
.L_x_11164:
        /* <DEDUP_REMOVED lines=18> */
.L_x_11175:
        /* <DEDUP_REMOVED lines=13> */
.L_x_11177:
[----:B------:R-:W-:Y:S05]  /*c190*/  BSYNC.RECONVERGENT B3 ;  /* 0x0000000000037941 */ /* 0x000fea0003800200 */
.L_x_11176:
        /* <DEDUP_REMOVED lines=43> */
.L_x_11174:
[----:B------:R-:W-:Y:S05]  /*c450*/  BSYNC.RECONVERGENT B2 ;  /* 0x0000000000027941 */ /* 0x000fea0003800200 */
.L_x_11173:
        /* <DEDUP_REMOVED lines=10> */
.L_x_11172:
[----:B------:R-:W-:Y:S05]  /*c500*/  BSYNC.RECONVERGENT B1 ;  /* 0x0000000000017941 */ /* 0x000fea0003800200 */
.L_x_11171:
[----:B------:R-:W-:Y:S02]  /*c510*/  F2FP.BF16.F32.PACK_AB R80, RZ, R75 ;  /* 0x0000004bff50723e */ /* 0x000fe400000010ff */
[----:B------:R-:W-:Y:S02]  /*c520*/  PRMT R64, R64, 0x5410, R67 ;  /* 0x0000541040407816 */ /* 0x000fe40000000043 */
[----:B------:R-:W-:Y:S02]  /*c530*/  PRMT R66, R66, 0x5410, R79 ;  /* 0x0000541042427816 */ /* 0x000fe4000000004f */
[----:B------:R-:W-:Y:S02]  /*c540*/  PRMT R65, R65, 0x5410, R78 ;  /* 0x0000541041417816 */ /* 0x000fe4000000004e */
[----:B------:R-:W-:-:S07]  /*c550*/  PRMT R67, R88, 0x5410, R80 ;  /* 0x0000541058437816 */ /* 0x000fce0000000050 */
.L_x_11121:
        /* <DEDUP_REMOVED lines=12> */
[----:B------:R-:W-:Y:S02]  /*c620*/  LOP3.LUT R65, R13, 0xff, RZ, 0xc0, !PT ;  /* 0x000000ff0d417812 */ /* 0x000fe400078ec0ff */
[----:B------:R-:W-:Y:S02]  /*c630*/  LOP3.LUT R78, R9, 0xff, RZ, 0xc0, !PT ;  /* 0x000000ff094e7812 */ /* 0x000fe400078ec0ff */
[----:B------:R-:W-:Y:S01]  /*c640*/  LOP3.LUT R83, R64, 0xff00, R67, 0xf8, !PT ;  /* 0x0000ff0040537812 */ /* 0x000fe200078ef843 */
[----:B------:R-:W-:-:S03]  /*c650*/  IMAD.WIDE.U32 R64, R65, 0x1000000, RZ ;  /* 0x0100000041407825 */ /* 0x000fc600078e00ff */
        /* <DEDUP_REMOVED lines=9> */
.L_x_11179:
[----:B------:R-:W-:Y:S05]  /*c6f0*/  BSYNC.RECONVERGENT B1 ;  /* 0x0000000000017941 */ /* 0x000fea0003800200 */
.L_x_11178:
[----:B------:R-:W-:Y:S04]  /*c700*/  BSSY.RECONVERGENT B1, `(.L_x_11180) ;  /* 0x0000006000017945 */ /* 0x000fe80003800200 */
[----:B------:R-:W-:Y:S05]  /*c710*/  @!P1 BRA `(.L_x_11181) ;  /* 0x0000000000109947 */ /* 0x000fea0003800000 */
[----:B-----5:R-:W2:Y:S01]  /*c720*/  LDC.64 R32, c[0x0][0x390] ;  /* 0x0000e400ff207b82 */ /* 0x020ea20000000a00 */
[----:B------:R-:W-:-:S05]  /*c730*/  IADD3 R35, PT, PT, R94, 0x40, RZ ;  /* 0x000000405e237810 */ /* 0x000fca0007ffe0ff */
[----:B--2---:R-:W-:-:S06]  /*c740*/  IMAD.WIDE.U32 R32, R35, 0x10, R32 ;  /* 0x0000001023207825 */ /* 0x004fcc00078e0020 */
[----:B------:R-:W5:Y:S02]  /*c750*/  LDG.E.128 R32, desc[UR8][R32.64] ;  /* 0x0000000820207981 */ /* 0x000f64000c1e1d00 */
.L_x_11181:
[----:B------:R-:W-:Y:S05]  /*c760*/  BSYNC.RECONVERGENT B1 ;  /* 0x0000000000017941 */ /* 0x000fea0003800200 */
.L_x_11180:
        /* <DEDUP_REMOVED lines=27> */
.L_x_11187:
        /* <DEDUP_REMOVED lines=13> */
.L_x_11189:
[----:B------:R-:W-:Y:S05]  /*c9f0*/  BSYNC.RECONVERGENT B3 ;  /* 0x0000000000037941 */ /* 0x000fea0003800200 */
.L_x_11188:
        /* <DEDUP_REMOVED lines=43> */
.L_x_11186:
[----:B------:R-:W-:Y:S05]  /*ccb0*/  BSYNC.RECONVERGENT B2 ;  /* 0x0000000000027941 */ /* 0x000fea0003800200 */
.L_x_11185:
        /* <DEDUP_REMOVED lines=11> */
.L_x_11184:
[----:B------:R-:W-:Y:S05]  /*cd70*/  BSYNC.RECONVERGENT B1 ;  /* 0x0000000000017941 */ /* 0x000fea0003800200 */
.L_x_11183:
        /* <DEDUP_REMOVED lines=23> */
.L_x_11194:
        /* <DEDUP_REMOVED lines=13> */
.L_x_11196:
[----:B------:R-:W-:Y:S05]  /*cfc0*/  BSYNC.RECONVERGENT B3 ;  /* 0x0000000000037941 */ /* 0x000fea0003800200 */
.L_x_11195:
        /* <DEDUP_REMOVED lines=43> */
.L_x_11193:
[----:B------:R-:W-:Y:S05]  /*d280*/  BSYNC.RECONVERGENT B2 ;  /* 0x0000000000027941 */ /* 0x000fea0003800200 */
.L_x_11192:
        /* <DEDUP_REMOVED lines=13> */
.L_x_11191:
[----:B------:R-:W-:Y:S05]  /*d360*/  BSYNC.RECONVERGENT B1 ;  /* 0x0000000000017941 */ /* 0x000fea0003800200 */
.L_x_11190:
        /* <DEDUP_REMOVED lines=22> */
.L_x_11201:
        /* <DEDUP_REMOVED lines=13> */
.L_x_11203:
[----:B------:R-:W-:Y:S05]  /*d5a0*/  BSYNC.RECONVERGENT B3 ;  /* 0x0000000000037941 */ /* 0x000fea0003800200 */
.L_x_11202:
        /* <DEDUP_REMOVED lines=43> */
.L_x_11200:
[----:B------:R-:W-:Y:S05]  /*d860*/  BSYNC.RECONVERGENT B2 ;  /* 0x0000000000027941 */ /* 0x000fea0003800200 */
.L_x_11199:
        /* <DEDUP_REMOVED lines=11> */
.L_x_11198:
[----:B------:R-:W-:Y:S05]  /*d920*/  BSYNC.RECONVERGENT B1 ;  /* 0x0000000000017941 */ /* 0x000fea0003800200 */
.L_x_11197:
        /* <DEDUP_REMOVED lines=23> */
.L_x_11208:
        /* <DEDUP_REMOVED lines=13> */
.L_x_11210:
[----:B------:R-:W-:Y:S05]  /*db70*/  BSYNC.RECONVERGENT B3 ;  /* 0x0000000000037941 */ /* 0x000fea0003800200 */
.L_x_11209:
        /* <DEDUP_REMOVED lines=43> */
.L_x_11207:
[----:B------:R-:W-:Y:S05]  /*de30*/  BSYNC.RECONVERGENT B2 ;  /* 0x0000000000027941 */ /* 0x000fea0003800200 */
.L_x_11206:
        /* <DEDUP_REMOVED lines=13> */
.L_x_11205:
[----:B------:R-:W-:Y:S05]  /*df10*/  BSYNC.RECONVERGENT B1 ;  /* 0x0000000000017941 */ /* 0x000fea0003800200 */
.L_x_11204:
        /* <DEDUP_REMOVED lines=22> */
.L_x_11215:
        /* <DEDUP_REMOVED lines=13> */
.L_x_11217:
[----:B------:R-:W-:Y:S05]  /*e150*/  BSYNC.RECONVERGENT B3 ;  /* 0x0000000000037941 */ /* 0x000fea0003800200 */
.L_x_11216:
        /* <DEDUP_REMOVED lines=43> */
.L_x_11214:
[----:B------:R-:W-:Y:S05]  /*e410*/  BSYNC.RECONVERGENT B2 ;  /* 0x0000000000027941 */ /* 0x000fea0003800200 */
.L_x_11213:
        /* <DEDUP_REMOVED lines=11> */
.L_x_11212:
[----:B------:R-:W-:Y:S05]  /*e4d0*/  BSYNC.RECONVERGENT B1 ;  /* 0x0000000000017941 */ /* 0x000fea0003800200 */
.L_x_11211:
        /* <DEDUP_REMOVED lines=23> */
.L_x_11222:
        /* <DEDUP_REMOVED lines=13> */
.L_x_11224:
[----:B------:R-:W-:Y:S05]  /*e720*/  BSYNC.RECONVERGENT B3 ;  /* 0x0000000000037941 */ /* 0x000fea0003800200 */
.L_x_11223:
        /* <DEDUP_REMOVED lines=43> */
.L_x_11221:
[----:B------:R-:W-:Y:S05]  /*e9e0*/  BSYNC.RECONVERGENT B2 ;  /* 0x0000000000027941 */ /* 0x000fea0003800200 */
.L_x_11220:
        /* <DEDUP_REMOVED lines=13> */
.L_x_11219:
[----:B------:R-:W-:Y:S05]  /*eac0*/  BSYNC.RECONVERGENT B1 ;  /* 0x0000000000017941 */ /* 0x000fea0003800200 */
.L_x_11218:
        /* <DEDUP_REMOVED lines=22> */
.L_x_11229:
        /* <DEDUP_REMOVED lines=13> */
.L_x_11231:
[----:B------:R-:W-:Y:S05]  /*ed00*/  BSYNC.RECONVERGENT B3 ;  /* 0x0000000000037941 */ /* 0x000fea0003800200 */
.L_x_11230:
        /* <DEDUP_REMOVED lines=43> */
.L_x_11228:
[----:B------:R-:W-:Y:S05]  /*efc0*/  BSYNC.RECONVERGENT B2 ;  /* 0x0000000000027941 */ /* 0x000fea0003800200 */
.L_x_11227:
        /* <DEDUP_REMOVED lines=11> */
.L_x_11226:
[----:B------:R-:W-:Y:S05]  /*f080*/  BSYNC.RECONVERGENT B1 ;  /* 0x0000000000017941 */ /* 0x000fea0003800200 */
.L_x_11225:
        /* <DEDUP_REMOVED lines=23> */
.L_x_11236:
        /* <DEDUP_REMOVED lines=13> */
.L_x_11238:
[----:B------:R-:W-:Y:S05]  /*f2d0*/  BSYNC.RECONVERGENT B3 ;  /* 0x0000000000037941 */ /* 0x000fea0003800200 */
.L_x_11237:
        /* <DEDUP_REMOVED lines=43> */
.L_x_11235:
[----:B------:R-:W-:Y:S05]  /*f590*/  BSYNC.RECONVERGENT B2 ;  /* 0x0000000000027941 */ /* 0x000fea0003800200 */
.L_x_11234:
        /* <DEDUP_REMOVED lines=13> */
.L_x_11233:
[----:B------:R-:W-:Y:S05]  /*f670*/  BSYNC.RECONVERGENT B1 ;  /* 0x0000000000017941 */ /* 0x000fea0003800200 */
.L_x_11232:
[----:B------:R-:W-:Y:S02]  /*f680*/  F2FP.BF16.F32.PACK_AB R67, RZ, R83 ;  /* 0x00000053ff43723e */ /* 0x000fe400000010ff */
[----:B------:R-:W-:Y:S02]  /*f690*/  PRMT R66, R86, 0x5410, R66 ;  /* 0x0000541056427816 */ /* 0x000fe40000000042 */
[----:B------:R-:W-:Y:S02]  /*f6a0*/  PRMT R65, R85, 0x5410, R65 ;  /* 0x0000541055417816 */ /* 0x000fe40000000041 */
[----:B------:R-:W-:Y:S02]  /*f6b0*/  PRMT R64, R84, 0x5410, R64 ;  /* 0x0000541054407816 */ /* 0x000fe40000000040 */
[----:B------:R-:W-:Y:S01]  /*f6c0*/  PRMT R67, R92, 0x5410, R67 ;  /* 0x000054105c437816 */ /* 0x000fe20000000043 */
[----:B------:R-:W-:Y:S06]  /*f6d0*/  BRA `(.L_x_11239) ;  /* 0x0000002800f07947 */ /* 0x000fec0003800000 */
.L_x_11182:
        /* <DEDUP_REMOVED lines=21> */
.L_x_11244:
        /* <DEDUP_REMOVED lines=13> */
.L_x_11246:
[----:B------:R-:W-:Y:S05]  /*f900*/  BSYNC.RECONVERGENT B3 ;  /* 0x0000000000037941 */ /* 0x000fea0003800200 */
.L_x_11245:
        /* <DEDUP_REMOVED lines=43> */
.L_x_11243:
[----:B------:R-:W-:Y:S05]  /*fbc0*/  BSYNC.RECONVERGENT B2 ;  /* 0x0000000000027941 */ /* 0x000fea0003800200 */
.L_x_11242:
        /* <DEDUP_REMOVED lines=9> */
.L_x_11241:
[----:B------:R-:W-:Y:S05]  /*fc60*/  BSYNC.RECONVERGENT B1 ;  /* 0x0000000000017941 */ /* 0x000fea0003800200 */
.L_x_11240:
        /* <DEDUP_REMOVED lines=18> */
.L_x_11251:
        /* <DEDUP_REMOVED lines=13> */
.L_x_11253:
[----:B------:R-:W-:Y:S05]  /*fe60*/  BSYNC.RECONVERGENT B3 ;  /* 0x0000000000037941 */ /* 0x000fea0003800200 */
.L_x_11252:
        /* <DEDUP_REMOVED lines=43> */
.L_x_11250:
[----:B------:R-:W-:Y:S05]  /*10120*/  BSYNC.RECONVERGENT B2 ;  /* 0x0000000000027941 */ /* 0x000fea0003800200 */
.L_x_11249:
        /* <DEDUP_REMOVED lines=10> */
.L_x_11248:
[----:B------:R-:W-:Y:S05]  /*101d0*/  BSYNC.RECONVERGENT B1 ;  /* 0x0000000000017941 */ /* 0x000fea0003800200 */
.L_x_11247:
        /* <DEDUP_REMOVED lines=18> */
.L_x_11258:
        /* <DEDUP_REMOVED lines=13> */
.L_x_11260:
[----:B------:R-:W-:Y:S05]  /*103d0*/  BSYNC.RECONVERGENT B3 ;  /* 0x0000000000037941 */ /* 0x000fea0003800200 */
.L_x_11259:
        /* <DEDUP_REMOVED lines=43> */
.L_x_11257:
[----:B------:R-:W-:Y:S05]  /*10690*/  BSYNC.RECONVERGENT B2 ;  /* 0x0000000000027941 */ /* 0x000fea0003800200 */
.L_x_11256:
        /* <DEDUP_REMOVED lines=9> */
.L_x_11255:
[----:B------:R-:W-:Y:S05]  /*10730*/  BSYNC.RECONVERGENT B1 ;  /* 0x0000000000017941 */ /* 0x000fea0003800200 */
.L_x_11254:
        /* <DEDUP_REMOVED lines=18> */
.L_x_11265:
        /* <DEDUP_REMOVED lines=13> */
.L_x_11267:
[----:B------:R-:W-:Y:S05]  /*10930*/  BSYNC.RECONVERGENT B3 ;  /* 0x0000000000037941 */ /* 0x000fea0003800200 */
.L_x_11266:
        /* <DEDUP_REMOVED lines=43> */
.L_x_11264:
[----:B------:R-:W-:Y:S05]  /*10bf0*/  BSYNC.RECONVERGENT B2 ;  /* 0x0000000000027941 */ /* 0x000fea0003800200 */
.L_x_11263:
        /* <DEDUP_REMOVED lines=10> */
.L_x_11262:
[----:B------:R-:W-:Y:S05]  /*10ca0*/  BSYNC.RECONVERGENT B1 ;  /* 0x0000000000017941 */ /* 0x000fea0003800200 */
.L_x_11261:
        /* <DEDUP_REMOVED lines=18> */
.L_x_11272:
        /* <DEDUP_REMOVED lines=13> */
.L_x_11274:
[----:B------:R-:W-:Y:S05]  /*10ea0*/  BSYNC.RECONVERGENT B3 ;  /* 0x0000000000037941 */ /* 0x000fea0003800200 */
.L_x_11273:
        /* <DEDUP_REMOVED lines=43> */
.L_x_11271:
[----:B------:R-:W-:Y:S05]  /*11160*/  BSYNC.RECONVERGENT B2 ;  /* 0x0000000000027941 */ /* 0x000fea0003800200 */
.L_x_11270:
        /* <DEDUP_REMOVED lines=9> */
.L_x_11269:
[----:B------:R-:W-:Y:S05]  /*11200*/  BSYNC.RECONVERGENT B1 ;  /* 0x0000000000017941 */ /* 0x000fea0003800200 */
.L_x_11268:
        /* <DEDUP_REMOVED lines=18> */
.L_x_11279:
        /* <DEDUP_REMOVED lines=13> */
.L_x_11281:
[----:B------:R-:W-:Y:S05]  /*11400*/  BSYNC.RECONVERGENT B3 ;  /* 0x0000000000037941 */ /* 0x000fea0003800200 */
.L_x_11280:
        /* <DEDUP_REMOVED lines=43> */
.L_x_11278:
[----:B------:R-:W-:Y:S05]  /*116c0*/  BSYNC.RECONVERGENT B2 ;  /* 0x0000000000027941 */ /* 0x000fea0003800200 */
.L_x_11277:
        /* <DEDUP_REMOVED lines=10> */
.L_x_11276:
[----:B------:R-:W-:Y:S05]  /*11770*/  BSYNC.RECONVERGENT B1 ;  /* 0x0000000000017941 */ /* 0x000fea0003800200 */
.L_x_11275:
        /* <DEDUP_REMOVED lines=18> */
.L_x_11286:
        /* <DEDUP_REMOVED lines=13> */
.L_x_11288:
[----:B------:R-:W-:Y:S05]  /*11970*/  BSYNC.RECONVERGENT B3 ;  /* 0x0000000000037941 */ /* 0x000fea0003800200 */
.L_x_11287:
        /* <DEDUP_REMOVED lines=43> */
.L_x_11285:
[----:B------:R-:W-:Y:S05]  /*11c30*/  BSYNC.RECONVERGENT B2 ;  /* 0x0000000000027941 */ /* 0x000fea0003800200 */
.L_x_11284:
        /* <DEDUP_REMOVED lines=9> */
.L_x_11283:
[----:B------:R-:W-:Y:S05]  /*11cd0*/  BSYNC.RECONVERGENT B1 ;  /* 0x0000000000017941 */ /* 0x000fea0003800200 */
.L_x_11282:
        /* <DEDUP_REMOVED lines=18> */
.L_x_11293:
        /* <DEDUP_REMOVED lines=13> */
.L_x_11295:
[----:B------:R-:W-:Y:S05]  /*11ed0*/  BSYNC.RECONVERGENT B3 ;  /* 0x0000000000037941 */ /* 0x000fea0003800200 */
.L_x_11294:
        /* <DEDUP_REMOVED lines=43> */
.L_x_11292:
[----:B------:R-:W-:Y:S05]  /*12190*/  BSYNC.RECONVERGENT B2 ;  /* 0x0000000000027941 */ /* 0x000fea0003800200 */
.L_x_11291:
        /* <DEDUP_REMOVED lines=10> */
.L_x_11290:
[----:B------:R-:W-:Y:S05]  /*12240*/  BSYNC.RECONVERGENT B1 ;  /* 0x0000000000017941 */ /* 0x000fea0003800200 */
.L_x_11289:
[----:B------:R-:W-:Y:S02]  /*12250*/  F2FP.BF16.F32.PACK_AB R89, RZ, R83 ;  /* 0x00000053ff59723e */ /* 0x000fe400000010ff */
[----:B------:R-:W-:Y:S02]  /*12260*/  PRMT R64, R64, 0x5410, R67 ;  /* 0x0000541040407816 */ /* 0x000fe40000000043 */
[----:B------:R-:W-:Y:S02]  /*12270*/  PRMT R66, R66, 0x5410, R85 ;  /* 0x0000541042427816 */ /* 0x000fe40000000055 */
[----:B------:R-:W-:Y:S02]  /*12280*/  PRMT R65, R65, 0x5410, R84 ;  /* 0x0000541041417816 */ /* 0x000fe40000000054 */
[----:B------:R-:W-:-:S07]  /*12290*/  PRMT R67, R86, 0x5410, R89 ;  /* 0x0000541056437816 */ /* 0x000fce0000000059 */
.L_x_11239:
        /* <DEDUP_REMOVED lines=20> */
[----:B------:R-:W-:Y:S02]  /*123e0*/  IADD3 R67, PT, PT, R94, 0x40, RZ ;  /* 0x000000405e437810 */ /* 0x000fe40007ffe0ff */
[----:B------:R-:W-:Y:S02]  /*123f0*/  LOP3.LUT R64, R84, R64, R66, 0xfe, !PT ;  /* 0x0000004054407212 */ /* 0x000fe400078efe42 */
[----:B------:R-:W-:Y:S01]  /*12400*/  LOP3.LUT R65, R65, R85, RZ, 0xfc, !PT ;  /* 0x0000005541417212 */ /* 0x000fe200078efcff */
[----:B0-----:R-:W-:Y:S01]  /*12410*/  IMAD.WIDE.U32 R66, R67, 0x8, R90 ;  /* 0x0000000843427825 */ /* 0x001fe200078e005a */
[----:B------:R-:W-:-:S05]  /*12420*/  LOP3.LUT R64, R64, 0xff, R7, 0xf8, !PT ;  /* 0x000000ff40407812 */ /* 0x000fca00078ef807 */
[----:B------:R1:W-:Y:S02]  /*12430*/  STG.E.64 desc[UR8][R66.64], R64 ;  /* 0x0000004042007986 */ /* 0x0003e4000c101b08 */
.L_x_11297:
[----:B------:R-:W-:Y:S05]  /*12440*/  BSYNC.RECONVERGENT B1 ;  /* 0x0000000000017941 */ /* 0x000fea0003800200 */
.L_x_11296:
[----:B------:R-:W-:Y:S04]  /*12450*/  BSSY.RECONVERGENT B1, `(.L_x_11298) ;  /* 0x0000006000017945 */ /* 0x000fe80003800200 */
[----:B------:R-:W-:Y:S05]  /*12460*/  @!P1 BRA `(.L_x_11299) ;  /* 0x0000000000109947 */ /* 0x000fea0003800000 */
[----:B-----5:R-:W2:Y:S01]  /*12470*/  LDC.64 R32, c[0x0][0x390] ;  /* 0x0000e400ff207b82 */ /* 0x020ea20000000a00 */
[----:B------:R-:W-:-:S04]  /*12480*/  VIADD R35, R94, 0x60 ;  /* 0x000000605e237836 */ /* 0x000fc80000000000 */
[----:B--2---:R-:W-:-:S06]  /*12490*/  IMAD.WIDE.U32 R32, R35, 0x10, R32 ;  /* 0x0000001023207825 */ /* 0x004fcc00078e0020 */
[----:B------:R-:W5:Y:S02]  /*124a0*/  LDG.E.128 R32, desc[UR8][R32.64] ;  /* 0x0000000820207981 */ /* 0x000f64000c1e1d00 */
.L_x_11299:
[----:B------:R-:W-:Y:S05]  /*124b0*/  BSYNC.RECONVERGENT B1 ;  /* 0x0000000000017941 */ /* 0x000fea0003800200 */
.L_x_11298:
        /* <DEDUP_REMOVED lines=27> */
.L_x_11305:
        /* <DEDUP_REMOVED lines=13> */
.L_x_11307:
[----:B------:R-:W-:Y:S05]  /*12740*/  BSYNC.RECONVERGENT B3 ;  /* 0x0000000000037941 */ /* 0x000fea0003800200 */
.L_x_11306:
        /* <DEDUP_REMOVED lines=42> */
[----:B------:R-:W-:-:S07]  /*129f0*/  IMAD.MOV.U32 R101, RZ, RZ, R84 ;  /* 0x000000ffff657224 */ /* 0x000fce00078e0054 */
.L_x_11304:
[----:B------:R-:W-:Y:S05]  /*12a00*/  BSYNC.RECONVERGENT B2 ;  /* 0x0000000000027941 */ /* 0x000fea0003800200 */
.L_x_11303:
        /* <DEDUP_REMOVED lines=11> */
.L_x_11302:
[----:B------:R-:W-:Y:S05]  /*12ac0*/  BSYNC.RECONVERGENT B1 ;  /* 0x0000000000017941 */ /* 0x000fea0003800200 */
.L_x_11301:
        /* <DEDUP_REMOVED lines=23> */
.L_x_11312:
        /* <DEDUP_REMOVED lines=13> */
.L_x_11314:
[----:B------:R-:W-:Y:S05]  /*12d10*/  BSYNC.RECONVERGENT B3 ;  /* 0x0000000000037941 */ /* 0x000fea0003800200 */
.L_x_11313:
        /* <DEDUP_REMOVED lines=43> */
.L_x_11311:
[----:B------:R-:W-:Y:S05]  /*12fd0*/  BSYNC.RECONVERGENT B2 ;  /* 0x0000000000027941 */ /* 0x000fea0003800200 */
.L_x_11310:
        /* <DEDUP_REMOVED lines=13> */
.L_x_11309:
[----:B------:R-:W-:Y:S05]  /*130b0*/  BSYNC.RECONVERGENT B1 ;  /* 0x0000000000017941 */ /* 0x000fea0003800200 */
.L_x_11308:
        /* <DEDUP_REMOVED lines=22> */
.L_x_11319:
        /* <DEDUP_REMOVED lines=13> */
.L_x_11321:
[----:B------:R-:W-:Y:S05]  /*132f0*/  BSYNC.RECONVERGENT B3 ;  /* 0x0000000000037941 */ /* 0x000fea0003800200 */
.L_x_11320:
        /* <DEDUP_REMOVED lines=43> */
.L_x_11318:
[----:B------:R-:W-:Y:S05]  /*135b0*/  BSYNC.RECONVERGENT B2 ;  /* 0x0000000000027941 */ /* 0x000fea0003800200 */
.L_x_11317:
        /* <DEDUP_REMOVED lines=11> */
.L_x_11316:
[----:B------:R-:W-:Y:S05]  /*13670*/  BSYNC.RECONVERGENT B1 ;  /* 0x0000000000017941 */ /* 0x000fea0003800200 */
.L_x_11315:
        /* <DEDUP_REMOVED lines=23> */
.L_x_11326:
        /* <DEDUP_REMOVED lines=13> */
.L_x_11328:
[----:B------:R-:W-:Y:S05]  /*138c0*/  BSYNC.RECONVERGENT B3 ;  /* 0x0000000000037941 */ /* 0x000fea0003800200 */
.L_x_11327:
        /* <DEDUP_REMOVED lines=43> */
.L_x_11325:
[----:B------:R-:W-:Y:S05]  /*13b80*/  BSYNC.RECONVERGENT B2 ;  /* 0x0000000000027941 */ /* 0x000fea0003800200 */
.L_x_11324:
        /* <DEDUP_REMOVED lines=13> */
.L_x_11323:
[----:B------:R-:W-:Y:S05]  /*13c60*/  BSYNC.RECONVERGENT B1 ;  /* 0x0000000000017941 */ /* 0x000fea0003800200 */
.L_x_11322:
        /* <DEDUP_REMOVED lines=22> */
.L_x_11333:
        /* <DEDUP_REMOVED lines=13> */
.L_x_11335:
[----:B------:R-:W-:Y:S05]  /*13ea0*/  BSYNC.RECONVERGENT B3 ;  /* 0x0000000000037941 */ /* 0x000fea0003800200 */
.L_x_11334:
        /* <DEDUP_REMOVED lines=38> */
[----:B------:R-:W-:Y:S02]  /*14110*/  MOV R110, R98 ;  /* 0x00000062006e7202 */ /* 0x000fe40000000f00 */
[----:B------:R-:W-:Y:S01]  /*14120*/  LOP3.LUT R99, R29, R100, R99, 0x96, !PT ;  /* 0x000000641d637212 */ /* 0x000fe200078e9663 */
[----:B------:R-:W-:Y:S01]  /*14130*/  IMAD.MOV.U32 R105, RZ, RZ, R88 ;  /* 0x000000ffff697224 */ /* 0x000fe200078e0058 */
[----:B------:R-:W-:Y:S01]  /*14140*/  LOP3.LUT R98, R28, R90, R89, 0x96, !PT ;  /* 0x0000005a1c627212 */ /* 0x000fe200078e9659 */
[----:B------:R-:W-:-:S07]  /*14150*/  HFMA2 R90, -RZ, RZ, 0, 0 ;  /* 0x00000000ff5a7431 */ /* 0x000fce00000001ff */
.L_x_11332:
[----:B------:R-:W-:Y:S05]  /*14160*/  BSYNC.RECONVERGENT B2 ;  /* 0x0000000000027941 */ /* 0x000fea0003800200 */
.L_x_11331:
        /* <DEDUP_REMOVED lines=11> */
.L_x_11330:
[----:B------:R-:W-:Y:S05]  /*14220*/  BSYNC.RECONVERGENT B1 ;  /* 0x0000000000017941 */ /* 0x000fea0003800200 */
.L_x_11329:
        /* <DEDUP_REMOVED lines=23> */
.L_x_11340:
        /* <DEDUP_REMOVED lines=13> */
.L_x_11342:
[----:B------:R-:W-:Y:S05]  /*14470*/  BSYNC.RECONVERGENT B3 ;  /* 0x0000000000037941 */ /* 0x000fea0003800200 */
.L_x_11341:
        /* <DEDUP_REMOVED lines=43> */
.L_x_11339:
[----:B------:R-:W-:Y:S05]  /*14730*/  BSYNC.RECONVERGENT B2 ;  /* 0x0000000000027941 */ /* 0x000fea0003800200 */
.L_x_11338:
        /* <DEDUP_REMOVED lines=13> */
.L_x_11337:
[----:B------:R-:W-:Y:S05]  /*14810*/  BSYNC.RECONVERGENT B1 ;  /* 0x0000000000017941 */ /* 0x000fea0003800200 */
.L_x_11336:
        /* <DEDUP_REMOVED lines=22> */
.L_x_11347:
        /* <DEDUP_REMOVED lines=13> */
.L_x_11349:
[----:B------:R-:W-:Y:S05]  /*14a50*/  BSYNC.RECONVERGENT B3 ;  /* 0x0000000000037941 */ /* 0x000fea0003800200 */
.L_x_11348:
        /* <DEDUP_REMOVED lines=39> */
[----:B------:R-:W-:Y:S02]  /*14cd0*/  HFMA2 R101, -RZ, RZ, 0, 0 ;  /* 0x00000000ff657431 */ /* 0x000fe400000001ff */
[----:B------:R-:W-:Y:S01]  /*14ce0*/  IMAD.MOV.U32 R110, RZ, RZ, R100 ;  /* 0x000000ffff6e7224 */ /* 0x000fe200078e0064 */
[----:B------:R-:W-:Y:S02]  /*14cf0*/  LOP3.LUT R98, R28, R98, R91, 0x96, !PT ;  /* 0x000000621c627212 */ /* 0x000fe400078e965b */
[----:B------:R-:W-:-:S07]  /*14d00*/  MOV R107, R90 ;  /* 0x0000005a006b7202 */ /* 0x000fce0000000f00 */
.L_x_11346:
[----:B------:R-:W-:Y:S05]  /*14d10*/  BSYNC.RECONVERGENT B2 ;  /* 0x0000000000027941 */ /* 0x000fea0003800200 */
.L_x_11345:
        /* <DEDUP_REMOVED lines=11> */
.L_x_11344:
[----:B------:R-:W-:Y:S05]  /*14dd0*/  BSYNC.RECONVERGENT B1 ;  /* 0x0000000000017941 */ /* 0x000fea0003800200 */
.L_x_11343:
        /* <DEDUP_REMOVED lines=23> */
.L_x_11354:
        /* <DEDUP_REMOVED lines=13> */
.L_x_11356:
[----:B------:R-:W-:Y:S05]  /*15020*/  BSYNC.RECONVERGENT B3 ;  /* 0x0000000000037941 */ /* 0x000fea0003800200 */
.L_x_11355:
        /* <DEDUP_REMOVED lines=42> */
.L_x_11353:
[----:B------:R-:W-:Y:S05]  /*152d0*/  BSYNC.RECONVERGENT B2 ;  /* 0x0000000000027941 */ /* 0x000fea0003800200 */
.L_x_11352:
        /* <DEDUP_REMOVED lines=13> */
.L_x_11351:
[----:B------:R-:W-:Y:S05]  /*153b0*/  BSYNC.RECONVERGENT B1 ;  /* 0x0000000000017941 */ /* 0x000fea0003800200 */
.L_x_11350:
[----:B------:R-:W-:Y:S02]  /*153c0*/  F2FP.BF16.F32.PACK_AB R67, RZ, R91 ;  /* 0x0000005bff43723e */ /* 0x000fe400000010ff */
[----:B------:R-:W-:Y:S02]  /*153d0*/  PRMT R66, R97, 0x5410, R66 ;  /* 0x0000541061427816 */ /* 0x000fe40000000042 */
[----:B------:R-:W-:Y:S02]  /*153e0*/  PRMT R65, R96, 0x5410, R65 ;  /* 0x0000541060417816 */ /* 0x000fe40000000041 */
[----:B------:R-:W-:Y:S02]  /*153f0*/  PRMT R64, R92, 0x5410, R64 ;  /* 0x000054105c407816 */ /* 0x000fe40000000040 */
[----:B------:R-:W-:Y:S01]  /*15400*/  PRMT R67, R106, 0x5410, R67 ;  /* 0x000054106a437816 */ /* 0x000fe20000000043 */
[----:B------:R-:W-:Y:S06]  /*15410*/  BRA `(.L_x_11357) ;  /* 0x0000002800f07947 */ /* 0x000fec0003800000 */
.L_x_11300:
[----:B------:R-:W-:Y:S01]  /*15420*/  BSSY.RECONVERGENT B1, `(.L_x_11358) ;  /* 0x0000058000017945 */ /* 0x000fe20003800200 */
[----:B0-----:R-:W-:Y:S01]  /*15430*/  IMAD.MOV.U32 R84, RZ, RZ, RZ ;  /* 0x000000ffff547224 */ /* 0x001fe200078e00ff */
        /* <DEDUP_REMOVED lines=19> */
.L_x_11362:
        /* <DEDUP_REMOVED lines=13> */
.L_x_11364:
[----:B------:R-:W-:Y:S05]  /*15640*/  BSYNC.RECONVERGENT B3 ;  /* 0x0000000000037941 */ /* 0x000fea0003800200 */
.L_x_11363:
        /* <DEDUP_REMOVED lines=43> */
.L_x_11361:
[----:B------:R-:W-:Y:S05]  /*15900*/  BSYNC.RECONVERGENT B2 ;  /* 0x0000000000027941 */ /* 0x000fea0003800200 */
.L_x_11360:
        /* <DEDUP_REMOVED lines=9> */
.L_x_11359:
[----:B------:R-:W-:Y:S05]  /*159a0*/  BSYNC.RECONVERGENT B1 ;  /* 0x0000000000017941 */ /* 0x000fea0003800200 */
.L_x_11358:
        /* <DEDUP_REMOVED lines=18> */
.L_x_11369:
        /* <DEDUP_REMOVED lines=13> */
.L_x_11371:
[----:B------:R-:W-:Y:S05]  /*15ba0*/  BSYNC.RECONVERGENT B3 ;  /* 0x0000000000037941 */ /* 0x000fea0003800200 */
.L_x_11370:
        /* <DEDUP_REMOVED lines=39> */
[----:B------:R-:W-:Y:S02]  /*15e20*/  IMAD.MOV.U32 R100, RZ, RZ, R66 ;  /* 0x000000ffff647224 */ /* 0x000fe400078e0042 */
[----:B------:R-:W-:Y:S02]  /*15e30*/  HFMA2 R66, -RZ, RZ, 0, 0 ;  /* 0x00000000ff427431 */ /* 0x000fe400000001ff */
[----:B------:R-:W-:Y:S01]  /*15e40*/  IMAD.MOV.U32 R110, RZ, RZ, R88 ;  /* 0x000000ffff6e7224 */ /* 0x000fe200078e0058 */
[----:B------:R-:W-:-:S07]  /*15e50*/  LOP3.LUT R98, R28, R86, R67, 0x96, !PT ;  /* 0x000000561c627212 */ /* 0x000fce00078e9643 */
.L_x_11368:
[----:B------:R-:W-:Y:S05]  /*15e60*/  BSYNC.RECONVERGENT B2 ;  /* 0x0000000000027941 */ /* 0x000fea0003800200 */
.L_x_11367:
        /* <DEDUP_REMOVED lines=10> */
.L_x_11366:
[----:B------:R-:W-:Y:S05]  /*15f10*/  BSYNC.RECONVERGENT B1 ;  /* 0x0000000000017941 */ /* 0x000fea0003800200 */
.L_x_11365:
        /* <DEDUP_REMOVED lines=18> */
.L_x_11376:
        /* <DEDUP_REMOVED lines=13> */
.L_x_11378:
[----:B------:R-:W-:Y:S05]  /*16110*/  BSYNC.RECONVERGENT B3 ;  /* 0x0000000000037941 */ /* 0x000fea0003800200 */
.L_x_11377:
        /* <DEDUP_REMOVED lines=43> */
.L_x_11375:
[----:B------:R-:W-:Y:S05]  /*163d0*/  BSYNC.RECONVERGENT B2 ;  /* 0x0000000000027941 */ /* 0x000fea0003800200 */
.L_x_11374:
        /* <DEDUP_REMOVED lines=9> */
.L_x_11373:
[----:B------:R-:W-:Y:S05]  /*16470*/  BSYNC.RECONVERGENT B1 ;  /* 0x0000000000017941 */ /* 0x000fea0003800200 */
.L_x_11372:
        /* <DEDUP_REMOVED lines=18> */
.L_x_11383:
        /* <DEDUP_REMOVED lines=13> */
.L_x_11385:
[----:B------:R-:W-:Y:S05]  /*16670*/  BSYNC.RECONVERGENT B3 ;  /* 0x0000000000037941 */ /* 0x000fea0003800200 */
.L_x_11384:
        /* <DEDUP_REMOVED lines=43> */
.L_x_11382:
[----:B------:R-:W-:Y:S05]  /*16930*/  BSYNC.RECONVERGENT B2 ;  /* 0x0000000000027941 */ /* 0x000fea0003800200 */
.L_x_11381:
        /* <DEDUP_REMOVED lines=10> */
.L_x_11380:
[----:B------:R-:W-:Y:S05]  /*169e0*/  BSYNC.RECONVERGENT B1 ;  /* 0x0000000000017941 */ /* 0x000fea0003800200 */
.L_x_11379:
        /* <DEDUP_REMOVED lines=18> */
.L_x_11390:
        /* <DEDUP_REMOVED lines=13> */
.L_x_11392:
[----:B------:R-:W-:Y:S05]  /*16be0*/  BSYNC.RECONVERGENT B3 ;  /* 0x0000000000037941 */ /* 0x000fea0003800200 */
.L_x_11391:
        /* <DEDUP_REMOVED lines=43> */
.L_x_11389:
[----:B------:R-:W-:Y:S05]  /*16ea0*/  BSYNC.RECONVERGENT B2 ;  /* 0x0000000000027941 */ /* 0x000fea0003800200 */
.L_x_11388:
        /* <DEDUP_REMOVED lines=9> */
.L_x_11387:
[----:B------:R-:W-:Y:S05]  /*16f40*/  BSYNC.RECONVERGENT B1 ;  /* 0x0000000000017941 */ /* 0x000fea0003800200 */
.L_x_11386:
        /* <DEDUP_REMOVED lines=18> */
.L_x_11397:
        /* <DEDUP_REMOVED lines=13> */
.L_x_11399:
[----:B------:R-:W-:Y:S05]  /*17140*/  BSYNC.RECONVERGENT B3 ;  /* 0x0000000000037941 */ /* 0x000fea0003800200 */
.L_x_11398:
        /* <DEDUP_REMOVED lines=43> */
.L_x_11396:
[----:B------:R-:W-:Y:S05]  /*17400*/  BSYNC.RECONVERGENT B2 ;  /* 0x0000000000027941 */ /* 0x000fea0003800200 */
.L_x_11395:
        /* <DEDUP_REMOVED lines=10> */
.L_x_11394:
[----:B------:R-:W-:Y:S05]  /*174b0*/  BSYNC.RECONVERGENT B1 ;  /* 0x0000000000017941 */ /* 0x000fea0003800200 */
.L_x_11393:
        /* <DEDUP_REMOVED lines=18> */
.L_x_11404:
        /* <DEDUP_REMOVED lines=13> */
.L_x_11406:
[----:B------:R-:W-:Y:S05]  /*176b0*/  BSYNC.RECONVERGENT B3 ;  /* 0x0000000000037941 */ /* 0x000fea0003800200 */
.L_x_11405:
        /* <DEDUP_REMOVED lines=40> */
[----:B------:R-:W-:Y:S01]  /*17940*/  IMAD.MOV.U32 R96, RZ, RZ, RZ ;  /* 0x000000ffff607224 */ /* 0x000fe200078e00ff */
[----:B------:R-:W-:Y:S02]  /*17950*/  LOP3.LUT R98, R28, R98, R91, 0x96, !PT ;  /* 0x000000621c627212 */ /* 0x000fe400078e965b */
[----:B------:R-:W-:-:S07]  /*17960*/  MOV R100, R90 ;  /* 0x0000005a00647202 */ /* 0x000fce0000000f00 */
.L_x_11403:
[----:B------:R-:W-:Y:S05]  /*17970*/  BSYNC.RECONVERGENT B2 ;  /* 0x0000000000027941 */ /* 0x000fea0003800200 */
.L_x_11402:
        /* <DEDUP_REMOVED lines=9> */
.L_x_11401:
[----:B------:R-:W-:Y:S05]  /*17a10*/  BSYNC.RECONVERGENT B1 ;  /* 0x0000000000017941 */ /* 0x000fea0003800200 */
.L_x_11400:
        /* <DEDUP_REMOVED lines=18> */
.L_x_11411:
        /* <DEDUP_REMOVED lines=13> */
.L_x_11413:
[----:B------:R-:W-:Y:S05]  /*17c10*/  BSYNC.RECONVERGENT B3 ;  /* 0x0000000000037941 */ /* 0x000fea0003800200 */
.L_x_11412:
        /* <DEDUP_REMOVED lines=43> */
.L_x_11410:
[----:B------:R-:W-:Y:S05]  /*17ed0*/  BSYNC.RECONVERGENT B2 ;  /* 0x0000000000027941 */ /* 0x000fea0003800200 */
.L_x_11409:
        /* <DEDUP_REMOVED lines=10> */
.L_x_11408:
[----:B------:R-:W-:Y:S05]  /*17f80*/  BSYNC.RECONVERGENT B1 ;  /* 0x0000000000017941 */ /* 0x000fea0003800200 */
.L_x_11407:
[----:B------:R-:W-:Y:S02]  /*17f90*/  F2FP.BF16.F32.PACK_AB R96, RZ, R91 ;  /* 0x0000005bff60723e */ /* 0x000fe400000010ff */
[----:B------:R-:W-:Y:S02]  /*17fa0*/  PRMT R64, R64, 0x5410, R67 ;  /* 0x0000541040407816 */ /* 0x000fe40000000043 */
[----:B------:R-:W-:Y:S02]  /*17fb0*/  PRMT R66, R66, 0x5410, R101 ;  /* 0x0000541042427816 */ /* 0x000fe40000000065 */
[----:B------:R-:W-:Y:S02]  /*17fc0*/  PRMT R65, R65, 0x5410, R92 ;  /* 0x0000541041417816 */ /* 0x000fe4000000005c */
[----:B------:R-:W-:-:S07]  /*17fd0*/  PRMT R67, R106, 0x5410, R96 ;  /* 0x000054106a437816 */ /* 0x000fce0000000060 */
.L_x_11357:
        /* <DEDUP_REMOVED lines=27> */
.L_x_11415:
[----:B------:R-:W-:Y:S05]  /*18190*/  BSYNC.RECONVERGENT B1 ;  /* 0x0000000000017941 */ /* 0x000fea0003800200 */
.L_x_11414:
[----:B------:R-:W-:Y:S04]  /*181a0*/  BSSY.RECONVERGENT B1, `(.L_x_11416) ;  /* 0x0000005000017945 */ /* 0x000fe80003800200 */
[----:B------:R-:W-:Y:S05]  /*181b0*/  @!P1 BRA `(.L_x_11417) ;  /* 0x00000000000c9947 */ /* 0x000fea0003800000 */
[----:B-----5:R-:W2:Y:S02]  /*181c0*/  LDC.64 R32, c[0x0][0x390] ;  /* 0x0000e400ff207b82 */ /* 0x020ea40000000a00 */
[----:B--2---:R-:W-:-:S06]  /*181d0*/  IMAD.WIDE.U32 R32, R114, 0x10, R32 ;  /* 0x0000001072207825 */ /* 0x004fcc00078e0020 */
[----:B------:R-:W5:Y:S02]  /*181e0*/  LDG.E.128 R32, desc[UR8][R32.64] ;  /* 0x0000000820207981 */ /* 0x000f64000c1e1d00 */
.L_x_11417:
[----:B------:R-:W-:Y:S05]  /*181f0*/  BSYNC.RECONVERGENT B1 ;  /* 0x0000000000017941 */ /* 0x000fea0003800200 */
.L_x_11416:
        /* <DEDUP_REMOVED lines=27> */
.L_x_11423:
        /* <DEDUP_REMOVED lines=13> */
.L_x_11425:
[----:B------:R-:W-:Y:S05]  /*18480*/  BSYNC.RECONVERGENT B3 ;  /* 0x0000000000037941 */ /* 0x000fea0003800200 */
.L_x_11424:
        /* <DEDUP_REMOVED lines=42> */
.L_x_11422:
[----:B------:R-:W-:Y:S05]  /*18730*/  BSYNC.RECONVERGENT B2 ;  /* 0x0000000000027941 */ /* 0x000fea0003800200 */
.L_x_11421:
        /* <DEDUP_REMOVED lines=11> */
.L_x_11420:
[----:B------:R-:W-:Y:S05]  /*187f0*/  BSYNC.RECONVERGENT B1 ;  /* 0x0000000000017941 */ /* 0x000fea0003800200 */
.L_x_11419:
        /* <DEDUP_REMOVED lines=23> */
.L_x_11430:
        /* <DEDUP_REMOVED lines=13> */
.L_x_11432:
[----:B------:R-:W-:Y:S05]  /*18a40*/  BSYNC.RECONVERGENT B3 ;  /* 0x0000000000037941 */ /* 0x000fea0003800200 */
.L_x_11431:
        /* <DEDUP_REMOVED lines=41> */
[----:B------:R-:W-:Y:S01]  /*18ce0*/  LOP3.LUT R98, R28, R98, R95, 0x96, !PT ;  /* 0x000000621c627212 */ /* 0x000fe200078e965f */
[----:B------:R-:W-:-:S07]  /*18cf0*/  IMAD.MOV.U32 R95, RZ, RZ, R94 ;  /* 0x000000ffff5f7224 */ /* 0x000fce00078e005e */
.L_x_11429:
[----:B------:R-:W-:Y:S05]  /*18d00*/  BSYNC.RECONVERGENT B2 ;  /* 0x0000000000027941 */ /* 0x000fea0003800200 */
.L_x_11428:
        /* <DEDUP_REMOVED lines=13> */
.L_x_11427:
[----:B------:R-:W-:Y:S05]  /*18de0*/  BSYNC.RECONVERGENT B1 ;  /* 0x0000000000017941 */ /* 0x000fea0003800200 */
.L_x_11426:
        /* <DEDUP_REMOVED lines=22> */
.L_x_11437:
        /* <DEDUP_REMOVED lines=13> */
.L_x_11439:
[----:B------:R-:W-:Y:S05]  /*19020*/  BSYNC.RECONVERGENT B3 ;  /* 0x0000000000037941 */ /* 0x000fea0003800200 */
.L_x_11438:
        /* <DEDUP_REMOVED lines=43> */
.L_x_11436:
[----:B------:R-:W-:Y:S05]  /*192e0*/  BSYNC.RECONVERGENT B2 ;  /* 0x0000000000027941 */ /* 0x000fea0003800200 */
.L_x_11435:
[----:B------:R-:W-:Y:S01]  /*192f0*/  I2FP.F32.U32 R11, R11 ;  /* 0x0000000b000b7245 */ /* 0x000fe20000201000 */
[----:B------:R-:W-:Y:S02]  /*19300*/  HFMA2 R64, -RZ, RZ, 0.1171875, 0 ;  /* 0x2f800000ff407431 */ /* 0x000fe400000001ff */
[----:B-----5:R-:W-:Y:S01]  /*19310*/  IMAD.U32 R92, R33, 0x10000, RZ ;  /* 0x00010000215c7824 */ /* 0x020fe200078e00ff */
[----:B------:R-:W-:Y:S02]  /*19320*/  SHF.L.U32 R95, R65, 0x10, RZ ;  /* 0x00000010415f7819 */ /* 0x000fe400000006ff */
[----:B------:R-:W-:Y:S01]  /*19330*/  FFMA.FTZ R11, R11, R64, 1.1641532182693481445e-10 ;  /* 0x2f0000000b0b7423 */ /* 0x000fe20000010040 */
[----:B------:R-:W-:-:S04]  /*19340*/  FMUL.FTZ R92, R92, UR13 ;  /* 0x0000000d5c5c7c20 */ /* 0x000fc80008410000 */
[----:B------:R-:W-:Y:S01]  /*19350*/  FMUL.FTZ R64, R92, UR12 ;  /* 0x0000000c5c407c20 */ /* 0x000fe20008410000 */
[----:B------:R-:W-:-:S04]  /*19360*/  FSETP.GTU.FTZ.AND P2, PT, R11, UR10, PT ;  /* 0x0000000a0b007c0b */ /* 0x000fc8000bf5c000 */
[----:B------:R-:W-:Y:S02]  /*19370*/  FSEL R64, R64, RZ, !P2 ;  /* 0x000000ff40407208 */ /* 0x000fe40005000000 */
[----:B------:R-:W-:-:S03]  /*19380*/  SEL R11, RZ, 0x1, P2 ;  /* 0x00000001ff0b7807 */ /* 0x000fc60001000000 */
[----:B------:R-:W-:-:S07]  /*19390*/  FADD.FTZ R64, R95, R64 ;  /* 0x000000405f407221 */ /* 0x000fce0000010000 */
.L_x_11434:
[----:B------:R-:W-:Y:S05]  /*193a0*/  BSYNC.RECONVERGENT B1 ;  /* 0x0000000000017941 */ /* 0x000fea0003800200 */
.L_x_11433:
        /* <DEDUP_REMOVED lines=23> */
.L_x_11444:
        /* <DEDUP_REMOVED lines=13> */
.L_x_11446:
[----:B------:R-:W-:Y:S05]  /*195f0*/  BSYNC.RECONVERGENT B3 ;  /* 0x0000000000037941 */ /* 0x000fea0003800200 */
.L_x_11445:
        /* <DEDUP_REMOVED lines=43> */
.L_x_11443:
[----:B------:R-:W-:Y:S05]  /*198b0*/  BSYNC.RECONVERGENT B2 ;  /* 0x0000000000027941 */ /* 0x000fea0003800200 */
.L_x_11442:
        /* <DEDUP_REMOVED lines=13> */
.L_x_11441:
[----:B------:R-:W-:Y:S05]  /*19990*/  BSYNC.RECONVERGENT B1 ;  /* 0x0000000000017941 */ /* 0x000fea0003800200 */
.L_x_11440:
        /* <DEDUP_REMOVED lines=22> */
.L_x_11451:
        /* <DEDUP_REMOVED lines=13> */
.L_x_11453:
[----:B------:R-:W-:Y:S05]  /*19bd0*/  BSYNC.RECONVERGENT B3 ;  /* 0x0000000000037941 */ /* 0x000fea0003800200 */
.L_x_11452:
        /* <DEDUP_REMOVED lines=43> */
.L_x_11450:
[----:B------:R-:W-:Y:S05]  /*19e90*/  BSYNC.RECONVERGENT B2 ;  /* 0x0000000000027941 */ /* 0x000fea0003800200 */
.L_x_11449:
        /* <DEDUP_REMOVED lines=11> */
.L_x_11448:
[----:B------:R-:W-:Y:S05]  /*19f50*/  BSYNC.RECONVERGENT B1 ;  /* 0x0000000000017941 */ /* 0x000fea0003800200 */
.L_x_11447:
        /* <DEDUP_REMOVED lines=23> */
.L_x_11458:
        /* <DEDUP_REMOVED lines=13> */
.L_x_11460:
[----:B------:R-:W-:Y:S05]  /*1a1a0*/  BSYNC.RECONVERGENT B3 ;  /* 0x0000000000037941 */ /* 0x000fea0003800200 */
.L_x_11459:
        /* <DEDUP_REMOVED lines=43> */
.L_x_11457:
[----:B------:R-:W-:Y:S05]  /*1a460*/  BSYNC.RECONVERGENT B2 ;  /* 0x0000000000027941 */ /* 0x000fea0003800200 */
.L_x_11456:
[----:B-----5:R-:W-:Y:S01]  /*1a470*/  PRMT R66, R34, 0x7632, R66 ;  /* 0x0000763222427816 */ /* 0x020fe20000000042 */
[----:B------:R-:W-:Y:S01]  /*1a480*/  HFMA2 R102, -RZ, RZ, 0.1171875, 0 ;  /* 0x2f800000ff667431 */ /* 0x000fe200000001ff */
[----:B------:R-:W-:Y:S02]  /*1a490*/  I2FP.F32.U32 R101, R69 ;  /* 0x0000004500657245 */ /* 0x000fe40000201000 */
[C---:B------:R-:W-:Y:S01]  /*1a4a0*/  PRMT R105, R66.reuse, 0x7632, R105 ;  /* 0x0000763242697816 */ /* 0x040fe20000000069 */
        /* <DEDUP_REMOVED lines=9> */
.L_x_11455:
[----:B------:R-:W-:Y:S05]  /*1a540*/  BSYNC.RECONVERGENT B1 ;  /* 0x0000000000017941 */ /* 0x000fea0003800200 */
.L_x_11454:
        /* <DEDUP_REMOVED lines=22> */
.L_x_11465:
        /* <DEDUP_REMOVED lines=13> */
.L_x_11467:
[----:B------:R-:W-:Y:S05]  /*1a780*/  BSYNC.RECONVERGENT B3 ;  /* 0x0000000000037941 */ /* 0x000fea0003800200 */
.L_x_11466:
        /* <DEDUP_REMOVED lines=43> */
.L_x_11464:
[----:B------:R-:W-:Y:S05]  /*1aa40*/  BSYNC.RECONVERGENT B2 ;  /* 0x0000000000027941 */ /* 0x000fea0003800200 */
.L_x_11463:
        /* <DEDUP_REMOVED lines=11> */
.L_x_11462:
[----:B------:R-:W-:Y:S05]  /*1ab00*/  BSYNC.RECONVERGENT B1 ;  /* 0x0000000000017941 */ /* 0x000fea0003800200 */
.L_x_11461:
        /* <DEDUP_REMOVED lines=23> */
.L_x_11472:
        /* <DEDUP_REMOVED lines=13> */
.L_x_11474:
[----:B------:R-:W-:Y:S05]  /*1ad50*/  BSYNC.RECONVERGENT B3 ;  /* 0x0000000000037941 */ /* 0x000fea0003800200 */
.L_x_11473:
        /* <DEDUP_REMOVED lines=30> */
[----:B------:R-:W-:-:S03]  /*1af40*/  LOP3.LUT R20, R100, UR22, R25, 0x96, !PT ;  /* 0x0000001664147c12 */ /* 0x000fc6000f8e9619 */
[----:B------:R-:W-:Y:S01]  /*1af50*/  IMAD.MOV.U32 R100, RZ, RZ, RZ ;  /* 0x000000ffff647224 */ /* 0x000fe200078e00ff */
        /* <DEDUP_REMOVED lines=10> */
[----:B------:R-:W-:-:S07]  /*1b000*/  LOP3.LUT R98, R28, R20, R23, 0x96, !PT ;  /* 0x000000141c627212 */ /* 0x000fce00078e9617 */
.L_x_11471:
[----:B------:R-:W-:Y:S05]  /*1b010*/  BSYNC.RECONVERGENT B2 ;  /* 0x0000000000027941 */ /* 0x000fea0003800200 */
.L_x_11470:
        /* <DEDUP_REMOVED lines=13> */
.L_x_11469:
[----:B------:R-:W-:Y:S05]  /*1b0f0*/  BSYNC.RECONVERGENT B1 ;  /* 0x0000000000017941 */ /* 0x000fea0003800200 */
.L_x_11468:
[----:B------:R-:W-:Y:S02]  /*1b100*/  F2FP.BF16.F32.PACK_AB R23, RZ, R101 ;  /* 0x00000065ff17723e */ /* 0x000fe400000010ff */
[----:B------:R-:W-:Y:S02]  /*1b110*/  PRMT R22, R97, 0x5410, R66 ;  /* 0x0000541061167816 */ /* 0x000fe40000000042 */
[----:B------:R-:W-:Y:S02]  /*1b120*/  PRMT R21, R108, 0x5410, R96 ;  /* 0x000054106c157816 */ /* 0x000fe40000000060 */
[----:B------:R-:W-:Y:S02]  /*1b130*/  PRMT R20, R112, 0x5410, R109 ;  /* 0x0000541070147816 */ /* 0x000fe4000000006d */
[----:B------:R-:W-:Y:S01]  /*1b140*/  PRMT R23, R104, 0x5410, R23 ;  /* 0x0000541068177816 */ /* 0x000fe20000000017 */
[----:B------:R-:W-:Y:S06]  /*1b150*/  BRA `(.L_x_11475) ;  /* 0x0000002800f07947 */ /* 0x000fec0003800000 */
.L_x_11418:
        /* <DEDUP_REMOVED lines=21> */
.L_x_11480:
        /* <DEDUP_REMOVED lines=13> */
.L_x_11482:
[----:B------:R-:W-:Y:S05]  /*1b380*/  BSYNC.RECONVERGENT B3 ;  /* 0x0000000000037941 */ /* 0x000fea0003800200 */
.L_x_11481:
        /* <DEDUP_REMOVED lines=42> */
[----:B------:R-:W-:-:S07]  /*1b630*/  IMAD.MOV.U32 R64, RZ, RZ, RZ ;  /* 0x000000ffff407224 */ /* 0x000fce00078e00ff */
.L_x_11479:
[----:B------:R-:W-:Y:S05]  /*1b640*/  BSYNC.RECONVERGENT B2 ;  /* 0x0000000000027941 */ /* 0x000fea0003800200 */
.L_x_11478:
        /* <DEDUP_REMOVED lines=9> */
.L_x_11477:
[----:B------:R-:W-:Y:S05]  /*1b6e0*/  BSYNC.RECONVERGENT B1 ;  /* 0x0000000000017941 */ /* 0x000fea0003800200 */
.L_x_11476:
        /* <DEDUP_REMOVED lines=18> */
.L_x_11487:
        /* <DEDUP_REMOVED lines=13> */
.L_x_11489:
[----:B------:R-:W-:Y:S05]  /*1b8e0*/  BSYNC.RECONVERGENT B3 ;  /* 0x0000000000037941 */ /* 0x000fea0003800200 */
.L_x_11488:
        /* <DEDUP_REMOVED lines=43> */
.L_x_11486:
[----:B------:R-:W-:Y:S05]  /*1bba0*/  BSYNC.RECONVERGENT B2 ;  /* 0x0000000000027941 */ /* 0x000fea0003800200 */
.L_x_11485:
        /* <DEDUP_REMOVED lines=10> */
.L_x_11484:
[----:B------:R-:W-:Y:S05]  /*1bc50*/  BSYNC.RECONVERGENT B1 ;  /* 0x0000000000017941 */ /* 0x000fea0003800200 */
.L_x_11483:
        /* <DEDUP_REMOVED lines=18> */
.L_x_11494:
        /* <DEDUP_REMOVED lines=13> */
.L_x_11496:
[----:B------:R-:W-:Y:S05]  /*1be50*/  BSYNC.RECONVERGENT B3 ;  /* 0x0000000000037941 */ /* 0x000fea0003800200 */
.L_x_11495:
        /* <DEDUP_REMOVED lines=43> */
.L_x_11493:
[----:B------:R-:W-:Y:S05]  /*1c110*/  BSYNC.RECONVERGENT B2 ;  /* 0x0000000000027941 */ /* 0x000fea0003800200 */
.L_x_11492:
        /* <DEDUP_REMOVED lines=9> */
.L_x_11491:
[----:B------:R-:W-:Y:S05]  /*1c1b0*/  BSYNC.RECONVERGENT B1 ;  /* 0x0000000000017941 */ /* 0x000fea0003800200 */
.L_x_11490:
        /* <DEDUP_REMOVED lines=18> */
.L_x_11501:
        /* <DEDUP_REMOVED lines=13> */
.L_x_11503:
[----:B------:R-:W-:Y:S05]  /*1c3b0*/  BSYNC.RECONVERGENT B3 ;  /* 0x0000000000037941 */ /* 0x000fea0003800200 */
.L_x_11502:
        /* <DEDUP_REMOVED lines=43> */
.L_x_11500:
[----:B------:R-:W-:Y:S05]  /*1c670*/  BSYNC.RECONVERGENT B2 ;  /* 0x0000000000027941 */ /* 0x000fea0003800200 */
.L_x_11499:
        /* <DEDUP_REMOVED lines=10> */
.L_x_11498:
[----:B------:R-:W-:Y:S05]  /*1c720*/  BSYNC.RECONVERGENT B1 ;  /* 0x0000000000017941 */ /* 0x000fea0003800200 */
.L_x_11497:
        /* <DEDUP_REMOVED lines=18> */
.L_x_11508:
        /* <DEDUP_REMOVED lines=13> */
.L_x_11510:
[----:B------:R-:W-:Y:S05]  /*1c920*/  BSYNC.RECONVERGENT B3 ;  /* 0x0000000000037941 */ /* 0x000fea0003800200 */
.L_x_11509:
        /* <DEDUP_REMOVED lines=39> */
[----:B------:R-:W-:Y:S02]  /*1cba0*/  LOP3.LUT R99, R29, R102, R99, 0x96, !PT ;  /* 0x000000661d637212 */ /* 0x000fe400078e9663 */
[----:B------:R-:W-:Y:S01]  /*1cbb0*/  LOP3.LUT R98, R28, R96, R101, 0x96, !PT ;  /* 0x000000601c627212 */ /* 0x000fe200078e9665 */
[----:B------:R-:W-:Y:S01]  /*1cbc0*/  IMAD.MOV.U32 R96, RZ, RZ, RZ ;  /* 0x000000ffff607224 */ /* 0x000fe200078e00ff */
[----:B------:R-:W-:-:S07]  /*1cbd0*/  MOV R92, R100 ;  /* 0x00000064005c7202 */ /* 0x000fce0000000f00 */
.L_x_11507:
[----:B------:R-:W-:Y:S05]  /*1cbe0*/  BSYNC.RECONVERGENT B2 ;  /* 0x0000000000027941 */ /* 0x000fea0003800200 */
.L_x_11506:
        /* <DEDUP_REMOVED lines=9> */
.L_x_11505:
[----:B------:R-:W-:Y:S05]  /*1cc80*/  BSYNC.RECONVERGENT B1 ;  /* 0x0000000000017941 */ /* 0x000fea0003800200 */
.L_x_11504:
        /* <DEDUP_REMOVED lines=18> */
.L_x_11515:
        /* <DEDUP_REMOVED lines=13> */
.L_x_11517:
[----:B------:R-:W-:Y:S05]  /*1ce80*/  BSYNC.RECONVERGENT B3 ;  /* 0x0000000000037941 */ /* 0x000fea0003800200 */
.L_x_11516:
        /* <DEDUP_REMOVED lines=43> */
.L_x_11514:
[----:B------:R-:W-:Y:S05]  /*1d140*/  BSYNC.RECONVERGENT B2 ;  /* 0x0000000000027941 */ /* 0x000fea0003800200 */
.L_x_11513:
        /* <DEDUP_REMOVED lines=10> */
.L_x_11512:
[----:B------:R-:W-:Y:S05]  /*1d1f0*/  BSYNC.RECONVERGENT B1 ;  /* 0x0000000000017941 */ /* 0x000fea0003800200 */
.L_x_11511:
        /* <DEDUP_REMOVED lines=18> */
.L_x_11522:
        /* <DEDUP_REMOVED lines=13> */
.L_x_11524:
[----:B------:R-:W-:Y:S05]  /*1d3f0*/  BSYNC.RECONVERGENT B3 ;  /* 0x0000000000037941 */ /* 0x000fea0003800200 */
.L_x_11523:
        /* <DEDUP_REMOVED lines=41> */
[----:B------:R-:W-:Y:S02]  /*1d690*/  LOP3.LUT R98, R28, R98, R103, 0x96, !PT ;  /* 0x000000621c627212 */ /* 0x000fe400078e9667 */
[----:B------:R-:W-:-:S07]  /*1d6a0*/  MOV R92, R102 ;  /* 0x00000066005c7202 */ /* 0x000fce0000000f00 */
.L_x_11521:
[----:B------:R-:W-:Y:S05]  /*1d6b0*/  BSYNC.RECONVERGENT B2 ;  /* 0x0000000000027941 */ /* 0x000fea0003800200 */
.L_x_11520:
        /* <DEDUP_REMOVED lines=9> */
.L_x_11519:
[----:B------:R-:W-:Y:S05]  /*1d750*/  BSYNC.RECONVERGENT B1 ;  /* 0x0000000000017941 */ /* 0x000fea0003800200 */
.L_x_11518:
        /* <DEDUP_REMOVED lines=18> */
.L_x_11529:
        /* <DEDUP_REMOVED lines=13> */
.L_x_11531:
[----:B------:R-:W-:Y:S05]  /*1d950*/  BSYNC.RECONVERGENT B3 ;  /* 0x0000000000037941 */ /* 0x000fea0003800200 */
.L_x_11530:
        /* <DEDUP_REMOVED lines=25> */
[----:B------:R-:W-:Y:S02]  /*1daf0*/  HFMA2 R100, -RZ, RZ, 0, 0 ;  /* 0x00000000ff647431 */ /* 0x000fe400000001ff */
        /* <DEDUP_REMOVED lines=17> */
.L_x_11528:
[----:B------:R-:W-:Y:S05]  /*1dc10*/  BSYNC.RECONVERGENT B2 ;  /* 0x0000000000027941 */ /* 0x000fea0003800200 */
.L_x_11527:
        /* <DEDUP_REMOVED lines=10> */
.L_x_11526:
[----:B------:R-:W-:Y:S05]  /*1dcc0*/  BSYNC.RECONVERGENT B1 ;  /* 0x0000000000017941 */ /* 0x000fea0003800200 */
.L_x_11525:
[----:B------:R-:W-:Y:S02]  /*1dcd0*/  F2FP.BF16.F32.PACK_AB R23, RZ, R101 ;  /* 0x00000065ff17723e */ /* 0x000fe400000010ff */
[----:B------:R-:W-:Y:S02]  /*1dce0*/  PRMT R22, R67, 0x5410, R107 ;  /* 0x0000541043167816 */ /* 0x000fe4000000006b */
[----:B------:R-:W-:Y:S02]  /*1dcf0*/  PRMT R21, R104, 0x5410, R66 ;  /* 0x0000541068157816 */ /* 0x000fe40000000042 */
[----:B------:R-:W-:Y:S02]  /*1dd00*/  PRMT R20, R108, 0x5410, R106 ;  /* 0x000054106c147816 */ /* 0x000fe4000000006a */
[----:B------:R-:W-:-:S07]  /*1dd10*/  PRMT R23, R109, 0x5410, R23 ;  /* 0x000054106d177816 */ /* 0x000fce0000000017 */
.L_x_11475:
[----:B------:R-:W-:Y:S01]  /*1dd20*/  FADD.FTZ R25, RZ, R6 ;  /* 0x00000006ff197221 */ /* 0x000fe20000010000 */
[----:B------:R-:W0:Y:S01]  /*1dd30*/  LDC.64 R28, c[0x0][0x3a8] ;  /* 0x0000ea00ff1c7b82 */ /* 0x000e220000000a00 */
[----:B------:R-:W1:Y:S01]  /*1dd40*/  S2R R27, SR_TID.X ;  /* 0x00000000001b7919 */ /* 0x000e620000002100 */
[----:B------:R-:W-:Y:S01]  /*1dd50*/  BSSY.RECONVERGENT B1, `(.L_x_11532) ;  /* 0x000003f000017945 */ /* 0x000fe20003800200 */
        /* <DEDUP_REMOVED lines=37> */
[----:B------:R-:W-:Y:S01]  /*1dfb0*/  FADD.FTZ R28, R26, R65 ;  /* 0x000000411a1c7221 */ /* 0x000fe20000010000 */
[----:B-1----:R-:W-:-:S03]  /*1dfc0*/  LOP3.LUT P0, R26, R27, 0x1f, RZ, 0xc0, !PT ;  /* 0x0000001f1b1a7812 */ /* 0x002fc6000780c0ff */
[----:B------:R-:W-:-:S04]  /*1dfd0*/  FADD.FTZ R28, R28, R105 ;  /* 0x000000691c1c7221 */ /* 0x000fc80000010000 */
[----:B------:R-:W-:Y:S01]  /*1dfe0*/  FADD.FTZ R66, R28, R111 ;  /* 0x0000006f1c427221 */ /* 0x000fe20000010000 */
[----:B------:R-:W-:Y:S06]  /*1dff0*/  @!P1 BRA `(.L_x_11533) ;  /* 0x0000000000509947 */ /* 0x000fec0003800000 */
        /* <DEDUP_REMOVED lines=20> */
.L_x_11533:
[----:B------:R-:W-:Y:S05]  /*1e140*/  BSYNC.RECONVERGENT B1 ;  /* 0x0000000000017941 */ /* 0x000fea0003800200 */
.L_x_11532:
[----:B------:R-:W-:Y:S01]  /*1e150*/  UMOV UR20, 0xffffffff ;  /* 0xffffffff00147882 */ /* 0x000fe20000000000 */
[----:B------:R-:W-:Y:S02]  /*1e160*/  FADD.FTZ R66, R66, R101 ;  /* 0x0000006542427221 */ /* 0x000fe40000010000 */
[----:B------:R-:W-:Y:S05]  /*1e170*/  BRA.DIV UR20, `(.L_x_11534) ;  /* 0x0000001214887947 */ /* 0x000fea000b800000 */
[----:B01----:R-:W0:Y:S01]  /*1e180*/  SHFL.BFLY PT, R21, R66, 0x1, 0x1f ;  /* 0x0c201f0042157f89 */ /* 0x003e2200000e0000 */
        /* <DEDUP_REMOVED lines=100> */
.L_x_11549:
        /* <DEDUP_REMOVED lines=16> */
[----:B------:R-:W2:Y:S01]  /*1e8d0*/  LDL R113, [R1] ;  /* 0x0000000001717983 */ /* 0x000ea20000100800 */
[----:B------:R-:W1:Y:S01]  /*1e8e0*/  LDC R66, c[0x0][0x388] ;  /* 0x0000e200ff427b82 */ /* 0x000e620000000800 */
[----:B------:R-:W-:Y:S02]  /*1e8f0*/  IADD3 R164, PT, PT, R164, -0x1, RZ ;  /* 0xffffffffa4a47810 */ /* 0x000fe40007ffe0ff */
[----:B------:R-:W3:Y:S04]  /*1e900*/  LDL R112, [R1+0x4] ;  /* 0x0000040001707983 */ /* 0x000ee80000100800 */
[----:B------:R-:W4:Y:S01]  /*1e910*/  LDL R109, [R1+0x8] ;  /* 0x00000800016d7983 */ /* 0x000f220000100800 */
[----:B------:R-:W5:Y:S03]  /*1e920*/  LDC.64 R106, c[0x0][0x428] ;  /* 0x00010a00ff6a7b82 */ /* 0x000f660000000a00 */
[----:B------:R-:W4:Y:S01]  /*1e930*/  LDL R108, [R1+0xc] ;  /* 0x00000c00016c7983 */ /* 0x000f220000100800 */
[----:B------:R-:W-:Y:S01]  /*1e940*/  FSEL R20, R25, RZ, !P1 ;  /* 0x000000ff19147208 */ /* 0x000fe20004800000 */
[----:B-1----:R-:W-:-:S04]  /*1e950*/  IMAD R164, R164, R66, RZ ;  /* 0x00000042a4a47224 */ /* 0x002fc800078e02ff */
[C---:B------:R-:W-:Y:S01]  /*1e960*/  FADD.FTZ R23, -R20.reuse, R31 ;  /* 0x0000001f14177221 */ /* 0x040fe20000010100 */
[----:B------:R-:W-:Y:S01]  /*1e970*/  SHF.R.S32.HI R21, RZ, 0x1f, R164 ;  /* 0x0000001fff157819 */ /* 0x000fe200000114a4 */
[C---:B------:R-:W-:Y:S01]  /*1e980*/  FADD.FTZ R18, -R20.reuse, R18 ;  /* 0x0000001214127221 */ /* 0x040fe20000010100 */
[C---:B------:R-:W-:Y:S01]  /*1e990*/  FADD.FTZ R19, -R20.reuse, R19 ;  /* 0x0000001314137221 */ /* 0x040fe20000010100 */
[C---:B------:R-:W-:Y:S01]  /*1e9a0*/  FADD.FTZ R31, -R20.reuse, R75 ;  /* 0x0000004b141f7221 */ /* 0x040fe20000010100 */
[----:B------:R-:W-:Y:S01]  /*1e9b0*/  LEA.HI R21, R21, R164, RZ, 0x3 ;  /* 0x000000a415157211 */ /* 0x000fe200078f18ff */
        /* <DEDUP_REMOVED lines=19> */
[----:B------:R-:W-:Y:S01]  /*1eaf0*/  LEA.HI.SX32 R91, R21, R26, 0x1d ;  /* 0x0000001a155b7211 */ /* 0x000fe200078feaff */
[C---:B------:R-:W-:Y:S01]  /*1eb00*/  FADD.FTZ R74, -R20.reuse, R82 ;  /* 0x00000052144a7221 */ /* 0x040fe20000010100 */
[----:B------:R-:W-:Y:S01]  /*1eb10*/  FADD.FTZ R85, -R20, R94 ;  /* 0x0000005e14557221 */ /* 0x000fe20000010100 */
[C---:B------:R-:W-:Y:S01]  /*1eb20*/  FMUL.FTZ R18, R24.reuse, R18 ;  /* 0x0000001218127220 */ /* 0x040fe20000410000 */
[----:B------:R-:W-:Y:S01]  /*1eb30*/  FMUL.FTZ R19, R24, R19 ;  /* 0x0000001318137220 */ /* 0x000fe20000410000 */
[C---:B------:R-:W-:Y:S01]  /*1eb40*/  FADD.FTZ R78, -R20.reuse, R86 ;  /* 0x00000056144e7221 */ /* 0x040fe20000010100 */
[C---:B------:R-:W-:Y:S01]  /*1eb50*/  FADD.FTZ R82, -R20.reuse, R90 ;  /* 0x0000005a14527221 */ /* 0x040fe20000010100 */
[----:B------:R-:W-:Y:S01]  /*1eb60*/  FADD.FTZ R89, -R20, R101 ;  /* 0x0000006514597221 */ /* 0x000fe20000010100 */
[C---:B------:R-:W-:Y:S01]  /*1eb70*/  FMUL.FTZ R16, R24.reuse, R16 ;  /* 0x0000001018107220 */ /* 0x040fe20000410000 */
[C---:B------:R-:W-:Y:S01]  /*1eb80*/  FMUL.FTZ R17, R24.reuse, R17 ;  /* 0x0000001118117220 */ /* 0x040fe20000410000 */
[C---:B------:R-:W-:Y:S01]  /*1eb90*/  FMUL.FTZ R21, R24.reuse, R23 ;  /* 0x0000001718157220 */ /* 0x040fe20000410000 */
[----:B------:R-:W-:Y:S01]  /*1eba0*/  FMUL.FTZ R26, R24, R28 ;  /* 0x0000001c181a7220 */ /* 0x000fe20000410000 */
[----:B------:R-:W-:Y:S01]  /*1ebb0*/  FADD.FTZ R86, -R20, R95 ;  /* 0x0000005f14567221 */ /* 0x000fe20000010100 */
[C---:B------:R-:W-:Y:S01]  /*1ebc0*/  FMUL.FTZ R6, R24.reuse, R6 ;  /* 0x0000000618067220 */ /* 0x040fe20000410000 */
        /* <DEDUP_REMOVED lines=11> */
[----:B------:R-:W-:Y:S01]  /*1ec80*/  FMUL.FTZ R103, R24, R81 ;  /* 0x0000005118677220 */ /* 0x000fe20000410000 */
[C---:B------:R-:W-:Y:S01]  /*1ec90*/  FADD.FTZ R66, -R20.reuse, R76 ;  /* 0x0000004c14427221 */ /* 0x040fe20000010100 */
[----:B------:R-:W-:Y:S01]  /*1eca0*/  FADD.FTZ R72, -R20, R80 ;  /* 0x0000005014487221 */ /* 0x000fe20000010100 */
[----:B------:R-:W-:Y:S01]  /*1ecb0*/  FMUL.FTZ R81, R24, R85 ;  /* 0x0000005518517220 */ /* 0x000fe20000410000 */
[C---:B------:R-:W-:Y:S01]  /*1ecc0*/  VIADD R73, R91.reuse, 0x20 ;  /* 0x000000205b497836 */ /* 0x040fe20000000000 */
[C---:B------:R-:W-:Y:S01]  /*1ecd0*/  IADD3 R75, PT, PT, R91.reuse, 0x40, RZ ;  /* 0x000000405b4b7810 */ /* 0x040fe20007ffe0ff */
[C---:B------:R-:W-:Y:S01]  /*1ece0*/  VIADD R77, R91.reuse, 0x60 ;  /* 0x000000605b4d7836 */ /* 0x040fe20000000000 */
[C---:B------:R-:W-:Y:S01]  /*1ecf0*/  IADD3 R79, PT, PT, R91.reuse, 0x80, RZ ;  /* 0x000000805b4f7810 */ /* 0x040fe20007ffe0ff */
[----:B-----5:R-:W-:-:S04]  /*1ed00*/  IMAD.WIDE.U32 R70, R91, 0x10, R106 ;  /* 0x000000105b467825 */ /* 0x020fc800078e006a */
[----:B------:R-:W-:Y:S01]  /*1ed10*/  FFMA.FTZ R18, R18, R162, R58 ;  /* 0x000000a212127223 */ /* 0x000fe2000001003a */
[----:B------:R-:W-:Y:S01]  /*1ed20*/  FFMA.FTZ R19, R19, R163, R59 ;  /* 0x000000a313137223 */ /* 0x000fe2000001003b */
[C---:B------:R-:W-:Y:S01]  /*1ed30*/  FADD.FTZ R76, -R20.reuse, R84 ;  /* 0x00000054144c7221 */ /* 0x040fe20000010100 */
[----:B------:R-:W-:Y:S01]  /*1ed40*/  FADD.FTZ R80, -R20, R88 ;  /* 0x0000005814507221 */ /* 0x000fe20000010100 */
[----:B------:R-:W-:Y:S01]  /*1ed50*/  FMUL.FTZ R85, R24, R89 ;  /* 0x0000005918557220 */ /* 0x000fe20000410000 */
[----:B------:R-:W-:Y:S01]  /*1ed60*/  FFMA.FTZ R16, R16, R160, R56 ;  /* 0x000000a010107223 */ /* 0x000fe20000010038 */
[----:B------:R-:W-:Y:S01]  /*1ed70*/  FFMA.FTZ R91, R17, R161, R57 ;  /* 0x000000a1115b7223 */ /* 0x000fe20000010039 */
        /* <DEDUP_REMOVED lines=8> */
[C---:B------:R-:W-:Y:S01]  /*1ee00*/  FMUL.FTZ R22, R24.reuse, R25 ;  /* 0x0000001918167220 */ /* 0x040fe20000410000 */
[C---:B------:R-:W-:Y:S01]  /*1ee10*/  FMUL.FTZ R27, R24.reuse, R27 ;  /* 0x0000001b181b7220 */ /* 0x040fe20000410000 */
[----:B------:R-:W-:Y:S01]  /*1ee20*/  F2FP.BF16.F32.PACK_AB R19, R19, R18 ;  /* 0x000000121313723e */ /* 0x000fe200000010ff */
[C---:B------:R-:W-:Y:S01]  /*1ee30*/  FMUL.FTZ R93, R24.reuse, R31 ;  /* 0x0000001f185d7220 */ /* 0x040fe20000410000 */
[----:B------:R-:W-:Y:S01]  /*1ee40*/  F2FP.BF16.F32.PACK_AB R18, R91, R16 ;  /* 0x000000105b12723e */ /* 0x000fe200000010ff */
[C---:B------:R-:W-:Y:S01]  /*1ee50*/  FMUL.FTZ R31, R24.reuse, R72 ;  /* 0x00000048181f7220 */ /* 0x040fe20000410000 */
[C---:B------:R-:W-:Y:S01]  /*1ee60*/  FMUL.FTZ R10, R24.reuse, R10 ;  /* 0x0000000a180a7220 */ /* 0x040fe20000410000 */
[C---:B------:R-:W-:Y:S01]  /*1ee70*/  FMUL.FTZ R25, R24.reuse, R66 ;  /* 0x0000004218197220 */ /* 0x040fe20000410000 */
[----:B------:R-:W-:Y:S01]  /*1ee80*/  FMUL.FTZ R66, R24, R76 ;  /* 0x0000004c18427220 */ /* 0x000fe20000410000 */
        /* <DEDUP_REMOVED lines=30> */
[----:B------:R-:W-:Y:S01]  /*1f070*/  IMAD.WIDE.U32 R72, R73, 0x10, R106 ;  /* 0x0000001049487825 */ /* 0x000fe200078e006a */
[----:B------:R-:W-:-:S02]  /*1f080*/  F2FP.BF16.F32.PACK_AB R25, R30, R25 ;  /* 0x000000191e19723e */ /* 0x000fc400000010ff */
[----:B------:R-:W-:Y:S01]  /*1f090*/  F2FP.BF16.F32.PACK_AB R29, R96, R29 ;  /* 0x0000001d601d723e */ /* 0x000fe200000010ff */
[----:B------:R-:W-:-:S04]  /*1f0a0*/  IMAD.WIDE.U32 R74, R75, 0x10, R106 ;  /* 0x000000104b4a7825 */ /* 0x000fc800078e006a */
[----:B------:R-:W-:-:S04]  /*1f0b0*/  IMAD.WIDE.U32 R76, R77, 0x10, R106 ;  /* 0x000000104d4c7825 */ /* 0x000fc800078e006a */
[----:B------:R-:W-:-:S04]  /*1f0c0*/  IMAD.WIDE.U32 R78, R79, 0x10, R106 ;  /* 0x000000104f4e7825 */ /* 0x000fc800078e006a */
[----:B--2---:R-:W-:Y:S01]  /*1f0d0*/  FFMA.FTZ R6, R6, R113, R60 ;  /* 0x0000007106067223 */ /* 0x004fe2000001003c */
[----:B---3--:R-:W-:-:S05]  /*1f0e0*/  FFMA.FTZ R89, R8, R112, R61 ;  /* 0x0000007008597223 */ /* 0x008fca000001003d */
[----:B------:R-:W-:Y:S01]  /*1f0f0*/  F2FP.BF16.F32.PACK_AB R16, R89, R6 ;  /* 0x000000065910723e */ /* 0x000fe200000010ff */
[----:B------:R-:W-:Y:S01]  /*1f100*/  FFMA.FTZ R89, R21, R157, R53 ;  /* 0x0000009d15597223 */ /* 0x000fe20000010035 */
[----:B------:R-:W-:Y:S01]  /*1f110*/  FFMA.FTZ R21, R22, R158, R54 ;  /* 0x0000009e16157223 */ /* 0x000fe20000010036 */
[----:B------:R-:W-:Y:S01]  /*1f120*/  FFMA.FTZ R6, R27, R159, R55 ;  /* 0x0000009f1b067223 */ /* 0x000fe20000010037 */
[----:B------:R-:W-:Y:S01]  /*1f130*/  FFMA.FTZ R22, R26, R152, R48 ;  /* 0x000000981a167223 */ /* 0x000fe20000010030 */
[----:B------:R-:W-:Y:S01]  /*1f140*/  FFMA.FTZ R26, R31, R144, R40 ;  /* 0x000000901f1a7223 */ /* 0x000fe20000010028 */
[----:B----4-:R-:W-:Y:S01]  /*1f150*/  FFMA.FTZ R10, R10, R109, R62 ;  /* 0x0000006d0a0a7223 */ /* 0x010fe2000001003e */
[----:B------:R-:W-:Y:S01]  /*1f160*/  FFMA.FTZ R17, R20, R108, R63 ;  /* 0x0000006c14117223 */ /* 0x000fe2000001003f */
[----:B------:R-:W-:Y:S01]  /*1f170*/  FFMA.FTZ R31, R28, R149, R45 ;  /* 0x000000951c1f7223 */ /* 0x000fe2000001002d */
[----:B------:R-:W-:Y:S01]  /*1f180*/  FFMA.FTZ R8, R93, R155, R51 ;  /* 0x0000009b5d087223 */ /* 0x000fe20000010033 */
[----:B------:R-:W-:Y:S01]  /*1f190*/  FFMA.FTZ R27, R90, R153, R49 ;  /* 0x000000995a1b7223 */ /* 0x000fe20000010031 */
[----:B------:R-:W-:Y:S01]  /*1f1a0*/  FFMA.FTZ R28, R66, R140, R36 ;  /* 0x0000008c421c7223 */ /* 0x000fe20000010024 */
[----:B------:R-:W-:Y:S01]  /*1f1b0*/  F2FP.BF16.F32.PACK_AB R21, R6, R21 ;  /* 0x000000150615723e */ /* 0x000fe200000010ff */
[----:B------:R-:W-:Y:S01]  /*1f1c0*/  FFMA.FTZ R66, R65, R128, R124 ;  /* 0x0000008041427223 */ /* 0x000fe2000001007c */
[----:B------:R-:W-:Y:S01]  /*1f1d0*/  F2FP.BF16.F32.PACK_AB R20, R89, R12 ;  /* 0x0000000c5914723e */ /* 0x000fe200000010ff */
[----:B------:R-:W-:Y:S01]  /*1f1e0*/  FFMA.FTZ R89, R104, R139, R119 ;  /* 0x0000008b68597223 */ /* 0x000fe20000010077 */
[----:B------:R-:W-:Y:S01]  /*1f1f0*/  FFMA.FTZ R6, R103, R137, R117 ;  /* 0x0000008967067223 */ /* 0x000fe20000010075 */
[----:B------:R-:W-:Y:S01]  /*1f200*/  FFMA.FTZ R65, R83, R135, R123 ;  /* 0x0000008753417223 */ /* 0x000fe2000001007b */
[----:B------:R-:W-:-:S02]  /*1f210*/  F2FP.BF16.F32.PACK_AB R17, R17, R10 ;  /* 0x0000000a1111723e */ /* 0x000fc400000010ff */
[----:B------:R-:W-:Y:S02]  /*1f220*/  F2FP.BF16.F32.PACK_AB R23, R8, R23 ;  /* 0x000000170817723e */ /* 0x000fe400000010ff */
[----:B------:R-:W-:Y:S02]  /*1f230*/  F2FP.BF16.F32.PACK_AB R22, R27, R22 ;  /* 0x000000161b16723e */ /* 0x000fe400000010ff */
[----:B------:R-:W-:Y:S02]  /*1f240*/  F2FP.BF16.F32.PACK_AB R27, R102, R97 ;  /* 0x00000061661b723e */ /* 0x000fe400000010ff */
[----:B------:R-:W-:Y:S02]  /*1f250*/  F2FP.BF16.F32.PACK_AB R26, R95, R26 ;  /* 0x0000001a5f1a723e */ /* 0x000fe400000010ff */
[----:B------:R-:W-:Y:S02]  /*1f260*/  F2FP.BF16.F32.PACK_AB R24, R31, R24 ;  /* 0x000000181f18723e */ /* 0x000fe400000010ff */
[----:B------:R-:W-:-:S02]  /*1f270*/  F2FP.BF16.F32.PACK_AB R31, R89, R82 ;  /* 0x00000052591f723e */ /* 0x000fc400000010ff */
[----:B------:R-:W-:Y:S02]  /*1f280*/  F2FP.BF16.F32.PACK_AB R30, R6, R101 ;  /* 0x00000065061e723e */ /* 0x000fe400000010ff */
[----:B------:R-:W-:Y:S02]  /*1f290*/  F2FP.BF16.F32.PACK_AB R28, R67, R28 ;  /* 0x0000001c431c723e */ /* 0x000fe400000010ff */
[----:B------:R-:W-:Y:S01]  /*1f2a0*/  F2FP.BF16.F32.PACK_AB R65, R65, R64 ;  /* 0x000000404141723e */ /* 0x000fe200000010ff */
[----:B------:R1:W-:Y:S01]  /*1f2b0*/  STG.E.128 desc[UR8][R70.64], R16 ;  /* 0x0000001046007986 */ /* 0x0003e2000c101d08 */
[----:B------:R-:W-:Y:S02]  /*1f2c0*/  F2FP.BF16.F32.PACK_AB R67, R85, R84 ;  /* 0x000000545543723e */ /* 0x000fe400000010ff */
[----:B------:R-:W-:Y:S02]  /*1f2d0*/  F2FP.BF16.F32.PACK_AB R66, R87, R66 ;  /* 0x000000425742723e */ /* 0x000fe400000010ff */
[----:B------:R-:W-:Y:S01]  /*1f2e0*/  F2FP.BF16.F32.PACK_AB R64, R81, R80 ;  /* 0x000000505140723e */ /* 0x000fe200000010ff */
[----:B------:R1:W-:Y:S04]  /*1f2f0*/  STG.E.128 desc[UR8][R72.64], R20 ;  /* 0x0000001448007986 */ /* 0x0003e8000c101d08 */
[----:B------:R1:W-:Y:S04]  /*1f300*/  STG.E.128 desc[UR8][R74.64], R24 ;  /* 0x000000184a007986 */ /* 0x0003e8000c101d08 */
[----:B------:R1:W-:Y:S04]  /*1f310*/  STG.E.128 desc[UR8][R76.64], R28 ;  /* 0x0000001c4c007986 */ /* 0x0003e8000c101d08 */
[----:B------:R1:W-:Y:S02]  /*1f320*/  STG.E.128 desc[UR8][R78.64], R64 ;  /* 0x000000404e007986 */ /* 0x0003e4000c101d08 */
.L_x_11536:
[----:B------:R-:W-:Y:S05]  /*1f330*/  BSYNC.RECONVERGENT B1 ;  /* 0x0000000000017941 */ /* 0x000fea0003800200 */
.L_x_11535:
[----:B-1----:R-:W1:Y:S02]  /*1f340*/  LDC.64 R16, c[0x0][0x380] ;  /* 0x0000e000ff107b82 */ /* 0x002e640000000a00 */
[----:B-1----:R-:W-:-:S05]  /*1f350*/  IMAD R2, R16, 0x4, R2 ;  /* 0x0000000410027824 */ /* 0x002fca00078e0202 */
[----:B------:R-:W-:-:S13]  /*1f360*/  ISETP.GE.AND P0, PT, R2, R17, PT ;  /* 0x000000110200720c */ /* 0x000fda0003f06270 */
[----:B------:R-:W-:Y:S05]  /*1f370*/  @!P0 BRA `(.L_x_11537) ;  /* 0xfffffe1400f48947 */ /* 0x000fea000383ffff */
[----:B------:R-:W-:Y:S05]  /*1f380*/  BSYNC B0 ;  /* 0x0000000000007941 */ /* 0x000fea0003800000 */
.L_x_10945:
[----:B------:R-:W-:Y:S05]  /*1f390*/  EXIT ;  /* 0x000000000000794d */ /* 0x000fea0003800000 */
.L_x_11534:
[----:B------:R-:W-:Y:S01]  /*1f3a0*/  HFMA2 R96, -RZ, RZ, 0, 5.9604644775390625e-08 ;  /* 0x00000001ff607431 */ /* 0x000fe200000001ff */
[----:B------:R-:W-:Y:S01]  /*1f3b0*/  BSSY B1, `(.L_x_11538) ;  /* 0x0000006000017945 */ /* 0x000fe20003800000 */
[----:B------:R-:W-:Y:S01]  /*1f3c0*/  IMAD.MOV.U32 R97, RZ, RZ, 0x1f ;  /* 0x0000001fff617424 */ /* 0x000fe200078e00ff */
[----:B------:R-:W-:-:S07]  /*1f3d0*/  MOV R29, 0xffffffff ;  /* 0xffffffff001d7802 */ /* 0x000fce0000000f00 */
[----:B01---5:R-:W-:Y:S05]  /*1f3e0*/  WARPSYNC.COLLECTIVE R29, `(.L_x_11539) ;  /* 0x000000001d087348 */ /* 0x023fea0003c00000 */
[----:B------:R2:W3:Y:S02]  /*1f3f0*/  SHFL.BFLY P1, R67, R66, R96, R97 ;  /* 0x0c00006042437389 */ /* 0x0004e40000020061 */
[----:B0123-5:R-:W-:Y:S05]  /*1f400*/  ENDCOLLECTIVE ;  /* 0x000000000000791b */ /* 0x02ffea0003800000 */
.L_x_11539:
[----:B------:R-:W-:Y:S05]  /*1f410*/  BSYNC B1 ;  /* 0x0000000000017941 */ /* 0x000fea0003800000 */
.L_x_11538:
        /* <DEDUP_REMOVED lines=10> */
.L_x_11540:
[----:B------:R-:W-:Y:S01]  /*1f4c0*/  HFMA2 R96, -RZ, RZ, 0, 2.384185791015625e-07 ;  /* 0x00000004ff607431 */ /* 0x000fe200000001ff */
[----:B------:R-:W-:-:S05]  /*1f4d0*/  MOV R20, R67 ;  /* 0x0000004300147202 */ /* 0x000fca0000000f00 */
[----:B------:R-:W-:-:S04]  /*1f4e0*/  FADD.FTZ R22, R21, R20 ;  /* 0x0000001415167221 */ /* 0x000fc80000010000 */
[----:B------:R-:W-:-:S07]  /*1f4f0*/  IMAD.MOV.U32 R66, RZ, RZ, R22 ;  /* 0x000000ffff427224 */ /* 0x000fce00078e0016 */
[----:B------:R-:W-:Y:S05]  /*1f500*/  WARPSYNC.COLLECTIVE R29, `(.L_x_11541) ;  /* 0x000000001d087348 */ /* 0x000fea0003c00000 */
[----:B------:R0:W1:Y:S02]  /*1f510*/  SHFL.BFLY P1, R67, R66, R96, R97 ;  /* 0x0c00006042437389 */ /* 0x0000640000020061 */
[----:B01----:R-:W-:Y:S05]  /*1f520*/  ENDCOLLECTIVE ;  /* 0x000000000000791b */ /* 0x003fea0003800000 */
.L_x_11541:
[----:B------:R-:W-:Y:S02]  /*1f530*/  IMAD.MOV.U32 R96, RZ, RZ, 0x8 ;  /* 0x00000008ff607424 */ /* 0x000fe400078e00ff */
[----:B------:R-:W-:-:S04]  /*1f540*/  IMAD.MOV.U32 R23, RZ, RZ, R67 ;  /* 0x000000ffff177224 */ /* 0x000fc800078e0043 */
[----:B------:R-:W-:-:S05]  /*1f550*/  FADD.FTZ R23, R22, R23 ;  /* 0x0000001716177221 */ /* 0x000fca0000010000 */
[----:B------:R-:W-:-:S07]  /*1f560*/  MOV R66, R23 ;  /* 0x0000001700427202 */ /* 0x000fce0000000f00 */
[----:B------:R-:W-:Y:S05]  /*1f570*/  WARPSYNC.COLLECTIVE R29, `(.L_x_11542) ;  /* 0x000000001d087348 */ /* 0x000fea0003c00000 */
[----:B------:R0:W1:Y:S02]  /*1f580*/  SHFL.BFLY P1, R67, R66, R96, R97 ;  /* 0x0c00006042437389 */ /* 0x0000640000020061 */
[----:B01----:R-:W-:Y:S05]  /*1f590*/  ENDCOLLECTIVE ;  /* 0x000000000000791b */ /* 0x003fea0003800000 */
.L_x_11542:
[----:B------:R-:W-:Y:S01]  /*1f5a0*/  HFMA2 R96, -RZ, RZ, 0, 9.5367431640625e-07 ;  /* 0x00000010ff607431 */ /* 0x000fe200000001ff */
[----:B------:R-:W-:-:S05]  /*1f5b0*/  MOV R20, R67 ;  /* 0x0000004300147202 */ /* 0x000fca0000000f00 */
[----:B------:R-:W-:-:S04]  /*1f5c0*/  FADD.FTZ R27, R23, R20 ;  /* 0x00000014171b7221 */ /* 0x000fc80000010000 */
[----:B------:R-:W-:-:S07]  /*1f5d0*/  IMAD.MOV.U32 R66, RZ, RZ, R27 ;  /* 0x000000ffff427224 */ /* 0x000fce00078e001b */
[----:B------:R-:W-:Y:S05]  /*1f5e0*/  WARPSYNC.COLLECTIVE R29, `(.L_x_11543) ;  /* 0x000000001d087348 */ /* 0x000fea0003c00000 */
[----:B------:R0:W1:Y:S02]  /*1f5f0*/  SHFL.BFLY P1, R67, R66, R96, R97 ;  /* 0x0c00006042437389 */ /* 0x0000640000020061 */
[----:B01----:R-:W-:Y:S05]  /*1f600*/  ENDCOLLECTIVE ;  /* 0x000000000000791b */ /* 0x003fea0003800000 */
.L_x_11543:
[----:B------:R-:W-:Y:S02]  /*1f610*/  IMAD.MOV.U32 R96, RZ, RZ, 0x1 ;  /* 0x00000001ff607424 */ /* 0x000fe400078e00ff */
[----:B------:R-:W-:-:S04]  /*1f620*/  IMAD.MOV.U32 R20, RZ, RZ, R67 ;  /* 0x000000ffff147224 */ /* 0x000fc800078e0043 */
        /* <DEDUP_REMOVED lines=86> */
.L_x_11544:
[----:B------:R-:W-:Y:S01]  /*1fb90*/  HFMA2 R96, -RZ, RZ, 0, 1.1920928955078125e-07 ;  /* 0x00000002ff607431 */ /* 0x000fe200000001ff */
[----:B------:R-:W-:-:S05]  /*1fba0*/  MOV R21, R67 ;  /* 0x0000004300157202 */ /* 0x000fca0000000f00 */
[----:B------:R-:W-:-:S04]  /*1fbb0*/  FADD.FTZ R21, R20, R21 ;  /* 0x0000001514157221 */ /* 0x000fc80000010000 */
[----:B------:R-:W-:-:S07]  /*1fbc0*/  IMAD.MOV.U32 R66, RZ, RZ, R21 ;  /* 0x000000ffff427224 */ /* 0x000fce00078e0015 */
[----:B------:R-:W-:Y:S05]  /*1fbd0*/  WARPSYNC.COLLECTIVE R29, `(.L_x_11545) ;  /* 0x000000001d087348 */ /* 0x000fea0003c00000 */
[----:B------:R0:W1:Y:S02]  /*1fbe0*/  SHFL.BFLY P1, R67, R66, R96, R97 ;  /* 0x0c00006042437389 */ /* 0x0000640000020061 */
[----:B01----:R-:W-:Y:S05]  /*1fbf0*/  ENDCOLLECTIVE ;  /* 0x000000000000791b */ /* 0x003fea0003800000 */
.L_x_11545:
[----:B------:R-:W-:Y:S02]  /*1fc00*/  IMAD.MOV.U32 R96, RZ, RZ, 0x4 ;  /* 0x00000004ff607424 */ /* 0x000fe400078e00ff */
[----:B------:R-:W-:-:S04]  /*1fc10*/  IMAD.MOV.U32 R22, RZ, RZ, R67 ;  /* 0x000000ffff167224 */ /* 0x000fc800078e0043 */
[----:B------:R-:W-:-:S05]  /*1fc20*/  FADD.FTZ R22, R21, R22 ;  /* 0x0000001615167221 */ /* 0x000fca0000010000 */
[----:B------:R-:W-:-:S07]  /*1fc30*/  MOV R66, R22 ;  /* 0x0000001600427202 */ /* 0x000fce0000000f00 */
[----:B------:R-:W-:Y:S05]  /*1fc40*/  WARPSYNC.COLLECTIVE R29, `(.L_x_11546) ;  /* 0x000000001d087348 */ /* 0x000fea0003c00000 */
[----:B------:R0:W1:Y:S02]  /*1fc50*/  SHFL.BFLY P1, R67, R66, R96, R97 ;  /* 0x0c00006042437389 */ /* 0x0000640000020061 */
[----:B01----:R-:W-:Y:S05]  /*1fc60*/  ENDCOLLECTIVE ;  /* 0x000000000000791b */ /* 0x003fea0003800000 */
.L_x_11546:
[----:B------:R-:W-:Y:S01]  /*1fc70*/  HFMA2 R96, -RZ, RZ, 0, 4.76837158203125e-07 ;  /* 0x00000008ff607431 */ /* 0x000fe200000001ff */
[----:B------:R-:W-:-:S05]  /*1fc80*/  MOV R23, R67 ;  /* 0x0000004300177202 */ /* 0x000fca0000000f00 */
[----:B------:R-:W-:-:S04]  /*1fc90*/  FADD.FTZ R23, R22, R23 ;  /* 0x0000001716177221 */ /* 0x000fc80000010000 */
[----:B------:R-:W-:-:S07]  /*1fca0*/  IMAD.MOV.U32 R66, RZ, RZ, R23 ;  /* 0x000000ffff427224 */ /* 0x000fce00078e0017 */
[----:B------:R-:W-:Y:S05]  /*1fcb0*/  WARPSYNC.COLLECTIVE R29, `(.L_x_11547) ;  /* 0x000000001d087348 */ /* 0x000fea0003c00000 */
[----:B------:R0:W1:Y:S02]  /*1fcc0*/  SHFL.BFLY P1, R67, R66, R96, R97 ;  /* 0x0c00006042437389 */ /* 0x0000640000020061 */
[----:B01----:R-:W-:Y:S05]  /*1fcd0*/  ENDCOLLECTIVE ;  /* 0x000000000000791b */ /* 0x003fea0003800000 */
.L_x_11547:
[----:B------:R-:W-:Y:S02]  /*1fce0*/  IMAD.MOV.U32 R96, RZ, RZ, 0x10 ;  /* 0x00000010ff607424 */ /* 0x000fe400078e00ff */
[----:B------:R-:W-:-:S04]  /*1fcf0*/  IMAD.MOV.U32 R28, RZ, RZ, R67 ;  /* 0x000000ffff1c7224 */ /* 0x000fc800078e0043 */
[----:B------:R-:W-:-:S05]  /*1fd00*/  FADD.FTZ R28, R23, R28 ;  /* 0x0000001c171c7221 */ /* 0x000fca0000010000 */
[----:B------:R-:W-:-:S07]  /*1fd10*/  MOV R66, R28 ;  /* 0x0000001c00427202 */ /* 0x000fce0000000f00 */
[----:B------:R-:W-:Y:S05]  /*1fd20*/  WARPSYNC.COLLECTIVE R29, `(.L_x_11548) ;  /* 0x000000001d087348 */ /* 0x000fea0003c00000 */
[----:B------:R0:W1:Y:S02]  /*1fd30*/  SHFL.BFLY P1, R67, R66, R96, R97 ;  /* 0x0c00006042437389 */ /* 0x0000640000020061 */
[----:B01----:R-:W-:Y:S05]  /*1fd40*/  ENDCOLLECTIVE ;  /* 0x000000000000791b */ /* 0x003fea0003800000 */
.L_x_11548:
[----:B------:R-:W-:Y:S01]  /*1fd50*/  MOV R27, R67 ;  /* 0x00000043001b7202 */ /* 0x000fe20000000f00 */
[----:B------:R-:W-:Y:S06]  /*1fd60*/  BRA `(.L_x_11549) ;  /* 0xffffffe800987947 */ /* 0x000fec000383ffff */
.L_x_11550:
        /* <DEDUP_REMOVED lines=9> */
.L_x_45811:


//--------------------- .text._ZN10layer_norm13ln_fwd_kernelINS_13Kernel_traitsIf13__nv_bfloat16S2_S2_fjLj1280ELj1ELj4ELj1ELj16ENS_18Kernel_traits_baseILj1280EfS2_S2_S2_fjLj128EEEEELb1ELb1ELb0ELb0EEEvNS_9FwdParamsE --------------------------
	.section	.text._ZN10layer_norm13ln_fwd_kernelINS_13Kernel_traitsIf13__nv_bfloat16S2_S2_fjLj1280ELj1ELj4ELj1ELj16ENS_18Kernel_traits_baseILj1280EfS2_S2_S2_fjLj128EEEEELb1ELb1ELb0ELb0EEEvNS_9FwdParamsE,"ax",@progbits
	.align	128
        .global         _ZN10layer_norm13ln_fwd_kernelINS_13Kernel_traitsIf13__nv_bfloat16S2_S2_fjLj1280ELj1ELj4ELj1ELj16ENS_18Kernel_traits_baseILj1280EfS2_S2_S2_fjLj128EEEEELb1ELb1ELb0ELb0EEEvNS_9FwdParamsE
        .type           _ZN10layer_norm13ln_fwd_kernelINS_13Kernel_traitsIf13__nv_bfloat16S2_S2_fjLj1280ELj1ELj4ELj1ELj16ENS_18Kernel_traits_baseILj1280EfS2_S2_S2_fjLj128EEEEELb1ELb1ELb0ELb0EEEvNS_9FwdParamsE,@function
        .size           _ZN10layer_norm13ln_fwd_kernelINS_13Kernel_traitsIf13__nv_bfloat16S2_S2_fjLj1280ELj1ELj4ELj1ELj16ENS_18Kernel_traits_baseILj1280EfS2_S2_S2_fjLj128EEEEELb1ELb1ELb0ELb0EEEvNS_9FwdParamsE,(.L_x_45812 - _ZN10layer_norm13ln_fwd_kernelINS_13Kernel_traitsIf13__nv_bfloat16S2_S2_fjLj1280ELj1ELj4ELj1ELj16ENS_18Kernel_traits_baseILj1280EfS2_S2_S2_fjLj128EEEEELb1ELb1ELb0ELb0EEEvNS_9FwdParamsE)
        .other          _ZN10layer_norm13ln_fwd_kernelINS_13Kernel_traitsIf13__nv_bfloat16S2_S2_fjLj1280ELj1ELj4ELj1ELj16ENS_18Kernel_traits_baseILj1280EfS2_S2_S2_fjLj128EEEEELb1ELb1ELb0ELb0EEEvNS_9FwdParamsE,@"STO_CUDA_ENTRY STV_DEFAULT"
_ZN10layer_norm13ln_fwd_kernelINS_13Kernel_traitsIf13__nv_bfloat16S2_S2_fjLj1280ELj1ELj4ELj1ELj16ENS_18Kernel_traits_baseILj1280EfS2_S2_S2_fjLj128EEEEELb1ELb1ELb0ELb0EEEvNS_9FwdParamsE:
.text._ZN10layer_norm13ln_fwd_kernelINS_13Kernel_traitsIf13__nv_bfloat16S2_S2_fjLj1280ELj1ELj4ELj1ELj16ENS_18Kernel_traits_baseILj1280EfS2_S2_S2_fjLj128EEEEELb1ELb1ELb0ELb0EEEvNS_9FwdParamsE:
        /* <DEDUP_REMOVED lines=22> */
[----:B------:R-:W-:Y:S02]  /*0160*/  UISETP.NE.AND.EX UP0, UPT, UR9, URZ, UPT, UP0 ;  /* 0x000000ff0900728c */ /* 0x000fe4000bf05300 */
[----:B0-----:R-:W-:Y:S01]  /*0170*/  USHF.L.U32 UR4, UR5, 0x2, URZ ;  /* 0x0000000205047899 */ /* 0x001fe200080006ff */
[----:B-1----:R-:W-:Y:S02]  /*0180*/  @P0 IADD3 R188, P1, PT, R2, R5, RZ ;  /* 0x0000000502bc0210 */ /* 0x002fe40007f3e0ff */
[----:B------:R-:W-:-:S02]  /*0190*/  LEA.HI R2, R0, R7, RZ, 0x3 ;  /* 0x0000000700027211 */ /* 0x000fc400078f18ff */
[----:B------:R-:W-:Y:S01]  /*01a0*/  LOP3.LUT R5, R31, 0x1f, RZ, 0x3c, !PT ;  /* 0x0000001f1f057812 */ /* 0x000fe200078e3cff */
[----:B------:R-:W-:Y:S01]  /*01b0*/  @P0 IMAD.X R189, RZ, RZ, R3, P1 ;  /* 0x000000ffffbd0224 */ /* 0x000fe200008e0603 */
[----:B------:R-:W-:Y:S02]  /*01c0*/  SHF.R.U32.HI R0, RZ, 0x5, R30 ;  /* 0x00000005ff007819 */ /* 0x000fe4000001161e */
[----:B------:R-:W-:Y:S02]  /*01d0*/  LEA.HI.SX32 R2, R2, R5, 0x1d ;  /* 0x0000000502027211 */ /* 0x000fe400078feaff */
[----:B------:R-:W-:Y:S02]  /*01e0*/  LOP3.LUT R3, R0, UR4, RZ, 0xfc, !PT ;  /* 0x0000000400037c12 */ /* 0x000fe4000f8efcff */
        /* <DEDUP_REMOVED lines=22> */
[----:B------:R-:W2:Y:S08]  /*0350*/  @P3 LDC.64 R24, c[0x0][0x3d0] ;  /* 0x0000f400ff183b82 */ /* 0x000eb00000000a00 */
[----:B------:R-:W2:Y:S08]  /*0360*/  @P3 LDC.64 R26, c[0x0][0x438] ;  /* 0x00010e00ff1a3b82 */ /* 0x000eb00000000a00 */
[----:B------:R-:W2:Y:S01]  /*0370*/  @P3 LDC.64 R28, c[0x0][0x3e8] ;  /* 0x0000fa00ff1c3b82 */ /* 0x000ea20000000a00 */
[----:B------:R-:W-:Y:S01]  /*0380*/  @P0 LOP3.LUT R31, R31, 0x20, RZ, 0xfc, !PT ;  /* 0x000000201f1f0812 */ /* 0x000fe200078efcff */
[----:B------:R0:W5:Y:S04]  /*0390*/  @P0 LD.E.128 R140, desc[UR6][R8.64+0x10] ;  /* 0x00001006088c0980 */ /* 0x000168000c101d00 */
        /* <DEDUP_REMOVED lines=12> */
[----:B------:R3:W5:Y:S03]  /*0460*/  @P1 LDG.E.128 R112, desc[UR6][R16.64] ;  /* 0x0000000610701981 */ /* 0x000766000c1e1d00 */
[----:B------:R-:W-:Y:S01]  /*0470*/  @P2 VIADD R31, R31, 0x20 ;  /* 0x000000201f1f2836 */ /* 0x000fe20000000000 */
[----:B------:R3:W5:Y:S03]  /*0480*/  @P1 LDG.E.128 R108, desc[UR6][R16.64+0x10] ;  /* 0x00001006106c1981 */ /* 0x000766000c1e1d00 */
[C---:B--2---:R-:W-:Y:S01]  /*0490*/  @P3 IMAD.WIDE.U32 R24, R31.reuse, 0x20, R24 ;  /* 0x000000201f183825 */ /* 0x044fe200078e0018 */
[----:B------:R3:W5:Y:S03]  /*04a0*/  @P2 LDG.E.128 R104, desc[UR6][R18.64] ;  /* 0x0000000612682981 */ /* 0x000766000c1e1d00 */
[C---:B------:R-:W-:Y:S01]  /*04b0*/  @P3 IMAD.WIDE.U32 R26, R31.reuse, 0x20, R26 ;  /* 0x000000201f1a3825 */ /* 0x040fe200078e001a */
[----:B------:R3:W5:Y:S03]  /*04c0*/  @P2 LDG.E.128 R100, desc[UR6][R18.64+0x10] ;  /* 0x0000100612642981 */ /* 0x000766000c1e1d00 */
[C---:B------:R-:W-:Y:S01]  /*04d0*/  @P3 IMAD.WIDE.U32 R28, R31.reuse, 0x20, R28 ;  /* 0x000000201f1c3825 */ /* 0x040fe200078e001c */
        /* <DEDUP_REMOVED lines=11> */
[----:B------:R-:W-:Y:S01]  /*0590*/  ISETP.GE.U32.AND P0, PT, R2, 0xa0, PT ;  /* 0x000000a00200780c */ /* 0x000fe20003f06070 */
[----:B------:R-:W-:-:S12]  /*05a0*/  @P3 VIADD R31, R31, 0x20 ;  /* 0x000000201f1f3836 */ /* 0x000fd80000000000 */
        /* <DEDUP_REMOVED lines=14> */
.L_x_11552:
        /* <DEDUP_REMOVED lines=15> */
[----:B------:R0:W5:Y:S01]  /*0780*/  @P0 LDG.E.128 R136, desc[UR6][R12.64] ;  /* 0x000000060c880981 */ /* 0x000162000c1e1d00 */
[----:B------:R-:W1:Y:S01]  /*0790*/  @P2 LDC.64 R20, c[0x0][0x3e8] ;  /* 0x0000fa00ff142b82 */ /* 0x000e620000000a00 */
[----:B--2---:R-:W-:-:S02]  /*07a0*/  @P1 IMAD.WIDE.U32 R14, R31, 0x20, R14 ;  /* 0x000000201f0e1825 */ /* 0x004fc400078e000e */
[----:B------:R0:W5:Y:S04]  /*07b0*/  @P0 LDG.E.128 R132, desc[UR6][R12.64+0x10] ;  /* 0x000010060c840981 */ /* 0x000168000c1e1d00 */
[----:B------:R0:W5:Y:S01]  /*07c0*/  @P1 LDG.E.128 R128, desc[UR6][R14.64] ;  /* 0x000000060e801981 */ /* 0x000162000c1e1d00 */
[----:B------:R-:W2:Y:S01]  /*07d0*/  @P3 LDC.64 R22, c[0x0][0x3d0] ;  /* 0x0000f400ff163b82 */ /* 0x000ea20000000a00 */
[C---:B---3--:R-:W-:Y:S01]  /*07e0*/  @P1 IMAD.WIDE.U32 R16, R31.reuse, 0x20, R16 ;  /* 0x000000201f101825 */ /* 0x048fe200078e0010 */
[----:B------:R-:W-:Y:S01]  /*07f0*/  @P1 IADD3 R31, PT, PT, R31, 0x20, RZ ;  /* 0x000000201f1f1810 */ /* 0x000fe20007ffe0ff */
[----:B------:R0:W5:Y:S04]  /*0800*/  @P1 LDG.E.128 R124, desc[UR6][R14.64+0x10] ;  /* 0x000010060e7c1981 */ /* 0x000168000c1e1d00 */
[----:B------:R0:W5:Y:S01]  /*0810*/  @P1 LDG.E.128 R112, desc[UR6][R16.64] ;  /* 0x0000000610701981 */ /* 0x000162000c1e1d00 */
[----:B------:R-:W3:Y:S01]  /*0820*/  @P3 LDC.64 R24, c[0x0][0x3e8] ;  /* 0x0000fa00ff183b82 */ /* 0x000ee20000000a00 */
[----:B----4-:R-:W-:-:S02]  /*0830*/  @P2 IMAD.WIDE.U32 R18, R31, 0x20, R18 ;  /* 0x000000201f122825 */ /* 0x010fc400078e0012 */
[----:B------:R0:W5:Y:S04]  /*0840*/  @P1 LDG.E.128 R108, desc[UR6][R16.64+0x10] ;  /* 0x00001006106c1981 */ /* 0x000168000c1e1d00 */
[----:B------:R0:W5:Y:S01]  /*0850*/  @P2 LDG.E.128 R104, desc[UR6][R18.64] ;  /* 0x0000000612682981 */ /* 0x000162000c1e1d00 */
[----:B------:R-:W4:Y:S01]  /*0860*/  @P4 LDC.64 R6, c[0x0][0x3d0] ;  /* 0x0000f400ff064b82 */ /* 0x000f220000000a00 */
[C---:B-1----:R-:W-:Y:S02]  /*0870*/  @P2 IMAD.WIDE.U32 R20, R31.reuse, 0x20, R20 ;  /* 0x000000201f142825 */ /* 0x042fe400078e0014 */
[----:B------:R0:W5:Y:S02]  /*0880*/  @P2 LDG.E.128 R100, desc[UR6][R18.64+0x10] ;  /* 0x0000100612642981 */ /* 0x000164000c1e1d00 */
[----:B------:R-:W-:-:S02]  /*0890*/  @P2 VIADD R31, R31, 0x20 ;  /* 0x000000201f1f2836 */ /* 0x000fc40000000000 */
[----:B------:R0:W5:Y:S01]  /*08a0*/  @P2 LDG.E.128 R88, desc[UR6][R20.64] ;  /* 0x0000000614582981 */ /* 0x000162000c1e1d00 */
[----:B------:R-:W1:Y:S01]  /*08b0*/  @P4 LDC.64 R8, c[0x0][0x3e8] ;  /* 0x0000fa00ff084b82 */ /* 0x000e620000000a00 */
[C---:B--2---:R-:W-:Y:S02]  /*08c0*/  @P3 IMAD.WIDE.U32 R22, R31.reuse, 0x20, R22 ;  /* 0x000000201f163825 */ /* 0x044fe400078e0016 */
[----:B------:R0:W5:Y:S04]  /*08d0*/  @P2 LDG.E.128 R84, desc[UR6][R20.64+0x10] ;  /* 0x0000100614542981 */ /* 0x000168000c1e1d00 */
[----:B------:R0:W5:Y:S01]  /*08e0*/  @P3 LDG.E.128 R80, desc[UR6][R22.64] ;  /* 0x0000000616503981 */ /* 0x000162000c1e1d00 */
[----:B---3--:R-:W-:-:S03]  /*08f0*/  @P3 IMAD.WIDE.U32 R24, R31, 0x20, R24 ;  /* 0x000000201f183825 */ /* 0x008fc600078e0018 */
[----:B------:R0:W5:Y:S01]  /*0900*/  @P3 LDG.E.128 R76, desc[UR6][R22.64+0x10] ;  /* 0x00001006164c3981 */ /* 0x000162000c1e1d00 */
[----:B------:R-:W-:-:S03]  /*0910*/  @P3 VIADD R31, R31, 0x20 ;  /* 0x000000201f1f3836 */ /* 0x000fc60000000000 */
[----:B------:R0:W5:Y:S01]  /*0920*/  @P3 LDG.E.128 R64, desc[UR6][R24.64] ;  /* 0x0000000618403981 */ /* 0x000162000c1e1d00 */
[----:B----4-:R-:W-:-:S03]  /*0930*/  @P4 IMAD.WIDE.U32 R6, R31, 0x20, R6 ;  /* 0x000000201f064825 */ /* 0x010fc600078e0006 */
[----:B------:R0:W5:Y:S04]  /*0940*/  @P3 LDG.E.128 R60, desc[UR6][R24.64+0x10] ;  /* 0x00001006183c3981 */ /* 0x000168000c1e1d00 */
[----:B------:R0:W5:Y:S01]  /*0950*/  @P4 LDG.E.128 R56, desc[UR6][R6.64] ;  /* 0x0000000606384981 */ /* 0x000162000c1e1d00 */
[----:B-1----:R-:W-:-:S03]  /*0960*/  @P4 IMAD.WIDE.U32 R8, R31, 0x20, R8 ;  /* 0x000000201f084825 */ /* 0x002fc600078e0008 */
        /* <DEDUP_REMOVED lines=23> */
.L_x_11553:
[----:B------:R-:W-:Y:S05]  /*0ae0*/  BSYNC.RECONVERGENT B0 ;  /* 0x0000000000007941 */ /* 0x000fea0003800200 */
.L_x_11551:
[----:B------:R-:W1:Y:S02]  /*0af0*/  LDCU UR4, c[0x0][0x384] ;  /* 0x00007080ff0477ac */ /* 0x000e640008000800 */
[----:B-1----:R-:W-:-:S13]  /*0b00*/  ISETP.GE.AND P0, PT, R3, UR4, PT ;  /* 0x0000000403007c0c */ /* 0x002fda000bf06270 */
[----:B------:R-:W-:Y:S05]  /*0b10*/  @P0 EXIT ;  /* 0x000000000000094d */ /* 0x000fea0003800000 */
[----:B0-----:R-:W0:Y:S01]  /*0b20*/  LDC R7, c[0x0][0x360] ;  /* 0x0000d800ff077b82 */ /* 0x001e220000000800 */
[----:B------:R-:W-:Y:S01]  /*0b30*/  IMAD R13, R4, -0x2daee0ad, RZ ;  /* 0xd2511f53040d7824 */ /* 0x000fe200078e02ff */
[----:B-----5:R-:W-:Y:S01]  /*0b40*/  IADD3 R11, PT, PT, R162, -0x61c88647, RZ ;  /* 0x9e3779b9a20b7810 */ /* 0x020fe20007ffe0ff */
[C---:B------:R-:W-:Y:S01]  /*0b50*/  VIADD R14, R163.reuse, 0xbb67ae85 ;  /* 0xbb67ae85a30e7836 */ /* 0x040fe20000000000 */
[----:B------:R-:W-:Y:S01]  /*0b60*/  LOP3.LUT R8, R8, 0xffffffbf, RZ, 0xc0, !PT ;  /* 0xffffffbf08087812 */ /* 0x000fe200078ec0ff */
[----:B------:R-:W-:Y:S01]  /*0b70*/  VIADD R15, R163, 0x646e171e ;  /* 0x646e171ea30f7836 */ /* 0x000fe20000000000 */
[----:B------:R-:W-:Y:S01]  /*0b80*/  LOP3.LUT R188, R188, 0x3, RZ, 0xc0, !PT ;  /* 0x00000003bcbc7812 */ /* 0x000fe200078ec0ff */
[----:B------:R-:W1:Y:S01]  /*0b90*/  LDCU UR12, c[0x0][0x388] ;  /* 0x00007100ff0c77ac */ /* 0x000e620008000800 */
[----:B------:R-:W2:Y:S01]  /*0ba0*/  LDCU.U8 UR10, c[0x0][0x410] ;  /* 0x00008200ff0a77ac */ /* 0x000ea20008000000 */
[----:B------:R-:W3:Y:S01]  /*0bb0*/  LDCU UR11, c[0x0][0x448] ;  /* 0x00008900ff0b77ac */ /* 0x000ee20008000800 */
[----:B------:R-:W4:Y:S01]  /*0bc0*/  LDCU.64 UR8, c[0x0][0x3a0] ;  /* 0x00007400ff0877ac */ /* 0x000f220008000a00 */
[----:B0-----:R-:W-:Y:S01]  /*0bd0*/  IMAD R6, R7, UR5, R30 ;  /* 0x0000000507067c24 */ /* 0x001fe2000f8e021e */
[----:B------:R-:W0:Y:S01]  /*0be0*/  LDCU.64 UR4, c[0x0][0x3e0] ;  /* 0x00007c00ff0477ac */ /* 0x000e220008000a00 */
[----:B------:R-:W-:-:S04]  /*0bf0*/  IMAD.HI.U32 R7, R4, -0x2daee0ad, RZ ;  /* 0xd2511f5304077827 */ /* 0x000fc800078e00ff */
[----:B------:R-:W-:Y:S01]  /*0c00*/  IMAD.HI.U32 R0, R6, -0x326172a9, RZ ;  /* 0xcd9e8d5706007827 */ /* 0x000fe200078e00ff */
[----:B------:R-:W-:-:S03]  /*0c10*/  LOP3.LUT R7, R7, R163, RZ, 0x3c, !PT ;  /* 0x000000a307077212 */ /* 0x000fc600078e3cff */
[----:B------:R-:W-:Y:S01]  /*0c20*/  IMAD R10, R6, -0x326172a9, RZ ;  /* 0xcd9e8d57060a7824 */ /* 0x000fe200078e02ff */
[----:B------:R-:W-:Y:S01]  /*0c30*/  LOP3.LUT R0, R5, R0, R162, 0x96, !PT ;  /* 0x0000000005007212 */ /* 0x000fe200078e96a2 */
[----:B------:R-:W-:-:S04]  /*0c40*/  IMAD.HI.U32 R9, R7, -0x326172a9, RZ ;  /* 0xcd9e8d5707097827 */ /* 0x000fc800078e00ff */
[----:B------:R-:W-:Y:S01]  /*0c50*/  IMAD.HI.U32 R12, R0, -0x2daee0ad, RZ ;  /* 0xd2511f53000c7827 */ /* 0x000fe200078e00ff */
[----:B------:R-:W-:Y:S02]  /*0c60*/  LOP3.LUT R9, R11, R10, R9, 0x96, !PT ;  /* 0x0000000a0b097212 */ /* 0x000fe400078e9609 */
[----:B------:R-:W-:Y:S01]  /*0c70*/  IADD3 R10, PT, PT, R162, 0x3c6ef372, RZ ;  /* 0x3c6ef372a20a7810 */ /* 0x000fe20007ffe0ff */
[----:B------:R-:W-:Y:S01]  /*0c80*/  IMAD R7, R7, -0x326172a9, RZ ;  /* 0xcd9e8d5707077824 */ /* 0x000fe200078e02ff */
[----:B------:R-:W-:Y:S01]  /*0c90*/  LOP3.LUT R12, R14, R13, R12, 0x96, !PT ;  /* 0x0000000d0e0c7212 */ /* 0x000fe200078e960c */
[----:B------:R-:W-:Y:S01]  /*0ca0*/  IMAD R14, R0, -0x2daee0ad, RZ ;  /* 0xd2511f53000e7824 */ /* 0x000fe200078e02ff */
[----:B0-----:R-:W-:Y:S01]  /*0cb0*/  ISETP.NE.U32.AND P0, PT, RZ, UR4, PT ;  /* 0x00000004ff007c0c */ /* 0x001fe2000bf05070 */
[----:B------:R-:W-:Y:S02]  /*0cc0*/  VIADD R13, R163, 0x76cf5d0a ;  /* 0x76cf5d0aa30d7836 */ /* 0x000fe40000000000 */
[----:B------:R-:W-:Y:S01]  /*0cd0*/  IMAD.HI.U32 R0, R12, -0x326172a9, RZ ;  /* 0xcd9e8d570c007827 */ /* 0x000fe200078e00ff */
[----:B------:R-:W-:-:S03]  /*0ce0*/  ISETP.NE.AND.EX P0, PT, RZ, UR5, PT, P0 ;  /* 0x00000005ff007c0c */ /* 0x000fc6000bf05300 */
[----:B------:R-:W-:Y:S01]  /*0cf0*/  IMAD.HI.U32 R11, R9, -0x2daee0ad, RZ ;  /* 0xd2511f53090b7827 */ /* 0x000fe200078e00ff */
[----:B------:R-:W-:-:S03]  /*0d00*/  LOP3.LUT R0, R10, R7, R0, 0x96, !PT ;  /* 0x000000070a007212 */ /* 0x000fc600078e9600 */
[----:B------:R-:W-:Y:S01]  /*0d10*/  VIADD R10, R162, 0xdaa66d2b ;  /* 0xdaa66d2ba20a7836 */ /* 0x000fe20000000000 */
[----:B------:R-:W-:Y:S01]  /*0d20*/  LOP3.LUT R11, R13, R14, R11, 0x96, !PT ;  /* 0x0000000e0d0b7212 */ /* 0x000fe200078e960b */
[----:B------:R-:W-:Y:S02]  /*0d30*/  IMAD R14, R9, -0x2daee0ad, RZ ;  /* 0xd2511f53090e7824 */ /* 0x000fe400078e02ff */
[----:B------:R-:W-:Y:S02]  /*0d40*/  IMAD.HI.U32 R9, R0, -0x2daee0ad, RZ ;  /* 0xd2511f5300097827 */ /* 0x000fe400078e00ff */
[----:B------:R-:W-:Y:S02]  /*0d50*/  @P0 LOP3.LUT R8, R8, 0x40, RZ, 0xfc, !PT ;  /* 0x0000004008080812 */ /* 0x000fe400078efcff */
[----:B------:R-:W-:Y:S02]  /*0d60*/  VIADD R13, R163, 0x32370b8f ;  /* 0x32370b8fa30d7836 */ /* 0x000fe40000000000 */
[----:B------:R-:W-:-:S02]  /*0d70*/  IMAD R12, R12, -0x326172a9, RZ ;  /* 0xcd9e8d570c0c7824 */ /* 0x000fc400078e02ff */
        /* <DEDUP_REMOVED lines=26> */
[----:B------:R-:W-:Y:S01]  /*0f20*/  VIADD R11, R163, 0x1fd5c5a3 ;  /* 0x1fd5c5a3a30b7836 */ /* 0x000fe20000000000 */
[----:B------:R-:W-:Y:S01]  /*0f30*/  LOP3.LUT R13, R15, R14, R13, 0x96, !PT ;  /* 0x0000000e0f0d7212 */ /* 0x000fe200078e960d */
[----:B------:R-:W-:Y:S02]  /*0f40*/  IMAD R14, R9, -0x2daee0ad, RZ ;  /* 0xd2511f53090e7824 */ /* 0x000fe400078e02ff */
[----:B------:R-:W-:-:S04]  /*0f50*/  IMAD.HI.U32 R9, R0, -0x2daee0ad, RZ ;  /* 0xd2511f5300097827 */ /* 0x000fc800078e00ff */
[----:B------:R-:W-:Y:S01]  /*0f60*/  IMAD R10, R7, -0x326172a9, RZ ;  /* 0xcd9e8d57070a7824 */ /* 0x000fe200078e02ff */
        /* <DEDUP_REMOVED lines=10> */
[----:B------:R-:W-:Y:S01]  /*1010*/  IMAD.HI.U32 R29, R10, -0x2daee0ad, RZ ;  /* 0xd2511f530a1d7827 */ /* 0x000fe200078e00ff */
[----:B------:R-:W-:-:S03]  /*1020*/  LOP3.LUT R11, R14, R12, R11, 0x96, !PT ;  /* 0x0000000c0e0b7212 */ /* 0x000fc600078e960b */
[----:B------:R-:W-:Y:S02]  /*1030*/  IMAD R12, R7, -0x2daee0ad, RZ ;  /* 0xd2511f53070c7824 */ /* 0x000fe400078e02ff */
[----:B------:R-:W-:Y:S02]  /*1040*/  VIADD R7, R163, 0x96a522ad ;  /* 0x96a522ada3077836 */ /* 0x000fe40000000000 */
[----:B------:R-:W-:Y:S02]  /*1050*/  VIADD R13, R162, 0x8ff34781 ;  /* 0x8ff34781a20d7836 */ /* 0x000fe40000000000 */
[----:B------:R-:W-:Y:S01]  /*1060*/  IMAD R9, R9, -0x326172a9, RZ ;  /* 0xcd9e8d5709097824 */ /* 0x000fe200078e02ff */
[----:B------:R-:W-:Y:S01]  /*1070*/  LOP3.LUT R29, R7, R12, R29, 0x96, !PT ;  /* 0x0000000c071d7212 */ /* 0x000fe200078e961d */
[----:B------:R-:W-:-:S04]  /*1080*/  IMAD.HI.U32 R0, R11, -0x326172a9, RZ ;  /* 0xcd9e8d570b007827 */ /* 0x000fc800078e00ff */
[----:B------:R-:W-:Y:S02]  /*1090*/  HFMA2 R7, -RZ, RZ, 0, 0 ;  /* 0x00000000ff077431 */ /* 0x000fe400000001ff */
[----:B------:R-:W-:Y:S01]  /*10a0*/  IMAD R30, R11, -0x326172a9, RZ ;  /* 0xcd9e8d570b1e7824 */ /* 0x000fe200078e02ff */
[----:B------:R-:W-:Y:S01]  /*10b0*/  LOP3.LUT R0, R13, R9, R0, 0x96, !PT ;  /* 0x000000090d007212 */ /* 0x000fe200078e9600 */
[----:B-1234-:R-:W-:-:S07]  /*10c0*/  IMAD R186, R10, -0x2daee0ad, RZ ;  /* 0xd2511f530aba7824 */ /* 0x01efce00078e02ff */
.L_x_11984:
        /* <DEDUP_REMOVED lines=9> */
[----:B------:R-:W-:Y:S01]  /*1160*/  IMAD.MOV.U32 R182, RZ, RZ, 0x3f800000 ;  /* 0x3f800000ffb67424 */ /* 0x000fe200078e00ff */
[----:B------:R-:W-:-:S04]  /*1170*/  SHF.R.S32.HI R159, RZ, 0x1f, R158 ;  /* 0x0000001fff9f7819 */ /* 0x000fc8000001149e */
[----:B------:R-:W-:-:S04]  /*1180*/  LEA.HI R159, R159, R158, RZ, 0x3 ;  /* 0x0000009e9f9f7211 */ /* 0x000fc800078f18ff */
[----:B------:R-:W-:Y:S02]  /*1190*/  @P0 LOP3.LUT R8, R8, 0x8, RZ, 0xfc, !PT ;  /* 0x0000000808080812 */ /* 0x000fe400078efcff */
[----:B0-----:R-:W-:-:S04]  /*11a0*/  LOP3.LUT R184, R181, 0x1f, RZ, 0xc0, !PT ;  /* 0x0000001fb5b87812 */ /* 0x001fc800078ec0ff */
[----:B------:R-:W-:-:S04]  /*11b0*/  LEA.HI.SX32 R171, R159, R184, 0x1d ;  /* 0x000000b89fab7211 */ /* 0x000fc800078feaff */
[----:B------:R-:W-:Y:S01]  /*11c0*/  MOV R183, R171 ;  /* 0x000000ab00b77202 */ /* 0x000fe20000000f00 */
        /* <DEDUP_REMOVED lines=22> */
.L_x_45648:
[----:B------:R-:W-:Y:S05]  /*1330*/  BRX R10 -0x1340                                        (*"BRANCH_TARGETS .L_x_45649,.L_x_45650,.L_x_45651"*) ;  /* 0xffffffec0a307949 */ /* 0x000fea000383ffff */
.L_x_45651:
[----:B------:R-:W-:Y:S01]  /*1340*/  IADD3 R10, PT, PT, R188, 0x1, RZ ;  /* 0x00000001bc0a7810 */ /* 0x000fe20007ffe0ff */
[----:B------:R-:W-:Y:S02]  /*1350*/  IMAD.MOV.U32 R184, RZ, RZ, R186 ;  /* 0x000000ffffb87224 */ /* 0x000fe400078e00ba */
[----:B------:R-:W-:Y:S01]  /*1360*/  IMAD.MOV.U32 R9, RZ, RZ, R0 ;  /* 0x000000ffff097224 */ /* 0x000fe200078e0000 */
[----:B------:R-:W-:Y:S06]  /*1370*/  BRA `(.L_x_11558) ;  /* 0x00000004003c7947 */ /* 0x000fec0003800000 */
.L_x_45649:
[----:B------:R-:W-:Y:S01]  /*1380*/  MOV R184, R186 ;  /* 0x000000ba00b87202 */ /* 0x000fe20000000f00 */
[----:B------:R-:W-:Y:S02]  /*1390*/  IMAD.MOV.U32 R10, RZ, RZ, 0x3 ;  /* 0x00000003ff0a7424 */ /* 0x000fe400078e00ff */
[----:B------:R-:W-:Y:S01]  /*13a0*/  IMAD.MOV.U32 R9, RZ, RZ, R29 ;  /* 0x000000ffff097224 */ /* 0x000fe200078e001d */
[----:B------:R-:W-:Y:S06]  /*13b0*/  BRA `(.L_x_11558) ;  /* 0x00000004002c7947 */ /* 0x000fec0003800000 */
.L_x_45650:
        /* <DEDUP_REMOVED lines=13> */
.L_x_11560:
[----:B------:R-:W-:Y:S05]  /*1490*/  BSYNC.RECONVERGENT B2 ;  /* 0x0000000000027941 */ /* 0x000fea0003800200 */
.L_x_11559:
        /* <DEDUP_REMOVED lines=52> */
[----:B------:R-:W-:-:S04]  /*17e0*/  IMAD.WIDE.U32 R188, R189, -0x326172a9, RZ ;  /* 0xcd9e8d57bdbc7825 */ /* 0x000fc800078e00ff */
        /* <DEDUP_REMOVED lines=8> */
.L_x_11558:
[----:B------:R-:W-:Y:S05]  /*1870*/  BSYNC.RECONVERGENT B1 ;  /* 0x0000000000017941 */ /* 0x000fea0003800200 */
.L_x_11557:
        /* <DEDUP_REMOVED lines=11> */
[----:B------:R-:W-:Y:S01]  /*1930*/  IMAD.MOV.U32 R160, RZ, RZ, 0x2 ;  /* 0x00000002ffa07424 */ /* 0x000fe200078e00ff */
[----:B------:R-:W-:Y:S01]  /*1940*/  MOV R11, R30 ;  /* 0x0000001e000b7202 */ /* 0x000fe20000000f00 */
[----:B0-----:R-:W-:Y:S01]  /*1950*/  FMUL.FTZ R9, R9, R186 ;  /* 0x000000ba09097220 */ /* 0x001fe20000410000 */
[----:B-1----:R-:W-:Y:S01]  /*1960*/  FSETP.GTU.FTZ.AND P0, PT, R12, R183, PT ;  /* 0x000000b70c00720b */ /* 0x002fe20003f1c000 */
[----:B------:R-:W-:-:S03]  /*1970*/  IMAD.U32 R12, R32, 0x10000, RZ ;  /* 0x00010000200c7824 */ /* 0x000fc600078e00ff */
[----:B------:R-:W-:Y:S02]  /*1980*/  FSEL R9, R9, RZ, !P0 ;  /* 0x000000ff09097208 */ /* 0x000fe40004000000 */
[----:B------:R-:W-:-:S03]  /*1990*/  PLOP3.LUT P0, PT, P0, PT, PT, 0x8, 0x80 ;  /* 0x000000000080781c */ /* 0x000fc6000070e170 */
[----:B------:R-:W-:-:S10]  /*19a0*/  FFMA.FTZ R9, R9, R136, R12 ;  /* 0x0000008809097223 */ /* 0x000fd4000001000c */
        /* <DEDUP_REMOVED lines=10> */
.L_x_11563:
        /* <DEDUP_REMOVED lines=13> */
.L_x_11565:
[----:B------:R-:W-:Y:S05]  /*1b20*/  BSYNC.RECONVERGENT B2 ;  /* 0x0000000000027941 */ /* 0x000fea0003800200 */
.L_x_11564:
        /* <DEDUP_REMOVED lines=18> */
[----:B------:R-:W-:Y:S02]  /*1c50*/  VIADD R29, R162, 0xdaa66d2b ;  /* 0xdaa66d2ba21d7836 */ /* 0x000fe40000000000 */
[----:B------:R-:W-:-:S03]  /*1c60*/  IMAD.WIDE.U32 R30, R30, -0x2daee0ad, RZ ;  /* 0xd2511f531e1e7825 */ /* 0x000fc600078e00ff */
[----:B------:R-:W-:Y:S01]  /*1c70*/  LOP3.LUT R29, R29, R190, R11, 0x96, !PT ;  /* 0x000000be1d1d7212 */ /* 0x000fe200078e960b */
[----:B------:R-:W-:Y:S01]  /*1c80*/  VIADD R11, R162, 0x78dde6e4 ;  /* 0x78dde6e4a20b7836 */ /* 0x000fe20000000000 */
[----:B------:R-:W-:-:S03]  /*1c90*/  LOP3.LUT R187, R187, R188, R31, 0x96, !PT ;  /* 0x000000bcbbbb7212 */ /* 0x000fc600078e961f */
        /* <DEDUP_REMOVED lines=37> */
.L_x_11562:
[----:B------:R-:W-:Y:S05]  /*1ef0*/  BSYNC.RECONVERGENT B1 ;  /* 0x0000000000017941 */ /* 0x000fea0003800200 */
.L_x_11561:
        /* <DEDUP_REMOVED lines=24> */
.L_x_11568:
        /* <DEDUP_REMOVED lines=13> */
.L_x_11570:
[----:B------:R-:W-:Y:S05]  /*2150*/  BSYNC.RECONVERGENT B2 ;  /* 0x0000000000027941 */ /* 0x000fea0003800200 */
.L_x_11569:
        /* <DEDUP_REMOVED lines=20> */
[----:B------:R-:W-:-:S03]  /*22a0*/  IMAD.MOV.U32 R156, RZ, RZ, RZ ;  /* 0x000000ffff9c7224 */ /* 0x000fc600078e00ff */
        /* <DEDUP_REMOVED lines=16> */
[----:B------:R-:W-:Y:S01]  /*23b0*/  LOP3.LUT R29, R29, R188, R191, 0x96, !PT ;  /* 0x000000bc1d1d7212 */ /* 0x000fe200078e96bf */
        /* <DEDUP_REMOVED lines=19> */
[----:B------:R-:W-:Y:S02]  /*24f0*/  LOP3.LUT R29, R11, R190, R189, 0x96, !PT ;  /* 0x000000be0b1d7212 */ /* 0x000fe400078e96bd */
[----:B------:R-:W-:Y:S01]  /*2500*/  MOV R11, R184 ;  /* 0x000000b8000b7202 */ /* 0x000fe20000000f00 */
[----:B------:R-:W-:-:S07]  /*2510*/  IMAD.MOV.U32 R184, RZ, RZ, R188 ;  /* 0x000000ffffb87224 */ /* 0x000fce00078e00bc */
.L_x_11567:
[----:B------:R-:W-:Y:S05]  /*2520*/  BSYNC.RECONVERGENT B1 ;  /* 0x0000000000017941 */ /* 0x000fea0003800200 */
.L_x_11566:
        /* <DEDUP_REMOVED lines=13> */
[--C-:B------:R-:W-:Y:S01]  /*2600*/  FFMA.FTZ R11, R11, R138, R12.reuse ;  /* 0x0000008a0b0b7223 */ /* 0x100fe2000001000c */
[----:B------:R-:W-:Y:S01]  /*2610*/  PRMT R12, R157, 0x7632, R12 ;  /* 0x000076329d0c7816 */ /* 0x000fe2000000000c */
        /* <DEDUP_REMOVED lines=9> */
.L_x_11573:
        /* <DEDUP_REMOVED lines=13> */
.L_x_11575:
[----:B------:R-:W-:Y:S05]  /*2780*/  BSYNC.RECONVERGENT B2 ;  /* 0x0000000000027941 */ /* 0x000fea0003800200 */
.L_x_11574:
        /* <DEDUP_REMOVED lines=21> */
[----:B------:R-:W-:-:S03]  /*28e0*/  IMAD.MOV.U32 R160, RZ, RZ, RZ ;  /* 0x000000ffffa07224 */ /* 0x000fc600078e00ff */
        /* <DEDUP_REMOVED lines=34> */
[----:B------:R-:W-:Y:S01]  /*2b10*/  MOV R31, R184 ;  /* 0x000000b8001f7202 */ /* 0x000fe20000000f00 */
[----:B------:R-:W-:Y:S02]  /*2b20*/  VIADD R29, R163, 0x96a522ad ;  /* 0x96a522ada31d7836 */ /* 0x000fe40000000000 */
[----:B------:R-:W-:-:S03]  /*2b30*/  IMAD.MOV.U32 R184, RZ, RZ, R188 ;  /* 0x000000ffffb87224 */ /* 0x000fc600078e00bc */
[----:B------:R-:W-:-:S07]  /*2b40*/  LOP3.LUT R29, R29, R156, R189, 0x96, !PT ;  /* 0x0000009c1d1d7212 */ /* 0x000fce00078e96bd */
.L_x_11572:
[----:B------:R-:W-:Y:S05]  /*2b50*/  BSYNC.RECONVERGENT B1 ;  /* 0x0000000000017941 */ /* 0x000fea0003800200 */
.L_x_11571:
        /* <DEDUP_REMOVED lines=24> */
.L_x_11578:
        /* <DEDUP_REMOVED lines=13> */
.L_x_11580:
[----:B------:R-:W-:Y:S05]  /*2db0*/  BSYNC.RECONVERGENT B2 ;  /* 0x0000000000027941 */ /* 0x000fea0003800200 */
.L_x_11579:
        /* <DEDUP_REMOVED lines=33> */
[----:B------:R-:W-:Y:S02]  /*2fd0*/  LOP3.LUT R29, R29, R188, R157, 0x96, !PT ;  /* 0x000000bc1d1d7212 */ /* 0x000fe400078e969d */
[----:B------:R-:W-:Y:S01]  /*2fe0*/  IADD3 R157, PT, PT, R162, 0x5384540f, RZ ;  /* 0x5384540fa29d7810 */ /* 0x000fe20007ffe0ff */
[----:B------:R-:W-:-:S04]  /*2ff0*/  IMAD.WIDE.U32 R188, R187, -0x2daee0ad, RZ ;  /* 0xd2511f53bbbc7825 */ /* 0x000fc800078e00ff */
[----:B------:R-:W-:Y:S01]  /*3000*/  IMAD.WIDE.U32 R190, R29, -0x326172a9, RZ ;  /* 0xcd9e8d571dbe7825 */ /* 0x000fe200078e00ff */
[----:B------:R-:W-:-:S03]  /*3010*/  LOP3.LUT R31, R31, R156, R189, 0x96, !PT ;  /* 0x0000009c1f1f7212 */ /* 0x000fc600078e96bd */
        /* <DEDUP_REMOVED lines=8> */
[----:B------:R-:W-:-:S04]  /*30a0*/  VIADD R31, R163, 0xdb3d7428 ;  /* 0xdb3d7428a31f7836 */ /* 0x000fc80000000000 */
        /* <DEDUP_REMOVED lines=13> */
.L_x_11577:
[----:B------:R-:W-:Y:S05]  /*3180*/  BSYNC.RECONVERGENT B1 ;  /* 0x0000000000017941 */ /* 0x000fea0003800200 */
.L_x_11576:
        /* <DEDUP_REMOVED lines=24> */
.L_x_11583:
        /* <DEDUP_REMOVED lines=13> */
.L_x_11585:
[----:B------:R-:W-:Y:S05]  /*33e0*/  BSYNC.RECONVERGENT B2 ;  /* 0x0000000000027941 */ /* 0x000fea0003800200 */
.L_x_11584:
        /* <DEDUP_REMOVED lines=55> */
[----:B------:R-:W-:-:S03]  /*3760*/  IMAD.WIDE.U32 R188, R188, -0x2daee0ad, RZ ;  /* 0xd2511f53bcbc7825 */ /* 0x000fc600078e00ff */
[----:B------:R-:W-:Y:S01]  /*3770*/  LOP3.LUT R0, R29, R190, R193, 0x96, !PT ;  /* 0x000000be1d007212 */ /* 0x000fe200078e96c1 */
[----:B------:R-:W-:-:S05]  /*3780*/  VIADD R157, R163, 0x96a522ad ;  /* 0x96a522ada39d7836 */ /* 0x000fca0000000000 */
[----:B------:R-:W-:Y:S01]  /*3790*/  LOP3.LUT R29, R157, R156, R189, 0x96, !PT ;  /* 0x0000009c9d1d7212 */ /* 0x000fe200078e96bd */
[----:B------:R-:W-:Y:S02]  /*37a0*/  IMAD.MOV.U32 R156, RZ, RZ, R184 ;  /* 0x000000ffff9c7224 */ /* 0x000fe400078e00b8 */
[----:B------:R-:W-:-:S07]  /*37b0*/  IMAD.MOV.U32 R184, RZ, RZ, R188 ;  /* 0x000000ffffb87224 */ /* 0x000fce00078e00bc */
.L_x_11582:
[----:B------:R-:W-:Y:S05]  /*37c0*/  BSYNC.RECONVERGENT B1 ;  /* 0x0000000000017941 */ /* 0x000fea0003800200 */
.L_x_11581:
[----:B------:R-:W-:Y:S01]  /*37d0*/  I2FP.F32.U32 R156, R156 ;  /* 0x0000009c009c7245 */ /* 0x000fe20000201000 */
[----:B------:R-:W-:Y:S01]  /*37e0*/  IMAD.U32 R157, R158, 0x10000, RZ ;  /* 0x000100009e9d7824 */ /* 0x000fe200078e00ff */
[----:B------:R-:W-:Y:S01]  /*37f0*/  ISETP.NE.AND P5, PT, R172, 0x1, PT ;  /* 0x00000001ac00780c */ /* 0x000fe20003fa5270 */
[----:B------:R-:W-:Y:S01]  /*3800*/  BSSY.RECONVERGENT B1, `(.L_x_11586) ;  /* 0x0000060000017945 */ /* 0x000fe20003800200 */
[----:B------:R-:W-:Y:S01]  /*3810*/  PRMT R158, R34, 0x7632, R158 ;  /* 0x00007632229e7816 */ /* 0x000fe2000000009e */
[----:B------:R-:W-:Y:S01]  /*3820*/  FFMA.FTZ R156, R156, R173, 1.1641532182693481445e-10 ;  /* 0x2f0000009c9c7423 */ /* 0x000fe200000100ad */
[----:B------:R-:W-:-:S03]  /*3830*/  FMUL.FTZ R157, R157, R182 ;  /* 0x000000b69d9d7220 */ /* 0x000fc60000410000 */
[----:B------:R-:W-:Y:S02]  /*3840*/  IMAD.U32 R187, R158, 0x10000, RZ ;  /* 0x000100009ebb7824 */ /* 0x000fe400078e00ff */
[----:B------:R-:W-:Y:S01]  /*3850*/  FMUL.FTZ R157, R157, R186 ;  /* 0x000000ba9d9d7220 */ /* 0x000fe20000410000 */
[----:B------:R-:W-:Y:S02]  /*3860*/  FSETP.GTU.FTZ.AND P4, PT, R156, R183, PT ;  /* 0x000000b79c00720b */ /* 0x000fe40003f9c000 */
[----:B------:R-:W-:Y:S02]  /*3870*/  MOV R158, 0x2 ;  /* 0x00000002009e7802 */ /* 0x000fe40000000f00 */
        /* <DEDUP_REMOVED lines=13> */
.L_x_11588:
        /* <DEDUP_REMOVED lines=13> */
.L_x_11590:
[----:B------:R-:W-:Y:S05]  /*3a20*/  BSYNC.RECONVERGENT B2 ;  /* 0x0000000000027941 */ /* 0x000fea0003800200 */
.L_x_11589:
        /* <DEDUP_REMOVED lines=36> */
[C---:B------:R-:W-:Y:S01]  /*3c70*/  IADD3 R29, PT, PT, R162.reuse, -0x4ab325aa, RZ ;  /* 0xb54cda56a21d7810 */ /* 0x040fe20007ffe0ff */
[----:B------:R-:W-:Y:S02]  /*3c80*/  VIADD R187, R162, 0x5384540f ;  /* 0x5384540fa2bb7836 */ /* 0x000fe40000000000 */
        /* <DEDUP_REMOVED lines=16> */
[----:B------:R-:W-:Y:S02]  /*3d90*/  VIADD R29, R162, 0x8ff34781 ;  /* 0x8ff34781a21d7836 */ /* 0x000fe40000000000 */
[----:B------:R-:W-:Y:S02]  /*3da0*/  IMAD.MOV.U32 R30, RZ, RZ, R190 ;  /* 0x000000ffff1e7224 */ /* 0x000fe400078e00be */
[----:B------:R-:W-:Y:S01]  /*3db0*/  IMAD.WIDE.U32 R156, R156, -0x2daee0ad, RZ ;  /* 0xd2511f539c9c7825 */ /* 0x000fe200078e00ff */
[----:B------:R-:W-:-:S04]  /*3dc0*/  LOP3.LUT R0, R29, R192, R191, 0x96, !PT ;  /* 0x000000c01d007212 */ /* 0x000fc800078e96bf */
[----:B------:R-:W-:Y:S01]  /*3dd0*/  LOP3.LUT R29, R187, R188, R157, 0x96, !PT ;  /* 0x000000bcbb1d7212 */ /* 0x000fe200078e969d */
[----:B------:R-:W-:Y:S01]  /*3de0*/  IMAD.MOV.U32 R157, RZ, RZ, R184 ;  /* 0x000000ffff9d7224 */ /* 0x000fe200078e00b8 */
[----:B------:R-:W-:-:S07]  /*3df0*/  MOV R184, R156 ;  /* 0x0000009c00b87202 */ /* 0x000fce0000000f00 */
.L_x_11587:
[----:B------:R-:W-:Y:S05]  /*3e00*/  BSYNC.RECONVERGENT B1 ;  /* 0x0000000000017941 */ /* 0x000fea0003800200 */
.L_x_11586:
        /* <DEDUP_REMOVED lines=24> */
.L_x_11593:
        /* <DEDUP_REMOVED lines=15> */
.L_x_11595:
[----:B------:R-:W-:Y:S05]  /*4080*/  BSYNC.RECONVERGENT B2 ;  /* 0x0000000000027941 */ /* 0x000fea0003800200 */
.L_x_11594:
        /* <DEDUP_REMOVED lines=48> */
[----:B------:R-:W-:-:S03]  /*4390*/  LOP3.LUT R188, R157, R188, R159, 0x96, !PT ;  /* 0x000000bc9dbc7212 */ /* 0x000fc600078e969f */
[----:B------:R-:W-:Y:S02]  /*43a0*/  VIADD R29, R162, 0xf1bbcdc8 ;  /* 0xf1bbcdc8a21d7836 */ /* 0x000fe40000000000 */
[----:B------:R-:W-:-:S03]  /*43b0*/  IMAD.WIDE.U32 R188, R188, -0x326172a9, RZ ;  /* 0xcd9e8d57bcbc7825 */ /* 0x000fc600078e00ff */
[----:B------:R-:W-:Y:S01]  /*43c0*/  LOP3.LUT R156, R29, R156, R191, 0x96, !PT ;  /* 0x0000009c1d9c7212 */ /* 0x000fe200078e96bf */
[----:B------:R-:W-:Y:S01]  /*43d0*/  VIADD R159, R163, 0x96a522ad ;  /* 0x96a522ada39f7836 */ /* 0x000fe20000000000 */
[----:B------:R-:W-:Y:S01]  /*43e0*/  IADD3 R29, PT, PT, R162, -0x700cb87f, RZ ;  /* 0x8ff34781a21d7810 */ /* 0x000fe20007ffe0ff */
[----:B------:R-:W-:Y:S02]  /*43f0*/  IMAD.MOV.U32 R30, RZ, RZ, R188 ;  /* 0x000000ffff1e7224 */ /* 0x000fe400078e00bc */
[----:B------:R-:W-:Y:S01]  /*4400*/  IMAD.WIDE.U32 R156, R156, -0x2daee0ad, RZ ;  /* 0xd2511f539c9c7825 */ /* 0x000fe200078e00ff */
[----:B------:R-:W-:-:S03]  /*4410*/  LOP3.LUT R0, R29, R190, R189, 0x96, !PT ;  /* 0x000000be1d007212 */ /* 0x000fc600078e96bd */
[----:B------:R-:W-:Y:S01]  /*4420*/  IMAD.MOV.U32 R188, RZ, RZ, RZ ;  /* 0x000000ffffbc7224 */ /* 0x000fe200078e00ff */
[----:B------:R-:W-:Y:S02]  /*4430*/  LOP3.LUT R29, R159, R158, R157, 0x96, !PT ;  /* 0x0000009e9f1d7212 */ /* 0x000fe400078e969d */
[----:B------:R-:W-:Y:S01]  /*4440*/  MOV R157, R184 ;  /* 0x000000b8009d7202 */ /* 0x000fe20000000f00 */
[----:B------:R-:W-:-:S07]  /*4450*/  IMAD.MOV.U32 R184, RZ, RZ, R156 ;  /* 0x000000ffffb87224 */ /* 0x000fce00078e009c */
.L_x_11592:
[----:B------:R-:W-:Y:S05]  /*4460*/  BSYNC.RECONVERGENT B1 ;  /* 0x0000000000017941 */ /* 0x000fea0003800200 */
.L_x_11591:
[----:B------:R-:W-:Y:S02]  /*4470*/  I2FP.F32.U32 R156, R157 ;  /* 0x0000009d009c7245 */ /* 0x000fe40000201000 */
[----:B------:R-:W-:Y:S02]  /*4480*/  SHF.L.U32 R187, R187, 0x10, RZ ;  /* 0x00000010bbbb7819 */ /* 0x000fe400000006ff */
[----:B------:R-:W-:Y:S01]  /*4490*/  PRMT R157, R35, 0x7632, R157 ;  /* 0x00007632239d7816 */ /* 0x000fe2000000009d */
[----:B------:R-:W-:Y:S01]  /*44a0*/  FFMA.FTZ R156, R156, R173, 1.1641532182693481445e-10 ;  /* 0x2f0000009c9c7423 */ /* 0x000fe200000100ad */
[----:B------:R-:W-:Y:S01]  /*44b0*/  F2FP.BF16.F32.PACK_AB R158, R160, R31 ;  /* 0x0000001fa09e723e */ /* 0x000fe200000010ff */
[----:B------:R-:W-:Y:S02]  /*44c0*/  FMUL.FTZ R187, R187, R182 ;  /* 0x000000b6bbbb7220 */ /* 0x000fe40000410000 */
[----:B------:R-:W-:Y:S01]  /*44d0*/  IMAD.U32 R157, R157, 0x10000, RZ ;  /* 0x000100009d9d7824 */ /* 0x000fe200078e00ff */
[----:B------:R-:W-:Y:S01]  /*44e0*/  FSETP.GTU.FTZ.AND P6, PT, R156, R183, PT ;  /* 0x000000b79c00720b */ /* 0x000fe20003fdc000 */
[----:B------:R-:W-:-:S05]  /*44f0*/  FMUL.FTZ R187, R187, R186 ;  /* 0x000000babbbb7220 */ /* 0x000fca0000410000 */
[----:B------:R-:W-:Y:S02]  /*4500*/  FSEL R156, R187, RZ, !P6 ;  /* 0x000000ffbb9c7208 */ /* 0x000fe40007000000 */
[----:B------:R-:W-:-:S03]  /*4510*/  PLOP3.LUT P6, PT, P6, PT, PT, 0x8, 0x80 ;  /* 0x000000000080781c */ /* 0x000fc600037ce170 */
[----:B------:R-:W-:Y:S01]  /*4520*/  FFMA.FTZ R173, R156, R135, R157 ;  /* 0x000000879cad7223 */ /* 0x000fe2000001009d */
[----:B------:R-:W-:Y:S02]  /*4530*/  F2FP.BF16.F32.PACK_AB R157, R12, R11 ;  /* 0x0000000b0c9d723e */ /* 0x000fe400000010ff */
[----:B------:R-:W-:Y:S02]  /*4540*/  F2FP.BF16.F32.PACK_AB R156, R10, R9 ;  /* 0x000000090a9c723e */ /* 0x000fe400000010ff */
[----:B------:R-:W-:Y:S01]  /*4550*/  F2FP.BF16.F32.PACK_AB R159, R173, R172 ;  /* 0x000000acad9f723e */ /* 0x000fe200000010ff */
[----:B------:R-:W-:Y:S06]  /*4560*/  BRA `(.L_x_11596) ;  /* 0x0000003000787947 */ /* 0x000fec0003800000 */
.L_x_11556:
        /* <DEDUP_REMOVED lines=16> */
.L_x_11599:
        /* <DEDUP_REMOVED lines=13> */
.L_x_11601:
[----:B------:R-:W-:Y:S05]  /*4740*/  BSYNC.RECONVERGENT B2 ;  /* 0x0000000000027941 */ /* 0x000fea0003800200 */
.L_x_11600:
        /* <DEDUP_REMOVED lines=61> */
.L_x_11598:
[----:B------:R-:W-:Y:S05]  /*4b20*/  BSYNC.RECONVERGENT B1 ;  /* 0x0000000000017941 */ /* 0x000fea0003800200 */
.L_x_11597:
        /* <DEDUP_REMOVED lines=10> */
[----:B------:R-:W-:Y:S01]  /*4bd0*/  HFMA2 R31, -RZ, RZ, 0, 1.1920928955078125e-07 ;  /* 0x00000002ff1f7431 */ /* 0x000fe200000001ff */
[----:B------:R-:W-:Y:S01]  /*4be0*/  PRMT R156, R156, 0x7632, R156 ;  /* 0x000076329c9c7816 */ /* 0x000fe2000000009c */
[----:B------:R-:W-:-:S02]  /*4bf0*/  IMAD.MOV.U32 R11, RZ, RZ, R30 ;  /* 0x000000ffff0b7224 */ /* 0x000fc400078e001e */
[----:B0-----:R-:W-:Y:S01]  /*4c00*/  FMUL.FTZ R9, R9, R186 ;  /* 0x000000ba09097220 */ /* 0x001fe20000410000 */
[----:B-1----:R-:W-:-:S04]  /*4c10*/  FSETP.GTU.FTZ.AND P0, PT, R10, R183, PT ;  /* 0x000000b70a00720b */ /* 0x002fc80003f1c000 */
        /* <DEDUP_REMOVED lines=13> */
.L_x_11604:
        /* <DEDUP_REMOVED lines=13> */
.L_x_11606:
[----:B------:R-:W-:Y:S05]  /*4dc0*/  BSYNC.RECONVERGENT B2 ;  /* 0x0000000000027941 */ /* 0x000fea0003800200 */
.L_x_11605:
        /* <DEDUP_REMOVED lines=58> */
[----:B------:R-:W-:Y:S02]  /*5170*/  IMAD.MOV.U32 R11, RZ, RZ, R184 ;  /* 0x000000ffff0b7224 */ /* 0x000fe400078e00b8 */
[----:B------:R-:W-:-:S07]  /*5180*/  IMAD.MOV.U32 R184, RZ, RZ, R10 ;  /* 0x000000ffffb87224 */ /* 0x000fce00078e000a */
.L_x_11603:
[----:B------:R-:W-:Y:S05]  /*5190*/  BSYNC.RECONVERGENT B1 ;  /* 0x0000000000017941 */ /* 0x000fea0003800200 */
.L_x_11602:
        /* <DEDUP_REMOVED lines=22> */
.L_x_11609:
        /* <DEDUP_REMOVED lines=13> */
.L_x_11611:
[----:B------:R-:W-:Y:S05]  /*53d0*/  BSYNC.RECONVERGENT B2 ;  /* 0x0000000000027941 */ /* 0x000fea0003800200 */
.L_x_11610:
        /* <DEDUP_REMOVED lines=60> */
.L_x_11608:
[----:B------:R-:W-:Y:S05]  /*57a0*/  BSYNC.RECONVERGENT B1 ;  /* 0x0000000000017941 */ /* 0x000fea0003800200 */
.L_x_11607:
[----:B------:R-:W-:Y:S01]  /*57b0*/  I2FP.F32.U32 R12, R11 ;  /* 0x0000000b000c7245 */ /* 0x000fe20000201000 */
[----:B------:R-:W-:Y:S01]  /*57c0*/  BSSY.RECONVERGENT B1, `(.L_x_11612) ;  /* 0x0000060000017945 */ /* 0x000fe20003800200 */
[----:B------:R-:W-:Y:S01]  /*57d0*/  SHF.L.U32 R11, R157, 0x10, RZ ;  /* 0x000000109d0b7819 */ /* 0x000fe200000006ff */
[----:B------:R-:W-:Y:S01]  /*57e0*/  IMAD.MOV.U32 R31, RZ, RZ, R30 ;  /* 0x000000ffff1f7224 */ /* 0x000fe200078e001e */
[----:B------:R-:W-:Y:S01]  /*57f0*/  ISETP.NE.AND P2, PT, R156, 0x1, PT ;  /* 0x000000019c00780c */ /* 0x000fe20003f45270 */
[----:B------:R-:W-:Y:S02]  /*5800*/  FFMA.FTZ R12, R12, R173, 1.1641532182693481445e-10 ;  /* 0x2f0000000c0c7423 */ /* 0x000fe400000100ad */
[----:B------:R-:W-:-:S03]  /*5810*/  FMUL.FTZ R11, R11, R182 ;  /* 0x000000b60b0b7220 */ /* 0x000fc60000410000 */
[----:B------:R-:W-:Y:S01]  /*5820*/  FSETP.GTU.FTZ.AND P1, PT, R12, R183, PT ;  /* 0x000000b70c00720b */ /* 0x000fe20003f3c000 */
[----:B------:R-:W-:Y:S01]  /*5830*/  FMUL.FTZ R11, R11, R186 ;  /* 0x000000ba0b0b7220 */ /* 0x000fe20000410000 */
[----:B------:R-:W-:Y:S01]  /*5840*/  PRMT R12, R157, 0x7632, R12 ;  /* 0x000076329d0c7816 */ /* 0x000fe2000000000c */
[----:B------:R-:W-:-:S03]  /*5850*/  IMAD.MOV.U32 R157, RZ, RZ, 0x2 ;  /* 0x00000002ff9d7424 */ /* 0x000fc600078e00ff */
        /* <DEDUP_REMOVED lines=12> */
.L_x_11614:
        /* <DEDUP_REMOVED lines=13> */
.L_x_11616:
[----:B------:R-:W-:Y:S05]  /*59f0*/  BSYNC.RECONVERGENT B2 ;  /* 0x0000000000027941 */ /* 0x000fea0003800200 */
.L_x_11615:
        /* <DEDUP_REMOVED lines=60> */
.L_x_11613:
[----:B------:R-:W-:Y:S05]  /*5dc0*/  BSYNC.RECONVERGENT B1 ;  /* 0x0000000000017941 */ /* 0x000fea0003800200 */
.L_x_11612:
        /* <DEDUP_REMOVED lines=22> */
.L_x_11619:
        /* <DEDUP_REMOVED lines=13> */
.L_x_11621:
[----:B------:R-:W-:Y:S05]  /*6000*/  BSYNC.RECONVERGENT B2 ;  /* 0x0000000000027941 */ /* 0x000fea0003800200 */
.L_x_11620:
[----:B------:R-:W-:Y:S01]  /*6010*/  IMAD.WIDE.U32 R190, R6, -0x326172a9, RZ ;  /* 0xcd9e8d5706be7825 */ /* 0x000fe200078e00ff */
[----:B------:R-:W-:-:S03]  /*6020*/  LOP3.LUT R30, R7, R189, R163, 0x96, !PT ;  /* 0x000000bd071e7212 */ /* 0x000fc600078e96a3 */
[----:B------:R-:W-:Y:S02]  /*6030*/  HFMA2 R160, -RZ, RZ, 0, 0 ;  /* 0x00000000ffa07431 */ /* 0x000fe400000001ff */
        /* <DEDUP_REMOVED lines=46> */
[----:B------:R-:W-:Y:S02]  /*6320*/  VIADD R157, R162, 0x8ff34781 ;  /* 0x8ff34781a29d7836 */ /* 0x000fe40000000000 */
[----:B------:R-:W-:-:S04]  /*6330*/  IMAD.WIDE.U32 R190, R29, -0x326172a9, RZ ;  /* 0xcd9e8d571dbe7825 */ /* 0x000fc800078e00ff */
[----:B------:R-:W-:-:S05]  /*6340*/  VIADD R29, R162, 0xf1bbcdc8 ;  /* 0xf1bbcdc8a21d7836 */ /* 0x000fca0000000000 */
[----:B------:R-:W-:Y:S01]  /*6350*/  LOP3.LUT R29, R29, R30, R191, 0x96, !PT ;  /* 0x0000001e1d1d7212 */ /* 0x000fe200078e96bf */
[----:B------:R-:W-:-:S04]  /*6360*/  IMAD.WIDE.U32 R30, R31, -0x326172a9, RZ ;  /* 0xcd9e8d571f1e7825 */ /* 0x000fc800078e00ff */
[----:B------:R-:W-:Y:S01]  /*6370*/  IMAD.WIDE.U32 R188, R29, -0x2daee0ad, RZ ;  /* 0xd2511f531dbc7825 */ /* 0x000fe200078e00ff */
[----:B------:R-:W-:Y:S02]  /*6380*/  IADD3 R29, PT, PT, R163, -0x695add53, RZ ;  /* 0x96a522ada31d7810 */ /* 0x000fe40007ffe0ff */
[----:B------:R-:W-:Y:S01]  /*6390*/  LOP3.LUT R0, R157, R190, R31, 0x96, !PT ;  /* 0x000000be9d007212 */ /* 0x000fe200078e961f */
[----:B------:R-:W-:Y:S01]  /*63a0*/  IMAD.MOV.U32 R31, RZ, RZ, R184 ;  /* 0x000000ffff1f7224 */ /* 0x000fe200078e00b8 */
[----:B------:R-:W-:Y:S01]  /*63b0*/  LOP3.LUT R29, R29, R156, R189, 0x96, !PT ;  /* 0x0000009c1d1d7212 */ /* 0x000fe200078e96bd */
[----:B------:R-:W-:-:S07]  /*63c0*/  IMAD.MOV.U32 R184, RZ, RZ, R188 ;  /* 0x000000ffffb87224 */ /* 0x000fce00078e00bc */
.L_x_11618:
[----:B------:R-:W-:Y:S05]  /*63d0*/  BSYNC.RECONVERGENT B1 ;  /* 0x0000000000017941 */ /* 0x000fea0003800200 */
.L_x_11617:
        /* <DEDUP_REMOVED lines=23> */
.L_x_11624:
        /* <DEDUP_REMOVED lines=13> */
.L_x_11626:
[----:B------:R-:W-:Y:S05]  /*6620*/  BSYNC.RECONVERGENT B2 ;  /* 0x0000000000027941 */ /* 0x000fea0003800200 */
.L_x_11625:
        /* <DEDUP_REMOVED lines=61> */
.L_x_11623:
[----:B------:R-:W-:Y:S05]  /*6a00*/  BSYNC.RECONVERGENT B1 ;  /* 0x0000000000017941 */ /* 0x000fea0003800200 */
.L_x_11622:
        /* <DEDUP_REMOVED lines=22> */
.L_x_11629:
        /* <DEDUP_REMOVED lines=13> */
.L_x_11631:
[----:B------:R-:W-:Y:S05]  /*6c40*/  BSYNC.RECONVERGENT B2 ;  /* 0x0000000000027941 */ /* 0x000fea0003800200 */
.L_x_11630:
        /* <DEDUP_REMOVED lines=34> */
[----:B------:R-:W-:Y:S01]  /*6e70*/  LOP3.LUT R192, R29, R192, R191, 0x96, !PT ;  /* 0x000000c01dc07212 */ /* 0x000fe200078e96bf */
[C---:B------:R-:W-:Y:S01]  /*6e80*/  VIADD R29, R162.reuse, 0xb54cda56 ;  /* 0xb54cda56a21d7836 */ /* 0x040fe20000000000 */
[----:B------:R-:W-:Y:S01]  /*6e90*/  IADD3 R187, PT, PT, R162, 0x5384540f, RZ ;  /* 0x5384540fa2bb7810 */ /* 0x000fe20007ffe0ff */
[----:B------:R-:W-:-:S04]  /*6ea0*/  IMAD.WIDE.U32 R188, R188, -0x2daee0ad, RZ ;  /* 0xd2511f53bcbc7825 */ /* 0x000fc800078e00ff */
[----:B------:R-:W-:Y:S01]  /*6eb0*/  IMAD.WIDE.U32 R192, R192, -0x326172a9, RZ ;  /* 0xcd9e8d57c0c07825 */ /* 0x000fe200078e00ff */
[----:B------:R-:W-:-:S04]  /*6ec0*/  LOP3.LUT R157, R157, R190, R189, 0x96, !PT ;  /* 0x000000be9d9d7212 */ /* 0x000fc800078e96bd */
        /* <DEDUP_REMOVED lines=19> */
[----:B------:R-:W-:Y:S02]  /*7000*/  IMAD.MOV.U32 R157, RZ, RZ, R184 ;  /* 0x000000ffff9d7224 */ /* 0x000fe400078e00b8 */
[----:B------:R-:W-:-:S07]  /*7010*/  IMAD.MOV.U32 R184, RZ, RZ, R156 ;  /* 0x000000ffffb87224 */ /* 0x000fce00078e009c */
.L_x_11628:
[----:B------:R-:W-:Y:S05]  /*7020*/  BSYNC.RECONVERGENT B1 ;  /* 0x0000000000017941 */ /* 0x000fea0003800200 */
.L_x_11627:
        /* <DEDUP_REMOVED lines=23> */
.L_x_11634:
        /* <DEDUP_REMOVED lines=15> */
.L_x_11636:
[----:B------:R-:W-:Y:S05]  /*7290*/  BSYNC.RECONVERGENT B2 ;  /* 0x0000000000027941 */ /* 0x000fea0003800200 */
.L_x_11635:
        /* <DEDUP_REMOVED lines=56> */
[----:B------:R-:W-:Y:S01]  /*7620*/  MOV R30, R188 ;  /* 0x000000bc001e7202 */ /* 0x000fe20000000f00 */
[----:B------:R-:W-:Y:S01]  /*7630*/  HFMA2 R188, -RZ, RZ, 0, 0 ;  /* 0x00000000ffbc7431 */ /* 0x000fe200000001ff */
[----:B------:R-:W-:Y:S01]  /*7640*/  LOP3.LUT R29, R159, R158, R157, 0x96, !PT ;  /* 0x0000009e9f1d7212 */ /* 0x000fe200078e969d */
[----:B------:R-:W-:Y:S02]  /*7650*/  IMAD.MOV.U32 R157, RZ, RZ, R184 ;  /* 0x000000ffff9d7224 */ /* 0x000fe400078e00b8 */
[----:B------:R-:W-:-:S07]  /*7660*/  IMAD.MOV.U32 R184, RZ, RZ, R156 ;  /* 0x000000ffffb87224 */ /* 0x000fce00078e009c */
.L_x_11633:
[----:B------:R-:W-:Y:S05]  /*7670*/  BSYNC.RECONVERGENT B1 ;  /* 0x0000000000017941 */ /* 0x000fea0003800200 */
.L_x_11632:
[----:B------:R-:W-:Y:S01]  /*7680*/  I2FP.F32.U32 R156, R157 ;  /* 0x0000009d009c7245 */ /* 0x000fe20000201000 */
[----:B------:R-:W-:Y:S01]  /*7690*/  IMAD.U32 R187, R187, 0x10000, RZ ;  /* 0x00010000bbbb7824 */ /* 0x000fe200078e00ff */
[----:B------:R-:W-:Y:S02]  /*76a0*/  F2FP.BF16.F32.PACK_AB R158, R160, R31 ;  /* 0x0000001fa09e723e */ /* 0x000fe400000010ff */
[----:B------:R-:W-:Y:S01]  /*76b0*/  F2FP.BF16.F32.PACK_AB R157, R12, R11 ;  /* 0x0000000b0c9d723e */ /* 0x000fe200000010ff */
[----:B------:R-:W-:Y:S01]  /*76c0*/  FFMA.FTZ R156, R156, R173, 1.1641532182693481445e-10 ;  /* 0x2f0000009c9c7423 */ /* 0x000fe200000100ad */
[----:B------:R-:W-:-:S04]  /*76d0*/  FMUL.FTZ R187, R187, R182 ;  /* 0x000000b6bbbb7220 */ /* 0x000fc80000410000 */
[----:B------:R-:W-:Y:S01]  /*76e0*/  FMUL.FTZ R187, R187, R186 ;  /* 0x000000babbbb7220 */ /* 0x000fe20000410000 */
[----:B------:R-:W-:-:S04]  /*76f0*/  FSETP.GTU.FTZ.AND P6, PT, R156, R183, PT ;  /* 0x000000b79c00720b */ /* 0x000fc80003fdc000 */
[----:B------:R-:W-:Y:S02]  /*7700*/  FSEL R156, R187, RZ, !P6 ;  /* 0x000000ffbb9c7208 */ /* 0x000fe40007000000 */
[----:B------:R-:W-:-:S03]  /*7710*/  PLOP3.LUT P6, PT, P6, PT, PT, 0x8, 0x80 ;  /* 0x000000000080781c */ /* 0x000fc600037ce170 */
[----:B------:R-:W-:Y:S01]  /*7720*/  FMUL.FTZ R173, R156, R135 ;  /* 0x000000879cad7220 */ /* 0x000fe20000410000 */
[----:B------:R-:W-:-:S04]  /*7730*/  F2FP.BF16.F32.PACK_AB R156, R10, R9 ;  /* 0x000000090a9c723e */ /* 0x000fc800000010ff */
[----:B------:R-:W-:-:S07]  /*7740*/  F2FP.BF16.F32.PACK_AB R159, R173, R172 ;  /* 0x000000acad9f723e */ /* 0x000fce00000010ff */
.L_x_11596:
        /* <DEDUP_REMOVED lines=21> */
.L_x_11555:
[----:B------:R-:W-:Y:S05]  /*78a0*/  BSYNC.RECONVERGENT B0 ;  /* 0x0000000000007941 */ /* 0x000fea0003800200 */
.L_x_11554:
        /* <DEDUP_REMOVED lines=30> */
.L_x_11642:
[----:B------:R-:W-:Y:S01]  /*7a90*/  VIADD R4, R4, 0x1 ;  /* 0x0000000104047836 */ /* 0x000fe20000000000 */
[----:B------:R-:W-:Y:S03]  /*7aa0*/  BSSY.RECONVERGENT B2, `(.L_x_11643) ;  /* 0x000000c000027945 */ /* 0x000fe60003800200 */
[C---:B0-----:R-:W-:Y:S01]  /*7ab0*/  IMAD.WIDE.U32 R14, R4.reuse, -0x2daee0ad, RZ ;  /* 0xd2511f53040e7825 */ /* 0x041fe200078e00ff */
        /* <DEDUP_REMOVED lines=10> */
.L_x_11644:
[----:B------:R-:W-:Y:S05]  /*7b60*/  BSYNC.RECONVERGENT B2 ;  /* 0x0000000000027941 */ /* 0x000fea0003800200 */
.L_x_11643:
        /* <DEDUP_REMOVED lines=57> */
[----:B------:R-:W-:Y:S01]  /*7f00*/  MOV R184, R188 ;  /* 0x000000bc00b87202 */ /* 0x000fe20000000f00 */
[----:B------:R-:W-:Y:S02]  /*7f10*/  IMAD.MOV.U32 R30, RZ, RZ, R190 ;  /* 0x000000ffff1e7224 */ /* 0x000fe400078e00be */
[----:B------:R-:W-:Y:S01]  /*7f20*/  IMAD.MOV.U32 R13, RZ, RZ, R186 ;  /* 0x000000ffff0d7224 */ /* 0x000fe200078e00ba */
[----:B------:R-:W-:-:S07]  /*7f30*/  LOP3.LUT R29, R29, R14, R189, 0x96, !PT ;  /* 0x0000000e1d1d7212 */ /* 0x000fce00078e96bd */
.L_x_11641:
[----:B------:R-:W-:Y:S05]  /*7f40*/  BSYNC.RECONVERGENT B1 ;  /* 0x0000000000017941 */ /* 0x000fea0003800200 */
.L_x_11640:
[----:B------:R-:W1:Y:S01]  /*7f50*/  LDC R187, c[0x0][0x408] ;  /* 0x00010200ffbb7b82 */ /* 0x000e620000000800 */
[----:B0-----:R-:W-:Y:S01]  /*7f60*/  I2FP.F32.U32 R14, R13 ;  /* 0x0000000d000e7245 */ /* 0x001fe20000201000 */
[----:B------:R-:W-:Y:S02]  /*7f70*/  HFMA2 R175, -RZ, RZ, 0.1171875, 0 ;  /* 0x2f800000ffaf7431 */ /* 0x000fe400000001ff */
[----:B-----5:R-:W-:Y:S01]  /*7f80*/  IMAD.U32 R15, R156, 0x10000, RZ ;  /* 0x000100009c0f7824 */ /* 0x020fe200078e00ff */
[----:B------:R-:W-:Y:S01]  /*7f90*/  ISETP.NE.AND P1, PT, R161, 0x1, PT ;  /* 0x00000001a100780c */ /* 0x000fe20003f25270 */
[----:B------:R-:W-:Y:S01]  /*7fa0*/  IMAD.U32 R16, R32, 0x10000, RZ ;  /* 0x0001000020107824 */ /* 0x000fe200078e00ff */
[----:B------:R-:W-:Y:S01]  /*7fb0*/  LOP3.LUT R8, R8, 0xfffffffd, RZ, 0xc0, !PT ;  /* 0xfffffffd08087812 */ /* 0x000fe200078ec0ff */
[----:B------:R-:W-:Y:S01]  /*7fc0*/  FFMA.FTZ R13, R14, R175, 1.1641532182693481445e-10 ;  /* 0x2f0000000e0d7423 */ /* 0x000fe200000100af */
[----:B------:R-:W0:Y:S01]  /*7fd0*/  LDC R186, c[0x0][0x404] ;  /* 0x00010100ffba7b82 */ /* 0x000e220000000800 */
[----:B------:R-:W-:Y:S01]  /*7fe0*/  FMUL.FTZ R14, R15, R182 ;  /* 0x000000b60f0e7220 */ /* 0x000fe20000410000 */
[----:B------:R-:W-:Y:S01]  /*7ff0*/  BSSY.RECONVERGENT B1, `(.L_x_11645) ;  /* 0x000005e000017945 */ /* 0x000fe20003800200 */
[----:B------:R-:W-:Y:S01]  /*8000*/  HFMA2 R164, -RZ, RZ, 0, 1.1920928955078125e-07 ;  /* 0x00000002ffa47431 */ /* 0x000fe200000001ff */
[----:B------:R-:W-:Y:S01]  /*8010*/  PRMT R156, R156, 0x7632, R156 ;  /* 0x000076329c9c7816 */ /* 0x000fe2000000009c */
[----:B------:R-:W-:-:S02]  /*8020*/  IMAD.MOV.U32 R15, RZ, RZ, R30 ;  /* 0x000000ffff0f7224 */ /* 0x000fc400078e001e */
[----:B-1----:R-:W-:Y:S01]  /*8030*/  FMUL.FTZ R14, R14, R187 ;  /* 0x000000bb0e0e7220 */ /* 0x002fe20000410000 */
[----:B0-----:R-:W-:-:S04]  /*8040*/  FSETP.GTU.FTZ.AND P0, PT, R13, R186, PT ;  /* 0x000000ba0d00720b */ /* 0x001fc80003f1c000 */
        /* <DEDUP_REMOVED lines=13> */
.L_x_11647:
        /* <DEDUP_REMOVED lines=13> */
.L_x_11649:
[----:B------:R-:W-:Y:S05]  /*81f0*/  BSYNC.RECONVERGENT B2 ;  /* 0x0000000000027941 */ /* 0x000fea0003800200 */
.L_x_11648:
        /* <DEDUP_REMOVED lines=59> */
[----:B------:R-:W-:Y:S01]  /*85b0*/  IMAD.MOV.U32 R15, RZ, RZ, R184 ;  /* 0x000000ffff0f7224 */ /* 0x000fe200078e00b8 */
[----:B------:R-:W-:-:S07]  /*85c0*/  MOV R184, R14 ;  /* 0x0000000e00b87202 */ /* 0x000fce0000000f00 */
.L_x_11646:
[----:B------:R-:W-:Y:S05]  /*85d0*/  BSYNC.RECONVERGENT B1 ;  /* 0x0000000000017941 */ /* 0x000fea0003800200 */
.L_x_11645:
        /* <DEDUP_REMOVED lines=24> */
.L_x_11652:
        /* <DEDUP_REMOVED lines=13> */
.L_x_11654:
[----:B------:R-:W-:Y:S05]  /*8830*/  BSYNC.RECONVERGENT B2 ;  /* 0x0000000000027941 */ /* 0x000fea0003800200 */
.L_x_11653:
        /* <DEDUP_REMOVED lines=50> */
[----:B------:R-:W-:Y:S02]  /*8b60*/  VIADD R15, R162, 0xf1bbcdc8 ;  /* 0xf1bbcdc8a20f7836 */ /* 0x000fe40000000000 */
[----:B------:R-:W-:Y:S02]  /*8b70*/  VIADD R29, R163, 0x96a522ad ;  /* 0x96a522ada31d7836 */ /* 0x000fe40000000000 */
[----:B------:R-:W-:Y:S01]  /*8b80*/  IMAD.WIDE.U32 R190, R190, -0x326172a9, RZ ;  /* 0xcd9e8d57bebe7825 */ /* 0x000fe200078e00ff */
[----:B------:R-:W-:Y:S02]  /*8b90*/  LOP3.LUT R188, R15, R188, R195, 0x96, !PT ;  /* 0x000000bc0fbc7212 */ /* 0x000fe400078e96c3 */
[----:B------:R-:W-:Y:S01]  /*8ba0*/  IADD3 R15, PT, PT, R162, -0x700cb87f, RZ ;  /* 0x8ff34781a20f7810 */ /* 0x000fe20007ffe0ff */
[----:B------:R-:W-:Y:S02]  /*8bb0*/  IMAD.MOV.U32 R30, RZ, RZ, R190 ;  /* 0x000000ffff1e7224 */ /* 0x000fe400078e00be */
[----:B------:R-:W-:Y:S01]  /*8bc0*/  IMAD.WIDE.U32 R188, R188, -0x2daee0ad, RZ ;  /* 0xd2511f53bcbc7825 */ /* 0x000fe200078e00ff */
[----:B------:R-:W-:-:S02]  /*8bd0*/  LOP3.LUT R0, R15, R194, R191, 0x96, !PT ;  /* 0x000000c20f007212 */ /* 0x000fc400078e96bf */
[----:B------:R-:W-:Y:S01]  /*8be0*/  MOV R15, R184 ;  /* 0x000000b8000f7202 */ /* 0x000fe20000000f00 */
[----:B------:R-:W-:Y:S01]  /*8bf0*/  IMAD.MOV.U32 R184, RZ, RZ, R188 ;  /* 0x000000ffffb87224 */ /* 0x000fe200078e00bc */
[----:B------:R-:W-:-:S07]  /*8c00*/  LOP3.LUT R29, R29, R192, R189, 0x96, !PT ;  /* 0x000000c01d1d7212 */ /* 0x000fce00078e96bd */
.L_x_11651:
[----:B------:R-:W-:Y:S05]  /*8c10*/  BSYNC.RECONVERGENT B1 ;  /* 0x0000000000017941 */ /* 0x000fea0003800200 */
.L_x_11650:
        /* <DEDUP_REMOVED lines=11> */
[----:B------:R-:W-:Y:S02]  /*8cd0*/  PLOP3.LUT P1, PT, P1, PT, PT, 0x8, 0x80 ;  /* 0x000000000080781c */ /* 0x000fe40000f2e170 */
[----:B------:R-:W-:Y:S01]  /*8ce0*/  PRMT R16, R157, 0x7632, R16 ;  /* 0x000076329d107816 */ /* 0x000fe20000000010 */
        /* <DEDUP_REMOVED lines=11> */
.L_x_11657:
        /* <DEDUP_REMOVED lines=13> */
.L_x_11659:
[----:B------:R-:W-:Y:S05]  /*8e70*/  BSYNC.RECONVERGENT B2 ;  /* 0x0000000000027941 */ /* 0x000fea0003800200 */
.L_x_11658:
        /* <DEDUP_REMOVED lines=61> */
.L_x_11656:
[----:B------:R-:W-:Y:S05]  /*9250*/  BSYNC.RECONVERGENT B1 ;  /* 0x0000000000017941 */ /* 0x000fea0003800200 */
.L_x_11655:
[----:B------:R-:W-:Y:S01]  /*9260*/  I2FP.F32.U32 R156, R156 ;  /* 0x0000009c009c7245 */ /* 0x000fe20000201000 */
[----:B------:R-:W-:Y:S01]  /*9270*/  IMAD.U32 R161, R16, 0x10000, RZ ;  /* 0x0001000010a17824 */ /* 0x000fe200078e00ff */
[----:B------:R-:W-:Y:S01]  /*9280*/  ISETP.NE.AND P3, PT, R164, 0x1, PT ;  /* 0x00000001a400780c */ /* 0x000fe20003f65270 */
[----:B------:R-:W-:Y:S01]  /*9290*/  BSSY.RECONVERGENT B1, `(.L_x_11660) ;  /* 0x0000060000017945 */ /* 0x000fe20003800200 */
[----:B------:R-:W-:Y:S01]  /*92a0*/  MOV R174, 0x2 ;  /* 0x0000000200ae7802 */ /* 0x000fe20000000f00 */
[----:B------:R-:W-:Y:S01]  /*92b0*/  FFMA.FTZ R157, R156, R175, 1.1641532182693481445e-10 ;  /* 0x2f0000009c9d7423 */ /* 0x000fe200000100af */
[----:B------:R-:W-:Y:S01]  /*92c0*/  FMUL.FTZ R16, R161, R182 ;  /* 0x000000b6a1107220 */ /* 0x000fe20000410000 */
[----:B------:R-:W-:-:S03]  /*92d0*/  PRMT R156, R33, 0x7632, R156 ;  /* 0x00007632219c7816 */ /* 0x000fc6000000009c */
[----:B------:R-:W-:Y:S01]  /*92e0*/  FMUL.FTZ R16, R16, R187 ;  /* 0x000000bb10107220 */ /* 0x000fe20000410000 */
[----:B------:R-:W-:Y:S01]  /*92f0*/  FSETP.GTU.FTZ.AND P2, PT, R157, R186, PT ;  /* 0x000000ba9d00720b */ /* 0x000fe20003f5c000 */
[----:B------:R-:W-:Y:S02]  /*9300*/  IMAD.U32 R157, R156, 0x10000, RZ ;  /* 0x000100009c9d7824 */ /* 0x000fe400078e00ff */
        /* <DEDUP_REMOVED lines=13> */
.L_x_11662:
        /* <DEDUP_REMOVED lines=13> */
.L_x_11664:
[----:B------:R-:W-:Y:S05]  /*94b0*/  BSYNC.RECONVERGENT B2 ;  /* 0x0000000000027941 */ /* 0x000fea0003800200 */
.L_x_11663:
        /* <DEDUP_REMOVED lines=59> */
[----:B------:R-:W-:Y:S01]  /*9870*/  IMAD.MOV.U32 R156, RZ, RZ, R184 ;  /* 0x000000ffff9c7224 */ /* 0x000fe200078e00b8 */
[----:B------:R-:W-:-:S07]  /*9880*/  MOV R184, R188 ;  /* 0x000000bc00b87202 */ /* 0x000fce0000000f00 */
.L_x_11661:
[----:B------:R-:W-:Y:S05]  /*9890*/  BSYNC.RECONVERGENT B1 ;  /* 0x0000000000017941 */ /* 0x000fea0003800200 */
.L_x_11660:
        /* <DEDUP_REMOVED lines=24> */
.L_x_11667:
        /* <DEDUP_REMOVED lines=13> */
.L_x_11669:
[----:B------:R-:W-:Y:S05]  /*9af0*/  BSYNC.RECONVERGENT B2 ;  /* 0x0000000000027941 */ /* 0x000fea0003800200 */
.L_x_11668:
        /* <DEDUP_REMOVED lines=56> */
[----:B------:R-:W-:-:S04]  /*9e80*/  LOP3.LUT R0, R29, R192, R191, 0x96, !PT ;  /* 0x000000c01d007212 */ /* 0x000fc800078e96bf */
[----:B------:R-:W-:Y:S01]  /*9e90*/  LOP3.LUT R29, R189, R188, R157, 0x96, !PT ;  /* 0x000000bcbd1d7212 */ /* 0x000fe200078e969d */
[----:B------:R-:W-:Y:S01]  /*9ea0*/  IMAD.MOV.U32 R188, RZ, RZ, RZ ;  /* 0x000000ffffbc7224 */ /* 0x000fe200078e00ff */
[----:B------:R-:W-:Y:S01]  /*9eb0*/  MOV R157, R184 ;  /* 0x000000b8009d7202 */ /* 0x000fe20000000f00 */
[----:B------:R-:W-:-:S07]  /*9ec0*/  IMAD.MOV.U32 R184, RZ, RZ, R156 ;  /* 0x000000ffffb87224 */ /* 0x000fce00078e009c */
.L_x_11666:
[----:B------:R-:W-:Y:S05]  /*9ed0*/  BSYNC.RECONVERGENT B1 ;  /* 0x0000000000017941 */ /* 0x000fea0003800200 */
.L_x_11665:
        /* <DEDUP_REMOVED lines=9> */
[----:B------:R-:W-:Y:S01]  /*9f70*/  IMAD.U32 R189, R158, 0x10000, RZ ;  /* 0x000100009ebd7824 */ /* 0x000fe200078e00ff */
[----:B------:R-:W-:Y:S01]  /*9f80*/  MOV R157, R30 ;  /* 0x0000001e009d7202 */ /* 0x000fe20000000f00 */
[----:B------:R-:W-:Y:S02]  /*9f90*/  IMAD.MOV.U32 R158, RZ, RZ, 0x2 ;  /* 0x00000002ff9e7424 */ /* 0x000fe400078e00ff */
        /* <DEDUP_REMOVED lines=12> */
.L_x_11672:
        /* <DEDUP_REMOVED lines=13> */
.L_x_11674:
[----:B------:R-:W-:Y:S05]  /*a130*/  BSYNC.RECONVERGENT B2 ;  /* 0x0000000000027941 */ /* 0x000fea0003800200 */
.L_x_11673:
        /* <DEDUP_REMOVED lines=19> */
[----:B------:R-:W-:Y:S01]  /*a270*/  LOP3.LUT R189, R189, R188, R157, 0x96, !PT ;  /* 0x000000bcbdbd7212 */ /* 0x000fe200078e969d */
[C---:B------:R-:W-:Y:S01]  /*a280*/  VIADD R29, R163.reuse, 0x32370b8f ;  /* 0x32370b8fa31d7836 */ /* 0x040fe20000000000 */
[----:B------:R-:W-:-:S04]  /*a290*/  IADD3 R157, PT, PT, R163, -0x126145ec, RZ ;  /* 0xed9eba14a39d7810 */ /* 0x000fc80007ffe0ff */
[----:B------:R-:W-:Y:S01]  /*a2a0*/  LOP3.LUT R29, R29, R192, R191, 0x96, !PT ;  /* 0x000000c01d1d7212 */ /* 0x000fe200078e96bf */
[----:B------:R-:W-:-:S04]  /*a2b0*/  IMAD.WIDE.U32 R192, R189, -0x2daee0ad, RZ ;  /* 0xd2511f53bdc07825 */ /* 0x000fc800078e00ff */
[----:B------:R-:W-:Y:S01]  /*a2c0*/  IMAD.WIDE.U32 R188, R29, -0x326172a9, RZ ;  /* 0xcd9e8d571dbc7825 */ /* 0x000fe200078e00ff */
[----:B------:R-:W-:-:S03]  /*a2d0*/  LOP3.LUT R157, R157, R190, R193, 0x96, !PT ;  /* 0x000000be9d9d7212 */ /* 0x000fc600078e96c1 */
[----:B------:R-:W-:-:S05]  /*a2e0*/  VIADD R29, R162, 0x78dde6e4 ;  /* 0x78dde6e4a21d7836 */ /* 0x000fca0000000000 */
[----:B------:R-:W-:Y:S01]  /*a2f0*/  LOP3.LUT R29, R29, R156, R189, 0x96, !PT ;  /* 0x0000009c1d1d7212 */ /* 0x000fe200078e96bd */
[----:B------:R-:W-:-:S04]  /*a300*/  IMAD.WIDE.U32 R156, R157, -0x326172a9, RZ ;  /* 0xcd9e8d579d9c7825 */ /* 0x000fc800078e00ff */
[C---:B------:R-:W-:Y:S02]  /*a310*/  VIADD R189, R162.reuse, 0x1715609d ;  /* 0x1715609da2bd7836 */ /* 0x040fe40000000000 */
        /* <DEDUP_REMOVED lines=31> */
.L_x_11671:
[----:B------:R-:W-:Y:S05]  /*a510*/  BSYNC.RECONVERGENT B1 ;  /* 0x0000000000017941 */ /* 0x000fea0003800200 */
.L_x_11670:
        /* <DEDUP_REMOVED lines=8> */
[----:B------:R-:W-:Y:S01]  /*a5a0*/  MOV R188, 0x2 ;  /* 0x0000000200bc7802 */ /* 0x000fe20000000f00 */
        /* <DEDUP_REMOVED lines=15> */
.L_x_11677:
        /* <DEDUP_REMOVED lines=15> */
.L_x_11679:
[----:B------:R-:W-:Y:S05]  /*a790*/  BSYNC.RECONVERGENT B2 ;  /* 0x0000000000027941 */ /* 0x000fea0003800200 */
.L_x_11678:
        /* <DEDUP_REMOVED lines=53> */
[----:B------:R-:W-:Y:S02]  /*aaf0*/  VIADD R29, R162, 0x8ff34781 ;  /* 0x8ff34781a21d7836 */ /* 0x000fe40000000000 */
[----:B------:R-:W-:Y:S02]  /*ab00*/  IMAD.MOV.U32 R30, RZ, RZ, R188 ;  /* 0x000000ffff1e7224 */ /* 0x000fe400078e00bc */
[----:B------:R-:W-:Y:S01]  /*ab10*/  IMAD.WIDE.U32 R156, R156, -0x2daee0ad, RZ ;  /* 0xd2511f539c9c7825 */ /* 0x000fe200078e00ff */
[----:B------:R-:W-:-:S03]  /*ab20*/  LOP3.LUT R0, R29, R190, R189, 0x96, !PT ;  /* 0x000000be1d007212 */ /* 0x000fc600078e96bd */
[----:B------:R-:W-:Y:S01]  /*ab30*/  IMAD.MOV.U32 R188, RZ, RZ, RZ ;  /* 0x000000ffffbc7224 */ /* 0x000fe200078e00ff */
[----:B------:R-:W-:Y:S01]  /*ab40*/  LOP3.LUT R29, R159, R158, R157, 0x96, !PT ;  /* 0x0000009e9f1d7212 */ /* 0x000fe200078e969d */
[----:B------:R-:W-:Y:S01]  /*ab50*/  IMAD.MOV.U32 R157, RZ, RZ, R184 ;  /* 0x000000ffff9d7224 */ /* 0x000fe200078e00b8 */
[----:B------:R-:W-:-:S07]  /*ab60*/  MOV R184, R156 ;  /* 0x0000009c00b87202 */ /* 0x000fce0000000f00 */
.L_x_11676:
[----:B------:R-:W-:Y:S05]  /*ab70*/  BSYNC.RECONVERGENT B1 ;  /* 0x0000000000017941 */ /* 0x000fea0003800200 */
.L_x_11675:
[----:B------:R-:W-:Y:S01]  /*ab80*/  I2FP.F32.U32 R156, R157 ;  /* 0x0000009d009c7245 */ /* 0x000fe20000201000 */
[----:B------:R-:W-:Y:S01]  /*ab90*/  IMAD.U32 R157, R192, 0x10000, RZ ;  /* 0x00010000c09d7824 */ /* 0x000fe200078e00ff */
[----:B------:R-:W-:-:S03]  /*aba0*/  PRMT R158, R35, 0x7632, R158 ;  /* 0x00007632239e7816 */ /* 0x000fc6000000009e */
[----:B------:R-:W-:Y:S01]  /*abb0*/  FFMA.FTZ R175, R156, R175, 1.1641532182693481445e-10 ;  /* 0x2f0000009caf7423 */ /* 0x000fe200000100af */
[----:B------:R-:W-:Y:S01]  /*abc0*/  FMUL.FTZ R156, R157, R182 ;  /* 0x000000b69d9c7220 */ /* 0x000fe20000410000 */
[----:B------:R-:W-:Y:S02]  /*abd0*/  SHF.L.U32 R157, R158, 0x10, RZ ;  /* 0x000000109e9d7819 */ /* 0x000fe400000006ff */
[----:B------:R-:W-:Y:S01]  /*abe0*/  F2FP.BF16.F32.PACK_AB R158, R164, R161 ;  /* 0x000000a1a49e723e */ /* 0x000fe200000010ff */
[----:B------:R-:W-:Y:S01]  /*abf0*/  FMUL.FTZ R156, R156, R187 ;  /* 0x000000bb9c9c7220 */ /* 0x000fe20000410000 */
        /* <DEDUP_REMOVED lines=8> */
.L_x_11639:
        /* <DEDUP_REMOVED lines=16> */
.L_x_11683:
        /* <DEDUP_REMOVED lines=13> */
.L_x_11685:
[----:B------:R-:W-:Y:S05]  /*ae50*/  BSYNC.RECONVERGENT B2 ;  /* 0x0000000000027941 */ /* 0x000fea0003800200 */
.L_x_11684:
        /* <DEDUP_REMOVED lines=61> */
.L_x_11682:
[----:B------:R-:W-:Y:S05]  /*b230*/  BSYNC.RECONVERGENT B1 ;  /* 0x0000000000017941 */ /* 0x000fea0003800200 */
.L_x_11681:
[----:B------:R-:W1:Y:S01]  /*b240*/  LDC R187, c[0x0][0x408] ;  /* 0x00010200ffbb7b82 */ /* 0x000e620000000800 */
[----:B0-----:R-:W-:Y:S01]  /*b250*/  I2FP.F32.U32 R14, R13 ;  /* 0x0000000d000e7245 */ /* 0x001fe20000201000 */
[----:B------:R-:W-:Y:S02]  /*b260*/  HFMA2 R175, -RZ, RZ, 0.1171875, 0 ;  /* 0x2f800000ffaf7431 */ /* 0x000fe400000001ff */
[----:B-----5:R-:W-:Y:S01]  /*b270*/  IMAD.U32 R15, R156, 0x10000, RZ ;  /* 0x000100009c0f7824 */ /* 0x020fe200078e00ff */
[----:B------:R-:W-:Y:S01]  /*b280*/  ISETP.NE.AND P1, PT, R16, 0x1, PT ;  /* 0x000000011000780c */ /* 0x000fe20003f25270 */
[----:B------:R-:W-:Y:S01]  /*b290*/  BSSY.RECONVERGENT B1, `(.L_x_11686) ;  /* 0x0000062000017945 */ /* 0x000fe20003800200 */
[----:B------:R-:W-:Y:S01]  /*b2a0*/  LOP3.LUT R8, R8, 0xfffffffd, RZ, 0xc0, !PT ;  /* 0xfffffffd08087812 */ /* 0x000fe200078ec0ff */
[----:B------:R-:W-:Y:S01]  /*b2b0*/  FFMA.FTZ R13, R14, R175, 1.1641532182693481445e-10 ;  /* 0x2f0000000e0d7423 */ /* 0x000fe200000100af */
[----:B------:R-:W0:Y:S01]  /*b2c0*/  LDC R186, c[0x0][0x404] ;  /* 0x00010100ffba7b82 */ /* 0x000e220000000800 */
[----:B------:R-:W-:Y:S01]  /*b2d0*/  FMUL.FTZ R14, R15, R182 ;  /* 0x000000b60f0e7220 */ /* 0x000fe20000410000 */
[----:B------:R-:W-:Y:S01]  /*b2e0*/  PRMT R156, R156, 0x7632, R156 ;  /* 0x000076329c9c7816 */ /* 0x000fe2000000009c */
[----:B------:R-:W-:Y:S01]  /*b2f0*/  IMAD.MOV.U32 R164, RZ, RZ, 0x2 ;  /* 0x00000002ffa47424 */ /* 0x000fe200078e00ff */
[----:B------:R-:W-:Y:S01]  /*b300*/  MOV R15, R30 ;  /* 0x0000001e000f7202 */ /* 0x000fe20000000f00 */
[----:B-1----:R-:W-:Y:S01]  /*b310*/  FMUL.FTZ R14, R14, R187 ;  /* 0x000000bb0e0e7220 */ /* 0x002fe20000410000 */
[----:B0-----:R-:W-:-:S04]  /*b320*/  FSETP.GTU.FTZ.AND P0, PT, R13, R186, PT ;  /* 0x000000ba0d00720b */ /* 0x001fc80003f1c000 */
        /* <DEDUP_REMOVED lines=13> */
.L_x_11688:
        /* <DEDUP_REMOVED lines=13> */
.L_x_11690:
[----:B------:R-:W-:Y:S05]  /*b4d0*/  BSYNC.RECONVERGENT B2 ;  /* 0x0000000000027941 */ /* 0x000fea0003800200 */
.L_x_11689:
        /* <DEDUP_REMOVED lines=61> */
.L_x_11687:
[----:B------:R-:W-:Y:S05]  /*b8b0*/  BSYNC.RECONVERGENT B1 ;  /* 0x0000000000017941 */ /* 0x000fea0003800200 */
.L_x_11686:
        /* <DEDUP_REMOVED lines=22> */
.L_x_11693:
        /* <DEDUP_REMOVED lines=13> */
.L_x_11695:
[----:B------:R-:W-:Y:S05]  /*baf0*/  BSYNC.RECONVERGENT B2 ;  /* 0x0000000000027941 */ /* 0x000fea0003800200 */
.L_x_11694:
        /* <DEDUP_REMOVED lines=60> */
[----:B------:R-:W-:-:S07]  /*bec0*/  IMAD.MOV.U32 R184, RZ, RZ, R188 ;  /* 0x000000ffffb87224 */ /* 0x000fce00078e00bc */
.L_x_11692:
[----:B------:R-:W-:Y:S05]  /*bed0*/  BSYNC.RECONVERGENT B1 ;  /* 0x0000000000017941 */ /* 0x000fea0003800200 */
.L_x_11691:
        /* <DEDUP_REMOVED lines=11> */
[----:B------:R-:W-:Y:S02]  /*bf90*/  PLOP3.LUT P1, PT, P1, PT, PT, 0x8, 0x80 ;  /* 0x000000000080781c */ /* 0x000fe40000f2e170 */
[----:B------:R-:W-:Y:S01]  /*bfa0*/  PRMT R16, R157, 0x7632, R16 ;  /* 0x000076329d107816 */ /* 0x000fe20000000010 */
        /* <DEDUP_REMOVED lines=10> */
.L_x_11698:
        /* <DEDUP_REMOVED lines=13> */
.L_x_11700:
[----:B------:R-:W-:Y:S05]  /*c120*/  BSYNC.RECONVERGENT B2 ;  /* 0x0000000000027941 */ /* 0x000fea0003800200 */
.L_x_11699:
        /* <DEDUP_REMOVED lines=61> */
.L_x_11697:
[----:B------:R-:W-:Y:S05]  /*c500*/  BSYNC.RECONVERGENT B1 ;  /* 0x0000000000017941 */ /* 0x000fea0003800200 */
.L_x_11696:
        /* <DEDUP_REMOVED lines=22> */
.L_x_11703:
        /* <DEDUP_REMOVED lines=13> */
.L_x_11705:
[----:B------:R-:W-:Y:S05]  /*c740*/  BSYNC.RECONVERGENT B2 ;  /* 0x0000000000027941 */ /* 0x000fea0003800200 */
.L_x_11704:
        /* <DEDUP_REMOVED lines=48> */
[----:B------:R-:W-:Y:S01]  /*ca50*/  LOP3.LUT R161, R161, R194, R157, 0x96, !PT ;  /* 0x000000c2a1a17212 */ /* 0x000fe200078e969d */
[C---:B------:R-:W-:Y:S02]  /*ca60*/  VIADD R157, R162.reuse, 0x8ff34781 ;  /* 0x8ff34781a29d7836 */ /* 0x040fe40000000000 */
[----:B------:R-:W-:Y:S01]  /*ca70*/  IMAD.WIDE.U32 R190, R29, -0x326172a9, RZ ;  /* 0xcd9e8d571dbe7825 */ /* 0x000fe200078e00ff */
[----:B------:R-:W-:-:S04]  /*ca80*/  IADD3 R29, PT, PT, R162, -0xe443238, RZ ;  /* 0xf1bbcdc8a21d7810 */ /* 0x000fc80007ffe0ff */
[----:B------:R-:W-:Y:S01]  /*ca90*/  LOP3.LUT R29, R29, R192, R191, 0x96, !PT ;  /* 0x000000c01d1d7212 */ /* 0x000fe200078e96bf */
[----:B------:R-:W-:-:S04]  /*caa0*/  IMAD.WIDE.U32 R192, R161, -0x326172a9, RZ ;  /* 0xcd9e8d57a1c07825 */ /* 0x000fc800078e00ff */
[----:B------:R-:W-:Y:S01]  /*cab0*/  IMAD.WIDE.U32 R188, R29, -0x2daee0ad, RZ ;  /* 0xd2511f531dbc7825 */ /* 0x000fe200078e00ff */
[----:B------:R-:W-:Y:S02]  /*cac0*/  LOP3.LUT R0, R157, R190, R193, 0x96, !PT ;  /* 0x000000be9d007212 */ /* 0x000fe400078e96c1 */
[----:B------:R-:W-:Y:S01]  /*cad0*/  MOV R30, R192 ;  /* 0x000000c0001e7202 */ /* 0x000fe20000000f00 */
[----:B------:R-:W-:-:S05]  /*cae0*/  VIADD R29, R163, 0x96a522ad ;  /* 0x96a522ada31d7836 */ /* 0x000fca0000000000 */
[----:B------:R-:W-:Y:S01]  /*caf0*/  LOP3.LUT R29, R29, R156, R189, 0x96, !PT ;  /* 0x0000009c1d1d7212 */ /* 0x000fe200078e96bd */
[----:B------:R-:W-:Y:S02]  /*cb00*/  IMAD.MOV.U32 R156, RZ, RZ, R184 ;  /* 0x000000ffff9c7224 */ /* 0x000fe400078e00b8 */
[----:B------:R-:W-:-:S07]  /*cb10*/  IMAD.MOV.U32 R184, RZ, RZ, R188 ;  /* 0x000000ffffb87224 */ /* 0x000fce00078e00bc */
.L_x_11702:
[----:B------:R-:W-:Y:S05]  /*cb20*/  BSYNC.RECONVERGENT B1 ;  /* 0x0000000000017941 */ /* 0x000fea0003800200 */
.L_x_11701:
        /* <DEDUP_REMOVED lines=23> */
.L_x_11708:
        /* <DEDUP_REMOVED lines=13> */
.L_x_11710:
[----:B------:R-:W-:Y:S05]  /*cd70*/  BSYNC.RECONVERGENT B2 ;  /* 0x0000000000027941 */ /* 0x000fea0003800200 */
.L_x_11709:
        /* <DEDUP_REMOVED lines=61> */
.L_x_11707:
[----:B------:R-:W-:Y:S05]  /*d150*/  BSYNC.RECONVERGENT B1 ;  /* 0x0000000000017941 */ /* 0x000fea0003800200 */
.L_x_11706:
        /* <DEDUP_REMOVED lines=22> */
.L_x_11713:
        /* <DEDUP_REMOVED lines=13> */
.L_x_11715:
[----:B------:R-:W-:Y:S05]  /*d390*/  BSYNC.RECONVERGENT B2 ;  /* 0x0000000000027941 */ /* 0x000fea0003800200 */
.L_x_11714:
        /* <DEDUP_REMOVED lines=33> */
[----:B------:R-:W-:Y:S02]  /*d5b0*/  VIADD R29, R163, 0xa9066899 ;  /* 0xa9066899a31d7836 */ /* 0x000fe40000000000 */
[----:B------:R-:W-:-:S03]  /*d5c0*/  IMAD.WIDE.U32 R188, R189, -0x2daee0ad, RZ ;  /* 0xd2511f53bdbc7825 */ /* 0x000fc600078e00ff */
[----:B------:R-:W-:Y:S01]  /*d5d0*/  LOP3.LUT R192, R29, R192, R191, 0x96, !PT ;  /* 0x000000c01dc07212 */ /* 0x000fe200078e96bf */
[C---:B------:R-:W-:Y:S01]  /*d5e0*/  VIADD R29, R162.reuse, 0xb54cda56 ;  /* 0xb54cda56a21d7836 */ /* 0x040fe20000000000 */
[----:B------:R-:W-:Y:S02]  /*d5f0*/  LOP3.LUT R157, R157, R190, R189, 0x96, !PT ;  /* 0x000000be9d9d7212 */ /* 0x000fe400078e96bd */
[----:B------:R-:W-:Y:S01]  /*d600*/  IADD3 R189, PT, PT, R162, 0x5384540f, RZ ;  /* 0x5384540fa2bd7810 */ /* 0x000fe20007ffe0ff */
[----:B------:R-:W-:-:S05]  /*d610*/  IMAD.WIDE.U32 R192, R192, -0x326172a9, RZ ;  /* 0xcd9e8d57c0c07825 */ /* 0x000fca00078e00ff */
        /* <DEDUP_REMOVED lines=14> */
[----:B------:R-:W-:Y:S02]  /*d700*/  IADD3 R29, PT, PT, R162, -0x700cb87f, RZ ;  /* 0x8ff34781a21d7810 */ /* 0x000fe40007ffe0ff */
[----:B------:R-:W-:Y:S01]  /*d710*/  MOV R30, R190 ;  /* 0x000000be001e7202 */ /* 0x000fe20000000f00 */
[----:B------:R-:W-:Y:S01]  /*d720*/  IMAD.WIDE.U32 R156, R156, -0x2daee0ad, RZ ;  /* 0xd2511f539c9c7825 */ /* 0x000fe200078e00ff */
[----:B------:R-:W-:-:S04]  /*d730*/  LOP3.LUT R0, R29, R192, R191, 0x96, !PT ;  /* 0x000000c01d007212 */ /* 0x000fc800078e96bf */
[----:B------:R-:W-:Y:S01]  /*d740*/  LOP3.LUT R29, R189, R188, R157, 0x96, !PT ;  /* 0x000000bcbd1d7212 */ /* 0x000fe200078e969d */
[----:B------:R-:W-:Y:S01]  /*d750*/  IMAD.MOV.U32 R157, RZ, RZ, R184 ;  /* 0x000000ffff9d7224 */ /* 0x000fe200078e00b8 */
[----:B------:R-:W-:-:S07]  /*d760*/  MOV R184, R156 ;  /* 0x0000009c00b87202 */ /* 0x000fce0000000f00 */
.L_x_11712:
[----:B------:R-:W-:Y:S05]  /*d770*/  BSYNC.RECONVERGENT B1 ;  /* 0x0000000000017941 */ /* 0x000fea0003800200 */
.L_x_11711:
        /* <DEDUP_REMOVED lines=23> */
.L_x_11718:
        /* <DEDUP_REMOVED lines=15> */
.L_x_11720:
[----:B------:R-:W-:Y:S05]  /*d9e0*/  BSYNC.RECONVERGENT B2 ;  /* 0x0000000000027941 */ /* 0x000fea0003800200 */
.L_x_11719:
        /* <DEDUP_REMOVED lines=61> */
.L_x_11717:
[----:B------:R-:W-:Y:S05]  /*ddc0*/  BSYNC.RECONVERGENT B1 ;  /* 0x0000000000017941 */ /* 0x000fea0003800200 */
.L_x_11716:
[----:B------:R-:W-:Y:S02]  /*ddd0*/  I2FP.F32.U32 R156, R157 ;  /* 0x0000009d009c7245 */ /* 0x000fe40000201000 */
[----:B------:R-:W-:Y:S02]  /*dde0*/  SHF.L.U32 R157, R192, 0x10, RZ ;  /* 0x00000010c09d7819 */ /* 0x000fe400000006ff */
[----:B------:R-:W-:Y:S01]  /*ddf0*/  F2FP.BF16.F32.PACK_AB R158, R164, R161 ;  /* 0x000000a1a49e723e */ /* 0x000fe200000010ff */
[----:B------:R-:W-:Y:S02]  /*de00*/  FFMA.FTZ R175, R156, R175, 1.1641532182693481445e-10 ;  /* 0x2f0000009caf7423 */ /* 0x000fe400000100af */
[----:B------:R-:W-:Y:S01]  /*de10*/  FMUL.FTZ R156, R157, R182 ;  /* 0x000000b69d9c7220 */ /* 0x000fe20000410000 */
[----:B------:R-:W-:Y:S02]  /*de20*/  F2FP.BF16.F32.PACK_AB R157, R16, R15 ;  /* 0x0000000f109d723e */ /* 0x000fe400000010ff */
[----:B------:R-:W-:Y:S01]  /*de30*/  FSETP.GTU.FTZ.AND P6, PT, R175, R186, PT ;  /* 0x000000baaf00720b */ /* 0x000fe20003fdc000 */
[----:B------:R-:W-:-:S05]  /*de40*/  FMUL.FTZ R156, R156, R187 ;  /* 0x000000bb9c9c7220 */ /* 0x000fca0000410000 */
[----:B------:R-:W-:Y:S02]  /*de50*/  FSEL R156, R156, RZ, !P6 ;  /* 0x000000ff9c9c7208 */ /* 0x000fe40007000000 */
[----:B------:R-:W-:-:S03]  /*de60*/  PLOP3.LUT P6, PT, P6, PT, PT, 0x8, 0x80 ;  /* 0x000000000080781c */ /* 0x000fc600037ce170 */
[----:B------:R-:W-:Y:S01]  /*de70*/  FMUL.FTZ R175, R156, R111 ;  /* 0x0000006f9caf7220 */ /* 0x000fe20000410000 */
[----:B------:R-:W-:-:S04]  /*de80*/  F2FP.BF16.F32.PACK_AB R156, R14, R13 ;  /* 0x0000000d0e9c723e */ /* 0x000fc800000010ff */
[----:B------:R-:W-:-:S07]  /*de90*/  F2FP.BF16.F32.PACK_AB R159, R175, R174 ;  /* 0x000000aeaf9f723e */ /* 0x000fce00000010ff */
.L_x_11680:
        /* <DEDUP_REMOVED lines=21> */
.L_x_11638:
[----:B------:R-:W-:Y:S05]  /*dff0*/  BSYNC.RECONVERGENT B0 ;  /* 0x0000000000007941 */ /* 0x000fea0003800200 */
.L_x_11637:
[----:B------:R-:W-:Y:S01]  /*e000*/  ISETP.GE.U32.AND P0, PT, R2, 0x60, PT ;  /* 0x000000600200780c */ /* 0x000fe20003f06070 */
[----:B------:R-:W-:Y:S01]  /*e010*/  BSSY.RECONVERGENT B0, `(.L_x_11721) ;  /* 0x0000673000007945 */ /* 0x000fe20003800200 */
[----:B------:R-:W-:-:S11]  /*e020*/  LOP3.LUT R8, R8, 0xffffffdf, RZ, 0xc0, !PT ;  /* 0xffffffdf08087812 */ /* 0x000fd600078ec0ff */
[----:B------:R-:W-:Y:S01]  /*e030*/  @P0 LOP3.LUT R8, R8, 0x20, RZ, 0xfc, !PT ;  /* 0x0000002008080812 */ /* 0x000fe200078efcff */
[----:B------:R-:W-:Y:S06]  /*e040*/  @!P0 BRA `(.L_x_11722) ;  /* 0x0000006400bc8947 */ /* 0x000fec0003800000 */
[----:B------:R-:W-:Y:S01]  /*e050*/  ISETP.NE.U32.AND P0, PT, RZ, UR8, PT ;  /* 0x00000008ff007c0c */ /* 0x000fe2000bf05070 */
[----:B------:R-:W1:Y:S03]  /*e060*/  LDC.64 R18, c[0x0][0x390] ;  /* 0x0000e400ff127b82 */ /* 0x000e660000000a00 */
[----:B------:R-:W-:-:S13]  /*e070*/  ISETP.NE.AND.EX P0, PT, RZ, UR9, PT, P0 ;  /* 0x00000009ff007c0c */ /* 0x000fda000bf05300 */
[----:B0-2---:R-:W0:Y:S01]  /*e080*/  @P0 LDC.64 R156, c[0x0][0x3a0] ;  /* 0x0000e800ff9c0b82 */ /* 0x005e220000000a00 */
[----:B-1----:R-:W-:-:S04]  /*e090*/  IMAD.WIDE.U32 R18, R183, 0x10, R18 ;  /* 0x00000010b7127825 */ /* 0x002fc800078e0012 */
[----:B0-----:R-:W-:Y:S02]  /*e0a0*/  @P0 IMAD.WIDE.U32 R176, R183, 0x10, R156 ;  /* 0x00000010b7b00825 */ /* 0x001fe400078e009c */
[----:B------:R0:W5:Y:S04]  /*e0b0*/  LDG.E.128 R156, desc[UR6][R18.64] ;  /* 0x00000006129c7981 */ /* 0x000168000c1e1d00 */
        /* <DEDUP_REMOVED lines=18> */
.L_x_11726:
        /* <DEDUP_REMOVED lines=13> */
.L_x_11728:
[----:B------:R-:W-:Y:S05]  /*e2b0*/  BSYNC.RECONVERGENT B2 ;  /* 0x0000000000027941 */ /* 0x000fea0003800200 */
.L_x_11727:
        /* <DEDUP_REMOVED lines=53> */
[----:B------:R-:W-:Y:S01]  /*e610*/  IMAD.WIDE.U32 R190, R29, -0x326172a9, RZ ;  /* 0xcd9e8d571dbe7825 */ /* 0x000fe200078e00ff */
[----:B------:R-:W-:-:S03]  /*e620*/  IADD3 R29, PT, PT, R163, -0x695add53, RZ ;  /* 0x96a522ada31d7810 */ /* 0x000fc60007ffe0ff */
[----:B------:R-:W-:Y:S01]  /*e630*/  IMAD.WIDE.U32 R188, R17, -0x2daee0ad, RZ ;  /* 0xd2511f5311bc7825 */ /* 0x000fe200078e00ff */
[----:B------:R-:W-:-:S03]  /*e640*/  LOP3.LUT R0, R19, R176, R191, 0x96, !PT ;  /* 0x000000b013007212 */ /* 0x000fc600078e96bf */
[----:B------:R-:W-:Y:S01]  /*e650*/  IMAD.MOV.U32 R30, RZ, RZ, R190 ;  /* 0x000000ffff1e7224 */ /* 0x000fe200078e00be */
[----:B------:R-:W-:Y:S01]  /*e660*/  LOP3.LUT R29, R29, R18, R189, 0x96, !PT ;  /* 0x000000121d1d7212 */ /* 0x000fe200078e96bd */
[----:B------:R-:W-:Y:S01]  /*e670*/  IMAD.MOV.U32 R17, RZ, RZ, R186 ;  /* 0x000000ffff117224 */ /* 0x000fe200078e00ba */
[----:B------:R-:W-:-:S07]  /*e680*/  MOV R184, R188 ;  /* 0x000000bc00b87202 */ /* 0x000fce0000000f00 */
.L_x_11725:
[----:B------:R-:W-:Y:S05]  /*e690*/  BSYNC.RECONVERGENT B1 ;  /* 0x0000000000017941 */ /* 0x000fea0003800200 */
.L_x_11724:
[----:B------:R-:W1:Y:S01]  /*e6a0*/  LDC R187, c[0x0][0x408] ;  /* 0x00010200ffbb7b82 */ /* 0x000e620000000800 */
[----:B0-----:R-:W-:Y:S01]  /*e6b0*/  I2FP.F32.U32 R18, R17 ;  /* 0x0000001100127245 */ /* 0x001fe20000201000 */
[----:B------:R-:W-:Y:S01]  /*e6c0*/  IMAD.MOV.U32 R177, RZ, RZ, 0x2f800000 ;  /* 0x2f800000ffb17424 */ /* 0x000fe200078e00ff */
[----:B-----5:R-:W-:Y:S01]  /*e6d0*/  SHF.L.U32 R19, R156, 0x10, RZ ;  /* 0x000000109c137819 */ /* 0x020fe200000006ff */
[----:B------:R-:W-:Y:S01]  /*e6e0*/  IMAD.U32 R20, R32, 0x10000, RZ ;  /* 0x0001000020147824 */ /* 0x000fe200078e00ff */
[----:B------:R-:W-:Y:S01]  /*e6f0*/  ISETP.NE.AND P1, PT, R165, 0x1, PT ;  /* 0x00000001a500780c */ /* 0x000fe20003f25270 */
[----:B------:R-:W-:Y:S01]  /*e700*/  FFMA.FTZ R17, R18, R177, 1.1641532182693481445e-10 ;  /* 0x2f00000012117423 */ /* 0x000fe200000100b1 */
[----:B------:R-:W-:Y:S01]  /*e710*/  LOP3.LUT R8, R8, 0xfffffffd, RZ, 0xc0, !PT ;  /* 0xfffffffd08087812 */ /* 0x000fe200078ec0ff */
        /* <DEDUP_REMOVED lines=21> */
.L_x_11731:
        /* <DEDUP_REMOVED lines=13> */
.L_x_11733:
[----:B------:R-:W-:Y:S05]  /*e940*/  BSYNC.RECONVERGENT B2 ;  /* 0x0000000000027941 */ /* 0x000fea0003800200 */
.L_x_11732:
        /* <DEDUP_REMOVED lines=59> */
[----:B------:R-:W-:Y:S01]  /*ed00*/  MOV R19, R184 ;  /* 0x000000b800137202 */ /* 0x000fe20000000f00 */
[----:B------:R-:W-:-:S07]  /*ed10*/  IMAD.MOV.U32 R184, RZ, RZ, R18 ;  /* 0x000000ffffb87224 */ /* 0x000fce00078e0012 */
.L_x_11730:
[----:B------:R-:W-:Y:S05]  /*ed20*/  BSYNC.RECONVERGENT B1 ;  /* 0x0000000000017941 */ /* 0x000fea0003800200 */
.L_x_11729:
        /* <DEDUP_REMOVED lines=24> */
.L_x_11736:
        /* <DEDUP_REMOVED lines=13> */
.L_x_11738:
[----:B------:R-:W-:Y:S05]  /*ef80*/  BSYNC.RECONVERGENT B2 ;  /* 0x0000000000027941 */ /* 0x000fea0003800200 */
.L_x_11737:
        /* <DEDUP_REMOVED lines=58> */
[----:B------:R-:W-:Y:S01]  /*f330*/  IMAD.MOV.U32 R19, RZ, RZ, R184 ;  /* 0x000000ffff137224 */ /* 0x000fe200078e00b8 */
[----:B------:R-:W-:Y:S02]  /*f340*/  LOP3.LUT R29, R29, R192, R189, 0x96, !PT ;  /* 0x000000c01d1d7212 */ /* 0x000fe400078e96bd */
[----:B------:R-:W-:-:S07]  /*f350*/  MOV R184, R188 ;  /* 0x000000bc00b87202 */ /* 0x000fce0000000f00 */
.L_x_11735:
[----:B------:R-:W-:Y:S05]  /*f360*/  BSYNC.RECONVERGENT B1 ;  /* 0x0000000000017941 */ /* 0x000fea0003800200 */
.L_x_11734:
        /* <DEDUP_REMOVED lines=9> */
[----:B------:R-:W-:-:S05]  /*f400*/  FMUL.FTZ R20, R20, R187 ;  /* 0x000000bb14147220 */ /* 0x000fca0000410000 */
[----:B------:R-:W-:Y:S02]  /*f410*/  FSEL R19, R20, RZ, !P1 ;  /* 0x000000ff14137208 */ /* 0x000fe40004800000 */
[----:B------:R-:W-:Y:S02]  /*f420*/  PRMT R20, R157, 0x7632, R20 ;  /* 0x000076329d147816 */ /* 0x000fe40000000014 */
[----:B------:R-:W-:Y:S01]  /*f430*/  PLOP3.LUT P1, PT, P1, PT, PT, 0x8, 0x80 ;  /* 0x000000000080781c */ /* 0x000fe20000f2e170 */
[----:B------:R-:W-:Y:S01]  /*f440*/  FFMA.FTZ R19, R19, R90, R156 ;  /* 0x0000005a13137223 */ /* 0x000fe2000001009c */
[----:B------:R-:W-:Y:S01]  /*f450*/  IMAD.MOV.U32 R156, RZ, RZ, R30 ;  /* 0x000000ffff9c7224 */ /* 0x000fe200078e001e */
        /* <DEDUP_REMOVED lines=9> */
.L_x_11741:
        /* <DEDUP_REMOVED lines=13> */
.L_x_11743:
[----:B------:R-:W-:Y:S05]  /*f5c0*/  BSYNC.RECONVERGENT B2 ;  /* 0x0000000000027941 */ /* 0x000fea0003800200 */
.L_x_11742:
        /* <DEDUP_REMOVED lines=57> */
[----:B------:R-:W-:Y:S02]  /*f960*/  LOP3.LUT R29, R157, R156, R189, 0x96, !PT ;  /* 0x0000009c9d1d7212 */ /* 0x000fe400078e96bd */
[----:B------:R-:W-:Y:S01]  /*f970*/  MOV R156, R184 ;  /* 0x000000b8009c7202 */ /* 0x000fe20000000f00 */
[----:B------:R-:W-:Y:S02]  /*f980*/  IMAD.MOV.U32 R184, RZ, RZ, R188 ;  /* 0x000000ffffb87224 */ /* 0x000fe400078e00bc */
[----:B------:R-:W-:-:S07]  /*f990*/  HFMA2 R188, -RZ, RZ, 0, 0 ;  /* 0x00000000ffbc7431 */ /* 0x000fce00000001ff */
.L_x_11740:
[----:B------:R-:W-:Y:S05]  /*f9a0*/  BSYNC.RECONVERGENT B1 ;  /* 0x0000000000017941 */ /* 0x000fea0003800200 */
.L_x_11739:
        /* <DEDUP_REMOVED lines=8> */
[----:B------:R-:W-:Y:S02]  /*fa30*/  SHF.L.U32 R165, R166, 0x10, RZ ;  /* 0x00000010a6a57819 */ /* 0x000fe400000006ff */
        /* <DEDUP_REMOVED lines=15> */
.L_x_11746:
        /* <DEDUP_REMOVED lines=13> */
.L_x_11748:
[----:B------:R-:W-:Y:S05]  /*fc00*/  BSYNC.RECONVERGENT B2 ;  /* 0x0000000000027941 */ /* 0x000fea0003800200 */
.L_x_11747:
        /* <DEDUP_REMOVED lines=51> */
[----:B------:R-:W-:-:S05]  /*ff40*/  VIADD R29, R162, 0xf1bbcdc8 ;  /* 0xf1bbcdc8a21d7836 */ /* 0x000fca0000000000 */
        /* <DEDUP_REMOVED lines=8> */
[----:B------:R-:W-:-:S07]  /*ffd0*/  MOV R184, R188 ;  /* 0x000000bc00b87202 */ /* 0x000fce0000000f00 */
.L_x_11745:
[----:B------:R-:W-:Y:S05]  /*ffe0*/  BSYNC.RECONVERGENT B1 ;  /* 0x0000000000017941 */ /* 0x000fea0003800200 */
.L_x_11744:
        /* <DEDUP_REMOVED lines=24> */
.L_x_11751:
        /* <DEDUP_REMOVED lines=13> */
.L_x_11753:
[----:B------:R-:W-:Y:S05]  /*10240*/  BSYNC.RECONVERGENT B2 ;  /* 0x0000000000027941 */ /* 0x000fea0003800200 */
.L_x_11752:
        /* <DEDUP_REMOVED lines=61> */
.L_x_11750:
[----:B------:R-:W-:Y:S05]  /*10620*/  BSYNC.RECONVERGENT B1 ;  /* 0x0000000000017941 */ /* 0x000fea0003800200 */
.L_x_11749:
[----:B------:R-:W-:Y:S01]  /*10630*/  I2FP.F32.U32 R156, R157 ;  /* 0x0000009d009c7245 */ /* 0x000fe20000201000 */
[----:B------:R-:W-:Y:S01]  /*10640*/  IMAD.U32 R189, R158, 0x10000, RZ ;  /* 0x000100009ebd7824 */ /* 0x000fe200078e00ff */
[----:B------:R-:W-:Y:S01]  /*10650*/  ISETP.NE.AND P5, PT, R188, 0x1, PT ;  /* 0x00000001bc00780c */ /* 0x000fe20003fa5270 */
[----:B------:R-:W-:Y:S01]  /*10660*/  BSSY.RECONVERGENT B1, `(.L_x_11754) ;  /* 0x0000060000017945 */ /* 0x000fe20003800200 */
[----:B------:R-:W-:Y:S01]  /*10670*/  PRMT R158, R34, 0x7632, R158 ;  /* 0x00007632229e7816 */ /* 0x000fe2000000009e */
[----:B------:R-:W-:Y:S01]  /*10680*/  FFMA.FTZ R157, R156, R177, 1.1641532182693481445e-10 ;  /* 0x2f0000009c9d7423 */ /* 0x000fe200000100b1 */
[----:B------:R-:W-:Y:S02]  /*10690*/  FMUL.FTZ R156, R189, R182 ;  /* 0x000000b6bd9c7220 */ /* 0x000fe40000410000 */
[----:B------:R-:W-:Y:S01]  /*106a0*/  SHF.L.U32 R189, R158, 0x10, RZ ;  /* 0x000000109ebd7819 */ /* 0x000fe200000006ff */
        /* <DEDUP_REMOVED lines=16> */
.L_x_11756:
        /* <DEDUP_REMOVED lines=13> */
.L_x_11758:
[----:B------:R-:W-:Y:S05]  /*10880*/  BSYNC.RECONVERGENT B2 ;  /* 0x0000000000027941 */ /* 0x000fea0003800200 */
.L_x_11757:
        /* <DEDUP_REMOVED lines=61> */
.L_x_11755:
[----:B------:R-:W-:Y:S05]  /*10c60*/  BSYNC.RECONVERGENT B1 ;  /* 0x0000000000017941 */ /* 0x000fea0003800200 */
.L_x_11754:
        /* <DEDUP_REMOVED lines=24> */
.L_x_11761:
        /* <DEDUP_REMOVED lines=15> */
.L_x_11763:
[----:B------:R-:W-:Y:S05]  /*10ee0*/  BSYNC.RECONVERGENT B2 ;  /* 0x0000000000027941 */ /* 0x000fea0003800200 */
.L_x_11762:
        /* <DEDUP_REMOVED lines=61> */
.L_x_11760:
[----:B------:R-:W-:Y:S05]  /*112c0*/  BSYNC.RECONVERGENT B1 ;  /* 0x0000000000017941 */ /* 0x000fea0003800200 */
.L_x_11759:
        /* <DEDUP_REMOVED lines=16> */
.L_x_11723:
        /* <DEDUP_REMOVED lines=16> */
.L_x_11767:
        /* <DEDUP_REMOVED lines=13> */
.L_x_11769:
[----:B------:R-:W-:Y:S05]  /*115a0*/  BSYNC.RECONVERGENT B2 ;  /* 0x0000000000027941 */ /* 0x000fea0003800200 */
.L_x_11768:
        /* <DEDUP_REMOVED lines=61> */
.L_x_11766:
[----:B------:R-:W-:Y:S05]  /*11980*/  BSYNC.RECONVERGENT B1 ;  /* 0x0000000000017941 */ /* 0x000fea0003800200 */
.L_x_11765:
[----:B------:R-:W1:Y:S01]  /*11990*/  LDC R187, c[0x0][0x408] ;  /* 0x00010200ffbb7b82 */ /* 0x000e620000000800 */
[----:B0-----:R-:W-:Y:S01]  /*119a0*/  I2FP.F32.U32 R18, R17 ;  /* 0x0000001100127245 */ /* 0x001fe20000201000 */
[----:B------:R-:W-:Y:S01]  /*119b0*/  IMAD.MOV.U32 R177, RZ, RZ, 0x2f800000 ;  /* 0x2f800000ffb17424 */ /* 0x000fe200078e00ff */
[----:B-----5:R-:W-:Y:S01]  /*119c0*/  SHF.L.U32 R19, R156, 0x10, RZ ;  /* 0x000000109c137819 */ /* 0x020fe200000006ff */
[----:B------:R-:W-:Y:S01]  /*119d0*/  BSSY.RECONVERGENT B1, `(.L_x_11770) ;  /* 0x0000063000017945 */ /* 0x000fe20003800200 */
[----:B------:R-:W-:Y:S01]  /*119e0*/  ISETP.NE.AND P1, PT, R20, 0x1, PT ;  /* 0x000000011400780c */ /* 0x000fe20003f25270 */
[----:B------:R-:W-:Y:S01]  /*119f0*/  FFMA.FTZ R17, R18, R177, 1.1641532182693481445e-10 ;  /* 0x2f00000012117423 */ /* 0x000fe200000100b1 */
[----:B------:R-:W-:Y:S01]  /*11a00*/  LOP3.LUT R8, R8, 0xfffffffd, RZ, 0xc0, !PT ;  /* 0xfffffffd08087812 */ /* 0x000fe200078ec0ff */
        /* <DEDUP_REMOVED lines=20> */
.L_x_11772:
        /* <DEDUP_REMOVED lines=13> */
.L_x_11774:
[----:B------:R-:W-:Y:S05]  /*11c20*/  BSYNC.RECONVERGENT B2 ;  /* 0x0000000000027941 */ /* 0x000fea0003800200 */
.L_x_11773:
        /* <DEDUP_REMOVED lines=61> */
.L_x_11771:
[----:B------:R-:W-:Y:S05]  /*12000*/  BSYNC.RECONVERGENT B1 ;  /* 0x0000000000017941 */ /* 0x000fea0003800200 */
.L_x_11770:
        /* <DEDUP_REMOVED lines=22> */
.L_x_11777:
        /* <DEDUP_REMOVED lines=13> */
.L_x_11779:
[----:B------:R-:W-:Y:S05]  /*12240*/  BSYNC.RECONVERGENT B2 ;  /* 0x0000000000027941 */ /* 0x000fea0003800200 */
.L_x_11778:
        /* <DEDUP_REMOVED lines=61> */
.L_x_11776:
[----:B------:R-:W-:Y:S05]  /*12620*/  BSYNC.RECONVERGENT B1 ;  /* 0x0000000000017941 */ /* 0x000fea0003800200 */
.L_x_11775:
        /* <DEDUP_REMOVED lines=11> */
[----:B------:R-:W-:Y:S02]  /*126e0*/  PRMT R20, R157, 0x7632, R20 ;  /* 0x000076329d147816 */ /* 0x000fe40000000014 */
        /* <DEDUP_REMOVED lines=11> */
.L_x_11782:
        /* <DEDUP_REMOVED lines=13> */
.L_x_11784:
[----:B------:R-:W-:Y:S05]  /*12870*/  BSYNC.RECONVERGENT B2 ;  /* 0x0000000000027941 */ /* 0x000fea0003800200 */
.L_x_11783:
        /* <DEDUP_REMOVED lines=61> */
.L_x_11781:
[----:B------:R-:W-:Y:S05]  /*12c50*/  BSYNC.RECONVERGENT B1 ;  /* 0x0000000000017941 */ /* 0x000fea0003800200 */
.L_x_11780:
        /* <DEDUP_REMOVED lines=22> */
.L_x_11787:
        /* <DEDUP_REMOVED lines=13> */
.L_x_11789:
[----:B------:R-:W-:Y:S05]  /*12e90*/  BSYNC.RECONVERGENT B2 ;  /* 0x0000000000027941 */ /* 0x000fea0003800200 */
.L_x_11788:
        /* <DEDUP_REMOVED lines=61> */
.L_x_11786:
[----:B------:R-:W-:Y:S05]  /*13270*/  BSYNC.RECONVERGENT B1 ;  /* 0x0000000000017941 */ /* 0x000fea0003800200 */
.L_x_11785:
        /* <DEDUP_REMOVED lines=23> */
.L_x_11792:
        /* <DEDUP_REMOVED lines=13> */
.L_x_11794:
[----:B------:R-:W-:Y:S05]  /*134c0*/  BSYNC.RECONVERGENT B2 ;  /* 0x0000000000027941 */ /* 0x000fea0003800200 */
.L_x_11793:
        /* <DEDUP_REMOVED lines=61> */
.L_x_11791:
[----:B------:R-:W-:Y:S05]  /*138a0*/  BSYNC.RECONVERGENT B1 ;  /* 0x0000000000017941 */ /* 0x000fea0003800200 */
.L_x_11790:
        /* <DEDUP_REMOVED lines=22> */
.L_x_11797:
        /* <DEDUP_REMOVED lines=13> */
.L_x_11799:
[----:B------:R-:W-:Y:S05]  /*13ae0*/  BSYNC.RECONVERGENT B2 ;  /* 0x0000000000027941 */ /* 0x000fea0003800200 */
.L_x_11798:
        /* <DEDUP_REMOVED lines=61> */
.L_x_11796:
[----:B------:R-:W-:Y:S05]  /*13ec0*/  BSYNC.RECONVERGENT B1 ;  /* 0x0000000000017941 */ /* 0x000fea0003800200 */
.L_x_11795:
        /* <DEDUP_REMOVED lines=23> */
.L_x_11802:
        /* <DEDUP_REMOVED lines=15> */
.L_x_11804:
[----:B------:R-:W-:Y:S05]  /*14130*/  BSYNC.RECONVERGENT B2 ;  /* 0x0000000000027941 */ /* 0x000fea0003800200 */
.L_x_11803:
        /* <DEDUP_REMOVED lines=61> */
.L_x_11801:
[----:B------:R-:W-:Y:S05]  /*14510*/  BSYNC.RECONVERGENT B1 ;  /* 0x0000000000017941 */ /* 0x000fea0003800200 */
.L_x_11800:
        /* <DEDUP_REMOVED lines=13> */
.L_x_11764:
        /* <DEDUP_REMOVED lines=21> */
.L_x_11722:
[----:B------:R-:W-:Y:S05]  /*14740*/  BSYNC.RECONVERGENT B0 ;  /* 0x0000000000007941 */ /* 0x000fea0003800200 */
.L_x_11721:
        /* <DEDUP_REMOVED lines=8> */
[----:B0-23--:R-:W0:Y:S01]  /*147d0*/  @P0 LDC.64 R156, c[0x0][0x3a0] ;  /* 0x0000e800ff9c0b82 */ /* 0x00de220000000a00 */
        /* <DEDUP_REMOVED lines=21> */
.L_x_11810:
        /* <DEDUP_REMOVED lines=13> */
.L_x_11812:
[----:B------:R-:W-:Y:S05]  /*14a00*/  BSYNC.RECONVERGENT B2 ;  /* 0x0000000000027941 */ /* 0x000fea0003800200 */
.L_x_11811:
        /* <DEDUP_REMOVED lines=61> */
.L_x_11809:
[----:B------:R-:W-:Y:S05]  /*14de0*/  BSYNC.RECONVERGENT B1 ;  /* 0x0000000000017941 */ /* 0x000fea0003800200 */
.L_x_11808:
        /* <DEDUP_REMOVED lines=29> */
.L_x_11815:
        /* <DEDUP_REMOVED lines=13> */
.L_x_11817:
[----:B------:R-:W-:Y:S05]  /*15090*/  BSYNC.RECONVERGENT B2 ;  /* 0x0000000000027941 */ /* 0x000fea0003800200 */
.L_x_11816:
        /* <DEDUP_REMOVED lines=61> */
.L_x_11814:
[----:B------:R-:W-:Y:S05]  /*15470*/  BSYNC.RECONVERGENT B1 ;  /* 0x0000000000017941 */ /* 0x000fea0003800200 */
.L_x_11813:
        /* <DEDUP_REMOVED lines=24> */
.L_x_11820:
        /* <DEDUP_REMOVED lines=13> */
.L_x_11822:
[----:B------:R-:W-:Y:S05]  /*156d0*/  BSYNC.RECONVERGENT B2 ;  /* 0x0000000000027941 */ /* 0x000fea0003800200 */
.L_x_11821:
        /* <DEDUP_REMOVED lines=61> */
.L_x_11819:
[----:B------:R-:W-:Y:S05]  /*15ab0*/  BSYNC.RECONVERGENT B1 ;  /* 0x0000000000017941 */ /* 0x000fea0003800200 */
.L_x_11818:
        /* <DEDUP_REMOVED lines=24> */
.L_x_11825:
        /* <DEDUP_REMOVED lines=13> */
.L_x_11827:
[----:B------:R-:W-:Y:S05]  /*15d10*/  BSYNC.RECONVERGENT B2 ;  /* 0x0000000000027941 */ /* 0x000fea0003800200 */
.L_x_11826:
        /* <DEDUP_REMOVED lines=61> */
.L_x_11824:
[----:B------:R-:W-:Y:S05]  /*160f0*/  BSYNC.RECONVERGENT B1 ;  /* 0x0000000000017941 */ /* 0x000fea0003800200 */
.L_x_11823:
        /* <DEDUP_REMOVED lines=24> */
.L_x_11830:
        /* <DEDUP_REMOVED lines=13> */
.L_x_11832:
[----:B------:R-:W-:Y:S05]  /*16350*/  BSYNC.RECONVERGENT B2 ;  /* 0x0000000000027941 */ /* 0x000fea0003800200 */
.L_x_11831:
        /* <DEDUP_REMOVED lines=61> */
.L_x_11829:
[----:B------:R-:W-:Y:S05]  /*16730*/  BSYNC.RECONVERGENT B1 ;  /* 0x0000000000017941 */ /* 0x000fea0003800200 */
.L_x_11828:
        /* <DEDUP_REMOVED lines=24> */
.L_x_11835:
        /* <DEDUP_REMOVED lines=13> */
.L_x_11837:
[----:B------:R-:W-:Y:S05]  /*16990*/  BSYNC.RECONVERGENT B2 ;  /* 0x0000000000027941 */ /* 0x000fea0003800200 */
.L_x_11836:
        /* <DEDUP_REMOVED lines=61> */
.L_x_11834:
[----:B------:R-:W-:Y:S05]  /*16d70*/  BSYNC.RECONVERGENT B1 ;  /* 0x0000000000017941 */ /* 0x000fea0003800200 */
.L_x_11833:
        /* <DEDUP_REMOVED lines=24> */
.L_x_11840:
        /* <DEDUP_REMOVED lines=13> */
.L_x_11842:
[----:B------:R-:W-:Y:S05]  /*16fd0*/  BSYNC.RECONVERGENT B2 ;  /* 0x0000000000027941 */ /* 0x000fea0003800200 */
.L_x_11841:
        /* <DEDUP_REMOVED lines=61> */
.L_x_11839:
[----:B------:R-:W-:Y:S05]  /*173b0*/  BSYNC.RECONVERGENT B1 ;  /* 0x0000000000017941 */ /* 0x000fea0003800200 */
.L_x_11838:
        /* <DEDUP_REMOVED lines=24> */
.L_x_11845:
        /* <DEDUP_REMOVED lines=15> */
.L_x_11847:
[----:B------:R-:W-:Y:S05]  /*17630*/  BSYNC.RECONVERGENT B2 ;  /* 0x0000000000027941 */ /* 0x000fea0003800200 */
.L_x_11846:
        /* <DEDUP_REMOVED lines=61> */
.L_x_11844:
[----:B------:R-:W-:Y:S05]  /*17a10*/  BSYNC.RECONVERGENT B1 ;  /* 0x0000000000017941 */ /* 0x000fea0003800200 */
.L_x_11843:
        /* <DEDUP_REMOVED lines=16> */
.L_x_11807:
        /* <DEDUP_REMOVED lines=16> */
.L_x_11851:
        /* <DEDUP_REMOVED lines=13> */
.L_x_11853:
[----:B------:R-:W-:Y:S05]  /*17cf0*/  BSYNC.RECONVERGENT B2 ;  /* 0x0000000000027941 */ /* 0x000fea0003800200 */
.L_x_11852:
        /* <DEDUP_REMOVED lines=61> */
.L_x_11850:
[----:B------:R-:W-:Y:S05]  /*180d0*/  BSYNC.RECONVERGENT B1 ;  /* 0x0000000000017941 */ /* 0x000fea0003800200 */
.L_x_11849:
        /* <DEDUP_REMOVED lines=28> */
.L_x_11856:
        /* <DEDUP_REMOVED lines=13> */
.L_x_11858:
[----:B------:R-:W-:Y:S05]  /*18370*/  BSYNC.RECONVERGENT B2 ;  /* 0x0000000000027941 */ /* 0x000fea0003800200 */
.L_x_11857:
        /* <DEDUP_REMOVED lines=61> */
.L_x_11855:
[----:B------:R-:W-:Y:S05]  /*18750*/  BSYNC.RECONVERGENT B1 ;  /* 0x0000000000017941 */ /* 0x000fea0003800200 */
.L_x_11854:
        /* <DEDUP_REMOVED lines=22> */
.L_x_11861:
        /* <DEDUP_REMOVED lines=13> */
.L_x_11863:
[----:B------:R-:W-:Y:S05]  /*18990*/  BSYNC.RECONVERGENT B2 ;  /* 0x0000000000027941 */ /* 0x000fea0003800200 */
.L_x_11862:
        /* <DEDUP_REMOVED lines=61> */
.L_x_11860:
[----:B------:R-:W-:Y:S05]  /*18d70*/  BSYNC.RECONVERGENT B1 ;  /* 0x0000000000017941 */ /* 0x000fea0003800200 */
.L_x_11859:
        /* <DEDUP_REMOVED lines=23> */
.L_x_11866:
        /* <DEDUP_REMOVED lines=13> */
.L_x_11868:
[----:B------:R-:W-:Y:S05]  /*18fc0*/  BSYNC.RECONVERGENT B2 ;  /* 0x0000000000027941 */ /* 0x000fea0003800200 */
.L_x_11867:
        /* <DEDUP_REMOVED lines=61> */
.L_x_11865:
[----:B------:R-:W-:Y:S05]  /*193a0*/  BSYNC.RECONVERGENT B1 ;  /* 0x0000000000017941 */ /* 0x000fea0003800200 */
.L_x_11864:
        /* <DEDUP_REMOVED lines=22> */
.L_x_11871:
        /* <DEDUP_REMOVED lines=13> */
.L_x_11873:
[----:B------:R-:W-:Y:S05]  /*195e0*/  BSYNC.RECONVERGENT B2 ;  /* 0x0000000000027941 */ /* 0x000fea0003800200 */
.L_x_11872:
        /* <DEDUP_REMOVED lines=61> */
.L_x_11870:
[----:B------:R-:W-:Y:S05]  /*199c0*/  BSYNC.RECONVERGENT B1 ;  /* 0x0000000000017941 */ /* 0x000fea0003800200 */
.L_x_11869:
        /* <DEDUP_REMOVED lines=23> */
.L_x_11876:
        /* <DEDUP_REMOVED lines=13> */
.L_x_11878:
[----:B------:R-:W-:Y:S05]  /*19c10*/  BSYNC.RECONVERGENT B2 ;  /* 0x0000000000027941 */ /* 0x000fea0003800200 */
.L_x_11877:
        /* <DEDUP_REMOVED lines=61> */
.L_x_11875:
[----:B------:R-:W-:Y:S05]  /*19ff0*/  BSYNC.RECONVERGENT B1 ;  /* 0x0000000000017941 */ /* 0x000fea0003800200 */
.L_x_11874:
        /* <DEDUP_REMOVED lines=22> */
.L_x_11881:
        /* <DEDUP_REMOVED lines=13> */
.L_x_11883:
[----:B------:R-:W-:Y:S05]  /*1a230*/  BSYNC.RECONVERGENT B2 ;  /* 0x0000000000027941 */ /* 0x000fea0003800200 */
.L_x_11882:
        /* <DEDUP_REMOVED lines=61> */
.L_x_11880:
[----:B------:R-:W-:Y:S05]  /*1a610*/  BSYNC.RECONVERGENT B1 ;  /* 0x0000000000017941 */ /* 0x000fea0003800200 */
.L_x_11879:
        /* <DEDUP_REMOVED lines=23> */
.L_x_11886:
        /* <DEDUP_REMOVED lines=15> */
.L_x_11888:
[----:B------:R-:W-:Y:S05]  /*1a880*/  BSYNC.RECONVERGENT B2 ;  /* 0x0000000000027941 */ /* 0x000fea0003800200 */
.L_x_11887:
        /* <DEDUP_REMOVED lines=61> */
.L_x_11885:
[----:B------:R-:W-:Y:S05]  /*1ac60*/  BSYNC.RECONVERGENT B1 ;  /* 0x0000000000017941 */ /* 0x000fea0003800200 */
.L_x_11884:
        /* <DEDUP_REMOVED lines=13> */
.L_x_11848:
        /* <DEDUP_REMOVED lines=21> */
.L_x_11806:
[----:B------:R-:W-:Y:S05]  /*1ae90*/  BSYNC.RECONVERGENT B0 ;  /* 0x0000000000007941 */ /* 0x000fea0003800200 */
.L_x_11805:
        /* <DEDUP_REMOVED lines=28> */
.L_x_11894:
        /* <DEDUP_REMOVED lines=13> */
.L_x_11896:
[----:B------:R-:W-:Y:S05]  /*1b130*/  BSYNC.RECONVERGENT B2 ;  /* 0x0000000000027941 */ /* 0x000fea0003800200 */
.L_x_11895:
        /* <DEDUP_REMOVED lines=60> */
.L_x_11893:
[----:B------:R-:W-:Y:S05]  /*1b500*/  BSYNC.RECONVERGENT B1 ;  /* 0x0000000000017941 */ /* 0x000fea0003800200 */
.L_x_11892:
[----:B------:R-:W1:Y:S01]  /*1b510*/  LDC R187, c[0x0][0x408] ;  /* 0x00010200ffbb7b82 */ /* 0x000e620000000800 */
[----:B0-----:R-:W-:Y:S01]  /*1b520*/  I2FP.F32.U32 R26, R25 ;  /* 0x00000019001a7245 */ /* 0x001fe20000201000 */
[----:B------:R-:W-:Y:S02]  /*1b530*/  HFMA2 R185, -RZ, RZ, 0.1171875, 0 ;  /* 0x2f800000ffb97431 */ /* 0x000fe400000001ff */
[----:B-----5:R-:W-:Y:S01]  /*1b540*/  IMAD.U32 R27, R156, 0x10000, RZ ;  /* 0x000100009c1b7824 */ /* 0x020fe200078e00ff */
[----:B------:R-:W-:Y:S01]  /*1b550*/  SHF.L.U32 R28, R32, 0x10, RZ ;  /* 0x00000010201c7819 */ /* 0x000fe200000006ff */
        /* <DEDUP_REMOVED lines=11> */
[----:B------:R-:W-:Y:S02]  /*1b610*/  PLOP3.LUT P2, PT, P1, PT, PT, 0x8, 0x80 ;  /* 0x000000000080781c */ /* 0x000fe40000f4e170 */
[----:B------:R-:W-:Y:S01]  /*1b620*/  ISETP.NE.AND P1, PT, R169, 0x1, PT ;  /* 0x00000001a900780c */ /* 0x000fe20003f25270 */
[----:B------:R-:W-:-:S10]  /*1b630*/  FFMA.FTZ R25, R25, R40, R28 ;  /* 0x0000002819197223 */ /* 0x000fd4000001001c */
        /* <DEDUP_REMOVED lines=10> */
.L_x_11899:
        /* <DEDUP_REMOVED lines=13> */
.L_x_11901:
[----:B------:R-:W-:Y:S05]  /*1b7b0*/  BSYNC.RECONVERGENT B2 ;  /* 0x0000000000027941 */ /* 0x000fea0003800200 */
.L_x_11900:
        /* <DEDUP_REMOVED lines=61> */
.L_x_11898:
[----:B------:R-:W-:Y:S05]  /*1bb90*/  BSYNC.RECONVERGENT B1 ;  /* 0x0000000000017941 */ /* 0x000fea0003800200 */
.L_x_11897:
[----:B------:R-:W-:Y:S01]  /*1bba0*/  I2FP.F32.U32 R26, R27 ;  /* 0x0000001b001a7245 */ /* 0x000fe20000201000 */
[----:B------:R-:W-:Y:S01]  /*1bbb0*/  BSSY.RECONVERGENT B1, `(.L_x_11902) ;  /* 0x0000064000017945 */ /* 0x000fe20003800200 */
[----:B------:R-:W-:Y:S01]  /*1bbc0*/  SHF.L.U32 R169, R156, 0x10, RZ ;  /* 0x000000109ca97819 */ /* 0x000fe200000006ff */
[----:B------:R-:W-:Y:S01]  /*1bbd0*/  HFMA2 R180, -RZ, RZ, 0, 1.1920928955078125e-07 ;  /* 0x00000002ffb47431 */ /* 0x000fe200000001ff */
[----:B------:R-:W-:Y:S01]  /*1bbe0*/  PRMT R28, R32, 0x7632, R28 ;  /* 0x00007632201c7816 */ /* 0x000fe2000000001c */
[----:B------:R-:W-:Y:S01]  /*1bbf0*/  FFMA.FTZ R27, R26, R185, 1.1641532182693481445e-10 ;  /* 0x2f0000001a1b7423 */ /* 0x000fe200000100b9 */
[----:B------:R-:W-:Y:S01]  /*1bc00*/  LOP3.LUT R8, R8, 0xfffffffd, RZ, 0xc0, !PT ;  /* 0xfffffffd08087812 */ /* 0x000fe200078ec0ff */
[----:B------:R-:W-:Y:S02]  /*1bc10*/  FMUL.FTZ R26, R169, R182 ;  /* 0x000000b6a91a7220 */ /* 0x000fe40000410000 */
[----:B------:R-:W-:Y:S01]  /*1bc20*/  IMAD.U32 R169, R28, 0x10000, RZ ;  /* 0x000100001ca97824 */ /* 0x000fe200078e00ff */
[----:B------:R-:W-:Y:S01]  /*1bc30*/  FSETP.GTU.FTZ.AND P1, PT, R27, R186, PT ;  /* 0x000000ba1b00720b */ /* 0x000fe20003f3c000 */
[----:B------:R-:W-:Y:S01]  /*1bc40*/  FMUL.FTZ R26, R26, R187 ;  /* 0x000000bb1a1a7220 */ /* 0x000fe20000410000 */
[----:B------:R-:W-:-:S02]  /*1bc50*/  IMAD.MOV.U32 R27, RZ, RZ, R30 ;  /* 0x000000ffff1b7224 */ /* 0x000fc400078e001e */
[----:B------:R-:W-:Y:S02]  /*1bc60*/  PLOP3.LUT P2, PT, P1, PT, PT, 0x8, 0x80 ;  /* 0x000000000080781c */ /* 0x000fe40000f4e170 */
[----:B------:R-:W-:Y:S02]  /*1bc70*/  FSEL R26, R26, RZ, !P1 ;  /* 0x000000ff1a1a7208 */ /* 0x000fe40004800000 */
[----:B------:R-:W-:-:S03]  /*1bc80*/  ISETP.NE.AND P1, PT, R170, 0x1, PT ;  /* 0x00000001aa00780c */ /* 0x000fc60003f25270 */
[----:B------:R-:W-:-:S06]  /*1bc90*/  FFMA.FTZ R26, R26, R41, R169 ;  /* 0x000000291a1a7223 */ /* 0x000fcc00000100a9 */
[----:B------:R-:W-:-:S04]  /*1bca0*/  @P2 LOP3.LUT R8, R8, 0x2, RZ, 0xfc, !PT ;  /* 0x0000000208082812 */ /* 0x000fc800078efcff */
        /* <DEDUP_REMOVED lines=9> */
.L_x_11904:
        /* <DEDUP_REMOVED lines=13> */
.L_x_11906:
[----:B------:R-:W-:Y:S05]  /*1be10*/  BSYNC.RECONVERGENT B2 ;  /* 0x0000000000027941 */ /* 0x000fea0003800200 */
.L_x_11905:
        /* <DEDUP_REMOVED lines=47> */
[----:B------:R-:W-:Y:S01]  /*1c110*/  IMAD.WIDE.U32 R190, R169, -0x2daee0ad, RZ ;  /* 0xd2511f53a9be7825 */ /* 0x000fe200078e00ff */
[----:B------:R-:W-:-:S03]  /*1c120*/  IADD3 R169, PT, PT, R163, -0x695add53, RZ ;  /* 0x96a522ada3a97810 */ /* 0x000fc60007ffe0ff */
[----:B------:R-:W-:Y:S01]  /*1c130*/  IMAD.WIDE.U32 R192, R27, -0x326172a9, RZ ;  /* 0xcd9e8d571bc07825 */ /* 0x000fe200078e00ff */
[C---:B------:R-:W-:Y:S02]  /*1c140*/  IADD3 R27, PT, PT, R162.reuse, -0xe443238, RZ ;  /* 0xf1bbcdc8a21b7810 */ /* 0x040fe40007ffe0ff */
[----:B------:R-:W-:Y:S02]  /*1c150*/  LOP3.LUT R188, R29, R188, R191, 0x96, !PT ;  /* 0x000000bc1dbc7212 */ /* 0x000fe400078e96bf */
        /* <DEDUP_REMOVED lines=9> */
.L_x_11903:
[----:B------:R-:W-:Y:S05]  /*1c1f0*/  BSYNC.RECONVERGENT B1 ;  /* 0x0000000000017941 */ /* 0x000fea0003800200 */
.L_x_11902:
        /* <DEDUP_REMOVED lines=12> */
[----:B------:R-:W-:Y:S02]  /*1c2c0*/  MOV R28, R30 ;  /* 0x0000001e001c7202 */ /* 0x000fe40000000f00 */
[----:B------:R-:W-:Y:S01]  /*1c2d0*/  PLOP3.LUT P1, PT, P1, PT, PT, 0x8, 0x80 ;  /* 0x000000000080781c */ /* 0x000fe20000f2e170 */
[----:B------:R-:W-:Y:S01]  /*1c2e0*/  FFMA.FTZ R27, R27, R42, R156 ;  /* 0x0000002a1b1b7223 */ /* 0x000fe2000001009c */
        /* <DEDUP_REMOVED lines=9> */
.L_x_11909:
        /* <DEDUP_REMOVED lines=13> */
.L_x_11911:
[----:B------:R-:W-:Y:S05]  /*1c450*/  BSYNC.RECONVERGENT B2 ;  /* 0x0000000000027941 */ /* 0x000fea0003800200 */
.L_x_11910:
        /* <DEDUP_REMOVED lines=61> */
.L_x_11908:
[----:B------:R-:W-:Y:S05]  /*1c830*/  BSYNC.RECONVERGENT B1 ;  /* 0x0000000000017941 */ /* 0x000fea0003800200 */
.L_x_11907:
        /* <DEDUP_REMOVED lines=11> */
[----:B------:R-:W-:Y:S02]  /*1c8f0*/  IMAD.MOV.U32 R156, RZ, RZ, R30 ;  /* 0x000000ffff9c7224 */ /* 0x000fe400078e001e */
        /* <DEDUP_REMOVED lines=12> */
.L_x_11914:
        /* <DEDUP_REMOVED lines=13> */
.L_x_11916:
[----:B------:R-:W-:Y:S05]  /*1ca90*/  BSYNC.RECONVERGENT B2 ;  /* 0x0000000000027941 */ /* 0x000fea0003800200 */
.L_x_11915:
        /* <DEDUP_REMOVED lines=56> */
[----:B------:R-:W-:Y:S01]  /*1ce20*/  LOP3.LUT R0, R157, R190, R193, 0x96, !PT ;  /* 0x000000be9d007212 */ /* 0x000fe200078e96c1 */
[----:B------:R-:W-:Y:S01]  /*1ce30*/  IMAD.MOV.U32 R30, RZ, RZ, R192 ;  /* 0x000000ffff1e7224 */ /* 0x000fe200078e00c0 */
[----:B------:R-:W-:Y:S02]  /*1ce40*/  LOP3.LUT R29, R29, R156, R189, 0x96, !PT ;  /* 0x0000009c1d1d7212 */ /* 0x000fe400078e96bd */
[----:B------:R-:W-:Y:S01]  /*1ce50*/  MOV R156, R184 ;  /* 0x000000b8009c7202 */ /* 0x000fe20000000f00 */
[----:B------:R-:W-:-:S07]  /*1ce60*/  IMAD.MOV.U32 R184, RZ, RZ, R188 ;  /* 0x000000ffffb87224 */ /* 0x000fce00078e00bc */
.L_x_11913:
[----:B------:R-:W-:Y:S05]  /*1ce70*/  BSYNC.RECONVERGENT B1 ;  /* 0x0000000000017941 */ /* 0x000fea0003800200 */
.L_x_11912:
        /* <DEDUP_REMOVED lines=24> */
.L_x_11919:
        /* <DEDUP_REMOVED lines=13> */
.L_x_11921:
[----:B------:R-:W-:Y:S05]  /*1d0d0*/  BSYNC.RECONVERGENT B2 ;  /* 0x0000000000027941 */ /* 0x000fea0003800200 */
.L_x_11920:
        /* <DEDUP_REMOVED lines=61> */
.L_x_11918:
[----:B------:R-:W-:Y:S05]  /*1d4b0*/  BSYNC.RECONVERGENT B1 ;  /* 0x0000000000017941 */ /* 0x000fea0003800200 */
.L_x_11917:
        /* <DEDUP_REMOVED lines=9> */
[----:B------:R-:W-:Y:S02]  /*1d550*/  IMAD.U32 R189, R158, 0x10000, RZ ;  /* 0x000100009ebd7824 */ /* 0x000fe400078e00ff */
[----:B------:R-:W-:Y:S02]  /*1d560*/  HFMA2 R158, -RZ, RZ, 0, 1.1920928955078125e-07 ;  /* 0x00000002ff9e7431 */ /* 0x000fe400000001ff */
        /* <DEDUP_REMOVED lines=13> */
.L_x_11924:
        /* <DEDUP_REMOVED lines=13> */
.L_x_11926:
[----:B------:R-:W-:Y:S05]  /*1d710*/  BSYNC.RECONVERGENT B2 ;  /* 0x0000000000027941 */ /* 0x000fea0003800200 */
.L_x_11925:
        /* <DEDUP_REMOVED lines=58> */
[----:B------:R-:W-:Y:S02]  /*1dac0*/  LOP3.LUT R29, R189, R188, R157, 0x96, !PT ;  /* 0x000000bcbd1d7212 */ /* 0x000fe400078e969d */
[----:B------:R-:W-:Y:S01]  /*1dad0*/  MOV R157, R184 ;  /* 0x000000b8009d7202 */ /* 0x000fe20000000f00 */
[----:B------:R-:W-:-:S07]  /*1dae0*/  IMAD.MOV.U32 R184, RZ, RZ, R156 ;  /* 0x000000ffffb87224 */ /* 0x000fce00078e009c */
.L_x_11923:
[----:B------:R-:W-:Y:S05]  /*1daf0*/  BSYNC.RECONVERGENT B1 ;  /* 0x0000000000017941 */ /* 0x000fea0003800200 */
.L_x_11922:
        /* <DEDUP_REMOVED lines=24> */
.L_x_11929:
        /* <DEDUP_REMOVED lines=15> */
.L_x_11931:
[----:B------:R-:W-:Y:S05]  /*1dd70*/  BSYNC.RECONVERGENT B2 ;  /* 0x0000000000027941 */ /* 0x000fea0003800200 */
.L_x_11930:
        /* <DEDUP_REMOVED lines=61> */
.L_x_11928:
[----:B------:R-:W-:Y:S05]  /*1e150*/  BSYNC.RECONVERGENT B1 ;  /* 0x0000000000017941 */ /* 0x000fea0003800200 */
.L_x_11927:
        /* <DEDUP_REMOVED lines=8> */
[----:B------:R-:W-:Y:S01]  /*1e1e0*/  FMUL.FTZ R182, R182, R187 ;  /* 0x000000bbb6b67220 */ /* 0x000fe20000410000 */
[----:B------:R-:W-:-:S04]  /*1e1f0*/  F2FP.BF16.F32.PACK_AB R158, R170, R169 ;  /* 0x000000a9aa9e723e */ /* 0x000fc800000010ff */
[----:B------:R-:W-:Y:S02]  /*1e200*/  FSEL R182, R182, RZ, !P6 ;  /* 0x000000ffb6b67208 */ /* 0x000fe40007000000 */
[----:B------:R-:W-:-:S03]  /*1e210*/  PLOP3.LUT P6, PT, P6, PT, PT, 0x8, 0x80 ;  /* 0x000000000080781c */ /* 0x000fc600037ce170 */
[----:B------:R-:W-:Y:S01]  /*1e220*/  FFMA.FTZ R185, R182, R39, R157 ;  /* 0x00000027b6b97223 */ /* 0x000fe2000001009d */
[----:B------:R-:W-:-:S04]  /*1e230*/  F2FP.BF16.F32.PACK_AB R157, R28, R27 ;  /* 0x0000001b1c9d723e */ /* 0x000fc800000010ff */
[----:B------:R-:W-:Y:S01]  /*1e240*/  F2FP.BF16.F32.PACK_AB R159, R185, R180 ;  /* 0x000000b4b99f723e */ /* 0x000fe200000010ff */
[----:B------:R-:W-:Y:S06]  /*1e250*/  BRA `(.L_x_11932) ;  /* 0x00000030008c7947 */ /* 0x000fec0003800000 */
.L_x_11891:
        /* <DEDUP_REMOVED lines=16> */
.L_x_11935:
        /* <DEDUP_REMOVED lines=13> */
.L_x_11937:
[----:B------:R-:W-:Y:S05]  /*1e430*/  BSYNC.RECONVERGENT B2 ;  /* 0x0000000000027941 */ /* 0x000fea0003800200 */
.L_x_11936:
        /* <DEDUP_REMOVED lines=55> */
[----:B------:R-:W-:Y:S01]  /*1e7b0*/  HFMA2 R28, -RZ, RZ, 0, 0 ;  /* 0x00000000ff1c7431 */ /* 0x000fe200000001ff */
[----:B------:R-:W-:Y:S01]  /*1e7c0*/  MOV R30, R188 ;  /* 0x000000bc001e7202 */ /* 0x000fe20000000f00 */
[----:B------:R-:W-:Y:S02]  /*1e7d0*/  VIADD R29, R163, 0x96a522ad ;  /* 0x96a522ada31d7836 */ /* 0x000fe40000000000 */
[----:B------:R-:W-:-:S03]  /*1e7e0*/  IMAD.MOV.U32 R25, RZ, RZ, R186 ;  /* 0x000000ffff197224 */ /* 0x000fc600078e00ba */
[----:B------:R-:W-:-:S07]  /*1e7f0*/  LOP3.LUT R29, R29, R26, R185, 0x96, !PT ;  /* 0x0000001a1d1d7212 */ /* 0x000fce00078e96b9 */
.L_x_11934:
[----:B------:R-:W-:Y:S05]  /*1e800*/  BSYNC.RECONVERGENT B1 ;  /* 0x0000000000017941 */ /* 0x000fea0003800200 */
.L_x_11933:
[----:B------:R-:W1:Y:S01]  /*1e810*/  LDC R185, c[0x0][0x408] ;  /* 0x00010200ffb97b82 */ /* 0x000e620000000800 */
[----:B0-----:R-:W-:Y:S01]  /*1e820*/  I2FP.F32.U32 R26, R25 ;  /* 0x00000019001a7245 */ /* 0x001fe20000201000 */
[----:B------:R-:W-:Y:S01]  /*1e830*/  IMAD.MOV.U32 R187, RZ, RZ, 0x2f800000 ;  /* 0x2f800000ffbb7424 */ /* 0x000fe200078e00ff */
[----:B-----5:R-:W-:Y:S01]  /*1e840*/  SHF.L.U32 R27, R156, 0x10, RZ ;  /* 0x000000109c1b7819 */ /* 0x020fe200000006ff */
[----:B------:R-:W-:Y:S01]  /*1e850*/  BSSY.RECONVERGENT B1, `(.L_x_11938) ;  /* 0x0000063000017945 */ /* 0x000fe20003800200 */
[----:B------:R-:W-:Y:S01]  /*1e860*/  LOP3.LUT R8, R8, 0xfffffffb, RZ, 0xc0, !PT ;  /* 0xfffffffb08087812 */ /* 0x000fe200078ec0ff */
[----:B------:R-:W-:Y:S01]  /*1e870*/  FFMA.FTZ R25, R26, R187, 1.1641532182693481445e-10 ;  /* 0x2f0000001a197423 */ /* 0x000fe200000100bb */
[----:B------:R-:W-:Y:S01]  /*1e880*/  PRMT R156, R156, 0x7632, R156 ;  /* 0x000076329c9c7816 */ /* 0x000fe2000000009c */
[----:B------:R-:W0:Y:S01]  /*1e890*/  LDC R186, c[0x0][0x404] ;  /* 0x00010100ffba7b82 */ /* 0x000e220000000800 */
[----:B------:R-:W-:Y:S01]  /*1e8a0*/  FMUL.FTZ R26, R27, R182 ;  /* 0x000000b61b1a7220 */ /* 0x000fe20000410000 */
[----:B------:R-:W-:Y:S01]  /*1e8b0*/  IMAD.MOV.U32 R170, RZ, RZ, 0x2 ;  /* 0x00000002ffaa7424 */ /* 0x000fe200078e00ff */
[----:B------:R-:W-:-:S02]  /*1e8c0*/  MOV R27, R30 ;  /* 0x0000001e001b7202 */ /* 0x000fc40000000f00 */
[----:B-1----:R-:W-:Y:S01]  /*1e8d0*/  FMUL.FTZ R26, R26, R185 ;  /* 0x000000b91a1a7220 */ /* 0x002fe20000410000 */
[----:B0-----:R-:W-:-:S04]  /*1e8e0*/  FSETP.GTU.FTZ.AND P1, PT, R25, R186, PT ;  /* 0x000000ba1900720b */ /* 0x001fc80003f3c000 */
[----:B------:R-:W-:Y:S02]  /*1e8f0*/  FSEL R25, R26, RZ, !P1 ;  /* 0x000000ff1a197208 */ /* 0x000fe40004800000 */
[----:B------:R-:W-:Y:S02]  /*1e900*/  PLOP3.LUT P2, PT, P1, PT, PT, 0x8, 0x80 ;  /* 0x000000000080781c */ /* 0x000fe40000f4e170 */
[----:B------:R-:W-:Y:S01]  /*1e910*/  ISETP.NE.AND P1, PT, R28, 0x1, PT ;  /* 0x000000011c00780c */ /* 0x000fe20003f25270 */
[----:B------:R-:W-:-:S10]  /*1e920*/  FMUL.FTZ R25, R25, R40 ;  /* 0x0000002819197220 */ /* 0x000fd40000410000 */
        /* <DEDUP_REMOVED lines=10> */
.L_x_11940:
        /* <DEDUP_REMOVED lines=13> */
.L_x_11942:
[----:B------:R-:W-:Y:S05]  /*1eaa0*/  BSYNC.RECONVERGENT B2 ;  /* 0x0000000000027941 */ /* 0x000fea0003800200 */
.L_x_11941:
        /* <DEDUP_REMOVED lines=61> */
.L_x_11939:
[----:B------:R-:W-:Y:S05]  /*1ee80*/  BSYNC.RECONVERGENT B1 ;  /* 0x0000000000017941 */ /* 0x000fea0003800200 */
.L_x_11938:
[----:B------:R-:W-:Y:S01]  /*1ee90*/  I2FP.F32.U32 R26, R27 ;  /* 0x0000001b001a7245 */ /* 0x000fe20000201000 */
[----:B------:R-:W-:Y:S01]  /*1eea0*/  BSSY.RECONVERGENT B1, `(.L_x_11943) ;  /* 0x0000062000017945 */ /* 0x000fe20003800200 */
[----:B------:R-:W-:Y:S01]  /*1eeb0*/  SHF.L.U32 R169, R156, 0x10, RZ ;  /* 0x000000109ca97819 */ /* 0x000fe200000006ff */
[----:B------:R-:W-:Y:S01]  /*1eec0*/  IMAD.MOV.U32 R156, RZ, RZ, 0x2 ;  /* 0x00000002ff9c7424 */ /* 0x000fe200078e00ff */
[----:B------:R-:W-:Y:S01]  /*1eed0*/  LOP3.LUT R8, R8, 0xfffffffd, RZ, 0xc0, !PT ;  /* 0xfffffffd08087812 */ /* 0x000fe200078ec0ff */
[----:B------:R-:W-:Y:S02]  /*1eee0*/  FFMA.FTZ R27, R26, R187, 1.1641532182693481445e-10 ;  /* 0x2f0000001a1b7423 */ /* 0x000fe400000100bb */
[----:B------:R-:W-:-:S03]  /*1eef0*/  FMUL.FTZ R26, R169, R182 ;  /* 0x000000b6a91a7220 */ /* 0x000fc60000410000 */
[----:B------:R-:W-:Y:S01]  /*1ef00*/  FSETP.GTU.FTZ.AND P1, PT, R27, R186, PT ;  /* 0x000000ba1b00720b */ /* 0x000fe20003f3c000 */
[----:B------:R-:W-:Y:S01]  /*1ef10*/  FMUL.FTZ R26, R26, R185 ;  /* 0x000000b91a1a7220 */ /* 0x000fe20000410000 */
[----:B------:R-:W-:Y:S02]  /*1ef20*/  MOV R27, R30 ;  /* 0x0000001e001b7202 */ /* 0x000fe40000000f00 */
[----:B------:R-:W-:Y:S02]  /*1ef30*/  PLOP3.LUT P2, PT, P1, PT, PT, 0x8, 0x80 ;  /* 0x000000000080781c */ /* 0x000fe40000f4e170 */
[----:B------:R-:W-:Y:S02]  /*1ef40*/  FSEL R26, R26, RZ, !P1 ;  /* 0x000000ff1a1a7208 */ /* 0x000fe40004800000 */
[----:B------:R-:W-:-:S03]  /*1ef50*/  ISETP.NE.AND P1, PT, R170, 0x1, PT ;  /* 0x00000001aa00780c */ /* 0x000fc60003f25270 */
[----:B------:R-:W-:-:S06]  /*1ef60*/  FMUL.FTZ R26, R26, R41 ;  /* 0x000000291a1a7220 */ /* 0x000fcc0000410000 */
[----:B------:R-:W-:-:S04]  /*1ef70*/  @P2 LOP3.LUT R8, R8, 0x2, RZ, 0xfc, !PT ;  /* 0x0000000208082812 */ /* 0x000fc800078efcff */
        /* <DEDUP_REMOVED lines=9> */
.L_x_11945:
        /* <DEDUP_REMOVED lines=13> */
.L_x_11947:
[----:B------:R-:W-:Y:S05]  /*1f0e0*/  BSYNC.RECONVERGENT B2 ;  /* 0x0000000000027941 */ /* 0x000fea0003800200 */
.L_x_11946:
        /* <DEDUP_REMOVED lines=61> */
.L_x_11944:
[----:B------:R-:W-:Y:S05]  /*1f4c0*/  BSYNC.RECONVERGENT B1 ;  /* 0x0000000000017941 */ /* 0x000fea0003800200 */
.L_x_11943:
[----:B------:R-:W-:Y:S01]  /*1f4d0*/  I2FP.F32.U32 R28, R27 ;  /* 0x0000001b001c7245 */ /* 0x000fe20000201000 */
[----:B------:R-:W-:Y:S01]  /*1f4e0*/  BSSY.RECONVERGENT B1, `(.L_x_11948) ;  /* 0x0000061000017945 */ /* 0x000fe20003800200 */
[----:B------:R-:W-:Y:S01]  /*1f4f0*/  SHF.L.U32 R169, R157, 0x10, RZ ;  /* 0x000000109da97819 */ /* 0x000fe200000006ff */
[----:B------:R-:W-:Y:S01]  /*1f500*/  IMAD.MOV.U32 R170, RZ, RZ, 0x2 ;  /* 0x00000002ffaa7424 */ /* 0x000fe200078e00ff */
[----:B------:R-:W-:Y:S01]  /*1f510*/  ISETP.NE.AND P2, PT, R156, 0x1, PT ;  /* 0x000000019c00780c */ /* 0x000fe20003f45270 */
[----:B------:R-:W-:Y:S02]  /*1f520*/  FFMA.FTZ R27, R28, R187, 1.1641532182693481445e-10 ;  /* 0x2f0000001c1b7423 */ /* 0x000fe400000100bb */
[----:B------:R-:W-:Y:S01]  /*1f530*/  FMUL.FTZ R28, R169, R182 ;  /* 0x000000b6a91c7220 */ /* 0x000fe20000410000 */
[----:B------:R-:W-:Y:S02]  /*1f540*/  PRMT R169, R157, 0x7632, R169 ;  /* 0x000076329da97816 */ /* 0x000fe400000000a9 */
[----:B------:R-:W-:Y:S01]  /*1f550*/  FSETP.GTU.FTZ.AND P1, PT, R27, R186, PT ;  /* 0x000000ba1b00720b */ /* 0x000fe20003f3c000 */
[----:B------:R-:W-:-:S05]  /*1f560*/  FMUL.FTZ R28, R28, R185 ;  /* 0x000000b91c1c7220 */ /* 0x000fca0000410000 */
        /* <DEDUP_REMOVED lines=13> */
.L_x_11950:
        /* <DEDUP_REMOVED lines=13> */
.L_x_11952:
[----:B------:R-:W-:Y:S05]  /*1f710*/  BSYNC.RECONVERGENT B2 ;  /* 0x0000000000027941 */ /* 0x000fea0003800200 */
.L_x_11951:
        /* <DEDUP_REMOVED lines=61> */
.L_x_11949:
[----:B------:R-:W-:Y:S05]  /*1faf0*/  BSYNC.RECONVERGENT B1 ;  /* 0x0000000000017941 */ /* 0x000fea0003800200 */
.L_x_11948:
        /* <DEDUP_REMOVED lines=22> */
.L_x_11955:
        /* <DEDUP_REMOVED lines=13> */
.L_x_11957:
[----:B------:R-:W-:Y:S05]  /*1fd30*/  BSYNC.RECONVERGENT B2 ;  /* 0x0000000000027941 */ /* 0x000fea0003800200 */
.L_x_11956:
        /* <DEDUP_REMOVED lines=61> */
.L_x_11954:
[----:B------:R-:W-:Y:S05]  /*20110*/  BSYNC.RECONVERGENT B1 ;  /* 0x0000000000017941 */ /* 0x000fea0003800200 */
.L_x_11953:
        /* <DEDUP_REMOVED lines=23> */
.L_x_11960:
        /* <DEDUP_REMOVED lines=13> */
.L_x_11962:
[----:B------:R-:W-:Y:S05]  /*20360*/  BSYNC.RECONVERGENT B2 ;  /* 0x0000000000027941 */ /* 0x000fea0003800200 */
.L_x_11961:
        /* <DEDUP_REMOVED lines=61> */
.L_x_11959:
[----:B------:R-:W-:Y:S05]  /*20740*/  BSYNC.RECONVERGENT B1 ;  /* 0x0000000000017941 */ /* 0x000fea0003800200 */
.L_x_11958:
        /* <DEDUP_REMOVED lines=22> */
.L_x_11965:
        /* <DEDUP_REMOVED lines=13> */
.L_x_11967:
[----:B------:R-:W-:Y:S05]  /*20980*/  BSYNC.RECONVERGENT B2 ;  /* 0x0000000000027941 */ /* 0x000fea0003800200 */
.L_x_11966:
        /* <DEDUP_REMOVED lines=61> */
.L_x_11964:
[----:B------:R-:W-:Y:S05]  /*20d60*/  BSYNC.RECONVERGENT B1 ;  /* 0x0000000000017941 */ /* 0x000fea0003800200 */
.L_x_11963:
        /* <DEDUP_REMOVED lines=23> */
.L_x_11970:
        /* <DEDUP_REMOVED lines=15> */
.L_x_11972:
[----:B------:R-:W-:Y:S05]  /*20fd0*/  BSYNC.RECONVERGENT B2 ;  /* 0x0000000000027941 */ /* 0x000fea0003800200 */
.L_x_11971:
        /* <DEDUP_REMOVED lines=61> */
.L_x_11969:
[----:B------:R-:W-:Y:S05]  /*213b0*/  BSYNC.RECONVERGENT B1 ;  /* 0x0000000000017941 */ /* 0x000fea0003800200 */
.L_x_11968:
        /* <DEDUP_REMOVED lines=11> */
[----:B------:R-:W-:-:S05]  /*21470*/  FMUL.FTZ R185, R182, R39 ;  /* 0x00000027b6b97220 */ /* 0x000fca0000410000 */
[----:B------:R-:W-:-:S07]  /*21480*/  F2FP.BF16.F32.PACK_AB R159, R185, R180 ;  /* 0x000000b4b99f723e */ /* 0x000fce00000010ff */
.L_x_11932:
        /* <DEDUP_REMOVED lines=12> */
[----:B------:R-:W-:Y:S02]  /*21550*/  SEL R191, RZ, 0x1, !P3 ;  /* 0x00000001ffbf7807 */ /* 0x000fe40005800000 */
[----:B------:R-:W-:Y:S01]  /*21560*/  LOP3.LUT R194, R194, R196, R195, 0xfe, !PT ;  /* 0x000000c4c2c27212 */ /* 0x000fe200078efec3 */
[----:B0-----:R-:W-:Y:S01]  /*21570*/  IMAD.WIDE.U32 R192, R183, 0x10, R192 ;  /* 0x00000010b7c07825 */ /* 0x001fe200078e00c0 */
[----:B------:R-:W-:-:S02]  /*21580*/  LOP3.LUT R190, R182, R189, RZ, 0xfc, !PT ;  /* 0x000000bdb6be7212 */ /* 0x000fc400078efcff */
[----:B------:R-:W-:Y:S02]  /*21590*/  LOP3.LUT R191, R194, R191, RZ, 0xfc, !PT ;  /* 0x000000bfc2bf7212 */ /* 0x000fe400078efcff */
[----:B------:R0:W-:Y:S01]  /*215a0*/  STG.E.128 desc[UR6][R192.64], R156 ;  /* 0x0000009cc0007986 */ /* 0x0001e2000c101d06 */
[----:B-1----:R-:W-:-:S04]  /*215b0*/  IMAD.WIDE.U32 R182, R183, 0x8, R186 ;  /* 0x00000008b7b67825 */ /* 0x002fc800078e00ba */
[----:B------:R-:W-:Y:S01]  /*215c0*/  IMAD.MOV.U32 R186, RZ, RZ, R184 ;  /* 0x000000ffffba7224 */ /* 0x000fe200078e00b8 */
[----:B------:R0:W-:Y:S06]  /*215d0*/  STG.E.64 desc[UR6][R182.64], R190 ;  /* 0x000000beb6007986 */ /* 0x0001ec000c101b06 */
.L_x_11890:
[----:B------:R-:W-:Y:S05]  /*215e0*/  BSYNC.RECONVERGENT B0 ;  /* 0x0000000000007941 */ /* 0x000fea0003800200 */
.L_x_11889:
[----:B0-234-:R-:W-:Y:S01]  /*215f0*/  FADD.FTZ R157, RZ, R9 ;  /* 0x00000009ff9d7221 */ /* 0x01dfe20000010000 */
[----:B------:R-:W-:Y:S01]  /*21600*/  LOP3.LUT P1, RZ, R8, 0x8, RZ, 0xc0, !PT ;  /* 0x0000000808ff7812 */ /* 0x000fe2000782c0ff */
        /* <DEDUP_REMOVED lines=150> */
.L_x_11996:
        /* <DEDUP_REMOVED lines=11> */
[----:B0-----:R-:W0:Y:S01]  /*22020*/  MUFU.RSQ R184, R158 ;  /* 0x0000009e00b87308 */ /* 0x001e220000001400 */
[----:B-1----:R-:W-:-:S05]  /*22030*/  @!P5 IMAD.WIDE R190, R3, 0x4, R190 ;  /* 0x0000000403bed825 */ /* 0x002fca00078e02be */
[----:B------:R1:W-:Y:S01]  /*22040*/  @!P5 STG.E desc[UR6][R190.64], R157 ;  /* 0x0000009dbe00d986 */ /* 0x0003e2000c101906 */
[----:B--2---:R-:W-:-:S05]  /*22050*/  @!P5 IMAD.WIDE R182, R3, 0x4, R182 ;  /* 0x0000000403b6d825 */ /* 0x004fca00078e02b6 */
[----:B0-----:R1:W-:Y:S01]  /*22060*/  @!P5 STG.E desc[UR6][R182.64], R184 ;  /* 0x000000b8b600d986 */ /* 0x0013e2000c101906 */
        /* <DEDUP_REMOVED lines=33> */
.L_x_11975:
[----:B------:R-:W-:Y:S05]  /*22280*/  BSYNC.RECONVERGENT B0 ;  /* 0x0000000000007941 */ /* 0x000fea0003800200 */
.L_x_11974:
[----:B------:R-:W-:Y:S01]  /*22290*/  LOP3.LUT P1, RZ, R8, 0x80, RZ, 0xc0, !PT ;  /* 0x0000008008ff7812 */ /* 0x000fe2000782c0ff */
        /* <DEDUP_REMOVED lines=34> */
.L_x_11977:
[----:B------:R-:W-:Y:S05]  /*224c0*/  BSYNC.RECONVERGENT B0 ;  /* 0x0000000000007941 */ /* 0x000fea0003800200 */
.L_x_11976:
[----:B------:R-:W-:Y:S01]  /*224d0*/  LOP3.LUT P1, RZ, R8, 0x20, RZ, 0xc0, !PT ;  /* 0x0000002008ff7812 */ /* 0x000fe2000782c0ff */
        /* <DEDUP_REMOVED lines=34> */
.L_x_11979:
[----:B------:R-:W-:Y:S05]  /*22700*/  BSYNC.RECONVERGENT B0 ;  /* 0x0000000000007941 */ /* 0x000fea0003800200 */
.L_x_11978:
[----:B------:R-:W-:Y:S01]  /*22710*/  LOP3.LUT P1, RZ, R8, 0x10, RZ, 0xc0, !PT ;  /* 0x0000001008ff7812 */ /* 0x000fe2000782c0ff */
        /* <DEDUP_REMOVED lines=34> */
.L_x_11981:
[----:B------:R-:W-:Y:S05]  /*22940*/  BSYNC.RECONVERGENT B0 ;  /* 0x0000000000007941 */ /* 0x000fea0003800200 */
.L_x_11980:
        /* <DEDUP_REMOVED lines=33> */
.L_x_11983:
[----:B------:R-:W-:Y:S05]  /*22b60*/  BSYNC.RECONVERGENT B0 ;  /* 0x0000000000007941 */ /* 0x000fea0003800200 */
.L_x_11982:
[----:B01234-:R-:W0:Y:S02]  /*22b70*/  LDC.64 R156, c[0x0][0x380] ;  /* 0x0000e000ff9c7b82 */ /* 0x01fe240000000a00 */
[----:B0-----:R-:W-:-:S04]  /*22b80*/  LEA R3, R156, R3, 0x2 ;  /* 0x000000039c037211 */ /* 0x001fc800078e10ff */
[----:B------:R-:W-:-:S13]  /*22b90*/  ISETP.GE.AND P0, PT, R3, R157, PT ;  /* 0x0000009d0300720c */ /* 0x000fda0003f06270 */
[----:B------:R-:W-:Y:S05]  /*22ba0*/  @!P0 BRA `(.L_x_11984) ;  /* 0xfffffde400488947 */ /* 0x000fea000383ffff */
[----:B------:R-:W-:Y:S05]  /*22bb0*/  EXIT ;  /* 0x000000000000794d */ /* 0x000fea0003800000 */
.L_x_11973:
        /* <DEDUP_REMOVED lines=8> */
.L_x_11986:
[----:B------:R-:W-:Y:S05]  /*22c40*/  BSYNC B0 ;  /* 0x0000000000007941 */ /* 0x000fea0003800000 */
.L_x_11985:
        /* <DEDUP_REMOVED lines=9> */
.L_x_11987:
[----:B------:R-:W-:Y:S01]  /*22ce0*/  HFMA2 R191, -RZ, RZ, 0, 2.384185791015625e-07 ;  /* 0x00000004ffbf7431 */ /* 0x000fe200000001ff */
[----:B------:R-:W-:-:S05]  /*22cf0*/  MOV R158, R189 ;  /* 0x000000bd009e7202 */ /* 0x000fca0000000f00 */
[----:B------:R-:W-:-:S04]  /*22d00*/  FADD.FTZ R181, R159, R158 ;  /* 0x0000009e9fb57221 */ /* 0x000fc80000010000 */
[----:B------:R-:W-:-:S07]  /*22d10*/  IMAD.MOV.U32 R190, RZ, RZ, R181 ;  /* 0x000000ffffbe7224 */ /* 0x000fce00078e00b5 */
[----:B------:R-:W-:Y:S05]  /*22d20*/  WARPSYNC.COLLECTIVE R187, `(.L_x_11988) ;  /* 0x00000000bb087348 */ /* 0x000fea0003c00000 */
[----:B------:R0:W1:Y:S02]  /*22d30*/  SHFL.BFLY P6, R189, R190, R191, R192 ;  /* 0x0c0000bfbebd7389 */ /* 0x00006400000c00c0 */
[----:B01----:R-:W-:Y:S05]  /*22d40*/  ENDCOLLECTIVE ;  /* 0x000000000000791b */ /* 0x003fea0003800000 */
.L_x_11988:
        /* <DEDUP_REMOVED lines=8> */
.L_x_11989:
[----:B------:R-:W-:Y:S01]  /*22dd0*/  HFMA2 R191, -RZ, RZ, 0, 9.5367431640625e-07 ;  /* 0x00000010ffbf7431 */ /* 0x000fe200000001ff */
[----:B------:R-:W-:-:S05]  /*22de0*/  MOV R157, R189 ;  /* 0x000000bd009d7202 */ /* 0x000fca0000000f00 */
[----:B------:R-:W-:-:S04]  /*22df0*/  FADD.FTZ R183, R182, R157 ;  /* 0x0000009db6b77221 */ /* 0x000fc80000010000 */
[----:B------:R-:W-:-:S07]  /*22e00*/  IMAD.MOV.U32 R190, RZ, RZ, R183 ;  /* 0x000000ffffbe7224 */ /* 0x000fce00078e00b7 */
[----:B------:R-:W-:Y:S05]  /*22e10*/  WARPSYNC.COLLECTIVE R187, `(.L_x_11990) ;  /* 0x00000000bb087348 */ /* 0x000fea0003c00000 */
[----:B------:R0:W1:Y:S02]  /*22e20*/  SHFL.BFLY P6, R189, R190, R191, R192 ;  /* 0x0c0000bfbebd7389 */ /* 0x00006400000c00c0 */
[----:B01----:R-:W-:Y:S05]  /*22e30*/  ENDCOLLECTIVE ;  /* 0x000000000000791b */ /* 0x003fea0003800000 */
.L_x_11990:
[----:B------:R-:W-:Y:S02]  /*22e40*/  IMAD.MOV.U32 R191, RZ, RZ, 0x1 ;  /* 0x00000001ffbf7424 */ /* 0x000fe400078e00ff */
[----:B------:R-:W-:Y:S01]  /*22e50*/  IMAD.MOV.U32 R184, RZ, RZ, R189 ;  /* 0x000000ffffb87224 */ /* 0x000fe200078e00bd */
        /* <DEDUP_REMOVED lines=88> */
.L_x_11991:
[----:B------:R-:W-:Y:S01]  /*233e0*/  HFMA2 R191, -RZ, RZ, 0, 1.1920928955078125e-07 ;  /* 0x00000002ffbf7431 */ /* 0x000fe200000001ff */
[----:B------:R-:W-:-:S05]  /*233f0*/  MOV R159, R189 ;  /* 0x000000bd009f7202 */ /* 0x000fca0000000f00 */
[----:B------:R-:W-:-:S04]  /*23400*/  FADD.FTZ R159, R156, R159 ;  /* 0x0000009f9c9f7221 */ /* 0x000fc80000010000 */
[----:B------:R-:W-:-:S07]  /*23410*/  IMAD.MOV.U32 R190, RZ, RZ, R159 ;  /* 0x000000ffffbe7224 */ /* 0x000fce00078e009f */
[----:B------:R-:W-:Y:S05]  /*23420*/  WARPSYNC.COLLECTIVE R187, `(.L_x_11992) ;  /* 0x00000000bb087348 */ /* 0x000fea0003c00000 */
[----:B------:R0:W1:Y:S02]  /*23430*/  SHFL.BFLY P6, R189, R190, R191, R192 ;  /* 0x0c0000bfbebd7389 */ /* 0x00006400000c00c0 */
[----:B01----:R-:W-:Y:S05]  /*23440*/  ENDCOLLECTIVE ;  /* 0x000000000000791b */ /* 0x003fea0003800000 */
.L_x_11992:
[----:B------:R-:W-:Y:S02]  /*23450*/  IMAD.MOV.U32 R191, RZ, RZ, 0x4 ;  /* 0x00000004ffbf7424 */ /* 0x000fe400078e00ff */
[----:B------:R-:W-:-:S04]  /*23460*/  IMAD.MOV.U32 R182, RZ, RZ, R189 ;  /* 0x000000ffffb67224 */ /* 0x000fc800078e00bd */
[----:B------:R-:W-:-:S05]  /*23470*/  FADD.FTZ R182, R159, R182 ;  /* 0x000000b69fb67221 */ /* 0x000fca0000010000 */
[----:B------:R-:W-:-:S07]  /*23480*/  MOV R190, R182 ;  /* 0x000000b600be7202 */ /* 0x000fce0000000f00 */
[----:B------:R-:W-:Y:S05]  /*23490*/  WARPSYNC.COLLECTIVE R187, `(.L_x_11993) ;  /* 0x00000000bb087348 */ /* 0x000fea0003c00000 */
[----:B------:R0:W1:Y:S02]  /*234a0*/  SHFL.BFLY P6, R189, R190, R191, R192 ;  /* 0x0c0000bfbebd7389 */ /* 0x00006400000c00c0 */
[----:B01----:R-:W-:Y:S05]  /*234b0*/  ENDCOLLECTIVE ;  /* 0x000000000000791b */ /* 0x003fea0003800000 */
.L_x_11993:
[----:B------:R-:W-:Y:S01]  /*234c0*/  HFMA2 R191, -RZ, RZ, 0, 4.76837158203125e-07 ;  /* 0x00000008ffbf7431 */ /* 0x000fe200000001ff */
[----:B------:R-:W-:-:S05]  /*234d0*/  MOV R181, R189 ;  /* 0x000000bd00b57202 */ /* 0x000fca0000000f00 */
[----:B------:R-:W-:-:S04]  /*234e0*/  FADD.FTZ R181, R182, R181 ;  /* 0x000000b5b6b57221 */ /* 0x000fc80000010000 */
[----:B------:R-:W-:-:S07]  /*234f0*/  IMAD.MOV.U32 R190, RZ, RZ, R181 ;  /* 0x000000ffffbe7224 */ /* 0x000fce00078e00b5 */
[----:B------:R-:W-:Y:S05]  /*23500*/  WARPSYNC.COLLECTIVE R187, `(.L_x_11994) ;  /* 0x00000000bb087348 */ /* 0x000fea0003c00000 */
[----:B------:R0:W1:Y:S02]  /*23510*/  SHFL.BFLY P6, R189, R190, R191, R192 ;  /* 0x0c0000bfbebd7389 */ /* 0x00006400000c00c0 */
[----:B01----:R-:W-:Y:S05]  /*23520*/  ENDCOLLECTIVE ;  /* 0x000000000000791b */ /* 0x003fea0003800000 */
.L_x_11994:
[----:B------:R-:W-:Y:S02]  /*23530*/  IMAD.MOV.U32 R191, RZ, RZ, 0x10 ;  /* 0x00000010ffbf7424 */ /* 0x000fe400078e00ff */
[----:B------:R-:W-:-:S04]  /*23540*/  IMAD.MOV.U32 R184, RZ, RZ, R189 ;  /* 0x000000ffffb87224 */ /* 0x000fc800078e00bd */
[----:B------:R-:W-:-:S05]  /*23550*/  FADD.FTZ R184, R181, R184 ;  /* 0x000000b8b5b87221 */ /* 0x000fca0000010000 */
[----:B------:R-:W-:-:S07]  /*23560*/  MOV R190, R184 ;  /* 0x000000b800be7202 */ /* 0x000fce0000000f00 */
[----:B------:R-:W-:Y:S05]  /*23570*/  WARPSYNC.COLLECTIVE R187, `(.L_x_11995) ;  /* 0x00000000bb087348 */ /* 0x000fea0003c00000 */
[----:B------:R0:W1:Y:S02]  /*23580*/  SHFL.BFLY P6, R189, R190, R191, R192 ;  /* 0x0c0000bfbebd7389 */ /* 0x00006400000c00c0 */
[----:B01----:R-:W-:Y:S05]  /*23590*/  ENDCOLLECTIVE ;  /* 0x000000000000791b */ /* 0x003fea0003800000 */
.L_x_11995:
[----:B------:R-:W-:Y:S01]  /*235a0*/  MOV R183, R189 ;  /* 0x000000bd00b77202 */ /* 0x000fe20000000f00 */
[----:B------:R-:W-:Y:S06]  /*235b0*/  BRA `(.L_x_11996) ;  /* 0xffffffe8006c7947 */ /* 0x000fec000383ffff */
.L_x_11997:
        /* <DEDUP_REMOVED lines=12> */
.L_x_45812:


//--------------------- .text._ZN10layer_norm13ln_fwd_kernelINS_13Kernel_traitsIf13__nv_bfloat16S2_S2_fjLj1280ELj1ELj4ELj1ELj16ENS_18Kernel_traits_baseILj1280EfS2_S2_S2_fjLj128EEEEELb1ELb1ELb0ELb1EEEvNS_9FwdParamsE --------------------------
	.section	.text._ZN10layer_norm13ln_fwd_kernelINS_13Kernel_traitsIf13__nv_bfloat16S2_S2_fjLj1280ELj1ELj4ELj1ELj16ENS_18Kernel_traits_baseILj1280EfS2_S2_S2_fjLj128EEEEELb1ELb1ELb0ELb1EEEvNS_9FwdParamsE,"ax",@progbits
	.align	128
        .global         _ZN10layer_norm13ln_fwd_kernelINS_13Kernel_traitsIf13__nv_bfloat16S2_S2_fjLj1280ELj1ELj4ELj1ELj16ENS_18Kernel_traits_baseILj1280EfS2_S2_S2_fjLj128EEEEELb1ELb1ELb0ELb1EEEvNS_9FwdParamsE
        .type           _ZN10layer_norm13ln_fwd_kernelINS_13Kernel_traitsIf13__nv_bfloat16S2_S2_fjLj1280ELj1ELj4ELj1ELj16ENS_18Kernel_traits_baseILj1280EfS2_S2_S2_fjLj128EEEEELb1ELb1ELb0ELb1EEEvNS_9FwdParamsE,@function
        .size           _ZN10layer_norm13ln_fwd_kernelINS_13Kernel_traitsIf13__nv_bfloat16S2_S2_fjLj1280ELj1ELj4ELj1ELj16ENS_18Kernel_traits_baseILj1280EfS2_S2_S2_fjLj128EEEEELb1ELb1ELb0ELb1EEEvNS_9FwdParamsE,(.L_x_45813 - _ZN10layer_norm13ln_fwd_kernelINS_13Kernel_traitsIf13__nv_bfloat16S2_S2_fjLj1280ELj1ELj4ELj1ELj16ENS_18Kernel_traits_baseILj1280EfS2_S2_S2_fjLj128EEEEELb1ELb1ELb0ELb1EEEvNS_9FwdParamsE)
        .other          _ZN10layer_norm13ln_fwd_kernelINS_13Kernel_traitsIf13__nv_bfloat16S2_S2_fjLj1280ELj1ELj4ELj1ELj16ENS_18Kernel_traits_baseILj1280EfS2_S2_S2_fjLj128EEEEELb1ELb1ELb0ELb1EEEvNS_9FwdParamsE,@"STO_CUDA_ENTRY STV_DEFAULT"
_ZN10layer_norm13ln_fwd_kernelINS_13Kernel_traitsIf13__nv_bfloat16S2_S2_fjLj1280ELj1ELj4ELj1ELj16ENS_18Kernel_traits_baseILj1280EfS2_S2_S2_fjLj128EEEEELb1ELb1ELb0ELb1EEEvNS_9FwdParamsE:
.text._ZN10layer_norm13ln_fwd_kernelINS_13Kernel_traitsIf13__nv_bfloat16S2_S2_fjLj1280ELj1ELj4ELj1ELj16ENS_18Kernel_traits_baseILj1280EfS2_S2_S2_fjLj128EEEEELb1ELb1ELb0ELb1EEEvNS_9FwdParamsE:
        /* <DEDUP_REMOVED lines=65> */
.L_x_11998:
        /* <DEDUP_REMOVED lines=44> */
.L_x_11999:
[----:B------:R-:W1:Y:S02]  /*06d0*/  LDCU UR4, c[0x0][0x384] ;  /* 0x00007080ff0477ac */ /* 0x000e640008000800 */
[----:B-1----:R-:W-:-:S13]  /*06e0*/  ISETP.GE.AND P0, PT, R0, UR4, PT ;  /* 0x0000000400007c0c */ /* 0x002fda000bf06270 */
[----:B------:R-:W-:Y:S05]  /*06f0*/  @P0 EXIT ;  /* 0x000000000000094d */ /* 0x000fea0003800000 */
[----:B0-----:R-:W0:Y:S01]  /*0700*/  LDC R5, c[0x0][0x360] ;  /* 0x0000d800ff057b82 */ /* 0x001e220000000800 */
[----:B------:R-:W-:Y:S01]  /*0710*/  IMAD.HI.U32 R7, R2, -0x2daee0ad, RZ ;  /* 0xd2511f5302077827 */ /* 0x000fe200078e00ff */
[----:B------:R-:W-:Y:S01]  /*0720*/  LOP3.LUT R6, R6, 0xfffffff7, RZ, 0xc0, !PT ;  /* 0xfffffff706067812 */ /* 0x000fe200078ec0ff */
[----:B------:R-:W1:Y:S01]  /*0730*/  LDCU UR13, c[0x0][0x404] ;  /* 0x00008080ff0d77ac */ /* 0x000e620008000800 */
[----:B------:R-:W-:Y:S01]  /*0740*/  LOP3.LUT R160, R160, 0x3, RZ, 0xc0, !PT ;  /* 0x00000003a0a07812 */ /* 0x000fe200078ec0ff */
[----:B------:R-:W-:Y:S01]  /*0750*/  IMAD R12, R2, -0x2daee0ad, RZ ;  /* 0xd2511f53020c7824 */ /* 0x000fe200078e02ff */
[----:B-----5:R-:W-:Y:S01]  /*0760*/  LOP3.LUT R7, R7, R183, RZ, 0x3c, !PT ;  /* 0x000000b707077212 */ /* 0x020fe200078e3cff */
[----:B------:R-:W-:Y:S01]  /*0770*/  VIADD R13, R183, 0xbb67ae85 ;  /* 0xbb67ae85b70d7836 */ /* 0x000fe20000000000 */
[----:B------:R-:W2:Y:S03]  /*0780*/  LDCU UR14, c[0x0][0x408] ;  /* 0x00008100ff0e77ac */ /* 0x000ea60008000800 */
[----:B------:R-:W-:Y:S01]  /*0790*/  IMAD.HI.U32 R8, R7, -0x326172a9, RZ ;  /* 0xcd9e8d5707087827 */ /* 0x000fe200078e00ff */
[----:B------:R-:W3:Y:S01]  /*07a0*/  LDCU UR10, c[0x0][0x388] ;  /* 0x00007100ff0a77ac */ /* 0x000ee20008000800 */
[----:B------:R-:W4:Y:S01]  /*07b0*/  LDCU.U8 UR12, c[0x0][0x410] ;  /* 0x00008200ff0c77ac */ /* 0x000f220008000000 */
[----:B------:R-:W0:Y:S02]  /*07c0*/  LDCU UR11, c[0x0][0x448] ;  /* 0x00008900ff0b77ac */ /* 0x000e240008000800 */
[----:B0-----:R-:W-:Y:S01]  /*07d0*/  IMAD R4, R5, UR5, R10 ;  /* 0x0000000505047c24 */ /* 0x001fe2000f8e020a */
[----:B------:R-:W-:Y:S01]  /*07e0*/  IADD3 R10, PT, PT, R182, -0x61c88647, RZ ;  /* 0x9e3779b9b60a7810 */ /* 0x000fe20007ffe0ff */
[----:B------:R-:W0:Y:S02]  /*07f0*/  LDCU.64 UR4, c[0x0][0x3e0] ;  /* 0x00007c00ff0477ac */ /* 0x000e240008000a00 */
        /* <DEDUP_REMOVED lines=15> */
[----:B------:R-:W-:-:S03]  /*08f0*/  LOP3.LUT R5, R7, R10, R5, 0x96, !PT ;  /* 0x0000000a07057212 */ /* 0x000fc600078e9605 */
[----:B------:R-:W-:Y:S01]  /*0900*/  IMAD R10, R11, -0x326172a9, RZ ;  /* 0xcd9e8d570b0a7824 */ /* 0x000fe200078e02ff */
[----:B------:R-:W-:Y:S01]  /*0910*/  LOP3.LUT R9, R13, R12, R9, 0x96, !PT ;  /* 0x0000000c0d097212 */ /* 0x000fe200078e9609 */
[----:B------:R-:W-:Y:S02]  /*0920*/  IMAD R11, R8, -0x2daee0ad, RZ ;  /* 0xd2511f53080b7824 */ /* 0x000fe400078e02ff */
[----:B------:R-:W-:-:S04]  /*0930*/  IMAD.HI.U32 R8, R5, -0x2daee0ad, RZ ;  /* 0xd2511f5305087827 */ /* 0x000fc800078e00ff */
[----:B------:R-:W-:Y:S01]  /*0940*/  VIADD R13, R183, 0x32370b8f ;  /* 0x32370b8fb70d7836 */ /* 0x000fe20000000000 */
[----:B------:R-:W-:Y:S01]  /*0950*/  @P0 LOP3.LUT R6, R6, 0x8, RZ, 0xfc, !PT ;  /* 0x0000000806060812 */ /* 0x000fe200078efcff */
[----:B------:R-:W-:Y:S02]  /*0960*/  VIADD R12, R182, 0xdaa66d2b ;  /* 0xdaa66d2bb60c7836 */ /* 0x000fe40000000000 */
[----:B------:R-:W-:Y:S01]  /*0970*/  IMAD.HI.U32 R7, R9, -0x326172a9, RZ ;  /* 0xcd9e8d5709077827 */ /* 0x000fe200078e00ff */
[----:B------:R-:W-:Y:S02]  /*0980*/  LOP3.LUT R8, R13, R11, R8, 0x96, !PT ;  /* 0x0000000b0d087212 */ /* 0x000fe400078e9608 */
[----:B------:R-:W-:Y:S02]  /*0990*/  IADD3 R13, PT, PT, R183, -0x126145ec, RZ ;  /* 0xed9eba14b70d7810 */ /* 0x000fe40007ffe0ff */
[----:B------:R-:W-:Y:S01]  /*09a0*/  LOP3.LUT R7, R12, R10, R7, 0x96, !PT ;  /* 0x0000000a0c077212 */ /* 0x000fe200078e9607 */
[----:B------:R-:W-:-:S02]  /*09b0*/  IMAD R12, R5, -0x2daee0ad, RZ ;  /* 0xd2511f53050c7824 */ /* 0x000fc400078e02ff */
        /* <DEDUP_REMOVED lines=15> */
[----:B------:R-:W-:Y:S02]  /*0ab0*/  IMAD R10, R11, -0x326172a9, RZ ;  /* 0xcd9e8d570b0a7824 */ /* 0x000fe400078e02ff */
[----:B------:R-:W-:-:S04]  /*0ac0*/  IMAD.HI.U32 R5, R7, -0x326172a9, RZ ;  /* 0xcd9e8d5707057827 */ /* 0x000fc800078e00ff */
[----:B------:R-:W-:Y:S02]  /*0ad0*/  VIADD R9, R182, 0xb54cda56 ;  /* 0xb54cda56b6097836 */ /* 0x000fe40000000000 */
[----:B------:R-:W-:Y:S02]  /*0ae0*/  VIADD R13, R183, 0x646e171e ;  /* 0x646e171eb70d7836 */ /* 0x000fe40000000000 */
[----:B------:R-:W-:Y:S01]  /*0af0*/  IMAD.HI.U32 R11, R8, -0x2daee0ad, RZ ;  /* 0xd2511f53080b7827 */ /* 0x000fe200078e00ff */
[----:B------:R-:W-:Y:S02]  /*0b00*/  LOP3.LUT R5, R9, R10, R5, 0x96, !PT ;  /* 0x0000000a09057212 */ /* 0x000fe400078e9605 */
[----:B------:R-:W-:Y:S02]  /*0b10*/  IADD3 R9, PT, PT, R182, 0x5384540f, RZ ;  /* 0x5384540fb6097810 */ /* 0x000fe40007ffe0ff */
[----:B------:R-:W-:Y:S01]  /*0b20*/  LOP3.LUT R11, R13, R12, R11, 0x96, !PT ;  /* 0x0000000c0d0b7212 */ /* 0x000fe200078e960b */
[----:B------:R-:W-:-:S02]  /*0b30*/  IMAD R13, R8, -0x2daee0ad, RZ ;  /* 0xd2511f53080d7824 */ /* 0x000fc400078e02ff */
[----:B------:R-:W-:-:S04]  /*0b40*/  IMAD.HI.U32 R10, R5, -0x2daee0ad, RZ ;  /* 0xd2511f53050a7827 */ /* 0x000fc800078e00ff */
[----:B------:R-:W-:Y:S02]  /*0b50*/  VIADD R12, R183, 0x1fd5c5a3 ;  /* 0x1fd5c5a3b70c7836 */ /* 0x000fe40000000000 */
[----:B------:R-:W-:Y:S02]  /*0b60*/  IMAD R8, R7, -0x326172a9, RZ ;  /* 0xcd9e8d5707087824 */ /* 0x000fe400078e02ff */
        /* <DEDUP_REMOVED lines=22> */
.L_x_12410:
[----:B------:R-:W-:Y:S01]  /*0cd0*/  LOP3.LUT P1, RZ, R6, 0x8, RZ, 0xc0, !PT ;  /* 0x0000000806ff7812 */ /* 0x000fe2000782c0ff */
[----:B------:R-:W0:Y:S01]  /*0ce0*/  S2R R7, SR_TID.X ;  /* 0x0000000000077919 */ /* 0x000e220000002100 */
[----:B-1----:R-:W1:Y:S01]  /*0cf0*/  LDC.64 R192, c[0x0][0x390] ;  /* 0x0000e400ffc07b82 */ /* 0x002e620000000a00 */
        /* <DEDUP_REMOVED lines=12> */
[C---:B------:R-:W-:Y:S01]  /*0dc0*/  IADD3 R23, PT, PT, R182.reuse, -0x255992d5, RZ ;  /* 0xdaa66d2bb6177810 */ /* 0x040fe20007ffe0ff */
[C---:B------:R-:W-:Y:S01]  /*0dd0*/  VIADD R24, R183.reuse, 0x96a522ad ;  /* 0x96a522adb7187836 */ /* 0x040fe20000000000 */
[----:B------:R-:W-:Y:S01]  /*0de0*/  ISETP.NE.AND.EX P0, PT, RZ, UR9, PT, P0 ;  /* 0x00000009ff007c0c */ /* 0x000fe2000bf05300 */
[----:B------:R-:W-:Y:S01]  /*0df0*/  VIADD R25, R182, 0x1715609d ;  /* 0x1715609db6197836 */ /* 0x000fe20000000000 */
        /* <DEDUP_REMOVED lines=18> */
.L_x_45652:
[----:B------:R-:W-:Y:S05]  /*0f20*/  BRX R10 -0xf30                                         (*"BRANCH_TARGETS .L_x_45653,.L_x_45654,.L_x_45655"*) ;  /* 0xfffffff00a347949 */ /* 0x000fea000383ffff */
.L_x_45655:
[----:B------:R-:W-:Y:S01]  /*0f30*/  VIADD R10, R160, 0x1 ;  /* 0x00000001a00a7836 */ /* 0x000fe20000000000 */
[----:B------:R-:W-:Y:S01]  /*0f40*/  MOV R9, R195 ;  /* 0x000000c300097202 */ /* 0x000fe20000000f00 */
[----:B------:R-:W-:Y:S01]  /*0f50*/  IMAD.MOV.U32 R18, RZ, RZ, R156 ;  /* 0x000000ffff127224 */ /* 0x000fe200078e009c */
[----:B------:R-:W-:Y:S06]  /*0f60*/  BRA `(.L_x_12002) ;  /* 0x0000000400247947 */ /* 0x000fec0003800000 */
.L_x_45653:
[----:B------:R-:W-:Y:S01]  /*0f70*/  IMAD.MOV.U32 R18, RZ, RZ, R156 ;  /* 0x000000ffff127224 */ /* 0x000fe200078e009c */
[----:B------:R-:W-:Y:S01]  /*0f80*/  MOV R9, R197 ;  /* 0x000000c500097202 */ /* 0x000fe20000000f00 */
[----:B------:R-:W-:Y:S01]  /*0f90*/  IMAD.MOV.U32 R10, RZ, RZ, 0x3 ;  /* 0x00000003ff0a7424 */ /* 0x000fe200078e00ff */
[----:B------:R-:W-:Y:S06]  /*0fa0*/  BRA `(.L_x_12002) ;  /* 0x0000000400147947 */ /* 0x000fec0003800000 */
.L_x_45654:
        /* <DEDUP_REMOVED lines=13> */
.L_x_12004:
[----:B------:R-:W-:Y:S05]  /*1080*/  BSYNC.RECONVERGENT B1 ;  /* 0x0000000000017941 */ /* 0x000fea0003800200 */
.L_x_12003:
        /* <DEDUP_REMOVED lines=46> */
[----:B------:R-:W-:-:S04]  /*1370*/  VIADD R9, R182, 0xf1bbcdc8 ;  /* 0xf1bbcdc8b6097836 */ /* 0x000fc80000000000 */
[----:B------:R-:W-:Y:S01]  /*1380*/  IMAD.WIDE.U32 R194, R194, -0x326172a9, RZ ;  /* 0xcd9e8d57c2c27825 */ /* 0x000fe200078e00ff */
[----:B------:R-:W-:Y:S02]  /*1390*/  LOP3.LUT R18, R9, R20, R17, 0x96, !PT ;  /* 0x0000001409127212 */ /* 0x000fe400078e9611 */
[----:B------:R-:W-:-:S03]  /*13a0*/  IADD3 R9, PT, PT, R182, -0x700cb87f, RZ ;  /* 0x8ff34781b6097810 */ /* 0x000fc60007ffe0ff */
[----:B------:R-:W-:Y:S01]  /*13b0*/  IMAD.WIDE.U32 R18, R18, -0x2daee0ad, RZ ;  /* 0xd2511f5312127825 */ /* 0x000fe200078e00ff */
[----:B------:R-:W-:-:S03]  /*13c0*/  LOP3.LUT R195, R9, R16, R195, 0x96, !PT ;  /* 0x0000001009c37212 */ /* 0x000fc600078e96c3 */
[----:B------:R-:W-:Y:S01]  /*13d0*/  IMAD.MOV.U32 R9, RZ, RZ, R156 ;  /* 0x000000ffff097224 */ /* 0x000fe200078e009c */
[----:B------:R-:W-:Y:S01]  /*13e0*/  LOP3.LUT R197, R24, R10, R19, 0x96, !PT ;  /* 0x0000000a18c57212 */ /* 0x000fe200078e9613 */
[----:B------:R-:W-:-:S07]  /*13f0*/  IMAD.MOV.U32 R10, RZ, RZ, RZ ;  /* 0x000000ffff0a7224 */ /* 0x000fce00078e00ff */
.L_x_12002:
[----:B------:R-:W-:Y:S05]  /*1400*/  BSYNC.RECONVERGENT B0 ;  /* 0x0000000000007941 */ /* 0x000fea0003800200 */
.L_x_12001:
[----:B------:R-:W-:Y:S01]  /*1410*/  I2FP.F32.U32 R16, R9 ;  /* 0x0000000900107245 */ /* 0x000fe20000201000 */
[----:B------:R-:W-:Y:S01]  /*1420*/  IMAD.U32 R28, RZ, RZ, UR14 ;  /* 0x0000000eff1c7e24 */ /* 0x000fe2000f8e00ff */
[----:B-----5:R-:W-:Y:S01]  /*1430*/  SHF.L.U32 R9, R12, 0x10, RZ ;  /* 0x000000100c097819 */ /* 0x020fe200000006ff */
[----:B------:R-:W-:Y:S01]  /*1440*/  IMAD.U32 R29, RZ, RZ, UR13 ;  /* 0x0000000dff1d7e24 */ /* 0x000fe2000f8e00ff */
[----:B------:R-:W-:Y:S01]  /*1450*/  ISETP.NE.AND P2, PT, R10, 0x1, PT ;  /* 0x000000010a00780c */ /* 0x000fe20003f45270 */
[----:B------:R-:W-:Y:S01]  /*1460*/  FFMA.FTZ R16, R16, R27, 1.1641532182693481445e-10 ;  /* 0x2f00000010107423 */ /* 0x000fe2000001001b */
[----:B------:R-:W-:Y:S01]  /*1470*/  LOP3.LUT R6, R6, 0xfffffffb, RZ, 0xc0, !PT ;  /* 0xfffffffb06067812 */ /* 0x000fe200078ec0ff */
[----:B------:R-:W-:Y:S01]  /*1480*/  FMUL.FTZ R9, R9, R22 ;  /* 0x0000001609097220 */ /* 0x000fe20000410000 */
[----:B------:R-:W-:Y:S01]  /*1490*/  BSSY.RECONVERGENT B0, `(.L_x_12005) ;  /* 0x000005a000007945 */ /* 0x000fe20003800200 */
[----:B------:R-:W-:Y:S01]  /*14a0*/  PRMT R12, R12, 0x7632, R12 ;  /* 0x000076320c0c7816 */ /* 0x000fe2000000000c */
[----:B------:R-:W-:-:S02]  /*14b0*/  IMAD.MOV.U32 R11, RZ, RZ, R194 ;  /* 0x000000ffff0b7224 */ /* 0x000fc400078e00c2 */
[----:B------:R-:W-:Y:S01]  /*14c0*/  FMUL.FTZ R9, R9, R28 ;  /* 0x0000001c09097220 */ /* 0x000fe20000410000 */
[----:B------:R-:W-:Y:S02]  /*14d0*/  FSETP.GTU.FTZ.AND P1, PT, R16, R29, PT ;  /* 0x0000001d1000720b */ /* 0x000fe40003f3c000 */
[----:B------:R-:W-:Y:S02]  /*14e0*/  SHF.L.U32 R16, R32, 0x10, RZ ;  /* 0x0000001020107819 */ /* 0x000fe400000006ff */
[----:B------:R-:W-:Y:S02]  /*14f0*/  FSEL R9, R9, RZ, !P1 ;  /* 0x000000ff09097208 */ /* 0x000fe40004800000 */
[----:B------:R-:W-:-:S03]  /*1500*/  PLOP3.LUT P1, PT, P1, PT, PT, 0x8, 0x80 ;  /* 0x000000000080781c */ /* 0x000fc60000f2e170 */
[----:B------:R-:W-:Y:S01]  /*1510*/  FFMA.FTZ R9, R9, R72, R16 ;  /* 0x0000004809097223 */ /* 0x000fe20000010010 */
[----:B------:R-:W-:-:S09]  /*1520*/  IMAD.MOV.U32 R16, RZ, RZ, 0x2 ;  /* 0x00000002ff107424 */ /* 0x000fd200078e00ff */
        /* <DEDUP_REMOVED lines=10> */
.L_x_12007:
        /* <DEDUP_REMOVED lines=13> */
.L_x_12009:
[----:B------:R-:W-:Y:S05]  /*16a0*/  BSYNC.RECONVERGENT B1 ;  /* 0x0000000000017941 */ /* 0x000fea0003800200 */
.L_x_12008:
        /* <DEDUP_REMOVED lines=55> */
[----:B------:R-:W-:-:S07]  /*1a20*/  IMAD.MOV.U32 R18, RZ, RZ, R20 ;  /* 0x000000ffff127224 */ /* 0x000fce00078e0014 */
.L_x_12006:
[----:B------:R-:W-:Y:S05]  /*1a30*/  BSYNC.RECONVERGENT B0 ;  /* 0x0000000000007941 */ /* 0x000fea0003800200 */
.L_x_12005:
        /* <DEDUP_REMOVED lines=10> */
[----:B------:R-:W-:-:S04]  /*1ae0*/  FSETP.GTU.FTZ.AND P1, PT, R10, R29, PT ;  /* 0x0000001d0a00720b */ /* 0x000fc80003f3c000 */
[----:B------:R-:W-:Y:S01]  /*1af0*/  FSEL R10, R11, RZ, !P1 ;  /* 0x000000ff0b0a7208 */ /* 0x000fe20004800000 */
[----:B------:R-:W-:Y:S01]  /*1b00*/  IMAD.MOV.U32 R11, RZ, RZ, R194 ;  /* 0x000000ffff0b7224 */ /* 0x000fe200078e00c2 */
        /* <DEDUP_REMOVED lines=13> */
.L_x_12012:
        /* <DEDUP_REMOVED lines=13> */
.L_x_12014:
[----:B------:R-:W-:Y:S05]  /*1cb0*/  BSYNC.RECONVERGENT B1 ;  /* 0x0000000000017941 */ /* 0x000fea0003800200 */
.L_x_12013:
        /* <DEDUP_REMOVED lines=51> */
[----:B------:R-:W-:Y:S02]  /*1ff0*/  LOP3.LUT R195, R17, R20, R195, 0x96, !PT ;  /* 0x0000001411c37212 */ /* 0x000fe400078e96c3 */
[----:B------:R-:W-:Y:S01]  /*2000*/  MOV R11, R18 ;  /* 0x00000012000b7202 */ /* 0x000fe20000000f00 */
[----:B------:R-:W-:Y:S01]  /*2010*/  IMAD.MOV.U32 R18, RZ, RZ, R30 ;  /* 0x000000ffff127224 */ /* 0x000fe200078e001e */
[----:B------:R-:W-:Y:S01]  /*2020*/  LOP3.LUT R197, R24, R16, R31, 0x96, !PT ;  /* 0x0000001018c57212 */ /* 0x000fe200078e961f */
[----:B------:R-:W-:-:S07]  /*2030*/  IMAD.MOV.U32 R17, RZ, RZ, RZ ;  /* 0x000000ffff117224 */ /* 0x000fce00078e00ff */
.L_x_12011:
[----:B------:R-:W-:Y:S05]  /*2040*/  BSYNC.RECONVERGENT B0 ;  /* 0x0000000000007941 */ /* 0x000fea0003800200 */
.L_x_12010:
        /* <DEDUP_REMOVED lines=24> */
.L_x_12017:
        /* <DEDUP_REMOVED lines=13> */
.L_x_12019:
[----:B------:R-:W-:Y:S05]  /*22a0*/  BSYNC.RECONVERGENT B1 ;  /* 0x0000000000017941 */ /* 0x000fea0003800200 */
.L_x_12018:
        /* <DEDUP_REMOVED lines=56> */
.L_x_12016:
[----:B------:R-:W-:Y:S05]  /*2630*/  BSYNC.RECONVERGENT B0 ;  /* 0x0000000000007941 */ /* 0x000fea0003800200 */
.L_x_12015:
        /* <DEDUP_REMOVED lines=24> */
.L_x_12022:
        /* <DEDUP_REMOVED lines=13> */
.L_x_12024:
[----:B------:R-:W-:Y:S05]  /*2890*/  BSYNC.RECONVERGENT B1 ;  /* 0x0000000000017941 */ /* 0x000fea0003800200 */
.L_x_12023:
        /* <DEDUP_REMOVED lines=52> */
[----:B------:R-:W-:-:S04]  /*2be0*/  IMAD.WIDE.U32 R30, R13, -0x2daee0ad, RZ ;  /* 0xd2511f530d1e7825 */ /* 0x000fc800078e00ff */
[----:B------:R-:W-:Y:S01]  /*2bf0*/  IMAD.MOV.U32 R13, RZ, RZ, R18 ;  /* 0x000000ffff0d7224 */ /* 0x000fe200078e0012 */
[----:B------:R-:W-:Y:S01]  /*2c00*/  LOP3.LUT R197, R24, R16, R31, 0x96, !PT ;  /* 0x0000001018c57212 */ /* 0x000fe200078e961f */
[----:B------:R-:W-:-:S07]  /*2c10*/  IMAD.MOV.U32 R18, RZ, RZ, R30 ;  /* 0x000000ffff127224 */ /* 0x000fce00078e001e */
.L_x_12021:
[----:B------:R-:W-:Y:S05]  /*2c20*/  BSYNC.RECONVERGENT B0 ;  /* 0x0000000000007941 */ /* 0x000fea0003800200 */
.L_x_12020:
[----:B------:R-:W-:Y:S01]  /*2c30*/  I2FP.F32.U32 R16, R13 ;  /* 0x0000000d00107245 */ /* 0x000fe20000201000 */
[C---:B------:R-:W-:Y:S01]  /*2c40*/  IMAD.U32 R13, R14.reuse, 0x10000, RZ ;  /* 0x000100000e0d7824 */ /* 0x040fe200078e00ff */
[----:B------:R-:W-:Y:S01]  /*2c50*/  ISETP.NE.AND P4, PT, R17, 0x1, PT ;  /* 0x000000011100780c */ /* 0x000fe20003f85270 */
[----:B------:R-:W-:Y:S01]  /*2c60*/  BSSY.RECONVERGENT B0, `(.L_x_12025) ;  /* 0x000005b000007945 */ /* 0x000fe20003800200 */
[----:B------:R-:W-:Y:S01]  /*2c70*/  PRMT R14, R14, 0x7632, R14 ;  /* 0x000076320e0e7816 */ /* 0x000fe2000000000e */
[----:B------:R-:W-:Y:S01]  /*2c80*/  FFMA.FTZ R16, R16, R27, 1.1641532182693481445e-10 ;  /* 0x2f00000010107423 */ /* 0x000fe2000001001b */
[----:B------:R-:W-:Y:S01]  /*2c90*/  FMUL.FTZ R13, R13, R22 ;  /* 0x000000160d0d7220 */ /* 0x000fe20000410000 */
[----:B------:R-:W-:-:S03]  /*2ca0*/  MOV R20, 0x2 ;  /* 0x0000000200147802 */ /* 0x000fc60000000f00 */
        /* <DEDUP_REMOVED lines=16> */
.L_x_12027:
        /* <DEDUP_REMOVED lines=13> */
.L_x_12029:
[----:B------:R-:W-:Y:S05]  /*2e80*/  BSYNC.RECONVERGENT B1 ;  /* 0x0000000000017941 */ /* 0x000fea0003800200 */
.L_x_12028:
        /* <DEDUP_REMOVED lines=49> */
[----:B------:R-:W-:-:S04]  /*31a0*/  VIADD R17, R182, 0x8ff34781 ;  /* 0x8ff34781b6117836 */ /* 0x000fc80000000000 */
[----:B------:R-:W-:Y:S01]  /*31b0*/  IMAD.WIDE.U32 R30, R19, -0x2daee0ad, RZ ;  /* 0xd2511f53131e7825 */ /* 0x000fe200078e00ff */
[----:B------:R-:W-:-:S03]  /*31c0*/  LOP3.LUT R195, R17, R20, R195, 0x96, !PT ;  /* 0x0000001411c37212 */ /* 0x000fc600078e96c3 */
[----:B------:R-:W-:Y:S01]  /*31d0*/  IMAD.MOV.U32 R20, RZ, RZ, RZ ;  /* 0x000000ffff147224 */ /* 0x000fe200078e00ff */
[----:B------:R-:W-:Y:S02]  /*31e0*/  LOP3.LUT R197, R24, R16, R31, 0x96, !PT ;  /* 0x0000001018c57212 */ /* 0x000fe400078e961f */
[----:B------:R-:W-:Y:S01]  /*31f0*/  MOV R16, R18 ;  /* 0x0000001200107202 */ /* 0x000fe20000000f00 */
[----:B------:R-:W-:-:S07]  /*3200*/  IMAD.MOV.U32 R18, RZ, RZ, R30 ;  /* 0x000000ffff127224 */ /* 0x000fce00078e001e */
.L_x_12026:
[----:B------:R-:W-:Y:S05]  /*3210*/  BSYNC.RECONVERGENT B0 ;  /* 0x0000000000007941 */ /* 0x000fea0003800200 */
.L_x_12025:
        /* <DEDUP_REMOVED lines=10> */
[----:B------:R-:W-:Y:S01]  /*32c0*/  IMAD.U32 R19, R14, 0x10000, RZ ;  /* 0x000100000e137824 */ /* 0x000fe200078e00ff */
[----:B------:R-:W-:-:S03]  /*32d0*/  MOV R16, R194 ;  /* 0x000000c200107202 */ /* 0x000fc60000000f00 */
        /* <DEDUP_REMOVED lines=12> */
.L_x_12032:
        /* <DEDUP_REMOVED lines=13> */
.L_x_12034:
[----:B------:R-:W-:Y:S05]  /*3470*/  BSYNC.RECONVERGENT B1 ;  /* 0x0000000000017941 */ /* 0x000fea0003800200 */
.L_x_12033:
        /* <DEDUP_REMOVED lines=56> */
.L_x_12031:
[----:B------:R-:W-:Y:S05]  /*3800*/  BSYNC.RECONVERGENT B0 ;  /* 0x0000000000007941 */ /* 0x000fea0003800200 */
.L_x_12030:
        /* <DEDUP_REMOVED lines=14> */
[----:B------:R-:W-:-:S05]  /*38f0*/  FFMA.FTZ R159, R17, R70, R20 ;  /* 0x00000046119f7223 */ /* 0x000fca0000010014 */
        /* <DEDUP_REMOVED lines=10> */
.L_x_12037:
        /* <DEDUP_REMOVED lines=15> */
.L_x_12039:
[----:B------:R-:W-:Y:S05]  /*3a90*/  BSYNC.RECONVERGENT B1 ;  /* 0x0000000000017941 */ /* 0x000fea0003800200 */
.L_x_12038:
        /* <DEDUP_REMOVED lines=56> */
.L_x_12036:
[----:B------:R-:W-:Y:S05]  /*3e20*/  BSYNC.RECONVERGENT B0 ;  /* 0x0000000000007941 */ /* 0x000fea0003800200 */
.L_x_12035:
[----:B------:R-:W-:Y:S01]  /*3e30*/  I2FP.F32.U32 R16, R16 ;  /* 0x0000001000107245 */ /* 0x000fe20000201000 */
[----:B------:R-:W-:Y:S01]  /*3e40*/  IMAD.U32 R19, R19, 0x10000, RZ ;  /* 0x0001000013137824 */ /* 0x000fe200078e00ff */
[----:B------:R-:W-:Y:S02]  /*3e50*/  PRMT R17, R35, 0x7632, R17 ;  /* 0x0000763223117816 */ /* 0x000fe40000000011 */
        /* <DEDUP_REMOVED lines=13> */
.L_x_12000:
        /* <DEDUP_REMOVED lines=16> */
.L_x_12043:
        /* <DEDUP_REMOVED lines=13> */
.L_x_12045:
[----:B------:R-:W-:Y:S05]  /*4100*/  BSYNC.RECONVERGENT B1 ;  /* 0x0000000000017941 */ /* 0x000fea0003800200 */
.L_x_12044:
        /* <DEDUP_REMOVED lines=52> */
[----:B------:R-:W-:-:S04]  /*4450*/  IMAD.WIDE.U32 R18, R9, -0x2daee0ad, RZ ;  /* 0xd2511f5309127825 */ /* 0x000fc800078e00ff */
[----:B------:R-:W-:Y:S01]  /*4460*/  IMAD.MOV.U32 R9, RZ, RZ, R156 ;  /* 0x000000ffff097224 */ /* 0x000fe200078e009c */
[----:B------:R-:W-:-:S07]  /*4470*/  LOP3.LUT R197, R24, R10, R19, 0x96, !PT ;  /* 0x0000000a18c57212 */ /* 0x000fce00078e9613 */
.L_x_12042:
[----:B------:R-:W-:Y:S05]  /*4480*/  BSYNC.RECONVERGENT B0 ;  /* 0x0000000000007941 */ /* 0x000fea0003800200 */
.L_x_12041:
        /* <DEDUP_REMOVED lines=9> */
[----:B------:R-:W-:Y:S01]  /*4520*/  HFMA2 R16, -RZ, RZ, 0, 1.1920928955078125e-07 ;  /* 0x00000002ff107431 */ /* 0x000fe200000001ff */
[----:B------:R-:W-:Y:S01]  /*4530*/  FSETP.GTU.FTZ.AND P1, PT, R10, R29, PT ;  /* 0x0000001d0a00720b */ /* 0x000fe20003f3c000 */
[----:B------:R-:W-:Y:S01]  /*4540*/  FMUL.FTZ R9, R9, R28 ;  /* 0x0000001c09097220 */ /* 0x000fe20000410000 */
[----:B------:R-:W-:Y:S01]  /*4550*/  PRMT R12, R12, 0x7632, R12 ;  /* 0x000076320c0c7816 */ /* 0x000fe2000000000c */
        /* <DEDUP_REMOVED lines=14> */
.L_x_12048:
        /* <DEDUP_REMOVED lines=13> */
.L_x_12050:
[----:B------:R-:W-:Y:S05]  /*4710*/  BSYNC.RECONVERGENT B1 ;  /* 0x0000000000017941 */ /* 0x000fea0003800200 */
.L_x_12049:
        /* <DEDUP_REMOVED lines=53> */
[----:B------:R-:W-:Y:S02]  /*4a70*/  LOP3.LUT R197, R24, R10, R21, 0x96, !PT ;  /* 0x0000000a18c57212 */ /* 0x000fe400078e9615 */
[----:B------:R-:W-:Y:S01]  /*4a80*/  MOV R10, R18 ;  /* 0x00000012000a7202 */ /* 0x000fe20000000f00 */
[----:B------:R-:W-:-:S07]  /*4a90*/  IMAD.MOV.U32 R18, RZ, RZ, R20 ;  /* 0x000000ffff127224 */ /* 0x000fce00078e0014 */
.L_x_12047:
[----:B------:R-:W-:Y:S05]  /*4aa0*/  BSYNC.RECONVERGENT B0 ;  /* 0x0000000000007941 */ /* 0x000fea0003800200 */
.L_x_12046:
[----:B------:R-:W-:Y:S01]  /*4ab0*/  I2FP.F32.U32 R10, R10 ;  /* 0x0000000a000a7245 */ /* 0x000fe20000201000 */
[----:B------:R-:W-:Y:S01]  /*4ac0*/  BSSY.RECONVERGENT B0, `(.L_x_12051) ;  /* 0x000005d000007945 */ /* 0x000fe20003800200 */
[----:B------:R-:W-:Y:S01]  /*4ad0*/  SHF.L.U32 R11, R12, 0x10, RZ ;  /* 0x000000100c0b7819 */ /* 0x000fe200000006ff */
[----:B------:R-:W-:Y:S01]  /*4ae0*/  IMAD.MOV.U32 R17, RZ, RZ, 0x2 ;  /* 0x00000002ff117424 */ /* 0x000fe200078e00ff */
[----:B------:R-:W-:Y:S01]  /*4af0*/  ISETP.NE.AND P2, PT, R16, 0x1, PT ;  /* 0x000000011000780c */ /* 0x000fe20003f45270 */
[----:B------:R-:W-:Y:S01]  /*4b00*/  FFMA.FTZ R10, R10, R27, 1.1641532182693481445e-10 ;  /* 0x2f0000000a0a7423 */ /* 0x000fe2000001001b */
[----:B------:R-:W-:Y:S01]  /*4b10*/  LOP3.LUT R6, R6, 0xfffffffd, RZ, 0xc0, !PT ;  /* 0xfffffffd06067812 */ /* 0x000fe200078ec0ff */
[----:B------:R-:W-:-:S03]  /*4b20*/  FMUL.FTZ R11, R11, R22 ;  /* 0x000000160b0b7220 */ /* 0x000fc60000410000 */
[----:B------:R-:W-:Y:S01]  /*4b30*/  FSETP.GTU.FTZ.AND P1, PT, R10, R29, PT ;  /* 0x0000001d0a00720b */ /* 0x000fe20003f3c000 */
[----:B------:R-:W-:-:S05]  /*4b40*/  FMUL.FTZ R11, R11, R28 ;  /* 0x0000001c0b0b7220 */ /* 0x000fca0000410000 */
[----:B------:R-:W-:Y:S01]  /*4b50*/  FSEL R10, R11, RZ, !P1 ;  /* 0x000000ff0b0a7208 */ /* 0x000fe20004800000 */
[----:B------:R-:W-:Y:S01]  /*4b60*/  IMAD.MOV.U32 R11, RZ, RZ, R194 ;  /* 0x000000ffff0b7224 */ /* 0x000fe200078e00c2 */
        /* <DEDUP_REMOVED lines=12> */
.L_x_12053:
        /* <DEDUP_REMOVED lines=13> */
.L_x_12055:
[----:B------:R-:W-:Y:S05]  /*4d00*/  BSYNC.RECONVERGENT B1 ;  /* 0x0000000000017941 */ /* 0x000fea0003800200 */
.L_x_12054:
        /* <DEDUP_REMOVED lines=56> */
.L_x_12052:
[----:B------:R-:W-:Y:S05]  /*5090*/  BSYNC.RECONVERGENT B0 ;  /* 0x0000000000007941 */ /* 0x000fea0003800200 */
.L_x_12051:
        /* <DEDUP_REMOVED lines=23> */
.L_x_12058:
        /* <DEDUP_REMOVED lines=13> */
.L_x_12060:
[----:B------:R-:W-:Y:S05]  /*52e0*/  BSYNC.RECONVERGENT B1 ;  /* 0x0000000000017941 */ /* 0x000fea0003800200 */
.L_x_12059:
        /* <DEDUP_REMOVED lines=56> */
.L_x_12057:
[----:B------:R-:W-:Y:S05]  /*5670*/  BSYNC.RECONVERGENT B0 ;  /* 0x0000000000007941 */ /* 0x000fea0003800200 */
.L_x_12056:
        /* <DEDUP_REMOVED lines=22> */
.L_x_12063:
        /* <DEDUP_REMOVED lines=13> */
.L_x_12065:
[----:B------:R-:W-:Y:S05]  /*58b0*/  BSYNC.RECONVERGENT B1 ;  /* 0x0000000000017941 */ /* 0x000fea0003800200 */
.L_x_12064:
        /* <DEDUP_REMOVED lines=56> */
.L_x_12062:
[----:B------:R-:W-:Y:S05]  /*5c40*/  BSYNC.RECONVERGENT B0 ;  /* 0x0000000000007941 */ /* 0x000fea0003800200 */
.L_x_12061:
        /* <DEDUP_REMOVED lines=23> */
.L_x_12068:
        /* <DEDUP_REMOVED lines=13> */
.L_x_12070:
[----:B------:R-:W-:Y:S05]  /*5e90*/  BSYNC.RECONVERGENT B1 ;  /* 0x0000000000017941 */ /* 0x000fea0003800200 */
.L_x_12069:
        /* <DEDUP_REMOVED lines=53> */
[----:B------:R-:W-:Y:S01]  /*61f0*/  LOP3.LUT R197, R24, R16, R31, 0x96, !PT ;  /* 0x0000001018c57212 */ /* 0x000fe200078e961f */
[----:B------:R-:W-:Y:S02]  /*6200*/  IMAD.MOV.U32 R16, RZ, RZ, R18 ;  /* 0x000000ffff107224 */ /* 0x000fe400078e0012 */
[----:B------:R-:W-:-:S07]  /*6210*/  IMAD.MOV.U32 R18, RZ, RZ, R30 ;  /* 0x000000ffff127224 */ /* 0x000fce00078e001e */
.L_x_12067:
[----:B------:R-:W-:Y:S05]  /*6220*/  BSYNC.RECONVERGENT B0 ;  /* 0x0000000000007941 */ /* 0x000fea0003800200 */
.L_x_12066:
        /* <DEDUP_REMOVED lines=22> */
.L_x_12073:
        /* <DEDUP_REMOVED lines=13> */
.L_x_12075:
[----:B------:R-:W-:Y:S05]  /*6460*/  BSYNC.RECONVERGENT B1 ;  /* 0x0000000000017941 */ /* 0x000fea0003800200 */
.L_x_12074:
        /* <DEDUP_REMOVED lines=54> */
[----:B------:R-:W-:Y:S01]  /*67d0*/  IMAD.MOV.U32 R16, RZ, RZ, R18 ;  /* 0x000000ffff107224 */ /* 0x000fe200078e0012 */
[----:B------:R-:W-:-:S07]  /*67e0*/  MOV R18, R30 ;  /* 0x0000001e00127202 */ /* 0x000fce0000000f00 */
.L_x_12072:
[----:B------:R-:W-:Y:S05]  /*67f0*/  BSYNC.RECONVERGENT B0 ;  /* 0x0000000000007941 */ /* 0x000fea0003800200 */
.L_x_12071:
        /* <DEDUP_REMOVED lines=12> */
[----:B------:R-:W-:-:S03]  /*68c0*/  PLOP3.LUT P5, PT, P5, PT, PT, 0x8, 0x80 ;  /* 0x000000000080781c */ /* 0x000fc60002fae170 */
[----:B------:R-:W-:-:S04]  /*68d0*/  FMUL.FTZ R159, R17, R70 ;  /* 0x00000046119f7220 */ /* 0x000fc80000410000 */
        /* <DEDUP_REMOVED lines=10> */
.L_x_12078:
        /* <DEDUP_REMOVED lines=15> */
.L_x_12080:
[----:B------:R-:W-:Y:S05]  /*6a70*/  BSYNC.RECONVERGENT B1 ;  /* 0x0000000000017941 */ /* 0x000fea0003800200 */
.L_x_12079:
        /* <DEDUP_REMOVED lines=54> */
[----:B------:R-:W-:Y:S02]  /*6de0*/  IMAD.MOV.U32 R16, RZ, RZ, R18 ;  /* 0x000000ffff107224 */ /* 0x000fe400078e0012 */
[----:B------:R-:W-:-:S07]  /*6df0*/  IMAD.MOV.U32 R18, RZ, RZ, R30 ;  /* 0x000000ffff127224 */ /* 0x000fce00078e001e */
.L_x_12077:
[----:B------:R-:W-:Y:S05]  /*6e00*/  BSYNC.RECONVERGENT B0 ;  /* 0x0000000000007941 */ /* 0x000fea0003800200 */
.L_x_12076:
        /* <DEDUP_REMOVED lines=11> */
[----:B------:R-:W-:-:S05]  /*6ec0*/  FMUL.FTZ R16, R16, R71 ;  /* 0x0000004710107220 */ /* 0x000fca0000410000 */
[----:B------:R-:W-:-:S07]  /*6ed0*/  F2FP.BF16.F32.PACK_AB R163, R16, R159 ;  /* 0x0000009f10a3723e */ /* 0x000fce00000010ff */
.L_x_12040:
[----:B------:R-:W0:Y:S01]  /*6ee0*/  LDC.64 R180, c[0x0][0x3a8] ;  /* 0x0000ea00ffb47b82 */ /* 0x000e220000000a00 */
[----:B------:R-:W-:Y:S02]  /*6ef0*/  SEL R30, RZ, 0x10000, !P5 ;  /* 0x00010000ff1e7807 */ /* 0x000fe40006800000 */
[C---:B------:R-:W-:Y:S02]  /*6f00*/  LOP3.LUT P5, RZ, R6.reuse, 0x2, RZ, 0xc0, !PT ;  /* 0x0000000206ff7812 */ /* 0x040fe400078ac0ff */
[----:B------:R-:W-:Y:S02]  /*6f10*/  SEL R21, RZ, 0x1000000, !P6 ;  /* 0x01000000ff157807 */ /* 0x000fe40007000000 */
[----:B------:R-:W-:Y:S01]  /*6f20*/  SEL R167, RZ, 0x100, !P4 ;  /* 0x00000100ffa77807 */ /* 0x000fe20006000000 */
[----:B------:R-:W1:Y:S01]  /*6f30*/  LDC.64 R178, c[0x0][0x3b0] ;  /* 0x0000ec00ffb27b82 */ /* 0x000e620000000a00 */
[----:B------:R-:W-:Y:S02]  /*6f40*/  LOP3.LUT P6, RZ, R6, 0x4, RZ, 0xc0, !PT ;  /* 0x0000000406ff7812 */ /* 0x000fe400078cc0ff */
        /* <DEDUP_REMOVED lines=36> */
.L_x_12084:
        /* <DEDUP_REMOVED lines=13> */
.L_x_12086:
[----:B------:R-:W-:Y:S05]  /*7260*/  BSYNC.RECONVERGENT B1 ;  /* 0x0000000000017941 */ /* 0x000fea0003800200 */
.L_x_12085:
        /* <DEDUP_REMOVED lines=52> */
[----:B------:R-:W-:Y:S02]  /*75b0*/  MOV R19, R18 ;  /* 0x0000001200137202 */ /* 0x000fe40000000f00 */
[----:B------:R-:W-:Y:S01]  /*75c0*/  LOP3.LUT R197, R24, R20, R169, 0x96, !PT ;  /* 0x0000001418c57212 */ /* 0x000fe200078e96a9 */
[----:B------:R-:W-:-:S07]  /*75d0*/  IMAD.MOV.U32 R20, RZ, RZ, RZ ;  /* 0x000000ffff147224 */ /* 0x000fce00078e00ff */
.L_x_12083:
[----:B------:R-:W-:Y:S05]  /*75e0*/  BSYNC.RECONVERGENT B0 ;  /* 0x0000000000007941 */ /* 0x000fea0003800200 */
.L_x_12082:
[----:B------:R-:W-:Y:S01]  /*75f0*/  I2FP.F32.U32 R18, R19 ;  /* 0x0000001300127245 */ /* 0x000fe20000201000 */
[----:B-----5:R-:W-:Y:S01]  /*7600*/  IMAD.U32 R19, R156, 0x10000, RZ ;  /* 0x000100009c137824 */ /* 0x020fe200078e00ff */
[----:B------:R-:W-:Y:S01]  /*7610*/  ISETP.NE.AND P2, PT, R20, 0x1, PT ;  /* 0x000000011400780c */ /* 0x000fe20003f45270 */
[----:B------:R-:W-:Y:S01]  /*7620*/  BSSY.RECONVERGENT B0, `(.L_x_12087) ;  /* 0x000005d000007945 */ /* 0x000fe20003800200 */
[----:B------:R-:W-:Y:S01]  /*7630*/  LOP3.LUT R6, R6, 0xfffffffb, RZ, 0xc0, !PT ;  /* 0xfffffffb06067812 */ /* 0x000fe200078ec0ff */
        /* <DEDUP_REMOVED lines=21> */
.L_x_12089:
        /* <DEDUP_REMOVED lines=13> */
.L_x_12091:
[----:B------:R-:W-:Y:S05]  /*7860*/  BSYNC.RECONVERGENT B1 ;  /* 0x0000000000017941 */ /* 0x000fea0003800200 */
.L_x_12090:
        /* <DEDUP_REMOVED lines=56> */
.L_x_12088:
[----:B------:R-:W-:Y:S05]  /*7bf0*/  BSYNC.RECONVERGENT B0 ;  /* 0x0000000000007941 */ /* 0x000fea0003800200 */
.L_x_12087:
        /* <DEDUP_REMOVED lines=8> */
[----:B------:R-:W-:Y:S02]  /*7c80*/  HFMA2 R31, -RZ, RZ, 0, 1.1920928955078125e-07 ;  /* 0x00000002ff1f7431 */ /* 0x000fe400000001ff */
[----:B------:R-:W-:-:S02]  /*7c90*/  IMAD.U32 R21, R21, 0x10000, RZ ;  /* 0x0001000015157824 */ /* 0x000fc400078e00ff */
[----:B------:R-:W-:Y:S01]  /*7ca0*/  FMUL.FTZ R19, R19, R28 ;  /* 0x0000001c13137220 */ /* 0x000fe20000410000 */
[----:B------:R-:W-:-:S04]  /*7cb0*/  FSETP.GTU.FTZ.AND P1, PT, R20, R29, PT ;  /* 0x0000001d1400720b */ /* 0x000fc80003f3c000 */
        /* <DEDUP_REMOVED lines=14> */
.L_x_12094:
        /* <DEDUP_REMOVED lines=13> */
.L_x_12096:
[----:B------:R-:W-:Y:S05]  /*7e70*/  BSYNC.RECONVERGENT B1 ;  /* 0x0000000000017941 */ /* 0x000fea0003800200 */
.L_x_12095:
        /* <DEDUP_REMOVED lines=56> */
.L_x_12093:
[----:B------:R-:W-:Y:S05]  /*8200*/  BSYNC.RECONVERGENT B0 ;  /* 0x0000000000007941 */ /* 0x000fea0003800200 */
.L_x_12092:
        /* <DEDUP_REMOVED lines=24> */
.L_x_12099:
        /* <DEDUP_REMOVED lines=13> */
.L_x_12101:
[----:B------:R-:W-:Y:S05]  /*8460*/  BSYNC.RECONVERGENT B1 ;  /* 0x0000000000017941 */ /* 0x000fea0003800200 */
.L_x_12100:
        /* <DEDUP_REMOVED lines=56> */
.L_x_12098:
[----:B------:R-:W-:Y:S05]  /*87f0*/  BSYNC.RECONVERGENT B0 ;  /* 0x0000000000007941 */ /* 0x000fea0003800200 */
.L_x_12097:
        /* <DEDUP_REMOVED lines=24> */
.L_x_12104:
        /* <DEDUP_REMOVED lines=13> */
.L_x_12106:
[----:B------:R-:W-:Y:S05]  /*8a50*/  BSYNC.RECONVERGENT B1 ;  /* 0x0000000000017941 */ /* 0x000fea0003800200 */
.L_x_12105:
        /* <DEDUP_REMOVED lines=53> */
[----:B------:R-:W-:Y:S01]  /*8db0*/  LOP3.LUT R197, R24, R30, R161, 0x96, !PT ;  /* 0x0000001e18c57212 */ /* 0x000fe200078e96a1 */
[----:B------:R-:W-:Y:S02]  /*8dc0*/  IMAD.MOV.U32 R30, RZ, RZ, R168 ;  /* 0x000000ffff1e7224 */ /* 0x000fe400078e00a8 */
[----:B------:R-:W-:-:S07]  /*8dd0*/  IMAD.MOV.U32 R168, RZ, RZ, R160 ;  /* 0x000000ffffa87224 */ /* 0x000fce00078e00a0 */
.L_x_12103:
[----:B------:R-:W-:Y:S05]  /*8de0*/  BSYNC.RECONVERGENT B0 ;  /* 0x0000000000007941 */ /* 0x000fea0003800200 */
.L_x_12102:
        /* <DEDUP_REMOVED lines=24> */
.L_x_12109:
        /* <DEDUP_REMOVED lines=13> */
.L_x_12111:
[----:B------:R-:W-:Y:S05]  /*9040*/  BSYNC.RECONVERGENT B1 ;  /* 0x0000000000017941 */ /* 0x000fea0003800200 */
.L_x_12110:
        /* <DEDUP_REMOVED lines=56> */
.L_x_12108:
[----:B------:R-:W-:Y:S05]  /*93d0*/  BSYNC.RECONVERGENT B0 ;  /* 0x0000000000007941 */ /* 0x000fea0003800200 */
.L_x_12107:
        /* <DEDUP_REMOVED lines=24> */
.L_x_12114:
        /* <DEDUP_REMOVED lines=13> */
.L_x_12116:
[----:B------:R-:W-:Y:S05]  /*9630*/  BSYNC.RECONVERGENT B1 ;  /* 0x0000000000017941 */ /* 0x000fea0003800200 */
.L_x_12115:
        /* <DEDUP_REMOVED lines=56> */
.L_x_12113:
[----:B------:R-:W-:Y:S05]  /*99c0*/  BSYNC.RECONVERGENT B0 ;  /* 0x0000000000007941 */ /* 0x000fea0003800200 */
.L_x_12112:
        /* <DEDUP_REMOVED lines=24> */
.L_x_12119:
        /* <DEDUP_REMOVED lines=15> */
.L_x_12121:
[----:B------:R-:W-:Y:S05]  /*9c40*/  BSYNC.RECONVERGENT B1 ;  /* 0x0000000000017941 */ /* 0x000fea0003800200 */
.L_x_12120:
        /* <DEDUP_REMOVED lines=25> */
[----:B------:R-:W-:Y:S02]  /*9de0*/  VIADD R161, R183, 0xa9066899 ;  /* 0xa9066899b7a17836 */ /* 0x000fe40000000000 */
        /* <DEDUP_REMOVED lines=15> */
[----:B------:R-:W-:Y:S02]  /*9ee0*/  HFMA2 R167, -RZ, RZ, 0, 0 ;  /* 0x00000000ffa77431 */ /* 0x000fe400000001ff */
        /* <DEDUP_REMOVED lines=14> */
.L_x_12118:
[----:B------:R-:W-:Y:S05]  /*9fd0*/  BSYNC.RECONVERGENT B0 ;  /* 0x0000000000007941 */ /* 0x000fea0003800200 */
.L_x_12117:
[----:B------:R-:W-:Y:S01]  /*9fe0*/  I2FP.F32.U32 R156, R156 ;  /* 0x0000009c009c7245 */ /* 0x000fe20000201000 */
[----:B------:R-:W-:Y:S01]  /*9ff0*/  IMAD.U32 R159, R159, 0x10000, RZ ;  /* 0x000100009f9f7824 */ /* 0x000fe200078e00ff */
[----:B------:R-:W-:Y:S02]  /*a000*/  PRMT R157, R35, 0x7632, R157 ;  /* 0x00007632239d7816 */ /* 0x000fe4000000009d */
[----:B------:R-:W-:Y:S01]  /*a010*/  F2FP.BF16.F32.PACK_AB R158, R31, R30 ;  /* 0x0000001e1f9e723e */ /* 0x000fe200000010ff */
[----:B------:R-:W-:Y:S01]  /*a020*/  FFMA.FTZ R156, R156, R27, 1.1641532182693481445e-10 ;  /* 0x2f0000009c9c7423 */ /* 0x000fe2000001001b */
[----:B------:R-:W-:Y:S01]  /*a030*/  FMUL.FTZ R159, R159, R22 ;  /* 0x000000169f9f7220 */ /* 0x000fe20000410000 */
[----:B------:R-:W-:-:S03]  /*a040*/  IMAD.U32 R157, R157, 0x10000, RZ ;  /* 0x000100009d9d7824 */ /* 0x000fc600078e00ff */
        /* <DEDUP_REMOVED lines=9> */
.L_x_12081:
        /* <DEDUP_REMOVED lines=16> */
.L_x_12125:
        /* <DEDUP_REMOVED lines=13> */
.L_x_12127:
[----:B------:R-:W-:Y:S05]  /*a2b0*/  BSYNC.RECONVERGENT B1 ;  /* 0x0000000000017941 */ /* 0x000fea0003800200 */
.L_x_12126:
        /* <DEDUP_REMOVED lines=55> */
.L_x_12124:
[----:B------:R-:W-:Y:S05]  /*a630*/  BSYNC.RECONVERGENT B0 ;  /* 0x0000000000007941 */ /* 0x000fea0003800200 */
.L_x_12123:
[----:B------:R-:W-:Y:S01]  /*a640*/  I2FP.F32.U32 R18, R19 ;  /* 0x0000001300127245 */ /* 0x000fe20000201000 */
[----:B-----5:R-:W-:Y:S01]  /*a650*/  IMAD.U32 R19, R156, 0x10000, RZ ;  /* 0x000100009c137824 */ /* 0x020fe200078e00ff */
[----:B------:R-:W-:Y:S01]  /*a660*/  ISETP.NE.AND P2, PT, R20, 0x1, PT ;  /* 0x000000011400780c */ /* 0x000fe20003f45270 */
[----:B------:R-:W-:Y:S01]  /*a670*/  BSSY.RECONVERGENT B0, `(.L_x_12128) ;  /* 0x000005c000007945 */ /* 0x000fe20003800200 */
[----:B------:R-:W-:Y:S01]  /*a680*/  LOP3.LUT R6, R6, 0xfffffffb, RZ, 0xc0, !PT ;  /* 0xfffffffb06067812 */ /* 0x000fe200078ec0ff */
[----:B------:R-:W-:Y:S01]  /*a690*/  FFMA.FTZ R18, R18, R27, 1.1641532182693481445e-10 ;  /* 0x2f00000012127423 */ /* 0x000fe2000001001b */
[----:B------:R-:W-:Y:S01]  /*a6a0*/  FMUL.FTZ R19, R19, R22 ;  /* 0x0000001613137220 */ /* 0x000fe20000410000 */
[----:B------:R-:W-:Y:S01]  /*a6b0*/  HFMA2 R21, -RZ, RZ, 0, 1.1920928955078125e-07 ;  /* 0x00000002ff157431 */ /* 0x000fe200000001ff */
[----:B------:R-:W-:Y:S02]  /*a6c0*/  PRMT R156, R156, 0x7632, R156 ;  /* 0x000076329c9c7816 */ /* 0x000fe4000000009c */
[----:B------:R-:W-:Y:S01]  /*a6d0*/  FMUL.FTZ R19, R19, R28 ;  /* 0x0000001c13137220 */ /* 0x000fe20000410000 */
[----:B------:R-:W-:-:S04]  /*a6e0*/  FSETP.GTU.FTZ.AND P1, PT, R18, R29, PT ;  /* 0x0000001d1200720b */ /* 0x000fc80003f3c000 */
        /* <DEDUP_REMOVED lines=14> */
.L_x_12130:
        /* <DEDUP_REMOVED lines=13> */
.L_x_12132:
[----:B------:R-:W-:Y:S05]  /*a8a0*/  BSYNC.RECONVERGENT B1 ;  /* 0x0000000000017941 */ /* 0x000fea0003800200 */
.L_x_12131:
        /* <DEDUP_REMOVED lines=56> */
.L_x_12129:
[----:B------:R-:W-:Y:S05]  /*ac30*/  BSYNC.RECONVERGENT B0 ;  /* 0x0000000000007941 */ /* 0x000fea0003800200 */
.L_x_12128:
        /* <DEDUP_REMOVED lines=24> */
.L_x_12135:
        /* <DEDUP_REMOVED lines=13> */
.L_x_12137:
[----:B------:R-:W-:Y:S05]  /*ae90*/  BSYNC.RECONVERGENT B1 ;  /* 0x0000000000017941 */ /* 0x000fea0003800200 */
.L_x_12136:
        /* <DEDUP_REMOVED lines=56> */
.L_x_12134:
[----:B------:R-:W-:Y:S05]  /*b220*/  BSYNC.RECONVERGENT B0 ;  /* 0x0000000000007941 */ /* 0x000fea0003800200 */
.L_x_12133:
        /* <DEDUP_REMOVED lines=23> */
.L_x_12140:
        /* <DEDUP_REMOVED lines=13> */
.L_x_12142:
[----:B------:R-:W-:Y:S05]  /*b470*/  BSYNC.RECONVERGENT B1 ;  /* 0x0000000000017941 */ /* 0x000fea0003800200 */
.L_x_12141:
        /* <DEDUP_REMOVED lines=56> */
.L_x_12139:
[----:B------:R-:W-:Y:S05]  /*b800*/  BSYNC.RECONVERGENT B0 ;  /* 0x0000000000007941 */ /* 0x000fea0003800200 */
.L_x_12138:
        /* <DEDUP_REMOVED lines=22> */
.L_x_12145:
        /* <DEDUP_REMOVED lines=13> */
.L_x_12147:
[----:B------:R-:W-:Y:S05]  /*ba40*/  BSYNC.RECONVERGENT B1 ;  /* 0x0000000000017941 */ /* 0x000fea0003800200 */
.L_x_12146:
        /* <DEDUP_REMOVED lines=56> */
.L_x_12144:
[----:B------:R-:W-:Y:S05]  /*bdd0*/  BSYNC.RECONVERGENT B0 ;  /* 0x0000000000007941 */ /* 0x000fea0003800200 */
.L_x_12143:
        /* <DEDUP_REMOVED lines=23> */
.L_x_12150:
        /* <DEDUP_REMOVED lines=13> */
.L_x_12152:
[----:B------:R-:W-:Y:S05]  /*c020*/  BSYNC.RECONVERGENT B1 ;  /* 0x0000000000017941 */ /* 0x000fea0003800200 */
.L_x_12151:
        /* <DEDUP_REMOVED lines=56> */
.L_x_12149:
[----:B------:R-:W-:Y:S05]  /*c3b0*/  BSYNC.RECONVERGENT B0 ;  /* 0x0000000000007941 */ /* 0x000fea0003800200 */
.L_x_12148:
        /* <DEDUP_REMOVED lines=22> */
.L_x_12155:
        /* <DEDUP_REMOVED lines=13> */
.L_x_12157:
[----:B------:R-:W-:Y:S05]  /*c5f0*/  BSYNC.RECONVERGENT B1 ;  /* 0x0000000000017941 */ /* 0x000fea0003800200 */
.L_x_12156:
        /* <DEDUP_REMOVED lines=56> */
.L_x_12154:
[----:B------:R-:W-:Y:S05]  /*c980*/  BSYNC.RECONVERGENT B0 ;  /* 0x0000000000007941 */ /* 0x000fea0003800200 */
.L_x_12153:
        /* <DEDUP_REMOVED lines=23> */
.L_x_12160:
        /* <DEDUP_REMOVED lines=15> */
.L_x_12162:
[----:B------:R-:W-:Y:S05]  /*cbf0*/  BSYNC.RECONVERGENT B1 ;  /* 0x0000000000017941 */ /* 0x000fea0003800200 */
.L_x_12161:
        /* <DEDUP_REMOVED lines=38> */
[----:B------:R-:W-:Y:S01]  /*ce60*/  IMAD.WIDE.U32 R166, R165, -0x326172a9, RZ ;  /* 0xcd9e8d57a5a67825 */ /* 0x000fe200078e00ff */
[----:B------:R-:W-:-:S03]  /*ce70*/  IADD3 R165, PT, PT, R183, -0x24c28bd8, RZ ;  /* 0xdb3d7428b7a57810 */ /* 0x000fc60007ffe0ff */
[----:B------:R-:W-:Y:S01]  /*ce80*/  IMAD.WIDE.U32 R162, R163, -0x2daee0ad, RZ ;  /* 0xd2511f53a3a27825 */ /* 0x000fe200078e00ff */
[----:B------:R-:W-:-:S03]  /*ce90*/  LOP3.LUT R157, R157, R160, R167, 0x96, !PT ;  /* 0x000000a09d9d7212 */ /* 0x000fc600078e96a7 */
[----:B------:R-:W-:Y:S01]  /*cea0*/  IMAD.MOV.U32 R167, RZ, RZ, RZ ;  /* 0x000000ffffa77224 */ /* 0x000fe200078e00ff */
        /* <DEDUP_REMOVED lines=13> */
.L_x_12159:
[----:B------:R-:W-:Y:S05]  /*cf80*/  BSYNC.RECONVERGENT B0 ;  /* 0x0000000000007941 */ /* 0x000fea0003800200 */
.L_x_12158:
[----:B------:R-:W-:Y:S02]  /*cf90*/  I2FP.F32.U32 R156, R156 ;  /* 0x0000009c009c7245 */ /* 0x000fe40000201000 */
        /* <DEDUP_REMOVED lines=9> */
[----:B------:R-:W-:Y:S01]  /*d030*/  FMUL.FTZ R165, R156, R63 ;  /* 0x0000003f9ca57220 */ /* 0x000fe20000410000 */
[----:B------:R-:W-:-:S04]  /*d040*/  F2FP.BF16.F32.PACK_AB R156, R19, R18 ;  /* 0x00000012139c723e */ /* 0x000fc800000010ff */
[----:B------:R-:W-:-:S07]  /*d050*/  F2FP.BF16.F32.PACK_AB R159, R165, R164 ;  /* 0x000000a4a59f723e */ /* 0x000fce00000010ff */
.L_x_12122:
        /* <DEDUP_REMOVED lines=12> */
[----:B------:R-:W-:Y:S01]  /*d120*/  LOP3.LUT R177, R177, R163, R166, 0xfe, !PT ;  /* 0x000000a3b1b17212 */ /* 0x000fe200078efea6 */
[----:B------:R-:W-:Y:S01]  /*d130*/  VIADD R166, R8, 0x40 ;  /* 0x0000004008a67836 */ /* 0x000fe20000000000 */
        /* <DEDUP_REMOVED lines=27> */
.L_x_12166:
        /* <DEDUP_REMOVED lines=13> */
.L_x_12168:
[----:B------:R-:W-:Y:S05]  /*d3c0*/  BSYNC.RECONVERGENT B1 ;  /* 0x0000000000017941 */ /* 0x000fea0003800200 */
.L_x_12167:
        /* <DEDUP_REMOVED lines=40> */
[----:B------:R-:W-:Y:S01]  /*d650*/  IADD3 R167, PT, PT, R182, -0xe443238, RZ ;  /* 0xf1bbcdc8b6a77810 */ /* 0x000fe20007ffe0ff */
        /* <DEDUP_REMOVED lines=14> */
.L_x_12165:
[----:B------:R-:W-:Y:S05]  /*d740*/  BSYNC.RECONVERGENT B0 ;  /* 0x0000000000007941 */ /* 0x000fea0003800200 */
.L_x_12164:
        /* <DEDUP_REMOVED lines=26> */
.L_x_12171:
        /* <DEDUP_REMOVED lines=13> */
.L_x_12173:
[----:B------:R-:W-:Y:S05]  /*d9c0*/  BSYNC.RECONVERGENT B1 ;  /* 0x0000000000017941 */ /* 0x000fea0003800200 */
.L_x_12172:
        /* <DEDUP_REMOVED lines=56> */
.L_x_12170:
[----:B------:R-:W-:Y:S05]  /*dd50*/  BSYNC.RECONVERGENT B0 ;  /* 0x0000000000007941 */ /* 0x000fea0003800200 */
.L_x_12169:
[----:B------:R-:W-:Y:S01]  /*dd60*/  I2FP.F32.U32 R156, R156 ;  /* 0x0000009c009c7245 */ /* 0x000fe20000201000 */
[----:B------:R-:W-:Y:S01]  /*dd70*/  BSSY.RECONVERGENT B0, `(.L_x_12174) ;  /* 0x000005f000007945 */ /* 0x000fe20003800200 */
[----:B------:R-:W-:Y:S02]  /*dd80*/  SHF.L.U32 R157, R160, 0x10, RZ ;  /* 0x00000010a09d7819 */ /* 0x000fe400000006ff */
[----:B------:R-:W-:Y:S01]  /*dd90*/  ISETP.NE.AND P2, PT, R169, 0x1, PT ;  /* 0x00000001a900780c */ /* 0x000fe20003f45270 */
[----:B------:R-:W-:Y:S01]  /*dda0*/  FFMA.FTZ R156, R156, R27, 1.1641532182693481445e-10 ;  /* 0x2f0000009c9c7423 */ /* 0x000fe2000001001b */
[----:B------:R-:W-:Y:S01]  /*ddb0*/  PRMT R158, R32, 0x7632, R158 ;  /* 0x00007632209e7816 */ /* 0x000fe2000000009e */
[----:B------:R-:W-:Y:S01]  /*ddc0*/  FMUL.FTZ R157, R157, R22 ;  /* 0x000000169d9d7220 */ /* 0x000fe20000410000 */
[----:B------:R-:W-:Y:S02]  /*ddd0*/  LOP3.LUT R6, R6, 0xfffffffd, RZ, 0xc0, !PT ;  /* 0xfffffffd06067812 */ /* 0x000fe400078ec0ff */
[----:B------:R-:W-:Y:S01]  /*dde0*/  FSETP.GTU.FTZ.AND P1, PT, R156, R29, PT ;  /* 0x0000001d9c00720b */ /* 0x000fe20003f3c000 */
[----:B------:R-:W-:Y:S01]  /*ddf0*/  FMUL.FTZ R157, R157, R28 ;  /* 0x0000001c9d9d7220 */ /* 0x000fe20000410000 */
[----:B------:R-:W-:-:S02]  /*de00*/  IMAD.U32 R159, R158, 0x10000, RZ ;  /* 0x000100009e9f7824 */ /* 0x000fc400078e00ff */
[----:B------:R-:W-:Y:S02]  /*de10*/  HFMA2 R158, -RZ, RZ, 0, 1.1920928955078125e-07 ;  /* 0x00000002ff9e7431 */ /* 0x000fe400000001ff */
[----:B------:R-:W-:Y:S01]  /*de20*/  IMAD.MOV.U32 R156, RZ, RZ, R194 ;  /* 0x000000ffff9c7224 */ /* 0x000fe200078e00c2 */
        /* <DEDUP_REMOVED lines=13> */
.L_x_12176:
        /* <DEDUP_REMOVED lines=13> */
.L_x_12178:
[----:B------:R-:W-:Y:S05]  /*dfd0*/  BSYNC.RECONVERGENT B1 ;  /* 0x0000000000017941 */ /* 0x000fea0003800200 */
.L_x_12177:
        /* <DEDUP_REMOVED lines=56> */
.L_x_12175:
[----:B------:R-:W-:Y:S05]  /*e360*/  BSYNC.RECONVERGENT B0 ;  /* 0x0000000000007941 */ /* 0x000fea0003800200 */
.L_x_12174:
[----:B------:R-:W-:Y:S01]  /*e370*/  I2FP.F32.U32 R156, R156 ;  /* 0x0000009c009c7245 */ /* 0x000fe20000201000 */
[----:B------:R-:W-:Y:S01]  /*e380*/  BSSY.RECONVERGENT B0, `(.L_x_12179) ;  /* 0x000005d000007945 */ /* 0x000fe20003800200 */
[C---:B------:R-:W-:Y:S01]  /*e390*/  SHF.L.U32 R157, R161.reuse, 0x10, RZ ;  /* 0x00000010a19d7819 */ /* 0x040fe200000006ff */
        /* <DEDUP_REMOVED lines=21> */
.L_x_12181:
        /* <DEDUP_REMOVED lines=13> */
.L_x_12183:
[----:B------:R-:W-:Y:S05]  /*e5c0*/  BSYNC.RECONVERGENT B1 ;  /* 0x0000000000017941 */ /* 0x000fea0003800200 */
.L_x_12182:
        /* <DEDUP_REMOVED lines=56> */
.L_x_12180:
[----:B------:R-:W-:Y:S05]  /*e950*/  BSYNC.RECONVERGENT B0 ;  /* 0x0000000000007941 */ /* 0x000fea0003800200 */
.L_x_12179:
        /* <DEDUP_REMOVED lines=24> */
.L_x_12186:
        /* <DEDUP_REMOVED lines=13> */
.L_x_12188:
[----:B------:R-:W-:Y:S05]  /*ebb0*/  BSYNC.RECONVERGENT B1 ;  /* 0x0000000000017941 */ /* 0x000fea0003800200 */
.L_x_12187:
        /* <DEDUP_REMOVED lines=56> */
.L_x_12185:
[----:B------:R-:W-:Y:S05]  /*ef40*/  BSYNC.RECONVERGENT B0 ;  /* 0x0000000000007941 */ /* 0x000fea0003800200 */
.L_x_12184:
        /* <DEDUP_REMOVED lines=24> */
.L_x_12191:
        /* <DEDUP_REMOVED lines=13> */
.L_x_12193:
[----:B------:R-:W-:Y:S05]  /*f1a0*/  BSYNC.RECONVERGENT B1 ;  /* 0x0000000000017941 */ /* 0x000fea0003800200 */
.L_x_12192:
        /* <DEDUP_REMOVED lines=56> */
.L_x_12190:
[----:B------:R-:W-:Y:S05]  /*f530*/  BSYNC.RECONVERGENT B0 ;  /* 0x0000000000007941 */ /* 0x000fea0003800200 */
.L_x_12189:
        /* <DEDUP_REMOVED lines=11> */
[----:B------:R-:W-:Y:S01]  /*f5f0*/  IMAD.MOV.U32 R157, RZ, RZ, R194 ;  /* 0x000000ffff9d7224 */ /* 0x000fe200078e00c2 */
        /* <DEDUP_REMOVED lines=12> */
.L_x_12196:
        /* <DEDUP_REMOVED lines=13> */
.L_x_12198:
[----:B------:R-:W-:Y:S05]  /*f790*/  BSYNC.RECONVERGENT B1 ;  /* 0x0000000000017941 */ /* 0x000fea0003800200 */
.L_x_12197:
        /* <DEDUP_REMOVED lines=56> */
.L_x_12195:
[----:B------:R-:W-:Y:S05]  /*fb20*/  BSYNC.RECONVERGENT B0 ;  /* 0x0000000000007941 */ /* 0x000fea0003800200 */
.L_x_12194:
        /* <DEDUP_REMOVED lines=24> */
.L_x_12201:
        /* <DEDUP_REMOVED lines=15> */
.L_x_12203:
[----:B------:R-:W-:Y:S05]  /*fda0*/  BSYNC.RECONVERGENT B1 ;  /* 0x0000000000017941 */ /* 0x000fea0003800200 */
.L_x_12202:
        /* <DEDUP_REMOVED lines=55> */
[----:B------:R-:W-:-:S07]  /*10120*/  MOV R176, R156 ;  /* 0x0000009c00b07202 */ /* 0x000fce0000000f00 */
.L_x_12200:
[----:B------:R-:W-:Y:S05]  /*10130*/  BSYNC.RECONVERGENT B0 ;  /* 0x0000000000007941 */ /* 0x000fea0003800200 */
.L_x_12199:
        /* <DEDUP_REMOVED lines=16> */
.L_x_12163:
        /* <DEDUP_REMOVED lines=16> */
.L_x_12207:
        /* <DEDUP_REMOVED lines=13> */
.L_x_12209:
[----:B------:R-:W-:Y:S05]  /*10410*/  BSYNC.RECONVERGENT B1 ;  /* 0x0000000000017941 */ /* 0x000fea0003800200 */
.L_x_12208:
[----:B------:R-:W-:Y:S01]  /*10420*/  IMAD.WIDE.U32 R158, R4, -0x326172a9, RZ ;  /* 0xcd9e8d57049e7825 */ /* 0x000fe200078e00ff */
[----:B------:R-:W-:Y:S02]  /*10430*/  LOP3.LUT R172, R5, R157, R183, 0x96, !PT ;  /* 0x0000009d05ac7212 */ /* 0x000fe400078e96b7 */
[C---:B------:R-:W-:Y:S01]  /*10440*/  IADD3 R157, PT, PT, R182.reuse, -0x61c88647, RZ ;  /* 0x9e3779b9b69d7810 */ /* 0x040fe20007ffe0ff */
        /* <DEDUP_REMOVED lines=52> */
.L_x_12206:
[----:B------:R-:W-:Y:S05]  /*10790*/  BSYNC.RECONVERGENT B0 ;  /* 0x0000000000007941 */ /* 0x000fea0003800200 */
.L_x_12205:
[----:B------:R-:W-:Y:S01]  /*107a0*/  I2FP.F32.U32 R156, R156 ;  /* 0x0000009c009c7245 */ /* 0x000fe20000201000 */
[----:B------:R-:W-:Y:S01]  /*107b0*/  BSSY.RECONVERGENT B0, `(.L_x_12210) ;  /* 0x000005e000007945 */ /* 0x000fe20003800200 */
[----:B-----5:R-:W-:Y:S01]  /*107c0*/  SHF.L.U32 R157, R160, 0x10, RZ ;  /* 0x00000010a09d7819 */ /* 0x020fe200000006ff */
[----:B------:R-:W-:Y:S01]  /*107d0*/  IMAD.MOV.U32 R159, RZ, RZ, 0x2 ;  /* 0x00000002ff9f7424 */ /* 0x000fe200078e00ff */
[----:B------:R-:W-:Y:S01]  /*107e0*/  ISETP.NE.AND P2, PT, R158, 0x1, PT ;  /* 0x000000019e00780c */ /* 0x000fe20003f45270 */
[----:B------:R-:W-:Y:S01]  /*107f0*/  FFMA.FTZ R156, R156, R27, 1.1641532182693481445e-10 ;  /* 0x2f0000009c9c7423 */ /* 0x000fe2000001001b */
[----:B------:R-:W-:Y:S01]  /*10800*/  LOP3.LUT R6, R6, 0xfffffffb, RZ, 0xc0, !PT ;  /* 0xfffffffb06067812 */ /* 0x000fe200078ec0ff */
[----:B------:R-:W-:Y:S01]  /*10810*/  FMUL.FTZ R157, R157, R22 ;  /* 0x000000169d9d7220 */ /* 0x000fe20000410000 */
[----:B------:R-:W-:Y:S02]  /*10820*/  PRMT R160, R160, 0x7632, R160 ;  /* 0x00007632a0a07816 */ /* 0x000fe400000000a0 */
[----:B------:R-:W-:Y:S01]  /*10830*/  FSETP.GTU.FTZ.AND P1, PT, R156, R29, PT ;  /* 0x0000001d9c00720b */ /* 0x000fe20003f3c000 */
[----:B------:R-:W-:Y:S01]  /*10840*/  FMUL.FTZ R157, R157, R28 ;  /* 0x0000001c9d9d7220 */ /* 0x000fe20000410000 */
[----:B------:R-:W-:-:S04]  /*10850*/  MOV R156, R194 ;  /* 0x000000c2009c7202 */ /* 0x000fc80000000f00 */
        /* <DEDUP_REMOVED lines=13> */
.L_x_12212:
        /* <DEDUP_REMOVED lines=13> */
.L_x_12214:
[----:B------:R-:W-:Y:S05]  /*10a00*/  BSYNC.RECONVERGENT B1 ;  /* 0x0000000000017941 */ /* 0x000fea0003800200 */
.L_x_12213:
        /* <DEDUP_REMOVED lines=56> */
.L_x_12211:
[----:B------:R-:W-:Y:S05]  /*10d90*/  BSYNC.RECONVERGENT B0 ;  /* 0x0000000000007941 */ /* 0x000fea0003800200 */
.L_x_12210:
[----:B------:R-:W-:Y:S01]  /*10da0*/  I2FP.F32.U32 R156, R156 ;  /* 0x0000009c009c7245 */ /* 0x000fe20000201000 */
[----:B------:R-:W-:Y:S01]  /*10db0*/  IMAD.U32 R157, R160, 0x10000, RZ ;  /* 0x00010000a09d7824 */ /* 0x000fe200078e00ff */
[----:B------:R-:W-:Y:S01]  /*10dc0*/  ISETP.NE.AND P2, PT, R159, 0x1, PT ;  /* 0x000000019f00780c */ /* 0x000fe20003f45270 */
[----:B------:R-:W-:Y:S01]  /*10dd0*/  BSSY.RECONVERGENT B0, `(.L_x_12215) ;  /* 0x000005b000007945 */ /* 0x000fe20003800200 */
[----:B------:R-:W-:Y:S01]  /*10de0*/  LOP3.LUT R6, R6, 0xfffffffd, RZ, 0xc0, !PT ;  /* 0xfffffffd06067812 */ /* 0x000fe200078ec0ff */
        /* <DEDUP_REMOVED lines=19> */
.L_x_12217:
        /* <DEDUP_REMOVED lines=13> */
.L_x_12219:
[----:B------:R-:W-:Y:S05]  /*10ff0*/  BSYNC.RECONVERGENT B1 ;  /* 0x0000000000017941 */ /* 0x000fea0003800200 */
.L_x_12218:
        /* <DEDUP_REMOVED lines=56> */
.L_x_12216:
[----:B------:R-:W-:Y:S05]  /*11380*/  BSYNC.RECONVERGENT B0 ;  /* 0x0000000000007941 */ /* 0x000fea0003800200 */
.L_x_12215:
[----:B------:R-:W-:Y:S01]  /*11390*/  I2FP.F32.U32 R156, R156 ;  /* 0x0000009c009c7245 */ /* 0x000fe20000201000 */
[----:B------:R-:W-:Y:S01]  /*113a0*/  BSSY.RECONVERGENT B0, `(.L_x_12220) ;  /* 0x000005c000007945 */ /* 0x000fe20003800200 */
[C---:B------:R-:W-:Y:S02]  /*113b0*/  SHF.L.U32 R157, R161.reuse, 0x10, RZ ;  /* 0x00000010a19d7819 */ /* 0x040fe400000006ff */
[----:B------:R-:W-:Y:S01]  /*113c0*/  ISETP.NE.AND P2, PT, R158, 0x1, PT ;  /* 0x000000019e00780c */ /* 0x000fe20003f45270 */
[----:B------:R-:W-:Y:S01]  /*113d0*/  FFMA.FTZ R156, R156, R27, 1.1641532182693481445e-10 ;  /* 0x2f0000009c9c7423 */ /* 0x000fe2000001001b */
[----:B------:R-:W-:Y:S01]  /*113e0*/  PRMT R161, R161, 0x7632, R161 ;  /* 0x00007632a1a17816 */ /* 0x000fe200000000a1 */
[----:B------:R-:W-:-:S03]  /*113f0*/  FMUL.FTZ R157, R157, R22 ;  /* 0x000000169d9d7220 */ /* 0x000fc60000410000 */
[----:B------:R-:W-:Y:S01]  /*11400*/  FSETP.GTU.FTZ.AND P1, PT, R156, R29, PT ;  /* 0x0000001d9c00720b */ /* 0x000fe20003f3c000 */
[----:B------:R-:W-:Y:S01]  /*11410*/  FMUL.FTZ R157, R157, R28 ;  /* 0x0000001c9d9d7220 */ /* 0x000fe20000410000 */
[----:B------:R-:W-:-:S04]  /*11420*/  MOV R156, R194 ;  /* 0x000000c2009c7202 */ /* 0x000fc80000000f00 */
        /* <DEDUP_REMOVED lines=13> */
.L_x_12222:
        /* <DEDUP_REMOVED lines=13> */
.L_x_12224:
[----:B------:R-:W-:Y:S05]  /*115d0*/  BSYNC.RECONVERGENT B1 ;  /* 0x0000000000017941 */ /* 0x000fea0003800200 */
.L_x_12223:
        /* <DEDUP_REMOVED lines=56> */
.L_x_12221:
[----:B------:R-:W-:Y:S05]  /*11960*/  BSYNC.RECONVERGENT B0 ;  /* 0x0000000000007941 */ /* 0x000fea0003800200 */
.L_x_12220:
        /* <DEDUP_REMOVED lines=22> */
.L_x_12227:
        /* <DEDUP_REMOVED lines=13> */
.L_x_12229:
[----:B------:R-:W-:Y:S05]  /*11ba0*/  BSYNC.RECONVERGENT B1 ;  /* 0x0000000000017941 */ /* 0x000fea0003800200 */
.L_x_12228:
        /* <DEDUP_REMOVED lines=56> */
.L_x_12226:
[----:B------:R-:W-:Y:S05]  /*11f30*/  BSYNC.RECONVERGENT B0 ;  /* 0x0000000000007941 */ /* 0x000fea0003800200 */
.L_x_12225:
        /* <DEDUP_REMOVED lines=23> */
.L_x_12232:
        /* <DEDUP_REMOVED lines=13> */
.L_x_12234:
[----:B------:R-:W-:Y:S05]  /*12180*/  BSYNC.RECONVERGENT B1 ;  /* 0x0000000000017941 */ /* 0x000fea0003800200 */
.L_x_12233:
        /* <DEDUP_REMOVED lines=56> */
.L_x_12231:
[----:B------:R-:W-:Y:S05]  /*12510*/  BSYNC.RECONVERGENT B0 ;  /* 0x0000000000007941 */ /* 0x000fea0003800200 */
.L_x_12230:
        /* <DEDUP_REMOVED lines=22> */
.L_x_12237:
        /* <DEDUP_REMOVED lines=13> */
.L_x_12239:
[----:B------:R-:W-:Y:S05]  /*12750*/  BSYNC.RECONVERGENT B1 ;  /* 0x0000000000017941 */ /* 0x000fea0003800200 */
.L_x_12238:
        /* <DEDUP_REMOVED lines=56> */
.L_x_12236:
[----:B------:R-:W-:Y:S05]  /*12ae0*/  BSYNC.RECONVERGENT B0 ;  /* 0x0000000000007941 */ /* 0x000fea0003800200 */
.L_x_12235:
        /* <DEDUP_REMOVED lines=23> */
.L_x_12242:
        /* <DEDUP_REMOVED lines=15> */
.L_x_12244:
[----:B------:R-:W-:Y:S05]  /*12d50*/  BSYNC.RECONVERGENT B1 ;  /* 0x0000000000017941 */ /* 0x000fea0003800200 */
.L_x_12243:
        /* <DEDUP_REMOVED lines=56> */
.L_x_12241:
[----:B------:R-:W-:Y:S05]  /*130e0*/  BSYNC.RECONVERGENT B0 ;  /* 0x0000000000007941 */ /* 0x000fea0003800200 */
.L_x_12240:
[----:B------:R-:W-:Y:S01]  /*130f0*/  I2FP.F32.U32 R156, R157 ;  /* 0x0000009d009c7245 */ /* 0x000fe20000201000 */
[----:B------:R-:W-:Y:S01]  /*13100*/  IMAD.U32 R177, R177, 0x10000, RZ ;  /* 0x00010000b1b17824 */ /* 0x000fe200078e00ff */
[----:B------:R-:W-:Y:S02]  /*13110*/  F2FP.BF16.F32.PACK_AB R158, R172, R171 ;  /* 0x000000abac9e723e */ /* 0x000fe400000010ff */
        /* <DEDUP_REMOVED lines=8> */
[----:B------:R-:W-:-:S05]  /*131a0*/  FMUL.FTZ R174, R174, R55 ;  /* 0x00000037aeae7220 */ /* 0x000fca0000410000 */
[----:B------:R-:W-:-:S07]  /*131b0*/  F2FP.BF16.F32.PACK_AB R159, R174, R173 ;  /* 0x000000adae9f723e */ /* 0x000fce00000010ff */
.L_x_12204:
[----:B------:R-:W0:Y:S01]  /*131c0*/  @P0 LDC.64 R160, c[0x0][0x3a0] ;  /* 0x0000e800ffa00b82 */ /* 0x000e220000000a00 */
[----:B------:R-:W-:Y:S01]  /*131d0*/  SEL R184, RZ, 0x10000, !P5 ;  /* 0x00010000ffb87807 */ /* 0x000fe20006800000 */
[----:B------:R-:W-:Y:S01]  /*131e0*/  IMAD.WIDE.U32 R186, R166, 0x8, R178 ;  /* 0x00000008a6ba7825 */ /* 0x000fe200078e00b2 */
[----:B------:R-:W-:Y:S02]  /*131f0*/  LOP3.LUT P5, RZ, R6, 0x2, RZ, 0xc0, !PT ;  /* 0x0000000206ff7812 */ /* 0x000fe400078ac0ff */
[----:B------:R-:W-:Y:S02]  /*13200*/  SEL R175, RZ, 0x1000000, !P2 ;  /* 0x01000000ffaf7807 */ /* 0x000fe40005000000 */
[----:B------:R-:W-:Y:S02]  /*13210*/  SEL R163, RZ, 0x10000, !P1 ;  /* 0x00010000ffa37807 */ /* 0x000fe40004800000 */
[----:B------:R-:W-:Y:S02]  /*13220*/  SEL R162, RZ, 0x100, !P5 ;  /* 0x00000100ffa27807 */ /* 0x000fe40006800000 */
[----:B------:R-:W-:-:S02]  /*13230*/  SEL R177, RZ, 0x1000000, !P6 ;  /* 0x01000000ffb17807 */ /* 0x000fc40007000000 */
[----:B------:R-:W-:Y:S02]  /*13240*/  SEL R191, RZ, 0x100, !P4 ;  /* 0x00000100ffbf7807 */ /* 0x000fe40006000000 */
[----:B------:R-:W-:Y:S02]  /*13250*/  LOP3.LUT P6, RZ, R6, 0x4, RZ, 0xc0, !PT ;  /* 0x0000000406ff7812 */ /* 0x000fe400078cc0ff */
[----:B------:R-:W-:Y:S02]  /*13260*/  LOP3.LUT R162, R162, R175, R163, 0xfe, !PT ;  /* 0x000000afa2a27212 */ /* 0x000fe400078efea3 */
[----:B------:R-:W-:Y:S02]  /*13270*/  IADD3 R175, PT, PT, R8, 0x60, RZ ;  /* 0x0000006008af7810 */ /* 0x000fe40007ffe0ff */
[----:B------:R-:W-:Y:S01]  /*13280*/  LOP3.LUT R191, R191, R177, R184, 0xfe, !PT ;  /* 0x000000b1bfbf7212 */ /* 0x000fe200078efeb8 */
[----:B------:R-:W-:Y:S01]  /*13290*/  IMAD.WIDE.U32 R184, R166, 0x10, R180 ;  /* 0x00000010a6b87825 */ /* 0x000fe200078e00b4 */
        /* <DEDUP_REMOVED lines=27> */
.L_x_12248:
        /* <DEDUP_REMOVED lines=13> */
.L_x_12250:
[----:B------:R-:W-:Y:S05]  /*13520*/  BSYNC.RECONVERGENT B1 ;  /* 0x0000000000017941 */ /* 0x000fea0003800200 */
.L_x_12249:
        /* <DEDUP_REMOVED lines=54> */
[----:B------:R-:W-:-:S07]  /*13890*/  IMAD.MOV.U32 R156, RZ, RZ, R176 ;  /* 0x000000ffff9c7224 */ /* 0x000fce00078e00b0 */
.L_x_12247:
[----:B------:R-:W-:Y:S05]  /*138a0*/  BSYNC.RECONVERGENT B0 ;  /* 0x0000000000007941 */ /* 0x000fea0003800200 */
.L_x_12246:
        /* <DEDUP_REMOVED lines=11> */
[----:B------:R-:W-:-:S04]  /*13960*/  FSETP.GTU.FTZ.AND P1, PT, R156, R29, PT ;  /* 0x0000001d9c00720b */ /* 0x000fc80003f3c000 */
        /* <DEDUP_REMOVED lines=14> */
.L_x_12253:
        /* <DEDUP_REMOVED lines=13> */
.L_x_12255:
[----:B------:R-:W-:Y:S05]  /*13b20*/  BSYNC.RECONVERGENT B1 ;  /* 0x0000000000017941 */ /* 0x000fea0003800200 */
.L_x_12254:
        /* <DEDUP_REMOVED lines=52> */
[----:B------:R-:W-:Y:S01]  /*13e70*/  HFMA2 R159, -RZ, RZ, 0, 0 ;  /* 0x00000000ff9f7431 */ /* 0x000fe200000001ff */
[----:B------:R-:W-:Y:S02]  /*13e80*/  LOP3.LUT R197, R24, R158, R157, 0x96, !PT ;  /* 0x0000009e18c57212 */ /* 0x000fe400078e969d */
[----:B------:R-:W-:Y:S01]  /*13e90*/  MOV R157, R190 ;  /* 0x000000be009d7202 */ /* 0x000fe20000000f00 */
[----:B------:R-:W-:-:S07]  /*13ea0*/  IMAD.MOV.U32 R190, RZ, RZ, R156 ;  /* 0x000000ffffbe7224 */ /* 0x000fce00078e009c */
.L_x_12252:
[----:B------:R-:W-:Y:S05]  /*13eb0*/  BSYNC.RECONVERGENT B0 ;  /* 0x0000000000007941 */ /* 0x000fea0003800200 */
.L_x_12251:
        /* <DEDUP_REMOVED lines=8> */
[----:B------:R-:W-:Y:S01]  /*13f40*/  SHF.L.U32 R177, R158, 0x10, RZ ;  /* 0x000000109eb17819 */ /* 0x000fe200000006ff */
[----:B------:R-:W-:Y:S01]  /*13f50*/  FMUL.FTZ R157, R157, R28 ;  /* 0x0000001c9d9d7220 */ /* 0x000fe20000410000 */
[----:B------:R-:W-:Y:S01]  /*13f60*/  FSETP.GTU.FTZ.AND P1, PT, R156, R29, PT ;  /* 0x0000001d9c00720b */ /* 0x000fe20003f3c000 */
[----:B------:R-:W-:-:S03]  /*13f70*/  IMAD.MOV.U32 R158, RZ, RZ, 0x2 ;  /* 0x00000002ff9e7424 */ /* 0x000fc600078e00ff */
[----:B------:R-:W-:Y:S02]  /*13f80*/  FSEL R156, R157, RZ, !P1 ;  /* 0x000000ff9d9c7208 */ /* 0x000fe40004800000 */
[----:B------:R-:W-:Y:S02]  /*13f90*/  PLOP3.LUT P1, PT, P1, PT, PT, 0x8, 0x80 ;  /* 0x000000000080781c */ /* 0x000fe40000f2e170 */
[----:B------:R-:W-:Y:S01]  /*13fa0*/  MOV R157, R194 ;  /* 0x000000c2009d7202 */ /* 0x000fe20000000f00 */
        /* <DEDUP_REMOVED lines=11> */
.L_x_12258:
        /* <DEDUP_REMOVED lines=13> */
.L_x_12260:
[----:B------:R-:W-:Y:S05]  /*14130*/  BSYNC.RECONVERGENT B1 ;  /* 0x0000000000017941 */ /* 0x000fea0003800200 */
.L_x_12259:
        /* <DEDUP_REMOVED lines=56> */
.L_x_12257:
[----:B------:R-:W-:Y:S05]  /*144c0*/  BSYNC.RECONVERGENT B0 ;  /* 0x0000000000007941 */ /* 0x000fea0003800200 */
.L_x_12256:
        /* <DEDUP_REMOVED lines=24> */
.L_x_12263:
        /* <DEDUP_REMOVED lines=13> */
.L_x_12265:
[----:B------:R-:W-:Y:S05]  /*14720*/  BSYNC.RECONVERGENT B1 ;  /* 0x0000000000017941 */ /* 0x000fea0003800200 */
.L_x_12264:
        /* <DEDUP_REMOVED lines=56> */
.L_x_12262:
[----:B------:R-:W-:Y:S05]  /*14ab0*/  BSYNC.RECONVERGENT B0 ;  /* 0x0000000000007941 */ /* 0x000fea0003800200 */
.L_x_12261:
        /* <DEDUP_REMOVED lines=24> */
.L_x_12268:
        /* <DEDUP_REMOVED lines=13> */
.L_x_12270:
[----:B------:R-:W-:Y:S05]  /*14d10*/  BSYNC.RECONVERGENT B1 ;  /* 0x0000000000017941 */ /* 0x000fea0003800200 */
.L_x_12269:
        /* <DEDUP_REMOVED lines=56> */
.L_x_12267:
[----:B------:R-:W-:Y:S05]  /*150a0*/  BSYNC.RECONVERGENT B0 ;  /* 0x0000000000007941 */ /* 0x000fea0003800200 */
.L_x_12266:
        /* <DEDUP_REMOVED lines=24> */
.L_x_12273:
        /* <DEDUP_REMOVED lines=13> */
.L_x_12275:
[----:B------:R-:W-:Y:S05]  /*15300*/  BSYNC.RECONVERGENT B1 ;  /* 0x0000000000017941 */ /* 0x000fea0003800200 */
.L_x_12274:
        /* <DEDUP_REMOVED lines=56> */
.L_x_12272:
[----:B------:R-:W-:Y:S05]  /*15690*/  BSYNC.RECONVERGENT B0 ;  /* 0x0000000000007941 */ /* 0x000fea0003800200 */
.L_x_12271:
        /* <DEDUP_REMOVED lines=24> */
.L_x_12278:
        /* <DEDUP_REMOVED lines=13> */
.L_x_12280:
[----:B------:R-:W-:Y:S05]  /*158f0*/  BSYNC.RECONVERGENT B1 ;  /* 0x0000000000017941 */ /* 0x000fea0003800200 */
.L_x_12279:
        /* <DEDUP_REMOVED lines=56> */
.L_x_12277:
[----:B------:R-:W-:Y:S05]  /*15c80*/  BSYNC.RECONVERGENT B0 ;  /* 0x0000000000007941 */ /* 0x000fea0003800200 */
.L_x_12276:
        /* <DEDUP_REMOVED lines=24> */
.L_x_12283:
        /* <DEDUP_REMOVED lines=15> */
.L_x_12285:
[----:B------:R-:W-:Y:S05]  /*15f00*/  BSYNC.RECONVERGENT B1 ;  /* 0x0000000000017941 */ /* 0x000fea0003800200 */
.L_x_12284:
        /* <DEDUP_REMOVED lines=56> */
.L_x_12282:
[----:B------:R-:W-:Y:S05]  /*16290*/  BSYNC.RECONVERGENT B0 ;  /* 0x0000000000007941 */ /* 0x000fea0003800200 */
.L_x_12281:
[----:B------:R-:W-:Y:S01]  /*162a0*/  I2FP.F32.U32 R156, R157 ;  /* 0x0000009d009c7245 */ /* 0x000fe20000201000 */
[----:B------:R-:W-:Y:S01]  /*162b0*/  IMAD.U32 R189, R189, 0x10000, RZ ;  /* 0x00010000bdbd7824 */ /* 0x000fe200078e00ff */
[----:B------:R-:W-:Y:S02]  /*162c0*/  PRMT R157, R35, 0x7632, R157 ;  /* 0x00007632239d7816 */ /* 0x000fe4000000009d */
[----:B------:R-:W-:Y:S01]  /*162d0*/  F2FP.BF16.F32.PACK_AB R158, R187, R186 ;  /* 0x000000babb9e723e */ /* 0x000fe200000010ff */
[----:B------:R-:W-:Y:S01]  /*162e0*/  FFMA.FTZ R156, R156, R27, 1.1641532182693481445e-10 ;  /* 0x2f0000009c9c7423 */ /* 0x000fe2000001001b */
[----:B------:R-:W-:Y:S01]  /*162f0*/  FMUL.FTZ R189, R189, R22 ;  /* 0x00000016bdbd7220 */ /* 0x000fe20000410000 */
[----:B------:R-:W-:-:S03]  /*16300*/  SHF.L.U32 R157, R157, 0x10, RZ ;  /* 0x000000109d9d7819 */ /* 0x000fc600000006ff */
        /* <DEDUP_REMOVED lines=9> */
.L_x_12245:
        /* <DEDUP_REMOVED lines=16> */
.L_x_12289:
        /* <DEDUP_REMOVED lines=13> */
.L_x_12291:
[----:B------:R-:W-:Y:S05]  /*16570*/  BSYNC.RECONVERGENT B1 ;  /* 0x0000000000017941 */ /* 0x000fea0003800200 */
.L_x_12290:
        /* <DEDUP_REMOVED lines=55> */
.L_x_12288:
[----:B------:R-:W-:Y:S05]  /*168f0*/  BSYNC.RECONVERGENT B0 ;  /* 0x0000000000007941 */ /* 0x000fea0003800200 */
.L_x_12287:
        /* <DEDUP_REMOVED lines=25> */
.L_x_12294:
        /* <DEDUP_REMOVED lines=13> */
.L_x_12296:
[----:B------:R-:W-:Y:S05]  /*16b60*/  BSYNC.RECONVERGENT B1 ;  /* 0x0000000000017941 */ /* 0x000fea0003800200 */
.L_x_12295:
        /* <DEDUP_REMOVED lines=56> */
.L_x_12293:
[----:B------:R-:W-:Y:S05]  /*16ef0*/  BSYNC.RECONVERGENT B0 ;  /* 0x0000000000007941 */ /* 0x000fea0003800200 */
.L_x_12292:
        /* <DEDUP_REMOVED lines=24> */
.L_x_12299:
        /* <DEDUP_REMOVED lines=13> */
.L_x_12301:
[----:B------:R-:W-:Y:S05]  /*17150*/  BSYNC.RECONVERGENT B1 ;  /* 0x0000000000017941 */ /* 0x000fea0003800200 */
.L_x_12300:
        /* <DEDUP_REMOVED lines=56> */
.L_x_12298:
[----:B------:R-:W-:Y:S05]  /*174e0*/  BSYNC.RECONVERGENT B0 ;  /* 0x0000000000007941 */ /* 0x000fea0003800200 */
.L_x_12297:
        /* <DEDUP_REMOVED lines=23> */
.L_x_12304:
        /* <DEDUP_REMOVED lines=13> */
.L_x_12306:
[----:B------:R-:W-:Y:S05]  /*17730*/  BSYNC.RECONVERGENT B1 ;  /* 0x0000000000017941 */ /* 0x000fea0003800200 */
.L_x_12305:
        /* <DEDUP_REMOVED lines=56> */
.L_x_12303:
[----:B------:R-:W-:Y:S05]  /*17ac0*/  BSYNC.RECONVERGENT B0 ;  /* 0x0000000000007941 */ /* 0x000fea0003800200 */
.L_x_12302:
        /* <DEDUP_REMOVED lines=22> */
.L_x_12309:
        /* <DEDUP_REMOVED lines=13> */
.L_x_12311:
[----:B------:R-:W-:Y:S05]  /*17d00*/  BSYNC.RECONVERGENT B1 ;  /* 0x0000000000017941 */ /* 0x000fea0003800200 */
.L_x_12310:
        /* <DEDUP_REMOVED lines=56> */
.L_x_12308:
[----:B------:R-:W-:Y:S05]  /*18090*/  BSYNC.RECONVERGENT B0 ;  /* 0x0000000000007941 */ /* 0x000fea0003800200 */
.L_x_12307:
[----:B------:R-:W-:Y:S01]  /*180a0*/  I2FP.F32.U32 R156, R156 ;  /* 0x0000009c009c7245 */ /* 0x000fe20000201000 */
[----:B------:R-:W-:Y:S01]  /*180b0*/  IMAD.U32 R157, R162, 0x10000, RZ ;  /* 0x00010000a29d7824 */ /* 0x000fe200078e00ff */
[----:B------:R-:W-:Y:S01]  /*180c0*/  ISETP.NE.AND P4, PT, R158, 0x1, PT ;  /* 0x000000019e00780c */ /* 0x000fe20003f85270 */
[----:B------:R-:W-:Y:S01]  /*180d0*/  BSSY.RECONVERGENT B0, `(.L_x_12312) ;  /* 0x000005a000007945 */ /* 0x000fe20003800200 */
[----:B------:R-:W-:Y:S01]  /*180e0*/  PRMT R162, R162, 0x7632, R162 ;  /* 0x00007632a2a27816 */ /* 0x000fe200000000a2 */
[----:B------:R-:W-:Y:S01]  /*180f0*/  FFMA.FTZ R156, R156, R27, 1.1641532182693481445e-10 ;  /* 0x2f0000009c9c7423 */ /* 0x000fe2000001001b */
[----:B------:R-:W-:Y:S01]  /*18100*/  FMUL.FTZ R157, R157, R22 ;  /* 0x000000169d9d7220 */ /* 0x000fe20000410000 */
[----:B------:R-:W-:-:S03]  /*18110*/  MOV R159, 0x2 ;  /* 0x00000002009f7802 */ /* 0x000fc60000000f00 */
        /* <DEDUP_REMOVED lines=15> */
.L_x_12314:
        /* <DEDUP_REMOVED lines=13> */
.L_x_12316:
[----:B------:R-:W-:Y:S05]  /*182e0*/  BSYNC.RECONVERGENT B1 ;  /* 0x0000000000017941 */ /* 0x000fea0003800200 */
.L_x_12315:
        /* <DEDUP_REMOVED lines=56> */
.L_x_12313:
[----:B------:R-:W-:Y:S05]  /*18670*/  BSYNC.RECONVERGENT B0 ;  /* 0x0000000000007941 */ /* 0x000fea0003800200 */
.L_x_12312:
        /* <DEDUP_REMOVED lines=22> */
.L_x_12319:
        /* <DEDUP_REMOVED lines=13> */
.L_x_12321:
[----:B------:R-:W-:Y:S05]  /*188b0*/  BSYNC.RECONVERGENT B1 ;  /* 0x0000000000017941 */ /* 0x000fea0003800200 */
.L_x_12320:
        /* <DEDUP_REMOVED lines=56> */
.L_x_12318:
[----:B------:R-:W-:Y:S05]  /*18c40*/  BSYNC.RECONVERGENT B0 ;  /* 0x0000000000007941 */ /* 0x000fea0003800200 */
.L_x_12317:
        /* <DEDUP_REMOVED lines=23> */
.L_x_12324:
        /* <DEDUP_REMOVED lines=15> */
.L_x_12326:
[----:B------:R-:W-:Y:S05]  /*18eb0*/  BSYNC.RECONVERGENT B1 ;  /* 0x0000000000017941 */ /* 0x000fea0003800200 */
.L_x_12325:
        /* <DEDUP_REMOVED lines=56> */
.L_x_12323:
[----:B------:R-:W-:Y:S05]  /*19240*/  BSYNC.RECONVERGENT B0 ;  /* 0x0000000000007941 */ /* 0x000fea0003800200 */
.L_x_12322:
        /* <DEDUP_REMOVED lines=13> */
.L_x_12286:
[----:B------:R-:W0:Y:S01]  /*19320*/  @P0 LDC.64 R160, c[0x0][0x3a0] ;  /* 0x0000e800ffa00b82 */ /* 0x000e220000000a00 */
[----:B------:R-:W-:Y:S01]  /*19330*/  SEL R198, RZ, 0x10000, !P5 ;  /* 0x00010000ffc67807 */ /* 0x000fe20006800000 */
[----:B------:R-:W-:Y:S01]  /*19340*/  IMAD.WIDE.U32 R202, R175, 0x10, R180 ;  /* 0x00000010afca7825 */ /* 0x000fe200078e00b4 */
[----:B------:R-:W-:Y:S02]  /*19350*/  LOP3.LUT P5, RZ, R6, 0x2, RZ, 0xc0, !PT ;  /* 0x0000000206ff7812 */ /* 0x000fe400078ac0ff */
[----:B------:R-:W-:Y:S02]  /*19360*/  SEL R200, RZ, 0x1000000, !P6 ;  /* 0x01000000ffc87807 */ /* 0x000fe40007000000 */
[----:B------:R-:W-:Y:S01]  /*19370*/  SEL R199, RZ, 0x100, !P4 ;  /* 0x00000100ffc77807 */ /* 0x000fe20006000000 */
[----:B------:R1:W-:Y:S01]  /*19380*/  STG.E.128 desc[UR6][R202.64], R156 ;  /* 0x0000009cca007986 */ /* 0x0003e2000c101d06 */
[----:B------:R-:W-:Y:S02]  /*19390*/  SEL R191, RZ, 0x1000000, !P2 ;  /* 0x01000000ffbf7807 */ /* 0x000fe40005000000 */
[----:B------:R-:W-:-:S02]  /*193a0*/  SEL R163, RZ, 0x10000, !P1 ;  /* 0x00010000ffa37807 */ /* 0x000fc40004800000 */
[----:B------:R-:W-:Y:S02]  /*193b0*/  SEL R162, RZ, 0x100, !P5 ;  /* 0x00000100ffa27807 */ /* 0x000fe40006800000 */
[----:B------:R-:W-:Y:S02]  /*193c0*/  LOP3.LUT P6, RZ, R6, 0x4, RZ, 0xc0, !PT ;  /* 0x0000000406ff7812 */ /* 0x000fe400078cc0ff */
[----:B------:R-:W-:Y:S01]  /*193d0*/  LOP3.LUT R199, R199, R200, R198, 0xfe, !PT ;  /* 0x000000c8c7c77212 */ /* 0x000fe200078efec6 */
[----:B------:R-:W-:Y:S01]  /*193e0*/  IMAD.WIDE.U32 R200, R175, 0x8, R178 ;  /* 0x00000008afc87825 */ /* 0x000fe200078e00b2 */
[----:B------:R-:W-:Y:S02]  /*193f0*/  LOP3.LUT R162, R162, R191, R163, 0xfe, !PT ;  /* 0x000000bfa2a27212 */ /* 0x000fe400078efea3 */
[----:B------:R-:W-:Y:S01]  /*19400*/  SEL R198, RZ, 0x1, !P3 ;  /* 0x00000001ffc67807 */ /* 0x000fe20005800000 */
[----:B------:R-:W-:Y:S01]  /*19410*/  VIADD R191, R8, 0x80 ;  /* 0x0000008008bf7836 */ /* 0x000fe20000000000 */
[----:B------:R-:W-:-:S02]  /*19420*/  SEL R163, RZ, 0x1, !P6 ;  /* 0x00000001ffa37807 */ /* 0x000fc40007000000 */
[----:B------:R-:W-:Y:S01]  /*19430*/  LOP3.LUT R199, R199, R198, RZ, 0xfc, !PT ;  /* 0x000000c6c7c77212 */ /* 0x000fe200078efcff */
[----:B0-----:R-:W-:Y:S01]  /*19440*/  @P0 IMAD.WIDE.U32 R204, R191, 0x10, R160 ;  /* 0x00000010bfcc0825 */ /* 0x001fe200078e00a0 */
[----:B------:R-:W-:-:S03]  /*19450*/  LOP3.LUT R198, R162, R163, RZ, 0xfc, !PT ;  /* 0x000000a3a2c67212 */ /* 0x000fc600078efcff */
[----:B------:R-:W-:Y:S02]  /*19460*/  IMAD.WIDE.U32 R160, R191, 0x10, R192 ;  /* 0x00000010bfa07825 */ /* 0x000fe400078e00c0 */
        /* <DEDUP_REMOVED lines=20> */
.L_x_12330:
        /* <DEDUP_REMOVED lines=13> */
.L_x_12332:
[----:B------:R-:W-:Y:S05]  /*19680*/  BSYNC.RECONVERGENT B1 ;  /* 0x0000000000017941 */ /* 0x000fea0003800200 */
.L_x_12331:
        /* <DEDUP_REMOVED lines=53> */
[----:B------:R-:W-:Y:S01]  /*199e0*/  LOP3.LUT R197, R24, R156, R159, 0x96, !PT ;  /* 0x0000009c18c57212 */ /* 0x000fe200078e969f */
[----:B------:R-:W-:Y:S01]  /*199f0*/  HFMA2 R159, -RZ, RZ, 0, 0 ;  /* 0x00000000ff9f7431 */ /* 0x000fe200000001ff */
[----:B------:R-:W-:-:S07]  /*19a00*/  MOV R156, R158 ;  /* 0x0000009e009c7202 */ /* 0x000fce0000000f00 */
.L_x_12329:
[----:B------:R-:W-:Y:S05]  /*19a10*/  BSYNC.RECONVERGENT B0 ;  /* 0x0000000000007941 */ /* 0x000fea0003800200 */
.L_x_12328:
        /* <DEDUP_REMOVED lines=26> */
.L_x_12335:
        /* <DEDUP_REMOVED lines=13> */
.L_x_12337:
[----:B------:R-:W-:Y:S05]  /*19c90*/  BSYNC.RECONVERGENT B1 ;  /* 0x0000000000017941 */ /* 0x000fea0003800200 */
.L_x_12336:
        /* <DEDUP_REMOVED lines=33> */
[----:B------:R-:W-:Y:S02]  /*19eb0*/  IADD3 R157, PT, PT, R182, -0x4ab325aa, RZ ;  /* 0xb54cda56b69d7810 */ /* 0x000fe40007ffe0ff */
[----:B------:R-:W-:Y:S02]  /*19ec0*/  LOP3.LUT R159, R159, R194, R199, 0x96, !PT ;  /* 0x000000c29f9f7212 */ /* 0x000fe400078e96c7 */
[----:B------:R-:W-:-:S03]  /*19ed0*/  LOP3.LUT R157, R157, R192, R197, 0x96, !PT ;  /* 0x000000c09d9d7212 */ /* 0x000fc600078e96c5 */
        /* <DEDUP_REMOVED lines=16> */
[----:B------:R-:W-:Y:S01]  /*19fe0*/  MOV R157, R156 ;  /* 0x0000009c009d7202 */ /* 0x000fe20000000f00 */
[----:B------:R-:W-:Y:S02]  /*19ff0*/  IMAD.MOV.U32 R156, RZ, RZ, R192 ;  /* 0x000000ffff9c7224 */ /* 0x000fe400078e00c0 */
[----:B------:R-:W-:Y:S01]  /*1a000*/  HFMA2 R192, -RZ, RZ, 0, 0 ;  /* 0x00000000ffc07431 */ /* 0x000fe200000001ff */
[----:B------:R-:W-:-:S07]  /*1a010*/  LOP3.LUT R197, R24, R196, R193, 0x96, !PT ;  /* 0x000000c418c57212 */ /* 0x000fce00078e96c1 */
.L_x_12334:
[----:B------:R-:W-:Y:S05]  /*1a020*/  BSYNC.RECONVERGENT B0 ;  /* 0x0000000000007941 */ /* 0x000fea0003800200 */
.L_x_12333:
        /* <DEDUP_REMOVED lines=24> */
.L_x_12340:
        /* <DEDUP_REMOVED lines=13> */
.L_x_12342:
[----:B------:R-:W-:Y:S05]  /*1a280*/  BSYNC.RECONVERGENT B1 ;  /* 0x0000000000017941 */ /* 0x000fea0003800200 */
.L_x_12341:
        /* <DEDUP_REMOVED lines=53> */
[----:B------:R-:W-:Y:S02]  /*1a5e0*/  LOP3.LUT R195, R159, R198, R195, 0x96, !PT ;  /* 0x000000c69fc37212 */ /* 0x000fe400078e96c3 */
[----:B------:R-:W-:Y:S01]  /*1a5f0*/  MOV R159, R156 ;  /* 0x0000009c009f7202 */ /* 0x000fe20000000f00 */
[----:B------:R-:W-:-:S07]  /*1a600*/  IMAD.MOV.U32 R156, RZ, RZ, R192 ;  /* 0x000000ffff9c7224 */ /* 0x000fce00078e00c0 */
.L_x_12339:
[----:B------:R-:W-:Y:S05]  /*1a610*/  BSYNC.RECONVERGENT B0 ;  /* 0x0000000000007941 */ /* 0x000fea0003800200 */
.L_x_12338:
        /* <DEDUP_REMOVED lines=24> */
.L_x_12345:
        /* <DEDUP_REMOVED lines=13> */
.L_x_12347:
[----:B------:R-:W-:Y:S05]  /*1a870*/  BSYNC.RECONVERGENT B1 ;  /* 0x0000000000017941 */ /* 0x000fea0003800200 */
.L_x_12346:
        /* <DEDUP_REMOVED lines=56> */
.L_x_12344:
[----:B------:R-:W-:Y:S05]  /*1ac00*/  BSYNC.RECONVERGENT B0 ;  /* 0x0000000000007941 */ /* 0x000fea0003800200 */
.L_x_12343:
        /* <DEDUP_REMOVED lines=24> */
.L_x_12350:
        /* <DEDUP_REMOVED lines=13> */
.L_x_12352:
[----:B------:R-:W-:Y:S05]  /*1ae60*/  BSYNC.RECONVERGENT B1 ;  /* 0x0000000000017941 */ /* 0x000fea0003800200 */
.L_x_12351:
        /* <DEDUP_REMOVED lines=56> */
.L_x_12349:
[----:B------:R-:W-:Y:S05]  /*1b1f0*/  BSYNC.RECONVERGENT B0 ;  /* 0x0000000000007941 */ /* 0x000fea0003800200 */
.L_x_12348:
        /* <DEDUP_REMOVED lines=24> */
.L_x_12355:
        /* <DEDUP_REMOVED lines=13> */
.L_x_12357:
[----:B------:R-:W-:Y:S05]  /*1b450*/  BSYNC.RECONVERGENT B1 ;  /* 0x0000000000017941 */ /* 0x000fea0003800200 */
.L_x_12356:
        /* <DEDUP_REMOVED lines=56> */
.L_x_12354:
[----:B------:R-:W-:Y:S05]  /*1b7e0*/  BSYNC.RECONVERGENT B0 ;  /* 0x0000000000007941 */ /* 0x000fea0003800200 */
.L_x_12353:
        /* <DEDUP_REMOVED lines=24> */
.L_x_12360:
        /* <DEDUP_REMOVED lines=13> */
.L_x_12362:
[----:B------:R-:W-:Y:S05]  /*1ba40*/  BSYNC.RECONVERGENT B1 ;  /* 0x0000000000017941 */ /* 0x000fea0003800200 */
.L_x_12361:
        /* <DEDUP_REMOVED lines=55> */
[----:B------:R-:W-:Y:S02]  /*1bdc0*/  LOP3.LUT R197, R24, R196, R193, 0x96, !PT ;  /* 0x000000c418c57212 */ /* 0x000fe400078e96c1 */
[----:B------:R-:W-:-:S07]  /*1bdd0*/  MOV R156, R192 ;  /* 0x000000c0009c7202 */ /* 0x000fce0000000f00 */
.L_x_12359:
[----:B------:R-:W-:Y:S05]  /*1bde0*/  BSYNC.RECONVERGENT B0 ;  /* 0x0000000000007941 */ /* 0x000fea0003800200 */
.L_x_12358:
[----:B------:R-:W-:Y:S01]  /*1bdf0*/  I2FP.F32.U32 R160, R160 ;  /* 0x000000a000a07245 */ /* 0x000fe20000201000 */
[----:B------:R-:W-:Y:S01]  /*1be00*/  IMAD.U32 R196, R35, 0x10000, RZ ;  /* 0x0001000023c47824 */ /* 0x000fe200078e00ff */
[C---:B------:R-:W-:Y:S01]  /*1be10*/  SHF.L.U32 R161, R163.reuse, 0x10, RZ ;  /* 0x00000010a3a17819 */ /* 0x040fe200000006ff */
[----:B------:R-:W-:Y:S01]  /*1be20*/  BSSY.RECONVERGENT B0, `(.L_x_12363) ;  /* 0x000005d000007945 */ /* 0x000fe20003800200 */
[----:B------:R-:W-:Y:S01]  /*1be30*/  ISETP.NE.AND P6, PT, R162, 0x1, PT ;  /* 0x00000001a200780c */ /* 0x000fe20003fc5270 */
[----:B------:R-:W-:Y:S01]  /*1be40*/  FFMA.FTZ R160, R160, R27, 1.1641532182693481445e-10 ;  /* 0x2f000000a0a07423 */ /* 0x000fe2000001001b */
[----:B------:R-:W-:Y:S01]  /*1be50*/  PRMT R202, R163, 0x7632, R202 ;  /* 0x00007632a3ca7816 */ /* 0x000fe200000000ca */
[----:B------:R-:W-:-:S03]  /*1be60*/  FMUL.FTZ R161, R161, R22 ;  /* 0x00000016a1a17220 */ /* 0x000fc60000410000 */
[----:B------:R-:W-:Y:S01]  /*1be70*/  FSETP.GTU.FTZ.AND P5, PT, R160, R29, PT ;  /* 0x0000001da000720b */ /* 0x000fe20003fbc000 */
[----:B------:R-:W-:Y:S01]  /*1be80*/  FMUL.FTZ R161, R161, R28 ;  /* 0x0000001ca1a17220 */ /* 0x000fe20000410000 */
[----:B------:R-:W-:-:S04]  /*1be90*/  HFMA2 R160, -RZ, RZ, 0, 1.1920928955078125e-07 ;  /* 0x00000002ffa07431 */ /* 0x000fc800000001ff */
        /* <DEDUP_REMOVED lines=13> */
.L_x_12365:
        /* <DEDUP_REMOVED lines=15> */
.L_x_12367:
[----:B------:R-:W-:Y:S05]  /*1c060*/  BSYNC.RECONVERGENT B1 ;  /* 0x0000000000017941 */ /* 0x000fea0003800200 */
.L_x_12366:
        /* <DEDUP_REMOVED lines=49> */
[----:B------:R-:W-:-:S03]  /*1c380*/  IADD3 R23, PT, PT, R182, -0x700cb87f, RZ ;  /* 0x8ff34781b6177810 */ /* 0x000fc60007ffe0ff */
[----:B------:R-:W-:Y:S01]  /*1c390*/  IMAD.WIDE.U32 R160, R160, -0x2daee0ad, RZ ;  /* 0xd2511f53a0a07825 */ /* 0x000fe200078e00ff */
[----:B------:R-:W-:-:S04]  /*1c3a0*/  LOP3.LUT R195, R23, R192, R195, 0x96, !PT ;  /* 0x000000c017c37212 */ /* 0x000fc800078e96c3 */
[----:B------:R-:W-:Y:S01]  /*1c3b0*/  LOP3.LUT R197, R24, R162, R161, 0x96, !PT ;  /* 0x000000a218c57212 */ /* 0x000fe200078e96a1 */
[----:B------:R-:W-:Y:S01]  /*1c3c0*/  IMAD.MOV.U32 R161, RZ, RZ, R156 ;  /* 0x000000ffffa17224 */ /* 0x000fe200078e009c */
[----:B------:R-:W-:Y:S01]  /*1c3d0*/  MOV R156, R160 ;  /* 0x000000a0009c7202 */ /* 0x000fe20000000f00 */
[----:B------:R-:W-:-:S07]  /*1c3e0*/  IMAD.MOV.U32 R160, RZ, RZ, RZ ;  /* 0x000000ffffa07224 */ /* 0x000fce00078e00ff */
.L_x_12364:
[----:B------:R-:W-:Y:S05]  /*1c3f0*/  BSYNC.RECONVERGENT B0 ;  /* 0x0000000000007941 */ /* 0x000fea0003800200 */
.L_x_12363:
        /* <DEDUP_REMOVED lines=16> */
.L_x_12327:
        /* <DEDUP_REMOVED lines=16> */
.L_x_12371:
        /* <DEDUP_REMOVED lines=13> */
.L_x_12373:
[----:B------:R-:W-:Y:S05]  /*1c6d0*/  BSYNC.RECONVERGENT B1 ;  /* 0x0000000000017941 */ /* 0x000fea0003800200 */
.L_x_12372:
        /* <DEDUP_REMOVED lines=56> */
.L_x_12370:
[----:B------:R-:W-:Y:S05]  /*1ca60*/  BSYNC.RECONVERGENT B0 ;  /* 0x0000000000007941 */ /* 0x000fea0003800200 */
.L_x_12369:
        /* <DEDUP_REMOVED lines=25> */
.L_x_12376:
        /* <DEDUP_REMOVED lines=13> */
.L_x_12378:
[----:B------:R-:W-:Y:S05]  /*1ccd0*/  BSYNC.RECONVERGENT B1 ;  /* 0x0000000000017941 */ /* 0x000fea0003800200 */
.L_x_12377:
        /* <DEDUP_REMOVED lines=54> */
[----:B------:R-:W-:Y:S01]  /*1d040*/  IMAD.MOV.U32 R192, RZ, RZ, RZ ;  /* 0x000000ffffc07224 */ /* 0x000fe200078e00ff */
[----:B------:R-:W-:-:S07]  /*1d050*/  LOP3.LUT R197, R24, R196, R193, 0x96, !PT ;  /* 0x000000c418c57212 */ /* 0x000fce00078e96c1 */
.L_x_12375:
[----:B------:R-:W-:Y:S05]  /*1d060*/  BSYNC.RECONVERGENT B0 ;  /* 0x0000000000007941 */ /* 0x000fea0003800200 */
.L_x_12374:
        /* <DEDUP_REMOVED lines=22> */
.L_x_12381:
        /* <DEDUP_REMOVED lines=13> */
.L_x_12383:
[----:B------:R-:W-:Y:S05]  /*1d2a0*/  BSYNC.RECONVERGENT B1 ;  /* 0x0000000000017941 */ /* 0x000fea0003800200 */
.L_x_12382:
        /* <DEDUP_REMOVED lines=56> */
.L_x_12380:
[----:B------:R-:W-:Y:S05]  /*1d630*/  BSYNC.RECONVERGENT B0 ;  /* 0x0000000000007941 */ /* 0x000fea0003800200 */
.L_x_12379:
        /* <DEDUP_REMOVED lines=23> */
.L_x_12386:
        /* <DEDUP_REMOVED lines=13> */
.L_x_12388:
[----:B------:R-:W-:Y:S05]  /*1d880*/  BSYNC.RECONVERGENT B1 ;  /* 0x0000000000017941 */ /* 0x000fea0003800200 */
.L_x_12387:
        /* <DEDUP_REMOVED lines=56> */
.L_x_12385:
[----:B------:R-:W-:Y:S05]  /*1dc10*/  BSYNC.RECONVERGENT B0 ;  /* 0x0000000000007941 */ /* 0x000fea0003800200 */
.L_x_12384:
        /* <DEDUP_REMOVED lines=22> */
.L_x_12391:
        /* <DEDUP_REMOVED lines=13> */
.L_x_12393:
[----:B------:R-:W-:Y:S05]  /*1de50*/  BSYNC.RECONVERGENT B1 ;  /* 0x0000000000017941 */ /* 0x000fea0003800200 */
.L_x_12392:
        /* <DEDUP_REMOVED lines=56> */
.L_x_12390:
[----:B------:R-:W-:Y:S05]  /*1e1e0*/  BSYNC.RECONVERGENT B0 ;  /* 0x0000000000007941 */ /* 0x000fea0003800200 */
.L_x_12389:
        /* <DEDUP_REMOVED lines=23> */
.L_x_12396:
        /* <DEDUP_REMOVED lines=13> */
.L_x_12398:
[----:B------:R-:W-:Y:S05]  /*1e430*/  BSYNC.RECONVERGENT B1 ;  /* 0x0000000000017941 */ /* 0x000fea0003800200 */
.L_x_12397:
        /* <DEDUP_REMOVED lines=56> */
.L_x_12395:
[----:B------:R-:W-:Y:S05]  /*1e7c0*/  BSYNC.RECONVERGENT B0 ;  /* 0x0000000000007941 */ /* 0x000fea0003800200 */
.L_x_12394:
        /* <DEDUP_REMOVED lines=22> */
.L_x_12401:
        /* <DEDUP_REMOVED lines=13> */
.L_x_12403:
[----:B------:R-:W-:Y:S05]  /*1ea00*/  BSYNC.RECONVERGENT B1 ;  /* 0x0000000000017941 */ /* 0x000fea0003800200 */
.L_x_12402:
        /* <DEDUP_REMOVED lines=53> */
[----:B------:R-:W-:Y:S02]  /*1ed60*/  LOP3.LUT R197, R24, R160, R197, 0x96, !PT ;  /* 0x000000a018c57212 */ /* 0x000fe400078e96c5 */
[----:B------:R-:W-:Y:S01]  /*1ed70*/  MOV R160, R156 ;  /* 0x0000009c00a07202 */ /* 0x000fe20000000f00 */
[----:B------:R-:W-:-:S07]  /*1ed80*/  IMAD.MOV.U32 R156, RZ, RZ, R196 ;  /* 0x000000ffff9c7224 */ /* 0x000fce00078e00c4 */
.L_x_12400:
[----:B------:R-:W-:Y:S05]  /*1ed90*/  BSYNC.RECONVERGENT B0 ;  /* 0x0000000000007941 */ /* 0x000fea0003800200 */
.L_x_12399:
        /* <DEDUP_REMOVED lines=8> */
[----:B------:R-:W-:Y:S02]  /*1ee20*/  FSETP.GTU.FTZ.AND P5, PT, R160, R29, PT ;  /* 0x0000001da000720b */ /* 0x000fe40003fbc000 */
[----:B------:R-:W-:Y:S02]  /*1ee30*/  MOV R160, 0x2 ;  /* 0x0000000200a07802 */ /* 0x000fe40000000f00 */
        /* <DEDUP_REMOVED lines=13> */
.L_x_12406:
        /* <DEDUP_REMOVED lines=15> */
.L_x_12408:
[----:B------:R-:W-:Y:S05]  /*1f000*/  BSYNC.RECONVERGENT B1 ;  /* 0x0000000000017941 */ /* 0x000fea0003800200 */
.L_x_12407:
        /* <DEDUP_REMOVED lines=53> */
[----:B------:R-:W-:Y:S02]  /*1f360*/  LOP3.LUT R197, R24, R192, R161, 0x96, !PT ;  /* 0x000000c018c57212 */ /* 0x000fe400078e96a1 */
[----:B------:R-:W-:Y:S01]  /*1f370*/  MOV R161, R156 ;  /* 0x0000009c00a17202 */ /* 0x000fe20000000f00 */
[----:B------:R-:W-:Y:S02]  /*1f380*/  IMAD.MOV.U32 R156, RZ, RZ, R160 ;  /* 0x000000ffff9c7224 */ /* 0x000fe400078e00a0 */
[----:B------:R-:W-:-:S07]  /*1f390*/  HFMA2 R160, -RZ, RZ, 0, 0 ;  /* 0x00000000ffa07431 */ /* 0x000fce00000001ff */
.L_x_12405:
[----:B------:R-:W-:Y:S05]  /*1f3a0*/  BSYNC.RECONVERGENT B0 ;  /* 0x0000000000007941 */ /* 0x000fea0003800200 */
.L_x_12404:
        /* <DEDUP_REMOVED lines=13> */
.L_x_12368:
[----:B------:R-:W-:Y:S01]  /*1f480*/  FADD.FTZ R23, RZ, R9 ;  /* 0x00000009ff177221 */ /* 0x000fe20000010000 */
[----:B------:R-:W-:Y:S01]  /*1f490*/  SEL R163, RZ, 0x1000000, !P6 ;  /* 0x01000000ffa37807 */ /* 0x000fe20007000000 */
[----:B------:R-:W-:Y:S01]  /*1f4a0*/  IMAD.WIDE.U32 R180, R191, 0x10, R180 ;  /* 0x00000010bfb47825 */ /* 0x000fe200078e00b4 */
[----:B------:R-:W-:-:S03]  /*1f4b0*/  SEL R192, RZ, 0x10000, !P5 ;  /* 0x00010000ffc07807 */ /* 0x000fc60006800000 */
[----:B------:R-:W-:Y:S01]  /*1f4c0*/  FADD.FTZ R22, R23, R10 ;  /* 0x0000000a17167221 */ /* 0x000fe20000010000 */
[----:B------:R-:W-:Y:S01]  /*1f4d0*/  SEL R193, RZ, 0x100, !P4 ;  /* 0x00000100ffc17807 */ /* 0x000fe20006000000 */
[----:B------:R-:W-:Y:S01]  /*1f4e0*/  IMAD.WIDE.U32 R178, R191, 0x8, R178 ;  /* 0x00000008bfb27825 */ /* 0x000fe200078e00b2 */
[----:B------:R-:W-:-:S03]  /*1f4f0*/  LOP3.LUT P6, RZ, R6, 0x2, RZ, 0xc0, !PT ;  /* 0x0000000206ff7812 */ /* 0x000fc600078cc0ff */
[----:B------:R-:W-:Y:S01]  /*1f500*/  FADD.FTZ R23, R22, R11 ;  /* 0x0000000b16177221 */ /* 0x000fe20000010000 */
[----:B------:R-:W-:Y:S01]  /*1f510*/  SEL R162, RZ, 0x1000000, !P2 ;  /* 0x01000000ffa27807 */ /* 0x000fe20005000000 */
[----:B------:R0:W-:Y:S01]  /*1f520*/  STG.E.128 desc[UR6][R180.64], R24 ;  /* 0x00000018b4007986 */ /* 0x0001e2000c101d06 */
[----:B------:R-:W-:Y:S01]  /*1f530*/  SEL R161, RZ, 0x10000, !P1 ;  /* 0x00010000ffa17807 */ /* 0x000fe20004800000 */
[----:B------:R-:W-:Y:S01]  /*1f540*/  FADD.FTZ R22, R23, R12 ;  /* 0x0000000c17167221 */ /* 0x000fe20000010000 */
[----:B------:R-:W-:Y:S01]  /*1f550*/  SEL R28, RZ, 0x100, !P0 ;  /* 0x00000100ff1c7807 */ /* 0x000fe20004000000 */
[----:B------:R-:W-:Y:S01]  /*1f560*/  UMOV UR4, 0xffffffff ;  /* 0xffffffff00047882 */ /* 0x000fe20000000000 */
[----:B------:R-:W-:Y:S01]  /*1f570*/  LOP3.LUT R193, R193, R163, R192, 0xfe, !PT ;  /* 0x000000a3c1c17212 */ /* 0x000fe200078efec0 */
[----:B------:R-:W-:Y:S01]  /*1f580*/  FADD.FTZ R23, R22, R13 ;  /* 0x0000000d16177221 */ /* 0x000fe20000010000 */
[----:B------:R-:W-:Y:S02]  /*1f590*/  SEL R192, RZ, 0x1, !P3 ;  /* 0x00000001ffc07807 */ /* 0x000fe40005800000 */
[----:B------:R-:W-:Y:S01]  /*1f5a0*/  LOP3.LUT R28, R28, R162, R161, 0xfe, !PT ;  /* 0x000000a21c1c7212 */ /* 0x000fe200078efea1 */
        /* <DEDUP_REMOVED lines=142> */
.L_x_12422:
        /* <DEDUP_REMOVED lines=10> */
[----:B------:R2:W3:Y:S01]  /*1ff30*/  MUFU.RSQ R204, R23 ;  /* 0x0000001700cc7308 */ /* 0x0004e20000001400 */
[----:B------:R-:W4:Y:S01]  /*1ff40*/  LDC.64 R10, c[0x0][0x428] ;  /* 0x00010a00ff0a7b82 */ /* 0x000f220000000a00 */
[C---:B------:R-:W-:Y:S01]  /*1ff50*/  FADD.FTZ R18, -R7.reuse, R18 ;  /* 0x0000001207127221 */ /* 0x040fe20000010100 */
[C---:B------:R-:W-:Y:S01]  /*1ff60*/  FADD.FTZ R19, -R7.reuse, R19 ;  /* 0x0000001307137221 */ /* 0x040fe20000010100 */
[C---:B------:R-:W-:Y:S01]  /*1ff70*/  FADD.FTZ R162, -R7.reuse, R12 ;  /* 0x0000000c07a27221 */ /* 0x040fe20000010100 */
[C---:B------:R-:W-:Y:S01]  /*1ff80*/  FADD.FTZ R13, -R7.reuse, R13 ;  /* 0x0000000d070d7221 */ /* 0x040fe20000010100 */
[C---:B------:R-:W-:Y:S01]  /*1ff90*/  FADD.FTZ R178, -R7.reuse, R15 ;  /* 0x0000000f07b27221 */ /* 0x040fe20000010100 */
[C---:B------:R-:W-:Y:S01]  /*1ffa0*/  FADD.FTZ R16, -R7.reuse, R16 ;  /* 0x0000001007107221 */ /* 0x040fe20000010100 */
[C---:B------:R-:W-:Y:S01]  /*1ffb0*/  FADD.FTZ R181, -R7.reuse, R168 ;  /* 0x000000a807b57221 */ /* 0x040fe20000010100 */
[----:B0-----:R-:W0:Y:S01]  /*1ffc0*/  @!P0 LDC.64 R26, c[0x0][0x3c8] ;  /* 0x0000f200ff1a8b82 */ /* 0x001e220000000a00 */
[C---:B------:R-:W-:Y:S01]  /*1ffd0*/  FADD.FTZ R163, -R7.reuse, R14 ;  /* 0x0000000e07a37221 */ /* 0x040fe20000010100 */
[C---:B------:R-:W-:Y:S01]  /*1ffe0*/  FADD.FTZ R188, -R7.reuse, R188 ;  /* 0x000000bc07bc7221 */ /* 0x040fe20000010100 */
[----:B------:R-:W-:Y:S01]  /*1fff0*/  FADD.FTZ R20, -R7, R20 ;  /* 0x0000001407147221 */ /* 0x000fe20000010100 */
[----:B-1----:R-:W-:-:S04]  /*20000*/  @!P0 IMAD.WIDE R24, R0, 0x4, R24 ;  /* 0x0000000400188825 */ /* 0x002fc800078e0218 */
[C---:B------:R-:W-:Y:S01]  /*20010*/  FADD.FTZ R21, -R7.reuse, R21 ;  /* 0x0000001507157221 */ /* 0x040fe20000010100 */
[C---:B------:R-:W-:Y:S01]  /*20020*/  FADD.FTZ R167, -R7.reuse, R167 ;  /* 0x000000a707a77221 */ /* 0x040fe20000010100 */
[C---:B--2---:R-:W-:Y:S01]  /*20030*/  FADD.FTZ R23, -R7.reuse, R29 ;  /* 0x0000001d07177221 */ /* 0x044fe20000010100 */
[C---:B------:R-:W-:Y:S01]  /*20040*/  FADD.FTZ R200, -R7.reuse, R174 ;  /* 0x000000ae07c87221 */ /* 0x040fe20000010100 */
[----:B------:R1:W-:Y:S01]  /*20050*/  @!P0 STG.E desc[UR6][R24.64], R22 ;  /* 0x0000001618008986 */ /* 0x0003e2000c101906 */
[C---:B---3--:R-:W-:Y:S01]  /*20060*/  FMUL.FTZ R12, R204.reuse, R28 ;  /* 0x0000001ccc0c7220 */ /* 0x048fe20000410000 */
[C---:B------:R-:W-:Y:S01]  /*20070*/  FADD.FTZ R179, -R7.reuse, R30 ;  /* 0x0000001e07b37221 */ /* 0x040fe20000010100 */
[C---:B------:R-:W-:Y:S01]  /*20080*/  FADD.FTZ R169, -R7.reuse, R169 ;  /* 0x000000a907a97221 */ /* 0x040fe20000010100 */
[C---:B------:R-:W-:Y:S01]  /*20090*/  FMUL.FTZ R15, R204.reuse, R13 ;  /* 0x0000000dcc0f7220 */ /* 0x040fe20000410000 */
[C---:B------:R-:W-:Y:S01]  /*200a0*/  FMUL.FTZ R29, R204.reuse, R178 ;  /* 0x000000b2cc1d7220 */ /* 0x040fe20000410000 */
[C---:B------:R-:W-:Y:S01]  /*200b0*/  FMUL.FTZ R168, R204.reuse, R16 ;  /* 0x00000010cca87220 */ /* 0x040fe20000410000 */
[C---:B------:R-:W-:Y:S01]  /*200c0*/  FMUL.FTZ R174, R204.reuse, R181 ;  /* 0x000000b5ccae7220 */ /* 0x040fe20000410000 */
[C---:B------:R-:W-:Y:S01]  /*200d0*/  FADD.FTZ R180, -R7.reuse, R31 ;  /* 0x0000001f07b47221 */ /* 0x040fe20000010100 */
[----:B------:R-:W-:Y:S01]  /*200e0*/  FADD.FTZ R192, -R7, R170 ;  /* 0x000000aa07c07221 */ /* 0x000fe20000010100 */
[C---:B------:R-:W-:Y:S01]  /*200f0*/  FMUL.FTZ R30, R204.reuse, R163 ;  /* 0x000000a3cc1e7220 */ /* 0x040fe20000410000 */
[C---:B------:R-:W-:Y:S01]  /*20100*/  FMUL.FTZ R181, R204.reuse, R188 ;  /* 0x000000bcccb57220 */ /* 0x040fe20000410000 */
[C---:B-1----:R-:W-:Y:S01]  /*20110*/  FMUL.FTZ R25, R204.reuse, R18 ;  /* 0x00000012cc197220 */ /* 0x042fe20000410000 */
[----:B------:R-:W-:Y:S01]  /*20120*/  FMUL.FTZ R24, R204, R19 ;  /* 0x00000013cc187220 */ /* 0x000fe20000410000 */
[----:B------:R-:W-:Y:S01]  /*20130*/  FFMA.FTZ R13, R12, R153, R113 ;  /* 0x000000990c0d7223 */ /* 0x000fe20000010071 */
[C---:B------:R-:W-:Y:S01]  /*20140*/  FMUL.FTZ R31, R204.reuse, R20 ;  /* 0x00000014cc1f7220 */ /* 0x040fe20000410000 */
[C---:B------:R-:W-:Y:S01]  /*20150*/  FMUL.FTZ R170, R204.reuse, R21 ;  /* 0x00000015ccaa7220 */ /* 0x040fe20000410000 */
[C---:B------:R-:W-:Y:S01]  /*20160*/  FMUL.FTZ R163, R204.reuse, R167 ;  /* 0x000000a7cca37220 */ /* 0x040fe20000410000 */
[----:B------:R-:W-:Y:S01]  /*20170*/  FMUL.FTZ R188, R204, R23 ;  /* 0x00000017ccbc7220 */ /* 0x000fe20000410000 */
[----:B------:R-:W-:Y:S01]  /*20180*/  FFMA.FTZ R12, R25, R144, R104 ;  /* 0x00000090190c7223 */ /* 0x000fe20000010068 */
[----:B----4-:R-:W-:-:S04]  /*20190*/  IMAD.WIDE.U32 R18, R8, 0x10, R10 ;  /* 0x0000001008127825 */ /* 0x010fc800078e000a */
[----:B------:R-:W-:Y:S01]  /*201a0*/  FFMA.FTZ R25, R24, R145, R105 ;  /* 0x0000009118197223 */ /* 0x000fe20000010069 */
[----:B------:R-:W-:Y:S01]  /*201b0*/  FMUL.FTZ R169, R204, R169 ;  /* 0x000000a9cca97220 */ /* 0x000fe20000410000 */
[----:B------:R-:W-:Y:S01]  /*201c0*/  FFMA.FTZ R168, R168, R151, R111 ;  /* 0x00000097a8a87223 */ /* 0x000fe2000001006f */
[----:B------:R-:W-:-:S04]  /*201d0*/  IMAD.WIDE.U32 R16, R17, 0x10, R10 ;  /* 0x0000001011107825 */ /* 0x000fc800078e000a */
[C---:B------:R-:W-:Y:S01]  /*201e0*/  FADD.FTZ R9, -R7.reuse, R9 ;  /* 0x0000000907097221 */ /* 0x040fe20000010100 */
[C---:B------:R-:W-:Y:S01]  /*201f0*/  FADD.FTZ R171, -R7.reuse, R171 ;  /* 0x000000ab07ab7221 */ /* 0x040fe20000010100 */
[----:B------:R-:W-:Y:S01]  /*20200*/  FADD.FTZ R193, -R7, R172 ;  /* 0x000000ac07c17221 */ /* 0x000fe20000010100 */
[----:B------:R-:W-:-:S04]  /*20210*/  IMAD.WIDE.U32 R166, R166, 0x10, R10 ;  /* 0x00000010a6a67825 */ /* 0x000fc800078e000a */
[C---:B------:R-:W-:Y:S01]  /*20220*/  FADD.FTZ R164, -R7.reuse, R164 ;  /* 0x000000a407a47221 */ /* 0x040fe20000010100 */
[----:B------:R-:W-:Y:S01]  /*20230*/  FADD.FTZ R165, -R7, R165 ;  /* 0x000000a507a57221 */ /* 0x000fe20000010100 */
[----:B------:R-:W-:Y:S01]  /*20240*/  F2FP.BF16.F32.PACK_AB R12, R25, R12 ;  /* 0x0000000c190c723e */ /* 0x000fe200000010ff */
[----:B------:R-:W-:-:S04]  /*20250*/  IMAD.WIDE.U32 R20, R175, 0x10, R10 ;  /* 0x00000010af147825 */ /* 0x000fc800078e000a */
[----:B------:R-:W-:Y:S01]  /*20260*/  FMUL.FTZ R9, R204, R9 ;  /* 0x00000009cc097220 */ /* 0x000fe20000410000 */
[----:B------:R-:W-:Y:S01]  /*20270*/  FFMA.FTZ R25, R169, R138, R98 ;  /* 0x0000008aa9197223 */ /* 0x000fe20000010062 */
[----:B------:R-:W-:Y:S01]  /*20280*/  FADD.FTZ R201, -R7, R176 ;  /* 0x000000b007c97221 */ /* 0x000fe20000010100 */
[----:B------:R-:W-:-:S04]  /*20290*/  IMAD.WIDE.U32 R22, R191, 0x10, R10 ;  /* 0x00000010bf167825 */ /* 0x000fc800078e000a */
[----:B------:R-:W-:Y:S01]  /*202a0*/  FFMA.FTZ R11, R29, R150, R110 ;  /* 0x000000961d0b7223 */ /* 0x000fe2000001006e */
[C---:B------:R-:W-:Y:S01]  /*202b0*/  FMUL.FTZ R161, R204.reuse, R161 ;  /* 0x000000a1cca17220 */ /* 0x040fe20000410000 */
[----:B------:R-:W-:Y:S01]  /*202c0*/  FMUL.FTZ R14, R204, R162 ;  /* 0x000000a2cc0e7220 */ /* 0x000fe20000410000 */
[----:B0-----:R-:W-:-:S04]  /*202d0*/  @!P0 IMAD.WIDE R26, R0, 0x4, R26 ;  /* 0x00000004001a8825 */ /* 0x001fc800078e021a */
[C---:B------:R-:W-:Y:S01]  /*202e0*/  FADD.FTZ R203, -R7.reuse, R159 ;  /* 0x0000009f07cb7221 */ /* 0x040fe20000010100 */
[----:B------:R-:W-:Y:S01]  /*202f0*/  F2FP.BF16.F32.PACK_AB R11, R168, R11 ;  /* 0x0000000ba80b723e */ /* 0x000fe200000010ff */
[C---:B------:R-:W-:Y:S01]  /*20300*/  FMUL.FTZ R171, R204.reuse, R171 ;  /* 0x000000abccab7220 */ /* 0x040fe20000410000 */
[----:B------:R-:W0:Y:S01]  /*20310*/  LDC.64 R168, c[0x0][0x380] ;  /* 0x0000e000ffa87b82 */ /* 0x000e220000000a00 */
[C---:B------:R-:W-:Y:S01]  /*20320*/  FMUL.FTZ R176, R204.reuse, R193 ;  /* 0x000000c1ccb07220 */ /* 0x040fe20000410000 */
[C---:B------:R-:W-:Y:S01]  /*20330*/  FADD.FTZ R177, -R7.reuse, R177 ;  /* 0x000000b107b17221 */ /* 0x040fe20000010100 */
[C---:B------:R-:W-:Y:S01]  /*20340*/  FMUL.FTZ R159, R204.reuse, R164 ;  /* 0x000000a4cc9f7220 */ /* 0x040fe20000410000 */
[----:B------:R-:W-:Y:S01]  /*20350*/  FMUL.FTZ R172, R204, R165 ;  /* 0x000000a5ccac7220 */ /* 0x000fe20000410000 */
[C---:B------:R-:W-:Y:S01]  /*20360*/  FADD.FTZ R173, -R7.reuse, R173 ;  /* 0x000000ad07ad7221 */ /* 0x040fe20000010100 */
[C---:B------:R-:W-:Y:S01]  /*20370*/  FADD.FTZ R184, -R7.reuse, R184 ;  /* 0x000000b807b87221 */ /* 0x040fe20000010100 */
[----:B------:R-:W-:Y:S01]  /*20380*/  FADD.FTZ R186, -R7, R186 ;  /* 0x000000ba07ba7221 */ /* 0x000fe20000010100 */
[----:B------:R-:W-:Y:S01]  /*20390*/  FFMA.FTZ R8, R9, R152, R112 ;  /* 0x0000009809087223 */ /* 0x000fe20000010070 */
[C---:B------:R-:W-:Y:S01]  /*203a0*/  FADD.FTZ R185, -R7.reuse, R185 ;  /* 0x000000b907b97221 */ /* 0x040fe20000010100 */
[C---:B------:R-:W-:Y:S01]  /*203b0*/  FADD.FTZ R187, -R7.reuse, R187 ;  /* 0x000000bb07bb7221 */ /* 0x040fe20000010100 */
[C---:B------:R-:W-:Y:S01]  /*203c0*/  FADD.FTZ R189, -R7.reuse, R189 ;  /* 0x000000bd07bd7221 */ /* 0x040fe20000010100 */
[----:B------:R-:W-:Y:S01]  /*203d0*/  FADD.FTZ R158, -R7, R158 ;  /* 0x0000009e079e7221 */ /* 0x000fe20000010100 */
[----:B------:R1:W-:Y:S01]  /*203e0*/  @!P0 STG.E desc[UR6][R26.64], R204 ;  /* 0x000000cc1a008986 */ /* 0x0003e2000c101906 */
[----:B------:R-:W-:Y:S01]  /*203f0*/  FFMA.FTZ R9, R161, R154, R114 ;  /* 0x0000009aa1097223 */ /* 0x000fe20000010072 */
[----:B------:R-:W-:Y:S01]  /*20400*/  FFMA.FTZ R10, R15, R148, R108 ;  /* 0x000000940f0a7223 */ /* 0x000fe2000001006c */
[----:B------:R-:W-:Y:S01]  /*20410*/  FFMA.FTZ R14, R14, R155, R115 ;  /* 0x0000009b0e0e7223 */ /* 0x000fe20000010073 */
[C---:B------:R-:W-:Y:S01]  /*20420*/  FADD.FTZ R202, -R7.reuse, R157 ;  /* 0x0000009d07ca7221 */ /* 0x040fe20000010100 */
[C---:B------:R-:W-:Y:S01]  /*20430*/  FADD.FTZ R190, -R7.reuse, R190 ;  /* 0x000000be07be7221 */ /* 0x040fe20000010100 */
[C---:B------:R-:W-:Y:S01]  /*20440*/  FADD.FTZ R199, -R7.reuse, R199 ;  /* 0x000000c707c77221 */ /* 0x040fe20000010100 */
[C---:B------:R-:W-:Y:S01]  /*20450*/  FADD.FTZ R198, -R7.reuse, R198 ;  /* 0x000000c607c67221 */ /* 0x040fe20000010100 */
[----:B------:R-:W-:Y:S01]  /*20460*/  FADD.FTZ R196, -R7, R196 ;  /* 0x000000c407c47221 */ /* 0x000fe20000010100 */
[----:B------:R-:W-:Y:S01]  /*20470*/  FFMA.FTZ R15, R30, R149, R109 ;  /* 0x000000951e0f7223 */ /* 0x000fe2000001006d */
[----:B------:R-:W-:Y:S01]  /*20480*/  FFMA.FTZ R29, R176, R133, R93 ;  /* 0x00000085b01d7223 */ /* 0x000fe2000001005d */
[C---:B------:R-:W-:Y:S01]  /*20490*/  FMUL.FTZ R179, R204.reuse, R179 ;  /* 0x000000b3ccb37220 */ /* 0x040fe20000410000 */
[----:B-1----:R-:W-:Y:S01]  /*204a0*/  FFMA.FTZ R26, R171, R132, R92 ;  /* 0x00000084ab1a7223 */ /* 0x002fe2000001005c */
[C---:B------:R-:W-:Y:S01]  /*204b0*/  FMUL.FTZ R180, R204.reuse, R180 ;  /* 0x000000b4ccb47220 */ /* 0x040fe20000410000 */
        /* <DEDUP_REMOVED lines=70> */
[----:B------:R-:W-:Y:S05]  /*20920*/  EXIT ;  /* 0x000000000000794d */ /* 0x000fea0003800000 */
.L_x_12409:
        /* <DEDUP_REMOVED lines=8> */
.L_x_12412:
[----:B------:R-:W-:Y:S05]  /*209b0*/  BSYNC B0 ;  /* 0x0000000000007941 */ /* 0x000fea0003800000 */
.L_x_12411:
        /* <DEDUP_REMOVED lines=10> */
.L_x_12413:
[----:B------:R-:W-:Y:S01]  /*20a60*/  HFMA2 R163, -RZ, RZ, 0, 2.384185791015625e-07 ;  /* 0x00000004ffa37431 */ /* 0x000fe200000001ff */
[----:B------:R-:W-:-:S05]  /*20a70*/  MOV R7, R162 ;  /* 0x000000a200077202 */ /* 0x000fca0000000f00 */
[----:B------:R-:W-:-:S04]  /*20a80*/  FADD.FTZ R25, R24, R7 ;  /* 0x0000000718197221 */ /* 0x000fc80000010000 */
[----:B------:R-:W-:-:S07]  /*20a90*/  IMAD.MOV.U32 R178, RZ, RZ, R25 ;  /* 0x000000ffffb27224 */ /* 0x000fce00078e0019 */
[----:B------:R-:W-:Y:S05]  /*20aa0*/  WARPSYNC.COLLECTIVE R161, `(.L_x_12414) ;  /* 0x00000000a1087348 */ /* 0x000fea0003c00000 */
[----:B------:R0:W1:Y:S02]  /*20ab0*/  SHFL.BFLY P1, R162, R178, R163, R180 ;  /* 0x0c0000a3b2a27389 */ /* 0x00006400000200b4 */
[----:B01----:R-:W-:Y:S05]  /*20ac0*/  ENDCOLLECTIVE ;  /* 0x000000000000791b */ /* 0x003fea0003800000 */
.L_x_12414:
[----:B------:R-:W-:Y:S02]  /*20ad0*/  IMAD.MOV.U32 R163, RZ, RZ, 0x8 ;  /* 0x00000008ffa37424 */ /* 0x000fe400078e00ff */
[----:B------:R-:W-:-:S04]  /*20ae0*/  IMAD.MOV.U32 R22, RZ, RZ, R162 ;  /* 0x000000ffff167224 */ /* 0x000fc800078e00a2 */
[----:B------:R-:W-:-:S05]  /*20af0*/  FADD.FTZ R26, R25, R22 ;  /* 0x00000016191a7221 */ /* 0x000fca0000010000 */
[----:B------:R-:W-:-:S07]  /*20b00*/  MOV R178, R26 ;  /* 0x0000001a00b27202 */ /* 0x000fce0000000f00 */
[----:B------:R-:W-:Y:S05]  /*20b10*/  WARPSYNC.COLLECTIVE R161, `(.L_x_12415) ;  /* 0x00000000a1087348 */ /* 0x000fea0003c00000 */
[----:B------:R0:W1:Y:S02]  /*20b20*/  SHFL.BFLY P1, R162, R178, R163, R180 ;  /* 0x0c0000a3b2a27389 */ /* 0x00006400000200b4 */
[----:B01----:R-:W-:Y:S05]  /*20b30*/  ENDCOLLECTIVE ;  /* 0x000000000000791b */ /* 0x003fea0003800000 */
.L_x_12415:
[----:B------:R-:W-:Y:S01]  /*20b40*/  HFMA2 R163, -RZ, RZ, 0, 9.5367431640625e-07 ;  /* 0x00000010ffa37431 */ /* 0x000fe200000001ff */
[----:B------:R-:W-:-:S05]  /*20b50*/  MOV R7, R162 ;  /* 0x000000a200077202 */ /* 0x000fca0000000f00 */
[----:B------:R-:W-:-:S04]  /*20b60*/  FADD.FTZ R27, R26, R7 ;  /* 0x000000071a1b7221 */ /* 0x000fc80000010000 */
[----:B------:R-:W-:-:S07]  /*20b70*/  IMAD.MOV.U32 R178, RZ, RZ, R27 ;  /* 0x000000ffffb27224 */ /* 0x000fce00078e001b */
[----:B------:R-:W-:Y:S05]  /*20b80*/  WARPSYNC.COLLECTIVE R161, `(.L_x_12416) ;  /* 0x00000000a1087348 */ /* 0x000fea0003c00000 */
[----:B------:R0:W1:Y:S02]  /*20b90*/  SHFL.BFLY P1, R162, R178, R163, R180 ;  /* 0x0c0000a3b2a27389 */ /* 0x00006400000200b4 */
[----:B01----:R-:W-:Y:S05]  /*20ba0*/  ENDCOLLECTIVE ;  /* 0x000000000000791b */ /* 0x003fea0003800000 */
.L_x_12416:
        /* <DEDUP_REMOVED lines=88> */
.L_x_12417:
[----:B------:R-:W-:Y:S01]  /*21130*/  HFMA2 R163, -RZ, RZ, 0, 1.1920928955078125e-07 ;  /* 0x00000002ffa37431 */ /* 0x000fe200000001ff */
[----:B------:R-:W-:-:S05]  /*21140*/  MOV R24, R162 ;  /* 0x000000a200187202 */ /* 0x000fca0000000f00 */
[----:B------:R-:W-:-:S04]  /*21150*/  FADD.FTZ R24, R7, R24 ;  /* 0x0000001807187221 */ /* 0x000fc80000010000 */
[----:B------:R-:W-:-:S07]  /*21160*/  IMAD.MOV.U32 R178, RZ, RZ, R24 ;  /* 0x000000ffffb27224 */ /* 0x000fce00078e0018 */
[----:B------:R-:W-:Y:S05]  /*21170*/  WARPSYNC.COLLECTIVE R161, `(.L_x_12418) ;  /* 0x00000000a1087348 */ /* 0x000fea0003c00000 */
[----:B------:R0:W1:Y:S02]  /*21180*/  SHFL.BFLY P1, R162, R178, R163, R180 ;  /* 0x0c0000a3b2a27389 */ /* 0x00006400000200b4 */
[----:B01----:R-:W-:Y:S05]  /*21190*/  ENDCOLLECTIVE ;  /* 0x000000000000791b */ /* 0x003fea0003800000 */
.L_x_12418:
[----:B------:R-:W-:Y:S02]  /*211a0*/  IMAD.MOV.U32 R163, RZ, RZ, 0x4 ;  /* 0x00000004ffa37424 */ /* 0x000fe400078e00ff */
[----:B------:R-:W-:-:S04]  /*211b0*/  IMAD.MOV.U32 R25, RZ, RZ, R162 ;  /* 0x000000ffff197224 */ /* 0x000fc800078e00a2 */
[----:B------:R-:W-:-:S05]  /*211c0*/  FADD.FTZ R25, R24, R25 ;  /* 0x0000001918197221 */ /* 0x000fca0000010000 */
[----:B------:R-:W-:-:S07]  /*211d0*/  MOV R178, R25 ;  /* 0x0000001900b27202 */ /* 0x000fce0000000f00 */
[----:B------:R-:W-:Y:S05]  /*211e0*/  WARPSYNC.COLLECTIVE R161, `(.L_x_12419) ;  /* 0x00000000a1087348 */ /* 0x000fea0003c00000 */
[----:B------:R0:W1:Y:S02]  /*211f0*/  SHFL.BFLY P1, R162, R178, R163, R180 ;  /* 0x0c0000a3b2a27389 */ /* 0x00006400000200b4 */
[----:B01----:R-:W-:Y:S05]  /*21200*/  ENDCOLLECTIVE ;  /* 0x000000000000791b */ /* 0x003fea0003800000 */
.L_x_12419:
[----:B------:R-:W-:Y:S01]  /*21210*/  HFMA2 R163, -RZ, RZ, 0, 4.76837158203125e-07 ;  /* 0x00000008ffa37431 */ /* 0x000fe200000001ff */
[----:B------:R-:W-:-:S05]  /*21220*/  MOV R26, R162 ;  /* 0x000000a2001a7202 */ /* 0x000fca0000000f00 */
[----:B------:R-:W-:-:S04]  /*21230*/  FADD.FTZ R26, R25, R26 ;  /* 0x0000001a191a7221 */ /* 0x000fc80000010000 */
[----:B------:R-:W-:-:S07]  /*21240*/  IMAD.MOV.U32 R178, RZ, RZ, R26 ;  /* 0x000000ffffb27224 */ /* 0x000fce00078e001a */
[----:B------:R-:W-:Y:S05]  /*21250*/  WARPSYNC.COLLECTIVE R161, `(.L_x_12420) ;  /* 0x00000000a1087348 */ /* 0x000fea0003c00000 */
[----:B------:R0:W1:Y:S02]  /*21260*/  SHFL.BFLY P1, R162, R178, R163, R180 ;  /* 0x0c0000a3b2a27389 */ /* 0x00006400000200b4 */
[----:B01----:R-:W-:Y:S05]  /*21270*/  ENDCOLLECTIVE ;  /* 0x000000000000791b */ /* 0x003fea0003800000 */
.L_x_12420:
[----:B------:R-:W-:Y:S02]  /*21280*/  IMAD.MOV.U32 R163, RZ, RZ, 0x10 ;  /* 0x00000010ffa37424 */ /* 0x000fe400078e00ff */
[----:B------:R-:W-:-:S04]  /*21290*/  IMAD.MOV.U32 R27, RZ, RZ, R162 ;  /* 0x000000ffff1b7224 */ /* 0x000fc800078e00a2 */
[----:B------:R-:W-:-:S05]  /*212a0*/  FADD.FTZ R27, R26, R27 ;  /* 0x0000001b1a1b7221 */ /* 0x000fca0000010000 */
[----:B------:R-:W-:-:S07]  /*212b0*/  MOV R178, R27 ;  /* 0x0000001b00b27202 */ /* 0x000fce0000000f00 */
[----:B------:R-:W-:Y:S05]  /*212c0*/  WARPSYNC.COLLECTIVE R161, `(.L_x_12421) ;  /* 0x00000000a1087348 */ /* 0x000fea0003c00000 */
[----:B------:R0:W1:Y:S02]  /*212d0*/  SHFL.BFLY P1, R162, R178, R163, R180 ;  /* 0x0c0000a3b2a27389 */ /* 0x00006400000200b4 */
[----:B01----:R-:W-:Y:S05]  /*212e0*/  ENDCOLLECTIVE ;  /* 0x000000000000791b */ /* 0x003fea0003800000 */
.L_x_12421:
[----:B------:R-:W-:Y:S01]  /*212f0*/  MOV R28, R162 ;  /* 0x000000a2001c7202 */ /* 0x000fe20000000f00 */
[----:B------:R-:W-:Y:S06]  /*21300*/  BRA `(.L_x_12422) ;  /* 0xffffffe800e07947 */ /* 0x000fec000383ffff */
.L_x_12423:
        /* <DEDUP_REMOVED lines=15> */
.L_x_45813:


//--------------------- .text._ZN10layer_norm13ln_fwd_kernelINS_13Kernel_traitsIf13__nv_bfloat16S2_S2_fjLj1280ELj1ELj4ELj1ELj16ENS_18Kernel_traits_baseILj1280EfS2_S2_S2_fjLj128EEEEELb1ELb1ELb1ELb0EEEvNS_9FwdParamsE --------------------------
	.section	.text._ZN10layer_norm13ln_fwd_kernelINS_13Kernel_traitsIf13__nv_bfloat16S2_S2_fjLj1280ELj1ELj4ELj1ELj16ENS_18Kernel_traits_baseILj1280EfS2_S2_S2_fjLj128EEEEELb1ELb1ELb1ELb0EEEvNS_9FwdParamsE,"ax",@progbits
	.align	128
        .global         _ZN10layer_norm13ln_fwd_kernelINS_13Kernel_traitsIf13__nv_bfloat16S2_S2_fjLj1280ELj1ELj4ELj1ELj16ENS_18Kernel_traits_baseILj1280EfS2_S2_S2_fjLj128EEEEELb1ELb1ELb1ELb0EEEvNS_9FwdParamsE
        .type           _ZN10layer_norm13ln_fwd_kernelINS_13Kernel_traitsIf13__nv_bfloat16S2_S2_fjLj1280ELj1ELj4ELj1ELj16ENS_18Kernel_traits_baseILj1280EfS2_S2_S2_fjLj128EEEEELb1ELb1ELb1ELb0EEEvNS_9FwdParamsE,@function
        .size           _ZN10layer_norm13ln_fwd_kernelINS_13Kernel_traitsIf13__nv_bfloat16S2_S2_fjLj1280ELj1ELj4ELj1ELj16ENS_18Kernel_traits_baseILj1280EfS2_S2_S2_fjLj128EEEEELb1ELb1ELb1ELb0EEEvNS_9FwdParamsE,(.L_x_45814 - _ZN10layer_norm13ln_fwd_kernelINS_13Kernel_traitsIf13__nv_bfloat16S2_S2_fjLj1280ELj1ELj4ELj1ELj16ENS_18Kernel_traits_baseILj1280EfS2_S2_S2_fjLj128EEEEELb1ELb1ELb1ELb0EEEvNS_9FwdParamsE)
        .other          _ZN10layer_norm13ln_fwd_kernelINS_13Kernel_traitsIf13__nv_bfloat16S2_S2_fjLj1280ELj1ELj4ELj1ELj16ENS_18Kernel_traits_baseILj1280EfS2_S2_S2_fjLj128EEEEELb1ELb1ELb1ELb0EEEvNS_9FwdParamsE,@"STO_CUDA_ENTRY STV_DEFAULT"
_ZN10layer_norm13ln_fwd_kernelINS_13Kernel_traitsIf13__nv_bfloat16S2_S2_fjLj1280ELj1ELj4ELj1ELj16ENS_18Kernel_traits_baseILj1280EfS2_S2_S2_fjLj128EEEEELb1ELb1ELb1ELb0EEEvNS_9FwdParamsE:
.text._ZN10layer_norm13ln_fwd_kernelINS_13Kernel_traitsIf13__nv_bfloat16S2_S2_fjLj1280ELj1ELj4ELj1ELj16ENS_18Kernel_traits_baseILj1280EfS2_S2_S2_fjLj128EEEEELb1ELb1ELb1ELb0EEEvNS_9FwdParamsE:
        /* <DEDUP_REMOVED lines=52> */
[----:B------:R-:W0:Y:S08]  /*0340*/  @P2 LDC.64 R22, c[0x0][0x3e8] ;  /* 0x0000fa00ff162b82 */ /* 0x000e300000000a00 */
[----:B------:R-:W0:Y:S08]  /*0350*/  @P3 LDC.64 R24, c[0x0][0x3d0] ;  /* 0x0000f400ff183b82 */ /* 0x000e300000000a00 */
[----:B------:R-:W0:Y:S08]  /*0360*/  @P3 LDC.64 R26, c[0x0][0x438] ;  /* 0x00010e00ff1a3b82 */ /* 0x000e300000000a00 */
[----:B------:R-:W0:Y:S01]  /*0370*/  @P3 LDC.64 R28, c[0x0][0x3e8] ;  /* 0x0000fa00ff1c3b82 */ /* 0x000e220000000a00 */
[C---:B--2---:R-:W-:Y:S01]  /*0380*/  @P0 IMAD.WIDE.U32 R10, R31.reuse, 0x20, R10 ;  /* 0x000000201f0a0825 */ /* 0x044fe200078e000a */
[----:B------:R-:W-:Y:S01]  /*0390*/  @P0 LOP3.LUT R31, R31, 0x20, RZ, 0xfc, !PT ;  /* 0x000000201f1f0812 */ /* 0x000fe200078efcff */
[----:B------:R2:W5:Y:S04]  /*03a0*/  @P0 LD.E.128 R144, desc[UR6][R8.64+0x10] ;  /* 0x0000100608900980 */ /* 0x000568000c101d00 */
[C---:B---3--:R-:W-:Y:S01]  /*03b0*/  @P1 IMAD.WIDE.U32 R12, R31.reuse, 0x20, R12 ;  /* 0x000000201f0c1825 */ /* 0x048fe200078e000c */
[----:B------:R2:W5:Y:S03]  /*03c0*/  @P0 LDG.E.128 R140, desc[UR6][R10.64] ;  /* 0x000000060a8c0981 */ /* 0x000566000c1e1d00 */
[C---:B----4-:R-:W-:Y:S01]  /*03d0*/  @P1 IMAD.WIDE.U32 R14, R31.reuse, 0x20, R14 ;  /* 0x000000201f0e1825 */ /* 0x050fe200078e000e */
[----:B------:R2:W5:Y:S03]  /*03e0*/  @P1 LDG.E.128 R132, desc[UR6][R12.64] ;  /* 0x000000060c841981 */ /* 0x000566000c1e1d00 */
[C---:B-1----:R-:W-:Y:S01]  /*03f0*/  @P1 IMAD.WIDE.U32 R16, R31.reuse, 0x20, R16 ;  /* 0x000000201f101825 */ /* 0x042fe200078e0010 */
[----:B------:R2:W5:Y:S03]  /*0400*/  @P1 LDG.E.128 R128, desc[UR6][R12.64+0x10] ;  /* 0x000010060c801981 */ /* 0x000566000c1e1d00 */
[----:B------:R-:W-:Y:S01]  /*0410*/  @P1 VIADD R31, R31, 0x20 ;  /* 0x000000201f1f1836 */ /* 0x000fe20000000000 */
[----:B------:R2:W5:Y:S03]  /*0420*/  @P1 LD.E.128 R124, desc[UR6][R14.64] ;  /* 0x000000060e7c1980 */ /* 0x000566000c101d00 */
[C---:B0-----:R-:W-:Y:S01]  /*0430*/  @P2 IMAD.WIDE.U32 R18, R31.reuse, 0x20, R18 ;  /* 0x000000201f122825 */ /* 0x041fe200078e0012 */
[----:B------:R2:W5:Y:S03]  /*0440*/  @P1 LD.E.128 R120, desc[UR6][R14.64+0x10] ;  /* 0x000010060e781980 */ /* 0x000566000c101d00 */
[C---:B------:R-:W-:Y:S01]  /*0450*/  @P2 IMAD.WIDE.U32 R20, R31.reuse, 0x20, R20 ;  /* 0x000000201f142825 */ /* 0x040fe200078e0014 */
[----:B------:R2:W5:Y:S03]  /*0460*/  @P1 LDG.E.128 R116, desc[UR6][R16.64] ;  /* 0x0000000610741981 */ /* 0x000566000c1e1d00 */
[C---:B------:R-:W-:Y:S01]  /*0470*/  @P2 IMAD.WIDE.U32 R22, R31.reuse, 0x20, R22 ;  /* 0x000000201f162825 */ /* 0x040fe200078e0016 */
[----:B------:R2:W5:Y:S03]  /*0480*/  @P1 LDG.E.128 R112, desc[UR6][R16.64+0x10] ;  /* 0x0000100610701981 */ /* 0x000566000c1e1d00 */
[----:B------:R-:W-:Y:S01]  /*0490*/  @P2 VIADD R31, R31, 0x20 ;  /* 0x000000201f1f2836 */ /* 0x000fe20000000000 */
[----:B------:R2:W5:Y:S03]  /*04a0*/  @P2 LDG.E.128 R108, desc[UR6][R18.64] ;  /* 0x00000006126c2981 */ /* 0x000566000c1e1d00 */
[C---:B------:R-:W-:Y:S01]  /*04b0*/  @P3 IMAD.WIDE.U32 R24, R31.reuse, 0x20, R24 ;  /* 0x000000201f183825 */ /* 0x040fe200078e0018 */
[----:B------:R2:W5:Y:S03]  /*04c0*/  @P2 LDG.E.128 R104, desc[UR6][R18.64+0x10] ;  /* 0x0000100612682981 */ /* 0x000566000c1e1d00 */
[C---:B------:R-:W-:Y:S01]  /*04d0*/  @P3 IMAD.WIDE.U32 R26, R31.reuse, 0x20, R26 ;  /* 0x000000201f1a3825 */ /* 0x040fe200078e001a */
[----:B------:R2:W5:Y:S03]  /*04e0*/  @P2 LD.E.128 R100, desc[UR6][R20.64] ;  /* 0x0000000614642980 */ /* 0x000566000c101d00 */
[----:B------:R-:W-:Y:S01]  /*04f0*/  @P3 IMAD.WIDE.U32 R28, R31, 0x20, R28 ;  /* 0x000000201f1c3825 */ /* 0x000fe200078e001c */
        /* <DEDUP_REMOVED lines=12> */
[----:B--2---:R-:W-:Y:S05]  /*05c0*/  @!P0 BRA `(.L_x_12426) ;  /* 0x0000000400488947 */ /* 0x004fea0003800000 */
        /* <DEDUP_REMOVED lines=13> */
.L_x_12425:
        /* <DEDUP_REMOVED lines=21> */
[C---:B---3--:R-:W-:Y:S02]  /*07f0*/  @P1 IMAD.WIDE.U32 R16, R31.reuse, 0x20, R16 ;  /* 0x000000201f101825 */ /* 0x048fe400078e0010 */
[----:B------:R0:W5:Y:S02]  /*0800*/  @P1 LDG.E.128 R128, desc[UR6][R14.64+0x10] ;  /* 0x000010060e801981 */ /* 0x000164000c1e1d00 */
[----:B------:R-:W-:-:S02]  /*0810*/  @P1 VIADD R31, R31, 0x20 ;  /* 0x000000201f1f1836 */ /* 0x000fc40000000000 */
[----:B------:R0:W5:Y:S01]  /*0820*/  @P1 LDG.E.128 R116, desc[UR6][R16.64] ;  /* 0x0000000610741981 */ /* 0x000162000c1e1d00 */
[----:B------:R-:W3:Y:S01]  /*0830*/  @P3 LDC.64 R24, c[0x0][0x3e8] ;  /* 0x0000fa00ff183b82 */ /* 0x000ee20000000a00 */
[C---:B----4-:R-:W-:Y:S02]  /*0840*/  @P2 IMAD.WIDE.U32 R18, R31.reuse, 0x20, R18 ;  /* 0x000000201f122825 */ /* 0x050fe400078e0012 */
[----:B------:R0:W5:Y:S04]  /*0850*/  @P1 LDG.E.128 R112, desc[UR6][R16.64+0x10] ;  /* 0x0000100610701981 */ /* 0x000168000c1e1d00 */
[----:B------:R0:W5:Y:S01]  /*0860*/  @P2 LDG.E.128 R108, desc[UR6][R18.64] ;  /* 0x00000006126c2981 */ /* 0x000162000c1e1d00 */
[----:B------:R-:W4:Y:S01]  /*0870*/  @P4 LDC.64 R6, c[0x0][0x3d0] ;  /* 0x0000f400ff064b82 */ /* 0x000f220000000a00 */
[----:B-1----:R-:W-:-:S02]  /*0880*/  @P2 IMAD.WIDE.U32 R20, R31, 0x20, R20 ;  /* 0x000000201f142825 */ /* 0x002fc400078e0014 */
[----:B------:R0:W5:Y:S02]  /*0890*/  @P2 LDG.E.128 R104, desc[UR6][R18.64+0x10] ;  /* 0x0000100612682981 */ /* 0x000164000c1e1d00 */
[----:B------:R-:W-:Y:S02]  /*08a0*/  @P2 VIADD R31, R31, 0x20 ;  /* 0x000000201f1f2836 */ /* 0x000fe40000000000 */
[----:B------:R0:W5:Y:S01]  /*08b0*/  @P2 LDG.E.128 R92, desc[UR6][R20.64] ;  /* 0x00000006145c2981 */ /* 0x000162000c1e1d00 */
[----:B------:R-:W1:Y:S01]  /*08c0*/  @P4 LDC.64 R8, c[0x0][0x3e8] ;  /* 0x0000fa00ff084b82 */ /* 0x000e620000000a00 */
[C---:B--2---:R-:W-:Y:S02]  /*08d0*/  @P3 IMAD.WIDE.U32 R22, R31.reuse, 0x20, R22 ;  /* 0x000000201f163825 */ /* 0x044fe400078e0016 */
[----:B------:R0:W5:Y:S04]  /*08e0*/  @P2 LDG.E.128 R88, desc[UR6][R20.64+0x10] ;  /* 0x0000100614582981 */ /* 0x000168000c1e1d00 */
[----:B------:R0:W5:Y:S01]  /*08f0*/  @P3 LDG.E.128 R84, desc[UR6][R22.64] ;  /* 0x0000000616543981 */ /* 0x000162000c1e1d00 */
[C---:B---3--:R-:W-:Y:S01]  /*0900*/  @P3 IMAD.WIDE.U32 R24, R31.reuse, 0x20, R24 ;  /* 0x000000201f183825 */ /* 0x048fe200078e0018 */
[----:B------:R-:W-:-:S02]  /*0910*/  @P3 IADD3 R31, PT, PT, R31, 0x20, RZ ;  /* 0x000000201f1f3810 */ /* 0x000fc40007ffe0ff */
[----:B------:R0:W5:Y:S04]  /*0920*/  @P3 LDG.E.128 R80, desc[UR6][R22.64+0x10] ;  /* 0x0000100616503981 */ /* 0x000168000c1e1d00 */
        /* <DEDUP_REMOVED lines=28> */
.L_x_12426:
[----:B------:R-:W-:Y:S05]  /*0af0*/  BSYNC.RECONVERGENT B0 ;  /* 0x0000000000007941 */ /* 0x000fea0003800200 */
.L_x_12424:
[----:B------:R-:W1:Y:S02]  /*0b00*/  LDCU UR4, c[0x0][0x384] ;  /* 0x00007080ff0477ac */ /* 0x000e640008000800 */
[----:B-1----:R-:W-:-:S13]  /*0b10*/  ISETP.GE.AND P0, PT, R3, UR4, PT ;  /* 0x0000000403007c0c */ /* 0x002fda000bf06270 */
[----:B------:R-:W-:Y:S05]  /*0b20*/  @P0 EXIT ;  /* 0x000000000000094d */ /* 0x000fea0003800000 */
[----:B0-----:R-:W0:Y:S01]  /*0b30*/  LDC R7, c[0x0][0x360] ;  /* 0x0000d800ff077b82 */ /* 0x001e220000000800 */
[----:B------:R-:W-:Y:S01]  /*0b40*/  IMAD.HI.U32 R9, R4, -0x2daee0ad, RZ ;  /* 0xd2511f5304097827 */ /* 0x000fe200078e00ff */
[----:B------:R-:W-:Y:S01]  /*0b50*/  LOP3.LUT R206, R206, 0x3, RZ, 0xc0, !PT ;  /* 0x00000003cece7812 */ /* 0x000fe200078ec0ff */
[----:B------:R-:W1:Y:S02]  /*0b60*/  LDCU UR8, c[0x0][0x404] ;  /* 0x00008080ff0877ac */ /* 0x000e640008000800 */
[----:B------:R-:W-:Y:S01]  /*0b70*/  IMAD R13, R4, -0x2daee0ad, RZ ;  /* 0xd2511f53040d7824 */ /* 0x000fe200078e02ff */
[----:B-----5:R-:W-:Y:S01]  /*0b80*/  LOP3.LUT R9, R9, R175, RZ, 0x3c, !PT ;  /* 0x000000af09097212 */ /* 0x020fe200078e3cff */
[----:B------:R-:W-:Y:S01]  /*0b90*/  VIADD R14, R175, 0xbb67ae85 ;  /* 0xbb67ae85af0e7836 */ /* 0x000fe20000000000 */
        /* <DEDUP_REMOVED lines=20> */
[----:B------:R-:W-:Y:S01]  /*0ce0*/  VIADD R10, R174, 0xdaa66d2b ;  /* 0xdaa66d2bae0a7836 */ /* 0x000fe20000000000 */
[----:B------:R-:W-:Y:S01]  /*0cf0*/  LOP3.LUT R11, R13, R14, R11, 0x96, !PT ;  /* 0x0000000e0d0b7212 */ /* 0x000fe200078e960b */
[----:B------:R-:W-:Y:S01]  /*0d00*/  IMAD R13, R8, -0x2daee0ad, RZ ;  /* 0xd2511f53080d7824 */ /* 0x000fe200078e02ff */
[----:B------:R-:W-:Y:S01]  /*0d10*/  IADD3 R14, PT, PT, R175, 0x32370b8f, RZ ;  /* 0x32370b8faf0e7810 */ /* 0x000fe20007ffe0ff */
[----:B------:R-:W-:-:S04]  /*0d20*/  IMAD.HI.U32 R8, R7, -0x2daee0ad, RZ ;  /* 0xd2511f5307087827 */ /* 0x000fc800078e00ff */
[----:B------:R-:W-:Y:S01]  /*0d30*/  IMAD R12, R12, -0x326172a9, RZ ;  /* 0xcd9e8d570c0c7824 */ /* 0x000fe200078e02ff */
[----:B------:R-:W-:Y:S01]  /*0d40*/  LOP3.LUT R8, R14, R13, R8, 0x96, !PT ;  /* 0x0000000d0e087212 */ /* 0x000fe200078e9608 */
[----:B------:R-:W-:-:S04]  /*0d50*/  IMAD.HI.U32 R9, R11, -0x326172a9, RZ ;  /* 0xcd9e8d570b097827 */ /* 0x000fc800078e00ff */
[----:B------:R-:W-:Y:S01]  /*0d60*/  IMAD R13, R7, -0x2daee0ad, RZ ;  /* 0xd2511f53070d7824 */ /* 0x000fe200078e02ff */
[----:B------:R-:W-:Y:S01]  /*0d70*/  LOP3.LUT R9, R10, R12, R9, 0x96, !PT ;  /* 0x0000000c0a097212 */ /* 0x000fe200078e9609 */
[----:B------:R-:W-:Y:S02]  /*0d80*/  IMAD R10, R11, -0x326172a9, RZ ;  /* 0xcd9e8d570b0a7824 */ /* 0x000fe400078e02ff */
[----:B------:R-:W-:-:S04]  /*0d90*/  IMAD.HI.U32 R7, R8, -0x326172a9, RZ ;  /* 0xcd9e8d5708077827 */ /* 0x000fc800078e00ff */
[C---:B------:R-:W-:Y:S02]  /*0da0*/  VIADD R11, R174.reuse, 0x78dde6e4 ;  /* 0x78dde6e4ae0b7836 */ /* 0x040fe40000000000 */
[----:B------:R-:W-:Y:S02]  /*0db0*/  VIADD R14, R175, 0xed9eba14 ;  /* 0xed9eba14af0e7836 */ /* 0x000fe40000000000 */
[----:B------:R-:W-:Y:S01]  /*0dc0*/  IMAD.HI.U32 R12, R9, -0x2daee0ad, RZ ;  /* 0xd2511f53090c7827 */ /* 0x000fe200078e00ff */
[----:B------:R-:W-:Y:S02]  /*0dd0*/  LOP3.LUT R7, R11, R10, R7, 0x96, !PT ;  /* 0x0000000a0b077212 */ /* 0x000fe400078e9607 */
[----:B------:R-:W-:Y:S01]  /*0de0*/  IADD3 R10, PT, PT, R174, 0x1715609d, RZ ;  /* 0x1715609dae0a7810 */ /* 0x000fe20007ffe0ff */
[----:B------:R-:W-:Y:S01]  /*0df0*/  IMAD R11, R8, -0x326172a9, RZ ;  /* 0xcd9e8d57080b7824 */ /* 0x000fe200078e02ff */
[----:B------:R-:W-:Y:S01]  /*0e00*/  LOP3.LUT R12, R14, R13, R12, 0x96, !PT ;  /* 0x0000000d0e0c7212 */ /* 0x000fe200078e960c */
[----:B------:R-:W-:-:S02]  /*0e10*/  IMAD R14, R9, -0x2daee0ad, RZ ;  /* 0xd2511f53090e7824 */ /* 0x000fc400078e02ff */
        /* <DEDUP_REMOVED lines=19> */
[----:B------:R-:W-:Y:S01]  /*0f50*/  IMAD.HI.U32 R8, R11, -0x326172a9, RZ ;  /* 0xcd9e8d570b087827 */ /* 0x000fe200078e00ff */
[----:B------:R-:W-:-:S03]  /*0f60*/  IADD3 R13, PT, PT, R175, -0x24c28bd8, RZ ;  /* 0xdb3d7428af0d7810 */ /* 0x000fc60007ffe0ff */
        /* <DEDUP_REMOVED lines=15> */
[----:B------:R-:W-:Y:S01]  /*1060*/  IMAD.MOV.U32 R7, RZ, RZ, RZ ;  /* 0x000000ffff077224 */ /* 0x000fe200078e00ff */
[----:B------:R-:W-:Y:S01]  /*1070*/  LOP3.LUT R200, R10, R13, R200, 0x96, !PT ;  /* 0x0000000d0ac87212 */ /* 0x000fe200078e96c8 */
[----:B------:R-:W-:Y:S02]  /*1080*/  IMAD R202, R11, -0x326172a9, RZ ;  /* 0xcd9e8d570bca7824 */ /* 0x000fe400078e02ff */
[----:B01234-:R-:W-:-:S07]  /*1090*/  IMAD R208, R9, -0x2daee0ad, RZ ;  /* 0xd2511f5309d07824 */ /* 0x01ffce00078e02ff */
.L_x_13028:
        /* <DEDUP_REMOVED lines=10> */
[----:B------:R-:W-:Y:S02]  /*1140*/  HFMA2 R197, -RZ, RZ, 0, 0 ;  /* 0x00000000ffc57431 */ /* 0x000fe400000001ff */
        /* <DEDUP_REMOVED lines=17> */
.L_x_12430:
[----:B------:R-:W-:Y:S05]  /*1260*/  BSYNC.RECONVERGENT B1 ;  /* 0x0000000000017941 */ /* 0x000fea0003800200 */
.L_x_12429:
        /* <DEDUP_REMOVED lines=28> */
.L_x_12436:
        /* <DEDUP_REMOVED lines=13> */
.L_x_12438:
[----:B------:R-:W-:Y:S05]  /*1500*/  BSYNC.RECONVERGENT B3 ;  /* 0x0000000000037941 */ /* 0x000fea0003800200 */
.L_x_12437:
        /* <DEDUP_REMOVED lines=58> */
[----:B------:R-:W-:Y:S02]  /*18b0*/  LOP3.LUT R203, R163, R160, R9, 0x96, !PT ;  /* 0x000000a0a3cb7212 */ /* 0x000fe400078e9609 */
[----:B------:R-:W-:-:S07]  /*18c0*/  MOV R8, R208 ;  /* 0x000000d000087202 */ /* 0x000fce0000000f00 */
.L_x_12435:
[----:B------:R-:W-:Y:S05]  /*18d0*/  BSYNC.RECONVERGENT B2 ;  /* 0x0000000000027941 */ /* 0x000fea0003800200 */
.L_x_12434:
        /* <DEDUP_REMOVED lines=10> */
[----:B------:R-:W-:-:S07]  /*1980*/  FFMA.FTZ R8, R161, R140, R8 ;  /* 0x0000008ca1087223 */ /* 0x000fce0000010008 */
.L_x_12433:
[----:B------:R-:W-:Y:S05]  /*1990*/  BSYNC.RECONVERGENT B1 ;  /* 0x0000000000017941 */ /* 0x000fea0003800200 */
.L_x_12432:
        /* <DEDUP_REMOVED lines=23> */
.L_x_12443:
        /* <DEDUP_REMOVED lines=13> */
.L_x_12445:
[----:B------:R-:W-:Y:S05]  /*1be0*/  BSYNC.RECONVERGENT B3 ;  /* 0x0000000000037941 */ /* 0x000fea0003800200 */
.L_x_12444:
        /* <DEDUP_REMOVED lines=57> */
[----:B------:R-:W-:-:S04]  /*1f80*/  MOV R14, R160 ;  /* 0x000000a0000e7202 */ /* 0x000fc80000000f00 */
[----:B------:R-:W-:Y:S01]  /*1f90*/  LOP3.LUT R203, R163, R10, R161, 0x96, !PT ;  /* 0x0000000aa3cb7212 */ /* 0x000fe200078e96a1 */
[----:B------:R-:W-:-:S07]  /*1fa0*/  IMAD.MOV.U32 R10, RZ, RZ, R12 ;  /* 0x000000ffff0a7224 */ /* 0x000fce00078e000c */
.L_x_12442:
[----:B------:R-:W-:Y:S05]  /*1fb0*/  BSYNC.RECONVERGENT B2 ;  /* 0x0000000000027941 */ /* 0x000fea0003800200 */
.L_x_12441:
        /* <DEDUP_REMOVED lines=13> */
.L_x_12440:
[----:B------:R-:W-:Y:S05]  /*2090*/  BSYNC.RECONVERGENT B1 ;  /* 0x0000000000017941 */ /* 0x000fea0003800200 */
.L_x_12439:
        /* <DEDUP_REMOVED lines=22> */
.L_x_12450:
        /* <DEDUP_REMOVED lines=13> */
.L_x_12452:
[----:B------:R-:W-:Y:S05]  /*22d0*/  BSYNC.RECONVERGENT B3 ;  /* 0x0000000000037941 */ /* 0x000fea0003800200 */
.L_x_12451:
[----:B------:R-:W-:Y:S01]  /*22e0*/  IMAD.WIDE.U32 R192, R6, -0x326172a9, RZ ;  /* 0xcd9e8d5706c07825 */ /* 0x000fe200078e00ff */
[----:B------:R-:W-:-:S03]  /*22f0*/  LOP3.LUT R12, R7, R163, R175, 0x96, !PT ;  /* 0x000000a3070c7212 */ /* 0x000fc600078e96af */
[----:B------:R-:W-:Y:S02]  /*2300*/  HFMA2 R20, -RZ, RZ, 0, 0 ;  /* 0x00000000ff147431 */ /* 0x000fe400000001ff */
        /* <DEDUP_REMOVED lines=57> */
.L_x_12449:
[----:B------:R-:W-:Y:S05]  /*26a0*/  BSYNC.RECONVERGENT B2 ;  /* 0x0000000000027941 */ /* 0x000fea0003800200 */
.L_x_12448:
        /* <DEDUP_REMOVED lines=10> */
[----:B------:R-:W-:-:S07]  /*2750*/  FFMA.FTZ R12, R161, R142, R12 ;  /* 0x0000008ea10c7223 */ /* 0x000fce000001000c */
.L_x_12447:
[----:B------:R-:W-:Y:S05]  /*2760*/  BSYNC.RECONVERGENT B1 ;  /* 0x0000000000017941 */ /* 0x000fea0003800200 */
.L_x_12446:
        /* <DEDUP_REMOVED lines=23> */
.L_x_12457:
        /* <DEDUP_REMOVED lines=13> */
.L_x_12459:
[----:B------:R-:W-:Y:S05]  /*29b0*/  BSYNC.RECONVERGENT B3 ;  /* 0x0000000000037941 */ /* 0x000fea0003800200 */
.L_x_12458:
        /* <DEDUP_REMOVED lines=60> */
.L_x_12456:
[----:B------:R-:W-:Y:S05]  /*2d80*/  BSYNC.RECONVERGENT B2 ;  /* 0x0000000000027941 */ /* 0x000fea0003800200 */
.L_x_12455:
        /* <DEDUP_REMOVED lines=13> */
.L_x_12454:
[----:B------:R-:W-:Y:S05]  /*2e60*/  BSYNC.RECONVERGENT B1 ;  /* 0x0000000000017941 */ /* 0x000fea0003800200 */
.L_x_12453:
        /* <DEDUP_REMOVED lines=22> */
.L_x_12464:
        /* <DEDUP_REMOVED lines=13> */
.L_x_12466:
[----:B------:R-:W-:Y:S05]  /*30a0*/  BSYNC.RECONVERGENT B3 ;  /* 0x0000000000037941 */ /* 0x000fea0003800200 */
.L_x_12465:
        /* <DEDUP_REMOVED lines=60> */
.L_x_12463:
[----:B------:R-:W-:Y:S05]  /*3470*/  BSYNC.RECONVERGENT B2 ;  /* 0x0000000000027941 */ /* 0x000fea0003800200 */
.L_x_12462:
        /* <DEDUP_REMOVED lines=11> */
.L_x_12461:
[----:B------:R-:W-:Y:S05]  /*3530*/  BSYNC.RECONVERGENT B1 ;  /* 0x0000000000017941 */ /* 0x000fea0003800200 */
.L_x_12460:
        /* <DEDUP_REMOVED lines=23> */
.L_x_12471:
        /* <DEDUP_REMOVED lines=13> */
.L_x_12473:
[----:B------:R-:W-:Y:S05]  /*3780*/  BSYNC.RECONVERGENT B3 ;  /* 0x0000000000037941 */ /* 0x000fea0003800200 */
.L_x_12472:
        /* <DEDUP_REMOVED lines=60> */
.L_x_12470:
[----:B------:R-:W-:Y:S05]  /*3b50*/  BSYNC.RECONVERGENT B2 ;  /* 0x0000000000027941 */ /* 0x000fea0003800200 */
.L_x_12469:
        /* <DEDUP_REMOVED lines=13> */
.L_x_12468:
[----:B------:R-:W-:Y:S05]  /*3c30*/  BSYNC.RECONVERGENT B1 ;  /* 0x0000000000017941 */ /* 0x000fea0003800200 */
.L_x_12467:
        /* <DEDUP_REMOVED lines=22> */
.L_x_12478:
        /* <DEDUP_REMOVED lines=13> */
.L_x_12480:
[----:B------:R-:W-:Y:S05]  /*3e70*/  BSYNC.RECONVERGENT B3 ;  /* 0x0000000000037941 */ /* 0x000fea0003800200 */
.L_x_12479:
        /* <DEDUP_REMOVED lines=60> */
.L_x_12477:
[----:B------:R-:W-:Y:S05]  /*4240*/  BSYNC.RECONVERGENT B2 ;  /* 0x0000000000027941 */ /* 0x000fea0003800200 */
.L_x_12476:
        /* <DEDUP_REMOVED lines=11> */
.L_x_12475:
[----:B------:R-:W-:Y:S05]  /*4300*/  BSYNC.RECONVERGENT B1 ;  /* 0x0000000000017941 */ /* 0x000fea0003800200 */
.L_x_12474:
        /* <DEDUP_REMOVED lines=23> */
.L_x_12485:
        /* <DEDUP_REMOVED lines=13> */
.L_x_12487:
[----:B------:R-:W-:Y:S05]  /*4550*/  BSYNC.RECONVERGENT B3 ;  /* 0x0000000000037941 */ /* 0x000fea0003800200 */
.L_x_12486:
        /* <DEDUP_REMOVED lines=58> */
[----:B------:R-:W-:-:S04]  /*4900*/  MOV R188, R160 ;  /* 0x000000a000bc7202 */ /* 0x000fc80000000f00 */
[----:B------:R-:W-:-:S07]  /*4910*/  LOP3.LUT R203, R193, R162, R161, 0x96, !PT ;  /* 0x000000a2c1cb7212 */ /* 0x000fce00078e96a1 */
.L_x_12484:
[----:B------:R-:W-:Y:S05]  /*4920*/  BSYNC.RECONVERGENT B2 ;  /* 0x0000000000027941 */ /* 0x000fea0003800200 */
.L_x_12483:
[----:B-----5:R-:W-:Y:S01]  /*4930*/  PRMT R160, R39, 0x7632, R160 ;  /* 0x0000763227a07816 */ /* 0x020fe200000000a0 */
[----:B------:R-:W-:Y:S01]  /*4940*/  HFMA2 R161, -RZ, RZ, 0.1171875, 0 ;  /* 0x2f800000ffa17431 */ /* 0x000fe200000001ff */
[----:B------:R-:W-:-:S03]  /*4950*/  I2FP.F32.U32 R22, R22 ;  /* 0x0000001600167245 */ /* 0x000fc60000201000 */
[----:B------:R-:W-:Y:S02]  /*4960*/  IMAD.U32 R160, R160, 0x10000, RZ ;  /* 0x00010000a0a07824 */ /* 0x000fe400078e00ff */
        /* <DEDUP_REMOVED lines=8> */
[----:B------:R-:W-:-:S07]  /*49f0*/  FFMA.FTZ R22, R160, R139, R161 ;  /* 0x0000008ba0167223 */ /* 0x000fce00000100a1 */
.L_x_12482:
[----:B------:R-:W-:Y:S05]  /*4a00*/  BSYNC.RECONVERGENT B1 ;  /* 0x0000000000017941 */ /* 0x000fea0003800200 */
.L_x_12481:
[----:B------:R-:W-:Y:S02]  /*4a10*/  F2FP.BF16.F32.PACK_AB R163, RZ, R22 ;  /* 0x00000016ffa3723e */ /* 0x000fe400000010ff */
[----:B------:R-:W-:Y:S02]  /*4a20*/  PRMT R162, R208, 0x5410, R209 ;  /* 0x00005410d0a27816 */ /* 0x000fe400000000d1 */
[----:B------:R-:W-:Y:S02]  /*4a30*/  PRMT R161, R207, 0x5410, R204 ;  /* 0x00005410cfa17816 */ /* 0x000fe400000000cc */
[----:B------:R-:W-:Y:S02]  /*4a40*/  PRMT R160, R198, 0x5410, R196 ;  /* 0x00005410c6a07816 */ /* 0x000fe400000000c4 */
[----:B------:R-:W-:Y:S01]  /*4a50*/  PRMT R163, R211, 0x5410, R163 ;  /* 0x00005410d3a37816 */ /* 0x000fe200000000a3 */
[----:B------:R-:W-:Y:S06]  /*4a60*/  BRA `(.L_x_12488) ;  /* 0x0000003400307947 */ /* 0x000fec0003800000 */
.L_x_12431:
        /* <DEDUP_REMOVED lines=21> */
.L_x_12493:
        /* <DEDUP_REMOVED lines=13> */
.L_x_12495:
[----:B------:R-:W-:Y:S05]  /*4c90*/  BSYNC.RECONVERGENT B3 ;  /* 0x0000000000037941 */ /* 0x000fea0003800200 */
.L_x_12494:
        /* <DEDUP_REMOVED lines=60> */
.L_x_12492:
[----:B------:R-:W-:Y:S05]  /*5060*/  BSYNC.RECONVERGENT B2 ;  /* 0x0000000000027941 */ /* 0x000fea0003800200 */
.L_x_12491:
        /* <DEDUP_REMOVED lines=8> */
[----:B------:R-:W-:-:S05]  /*50f0*/  FSEL R161, R10, RZ, !P1 ;  /* 0x000000ff0aa17208 */ /* 0x000fca0004800000 */
[----:B------:R-:W-:-:S07]  /*5100*/  FMUL.FTZ R8, R161, R140 ;  /* 0x0000008ca1087220 */ /* 0x000fce0000410000 */
.L_x_12490:
[----:B------:R-:W-:Y:S05]  /*5110*/  BSYNC.RECONVERGENT B1 ;  /* 0x0000000000017941 */ /* 0x000fea0003800200 */
.L_x_12489:
        /* <DEDUP_REMOVED lines=18> */
.L_x_12500:
        /* <DEDUP_REMOVED lines=13> */
.L_x_12502:
[----:B------:R-:W-:Y:S05]  /*5310*/  BSYNC.RECONVERGENT B3 ;  /* 0x0000000000037941 */ /* 0x000fea0003800200 */
.L_x_12501:
        /* <DEDUP_REMOVED lines=60> */
.L_x_12499:
[----:B------:R-:W-:Y:S05]  /*56e0*/  BSYNC.RECONVERGENT B2 ;  /* 0x0000000000027941 */ /* 0x000fea0003800200 */
.L_x_12498:
        /* <DEDUP_REMOVED lines=11> */
.L_x_12497:
[----:B------:R-:W-:Y:S05]  /*57a0*/  BSYNC.RECONVERGENT B1 ;  /* 0x0000000000017941 */ /* 0x000fea0003800200 */
.L_x_12496:
        /* <DEDUP_REMOVED lines=18> */
.L_x_12507:
        /* <DEDUP_REMOVED lines=13> */
.L_x_12509:
[----:B------:R-:W-:Y:S05]  /*59a0*/  BSYNC.RECONVERGENT B3 ;  /* 0x0000000000037941 */ /* 0x000fea0003800200 */
.L_x_12508:
        /* <DEDUP_REMOVED lines=58> */
[----:B------:R-:W-:Y:S01]  /*5d50*/  IMAD.MOV.U32 R13, RZ, RZ, R188 ;  /* 0x000000ffff0d7224 */ /* 0x000fe200078e00bc */
[----:B------:R-:W-:-:S07]  /*5d60*/  MOV R188, R12 ;  /* 0x0000000c00bc7202 */ /* 0x000fce0000000f00 */
.L_x_12506:
[----:B------:R-:W-:Y:S05]  /*5d70*/  BSYNC.RECONVERGENT B2 ;  /* 0x0000000000027941 */ /* 0x000fea0003800200 */
.L_x_12505:
        /* <DEDUP_REMOVED lines=8> */
[----:B------:R-:W-:-:S05]  /*5e00*/  FSEL R161, R14, RZ, !P1 ;  /* 0x000000ff0ea17208 */ /* 0x000fca0004800000 */
[----:B------:R-:W-:-:S07]  /*5e10*/  FMUL.FTZ R12, R161, R142 ;  /* 0x0000008ea10c7220 */ /* 0x000fce0000410000 */
.L_x_12504:
[----:B------:R-:W-:Y:S05]  /*5e20*/  BSYNC.RECONVERGENT B1 ;  /* 0x0000000000017941 */ /* 0x000fea0003800200 */
.L_x_12503:
        /* <DEDUP_REMOVED lines=18> */
.L_x_12514:
        /* <DEDUP_REMOVED lines=13> */
.L_x_12516:
[----:B------:R-:W-:Y:S05]  /*6020*/  BSYNC.RECONVERGENT B3 ;  /* 0x0000000000037941 */ /* 0x000fea0003800200 */
.L_x_12515:
        /* <DEDUP_REMOVED lines=60> */
.L_x_12513:
[----:B------:R-:W-:Y:S05]  /*63f0*/  BSYNC.RECONVERGENT B2 ;  /* 0x0000000000027941 */ /* 0x000fea0003800200 */
.L_x_12512:
[----:B-----5:R-:W-:Y:S02]  /*6400*/  PRMT R16, R37, 0x7632, R16 ;  /* 0x0000763225107816 */ /* 0x020fe40000000010 */
        /* <DEDUP_REMOVED lines=10> */
.L_x_12511:
[----:B------:R-:W-:Y:S05]  /*64b0*/  BSYNC.RECONVERGENT B1 ;  /* 0x0000000000017941 */ /* 0x000fea0003800200 */
.L_x_12510:
        /* <DEDUP_REMOVED lines=18> */
.L_x_12521:
        /* <DEDUP_REMOVED lines=13> */
.L_x_12523:
[----:B------:R-:W-:Y:S05]  /*66b0*/  BSYNC.RECONVERGENT B3 ;  /* 0x0000000000037941 */ /* 0x000fea0003800200 */
.L_x_12522:
        /* <DEDUP_REMOVED lines=60> */
.L_x_12520:
[----:B------:R-:W-:Y:S05]  /*6a80*/  BSYNC.RECONVERGENT B2 ;  /* 0x0000000000027941 */ /* 0x000fea0003800200 */
.L_x_12519:
        /* <DEDUP_REMOVED lines=8> */
[----:B------:R-:W-:-:S03]  /*6b10*/  SEL R17, RZ, 0x1, P1 ;  /* 0x00000001ff117807 */ /* 0x000fc60000800000 */
[----:B------:R-:W-:-:S07]  /*6b20*/  FMUL.FTZ R16, R161, R136 ;  /* 0x00000088a1107220 */ /* 0x000fce0000410000 */
.L_x_12518:
[----:B------:R-:W-:Y:S05]  /*6b30*/  BSYNC.RECONVERGENT B1 ;  /* 0x0000000000017941 */ /* 0x000fea0003800200 */
.L_x_12517:
        /* <DEDUP_REMOVED lines=18> */
.L_x_12528:
        /* <DEDUP_REMOVED lines=13> */
.L_x_12530:
[----:B------:R-:W-:Y:S05]  /*6d30*/  BSYNC.RECONVERGENT B3 ;  /* 0x0000000000037941 */ /* 0x000fea0003800200 */
.L_x_12529:
        /* <DEDUP_REMOVED lines=60> */
.L_x_12527:
[----:B------:R-:W-:Y:S05]  /*7100*/  BSYNC.RECONVERGENT B2 ;  /* 0x0000000000027941 */ /* 0x000fea0003800200 */
.L_x_12526:
        /* <DEDUP_REMOVED lines=11> */
.L_x_12525:
[----:B------:R-:W-:Y:S05]  /*71c0*/  BSYNC.RECONVERGENT B1 ;  /* 0x0000000000017941 */ /* 0x000fea0003800200 */
.L_x_12524:
        /* <DEDUP_REMOVED lines=18> */
.L_x_12535:
        /* <DEDUP_REMOVED lines=13> */
.L_x_12537:
[----:B------:R-:W-:Y:S05]  /*73c0*/  BSYNC.RECONVERGENT B3 ;  /* 0x0000000000037941 */ /* 0x000fea0003800200 */
.L_x_12536:
        /* <DEDUP_REMOVED lines=60> */
.L_x_12534:
[----:B------:R-:W-:Y:S05]  /*7790*/  BSYNC.RECONVERGENT B2 ;  /* 0x0000000000027941 */ /* 0x000fea0003800200 */
.L_x_12533:
        /* <DEDUP_REMOVED lines=10> */
.L_x_12532:
[----:B------:R-:W-:Y:S05]  /*7840*/  BSYNC.RECONVERGENT B1 ;  /* 0x0000000000017941 */ /* 0x000fea0003800200 */
.L_x_12531:
        /* <DEDUP_REMOVED lines=18> */
.L_x_12542:
        /* <DEDUP_REMOVED lines=13> */
.L_x_12544:
[----:B------:R-:W-:Y:S05]  /*7a40*/  BSYNC.RECONVERGENT B3 ;  /* 0x0000000000037941 */ /* 0x000fea0003800200 */
.L_x_12543:
        /* <DEDUP_REMOVED lines=57> */
[----:B------:R-:W-:Y:S02]  /*7de0*/  VIADD R193, R175, 0x96a522ad ;  /* 0x96a522adafc17836 */ /* 0x000fe40000000000 */
[----:B------:R-:W-:-:S03]  /*7df0*/  IMAD.MOV.U32 R188, RZ, RZ, R160 ;  /* 0x000000ffffbc7224 */ /* 0x000fc600078e00a0 */
[----:B------:R-:W-:-:S07]  /*7e00*/  LOP3.LUT R203, R193, R162, R161, 0x96, !PT ;  /* 0x000000a2c1cb7212 */ /* 0x000fce00078e96a1 */
.L_x_12541:
[----:B------:R-:W-:Y:S05]  /*7e10*/  BSYNC.RECONVERGENT B2 ;  /* 0x0000000000027941 */ /* 0x000fea0003800200 */
.L_x_12540:
        /* <DEDUP_REMOVED lines=11> */
.L_x_12539:
[----:B------:R-:W-:Y:S05]  /*7ed0*/  BSYNC.RECONVERGENT B1 ;  /* 0x0000000000017941 */ /* 0x000fea0003800200 */
.L_x_12538:
[----:B------:R-:W-:Y:S02]  /*7ee0*/  F2FP.BF16.F32.PACK_AB R163, RZ, R22 ;  /* 0x00000016ffa3723e */ /* 0x000fe400000010ff */
[----:B------:R-:W-:Y:S02]  /*7ef0*/  PRMT R162, R208, 0x5410, R209 ;  /* 0x00005410d0a27816 */ /* 0x000fe400000000d1 */
[----:B------:R-:W-:Y:S02]  /*7f00*/  PRMT R161, R207, 0x5410, R204 ;  /* 0x00005410cfa17816 */ /* 0x000fe400000000cc */
[----:B------:R-:W-:Y:S02]  /*7f10*/  PRMT R160, R198, 0x5410, R196 ;  /* 0x00005410c6a07816 */ /* 0x000fe400000000c4 */
[----:B------:R-:W-:-:S07]  /*7f20*/  PRMT R163, R210, 0x5410, R163 ;  /* 0x00005410d2a37816 */ /* 0x000fce00000000a3 */
.L_x_12488:
        /* <DEDUP_REMOVED lines=26> */
.L_x_12546:
[----:B------:R-:W-:Y:S05]  /*80d0*/  BSYNC.RECONVERGENT B1 ;  /* 0x0000000000017941 */ /* 0x000fea0003800200 */
.L_x_12545:
[----:B------:R-:W-:Y:S02]  /*80e0*/  VIADD R191, R191, 0x20 ;  /* 0x00000020bfbf7836 */ /* 0x000fe40000000000 */
[----:B------:R-:W-:-:S07]  /*80f0*/  VIADD R197, R197, 0x20 ;  /* 0x00000020c5c57836 */ /* 0x000fce0000000000 */
.L_x_12428:
[----:B------:R-:W-:Y:S05]  /*8100*/  BSYNC.RECONVERGENT B0 ;  /* 0x0000000000007941 */ /* 0x000fea0003800200 */
.L_x_12427:
[----:B------:R-:W-:Y:S01]  /*8110*/  ISETP.GE.U32.AND P1, PT, R2, 0x40, PT ;  /* 0x000000400200780c */ /* 0x000fe20003f26070 */
[----:B------:R-:W-:Y:S03]  /*8120*/  BSSY.RECONVERGENT B0, `(.L_x_12547) ;  /* 0x00006ef000007945 */ /* 0x000fe60003800200 */
[----:B------:R-:W-:-:S09]  /*8130*/  P2R R198, PR, RZ, 0x2 ;  /* 0x00000002ffc67803 */ /* 0x000fd20000000000 */
[----:B------:R-:W-:Y:S05]  /*8140*/  @!P1 BRA `(.L_x_12548) ;  /* 0x0000006c00b09947 */ /* 0x000fea0003800000 */
[----:B------:R-:W-:Y:S01]  /*8150*/  ISETP.NE.U32.AND P1, PT, RZ, UR4, PT ;  /* 0x00000004ff007c0c */ /* 0x000fe2000bf25070 */
[----:B------:R-:W2:Y:S03]  /*8160*/  @P2 LDC.64 R26, c[0x0][0x390] ;  /* 0x0000e400ff1a2b82 */ /* 0x000ea60000000a00 */
[----:B------:R-:W-:-:S13]  /*8170*/  ISETP.NE.AND.EX P1, PT, RZ, UR5, PT, P1 ;  /* 0x00000005ff007c0c */ /* 0x000fda000bf25310 */
[----:B------:R-:W3:Y:S01]  /*8180*/  @P1 LDC.64 R24, c[0x0][0x3a0] ;  /* 0x0000e800ff181b82 */ /* 0x000ee20000000a00 */
[----:B--2---:R-:W-:-:S05]  /*8190*/  @P2 IMAD.WIDE.U32 R26, R197, 0x10, R26 ;  /* 0x00000010c51a2825 */ /* 0x004fca00078e001a */
[----:B-----5:R2:W5:Y:S01]  /*81a0*/  @P2 LDG.E.128 R36, desc[UR6][R26.64] ;  /* 0x000000061a242981 */ /* 0x020562000c1e1d00 */
[----:B---3--:R-:W-:-:S05]  /*81b0*/  @P1 IMAD.WIDE.U32 R24, R191, 0x10, R24 ;  /* 0x00000010bf181825 */ /* 0x008fca00078e0018 */
[----:B------:R2:W5:Y:S01]  /*81c0*/  @P1 LDG.E.128 R32, desc[UR6][R24.64] ;  /* 0x0000000618201981 */ /* 0x000562000c1e1d00 */
[----:B------:R-:W-:Y:S05]  /*81d0*/  @!P1 BRA `(.L_x_12549) ;  /* 0x0000003400e89947 */ /* 0x000fea0003800000 */
[----:B------:R-:W-:Y:S01]  /*81e0*/  ISETP.GT.AND P1, PT, R199, RZ, PT ;  /* 0x000000ffc700720c */ /* 0x000fe20003f24270 */
[----:B------:R-:W-:-:S12]  /*81f0*/  BSSY.RECONVERGENT B1, `(.L_x_12550) ;  /* 0x000006b000017945 */ /* 0x000fd80003800200 */
[----:B-----5:R-:W-:Y:S01]  /*8200*/  @!P1 SHF.L.U32 R23, R32, 0x10, RZ ;  /* 0x0000001020179819 */ /* 0x020fe200000006ff */
[----:B------:R-:W-:Y:S02]  /*8210*/  @!P1 IMAD.MOV.U32 R30, RZ, RZ, R208 ;  /* 0x000000ffff1e9224 */ /* 0x000fe400078e00d0 */
[----:B--2---:R-:W-:Y:S01]  /*8220*/  @!P1 IMAD.MOV.U32 R25, RZ, RZ, R206 ;  /* 0x000000ffff199224 */ /* 0x004fe200078e00ce */
        /* <DEDUP_REMOVED lines=17> */
.L_x_12554:
        /* <DEDUP_REMOVED lines=13> */
.L_x_12556:
[----:B------:R-:W-:Y:S05]  /*8410*/  BSYNC.RECONVERGENT B3 ;  /* 0x0000000000037941 */ /* 0x000fea0003800200 */
.L_x_12555:
[----:B01----:R-:W-:Y:S01]  /*8420*/  IMAD.WIDE.U32 R160, R6, -0x326172a9, RZ ;  /* 0xcd9e8d5706a07825 */ /* 0x003fe200078e00ff */
        /* <DEDUP_REMOVED lines=19> */
[----:B------:R-:W-:-:S03]  /*8560*/  LOP3.LUT R9, R9, R28, R27, 0x96, !PT ;  /* 0x0000001c09097212 */ /* 0x000fc600078e961b */
[----:B------:R-:W-:-:S04]  /*8570*/  IMAD.WIDE.U32 R28, R23, -0x2daee0ad, RZ ;  /* 0xd2511f53171c7825 */ /* 0x000fc800078e00ff */
[----:B------:R-:W-:-:S04]  /*8580*/  IMAD.WIDE.U32 R160, R9, -0x326172a9, RZ ;  /* 0xcd9e8d5709a07825 */ /* 0x000fc800078e00ff */
[----:B------:R-:W-:Y:S02]  /*8590*/  VIADD R23, R175, 0xed9eba14 ;  /* 0xed9eba14af177836 */ /* 0x000fe40000000000 */
[----:B------:R-:W-:-:S03]  /*85a0*/  VIADD R9, R174, 0x78dde6e4 ;  /* 0x78dde6e4ae097836 */ /* 0x000fc60000000000 */
[----:B------:R-:W-:Y:S02]  /*85b0*/  LOP3.LUT R23, R23, R26, R29, 0x96, !PT ;  /* 0x0000001a17177212 */ /* 0x000fe400078e961d */
        /* <DEDUP_REMOVED lines=18> */
[----:B------:R-:W-:Y:S01]  /*86e0*/  IMAD.WIDE.U32 R24, R23, -0x2daee0ad, RZ ;  /* 0xd2511f5317187825 */ /* 0x000fe200078e00ff */
[----:B------:R-:W-:Y:S02]  /*86f0*/  IADD3 R23, PT, PT, R175, -0x24c28bd8, RZ ;  /* 0xdb3d7428af177810 */ /* 0x000fe40007ffe0ff */
[----:B------:R-:W-:Y:S01]  /*8700*/  LOP3.LUT R28, R9, R28, R163, 0x96, !PT ;  /* 0x0000001c091c7212 */ /* 0x000fe200078e96a3 */
[----:B------:R-:W-:Y:S01]  /*8710*/  VIADD R9, R174, 0xf1bbcdc8 ;  /* 0xf1bbcdc8ae097836 */ /* 0x000fe20000000000 */
[----:B------:R-:W-:Y:S01]  /*8720*/  LOP3.LUT R23, R23, R162, R25, 0x96, !PT ;  /* 0x000000a217177212 */ /* 0x000fe200078e9619 */
[----:B------:R-:W-:Y:S02]  /*8730*/  HFMA2 R25, -RZ, RZ, 0, 0 ;  /* 0x00000000ff197431 */ /* 0x000fe400000001ff */
        /* <DEDUP_REMOVED lines=9> */
[----:B------:R-:W-:-:S07]  /*87d0*/  IMAD.MOV.U32 R9, RZ, RZ, R208 ;  /* 0x000000ffff097224 */ /* 0x000fce00078e00d0 */
.L_x_12553:
[----:B------:R-:W-:Y:S05]  /*87e0*/  BSYNC.RECONVERGENT B2 ;  /* 0x0000000000027941 */ /* 0x000fea0003800200 */
.L_x_12552:
        /* <DEDUP_REMOVED lines=11> */
.L_x_12551:
[----:B------:R-:W-:Y:S05]  /*88a0*/  BSYNC.RECONVERGENT B1 ;  /* 0x0000000000017941 */ /* 0x000fea0003800200 */
.L_x_12550:
        /* <DEDUP_REMOVED lines=23> */
.L_x_12561:
        /* <DEDUP_REMOVED lines=13> */
.L_x_12563:
[----:B------:R-:W-:Y:S05]  /*8af0*/  BSYNC.RECONVERGENT B3 ;  /* 0x0000000000037941 */ /* 0x000fea0003800200 */
.L_x_12562:
[----:B01----:R-:W-:Y:S01]  /*8b00*/  IMAD.WIDE.U32 R160, R6, -0x326172a9, RZ ;  /* 0xcd9e8d5706a07825 */ /* 0x003fe200078e00ff */
        /* <DEDUP_REMOVED lines=59> */
.L_x_12560:
[----:B------:R-:W-:Y:S05]  /*8ec0*/  BSYNC.RECONVERGENT B2 ;  /* 0x0000000000027941 */ /* 0x000fea0003800200 */
.L_x_12559:
[----:B------:R-:W-:Y:S01]  /*8ed0*/  PRMT R24, R36, 0x7632, R24 ;  /* 0x0000763224187816 */ /* 0x000fe20000000018 */
        /* <DEDUP_REMOVED lines=12> */
.L_x_12558:
[----:B------:R-:W-:Y:S05]  /*8fa0*/  BSYNC.RECONVERGENT B1 ;  /* 0x0000000000017941 */ /* 0x000fea0003800200 */
.L_x_12557:
[----:B------:R-:W-:Y:S01]  /*8fb0*/  BSSY.RECONVERGENT B1, `(.L_x_12564) ;  /* 0x000006c000017945 */ /* 0x000fe20003800200 */
[----:B------:R-:W-:Y:S01]  /*8fc0*/  F2FP.BF16.F32.PACK_AB R196, RZ, R24 ;  /* 0x00000018ffc4723e */ /* 0x000fe200000010ff */
[----:B------:R-:W-:Y:S01]  /*8fd0*/  @!P1 IMAD.U32 R25, R33, 0x10000, RZ ;  /* 0x0001000021199824 */ /* 0x000fe200078e00ff */
        /* <DEDUP_REMOVED lines=19> */
.L_x_12568:
        /* <DEDUP_REMOVED lines=13> */
.L_x_12570:
[----:B------:R-:W-:Y:S05]  /*91e0*/  BSYNC.RECONVERGENT B3 ;  /* 0x0000000000037941 */ /* 0x000fea0003800200 */
.L_x_12569:
        /* <DEDUP_REMOVED lines=49> */
[----:B------:R-:W-:Y:S02]  /*9500*/  LOP3.LUT R25, R25, R162, R29, 0x96, !PT ;  /* 0x000000a219197212 */ /* 0x000fe400078e961d */
[----:B------:R-:W-:Y:S01]  /*9510*/  LOP3.LUT R26, R13, R26, R161, 0x96, !PT ;  /* 0x0000001a0d1a7212 */ /* 0x000fe200078e96a1 */
[----:B------:R-:W-:Y:S02]  /*9520*/  VIADD R13, R174, 0x8ff34781 ;  /* 0x8ff34781ae0d7836 */ /* 0x000fe40000000000 */
[----:B------:R-:W-:-:S04]  /*9530*/  IMAD.WIDE.U32 R202, R25, -0x326172a9, RZ ;  /* 0xcd9e8d5719ca7825 */ /* 0x000fc800078e00ff */
[----:B------:R-:W-:Y:S01]  /*9540*/  IMAD.WIDE.U32 R26, R26, -0x2daee0ad, RZ ;  /* 0xd2511f531a1a7825 */ /* 0x000fe200078e00ff */
[----:B------:R-:W-:-:S03]  /*9550*/  LOP3.LUT R200, R13, R160, R203, 0x96, !PT ;  /* 0x000000a00dc87212 */ /* 0x000fc600078e96cb */
[----:B------:R-:W-:Y:S01]  /*9560*/  VIADD R25, R175, 0x96a522ad ;  /* 0x96a522adaf197836 */ /* 0x000fe20000000000 */
[----:B------:R-:W-:Y:S01]  /*9570*/  MOV R192, R26 ;  /* 0x0000001a00c07202 */ /* 0x000fe20000000f00 */
[----:B------:R-:W-:-:S03]  /*9580*/  IMAD.MOV.U32 R13, RZ, RZ, R188 ;  /* 0x000000ffff0d7224 */ /* 0x000fc600078e00bc */
[----:B------:R-:W-:Y:S01]  /*9590*/  LOP3.LUT R203, R25, R28, R27, 0x96, !PT ;  /* 0x0000001c19cb7212 */ /* 0x000fe200078e961b */
[----:B------:R-:W-:-:S07]  /*95a0*/  IMAD.MOV.U32 R27, RZ, RZ, RZ ;  /* 0x000000ffff1b7224 */ /* 0x000fce00078e00ff */
.L_x_12567:
[----:B------:R-:W-:Y:S05]  /*95b0*/  BSYNC.RECONVERGENT B2 ;  /* 0x0000000000027941 */ /* 0x000fea0003800200 */
.L_x_12566:
        /* <DEDUP_REMOVED lines=11> */
.L_x_12565:
[----:B------:R-:W-:Y:S05]  /*9670*/  BSYNC.RECONVERGENT B1 ;  /* 0x0000000000017941 */ /* 0x000fea0003800200 */
.L_x_12564:
        /* <DEDUP_REMOVED lines=23> */
.L_x_12575:
[----:B------:R-:W-:Y:S01]  /*97f0*/  IADD3 R4, PT, PT, R4, 0x1, RZ ;  /* 0x0000000104047810 */ /* 0x000fe20007ffe0ff */
[----:B------:R-:W-:Y:S03]  /*9800*/  BSSY.RECONVERGENT B3, `(.L_x_12576) ;  /* 0x000000c000037945 */ /* 0x000fe60003800200 */
[C---:B------:R-:W-:Y:S01]  /*9810*/  ISETP.NE.AND P3, PT, R4.reuse, RZ, PT ;  /* 0x000000ff0400720c */ /* 0x040fe20003f65270 */
[----:B-1----:R-:W-:-:S12]  /*9820*/  IMAD.WIDE.U32 R160, R4, -0x2daee0ad, RZ ;  /* 0xd2511f5304a07825 */ /* 0x002fd800078e00ff */
        /* <DEDUP_REMOVED lines=9> */
.L_x_12577:
[----:B------:R-:W-:Y:S05]  /*98c0*/  BSYNC.RECONVERGENT B3 ;  /* 0x0000000000037941 */ /* 0x000fea0003800200 */
.L_x_12576:
        /* <DEDUP_REMOVED lines=54> */
[----:B------:R-:W-:-:S03]  /*9c30*/  IMAD.WIDE.U32 R26, R26, -0x2daee0ad, RZ ;  /* 0xd2511f531a1a7825 */ /* 0x000fc600078e00ff */
[----:B------:R-:W-:Y:S01]  /*9c40*/  LOP3.LUT R200, R15, R160, R203, 0x96, !PT ;  /* 0x000000a00fc87212 */ /* 0x000fe200078e96cb */
[----:B------:R-:W-:Y:S01]  /*9c50*/  IMAD.MOV.U32 R30, RZ, RZ, R26 ;  /* 0x000000ffff1e7224 */ /* 0x000fe200078e001a */
[----:B------:R-:W-:Y:S01]  /*9c60*/  LOP3.LUT R203, R29, R28, R27, 0x96, !PT ;  /* 0x0000001c1dcb7212 */ /* 0x000fe200078e961b */
[----:B------:R-:W-:Y:S02]  /*9c70*/  HFMA2 R28, -RZ, RZ, 0, 0 ;  /* 0x00000000ff1c7431 */ /* 0x000fe400000001ff */
[----:B------:R-:W-:-:S07]  /*9c80*/  IMAD.MOV.U32 R15, RZ, RZ, R192 ;  /* 0x000000ffff0f7224 */ /* 0x000fce00078e00c0 */
.L_x_12574:
[----:B------:R-:W-:Y:S05]  /*9c90*/  BSYNC.RECONVERGENT B2 ;  /* 0x0000000000027941 */ /* 0x000fea0003800200 */
.L_x_12573:
[----:B------:R-:W-:Y:S01]  /*9ca0*/  PRMT R26, R37, 0x7632, R26 ;  /* 0x00007632251a7816 */ /* 0x000fe2000000001a */
[----:B-1----:R-:W-:Y:S01]  /*9cb0*/  IMAD.MOV.U32 R160, RZ, RZ, 0x2f800000 ;  /* 0x2f800000ffa07424 */ /* 0x002fe200078e00ff */
        /* <DEDUP_REMOVED lines=11> */
.L_x_12572:
[----:B------:R-:W-:Y:S05]  /*9d70*/  BSYNC.RECONVERGENT B1 ;  /* 0x0000000000017941 */ /* 0x000fea0003800200 */
.L_x_12571:
        /* <DEDUP_REMOVED lines=22> */
.L_x_12582:
[----:B------:R-:W-:Y:S01]  /*9ee0*/  VIADD R4, R4, 0x1 ;  /* 0x0000000104047836 */ /* 0x000fe20000000000 */
[----:B------:R-:W-:Y:S03]  /*9ef0*/  BSSY.RECONVERGENT B3, `(.L_x_12583) ;  /* 0x000000c000037945 */ /* 0x000fe60003800200 */
[C---:B-1----:R-:W-:Y:S01]  /*9f00*/  IMAD.WIDE.U32 R162, R4.reuse, -0x2daee0ad, RZ ;  /* 0xd2511f5304a27825 */ /* 0x042fe200078e00ff */
        /* <DEDUP_REMOVED lines=10> */
.L_x_12584:
[----:B------:R-:W-:Y:S05]  /*9fb0*/  BSYNC.RECONVERGENT B3 ;  /* 0x0000000000037941 */ /* 0x000fea0003800200 */
.L_x_12583:
        /* <DEDUP_REMOVED lines=40> */
[C---:B------:R-:W-:Y:S02]  /*a240*/  VIADD R27, R174.reuse, 0x5384540f ;  /* 0x5384540fae1b7836 */ /* 0x040fe40000000000 */
        /* <DEDUP_REMOVED lines=18> */
[----:B------:R-:W-:-:S07]  /*a370*/  IMAD.MOV.U32 R29, RZ, RZ, RZ ;  /* 0x000000ffff1d7224 */ /* 0x000fce00078e00ff */
.L_x_12581:
[----:B------:R-:W-:Y:S05]  /*a380*/  BSYNC.RECONVERGENT B2 ;  /* 0x0000000000027941 */ /* 0x000fea0003800200 */
.L_x_12580:
        /* <DEDUP_REMOVED lines=10> */
[----:B------:R-:W-:-:S07]  /*a430*/  FFMA.FTZ R27, R27, R112, R28 ;  /* 0x000000701b1b7223 */ /* 0x000fce000001001c */
.L_x_12579:
[----:B------:R-:W-:Y:S05]  /*a440*/  BSYNC.RECONVERGENT B1 ;  /* 0x0000000000017941 */ /* 0x000fea0003800200 */
.L_x_12578:
[----:B------:R-:W-:Y:S01]  /*a450*/  @!P1 PRMT R28, R34, 0x7632, R28 ;  /* 0x00007632221c9816 */ /* 0x000fe2000000001c */
[----:B------:R-:W-:Y:S01]  /*a460*/  BSSY.RECONVERGENT B1, `(.L_x_12585) ;  /* 0x000006e000017945 */ /* 0x000fe20003800200 */
[----:B------:R-:W-:Y:S01]  /*a470*/  F2FP.BF16.F32.PACK_AB R209, RZ, R27 ;  /* 0x0000001bffd1723e */ /* 0x000fe200000010ff */
[----:B------:R-:W-:Y:S01]  /*a480*/  @!P1 IMAD.MOV.U32 R30, RZ, RZ, R188 ;  /* 0x000000ffff1e9224 */ /* 0x000fe200078e00bc */
[----:B-1----:R-:W-:Y:S01]  /*a490*/  @!P1 MOV R160, R29 ;  /* 0x0000001d00a09202 */ /* 0x002fe20000000f00 */
        /* <DEDUP_REMOVED lines=18> */
.L_x_12589:
        /* <DEDUP_REMOVED lines=13> */
.L_x_12591:
[----:B------:R-:W-:Y:S05]  /*a690*/  BSYNC.RECONVERGENT B3 ;  /* 0x0000000000037941 */ /* 0x000fea0003800200 */
.L_x_12590:
        /* <DEDUP_REMOVED lines=60> */
.L_x_12588:
[----:B------:R-:W-:Y:S05]  /*aa60*/  BSYNC.RECONVERGENT B2 ;  /* 0x0000000000027941 */ /* 0x000fea0003800200 */
.L_x_12587:
        /* <DEDUP_REMOVED lines=13> */
.L_x_12586:
[----:B------:R-:W-:Y:S05]  /*ab40*/  BSYNC.RECONVERGENT B1 ;  /* 0x0000000000017941 */ /* 0x000fea0003800200 */
.L_x_12585:
        /* <DEDUP_REMOVED lines=22> */
.L_x_12596:
        /* <DEDUP_REMOVED lines=13> */
.L_x_12598:
[----:B------:R-:W-:Y:S05]  /*ad80*/  BSYNC.RECONVERGENT B3 ;  /* 0x0000000000037941 */ /* 0x000fea0003800200 */
.L_x_12597:
        /* <DEDUP_REMOVED lines=43> */
[C---:B------:R-:W-:Y:S01]  /*b040*/  VIADD R21, R175.reuse, 0x1fd5c5a3 ;  /* 0x1fd5c5a3af157836 */ /* 0x040fe20000000000 */
        /* <DEDUP_REMOVED lines=14> */
[----:B------:R-:W-:Y:S02]  /*b130*/  HFMA2 R161, -RZ, RZ, 0, 0 ;  /* 0x00000000ffa17431 */ /* 0x000fe400000001ff */
[----:B------:R-:W-:-:S07]  /*b140*/  IMAD.MOV.U32 R21, RZ, RZ, R30 ;  /* 0x000000ffff157224 */ /* 0x000fce00078e001e */
.L_x_12595:
[----:B------:R-:W-:Y:S05]  /*b150*/  BSYNC.RECONVERGENT B2 ;  /* 0x0000000000027941 */ /* 0x000fea0003800200 */
.L_x_12594:
        /* <DEDUP_REMOVED lines=11> */
.L_x_12593:
[----:B------:R-:W-:Y:S05]  /*b210*/  BSYNC.RECONVERGENT B1 ;  /* 0x0000000000017941 */ /* 0x000fea0003800200 */
.L_x_12592:
        /* <DEDUP_REMOVED lines=23> */
.L_x_12603:
        /* <DEDUP_REMOVED lines=13> */
.L_x_12605:
[----:B------:R-:W-:Y:S05]  /*b460*/  BSYNC.RECONVERGENT B3 ;  /* 0x0000000000037941 */ /* 0x000fea0003800200 */
.L_x_12604:
[----:B------:R-:W-:Y:S01]  /*b470*/  IMAD.WIDE.U32 R162, R6, -0x326172a9, RZ ;  /* 0xcd9e8d5706a27825 */ /* 0x000fe200078e00ff */
[----:B------:R-:W-:Y:S02]  /*b480*/  LOP3.LUT R160, R7, R195, R175, 0x96, !PT ;  /* 0x000000c307a07212 */ /* 0x000fe400078e96af */
[----:B------:R-:W-:Y:S01]  /*b490*/  IADD3 R195, PT, PT, R175, -0x4498517b, RZ ;  /* 0xbb67ae85afc37810 */ /* 0x000fe20007ffe0ff */
[----:B------:R-:W-:Y:S01]  /*b4a0*/  IMAD.MOV.U32 R206, RZ, RZ, RZ ;  /* 0x000000ffffce7224 */ /* 0x000fe200078e00ff */
[----:B------:R-:W-:Y:S01]  /*b4b0*/  LOP3.LUT R192, R5, R163, R174, 0x96, !PT ;  /* 0x000000a305c07212 */ /* 0x000fe200078e96ae */
[----:B------:R-:W-:Y:S01]  /*b4c0*/  IMAD.WIDE.U32 R160, R160, -0x326172a9, RZ ;  /* 0xcd9e8d57a0a07825 */ /* 0x000fe200078e00ff */
[----:B------:R-:W-:-:S03]  /*b4d0*/  MOV R30, R211 ;  /* 0x000000d3001e7202 */ /* 0x000fc60000000f00 */
        /* <DEDUP_REMOVED lines=52> */
[----:B------:R-:W-:-:S07]  /*b820*/  LOP3.LUT R203, R193, R162, R161, 0x96, !PT ;  /* 0x000000a2c1cb7212 */ /* 0x000fce00078e96a1 */
.L_x_12602:
[----:B------:R-:W-:Y:S05]  /*b830*/  BSYNC.RECONVERGENT B2 ;  /* 0x0000000000027941 */ /* 0x000fea0003800200 */
.L_x_12601:
[----:B------:R-:W-:Y:S01]  /*b840*/  PRMT R160, R39, 0x7632, R160 ;  /* 0x0000763227a07816 */ /* 0x000fe200000000a0 */
        /* <DEDUP_REMOVED lines=12> */
.L_x_12600:
[----:B------:R-:W-:Y:S05]  /*b910*/  BSYNC.RECONVERGENT B1 ;  /* 0x0000000000017941 */ /* 0x000fea0003800200 */
.L_x_12599:
[----:B------:R-:W-:Y:S02]  /*b920*/  F2FP.BF16.F32.PACK_AB R163, RZ, R30 ;  /* 0x0000001effa3723e */ /* 0x000fe400000010ff */
[----:B------:R-:W-:Y:S02]  /*b930*/  PRMT R162, R209, 0x5410, R210 ;  /* 0x00005410d1a27816 */ /* 0x000fe400000000d2 */
[----:B------:R-:W-:Y:S02]  /*b940*/  PRMT R161, R207, 0x5410, R208 ;  /* 0x00005410cfa17816 */ /* 0x000fe400000000d0 */
[----:B------:R-:W-:Y:S02]  /*b950*/  PRMT R160, R204, 0x5410, R196 ;  /* 0x00005410cca07816 */ /* 0x000fe400000000c4 */
[----:B------:R-:W-:Y:S01]  /*b960*/  PRMT R163, R212, 0x5410, R163 ;  /* 0x00005410d4a37816 */ /* 0x000fe200000000a3 */
[----:B------:R-:W-:Y:S06]  /*b970*/  BRA `(.L_x_12606) ;  /* 0x0000003400307947 */ /* 0x000fec0003800000 */
.L_x_12549:
[----:B------:R-:W-:Y:S01]  /*b980*/  BSSY.RECONVERGENT B1, `(.L_x_12607) ;  /* 0x000006a000017945 */ /* 0x000fe20003800200 */
[----:B------:R-:W-:Y:S01]  /*b990*/  IMAD.MOV.U32 R23, RZ, RZ, RZ ;  /* 0x000000ffff177224 */ /* 0x000fe200078e00ff */
[----:B------:R-:W-:Y:S01]  /*b9a0*/  MOV R188, R208 ;  /* 0x000000d000bc7202 */ /* 0x000fe20000000f00 */
[----:B--2---:R-:W-:Y:S01]  /*b9b0*/  IMAD.MOV.U32 R25, RZ, RZ, R206 ;  /* 0x000000ffff197224 */ /* 0x004fe200078e00ce */
        /* <DEDUP_REMOVED lines=17> */
.L_x_12611:
        /* <DEDUP_REMOVED lines=13> */
.L_x_12613:
[----:B------:R-:W-:Y:S05]  /*bba0*/  BSYNC.RECONVERGENT B3 ;  /* 0x0000000000037941 */ /* 0x000fea0003800200 */
.L_x_12612:
        /* <DEDUP_REMOVED lines=47> */
[----:B------:R-:W-:-:S03]  /*bea0*/  IADD3 R9, PT, PT, R174, -0xe443238, RZ ;  /* 0xf1bbcdc8ae097810 */ /* 0x000fc60007ffe0ff */
[----:B------:R-:W-:Y:S01]  /*beb0*/  IMAD.WIDE.U32 R28, R28, -0x326172a9, RZ ;  /* 0xcd9e8d571c1c7825 */ /* 0x000fe200078e00ff */
[----:B------:R-:W-:-:S03]  /*bec0*/  LOP3.LUT R23, R23, R162, R25, 0x96, !PT ;  /* 0x000000a217177212 */ /* 0x000fc600078e9619 */
[----:B------:R-:W-:Y:S01]  /*bed0*/  IMAD.MOV.U32 R25, RZ, RZ, RZ ;  /* 0x000000ffff197224 */ /* 0x000fe200078e00ff */
[----:B------:R-:W-:Y:S01]  /*bee0*/  LOP3.LUT R26, R9, R26, R29, 0x96, !PT ;  /* 0x0000001a091a7212 */ /* 0x000fe200078e961d */
[----:B------:R-:W-:-:S04]  /*bef0*/  IMAD.WIDE.U32 R202, R23, -0x326172a9, RZ ;  /* 0xcd9e8d5717ca7825 */ /* 0x000fc800078e00ff */
[----:B------:R-:W-:Y:S02]  /*bf00*/  VIADD R9, R174, 0x8ff34781 ;  /* 0x8ff34781ae097836 */ /* 0x000fe40000000000 */
[----:B------:R-:W-:-:S03]  /*bf10*/  IMAD.WIDE.U32 R26, R26, -0x2daee0ad, RZ ;  /* 0xd2511f531a1a7825 */ /* 0x000fc600078e00ff */
[----:B------:R-:W-:Y:S01]  /*bf20*/  LOP3.LUT R200, R9, R28, R203, 0x96, !PT ;  /* 0x0000001c09c87212 */ /* 0x000fe200078e96cb */
[----:B------:R-:W-:Y:S01]  /*bf30*/  VIADD R23, R175, 0x96a522ad ;  /* 0x96a522adaf177836 */ /* 0x000fe20000000000 */
[----:B------:R-:W-:Y:S01]  /*bf40*/  MOV R188, R26 ;  /* 0x0000001a00bc7202 */ /* 0x000fe20000000f00 */
[----:B------:R-:W-:-:S03]  /*bf50*/  IMAD.MOV.U32 R9, RZ, RZ, R208 ;  /* 0x000000ffff097224 */ /* 0x000fc600078e00d0 */
[----:B------:R-:W-:-:S07]  /*bf60*/  LOP3.LUT R203, R23, R24, R27, 0x96, !PT ;  /* 0x0000001817cb7212 */ /* 0x000fce00078e961b */
.L_x_12610:
[----:B------:R-:W-:Y:S05]  /*bf70*/  BSYNC.RECONVERGENT B2 ;  /* 0x0000000000027941 */ /* 0x000fea0003800200 */
.L_x_12609:
        /* <DEDUP_REMOVED lines=10> */
.L_x_12608:
[----:B------:R-:W-:Y:S05]  /*c020*/  BSYNC.RECONVERGENT B1 ;  /* 0x0000000000017941 */ /* 0x000fea0003800200 */
.L_x_12607:
        /* <DEDUP_REMOVED lines=18> */
.L_x_12618:
        /* <DEDUP_REMOVED lines=13> */
.L_x_12620:
[----:B------:R-:W-:Y:S05]  /*c220*/  BSYNC.RECONVERGENT B3 ;  /* 0x0000000000037941 */ /* 0x000fea0003800200 */
.L_x_12619:
[----:B------:R-:W-:Y:S01]  /*c230*/  IMAD.WIDE.U32 R26, R6, -0x326172a9, RZ ;  /* 0xcd9e8d57061a7825 */ /* 0x000fe200078e00ff */
[----:B------:R-:W-:Y:S02]  /*c240*/  LOP3.LUT R28, R7, R25, R175, 0x96, !PT ;  /* 0x00000019071c7212 */ /* 0x000fe400078e96af */
[----:B------:R-:W-:Y:S01]  /*c250*/  IADD3 R25, PT, PT, R175, -0x4498517b, RZ ;  /* 0xbb67ae85af197810 */ /* 0x000fe20007ffe0ff */
[----:B------:R-:W-:Y:S01]  /*c260*/  VIADD R11, R174, 0x9e3779b9 ;  /* 0x9e3779b9ae0b7836 */ /* 0x000fe20000000000 */
[----:B01----:R-:W-:Y:S01]  /*c270*/  LOP3.LUT R160, R5, R27, R174, 0x96, !PT ;  /* 0x0000001b05a07212 */ /* 0x003fe200078e96ae */
        /* <DEDUP_REMOVED lines=50> */
[----:B------:R-:W-:-:S05]  /*c5a0*/  VIADD R11, R175, 0x96a522ad ;  /* 0x96a522adaf0b7836 */ /* 0x000fca0000000000 */
[----:B------:R-:W-:Y:S01]  /*c5b0*/  LOP3.LUT R203, R11, R24, R27, 0x96, !PT ;  /* 0x000000180bcb7212 */ /* 0x000fe200078e961b */
[----:B------:R-:W-:Y:S01]  /*c5c0*/  IMAD.MOV.U32 R11, RZ, RZ, R188 ;  /* 0x000000ffff0b7224 */ /* 0x000fe200078e00bc */
[----:B------:R-:W-:Y:S01]  /*c5d0*/  MOV R188, R26 ;  /* 0x0000001a00bc7202 */ /* 0x000fe20000000f00 */
[----:B------:R-:W-:-:S07]  /*c5e0*/  IMAD.MOV.U32 R26, RZ, RZ, RZ ;  /* 0x000000ffff1a7224 */ /* 0x000fce00078e00ff */
.L_x_12617:
[----:B------:R-:W-:Y:S05]  /*c5f0*/  BSYNC.RECONVERGENT B2 ;  /* 0x0000000000027941 */ /* 0x000fea0003800200 */
.L_x_12616:
        /* <DEDUP_REMOVED lines=11> */
.L_x_12615:
[----:B------:R-:W-:Y:S05]  /*c6b0*/  BSYNC.RECONVERGENT B1 ;  /* 0x0000000000017941 */ /* 0x000fea0003800200 */
.L_x_12614:
        /* <DEDUP_REMOVED lines=18> */
.L_x_12625:
[----:B------:R-:W-:Y:S01]  /*c7e0*/  IADD3 R4, PT, PT, R4, 0x1, RZ ;  /* 0x0000000104047810 */ /* 0x000fe20007ffe0ff */
[----:B------:R-:W-:Y:S03]  /*c7f0*/  BSSY.RECONVERGENT B3, `(.L_x_12626) ;  /* 0x000000c000037945 */ /* 0x000fe60003800200 */
[C---:B------:R-:W-:Y:S01]  /*c800*/  ISETP.NE.AND P1, PT, R4.reuse, RZ, PT ;  /* 0x000000ff0400720c */ /* 0x040fe20003f25270 */
[----:B01----:R-:W-:-:S12]  /*c810*/  IMAD.WIDE.U32 R160, R4, -0x2daee0ad, RZ ;  /* 0xd2511f5304a07825 */ /* 0x003fd800078e00ff */
        /* <DEDUP_REMOVED lines=9> */
.L_x_12627:
[----:B------:R-:W-:Y:S05]  /*c8b0*/  BSYNC.RECONVERGENT B3 ;  /* 0x0000000000037941 */ /* 0x000fea0003800200 */
.L_x_12626:
        /* <DEDUP_REMOVED lines=60> */
.L_x_12624:
[----:B------:R-:W-:Y:S05]  /*cc80*/  BSYNC.RECONVERGENT B2 ;  /* 0x0000000000027941 */ /* 0x000fea0003800200 */
.L_x_12623:
        /* <DEDUP_REMOVED lines=10> */
.L_x_12622:
[----:B------:R-:W-:Y:S05]  /*cd30*/  BSYNC.RECONVERGENT B1 ;  /* 0x0000000000017941 */ /* 0x000fea0003800200 */
.L_x_12621:
        /* <DEDUP_REMOVED lines=18> */
.L_x_12632:
[----:B------:R-:W-:Y:S01]  /*ce60*/  VIADD R4, R4, 0x1 ;  /* 0x0000000104047836 */ /* 0x000fe20000000000 */
[----:B------:R-:W-:Y:S03]  /*ce70*/  BSSY.RECONVERGENT B3, `(.L_x_12633) ;  /* 0x000000c000037945 */ /* 0x000fe60003800200 */
[C---:B01----:R-:W-:Y:S01]  /*ce80*/  IMAD.WIDE.U32 R160, R4.reuse, -0x2daee0ad, RZ ;  /* 0xd2511f5304a07825 */ /* 0x043fe200078e00ff */
        /* <DEDUP_REMOVED lines=10> */
.L_x_12634:
[----:B------:R-:W-:Y:S05]  /*cf30*/  BSYNC.RECONVERGENT B3 ;  /* 0x0000000000037941 */ /* 0x000fea0003800200 */
.L_x_12633:
        /* <DEDUP_REMOVED lines=57> */
[----:B------:R-:W-:Y:S01]  /*d2d0*/  IMAD.MOV.U32 R28, RZ, RZ, RZ ;  /* 0x000000ffff1c7224 */ /* 0x000fe200078e00ff */
[----:B------:R-:W-:Y:S01]  /*d2e0*/  MOV R15, R188 ;  /* 0x000000bc000f7202 */ /* 0x000fe20000000f00 */
[----:B------:R-:W-:-:S07]  /*d2f0*/  IMAD.MOV.U32 R188, RZ, RZ, R26 ;  /* 0x000000ffffbc7224 */ /* 0x000fce00078e001a */
.L_x_12631:
[----:B------:R-:W-:Y:S05]  /*d300*/  BSYNC.RECONVERGENT B2 ;  /* 0x0000000000027941 */ /* 0x000fea0003800200 */
.L_x_12630:
        /* <DEDUP_REMOVED lines=11> */
.L_x_12629:
[----:B------:R-:W-:Y:S05]  /*d3c0*/  BSYNC.RECONVERGENT B1 ;  /* 0x0000000000017941 */ /* 0x000fea0003800200 */
.L_x_12628:
        /* <DEDUP_REMOVED lines=18> */
.L_x_12639:
[----:B------:R-:W-:Y:S01]  /*d4f0*/  VIADD R4, R4, 0x1 ;  /* 0x0000000104047836 */ /* 0x000fe20000000000 */
[----:B------:R-:W-:Y:S03]  /*d500*/  BSSY.RECONVERGENT B3, `(.L_x_12640) ;  /* 0x000000c000037945 */ /* 0x000fe60003800200 */
[C---:B01----:R-:W-:Y:S01]  /*d510*/  IMAD.WIDE.U32 R162, R4.reuse, -0x2daee0ad, RZ ;  /* 0xd2511f5304a27825 */ /* 0x043fe200078e00ff */
        /* <DEDUP_REMOVED lines=10> */
.L_x_12641:
[----:B------:R-:W-:Y:S05]  /*d5c0*/  BSYNC.RECONVERGENT B3 ;  /* 0x0000000000037941 */ /* 0x000fea0003800200 */
.L_x_12640:
        /* <DEDUP_REMOVED lines=56> */
[----:B------:R-:W-:Y:S01]  /*d950*/  IMAD.MOV.U32 R17, RZ, RZ, R188 ;  /* 0x000000ffff117224 */ /* 0x000fe200078e00bc */
[----:B------:R-:W-:Y:S02]  /*d960*/  MOV R188, R28 ;  /* 0x0000001c00bc7202 */ /* 0x000fe40000000f00 */
[----:B------:R-:W-:Y:S01]  /*d970*/  LOP3.LUT R203, R27, R160, R29, 0x96, !PT ;  /* 0x000000a01bcb7212 */ /* 0x000fe200078e961d */
[----:B------:R-:W-:-:S07]  /*d980*/  IMAD.MOV.U32 R29, RZ, RZ, RZ ;  /* 0x000000ffff1d7224 */ /* 0x000fce00078e00ff */
.L_x_12638:
[----:B------:R-:W-:Y:S05]  /*d990*/  BSYNC.RECONVERGENT B2 ;  /* 0x0000000000027941 */ /* 0x000fea0003800200 */
.L_x_12637:
        /* <DEDUP_REMOVED lines=10> */
.L_x_12636:
[----:B------:R-:W-:Y:S05]  /*da40*/  BSYNC.RECONVERGENT B1 ;  /* 0x0000000000017941 */ /* 0x000fea0003800200 */
.L_x_12635:
        /* <DEDUP_REMOVED lines=18> */
.L_x_12646:
        /* <DEDUP_REMOVED lines=13> */
.L_x_12648:
[----:B------:R-:W-:Y:S05]  /*dc40*/  BSYNC.RECONVERGENT B3 ;  /* 0x0000000000037941 */ /* 0x000fea0003800200 */
.L_x_12647:
        /* <DEDUP_REMOVED lines=59> */
[----:B------:R-:W-:-:S07]  /*e000*/  IMAD.MOV.U32 R188, RZ, RZ, R28 ;  /* 0x000000ffffbc7224 */ /* 0x000fce00078e001c */
.L_x_12645:
[----:B------:R-:W-:Y:S05]  /*e010*/  BSYNC.RECONVERGENT B2 ;  /* 0x0000000000027941 */ /* 0x000fea0003800200 */
.L_x_12644:
[----:B-----5:R-:W-:Y:S01]  /*e020*/  PRMT R28, R38, 0x7632, R28 ;  /* 0x00007632261c7816 */ /* 0x020fe2000000001c */
[----:B01----:R-:W-:Y:S01]  /*e030*/  IMAD.MOV.U32 R160, RZ, RZ, 0x2f800000 ;  /* 0x2f800000ffa07424 */ /* 0x003fe200078e00ff */
        /* <DEDUP_REMOVED lines=9> */
.L_x_12643:
[----:B------:R-:W-:Y:S05]  /*e0d0*/  BSYNC.RECONVERGENT B1 ;  /* 0x0000000000017941 */ /* 0x000fea0003800200 */
.L_x_12642:
[----:B------:R-:W-:Y:S01]  /*e0e0*/  BSSY.RECONVERGENT B1, `(.L_x_12649) ;  /* 0x0000067000017945 */ /* 0x000fe20003800200 */
[----:B------:R-:W-:Y:S01]  /*e0f0*/  F2FP.BF16.F32.PACK_AB R210, RZ, R28 ;  /* 0x0000001cffd2723e */ /* 0x000fe200000010ff */
[----:B------:R-:W-:Y:S01]  /*e100*/  IMAD.MOV.U32 R29, RZ, RZ, RZ ;  /* 0x000000ffff1d7224 */ /* 0x000fe200078e00ff */
[----:B01----:R-:W-:Y:S01]  /*e110*/  MOV R160, R30 ;  /* 0x0000001e00a07202 */ /* 0x003fe20000000f00 */
        /* <DEDUP_REMOVED lines=14> */
.L_x_12653:
        /* <DEDUP_REMOVED lines=13> */
.L_x_12655:
[----:B------:R-:W-:Y:S05]  /*e2d0*/  BSYNC.RECONVERGENT B3 ;  /* 0x0000000000037941 */ /* 0x000fea0003800200 */
.L_x_12654:
        /* <DEDUP_REMOVED lines=57> */
[----:B------:R-:W-:-:S02]  /*e670*/  IMAD.MOV.U32 R188, RZ, RZ, R160 ;  /* 0x000000ffffbc7224 */ /* 0x000fc400078e00a0 */
[----:B------:R-:W-:Y:S01]  /*e680*/  HFMA2 R160, -RZ, RZ, 0, 0 ;  /* 0x00000000ffa07431 */ /* 0x000fe200000001ff */
[----:B------:R-:W-:-:S07]  /*e690*/  LOP3.LUT R203, R29, R162, R161, 0x96, !PT ;  /* 0x000000a21dcb7212 */ /* 0x000fce00078e96a1 */
.L_x_12652:
[----:B------:R-:W-:Y:S05]  /*e6a0*/  BSYNC.RECONVERGENT B2 ;  /* 0x0000000000027941 */ /* 0x000fea0003800200 */
.L_x_12651:
        /* <DEDUP_REMOVED lines=10> */
.L_x_12650:
[----:B------:R-:W-:Y:S05]  /*e750*/  BSYNC.RECONVERGENT B1 ;  /* 0x0000000000017941 */ /* 0x000fea0003800200 */
.L_x_12649:
        /* <DEDUP_REMOVED lines=18> */
.L_x_12660:
        /* <DEDUP_REMOVED lines=13> */
.L_x_12662:
[----:B------:R-:W-:Y:S05]  /*e950*/  BSYNC.RECONVERGENT B3 ;  /* 0x0000000000037941 */ /* 0x000fea0003800200 */
.L_x_12661:
[----:B------:R-:W-:Y:S01]  /*e960*/  IMAD.WIDE.U32 R162, R6, -0x326172a9, RZ ;  /* 0xcd9e8d5706a27825 */ /* 0x000fe200078e00ff */
[----:B------:R-:W-:-:S03]  /*e970*/  LOP3.LUT R160, R7, R195, R175, 0x96, !PT ;  /* 0x000000c307a07212 */ /* 0x000fc600078e96af */
[----:B------:R-:W-:Y:S01]  /*e980*/  HFMA2 R206, -RZ, RZ, 0, 0 ;  /* 0x00000000ffce7431 */ /* 0x000fe200000001ff */
        /* <DEDUP_REMOVED lines=57> */
.L_x_12659:
[----:B------:R-:W-:Y:S05]  /*ed20*/  BSYNC.RECONVERGENT B2 ;  /* 0x0000000000027941 */ /* 0x000fea0003800200 */
.L_x_12658:
        /* <DEDUP_REMOVED lines=11> */
.L_x_12657:
[----:B------:R-:W-:Y:S05]  /*ede0*/  BSYNC.RECONVERGENT B1 ;  /* 0x0000000000017941 */ /* 0x000fea0003800200 */
.L_x_12656:
[----:B------:R-:W-:Y:S02]  /*edf0*/  F2FP.BF16.F32.PACK_AB R163, RZ, R30 ;  /* 0x0000001effa3723e */ /* 0x000fe400000010ff */
[----:B------:R-:W-:Y:S02]  /*ee00*/  PRMT R162, R209, 0x5410, R210 ;  /* 0x00005410d1a27816 */ /* 0x000fe400000000d2 */
[----:B------:R-:W-:Y:S02]  /*ee10*/  PRMT R161, R207, 0x5410, R208 ;  /* 0x00005410cfa17816 */ /* 0x000fe400000000d0 */
[----:B------:R-:W-:Y:S02]  /*ee20*/  PRMT R160, R204, 0x5410, R196 ;  /* 0x00005410cca07816 */ /* 0x000fe400000000c4 */
[----:B------:R-:W-:-:S07]  /*ee30*/  PRMT R163, R211, 0x5410, R163 ;  /* 0x00005410d3a37816 */ /* 0x000fce00000000a3 */
.L_x_12606:
        /* <DEDUP_REMOVED lines=26> */
.L_x_12664:
[----:B------:R-:W-:Y:S05]  /*efe0*/  BSYNC.RECONVERGENT B1 ;  /* 0x0000000000017941 */ /* 0x000fea0003800200 */
.L_x_12663:
[----:B------:R-:W-:Y:S01]  /*eff0*/  VIADD R191, R191, 0x20 ;  /* 0x00000020bfbf7836 */ /* 0x000fe20000000000 */
[----:B------:R-:W-:-:S07]  /*f000*/  IADD3 R197, PT, PT, R197, 0x20, RZ ;  /* 0x00000020c5c57810 */ /* 0x000fce0007ffe0ff */
.L_x_12548:
[----:B------:R-:W-:Y:S05]  /*f010*/  BSYNC.RECONVERGENT B0 ;  /* 0x0000000000007941 */ /* 0x000fea0003800200 */
.L_x_12547:
        /* <DEDUP_REMOVED lines=35> */
.L_x_12672:
        /* <DEDUP_REMOVED lines=13> */
.L_x_12674:
[----:B------:R-:W-:Y:S05]  /*f320*/  BSYNC.RECONVERGENT B3 ;  /* 0x0000000000037941 */ /* 0x000fea0003800200 */
.L_x_12673:
        /* <DEDUP_REMOVED lines=44> */
[----:B------:R-:W-:Y:S01]  /*f5f0*/  IMAD.WIDE.U32 R160, R31, -0x2daee0ad, RZ ;  /* 0xd2511f531fa07825 */ /* 0x000fe200078e00ff */
[----:B------:R-:W-:Y:S02]  /*f600*/  IADD3 R31, PT, PT, R175, -0x24c28bd8, RZ ;  /* 0xdb3d7428af1f7810 */ /* 0x000fe40007ffe0ff */
[----:B------:R-:W-:Y:S02]  /*f610*/  LOP3.LUT R9, R9, R162, R169, 0x96, !PT ;  /* 0x000000a209097212 */ /* 0x000fe400078e96a9 */
[----:B------:R-:W-:-:S03]  /*f620*/  LOP3.LUT R31, R31, R168, R161, 0x96, !PT ;  /* 0x000000a81f1f7212 */ /* 0x000fc600078e96a1 */
[----:B------:R-:W-:-:S04]  /*f630*/  IMAD.WIDE.U32 R164, R9, -0x326172a9, RZ ;  /* 0xcd9e8d5709a47825 */ /* 0x000fc800078e00ff */
[C---:B------:R-:W-:Y:S02]  /*f640*/  VIADD R9, R174.reuse, 0xf1bbcdc8 ;  /* 0xf1bbcdc8ae097836 */ /* 0x040fe40000000000 */
[----:B------:R-:W-:Y:S01]  /*f650*/  IMAD.WIDE.U32 R202, R31, -0x326172a9, RZ ;  /* 0xcd9e8d571fca7825 */ /* 0x000fe200078e00ff */
[----:B------:R-:W-:Y:S02]  /*f660*/  IADD3 R31, PT, PT, R174, -0x700cb87f, RZ ;  /* 0x8ff34781ae1f7810 */ /* 0x000fe40007ffe0ff */
[----:B------:R-:W-:Y:S02]  /*f670*/  LOP3.LUT R9, R9, R166, R165, 0x96, !PT ;  /* 0x000000a609097212 */ /* 0x000fe400078e96a5 */
[----:B------:R-:W-:-:S03]  /*f680*/  LOP3.LUT R200, R31, R164, R203, 0x96, !PT ;  /* 0x000000a41fc87212 */ /* 0x000fc600078e96cb */
[----:B------:R-:W-:-:S04]  /*f690*/  IMAD.WIDE.U32 R162, R9, -0x2daee0ad, RZ ;  /* 0xd2511f5309a27825 */ /* 0x000fc800078e00ff */
[----:B------:R-:W-:Y:S01]  /*f6a0*/  VIADD R9, R175, 0x96a522ad ;  /* 0x96a522adaf097836 */ /* 0x000fe20000000000 */
[----:B------:R-:W-:-:S04]  /*f6b0*/  MOV R170, R162 ;  /* 0x000000a200aa7202 */ /* 0x000fc80000000f00 */
[----:B------:R-:W-:Y:S01]  /*f6c0*/  LOP3.LUT R203, R9, R160, R163, 0x96, !PT ;  /* 0x000000a009cb7212 */ /* 0x000fe200078e96a3 */
[----:B------:R-:W-:Y:S02]  /*f6d0*/  HFMA2 R160, -RZ, RZ, 0, 0 ;  /* 0x00000000ffa07431 */ /* 0x000fe400000001ff */
[----:B------:R-:W-:-:S07]  /*f6e0*/  IMAD.MOV.U32 R9, RZ, RZ, R208 ;  /* 0x000000ffff097224 */ /* 0x000fce00078e00d0 */
.L_x_12671:
[----:B------:R-:W-:Y:S05]  /*f6f0*/  BSYNC.RECONVERGENT B2 ;  /* 0x0000000000027941 */ /* 0x000fea0003800200 */
.L_x_12670:
        /* <DEDUP_REMOVED lines=11> */
.L_x_12669:
[----:B------:R-:W-:Y:S05]  /*f7b0*/  BSYNC.RECONVERGENT B1 ;  /* 0x0000000000017941 */ /* 0x000fea0003800200 */
.L_x_12668:
        /* <DEDUP_REMOVED lines=23> */
.L_x_12679:
        /* <DEDUP_REMOVED lines=13> */
.L_x_12681:
[----:B------:R-:W-:Y:S05]  /*fa00*/  BSYNC.RECONVERGENT B3 ;  /* 0x0000000000037941 */ /* 0x000fea0003800200 */
.L_x_12680:
        /* <DEDUP_REMOVED lines=60> */
.L_x_12678:
[----:B------:R-:W-:Y:S05]  /*fdd0*/  BSYNC.RECONVERGENT B2 ;  /* 0x0000000000027941 */ /* 0x000fea0003800200 */
.L_x_12677:
[----:B------:R-:W-:Y:S01]  /*fde0*/  PRMT R160, R36, 0x7632, R160 ;  /* 0x0000763224a07816 */ /* 0x000fe200000000a0 */
        /* <DEDUP_REMOVED lines=12> */
.L_x_12676:
[----:B------:R-:W-:Y:S05]  /*feb0*/  BSYNC.RECONVERGENT B1 ;  /* 0x0000000000017941 */ /* 0x000fea0003800200 */
.L_x_12675:
        /* <DEDUP_REMOVED lines=22> */
.L_x_12686:
        /* <DEDUP_REMOVED lines=13> */
.L_x_12688:
[----:B------:R-:W-:Y:S05]  /*100f0*/  BSYNC.RECONVERGENT B3 ;  /* 0x0000000000037941 */ /* 0x000fea0003800200 */
.L_x_12687:
        /* <DEDUP_REMOVED lines=60> */
.L_x_12685:
[----:B------:R-:W-:Y:S05]  /*104c0*/  BSYNC.RECONVERGENT B2 ;  /* 0x0000000000027941 */ /* 0x000fea0003800200 */
.L_x_12684:
        /* <DEDUP_REMOVED lines=11> */
.L_x_12683:
[----:B------:R-:W-:Y:S05]  /*10580*/  BSYNC.RECONVERGENT B1 ;  /* 0x0000000000017941 */ /* 0x000fea0003800200 */
.L_x_12682:
        /* <DEDUP_REMOVED lines=23> */
.L_x_12693:
        /* <DEDUP_REMOVED lines=13> */
.L_x_12695:
[----:B------:R-:W-:Y:S05]  /*107d0*/  BSYNC.RECONVERGENT B3 ;  /* 0x0000000000037941 */ /* 0x000fea0003800200 */
.L_x_12694:
        /* <DEDUP_REMOVED lines=60> */
.L_x_12692:
[----:B------:R-:W-:Y:S05]  /*10ba0*/  BSYNC.RECONVERGENT B2 ;  /* 0x0000000000027941 */ /* 0x000fea0003800200 */
.L_x_12691:
        /* <DEDUP_REMOVED lines=13> */
.L_x_12690:
[----:B------:R-:W-:Y:S05]  /*10c80*/  BSYNC.RECONVERGENT B1 ;  /* 0x0000000000017941 */ /* 0x000fea0003800200 */
.L_x_12689:
        /* <DEDUP_REMOVED lines=22> */
.L_x_12700:
        /* <DEDUP_REMOVED lines=13> */
.L_x_12702:
[----:B------:R-:W-:Y:S05]  /*10ec0*/  BSYNC.RECONVERGENT B3 ;  /* 0x0000000000037941 */ /* 0x000fea0003800200 */
.L_x_12701:
        /* <DEDUP_REMOVED lines=60> */
.L_x_12699:
[----:B------:R-:W-:Y:S05]  /*11290*/  BSYNC.RECONVERGENT B2 ;  /* 0x0000000000027941 */ /* 0x000fea0003800200 */
.L_x_12698:
        /* <DEDUP_REMOVED lines=11> */
.L_x_12697:
[----:B------:R-:W-:Y:S05]  /*11350*/  BSYNC.RECONVERGENT B1 ;  /* 0x0000000000017941 */ /* 0x000fea0003800200 */
.L_x_12696:
        /* <DEDUP_REMOVED lines=23> */
.L_x_12707:
        /* <DEDUP_REMOVED lines=13> */
.L_x_12709:
[----:B------:R-:W-:Y:S05]  /*115a0*/  BSYNC.RECONVERGENT B3 ;  /* 0x0000000000037941 */ /* 0x000fea0003800200 */
.L_x_12708:
        /* <DEDUP_REMOVED lines=60> */
.L_x_12706:
[----:B------:R-:W-:Y:S05]  /*11970*/  BSYNC.RECONVERGENT B2 ;  /* 0x0000000000027941 */ /* 0x000fea0003800200 */
.L_x_12705:
        /* <DEDUP_REMOVED lines=13> */
.L_x_12704:
[----:B------:R-:W-:Y:S05]  /*11a50*/  BSYNC.RECONVERGENT B1 ;  /* 0x0000000000017941 */ /* 0x000fea0003800200 */
.L_x_12703:
        /* <DEDUP_REMOVED lines=22> */
.L_x_12714:
        /* <DEDUP_REMOVED lines=13> */
.L_x_12716:
[----:B------:R-:W-:Y:S05]  /*11c90*/  BSYNC.RECONVERGENT B3 ;  /* 0x0000000000037941 */ /* 0x000fea0003800200 */
.L_x_12715:
        /* <DEDUP_REMOVED lines=60> */
.L_x_12713:
[----:B------:R-:W-:Y:S05]  /*12060*/  BSYNC.RECONVERGENT B2 ;  /* 0x0000000000027941 */ /* 0x000fea0003800200 */
.L_x_12712:
        /* <DEDUP_REMOVED lines=11> */
.L_x_12711:
[----:B------:R-:W-:Y:S05]  /*12120*/  BSYNC.RECONVERGENT B1 ;  /* 0x0000000000017941 */ /* 0x000fea0003800200 */
.L_x_12710:
        /* <DEDUP_REMOVED lines=23> */
.L_x_12721:
        /* <DEDUP_REMOVED lines=13> */
.L_x_12723:
[----:B------:R-:W-:Y:S05]  /*12370*/  BSYNC.RECONVERGENT B3 ;  /* 0x0000000000037941 */ /* 0x000fea0003800200 */
.L_x_12722:
        /* <DEDUP_REMOVED lines=60> */
.L_x_12720:
[----:B------:R-:W-:Y:S05]  /*12740*/  BSYNC.RECONVERGENT B2 ;  /* 0x0000000000027941 */ /* 0x000fea0003800200 */
.L_x_12719:
[----:B------:R-:W-:Y:S02]  /*12750*/  PRMT R162, R39, 0x7632, R162 ;  /* 0x0000763227a27816 */ /* 0x000fe400000000a2 */
[----:B------:R-:W-:Y:S01]  /*12760*/  I2FP.F32.U32 R160, R161 ;  /* 0x000000a100a07245 */ /* 0x000fe20000201000 */
[----:B------:R-:W-:Y:S02]  /*12770*/  HFMA2 R161, -RZ, RZ, 0.1171875, 0 ;  /* 0x2f800000ffa17431 */ /* 0x000fe400000001ff */
[----:B------:R-:W-:-:S03]  /*12780*/  IMAD.U32 R162, R162, 0x10000, RZ ;  /* 0x00010000a2a27824 */ /* 0x000fc600078e00ff */
[----:B------:R-:W-:Y:S01]  /*12790*/  FFMA.FTZ R160, R160, R161, 1.1641532182693481445e-10 ;  /* 0x2f000000a0a07423 */ /* 0x000fe200000100a1 */
[----:B------:R-:W-:Y:S01]  /*127a0*/  FMUL.FTZ R162, R162, UR11 ;  /* 0x0000000ba2a27c20 */ /* 0x000fe20008410000 */
[----:B------:R-:W-:-:S03]  /*127b0*/  PRMT R161, R35, 0x7632, R161 ;  /* 0x0000763223a17816 */ /* 0x000fc600000000a1 */
[----:B------:R-:W-:Y:S01]  /*127c0*/  FMUL.FTZ R162, R162, UR10 ;  /* 0x0000000aa2a27c20 */ /* 0x000fe20008410000 */
[----:B------:R-:W-:Y:S02]  /*127d0*/  FSETP.GTU.FTZ.AND P1, PT, R160, UR8, PT ;  /* 0x00000008a0007c0b */ /* 0x000fe4000bf3c000 */
[----:B------:R-:W-:Y:S02]  /*127e0*/  SHF.L.U32 R161, R161, 0x10, RZ ;  /* 0x00000010a1a17819 */ /* 0x000fe400000006ff */
[----:B------:R-:W-:Y:S02]  /*127f0*/  FSEL R162, R162, RZ, !P1 ;  /* 0x000000ffa2a27208 */ /* 0x000fe40004800000 */
[----:B------:R-:W-:-:S03]  /*12800*/  SEL R201, RZ, 0x1, P1 ;  /* 0x00000001ffc97807 */ /* 0x000fc60000800000 */
[----:B------:R-:W-:-:S07]  /*12810*/  FFMA.FTZ R170, R162, R91, R161 ;  /* 0x0000005ba2aa7223 */ /* 0x000fce00000100a1 */
.L_x_12718:
[----:B------:R-:W-:Y:S05]  /*12820*/  BSYNC.RECONVERGENT B1 ;  /* 0x0000000000017941 */ /* 0x000fea0003800200 */
.L_x_12717:
[----:B------:R-:W-:Y:S02]  /*12830*/  F2FP.BF16.F32.PACK_AB R163, RZ, R170 ;  /* 0x000000aaffa3723e */ /* 0x000fe400000010ff */
[----:B------:R-:W-:Y:S02]  /*12840*/  PRMT R162, R210, 0x5410, R211 ;  /* 0x00005410d2a27816 */ /* 0x000fe400000000d3 */
[----:B------:R-:W-:Y:S02]  /*12850*/  PRMT R161, R209, 0x5410, R208 ;  /* 0x00005410d1a17816 */ /* 0x000fe400000000d0 */
[----:B------:R-:W-:Y:S02]  /*12860*/  PRMT R160, R207, 0x5410, R204 ;  /* 0x00005410cfa07816 */ /* 0x000fe400000000cc */
[----:B------:R-:W-:Y:S01]  /*12870*/  PRMT R163, R213, 0x5410, R163 ;  /* 0x00005410d5a37816 */ /* 0x000fe200000000a3 */
[----:B------:R-:W-:Y:S06]  /*12880*/  BRA `(.L_x_12724) ;  /* 0x0000003400307947 */ /* 0x000fec0003800000 */
.L_x_12667:
        /* <DEDUP_REMOVED lines=21> */
.L_x_12729:
        /* <DEDUP_REMOVED lines=13> */
.L_x_12731:
[----:B------:R-:W-:Y:S05]  /*12ab0*/  BSYNC.RECONVERGENT B3 ;  /* 0x0000000000037941 */ /* 0x000fea0003800200 */
.L_x_12730:
        /* <DEDUP_REMOVED lines=60> */
.L_x_12728:
[----:B------:R-:W-:Y:S05]  /*12e80*/  BSYNC.RECONVERGENT B2 ;  /* 0x0000000000027941 */ /* 0x000fea0003800200 */
.L_x_12727:
        /* <DEDUP_REMOVED lines=10> */
.L_x_12726:
[----:B------:R-:W-:Y:S05]  /*12f30*/  BSYNC.RECONVERGENT B1 ;  /* 0x0000000000017941 */ /* 0x000fea0003800200 */
.L_x_12725:
        /* <DEDUP_REMOVED lines=18> */
.L_x_12736:
        /* <DEDUP_REMOVED lines=13> */
.L_x_12738:
[----:B------:R-:W-:Y:S05]  /*13130*/  BSYNC.RECONVERGENT B3 ;  /* 0x0000000000037941 */ /* 0x000fea0003800200 */
.L_x_12737:
        /* <DEDUP_REMOVED lines=60> */
.L_x_12735:
[----:B------:R-:W-:Y:S05]  /*13500*/  BSYNC.RECONVERGENT B2 ;  /* 0x0000000000027941 */ /* 0x000fea0003800200 */
.L_x_12734:
        /* <DEDUP_REMOVED lines=11> */
.L_x_12733:
[----:B------:R-:W-:Y:S05]  /*135c0*/  BSYNC.RECONVERGENT B1 ;  /* 0x0000000000017941 */ /* 0x000fea0003800200 */
.L_x_12732:
        /* <DEDUP_REMOVED lines=18> */
.L_x_12743:
        /* <DEDUP_REMOVED lines=13> */
.L_x_12745:
[----:B------:R-:W-:Y:S05]  /*137c0*/  BSYNC.RECONVERGENT B3 ;  /* 0x0000000000037941 */ /* 0x000fea0003800200 */
.L_x_12744:
        /* <DEDUP_REMOVED lines=60> */
.L_x_12742:
[----:B------:R-:W-:Y:S05]  /*13b90*/  BSYNC.RECONVERGENT B2 ;  /* 0x0000000000027941 */ /* 0x000fea0003800200 */
.L_x_12741:
        /* <DEDUP_REMOVED lines=10> */
.L_x_12740:
[----:B------:R-:W-:Y:S05]  /*13c40*/  BSYNC.RECONVERGENT B1 ;  /* 0x0000000000017941 */ /* 0x000fea0003800200 */
.L_x_12739:
        /* <DEDUP_REMOVED lines=18> */
.L_x_12750:
        /* <DEDUP_REMOVED lines=13> */
.L_x_12752:
[----:B------:R-:W-:Y:S05]  /*13e40*/  BSYNC.RECONVERGENT B3 ;  /* 0x0000000000037941 */ /* 0x000fea0003800200 */
.L_x_12751:
        /* <DEDUP_REMOVED lines=58> */
[----:B------:R-:W-:Y:S01]  /*141f0*/  LOP3.LUT R203, R163, R162, R161, 0x96, !PT ;  /* 0x000000a2a3cb7212 */ /* 0x000fe200078e96a1 */
[----:B------:R-:W-:-:S07]  /*14200*/  HFMA2 R161, -RZ, RZ, 0, 0 ;  /* 0x00000000ffa17431 */ /* 0x000fce00000001ff */
.L_x_12749:
[----:B------:R-:W-:Y:S05]  /*14210*/  BSYNC.RECONVERGENT B2 ;  /* 0x0000000000027941 */ /* 0x000fea0003800200 */
.L_x_12748:
        /* <DEDUP_REMOVED lines=11> */
.L_x_12747:
[----:B------:R-:W-:Y:S05]  /*142d0*/  BSYNC.RECONVERGENT B1 ;  /* 0x0000000000017941 */ /* 0x000fea0003800200 */
.L_x_12746:
        /* <DEDUP_REMOVED lines=18> */
.L_x_12757:
        /* <DEDUP_REMOVED lines=13> */
.L_x_12759:
[----:B------:R-:W-:Y:S05]  /*144d0*/  BSYNC.RECONVERGENT B3 ;  /* 0x0000000000037941 */ /* 0x000fea0003800200 */
.L_x_12758:
        /* <DEDUP_REMOVED lines=60> */
.L_x_12756:
[----:B------:R-:W-:Y:S05]  /*148a0*/  BSYNC.RECONVERGENT B2 ;  /* 0x0000000000027941 */ /* 0x000fea0003800200 */
.L_x_12755:
        /* <DEDUP_REMOVED lines=10> */
.L_x_12754:
[----:B------:R-:W-:Y:S05]  /*14950*/  BSYNC.RECONVERGENT B1 ;  /* 0x0000000000017941 */ /* 0x000fea0003800200 */
.L_x_12753:
        /* <DEDUP_REMOVED lines=18> */
.L_x_12764:
        /* <DEDUP_REMOVED lines=13> */
.L_x_12766:
[----:B------:R-:W-:Y:S05]  /*14b50*/  BSYNC.RECONVERGENT B3 ;  /* 0x0000000000037941 */ /* 0x000fea0003800200 */
.L_x_12765:
        /* <DEDUP_REMOVED lines=60> */
.L_x_12763:
[----:B------:R-:W-:Y:S05]  /*14f20*/  BSYNC.RECONVERGENT B2 ;  /* 0x0000000000027941 */ /* 0x000fea0003800200 */
.L_x_12762:
        /* <DEDUP_REMOVED lines=11> */
.L_x_12761:
[----:B------:R-:W-:Y:S05]  /*14fe0*/  BSYNC.RECONVERGENT B1 ;  /* 0x0000000000017941 */ /* 0x000fea0003800200 */
.L_x_12760:
        /* <DEDUP_REMOVED lines=18> */
.L_x_12771:
        /* <DEDUP_REMOVED lines=13> */
.L_x_12773:
[----:B------:R-:W-:Y:S05]  /*151e0*/  BSYNC.RECONVERGENT B3 ;  /* 0x0000000000037941 */ /* 0x000fea0003800200 */
.L_x_12772:
        /* <DEDUP_REMOVED lines=60> */
.L_x_12770:
[----:B------:R-:W-:Y:S05]  /*155b0*/  BSYNC.RECONVERGENT B2 ;  /* 0x0000000000027941 */ /* 0x000fea0003800200 */
.L_x_12769:
        /* <DEDUP_REMOVED lines=10> */
.L_x_12768:
[----:B------:R-:W-:Y:S05]  /*15660*/  BSYNC.RECONVERGENT B1 ;  /* 0x0000000000017941 */ /* 0x000fea0003800200 */
.L_x_12767:
        /* <DEDUP_REMOVED lines=18> */
.L_x_12778:
        /* <DEDUP_REMOVED lines=13> */
.L_x_12780:
[----:B------:R-:W-:Y:S05]  /*15860*/  BSYNC.RECONVERGENT B3 ;  /* 0x0000000000037941 */ /* 0x000fea0003800200 */
.L_x_12779:
        /* <DEDUP_REMOVED lines=60> */
.L_x_12777:
[----:B------:R-:W-:Y:S05]  /*15c30*/  BSYNC.RECONVERGENT B2 ;  /* 0x0000000000027941 */ /* 0x000fea0003800200 */
.L_x_12776:
        /* <DEDUP_REMOVED lines=11> */
.L_x_12775:
[----:B------:R-:W-:Y:S05]  /*15cf0*/  BSYNC.RECONVERGENT B1 ;  /* 0x0000000000017941 */ /* 0x000fea0003800200 */
.L_x_12774:
[----:B------:R-:W-:Y:S02]  /*15d00*/  F2FP.BF16.F32.PACK_AB R163, RZ, R170 ;  /* 0x000000aaffa3723e */ /* 0x000fe400000010ff */
[----:B------:R-:W-:Y:S02]  /*15d10*/  PRMT R162, R210, 0x5410, R211 ;  /* 0x00005410d2a27816 */ /* 0x000fe400000000d3 */
[----:B------:R-:W-:Y:S02]  /*15d20*/  PRMT R161, R209, 0x5410, R208 ;  /* 0x00005410d1a17816 */ /* 0x000fe400000000d0 */
[----:B------:R-:W-:Y:S02]  /*15d30*/  PRMT R160, R207, 0x5410, R204 ;  /* 0x00005410cfa07816 */ /* 0x000fe400000000cc */
[----:B------:R-:W-:-:S07]  /*15d40*/  PRMT R163, R212, 0x5410, R163 ;  /* 0x00005410d4a37816 */ /* 0x000fce00000000a3 */
.L_x_12724:
        /* <DEDUP_REMOVED lines=26> */
.L_x_12782:
[----:B------:R-:W-:Y:S05]  /*15ef0*/  BSYNC.RECONVERGENT B1 ;  /* 0x0000000000017941 */ /* 0x000fea0003800200 */
.L_x_12781:
[----:B------:R-:W-:Y:S01]  /*15f00*/  VIADD R191, R191, 0x20 ;  /* 0x00000020bfbf7836 */ /* 0x000fe20000000000 */
[----:B------:R-:W-:-:S07]  /*15f10*/  IADD3 R197, PT, PT, R197, 0x20, RZ ;  /* 0x00000020c5c57810 */ /* 0x000fce0007ffe0ff */
.L_x_12666:
[----:B------:R-:W-:Y:S05]  /*15f20*/  BSYNC.RECONVERGENT B0 ;  /* 0x0000000000007941 */ /* 0x000fea0003800200 */
.L_x_12665:
        /* <DEDUP_REMOVED lines=35> */
.L_x_12790:
        /* <DEDUP_REMOVED lines=13> */
.L_x_12792:
[----:B------:R-:W-:Y:S05]  /*16230*/  BSYNC.RECONVERGENT B3 ;  /* 0x0000000000037941 */ /* 0x000fea0003800200 */
.L_x_12791:
        /* <DEDUP_REMOVED lines=60> */
.L_x_12789:
[----:B------:R-:W-:Y:S05]  /*16600*/  BSYNC.RECONVERGENT B2 ;  /* 0x0000000000027941 */ /* 0x000fea0003800200 */
.L_x_12788:
        /* <DEDUP_REMOVED lines=11> */
.L_x_12787:
[----:B------:R-:W-:Y:S05]  /*166c0*/  BSYNC.RECONVERGENT B1 ;  /* 0x0000000000017941 */ /* 0x000fea0003800200 */
.L_x_12786:
        /* <DEDUP_REMOVED lines=23> */
.L_x_12797:
        /* <DEDUP_REMOVED lines=13> */
.L_x_12799:
[----:B------:R-:W-:Y:S05]  /*16910*/  BSYNC.RECONVERGENT B3 ;  /* 0x0000000000037941 */ /* 0x000fea0003800200 */
.L_x_12798:
        /* <DEDUP_REMOVED lines=60> */
.L_x_12796:
[----:B------:R-:W-:Y:S05]  /*16ce0*/  BSYNC.RECONVERGENT B2 ;  /* 0x0000000000027941 */ /* 0x000fea0003800200 */
.L_x_12795:
        /* <DEDUP_REMOVED lines=13> */
.L_x_12794:
[----:B------:R-:W-:Y:S05]  /*16dc0*/  BSYNC.RECONVERGENT B1 ;  /* 0x0000000000017941 */ /* 0x000fea0003800200 */
.L_x_12793:
        /* <DEDUP_REMOVED lines=22> */
.L_x_12804:
        /* <DEDUP_REMOVED lines=13> */
.L_x_12806:
[----:B------:R-:W-:Y:S05]  /*17000*/  BSYNC.RECONVERGENT B3 ;  /* 0x0000000000037941 */ /* 0x000fea0003800200 */
.L_x_12805:
        /* <DEDUP_REMOVED lines=60> */
.L_x_12803:
[----:B------:R-:W-:Y:S05]  /*173d0*/  BSYNC.RECONVERGENT B2 ;  /* 0x0000000000027941 */ /* 0x000fea0003800200 */
.L_x_12802:
        /* <DEDUP_REMOVED lines=11> */
.L_x_12801:
[----:B------:R-:W-:Y:S05]  /*17490*/  BSYNC.RECONVERGENT B1 ;  /* 0x0000000000017941 */ /* 0x000fea0003800200 */
.L_x_12800:
        /* <DEDUP_REMOVED lines=23> */
.L_x_12811:
        /* <DEDUP_REMOVED lines=13> */
.L_x_12813:
[----:B------:R-:W-:Y:S05]  /*176e0*/  BSYNC.RECONVERGENT B3 ;  /* 0x0000000000037941 */ /* 0x000fea0003800200 */
.L_x_12812:
        /* <DEDUP_REMOVED lines=60> */
.L_x_12810:
[----:B------:R-:W-:Y:S05]  /*17ab0*/  BSYNC.RECONVERGENT B2 ;  /* 0x0000000000027941 */ /* 0x000fea0003800200 */
.L_x_12809:
        /* <DEDUP_REMOVED lines=13> */
.L_x_12808:
[----:B------:R-:W-:Y:S05]  /*17b90*/  BSYNC.RECONVERGENT B1 ;  /* 0x0000000000017941 */ /* 0x000fea0003800200 */
.L_x_12807:
        /* <DEDUP_REMOVED lines=22> */
.L_x_12818:
        /* <DEDUP_REMOVED lines=13> */
.L_x_12820:
[----:B------:R-:W-:Y:S05]  /*17dd0*/  BSYNC.RECONVERGENT B3 ;  /* 0x0000000000037941 */ /* 0x000fea0003800200 */
.L_x_12819:
        /* <DEDUP_REMOVED lines=60> */
.L_x_12817:
[----:B------:R-:W-:Y:S05]  /*181a0*/  BSYNC.RECONVERGENT B2 ;  /* 0x0000000000027941 */ /* 0x000fea0003800200 */
.L_x_12816:
        /* <DEDUP_REMOVED lines=11> */
.L_x_12815:
[----:B------:R-:W-:Y:S05]  /*18260*/  BSYNC.RECONVERGENT B1 ;  /* 0x0000000000017941 */ /* 0x000fea0003800200 */
.L_x_12814:
        /* <DEDUP_REMOVED lines=23> */
.L_x_12825:
        /* <DEDUP_REMOVED lines=13> */
.L_x_12827:
[----:B------:R-:W-:Y:S05]  /*184b0*/  BSYNC.RECONVERGENT B3 ;  /* 0x0000000000037941 */ /* 0x000fea0003800200 */
.L_x_12826:
        /* <DEDUP_REMOVED lines=60> */
.L_x_12824:
[----:B------:R-:W-:Y:S05]  /*18880*/  BSYNC.RECONVERGENT B2 ;  /* 0x0000000000027941 */ /* 0x000fea0003800200 */
.L_x_12823:
        /* <DEDUP_REMOVED lines=13> */
.L_x_12822:
[----:B------:R-:W-:Y:S05]  /*18960*/  BSYNC.RECONVERGENT B1 ;  /* 0x0000000000017941 */ /* 0x000fea0003800200 */
.L_x_12821:
        /* <DEDUP_REMOVED lines=22> */
.L_x_12832:
        /* <DEDUP_REMOVED lines=13> */
.L_x_12834:
[----:B------:R-:W-:Y:S05]  /*18ba0*/  BSYNC.RECONVERGENT B3 ;  /* 0x0000000000037941 */ /* 0x000fea0003800200 */
.L_x_12833:
        /* <DEDUP_REMOVED lines=60> */
.L_x_12831:
[----:B------:R-:W-:Y:S05]  /*18f70*/  BSYNC.RECONVERGENT B2 ;  /* 0x0000000000027941 */ /* 0x000fea0003800200 */
.L_x_12830:
        /* <DEDUP_REMOVED lines=11> */
.L_x_12829:
[----:B------:R-:W-:Y:S05]  /*19030*/  BSYNC.RECONVERGENT B1 ;  /* 0x0000000000017941 */ /* 0x000fea0003800200 */
.L_x_12828:
        /* <DEDUP_REMOVED lines=23> */
.L_x_12839:
        /* <DEDUP_REMOVED lines=13> */
.L_x_12841:
[----:B------:R-:W-:Y:S05]  /*19280*/  BSYNC.RECONVERGENT B3 ;  /* 0x0000000000037941 */ /* 0x000fea0003800200 */
.L_x_12840:
        /* <DEDUP_REMOVED lines=59> */
.L_x_12838:
[----:B------:R-:W-:Y:S05]  /*19640*/  BSYNC.RECONVERGENT B2 ;  /* 0x0000000000027941 */ /* 0x000fea0003800200 */
.L_x_12837:
[----:B------:R-:W-:Y:S02]  /*19650*/  PRMT R162, R39, 0x7632, R162 ;  /* 0x0000763227a27816 */ /* 0x000fe400000000a2 */
        /* <DEDUP_REMOVED lines=12> */
.L_x_12836:
[----:B------:R-:W-:Y:S05]  /*19720*/  BSYNC.RECONVERGENT B1 ;  /* 0x0000000000017941 */ /* 0x000fea0003800200 */
.L_x_12835:
[----:B------:R-:W-:Y:S02]  /*19730*/  F2FP.BF16.F32.PACK_AB R163, RZ, R205 ;  /* 0x000000cdffa3723e */ /* 0x000fe400000010ff */
[----:B------:R-:W-:Y:S02]  /*19740*/  PRMT R162, R211, 0x5410, R212 ;  /* 0x00005410d3a27816 */ /* 0x000fe400000000d4 */
[----:B------:R-:W-:Y:S02]  /*19750*/  PRMT R161, R209, 0x5410, R210 ;  /* 0x00005410d1a17816 */ /* 0x000fe400000000d2 */
[----:B------:R-:W-:Y:S02]  /*19760*/  PRMT R160, R208, 0x5410, R207 ;  /* 0x00005410d0a07816 */ /* 0x000fe400000000cf */
[----:B------:R-:W-:Y:S01]  /*19770*/  PRMT R163, R214, 0x5410, R163 ;  /* 0x00005410d6a37816 */ /* 0x000fe200000000a3 */
[----:B------:R-:W-:Y:S06]  /*19780*/  BRA `(.L_x_12842) ;  /* 0x0000003400307947 */ /* 0x000fec0003800000 */
.L_x_12785:
        /* <DEDUP_REMOVED lines=21> */
.L_x_12847:
        /* <DEDUP_REMOVED lines=13> */
.L_x_12849:
[----:B------:R-:W-:Y:S05]  /*199b0*/  BSYNC.RECONVERGENT B3 ;  /* 0x0000000000037941 */ /* 0x000fea0003800200 */
.L_x_12848:
        /* <DEDUP_REMOVED lines=59> */
.L_x_12846:
[----:B------:R-:W-:Y:S05]  /*19d70*/  BSYNC.RECONVERGENT B2 ;  /* 0x0000000000027941 */ /* 0x000fea0003800200 */
.L_x_12845:
        /* <DEDUP_REMOVED lines=10> */
.L_x_12844:
[----:B------:R-:W-:Y:S05]  /*19e20*/  BSYNC.RECONVERGENT B1 ;  /* 0x0000000000017941 */ /* 0x000fea0003800200 */
.L_x_12843:
        /* <DEDUP_REMOVED lines=18> */
.L_x_12854:
        /* <DEDUP_REMOVED lines=13> */
.L_x_12856:
[----:B------:R-:W-:Y:S05]  /*1a020*/  BSYNC.RECONVERGENT B3 ;  /* 0x0000000000037941 */ /* 0x000fea0003800200 */
.L_x_12855:
        /* <DEDUP_REMOVED lines=60> */
.L_x_12853:
[----:B------:R-:W-:Y:S05]  /*1a3f0*/  BSYNC.RECONVERGENT B2 ;  /* 0x0000000000027941 */ /* 0x000fea0003800200 */
.L_x_12852:
        /* <DEDUP_REMOVED lines=11> */
.L_x_12851:
[----:B------:R-:W-:Y:S05]  /*1a4b0*/  BSYNC.RECONVERGENT B1 ;  /* 0x0000000000017941 */ /* 0x000fea0003800200 */
.L_x_12850:
        /* <DEDUP_REMOVED lines=18> */
.L_x_12861:
        /* <DEDUP_REMOVED lines=13> */
.L_x_12863:
[----:B------:R-:W-:Y:S05]  /*1a6b0*/  BSYNC.RECONVERGENT B3 ;  /* 0x0000000000037941 */ /* 0x000fea0003800200 */
.L_x_12862:
        /* <DEDUP_REMOVED lines=60> */
.L_x_12860:
[----:B------:R-:W-:Y:S05]  /*1aa80*/  BSYNC.RECONVERGENT B2 ;  /* 0x0000000000027941 */ /* 0x000fea0003800200 */
.L_x_12859:
        /* <DEDUP_REMOVED lines=10> */
.L_x_12858:
[----:B------:R-:W-:Y:S05]  /*1ab30*/  BSYNC.RECONVERGENT B1 ;  /* 0x0000000000017941 */ /* 0x000fea0003800200 */
.L_x_12857:
        /* <DEDUP_REMOVED lines=18> */
.L_x_12868:
        /* <DEDUP_REMOVED lines=13> */
.L_x_12870:
[----:B------:R-:W-:Y:S05]  /*1ad30*/  BSYNC.RECONVERGENT B3 ;  /* 0x0000000000037941 */ /* 0x000fea0003800200 */
.L_x_12869:
        /* <DEDUP_REMOVED lines=60> */
.L_x_12867:
[----:B------:R-:W-:Y:S05]  /*1b100*/  BSYNC.RECONVERGENT B2 ;  /* 0x0000000000027941 */ /* 0x000fea0003800200 */
.L_x_12866:
        /* <DEDUP_REMOVED lines=11> */
.L_x_12865:
[----:B------:R-:W-:Y:S05]  /*1b1c0*/  BSYNC.RECONVERGENT B1 ;  /* 0x0000000000017941 */ /* 0x000fea0003800200 */
.L_x_12864:
        /* <DEDUP_REMOVED lines=18> */
.L_x_12875:
        /* <DEDUP_REMOVED lines=13> */
.L_x_12877:
[----:B------:R-:W-:Y:S05]  /*1b3c0*/  BSYNC.RECONVERGENT B3 ;  /* 0x0000000000037941 */ /* 0x000fea0003800200 */
.L_x_12876:
        /* <DEDUP_REMOVED lines=60> */
.L_x_12874:
[----:B------:R-:W-:Y:S05]  /*1b790*/  BSYNC.RECONVERGENT B2 ;  /* 0x0000000000027941 */ /* 0x000fea0003800200 */
.L_x_12873:
        /* <DEDUP_REMOVED lines=10> */
.L_x_12872:
[----:B------:R-:W-:Y:S05]  /*1b840*/  BSYNC.RECONVERGENT B1 ;  /* 0x0000000000017941 */ /* 0x000fea0003800200 */
.L_x_12871:
        /* <DEDUP_REMOVED lines=18> */
.L_x_12882:
        /* <DEDUP_REMOVED lines=13> */
.L_x_12884:
[----:B------:R-:W-:Y:S05]  /*1ba40*/  BSYNC.RECONVERGENT B3 ;  /* 0x0000000000037941 */ /* 0x000fea0003800200 */
.L_x_12883:
        /* <DEDUP_REMOVED lines=60> */
.L_x_12881:
[----:B------:R-:W-:Y:S05]  /*1be10*/  BSYNC.RECONVERGENT B2 ;  /* 0x0000000000027941 */ /* 0x000fea0003800200 */
.L_x_12880:
        /* <DEDUP_REMOVED lines=11> */
.L_x_12879:
[----:B------:R-:W-:Y:S05]  /*1bed0*/  BSYNC.RECONVERGENT B1 ;  /* 0x0000000000017941 */ /* 0x000fea0003800200 */
.L_x_12878:
        /* <DEDUP_REMOVED lines=18> */
.L_x_12889:
        /* <DEDUP_REMOVED lines=13> */
.L_x_12891:
[----:B------:R-:W-:Y:S05]  /*1c0d0*/  BSYNC.RECONVERGENT B3 ;  /* 0x0000000000037941 */ /* 0x000fea0003800200 */
.L_x_12890:
        /* <DEDUP_REMOVED lines=60> */
.L_x_12888:
[----:B------:R-:W-:Y:S05]  /*1c4a0*/  BSYNC.RECONVERGENT B2 ;  /* 0x0000000000027941 */ /* 0x000fea0003800200 */
.L_x_12887:
        /* <DEDUP_REMOVED lines=10> */
.L_x_12886:
[----:B------:R-:W-:Y:S05]  /*1c550*/  BSYNC.RECONVERGENT B1 ;  /* 0x0000000000017941 */ /* 0x000fea0003800200 */
.L_x_12885:
        /* <DEDUP_REMOVED lines=18> */
.L_x_12896:
        /* <DEDUP_REMOVED lines=13> */
.L_x_12898:
[----:B------:R-:W-:Y:S05]  /*1c750*/  BSYNC.RECONVERGENT B3 ;  /* 0x0000000000037941 */ /* 0x000fea0003800200 */
.L_x_12897:
        /* <DEDUP_REMOVED lines=61> */
.L_x_12895:
[----:B------:R-:W-:Y:S05]  /*1cb30*/  BSYNC.RECONVERGENT B2 ;  /* 0x0000000000027941 */ /* 0x000fea0003800200 */
.L_x_12894:
[----:B-----5:R-:W-:Y:S02]  /*1cb40*/  PRMT R162, R39, 0x7632, R162 ;  /* 0x0000763227a27816 */ /* 0x020fe400000000a2 */
[----:B------:R-:W-:Y:S01]  /*1cb50*/  I2FP.F32.U32 R160, R161 ;  /* 0x000000a100a07245 */ /* 0x000fe20000201000 */
[----:B------:R-:W-:Y:S02]  /*1cb60*/  HFMA2 R161, -RZ, RZ, 0.1171875, 0 ;  /* 0x2f800000ffa17431 */ /* 0x000fe400000001ff */
        /* <DEDUP_REMOVED lines=8> */
.L_x_12893:
[----:B------:R-:W-:Y:S05]  /*1cbf0*/  BSYNC.RECONVERGENT B1 ;  /* 0x0000000000017941 */ /* 0x000fea0003800200 */
.L_x_12892:
[----:B------:R-:W-:Y:S02]  /*1cc00*/  F2FP.BF16.F32.PACK_AB R163, RZ, R205 ;  /* 0x000000cdffa3723e */ /* 0x000fe400000010ff */
[----:B------:R-:W-:Y:S02]  /*1cc10*/  PRMT R162, R211, 0x5410, R212 ;  /* 0x00005410d3a27816 */ /* 0x000fe400000000d4 */
[----:B------:R-:W-:Y:S02]  /*1cc20*/  PRMT R161, R209, 0x5410, R210 ;  /* 0x00005410d1a17816 */ /* 0x000fe400000000d2 */
[----:B------:R-:W-:Y:S02]  /*1cc30*/  PRMT R160, R208, 0x5410, R207 ;  /* 0x00005410d0a07816 */ /* 0x000fe400000000cf */
[----:B------:R-:W-:-:S07]  /*1cc40*/  PRMT R163, R213, 0x5410, R163 ;  /* 0x00005410d5a37816 */ /* 0x000fce00000000a3 */
.L_x_12842:
        /* <DEDUP_REMOVED lines=26> */
.L_x_12900:
[----:B------:R-:W-:Y:S05]  /*1cdf0*/  BSYNC.RECONVERGENT B1 ;  /* 0x0000000000017941 */ /* 0x000fea0003800200 */
.L_x_12899:
[----:B------:R-:W-:Y:S01]  /*1ce00*/  IADD3 R191, PT, PT, R191, 0x20, RZ ;  /* 0x00000020bfbf7810 */ /* 0x000fe20007ffe0ff */
[----:B------:R-:W-:-:S07]  /*1ce10*/  VIADD R197, R197, 0x20 ;  /* 0x00000020c5c57836 */ /* 0x000fce0000000000 */
.L_x_12784:
[----:B------:R-:W-:Y:S05]  /*1ce20*/  BSYNC.RECONVERGENT B0 ;  /* 0x0000000000007941 */ /* 0x000fea0003800200 */
.L_x_12783:
        /* <DEDUP_REMOVED lines=34> */
.L_x_12908:
        /* <DEDUP_REMOVED lines=13> */
.L_x_12910:
[----:B------:R-:W-:Y:S05]  /*1d120*/  BSYNC.RECONVERGENT B3 ;  /* 0x0000000000037941 */ /* 0x000fea0003800200 */
.L_x_12909:
        /* <DEDUP_REMOVED lines=60> */
.L_x_12907:
[----:B------:R-:W-:Y:S05]  /*1d4f0*/  BSYNC.RECONVERGENT B2 ;  /* 0x0000000000027941 */ /* 0x000fea0003800200 */
.L_x_12906:
[----:B------:R-:W-:Y:S01]  /*1d500*/  I2FP.F32.U32 R9, R9 ;  /* 0x0000000900097245 */ /* 0x000fe20000201000 */
[----:B------:R-:W-:Y:S02]  /*1d510*/  HFMA2 R162, -RZ, RZ, 0.1171875, 0 ;  /* 0x2f800000ffa27431 */ /* 0x000fe400000001ff */
[----:B------:R-:W-:Y:S01]  /*1d520*/  IMAD.U32 R161, R36, 0x10000, RZ ;  /* 0x0001000024a17824 */ /* 0x000fe200078e00ff */
[----:B------:R-:W-:Y:S02]  /*1d530*/  SHF.L.U32 R180, R32, 0x10, RZ ;  /* 0x0000001020b47819 */ /* 0x000fe400000006ff */
[----:B------:R-:W-:Y:S01]  /*1d540*/  FFMA.FTZ R9, R9, R162, 1.1641532182693481445e-10 ;  /* 0x2f00000009097423 */ /* 0x000fe200000100a2 */
[----:B------:R-:W-:-:S04]  /*1d550*/  FMUL.FTZ R161, R161, UR11 ;  /* 0x0000000ba1a17c20 */ /* 0x000fc80008410000 */
[----:B------:R-:W-:Y:S01]  /*1d560*/  FMUL.FTZ R161, R161, UR10 ;  /* 0x0000000aa1a17c20 */ /* 0x000fe20008410000 */
[----:B------:R-:W-:-:S04]  /*1d570*/  FSETP.GTU.FTZ.AND P4, PT, R9, UR8, PT ;  /* 0x0000000809007c0b */ /* 0x000fc8000bf9c000 */
[----:B------:R-:W-:Y:S02]  /*1d580*/  FSEL R161, R161, RZ, !P4 ;  /* 0x000000ffa1a17208 */ /* 0x000fe40006000000 */
[----:B------:R-:W-:-:S03]  /*1d590*/  SEL R9, RZ, 0x1, P4 ;  /* 0x00000001ff097807 */ /* 0x000fc60002000000 */
[----:B------:R-:W-:-:S07]  /*1d5a0*/  FFMA.FTZ R180, R161, R44, R180 ;  /* 0x0000002ca1b47223 */ /* 0x000fce00000100b4 */
.L_x_12905:
[----:B------:R-:W-:Y:S05]  /*1d5b0*/  BSYNC.RECONVERGENT B1 ;  /* 0x0000000000017941 */ /* 0x000fea0003800200 */
.L_x_12904:
        /* <DEDUP_REMOVED lines=23> */
.L_x_12915:
        /* <DEDUP_REMOVED lines=13> */
.L_x_12917:
[----:B------:R-:W-:Y:S05]  /*1d800*/  BSYNC.RECONVERGENT B3 ;  /* 0x0000000000037941 */ /* 0x000fea0003800200 */
.L_x_12916:
        /* <DEDUP_REMOVED lines=40> */
[----:B------:R-:W-:Y:S02]  /*1da90*/  LOP3.LUT R11, R11, R160, R185, 0x96, !PT ;  /* 0x000000a00b0b7212 */ /* 0x000fe400078e96b9 */
[----:B------:R-:W-:Y:S02]  /*1daa0*/  LOP3.LUT R161, R161, R184, R163, 0x96, !PT ;  /* 0x000000b8a1a17212 */ /* 0x000fe400078e96a3 */
[----:B------:R-:W-:Y:S01]  /*1dab0*/  IADD3 R163, PT, PT, R175, -0x24c28bd8, RZ ;  /* 0xdb3d7428afa37810 */ /* 0x000fe20007ffe0ff */
        /* <DEDUP_REMOVED lines=14> */
[----:B------:R-:W-:Y:S01]  /*1dba0*/  LOP3.LUT R203, R161, R160, R163, 0x96, !PT ;  /* 0x000000a0a1cb7212 */ /* 0x000fe200078e96a3 */
[----:B------:R-:W-:Y:S01]  /*1dbb0*/  HFMA2 R161, -RZ, RZ, 0, 0 ;  /* 0x00000000ffa17431 */ /* 0x000fe200000001ff */
[----:B------:R-:W-:-:S07]  /*1dbc0*/  MOV R186, R162 ;  /* 0x000000a200ba7202 */ /* 0x000fce0000000f00 */
.L_x_12914:
[----:B------:R-:W-:Y:S05]  /*1dbd0*/  BSYNC.RECONVERGENT B2 ;  /* 0x0000000000027941 */ /* 0x000fea0003800200 */
.L_x_12913:
        /* <DEDUP_REMOVED lines=13> */
.L_x_12912:
[----:B------:R-:W-:Y:S05]  /*1dcb0*/  BSYNC.RECONVERGENT B1 ;  /* 0x0000000000017941 */ /* 0x000fea0003800200 */
.L_x_12911:
        /* <DEDUP_REMOVED lines=22> */
.L_x_12922:
        /* <DEDUP_REMOVED lines=13> */
.L_x_12924:
[----:B------:R-:W-:Y:S05]  /*1def0*/  BSYNC.RECONVERGENT B3 ;  /* 0x0000000000037941 */ /* 0x000fea0003800200 */
.L_x_12923:
        /* <DEDUP_REMOVED lines=60> */
.L_x_12921:
[----:B------:R-:W-:Y:S05]  /*1e2c0*/  BSYNC.RECONVERGENT B2 ;  /* 0x0000000000027941 */ /* 0x000fea0003800200 */
.L_x_12920:
        /* <DEDUP_REMOVED lines=11> */
.L_x_12919:
[----:B------:R-:W-:Y:S05]  /*1e380*/  BSYNC.RECONVERGENT B1 ;  /* 0x0000000000017941 */ /* 0x000fea0003800200 */
.L_x_12918:
        /* <DEDUP_REMOVED lines=23> */
.L_x_12929:
        /* <DEDUP_REMOVED lines=13> */
.L_x_12931:
[----:B------:R-:W-:Y:S05]  /*1e5d0*/  BSYNC.RECONVERGENT B3 ;  /* 0x0000000000037941 */ /* 0x000fea0003800200 */
.L_x_12930:
        /* <DEDUP_REMOVED lines=60> */
.L_x_12928:
[----:B------:R-:W-:Y:S05]  /*1e9a0*/  BSYNC.RECONVERGENT B2 ;  /* 0x0000000000027941 */ /* 0x000fea0003800200 */
.L_x_12927:
        /* <DEDUP_REMOVED lines=13> */
.L_x_12926:
[----:B------:R-:W-:Y:S05]  /*1ea80*/  BSYNC.RECONVERGENT B1 ;  /* 0x0000000000017941 */ /* 0x000fea0003800200 */
.L_x_12925:
        /* <DEDUP_REMOVED lines=22> */
.L_x_12936:
        /* <DEDUP_REMOVED lines=13> */
.L_x_12938:
[----:B------:R-:W-:Y:S05]  /*1ecc0*/  BSYNC.RECONVERGENT B3 ;  /* 0x0000000000037941 */ /* 0x000fea0003800200 */
.L_x_12937:
        /* <DEDUP_REMOVED lines=60> */
.L_x_12935:
[----:B------:R-:W-:Y:S05]  /*1f090*/  BSYNC.RECONVERGENT B2 ;  /* 0x0000000000027941 */ /* 0x000fea0003800200 */
.L_x_12934:
        /* <DEDUP_REMOVED lines=11> */
.L_x_12933:
[----:B------:R-:W-:Y:S05]  /*1f150*/  BSYNC.RECONVERGENT B1 ;  /* 0x0000000000017941 */ /* 0x000fea0003800200 */
.L_x_12932:
        /* <DEDUP_REMOVED lines=23> */
.L_x_12943:
        /* <DEDUP_REMOVED lines=13> */
.L_x_12945:
[----:B------:R-:W-:Y:S05]  /*1f3a0*/  BSYNC.RECONVERGENT B3 ;  /* 0x0000000000037941 */ /* 0x000fea0003800200 */
.L_x_12944:
        /* <DEDUP_REMOVED lines=60> */
.L_x_12942:
[----:B------:R-:W-:Y:S05]  /*1f770*/  BSYNC.RECONVERGENT B2 ;  /* 0x0000000000027941 */ /* 0x000fea0003800200 */
.L_x_12941:
        /* <DEDUP_REMOVED lines=13> */
.L_x_12940:
[----:B------:R-:W-:Y:S05]  /*1f850*/  BSYNC.RECONVERGENT B1 ;  /* 0x0000000000017941 */ /* 0x000fea0003800200 */
.L_x_12939:
        /* <DEDUP_REMOVED lines=22> */
.L_x_12950:
        /* <DEDUP_REMOVED lines=13> */
.L_x_12952:
[----:B------:R-:W-:Y:S05]  /*1fa90*/  BSYNC.RECONVERGENT B3 ;  /* 0x0000000000037941 */ /* 0x000fea0003800200 */
.L_x_12951:
        /* <DEDUP_REMOVED lines=60> */
.L_x_12949:
[----:B------:R-:W-:Y:S05]  /*1fe60*/  BSYNC.RECONVERGENT B2 ;  /* 0x0000000000027941 */ /* 0x000fea0003800200 */
.L_x_12948:
        /* <DEDUP_REMOVED lines=11> */
.L_x_12947:
[----:B------:R-:W-:Y:S05]  /*1ff20*/  BSYNC.RECONVERGENT B1 ;  /* 0x0000000000017941 */ /* 0x000fea0003800200 */
.L_x_12946:
        /* <DEDUP_REMOVED lines=23> */
.L_x_12957:
        /* <DEDUP_REMOVED lines=13> */
.L_x_12959:
[----:B------:R-:W-:Y:S05]  /*20170*/  BSYNC.RECONVERGENT B3 ;  /* 0x0000000000037941 */ /* 0x000fea0003800200 */
.L_x_12958:
        /* <DEDUP_REMOVED lines=58> */
[----:B------:R-:W-:-:S07]  /*20520*/  LOP3.LUT R203, R163, R160, R209, 0x96, !PT ;  /* 0x000000a0a3cb7212 */ /* 0x000fce00078e96d1 */
.L_x_12956:
[----:B------:R-:W-:Y:S05]  /*20530*/  BSYNC.RECONVERGENT B2 ;  /* 0x0000000000027941 */ /* 0x000fea0003800200 */
.L_x_12955:
        /* <DEDUP_REMOVED lines=13> */
.L_x_12954:
[----:B------:R-:W-:Y:S05]  /*20610*/  BSYNC.RECONVERGENT B1 ;  /* 0x0000000000017941 */ /* 0x000fea0003800200 */
.L_x_12953:
[----:B------:R-:W-:Y:S02]  /*20620*/  F2FP.BF16.F32.PACK_AB R163, RZ, R187 ;  /* 0x000000bbffa3723e */ /* 0x000fe400000010ff */
[----:B------:R-:W-:Y:S02]  /*20630*/  PRMT R162, R211, 0x5410, R212 ;  /* 0x00005410d3a27816 */ /* 0x000fe400000000d4 */
[----:B------:R-:W-:Y:S02]  /*20640*/  PRMT R161, R210, 0x5410, R207 ;  /* 0x00005410d2a17816 */ /* 0x000fe400000000cf */
[----:B------:R-:W-:Y:S02]  /*20650*/  PRMT R160, R204, 0x5410, R199 ;  /* 0x00005410cca07816 */ /* 0x000fe400000000c7 */
[----:B------:R-:W-:Y:S01]  /*20660*/  PRMT R163, R214, 0x5410, R163 ;  /* 0x00005410d6a37816 */ /* 0x000fe200000000a3 */
[----:B------:R-:W-:Y:S06]  /*20670*/  BRA `(.L_x_12960) ;  /* 0x0000003400307947 */ /* 0x000fec0003800000 */
.L_x_12903:
        /* <DEDUP_REMOVED lines=21> */
.L_x_12965:
        /* <DEDUP_REMOVED lines=13> */
.L_x_12967:
[----:B------:R-:W-:Y:S05]  /*208a0*/  BSYNC.RECONVERGENT B3 ;  /* 0x0000000000037941 */ /* 0x000fea0003800200 */
.L_x_12966:
        /* <DEDUP_REMOVED lines=47> */
[C---:B------:R-:W-:Y:S01]  /*20ba0*/  VIADD R9, R174.reuse, 0xf1bbcdc8 ;  /* 0xf1bbcdc8ae097836 */ /* 0x040fe20000000000 */
[----:B------:R-:W-:Y:S02]  /*20bb0*/  LOP3.LUT R181, R181, R184, R161, 0x96, !PT ;  /* 0x000000b8b5b57212 */ /* 0x000fe400078e96a1 */
[----:B------:R-:W-:Y:S01]  /*20bc0*/  IADD3 R161, PT, PT, R174, -0x700cb87f, RZ ;  /* 0x8ff34781aea17810 */ /* 0x000fe20007ffe0ff */
[----:B------:R-:W-:-:S04]  /*20bd0*/  IMAD.WIDE.U32 R162, R162, -0x326172a9, RZ ;  /* 0xcd9e8d57a2a27825 */ /* 0x000fc800078e00ff */
[----:B------:R-:W-:Y:S01]  /*20be0*/  IMAD.WIDE.U32 R202, R181, -0x326172a9, RZ ;  /* 0xcd9e8d57b5ca7825 */ /* 0x000fe200078e00ff */
[----:B------:R-:W-:-:S04]  /*20bf0*/  LOP3.LUT R9, R9, R182, R163, 0x96, !PT ;  /* 0x000000b609097212 */ /* 0x000fc800078e96a3 */
[----:B------:R-:W-:Y:S01]  /*20c00*/  LOP3.LUT R200, R161, R162, R203, 0x96, !PT ;  /* 0x000000a2a1c87212 */ /* 0x000fe200078e96cb */
[----:B------:R-:W-:-:S04]  /*20c10*/  IMAD.WIDE.U32 R212, R9, -0x2daee0ad, RZ ;  /* 0xd2511f5309d47825 */ /* 0x000fc800078e00ff */
[----:B------:R-:W-:-:S05]  /*20c20*/  VIADD R9, R175, 0x96a522ad ;  /* 0x96a522adaf097836 */ /* 0x000fca0000000000 */
[----:B------:R-:W-:Y:S01]  /*20c30*/  LOP3.LUT R203, R9, R160, R213, 0x96, !PT ;  /* 0x000000a009cb7212 */ /* 0x000fe200078e96d5 */
[----:B------:R-:W-:Y:S01]  /*20c40*/  IMAD.MOV.U32 R160, RZ, RZ, RZ ;  /* 0x000000ffffa07224 */ /* 0x000fe200078e00ff */
[----:B------:R-:W-:-:S07]  /*20c50*/  MOV R9, R208 ;  /* 0x000000d000097202 */ /* 0x000fce0000000f00 */
.L_x_12964:
[----:B------:R-:W-:Y:S05]  /*20c60*/  BSYNC.RECONVERGENT B2 ;  /* 0x0000000000027941 */ /* 0x000fea0003800200 */
.L_x_12963:
        /* <DEDUP_REMOVED lines=10> */
.L_x_12962:
[----:B------:R-:W-:Y:S05]  /*20d10*/  BSYNC.RECONVERGENT B1 ;  /* 0x0000000000017941 */ /* 0x000fea0003800200 */
.L_x_12961:
        /* <DEDUP_REMOVED lines=18> */
.L_x_12972:
        /* <DEDUP_REMOVED lines=13> */
.L_x_12974:
[----:B------:R-:W-:Y:S05]  /*20f10*/  BSYNC.RECONVERGENT B3 ;  /* 0x0000000000037941 */ /* 0x000fea0003800200 */
.L_x_12973:
        /* <DEDUP_REMOVED lines=60> */
.L_x_12971:
[----:B------:R-:W-:Y:S05]  /*212e0*/  BSYNC.RECONVERGENT B2 ;  /* 0x0000000000027941 */ /* 0x000fea0003800200 */
.L_x_12970:
        /* <DEDUP_REMOVED lines=11> */
.L_x_12969:
[----:B------:R-:W-:Y:S05]  /*213a0*/  BSYNC.RECONVERGENT B1 ;  /* 0x0000000000017941 */ /* 0x000fea0003800200 */
.L_x_12968:
        /* <DEDUP_REMOVED lines=18> */
.L_x_12979:
        /* <DEDUP_REMOVED lines=13> */
.L_x_12981:
[----:B------:R-:W-:Y:S05]  /*215a0*/  BSYNC.RECONVERGENT B3 ;  /* 0x0000000000037941 */ /* 0x000fea0003800200 */
.L_x_12980:
        /* <DEDUP_REMOVED lines=60> */
.L_x_12978:
[----:B------:R-:W-:Y:S05]  /*21970*/  BSYNC.RECONVERGENT B2 ;  /* 0x0000000000027941 */ /* 0x000fea0003800200 */
.L_x_12977:
        /* <DEDUP_REMOVED lines=10> */
.L_x_12976:
[----:B------:R-:W-:Y:S05]  /*21a20*/  BSYNC.RECONVERGENT B1 ;  /* 0x0000000000017941 */ /* 0x000fea0003800200 */
.L_x_12975:
        /* <DEDUP_REMOVED lines=18> */
.L_x_12986:
        /* <DEDUP_REMOVED lines=13> */
.L_x_12988:
[----:B------:R-:W-:Y:S05]  /*21c20*/  BSYNC.RECONVERGENT B3 ;  /* 0x0000000000037941 */ /* 0x000fea0003800200 */
.L_x_12987:
        /* <DEDUP_REMOVED lines=60> */
.L_x_12985:
[----:B------:R-:W-:Y:S05]  /*21ff0*/  BSYNC.RECONVERGENT B2 ;  /* 0x0000000000027941 */ /* 0x000fea0003800200 */
.L_x_12984:
        /* <DEDUP_REMOVED lines=11> */
.L_x_12983:
[----:B------:R-:W-:Y:S05]  /*220b0*/  BSYNC.RECONVERGENT B1 ;  /* 0x0000000000017941 */ /* 0x000fea0003800200 */
.L_x_12982:
        /* <DEDUP_REMOVED lines=18> */
.L_x_12993:
        /* <DEDUP_REMOVED lines=13> */
.L_x_12995:
[----:B------:R-:W-:Y:S05]  /*222b0*/  BSYNC.RECONVERGENT B3 ;  /* 0x0000000000037941 */ /* 0x000fea0003800200 */
.L_x_12994:
        /* <DEDUP_REMOVED lines=60> */
.L_x_12992:
[----:B------:R-:W-:Y:S05]  /*22680*/  BSYNC.RECONVERGENT B2 ;  /* 0x0000000000027941 */ /* 0x000fea0003800200 */
.L_x_12991:
        /* <DEDUP_REMOVED lines=10> */
.L_x_12990:
[----:B------:R-:W-:Y:S05]  /*22730*/  BSYNC.RECONVERGENT B1 ;  /* 0x0000000000017941 */ /* 0x000fea0003800200 */
.L_x_12989:
        /* <DEDUP_REMOVED lines=18> */
.L_x_13000:
        /* <DEDUP_REMOVED lines=13> */
.L_x_13002:
[----:B------:R-:W-:Y:S05]  /*22930*/  BSYNC.RECONVERGENT B3 ;  /* 0x0000000000037941 */ /* 0x000fea0003800200 */
.L_x_13001:
        /* <DEDUP_REMOVED lines=60> */
.L_x_12999:
[----:B------:R-:W-:Y:S05]  /*22d00*/  BSYNC.RECONVERGENT B2 ;  /* 0x0000000000027941 */ /* 0x000fea0003800200 */
.L_x_12998:
        /* <DEDUP_REMOVED lines=11> */
.L_x_12997:
[----:B------:R-:W-:Y:S05]  /*22dc0*/  BSYNC.RECONVERGENT B1 ;  /* 0x0000000000017941 */ /* 0x000fea0003800200 */
.L_x_12996:
        /* <DEDUP_REMOVED lines=18> */
.L_x_13007:
        /* <DEDUP_REMOVED lines=13> */
.L_x_13009:
[----:B------:R-:W-:Y:S05]  /*22fc0*/  BSYNC.RECONVERGENT B3 ;  /* 0x0000000000037941 */ /* 0x000fea0003800200 */
.L_x_13008:
        /* <DEDUP_REMOVED lines=60> */
.L_x_13006:
[----:B------:R-:W-:Y:S05]  /*23390*/  BSYNC.RECONVERGENT B2 ;  /* 0x0000000000027941 */ /* 0x000fea0003800200 */
.L_x_13005:
        /* <DEDUP_REMOVED lines=10> */
.L_x_13004:
[----:B------:R-:W-:Y:S05]  /*23440*/  BSYNC.RECONVERGENT B1 ;  /* 0x0000000000017941 */ /* 0x000fea0003800200 */
.L_x_13003:
        /* <DEDUP_REMOVED lines=18> */
.L_x_13014:
        /* <DEDUP_REMOVED lines=13> */
.L_x_13016:
[----:B------:R-:W-:Y:S05]  /*23640*/  BSYNC.RECONVERGENT B3 ;  /* 0x0000000000037941 */ /* 0x000fea0003800200 */
.L_x_13015:
        /* <DEDUP_REMOVED lines=60> */
.L_x_13013:
[----:B------:R-:W-:Y:S05]  /*23a10*/  BSYNC.RECONVERGENT B2 ;  /* 0x0000000000027941 */ /* 0x000fea0003800200 */
.L_x_13012:
        /* <DEDUP_REMOVED lines=11> */
.L_x_13011:
[----:B------:R-:W-:Y:S05]  /*23ad0*/  BSYNC.RECONVERGENT B1 ;  /* 0x0000000000017941 */ /* 0x000fea0003800200 */
.L_x_13010:
[----:B------:R-:W-:Y:S02]  /*23ae0*/  F2FP.BF16.F32.PACK_AB R163, RZ, R187 ;  /* 0x000000bbffa3723e */ /* 0x000fe400000010ff */
[----:B------:R-:W-:Y:S02]  /*23af0*/  MOV R208, R212 ;  /* 0x000000d400d07202 */ /* 0x000fe40000000f00 */
[----:B------:R-:W-:Y:S02]  /*23b00*/  PRMT R162, R210, 0x5410, R211 ;  /* 0x00005410d2a27816 */ /* 0x000fe400000000d3 */
[----:B------:R-:W-:Y:S02]  /*23b10*/  PRMT R161, R209, 0x5410, R207 ;  /* 0x00005410d1a17816 */ /* 0x000fe400000000cf */
[----:B------:R-:W-:Y:S02]  /*23b20*/  PRMT R160, R204, 0x5410, R199 ;  /* 0x00005410cca07816 */ /* 0x000fe400000000c7 */
[----:B------:R-:W-:-:S07]  /*23b30*/  PRMT R163, R213, 0x5410, R163 ;  /* 0x00005410d5a37816 */ /* 0x000fce00000000a3 */
.L_x_12960:
        /* <DEDUP_REMOVED lines=24> */
.L_x_12902:
[----:B------:R-:W-:Y:S05]  /*23cc0*/  BSYNC.RECONVERGENT B0 ;  /* 0x0000000000007941 */ /* 0x000fea0003800200 */
.L_x_12901:
        /* <DEDUP_REMOVED lines=152> */
.L_x_13040:
        /* <DEDUP_REMOVED lines=58> */
.L_x_13021:
[----:B------:R-:W-:Y:S05]  /*249f0*/  BSYNC.RECONVERGENT B1 ;  /* 0x0000000000017941 */ /* 0x000fea0003800200 */
.L_x_13020:
        /* <DEDUP_REMOVED lines=35> */
.L_x_13023:
[----:B------:R-:W-:Y:S05]  /*24c30*/  BSYNC.RECONVERGENT B1 ;  /* 0x0000000000017941 */ /* 0x000fea0003800200 */
.L_x_13022:
        /* <DEDUP_REMOVED lines=35> */
.L_x_13025:
[----:B------:R-:W-:Y:S05]  /*24e70*/  BSYNC.RECONVERGENT B1 ;  /* 0x0000000000017941 */ /* 0x000fea0003800200 */
.L_x_13024:
[----:B------:R-:W-:Y:S01]  /*24e80*/  ISETP.NE.AND P0, PT, R188, RZ, PT ;  /* 0x000000ffbc00720c */ /* 0x000fe20003f05270 */
[----:B------:R-:W-:-:S12]  /*24e90*/  BSSY.RECONVERGENT B1, `(.L_x_13026) ;  /* 0x0000022000017945 */ /* 0x000fd80003800200 */
[----:B------:R-:W-:Y:S05]  /*24ea0*/  @!P0 BRA `(.L_x_13027) ;  /* 0x0000000000808947 */ /* 0x000fea0003800000 */
[----:B------:R-:W3:Y:S01]  /*24eb0*/  LDC.64 R188, c[0x0][0x428] ;  /* 0x00010a00ffbc7b82 */ /* 0x000ee20000000a00 */
[--C-:B012---:R-:W-:Y:S01]  /*24ec0*/  FADD.FTZ R160, R171, -R193.reuse ;  /* 0x800000c1aba07221 */ /* 0x107fe20000010000 */
        /* <DEDUP_REMOVED lines=24> */
[----:B---3--:R-:W-:Y:S01]  /*25050*/  IMAD.WIDE.U32 R188, R197, 0x10, R188 ;  /* 0x00000010c5bc7825 */ /* 0x008fe200078e00bc */
[----:B------:R-:W-:-:S02]  /*25060*/  F2FP.BF16.F32.PACK_AB R161, R192, R163 ;  /* 0x000000a3c0a1723e */ /* 0x000fc400000010ff */
[----:B------:R-:W-:Y:S02]  /*25070*/  F2FP.BF16.F32.PACK_AB R162, R191, R162 ;  /* 0x000000a2bfa2723e */ /* 0x000fe400000010ff */
[----:B------:R-:W-:Y:S02]  /*25080*/  F2FP.BF16.F32.PACK_AB R163, R204, R199 ;  /* 0x000000c7cca3723e */ /* 0x000fe400000010ff */
[----:B------:R-:W-:-:S03]  /*25090*/  IADD3 R197, PT, PT, R197, 0x20, RZ ;  /* 0x00000020c5c57810 */ /* 0x000fc60007ffe0ff */
[----:B------:R3:W-:Y:S04]  /*250a0*/  STG.E.128 desc[UR6][R188.64], R160 ;  /* 0x000000a0bc007986 */ /* 0x0007e8000c101d06 */
.L_x_13027:
[----:B------:R-:W-:Y:S05]  /*250b0*/  BSYNC.RECONVERGENT B1 ;  /* 0x0000000000017941 */ /* 0x000fea0003800200 */
.L_x_13026:
[----:B------:R-:W-:Y:S05]  /*250c0*/  @!P1 BRA `(.L_x_13019) ;  /* 0x00000000007c9947 */ /* 0x000fea0003800000 */
[----:B---3--:R-:W3:Y:S01]  /*250d0*/  LDC.64 R188, c[0x0][0x428] ;  /* 0x00010a00ffbc7b82 */ /* 0x008ee20000000a00 */
        /* <DEDUP_REMOVED lines=24> */
[----:B---3--:R-:W-:Y:S01]  /*25260*/  IMAD.WIDE.U32 R188, R197, 0x10, R188 ;  /* 0x00000010c5bc7825 */ /* 0x008fe200078e00bc */
[----:B------:R-:W-:-:S02]  /*25270*/  F2FP.BF16.F32.PACK_AB R163, R204, R163 ;  /* 0x000000a3cca3723e */ /* 0x000fc400000010ff */
[----:B------:R-:W-:Y:S02]  /*25280*/  F2FP.BF16.F32.PACK_AB R162, R193, R190 ;  /* 0x000000bec1a2723e */ /* 0x000fe400000010ff */
[----:B------:R-:W-:Y:S02]  /*25290*/  F2FP.BF16.F32.PACK_AB R161, R192, R161 ;  /* 0x000000a1c0a1723e */ /* 0x000fe400000010ff */
[----:B------:R-:W-:-:S05]  /*252a0*/  F2FP.BF16.F32.PACK_AB R160, R191, R160 ;  /* 0x000000a0bfa0723e */ /* 0x000fca00000010ff */
[----:B------:R4:W-:Y:S02]  /*252b0*/  STG.E.128 desc[UR6][R188.64], R160 ;  /* 0x000000a0bc007986 */ /* 0x0009e4000c101d06 */
.L_x_13019:
[----:B------:R-:W-:Y:S05]  /*252c0*/  BSYNC.RECONVERGENT B0 ;  /* 0x0000000000007941 */ /* 0x000fea0003800200 */
.L_x_13018:
[----:B01234-:R-:W0:Y:S02]  /*252d0*/  LDC.64 R160, c[0x0][0x380] ;  /* 0x0000e000ffa07b82 */ /* 0x01fe240000000a00 */
[----:B0-----:R-:W-:-:S05]  /*252e0*/  IMAD R3, R160, 0x4, R3 ;  /* 0x00000004a0037824 */ /* 0x001fca00078e0203 */
[----:B------:R-:W-:-:S13]  /*252f0*/  ISETP.GE.AND P0, PT, R3, R161, PT ;  /* 0x000000a10300720c */ /* 0x000fda0003f06270 */
[----:B------:R-:W-:Y:S05]  /*25300*/  @!P0 BRA `(.L_x_13028) ;  /* 0xfffffdbc00648947 */ /* 0x000fea000383ffff */
[----:B------:R-:W-:Y:S05]  /*25310*/  EXIT ;  /* 0x000000000000794d */ /* 0x000fea0003800000 */
.L_x_13017:
        /* <DEDUP_REMOVED lines=8> */
.L_x_13030:
[----:B------:R-:W-:Y:S05]  /*253a0*/  BSYNC B0 ;  /* 0x0000000000007941 */ /* 0x000fea0003800000 */
.L_x_13029:
        /* <DEDUP_REMOVED lines=9> */
.L_x_13031:
[----:B------:R-:W-:Y:S02]  /*25440*/  IMAD.MOV.U32 R199, RZ, RZ, 0x4 ;  /* 0x00000004ffc77424 */ /* 0x000fe400078e00ff */
[----:B------:R-:W-:-:S04]  /*25450*/  IMAD.MOV.U32 R162, RZ, RZ, R195 ;  /* 0x000000ffffa27224 */ /* 0x000fc800078e00c3 */
[----:B------:R-:W-:-:S05]  /*25460*/  FADD.FTZ R162, R161, R162 ;  /* 0x000000a2a1a27221 */ /* 0x000fca0000010000 */
[----:B------:R-:W-:-:S07]  /*25470*/  MOV R204, R162 ;  /* 0x000000a200cc7202 */ /* 0x000fce0000000f00 */
[----:B------:R-:W-:Y:S05]  /*25480*/  WARPSYNC.COLLECTIVE R197, `(.L_x_13032) ;  /* 0x00000000c5087348 */ /* 0x000fea0003c00000 */
[----:B------:R0:W1:Y:S02]  /*25490*/  SHFL.BFLY P6, R195, R204, R199, R210 ;  /* 0x0c0000c7ccc37389 */ /* 0x00006400000c00d2 */
[----:B01----:R-:W-:Y:S05]  /*254a0*/  ENDCOLLECTIVE ;  /* 0x000000000000791b */ /* 0x003fea0003800000 */
.L_x_13032:
[----:B------:R-:W-:Y:S01]  /*254b0*/  HFMA2 R199, -RZ, RZ, 0, 4.76837158203125e-07 ;  /* 0x00000008ffc77431 */ /* 0x000fe200000001ff */
[----:B------:R-:W-:-:S05]  /*254c0*/  MOV R163, R195 ;  /* 0x000000c300a37202 */ /* 0x000fca0000000f00 */
[----:B------:R-:W-:-:S04]  /*254d0*/  FADD.FTZ R163, R162, R163 ;  /* 0x000000a3a2a37221 */ /* 0x000fc80000010000 */
[----:B------:R-:W-:-:S07]  /*254e0*/  IMAD.MOV.U32 R204, RZ, RZ, R163 ;  /* 0x000000ffffcc7224 */ /* 0x000fce00078e00a3 */
[----:B------:R-:W-:Y:S05]  /*254f0*/  WARPSYNC.COLLECTIVE R197, `(.L_x_13033) ;  /* 0x00000000c5087348 */ /* 0x000fea0003c00000 */
[----:B------:R0:W1:Y:S02]  /*25500*/  SHFL.BFLY P6, R195, R204, R199, R210 ;  /* 0x0c0000c7ccc37389 */ /* 0x00006400000c00d2 */
[----:B01----:R-:W-:Y:S05]  /*25510*/  ENDCOLLECTIVE ;  /* 0x000000000000791b */ /* 0x003fea0003800000 */
.L_x_13033:
        /* <DEDUP_REMOVED lines=8> */
.L_x_13034:
[----:B------:R-:W-:Y:S01]  /*255a0*/  HFMA2 R199, -RZ, RZ, 0, 5.9604644775390625e-08 ;  /* 0x00000001ffc77431 */ /* 0x000fe200000001ff */
[----:B------:R-:W-:-:S05]  /*255b0*/  MOV R193, R195 ;  /* 0x000000c300c17202 */ /* 0x000fca0000000f00 */
        /* <DEDUP_REMOVED lines=87> */
.L_x_13035:
[----:B------:R-:W-:Y:S02]  /*25b30*/  IMAD.MOV.U32 R199, RZ, RZ, 0x2 ;  /* 0x00000002ffc77424 */ /* 0x000fe400078e00ff */
[----:B------:R-:W-:-:S04]  /*25b40*/  IMAD.MOV.U32 R161, RZ, RZ, R195 ;  /* 0x000000ffffa17224 */ /* 0x000fc800078e00c3 */
[----:B------:R-:W-:-:S05]  /*25b50*/  FADD.FTZ R161, R160, R161 ;  /* 0x000000a1a0a17221 */ /* 0x000fca0000010000 */
[----:B------:R-:W-:-:S07]  /*25b60*/  MOV R204, R161 ;  /* 0x000000a100cc7202 */ /* 0x000fce0000000f00 */
[----:B------:R-:W-:Y:S05]  /*25b70*/  WARPSYNC.COLLECTIVE R197, `(.L_x_13036) ;  /* 0x00000000c5087348 */ /* 0x000fea0003c00000 */
[----:B------:R0:W1:Y:S02]  /*25b80*/  SHFL.BFLY P6, R195, R204, R199, R210 ;  /* 0x0c0000c7ccc37389 */ /* 0x00006400000c00d2 */
[----:B01----:R-:W-:Y:S05]  /*25b90*/  ENDCOLLECTIVE ;  /* 0x000000000000791b */ /* 0x003fea0003800000 */
.L_x_13036:
[----:B------:R-:W-:Y:S01]  /*25ba0*/  HFMA2 R199, -RZ, RZ, 0, 2.384185791015625e-07 ;  /* 0x00000004ffc77431 */ /* 0x000fe200000001ff */
[----:B------:R-:W-:-:S05]  /*25bb0*/  MOV R162, R195 ;  /* 0x000000c300a27202 */ /* 0x000fca0000000f00 */
[----:B------:R-:W-:-:S04]  /*25bc0*/  FADD.FTZ R162, R161, R162 ;  /* 0x000000a2a1a27221 */ /* 0x000fc80000010000 */
[----:B------:R-:W-:-:S07]  /*25bd0*/  IMAD.MOV.U32 R204, RZ, RZ, R162 ;  /* 0x000000ffffcc7224 */ /* 0x000fce00078e00a2 */
[----:B------:R-:W-:Y:S05]  /*25be0*/  WARPSYNC.COLLECTIVE R197, `(.L_x_13037) ;  /* 0x00000000c5087348 */ /* 0x000fea0003c00000 */
[----:B------:R0:W1:Y:S02]  /*25bf0*/  SHFL.BFLY P6, R195, R204, R199, R210 ;  /* 0x0c0000c7ccc37389 */ /* 0x00006400000c00d2 */
[----:B01----:R-:W-:Y:S05]  /*25c00*/  ENDCOLLECTIVE ;  /* 0x000000000000791b */ /* 0x003fea0003800000 */
.L_x_13037:
[----:B------:R-:W-:Y:S02]  /*25c10*/  IMAD.MOV.U32 R199, RZ, RZ, 0x8 ;  /* 0x00000008ffc77424 */ /* 0x000fe400078e00ff */
[----:B------:R-:W-:-:S04]  /*25c20*/  IMAD.MOV.U32 R163, RZ, RZ, R195 ;  /* 0x000000ffffa37224 */ /* 0x000fc800078e00c3 */
[----:B------:R-:W-:-:S05]  /*25c30*/  FADD.FTZ R163, R162, R163 ;  /* 0x000000a3a2a37221 */ /* 0x000fca0000010000 */
[----:B------:R-:W-:-:S07]  /*25c40*/  MOV R204, R163 ;  /* 0x000000a300cc7202 */ /* 0x000fce0000000f00 */
[----:B------:R-:W-:Y:S05]  /*25c50*/  WARPSYNC.COLLECTIVE R197, `(.L_x_13038) ;  /* 0x00000000c5087348 */ /* 0x000fea0003c00000 */
[----:B------:R0:W1:Y:S02]  /*25c60*/  SHFL.BFLY P6, R195, R204, R199, R210 ;  /* 0x0c0000c7ccc37389 */ /* 0x00006400000c00d2 */
[----:B01----:R-:W-:Y:S05]  /*25c70*/  ENDCOLLECTIVE ;  /* 0x000000000000791b */ /* 0x003fea0003800000 */
.L_x_13038:
[----:B------:R-:W-:Y:S01]  /*25c80*/  HFMA2 R199, -RZ, RZ, 0, 9.5367431640625e-07 ;  /* 0x00000010ffc77431 */ /* 0x000fe200000001ff */
[----:B------:R-:W-:-:S05]  /*25c90*/  MOV R194, R195 ;  /* 0x000000c300c27202 */ /* 0x000fca0000000f00 */
[----:B------:R-:W-:-:S04]  /*25ca0*/  FADD.FTZ R194, R163, R194 ;  /* 0x000000c2a3c27221 */ /* 0x000fc80000010000 */
[----:B------:R-:W-:-:S07]  /*25cb0*/  IMAD.MOV.U32 R204, RZ, RZ, R194 ;  /* 0x000000ffffcc7224 */ /* 0x000fce00078e00c2 */
[----:B------:R-:W-:Y:S05]  /*25cc0*/  WARPSYNC.COLLECTIVE R197, `(.L_x_13039) ;  /* 0x00000000c5087348 */ /* 0x000fea0003c00000 */
[----:B------:R0:W1:Y:S02]  /*25cd0*/  SHFL.BFLY P6, R195, R204, R199, R210 ;  /* 0x0c0000c7ccc37389 */ /* 0x00006400000c00d2 */
[----:B01----:R-:W-:Y:S05]  /*25ce0*/  ENDCOLLECTIVE ;  /* 0x000000000000791b */ /* 0x003fea0003800000 */
.L_x_13039:
[----:B------:R-:W-:Y:S05]  /*25cf0*/  BRA `(.L_x_13040) ;  /* 0xffffffe800547947 */ /* 0x000fea000383ffff */
.L_x_13041:
        /* <DEDUP_REMOVED lines=16> */
.L_x_45814:


//--------------------- .text._ZN10layer_norm13ln_fwd_kernelINS_13Kernel_traitsIf13__nv_bfloat16S2_S2_fjLj1280ELj1ELj4ELj1ELj16ENS_18Kernel_traits_baseILj1280EfS2_S2_S2_fjLj128EEEEELb1ELb1ELb1ELb1EEEvNS_9FwdParamsE --------------------------
	.section	.text._ZN10layer_norm13ln_fwd_kernelINS_13Kernel_traitsIf13__nv_bfloat16S2_S2_fjLj1280ELj1ELj4ELj1ELj16ENS_18Kernel_traits_baseILj1280EfS2_S2_S2_fjLj128EEEEELb1ELb1ELb1ELb1EEEvNS_9FwdParamsE,"ax",@progbits
	.align	128
        .global         _ZN10layer_norm13ln_fwd_kernelINS_13Kernel_traitsIf13__nv_bfloat16S2_S2_fjLj1280ELj1ELj4ELj1ELj16ENS_18Kernel_traits_baseILj1280EfS2_S2_S2_fjLj128EEEEELb1ELb1ELb1ELb1EEEvNS_9FwdParamsE
        .type           _ZN10layer_norm13ln_fwd_kernelINS_13Kernel_traitsIf13__nv_bfloat16S2_S2_fjLj1280ELj1ELj4ELj1ELj16ENS_18Kernel_traits_baseILj1280EfS2_S2_S2_fjLj128EEEEELb1ELb1ELb1ELb1EEEvNS_9FwdParamsE,@function
        .size           _ZN10layer_norm13ln_fwd_kernelINS_13Kernel_traitsIf13__nv_bfloat16S2_S2_fjLj1280ELj1ELj4ELj1ELj16ENS_18Kernel_traits_baseILj1280EfS2_S2_S2_fjLj128EEEEELb1ELb1ELb1ELb1EEEvNS_9FwdParamsE,(.L_x_45815 - _ZN10layer_norm13ln_fwd_kernelINS_13Kernel_traitsIf13__nv_bfloat16S2_S2_fjLj1280ELj1ELj4ELj1ELj16ENS_18Kernel_traits_baseILj1280EfS2_S2_S2_fjLj128EEEEELb1ELb1ELb1ELb1EEEvNS_9FwdParamsE)
        .other          _ZN10layer_norm13ln_fwd_kernelINS_13Kernel_traitsIf13__nv_bfloat16S2_S2_fjLj1280ELj1ELj4ELj1ELj16ENS_18Kernel_traits_baseILj1280EfS2_S2_S2_fjLj128EEEEELb1ELb1ELb1ELb1EEEvNS_9FwdParamsE,@"STO_CUDA_ENTRY STV_DEFAULT"
_ZN10layer_norm13ln_fwd_kernelINS_13Kernel_traitsIf13__nv_bfloat16S2_S2_fjLj1280ELj1ELj4ELj1ELj16ENS_18Kernel_traits_baseILj1280EfS2_S2_S2_fjLj128EEEEELb1ELb1ELb1ELb1EEEvNS_9FwdParamsE:
.text._ZN10layer_norm13ln_fwd_kernelINS_13Kernel_traitsIf13__nv_bfloat16S2_S2_fjLj1280ELj1ELj4ELj1ELj16ENS_18Kernel_traits_baseILj1280EfS2_S2_S2_fjLj128EEEEELb1ELb1ELb1ELb1EEEvNS_9FwdParamsE:
        /* <DEDUP_REMOVED lines=65> */
.L_x_13042:
        /* <DEDUP_REMOVED lines=44> */
.L_x_13043:
[----:B------:R-:W1:Y:S02]  /*06d0*/  LDCU UR4, c[0x0][0x384] ;  /* 0x00007080ff0477ac */ /* 0x000e640008000800 */
[----:B-1----:R-:W-:-:S13]  /*06e0*/  ISETP.GE.AND P0, PT, R29, UR4, PT ;  /* 0x000000041d007c0c */ /* 0x002fda000bf06270 */
[----:B------:R-:W-:Y:S05]  /*06f0*/  @P0 EXIT ;  /* 0x000000000000094d */ /* 0x000fea0003800000 */
[----:B0-----:R-:W0:Y:S01]  /*0700*/  LDC R3, c[0x0][0x360] ;  /* 0x0000d800ff037b82 */ /* 0x001e220000000800 */
[----:B------:R-:W-:Y:S01]  /*0710*/  IMAD R7, R28, -0x2daee0ad, RZ ;  /* 0xd2511f531c077824 */ /* 0x000fe200078e02ff */
[----:B-----5:R-:W-:Y:S01]  /*0720*/  IADD3 R4, PT, PT, R186, -0x61c88647, RZ ;  /* 0x9e3779b9ba047810 */ /* 0x020fe20007ffe0ff */
[C---:B------:R-:W-:Y:S02]  /*0730*/  VIADD R8, R187.reuse, 0xbb67ae85 ;  /* 0xbb67ae85bb087836 */ /* 0x040fe40000000000 */
[----:B------:R-:W-:Y:S02]  /*0740*/  HFMA2 R25, -RZ, RZ, 0, 0 ;  /* 0x00000000ff197431 */ /* 0x000fe400000001ff */
        /* <DEDUP_REMOVED lines=19> */
[----:B------:R-:W-:Y:S02]  /*0880*/  IMAD R8, R0, -0x2daee0ad, RZ ;  /* 0xd2511f5300087824 */ /* 0x000fe400078e02ff */
[----:B------:R-:W-:Y:S02]  /*0890*/  VIADD R7, R187, 0x76cf5d0a ;  /* 0x76cf5d0abb077836 */ /* 0x000fe40000000000 */
[----:B------:R-:W-:-:S04]  /*08a0*/  IMAD.HI.U32 R5, R2, -0x2daee0ad, RZ ;  /* 0xd2511f5302057827 */ /* 0x000fc800078e00ff */
[----:B------:R-:W-:Y:S01]  /*08b0*/  IMAD.HI.U32 R0, R6, -0x326172a9, RZ ;  /* 0xcd9e8d5706007827 */ /* 0x000fe200078e00ff */
[----:B------:R-:W-:-:S03]  /*08c0*/  LOP3.LUT R5, R7, R8, R5, 0x96, !PT ;  /* 0x0000000807057212 */ /* 0x000fc600078e9605 */
[----:B------:R-:W-:Y:S01]  /*08d0*/  IMAD R7, R2, -0x2daee0ad, RZ ;  /* 0xd2511f5302077824 */ /* 0x000fe200078e02ff */
[----:B------:R-:W-:Y:S01]  /*08e0*/  LOP3.LUT R0, R4, R3, R0, 0x96, !PT ;  /* 0x0000000304007212 */ /* 0x000fe200078e9600 */
[----:B------:R-:W-:Y:S02]  /*08f0*/  VIADD R4, R186, 0xdaa66d2b ;  /* 0xdaa66d2bba047836 */ /* 0x000fe40000000000 */
[----:B------:R-:W-:Y:S02]  /*0900*/  IMAD R6, R6, -0x326172a9, RZ ;  /* 0xcd9e8d5706067824 */ /* 0x000fe400078e02ff */
[----:B------:R-:W-:-:S04]  /*0910*/  IMAD.HI.U32 R3, R5, -0x326172a9, RZ ;  /* 0xcd9e8d5705037827 */ /* 0x000fc800078e00ff */
[----:B------:R-:W-:Y:S01]  /*0920*/  IMAD.HI.U32 R2, R0, -0x2daee0ad, RZ ;  /* 0xd2511f5300027827 */ /* 0x000fe200078e00ff */
[----:B------:R-:W-:-:S03]  /*0930*/  LOP3.LUT R3, R4, R6, R3, 0x96, !PT ;  /* 0x0000000604037212 */ /* 0x000fc600078e9603 */
[----:B------:R-:W-:Y:S02]  /*0940*/  VIADD R8, R187, 0x32370b8f ;  /* 0x32370b8fbb087836 */ /* 0x000fe40000000000 */
[----:B------:R-:W-:-:S03]  /*0950*/  IMAD.HI.U32 R6, R3, -0x2daee0ad, RZ ;  /* 0xd2511f5303067827 */ /* 0x000fc600078e00ff */
[----:B------:R-:W-:Y:S01]  /*0960*/  LOP3.LUT R2, R8, R7, R2, 0x96, !PT ;  /* 0x0000000708027212 */ /* 0x000fe200078e9602 */
[----:B------:R-:W-:Y:S01]  /*0970*/  IMAD R7, R0, -0x2daee0ad, RZ ;  /* 0xd2511f5300077824 */ /* 0x000fe200078e02ff */
[----:B------:R-:W-:Y:S01]  /*0980*/  IADD3 R8, PT, PT, R187, -0x126145ec, RZ ;  /* 0xed9eba14bb087810 */ /* 0x000fe20007ffe0ff */
[----:B------:R-:W-:Y:S02]  /*0990*/  IMAD R5, R5, -0x326172a9, RZ ;  /* 0xcd9e8d5705057824 */ /* 0x000fe400078e02ff */
[----:B------:R-:W-:Y:S01]  /*09a0*/  IMAD.HI.U32 R0, R2, -0x326172a9, RZ ;  /* 0xcd9e8d5702007827 */ /* 0x000fe200078e00ff */
[----:B------:R-:W-:Y:S02]  /*09b0*/  LOP3.LUT R6, R8, R7, R6, 0x96, !PT ;  /* 0x0000000708067212 */ /* 0x000fe400078e9606 */
[----:B------:R-:W-:Y:S01]  /*09c0*/  IADD3 R7, PT, PT, R187, -0x56f99767, RZ ;  /* 0xa9066899bb077810 */ /* 0x000fe20007ffe0ff */
[----:B------:R-:W-:Y:S02]  /*09d0*/  VIADD R4, R186, 0x78dde6e4 ;  /* 0x78dde6e4ba047836 */ /* 0x000fe40000000000 */
[----:B------:R-:W-:-:S03]  /*09e0*/  IMAD R8, R3, -0x2daee0ad, RZ ;  /* 0xd2511f5303087824 */ /* 0x000fc600078e02ff */
        /* <DEDUP_REMOVED lines=8> */
[----:B------:R-:W-:Y:S02]  /*0a70*/  IMAD R8, R0, -0x2daee0ad, RZ ;  /* 0xd2511f5300087824 */ /* 0x000fe400078e02ff */
[----:B------:R-:W-:-:S04]  /*0a80*/  IMAD.HI.U32 R7, R2, -0x2daee0ad, RZ ;  /* 0xd2511f5302077827 */ /* 0x000fc800078e00ff */
[----:B------:R-:W-:Y:S01]  /*0a90*/  IMAD.HI.U32 R0, R3, -0x326172a9, RZ ;  /* 0xcd9e8d5703007827 */ /* 0x000fe200078e00ff */
[----:B------:R-:W-:-:S03]  /*0aa0*/  LOP3.LUT R7, R9, R8, R7, 0x96, !PT ;  /* 0x0000000809077212 */ /* 0x000fc600078e9607 */
[----:B------:R-:W-:Y:S02]  /*0ab0*/  VIADD R4, R186, 0xb54cda56 ;  /* 0xb54cda56ba047836 */ /* 0x000fe40000000000 */
[----:B------:R-:W-:Y:S02]  /*0ac0*/  IMAD R6, R2, -0x2daee0ad, RZ ;  /* 0xd2511f5302067824 */ /* 0x000fe400078e02ff */
[----:B------:R-:W-:Y:S01]  /*0ad0*/  IMAD R3, R3, -0x326172a9, RZ ;  /* 0xcd9e8d5703037824 */ /* 0x000fe200078e02ff */
[----:B------:R-:W-:Y:S01]  /*0ae0*/  LOP3.LUT R0, R4, R5, R0, 0x96, !PT ;  /* 0x0000000504007212 */ /* 0x000fe200078e9600 */
[----:B------:R-:W-:Y:S01]  /*0af0*/  IMAD.HI.U32 R2, R7, -0x326172a9, RZ ;  /* 0xcd9e8d5707027827 */ /* 0x000fe200078e00ff */
[----:B------:R-:W-:-:S03]  /*0b00*/  IADD3 R4, PT, PT, R186, 0x5384540f, RZ ;  /* 0x5384540fba047810 */ /* 0x000fc60007ffe0ff */
[----:B------:R-:W-:Y:S01]  /*0b10*/  IMAD.HI.U32 R5, R0, -0x2daee0ad, RZ ;  /* 0xd2511f5300057827 */ /* 0x000fe200078e00ff */
[----:B------:R-:W-:Y:S02]  /*0b20*/  LOP3.LUT R2, R4, R3, R2, 0x96, !PT ;  /* 0x0000000304027212 */ /* 0x000fe400078e9602 */
[----:B------:R-:W-:Y:S01]  /*0b30*/  IADD3 R3, PT, PT, R186, -0xe443238, RZ ;  /* 0xf1bbcdc8ba037810 */ /* 0x000fe20007ffe0ff */
[----:B------:R-:W-:Y:S02]  /*0b40*/  VIADD R8, R187, 0x1fd5c5a3 ;  /* 0x1fd5c5a3bb087836 */ /* 0x000fe40000000000 */
[----:B------:R-:W-:Y:S02]  /*0b50*/  IMAD R9, R0, -0x2daee0ad, RZ ;  /* 0xd2511f5300097824 */ /* 0x000fe400078e02ff */
[----:B------:R-:W-:Y:S01]  /*0b60*/  IMAD R7, R7, -0x326172a9, RZ ;  /* 0xcd9e8d5707077824 */ /* 0x000fe200078e02ff */
[----:B------:R-:W-:Y:S01]  /*0b70*/  LOP3.LUT R5, R8, R6, R5, 0x96, !PT ;  /* 0x0000000608057212 */ /* 0x000fe200078e9605 */
[----:B------:R-:W-:-:S02]  /*0b80*/  VIADD R6, R187, 0xdb3d7428 ;  /* 0xdb3d7428bb067836 */ /* 0x000fc40000000000 */
        /* <DEDUP_REMOVED lines=11> */
[----:B------:R-:W-:Y:S02]  /*0c40*/  IMAD R206, R4, -0x326172a9, RZ ;  /* 0xcd9e8d5704ce7824 */ /* 0x000fe400078e02ff */
[----:B------:R-:W-:Y:S01]  /*0c50*/  IMAD R192, R0, -0x2daee0ad, RZ ;  /* 0xd2511f5300c07824 */ /* 0x000fe200078e02ff */
[----:B01234-:R-:W-:-:S07]  /*0c60*/  LOP3.LUT R207, R3, R2, R207, 0x96, !PT ;  /* 0x0000000203cf7212 */ /* 0x01ffce00078e96cf */
.L_x_13627:
        /* <DEDUP_REMOVED lines=49> */
.L_x_13049:
        /* <DEDUP_REMOVED lines=13> */
.L_x_13051:
[----:B------:R-:W-:Y:S05]  /*1050*/  BSYNC.RECONVERGENT B2 ;  /* 0x0000000000027941 */ /* 0x000fea0003800200 */
.L_x_13050:
        /* <DEDUP_REMOVED lines=9> */
[----:B------:R-:W-:Y:S02]  /*10f0*/  VIADD R205, R186, 0x8ff34781 ;  /* 0x8ff34781bacd7836 */ /* 0x000fe40000000000 */
[----:B------:R-:W-:Y:S01]  /*1100*/  IMAD.MOV.U32 R0, RZ, RZ, R192 ;  /* 0x000000ffff007224 */ /* 0x000fe200078e00c0 */
        /* <DEDUP_REMOVED lines=43> */
[----:B------:R-:W-:Y:S02]  /*13c0*/  LOP3.LUT R6, R7, R8, R5, 0x96, !PT ;  /* 0x0000000807067212 */ /* 0x000fe400078e9605 */
[----:B------:R-:W-:-:S03]  /*13d0*/  LOP3.LUT R205, R205, R4, R207, 0x96, !PT ;  /* 0x00000004cdcd7212 */ /* 0x000fc600078e96cf */
[----:B------:R-:W-:-:S04]  /*13e0*/  IMAD.WIDE.U32 R6, R6, -0x2daee0ad, RZ ;  /* 0xd2511f5306067825 */ /* 0x000fc800078e00ff */
[----:B------:R-:W-:Y:S01]  /*13f0*/  IMAD.MOV.U32 R5, RZ, RZ, R6 ;  /* 0x000000ffff057224 */ /* 0x000fe200078e0006 */
[----:B------:R-:W-:Y:S01]  /*1400*/  LOP3.LUT R207, R3, R2, R7, 0x96, !PT ;  /* 0x0000000203cf7212 */ /* 0x000fe200078e9607 */
[----:B------:R-:W-:-:S07]  /*1410*/  HFMA2 R2, -RZ, RZ, 0, 0 ;  /* 0x00000000ff027431 */ /* 0x000fce00000001ff */
.L_x_13048:
[----:B------:R-:W-:Y:S05]  /*1420*/  BSYNC.RECONVERGENT B1 ;  /* 0x0000000000017941 */ /* 0x000fea0003800200 */
.L_x_13047:
        /* <DEDUP_REMOVED lines=10> */
[----:B------:R-:W-:-:S07]  /*14d0*/  FFMA.FTZ R22, R3, R76, R22 ;  /* 0x0000004c03167223 */ /* 0x000fce0000010016 */
.L_x_13046:
[----:B------:R-:W-:Y:S05]  /*14e0*/  BSYNC.RECONVERGENT B0 ;  /* 0x0000000000007941 */ /* 0x000fea0003800200 */
.L_x_13045:
        /* <DEDUP_REMOVED lines=23> */
.L_x_13056:
        /* <DEDUP_REMOVED lines=13> */
.L_x_13058:
[----:B------:R-:W-:Y:S05]  /*1730*/  BSYNC.RECONVERGENT B2 ;  /* 0x0000000000027941 */ /* 0x000fea0003800200 */
.L_x_13057:
[----:B------:R-:W-:Y:S01]  /*1740*/  IMAD.WIDE.U32 R6, R26, -0x326172a9, RZ ;  /* 0xcd9e8d571a067825 */ /* 0x000fe200078e00ff */
[----:B------:R-:W-:Y:S02]  /*1750*/  LOP3.LUT R18, R25, R3, R187, 0x96, !PT ;  /* 0x0000000319127212 */ /* 0x000fe400078e96bb */
[C---:B------:R-:W-:Y:S01]  /*1760*/  IADD3 R205, PT, PT, R186.reuse, -0x700cb87f, RZ ;  /* 0x8ff34781bacd7810 */ /* 0x040fe20007ffe0ff */
        /* <DEDUP_REMOVED lines=51> */
[----:B------:R-:W-:Y:S02]  /*1aa0*/  LOP3.LUT R205, R205, R6, R207, 0x96, !PT ;  /* 0x00000006cdcd7212 */ /* 0x000fe400078e96cf */
[----:B------:R-:W-:Y:S01]  /*1ab0*/  MOV R6, R5 ;  /* 0x0000000500067202 */ /* 0x000fe20000000f00 */
[----:B------:R-:W-:-:S04]  /*1ac0*/  IMAD.WIDE.U32 R8, R9, -0x2daee0ad, RZ ;  /* 0xd2511f5309087825 */ /* 0x000fc800078e00ff */
[----:B------:R-:W-:Y:S01]  /*1ad0*/  IMAD.MOV.U32 R0, RZ, RZ, R8 ;  /* 0x000000ffff007224 */ /* 0x000fe200078e0008 */
[----:B------:R-:W-:Y:S01]  /*1ae0*/  LOP3.LUT R207, R3, R2, R9, 0x96, !PT ;  /* 0x0000000203cf7212 */ /* 0x000fe200078e9609 */
[----:B------:R-:W-:-:S07]  /*1af0*/  IMAD.MOV.U32 R3, RZ, RZ, RZ ;  /* 0x000000ffff037224 */ /* 0x000fce00078e00ff */
.L_x_13055:
[----:B------:R-:W-:Y:S05]  /*1b00*/  BSYNC.RECONVERGENT B1 ;  /* 0x0000000000017941 */ /* 0x000fea0003800200 */
.L_x_13054:
        /* <DEDUP_REMOVED lines=13> */
.L_x_13053:
[----:B------:R-:W-:Y:S05]  /*1be0*/  BSYNC.RECONVERGENT B0 ;  /* 0x0000000000007941 */ /* 0x000fea0003800200 */
.L_x_13052:
        /* <DEDUP_REMOVED lines=22> */
.L_x_13063:
        /* <DEDUP_REMOVED lines=13> */
.L_x_13065:
[----:B------:R-:W-:Y:S05]  /*1e20*/  BSYNC.RECONVERGENT B2 ;  /* 0x0000000000027941 */ /* 0x000fea0003800200 */
.L_x_13064:
        /* <DEDUP_REMOVED lines=51> */
[----:B------:R-:W-:Y:S01]  /*2160*/  IMAD.MOV.U32 R7, RZ, RZ, RZ ;  /* 0x000000ffff077224 */ /* 0x000fe200078e00ff */
[----:B------:R-:W-:-:S03]  /*2170*/  LOP3.LUT R3, R3, R160, R9, 0x96, !PT ;  /* 0x000000a003037212 */ /* 0x000fc600078e9609 */
[----:B------:R-:W-:-:S04]  /*2180*/  IMAD.WIDE.U32 R206, R5, -0x326172a9, RZ ;  /* 0xcd9e8d5705ce7825 */ /* 0x000fc800078e00ff */
[----:B------:R-:W-:Y:S01]  /*2190*/  IMAD.WIDE.U32 R16, R3, -0x2daee0ad, RZ ;  /* 0xd2511f5303107825 */ /* 0x000fe200078e00ff */
[----:B------:R-:W-:-:S03]  /*21a0*/  LOP3.LUT R205, R205, R8, R207, 0x96, !PT ;  /* 0x00000008cdcd7212 */ /* 0x000fc600078e96cf */
[----:B------:R-:W-:Y:S02]  /*21b0*/  VIADD R3, R187, 0x96a522ad ;  /* 0x96a522adbb037836 */ /* 0x000fe40000000000 */
[----:B------:R-:W-:-:S03]  /*21c0*/  IMAD.MOV.U32 R5, RZ, RZ, R0 ;  /* 0x000000ffff057224 */ /* 0x000fc600078e0000 */
[----:B------:R-:W-:Y:S02]  /*21d0*/  LOP3.LUT R207, R3, R6, R17, 0x96, !PT ;  /* 0x0000000603cf7212 */ /* 0x000fe400078e9611 */
[----:B------:R-:W-:-:S07]  /*21e0*/  MOV R6, R16 ;  /* 0x0000001000067202 */ /* 0x000fce0000000f00 */
.L_x_13062:
[----:B------:R-:W-:Y:S05]  /*21f0*/  BSYNC.RECONVERGENT B1 ;  /* 0x0000000000017941 */ /* 0x000fea0003800200 */
.L_x_13061:
        /* <DEDUP_REMOVED lines=10> */
[----:B------:R-:W-:-:S07]  /*22a0*/  FFMA.FTZ R18, R3, R78, R18 ;  /* 0x0000004e03127223 */ /* 0x000fce0000010012 */
.L_x_13060:
[----:B------:R-:W-:Y:S05]  /*22b0*/  BSYNC.RECONVERGENT B0 ;  /* 0x0000000000007941 */ /* 0x000fea0003800200 */
.L_x_13059:
        /* <DEDUP_REMOVED lines=23> */
.L_x_13070:
        /* <DEDUP_REMOVED lines=13> */
.L_x_13072:
[----:B------:R-:W-:Y:S05]  /*2500*/  BSYNC.RECONVERGENT B2 ;  /* 0x0000000000027941 */ /* 0x000fea0003800200 */
.L_x_13071:
        /* <DEDUP_REMOVED lines=48> */
[----:B------:R-:W-:-:S03]  /*2810*/  IADD3 R7, PT, PT, R187, -0x24c28bd8, RZ ;  /* 0xdb3d7428bb077810 */ /* 0x000fc60007ffe0ff */
[----:B------:R-:W-:Y:S01]  /*2820*/  IMAD.WIDE.U32 R14, R3, -0x326172a9, RZ ;  /* 0xcd9e8d57030e7825 */ /* 0x000fe200078e00ff */
[----:B------:R-:W-:-:S03]  /*2830*/  LOP3.LUT R7, R7, R160, R9, 0x96, !PT ;  /* 0x000000a007077212 */ /* 0x000fc600078e9609 */
[----:B------:R-:W-:Y:S02]  /*2840*/  VIADD R3, R186, 0xf1bbcdc8 ;  /* 0xf1bbcdc8ba037836 */ /* 0x000fe40000000000 */
[----:B------:R-:W-:-:S03]  /*2850*/  IMAD.WIDE.U32 R206, R7, -0x326172a9, RZ ;  /* 0xcd9e8d5707ce7825 */ /* 0x000fc600078e00ff */
[----:B------:R-:W-:Y:S02]  /*2860*/  LOP3.LUT R3, R3, R162, R15, 0x96, !PT ;  /* 0x000000a203037212 */ /* 0x000fe400078e960f */
[----:B------:R-:W-:-:S03]  /*2870*/  LOP3.LUT R205, R205, R14, R207, 0x96, !PT ;  /* 0x0000000ecdcd7212 */ /* 0x000fc600078e96cf */
[----:B------:R-:W-:Y:S01]  /*2880*/  IMAD.WIDE.U32 R160, R3, -0x2daee0ad, RZ ;  /* 0xd2511f5303a07825 */ /* 0x000fe200078e00ff */
[----:B------:R-:W-:-:S04]  /*2890*/  IADD3 R3, PT, PT, R187, -0x695add53, RZ ;  /* 0x96a522adbb037810 */ /* 0x000fc80007ffe0ff */
[----:B------:R-:W-:Y:S01]  /*28a0*/  LOP3.LUT R207, R3, R8, R161, 0x96, !PT ;  /* 0x0000000803cf7212 */ /* 0x000fe200078e96a1 */
[----:B------:R-:W-:Y:S02]  /*28b0*/  HFMA2 R3, -RZ, RZ, 0, 0 ;  /* 0x00000000ff037431 */ /* 0x000fe400000001ff */
[----:B------:R-:W-:-:S07]  /*28c0*/  IMAD.MOV.U32 R8, RZ, RZ, R160 ;  /* 0x000000ffff087224 */ /* 0x000fce00078e00a0 */
.L_x_13069:
[----:B------:R-:W-:Y:S05]  /*28d0*/  BSYNC.RECONVERGENT B1 ;  /* 0x0000000000017941 */ /* 0x000fea0003800200 */
.L_x_13068:
[----:B-----5:R-:W-:Y:S01]  /*28e0*/  PRMT R6, R37, 0x7632, R6 ;  /* 0x0000763225067816 */ /* 0x020fe20000000006 */
[----:B------:R-:W-:Y:S01]  /*28f0*/  IMAD.MOV.U32 R7, RZ, RZ, 0x2f800000 ;  /* 0x2f800000ff077424 */ /* 0x000fe200078e00ff */
        /* <DEDUP_REMOVED lines=11> */
.L_x_13067:
[----:B------:R-:W-:Y:S05]  /*29b0*/  BSYNC.RECONVERGENT B0 ;  /* 0x0000000000007941 */ /* 0x000fea0003800200 */
.L_x_13066:
        /* <DEDUP_REMOVED lines=22> */
.L_x_13077:
        /* <DEDUP_REMOVED lines=13> */
.L_x_13079:
[----:B------:R-:W-:Y:S05]  /*2bf0*/  BSYNC.RECONVERGENT B2 ;  /* 0x0000000000027941 */ /* 0x000fea0003800200 */
.L_x_13078:
        /* <DEDUP_REMOVED lines=53> */
[----:B------:R-:W-:Y:S01]  /*2f50*/  IMAD.MOV.U32 R7, RZ, RZ, RZ ;  /* 0x000000ffff077224 */ /* 0x000fe200078e00ff */
[----:B------:R-:W-:-:S03]  /*2f60*/  LOP3.LUT R205, R205, R12, R207, 0x96, !PT ;  /* 0x0000000ccdcd7212 */ /* 0x000fc600078e96cf */
[----:B------:R-:W-:-:S04]  /*2f70*/  IMAD.WIDE.U32 R160, R3, -0x2daee0ad, RZ ;  /* 0xd2511f5303a07825 */ /* 0x000fc800078e00ff */
[----:B------:R-:W-:Y:S02]  /*2f80*/  VIADD R3, R187, 0x96a522ad ;  /* 0x96a522adbb037836 */ /* 0x000fe40000000000 */
[----:B------:R-:W-:-:S03]  /*2f90*/  IMAD.MOV.U32 R10, RZ, RZ, R160 ;  /* 0x000000ffff0a7224 */ /* 0x000fc600078e00a0 */
[----:B------:R-:W-:Y:S02]  /*2fa0*/  LOP3.LUT R207, R3, R6, R161, 0x96, !PT ;  /* 0x0000000603cf7212 */ /* 0x000fe400078e96a1 */
[----:B------:R-:W-:-:S07]  /*2fb0*/  MOV R6, R8 ;  /* 0x0000000800067202 */ /* 0x000fce0000000f00 */
.L_x_13076:
[----:B------:R-:W-:Y:S05]  /*2fc0*/  BSYNC.RECONVERGENT B1 ;  /* 0x0000000000017941 */ /* 0x000fea0003800200 */
.L_x_13075:
        /* <DEDUP_REMOVED lines=10> */
[----:B------:R-:W-:-:S07]  /*3070*/  FFMA.FTZ R14, R3, R72, R14 ;  /* 0x00000048030e7223 */ /* 0x000fce000001000e */
.L_x_13074:
[----:B------:R-:W-:Y:S05]  /*3080*/  BSYNC.RECONVERGENT B0 ;  /* 0x0000000000007941 */ /* 0x000fea0003800200 */
.L_x_13073:
        /* <DEDUP_REMOVED lines=23> */
.L_x_13084:
        /* <DEDUP_REMOVED lines=13> */
.L_x_13086:
[----:B------:R-:W-:Y:S05]  /*32d0*/  BSYNC.RECONVERGENT B2 ;  /* 0x0000000000027941 */ /* 0x000fea0003800200 */
.L_x_13085:
        /* <DEDUP_REMOVED lines=60> */
.L_x_13083:
[----:B------:R-:W-:Y:S05]  /*36a0*/  BSYNC.RECONVERGENT B1 ;  /* 0x0000000000017941 */ /* 0x000fea0003800200 */
.L_x_13082:
        /* <DEDUP_REMOVED lines=13> */
.L_x_13081:
[----:B------:R-:W-:Y:S05]  /*3780*/  BSYNC.RECONVERGENT B0 ;  /* 0x0000000000007941 */ /* 0x000fea0003800200 */
.L_x_13080:
        /* <DEDUP_REMOVED lines=22> */
.L_x_13091:
        /* <DEDUP_REMOVED lines=13> */
.L_x_13093:
[----:B------:R-:W-:Y:S05]  /*39c0*/  BSYNC.RECONVERGENT B2 ;  /* 0x0000000000027941 */ /* 0x000fea0003800200 */
.L_x_13092:
        /* <DEDUP_REMOVED lines=50> */
[----:B------:R-:W-:Y:S02]  /*3cf0*/  HFMA2 R161, -RZ, RZ, 0, 0 ;  /* 0x00000000ffa17431 */ /* 0x000fe400000001ff */
[----:B------:R-:W-:Y:S02]  /*3d00*/  VIADD R7, R186, 0xf1bbcdc8 ;  /* 0xf1bbcdc8ba077836 */ /* 0x000fe40000000000 */
[----:B------:R-:W-:-:S03]  /*3d10*/  IMAD.WIDE.U32 R206, R9, -0x326172a9, RZ ;  /* 0xcd9e8d5709ce7825 */ /* 0x000fc600078e00ff */
[----:B------:R-:W-:Y:S02]  /*3d20*/  LOP3.LUT R7, R7, R166, R163, 0x96, !PT ;  /* 0x000000a607077212 */ /* 0x000fe400078e96a3 */
[----:B------:R-:W-:-:S03]  /*3d30*/  LOP3.LUT R205, R205, R162, R207, 0x96, !PT ;  /* 0x000000a2cdcd7212 */ /* 0x000fc600078e96cf */
[----:B------:R-:W-:Y:S01]  /*3d40*/  IMAD.WIDE.U32 R164, R7, -0x2daee0ad, RZ ;  /* 0xd2511f5307a47825 */ /* 0x000fe200078e00ff */
[----:B------:R-:W-:-:S03]  /*3d50*/  IADD3 R7, PT, PT, R187, -0x695add53, RZ ;  /* 0x96a522adbb077810 */ /* 0x000fc60007ffe0ff */
[----:B------:R-:W-:Y:S01]  /*3d60*/  IMAD.MOV.U32 R162, RZ, RZ, R164 ;  /* 0x000000ffffa27224 */ /* 0x000fe200078e00a4 */
[----:B------:R-:W-:Y:S01]  /*3d70*/  LOP3.LUT R207, R7, R160, R165, 0x96, !PT ;  /* 0x000000a007cf7212 */ /* 0x000fe200078e96a5 */
[----:B------:R-:W-:-:S07]  /*3d80*/  IMAD.MOV.U32 R7, RZ, RZ, R8 ;  /* 0x000000ffff077224 */ /* 0x000fce00078e0008 */
.L_x_13090:
[----:B------:R-:W-:Y:S05]  /*3d90*/  BSYNC.RECONVERGENT B1 ;  /* 0x0000000000017941 */ /* 0x000fea0003800200 */
.L_x_13089:
        /* <DEDUP_REMOVED lines=11> */
.L_x_13088:
[----:B------:R-:W-:Y:S05]  /*3e50*/  BSYNC.RECONVERGENT B0 ;  /* 0x0000000000007941 */ /* 0x000fea0003800200 */
.L_x_13087:
        /* <DEDUP_REMOVED lines=23> */
.L_x_13098:
        /* <DEDUP_REMOVED lines=13> */
.L_x_13100:
[----:B------:R-:W-:Y:S05]  /*40a0*/  BSYNC.RECONVERGENT B2 ;  /* 0x0000000000027941 */ /* 0x000fea0003800200 */
.L_x_13099:
        /* <DEDUP_REMOVED lines=56> */
[----:B------:R-:W-:Y:S01]  /*4430*/  IMAD.MOV.U32 R160, RZ, RZ, R164 ;  /* 0x000000ffffa07224 */ /* 0x000fe200078e00a4 */
[----:B------:R-:W-:Y:S01]  /*4440*/  LOP3.LUT R207, R9, R8, R165, 0x96, !PT ;  /* 0x0000000809cf7212 */ /* 0x000fe200078e96a5 */
[----:B------:R-:W-:Y:S01]  /*4450*/  IMAD.MOV.U32 R31, RZ, RZ, RZ ;  /* 0x000000ffff1f7224 */ /* 0x000fe200078e00ff */
[----:B------:R-:W-:-:S07]  /*4460*/  MOV R8, R162 ;  /* 0x000000a200087202 */ /* 0x000fce0000000f00 */
.L_x_13097:
[----:B------:R-:W-:Y:S05]  /*4470*/  BSYNC.RECONVERGENT B1 ;  /* 0x0000000000017941 */ /* 0x000fea0003800200 */
.L_x_13096:
        /* <DEDUP_REMOVED lines=13> */
.L_x_13095:
[----:B------:R-:W-:Y:S05]  /*4550*/  BSYNC.RECONVERGENT B0 ;  /* 0x0000000000007941 */ /* 0x000fea0003800200 */
.L_x_13094:
[----:B------:R-:W-:Y:S02]  /*4560*/  F2FP.BF16.F32.PACK_AB R8, RZ, R9 ;  /* 0x00000009ff08723e */ /* 0x000fe400000010ff */
[----:B------:R-:W-:Y:S02]  /*4570*/  PRMT R6, R6, 0x5410, R3 ;  /* 0x0000541006067816 */ /* 0x000fe40000000003 */
[----:B------:R-:W-:Y:S02]  /*4580*/  PRMT R5, R5, 0x5410, R0 ;  /* 0x0000541005057816 */ /* 0x000fe40000000000 */
[----:B------:R-:W-:Y:S02]  /*4590*/  PRMT R4, R4, 0x5410, R2 ;  /* 0x0000541004047816 */ /* 0x000fe40000000002 */
[----:B------:R-:W-:Y:S01]  /*45a0*/  PRMT R7, R7, 0x5410, R8 ;  /* 0x0000541007077816 */ /* 0x000fe20000000008 */
[----:B------:R-:W-:Y:S06]  /*45b0*/  BRA `(.L_x_13101) ;  /* 0x00000034002c7947 */ /* 0x000fec0003800000 */
.L_x_13044:
        /* <DEDUP_REMOVED lines=21> */
.L_x_13106:
        /* <DEDUP_REMOVED lines=13> */
.L_x_13108:
[----:B------:R-:W-:Y:S05]  /*47e0*/  BSYNC.RECONVERGENT B2 ;  /* 0x0000000000027941 */ /* 0x000fea0003800200 */
.L_x_13107:
        /* <DEDUP_REMOVED lines=9> */
[----:B------:R-:W-:Y:S02]  /*4880*/  VIADD R9, R187, 0x76cf5d0a ;  /* 0x76cf5d0abb097836 */ /* 0x000fe40000000000 */
[----:B------:R-:W-:Y:S01]  /*4890*/  IMAD.MOV.U32 R0, RZ, RZ, RZ ;  /* 0x000000ffff007224 */ /* 0x000fe200078e00ff */
        /* <DEDUP_REMOVED lines=47> */
[----:B------:R-:W-:-:S07]  /*4b90*/  MOV R2, R192 ;  /* 0x000000c000027202 */ /* 0x000fce0000000f00 */
.L_x_13105:
[----:B------:R-:W-:Y:S05]  /*4ba0*/  BSYNC.RECONVERGENT B1 ;  /* 0x0000000000017941 */ /* 0x000fea0003800200 */
.L_x_13104:
        /* <DEDUP_REMOVED lines=10> */
.L_x_13103:
[----:B------:R-:W-:Y:S05]  /*4c50*/  BSYNC.RECONVERGENT B0 ;  /* 0x0000000000007941 */ /* 0x000fea0003800200 */
.L_x_13102:
        /* <DEDUP_REMOVED lines=18> */
.L_x_13113:
        /* <DEDUP_REMOVED lines=13> */
.L_x_13115:
[----:B------:R-:W-:Y:S05]  /*4e50*/  BSYNC.RECONVERGENT B2 ;  /* 0x0000000000027941 */ /* 0x000fea0003800200 */
.L_x_13114:
        /* <DEDUP_REMOVED lines=50> */
[----:B------:R-:W-:Y:S01]  /*5180*/  IADD3 R3, PT, PT, R187, -0x695add53, RZ ;  /* 0x96a522adbb037810 */ /* 0x000fe20007ffe0ff */
[----:B------:R-:W-:Y:S02]  /*5190*/  VIADD R5, R186, 0xf1bbcdc8 ;  /* 0xf1bbcdc8ba057836 */ /* 0x000fe40000000000 */
[----:B------:R-:W-:-:S03]  /*51a0*/  IMAD.WIDE.U32 R206, R9, -0x326172a9, RZ ;  /* 0xcd9e8d5709ce7825 */ /* 0x000fc600078e00ff */
[----:B------:R-:W-:Y:S02]  /*51b0*/  LOP3.LUT R5, R5, R18, R7, 0x96, !PT ;  /* 0x0000001205057212 */ /* 0x000fe400078e9607 */
[----:B------:R-:W-:-:S03]  /*51c0*/  LOP3.LUT R205, R205, R6, R207, 0x96, !PT ;  /* 0x00000006cdcd7212 */ /* 0x000fc600078e96cf */
[----:B------:R-:W-:-:S05]  /*51d0*/  IMAD.WIDE.U32 R8, R5, -0x2daee0ad, RZ ;  /* 0xd2511f5305087825 */ /* 0x000fca00078e00ff */
[----:B------:R-:W-:Y:S01]  /*51e0*/  LOP3.LUT R207, R3, R2, R9, 0x96, !PT ;  /* 0x0000000203cf7212 */ /* 0x000fe200078e9609 */
[----:B------:R-:W-:Y:S02]  /*51f0*/  HFMA2 R3, -RZ, RZ, 0, 0 ;  /* 0x00000000ff037431 */ /* 0x000fe400000001ff */
[----:B------:R-:W-:Y:S02]  /*5200*/  IMAD.MOV.U32 R2, RZ, RZ, R160 ;  /* 0x000000ffff027224 */ /* 0x000fe400078e00a0 */
[----:B------:R-:W-:-:S07]  /*5210*/  IMAD.MOV.U32 R160, RZ, RZ, R8 ;  /* 0x000000ffffa07224 */ /* 0x000fce00078e0008 */
.L_x_13112:
[----:B------:R-:W-:Y:S05]  /*5220*/  BSYNC.RECONVERGENT B1 ;  /* 0x0000000000017941 */ /* 0x000fea0003800200 */
.L_x_13111:
        /* <DEDUP_REMOVED lines=11> */
.L_x_13110:
[----:B------:R-:W-:Y:S05]  /*52e0*/  BSYNC.RECONVERGENT B0 ;  /* 0x0000000000007941 */ /* 0x000fea0003800200 */
.L_x_13109:
        /* <DEDUP_REMOVED lines=18> */
.L_x_13120:
        /* <DEDUP_REMOVED lines=13> */
.L_x_13122:
[----:B------:R-:W-:Y:S05]  /*54e0*/  BSYNC.RECONVERGENT B2 ;  /* 0x0000000000027941 */ /* 0x000fea0003800200 */
.L_x_13121:
        /* <DEDUP_REMOVED lines=54> */
[----:B------:R-:W-:-:S03]  /*5850*/  MOV R5, R160 ;  /* 0x000000a000057202 */ /* 0x000fc60000000f00 */
[----:B------:R-:W-:Y:S01]  /*5860*/  IMAD.WIDE.U32 R16, R3, -0x2daee0ad, RZ ;  /* 0xd2511f5303107825 */ /* 0x000fe200078e00ff */
[----:B------:R-:W-:-:S03]  /*5870*/  LOP3.LUT R205, R205, R8, R207, 0x96, !PT ;  /* 0x00000008cdcd7212 */ /* 0x000fc600078e96cf */
[----:B------:R-:W-:Y:S02]  /*5880*/  VIADD R3, R187, 0x96a522ad ;  /* 0x96a522adbb037836 */ /* 0x000fe40000000000 */
[----:B------:R-:W-:-:S03]  /*5890*/  IMAD.MOV.U32 R160, RZ, RZ, R16 ;  /* 0x000000ffffa07224 */ /* 0x000fc600078e0010 */
[----:B------:R-:W-:-:S07]  /*58a0*/  LOP3.LUT R207, R3, R6, R17, 0x96, !PT ;  /* 0x0000000603cf7212 */ /* 0x000fce00078e9611 */
.L_x_13119:
[----:B------:R-:W-:Y:S05]  /*58b0*/  BSYNC.RECONVERGENT B1 ;  /* 0x0000000000017941 */ /* 0x000fea0003800200 */
.L_x_13118:
        /* <DEDUP_REMOVED lines=10> */
.L_x_13117:
[----:B------:R-:W-:Y:S05]  /*5960*/  BSYNC.RECONVERGENT B0 ;  /* 0x0000000000007941 */ /* 0x000fea0003800200 */
.L_x_13116:
        /* <DEDUP_REMOVED lines=18> */
.L_x_13127:
        /* <DEDUP_REMOVED lines=13> */
.L_x_13129:
[----:B------:R-:W-:Y:S05]  /*5b60*/  BSYNC.RECONVERGENT B2 ;  /* 0x0000000000027941 */ /* 0x000fea0003800200 */
.L_x_13128:
        /* <DEDUP_REMOVED lines=25> */
[C---:B------:R-:W-:Y:S02]  /*5d00*/  IADD3 R3, PT, PT, R186.reuse, 0x78dde6e4, RZ ;  /* 0x78dde6e4ba037810 */ /* 0x040fe40007ffe0ff */
        /* <DEDUP_REMOVED lines=23> */
[----:B------:R-:W-:-:S03]  /*5e80*/  LOP3.LUT R15, R15, R14, R7, 0x96, !PT ;  /* 0x0000000e0f0f7212 */ /* 0x000fc600078e9607 */
        /* <DEDUP_REMOVED lines=10> */
.L_x_13126:
[----:B------:R-:W-:Y:S05]  /*5f30*/  BSYNC.RECONVERGENT B1 ;  /* 0x0000000000017941 */ /* 0x000fea0003800200 */
.L_x_13125:
        /* <DEDUP_REMOVED lines=11> */
.L_x_13124:
[----:B------:R-:W-:Y:S05]  /*5ff0*/  BSYNC.RECONVERGENT B0 ;  /* 0x0000000000007941 */ /* 0x000fea0003800200 */
.L_x_13123:
        /* <DEDUP_REMOVED lines=18> */
.L_x_13134:
        /* <DEDUP_REMOVED lines=13> */
.L_x_13136:
[----:B------:R-:W-:Y:S05]  /*61f0*/  BSYNC.RECONVERGENT B2 ;  /* 0x0000000000027941 */ /* 0x000fea0003800200 */
.L_x_13135:
        /* <DEDUP_REMOVED lines=56> */
[----:B------:R-:W-:-:S04]  /*6580*/  IADD3 R3, PT, PT, R187, -0x695add53, RZ ;  /* 0x96a522adbb037810 */ /* 0x000fc80007ffe0ff */
[----:B------:R-:W-:Y:S01]  /*6590*/  LOP3.LUT R207, R3, R6, R13, 0x96, !PT ;  /* 0x0000000603cf7212 */ /* 0x000fe200078e960d */
[----:B------:R-:W-:Y:S02]  /*65a0*/  IMAD.MOV.U32 R6, RZ, RZ, R160 ;  /* 0x000000ffff067224 */ /* 0x000fe400078e00a0 */
[----:B------:R-:W-:-:S07]  /*65b0*/  IMAD.MOV.U32 R160, RZ, RZ, R12 ;  /* 0x000000ffffa07224 */ /* 0x000fce00078e000c */
.L_x_13133:
[----:B------:R-:W-:Y:S05]  /*65c0*/  BSYNC.RECONVERGENT B1 ;  /* 0x0000000000017941 */ /* 0x000fea0003800200 */
.L_x_13132:
        /* <DEDUP_REMOVED lines=10> */
.L_x_13131:
[----:B------:R-:W-:Y:S05]  /*6670*/  BSYNC.RECONVERGENT B0 ;  /* 0x0000000000007941 */ /* 0x000fea0003800200 */
.L_x_13130:
        /* <DEDUP_REMOVED lines=18> */
.L_x_13141:
        /* <DEDUP_REMOVED lines=13> */
.L_x_13143:
[----:B------:R-:W-:Y:S05]  /*6870*/  BSYNC.RECONVERGENT B2 ;  /* 0x0000000000027941 */ /* 0x000fea0003800200 */
.L_x_13142:
        /* <DEDUP_REMOVED lines=57> */
[----:B------:R-:W-:Y:S01]  /*6c10*/  IMAD.MOV.U32 R8, RZ, RZ, RZ ;  /* 0x000000ffff087224 */ /* 0x000fe200078e00ff */
[----:B------:R-:W-:Y:S01]  /*6c20*/  MOV R3, R160 ;  /* 0x000000a000037202 */ /* 0x000fe20000000f00 */
[----:B------:R-:W-:-:S07]  /*6c30*/  IMAD.MOV.U32 R160, RZ, RZ, R162 ;  /* 0x000000ffffa07224 */ /* 0x000fce00078e00a2 */
.L_x_13140:
[----:B------:R-:W-:Y:S05]  /*6c40*/  BSYNC.RECONVERGENT B1 ;  /* 0x0000000000017941 */ /* 0x000fea0003800200 */
.L_x_13139:
        /* <DEDUP_REMOVED lines=11> */
.L_x_13138:
[----:B------:R-:W-:Y:S05]  /*6d00*/  BSYNC.RECONVERGENT B0 ;  /* 0x0000000000007941 */ /* 0x000fea0003800200 */
.L_x_13137:
        /* <DEDUP_REMOVED lines=18> */
.L_x_13148:
        /* <DEDUP_REMOVED lines=13> */
.L_x_13150:
[----:B------:R-:W-:Y:S05]  /*6f00*/  BSYNC.RECONVERGENT B2 ;  /* 0x0000000000027941 */ /* 0x000fea0003800200 */
.L_x_13149:
        /* <DEDUP_REMOVED lines=59> */
[----:B------:R-:W-:-:S07]  /*72c0*/  MOV R160, R164 ;  /* 0x000000a400a07202 */ /* 0x000fce0000000f00 */
.L_x_13147:
[----:B------:R-:W-:Y:S05]  /*72d0*/  BSYNC.RECONVERGENT B1 ;  /* 0x0000000000017941 */ /* 0x000fea0003800200 */
.L_x_13146:
        /* <DEDUP_REMOVED lines=10> */
.L_x_13145:
[----:B------:R-:W-:Y:S05]  /*7380*/  BSYNC.RECONVERGENT B0 ;  /* 0x0000000000007941 */ /* 0x000fea0003800200 */
.L_x_13144:
        /* <DEDUP_REMOVED lines=18> */
.L_x_13155:
        /* <DEDUP_REMOVED lines=13> */
.L_x_13157:
[----:B------:R-:W-:Y:S05]  /*7580*/  BSYNC.RECONVERGENT B2 ;  /* 0x0000000000027941 */ /* 0x000fea0003800200 */
.L_x_13156:
[----:B------:R-:W-:Y:S01]  /*7590*/  IMAD.WIDE.U32 R162, R26, -0x326172a9, RZ ;  /* 0xcd9e8d571aa27825 */ /* 0x000fe200078e00ff */
[----:B------:R-:W-:Y:S02]  /*75a0*/  LOP3.LUT R166, R25, R9, R187, 0x96, !PT ;  /* 0x0000000919a67212 */ /* 0x000fe400078e96bb */
[C---:B------:R-:W-:Y:S01]  /*75b0*/  IADD3 R161, PT, PT, R187.reuse, 0x76cf5d0a, RZ ;  /* 0x76cf5d0abba17810 */ /* 0x040fe20007ffe0ff */
[----:B------:R-:W-:Y:S01]  /*75c0*/  VIADD R31, R187, 0xbb67ae85 ;  /* 0xbb67ae85bb1f7836 */ /* 0x000fe20000000000 */
[----:B------:R-:W-:Y:S01]  /*75d0*/  LOP3.LUT R164, R27, R163, R186, 0x96, !PT ;  /* 0x000000a31ba47212 */ /* 0x000fe200078e96ba */
[----:B------:R-:W-:-:S04]  /*75e0*/  IMAD.WIDE.U32 R166, R166, -0x326172a9, RZ ;  /* 0xcd9e8d57a6a67825 */ /* 0x000fc800078e00ff */
[----:B------:R-:W-:-:S04]  /*75f0*/  IMAD.WIDE.U32 R164, R164, -0x2daee0ad, RZ ;  /* 0xd2511f53a4a47825 */ /* 0x000fc800078e00ff */
[C---:B------:R-:W-:Y:S01]  /*7600*/  VIADD R9, R186.reuse, 0x9e3779b9 ;  /* 0x9e3779b9ba097836 */ /* 0x040fe20000000000 */
[----:B------:R-:W-:Y:S01]  /*7610*/  LOP3.LUT R31, R31, R8, R165, 0x96, !PT ;  /* 0x000000081f1f7212 */ /* 0x000fe200078e96a5 */
[----:B------:R-:W-:-:S03]  /*7620*/  VIADD R205, R186, 0x8ff34781 ;  /* 0x8ff34781bacd7836 */ /* 0x000fc60000000000 */
[----:B------:R-:W-:Y:S01]  /*7630*/  LOP3.LUT R9, R9, R162, R167, 0x96, !PT ;  /* 0x000000a209097212 */ /* 0x000fe200078e96a7 */
[----:B------:R-:W-:-:S04]  /*7640*/  IMAD.WIDE.U32 R162, R31, -0x326172a9, RZ ;  /* 0xcd9e8d571fa27825 */ /* 0x000fc800078e00ff */
[----:B------:R-:W-:Y:S02]  /*7650*/  VIADD R31, R186, 0x3c6ef372 ;  /* 0x3c6ef372ba1f7836 */ /* 0x000fe40000000000 */
[----:B------:R-:W-:-:S03]  /*7660*/  IMAD.WIDE.U32 R8, R9, -0x2daee0ad, RZ ;  /* 0xd2511f5309087825 */ /* 0x000fc600078e00ff */
[----:B------:R-:W-:Y:S02]  /*7670*/  LOP3.LUT R31, R31, R166, R163, 0x96, !PT ;  /* 0x000000a61f1f7212 */ /* 0x000fe400078e96a3 */
[----:B------:R-:W-:Y:S01]  /*7680*/  LOP3.LUT R161, R161, R164, R9, 0x96, !PT ;  /* 0x000000a4a1a17212 */ /* 0x000fe200078e9609 */
[----:B------:R-:W-:Y:S02]  /*7690*/  VIADD R9, R186, 0xdaa66d2b ;  /* 0xdaa66d2bba097836 */ /* 0x000fe40000000000 */
        /* <DEDUP_REMOVED lines=21> */
[----:B------:R-:W-:-:S04]  /*77f0*/  LOP3.LUT R31, R31, R166, R163, 0x96, !PT ;  /* 0x000000a61f1f7212 */ /* 0x000fc800078e96a3 */
[----:B------:R-:W-:Y:S01]  /*7800*/  LOP3.LUT R161, R161, R164, R9, 0x96, !PT ;  /* 0x000000a4a1a17212 */ /* 0x000fe200078e9609 */
[----:B------:R-:W-:-:S04]  /*7810*/  IMAD.WIDE.U32 R164, R31, -0x2daee0ad, RZ ;  /* 0xd2511f531fa47825 */ /* 0x000fc800078e00ff */
[----:B------:R-:W-:Y:S01]  /*7820*/  IMAD.WIDE.U32 R166, R161, -0x326172a9, RZ ;  /* 0xcd9e8d57a1a67825 */ /* 0x000fe200078e00ff */
[----:B------:R-:W-:-:S03]  /*7830*/  IADD3 R161, PT, PT, R187, -0x24c28bd8, RZ ;  /* 0xdb3d7428bba17810 */ /* 0x000fc60007ffe0ff */
[----:B------:R-:W-:Y:S02]  /*7840*/  VIADD R9, R186, 0x5384540f ;  /* 0x5384540fba097836 */ /* 0x000fe40000000000 */
[----:B------:R-:W-:-:S03]  /*7850*/  VIADD R31, R187, 0x1fd5c5a3 ;  /* 0x1fd5c5a3bb1f7836 */ /* 0x000fc60000000000 */
[----:B------:R-:W-:Y:S02]  /*7860*/  LOP3.LUT R9, R9, R162, R167, 0x96, !PT ;  /* 0x000000a209097212 */ /* 0x000fe400078e96a7 */
[----:B------:R-:W-:-:S03]  /*7870*/  LOP3.LUT R31, R31, R8, R165, 0x96, !PT ;  /* 0x000000081f1f7212 */ /* 0x000fc600078e96a5 */
        /* <DEDUP_REMOVED lines=13> */
.L_x_13154:
[----:B------:R-:W-:Y:S05]  /*7950*/  BSYNC.RECONVERGENT B1 ;  /* 0x0000000000017941 */ /* 0x000fea0003800200 */
.L_x_13153:
        /* <DEDUP_REMOVED lines=11> */
.L_x_13152:
[----:B------:R-:W-:Y:S05]  /*7a10*/  BSYNC.RECONVERGENT B0 ;  /* 0x0000000000007941 */ /* 0x000fea0003800200 */
.L_x_13151:
[----:B------:R-:W-:Y:S02]  /*7a20*/  F2FP.BF16.F32.PACK_AB R8, RZ, R9 ;  /* 0x00000009ff08723e */ /* 0x000fe400000010ff */
[----:B------:R-:W-:Y:S02]  /*7a30*/  PRMT R6, R6, 0x5410, R3 ;  /* 0x0000541006067816 */ /* 0x000fe40000000003 */
[----:B------:R-:W-:Y:S02]  /*7a40*/  PRMT R5, R5, 0x5410, R0 ;  /* 0x0000541005057816 */ /* 0x000fe40000000000 */
[----:B------:R-:W-:Y:S02]  /*7a50*/  PRMT R4, R4, 0x5410, R2 ;  /* 0x0000541004047816 */ /* 0x000fe40000000002 */
[----:B------:R-:W-:-:S07]  /*7a60*/  PRMT R7, R7, 0x5410, R8 ;  /* 0x0000541007077816 */ /* 0x000fce0000000008 */
.L_x_13101:
[----:B------:R-:W0:Y:S01]  /*7a70*/  LDC.64 R184, c[0x0][0x3a8] ;  /* 0x0000ea00ffb87b82 */ /* 0x000e220000000a00 */
[----:B------:R-:W-:Y:S01]  /*7a80*/  @P1 IADD3 R161, PT, PT, R194, 0x20, RZ ;  /* 0x00000020c2a11810 */ /* 0x000fe20007ffe0ff */
[C---:B------:R-:W-:Y:S01]  /*7a90*/  @P0 VIADD R167, R191.reuse, 0x20 ;  /* 0x00000020bfa70836 */ /* 0x040fe20000000000 */
        /* <DEDUP_REMOVED lines=28> */
.L_x_13159:
[----:B------:R-:W-:Y:S05]  /*7c60*/  BSYNC.RECONVERGENT B0 ;  /* 0x0000000000007941 */ /* 0x000fea0003800200 */
.L_x_13158:
[----:B-----5:R2:W5:Y:S04]  /*7c70*/  @P1 LDG.E.128 R36, desc[UR6][R162.64] ;  /* 0x00000006a2241981 */ /* 0x020568000c1e1d00 */
[----:B------:R2:W5:Y:S01]  /*7c80*/  @P0 LDG.E.128 R32, desc[UR6][R164.64] ;  /* 0x00000006a4200981 */ /* 0x000562000c1e1d00 */
[----:B------:R-:W-:Y:S05]  /*7c90*/  @!P0 BRA `(.L_x_13160) ;  /* 0x0000003400e48947 */ /* 0x000fea0003800000 */
[----:B------:R-:W-:Y:S01]  /*7ca0*/  ISETP.GT.AND P2, PT, R181, RZ, PT ;  /* 0x000000ffb500720c */ /* 0x000fe20003f44270 */
[----:B------:R-:W-:-:S12]  /*7cb0*/  BSSY.RECONVERGENT B0, `(.L_x_13161) ;  /* 0x000006b000007945 */ /* 0x000fd80003800200 */
[----:B-----5:R-:W-:Y:S01]  /*7cc0*/  @!P2 SHF.L.U32 R8, R32, 0x10, RZ ;  /* 0x000000102008a819 */ /* 0x020fe200000006ff */
[----:B------:R-:W-:Y:S02]  /*7cd0*/  @!P2 IMAD.MOV.U32 R0, RZ, RZ, R160 ;  /* 0x000000ffff00a224 */ /* 0x000fe400078e00a0 */
[----:B01----:R-:W-:Y:S01]  /*7ce0*/  @!P2 IMAD.MOV.U32 R3, RZ, RZ, R31 ;  /* 0x000000ffff03a224 */ /* 0x003fe200078e001f */
        /* <DEDUP_REMOVED lines=17> */
.L_x_13165:
        /* <DEDUP_REMOVED lines=13> */
.L_x_13167:
[----:B------:R-:W-:Y:S05]  /*7ed0*/  BSYNC.RECONVERGENT B2 ;  /* 0x0000000000027941 */ /* 0x000fea0003800200 */
.L_x_13166:
[----:B------:R-:W-:Y:S01]  /*7ee0*/  IMAD.WIDE.U32 R4, R26, -0x326172a9, RZ ;  /* 0xcd9e8d571a047825 */ /* 0x000fe200078e00ff */
[----:B--2---:R-:W-:Y:S02]  /*7ef0*/  LOP3.LUT R162, R25, R3, R187, 0x96, !PT ;  /* 0x0000000319a27212 */ /* 0x004fe400078e96bb */
        /* <DEDUP_REMOVED lines=56> */
[----:B------:R-:W-:Y:S02]  /*8280*/  HFMA2 R3, -RZ, RZ, 0, 0 ;  /* 0x00000000ff037431 */ /* 0x000fe400000001ff */
[----:B------:R-:W-:-:S07]  /*8290*/  IMAD.MOV.U32 R2, RZ, RZ, R160 ;  /* 0x000000ffff027224 */ /* 0x000fce00078e00a0 */
.L_x_13164:
[----:B------:R-:W-:Y:S05]  /*82a0*/  BSYNC.RECONVERGENT B1 ;  /* 0x0000000000017941 */ /* 0x000fea0003800200 */
.L_x_13163:
        /* <DEDUP_REMOVED lines=11> */
.L_x_13162:
[----:B------:R-:W-:Y:S05]  /*8360*/  BSYNC.RECONVERGENT B0 ;  /* 0x0000000000007941 */ /* 0x000fea0003800200 */
.L_x_13161:
        /* <DEDUP_REMOVED lines=23> */
.L_x_13172:
        /* <DEDUP_REMOVED lines=13> */
.L_x_13174:
[----:B------:R-:W-:Y:S05]  /*85b0*/  BSYNC.RECONVERGENT B2 ;  /* 0x0000000000027941 */ /* 0x000fea0003800200 */
.L_x_13173:
[----:B------:R-:W-:Y:S01]  /*85c0*/  IMAD.WIDE.U32 R4, R26, -0x326172a9, RZ ;  /* 0xcd9e8d571a047825 */ /* 0x000fe200078e00ff */
[----:B--2---:R-:W-:Y:S02]  /*85d0*/  LOP3.LUT R162, R25, R3, R187, 0x96, !PT ;  /* 0x0000000319a27212 */ /* 0x004fe400078e96bb */
        /* <DEDUP_REMOVED lines=53> */
[----:B------:R-:W-:Y:S01]  /*8930*/  IMAD.MOV.U32 R4, RZ, RZ, RZ ;  /* 0x000000ffff047224 */ /* 0x000fe200078e00ff */
[----:B------:R-:W-:Y:S01]  /*8940*/  MOV R5, R0 ;  /* 0x0000000000057202 */ /* 0x000fe20000000f00 */
[----:B------:R-:W-:-:S05]  /*8950*/  IMAD.WIDE.U32 R6, R7, -0x2daee0ad, RZ ;  /* 0xd2511f5307067825 */ /* 0x000fca00078e00ff */
[----:B------:R-:W-:Y:S01]  /*8960*/  LOP3.LUT R207, R3, R2, R7, 0x96, !PT ;  /* 0x0000000203cf7212 */ /* 0x000fe200078e9607 */
[----:B------:R-:W-:-:S07]  /*8970*/  IMAD.MOV.U32 R2, RZ, RZ, R6 ;  /* 0x000000ffff027224 */ /* 0x000fce00078e0006 */
.L_x_13171:
[----:B------:R-:W-:Y:S05]  /*8980*/  BSYNC.RECONVERGENT B1 ;  /* 0x0000000000017941 */ /* 0x000fea0003800200 */
.L_x_13170:
        /* <DEDUP_REMOVED lines=13> */
.L_x_13169:
[----:B------:R-:W-:Y:S05]  /*8a60*/  BSYNC.RECONVERGENT B0 ;  /* 0x0000000000007941 */ /* 0x000fea0003800200 */
.L_x_13168:
        /* <DEDUP_REMOVED lines=22> */
.L_x_13179:
        /* <DEDUP_REMOVED lines=13> */
.L_x_13181:
[----:B------:R-:W-:Y:S05]  /*8ca0*/  BSYNC.RECONVERGENT B2 ;  /* 0x0000000000027941 */ /* 0x000fea0003800200 */
.L_x_13180:
[----:B--2---:R-:W-:Y:S01]  /*8cb0*/  IMAD.WIDE.U32 R162, R26, -0x326172a9, RZ ;  /* 0xcd9e8d571aa27825 */ /* 0x004fe200078e00ff */
        /* <DEDUP_REMOVED lines=50> */
[----:B------:R-:W-:Y:S01]  /*8fe0*/  IMAD.MOV.U32 R5, RZ, RZ, R2 ;  /* 0x000000ffff057224 */ /* 0x000fe200078e0002 */
[----:B------:R-:W-:-:S03]  /*8ff0*/  LOP3.LUT R3, R3, R166, R163, 0x96, !PT ;  /* 0x000000a603037212 */ /* 0x000fc600078e96a3 */
[----:B------:R-:W-:-:S04]  /*9000*/  IMAD.WIDE.U32 R206, R17, -0x326172a9, RZ ;  /* 0xcd9e8d5711ce7825 */ /* 0x000fc800078e00ff */
[----:B------:R-:W-:Y:S01]  /*9010*/  IMAD.WIDE.U32 R164, R3, -0x2daee0ad, RZ ;  /* 0xd2511f5303a47825 */ /* 0x000fe200078e00ff */
[----:B------:R-:W-:-:S03]  /*9020*/  LOP3.LUT R205, R205, R162, R207, 0x96, !PT ;  /* 0x000000a2cdcd7212 */ /* 0x000fc600078e96cf */
[----:B------:R-:W-:Y:S01]  /*9030*/  VIADD R3, R187, 0x96a522ad ;  /* 0x96a522adbb037836 */ /* 0x000fe20000000000 */
[----:B------:R-:W-:-:S04]  /*9040*/  MOV R0, R164 ;  /* 0x000000a400007202 */ /* 0x000fc80000000f00 */
[----:B------:R-:W-:Y:S01]  /*9050*/  LOP3.LUT R207, R3, R4, R165, 0x96, !PT ;  /* 0x0000000403cf7212 */ /* 0x000fe200078e96a5 */
[----:B------:R-:W-:-:S07]  /*9060*/  IMAD.MOV.U32 R3, RZ, RZ, RZ ;  /* 0x000000ffff037224 */ /* 0x000fce00078e00ff */
.L_x_13178:
[----:B------:R-:W-:Y:S05]  /*9070*/  BSYNC.RECONVERGENT B1 ;  /* 0x0000000000017941 */ /* 0x000fea0003800200 */
.L_x_13177:
        /* <DEDUP_REMOVED lines=11> */
.L_x_13176:
[----:B------:R-:W-:Y:S05]  /*9130*/  BSYNC.RECONVERGENT B0 ;  /* 0x0000000000007941 */ /* 0x000fea0003800200 */
.L_x_13175:
[----:B------:R-:W-:Y:S01]  /*9140*/  @!P2 PRMT R5, R33, 0x7632, R5 ;  /* 0x000076322105a816 */ /* 0x000fe20000000005 */
[----:B------:R-:W-:Y:S01]  /*9150*/  BSSY.RECONVERGENT B0, `(.L_x_13182) ;  /* 0x000006e000007945 */ /* 0x000fe20003800200 */
[----:B------:R-:W-:Y:S01]  /*9160*/  F2FP.BF16.F32.PACK_AB R161, RZ, R6 ;  /* 0x00000006ffa1723e */ /* 0x000fe200000010ff */
[----:B--2---:R-:W-:Y:S01]  /*9170*/  @!P2 IMAD.MOV.U32 R162, RZ, RZ, R3 ;  /* 0x000000ffffa2a224 */ /* 0x004fe200078e0003 */
        /* <DEDUP_REMOVED lines=19> */
.L_x_13186:
        /* <DEDUP_REMOVED lines=13> */
.L_x_13188:
[----:B------:R-:W-:Y:S05]  /*9380*/  BSYNC.RECONVERGENT B2 ;  /* 0x0000000000027941 */ /* 0x000fea0003800200 */
.L_x_13187:
        /* <DEDUP_REMOVED lines=58> */
[----:B------:R-:W-:Y:S02]  /*9730*/  IMAD.MOV.U32 R2, RZ, RZ, R162 ;  /* 0x000000ffff027224 */ /* 0x000fe400078e00a2 */
[----:B------:R-:W-:-:S07]  /*9740*/  HFMA2 R162, -RZ, RZ, 0, 0 ;  /* 0x00000000ffa27431 */ /* 0x000fce00000001ff */
.L_x_13185:
[----:B------:R-:W-:Y:S05]  /*9750*/  BSYNC.RECONVERGENT B1 ;  /* 0x0000000000017941 */ /* 0x000fea0003800200 */
.L_x_13184:
        /* <DEDUP_REMOVED lines=13> */
.L_x_13183:
[----:B------:R-:W-:Y:S05]  /*9830*/  BSYNC.RECONVERGENT B0 ;  /* 0x0000000000007941 */ /* 0x000fea0003800200 */
.L_x_13182:
        /* <DEDUP_REMOVED lines=22> */
.L_x_13193:
        /* <DEDUP_REMOVED lines=13> */
.L_x_13195:
[----:B------:R-:W-:Y:S05]  /*9a70*/  BSYNC.RECONVERGENT B2 ;  /* 0x0000000000027941 */ /* 0x000fea0003800200 */
.L_x_13194:
        /* <DEDUP_REMOVED lines=12> */
[----:B------:R-:W-:Y:S01]  /*9b40*/  IMAD.WIDE.U32 R166, R13, -0x326172a9, RZ ;  /* 0xcd9e8d570da67825 */ /* 0x000fe200078e00ff */
[C---:B------:R-:W-:Y:S02]  /*9b50*/  IADD3 R13, PT, PT, R186.reuse, -0x255992d5, RZ ;  /* 0xdaa66d2bba0d7810 */ /* 0x040fe40007ffe0ff */
[----:B------:R-:W-:Y:S01]  /*9b60*/  LOP3.LUT R169, R169, R168, R165, 0x96, !PT ;  /* 0x000000a8a9a97212 */ /* 0x000fe200078e96a5 */
        /* <DEDUP_REMOVED lines=37> */
[----:B------:R-:W-:-:S04]  /*9dc0*/  IMAD.WIDE.U32 R206, R13, -0x326172a9, RZ ;  /* 0xcd9e8d570dce7825 */ /* 0x000fc800078e00ff */
[----:B------:R-:W-:Y:S01]  /*9dd0*/  IMAD.WIDE.U32 R168, R3, -0x2daee0ad, RZ ;  /* 0xd2511f5303a87825 */ /* 0x000fe200078e00ff */
[----:B------:R-:W-:-:S03]  /*9de0*/  LOP3.LUT R205, R205, R166, R207, 0x96, !PT ;  /* 0x000000a6cdcd7212 */ /* 0x000fc600078e96cf */
[----:B------:R-:W-:Y:S02]  /*9df0*/  VIADD R3, R187, 0x96a522ad ;  /* 0x96a522adbb037836 */ /* 0x000fe40000000000 */
[----:B------:R-:W-:-:S03]  /*9e00*/  IMAD.MOV.U32 R0, RZ, RZ, R168 ;  /* 0x000000ffff007224 */ /* 0x000fc600078e00a8 */
[----:B------:R-:W-:Y:S01]  /*9e10*/  LOP3.LUT R207, R3, R164, R169, 0x96, !PT ;  /* 0x000000a403cf7212 */ /* 0x000fe200078e96a9 */
[----:B------:R-:W-:Y:S01]  /*9e20*/  IMAD.MOV.U32 R164, RZ, RZ, RZ ;  /* 0x000000ffffa47224 */ /* 0x000fe200078e00ff */
[----:B------:R-:W-:-:S07]  /*9e30*/  MOV R3, R2 ;  /* 0x0000000200037202 */ /* 0x000fce0000000f00 */
.L_x_13192:
[----:B------:R-:W-:Y:S05]  /*9e40*/  BSYNC.RECONVERGENT B1 ;  /* 0x0000000000017941 */ /* 0x000fea0003800200 */
.L_x_13191:
        /* <DEDUP_REMOVED lines=11> */
.L_x_13190:
[----:B------:R-:W-:Y:S05]  /*9f00*/  BSYNC.RECONVERGENT B0 ;  /* 0x0000000000007941 */ /* 0x000fea0003800200 */
.L_x_13189:
        /* <DEDUP_REMOVED lines=23> */
.L_x_13200:
        /* <DEDUP_REMOVED lines=13> */
.L_x_13202:
[----:B------:R-:W-:Y:S05]  /*a150*/  BSYNC.RECONVERGENT B2 ;  /* 0x0000000000027941 */ /* 0x000fea0003800200 */
.L_x_13201:
        /* <DEDUP_REMOVED lines=52> */
[----:B------:R-:W-:Y:S01]  /*a4a0*/  LOP3.LUT R11, R11, R168, R165, 0x96, !PT ;  /* 0x000000a80b0b7212 */ /* 0x000fe200078e96a5 */
[----:B------:R-:W-:Y:S02]  /*a4b0*/  IMAD.MOV.U32 R165, RZ, RZ, RZ ;  /* 0x000000ffffa57224 */ /* 0x000fe400078e00ff */
[----:B------:R-:W-:-:S04]  /*a4c0*/  IMAD.WIDE.U32 R206, R167, -0x326172a9, RZ ;  /* 0xcd9e8d57a7ce7825 */ /* 0x000fc800078e00ff */
[----:B------:R-:W-:Y:S01]  /*a4d0*/  IMAD.WIDE.U32 R166, R11, -0x2daee0ad, RZ ;  /* 0xd2511f530ba67825 */ /* 0x000fe200078e00ff */
[----:B------:R-:W-:-:S04]  /*a4e0*/  LOP3.LUT R205, R205, R164, R207, 0x96, !PT ;  /* 0x000000a4cdcd7212 */ /* 0x000fc800078e96cf */
[----:B------:R-:W-:Y:S02]  /*a4f0*/  LOP3.LUT R207, R3, R2, R167, 0x96, !PT ;  /* 0x0000000203cf7212 */ /* 0x000fe400078e96a7 */
[----:B------:R-:W-:-:S07]  /*a500*/  MOV R2, R0 ;  /* 0x0000000000027202 */ /* 0x000fce0000000f00 */
.L_x_13199:
[----:B------:R-:W-:Y:S05]  /*a510*/  BSYNC.RECONVERGENT B1 ;  /* 0x0000000000017941 */ /* 0x000fea0003800200 */
.L_x_13198:
        /* <DEDUP_REMOVED lines=13> */
.L_x_13197:
[----:B------:R-:W-:Y:S05]  /*a5f0*/  BSYNC.RECONVERGENT B0 ;  /* 0x0000000000007941 */ /* 0x000fea0003800200 */
.L_x_13196:
        /* <DEDUP_REMOVED lines=22> */
.L_x_13207:
        /* <DEDUP_REMOVED lines=13> */
.L_x_13209:
[----:B------:R-:W-:Y:S05]  /*a830*/  BSYNC.RECONVERGENT B2 ;  /* 0x0000000000027941 */ /* 0x000fea0003800200 */
.L_x_13208:
        /* <DEDUP_REMOVED lines=17> */
[----:B------:R-:W-:Y:S02]  /*a950*/  IMAD.MOV.U32 R0, RZ, RZ, R166 ;  /* 0x000000ffff007224 */ /* 0x000fe400078e00a6 */
        /* <DEDUP_REMOVED lines=40> */
[----:B------:R-:W-:Y:S02]  /*abe0*/  LOP3.LUT R207, R165, R168, R173, 0x96, !PT ;  /* 0x000000a8a5cf7212 */ /* 0x000fe400078e96ad */
[----:B------:R-:W-:-:S07]  /*abf0*/  MOV R168, R172 ;  /* 0x000000ac00a87202 */ /* 0x000fce0000000f00 */
.L_x_13206:
[----:B------:R-:W-:Y:S05]  /*ac00*/  BSYNC.RECONVERGENT B1 ;  /* 0x0000000000017941 */ /* 0x000fea0003800200 */
.L_x_13205:
[----:B------:R-:W-:Y:S01]  /*ac10*/  I2FP.F32.U32 R0, R0 ;  /* 0x0000000000007245 */ /* 0x000fe20000201000 */
[----:B------:R-:W-:Y:S02]  /*ac20*/  HFMA2 R165, -RZ, RZ, 0.1171875, 0 ;  /* 0x2f800000ffa57431 */ /* 0x000fe400000001ff */
[----:B------:R-:W-:-:S03]  /*ac30*/  IMAD.U32 R2, R39, 0x10000, RZ ;  /* 0x0001000027027824 */ /* 0x000fc600078e00ff */
        /* <DEDUP_REMOVED lines=8> */
.L_x_13204:
[----:B------:R-:W-:Y:S05]  /*acc0*/  BSYNC.RECONVERGENT B0 ;  /* 0x0000000000007941 */ /* 0x000fea0003800200 */
.L_x_13203:
        /* <DEDUP_REMOVED lines=23> */
.L_x_13214:
        /* <DEDUP_REMOVED lines=13> */
.L_x_13216:
[----:B------:R-:W-:Y:S05]  /*af10*/  BSYNC.RECONVERGENT B2 ;  /* 0x0000000000027941 */ /* 0x000fea0003800200 */
.L_x_13215:
        /* <DEDUP_REMOVED lines=59> */
[----:B------:R-:W-:-:S07]  /*b2d0*/  IMAD.MOV.U32 R166, RZ, RZ, R172 ;  /* 0x000000ffffa67224 */ /* 0x000fce00078e00ac */
.L_x_13213:
[----:B------:R-:W-:Y:S05]  /*b2e0*/  BSYNC.RECONVERGENT B1 ;  /* 0x0000000000017941 */ /* 0x000fea0003800200 */
.L_x_13212:
[----:B------:R-:W-:Y:S01]  /*b2f0*/  PRMT R168, R39, 0x7632, R168 ;  /* 0x0000763227a87816 */ /* 0x000fe200000000a8 */
        /* <DEDUP_REMOVED lines=12> */
.L_x_13211:
[----:B------:R-:W-:Y:S05]  /*b3c0*/  BSYNC.RECONVERGENT B0 ;  /* 0x0000000000007941 */ /* 0x000fea0003800200 */
.L_x_13210:
[----:B------:R-:W-:Y:S02]  /*b3d0*/  F2FP.BF16.F32.PACK_AB R168, RZ, R0 ;  /* 0x00000000ffa8723e */ /* 0x000fe400000010ff */
[----:B------:R-:W-:Y:S02]  /*b3e0*/  PRMT R161, R161, 0x5410, R163 ;  /* 0x00005410a1a17816 */ /* 0x000fe400000000a3 */
[----:B------:R-:W-:Y:S02]  /*b3f0*/  PRMT R162, R162, 0x5410, R164 ;  /* 0x00005410a2a27816 */ /* 0x000fe400000000a4 */
[----:B------:R-:W-:Y:S02]  /*b400*/  PRMT R160, R160, 0x5410, R31 ;  /* 0x00005410a0a07816 */ /* 0x000fe4000000001f */
[----:B------:R-:W-:Y:S01]  /*b410*/  PRMT R163, R165, 0x5410, R168 ;  /* 0x00005410a5a37816 */ /* 0x000fe200000000a8 */
[----:B------:R-:W-:Y:S06]  /*b420*/  BRA `(.L_x_13217) ;  /* 0x00000034002c7947 */ /* 0x000fec0003800000 */
.L_x_13160:
        /* <DEDUP_REMOVED lines=9> */
[----:B01----:R-:W-:-:S09]  /*b4c0*/  IMAD.MOV.U32 R2, RZ, RZ, R206 ;  /* 0x000000ffff027224 */ /* 0x003fd200078e00ce */
        /* <DEDUP_REMOVED lines=11> */
.L_x_13222:
        /* <DEDUP_REMOVED lines=13> */
.L_x_13224:
[----:B------:R-:W-:Y:S05]  /*b650*/  BSYNC.RECONVERGENT B2 ;  /* 0x0000000000027941 */ /* 0x000fea0003800200 */
.L_x_13223:
[----:B------:R-:W-:Y:S01]  /*b660*/  IMAD.WIDE.U32 R4, R26, -0x326172a9, RZ ;  /* 0xcd9e8d571a047825 */ /* 0x000fe200078e00ff */
[----:B--2---:R-:W-:-:S03]  /*b670*/  LOP3.LUT R162, R25, R3, R187, 0x96, !PT ;  /* 0x0000000319a27212 */ /* 0x004fc600078e96bb */
[----:B------:R-:W-:Y:S01]  /*b680*/  HFMA2 R0, -RZ, RZ, 0, 0 ;  /* 0x00000000ff007431 */ /* 0x000fe200000001ff */
        /* <DEDUP_REMOVED lines=55> */
[----:B------:R-:W-:-:S07]  /*ba00*/  IMAD.MOV.U32 R2, RZ, RZ, R160 ;  /* 0x000000ffff027224 */ /* 0x000fce00078e00a0 */
.L_x_13221:
[----:B------:R-:W-:Y:S05]  /*ba10*/  BSYNC.RECONVERGENT B1 ;  /* 0x0000000000017941 */ /* 0x000fea0003800200 */
.L_x_13220:
        /* <DEDUP_REMOVED lines=10> */
.L_x_13219:
[----:B------:R-:W-:Y:S05]  /*bac0*/  BSYNC.RECONVERGENT B0 ;  /* 0x0000000000007941 */ /* 0x000fea0003800200 */
.L_x_13218:
[----:B------:R-:W-:Y:S01]  /*bad0*/  BSSY.RECONVERGENT B0, `(.L_x_13225) ;  /* 0x0000068000007945 */ /* 0x000fe20003800200 */
[----:B------:R-:W-:Y:S01]  /*bae0*/  F2FP.BF16.F32.PACK_AB R160, RZ, R8 ;  /* 0x00000008ffa0723e */ /* 0x000fe200000010ff */
[----:B01----:R-:W-:Y:S01]  /*baf0*/  IMAD.MOV.U32 R2, RZ, RZ, R0 ;  /* 0x000000ffff027224 */ /* 0x003fe200078e0000 */
        /* <DEDUP_REMOVED lines=15> */
.L_x_13229:
        /* <DEDUP_REMOVED lines=13> */
.L_x_13231:
[----:B------:R-:W-:Y:S05]  /*bcc0*/  BSYNC.RECONVERGENT B2 ;  /* 0x0000000000027941 */ /* 0x000fea0003800200 */
.L_x_13230:
[----:B------:R-:W-:Y:S01]  /*bcd0*/  IMAD.WIDE.U32 R4, R26, -0x326172a9, RZ ;  /* 0xcd9e8d571a047825 */ /* 0x000fe200078e00ff */
[----:B--2---:R-:W-:Y:S02]  /*bce0*/  LOP3.LUT R162, R25, R3, R187, 0x96, !PT ;  /* 0x0000000319a27212 */ /* 0x004fe400078e96bb */
        /* <DEDUP_REMOVED lines=56> */
[----:B------:R-:W-:Y:S01]  /*c070*/  MOV R3, R166 ;  /* 0x000000a600037202 */ /* 0x000fe20000000f00 */
[----:B------:R-:W-:-:S07]  /*c080*/  IMAD.MOV.U32 R166, RZ, RZ, R6 ;  /* 0x000000ffffa67224 */ /* 0x000fce00078e0006 */
.L_x_13228:
[----:B------:R-:W-:Y:S05]  /*c090*/  BSYNC.RECONVERGENT B1 ;  /* 0x0000000000017941 */ /* 0x000fea0003800200 */
.L_x_13227:
        /* <DEDUP_REMOVED lines=11> */
.L_x_13226:
[----:B------:R-:W-:Y:S05]  /*c150*/  BSYNC.RECONVERGENT B0 ;  /* 0x0000000000007941 */ /* 0x000fea0003800200 */
.L_x_13225:
        /* <DEDUP_REMOVED lines=18> */
.L_x_13236:
        /* <DEDUP_REMOVED lines=13> */
.L_x_13238:
[----:B------:R-:W-:Y:S05]  /*c350*/  BSYNC.RECONVERGENT B2 ;  /* 0x0000000000027941 */ /* 0x000fea0003800200 */
.L_x_13237:
        /* <DEDUP_REMOVED lines=20> */
[----:B------:R-:W-:Y:S02]  /*c4a0*/  LOP3.LUT R3, R3, R4, R165, 0x96, !PT ;  /* 0x0000000403037212 */ /* 0x000fe400078e96a5 */
[----:B------:R-:W-:Y:S01]  /*c4b0*/  IADD3 R17, PT, PT, R186, 0x78dde6e4, RZ ;  /* 0x78dde6e4ba117810 */ /* 0x000fe20007ffe0ff */
        /* <DEDUP_REMOVED lines=37> */
[----:B------:R-:W-:-:S07]  /*c710*/  MOV R166, R162 ;  /* 0x000000a200a67202 */ /* 0x000fce0000000f00 */
.L_x_13235:
[----:B------:R-:W-:Y:S05]  /*c720*/  BSYNC.RECONVERGENT B1 ;  /* 0x0000000000017941 */ /* 0x000fea0003800200 */
.L_x_13234:
        /* <DEDUP_REMOVED lines=10> */
.L_x_13233:
[----:B------:R-:W-:Y:S05]  /*c7d0*/  BSYNC.RECONVERGENT B0 ;  /* 0x0000000000007941 */ /* 0x000fea0003800200 */
.L_x_13232:
        /* <DEDUP_REMOVED lines=18> */
.L_x_13243:
        /* <DEDUP_REMOVED lines=13> */
.L_x_13245:
[----:B------:R-:W-:Y:S05]  /*c9d0*/  BSYNC.RECONVERGENT B2 ;  /* 0x0000000000027941 */ /* 0x000fea0003800200 */
.L_x_13244:
[----:B------:R-:W-:Y:S01]  /*c9e0*/  IMAD.WIDE.U32 R4, R26, -0x326172a9, RZ ;  /* 0xcd9e8d571a047825 */ /* 0x000fe200078e00ff */
[----:B--2---:R-:W-:-:S03]  /*c9f0*/  LOP3.LUT R164, R25, R3, R187, 0x96, !PT ;  /* 0x0000000319a47212 */ /* 0x004fc600078e96bb */
        /* <DEDUP_REMOVED lines=55> */
[----:B------:R-:W-:Y:S02]  /*cd70*/  HFMA2 R2, -RZ, RZ, 0, 0 ;  /* 0x00000000ff027431 */ /* 0x000fe400000001ff */
[----:B------:R-:W-:Y:S02]  /*cd80*/  IMAD.MOV.U32 R3, RZ, RZ, R166 ;  /* 0x000000ffff037224 */ /* 0x000fe400078e00a6 */
[----:B------:R-:W-:-:S07]  /*cd90*/  IMAD.MOV.U32 R166, RZ, RZ, R162 ;  /* 0x000000ffffa67224 */ /* 0x000fce00078e00a2 */
.L_x_13242:
[----:B------:R-:W-:Y:S05]  /*cda0*/  BSYNC.RECONVERGENT B1 ;  /* 0x0000000000017941 */ /* 0x000fea0003800200 */
.L_x_13241:
        /* <DEDUP_REMOVED lines=11> */
.L_x_13240:
[----:B------:R-:W-:Y:S05]  /*ce60*/  BSYNC.RECONVERGENT B0 ;  /* 0x0000000000007941 */ /* 0x000fea0003800200 */
.L_x_13239:
[----:B------:R-:W-:Y:S01]  /*ce70*/  BSSY.RECONVERGENT B0, `(.L_x_13246) ;  /* 0x0000067000007945 */ /* 0x000fe20003800200 */
[----:B--2---:R-:W-:Y:S01]  /*ce80*/  F2FP.BF16.F32.PACK_AB R163, RZ, R5 ;  /* 0x00000005ffa3723e */ /* 0x004fe200000010ff */
        /* <DEDUP_REMOVED lines=16> */
.L_x_13250:
        /* <DEDUP_REMOVED lines=13> */
.L_x_13252:
[----:B------:R-:W-:Y:S05]  /*d060*/  BSYNC.RECONVERGENT B2 ;  /* 0x0000000000027941 */ /* 0x000fea0003800200 */
.L_x_13251:
        /* <DEDUP_REMOVED lines=12> */
[C---:B------:R-:W-:Y:S02]  /*d130*/  IADD3 R13, PT, PT, R186.reuse, 0x3c6ef372, RZ ;  /* 0x3c6ef372ba0d7810 */ /* 0x040fe40007ffe0ff */
[----:B------:R-:W-:Y:S01]  /*d140*/  LOP3.LUT R167, R167, R168, R3, 0x96, !PT ;  /* 0x000000a8a7a77212 */ /* 0x000fe200078e9603 */
[C---:B------:R-:W-:Y:S01]  /*d150*/  VIADD R3, R186.reuse, 0xdaa66d2b ;  /* 0xdaa66d2bba037836 */ /* 0x040fe20000000000 */
[----:B------:R-:W-:Y:S01]  /*d160*/  LOP3.LUT R13, R13, R170, R165, 0x96, !PT ;  /* 0x000000aa0d0d7212 */ /* 0x000fe200078e96a5 */
[----:B------:R-:W-:Y:S02]  /*d170*/  VIADD R205, R186, 0x8ff34781 ;  /* 0x8ff34781bacd7836 */ /* 0x000fe40000000000 */
[----:B------:R-:W-:-:S04]  /*d180*/  IMAD.WIDE.U32 R170, R167, -0x326172a9, RZ ;  /* 0xcd9e8d57a7aa7825 */ /* 0x000fc800078e00ff */
[----:B------:R-:W-:Y:S01]  /*d190*/  IMAD.WIDE.U32 R168, R13, -0x2daee0ad, RZ ;  /* 0xd2511f530da87825 */ /* 0x000fe200078e00ff */
[----:B------:R-:W-:Y:S02]  /*d1a0*/  IADD3 R13, PT, PT, R187, 0x32370b8f, RZ ;  /* 0x32370b8fbb0d7810 */ /* 0x000fe40007ffe0ff */
[----:B------:R-:W-:Y:S01]  /*d1b0*/  LOP3.LUT R3, R3, R164, R171, 0x96, !PT ;  /* 0x000000a403037212 */ /* 0x000fe200078e96ab */
[----:B------:R-:W-:Y:S01]  /*d1c0*/  VIADD R167, R187, 0xed9eba14 ;  /* 0xed9eba14bba77836 */ /* 0x000fe20000000000 */
[----:B------:R-:W-:Y:S01]  /*d1d0*/  LOP3.LUT R13, R13, R2, R169, 0x96, !PT ;  /* 0x000000020d0d7212 */ /* 0x000fe200078e96a9 */
[----:B------:R-:W-:Y:S02]  /*d1e0*/  IMAD.MOV.U32 R0, RZ, RZ, RZ ;  /* 0x000000ffff007224 */ /* 0x000fe400078e00ff */
        /* <DEDUP_REMOVED lines=26> */
[----:B------:R-:W-:Y:S02]  /*d390*/  IADD3 R13, PT, PT, R186, -0xe443238, RZ ;  /* 0xf1bbcdc8ba0d7810 */ /* 0x000fe40007ffe0ff */
[----:B------:R-:W-:Y:S02]  /*d3a0*/  LOP3.LUT R167, R167, R168, R3, 0x96, !PT ;  /* 0x000000a8a7a77212 */ /* 0x000fe400078e9603 */
[----:B------:R-:W-:Y:S02]  /*d3b0*/  LOP3.LUT R13, R13, R170, R165, 0x96, !PT ;  /* 0x000000aa0d0d7212 */ /* 0x000fe400078e96a5 */
[----:B------:R-:W-:Y:S01]  /*d3c0*/  IADD3 R3, PT, PT, R187, -0x695add53, RZ ;  /* 0x96a522adbb037810 */ /* 0x000fe20007ffe0ff */
[----:B------:R-:W-:-:S04]  /*d3d0*/  IMAD.WIDE.U32 R206, R167, -0x326172a9, RZ ;  /* 0xcd9e8d57a7ce7825 */ /* 0x000fc800078e00ff */
[----:B------:R-:W-:Y:S01]  /*d3e0*/  IMAD.WIDE.U32 R168, R13, -0x2daee0ad, RZ ;  /* 0xd2511f530da87825 */ /* 0x000fe200078e00ff */
[----:B------:R-:W-:-:S04]  /*d3f0*/  LOP3.LUT R205, R205, R164, R207, 0x96, !PT ;  /* 0x000000a4cdcd7212 */ /* 0x000fc800078e96cf */
[----:B------:R-:W-:Y:S01]  /*d400*/  LOP3.LUT R207, R3, R2, R169, 0x96, !PT ;  /* 0x0000000203cf7212 */ /* 0x000fe200078e96a9 */
[----:B------:R-:W-:Y:S01]  /*d410*/  IMAD.MOV.U32 R3, RZ, RZ, R166 ;  /* 0x000000ffff037224 */ /* 0x000fe200078e00a6 */
[----:B------:R-:W-:-:S07]  /*d420*/  MOV R166, R168 ;  /* 0x000000a800a67202 */ /* 0x000fce0000000f00 */
.L_x_13249:
[----:B------:R-:W-:Y:S05]  /*d430*/  BSYNC.RECONVERGENT B1 ;  /* 0x0000000000017941 */ /* 0x000fea0003800200 */
.L_x_13248:
        /* <DEDUP_REMOVED lines=10> */
.L_x_13247:
[----:B------:R-:W-:Y:S05]  /*d4e0*/  BSYNC.RECONVERGENT B0 ;  /* 0x0000000000007941 */ /* 0x000fea0003800200 */
.L_x_13246:
        /* <DEDUP_REMOVED lines=18> */
.L_x_13257:
        /* <DEDUP_REMOVED lines=13> */
.L_x_13259:
[----:B------:R-:W-:Y:S05]  /*d6e0*/  BSYNC.RECONVERGENT B2 ;  /* 0x0000000000027941 */ /* 0x000fea0003800200 */
.L_x_13258:
        /* <DEDUP_REMOVED lines=52> */
[----:B------:R-:W-:Y:S01]  /*da30*/  IMAD.MOV.U32 R165, RZ, RZ, RZ ;  /* 0x000000ffffa57224 */ /* 0x000fe200078e00ff */
[----:B------:R-:W-:Y:S01]  /*da40*/  IADD3 R3, PT, PT, R187, -0x695add53, RZ ;  /* 0x96a522adbb037810 */ /* 0x000fe20007ffe0ff */
[----:B------:R-:W-:-:S04]  /*da50*/  IMAD.WIDE.U32 R206, R167, -0x326172a9, RZ ;  /* 0xcd9e8d57a7ce7825 */ /* 0x000fc800078e00ff */
[----:B------:R-:W-:Y:S01]  /*da60*/  IMAD.WIDE.U32 R168, R11, -0x2daee0ad, RZ ;  /* 0xd2511f530ba87825 */ /* 0x000fe200078e00ff */
[----:B------:R-:W-:-:S04]  /*da70*/  LOP3.LUT R205, R205, R164, R207, 0x96, !PT ;  /* 0x000000a4cdcd7212 */ /* 0x000fc800078e96cf */
[----:B------:R-:W-:Y:S01]  /*da80*/  LOP3.LUT R207, R3, R2, R169, 0x96, !PT ;  /* 0x0000000203cf7212 */ /* 0x000fe200078e96a9 */
[----:B------:R-:W-:Y:S01]  /*da90*/  IMAD.MOV.U32 R2, RZ, RZ, R166 ;  /* 0x000000ffff027224 */ /* 0x000fe200078e00a6 */
[----:B------:R-:W-:-:S07]  /*daa0*/  MOV R166, R168 ;  /* 0x000000a800a67202 */ /* 0x000fce0000000f00 */
.L_x_13256:
[----:B------:R-:W-:Y:S05]  /*dab0*/  BSYNC.RECONVERGENT B1 ;  /* 0x0000000000017941 */ /* 0x000fea0003800200 */
.L_x_13255:
        /* <DEDUP_REMOVED lines=11> */
.L_x_13254:
[----:B------:R-:W-:Y:S05]  /*db70*/  BSYNC.RECONVERGENT B0 ;  /* 0x0000000000007941 */ /* 0x000fea0003800200 */
.L_x_13253:
        /* <DEDUP_REMOVED lines=18> */
.L_x_13264:
        /* <DEDUP_REMOVED lines=13> */
.L_x_13266:
[----:B------:R-:W-:Y:S05]  /*dd70*/  BSYNC.RECONVERGENT B2 ;  /* 0x0000000000027941 */ /* 0x000fea0003800200 */
.L_x_13265:
        /* <DEDUP_REMOVED lines=20> */
[----:B------:R-:W-:Y:S02]  /*dec0*/  IADD3 R165, PT, PT, R187, 0x32370b8f, RZ ;  /* 0x32370b8fbba57810 */ /* 0x000fe40007ffe0ff */
[----:B------:R-:W-:Y:S02]  /*ded0*/  LOP3.LUT R167, R167, R170, R175, 0x96, !PT ;  /* 0x000000aaa7a77212 */ /* 0x000fe400078e96af */
[----:B------:R-:W-:-:S03]  /*dee0*/  LOP3.LUT R165, R165, R168, R173, 0x96, !PT ;  /* 0x000000a8a5a57212 */ /* 0x000fc600078e96ad */
        /* <DEDUP_REMOVED lines=32> */
[----:B------:R-:W-:Y:S02]  /*e0f0*/  IADD3 R165, PT, PT, R187, -0x695add53, RZ ;  /* 0x96a522adbba57810 */ /* 0x000fe40007ffe0ff */
[----:B------:R-:W-:Y:S02]  /*e100*/  LOP3.LUT R205, R205, R170, R207, 0x96, !PT ;  /* 0x000000aacdcd7212 */ /* 0x000fe400078e96cf */
[----:B------:R-:W-:Y:S01]  /*e110*/  LOP3.LUT R207, R165, R168, R173, 0x96, !PT ;  /* 0x000000a8a5cf7212 */ /* 0x000fe200078e96ad */
[----:B------:R-:W-:Y:S01]  /*e120*/  IMAD.MOV.U32 R168, RZ, RZ, RZ ;  /* 0x000000ffffa87224 */ /* 0x000fe200078e00ff */
[----:B------:R-:W-:-:S07]  /*e130*/  MOV R166, R172 ;  /* 0x000000ac00a67202 */ /* 0x000fce0000000f00 */
.L_x_13263:
[----:B------:R-:W-:Y:S05]  /*e140*/  BSYNC.RECONVERGENT B1 ;  /* 0x0000000000017941 */ /* 0x000fea0003800200 */
.L_x_13262:
        /* <DEDUP_REMOVED lines=10> */
.L_x_13261:
[----:B------:R-:W-:Y:S05]  /*e1f0*/  BSYNC.RECONVERGENT B0 ;  /* 0x0000000000007941 */ /* 0x000fea0003800200 */
.L_x_13260:
        /* <DEDUP_REMOVED lines=18> */
.L_x_13271:
        /* <DEDUP_REMOVED lines=13> */
.L_x_13273:
[----:B------:R-:W-:Y:S05]  /*e3f0*/  BSYNC.RECONVERGENT B2 ;  /* 0x0000000000027941 */ /* 0x000fea0003800200 */
.L_x_13272:
        /* <DEDUP_REMOVED lines=60> */
.L_x_13270:
[----:B------:R-:W-:Y:S05]  /*e7c0*/  BSYNC.RECONVERGENT B1 ;  /* 0x0000000000017941 */ /* 0x000fea0003800200 */
.L_x_13269:
        /* <DEDUP_REMOVED lines=11> */
.L_x_13268:
[----:B------:R-:W-:Y:S05]  /*e880*/  BSYNC.RECONVERGENT B0 ;  /* 0x0000000000007941 */ /* 0x000fea0003800200 */
.L_x_13267:
[----:B------:R-:W-:Y:S02]  /*e890*/  F2FP.BF16.F32.PACK_AB R168, RZ, R0 ;  /* 0x00000000ffa8723e */ /* 0x000fe400000010ff */
[----:B------:R-:W-:Y:S02]  /*e8a0*/  PRMT R161, R161, 0x5410, R163 ;  /* 0x00005410a1a17816 */ /* 0x000fe400000000a3 */
[----:B------:R-:W-:Y:S02]  /*e8b0*/  PRMT R162, R162, 0x5410, R164 ;  /* 0x00005410a2a27816 */ /* 0x000fe400000000a4 */
[----:B------:R-:W-:Y:S02]  /*e8c0*/  PRMT R160, R160, 0x5410, R31 ;  /* 0x00005410a0a07816 */ /* 0x000fe4000000001f */
[----:B------:R-:W-:-:S07]  /*e8d0*/  PRMT R163, R165, 0x5410, R168 ;  /* 0x00005410a5a37816 */ /* 0x000fce00000000a8 */
.L_x_13217:
        /* <DEDUP_REMOVED lines=32> */
.L_x_13275:
[----:B------:R-:W-:Y:S05]  /*eae0*/  BSYNC.RECONVERGENT B0 ;  /* 0x0000000000007941 */ /* 0x000fea0003800200 */
.L_x_13274:
        /* <DEDUP_REMOVED lines=25> */
.L_x_13281:
        /* <DEDUP_REMOVED lines=13> */
.L_x_13283:
[----:B------:R-:W-:Y:S05]  /*ed50*/  BSYNC.RECONVERGENT B2 ;  /* 0x0000000000027941 */ /* 0x000fea0003800200 */
.L_x_13282:
[----:B------:R-:W-:Y:S01]  /*ed60*/  IMAD.WIDE.U32 R162, R26, -0x326172a9, RZ ;  /* 0xcd9e8d571aa27825 */ /* 0x000fe200078e00ff */
[----:B-1----:R-:W-:Y:S02]  /*ed70*/  LOP3.LUT R168, R25, R161, R187, 0x96, !PT ;  /* 0x000000a119a87212 */ /* 0x002fe400078e96bb */
        /* <DEDUP_REMOVED lines=57> */
[----:B------:R-:W-:-:S07]  /*f110*/  IMAD.MOV.U32 R21, RZ, RZ, R166 ;  /* 0x000000ffff157224 */ /* 0x000fce00078e00a6 */
.L_x_13280:
[----:B------:R-:W-:Y:S05]  /*f120*/  BSYNC.RECONVERGENT B1 ;  /* 0x0000000000017941 */ /* 0x000fea0003800200 */
.L_x_13279:
        /* <DEDUP_REMOVED lines=11> */
.L_x_13278:
[----:B------:R-:W-:Y:S05]  /*f1e0*/  BSYNC.RECONVERGENT B0 ;  /* 0x0000000000007941 */ /* 0x000fea0003800200 */
.L_x_13277:
        /* <DEDUP_REMOVED lines=23> */
.L_x_13288:
        /* <DEDUP_REMOVED lines=13> */
.L_x_13290:
[----:B------:R-:W-:Y:S05]  /*f430*/  BSYNC.RECONVERGENT B2 ;  /* 0x0000000000027941 */ /* 0x000fea0003800200 */
.L_x_13289:
        /* <DEDUP_REMOVED lines=51> */
[----:B------:R-:W-:Y:S01]  /*f770*/  LOP3.LUT R19, R19, R170, R167, 0x96, !PT ;  /* 0x000000aa13137212 */ /* 0x000fe200078e96a7 */
[----:B------:R-:W-:Y:S02]  /*f780*/  IMAD.MOV.U32 R167, RZ, RZ, RZ ;  /* 0x000000ffffa77224 */ /* 0x000fe400078e00ff */
[----:B------:R-:W-:-:S04]  /*f790*/  IMAD.WIDE.U32 R206, R161, -0x326172a9, RZ ;  /* 0xcd9e8d57a1ce7825 */ /* 0x000fc800078e00ff */
[----:B------:R-:W-:Y:S01]  /*f7a0*/  IMAD.WIDE.U32 R168, R19, -0x2daee0ad, RZ ;  /* 0xd2511f5313a87825 */ /* 0x000fe200078e00ff */
[----:B------:R-:W-:Y:S02]  /*f7b0*/  IADD3 R19, PT, PT, R187, -0x695add53, RZ ;  /* 0x96a522adbb137810 */ /* 0x000fe40007ffe0ff */
[----:B------:R-:W-:Y:S01]  /*f7c0*/  LOP3.LUT R205, R205, R166, R207, 0x96, !PT ;  /* 0x000000a6cdcd7212 */ /* 0x000fe200078e96cf */
[----:B------:R-:W-:Y:S01]  /*f7d0*/  IMAD.MOV.U32 R166, RZ, RZ, R168 ;  /* 0x000000ffffa67224 */ /* 0x000fe200078e00a8 */
[----:B------:R-:W-:Y:S02]  /*f7e0*/  LOP3.LUT R207, R19, R164, R169, 0x96, !PT ;  /* 0x000000a413cf7212 */ /* 0x000fe400078e96a9 */
[----:B------:R-:W-:-:S07]  /*f7f0*/  MOV R19, R162 ;  /* 0x000000a200137202 */ /* 0x000fce0000000f00 */
.L_x_13287:
[----:B------:R-:W-:Y:S05]  /*f800*/  BSYNC.RECONVERGENT B1 ;  /* 0x0000000000017941 */ /* 0x000fea0003800200 */
.L_x_13286:
        /* <DEDUP_REMOVED lines=13> */
.L_x_13285:
[----:B------:R-:W-:Y:S05]  /*f8e0*/  BSYNC.RECONVERGENT B0 ;  /* 0x0000000000007941 */ /* 0x000fea0003800200 */
.L_x_13284:
        /* <DEDUP_REMOVED lines=22> */
.L_x_13295:
        /* <DEDUP_REMOVED lines=13> */
.L_x_13297:
[----:B------:R-:W-:Y:S05]  /*fb20*/  BSYNC.RECONVERGENT B2 ;  /* 0x0000000000027941 */ /* 0x000fea0003800200 */
.L_x_13296:
[----:B------:R-:W-:Y:S01]  /*fb30*/  IMAD.WIDE.U32 R170, R26, -0x326172a9, RZ ;  /* 0xcd9e8d571aaa7825 */ /* 0x000fe200078e00ff */
[----:B------:R-:W-:Y:S02]  /*fb40*/  LOP3.LUT R174, R25, R169, R187, 0x96, !PT ;  /* 0x000000a919ae7212 */ /* 0x000fe400078e96bb */
[----:B------:R-:W-:Y:S01]  /*fb50*/  IADD3 R17, PT, PT, R186, -0x61c88647, RZ ;  /* 0x9e3779b9ba117810 */ /* 0x000fe20007ffe0ff */
[----:B------:R-:W-:Y:S01]  /*fb60*/  VIADD R161, R187, 0xbb67ae85 ;  /* 0xbb67ae85bba17836 */ /* 0x000fe20000000000 */
[----:B------:R-:W-:Y:S01]  /*fb70*/  LOP3.LUT R172, R27, R171, R186, 0x96, !PT ;  /* 0x000000ab1bac7212 */ /* 0x000fe200078e96ba */
[----:B------:R-:W-:Y:S01]  /*fb80*/  IMAD.WIDE.U32 R174, R174, -0x326172a9, RZ ;  /* 0xcd9e8d57aeae7825 */ /* 0x000fe200078e00ff */
[----:B------:R-:W-:Y:S02]  /*fb90*/  IADD3 R165, PT, PT, R187, 0x76cf5d0a, RZ ;  /* 0x76cf5d0abba57810 */ /* 0x000fe40007ffe0ff */
[----:B------:R-:W-:Y:S01]  /*fba0*/  IADD3 R205, PT, PT, R186, -0x700cb87f, RZ ;  /* 0x8ff34781bacd7810 */ /* 0x000fe20007ffe0ff */
        /* <DEDUP_REMOVED lines=52> */
.L_x_13294:
[----:B------:R-:W-:Y:S05]  /*fef0*/  BSYNC.RECONVERGENT B1 ;  /* 0x0000000000017941 */ /* 0x000fea0003800200 */
.L_x_13293:
        /* <DEDUP_REMOVED lines=11> */
.L_x_13292:
[----:B------:R-:W-:Y:S05]  /*ffb0*/  BSYNC.RECONVERGENT B0 ;  /* 0x0000000000007941 */ /* 0x000fea0003800200 */
.L_x_13291:
        /* <DEDUP_REMOVED lines=23> */
.L_x_13302:
        /* <DEDUP_REMOVED lines=13> */
.L_x_13304:
[----:B------:R-:W-:Y:S05]  /*10200*/  BSYNC.RECONVERGENT B2 ;  /* 0x0000000000027941 */ /* 0x000fea0003800200 */
.L_x_13303:
        /* <DEDUP_REMOVED lines=60> */
.L_x_13301:
[----:B------:R-:W-:Y:S05]  /*105d0*/  BSYNC.RECONVERGENT B1 ;  /* 0x0000000000017941 */ /* 0x000fea0003800200 */
.L_x_13300:
        /* <DEDUP_REMOVED lines=13> */
.L_x_13299:
[----:B------:R-:W-:Y:S05]  /*106b0*/  BSYNC.RECONVERGENT B0 ;  /* 0x0000000000007941 */ /* 0x000fea0003800200 */
.L_x_13298:
        /* <DEDUP_REMOVED lines=22> */
.L_x_13309:
        /* <DEDUP_REMOVED lines=13> */
.L_x_13311:
[----:B------:R-:W-:Y:S05]  /*108f0*/  BSYNC.RECONVERGENT B2 ;  /* 0x0000000000027941 */ /* 0x000fea0003800200 */
.L_x_13310:
        /* <DEDUP_REMOVED lines=18> */
[----:B------:R-:W-:Y:S02]  /*10a20*/  HFMA2 R169, -RZ, RZ, 0, 0 ;  /* 0x00000000ffa97431 */ /* 0x000fe400000001ff */
        /* <DEDUP_REMOVED lines=41> */
.L_x_13308:
[----:B------:R-:W-:Y:S05]  /*10cc0*/  BSYNC.RECONVERGENT B1 ;  /* 0x0000000000017941 */ /* 0x000fea0003800200 */
.L_x_13307:
        /* <DEDUP_REMOVED lines=11> */
.L_x_13306:
[----:B------:R-:W-:Y:S05]  /*10d80*/  BSYNC.RECONVERGENT B0 ;  /* 0x0000000000007941 */ /* 0x000fea0003800200 */
.L_x_13305:
        /* <DEDUP_REMOVED lines=23> */
.L_x_13316:
        /* <DEDUP_REMOVED lines=13> */
.L_x_13318:
[----:B------:R-:W-:Y:S05]  /*10fd0*/  BSYNC.RECONVERGENT B2 ;  /* 0x0000000000027941 */ /* 0x000fea0003800200 */
.L_x_13317:
        /* <DEDUP_REMOVED lines=60> */
.L_x_13315:
[----:B------:R-:W-:Y:S05]  /*113a0*/  BSYNC.RECONVERGENT B1 ;  /* 0x0000000000017941 */ /* 0x000fea0003800200 */
.L_x_13314:
[----:B------:R-:W-:Y:S01]  /*113b0*/  PRMT R168, R38, 0x7632, R168 ;  /* 0x0000763226a87816 */ /* 0x000fe200000000a8 */
        /* <DEDUP_REMOVED lines=12> */
.L_x_13313:
[----:B------:R-:W-:Y:S05]  /*11480*/  BSYNC.RECONVERGENT B0 ;  /* 0x0000000000007941 */ /* 0x000fea0003800200 */
.L_x_13312:
        /* <DEDUP_REMOVED lines=22> */
.L_x_13323:
        /* <DEDUP_REMOVED lines=13> */
.L_x_13325:
[----:B------:R-:W-:Y:S05]  /*116c0*/  BSYNC.RECONVERGENT B2 ;  /* 0x0000000000027941 */ /* 0x000fea0003800200 */
.L_x_13324:
        /* <DEDUP_REMOVED lines=57> */
[----:B------:R-:W-:Y:S01]  /*11a60*/  HFMA2 R175, -RZ, RZ, 0, 0 ;  /* 0x00000000ffaf7431 */ /* 0x000fe200000001ff */
[----:B------:R-:W-:Y:S01]  /*11a70*/  MOV R180, R174 ;  /* 0x000000ae00b47202 */ /* 0x000fe20000000f00 */
[----:B------:R-:W-:-:S07]  /*11a80*/  IMAD.MOV.U32 R169, RZ, RZ, R172 ;  /* 0x000000ffffa97224 */ /* 0x000fce00078e00ac */
.L_x_13322:
[----:B------:R-:W-:Y:S05]  /*11a90*/  BSYNC.RECONVERGENT B1 ;  /* 0x0000000000017941 */ /* 0x000fea0003800200 */
.L_x_13321:
        /* <DEDUP_REMOVED lines=11> */
.L_x_13320:
[----:B------:R-:W-:Y:S05]  /*11b50*/  BSYNC.RECONVERGENT B0 ;  /* 0x0000000000007941 */ /* 0x000fea0003800200 */
.L_x_13319:
        /* <DEDUP_REMOVED lines=23> */
.L_x_13330:
        /* <DEDUP_REMOVED lines=13> */
.L_x_13332:
[----:B------:R-:W-:Y:S05]  /*11da0*/  BSYNC.RECONVERGENT B2 ;  /* 0x0000000000027941 */ /* 0x000fea0003800200 */
.L_x_13331:
        /* <DEDUP_REMOVED lines=9> */
[C---:B------:R-:W-:Y:S01]  /*11e40*/  IADD3 R175, PT, PT, R186.reuse, 0x3c6ef372, RZ ;  /* 0x3c6ef372baaf7810 */ /* 0x040fe20007ffe0ff */
        /* <DEDUP_REMOVED lines=8> */
[----:B------:R-:W-:Y:S01]  /*11ed0*/  IMAD.MOV.U32 R176, RZ, RZ, RZ ;  /* 0x000000ffffb07224 */ /* 0x000fe200078e00ff */
        /* <DEDUP_REMOVED lines=34> */
[----:B------:R-:W-:-:S03]  /*12100*/  LOP3.LUT R175, R175, R174, R189, 0x96, !PT ;  /* 0x000000aeafaf7212 */ /* 0x000fc600078e96bd */
[----:B------:R-:W-:Y:S01]  /*12110*/  IMAD.WIDE.U32 R206, R179, -0x326172a9, RZ ;  /* 0xcd9e8d57b3ce7825 */ /* 0x000fe200078e00ff */
[----:B------:R-:W-:-:S03]  /*12120*/  IADD3 R179, PT, PT, R187, -0x695add53, RZ ;  /* 0x96a522adbbb37810 */ /* 0x000fc60007ffe0ff */
[----:B------:R-:W-:Y:S01]  /*12130*/  IMAD.WIDE.U32 R174, R175, -0x2daee0ad, RZ ;  /* 0xd2511f53afae7825 */ /* 0x000fe200078e00ff */
[----:B------:R-:W-:-:S03]  /*12140*/  LOP3.LUT R205, R205, R188, R207, 0x96, !PT ;  /* 0x000000bccdcd7212 */ /* 0x000fc600078e96cf */
[----:B------:R-:W-:Y:S01]  /*12150*/  IMAD.MOV.U32 R172, RZ, RZ, R174 ;  /* 0x000000ffffac7224 */ /* 0x000fe200078e00ae */
[----:B------:R-:W-:-:S07]  /*12160*/  LOP3.LUT R207, R179, R182, R175, 0x96, !PT ;  /* 0x000000b6b3cf7212 */ /* 0x000fce00078e96af */
.L_x_13329:
[----:B------:R-:W-:Y:S05]  /*12170*/  BSYNC.RECONVERGENT B1 ;  /* 0x0000000000017941 */ /* 0x000fea0003800200 */
.L_x_13328:
        /* <DEDUP_REMOVED lines=13> */
.L_x_13327:
[----:B------:R-:W-:Y:S05]  /*12250*/  BSYNC.RECONVERGENT B0 ;  /* 0x0000000000007941 */ /* 0x000fea0003800200 */
.L_x_13326:
[----:B------:R-:W-:Y:S02]  /*12260*/  F2FP.BF16.F32.PACK_AB R174, RZ, R170 ;  /* 0x000000aaffae723e */ /* 0x000fe400000010ff */
[----:B------:R-:W-:Y:S02]  /*12270*/  PRMT R160, R160, 0x5410, R163 ;  /* 0x00005410a0a07816 */ /* 0x000fe400000000a3 */
[----:B------:R-:W-:Y:S02]  /*12280*/  PRMT R162, R162, 0x5410, R173 ;  /* 0x00005410a2a27816 */ /* 0x000fe400000000ad */
[----:B------:R-:W-:Y:S02]  /*12290*/  PRMT R161, R161, 0x5410, R171 ;  /* 0x00005410a1a17816 */ /* 0x000fe400000000ab */
[----:B------:R-:W-:Y:S01]  /*122a0*/  PRMT R163, R177, 0x5410, R174 ;  /* 0x00005410b1a37816 */ /* 0x000fe200000000ae */
[----:B------:R-:W-:Y:S06]  /*122b0*/  BRA `(.L_x_13333) ;  /* 0x00000034002c7947 */ /* 0x000fec0003800000 */
.L_x_13276:
[----:B------:R-:W-:Y:S01]  /*122c0*/  BSSY.RECONVERGENT B0, `(.L_x_13334) ;  /* 0x0000069000007945 */ /* 0x000fe20003800200 */
[----:B------:R-:W-:Y:S01]  /*122d0*/  IMAD.MOV.U32 R31, RZ, RZ, RZ ;  /* 0x000000ffff1f7224 */ /* 0x000fe200078e00ff */
[----:B0-----:R-:W-:Y:S01]  /*122e0*/  MOV R172, R166 ;  /* 0x000000a600ac7202 */ /* 0x001fe20000000f00 */
[----:B------:R-:W-:Y:S01]  /*122f0*/  IMAD.MOV.U32 R161, RZ, RZ, R167 ;  /* 0x000000ffffa17224 */ /* 0x000fe200078e00a7 */
        /* <DEDUP_REMOVED lines=17> */
.L_x_13338:
        /* <DEDUP_REMOVED lines=13> */
.L_x_13340:
[----:B------:R-:W-:Y:S05]  /*124e0*/  BSYNC.RECONVERGENT B2 ;  /* 0x0000000000027941 */ /* 0x000fea0003800200 */
.L_x_13339:
        /* <DEDUP_REMOVED lines=56> */
[----:B------:R-:W-:-:S05]  /*12870*/  VIADD R21, R187, 0x96a522ad ;  /* 0x96a522adbb157836 */ /* 0x000fca0000000000 */
[----:B------:R-:W-:Y:S02]  /*12880*/  LOP3.LUT R207, R21, R160, R173, 0x96, !PT ;  /* 0x000000a015cf7212 */ /* 0x000fe400078e96ad */
[----:B------:R-:W-:-:S07]  /*12890*/  MOV R21, R166 ;  /* 0x000000a600157202 */ /* 0x000fce0000000f00 */
.L_x_13337:
[----:B------:R-:W-:Y:S05]  /*128a0*/  BSYNC.RECONVERGENT B1 ;  /* 0x0000000000017941 */ /* 0x000fea0003800200 */
.L_x_13336:
        /* <DEDUP_REMOVED lines=10> */
.L_x_13335:
[----:B------:R-:W-:Y:S05]  /*12950*/  BSYNC.RECONVERGENT B0 ;  /* 0x0000000000007941 */ /* 0x000fea0003800200 */
.L_x_13334:
[----:B------:R-:W-:Y:S01]  /*12960*/  BSSY.RECONVERGENT B0, `(.L_x_13341) ;  /* 0x0000068000007945 */ /* 0x000fe20003800200 */
[----:B------:R-:W-:Y:S01]  /*12970*/  F2FP.BF16.F32.PACK_AB R160, RZ, R31 ;  /* 0x0000001fffa0723e */ /* 0x000fe200000010ff */
        /* <DEDUP_REMOVED lines=16> */
.L_x_13345:
        /* <DEDUP_REMOVED lines=13> */
.L_x_13347:
[----:B------:R-:W-:Y:S05]  /*12b50*/  BSYNC.RECONVERGENT B2 ;  /* 0x0000000000027941 */ /* 0x000fea0003800200 */
.L_x_13346:
        /* <DEDUP_REMOVED lines=57> */
[----:B------:R-:W-:Y:S01]  /*12ef0*/  IMAD.MOV.U32 R19, RZ, RZ, R172 ;  /* 0x000000ffff137224 */ /* 0x000fe200078e00ac */
[----:B------:R-:W-:Y:S01]  /*12f00*/  MOV R172, R166 ;  /* 0x000000a600ac7202 */ /* 0x000fe20000000f00 */
[----:B------:R-:W-:-:S07]  /*12f10*/  IMAD.MOV.U32 R162, RZ, RZ, RZ ;  /* 0x000000ffffa27224 */ /* 0x000fce00078e00ff */
.L_x_13344:
[----:B------:R-:W-:Y:S05]  /*12f20*/  BSYNC.RECONVERGENT B1 ;  /* 0x0000000000017941 */ /* 0x000fea0003800200 */
.L_x_13343:
        /* <DEDUP_REMOVED lines=11> */
.L_x_13342:
[----:B------:R-:W-:Y:S05]  /*12fe0*/  BSYNC.RECONVERGENT B0 ;  /* 0x0000000000007941 */ /* 0x000fea0003800200 */
.L_x_13341:
        /* <DEDUP_REMOVED lines=18> */
.L_x_13352:
        /* <DEDUP_REMOVED lines=13> */
.L_x_13354:
[----:B------:R-:W-:Y:S05]  /*131e0*/  BSYNC.RECONVERGENT B2 ;  /* 0x0000000000027941 */ /* 0x000fea0003800200 */
.L_x_13353:
        /* <DEDUP_REMOVED lines=55> */
[----:B------:R-:W-:Y:S02]  /*13560*/  IADD3 R17, PT, PT, R187, -0x695add53, RZ ;  /* 0x96a522adbb117810 */ /* 0x000fe40007ffe0ff */
[----:B------:R-:W-:Y:S02]  /*13570*/  LOP3.LUT R205, R205, R168, R207, 0x96, !PT ;  /* 0x000000a8cdcd7212 */ /* 0x000fe400078e96cf */
[----:B------:R-:W-:Y:S01]  /*13580*/  LOP3.LUT R207, R17, R166, R171, 0x96, !PT ;  /* 0x000000a611cf7212 */ /* 0x000fe200078e96ab */
[----:B------:R-:W-:Y:S01]  /*13590*/  IMAD.MOV.U32 R17, RZ, RZ, R172 ;  /* 0x000000ffff117224 */ /* 0x000fe200078e00ac */
[----:B------:R-:W-:-:S07]  /*135a0*/  MOV R172, R170 ;  /* 0x000000aa00ac7202 */ /* 0x000fce0000000f00 */
.L_x_13351:
[----:B------:R-:W-:Y:S05]  /*135b0*/  BSYNC.RECONVERGENT B1 ;  /* 0x0000000000017941 */ /* 0x000fea0003800200 */
.L_x_13350:
        /* <DEDUP_REMOVED lines=10> */
.L_x_13349:
[----:B------:R-:W-:Y:S05]  /*13660*/  BSYNC.RECONVERGENT B0 ;  /* 0x0000000000007941 */ /* 0x000fea0003800200 */
.L_x_13348:
        /* <DEDUP_REMOVED lines=18> */
.L_x_13359:
        /* <DEDUP_REMOVED lines=13> */
.L_x_13361:
[----:B------:R-:W-:Y:S05]  /*13860*/  BSYNC.RECONVERGENT B2 ;  /* 0x0000000000027941 */ /* 0x000fea0003800200 */
.L_x_13360:
        /* <DEDUP_REMOVED lines=60> */
.L_x_13358:
[----:B------:R-:W-:Y:S05]  /*13c30*/  BSYNC.RECONVERGENT B1 ;  /* 0x0000000000017941 */ /* 0x000fea0003800200 */
.L_x_13357:
        /* <DEDUP_REMOVED lines=11> */
.L_x_13356:
[----:B------:R-:W-:Y:S05]  /*13cf0*/  BSYNC.RECONVERGENT B0 ;  /* 0x0000000000007941 */ /* 0x000fea0003800200 */
.L_x_13355:
        /* <DEDUP_REMOVED lines=18> */
.L_x_13366:
        /* <DEDUP_REMOVED lines=13> */
.L_x_13368:
[----:B------:R-:W-:Y:S05]  /*13ef0*/  BSYNC.RECONVERGENT B2 ;  /* 0x0000000000027941 */ /* 0x000fea0003800200 */
.L_x_13367:
        /* <DEDUP_REMOVED lines=60> */
.L_x_13365:
[----:B------:R-:W-:Y:S05]  /*142c0*/  BSYNC.RECONVERGENT B1 ;  /* 0x0000000000017941 */ /* 0x000fea0003800200 */
.L_x_13364:
        /* <DEDUP_REMOVED lines=10> */
.L_x_13363:
[----:B------:R-:W-:Y:S05]  /*14370*/  BSYNC.RECONVERGENT B0 ;  /* 0x0000000000007941 */ /* 0x000fea0003800200 */
.L_x_13362:
        /* <DEDUP_REMOVED lines=18> */
.L_x_13373:
        /* <DEDUP_REMOVED lines=13> */
.L_x_13375:
[----:B------:R-:W-:Y:S05]  /*14570*/  BSYNC.RECONVERGENT B2 ;  /* 0x0000000000027941 */ /* 0x000fea0003800200 */
.L_x_13374:
        /* <DEDUP_REMOVED lines=25> */
[C---:B------:R-:W-:Y:S02]  /*14710*/  IADD3 R11, PT, PT, R186.reuse, 0x78dde6e4, RZ ;  /* 0x78dde6e4ba0b7810 */ /* 0x040fe40007ffe0ff */
[----:B------:R-:W-:Y:S01]  /*14720*/  LOP3.LUT R173, R173, R176, R169, 0x96, !PT ;  /* 0x000000b0adad7212 */ /* 0x000fe200078e96a9 */
[----:B------:R-:W-:Y:S01]  /*14730*/  VIADD R169, R186, 0x1715609d ;  /* 0x1715609dbaa97836 */ /* 0x000fe20000000000 */
[----:B------:R-:W-:Y:S01]  /*14740*/  LOP3.LUT R11, R11, R178, R175, 0x96, !PT ;  /* 0x000000b20b0b7212 */ /* 0x000fe200078e96af */
[----:B------:R-:W-:Y:S02]  /*14750*/  IMAD.MOV.U32 R170, RZ, RZ, RZ ;  /* 0x000000ffffaa7224 */ /* 0x000fe400078e00ff */
        /* <DEDUP_REMOVED lines=30> */
.L_x_13372:
[----:B------:R-:W-:Y:S05]  /*14940*/  BSYNC.RECONVERGENT B1 ;  /* 0x0000000000017941 */ /* 0x000fea0003800200 */
.L_x_13371:
        /* <DEDUP_REMOVED lines=11> */
.L_x_13370:
[----:B------:R-:W-:Y:S05]  /*14a00*/  BSYNC.RECONVERGENT B0 ;  /* 0x0000000000007941 */ /* 0x000fea0003800200 */
.L_x_13369:
        /* <DEDUP_REMOVED lines=18> */
.L_x_13380:
        /* <DEDUP_REMOVED lines=13> */
.L_x_13382:
[----:B------:R-:W-:Y:S05]  /*14c00*/  BSYNC.RECONVERGENT B2 ;  /* 0x0000000000027941 */ /* 0x000fea0003800200 */
.L_x_13381:
        /* <DEDUP_REMOVED lines=58> */
[----:B------:R-:W-:Y:S01]  /*14fb0*/  MOV R172, R174 ;  /* 0x000000ae00ac7202 */ /* 0x000fe20000000f00 */
[----:B------:R-:W-:-:S07]  /*14fc0*/  IMAD.MOV.U32 R174, RZ, RZ, RZ ;  /* 0x000000ffffae7224 */ /* 0x000fce00078e00ff */
.L_x_13379:
[----:B------:R-:W-:Y:S05]  /*14fd0*/  BSYNC.RECONVERGENT B1 ;  /* 0x0000000000017941 */ /* 0x000fea0003800200 */
.L_x_13378:
        /* <DEDUP_REMOVED lines=10> */
.L_x_13377:
[----:B------:R-:W-:Y:S05]  /*15080*/  BSYNC.RECONVERGENT B0 ;  /* 0x0000000000007941 */ /* 0x000fea0003800200 */
.L_x_13376:
        /* <DEDUP_REMOVED lines=18> */
.L_x_13387:
        /* <DEDUP_REMOVED lines=13> */
.L_x_13389:
[----:B------:R-:W-:Y:S05]  /*15280*/  BSYNC.RECONVERGENT B2 ;  /* 0x0000000000027941 */ /* 0x000fea0003800200 */
.L_x_13388:
        /* <DEDUP_REMOVED lines=17> */
[----:B------:R-:W-:Y:S01]  /*153a0*/  IMAD.MOV.U32 R170, RZ, RZ, R172 ;  /* 0x000000ffffaa7224 */ /* 0x000fe200078e00ac */
        /* <DEDUP_REMOVED lines=34> */
[----:B------:R-:W-:Y:S01]  /*155d0*/  IMAD.MOV.U32 R176, RZ, RZ, RZ ;  /* 0x000000ffffb07224 */ /* 0x000fe200078e00ff */
[----:B------:R-:W-:-:S03]  /*155e0*/  LOP3.LUT R175, R175, R174, R183, 0x96, !PT ;  /* 0x000000aeafaf7212 */ /* 0x000fc600078e96b7 */
[----:B------:R-:W-:Y:S01]  /*155f0*/  IMAD.WIDE.U32 R206, R177, -0x326172a9, RZ ;  /* 0xcd9e8d57b1ce7825 */ /* 0x000fe200078e00ff */
[----:B------:R-:W-:-:S03]  /*15600*/  IADD3 R177, PT, PT, R187, -0x695add53, RZ ;  /* 0x96a522adbbb17810 */ /* 0x000fc60007ffe0ff */
[----:B------:R-:W-:Y:S01]  /*15610*/  IMAD.WIDE.U32 R174, R175, -0x2daee0ad, RZ ;  /* 0xd2511f53afae7825 */ /* 0x000fe200078e00ff */
[----:B------:R-:W-:-:S04]  /*15620*/  LOP3.LUT R205, R205, R182, R207, 0x96, !PT ;  /* 0x000000b6cdcd7212 */ /* 0x000fc800078e96cf */
[----:B------:R-:W-:Y:S02]  /*15630*/  LOP3.LUT R207, R177, R178, R175, 0x96, !PT ;  /* 0x000000b2b1cf7212 */ /* 0x000fe400078e96af */
[----:B------:R-:W-:-:S07]  /*15640*/  MOV R172, R174 ;  /* 0x000000ae00ac7202 */ /* 0x000fce0000000f00 */
.L_x_13386:
[----:B------:R-:W-:Y:S05]  /*15650*/  BSYNC.RECONVERGENT B1 ;  /* 0x0000000000017941 */ /* 0x000fea0003800200 */
.L_x_13385:
        /* <DEDUP_REMOVED lines=11> */
.L_x_13384:
[----:B------:R-:W-:Y:S05]  /*15710*/  BSYNC.RECONVERGENT B0 ;  /* 0x0000000000007941 */ /* 0x000fea0003800200 */
.L_x_13383:
[----:B------:R-:W-:Y:S02]  /*15720*/  F2FP.BF16.F32.PACK_AB R174, RZ, R170 ;  /* 0x000000aaffae723e */ /* 0x000fe400000010ff */
[----:B------:R-:W-:Y:S02]  /*15730*/  PRMT R160, R160, 0x5410, R163 ;  /* 0x00005410a0a07816 */ /* 0x000fe400000000a3 */
[----:B------:R-:W-:Y:S02]  /*15740*/  PRMT R162, R162, 0x5410, R173 ;  /* 0x00005410a2a27816 */ /* 0x000fe400000000ad */
[----:B------:R-:W-:Y:S02]  /*15750*/  PRMT R161, R161, 0x5410, R171 ;  /* 0x00005410a1a17816 */ /* 0x000fe400000000ab */
[----:B------:R-:W-:-:S07]  /*15760*/  PRMT R163, R180, 0x5410, R174 ;  /* 0x00005410b4a37816 */ /* 0x000fce00000000ae */
.L_x_13333:
        /* <DEDUP_REMOVED lines=32> */
.L_x_13391:
[----:B------:R-:W-:Y:S05]  /*15970*/  BSYNC.RECONVERGENT B0 ;  /* 0x0000000000007941 */ /* 0x000fea0003800200 */
.L_x_13390:
[----:B-----5:R1:W5:Y:S04]  /*15980*/  @P1 LDG.E.128 R36, desc[UR6][R174.64] ;  /* 0x00000006ae241981 */ /* 0x020368000c1e1d00 */
[----:B------:R1:W5:Y:S01]  /*15990*/  @P0 LDG.E.128 R32, desc[UR6][R178.64] ;  /* 0x00000006b2200981 */ /* 0x000362000c1e1d00 */
[----:B------:R-:W-:Y:S05]  /*159a0*/  @!P0 BRA `(.L_x_13392) ;  /* 0x0000003400e48947 */ /* 0x000fea0003800000 */
[----:B------:R-:W-:Y:S01]  /*159b0*/  ISETP.GT.AND P2, PT, R181, RZ, PT ;  /* 0x000000ffb500720c */ /* 0x000fe20003f44270 */
[----:B------:R-:W-:-:S12]  /*159c0*/  BSSY.RECONVERGENT B0, `(.L_x_13393) ;  /* 0x000006b000007945 */ /* 0x000fd80003800200 */
[----:B-----5:R-:W-:Y:S01]  /*159d0*/  @!P2 IMAD.U32 R171, R32, 0x10000, RZ ;  /* 0x0001000020aba824 */ /* 0x020fe200078e00ff */
        /* <DEDUP_REMOVED lines=19> */
.L_x_13397:
        /* <DEDUP_REMOVED lines=13> */
.L_x_13399:
[----:B------:R-:W-:Y:S05]  /*15be0*/  BSYNC.RECONVERGENT B2 ;  /* 0x0000000000027941 */ /* 0x000fea0003800200 */
.L_x_13398:
[----:B------:R-:W-:Y:S01]  /*15bf0*/  IMAD.WIDE.U32 R162, R26, -0x326172a9, RZ ;  /* 0xcd9e8d571aa27825 */ /* 0x000fe200078e00ff */
[----:B------:R-:W-:Y:S02]  /*15c00*/  LOP3.LUT R176, R25, R161, R187, 0x96, !PT ;  /* 0x000000a119b07212 */ /* 0x000fe400078e96bb */
[----:B------:R-:W-:Y:S01]  /*15c10*/  IADD3 R21, PT, PT, R186, -0x61c88647, RZ ;  /* 0x9e3779b9ba157810 */ /* 0x000fe20007ffe0ff */
[----:B------:R-:W-:Y:S01]  /*15c20*/  VIADD R161, R187, 0xbb67ae85 ;  /* 0xbb67ae85bba17836 */ /* 0x000fe20000000000 */
[----:B-1----:R-:W-:Y:S01]  /*15c30*/  LOP3.LUT R174, R27, R163, R186, 0x96, !PT ;  /* 0x000000a31bae7212 */ /* 0x002fe200078e96ba */
        /* <DEDUP_REMOVED lines=55> */
.L_x_13396:
[----:B------:R-:W-:Y:S05]  /*15fb0*/  BSYNC.RECONVERGENT B1 ;  /* 0x0000000000017941 */ /* 0x000fea0003800200 */
.L_x_13395:
        /* <DEDUP_REMOVED lines=11> */
.L_x_13394:
[----:B------:R-:W-:Y:S05]  /*16070*/  BSYNC.RECONVERGENT B0 ;  /* 0x0000000000007941 */ /* 0x000fea0003800200 */
.L_x_13393:
        /* <DEDUP_REMOVED lines=23> */
.L_x_13404:
        /* <DEDUP_REMOVED lines=13> */
.L_x_13406:
[----:B------:R-:W-:Y:S05]  /*162c0*/  BSYNC.RECONVERGENT B2 ;  /* 0x0000000000027941 */ /* 0x000fea0003800200 */
.L_x_13405:
[----:B------:R-:W-:Y:S01]  /*162d0*/  IMAD.WIDE.U32 R172, R26, -0x326172a9, RZ ;  /* 0xcd9e8d571aac7825 */ /* 0x000fe200078e00ff */
[----:B------:R-:W-:Y:S02]  /*162e0*/  LOP3.LUT R176, R25, R163, R187, 0x96, !PT ;  /* 0x000000a319b07212 */ /* 0x000fe400078e96bb */
[----:B------:R-:W-:Y:S01]  /*162f0*/  IADD3 R161, PT, PT, R187, -0x4498517b, RZ ;  /* 0xbb67ae85bba17810 */ /* 0x000fe20007ffe0ff */
[----:B------:R-:W-:Y:S01]  /*16300*/  VIADD R19, R186, 0x9e3779b9 ;  /* 0x9e3779b9ba137836 */ /* 0x000fe20000000000 */
[----:B-1----:R-:W-:Y:S01]  /*16310*/  LOP3.LUT R174, R27, R173, R186, 0x96, !PT ;  /* 0x000000ad1bae7212 */ /* 0x002fe200078e96ba */
        /* <DEDUP_REMOVED lines=55> */
.L_x_13403:
[----:B------:R-:W-:Y:S05]  /*16690*/  BSYNC.RECONVERGENT B1 ;  /* 0x0000000000017941 */ /* 0x000fea0003800200 */
.L_x_13402:
        /* <DEDUP_REMOVED lines=13> */
.L_x_13401:
[----:B------:R-:W-:Y:S05]  /*16770*/  BSYNC.RECONVERGENT B0 ;  /* 0x0000000000007941 */ /* 0x000fea0003800200 */
.L_x_13400:
        /* <DEDUP_REMOVED lines=22> */
.L_x_13411:
        /* <DEDUP_REMOVED lines=13> */
.L_x_13413:
[----:B------:R-:W-:Y:S05]  /*169b0*/  BSYNC.RECONVERGENT B2 ;  /* 0x0000000000027941 */ /* 0x000fea0003800200 */
.L_x_13412:
        /* <DEDUP_REMOVED lines=55> */
[----:B------:R-:W-:-:S03]  /*16d30*/  IMAD.WIDE.U32 R160, R160, -0x2daee0ad, RZ ;  /* 0xd2511f53a0a07825 */ /* 0x000fc600078e00ff */
[----:B------:R-:W-:Y:S01]  /*16d40*/  MOV R176, R160 ;  /* 0x000000a000b07202 */ /* 0x000fe20000000f00 */
[----:B------:R-:W-:Y:S01]  /*16d50*/  HFMA2 R160, -RZ, RZ, 0, 0 ;  /* 0x00000000ffa07431 */ /* 0x000fe200000001ff */
[----:B------:R-:W-:Y:S01]  /*16d60*/  LOP3.LUT R207, R17, R174, R161, 0x96, !PT ;  /* 0x000000ae11cf7212 */ /* 0x000fe200078e96a1 */
[----:B------:R-:W-:-:S07]  /*16d70*/  IMAD.MOV.U32 R17, RZ, RZ, R162 ;  /* 0x000000ffff117224 */ /* 0x000fce00078e00a2 */
.L_x_13410:
[----:B------:R-:W-:Y:S05]  /*16d80*/  BSYNC.RECONVERGENT B1 ;  /* 0x0000000000017941 */ /* 0x000fea0003800200 */
.L_x_13409:
        /* <DEDUP_REMOVED lines=11> */
.L_x_13408:
[----:B------:R-:W-:Y:S05]  /*16e40*/  BSYNC.RECONVERGENT B0 ;  /* 0x0000000000007941 */ /* 0x000fea0003800200 */
.L_x_13407:
        /* <DEDUP_REMOVED lines=23> */
.L_x_13418:
        /* <DEDUP_REMOVED lines=13> */
.L_x_13420:
[----:B------:R-:W-:Y:S05]  /*17090*/  BSYNC.RECONVERGENT B2 ;  /* 0x0000000000027941 */ /* 0x000fea0003800200 */
.L_x_13419:
        /* <DEDUP_REMOVED lines=60> */
.L_x_13417:
[----:B------:R-:W-:Y:S05]  /*17460*/  BSYNC.RECONVERGENT B1 ;  /* 0x0000000000017941 */ /* 0x000fea0003800200 */
.L_x_13416:
        /* <DEDUP_REMOVED lines=13> */
.L_x_13415:
[----:B------:R-:W-:Y:S05]  /*17540*/  BSYNC.RECONVERGENT B0 ;  /* 0x0000000000007941 */ /* 0x000fea0003800200 */
.L_x_13414:
        /* <DEDUP_REMOVED lines=22> */
.L_x_13425:
        /* <DEDUP_REMOVED lines=13> */
.L_x_13427:
[----:B------:R-:W-:Y:S05]  /*17780*/  BSYNC.RECONVERGENT B2 ;  /* 0x0000000000027941 */ /* 0x000fea0003800200 */
.L_x_13426:
        /* <DEDUP_REMOVED lines=60> */
.L_x_13424:
[----:B------:R-:W-:Y:S05]  /*17b50*/  BSYNC.RECONVERGENT B1 ;  /* 0x0000000000017941 */ /* 0x000fea0003800200 */
.L_x_13423:
        /* <DEDUP_REMOVED lines=11> */
.L_x_13422:
[----:B------:R-:W-:Y:S05]  /*17c10*/  BSYNC.RECONVERGENT B0 ;  /* 0x0000000000007941 */ /* 0x000fea0003800200 */
.L_x_13421:
        /* <DEDUP_REMOVED lines=23> */
.L_x_13432:
        /* <DEDUP_REMOVED lines=13> */
.L_x_13434:
[----:B------:R-:W-:Y:S05]  /*17e60*/  BSYNC.RECONVERGENT B2 ;  /* 0x0000000000027941 */ /* 0x000fea0003800200 */
.L_x_13433:
        /* <DEDUP_REMOVED lines=56> */
[----:B------:R-:W-:Y:S01]  /*181f0*/  LOP3.LUT R205, R205, R176, R207, 0x96, !PT ;  /* 0x000000b0cdcd7212 */ /* 0x000fe200078e96cf */
[----:B------:R-:W-:Y:S01]  /*18200*/  IMAD.MOV.U32 R196, RZ, RZ, R162 ;  /* 0x000000ffffc47224 */ /* 0x000fe200078e00a2 */
[----:B------:R-:W-:Y:S02]  /*18210*/  LOP3.LUT R207, R11, R160, R163, 0x96, !PT ;  /* 0x000000a00bcf7212 */ /* 0x000fe400078e96a3 */
[----:B------:R-:W-:-:S07]  /*18220*/  MOV R11, R182 ;  /* 0x000000b6000b7202 */ /* 0x000fce0000000f00 */
.L_x_13431:
[----:B------:R-:W-:Y:S05]  /*18230*/  BSYNC.RECONVERGENT B1 ;  /* 0x0000000000017941 */ /* 0x000fea0003800200 */
.L_x_13430:
        /* <DEDUP_REMOVED lines=13> */
.L_x_13429:
[----:B------:R-:W-:Y:S05]  /*18310*/  BSYNC.RECONVERGENT B0 ;  /* 0x0000000000007941 */ /* 0x000fea0003800200 */
.L_x_13428:
        /* <DEDUP_REMOVED lines=22> */
.L_x_13439:
        /* <DEDUP_REMOVED lines=13> */
.L_x_13441:
[----:B------:R-:W-:Y:S05]  /*18550*/  BSYNC.RECONVERGENT B2 ;  /* 0x0000000000027941 */ /* 0x000fea0003800200 */
.L_x_13440:
        /* <DEDUP_REMOVED lines=60> */
.L_x_13438:
[----:B------:R-:W-:Y:S05]  /*18920*/  BSYNC.RECONVERGENT B1 ;  /* 0x0000000000017941 */ /* 0x000fea0003800200 */
.L_x_13437:
        /* <DEDUP_REMOVED lines=11> */
.L_x_13436:
[----:B------:R-:W-:Y:S05]  /*189e0*/  BSYNC.RECONVERGENT B0 ;  /* 0x0000000000007941 */ /* 0x000fea0003800200 */
.L_x_13435:
        /* <DEDUP_REMOVED lines=23> */
.L_x_13446:
        /* <DEDUP_REMOVED lines=13> */
.L_x_13448:
[----:B------:R-:W-:Y:S05]  /*18c30*/  BSYNC.RECONVERGENT B2 ;  /* 0x0000000000027941 */ /* 0x000fea0003800200 */
.L_x_13447:
        /* <DEDUP_REMOVED lines=58> */
[----:B------:R-:W-:-:S07]  /*18fe0*/  IMAD.MOV.U32 R161, RZ, RZ, R201 ;  /* 0x000000ffffa17224 */ /* 0x000fce00078e00c9 */
.L_x_13445:
[----:B------:R-:W-:Y:S05]  /*18ff0*/  BSYNC.RECONVERGENT B1 ;  /* 0x0000000000017941 */ /* 0x000fea0003800200 */
.L_x_13444:
        /* <DEDUP_REMOVED lines=13> */
.L_x_13443:
[----:B------:R-:W-:Y:S05]  /*190d0*/  BSYNC.RECONVERGENT B0 ;  /* 0x0000000000007941 */ /* 0x000fea0003800200 */
.L_x_13442:
[----:B------:R-:W-:Y:S02]  /*190e0*/  F2FP.BF16.F32.PACK_AB R163, RZ, R178 ;  /* 0x000000b2ffa3723e */ /* 0x000fe400000010ff */
[----:B------:R-:W-:Y:S02]  /*190f0*/  PRMT R162, R195, 0x5410, R198 ;  /* 0x00005410c3a27816 */ /* 0x000fe400000000c6 */
[----:B------:R-:W-:Y:S02]  /*19100*/  PRMT R161, R192, 0x5410, R193 ;  /* 0x00005410c0a17816 */ /* 0x000fe400000000c1 */
[----:B------:R-:W-:Y:S02]  /*19110*/  PRMT R160, R180, 0x5410, R190 ;  /* 0x00005410b4a07816 */ /* 0x000fe400000000be */
[----:B------:R-:W-:Y:S01]  /*19120*/  PRMT R163, R199, 0x5410, R163 ;  /* 0x00005410c7a37816 */ /* 0x000fe200000000a3 */
[----:B------:R-:W-:Y:S06]  /*19130*/  BRA `(.L_x_13449) ;  /* 0x00000034002c7947 */ /* 0x000fec0003800000 */
.L_x_13392:
        /* <DEDUP_REMOVED lines=21> */
.L_x_13454:
        /* <DEDUP_REMOVED lines=13> */
.L_x_13456:
[----:B------:R-:W-:Y:S05]  /*19360*/  BSYNC.RECONVERGENT B2 ;  /* 0x0000000000027941 */ /* 0x000fea0003800200 */
.L_x_13455:
        /* <DEDUP_REMOVED lines=59> */
.L_x_13453:
[----:B------:R-:W-:Y:S05]  /*19720*/  BSYNC.RECONVERGENT B1 ;  /* 0x0000000000017941 */ /* 0x000fea0003800200 */
.L_x_13452:
        /* <DEDUP_REMOVED lines=10> */
.L_x_13451:
[----:B------:R-:W-:Y:S05]  /*197d0*/  BSYNC.RECONVERGENT B0 ;  /* 0x0000000000007941 */ /* 0x000fea0003800200 */
.L_x_13450:
        /* <DEDUP_REMOVED lines=18> */
.L_x_13461:
        /* <DEDUP_REMOVED lines=13> */
.L_x_13463:
[----:B------:R-:W-:Y:S05]  /*199d0*/  BSYNC.RECONVERGENT B2 ;  /* 0x0000000000027941 */ /* 0x000fea0003800200 */
.L_x_13462:
        /* <DEDUP_REMOVED lines=57> */
[----:B------:R-:W-:Y:S02]  /*19d70*/  LOP3.LUT R207, R19, R160, R173, 0x96, !PT ;  /* 0x000000a013cf7212 */ /* 0x000fe400078e96ad */
[----:B------:R-:W-:Y:S01]  /*19d80*/  MOV R19, R196 ;  /* 0x000000c400137202 */ /* 0x000fe20000000f00 */
[----:B------:R-:W-:-:S07]  /*19d90*/  IMAD.MOV.U32 R196, RZ, RZ, R172 ;  /* 0x000000ffffc47224 */ /* 0x000fce00078e00ac */
.L_x_13460:
[----:B------:R-:W-:Y:S05]  /*19da0*/  BSYNC.RECONVERGENT B1 ;  /* 0x0000000000017941 */ /* 0x000fea0003800200 */
.L_x_13459:
        /* <DEDUP_REMOVED lines=11> */
.L_x_13458:
[----:B------:R-:W-:Y:S05]  /*19e60*/  BSYNC.RECONVERGENT B0 ;  /* 0x0000000000007941 */ /* 0x000fea0003800200 */
.L_x_13457:
        /* <DEDUP_REMOVED lines=18> */
.L_x_13468:
        /* <DEDUP_REMOVED lines=13> */
.L_x_13470:
[----:B------:R-:W-:Y:S05]  /*1a060*/  BSYNC.RECONVERGENT B2 ;  /* 0x0000000000027941 */ /* 0x000fea0003800200 */
.L_x_13469:
[----:B-1----:R-:W-:Y:S01]  /*1a070*/  IMAD.WIDE.U32 R174, R26, -0x326172a9, RZ ;  /* 0xcd9e8d571aae7825 */ /* 0x002fe200078e00ff */
        /* <DEDUP_REMOVED lines=55> */
[----:B------:R-:W-:Y:S02]  /*1a3f0*/  LOP3.LUT R207, R17, R162, R161, 0x96, !PT ;  /* 0x000000a211cf7212 */ /* 0x000fe400078e96a1 */
[----:B------:R-:W-:Y:S01]  /*1a400*/  MOV R17, R196 ;  /* 0x000000c400117202 */ /* 0x000fe20000000f00 */
[----:B------:R-:W-:Y:S02]  /*1a410*/  IMAD.MOV.U32 R196, RZ, RZ, R160 ;  /* 0x000000ffffc47224 */ /* 0x000fe400078e00a0 */
[----:B------:R-:W-:-:S07]  /*1a420*/  HFMA2 R160, -RZ, RZ, 0, 0 ;  /* 0x00000000ffa07431 */ /* 0x000fce00000001ff */
.L_x_13467:
[----:B------:R-:W-:Y:S05]  /*1a430*/  BSYNC.RECONVERGENT B1 ;  /* 0x0000000000017941 */ /* 0x000fea0003800200 */
.L_x_13466:
        /* <DEDUP_REMOVED lines=10> */
.L_x_13465:
[----:B------:R-:W-:Y:S05]  /*1a4e0*/  BSYNC.RECONVERGENT B0 ;  /* 0x0000000000007941 */ /* 0x000fea0003800200 */
.L_x_13464:
        /* <DEDUP_REMOVED lines=18> */
.L_x_13475:
        /* <DEDUP_REMOVED lines=13> */
.L_x_13477:
[----:B------:R-:W-:Y:S05]  /*1a6e0*/  BSYNC.RECONVERGENT B2 ;  /* 0x0000000000027941 */ /* 0x000fea0003800200 */
.L_x_13476:
        /* <DEDUP_REMOVED lines=60> */
.L_x_13474:
[----:B------:R-:W-:Y:S05]  /*1aab0*/  BSYNC.RECONVERGENT B1 ;  /* 0x0000000000017941 */ /* 0x000fea0003800200 */
.L_x_13473:
        /* <DEDUP_REMOVED lines=11> */
.L_x_13472:
[----:B------:R-:W-:Y:S05]  /*1ab70*/  BSYNC.RECONVERGENT B0 ;  /* 0x0000000000007941 */ /* 0x000fea0003800200 */
.L_x_13471:
        /* <DEDUP_REMOVED lines=18> */
.L_x_13482:
        /* <DEDUP_REMOVED lines=13> */
.L_x_13484:
[----:B------:R-:W-:Y:S05]  /*1ad70*/  BSYNC.RECONVERGENT B2 ;  /* 0x0000000000027941 */ /* 0x000fea0003800200 */
.L_x_13483:
        /* <DEDUP_REMOVED lines=60> */
.L_x_13481:
[----:B------:R-:W-:Y:S05]  /*1b140*/  BSYNC.RECONVERGENT B1 ;  /* 0x0000000000017941 */ /* 0x000fea0003800200 */
.L_x_13480:
        /* <DEDUP_REMOVED lines=10> */
.L_x_13479:
[----:B------:R-:W-:Y:S05]  /*1b1f0*/  BSYNC.RECONVERGENT B0 ;  /* 0x0000000000007941 */ /* 0x000fea0003800200 */
.L_x_13478:
        /* <DEDUP_REMOVED lines=18> */
.L_x_13489:
        /* <DEDUP_REMOVED lines=13> */
.L_x_13491:
[----:B------:R-:W-:Y:S05]  /*1b3f0*/  BSYNC.RECONVERGENT B2 ;  /* 0x0000000000027941 */ /* 0x000fea0003800200 */
.L_x_13490:
        /* <DEDUP_REMOVED lines=39> */
[----:B------:R-:W-:Y:S01]  /*1b670*/  VIADD R11, R186, 0xb54cda56 ;  /* 0xb54cda56ba0b7836 */ /* 0x000fe20000000000 */
[----:B------:R-:W-:Y:S01]  /*1b680*/  IADD3 R163, PT, PT, R187, -0x24c28bd8, RZ ;  /* 0xdb3d7428bba37810 */ /* 0x000fe20007ffe0ff */
[----:B------:R-:W-:-:S03]  /*1b690*/  IMAD.WIDE.U32 R178, R178, -0x326172a9, RZ ;  /* 0xcd9e8d57b2b27825 */ /* 0x000fc600078e00ff */
[----:B------:R-:W-:Y:S02]  /*1b6a0*/  LOP3.LUT R11, R11, R160, R177, 0x96, !PT ;  /* 0x000000a00b0b7212 */ /* 0x000fe400078e96b1 */
[----:B------:R-:W-:-:S03]  /*1b6b0*/  LOP3.LUT R161, R161, R176, R179, 0x96, !PT ;  /* 0x000000b0a1a17212 */ /* 0x000fc600078e96b3 */
[----:B------:R-:W-:-:S04]  /*1b6c0*/  IMAD.WIDE.U32 R182, R11, -0x2daee0ad, RZ ;  /* 0xd2511f530bb67825 */ /* 0x000fc800078e00ff */
[----:B------:R-:W-:Y:S02]  /*1b6d0*/  VIADD R11, R187, 0x1fd5c5a3 ;  /* 0x1fd5c5a3bb0b7836 */ /* 0x000fe40000000000 */
[----:B------:R-:W-:-:S03]  /*1b6e0*/  IMAD.WIDE.U32 R160, R161, -0x2daee0ad, RZ ;  /* 0xd2511f53a1a07825 */ /* 0x000fc600078e00ff */
[----:B------:R-:W-:Y:S02]  /*1b6f0*/  LOP3.LUT R11, R11, R162, R183, 0x96, !PT ;  /* 0x000000a20b0b7212 */ /* 0x000fe400078e96b7 */
[----:B------:R-:W-:Y:S01]  /*1b700*/  LOP3.LUT R163, R163, R182, R161, 0x96, !PT ;  /* 0x000000b6a3a37212 */ /* 0x000fe200078e96a1 */
[----:B------:R-:W-:Y:S02]  /*1b710*/  HFMA2 R161, -RZ, RZ, 0, 0 ;  /* 0x00000000ffa17431 */ /* 0x000fe400000001ff */
[----:B------:R-:W-:-:S04]  /*1b720*/  IMAD.WIDE.U32 R176, R11, -0x326172a9, RZ ;  /* 0xcd9e8d570bb07825 */ /* 0x000fc800078e00ff */
        /* <DEDUP_REMOVED lines=9> */
.L_x_13488:
[----:B------:R-:W-:Y:S05]  /*1b7c0*/  BSYNC.RECONVERGENT B1 ;  /* 0x0000000000017941 */ /* 0x000fea0003800200 */
.L_x_13487:
        /* <DEDUP_REMOVED lines=11> */
.L_x_13486:
[----:B------:R-:W-:Y:S05]  /*1b880*/  BSYNC.RECONVERGENT B0 ;  /* 0x0000000000007941 */ /* 0x000fea0003800200 */
.L_x_13485:
        /* <DEDUP_REMOVED lines=18> */
.L_x_13496:
        /* <DEDUP_REMOVED lines=13> */
.L_x_13498:
[----:B------:R-:W-:Y:S05]  /*1ba80*/  BSYNC.RECONVERGENT B2 ;  /* 0x0000000000027941 */ /* 0x000fea0003800200 */
.L_x_13497:
        /* <DEDUP_REMOVED lines=60> */
.L_x_13495:
[----:B------:R-:W-:Y:S05]  /*1be50*/  BSYNC.RECONVERGENT B1 ;  /* 0x0000000000017941 */ /* 0x000fea0003800200 */
.L_x_13494:
        /* <DEDUP_REMOVED lines=10> */
.L_x_13493:
[----:B------:R-:W-:Y:S05]  /*1bf00*/  BSYNC.RECONVERGENT B0 ;  /* 0x0000000000007941 */ /* 0x000fea0003800200 */
.L_x_13492:
        /* <DEDUP_REMOVED lines=18> */
.L_x_13503:
        /* <DEDUP_REMOVED lines=13> */
.L_x_13505:
[----:B------:R-:W-:Y:S05]  /*1c100*/  BSYNC.RECONVERGENT B2 ;  /* 0x0000000000027941 */ /* 0x000fea0003800200 */
.L_x_13504:
[----:B------:R-:W-:Y:S01]  /*1c110*/  IMAD.WIDE.U32 R182, R26, -0x326172a9, RZ ;  /* 0xcd9e8d571ab67825 */ /* 0x000fe200078e00ff */
[----:B------:R-:W-:-:S03]  /*1c120*/  LOP3.LUT R160, R25, R179, R187, 0x96, !PT ;  /* 0x000000b319a07212 */ /* 0x000fc600078e96bb */
[----:B------:R-:W-:Y:S01]  /*1c130*/  HFMA2 R200, -RZ, RZ, 0, 0 ;  /* 0x00000000ffc87431 */ /* 0x000fe200000001ff */
        /* <DEDUP_REMOVED lines=57> */
.L_x_13502:
[----:B------:R-:W-:Y:S05]  /*1c4d0*/  BSYNC.RECONVERGENT B1 ;  /* 0x0000000000017941 */ /* 0x000fea0003800200 */
.L_x_13501:
        /* <DEDUP_REMOVED lines=11> */
.L_x_13500:
[----:B------:R-:W-:Y:S05]  /*1c590*/  BSYNC.RECONVERGENT B0 ;  /* 0x0000000000007941 */ /* 0x000fea0003800200 */
.L_x_13499:
[----:B------:R-:W-:Y:S02]  /*1c5a0*/  F2FP.BF16.F32.PACK_AB R163, RZ, R178 ;  /* 0x000000b2ffa3723e */ /* 0x000fe400000010ff */
[----:B------:R-:W-:Y:S02]  /*1c5b0*/  PRMT R162, R195, 0x5410, R197 ;  /* 0x00005410c3a27816 */ /* 0x000fe400000000c5 */
[----:B------:R-:W-:Y:S02]  /*1c5c0*/  PRMT R161, R192, 0x5410, R193 ;  /* 0x00005410c0a17816 */ /* 0x000fe400000000c1 */
[----:B------:R-:W-:Y:S02]  /*1c5d0*/  PRMT R160, R180, 0x5410, R190 ;  /* 0x00005410b4a07816 */ /* 0x000fe400000000be */
[----:B------:R-:W-:-:S07]  /*1c5e0*/  PRMT R163, R198, 0x5410, R163 ;  /* 0x00005410c6a37816 */ /* 0x000fce00000000a3 */
.L_x_13449:
[C---:B------:R-:W-:Y:S01]  /*1c5f0*/  VIADD R193, R191.reuse, 0x60 ;  /* 0x00000060bfc17836 */ /* 0x040fe20000000000 */
[----:B------:R-:W0:Y:S01]  /*1c600*/  @P1 LDC.64 R182, c[0x0][0x390] ;  /* 0x0000e400ffb61b82 */ /* 0x000e220000000a00 */
[----:B------:R-:W-:Y:S01]  /*1c610*/  VIADD R180, R191, 0x80 ;  /* 0x00000080bfb47836 */ /* 0x000fe20000000000 */
[----:B------:R-:W-:Y:S01]  /*1c620*/  IADD3 R179, PT, PT, R194, 0x80, RZ ;  /* 0x00000080c2b37810 */ /* 0x000fe20007ffe0ff */
[----:B------:R-:W-:Y:S01]  /*1c630*/  IMAD.WIDE.U32 R190, R193, 0x10, R184 ;  /* 0x00000010c1be7825 */ /* 0x000fe200078e00b8 */
[----:B------:R-:W-:Y:S04]  /*1c640*/  BSSY.RECONVERGENT B0, `(.L_x_13506) ;  /* 0x000001b000007945 */ /* 0x000fe80003800200 */
        /* <DEDUP_REMOVED lines=26> */
.L_x_13507:
[----:B------:R-:W-:Y:S05]  /*1c7f0*/  BSYNC.RECONVERGENT B0 ;  /* 0x0000000000007941 */ /* 0x000fea0003800200 */
.L_x_13506:
[----:B-----5:R1:W5:Y:S04]  /*1c800*/  @P1 LDG.E.128 R36, desc[UR6][R182.64] ;  /* 0x00000006b6241981 */ /* 0x020368000c1e1d00 */
[----:B------:R1:W5:Y:S01]  /*1c810*/  @P0 LDG.E.128 R32, desc[UR6][R188.64] ;  /* 0x00000006bc200981 */ /* 0x000362000c1e1d00 */
[----:B------:R-:W-:Y:S05]  /*1c820*/  @!P0 BRA `(.L_x_13508) ;  /* 0x0000003400f08947 */ /* 0x000fea0003800000 */
[----:B------:R-:W-:Y:S01]  /*1c830*/  ISETP.GT.AND P0, PT, R181, RZ, PT ;  /* 0x000000ffb500720c */ /* 0x000fe20003f04270 */
[----:B------:R-:W-:-:S12]  /*1c840*/  BSSY.RECONVERGENT B0, `(.L_x_13509) ;  /* 0x000006a000007945 */ /* 0x000fd80003800200 */
[----:B-----5:R-:W-:Y:S01]  /*1c850*/  @!P0 SHF.L.U32 R190, R32, 0x10, RZ ;  /* 0x0000001020be8819 */ /* 0x020fe200000006ff */
[----:B0-----:R-:W-:Y:S01]  /*1c860*/  @!P0 IMAD.MOV.U32 R192, RZ, RZ, R196 ;  /* 0x000000ffffc08224 */ /* 0x001fe200078e00c4 */
        /* <DEDUP_REMOVED lines=18> */
.L_x_13513:
        /* <DEDUP_REMOVED lines=13> */
.L_x_13515:
[----:B------:R-:W-:Y:S05]  /*1ca60*/  BSYNC.RECONVERGENT B2 ;  /* 0x0000000000027941 */ /* 0x000fea0003800200 */
.L_x_13514:
        /* <DEDUP_REMOVED lines=53> */
[----:B------:R-:W-:-:S04]  /*1cdc0*/  IMAD.WIDE.U32 R206, R161, -0x326172a9, RZ ;  /* 0xcd9e8d57a1ce7825 */ /* 0x000fc800078e00ff */
[----:B------:R-:W-:Y:S01]  /*1cdd0*/  IMAD.WIDE.U32 R192, R21, -0x2daee0ad, RZ ;  /* 0xd2511f5315c07825 */ /* 0x000fe200078e00ff */
[----:B------:R-:W-:Y:S02]  /*1cde0*/  IADD3 R21, PT, PT, R187, -0x695add53, RZ ;  /* 0x96a522adbb157810 */ /* 0x000fe40007ffe0ff */
[----:B------:R-:W-:Y:S02]  /*1cdf0*/  LOP3.LUT R205, R205, R188, R207, 0x96, !PT ;  /* 0x000000bccdcd7212 */ /* 0x000fe400078e96cf */
[----:B------:R-:W-:Y:S01]  /*1ce00*/  LOP3.LUT R207, R21, R182, R193, 0x96, !PT ;  /* 0x000000b615cf7212 */ /* 0x000fe200078e96c1 */
[----:B------:R-:W-:-:S07]  /*1ce10*/  IMAD.MOV.U32 R21, RZ, RZ, R196 ;  /* 0x000000ffff157224 */ /* 0x000fce00078e00c4 */
.L_x_13512:
[----:B------:R-:W-:Y:S05]  /*1ce20*/  BSYNC.RECONVERGENT B1 ;  /* 0x0000000000017941 */ /* 0x000fea0003800200 */
.L_x_13511:
        /* <DEDUP_REMOVED lines=11> */
.L_x_13510:
[----:B------:R-:W-:Y:S05]  /*1cee0*/  BSYNC.RECONVERGENT B0 ;  /* 0x0000000000007941 */ /* 0x000fea0003800200 */
.L_x_13509:
        /* <DEDUP_REMOVED lines=23> */
.L_x_13520:
        /* <DEDUP_REMOVED lines=13> */
.L_x_13522:
[----:B------:R-:W-:Y:S05]  /*1d130*/  BSYNC.RECONVERGENT B2 ;  /* 0x0000000000027941 */ /* 0x000fea0003800200 */
.L_x_13521:
        /* <DEDUP_REMOVED lines=60> */
.L_x_13519:
[----:B------:R-:W-:Y:S05]  /*1d500*/  BSYNC.RECONVERGENT B1 ;  /* 0x0000000000017941 */ /* 0x000fea0003800200 */
.L_x_13518:
        /* <DEDUP_REMOVED lines=13> */
.L_x_13517:
[----:B------:R-:W-:Y:S05]  /*1d5e0*/  BSYNC.RECONVERGENT B0 ;  /* 0x0000000000007941 */ /* 0x000fea0003800200 */
.L_x_13516:
        /* <DEDUP_REMOVED lines=22> */
.L_x_13527:
        /* <DEDUP_REMOVED lines=13> */
.L_x_13529:
[----:B------:R-:W-:Y:S05]  /*1d820*/  BSYNC.RECONVERGENT B2 ;  /* 0x0000000000027941 */ /* 0x000fea0003800200 */
.L_x_13528:
        /* <DEDUP_REMOVED lines=60> */
.L_x_13526:
[----:B------:R-:W-:Y:S05]  /*1dbf0*/  BSYNC.RECONVERGENT B1 ;  /* 0x0000000000017941 */ /* 0x000fea0003800200 */
.L_x_13525:
        /* <DEDUP_REMOVED lines=11> */
.L_x_13524:
[----:B------:R-:W-:Y:S05]  /*1dcb0*/  BSYNC.RECONVERGENT B0 ;  /* 0x0000000000007941 */ /* 0x000fea0003800200 */
.L_x_13523:
        /* <DEDUP_REMOVED lines=23> */
.L_x_13534:
        /* <DEDUP_REMOVED lines=13> */
.L_x_13536:
[----:B------:R-:W-:Y:S05]  /*1df00*/  BSYNC.RECONVERGENT B2 ;  /* 0x0000000000027941 */ /* 0x000fea0003800200 */
.L_x_13535:
        /* <DEDUP_REMOVED lines=60> */
.L_x_13533:
[----:B------:R-:W-:Y:S05]  /*1e2d0*/  BSYNC.RECONVERGENT B1 ;  /* 0x0000000000017941 */ /* 0x000fea0003800200 */
.L_x_13532:
        /* <DEDUP_REMOVED lines=13> */
.L_x_13531:
[----:B------:R-:W-:Y:S05]  /*1e3b0*/  BSYNC.RECONVERGENT B0 ;  /* 0x0000000000007941 */ /* 0x000fea0003800200 */
.L_x_13530:
        /* <DEDUP_REMOVED lines=22> */
.L_x_13541:
        /* <DEDUP_REMOVED lines=13> */
.L_x_13543:
[----:B------:R-:W-:Y:S05]  /*1e5f0*/  BSYNC.RECONVERGENT B2 ;  /* 0x0000000000027941 */ /* 0x000fea0003800200 */
.L_x_13542:
        /* <DEDUP_REMOVED lines=55> */
[----:B------:R-:W-:-:S03]  /*1e970*/  IMAD.WIDE.U32 R160, R160, -0x2daee0ad, RZ ;  /* 0xd2511f53a0a07825 */ /* 0x000fc600078e00ff */
[----:B------:R-:W-:Y:S01]  /*1e980*/  MOV R200, R160 ;  /* 0x000000a000c87202 */ /* 0x000fe20000000f00 */
[----:B------:R-:W-:Y:S01]  /*1e990*/  HFMA2 R160, -RZ, RZ, 0, 0 ;  /* 0x00000000ffa07431 */ /* 0x000fe200000001ff */
[----:B------:R-:W-:Y:S01]  /*1e9a0*/  LOP3.LUT R207, R13, R162, R161, 0x96, !PT ;  /* 0x000000a20dcf7212 */ /* 0x000fe200078e96a1 */
[----:B------:R-:W-:-:S07]  /*1e9b0*/  IMAD.MOV.U32 R13, RZ, RZ, R181 ;  /* 0x000000ffff0d7224 */ /* 0x000fce00078e00b5 */
.L_x_13540:
[----:B------:R-:W-:Y:S05]  /*1e9c0*/  BSYNC.RECONVERGENT B1 ;  /* 0x0000000000017941 */ /* 0x000fea0003800200 */
.L_x_13539:
        /* <DEDUP_REMOVED lines=11> */
.L_x_13538:
[----:B------:R-:W-:Y:S05]  /*1ea80*/  BSYNC.RECONVERGENT B0 ;  /* 0x0000000000007941 */ /* 0x000fea0003800200 */
.L_x_13537:
        /* <DEDUP_REMOVED lines=23> */
.L_x_13548:
        /* <DEDUP_REMOVED lines=13> */
.L_x_13550:
[----:B------:R-:W-:Y:S05]  /*1ecd0*/  BSYNC.RECONVERGENT B2 ;  /* 0x0000000000027941 */ /* 0x000fea0003800200 */
.L_x_13549:
        /* <DEDUP_REMOVED lines=61> */
.L_x_13547:
[----:B------:R-:W-:Y:S05]  /*1f0b0*/  BSYNC.RECONVERGENT B1 ;  /* 0x0000000000017941 */ /* 0x000fea0003800200 */
.L_x_13546:
        /* <DEDUP_REMOVED lines=13> */
.L_x_13545:
[----:B------:R-:W-:Y:S05]  /*1f190*/  BSYNC.RECONVERGENT B0 ;  /* 0x0000000000007941 */ /* 0x000fea0003800200 */
.L_x_13544:
        /* <DEDUP_REMOVED lines=22> */
.L_x_13555:
        /* <DEDUP_REMOVED lines=13> */
.L_x_13557:
[----:B------:R-:W-:Y:S05]  /*1f3d0*/  BSYNC.RECONVERGENT B2 ;  /* 0x0000000000027941 */ /* 0x000fea0003800200 */
.L_x_13556:
[----:B------:R-:W-:Y:S01]  /*1f3e0*/  IMAD.WIDE.U32 R160, R26, -0x326172a9, RZ ;  /* 0xcd9e8d571aa07825 */ /* 0x000fe200078e00ff */
[----:B------:R-:W-:Y:S02]  /*1f3f0*/  LOP3.LUT R192, R25, R163, R187, 0x96, !PT ;  /* 0x000000a319c07212 */ /* 0x000fe400078e96bb */
[----:B------:R-:W-:Y:S01]  /*1f400*/  IADD3 R163, PT, PT, R187, -0x4498517b, RZ ;  /* 0xbb67ae85bba37810 */ /* 0x000fe20007ffe0ff */
[----:B------:R-:W-:Y:S01]  /*1f410*/  VIADD R205, R186, 0x8ff34781 ;  /* 0x8ff34781bacd7836 */ /* 0x000fe20000000000 */
        /* <DEDUP_REMOVED lines=57> */
.L_x_13554:
[----:B------:R-:W-:Y:S05]  /*1f7b0*/  BSYNC.RECONVERGENT B1 ;  /* 0x0000000000017941 */ /* 0x000fea0003800200 */
.L_x_13553:
        /* <DEDUP_REMOVED lines=11> */
.L_x_13552:
[----:B------:R-:W-:Y:S05]  /*1f870*/  BSYNC.RECONVERGENT B0 ;  /* 0x0000000000007941 */ /* 0x000fea0003800200 */
.L_x_13551:
        /* <DEDUP_REMOVED lines=23> */
.L_x_13562:
        /* <DEDUP_REMOVED lines=13> */
.L_x_13564:
[----:B------:R-:W-:Y:S05]  /*1fac0*/  BSYNC.RECONVERGENT B2 ;  /* 0x0000000000027941 */ /* 0x000fea0003800200 */
.L_x_13563:
        /* <DEDUP_REMOVED lines=55> */
[----:B------:R-:W-:-:S04]  /*1fe40*/  IMAD.WIDE.U32 R192, R195, -0x326172a9, RZ ;  /* 0xcd9e8d57c3c07825 */ /* 0x000fc800078e00ff */
[----:B------:R-:W-:Y:S01]  /*1fe50*/  IMAD.WIDE.U32 R194, R194, -0x2daee0ad, RZ ;  /* 0xd2511f53c2c27825 */ /* 0x000fe200078e00ff */
[----:B------:R-:W-:-:S03]  /*1fe60*/  LOP3.LUT R205, R205, R162, R193, 0x96, !PT ;  /* 0x000000a2cdcd7212 */ /* 0x000fc600078e96c1 */
[----:B------:R-:W-:Y:S01]  /*1fe70*/  IMAD.MOV.U32 R206, RZ, RZ, R192 ;  /* 0x000000ffffce7224 */ /* 0x000fe200078e00c0 */
[----:B------:R-:W-:Y:S02]  /*1fe80*/  LOP3.LUT R207, R207, R160, R195, 0x96, !PT ;  /* 0x000000a0cfcf7212 */ /* 0x000fe400078e96c3 */
[----:B------:R-:W-:-:S07]  /*1fe90*/  MOV R192, R194 ;  /* 0x000000c200c07202 */ /* 0x000fce0000000f00 */
.L_x_13561:
[----:B------:R-:W-:Y:S05]  /*1fea0*/  BSYNC.RECONVERGENT B1 ;  /* 0x0000000000017941 */ /* 0x000fea0003800200 */
.L_x_13560:
        /* <DEDUP_REMOVED lines=13> */
.L_x_13559:
[----:B------:R-:W-:Y:S05]  /*1ff80*/  BSYNC.RECONVERGENT B0 ;  /* 0x0000000000007941 */ /* 0x000fea0003800200 */
.L_x_13558:
[----:B------:R-:W-:Y:S02]  /*1ff90*/  F2FP.BF16.F32.PACK_AB R163, RZ, R210 ;  /* 0x000000d2ffa3723e */ /* 0x000fe400000010ff */
[----:B------:R-:W-:Y:S02]  /*1ffa0*/  PRMT R162, R199, 0x5410, R200 ;  /* 0x00005410c7a27816 */ /* 0x000fe400000000c8 */
[----:B------:R-:W-:Y:S02]  /*1ffb0*/  PRMT R161, R197, 0x5410, R198 ;  /* 0x00005410c5a17816 */ /* 0x000fe400000000c6 */
[----:B------:R-:W-:Y:S02]  /*1ffc0*/  PRMT R160, R196, 0x5410, R191 ;  /* 0x00005410c4a07816 */ /* 0x000fe400000000bf */
[----:B------:R-:W-:Y:S01]  /*1ffd0*/  PRMT R163, R201, 0x5410, R163 ;  /* 0x00005410c9a37816 */ /* 0x000fe200000000a3 */
[----:B------:R-:W-:Y:S06]  /*1ffe0*/  BRA `(.L_x_13565) ;  /* 0x0000003400387947 */ /* 0x000fec0003800000 */
.L_x_13508:
[----:B------:R-:W-:Y:S01]  /*1fff0*/  BSSY.RECONVERGENT B0, `(.L_x_13566) ;  /* 0x0000069000007945 */ /* 0x000fe20003800200 */
[----:B------:R-:W-:Y:S01]  /*20000*/  MOV R190, RZ ;  /* 0x000000ff00be7202 */ /* 0x000fe20000000f00 */
[----:B0-----:R-:W-:Y:S01]  /*20010*/  IMAD.MOV.U32 R192, RZ, RZ, R196 ;  /* 0x000000ffffc07224 */ /* 0x001fe200078e00c4 */
        /* <DEDUP_REMOVED lines=18> */
.L_x_13570:
        /* <DEDUP_REMOVED lines=13> */
.L_x_13572:
[----:B------:R-:W-:Y:S05]  /*20210*/  BSYNC.RECONVERGENT B2 ;  /* 0x0000000000027941 */ /* 0x000fea0003800200 */
.L_x_13571:
        /* <DEDUP_REMOVED lines=59> */
.L_x_13569:
[----:B------:R-:W-:Y:S05]  /*205d0*/  BSYNC.RECONVERGENT B1 ;  /* 0x0000000000017941 */ /* 0x000fea0003800200 */
.L_x_13568:
        /* <DEDUP_REMOVED lines=10> */
.L_x_13567:
[----:B------:R-:W-:Y:S05]  /*20680*/  BSYNC.RECONVERGENT B0 ;  /* 0x0000000000007941 */ /* 0x000fea0003800200 */
.L_x_13566:
        /* <DEDUP_REMOVED lines=18> */
.L_x_13577:
        /* <DEDUP_REMOVED lines=13> */
.L_x_13579:
[----:B------:R-:W-:Y:S05]  /*20880*/  BSYNC.RECONVERGENT B2 ;  /* 0x0000000000027941 */ /* 0x000fea0003800200 */
.L_x_13578:
        /* <DEDUP_REMOVED lines=50> */
[----:B------:R-:W-:Y:S02]  /*20bb0*/  HFMA2 R161, -RZ, RZ, 0, 0 ;  /* 0x00000000ffa17431 */ /* 0x000fe400000001ff */
[----:B------:R-:W-:-:S04]  /*20bc0*/  IMAD.WIDE.U32 R182, R182, -0x326172a9, RZ ;  /* 0xcd9e8d57b6b67825 */ /* 0x000fc800078e00ff */
[----:B------:R-:W-:Y:S01]  /*20bd0*/  IMAD.WIDE.U32 R206, R163, -0x326172a9, RZ ;  /* 0xcd9e8d57a3ce7825 */ /* 0x000fe200078e00ff */
[----:B------:R-:W-:-:S03]  /*20be0*/  LOP3.LUT R162, R19, R162, R183, 0x96, !PT ;  /* 0x000000a213a27212 */ /* 0x000fc600078e96b7 */
[----:B------:R-:W-:Y:S01]  /*20bf0*/  VIADD R19, R187, 0x96a522ad ;  /* 0x96a522adbb137836 */ /* 0x000fe20000000000 */
[----:B------:R-:W-:Y:S01]  /*20c00*/  LOP3.LUT R205, R205, R182, R207, 0x96, !PT ;  /* 0x000000b6cdcd7212 */ /* 0x000fe200078e96cf */
[----:B------:R-:W-:-:S05]  /*20c10*/  IMAD.WIDE.U32 R162, R162, -0x2daee0ad, RZ ;  /* 0xd2511f53a2a27825 */ /* 0x000fca00078e00ff */
[----:B------:R-:W-:Y:S02]  /*20c20*/  LOP3.LUT R207, R19, R160, R163, 0x96, !PT ;  /* 0x000000a013cf7212 */ /* 0x000fe400078e96a3 */
[----:B------:R-:W-:Y:S01]  /*20c30*/  MOV R19, R192 ;  /* 0x000000c000137202 */ /* 0x000fe20000000f00 */
[----:B------:R-:W-:-:S07]  /*20c40*/  IMAD.MOV.U32 R192, RZ, RZ, R162 ;  /* 0x000000ffffc07224 */ /* 0x000fce00078e00a2 */
.L_x_13576:
[----:B------:R-:W-:Y:S05]  /*20c50*/  BSYNC.RECONVERGENT B1 ;  /* 0x0000000000017941 */ /* 0x000fea0003800200 */
.L_x_13575:
        /* <DEDUP_REMOVED lines=11> */
.L_x_13574:
[----:B------:R-:W-:Y:S05]  /*20d10*/  BSYNC.RECONVERGENT B0 ;  /* 0x0000000000007941 */ /* 0x000fea0003800200 */
.L_x_13573:
        /* <DEDUP_REMOVED lines=18> */
.L_x_13584:
        /* <DEDUP_REMOVED lines=13> */
.L_x_13586:
[----:B------:R-:W-:Y:S05]  /*20f10*/  BSYNC.RECONVERGENT B2 ;  /* 0x0000000000027941 */ /* 0x000fea0003800200 */
.L_x_13585:
        /* <DEDUP_REMOVED lines=57> */
[----:B------:R-:W-:Y:S01]  /*212b0*/  HFMA2 R160, -RZ, RZ, 0, 0 ;  /* 0x00000000ffa07431 */ /* 0x000fe200000001ff */
[----:B------:R-:W-:Y:S01]  /*212c0*/  MOV R17, R192 ;  /* 0x000000c000117202 */ /* 0x000fe20000000f00 */
[----:B------:R-:W-:-:S07]  /*212d0*/  IMAD.MOV.U32 R192, RZ, RZ, R162 ;  /* 0x000000ffffc07224 */ /* 0x000fce00078e00a2 */
.L_x_13583:
[----:B------:R-:W-:Y:S05]  /*212e0*/  BSYNC.RECONVERGENT B1 ;  /* 0x0000000000017941 */ /* 0x000fea0003800200 */
.L_x_13582:
        /* <DEDUP_REMOVED lines=10> */
.L_x_13581:
[----:B------:R-:W-:Y:S05]  /*21390*/  BSYNC.RECONVERGENT B0 ;  /* 0x0000000000007941 */ /* 0x000fea0003800200 */
.L_x_13580:
        /* <DEDUP_REMOVED lines=18> */
.L_x_13591:
        /* <DEDUP_REMOVED lines=13> */
.L_x_13593:
[----:B------:R-:W-:Y:S05]  /*21590*/  BSYNC.RECONVERGENT B2 ;  /* 0x0000000000027941 */ /* 0x000fea0003800200 */
.L_x_13592:
        /* <DEDUP_REMOVED lines=60> */
.L_x_13590:
[----:B------:R-:W-:Y:S05]  /*21960*/  BSYNC.RECONVERGENT B1 ;  /* 0x0000000000017941 */ /* 0x000fea0003800200 */
.L_x_13589:
        /* <DEDUP_REMOVED lines=11> */
.L_x_13588:
[----:B------:R-:W-:Y:S05]  /*21a20*/  BSYNC.RECONVERGENT B0 ;  /* 0x0000000000007941 */ /* 0x000fea0003800200 */
.L_x_13587:
        /* <DEDUP_REMOVED lines=18> */
.L_x_13598:
        /* <DEDUP_REMOVED lines=13> */
.L_x_13600:
[----:B------:R-:W-:Y:S05]  /*21c20*/  BSYNC.RECONVERGENT B2 ;  /* 0x0000000000027941 */ /* 0x000fea0003800200 */
.L_x_13599:
        /* <DEDUP_REMOVED lines=58> */
[----:B------:R-:W-:Y:S02]  /*21fd0*/  IMAD.MOV.U32 R192, RZ, RZ, R160 ;  /* 0x000000ffffc07224 */ /* 0x000fe400078e00a0 */
[----:B------:R-:W-:-:S07]  /*21fe0*/  HFMA2 R160, -RZ, RZ, 0, 0 ;  /* 0x00000000ffa07431 */ /* 0x000fce00000001ff */
.L_x_13597:
[----:B------:R-:W-:Y:S05]  /*21ff0*/  BSYNC.RECONVERGENT B1 ;  /* 0x0000000000017941 */ /* 0x000fea0003800200 */
.L_x_13596:
        /* <DEDUP_REMOVED lines=10> */
.L_x_13595:
[----:B------:R-:W-:Y:S05]  /*220a0*/  BSYNC.RECONVERGENT B0 ;  /* 0x0000000000007941 */ /* 0x000fea0003800200 */
.L_x_13594:
        /* <DEDUP_REMOVED lines=18> */
.L_x_13605:
        /* <DEDUP_REMOVED lines=13> */
.L_x_13607:
[----:B------:R-:W-:Y:S05]  /*222a0*/  BSYNC.RECONVERGENT B2 ;  /* 0x0000000000027941 */ /* 0x000fea0003800200 */
.L_x_13606:
        /* <DEDUP_REMOVED lines=61> */
.L_x_13604:
[----:B------:R-:W-:Y:S05]  /*22680*/  BSYNC.RECONVERGENT B1 ;  /* 0x0000000000017941 */ /* 0x000fea0003800200 */
.L_x_13603:
        /* <DEDUP_REMOVED lines=11> */
.L_x_13602:
[----:B------:R-:W-:Y:S05]  /*22740*/  BSYNC.RECONVERGENT B0 ;  /* 0x0000000000007941 */ /* 0x000fea0003800200 */
.L_x_13601:
        /* <DEDUP_REMOVED lines=18> */
.L_x_13612:
        /* <DEDUP_REMOVED lines=13> */
.L_x_13614:
[----:B------:R-:W-:Y:S05]  /*22940*/  BSYNC.RECONVERGENT B2 ;  /* 0x0000000000027941 */ /* 0x000fea0003800200 */
.L_x_13613:
        /* <DEDUP_REMOVED lines=61> */
.L_x_13611:
[----:B------:R-:W-:Y:S05]  /*22d20*/  BSYNC.RECONVERGENT B1 ;  /* 0x0000000000017941 */ /* 0x000fea0003800200 */
.L_x_13610:
        /* <DEDUP_REMOVED lines=10> */
.L_x_13609:
[----:B------:R-:W-:Y:S05]  /*22dd0*/  BSYNC.RECONVERGENT B0 ;  /* 0x0000000000007941 */ /* 0x000fea0003800200 */
.L_x_13608:
        /* <DEDUP_REMOVED lines=18> */
.L_x_13619:
        /* <DEDUP_REMOVED lines=13> */
.L_x_13621:
[----:B------:R-:W-:Y:S05]  /*22fd0*/  BSYNC.RECONVERGENT B2 ;  /* 0x0000000000027941 */ /* 0x000fea0003800200 */
.L_x_13620:
        /* <DEDUP_REMOVED lines=57> */
[----:B------:R-:W-:Y:S02]  /*23370*/  LOP3.LUT R205, R205, R162, R195, 0x96, !PT ;  /* 0x000000a2cdcd7212 */ /* 0x000fe400078e96c3 */
[----:B------:R-:W-:Y:S02]  /*23380*/  MOV R206, R194 ;  /* 0x000000c200ce7202 */ /* 0x000fe40000000f00 */
[----:B------:R-:W-:Y:S02]  /*23390*/  LOP3.LUT R207, R207, R160, R197, 0x96, !PT ;  /* 0x000000a0cfcf7212 */ /* 0x000fe400078e96c5 */
[----:B------:R-:W-:-:S07]  /*233a0*/  MOV R192, R196 ;  /* 0x000000c400c07202 */ /* 0x000fce0000000f00 */
.L_x_13618:
[----:B------:R-:W-:Y:S05]  /*233b0*/  BSYNC.RECONVERGENT B1 ;  /* 0x0000000000017941 */ /* 0x000fea0003800200 */
.L_x_13617:
        /* <DEDUP_REMOVED lines=11> */
.L_x_13616:
[----:B------:R-:W-:Y:S05]  /*23470*/  BSYNC.RECONVERGENT B0 ;  /* 0x0000000000007941 */ /* 0x000fea0003800200 */
.L_x_13615:
[----:B------:R-:W-:Y:S02]  /*23480*/  F2FP.BF16.F32.PACK_AB R163, RZ, R210 ;  /* 0x000000d2ffa3723e */ /* 0x000fe400000010ff */
[----:B------:R-:W-:Y:S02]  /*23490*/  PRMT R162, R200, 0x5410, R201 ;  /* 0x00005410c8a27816 */ /* 0x000fe400000000c9 */
[----:B------:R-:W-:Y:S02]  /*234a0*/  PRMT R161, R199, 0x5410, R198 ;  /* 0x00005410c7a17816 */ /* 0x000fe400000000c6 */
[----:B------:R-:W-:Y:S02]  /*234b0*/  PRMT R160, R193, 0x5410, R191 ;  /* 0x00005410c1a07816 */ /* 0x000fe400000000bf */
[----:B------:R-:W-:-:S07]  /*234c0*/  PRMT R163, R209, 0x5410, R163 ;  /* 0x00005410d1a37816 */ /* 0x000fce00000000a3 */
.L_x_13565:
[----:B------:R-:W-:Y:S01]  /*234d0*/  FADD.FTZ R191, RZ, R22 ;  /* 0x00000016ffbf7221 */ /* 0x000fe20000010000 */
        /* <DEDUP_REMOVED lines=42> */
[----:B------:R-:W-:Y:S01]  /*23780*/  FADD.FTZ R193, R180, R203 ;  /* 0x000000cbb4c17221 */ /* 0x000fe20000010000 */
[----:B0-----:R-:W-:Y:S06]  /*23790*/  @!P1 BRA `(.L_x_13623) ;  /* 0x0000000000509947 */ /* 0x001fec0003800000 */
        /* <DEDUP_REMOVED lines=20> */
.L_x_13623:
[----:B------:R-:W-:Y:S05]  /*238e0*/  BSYNC.RECONVERGENT B0 ;  /* 0x0000000000007941 */ /* 0x000fea0003800200 */
.L_x_13622:
        /* <DEDUP_REMOVED lines=104> */
.L_x_13639:
        /* <DEDUP_REMOVED lines=18> */
[----:B------:R-:W-:-:S03]  /*24090*/  LOP3.LUT R30, R191, 0x1f, RZ, 0xc0, !PT ;  /* 0x0000001fbf1e7812 */ /* 0x000fc600078ec0ff */
[C---:B------:R-:W-:Y:S01]  /*240a0*/  FADD.FTZ R222, -R179.reuse, R174 ;  /* 0x000000aeb3de7221 */ /* 0x040fe20000010100 */
[----:B------:R-:W-:Y:S01]  /*240b0*/  FADD.FTZ R224, -R179, R175 ;  /* 0x000000afb3e07221 */ /* 0x000fe20000010100 */
[----:B------:R-:W-:Y:S01]  /*240c0*/  IMAD R23, R23, R24, RZ ;  /* 0x0000001817177224 */ /* 0x000fe200078e02ff */
[----:B------:R-:W0:Y:S01]  /*240d0*/  LDC.64 R174, c[0x0][0x428] ;  /* 0x00010a00ffae7b82 */ /* 0x000e220000000a00 */
[C---:B------:R-:W-:Y:S01]  /*240e0*/  FADD.FTZ R194, -R179.reuse, R0 ;  /* 0x00000000b3c27221 */ /* 0x040fe20000010100 */
[C---:B------:R-:W-:Y:S01]  /*240f0*/  FADD.FTZ R162, -R179.reuse, R6 ;  /* 0x00000006b3a27221 */ /* 0x040fe20000010100 */
        /* <DEDUP_REMOVED lines=10> */
[C---:B------:R-:W-:Y:S01]  /*241a0*/  FADD.FTZ R164, -R179.reuse, R164 ;  /* 0x000000a4b3a47221 */ /* 0x040fe20000010100 */
[----:B------:R-:W-:Y:S01]  /*241b0*/  FADD.FTZ R168, -R179, R168 ;  /* 0x000000a8b3a87221 */ /* 0x000fe20000010100 */
        /* <DEDUP_REMOVED lines=39> */
[----:B------:R-:W-:Y:S01]  /*24430*/  FMUL.FTZ R5, R185, R22 ;  /* 0x00000016b9057220 */ /* 0x000fe20000410000 */
[----:B------:R-:W-:Y:S01]  /*24440*/  IADD3 R173, PT, PT, R23, 0x60, RZ ;  /* 0x0000006017ad7810 */ /* 0x000fe20007ffe0ff */
        /* <DEDUP_REMOVED lines=28> */
[----:B------:R-:W-:-:S02]  /*24610*/  VIADD R163, R23, 0x40 ;  /* 0x0000004017a37836 */ /* 0x000fc40000000000 */
[----:B------:R-:W-:Y:S01]  /*24620*/  FFMA.FTZ R4, R5, R156, R116 ;  /* 0x0000009c05047223 */ /* 0x000fe20000010074 */
[----:B------:R-:W-:Y:S02]  /*24630*/  VIADD R185, R23, 0x80 ;  /* 0x0000008017b97836 */ /* 0x000fe40000000000 */
[----:B------:R-:W-:Y:S01]  /*24640*/  FFMA.FTZ R5, R7, R158, R118 ;  /* 0x0000009e07057223 */ /* 0x000fe20000010076 */
[----:B0-----:R-:W-:-:S04]  /*24650*/  IMAD.WIDE.U32 R2, R23, 0x10, R174 ;  /* 0x0000001017027825 */ /* 0x001fc800078e00ae */
        /* <DEDUP_REMOVED lines=62> */
[----:B------:R-:W-:Y:S01]  /*24a40*/  F2FP.BF16.F32.PACK_AB R178, R183, R178 ;  /* 0x000000b2b7b2723e */ /* 0x000fe200000010ff */
[----:B------:R0:W-:Y:S01]  /*24a50*/  STG.E.128 desc[UR6][R172.64], R168 ;  /* 0x000000a8ac007986 */ /* 0x0001e2000c101d06 */
[----:B------:R-:W-:Y:S02]  /*24a60*/  F2FP.BF16.F32.PACK_AB R177, R12, R177 ;  /* 0x000000b10cb1723e */ /* 0x000fe400000010ff */
[----:B------:R-:W-:-:S05]  /*24a70*/  F2FP.BF16.F32.PACK_AB R176, R181, R176 ;  /* 0x000000b0b5b0723e */ /* 0x000fca00000010ff */
[----:B------:R0:W-:Y:S02]  /*24a80*/  STG.E.128 desc[UR6][R174.64], R176 ;  /* 0x000000b0ae007986 */ /* 0x0001e4000c101d06 */
.L_x_13626:
[----:B------:R-:W-:Y:S05]  /*24a90*/  BSYNC.RECONVERGENT B0 ;  /* 0x0000000000007941 */ /* 0x000fea0003800200 */
.L_x_13625:
[----:B0-----:R-:W0:Y:S02]  /*24aa0*/  LDC.64 R2, c[0x0][0x380] ;  /* 0x0000e000ff027b82 */ /* 0x001e240000000a00 */
[----:B0-----:R-:W-:-:S04]  /*24ab0*/  LEA R29, R2, R29, 0x2 ;  /* 0x0000001d021d7211 */ /* 0x001fc800078e10ff */
[----:B------:R-:W-:-:S13]  /*24ac0*/  ISETP.GE.AND P0, PT, R29, R3, PT ;  /* 0x000000031d00720c */ /* 0x000fda0003f06270 */
[----:B------:R-:W-:Y:S05]  /*24ad0*/  @!P0 BRA `(.L_x_13627) ;  /* 0xfffffdc000648947 */ /* 0x000fea000383ffff */
[----:B------:R-:W-:Y:S05]  /*24ae0*/  EXIT ;  /* 0x000000000000794d */ /* 0x000fea0003800000 */
.L_x_13624:
[----:B------:R-:W-:Y:S01]  /*24af0*/  HFMA2 R196, -RZ, RZ, 0, 1.847743988037109375e-06 ;  /* 0x0000001fffc47431 */ /* 0x000fe200000001ff */
[----:B------:R-:W-:Y:S01]  /*24b00*/  BSSY B0, `(.L_x_13628) ;  /* 0x0000006000007945 */ /* 0x000fe20003800000 */
[----:B------:R-:W-:Y:S02]  /*24b10*/  IMAD.MOV.U32 R195, RZ, RZ, 0x1 ;  /* 0x00000001ffc37424 */ /* 0x000fe400078e00ff */
[----:B------:R-:W-:-:S07]  /*24b20*/  IMAD.MOV.U32 R194, RZ, RZ, -0x1 ;  /* 0xffffffffffc27424 */ /* 0x000fce00078e00ff */
[----:B0----5:R-:W-:Y:S05]  /*24b30*/  WARPSYNC.COLLECTIVE R194, `(.L_x_13629) ;  /* 0x00000000c2087348 */ /* 0x021fea0003c00000 */
[----:B------:R1:W2:Y:S02]  /*24b40*/  SHFL.BFLY P1, R185, R193, R195, R196 ;  /* 0x0c0000c3c1b97389 */ /* 0x0002a400000200c4 */
[----:B012--5:R-:W-:Y:S05]  /*24b50*/  ENDCOLLECTIVE ;  /* 0x000000000000791b */ /* 0x027fea0003800000 */
.L_x_13629:
[----:B------:R-:W-:Y:S05]  /*24b60*/  BSYNC B0 ;  /* 0x0000000000007941 */ /* 0x000fea0003800000 */
.L_x_13628:
        /* <DEDUP_REMOVED lines=10> */
.L_x_13630:
[----:B------:R-:W-:Y:S02]  /*24c10*/  IMAD.MOV.U32 R195, RZ, RZ, 0x4 ;  /* 0x00000004ffc37424 */ /* 0x000fe400078e00ff */
[----:B------:R-:W-:-:S04]  /*24c20*/  IMAD.MOV.U32 R160, RZ, RZ, R185 ;  /* 0x000000ffffa07224 */ /* 0x000fc800078e00b9 */
[----:B------:R-:W-:-:S05]  /*24c30*/  FADD.FTZ R162, R161, R160 ;  /* 0x000000a0a1a27221 */ /* 0x000fca0000010000 */
[----:B------:R-:W-:-:S07]  /*24c40*/  MOV R193, R162 ;  /* 0x000000a200c17202 */ /* 0x000fce0000000f00 */
[----:B------:R-:W-:Y:S05]  /*24c50*/  WARPSYNC.COLLECTIVE R194, `(.L_x_13631) ;  /* 0x00000000c2087348 */ /* 0x000fea0003c00000 */
[----:B------:R0:W1:Y:S02]  /*24c60*/  SHFL.BFLY P1, R185, R193, R195, R196 ;  /* 0x0c0000c3c1b97389 */ /* 0x00006400000200c4 */
[----:B01----:R-:W-:Y:S05]  /*24c70*/  ENDCOLLECTIVE ;  /* 0x000000000000791b */ /* 0x003fea0003800000 */
.L_x_13631:
[----:B------:R-:W-:Y:S01]  /*24c80*/  HFMA2 R195, -RZ, RZ, 0, 4.76837158203125e-07 ;  /* 0x00000008ffc37431 */ /* 0x000fe200000001ff */
[----:B------:R-:W-:-:S05]  /*24c90*/  MOV R163, R185 ;  /* 0x000000b900a37202 */ /* 0x000fca0000000f00 */
[----:B------:R-:W-:-:S04]  /*24ca0*/  FADD.FTZ R163, R162, R163 ;  /* 0x000000a3a2a37221 */ /* 0x000fc80000010000 */
[----:B------:R-:W-:-:S07]  /*24cb0*/  IMAD.MOV.U32 R193, RZ, RZ, R163 ;  /* 0x000000ffffc17224 */ /* 0x000fce00078e00a3 */
[----:B------:R-:W-:Y:S05]  /*24cc0*/  WARPSYNC.COLLECTIVE R194, `(.L_x_13632) ;  /* 0x00000000c2087348 */ /* 0x000fea0003c00000 */
[----:B------:R0:W1:Y:S02]  /*24cd0*/  SHFL.BFLY P1, R185, R193, R195, R196 ;  /* 0x0c0000c3c1b97389 */ /* 0x00006400000200c4 */
[----:B01----:R-:W-:Y:S05]  /*24ce0*/  ENDCOLLECTIVE ;  /* 0x000000000000791b */ /* 0x003fea0003800000 */
.L_x_13632:
[----:B------:R-:W-:Y:S02]  /*24cf0*/  IMAD.MOV.U32 R195, RZ, RZ, 0x10 ;  /* 0x00000010ffc37424 */ /* 0x000fe400078e00ff */
[----:B------:R-:W-:-:S04]  /*24d00*/  IMAD.MOV.U32 R160, RZ, RZ, R185 ;  /* 0x000000ffffa07224 */ /* 0x000fc800078e00b9 */
[----:B------:R-:W-:-:S05]  /*24d10*/  FADD.FTZ R184, R163, R160 ;  /* 0x000000a0a3b87221 */ /* 0x000fca0000010000 */
[----:B------:R-:W-:-:S07]  /*24d20*/  MOV R193, R184 ;  /* 0x000000b800c17202 */ /* 0x000fce0000000f00 */
[----:B------:R-:W-:Y:S05]  /*24d30*/  WARPSYNC.COLLECTIVE R194, `(.L_x_13633) ;  /* 0x00000000c2087348 */ /* 0x000fea0003c00000 */
[----:B------:R0:W1:Y:S02]  /*24d40*/  SHFL.BFLY P1, R185, R193, R195, R196 ;  /* 0x0c0000c3c1b97389 */ /* 0x00006400000200c4 */
[----:B01----:R-:W-:Y:S05]  /*24d50*/  ENDCOLLECTIVE ;  /* 0x000000000000791b */ /* 0x003fea0003800000 */
.L_x_13633:
        /* <DEDUP_REMOVED lines=88> */
.L_x_13634:
[----:B------:R-:W-:Y:S02]  /*252e0*/  IMAD.MOV.U32 R195, RZ, RZ, 0x2 ;  /* 0x00000002ffc37424 */ /* 0x000fe400078e00ff */
[----:B------:R-:W-:-:S04]  /*252f0*/  IMAD.MOV.U32 R161, RZ, RZ, R185 ;  /* 0x000000ffffa17224 */ /* 0x000fc800078e00b9 */
[----:B------:R-:W-:-:S05]  /*25300*/  FADD.FTZ R161, R160, R161 ;  /* 0x000000a1a0a17221 */ /* 0x000fca0000010000 */
[----:B------:R-:W-:-:S07]  /*25310*/  MOV R193, R161 ;  /* 0x000000a100c17202 */ /* 0x000fce0000000f00 */
[----:B------:R-:W-:Y:S05]  /*25320*/  WARPSYNC.COLLECTIVE R194, `(.L_x_13635) ;  /* 0x00000000c2087348 */ /* 0x000fea0003c00000 */
[----:B------:R0:W1:Y:S02]  /*25330*/  SHFL.BFLY P1, R185, R193, R195, R196 ;  /* 0x0c0000c3c1b97389 */ /* 0x00006400000200c4 */
[----:B01----:R-:W-:Y:S05]  /*25340*/  ENDCOLLECTIVE ;  /* 0x000000000000791b */ /* 0x003fea0003800000 */
.L_x_13635:
[----:B------:R-:W-:Y:S01]  /*25350*/  HFMA2 R195, -RZ, RZ, 0, 2.384185791015625e-07 ;  /* 0x00000004ffc37431 */ /* 0x000fe200000001ff */
[----:B------:R-:W-:-:S05]  /*25360*/  MOV R162, R185 ;  /* 0x000000b900a27202 */ /* 0x000fca0000000f00 */
[----:B------:R-:W-:-:S04]  /*25370*/  FADD.FTZ R162, R161, R162 ;  /* 0x000000a2a1a27221 */ /* 0x000fc80000010000 */
[----:B------:R-:W-:-:S07]  /*25380*/  IMAD.MOV.U32 R193, RZ, RZ, R162 ;  /* 0x000000ffffc17224 */ /* 0x000fce00078e00a2 */
[----:B------:R-:W-:Y:S05]  /*25390*/  WARPSYNC.COLLECTIVE R194, `(.L_x_13636) ;  /* 0x00000000c2087348 */ /* 0x000fea0003c00000 */
[----:B------:R0:W1:Y:S02]  /*253a0*/  SHFL.BFLY P1, R185, R193, R195, R196 ;  /* 0x0c0000c3c1b97389 */ /* 0x00006400000200c4 */
[----:B01----:R-:W-:Y:S05]  /*253b0*/  ENDCOLLECTIVE ;  /* 0x000000000000791b */ /* 0x003fea0003800000 */
.L_x_13636:
[----:B------:R-:W-:Y:S02]  /*253c0*/  IMAD.MOV.U32 R195, RZ, RZ, 0x8 ;  /* 0x00000008ffc37424 */ /* 0x000fe400078e00ff */
[----:B------:R-:W-:-:S04]  /*253d0*/  IMAD.MOV.U32 R163, RZ, RZ, R185 ;  /* 0x000000ffffa37224 */ /* 0x000fc800078e00b9 */
[----:B------:R-:W-:-:S05]  /*253e0*/  FADD.FTZ R163, R162, R163 ;  /* 0x000000a3a2a37221 */ /* 0x000fca0000010000 */
[----:B------:R-:W-:-:S07]  /*253f0*/  MOV R193, R163 ;  /* 0x000000a300c17202 */ /* 0x000fce0000000f00 */
[----:B------:R-:W-:Y:S05]  /*25400*/  WARPSYNC.COLLECTIVE R194, `(.L_x_13637) ;  /* 0x00000000c2087348 */ /* 0x000fea0003c00000 */
[----:B------:R0:W1:Y:S02]  /*25410*/  SHFL.BFLY P1, R185, R193, R195, R196 ;  /* 0x0c0000c3c1b97389 */ /* 0x00006400000200c4 */
[----:B01----:R-:W-:Y:S05]  /*25420*/  ENDCOLLECTIVE ;  /* 0x000000000000791b */ /* 0x003fea0003800000 */
.L_x_13637:
[----:B------:R-:W-:Y:S01]  /*25430*/  HFMA2 R195, -RZ, RZ, 0, 9.5367431640625e-07 ;  /* 0x00000010ffc37431 */ /* 0x000fe200000001ff */
[----:B------:R-:W-:-:S05]  /*25440*/  MOV R184, R185 ;  /* 0x000000b900b87202 */ /* 0x000fca0000000f00 */
[----:B------:R-:W-:-:S04]  /*25450*/  FADD.FTZ R184, R163, R184 ;  /* 0x000000b8a3b87221 */ /* 0x000fc80000010000 */
[----:B------:R-:W-:-:S07]  /*25460*/  IMAD.MOV.U32 R193, RZ, RZ, R184 ;  /* 0x000000ffffc17224 */ /* 0x000fce00078e00b8 */
[----:B------:R-:W-:Y:S05]  /*25470*/  WARPSYNC.COLLECTIVE R194, `(.L_x_13638) ;  /* 0x00000000c2087348 */ /* 0x000fea0003c00000 */
[----:B------:R0:W1:Y:S02]  /*25480*/  SHFL.BFLY P1, R185, R193, R195, R196 ;  /* 0x0c0000c3c1b97389 */ /* 0x00006400000200c4 */
[----:B01----:R-:W-:Y:S05]  /*25490*/  ENDCOLLECTIVE ;  /* 0x000000000000791b */ /* 0x003fea0003800000 */
.L_x_13638:
[----:B------:R-:W-:Y:S05]  /*254a0*/  BRA `(.L_x_13639) ;  /* 0xffffffe800b07947 */ /* 0x000fea000383ffff */
.L_x_13640:
        /* <DEDUP_REMOVED lines=13> */
.L_x_45815:


//--------------------- .text._ZN10layer_norm13ln_fwd_kernelINS_13Kernel_traitsI13__nv_bfloat16S2_fS2_fjLj1280ELj1ELj4ELj1ELj16ENS_18Kernel_traits_baseILj1280ES2_S2_fS2_fjLj128EEEEELb0ELb0ELb0ELb0EEEvNS_9FwdParamsE --------------------------
	.section	.text._ZN10layer_norm13ln_fwd_kernelINS_13Kernel_traitsI13__nv_bfloat16S2_fS2_fjLj1280ELj1ELj4ELj1ELj16ENS_18Kernel_traits_baseILj1280ES2_S2_fS2_fjLj128EEEEELb0ELb0ELb0ELb0EEEvNS_9FwdParamsE,"ax",@progbits
	.align	128
        .global         _ZN10layer_norm13ln_fwd_kernelINS_13Kernel_traitsI13__nv_bfloat16S2_fS2_fjLj1280ELj1ELj4ELj1ELj16ENS_18Kernel_traits_baseILj1280ES2_S2_fS2_fjLj128EEEEELb0ELb0ELb0ELb0EEEvNS_9FwdParamsE
        .type           _ZN10layer_norm13ln_fwd_kernelINS_13Kernel_traitsI13__nv_bfloat16S2_fS2_fjLj1280ELj1ELj4ELj1ELj16ENS_18Kernel_traits_baseILj1280ES2_S2_fS2_fjLj128EEEEELb0ELb0ELb0ELb0EEEvNS_9FwdParamsE,@function
        .size           _ZN10layer_norm13ln_fwd_kernelINS_13Kernel_traitsI13__nv_bfloat16S2_fS2_fjLj1280ELj1ELj4ELj1ELj16ENS_18Kernel_traits_baseILj1280ES2_S2_fS2_fjLj128EEEEELb0ELb0ELb0ELb0EEEvNS_9FwdParamsE,(.L_x_45816 - _ZN10layer_norm13ln_fwd_kernelINS_13Kernel_traitsI13__nv_bfloat16S2_fS2_fjLj1280ELj1ELj4ELj1ELj16ENS_18Kernel_traits_baseILj1280ES2_S2_fS2_fjLj128EEEEELb0ELb0ELb0ELb0EEEvNS_9FwdParamsE)
        .other          _ZN10layer_norm13ln_fwd_kernelINS_13Kernel_traitsI13__nv_bfloat16S2_fS2_fjLj1280ELj1ELj4ELj1ELj16ENS_18Kernel_traits_baseILj1280ES2_S2_fS2_fjLj128EEEEELb0ELb0ELb0ELb0EEEvNS_9FwdParamsE,@"STO_CUDA_ENTRY STV_DEFAULT"
_ZN10layer_norm13ln_fwd_kernelINS_13Kernel_traitsI13__nv_bfloat16S2_fS2_fjLj1280ELj1ELj4ELj1ELj16ENS_18Kernel_traits_baseILj1280ES2_S2_fS2_fjLj128EEEEELb0ELb0ELb0ELb0EEEvNS_9FwdParamsE:
.text._ZN10layer_norm13ln_fwd_kernelINS_13Kernel_traitsI13__nv_bfloat16S2_fS2_fjLj1280ELj1ELj4ELj1ELj16ENS_18Kernel_traits_baseILj1280ES2_S2_fS2_fjLj128EEEEELb0ELb0ELb0ELb0EEEvNS_9FwdParamsE:
        /* <DEDUP_REMOVED lines=14> */
[----:B------:R-:W-:Y:S02]  /*00e0*/  LOP3.LUT R127, R127, 0x1f, RZ, 0xc0, !PT ;  /* 0x0000001f7f7f7812 */ /* 0x000fe400078ec0ff */
[----:B------:R-:W-:Y:S02]  /*00f0*/  LEA.HI.SX32 R126, R0, R3, 0x1d ;  /* 0x00000003007e7211 */ /* 0x000fe400078feaff */
[----:B------:R-:W-:-:S02]  /*0100*/  LOP3.LUT R125, R125, UR4, RZ, 0xfc, !PT ;  /* 0x000000047d7d7c12 */ /* 0x000fc4000f8efcff */
[----:B------:R-:W-:Y:S01]  /*0110*/  MOV R19, R127 ;  /* 0x0000007f00137202 */ /* 0x000fe20000000f00 */
        /* <DEDUP_REMOVED lines=42> */
.L_x_13642:
        /* <DEDUP_REMOVED lines=38> */
.L_x_13643:
[----:B------:R-:W-:Y:S05]  /*0620*/  BSYNC.RECONVERGENT B0 ;  /* 0x0000000000007941 */ /* 0x000fea0003800200 */
.L_x_13641:
        /* <DEDUP_REMOVED lines=48> */
[----:B------:R-:W-:Y:S01]  /*0930*/  ISETP.NE.AND.EX P1, PT, RZ, UR5, PT, P1 ;  /* 0x00000005ff007c0c */ /* 0x000fe2000bf25310 */
[----:B-123--:R-:W0:-:S12]  /*0940*/  LDCU.64 UR4, c[0x0][0x3a0] ;  /* 0x00007400ff0477ac */ /* 0x00ee180008000a00 */
.L_x_13675:
[----:B------:R-:W1:Y:S02]  /*0950*/  @P1 LDC.64 R96, c[0x0][0x3e0] ;  /* 0x0000f800ff601b82 */ /* 0x000e640000000a00 */
[----:B-1----:R-:W-:-:S06]  /*0960*/  @P1 IMAD.WIDE R96, R125, 0x2, R96 ;  /* 0x000000027d601825 */ /* 0x002fcc00078e0260 */
[----:B------:R-:W2:Y:S01]  /*0970*/  @P1 LDG.E.U16 R96, desc[UR6][R96.64] ;  /* 0x0000000660601981 */ /* 0x000ea2000c1e1500 */
[----:B------:R-:W-:Y:S01]  /*0980*/  IMAD R98, R125, UR10, RZ ;  /* 0x0000000a7d627c24 */ /* 0x000fe2000f8e02ff */
[----:B------:R-:W-:Y:S01]  /*0990*/  ISETP.GE.U32.AND P0, PT, R126, 0x20, PT ;  /* 0x000000207e00780c */ /* 0x000fe20003f06070 */
[----:B------:R-:W-:Y:S01]  /*09a0*/  BSSY.RECONVERGENT B0, `(.L_x_13644) ;  /* 0x0000040000007945 */ /* 0x000fe20003800200 */
[----:B------:R-:W-:Y:S02]  /*09b0*/  HFMA2 R129, -RZ, RZ, 1.875, 0 ;  /* 0x3f800000ff817431 */ /* 0x000fe400000001ff */
[----:B------:R-:W-:-:S04]  /*09c0*/  SHF.R.S32.HI R99, RZ, 0x1f, R98 ;  /* 0x0000001fff637819 */ /* 0x000fc80000011462 */
[----:B------:R-:W-:-:S04]  /*09d0*/  LEA.HI R98, R99, R98, RZ, 0x3 ;  /* 0x0000006263627211 */ /* 0x000fc800078f18ff */
        /* <DEDUP_REMOVED lines=11> */
[----:B0-----:R-:W-:-:S05]  /*0a90*/  IMAD.WIDE.U32 R130, R128, 0x20, R130 ;  /* 0x0000002080827825 */ /* 0x001fca00078e0082 */
[----:B------:R-:W2:Y:S04]  /*0aa0*/  LDG.E.128 R100, desc[UR6][R130.64] ;  /* 0x0000000682647981 */ /* 0x000ea8000c1e1d00 */
[----:B------:R-:W3:Y:S01]  /*0ab0*/  LDG.E.128 R92, desc[UR6][R130.64+0x10] ;  /* 0x00001006825c7981 */ /* 0x000ee2000c1e1d00 */
[C---:B-----5:R-:W-:Y:S02]  /*0ac0*/  PRMT R132, R96.reuse, 0x7632, R132 ;  /* 0x0000763260847816 */ /* 0x060fe40000000084 */
[----:B------:R-:W-:Y:S02]  /*0ad0*/  SHF.L.U32 R133, R96, 0x10, RZ ;  /* 0x0000001060857819 */ /* 0x000fe400000006ff */
[C---:B------:R-:W-:Y:S02]  /*0ae0*/  PRMT R134, R98.reuse, 0x7632, R134 ;  /* 0x0000763262867816 */ /* 0x040fe40000000086 */
[----:B------:R-:W-:-:S02]  /*0af0*/  SHF.L.U32 R135, R98, 0x10, RZ ;  /* 0x0000001062877819 */ /* 0x000fc400000006ff */
[----:B------:R-:W-:Y:S02]  /*0b00*/  PRMT R96, R97, 0x7632, R96 ;  /* 0x0000763261607816 */ /* 0x000fe40000000060 */
[----:B------:R-:W-:Y:S02]  /*0b10*/  PRMT R98, R99, 0x7632, R98 ;  /* 0x0000763263627816 */ /* 0x000fe40000000062 */
[----:B------:R-:W-:Y:S02]  /*0b20*/  SHF.L.U32 R97, R97, 0x10, RZ ;  /* 0x0000001061617819 */ /* 0x000fe400000006ff */
[----:B------:R-:W-:Y:S02]  /*0b30*/  SHF.L.U32 R132, R132, 0x10, RZ ;  /* 0x0000001084847819 */ /* 0x000fe400000006ff */
[----:B------:R-:W-:Y:S02]  /*0b40*/  SHF.L.U32 R99, R99, 0x10, RZ ;  /* 0x0000001063637819 */ /* 0x000fe400000006ff */
[----:B------:R-:W-:-:S02]  /*0b50*/  SHF.L.U32 R96, R96, 0x10, RZ ;  /* 0x0000001060607819 */ /* 0x000fc400000006ff */
[----:B------:R-:W-:Y:S02]  /*0b60*/  SHF.L.U32 R134, R134, 0x10, RZ ;  /* 0x0000001086867819 */ /* 0x000fe400000006ff */
[----:B------:R-:W-:Y:S01]  /*0b70*/  SHF.L.U32 R98, R98, 0x10, RZ ;  /* 0x0000001062627819 */ /* 0x000fe200000006ff */
[-C--:B--2---:R-:W-:Y:S01]  /*0b80*/  FFMA.FTZ R100, R133, R129.reuse, R100 ;  /* 0x0000008185647223 */ /* 0x084fe20000010064 */
[-C--:B------:R-:W-:Y:S01]  /*0b90*/  FFMA.FTZ R101, R132, R129.reuse, R101 ;  /* 0x0000008184657223 */ /* 0x080fe20000010065 */
[-C--:B------:R-:W-:Y:S01]  /*0ba0*/  FFMA.FTZ R102, R97, R129.reuse, R102 ;  /* 0x0000008161667223 */ /* 0x080fe20000010066 */
[-C--:B------:R-:W-:Y:S01]  /*0bb0*/  FFMA.FTZ R103, R96, R129.reuse, R103 ;  /* 0x0000008160677223 */ /* 0x080fe20000010067 */
[-C--:B---3--:R-:W-:Y:S01]  /*0bc0*/  FFMA.FTZ R92, R135, R129.reuse, R92 ;  /* 0x00000081875c7223 */ /* 0x088fe2000001005c */
[-C--:B------:R-:W-:Y:S01]  /*0bd0*/  FFMA.FTZ R93, R134, R129.reuse, R93 ;  /* 0x00000081865d7223 */ /* 0x080fe2000001005d */
[-C--:B------:R-:W-:Y:S01]  /*0be0*/  FFMA.FTZ R94, R99, R129.reuse, R94 ;  /* 0x00000081635e7223 */ /* 0x080fe2000001005e */
[----:B------:R-:W-:Y:S01]  /*0bf0*/  FFMA.FTZ R95, R98, R129, R95 ;  /* 0x00000081625f7223 */ /* 0x000fe2000001005f */
[----:B------:R-:W-:Y:S06]  /*0c00*/  BRA `(.L_x_13647) ;  /* 0x0000000000507947 */ /* 0x000fec0003800000 */
.L_x_13646:
[----:B-----5:R-:W-:Y:S02]  /*0c10*/  PRMT R92, R96, 0x7632, R92 ;  /* 0x00007632605c7816 */ /* 0x020fe4000000005c */
[----:B------:R-:W-:Y:S02]  /*0c20*/  PRMT R93, R97, 0x7632, R93 ;  /* 0x00007632615d7816 */ /* 0x000fe4000000005d */
[C---:B------:R-:W-:Y:S02]  /*0c30*/  PRMT R94, R98.reuse, 0x7632, R94 ;  /* 0x00007632625e7816 */ /* 0x040fe4000000005e */
[----:B------:R-:W-:Y:S02]  /*0c40*/  PRMT R95, R99, 0x7632, R95 ;  /* 0x00007632635f7816 */ /* 0x000fe4000000005f */
[----:B------:R-:W-:Y:S02]  /*0c50*/  SHF.L.U32 R132, R98, 0x10, RZ ;  /* 0x0000001062847819 */ /* 0x000fe400000006ff */
        /* <DEDUP_REMOVED lines=14> */
[----:B------:R-:W-:-:S07]  /*0d40*/  FMUL.FTZ R95, R138, R129 ;  /* 0x000000818a5f7220 */ /* 0x000fce0000410000 */
.L_x_13647:
[----:B------:R-:W0:Y:S01]  /*0d50*/  LDC.64 R96, c[0x0][0x3a8] ;  /* 0x0000ea00ff607b82 */ /* 0x000e220000000a00 */
[C---:B------:R-:W-:Y:S01]  /*0d60*/  IADD3 R130, PT, PT, R128.reuse, 0x20, RZ ;  /* 0x0000002080827810 */ /* 0x040fe20007ffe0ff */
[----:B0-----:R-:W-:-:S05]  /*0d70*/  IMAD.WIDE.U32 R96, R128, 0x20, R96 ;  /* 0x0000002080607825 */ /* 0x001fca00078e0060 */
[----:B------:R1:W-:Y:S04]  /*0d80*/  STG.E.128 desc[UR6][R96.64], R100 ;  /* 0x0000006460007986 */ /* 0x0003e8000c101d06 */
[----:B------:R1:W-:Y:S02]  /*0d90*/  STG.E.128 desc[UR6][R96.64+0x10], R92 ;  /* 0x0000105c60007986 */ /* 0x0003e4000c101d06 */
.L_x_13645:
[----:B0-----:R-:W-:Y:S05]  /*0da0*/  BSYNC.RECONVERGENT B0 ;  /* 0x0000000000007941 */ /* 0x001fea0003800200 */
.L_x_13644:
        /* <DEDUP_REMOVED lines=18> */
[----:B------:R-:W-:Y:S02]  /*0ed0*/  SHF.L.U32 R62, R131, 0x10, RZ ;  /* 0x00000010833e7819 */ /* 0x000fe400000006ff */
[----:B------:R-:W-:Y:S02]  /*0ee0*/  PRMT R134, R61, 0x7632, R134 ;  /* 0x000076323d867816 */ /* 0x000fe40000000086 */
[----:B------:R-:W-:Y:S02]  /*0ef0*/  PRMT R131, R63, 0x7632, R131 ;  /* 0x000076323f837816 */ /* 0x000fe40000000083 */
[----:B------:R-:W-:Y:S02]  /*0f00*/  SHF.L.U32 R137, R61, 0x10, RZ ;  /* 0x000000103d897819 */ /* 0x000fe400000006ff */
[----:B------:R-:W-:Y:S02]  /*0f10*/  SHF.L.U32 R141, R63, 0x10, RZ ;  /* 0x000000103f8d7819 */ /* 0x000fe400000006ff */
[----:B------:R-:W-:-:S02]  /*0f20*/  SHF.L.U32 R134, R134, 0x10, RZ ;  /* 0x0000001086867819 */ /* 0x000fc400000006ff */
[----:B------:R-:W-:Y:S01]  /*0f30*/  SHF.L.U32 R136, R136, 0x10, RZ ;  /* 0x0000001088887819 */ /* 0x000fe200000006ff */
[-C--:B--2---:R-:W-:Y:S01]  /*0f40*/  FFMA.FTZ R60, R135, R129.reuse, R96 ;  /* 0x00000081873c7223 */ /* 0x084fe20000010060 */
[----:B------:R-:W-:Y:S01]  /*0f50*/  SHF.L.U32 R96, R131, 0x10, RZ ;  /* 0x0000001083607819 */ /* 0x000fe200000006ff */
        /* <DEDUP_REMOVED lines=8> */
.L_x_13650:
[C---:B-----5:R-:W-:Y:S02]  /*0fe0*/  PRMT R65, R61.reuse, 0x7632, R65 ;  /* 0x000076323d417816 */ /* 0x060fe40000000041 */
[----:B------:R-:W-:Y:S02]  /*0ff0*/  SHF.L.U32 R66, R61, 0x10, RZ ;  /* 0x000000103d427819 */ /* 0x000fe400000006ff */
[C---:B------:R-:W-:Y:S02]  /*1000*/  PRMT R61, R62.reuse, 0x7632, R61 ;  /* 0x000076323e3d7816 */ /* 0x040fe4000000003d */
[----:B------:R-:W-:Y:S02]  /*1010*/  SHF.L.U32 R132, R62, 0x10, RZ ;  /* 0x000000103e847819 */ /* 0x000fe400000006ff */
[----:B------:R-:W-:Y:S02]  /*1020*/  PRMT R64, R60, 0x7632, R64 ;  /* 0x000076323c407816 */ /* 0x000fe40000000040 */
        /* <DEDUP_REMOVED lines=13> */
[-C--:B------:R-:W-:Y:S01]  /*1100*/  FMUL.FTZ R65, R134, R129.reuse ;  /* 0x0000008186417220 */ /* 0x080fe20000410000 */
[----:B------:R-:W-:-:S07]  /*1110*/  FMUL.FTZ R67, R138, R129 ;  /* 0x000000818a437220 */ /* 0x000fce0000410000 */
.L_x_13651:
[----:B------:R-:W0:Y:S02]  /*1120*/  LDC.64 R96, c[0x0][0x3a8] ;  /* 0x0000ea00ff607b82 */ /* 0x000e240000000a00 */
[C---:B0-----:R-:W-:Y:S01]  /*1130*/  IMAD.WIDE.U32 R96, R130.reuse, 0x20, R96 ;  /* 0x0000002082607825 */ /* 0x041fe200078e0060 */
[----:B------:R-:W-:-:S04]  /*1140*/  IADD3 R130, PT, PT, R130, 0x20, RZ ;  /* 0x0000002082827810 */ /* 0x000fc80007ffe0ff */
[----:B------:R0:W-:Y:S04]  /*1150*/  STG.E.128 desc[UR6][R96.64], R60 ;  /* 0x0000003c60007986 */ /* 0x0001e8000c101d06 */
[----:B------:R0:W-:Y:S02]  /*1160*/  STG.E.128 desc[UR6][R96.64+0x10], R64 ;  /* 0x0000104060007986 */ /* 0x0001e4000c101d06 */
.L_x_13649:
[----:B------:R-:W-:Y:S05]  /*1170*/  BSYNC.RECONVERGENT B0 ;  /* 0x0000000000007941 */ /* 0x000fea0003800200 */
.L_x_13648:
        /* <DEDUP_REMOVED lines=35> */
.L_x_13654:
        /* <DEDUP_REMOVED lines=20> */
.L_x_13655:
[----:B------:R-:W0:Y:S02]  /*14f0*/  LDC.64 R96, c[0x0][0x3a8] ;  /* 0x0000ea00ff607b82 */ /* 0x000e240000000a00 */
[C---:B0-----:R-:W-:Y:S01]  /*1500*/  IMAD.WIDE.U32 R96, R130.reuse, 0x20, R96 ;  /* 0x0000002082607825 */ /* 0x041fe200078e0060 */
[----:B------:R-:W-:-:S04]  /*1510*/  IADD3 R130, PT, PT, R130, 0x20, RZ ;  /* 0x0000002082827810 */ /* 0x000fc80007ffe0ff */
[----:B------:R0:W-:Y:S04]  /*1520*/  STG.E.128 desc[UR6][R96.64], R68 ;  /* 0x0000004460007986 */ /* 0x0001e8000c101d06 */
[----:B------:R0:W-:Y:S02]  /*1530*/  STG.E.128 desc[UR6][R96.64+0x10], R72 ;  /* 0x0000104860007986 */ /* 0x0001e4000c101d06 */
.L_x_13653:
[----:B------:R-:W-:Y:S05]  /*1540*/  BSYNC.RECONVERGENT B0 ;  /* 0x0000000000007941 */ /* 0x000fea0003800200 */
.L_x_13652:
        /* <DEDUP_REMOVED lines=35> */
.L_x_13658:
        /* <DEDUP_REMOVED lines=20> */
.L_x_13659:
[----:B------:R-:W0:Y:S02]  /*18c0*/  LDC.64 R96, c[0x0][0x3a8] ;  /* 0x0000ea00ff607b82 */ /* 0x000e240000000a00 */
[C---:B0-----:R-:W-:Y:S01]  /*18d0*/  IMAD.WIDE.U32 R96, R130.reuse, 0x20, R96 ;  /* 0x0000002082607825 */ /* 0x041fe200078e0060 */
[----:B------:R-:W-:-:S04]  /*18e0*/  IADD3 R130, PT, PT, R130, 0x20, RZ ;  /* 0x0000002082827810 */ /* 0x000fc80007ffe0ff */
[----:B------:R0:W-:Y:S04]  /*18f0*/  STG.E.128 desc[UR6][R96.64], R76 ;  /* 0x0000004c60007986 */ /* 0x0001e8000c101d06 */
[----:B------:R0:W-:Y:S02]  /*1900*/  STG.E.128 desc[UR6][R96.64+0x10], R80 ;  /* 0x0000105060007986 */ /* 0x0001e4000c101d06 */
.L_x_13657:
[----:B------:R-:W-:Y:S05]  /*1910*/  BSYNC.RECONVERGENT B0 ;  /* 0x0000000000007941 */ /* 0x000fea0003800200 */
.L_x_13656:
        /* <DEDUP_REMOVED lines=35> */
.L_x_13662:
[C---:B-----5:R-:W-:Y:S02]  /*1b50*/  PRMT R89, R87.reuse, 0x7632, R89 ;  /* 0x0000763257597816 */ /* 0x060fe40000000059 */
[----:B------:R-:W-:Y:S02]  /*1b60*/  SHF.L.U32 R90, R87, 0x10, RZ ;  /* 0x00000010575a7819 */ /* 0x000fe400000006ff */
[C---:B------:R-:W-:Y:S02]  /*1b70*/  PRMT R88, R85.reuse, 0x7632, R88 ;  /* 0x0000763255587816 */ /* 0x040fe40000000058 */
[----:B------:R-:W-:Y:S01]  /*1b80*/  SHF.L.U32 R98, R85, 0x10, RZ ;  /* 0x0000001055627819 */ /* 0x000fe200000006ff */
[----:B------:R-:W-:Y:S01]  /*1b90*/  FMUL.FTZ R90, R90, R129 ;  /* 0x000000815a5a7220 */ /* 0x000fe20000410000 */
[----:B------:R-:W-:Y:S02]  /*1ba0*/  PRMT R87, R84, 0x7632, R87 ;  /* 0x0000763254577816 */ /* 0x000fe40000000057 */
[----:B------:R-:W-:-:S02]  /*1bb0*/  PRMT R85, R86, 0x7632, R85 ;  /* 0x0000763256557816 */ /* 0x000fc40000000055 */
[----:B------:R-:W-:Y:S02]  /*1bc0*/  SHF.L.U32 R84, R84, 0x10, RZ ;  /* 0x0000001054547819 */ /* 0x000fe400000006ff */
[----:B------:R-:W-:Y:S01]  /*1bd0*/  SHF.L.U32 R134, R86, 0x10, RZ ;  /* 0x0000001056867819 */ /* 0x000fe200000006ff */
        /* <DEDUP_REMOVED lines=8> */
[-C--:B------:R-:W-:Y:S01]  /*1c60*/  FMUL.FTZ R85, R96, R129.reuse ;  /* 0x0000008160557220 */ /* 0x080fe20000410000 */
[----:B------:R-:W-:-:S02]  /*1c70*/  FMUL.FTZ R87, R132, R129 ;  /* 0x0000008184577220 */ /* 0x000fc40000410000 */
[----:B------:R-:W-:-:S07]  /*1c80*/  FMUL.FTZ R89, R136, R129 ;  /* 0x0000008188597220 */ /* 0x000fce0000410000 */
.L_x_13663:
[----:B------:R-:W0:Y:S02]  /*1c90*/  LDC.64 R96, c[0x0][0x3a8] ;  /* 0x0000ea00ff607b82 */ /* 0x000e240000000a00 */
[----:B0-----:R-:W-:-:S05]  /*1ca0*/  IMAD.WIDE.U32 R96, R130, 0x20, R96 ;  /* 0x0000002082607825 */ /* 0x001fca00078e0060 */
[----:B------:R0:W-:Y:S04]  /*1cb0*/  STG.E.128 desc[UR6][R96.64], R84 ;  /* 0x0000005460007986 */ /* 0x0001e8000c101d06 */
[----:B------:R0:W-:Y:S02]  /*1cc0*/  STG.E.128 desc[UR6][R96.64+0x10], R88 ;  /* 0x0000105860007986 */ /* 0x0001e4000c101d06 */
.L_x_13661:
[----:B------:R-:W-:Y:S05]  /*1cd0*/  BSYNC.RECONVERGENT B0 ;  /* 0x0000000000007941 */ /* 0x000fea0003800200 */
.L_x_13660:
[----:B0-----:R-:W-:Y:S01]  /*1ce0*/  FADD.FTZ R96, RZ, R100 ;  /* 0x00000064ff607221 */ /* 0x001fe20000010000 */
        /* <DEDUP_REMOVED lines=151> */
.L_x_13687:
        /* <DEDUP_REMOVED lines=10> */
[----:B0-----:R-:W0:Y:S06]  /*2700*/  MUFU.RSQ R132, R130 ;  /* 0x0000008200847308 */ /* 0x001e2c0000001400 */
[----:B------:R-:W2:Y:S01]  /*2710*/  @!P3 LDC.64 R96, c[0x0][0x3c8] ;  /* 0x0000f200ff60bb82 */ /* 0x000ea20000000a00 */
[----:B-1----:R-:W-:-:S05]  /*2720*/  @!P3 IMAD.WIDE R98, R125, 0x4, R98 ;  /* 0x000000047d62b825 */ /* 0x002fca00078e0262 */
[----:B------:R1:W-:Y:S01]  /*2730*/  @!P3 STG.E desc[UR6][R98.64], R131 ;  /* 0x000000836200b986 */ /* 0x0003e2000c101906 */
[----:B--2---:R-:W-:-:S05]  /*2740*/  @!P3 IMAD.WIDE R96, R125, 0x4, R96 ;  /* 0x000000047d60b825 */ /* 0x004fca00078e0260 */
[----:B0-----:R1:W-:Y:S01]  /*2750*/  @!P3 STG.E desc[UR6][R96.64], R132 ;  /* 0x000000846000b986 */ /* 0x0013e2000c101906 */
[----:B------:R-:W-:Y:S05]  /*2760*/  @!P0 BRA `(.L_x_13666) ;  /* 0x0000000000c08947 */ /* 0x000fea0003800000 */
[--C-:B-1----:R-:W-:Y:S01]  /*2770*/  FADD.FTZ R131, R92, -R129.reuse ;  /* 0x800000815c837221 */ /* 0x102fe20000010000 */
[--C-:B------:R-:W-:Y:S01]  /*2780*/  FADD.FTZ R99, R102, -R129.reuse ;  /* 0x8000008166637221 */ /* 0x100fe20000010000 */
[----:B------:R-:W-:Y:S01]  /*2790*/  SHF.L.U32 R130, R57, 0x10, RZ ;  /* 0x0000001039827819 */ /* 0x000fe200000006ff */
[--C-:B------:R-:W-:Y:S01]  /*27a0*/  FADD.FTZ R133, R94, -R129.reuse ;  /* 0x800000815e857221 */ /* 0x100fe20000010000 */
[----:B------:R-:W-:Y:S01]  /*27b0*/  SHF.L.U32 R134, R53, 0x10, RZ ;  /* 0x0000001035867819 */ /* 0x000fe200000006ff */
[----:B------:R-:W-:Y:S01]  /*27c0*/  FMUL.FTZ R131, R132, R131 ;  /* 0x0000008384837220 */ /* 0x000fe20000410000 */
[----:B------:R-:W-:Y:S01]  /*27d0*/  SHF.L.U32 R136, R58, 0x10, RZ ;  /* 0x000000103a887819 */ /* 0x000fe200000006ff */
[----:B------:R-:W-:Y:S01]  /*27e0*/  FMUL.FTZ R99, R132, R99 ;  /* 0x0000006384637220 */ /* 0x000fe20000410000 */
[----:B------:R-:W-:Y:S01]  /*27f0*/  SHF.L.U32 R138, R54, 0x10, RZ ;  /* 0x00000010368a7819 */ /* 0x000fe200000006ff */
[--C-:B------:R-:W-:Y:S01]  /*2800*/  FADD.FTZ R97, R100, -R129.reuse ;  /* 0x8000008164617221 */ /* 0x100fe20000010000 */
[----:B------:R-:W-:Y:S01]  /*2810*/  SHF.L.U32 R140, R59, 0x10, RZ ;  /* 0x000000103b8c7819 */ /* 0x000fe200000006ff */
[----:B------:R-:W-:Y:S01]  /*2820*/  FFMA.FTZ R135, R99, R130, R134 ;  /* 0x0000008263877223 */ /* 0x000fe20000010086 */
[----:B------:R-:W-:Y:S01]  /*2830*/  SHF.L.U32 R142, R55, 0x10, RZ ;  /* 0x00000010378e7819 */ /* 0x000fe200000006ff */
[----:B------:R-:W-:Y:S01]  /*2840*/  FFMA.FTZ R137, R131, R136, R138 ;  /* 0x0000008883897223 */ /* 0x000fe2000001008a */
[----:B------:R-:W-:Y:S01]  /*2850*/  SHF.L.U32 R96, R56, 0x10, RZ ;  /* 0x0000001038607819 */ /* 0x000fe200000006ff */
[----:B------:R-:W0:Y:S01]  /*2860*/  LDC.64 R130, c[0x0][0x428] ;  /* 0x00010a00ff827b82 */ /* 0x000e220000000a00 */
[----:B------:R-:W-:Y:S01]  /*2870*/  SHF.L.U32 R98, R52, 0x10, RZ ;  /* 0x0000001034627819 */ /* 0x000fe200000006ff */
[C---:B------:R-:W-:Y:S01]  /*2880*/  FMUL.FTZ R133, R132.reuse, R133 ;  /* 0x0000008584857220 */ /* 0x040fe20000410000 */
[C---:B------:R-:W-:Y:S01]  /*2890*/  FMUL.FTZ R97, R132.reuse, R97 ;  /* 0x0000006184617220 */ /* 0x040fe20000410000 */
[--C-:B------:R-:W-:Y:S01]  /*28a0*/  FADD.FTZ R99, R103, -R129.reuse ;  /* 0x8000008167637221 */ /* 0x100fe20000010000 */
[--C-:B------:R-:W-:Y:S01]  /*28b0*/  FADD.FTZ R141, R95, -R129.reuse ;  /* 0x800000815f8d7221 */ /* 0x100fe20000010000 */
[----:B------:R-:W-:Y:S01]  /*28c0*/  FFMA.FTZ R139, R133, R140, R142 ;  /* 0x0000008c858b7223 */ /* 0x000fe2000001008e */
[----:B------:R-:W-:Y:S01]  /*28d0*/  FFMA.FTZ R96, R97, R96, R98 ;  /* 0x0000006061607223 */ /* 0x000fe20000010062 */
[--C-:B------:R-:W-:Y:S01]  /*28e0*/  FADD.FTZ R133, R93, -R129.reuse ;  /* 0x800000815d857221 */ /* 0x100fe20000010000 */
[----:B------:R-:W-:Y:S01]  /*28f0*/  FADD.FTZ R97, R101, -R129 ;  /* 0x8000008165617221 */ /* 0x000fe20000010000 */
[----:B------:R-:W-:Y:S01]  /*2900*/  SHF.L.U32 R140, R15, 0x10, RZ ;  /* 0x000000100f8c7819 */ /* 0x000fe200000006ff */
[----:B------:R-:W-:Y:S01]  /*2910*/  FMUL.FTZ R141, R132, R141 ;  /* 0x0000008d848d7220 */ /* 0x000fe20000410000 */
        /* <DEDUP_REMOVED lines=21> */
.L_x_13666:
[----:B------:R-:W-:Y:S05]  /*2a70*/  BSYNC.RECONVERGENT B0 ;  /* 0x0000000000007941 */ /* 0x000fea0003800200 */
.L_x_13665:
[----:B------:R-:W-:Y:S01]  /*2a80*/  ISETP.GE.U32.AND P0, PT, R126, 0x40, PT ;  /* 0x000000407e00780c */ /* 0x000fe20003f06070 */
        /* <DEDUP_REMOVED lines=50> */
.L_x_13668:
[----:B------:R-:W-:Y:S05]  /*2db0*/  BSYNC.RECONVERGENT B0 ;  /* 0x0000000000007941 */ /* 0x000fea0003800200 */
.L_x_13667:
[----:B------:R-:W-:Y:S01]  /*2dc0*/  ISETP.GE.U32.AND P0, PT, R126, 0x60, PT ;  /* 0x000000607e00780c */ /* 0x000fe20003f06070 */
        /* <DEDUP_REMOVED lines=50> */
.L_x_13670:
[----:B------:R-:W-:Y:S05]  /*30f0*/  BSYNC.RECONVERGENT B0 ;  /* 0x0000000000007941 */ /* 0x000fea0003800200 */
.L_x_13669:
[----:B------:R-:W-:Y:S01]  /*3100*/  ISETP.GE.U32.AND P0, PT, R126, 0x80, PT ;  /* 0x000000807e00780c */ /* 0x000fe20003f06070 */
[----:B------:R-:W-:-:S12]  /*3110*/  BSSY.RECONVERGENT B0, `(.L_x_13671) ;  /* 0x0000032000007945 */ /* 0x000fd80003800200 */
[----:B------:R-:W-:Y:S05]  /*3120*/  @!P0 BRA `(.L_x_13672) ;  /* 0x0000000000c08947 */ /* 0x000fea0003800000 */
[--C-:B0123--:R-:W-:Y:S01]  /*3130*/  FADD.FTZ R131, R80, -R129.reuse ;  /* 0x8000008150837221 */ /* 0x10ffe20000010000 */
        /* <DEDUP_REMOVED lines=47> */
.L_x_13672:
[----:B------:R-:W-:Y:S05]  /*3430*/  BSYNC.RECONVERGENT B0 ;  /* 0x0000000000007941 */ /* 0x000fea0003800200 */
.L_x_13671:
        /* <DEDUP_REMOVED lines=48> */
[----:B------:R-:W-:-:S05]  /*3740*/  F2FP.BF16.F32.PACK_AB R96, R131, R130 ;  /* 0x000000828360723e */ /* 0x000fca00000010ff */
[----:B------:R0:W-:Y:S02]  /*3750*/  STG.E.128 desc[UR6][R128.64], R96 ;  /* 0x0000006080007986 */ /* 0x0001e4000c101d06 */
.L_x_13674:
[----:B------:R-:W-:Y:S05]  /*3760*/  BSYNC.RECONVERGENT B0 ;  /* 0x0000000000007941 */ /* 0x000fea0003800200 */
.L_x_13673:
[----:B01234-:R-:W0:Y:S02]  /*3770*/  LDC.64 R96, c[0x0][0x380] ;  /* 0x0000e000ff607b82 */ /* 0x01fe240000000a00 */
[----:B0-----:R-:W-:-:S04]  /*3780*/  LEA R125, R96, R125, 0x2 ;  /* 0x0000007d607d7211 */ /* 0x001fc800078e10ff */
[----:B------:R-:W-:-:S13]  /*3790*/  ISETP.GE.AND P0, PT, R125, R97, PT ;  /* 0x000000617d00720c */ /* 0x000fda0003f06270 */
[----:B------:R-:W-:Y:S05]  /*37a0*/  @!P0 BRA `(.L_x_13675) ;  /* 0xffffffd000688947 */ /* 0x000fea000383ffff */
[----:B------:R-:W-:Y:S05]  /*37b0*/  EXIT ;  /* 0x000000000000794d */ /* 0x000fea0003800000 */
.L_x_13664:
        /* <DEDUP_REMOVED lines=8> */
.L_x_13677:
[----:B------:R-:W-:Y:S05]  /*3840*/  BSYNC B0 ;  /* 0x0000000000007941 */ /* 0x000fea0003800000 */
.L_x_13676:
        /* <DEDUP_REMOVED lines=10> */
.L_x_13678:
[----:B------:R-:W-:Y:S01]  /*38f0*/  HFMA2 R136, -RZ, RZ, 0, 2.384185791015625e-07 ;  /* 0x00000004ff887431 */ /* 0x000fe200000001ff */
[----:B------:R-:W-:-:S05]  /*3900*/  MOV R99, R135 ;  /* 0x0000008700637202 */ /* 0x000fca0000000f00 */
[----:B------:R-:W-:-:S05]  /*3910*/  FADD.FTZ R99, R98, R99 ;  /* 0x0000006362637221 */ /* 0x000fca0000010000 */
[----:B------:R-:W-:-:S07]  /*3920*/  MOV R137, R99 ;  /* 0x0000006300897202 */ /* 0x000fce0000000f00 */
[----:B------:R-:W-:Y:S05]  /*3930*/  WARPSYNC.COLLECTIVE R134, `(.L_x_13679) ;  /* 0x0000000086087348 */ /* 0x000fea0003c00000 */
[----:B------:R0:W1:Y:S02]  /*3940*/  SHFL.BFLY P6, R135, R137, R136, R139 ;  /* 0x0c00008889877389 */ /* 0x00006400000c008b */
[----:B01----:R-:W-:Y:S05]  /*3950*/  ENDCOLLECTIVE ;  /* 0x000000000000791b */ /* 0x003fea0003800000 */
.L_x_13679:
[----:B------:R-:W-:Y:S01]  /*3960*/  HFMA2 R136, -RZ, RZ, 0, 4.76837158203125e-07 ;  /* 0x00000008ff887431 */ /* 0x000fe200000001ff */
[----:B------:R-:W-:-:S05]  /*3970*/  MOV R96, R135 ;  /* 0x0000008700607202 */ /* 0x000fca0000000f00 */
[----:B------:R-:W-:-:S05]  /*3980*/  FADD.FTZ R129, R99, R96 ;  /* 0x0000006063817221 */ /* 0x000fca0000010000 */
[----:B------:R-:W-:-:S07]  /*3990*/  MOV R137, R129 ;  /* 0x0000008100897202 */ /* 0x000fce0000000f00 */
[----:B------:R-:W-:Y:S05]  /*39a0*/  WARPSYNC.COLLECTIVE R134, `(.L_x_13680) ;  /* 0x0000000086087348 */ /* 0x000fea0003c00000 */
[----:B------:R0:W1:Y:S02]  /*39b0*/  SHFL.BFLY P6, R135, R137, R136, R139 ;  /* 0x0c00008889877389 */ /* 0x00006400000c008b */
[----:B01----:R-:W-:Y:S05]  /*39c0*/  ENDCOLLECTIVE ;  /* 0x000000000000791b */ /* 0x003fea0003800000 */
.L_x_13680:
[----:B------:R-:W-:Y:S01]  /*39d0*/  HFMA2 R136, -RZ, RZ, 0, 9.5367431640625e-07 ;  /* 0x00000010ff887431 */ /* 0x000fe200000001ff */
[----:B------:R-:W-:-:S05]  /*39e0*/  MOV R96, R135 ;  /* 0x0000008700607202 */ /* 0x000fca0000000f00 */
[----:B------:R-:W-:-:S05]  /*39f0*/  FADD.FTZ R132, R129, R96 ;  /* 0x0000006081847221 */ /* 0x000fca0000010000 */
[----:B------:R-:W-:-:S07]  /*3a00*/  MOV R137, R132 ;  /* 0x0000008400897202 */ /* 0x000fce0000000f00 */
[----:B------:R-:W-:Y:S05]  /*3a10*/  WARPSYNC.COLLECTIVE R134, `(.L_x_13681) ;  /* 0x0000000086087348 */ /* 0x000fea0003c00000 */
[----:B------:R0:W1:Y:S02]  /*3a20*/  SHFL.BFLY P6, R135, R137, R136, R139 ;  /* 0x0c00008889877389 */ /* 0x00006400000c008b */
[----:B01----:R-:W-:Y:S05]  /*3a30*/  ENDCOLLECTIVE ;  /* 0x000000000000791b */ /* 0x003fea0003800000 */
.L_x_13681:
        /* <DEDUP_REMOVED lines=89> */
.L_x_13682:
[----:B------:R-:W-:Y:S01]  /*3fd0*/  HFMA2 R136, -RZ, RZ, 0, 1.1920928955078125e-07 ;  /* 0x00000002ff887431 */ /* 0x000fe200000001ff */
[----:B------:R-:W-:-:S05]  /*3fe0*/  MOV R97, R135 ;  /* 0x0000008700617202 */ /* 0x000fca0000000f00 */
[----:B------:R-:W-:-:S05]  /*3ff0*/  FADD.FTZ R97, R96, R97 ;  /* 0x0000006160617221 */ /* 0x000fca0000010000 */
[----:B------:R-:W-:-:S07]  /*4000*/  MOV R137, R97 ;  /* 0x0000006100897202 */ /* 0x000fce0000000f00 */
[----:B------:R-:W-:Y:S05]  /*4010*/  WARPSYNC.COLLECTIVE R134, `(.L_x_13683) ;  /* 0x0000000086087348 */ /* 0x000fea0003c00000 */
[----:B------:R0:W1:Y:S02]  /*4020*/  SHFL.BFLY P6, R135, R137, R136, R139 ;  /* 0x0c00008889877389 */ /* 0x00006400000c008b */
[----:B01----:R-:W-:Y:S05]  /*4030*/  ENDCOLLECTIVE ;  /* 0x000000000000791b */ /* 0x003fea0003800000 */
.L_x_13683:
[----:B------:R-:W-:Y:S01]  /*4040*/  HFMA2 R136, -RZ, RZ, 0, 2.384185791015625e-07 ;  /* 0x00000004ff887431 */ /* 0x000fe200000001ff */
[----:B------:R-:W-:-:S05]  /*4050*/  MOV R98, R135 ;  /* 0x0000008700627202 */ /* 0x000fca0000000f00 */
[----:B------:R-:W-:-:S05]  /*4060*/  FADD.FTZ R98, R97, R98 ;  /* 0x0000006261627221 */ /* 0x000fca0000010000 */
[----:B------:R-:W-:-:S07]  /*4070*/  MOV R137, R98 ;  /* 0x0000006200897202 */ /* 0x000fce0000000f00 */
[----:B------:R-:W-:Y:S05]  /*4080*/  WARPSYNC.COLLECTIVE R134, `(.L_x_13684) ;  /* 0x0000000086087348 */ /* 0x000fea0003c00000 */
[----:B------:R0:W1:Y:S02]  /*4090*/  SHFL.BFLY P6, R135, R137, R136, R139 ;  /* 0x0c00008889877389 */ /* 0x00006400000c008b */
[----:B01----:R-:W-:Y:S05]  /*40a0*/  ENDCOLLECTIVE ;  /* 0x000000000000791b */ /* 0x003fea0003800000 */
.L_x_13684:
[----:B------:R-:W-:Y:S01]  /*40b0*/  HFMA2 R136, -RZ, RZ, 0, 4.76837158203125e-07 ;  /* 0x00000008ff887431 */ /* 0x000fe200000001ff */
[----:B------:R-:W-:-:S05]  /*40c0*/  MOV R99, R135 ;  /* 0x0000008700637202 */ /* 0x000fca0000000f00 */
[----:B------:R-:W-:-:S05]  /*40d0*/  FADD.FTZ R99, R98, R99 ;  /* 0x0000006362637221 */ /* 0x000fca0000010000 */
[----:B------:R-:W-:-:S07]  /*40e0*/  MOV R137, R99 ;  /* 0x0000006300897202 */ /* 0x000fce0000000f00 */
[----:B------:R-:W-:Y:S05]  /*40f0*/  WARPSYNC.COLLECTIVE R134, `(.L_x_13685) ;  /* 0x0000000086087348 */ /* 0x000fea0003c00000 */
[----:B------:R0:W1:Y:S02]  /*4100*/  SHFL.BFLY P6, R135, R137, R136, R139 ;  /* 0x0c00008889877389 */ /* 0x00006400000c008b */
[----:B01----:R-:W-:Y:S05]  /*4110*/  ENDCOLLECTIVE ;  /* 0x000000000000791b */ /* 0x003fea0003800000 */
.L_x_13685:
[----:B------:R-:W-:Y:S01]  /*4120*/  HFMA2 R136, -RZ, RZ, 0, 9.5367431640625e-07 ;  /* 0x00000010ff887431 */ /* 0x000fe200000001ff */
[----:B------:R-:W-:-:S05]  /*4130*/  MOV R132, R135 ;  /* 0x0000008700847202 */ /* 0x000fca0000000f00 */
[----:B------:R-:W-:-:S05]  /*4140*/  FADD.FTZ R132, R99, R132 ;  /* 0x0000008463847221 */ /* 0x000fca0000010000 */
[----:B------:R-:W-:-:S07]  /*4150*/  MOV R137, R132 ;  /* 0x0000008400897202 */ /* 0x000fce0000000f00 */
[----:B------:R-:W-:Y:S05]  /*4160*/  WARPSYNC.COLLECTIVE R134, `(.L_x_13686) ;  /* 0x0000000086087348 */ /* 0x000fea0003c00000 */
[----:B------:R0:W1:Y:S02]  /*4170*/  SHFL.BFLY P6, R135, R137, R136, R139 ;  /* 0x0c00008889877389 */ /* 0x00006400000c008b */
[----:B01----:R-:W-:Y:S05]  /*4180*/  ENDCOLLECTIVE ;  /* 0x000000000000791b */ /* 0x003fea0003800000 */
.L_x_13686:
[----:B------:R-:W-:Y:S05]  /*4190*/  BRA `(.L_x_13687) ;  /* 0xffffffe400307947 */ /* 0x000fea000383ffff */
.L_x_13688:
        /* <DEDUP_REMOVED lines=14> */
.L_x_45816:


//--------------------- .text._ZN10layer_norm13ln_fwd_kernelINS_13Kernel_traitsI13__nv_bfloat16S2_fS2_fjLj1280ELj1ELj4ELj1ELj16ENS_18Kernel_traits_baseILj1280ES2_S2_fS2_fjLj128EEEEELb0ELb0ELb0ELb1EEEvNS_9FwdParamsE --------------------------
	.section	.text._ZN10layer_norm13ln_fwd_kernelINS_13Kernel_traitsI13__nv_bfloat16S2_fS2_fjLj1280ELj1ELj4ELj1ELj16ENS_18Kernel_traits_baseILj1280ES2_S2_fS2_fjLj128EEEEELb0ELb0ELb0ELb1EEEvNS_9FwdParamsE,"ax",@progbits
	.align	128
        .global         _ZN10layer_norm13ln_fwd_kernelINS_13Kernel_traitsI13__nv_bfloat16S2_fS2_fjLj1280ELj1ELj4ELj1ELj16ENS_18Kernel_traits_baseILj1280ES2_S2_fS2_fjLj128EEEEELb0ELb0ELb0ELb1EEEvNS_9FwdParamsE
        .type           _ZN10layer_norm13ln_fwd_kernelINS_13Kernel_traitsI13__nv_bfloat16S2_fS2_fjLj1280ELj1ELj4ELj1ELj16ENS_18Kernel_traits_baseILj1280ES2_S2_fS2_fjLj128EEEEELb0ELb0ELb0ELb1EEEvNS_9FwdParamsE,@function
        .size           _ZN10layer_norm13ln_fwd_kernelINS_13Kernel_traitsI13__nv_bfloat16S2_fS2_fjLj1280ELj1ELj4ELj1ELj16ENS_18Kernel_traits_baseILj1280ES2_S2_fS2_fjLj128EEEEELb0ELb0ELb0ELb1EEEvNS_9FwdParamsE,(.L_x_45817 - _ZN10layer_norm13ln_fwd_kernelINS_13Kernel_traitsI13__nv_bfloat16S2_fS2_fjLj1280ELj1ELj4ELj1ELj16ENS_18Kernel_traits_baseILj1280ES2_S2_fS2_fjLj128EEEEELb0ELb0ELb0ELb1EEEvNS_9FwdParamsE)
        .other          _ZN10layer_norm13ln_fwd_kernelINS_13Kernel_traitsI13__nv_bfloat16S2_fS2_fjLj1280ELj1ELj4ELj1ELj16ENS_18Kernel_traits_baseILj1280ES2_S2_fS2_fjLj128EEEEELb0ELb0ELb0ELb1EEEvNS_9FwdParamsE,@"STO_CUDA_ENTRY STV_DEFAULT"
_ZN10layer_norm13ln_fwd_kernelINS_13Kernel_traitsI13__nv_bfloat16S2_fS2_fjLj1280ELj1ELj4ELj1ELj16ENS_18Kernel_traits_baseILj1280ES2_S2_fS2_fjLj128EEEEELb0ELb0ELb0ELb1EEEvNS_9FwdParamsE:
.text._ZN10layer_norm13ln_fwd_kernelINS_13Kernel_traitsI13__nv_bfloat16S2_fS2_fjLj1280ELj1ELj4ELj1ELj16ENS_18Kernel_traits_baseILj1280ES2_S2_fS2_fjLj128EEEEELb0ELb0ELb0ELb1EEEvNS_9FwdParamsE:
[----:B------:R-:W-:Y:S01]  /*0000*/  LDC R1, c[0x0][0x37c] ;  /* 0x0000df00ff017b82 */ /* 0x000fe20000000800 */
[----:B------:R-:W0:Y:S01]  /*0010*/  LDCU.64 UR4, c[0x0][0x438] ;  /* 0x00008700ff0477ac */ /* 0x000e220008000a00 */
[----:B------:R-:W1:Y:S06]  /*0020*/  S2R R0, SR_TID.X ;  /* 0x0000000000007919 */ /* 0x000e6c0000002100 */
[----:B------:R-:W2:Y:S01]  /*0030*/  LDC.64 R2, c[0x0][0x3d0] ;  /* 0x0000f400ff027b82 */ /* 0x000ea20000000a00 */
[----:B------:R-:W3:Y:S01]  /*0040*/  LDCU.64 UR6, c[0x0][0x358] ;  /* 0x00006b00ff0677ac */ /* 0x000ee20008000a00 */
[----:B0-----:R-:W-:-:S04]  /*0050*/  ISETP.NE.U32.AND P0, PT, RZ, UR4, PT ;  /* 0x00000004ff007c0c */ /* 0x001fc8000bf05070 */
[----:B------:R-:W-:Y:S02]  /*0060*/  ISETP.NE.AND.EX P0, PT, RZ, UR5, PT, P0 ;  /* 0x00000005ff007c0c */ /* 0x000fe4000bf05300 */
[----:B-1----:R-:W-:Y:S01]  /*0070*/  LOP3.LUT R115, R0, 0x1f, RZ, 0xc0, !PT ;  /* 0x0000001f00737812 */ /* 0x002fe200078ec0ff */
[----:B------:R-:W0:Y:S01]  /*0080*/  S2UR UR4, SR_CTAID.X ;  /* 0x00000000000479c3 */ /* 0x000e220000002500 */
[----:B------:R-:W1:Y:S03]  /*0090*/  LDCU UR5, c[0x0][0x384] ;  /* 0x00007080ff0577ac */ /* 0x000e660008000800 */
[----:B--2---:R-:W-:-:S06]  /*00a0*/  IMAD.WIDE.U32 R2, R115, 0x10, R2 ;  /* 0x0000001073027825 */ /* 0x004fcc00078e0002 */
[----:B------:R-:W2:Y:S01]  /*00b0*/  @P0 LDC.64 R8, c[0x0][0x438] ;  /* 0x00010e00ff080b82 */ /* 0x000ea20000000a00 */
[----:B---3--:R-:W3:Y:S04]  /*00c0*/  LDG.E.128 R12, desc[UR6][R2.64] ;  /* 0x00000006020c7981 */ /* 0x008ee8000c1e1d00 */
[----:B------:R-:W4:Y:S04]  /*00d0*/  LDG.E.128 R36, desc[UR6][R2.64+0x200] ;  /* 0x0002000602247981 */ /* 0x000f28000c1e1d00 */
[----:B------:R-:W4:Y:S04]  /*00e0*/  LDG.E.128 R40, desc[UR6][R2.64+0x400] ;  /* 0x0004000602287981 */ /* 0x000f28000c1e1d00 */
[----:B------:R0:W5:Y:S04]  /*00f0*/  LDG.E.128 R4, desc[UR6][R2.64+0x600] ;  /* 0x0006000602047981 */ /* 0x000168000c1e1d00 */
[----:B------:R0:W5:Y:S01]  /*0100*/  LDG.E.128 R92, desc[UR6][R2.64+0x800] ;  /* 0x00080006025c7981 */ /* 0x000162000c1e1d00 */
[----:B--2---:R-:W-:-:S05]  /*0110*/  @P0 IMAD.WIDE.U32 R8, R115, 0x10, R8 ;  /* 0x0000001073080825 */ /* 0x004fca00078e0008 */
[----:B------:R2:W5:Y:S04]  /*0120*/  @P0 LDG.E.128 R16, desc[UR6][R8.64] ;  /* 0x0000000608100981 */ /* 0x000568000c1e1d00 */
[----:B------:R2:W5:Y:S04]  /*0130*/  @P0 LDG.E.128 R20, desc[UR6][R8.64+0x200] ;  /* 0x0002000608140981 */ /* 0x000568000c1e1d00 */
[----:B------:R2:W5:Y:S04]  /*0140*/  @P0 LDG.E.128 R24, desc[UR6][R8.64+0x400] ;  /* 0x0004000608180981 */ /* 0x000568000c1e1d00 */
[----:B------:R2:W5:Y:S04]  /*0150*/  @P0 LDG.E.128 R28, desc[UR6][R8.64+0x600] ;  /* 0x00060006081c0981 */ /* 0x000568000c1e1d00 */
[----:B------:R2:W5:Y:S01]  /*0160*/  @P0 LDG.E.128 R32, desc[UR6][R8.64+0x800] ;  /* 0x0008000608200981 */ /* 0x000562000c1e1d00 */
[----:B0-----:R-:W-:Y:S01]  /*0170*/  USHF.L.U32 UR4, UR4, 0x2, URZ ;  /* 0x0000000204047899 */ /* 0x001fe200080006ff */
[----:B------:R-:W-:-:S05]  /*0180*/  SHF.R.U32.HI R0, RZ, 0x5, R0 ;  /* 0x00000005ff007819 */ /* 0x000fca0000011600 */
[----:B------:R-:W-:-:S04]  /*0190*/  LOP3.LUT R0, R0, UR4, RZ, 0xfc, !PT ;  /* 0x0000000400007c12 */ /* 0x000fc8000f8efcff */
[----:B-1----:R-:W-:Y:S02]  /*01a0*/  ISETP.GE.AND P1, PT, R0, UR5, PT ;  /* 0x0000000500007c0c */ /* 0x002fe4000bf26270 */
[----:B---3--:R-:W-:Y:S02]  /*01b0*/  @P0 MOV R114, R12 ;  /* 0x0000000c00720202 */ /* 0x008fe40000000f00 */
[----:B------:R-:W-:Y:S02]  /*01c0*/  @P0 MOV R113, R13 ;  /* 0x0000000d00710202 */ /* 0x000fe40000000f00 */
[----:B------:R-:W-:Y:S02]  /*01d0*/  @P0 MOV R112, R14 ;  /* 0x0000000e00700202 */ /* 0x000fe40000000f00 */
[----:B------:R-:W-:Y:S02]  /*01e0*/  @P0 MOV R111, R15 ;  /* 0x0000000f006f0202 */ /* 0x000fe40000000f00 */
[----:B----4-:R-:W-:-:S02]  /*01f0*/  @P0 MOV R110, R36 ;  /* 0x00000024006e0202 */ /* 0x010fc40000000f00 */
[----:B------:R-:W-:Y:S02]  /*0200*/  @P0 MOV R109, R37 ;  /* 0x00000025006d0202 */ /* 0x000fe40000000f00 */
[----:B------:R-:W-:Y:S02]  /*0210*/  @P0 MOV R108, R38 ;  /* 0x00000026006c0202 */ /* 0x000fe40000000f00 */
[----:B------:R-:W-:Y:S02]  /*0220*/  @P0 MOV R107, R39 ;  /* 0x00000027006b0202 */ /* 0x000fe40000000f00 */
[----:B------:R-:W-:Y:S02]  /*0230*/  @P0 MOV R106, R40 ;  /* 0x00000028006a0202 */ /* 0x000fe40000000f00 */
        /* <DEDUP_REMOVED lines=11> */
[----:B--2---:R-:W-:Y:S06]  /*02f0*/  @P1 EXIT ;  /* 0x000000000000194d */ /* 0x004fec0003800000 */
[----:B------:R-:W0:Y:S01]  /*0300*/  LDCU.64 UR4, c[0x0][0x3e0] ;  /* 0x00007c00ff0477ac */ /* 0x000e220008000a00 */
[----:B-----5:R-:W-:Y:S02]  /*0310*/  @!P0 CS2R R18, SRZ ;  /* 0x0000000000128805 */ /* 0x020fe4000001ff00 */
[----:B------:R-:W-:Y:S02]  /*0320*/  @!P0 CS2R R16, SRZ ;  /* 0x0000000000108805 */ /* 0x000fe4000001ff00 */
[----:B------:R-:W-:Y:S02]  /*0330*/  @!P0 CS2R R22, SRZ ;  /* 0x0000000000168805 */ /* 0x000fe4000001ff00 */
[----:B------:R-:W-:Y:S02]  /*0340*/  @!P0 CS2R R20, SRZ ;  /* 0x0000000000148805 */ /* 0x000fe4000001ff00 */
[----:B------:R-:W-:Y:S02]  /*0350*/  @!P0 CS2R R26, SRZ ;  /* 0x00000000001a8805 */ /* 0x000fe4000001ff00 */
[----:B------:R-:W-:-:S02]  /*0360*/  @!P0 CS2R R24, SRZ ;  /* 0x0000000000188805 */ /* 0x000fc4000001ff00 */
[----:B------:R-:W-:Y:S02]  /*0370*/  @!P0 CS2R R30, SRZ ;  /* 0x00000000001e8805 */ /* 0x000fe4000001ff00 */
[----:B------:R-:W-:Y:S02]  /*0380*/  @!P0 CS2R R28, SRZ ;  /* 0x00000000001c8805 */ /* 0x000fe4000001ff00 */
[----:B------:R-:W-:Y:S02]  /*0390*/  @P0 MOV R103, R43 ;  /* 0x0000002b00670202 */ /* 0x000fe40000000f00 */
[----:B------:R-:W-:Y:S02]  /*03a0*/  @!P0 CS2R R34, SRZ ;  /* 0x0000000000228805 */ /* 0x000fe4000001ff00 */
[----:B------:R-:W-:Y:S02]  /*03b0*/  @P0 MOV R102, R4 ;  /* 0x0000000400660202 */ /* 0x000fe40000000f00 */
[----:B------:R-:W-:-:S02]  /*03c0*/  @!P0 CS2R R32, SRZ ;  /* 0x0000000000208805 */ /* 0x000fc4000001ff00 */
[----:B------:R-:W-:Y:S02]  /*03d0*/  @P0 MOV R101, R5 ;  /* 0x0000000500650202 */ /* 0x000fe40000000f00 */
[----:B------:R-:W-:Y:S02]  /*03e0*/  @P0 MOV R100, R6 ;  /* 0x0000000600640202 */ /* 0x000fe40000000f00 */
[----:B------:R-:W-:Y:S01]  /*03f0*/  @!P0 MOV R105, R41 ;  /* 0x0000002900698202 */ /* 0x000fe20000000f00 */
[----:B0-----:R-:W-:Y:S01]  /*0400*/  UISETP.NE.U32.AND UP0, UPT, UR4, URZ, UPT ;  /* 0x000000ff0400728c */ /* 0x001fe2000bf05070 */
[----:B------:R-:W-:Y:S01]  /*0410*/  @!P0 MOV R104, R42 ;  /* 0x0000002a00688202 */ /* 0x000fe20000000f00 */
[----:B------:R-:W0:Y:S01]  /*0420*/  LDCU.U8 UR4, c[0x0][0x410] ;  /* 0x00008200ff0477ac */ /* 0x000e220008000000 */
[----:B------:R-:W-:Y:S02]  /*0430*/  @!P0 MOV R103, R43 ;  /* 0x0000002b00678202 */ /* 0x000fe40000000f00 */
[----:B------:R-:W-:Y:S01]  /*0440*/  @!P0 MOV R102, R4 ;  /* 0x0000000400668202 */ /* 0x000fe20000000f00 */
[----:B------:R-:W-:Y:S01]  /*0450*/  UISETP.NE.AND.EX UP0, UPT, UR5, URZ, UPT, UP0 ;  /* 0x000000ff0500728c */ /* 0x000fe2000bf05300 */
[----:B------:R-:W-:-:S02]  /*0460*/  @!P0 MOV R101, R5 ;  /* 0x0000000500658202 */ /* 0x000fc40000000f00 */
[----:B------:R-:W-:Y:S02]  /*0470*/  @!P0 MOV R100, R6 ;  /* 0x0000000600648202 */ /* 0x000fe40000000f00 */
        /* <DEDUP_REMOVED lines=38> */
[----:B0-----:R-:W-:Y:S06]  /*06e0*/  BRA.U UP0, `(.L_x_13689) ;  /* 0x0000002500ec7547 */ /* 0x001fec000b800000 */
[----:B------:R-:W0:Y:S01]  /*06f0*/  LDCU.64 UR8, c[0x0][0x3a0] ;  /* 0x00007400ff0877ac */ /* 0x000e220008000a00 */
[----:B------:R-:W1:Y:S01]  /*0700*/  LDCU UR5, c[0x0][0x388] ;  /* 0x00007100ff0577ac */ /* 0x000e620008000800 */
[----:B------:R-:W2:Y:S01]  /*0710*/  LDCU UR10, c[0x0][0x448] ;  /* 0x00008900ff0a77ac */ /* 0x000ea20008000800 */
[----:B0-----:R-:W-:-:S04]  /*0720*/  UISETP.NE.U32.AND UP0, UPT, UR8, URZ, UPT ;  /* 0x000000ff0800728c */ /* 0x001fc8000bf05070 */
[----:B-12---:R-:W-:-:S11]  /*0730*/  UISETP.NE.AND.EX UP0, UPT, UR9, URZ, UPT, UP0 ;  /* 0x000000ff0900728c */ /* 0x006fd6000bf05300 */
.L_x_13701:
[----:B------:R-:W0:Y:S01]  /*0740*/  LDC.64 R72, c[0x0][0x390] ;  /* 0x0000e400ff487b82 */ /* 0x000e220000000a00 */
[----:B-1----:R-:W-:-:S05]  /*0750*/  IMAD R36, R0, UR5, RZ ;  /* 0x0000000500247c24 */ /* 0x002fca000f8e02ff */
[----:B------:R-:W-:-:S04]  /*0760*/  SHF.R.S32.HI R37, RZ, 0x1f, R36 ;  /* 0x0000001fff257819 */ /* 0x000fc80000011424 */
[----:B------:R-:W-:-:S04]  /*0770*/  LEA.HI R36, R37, R36, RZ, 0x3 ;  /* 0x0000002425247211 */ /* 0x000fc800078f18ff */
[----:B------:R-:W-:-:S05]  /*0780*/  LEA.HI.SX32 R117, R36, R115, 0x1d ;  /* 0x0000007324757211 */ /* 0x000fca00078feaff */
[----:B0-----:R-:W-:-:S06]  /*0790*/  IMAD.WIDE.U32 R36, R117, 0x10, R72 ;  /* 0x0000001075247825 */ /* 0x001fcc00078e0048 */
[----:B------:R-:W5:Y:S01]  /*07a0*/  LDG.E.128 R36, desc[UR6][R36.64] ;  /* 0x0000000624247981 */ /* 0x000f62000c1e1d00 */
        /* <DEDUP_REMOVED lines=17> */
[----:B--2---:R-:W-:Y:S01]  /*08c0*/  FADD.FTZ R40, R40, R51 ;  /* 0x0000003328287221 */ /* 0x004fe20000010000 */
[----:B------:R-:W-:Y:S01]  /*08d0*/  FADD.FTZ R41, R41, R50 ;  /* 0x0000003229297221 */ /* 0x000fe20000010000 */
[----:B------:R-:W-:Y:S01]  /*08e0*/  FADD.FTZ R42, R42, R37 ;  /* 0x000000252a2a7221 */ /* 0x000fe20000010000 */
[----:B------:R-:W-:Y:S01]  /*08f0*/  FADD.FTZ R43, R43, R36 ;  /* 0x000000242b2b7221 */ /* 0x000fe20000010000 */
[----:B---3--:R-:W-:Y:S01]  /*0900*/  FADD.FTZ R44, R44, R53 ;  /* 0x000000352c2c7221 */ /* 0x008fe20000010000 */
[----:B------:R-:W-:Y:S01]  /*0910*/  FADD.FTZ R45, R45, R52 ;  /* 0x000000342d2d7221 */ /* 0x000fe20000010000 */
[----:B------:R-:W-:Y:S01]  /*0920*/  FADD.FTZ R46, R46, R39 ;  /* 0x000000272e2e7221 */ /* 0x000fe20000010000 */
[----:B------:R-:W-:Y:S01]  /*0930*/  FADD.FTZ R47, R47, R38 ;  /* 0x000000262f2f7221 */ /* 0x000fe20000010000 */
[----:B------:R-:W-:Y:S06]  /*0940*/  BRA `(.L_x_13691) ;  /* 0x0000000000307947 */ /* 0x000fec0003800000 */
.L_x_13690:
[----:B-----5:R-:W-:Y:S02]  /*0950*/  PRMT R41, R36, 0x7632, R41 ;  /* 0x0000763224297816 */ /* 0x020fe40000000029 */
        /* <DEDUP_REMOVED lines=10> */
[----:B------:R-:W-:-:S07]  /*0a00*/  SHF.L.U32 R47, R47, 0x10, RZ ;  /* 0x000000102f2f7819 */ /* 0x000fce00000006ff */
.L_x_13691:
[----:B------:R-:W0:Y:S01]  /*0a10*/  LDC.64 R124, c[0x0][0x3a8] ;  /* 0x0000ea00ff7c7b82 */ /* 0x000e220000000a00 */
[----:B------:R-:W-:-:S05]  /*0a20*/  IADD3 R118, PT, PT, R117, 0x20, RZ ;  /* 0x0000002075767810 */ /* 0x000fca0007ffe0ff */
[----:B------:R-:W-:-:S04]  /*0a30*/  IMAD.WIDE.U32 R36, R118, 0x10, R72 ;  /* 0x0000001076247825 */ /* 0x000fc800078e0048 */
[----:B0-----:R-:W-:-:S05]  /*0a40*/  IMAD.WIDE.U32 R48, R117, 0x20, R124 ;  /* 0x0000002075307825 */ /* 0x001fca00078e007c */
[----:B------:R0:W-:Y:S04]  /*0a50*/  STG.E.128 desc[UR6][R48.64], R40 ;  /* 0x0000002830007986 */ /* 0x0001e8000c101d06 */
[----:B------:R0:W-:Y:S04]  /*0a60*/  STG.E.128 desc[UR6][R48.64+0x10], R44 ;  /* 0x0000102c30007986 */ /* 0x0001e8000c101d06 */
[----:B------:R-:W5:Y:S01]  /*0a70*/  LDG.E.128 R36, desc[UR6][R36.64] ;  /* 0x0000000624247981 */ /* 0x000f62000c1e1d00 */
[----:B------:R-:W-:Y:S05]  /*0a80*/  BRA.U !UP0, `(.L_x_13692) ;  /* 0x0000000108647547 */ /* 0x000fea000b800000 */
[----:B------:R-:W1:Y:S02]  /*0a90*/  LDC.64 R56, c[0x0][0x3a0] ;  /* 0x0000e800ff387b82 */ /* 0x000e640000000a00 */
[----:B-1----:R-:W-:-:S05]  /*0aa0*/  IMAD.WIDE.U32 R56, R118, 0x20, R56 ;  /* 0x0000002076387825 */ /* 0x002fca00078e0038 */
[----:B0-----:R-:W2:Y:S04]  /*0ab0*/  LDG.E.128 R48, desc[UR6][R56.64] ;  /* 0x0000000638307981 */ /* 0x001ea8000c1e1d00 */
        /* <DEDUP_REMOVED lines=22> */
.L_x_13692:
[----:B0----5:R-:W-:Y:S02]  /*0c20*/  PRMT R49, R36, 0x7632, R49 ;  /* 0x0000763224317816 */ /* 0x021fe40000000031 */
        /* <DEDUP_REMOVED lines=11> */
.L_x_13693:
[----:B------:R-:W-:Y:S01]  /*0ce0*/  IADD3 R120, PT, PT, R117, 0x40, RZ ;  /* 0x0000004075787810 */ /* 0x000fe20007ffe0ff */
[----:B------:R-:W-:-:S04]  /*0cf0*/  IMAD.WIDE.U32 R56, R118, 0x20, R124 ;  /* 0x0000002076387825 */ /* 0x000fc800078e007c */
[----:B------:R-:W-:Y:S01]  /*0d00*/  IMAD.WIDE.U32 R36, R120, 0x10, R72 ;  /* 0x0000001078247825 */ /* 0x000fe200078e0048 */
        /* <DEDUP_REMOVED lines=29> */
.L_x_13694:
        /* <DEDUP_REMOVED lines=12> */
.L_x_13695:
        /* <DEDUP_REMOVED lines=15> */
[----:B------:R-:W-:Y:S02]  /*1090*/  SHF.L.U32 R36, R36, 0x10, RZ ;  /* 0x0000001024247819 */ /* 0x000fe400000006ff */
[----:B------:R-:W-:Y:S01]  /*10a0*/  SHF.L.U32 R76, R76, 0x10, RZ ;  /* 0x000000104c4c7819 */ /* 0x000fe200000006ff */
[----:B--2---:R-:W-:Y:S02]  /*10b0*/  FADD.FTZ R66, R66, R37 ;  /* 0x0000002542427221 */ /* 0x004fe40000010000 */
[--C-:B------:R-:W-:Y:S01]  /*10c0*/  FADD.FTZ R67, R67, R36.reuse ;  /* 0x0000002443437221 */ /* 0x100fe20000010000 */
[----:B------:R-:W-:Y:S01]  /*10d0*/  PRMT R36, R38, 0x7632, R36 ;  /* 0x0000763226247816 */ /* 0x000fe20000000024 */
[----:B------:R-:W-:Y:S01]  /*10e0*/  FADD.FTZ R64, R64, R77 ;  /* 0x0000004d40407221 */ /* 0x000fe20000010000 */
[----:B------:R-:W-:Y:S01]  /*10f0*/  SHF.L.U32 R37, R38, 0x10, RZ ;  /* 0x0000001026257819 */ /* 0x000fe200000006ff */
[----:B------:R-:W-:Y:S01]  /*1100*/  FADD.FTZ R65, R65, R76 ;  /* 0x0000004c41417221 */ /* 0x000fe20000010000 */
[----:B------:R-:W-:-:S02]  /*1110*/  PRMT R38, R39, 0x7632, R38 ;  /* 0x0000763227267816 */ /* 0x000fc40000000026 */
[----:B------:R-:W-:Y:S01]  /*1120*/  SHF.L.U32 R36, R36, 0x10, RZ ;  /* 0x0000001024247819 */ /* 0x000fe200000006ff */
[----:B---3--:R-:W-:Y:S01]  /*1130*/  FADD.FTZ R68, R68, R37 ;  /* 0x0000002544447221 */ /* 0x008fe20000010000 */
[----:B------:R-:W-:Y:S02]  /*1140*/  SHF.L.U32 R39, R39, 0x10, RZ ;  /* 0x0000001027277819 */ /* 0x000fe400000006ff */
[----:B------:R-:W-:Y:S01]  /*1150*/  SHF.L.U32 R38, R38, 0x10, RZ ;  /* 0x0000001026267819 */ /* 0x000fe200000006ff */
[----:B------:R-:W-:Y:S02]  /*1160*/  FADD.FTZ R69, R69, R36 ;  /* 0x0000002445457221 */ /* 0x000fe40000010000 */
[----:B------:R-:W-:Y:S02]  /*1170*/  FADD.FTZ R70, R70, R39 ;  /* 0x0000002746467221 */ /* 0x000fe40000010000 */
[----:B------:R-:W-:Y:S01]  /*1180*/  FADD.FTZ R71, R71, R38 ;  /* 0x0000002647477221 */ /* 0x000fe20000010000 */
[----:B------:R-:W-:Y:S06]  /*1190*/  BRA `(.L_x_13697) ;  /* 0x0000000000307947 */ /* 0x000fec0003800000 */
.L_x_13696:
        /* <DEDUP_REMOVED lines=12> */
.L_x_13697:
        /* <DEDUP_REMOVED lines=9> */
[----:B------:R-:W2:Y:S01]  /*12f0*/  LDG.E.128 R76, desc[UR6][R126.64] ;  /* 0x000000067e4c7981 */ /* 0x000ea2000c1e1d00 */
[C---:B0----5:R-:W-:Y:S02]  /*1300*/  SHF.L.U32 R37, R72.reuse, 0x10, RZ ;  /* 0x0000001048257819 */ /* 0x061fe400000006ff */
[----:B------:R-:W-:Y:S02]  /*1310*/  PRMT R72, R72, 0x7632, R72 ;  /* 0x0000763248487816 */ /* 0x000fe40000000048 */
[C---:B------:R-:W-:Y:S02]  /*1320*/  SHF.L.U32 R119, R73.reuse, 0x10, RZ ;  /* 0x0000001049777819 */ /* 0x040fe400000006ff */
[----:B------:R-:W-:Y:S02]  /*1330*/  SHF.L.U32 R72, R72, 0x10, RZ ;  /* 0x0000001048487819 */ /* 0x000fe400000006ff */
[----:B------:R-:W-:Y:S01]  /*1340*/  PRMT R73, R73, 0x7632, R73 ;  /* 0x0000763249497816 */ /* 0x000fe20000000049 */
[----:B--2---:R-:W-:-:S02]  /*1350*/  FADD.FTZ R76, R76, R37 ;  /* 0x000000254c4c7221 */ /* 0x004fc40000010000 */
[----:B------:R-:W2:Y:S01]  /*1360*/  LDG.E.128 R36, desc[UR6][R126.64+0x10] ;  /* 0x000010067e247981 */ /* 0x000ea2000c1e1d00 */
[----:B------:R-:W-:Y:S01]  /*1370*/  FADD.FTZ R77, R77, R72 ;  /* 0x000000484d4d7221 */ /* 0x000fe20000010000 */
[----:B------:R-:W-:Y:S01]  /*1380*/  SHF.L.U32 R72, R73, 0x10, RZ ;  /* 0x0000001049487819 */ /* 0x000fe200000006ff */
[--C-:B------:R-:W-:Y:S01]  /*1390*/  FADD.FTZ R78, R78, R119.reuse ;  /* 0x000000774e4e7221 */ /* 0x100fe20000010000 */
[----:B------:R-:W-:Y:S02]  /*13a0*/  PRMT R119, R75, 0x7632, R119 ;  /* 0x000076324b777816 */ /* 0x000fe40000000077 */
[C---:B------:R-:W-:Y:S01]  /*13b0*/  SHF.L.U32 R73, R74.reuse, 0x10, RZ ;  /* 0x000000104a497819 */ /* 0x040fe200000006ff */
[--C-:B------:R-:W-:Y:S01]  /*13c0*/  FADD.FTZ R79, R79, R72.reuse ;  /* 0x000000484f4f7221 */ /* 0x100fe20000010000 */
[----:B------:R-:W-:Y:S02]  /*13d0*/  PRMT R72, R74, 0x7632, R72 ;  /* 0x000076324a487816 */ /* 0x000fe40000000048 */
[----:B------:R-:W-:-:S02]  /*13e0*/  SHF.L.U32 R75, R75, 0x10, RZ ;  /* 0x000000104b4b7819 */ /* 0x000fc400000006ff */
[----:B------:R-:W-:Y:S02]  /*13f0*/  SHF.L.U32 R74, R72, 0x10, RZ ;  /* 0x00000010484a7819 */ /* 0x000fe400000006ff */
[----:B------:R-:W-:Y:S01]  /*1400*/  SHF.L.U32 R72, R119, 0x10, RZ ;  /* 0x0000001077487819 */ /* 0x000fe200000006ff */
[----:B--2---:R-:W-:Y:S02]  /*1410*/  FADD.FTZ R36, R36, R73 ;  /* 0x0000004924247221 */ /* 0x004fe40000010000 */
[----:B------:R-:W-:Y:S01]  /*1420*/  FADD.FTZ R37, R37, R74 ;  /* 0x0000004a25257221 */ /* 0x000fe20000010000 */
[----:B------:R-:W-:Y:S01]  /*1430*/  FADD.FTZ R38, R38, R75 ;  /* 0x0000004b26267221 */ /* 0x000fe20000010000 */
[----:B------:R-:W-:Y:S01]  /*1440*/  FADD.FTZ R39, R39, R72 ;  /* 0x0000004827277221 */ /* 0x000fe20000010000 */
[----:B------:R-:W-:Y:S06]  /*1450*/  BRA `(.L_x_13699) ;  /* 0x0000000000307947 */ /* 0x000fec0003800000 */
.L_x_13698:
[----:B-----5:R-:W-:Y:S02]  /*1460*/  PRMT R77, R72, 0x7632, R77 ;  /* 0x00007632484d7816 */ /* 0x020fe4000000004d */
[----:B------:R-:W-:Y:S02]  /*1470*/  PRMT R79, R73, 0x7632, R79 ;  /* 0x00007632494f7816 */ /* 0x000fe4000000004f */
[----:B0-----:R-:W-:Y:S02]  /*1480*/  PRMT R37, R74, 0x7632, R37 ;  /* 0x000076324a257816 */ /* 0x001fe40000000025 */
        /* <DEDUP_REMOVED lines=9> */
.L_x_13699:
[----:B------:R-:W-:Y:S01]  /*1520*/  FADD.FTZ R72, RZ, R40 ;  /* 0x00000028ff487221 */ /* 0x000fe20000010000 */
[----:B------:R-:W-:Y:S01]  /*1530*/  IMAD.WIDE.U32 R124, R122, 0x20, R124 ;  /* 0x000000207a7c7825 */ /* 0x000fe200078e007c */
[----:B------:R-:W-:Y:S01]  /*1540*/  UMOV UR8, 0xffffffff ;  /* 0xffffffff00087882 */ /* 0x000fe20000000000 */
[----:B------:R-:W-:Y:S02]  /*1550*/  ISETP.NE.AND P1, PT, R115, RZ, PT ;  /* 0x000000ff7300720c */ /* 0x000fe40003f25270 */
[----:B------:R-:W-:Y:S01]  /*1560*/  FADD.FTZ R73, R72, R41 ;  /* 0x0000002948497221 */ /* 0x000fe20000010000 */
[----:B------:R0:W-:Y:S03]  /*1570*/  STG.E.128 desc[UR6][R124.64], R76 ;  /* 0x0000004c7c007986 */ /* 0x0001e6000c101d06 */
        /* <DEDUP_REMOVED lines=141> */
.L_x_13725:
[----:B------:R-:W-:Y:S01]  /*1e50*/  FMUL.FTZ R72, R123, R123 ;  /* 0x0000007b7b487220 */ /* 0x000fe20000410000 */
[----:B------:R-:W-:Y:S01]  /*1e60*/  ISETP.NE.AND P0, PT, RZ, UR4, PT ;  /* 0x00000004ff007c0c */ /* 0x000fe2000bf05270 */
[----:B-1----:R-:W-:Y:S01]  /*1e70*/  FADD.FTZ R119, R128, R119 ;  /* 0x0000007780777221 */ /* 0x002fe20000010000 */
[----:B------:R-:W-:Y:S02]  /*1e80*/  PRMT R125, R31, 0x7632, R125 ;  /* 0x000076321f7d7816 */ /* 0x000fe4000000007d */
[----:B------:R-:W-:Y:S01]  /*1e90*/  FSEL R73, R72, RZ, P0 ;  /* 0x000000ff48497208 */ /* 0x000fe20000000000 */
[----:B------:R-:W-:Y:S01]  /*1ea0*/  FFMA.FTZ R124, R119, R124, UR10 ;  /* 0x0000000a777c7e23 */ /* 0x000fe2000801007c */
[----:B------:R-:W-:Y:S02]  /*1eb0*/  FSEL R119, R123, RZ, !P0 ;  /* 0x000000ff7b777208 */ /* 0x000fe40004000000 */
[----:B------:R-:W-:Y:S01]  /*1ec0*/  ISETP.NE.AND P0, PT, R115, RZ, PT ;  /* 0x000000ff7300720c */ /* 0x000fe20003f05270 */
[----:B------:R-:W-:Y:S01]  /*1ed0*/  FADD.FTZ R75, R124, R73 ;  /* 0x000000497c4b7221 */ /* 0x000fe20000010000 */
[----:B------:R-:W-:Y:S01]  /*1ee0*/  SHF.L.U32 R125, R125, 0x10, RZ ;  /* 0x000000107d7d7819 */ /* 0x000fe200000006ff */
[----:B------:R-:W1:Y:S01]  /*1ef0*/  @!P1 LDC.64 R72, c[0x0][0x3c0] ;  /* 0x0000f000ff489b82 */ /* 0x000e620000000a00 */
[--C-:B------:R-:W-:Y:S01]  /*1f00*/  FADD.FTZ R74, -R119, R71.reuse ;  /* 0x00000047774a7221 */ /* 0x100fe20000010100 */
[----:B------:R-:W-:Y:S01]  /*1f10*/  PRMT R71, R99, 0x7632, R71 ;  /* 0x0000763263477816 */ /* 0x000fe20000000047 */
[C-C-:B------:R-:W-:Y:S01]  /*1f20*/  FADD.FTZ R124, -R119.reuse, R77.reuse ;  /* 0x0000004d777c7221 */ /* 0x140fe20000010100 */
[----:B------:R-:W2:Y:S01]  /*1f30*/  MUFU.RSQ R75, R75 ;  /* 0x0000004b004b7308 */ /* 0x000ea20000001400 */
[----:B------:R-:W-:Y:S01]  /*1f40*/  PRMT R126, R32, 0x7632, R126 ;  /* 0x00007632207e7816 */ /* 0x000fe2000000007e */
[----:B------:R-:W-:Y:S01]  /*1f50*/  FADD.FTZ R40, -R119, R40 ;  /* 0x0000002877287221 */ /* 0x000fe20000010100 */
[----:B------:R-:W-:Y:S01]  /*1f60*/  SHF.L.U32 R71, R71, 0x10, RZ ;  /* 0x0000001047477819 */ /* 0x000fe200000006ff */
[C---:B------:R-:W-:Y:S01]  /*1f70*/  FADD.FTZ R42, -R119.reuse, R42 ;  /* 0x0000002a772a7221 */ /* 0x040fe20000010100 */
[----:B------:R-:W-:Y:S01]  /*1f80*/  SHF.L.U32 R126, R126, 0x10, RZ ;  /* 0x000000107e7e7819 */ /* 0x000fe200000006ff */
[----:B------:R-:W-:Y:S01]  /*1f90*/  FADD.FTZ R44, -R119, R44 ;  /* 0x0000002c772c7221 */ /* 0x000fe20000010100 */
[----:B------:R-:W-:Y:S01]  /*1fa0*/  PRMT R77, R33, 0x7632, R77 ;  /* 0x00007632214d7816 */ /* 0x000fe2000000004d */
[C---:B------:R-:W-:Y:S01]  /*1fb0*/  FADD.FTZ R46, -R119.reuse, R46 ;  /* 0x0000002e772e7221 */ /* 0x040fe20000010100 */
[C---:B------:R-:W-:Y:S01]  /*1fc0*/  FADD.FTZ R48, -R119.reuse, R48 ;  /* 0x0000003077307221 */ /* 0x040fe20000010100 */
[----:B------:R-:W-:Y:S01]  /*1fd0*/  FADD.FTZ R50, -R119, R50 ;  /* 0x0000003277327221 */ /* 0x000fe20000010100 */
[----:B------:R-:W-:Y:S01]  /*1fe0*/  SHF.L.U32 R77, R77, 0x10, RZ ;  /* 0x000000104d4d7819 */ /* 0x000fe200000006ff */
[C---:B------:R-:W-:Y:S01]  /*1ff0*/  FADD.FTZ R52, -R119.reuse, R52 ;  /* 0x0000003477347221 */ /* 0x040fe20000010100 */
[----:B0-----:R-:W-:Y:S01]  /*2000*/  PRMT R128, R96, 0x7632, R128 ;  /* 0x0000763260807816 */ /* 0x001fe20000000080 */
[C---:B------:R-:W-:Y:S01]  /*2010*/  FADD.FTZ R54, -R119.reuse, R54 ;  /* 0x0000003677367221 */ /* 0x040fe20000010100 */
[----:B------:R-:W-:Y:S01]  /*2020*/  PRMT R130, R34, 0x7632, R130 ;  /* 0x0000763222827816 */ /* 0x000fe20000000082 */
[----:B------:R-:W-:Y:S01]  /*2030*/  FADD.FTZ R56, -R119, R56 ;  /* 0x0000003877387221 */ /* 0x000fe20000010100 */
[----:B------:R-:W-:Y:S01]  /*2040*/  SHF.L.U32 R128, R128, 0x10, RZ ;  /* 0x0000001080807819 */ /* 0x000fe200000006ff */
[C---:B--2---:R-:W-:Y:S01]  /*2050*/  FMUL.FTZ R74, R75.reuse, R74 ;  /* 0x0000004a4b4a7220 */ /* 0x044fe20000410000 */
[----:B------:R-:W-:Y:S01]  /*2060*/  FMUL.FTZ R40, R75, R40 ;  /* 0x000000284b287220 */ /* 0x000fe20000410000 */
[----:B-1----:R-:W-:-:S04]  /*2070*/  @!P1 IMAD.WIDE R72, R0, 0x4, R72 ;  /* 0x0000000400489825 */ /* 0x002fc800078e0248 */
[C---:B------:R-:W-:Y:S01]  /*2080*/  FMUL.FTZ R46, R75.reuse, R46 ;  /* 0x0000002e4b2e7220 */ /* 0x040fe20000410000 */
[----:B------:R-:W-:Y:S01]  /*2090*/  FFMA.FTZ R74, R74, R71, R125 ;  /* 0x000000474a4a7223 */ /* 0x000fe2000001007d */
[C---:B------:R-:W-:Y:S01]  /*20a0*/  FMUL.FTZ R71, R75.reuse, R124 ;  /* 0x0000007c4b477220 */ /* 0x040fe20000410000 */
[C---:B------:R-:W-:Y:S01]  /*20b0*/  FMUL.FTZ R52, R75.reuse, R52 ;  /* 0x000000344b347220 */ /* 0x040fe20000410000 */
[----:B------:R-:W0:Y:S01]  /*20c0*/  @!P0 LDC.64 R124, c[0x0][0x3c8] ;  /* 0x0000f200ff7c8b82 */ /* 0x000e220000000a00 */
[----:B------:R1:W-:Y:S01]  /*20d0*/  @!P1 STG.E desc[UR6][R72.64], R123 ;  /* 0x0000007b48009986 */ /* 0x0003e2000c101906 */
[----:B------:R-:W-:Y:S01]  /*20e0*/  SHF.L.U32 R130, R130, 0x10, RZ ;  /* 0x0000001082827819 */ /* 0x000fe200000006ff */
[----:B------:R-:W-:Y:S01]  /*20f0*/  FMUL.FTZ R54, R75, R54 ;  /* 0x000000364b367220 */ /* 0x000fe20000410000 */
[----:B------:R-:W-:Y:S01]  /*2100*/  SHF.L.U32 R127, R80, 0x10, RZ ;  /* 0x00000010507f7819 */ /* 0x000fe200000006ff */
[C---:B------:R-:W-:Y:S01]  /*2110*/  FADD.FTZ R58, -R119.reuse, R58 ;  /* 0x0000003a773a7221 */ /* 0x040fe20000010100 */
[C---:B------:R-:W-:Y:S01]  /*2120*/  FADD.FTZ R60, -R119.reuse, R60 ;  /* 0x0000003c773c7221 */ /* 0x040fe20000010100 */
[C---:B------:R-:W-:Y:S01]  /*2130*/  FADD.FTZ R62, -R119.reuse, R62 ;  /* 0x0000003e773e7221 */ /* 0x040fe20000010100 */
[C---:B------:R-:W-:Y:S01]  /*2140*/  FADD.FTZ R64, -R119.reuse, R64 ;  /* 0x0000004077407221 */ /* 0x040fe20000010100 */
[C---:B------:R-:W-:Y:S01]  /*2150*/  FADD.FTZ R66, -R119.reuse, R66 ;  /* 0x0000004277427221 */ /* 0x040fe20000010100 */
[----:B------:R-:W-:Y:S01]  /*2160*/  FADD.FTZ R68, -R119, R68 ;  /* 0x0000004477447221 */ /* 0x000fe20000010100 */
[----:B------:R-:W-:Y:S01]  /*2170*/  FMUL.FTZ R62, R75, R62 ;  /* 0x0000003e4b3e7220 */ /* 0x000fe20000410000 */
[C---:B------:R-:W-:Y:S01]  /*2180*/  FADD.FTZ R70, -R119.reuse, R70 ;  /* 0x0000004677467221 */ /* 0x040fe20000010100 */
[----:B-1----:R-:W-:Y:S01]  /*2190*/  PRMT R72, R98, 0x7632, R72 ;  /* 0x0000763262487816 */ /* 0x002fe20000000048 */
[----:B------:R-:W-:Y:S01]  /*21a0*/  FADD.FTZ R76, -R119, R76 ;  /* 0x0000004c774c7221 */ /* 0x000fe20000010100 */
[----:B------:R-:W-:Y:S01]  /*21b0*/  PRMT R73, R97, 0x7632, R73 ;  /* 0x0000763261497816 */ /* 0x000fe20000000049 */
[C---:B------:R-:W-:Y:S01]  /*21c0*/  FADD.FTZ R78, -R119.reuse, R78 ;  /* 0x0000004e774e7221 */ /* 0x040fe20000010100 */
[----:B------:R-:W-:Y:S01]  /*21d0*/  SHF.L.U32 R72, R72, 0x10, RZ ;  /* 0x0000001048487819 */ /* 0x000fe200000006ff */
[----:B------:R-:W-:Y:S01]  /*21e0*/  FADD.FTZ R36, -R119, R36 ;  /* 0x0000002477247221 */ /* 0x000fe20000010100 */
[----:B------:R-:W-:Y:S01]  /*21f0*/  SHF.L.U32 R73, R73, 0x10, RZ ;  /* 0x0000001049497819 */ /* 0x000fe200000006ff */
[----:B------:R-:W-:Y:S01]  /*2200*/  FADD.FTZ R38, -R119, R38 ;  /* 0x0000002677267221 */ /* 0x000fe20000010100 */
[----:B------:R-:W-:Y:S01]  /*2210*/  SHF.L.U32 R123, R8, 0x10, RZ ;  /* 0x00000010087b7819 */ /* 0x000fe200000006ff */
[----:B------:R-:W-:Y:S01]  /*2220*/  FFMA.FTZ R71, R71, R72, R126 ;  /* 0x0000004847477223 */ /* 0x000fe2000001007e */
[C---:B------:R-:W-:Y:S01]  /*2230*/  FADD.FTZ R72, -R119.reuse, R79 ;  /* 0x0000004f77487221 */ /* 0x040fe20000010100 */
[----:B------:R-:W-:Y:S01]  /*2240*/  FADD.FTZ R126, -R119, R37 ;  /* 0x00000025777e7221 */ /* 0x000fe20000010100 */
[----:B------:R-:W-:Y:S01]  /*2250*/  SHF.L.U32 R37, R114, 0x10, RZ ;  /* 0x0000001072257819 */ /* 0x000fe200000006ff */
[----:B0-----:R-:W-:-:S04]  /*2260*/  @!P0 IMAD.WIDE R124, R0, 0x4, R124 ;  /* 0x00000004007c8825 */ /* 0x001fc800078e027c */
[C---:B------:R-:W-:Y:S01]  /*2270*/  FMUL.FTZ R72, R75.reuse, R72 ;  /* 0x000000484b487220 */ /* 0x040fe20000410000 */
[----:B------:R-:W-:Y:S01]  /*2280*/  SHF.L.U32 R79, R108, 0x10, RZ ;  /* 0x000000106c4f7819 */ /* 0x000fe200000006ff */
[C---:B------:R-:W-:Y:S01]  /*2290*/  FMUL.FTZ R36, R75.reuse, R36 ;  /* 0x000000244b247220 */ /* 0x040fe20000410000 */
[C---:B------:R-:W-:Y:S01]  /*22a0*/  FMUL.FTZ R38, R75.reuse, R38 ;  /* 0x000000264b267220 */ /* 0x040fe20000410000 */
[----:B------:R-:W-:Y:S01]  /*22b0*/  FFMA.FTZ R72, R72, R73, R77 ;  /* 0x0000004948487223 */ /* 0x000fe2000001004d */
[----:B------:R-:W-:Y:S01]  /*22c0*/  SHF.L.U32 R77, R16, 0x10, RZ ;  /* 0x00000010104d7819 */ /* 0x000fe200000006ff */
[----:B------:R0:W-:Y:S01]  /*22d0*/  @!P0 STG.E desc[UR6][R124.64], R75 ;  /* 0x0000004b7c008986 */ /* 0x0001e2000c101906 */
[----:B------:R-:W-:Y:S01]  /*22e0*/  FMUL.FTZ R73, R75, R126 ;  /* 0x0000007e4b497220 */ /* 0x000fe20000410000 */
[----:B------:R-:W-:Y:S02]  /*22f0*/  FADD.FTZ R126, -R119, R41 ;  /* 0x00000029777e7221 */ /* 0x000fe40000010100 */
[----:B------:R-:W-:Y:S01]  /*2300*/  FFMA.FTZ R40, R40, R37, R77 ;  /* 0x0000002528287223 */ /* 0x000fe2000001004d */
[----:B------:R-:W-:Y:S01]  /*2310*/  FMUL.FTZ R37, R75, R42 ;  /* 0x0000002a4b257220 */ /* 0x000fe20000410000 */
[----:B------:R-:W-:Y:S01]  /*2320*/  SHF.L.U32 R42, R113, 0x10, RZ ;  /* 0x00000010712a7819 */ /* 0x000fe200000006ff */
[----:B------:R-:W-:Y:S01]  /*2330*/  FFMA.FTZ R73, R73, R128, R130 ;  /* 0x0000008049497223 */ /* 0x000fe20000010082 */
[----:B------:R-:W-:Y:S01]  /*2340*/  SHF.L.U32 R77, R11, 0x10, RZ ;  /* 0x000000100b4d7819 */ /* 0x000fe200000006ff */
[----:B------:R-:W-:Y:S01]  /*2350*/  FMUL.FTZ R41, R75, R126 ;  /* 0x0000007e4b297220 */ /* 0x000fe20000410000 */
[----:B------:R-:W-:Y:S01]  /*2360*/  SHF.L.U32 R126, R14, 0x10, RZ ;  /* 0x000000100e7e7819 */ /* 0x000fe200000006ff */
[----:B------:R-:W1:Y:S01]  /*2370*/  LDC.64 R130, c[0x0][0x428] ;  /* 0x00010a00ff827b82 */ /* 0x000e620000000a00 */
[----:B0-----:R-:W-:-:S02]  /*2380*/  SHF.L.U32 R124, R17, 0x10, RZ ;  /* 0x00000010117c7819 */ /* 0x001fc400000006ff */
[----:B------:R-:W-:Y:S02]  /*2390*/  SHF.L.U32 R125, R2, 0x10, RZ ;  /* 0x00000010027d7819 */ /* 0x000fe400000006ff */
[----:B------:R-:W-:Y:S01]  /*23a0*/  SHF.L.U32 R128, R13, 0x10, RZ ;  /* 0x000000100d807819 */ /* 0x000fe200000006ff */
[----:B------:R-:W-:Y:S01]  /*23b0*/  FFMA.FTZ R37, R37, R42, R124 ;  /* 0x0000002a25257223 */ /* 0x000fe2000001007c */
[----:B------:R-:W-:Y:S01]  /*23c0*/  FADD.FTZ R42, -R119, R43 ;  /* 0x0000002b772a7221 */ /* 0x000fe20000010100 */
[----:B------:R-:W-:Y:S02]  /*23d0*/  SHF.L.U32 R43, R12, 0x10, RZ ;  /* 0x000000100c2b7819 */ /* 0x000fe400000006ff */
[----:B------:R-:W-:Y:S01]  /*23e0*/  SHF.L.U32 R124, R18, 0x10, RZ ;  /* 0x00000010127c7819 */ /* 0x000fe200000006ff */
[----:B------:R-:W-:Y:S01]  /*23f0*/  FMUL.FTZ R42, R75, R42 ;  /* 0x0000002a4b2a7220 */ /* 0x000fe20000410000 */
[----:B------:R-:W-:-:S03]  /*2400*/  FFMA.FTZ R41, R41, R126, R128 ;  /* 0x0000007e29297223 */ /* 0x000fc60000010080 */
[----:B------:R-:W-:Y:S01]  /*2410*/  FFMA.FTZ R42, R42, R43, R77 ;  /* 0x0000002b2a2a7223 */ /* 0x000fe2000001004d */
[----:B------:R-:W-:Y:S01]  /*2420*/  FMUL.FTZ R43, R75, R44 ;  /* 0x0000002c4b2b7220 */ /* 0x000fe20000410000 */
[----:B------:R-:W-:Y:S02]  /*2430*/  SHF.L.U32 R44, R112, 0x10, RZ ;  /* 0x00000010702c7819 */ /* 0x000fe400000006ff */
[----:B------:R-:W-:Y:S02]  /*2440*/  SHF.L.U32 R77, R9, 0x10, RZ ;  /* 0x00000010094d7819 */ /* 0x000fe400000006ff */
[----:B------:R-:W-:Y:S01]  /*2450*/  F2FP.BF16.F32.PACK_AB R37, R42, R37 ;  /* 0x000000252a25723e */ /* 0x000fe200000010ff */
[----:B------:R-:W-:Y:S01]  /*2460*/  FFMA.FTZ R43, R43, R44, R124 ;  /* 0x0000002c2b2b7223 */ /* 0x000fe2000001007c */
[----:B------:R-:W-:Y:S01]  /*2470*/  FADD.FTZ R44, -R119, R45 ;  /* 0x0000002d772c7221 */ /* 0x000fe20000010100 */
[----:B------:R-:W-:-:S03]  /*2480*/  SHF.L.U32 R45, R10, 0x10, RZ ;  /* 0x000000100a2d7819 */ /* 0x000fc600000006ff */
[----:B------:R-:W-:-:S04]  /*2490*/  FMUL.FTZ R44, R75, R44 ;  /* 0x0000002c4b2c7220 */ /* 0x000fc80000410000 */
[----:B------:R-:W-:Y:S01]  /*24a0*/  FFMA.FTZ R124, R44, R45, R77 ;  /* 0x0000002d2c7c7223 */ /* 0x000fe2000001004d */
[----:B------:R-:W-:Y:S01]  /*24b0*/  SHF.L.U32 R77, R111, 0x10, RZ ;  /* 0x000000106f4d7819 */ /* 0x000fe200000006ff */
[----:B------:R-:W-:Y:S01]  /*24c0*/  FADD.FTZ R44, -R119, R47 ;  /* 0x0000002f772c7221 */ /* 0x000fe20000010100 */
[----:B------:R-:W-:Y:S02]  /*24d0*/  SHF.L.U32 R45, R19, 0x10, RZ ;  /* 0x00000010132d7819 */ /* 0x000fe400000006ff */
[----:B------:R-:W-:Y:S01]  /*24e0*/  SHF.L.U32 R47, R20, 0x10, RZ ;  /* 0x00000010142f7819 */ /* 0x000fe200000006ff */
[----:B------:R-:W-:Y:S02]  /*24f0*/  FMUL.FTZ R44, R75, R44 ;  /* 0x0000002c4b2c7220 */ /* 0x000fe40000410000 */
[----:B------:R-:W-:Y:S01]  /*2500*/  FFMA.FTZ R77, R46, R77, R45 ;  /* 0x0000004d2e4d7223 */ /* 0x000fe2000001002d */
[----:B------:R-:W-:Y:S01]  /*2510*/  SHF.L.U32 R45, R7, 0x10, RZ ;  /* 0x00000010072d7819 */ /* 0x000fe200000006ff */
[----:B------:R-:W-:Y:S01]  /*2520*/  FADD.FTZ R46, -R119, R49 ;  /* 0x00000031772e7221 */ /* 0x000fe20000010100 */
[----:B------:R-:W-:-:S03]  /*2530*/  SHF.L.U32 R49, R21, 0x10, RZ ;  /* 0x0000001015317819 */ /* 0x000fc600000006ff */
        /* <DEDUP_REMOVED lines=13> */
[----:B------:R-:W-:Y:S01]  /*2610*/  FMUL.FTZ R47, R75, R48 ;  /* 0x000000304b2f7220 */ /* 0x000fe20000410000 */
[----:B------:R-:W-:Y:S02]  /*2620*/  SHF.L.U32 R48, R4, 0x10, RZ ;  /* 0x0000001004307819 */ /* 0x000fe400000006ff */
[----:B------:R-:W-:Y:S02]  /*2630*/  SHF.L.U32 R49, R22, 0x10, RZ ;  /* 0x0000001016317819 */ /* 0x000fe400000006ff */
[----:B------:R-:W-:Y:S01]  /*2640*/  SHF.L.U32 R51, R23, 0x10, RZ ;  /* 0x0000001017337819 */ /* 0x000fe200000006ff */
[----:B------:R-:W-:Y:S01]  /*2650*/  FFMA.FTZ R47, R47, R48, R50 ;  /* 0x000000302f2f7223 */ /* 0x000fe20000010032 */
[----:B------:R-:W-:Y:S01]  /*2660*/  FADD.FTZ R48, -R119, R53 ;  /* 0x0000003577307221 */ /* 0x000fe20000010100 */
[----:B------:R-:W-:Y:S01]  /*2670*/  FFMA.FTZ R79, R52, R79, R49 ;  /* 0x0000004f344f7223 */ /* 0x000fe20000010031 */
[----:B------:R-:W-:Y:S01]  /*2680*/  SHF.L.U32 R49, R15, 0x10, RZ ;  /* 0x000000100f317819 */ /* 0x000fe200000006ff */
[----:B------:R-:W-:Y:S01]  /*2690*/  FADD.FTZ R50, -R119, R57 ;  /* 0x0000003977327221 */ /* 0x000fe20000010100 */
[----:B------:R-:W-:Y:S01]  /*26a0*/  FMUL.FTZ R48, R75, R48 ;  /* 0x000000304b307220 */ /* 0x000fe20000410000 */
[----:B------:R-:W-:-:S02]  /*26b0*/  SHF.L.U32 R52, R83, 0x10, RZ ;  /* 0x0000001053347819 */ /* 0x000fc400000006ff */
[----:B------:R-:W-:Y:S01]  /*26c0*/  SHF.L.U32 R53, R25, 0x10, RZ ;  /* 0x0000001019357819 */ /* 0x000fe200000006ff */
[----:B------:R-:W-:Y:S01]  /*26d0*/  FFMA.FTZ R125, R48, R125, R49 ;  /* 0x0000007d307d7223 */ /* 0x000fe20000010031 */
[----:B------:R-:W-:Y:S01]  /*26e0*/  SHF.L.U32 R49, R107, 0x10, RZ ;  /* 0x000000106b317819 */ /* 0x000fe200000006ff */
[----:B------:R-:W-:Y:S01]  /*26f0*/  FADD.FTZ R48, -R119, R55 ;  /* 0x0000003777307221 */ /* 0x000fe20000010100 */
        /* <DEDUP_REMOVED lines=8> */
[----:B------:R-:W-:Y:S01]  /*2780*/  SHF.L.U32 R49, R106, 0x10, RZ ;  /* 0x000000106a317819 */ /* 0x000fe200000006ff */
[C---:B------:R-:W-:Y:S01]  /*2790*/  FMUL.FTZ R48, R75.reuse, R56 ;  /* 0x000000384b307220 */ /* 0x040fe20000410000 */
[----:B------:R-:W-:Y:S01]  /*27a0*/  FMUL.FTZ R56, R75, R60 ;  /* 0x0000003c4b387220 */ /* 0x000fe20000410000 */
[----:B------:R-:W-:Y:S02]  /*27b0*/  SHF.L.U32 R60, R93, 0x10, RZ ;  /* 0x000000105d3c7819 */ /* 0x000fe400000006ff */
[----:B------:R-:W-:Y:S01]  /*27c0*/  FFMA.FTZ R48, R48, R49, R51 ;  /* 0x0000003130307223 */ /* 0x000fe20000010033 */
[----:B------:R-:W-:Y:S01]  /*27d0*/  FMUL.FTZ R49, R75, R50 ;  /* 0x000000324b317220 */ /* 0x000fe20000410000 */
[----:B------:R-:W-:Y:S02]  /*27e0*/  SHF.L.U32 R50, R82, 0x10, RZ ;  /* 0x0000001052327819 */ /* 0x000fe400000006ff */
[----:B------:R-:W-:-:S02]  /*27f0*/  SHF.L.U32 R51, R105, 0x10, RZ ;  /* 0x0000001069337819 */ /* 0x000fc400000006ff */
[----:B------:R-:W-:Y:S01]  /*2800*/  F2FP.BF16.F32.PACK_AB R42, R125, R79 ;  /* 0x0000004f7d2a723e */ /* 0x000fe200000010ff */
[----:B------:R-:W-:Y:S01]  /*2810*/  FFMA.FTZ R49, R49, R50, R52 ;  /* 0x0000003231317223 */ /* 0x000fe20000010034 */
[----:B------:R-:W-:Y:S01]  /*2820*/  FMUL.FTZ R50, R75, R58 ;  /* 0x0000003a4b327220 */ /* 0x000fe20000410000 */
[----:B------:R-:W-:Y:S01]  /*2830*/  FADD.FTZ R52, -R119, R59 ;  /* 0x0000003b77347221 */ /* 0x000fe20000010100 */
[----:B------:R-:W-:Y:S02]  /*2840*/  SHF.L.U32 R58, R91, 0x10, RZ ;  /* 0x000000105b3a7819 */ /* 0x000fe400000006ff */
[----:B------:R-:W-:Y:S01]  /*2850*/  FFMA.FTZ R50, R50, R51, R53 ;  /* 0x0000003332327223 */ /* 0x000fe20000010035 */
[----:B------:R-:W-:Y:S01]  /*2860*/  FMUL.FTZ R51, R75, R52 ;  /* 0x000000344b337220 */ /* 0x000fe20000410000 */
[----:B------:R-:W-:Y:S02]  /*2870*/  SHF.L.U32 R52, R84, 0x10, RZ ;  /* 0x0000001054347819 */ /* 0x000fe400000006ff */
[----:B------:R-:W-:-:S02]  /*2880*/  SHF.L.U32 R53, R104, 0x10, RZ ;  /* 0x0000001068357819 */ /* 0x000fc400000006ff */
[----:B------:R-:W-:Y:S01]  /*2890*/  SHF.L.U32 R59, R29, 0x10, RZ ;  /* 0x000000101d3b7819 */ /* 0x000fe200000006ff */
[----:B------:R-:W-:Y:S01]  /*28a0*/  FFMA.FTZ R51, R51, R52, R54 ;  /* 0x0000003433337223 */ /* 0x000fe20000010036 */
[----:B------:R-:W-:Y:S01]  /*28b0*/  FADD.FTZ R52, -R119, R61 ;  /* 0x0000003d77347221 */ /* 0x000fe20000010100 */
[----:B------:R-:W-:Y:S01]  /*28c0*/  FFMA.FTZ R56, R56, R53, R55 ;  /* 0x0000003538387223 */ /* 0x000fe20000010037 */
[----:B------:R-:W-:Y:S01]  /*28d0*/  SHF.L.U32 R53, R87, 0x10, RZ ;  /* 0x0000001057357819 */ /* 0x000fe200000006ff */
[----:B------:R-:W-:Y:S01]  /*28e0*/  FADD.FTZ R54, -R119, R65 ;  /* 0x0000004177367221 */ /* 0x000fe20000010100 */
[----:B------:R-:W-:Y:S01]  /*28f0*/  FMUL.FTZ R52, R75, R52 ;  /* 0x000000344b347220 */ /* 0x000fe20000410000 */
[----:B------:R-:W-:Y:S01]  /*2900*/  SHF.L.U32 R55, R27, 0x10, RZ ;  /* 0x000000101b377819 */ /* 0x000fe200000006ff */
[----:B------:R-:W-:Y:S01]  /*2910*/  FMUL.FTZ R65, R75, R70 ;  /* 0x000000464b417220 */ /* 0x000fe20000410000 */
[----:B------:R-:W-:Y:S01]  /*2920*/  SHF.L.U32 R61, R30, 0x10, RZ ;  /* 0x000000101e3d7819 */ /* 0x000fe200000006ff */
[----:B------:R-:W-:Y:S01]  /*2930*/  FFMA.FTZ R57, R52, R57, R53 ;  /* 0x0000003934397223 */ /* 0x000fe20000010035 */
[----:B------:R-:W-:Y:S01]  /*2940*/  SHF.L.U32 R53, R103, 0x10, RZ ;  /* 0x0000001067357819 */ /* 0x000fe200000006ff */
[----:B------:R-:W-:Y:S01]  /*2950*/  FADD.FTZ R52, -R119, R63 ;  /* 0x0000003f77347221 */ /* 0x000fe20000010100 */
[----:B------:R-:W-:-:S03]  /*2960*/  SHF.L.U32 R63, R88, 0x10, RZ ;  /* 0x00000010583f7819 */ /* 0x000fc600000006ff */
[----:B------:R-:W-:Y:S01]  /*2970*/  FFMA.FTZ R128, R62, R53, R55 ;  /* 0x000000353e807223 */ /* 0x000fe20000010037 */
[----:B------:R-:W-:Y:S01]  /*2980*/  SHF.L.U32 R53, R89, 0x10, RZ ;  /* 0x0000001059357819 */ /* 0x000fe200000006ff */
[----:B------:R-:W-:Y:S01]  /*2990*/  FMUL.FTZ R52, R75, R52 ;  /* 0x000000344b347220 */ /* 0x000fe20000410000 */
[----:B------:R-:W-:Y:S02]  /*29a0*/  SHF.L.U32 R55, R28, 0x10, RZ ;  /* 0x000000101c377819 */ /* 0x000fe400000006ff */
        /* <DEDUP_REMOVED lines=24> */
[----:B------:R-:W-:-:S05]  /*2b30*/  SHF.L.U32 R59, R116, 0x10, RZ ;  /* 0x00000010743b7819 */ /* 0x000fca00000006ff */
[----:B------:R-:W-:Y:S01]  /*2b40*/  FFMA.FTZ R61, R58, R61, R59 ;  /* 0x0000003d3a3d7223 */ /* 0x000fe2000001003b */
[----:B------:R-:W-:Y:S02]  /*2b50*/  SHF.L.U32 R58, R99, 0x10, RZ ;  /* 0x00000010633a7819 */ /* 0x000fe400000006ff */
[----:B------:R-:W-:-:S03]  /*2b60*/  SHF.L.U32 R59, R98, 0x10, RZ ;  /* 0x00000010623b7819 */ /* 0x000fc600000006ff */
[----:B------:R-:W-:Y:S01]  /*2b70*/  FFMA.FTZ R65, R65, R58, R62 ;  /* 0x0000003a41417223 */ /* 0x000fe2000001003e */
[----:B------:R-:W-:Y:S01]  /*2b80*/  FMUL.FTZ R58, R75, R76 ;  /* 0x0000004c4b3a7220 */ /* 0x000fe20000410000 */
[----:B------:R-:W-:-:S03]  /*2b90*/  SHF.L.U32 R62, R97, 0x10, RZ ;  /* 0x00000010613e7819 */ /* 0x000fc600000006ff */
[----:B------:R-:W-:Y:S01]  /*2ba0*/  FFMA.FTZ R58, R58, R59, R67 ;  /* 0x0000003b3a3a7223 */ /* 0x000fe20000010043 */
[----:B------:R-:W-:Y:S01]  /*2bb0*/  FMUL.FTZ R59, R75, R78 ;  /* 0x0000004e4b3b7220 */ /* 0x000fe20000410000 */
[----:B------:R-:W-:-:S03]  /*2bc0*/  SHF.L.U32 R67, R96, 0x10, RZ ;  /* 0x0000001060437819 */ /* 0x000fc600000006ff */
[----:B------:R-:W-:Y:S02]  /*2bd0*/  FFMA.FTZ R59, R59, R62, R64 ;  /* 0x0000003e3b3b7223 */ /* 0x000fe40000010040 */
[----:B------:R-:W-:Y:S01]  /*2be0*/  FFMA.FTZ R62, R36, R67, R69 ;  /* 0x00000043243e7223 */ /* 0x000fe20000010045 */
[--C-:B------:R-:W-:Y:S01]  /*2bf0*/  FADD.FTZ R36, -R119, R39.reuse ;  /* 0x0000002777247221 */ /* 0x100fe20000010100 */
[----:B------:R-:W-:Y:S01]  /*2c00*/  PRMT R39, R95, 0x7632, R39 ;  /* 0x000076325f277816 */ /* 0x000fe20000000027 */
[----:B-1----:R-:W-:Y:S01]  /*2c10*/  IMAD.WIDE.U32 R68, R117, 0x10, R130 ;  /* 0x0000001075447825 */ /* 0x002fe200078e0082 */
[----:B------:R-:W-:-:S03]  /*2c20*/  PRMT R67, R35, 0x7632, R67 ;  /* 0x0000763223437816 */ /* 0x000fc60000000043 */
[----:B------:R-:W-:Y:S01]  /*2c30*/  FMUL.FTZ R36, R75, R36 ;  /* 0x000000244b247220 */ /* 0x000fe20000410000 */
[----:B------:R-:W-:Y:S01]  /*2c40*/  SHF.L.U32 R39, R39, 0x10, RZ ;  /* 0x0000001027277819 */ /* 0x000fe200000006ff */
[----:B------:R-:W-:Y:S01]  /*2c50*/  IMAD.WIDE.U32 R118, R118, 0x10, R130 ;  /* 0x0000001076767825 */ /* 0x000fe200078e0082 */
[----:B------:R-:W-:-:S05]  /*2c60*/  SHF.L.U32 R67, R67, 0x10, RZ ;  /* 0x0000001043437819 */ /* 0x000fca00000006ff */
[----:B------:R-:W-:Y:S01]  /*2c70*/  FFMA.FTZ R64, R36, R39, R67 ;  /* 0x0000002724407223 */ /* 0x000fe20000010043 */
[----:B------:R-:W-:Y:S02]  /*2c80*/  F2FP.BF16.F32.PACK_AB R36, R41, R40 ;  /* 0x000000282924723e */ /* 0x000fe400000010ff */
[----:B------:R-:W-:Y:S02]  /*2c90*/  F2FP.BF16.F32.PACK_AB R41, R47, R46 ;  /* 0x0000002e2f29723e */ /* 0x000fe400000010ff */
[----:B------:R-:W-:Y:S02]  /*2ca0*/  F2FP.BF16.F32.PACK_AB R46, R57, R56 ;  /* 0x00000038392e723e */ /* 0x000fe400000010ff */
[----:B------:R-:W0:Y:S01]  /*2cb0*/  LDC.64 R56, c[0x0][0x380] ;  /* 0x0000e000ff387b82 */ /* 0x000e220000000a00 */
[----:B------:R-:W-:Y:S02]  /*2cc0*/  SHF.L.U32 R67, R95, 0x10, RZ ;  /* 0x000000105f437819 */ /* 0x000fe400000006ff */
[----:B------:R-:W-:-:S02]  /*2cd0*/  SHF.L.U32 R39, R35, 0x10, RZ ;  /* 0x0000001023277819 */ /* 0x000fc400000006ff */
[----:B------:R-:W-:Y:S02]  /*2ce0*/  F2FP.BF16.F32.PACK_AB R40, R45, R44 ;  /* 0x0000002c2d28723e */ /* 0x000fe400000010ff */
[----:B------:R-:W-:Y:S01]  /*2cf0*/  F2FP.BF16.F32.PACK_AB R47, R63, R128 ;  /* 0x000000803f2f723e */ /* 0x000fe200000010ff */
[----:B------:R-:W-:Y:S01]  /*2d00*/  FFMA.FTZ R67, R38, R67, R39 ;  /* 0x0000004326437223 */ /* 0x000fe20000010027 */
        /* <DEDUP_REMOVED lines=19> */
[----:B------:R-:W-:-:S02]  /*2e40*/  F2FP.BF16.F32.PACK_AB R52, R71, R58 ;  /* 0x0000003a4734723e */ /* 0x000fc400000010ff */
[----:B0-----:R-:W-:-:S03]  /*2e50*/  LEA R0, R56, R0, 0x2 ;  /* 0x0000000038007211 */ /* 0x001fc600078e10ff */
[----:B------:R1:W-:Y:S01]  /*2e60*/  STG.E.128 desc[UR6][R122.64], R52 ;  /* 0x000000347a007986 */ /* 0x0003e2000c101d06 */
[----:B------:R-:W-:-:S13]  /*2e70*/  ISETP.GE.AND P0, PT, R0, R57, PT ;  /* 0x000000390000720c */ /* 0x000fda0003f06270 */
[----:B------:R-:W-:Y:S05]  /*2e80*/  @!P0 BRA `(.L_x_13701) ;  /* 0xffffffd8002c8947 */ /* 0x000fea000383ffff */
[----:B------:R-:W-:Y:S05]  /*2e90*/  EXIT ;  /* 0x000000000000794d */ /* 0x000fea0003800000 */
.L_x_13689:
[----:B------:R-:W0:Y:S01]  /*2ea0*/  LDCU.64 UR8, c[0x0][0x3a0] ;  /* 0x00007400ff0877ac */ /* 0x000e220008000a00 */
[----:B------:R-:W1:Y:S01]  /*2eb0*/  LDCU UR5, c[0x0][0x388] ;  /* 0x00007100ff0577ac */ /* 0x000e620008000800 */
[----:B------:R-:W2:Y:S01]  /*2ec0*/  LDCU UR10, c[0x0][0x448] ;  /* 0x00008900ff0a77ac */ /* 0x000ea20008000800 */
[----:B0-----:R-:W-:-:S04]  /*2ed0*/  UISETP.NE.U32.AND UP0, UPT, UR8, URZ, UPT ;  /* 0x000000ff0800728c */ /* 0x001fc8000bf05070 */
[----:B-12---:R-:W-:-:S11]  /*2ee0*/  UISETP.NE.AND.EX UP0, UPT, UR9, URZ, UPT, UP0 ;  /* 0x000000ff0900728c */ /* 0x006fd6000bf05300 */
.L_x_13713:
[----:B0-2---:R-:W0:Y:S01]  /*2ef0*/  LDC.64 R40, c[0x0][0x3e0] ;  /* 0x0000f800ff287b82 */ /* 0x005e220000000a00 */
[----:B------:R-:W-:-:S05]  /*2f00*/  IMAD R36, R0, UR5, RZ ;  /* 0x0000000500247c24 */ /* 0x000fca000f8e02ff */
[----:B------:R-:W-:Y:S02]  /*2f10*/  SHF.R.S32.HI R37, RZ, 0x1f, R36 ;  /* 0x0000001fff257819 */ /* 0x000fe40000011424 */
[----:B------:R-:W1:Y:S02]  /*2f20*/  LDC.64 R72, c[0x0][0x390] ;  /* 0x0000e400ff487b82 */ /* 0x000e640000000a00 */
[----:B------:R-:W-:-:S04]  /*2f30*/  LEA.HI R116, R37, R36, RZ, 0x3 ;  /* 0x0000002425747211 */ /* 0x000fc800078f18ff */
[----:B------:R-:W-:Y:S01]  /*2f40*/  LEA.HI.SX32 R116, R116, R115, 0x1d ;  /* 0x0000007374747211 */ /* 0x000fe200078feaff */
[----:B0-----:R-:W-:-:S06]  /*2f50*/  IMAD.WIDE R40, R0, 0x2, R40 ;  /* 0x0000000200287825 */ /* 0x001fcc00078e0228 */
[----:B------:R-:W2:Y:S01]  /*2f60*/  LDG.E.U16 R40, desc[UR6][R40.64] ;  /* 0x0000000628287981 */ /* 0x000ea2000c1e1500 */
[----:B-1----:R-:W-:-:S06]  /*2f70*/  IMAD.WIDE.U32 R36, R116, 0x10, R72 ;  /* 0x0000001074247825 */ /* 0x002fcc00078e0048 */
[----:B------:R-:W5:Y:S01]  /*2f80*/  LDG.E.128 R36, desc[UR6][R36.64] ;  /* 0x0000000624247981 */ /* 0x000f62000c1e1d00 */
[----:B--2---:R-:W-:Y:S01]  /*2f90*/  SHF.L.U32 R117, R40, 0x10, RZ ;  /* 0x0000001028757819 */ /* 0x004fe200000006ff */
[----:B------:R-:W-:Y:S06]  /*2fa0*/  BRA.U !UP0, `(.L_x_13702) ;  /* 0x0000000108647547 */ /* 0x000fec000b800000 */
        /* <DEDUP_REMOVED lines=14> */
[----:B------:R-:W-:Y:S01]  /*3090*/  SHF.L.U32 R38, R38, 0x10, RZ ;  /* 0x0000001026267819 */ /* 0x000fe200000006ff */
[----:B--2---:R-:W-:Y:S01]  /*30a0*/  FFMA.FTZ R40, R117, R36, R40 ;  /* 0x0000002475287223 */ /* 0x004fe20000010028 */
[----:B------:R-:W-:Y:S01]  /*30b0*/  SHF.L.U32 R36, R51, 0x10, RZ ;  /* 0x0000001033247819 */ /* 0x000fe200000006ff */
[C---:B------:R-:W-:Y:S01]  /*30c0*/  FFMA.FTZ R41, R117.reuse, R50, R41 ;  /* 0x0000003275297223 */ /* 0x040fe20000010029 */
[C---:B------:R-:W-:Y:S01]  /*30d0*/  FFMA.FTZ R42, R117.reuse, R37, R42 ;  /* 0x00000025752a7223 */ /* 0x040fe2000001002a */
[C---:B---3--:R-:W-:Y:S01]  /*30e0*/  FFMA.FTZ R44, R117.reuse, R53, R44 ;  /* 0x00000035752c7223 */ /* 0x048fe2000001002c */
[C---:B------:R-:W-:Y:S01]  /*30f0*/  FFMA.FTZ R45, R117.reuse, R52, R45 ;  /* 0x00000034752d7223 */ /* 0x040fe2000001002d */
[C---:B------:R-:W-:Y:S01]  /*3100*/  FFMA.FTZ R43, R117.reuse, R36, R43 ;  /* 0x00000024752b7223 */ /* 0x040fe2000001002b */
[C---:B------:R-:W-:Y:S01]  /*3110*/  FFMA.FTZ R46, R117.reuse, R39, R46 ;  /* 0x00000027752e7223 */ /* 0x040fe2000001002e */
[----:B------:R-:W-:Y:S01]  /*3120*/  FFMA.FTZ R47, R117, R38, R47 ;  /* 0x00000026752f7223 */ /* 0x000fe2000001002f */
[----:B------:R-:W-:Y:S06]  /*3130*/  BRA `(.L_x_13703) ;  /* 0x0000000000507947 */ /* 0x000fec0003800000 */
.L_x_13702:
[C---:B-----5:R-:W-:Y:S02]  /*3140*/  PRMT R41, R37.reuse, 0x7632, R41 ;  /* 0x0000763225297816 */ /* 0x060fe40000000029 */
[----:B------:R-:W-:Y:S02]  /*3150*/  SHF.L.U32 R42, R37, 0x10, RZ ;  /* 0x00000010252a7819 */ /* 0x000fe400000006ff */
[----:B------:R-:W-:Y:S02]  /*3160*/  PRMT R40, R36, 0x7632, R40 ;  /* 0x0000763224287816 */ /* 0x000fe40000000028 */
[C---:B------:R-:W-:Y:S01]  /*3170*/  PRMT R37, R38.reuse, 0x7632, R37 ;  /* 0x0000763226257816 */ /* 0x040fe20000000025 */
[----:B------:R-:W-:Y:S01]  /*3180*/  FMUL.FTZ R42, R117, R42 ;  /* 0x0000002a752a7220 */ /* 0x000fe20000410000 */
[----:B------:R-:W-:Y:S02]  /*3190*/  PRMT R43, R39, 0x7632, R43 ;  /* 0x00007632272b7816 */ /* 0x000fe4000000002b */
[----:B------:R-:W-:-:S02]  /*31a0*/  SHF.L.U32 R44, R38, 0x10, RZ ;  /* 0x00000010262c7819 */ /* 0x000fc400000006ff */
[----:B------:R-:W-:Y:S02]  /*31b0*/  SHF.L.U32 R36, R36, 0x10, RZ ;  /* 0x0000001024247819 */ /* 0x000fe400000006ff */
        /* <DEDUP_REMOVED lines=10> */
[C---:B------:R-:W-:Y:S02]  /*3260*/  FMUL.FTZ R45, R117.reuse, R50 ;  /* 0x00000032752d7220 */ /* 0x040fe40000410000 */
[----:B------:R-:W-:-:S07]  /*3270*/  FMUL.FTZ R47, R117, R52 ;  /* 0x00000034752f7220 */ /* 0x000fce0000410000 */
.L_x_13703:
        /* <DEDUP_REMOVED lines=33> */
.L_x_13704:
[C---:B0----5:R-:W-:Y:S02]  /*3490*/  PRMT R49, R37.reuse, 0x7632, R49 ;  /* 0x0000763225317816 */ /* 0x061fe40000000031 */
        /* <DEDUP_REMOVED lines=19> */
.L_x_13705:
        /* <DEDUP_REMOVED lines=32> */
.L_x_13706:
        /* <DEDUP_REMOVED lines=20> */
.L_x_13707:
        /* <DEDUP_REMOVED lines=12> */
[C---:B------:R-:W-:Y:S02]  /*39d0*/  PRMT R77, R37.reuse, 0x7632, R77 ;  /* 0x00007632254d7816 */ /* 0x040fe4000000004d */
[----:B------:R-:W-:Y:S02]  /*39e0*/  SHF.L.U32 R36, R36, 0x10, RZ ;  /* 0x0000001024247819 */ /* 0x000fe400000006ff */
[----:B------:R-:W-:-:S02]  /*39f0*/  SHF.L.U32 R37, R37, 0x10, RZ ;  /* 0x0000001025257819 */ /* 0x000fc400000006ff */
[----:B------:R-:W-:Y:S02]  /*3a00*/  SHF.L.U32 R76, R76, 0x10, RZ ;  /* 0x000000104c4c7819 */ /* 0x000fe400000006ff */
[----:B------:R-:W-:Y:S01]  /*3a10*/  SHF.L.U32 R78, R77, 0x10, RZ ;  /* 0x000000104d4e7819 */ /* 0x000fe200000006ff */
[C---:B--2---:R-:W-:Y:S01]  /*3a20*/  FFMA.FTZ R64, R117.reuse, R36, R64 ;  /* 0x0000002475407223 */ /* 0x044fe20000010040 */
[C---:B------:R-:W-:Y:S01]  /*3a30*/  FFMA.FTZ R66, R117.reuse, R37, R66 ;  /* 0x0000002575427223 */ /* 0x040fe20000010042 */
[C---:B------:R-:W-:Y:S01]  /*3a40*/  PRMT R36, R38.reuse, 0x7632, R36 ;  /* 0x0000763226247816 */ /* 0x040fe20000000024 */
[----:B------:R-:W-:Y:S01]  /*3a50*/  FFMA.FTZ R65, R117, R76, R65 ;  /* 0x0000004c75417223 */ /* 0x000fe20000010041 */
[----:B------:R-:W-:Y:S01]  /*3a60*/  PRMT R37, R39, 0x7632, R37 ;  /* 0x0000763227257816 */ /* 0x000fe20000000025 */
[----:B------:R-:W-:Y:S01]  /*3a70*/  FFMA.FTZ R67, R117, R78, R67 ;  /* 0x0000004e75437223 */ /* 0x000fe20000010043 */
[----:B------:R-:W-:Y:S02]  /*3a80*/  SHF.L.U32 R38, R38, 0x10, RZ ;  /* 0x0000001026267819 */ /* 0x000fe400000006ff */
[----:B------:R-:W-:-:S02]  /*3a90*/  SHF.L.U32 R36, R36, 0x10, RZ ;  /* 0x0000001024247819 */ /* 0x000fc400000006ff */
[----:B------:R-:W-:Y:S01]  /*3aa0*/  SHF.L.U32 R39, R39, 0x10, RZ ;  /* 0x0000001027277819 */ /* 0x000fe200000006ff */
[----:B---3--:R-:W-:Y:S01]  /*3ab0*/  FFMA.FTZ R68, R117, R38, R68 ;  /* 0x0000002675447223 */ /* 0x008fe20000010044 */
[----:B------:R-:W-:Y:S01]  /*3ac0*/  SHF.L.U32 R74, R37, 0x10, RZ ;  /* 0x00000010254a7819 */ /* 0x000fe200000006ff */
[C---:B------:R-:W-:Y:S02]  /*3ad0*/  FFMA.FTZ R69, R117.reuse, R36, R69 ;  /* 0x0000002475457223 */ /* 0x040fe40000010045 */
[C---:B------:R-:W-:Y:S02]  /*3ae0*/  FFMA.FTZ R70, R117.reuse, R39, R70 ;  /* 0x0000002775467223 */ /* 0x040fe40000010046 */
[----:B------:R-:W-:Y:S01]  /*3af0*/  FFMA.FTZ R71, R117, R74, R71 ;  /* 0x0000004a75477223 */ /* 0x000fe20000010047 */
[----:B------:R-:W-:Y:S06]  /*3b00*/  BRA `(.L_x_13709) ;  /* 0x0000000000507947 */ /* 0x000fec0003800000 */
.L_x_13708:
        /* <DEDUP_REMOVED lines=20> */
.L_x_13709:
        /* <DEDUP_REMOVED lines=15> */
[----:B--2---:R-:W-:-:S02]  /*3d40*/  FFMA.FTZ R76, R117, R36, R76 ;  /* 0x00000024754c7223 */ /* 0x004fc4000001004c */
[----:B------:R0:W2:Y:S01]  /*3d50*/  LDG.E.128 R36, desc[UR6][R126.64+0x10] ;  /* 0x000010067e247981 */ /* 0x0000a2000c1e1d00 */
[----:B------:R-:W-:Y:S01]  /*3d60*/  FFMA.FTZ R77, R117, R72, R77 ;  /* 0x00000048754d7223 */ /* 0x000fe2000001004d */
[----:B------:R-:W-:Y:S01]  /*3d70*/  SHF.L.U32 R72, R73, 0x10, RZ ;  /* 0x0000001049487819 */ /* 0x000fe200000006ff */
[----:B------:R-:W-:Y:S01]  /*3d80*/  FFMA.FTZ R78, R117, R119, R78 ;  /* 0x00000077754e7223 */ /* 0x000fe2000001004e */
[C---:B------:R-:W-:Y:S02]  /*3d90*/  PRMT R73, R75.reuse, 0x7632, R73 ;  /* 0x000076324b497816 */ /* 0x040fe40000000049 */
[----:B------:R-:W-:Y:S01]  /*3da0*/  SHF.L.U32 R75, R75, 0x10, RZ ;  /* 0x000000104b4b7819 */ /* 0x000fe200000006ff */
[----:B------:R-:W-:Y:S01]  /*3db0*/  FFMA.FTZ R79, R117, R72, R79 ;  /* 0x00000048754f7223 */ /* 0x000fe2000001004f */
[C---:B------:R-:W-:Y:S02]  /*3dc0*/  PRMT R72, R74.reuse, 0x7632, R72 ;  /* 0x000076324a487816 */ /* 0x040fe40000000048 */
[----:B------:R-:W-:-:S02]  /*3dd0*/  SHF.L.U32 R74, R74, 0x10, RZ ;  /* 0x000000104a4a7819 */ /* 0x000fc400000006ff */
[----:B0-----:R-:W-:Y:S02]  /*3de0*/  SHF.L.U32 R126, R72, 0x10, RZ ;  /* 0x00000010487e7819 */ /* 0x001fe400000006ff */
[----:B------:R-:W-:Y:S01]  /*3df0*/  SHF.L.U32 R72, R73, 0x10, RZ ;  /* 0x0000001049487819 */ /* 0x000fe200000006ff */
[C---:B--2---:R-:W-:Y:S02]  /*3e00*/  FFMA.FTZ R36, R117.reuse, R74, R36 ;  /* 0x0000004a75247223 */ /* 0x044fe40000010024 */
[C---:B------:R-:W-:Y:S01]  /*3e10*/  FFMA.FTZ R37, R117.reuse, R126, R37 ;  /* 0x0000007e75257223 */ /* 0x040fe20000010025 */
[C---:B------:R-:W-:Y:S01]  /*3e20*/  FFMA.FTZ R38, R117.reuse, R75, R38 ;  /* 0x0000004b75267223 */ /* 0x040fe20000010026 */
[----:B------:R-:W-:Y:S01]  /*3e30*/  FFMA.FTZ R39, R117, R72, R39 ;  /* 0x0000004875277223 */ /* 0x000fe20000010027 */
[----:B------:R-:W-:Y:S06]  /*3e40*/  BRA `(.L_x_13711) ;  /* 0x0000000000507947 */ /* 0x000fec0003800000 */
.L_x_13710:
[C---:B-----5:R-:W-:Y:S02]  /*3e50*/  PRMT R126, R72.reuse, 0x7632, R126 ;  /* 0x00007632487e7816 */ /* 0x060fe4000000007e */
[----:B------:R-:W-:Y:S02]  /*3e60*/  SHF.L.U32 R76, R72, 0x10, RZ ;  /* 0x00000010484c7819 */ /* 0x000fe400000006ff */
[----:B0-----:R-:W-:Y:S02]  /*3e70*/  PRMT R37, R75, 0x7632, R37 ;  /* 0x000076324b257816 */ /* 0x001fe40000000025 */
[----:B------:R-:W-:Y:S01]  /*3e80*/  PRMT R128, R73, 0x7632, R128 ;  /* 0x0000763249807816 */ /* 0x000fe20000000080 */
[----:B------:R-:W-:Y:S01]  /*3e90*/  FMUL.FTZ R76, R117, R76 ;  /* 0x0000004c754c7220 */ /* 0x000fe20000410000 */
[C---:B------:R-:W-:Y:S02]  /*3ea0*/  PRMT R72, R74.reuse, 0x7632, R72 ;  /* 0x000076324a487816 */ /* 0x040fe40000000048 */
        /* <DEDUP_REMOVED lines=9> */
[C---:B------:R-:W-:Y:S01]  /*3f40*/  FMUL.FTZ R39, R117.reuse, R74 ;  /* 0x0000004a75277220 */ /* 0x040fe20000410000 */
[----:B------:R-:W-:Y:S01]  /*3f50*/  SHF.L.U32 R72, R72, 0x10, RZ ;  /* 0x0000001048487819 */ /* 0x000fe200000006ff */
[----:B------:R-:W-:-:S02]  /*3f60*/  FMUL.FTZ R77, R117, R126 ;  /* 0x0000007e754d7220 */ /* 0x000fc40000410000 */
[C---:B------:R-:W-:Y:S02]  /*3f70*/  FMUL.FTZ R79, R117.reuse, R128 ;  /* 0x00000080754f7220 */ /* 0x040fe40000410000 */
[----:B------:R-:W-:-:S07]  /*3f80*/  FMUL.FTZ R37, R117, R72 ;  /* 0x0000004875257220 */ /* 0x000fce0000410000 */
.L_x_13711:
        /* <DEDUP_REMOVED lines=147> */
.L_x_13737:
[----:B-1----:R-:W-:Y:S01]  /*48c0*/  FADD.FTZ R74, R127, R119 ;  /* 0x000000777f4a7221 */ /* 0x002fe20000010000 */
[----:B------:R-:W-:Y:S01]  /*48d0*/  ISETP.NE.AND P0, PT, RZ, UR4, PT ;  /* 0x00000004ff007c0c */ /* 0x000fe2000bf05270 */
[----:B------:R-:W1:Y:S01]  /*48e0*/  @!P1 LDC.64 R72, c[0x0][0x3c0] ;  /* 0x0000f000ff489b82 */ /* 0x000e620000000a00 */
[----:B------:R-:W-:Y:S01]  /*48f0*/  PRMT R124, R30, 0x7632, R124 ;  /* 0x000076321e7c7816 */ /* 0x000fe2000000007c */
[----:B------:R-:W-:Y:S01]  /*4900*/  FFMA.FTZ R117, R74, R117, UR10 ;  /* 0x0000000a4a757e23 */ /* 0x000fe20008010075 */
[----:B------:R-:W-:Y:S01]  /*4910*/  FMUL.FTZ R74, R123, R123 ;  /* 0x0000007b7b4a7220 */ /* 0x000fe20000410000 */
[----:B------:R-:W-:Y:S02]  /*4920*/  PRMT R126, R35, 0x7632, R126 ;  /* 0x00007632237e7816 */ /* 0x000fe4000000007e */
[----:B------:R-:W-:Y:S02]  /*4930*/  SHF.L.U32 R124, R124, 0x10, RZ ;  /* 0x000000107c7c7819 */ /* 0x000fe400000006ff */
[----:B------:R-:W-:Y:S01]  /*4940*/  FSEL R74, R74, RZ, P0 ;  /* 0x000000ff4a4a7208 */ /* 0x000fe20000000000 */
[----:B------:R-:W2:Y:S01]  /*4950*/  LDC.64 R134, c[0x0][0x428] ;  /* 0x00010a00ff867b82 */ /* 0x000ea20000000a00 */
[----:B------:R-:W-:-:S02]  /*4960*/  SHF.L.U32 R126, R126, 0x10, RZ ;  /* 0x000000107e7e7819 */ /* 0x000fc400000006ff */
[----:B------:R-:W-:Y:S01]  /*4970*/  SHF.L.U32 R128, R15, 0x10, RZ ;  /* 0x000000100f807819 */ /* 0x000fe200000006ff */
[----:B------:R-:W-:Y:S01]  /*4980*/  FADD.FTZ R119, R117, R74 ;  /* 0x0000004a75777221 */ /* 0x000fe20000010000 */
[----:B------:R-:W-:Y:S02]  /*4990*/  FSEL R117, R123, RZ, !P0 ;  /* 0x000000ff7b757208 */ /* 0x000fe40004000000 */
[----:B------:R-:W-:-:S03]  /*49a0*/  SHF.L.U32 R130, R81, 0x10, RZ ;  /* 0x0000001051827819 */ /* 0x000fc600000006ff */
[----:B------:R-:W3:Y:S01]  /*49b0*/  MUFU.RSQ R119, R119 ;  /* 0x0000007700777308 */ /* 0x000ee20000001400 */
[C---:B------:R-:W-:Y:S01]  /*49c0*/  FADD.FTZ R40, -R117.reuse, R40 ;  /* 0x0000002875287221 */ /* 0x040fe20000010100 */
[C---:B------:R-:W-:Y:S01]  /*49d0*/  FADD.FTZ R42, -R117.reuse, R42 ;  /* 0x0000002a752a7221 */ /* 0x040fe20000010100 */
[C---:B------:R-:W-:Y:S01]  /*49e0*/  FADD.FTZ R44, -R117.reuse, R44 ;  /* 0x0000002c752c7221 */ /* 0x040fe20000010100 */
[----:B------:R-:W-:Y:S01]  /*49f0*/  FADD.FTZ R46, -R117, R46 ;  /* 0x0000002e752e7221 */ /* 0x000fe20000010100 */
[----:B-1----:R-:W-:-:S04]  /*4a00*/  @!P1 IMAD.WIDE R74, R0, 0x4, R72 ;  /* 0x00000004004a9825 */ /* 0x002fc800078e0248 */
[C-C-:B------:R-:W-:Y:S01]  /*4a10*/  FADD.FTZ R72, -R117.reuse, R69.reuse ;  /* 0x0000004575487221 */ /* 0x140fe20000010100 */
[----:B------:R-:W-:Y:S01]  /*4a20*/  SHF.L.U32 R73, R94, 0x10, RZ ;  /* 0x000000105e497819 */ /* 0x000fe200000006ff */
[----:B------:R-:W-:Y:S01]  /*4a30*/  FADD.FTZ R48, -R117, R48 ;  /* 0x0000003075307221 */ /* 0x000fe20000010100 */
[----:B------:R-:W-:Y:S01]  /*4a40*/  PRMT R69, R31, 0x7632, R69 ;  /* 0x000076321f457816 */ /* 0x000fe20000000045 */
[----:B------:R1:W-:Y:S01]  /*4a50*/  @!P1 STG.E desc[UR6][R74.64], R123 ;  /* 0x0000007b4a009986 */ /* 0x0003e2000c101906 */
[C---:B------:R-:W-:Y:S01]  /*4a60*/  FADD.FTZ R50, -R117.reuse, R50 ;  /* 0x0000003275327221 */ /* 0x040fe20000010100 */
[C---:B------:R-:W-:Y:S01]  /*4a70*/  FADD.FTZ R52, -R117.reuse, R52 ;  /* 0x0000003475347221 */ /* 0x040fe20000010100 */
[C---:B------:R-:W-:Y:S01]  /*4a80*/  FADD.FTZ R54, -R117.reuse, R54 ;  /* 0x0000003675367221 */ /* 0x040fe20000010100 */
[C---:B------:R-:W-:Y:S01]  /*4a90*/  FADD.FTZ R56, -R117.reuse, R56 ;  /* 0x0000003875387221 */ /* 0x040fe20000010100 */
[C---:B------:R-:W-:Y:S01]  /*4aa0*/  FADD.FTZ R58, -R117.reuse, R58 ;  /* 0x0000003a753a7221 */ /* 0x040fe20000010100 */
[C---:B------:R-:W-:Y:S01]  /*4ab0*/  FADD.FTZ R60, -R117.reuse, R60 ;  /* 0x0000003c753c7221 */ /* 0x040fe20000010100 */
[----:B------:R-:W-:Y:S01]  /*4ac0*/  FADD.FTZ R62, -R117, R62 ;  /* 0x0000003e753e7221 */ /* 0x000fe20000010100 */
[C---:B---3--:R-:W-:Y:S01]  /*4ad0*/  FMUL.FTZ R72, R119.reuse, R72 ;  /* 0x0000004877487220 */ /* 0x048fe20000410000 */
[C---:B------:R-:W-:Y:S01]  /*4ae0*/  FMUL.FTZ R40, R119.reuse, R40 ;  /* 0x0000002877287220 */ /* 0x040fe20000410000 */
[C---:B------:R-:W-:Y:S01]  /*4af0*/  FMUL.FTZ R52, R119.reuse, R52 ;  /* 0x0000003477347220 */ /* 0x040fe20000410000 */
[----:B------:R-:W-:Y:S01]  /*4b00*/  FMUL.FTZ R54, R119, R54 ;  /* 0x0000003677367220 */ /* 0x000fe20000410000 */
[----:B------:R-:W-:Y:S01]  /*4b10*/  FFMA.FTZ R73, R73, R72, R124 ;  /* 0x0000004849497223 */ /* 0x000fe2000001007c */
[--C-:B------:R-:W-:Y:S01]  /*4b20*/  FADD.FTZ R72, -R117, R71.reuse ;  /* 0x0000004775487221 */ /* 0x100fe20000010100 */
[----:B------:R-:W-:Y:S01]  /*4b30*/  PRMT R71, R99, 0x7632, R71 ;  /* 0x0000763263477816 */ /* 0x000fe20000000047 */
[----:B------:R-:W3:Y:S01]  /*4b40*/  @!P1 LDC.64 R124, c[0x0][0x3c8] ;  /* 0x0000f200ff7c9b82 */ /* 0x000ee20000000a00 */
[----:B-1----:R-:W-:Y:S01]  /*4b50*/  SHF.L.U32 R74, R69, 0x10, RZ ;  /* 0x00000010454a7819 */ /* 0x002fe200000006ff */
[----:B------:R-:W-:Y:S01]  /*4b60*/  FMUL.FTZ R72, R119, R72 ;  /* 0x0000004877487220 */ /* 0x000fe20000410000 */
[----:B------:R-:W-:Y:S01]  /*4b70*/  SHF.L.U32 R75, R71, 0x10, RZ ;  /* 0x00000010474b7819 */ /* 0x000fe200000006ff */
[C---:B------:R-:W-:Y:S01]  /*4b80*/  FADD.FTZ R64, -R117.reuse, R64 ;  /* 0x0000004075407221 */ /* 0x040fe20000010100 */
[----:B------:R-:W-:Y:S01]  /*4b90*/  PRMT R71, R32, 0x7632, R71 ;  /* 0x0000763220477816 */ /* 0x000fe20000000047 */
[C---:B------:R-:W-:Y:S01]  /*4ba0*/  FADD.FTZ R66, -R117.reuse, R66 ;  /* 0x0000004275427221 */ /* 0x040fe20000010100 */
[----:B------:R-:W-:Y:S01]  /*4bb0*/  FADD.FTZ R68, -R117, R68 ;  /* 0x0000004475447221 */ /* 0x000fe20000010100 */
[--C-:B------:R-:W-:Y:S01]  /*4bc0*/  FFMA.FTZ R75, R75, R72, R74.reuse ;  /* 0x000000484b4b7223 */ /* 0x100fe2000001004a */
[----:B------:R-:W-:Y:S01]  /*4bd0*/  PRMT R74, R98, 0x7632, R74 ;  /* 0x00007632624a7816 */ /* 0x000fe2000000004a */
[--C-:B------:R-:W-:Y:S01]  /*4be0*/  FADD.FTZ R72, -R117, R77.reuse ;  /* 0x0000004d75487221 */ /* 0x100fe20000010100 */
[----:B------:R-:W-:Y:S01]  /*4bf0*/  SHF.L.U32 R71, R71, 0x10, RZ ;  /* 0x0000001047477819 */ /* 0x000fe200000006ff */
[----:B------:R-:W-:Y:S01]  /*4c00*/  FADD.FTZ R70, -R117, R70 ;  /* 0x0000004675467221 */ /* 0x000fe20000010100 */
[----:B------:R-:W-:Y:S01]  /*4c10*/  SHF.L.U32 R74, R74, 0x10, RZ ;  /* 0x000000104a4a7819 */ /* 0x000fe200000006ff */
[----:B------:R-:W-:Y:S01]  /*4c20*/  FMUL.FTZ R69, R119, R72 ;  /* 0x0000004877457220 */ /* 0x000fe20000410000 */
[----:B------:R-:W-:Y:S01]  /*4c30*/  PRMT R77, R33, 0x7632, R77 ;  /* 0x00007632214d7816 */ /* 0x000fe2000000004d */
[----:B------:R-:W-:Y:S01]  /*4c40*/  FADD.FTZ R72, -R117, R79 ;  /* 0x0000004f75487221 */ /* 0x000fe20000010100 */
[----:B------:R-:W-:Y:S01]  /*4c50*/  SHF.L.U32 R79, R107, 0x10, RZ ;  /* 0x000000106b4f7819 */ /* 0x000fe200000006ff */
[----:B------:R-:W-:Y:S01]  /*4c60*/  FFMA.FTZ R69, R74, R69, R71 ;  /* 0x000000454a457223 */ /* 0x000fe20000010047 */
[----:B------:R-:W-:Y:S01]  /*4c70*/  PRMT R74, R97, 0x7632, R74 ;  /* 0x00007632614a7816 */ /* 0x000fe2000000004a */
[----:B------:R-:W-:Y:S01]  /*4c80*/  FMUL.FTZ R71, R119, R72 ;  /* 0x0000004877477220 */ /* 0x000fe20000410000 */
[----:B------:R-:W-:Y:S01]  /*4c90*/  SHF.L.U32 R77, R77, 0x10, RZ ;  /* 0x000000104d4d7819 */ /* 0x000fe200000006ff */
[----:B------:R-:W-:Y:S01]  /*4ca0*/  FADD.FTZ R72, -R117, R37 ;  /* 0x0000002575487221 */ /* 0x000fe20000010100 */
[----:B------:R-:W-:Y:S01]  /*4cb0*/  SHF.L.U32 R74, R74, 0x10, RZ ;  /* 0x000000104a4a7819 */ /* 0x000fe200000006ff */
[----:B---3--:R-:W-:Y:S01]  /*4cc0*/  @!P1 IMAD.WIDE R124, R0, 0x4, R124 ;  /* 0x00000004007c9825 */ /* 0x008fe200078e027c */
[----:B------:R-:W-:-:S03]  /*4cd0*/  PRMT R37, R96, 0x7632, R37 ;  /* 0x0000763260257816 */ /* 0x000fc60000000025 */
[----:B------:R-:W-:Y:S01]  /*4ce0*/  FMUL.FTZ R72, R119, R72 ;  /* 0x0000004877487220 */ /* 0x000fe20000410000 */
[----:B------:R-:W-:Y:S01]  /*4cf0*/  FADD.FTZ R76, -R117, R76 ;  /* 0x0000004c754c7221 */ /* 0x000fe20000010100 */
[----:B------:R-:W-:Y:S01]  /*4d00*/  FFMA.FTZ R71, R74, R71, R77 ;  /* 0x000000474a477223 */ /* 0x000fe2000001004d */
[----:B------:R-:W-:Y:S01]  /*4d10*/  PRMT R74, R34, 0x7632, R74 ;  /* 0x00007632224a7816 */ /* 0x000fe2000000004a */
[----:B------:R1:W-:Y:S01]  /*4d20*/  @!P1 STG.E desc[UR6][R124.64], R119 ;  /* 0x000000777c009986 */ /* 0x0003e2000c101906 */
[----:B------:R-:W-:Y:S01]  /*4d30*/  SHF.L.U32 R37, R37, 0x10, RZ ;  /* 0x0000001025257819 */ /* 0x000fe200000006ff */
[C---:B------:R-:W-:Y:S01]  /*4d40*/  FADD.FTZ R78, -R117.reuse, R78 ;  /* 0x0000004e754e7221 */ /* 0x040fe20000010100 */
[----:B------:R-:W-:Y:S01]  /*4d50*/  SHF.L.U32 R74, R74, 0x10, RZ ;  /* 0x000000104a4a7819 */ /* 0x000fe200000006ff */
[C---:B------:R-:W-:Y:S01]  /*4d60*/  FADD.FTZ R36, -R117.reuse, R36 ;  /* 0x0000002475247221 */ /* 0x040fe20000010100 */
[----:B------:R-:W-:Y:S01]  /*4d70*/  SHF.L.U32 R77, R108, 0x10, RZ ;  /* 0x000000106c4d7819 */ /* 0x000fe200000006ff */
[----:B------:R-:W-:Y:S01]  /*4d80*/  FADD.FTZ R38, -R117, R38 ;  /* 0x0000002675267221 */ /* 0x000fe20000010100 */
[----:B--2---:R-:W-:-:S04]  /*4d90*/  IMAD.WIDE.U32 R132, R120, 0x10, R134 ;  /* 0x0000001078847825 */ /* 0x004fc800078e0086 */
[----:B------:R-:W-:Y:S01]  /*4da0*/  FFMA.FTZ R72, R37, R72, R74 ;  /* 0x0000004825487223 */ /* 0x000fe2000001004a */
[----:B------:R-:W-:Y:S01]  /*4db0*/  PRMT R37, R95, 0x7632, R37 ;  /* 0x000076325f257816 */ /* 0x000fe20000000025 */
[----:B------:R-:W-:Y:S01]  /*4dc0*/  FADD.FTZ R74, -R117, R39 ;  /* 0x00000027754a7221 */ /* 0x000fe20000010100 */
[----:B------:R-:W-:Y:S01]  /*4dd0*/  SHF.L.U32 R39, R17, 0x10, RZ ;  /* 0x0000001011277819 */ /* 0x000fe200000006ff */
[----:B------:R-:W-:Y:S01]  /*4de0*/  FMUL.FTZ R36, R119, R36 ;  /* 0x0000002477247220 */ /* 0x000fe20000410000 */
[----:B------:R-:W-:Y:S01]  /*4df0*/  SHF.L.U32 R37, R37, 0x10, RZ ;  /* 0x0000001025257819 */ /* 0x000fe200000006ff */
[----:B------:R-:W-:Y:S01]  /*4e00*/  FMUL.FTZ R74, R119, R74 ;  /* 0x0000004a774a7220 */ /* 0x000fe20000410000 */
[----:B-1----:R-:W-:Y:S01]  /*4e10*/  SHF.L.U32 R124, R11, 0x10, RZ ;  /* 0x000000100b7c7819 */ /* 0x002fe200000006ff */
[----:B------:R-:W-:Y:S01]  /*4e20*/  FMUL.FTZ R38, R119, R38 ;  /* 0x0000002677267220 */ /* 0x000fe20000410000 */
[----:B------:R-:W-:-:S04]  /*4e30*/  IMAD.WIDE.U32 R120, R121, 0x10, R134 ;  /* 0x0000001079787825 */ /* 0x000fc800078e0086 */
[----:B------:R-:W-:Y:S01]  /*4e40*/  FFMA.FTZ R74, R37, R74, R126 ;  /* 0x0000004a254a7223 */ /* 0x000fe2000001007e */
[----:B------:R-:W-:Y:S02]  /*4e50*/  SHF.L.U32 R37, R114, 0x10, RZ ;  /* 0x0000001072257819 */ /* 0x000fe400000006ff */
[----:B------:R-:W-:Y:S01]  /*4e60*/  SHF.L.U32 R126, R16, 0x10, RZ ;  /* 0x00000010107e7819 */ /* 0x000fe200000006ff */
[----:B------:R-:W-:-:S04]  /*4e70*/  IMAD.WIDE.U32 R122, R122, 0x10, R134 ;  /* 0x000000107a7a7825 */ /* 0x000fc800078e0086 */
[----:B------:R-:W-:Y:S01]  /*4e80*/  FFMA.FTZ R40, R37, R40, R126 ;  /* 0x0000002825287223 */ /* 0x000fe2000001007e */
[----:B------:R-:W-:Y:S01]  /*4e90*/  FADD.FTZ R126, -R117, R41 ;  /* 0x00000029757e7221 */ /* 0x000fe20000010100 */
[----:B------:R-:W-:-:S03]  /*4ea0*/  SHF.L.U32 R37, R13, 0x10, RZ ;  /* 0x000000100d257819 */ /* 0x000fc600000006ff */
[----:B------:R-:W-:Y:S01]  /*4eb0*/  FMUL.FTZ R41, R119, R126 ;  /* 0x0000007e77297220 */ /* 0x000fe20000410000 */
[----:B------:R-:W-:-:S05]  /*4ec0*/  SHF.L.U32 R126, R14, 0x10, RZ ;  /* 0x000000100e7e7819 */ /* 0x000fca00000006ff */
[----:B------:R-:W-:Y:S01]  /*4ed0*/  FFMA.FTZ R41, R126, R41, R37 ;  /* 0x000000297e297223 */ /* 0x000fe20000010025 */
[----:B------:R-:W-:Y:S01]  /*4ee0*/  FMUL.FTZ R37, R119, R42 ;  /* 0x0000002a77257220 */ /* 0x000fe20000410000 */
[----:B------:R-:W-:Y:S02]  /*4ef0*/  SHF.L.U32 R42, R113, 0x10, RZ ;  /* 0x00000010712a7819 */ /* 0x000fe400000006ff */
[----:B------:R-:W-:-:S03]  /*4f00*/  SHF.L.U32 R126, R7, 0x10, RZ ;  /* 0x00000010077e7819 */ /* 0x000fc600000006ff */
[----:B------:R-:W-:Y:S01]  /*4f10*/  FFMA.FTZ R37, R42, R37, R39 ;  /* 0x000000252a257223 */ /* 0x000fe20000010027 */
[----:B------:R-:W-:Y:S01]  /*4f20*/  FADD.FTZ R42, -R117, R43 ;  /* 0x0000002b752a7221 */ /* 0x000fe20000010100 */
[----:B------:R-:W-:Y:S01]  /*4f30*/  SHF.L.U32 R39, R12, 0x10, RZ ;  /* 0x000000100c277819 */ /* 0x000fe200000006ff */
[C---:B------:R-:W-:Y:S01]  /*4f40*/  FMUL.FTZ R43, R119.reuse, R44 ;  /* 0x0000002c772b7220 */ /* 0x040fe20000410000 */
[----:B------:R-:W-:Y:S01]  /*4f50*/  SHF.L.U32 R44, R112, 0x10, RZ ;  /* 0x00000010702c7819 */ /* 0x000fe200000006ff */
[----:B------:R-:W-:-:S04]  /*4f60*/  FMUL.FTZ R42, R119, R42 ;  /* 0x0000002a772a7220 */ /* 0x000fc80000410000 */
[----:B------:R-:W-:Y:S01]  /*4f70*/  FFMA.FTZ R42, R39, R42, R124 ;  /* 0x0000002a272a7223 */ /* 0x000fe2000001007c */
[----:B------:R-:W-:Y:S02]  /*4f80*/  SHF.L.U32 R39, R18, 0x10, RZ ;  /* 0x0000001012277819 */ /* 0x000fe400000006ff */
[----:B------:R-:W-:Y:S02]  /*4f90*/  SHF.L.U32 R124, R9, 0x10, RZ ;  /* 0x00000010097c7819 */ /* 0x000fe400000006ff */
[----:B------:R-:W-:Y:S01]  /*4fa0*/  F2FP.BF16.F32.PACK_AB R37, R42, R37 ;  /* 0x000000252a25723e */ /* 0x000fe200000010ff */
[----:B------:R-:W-:Y:S01]  /*4fb0*/  FFMA.FTZ R43, R44, R43, R39 ;  /* 0x0000002b2c2b7223 */ /* 0x000fe20000010027 */
[----:B------:R-:W-:Y:S01]  /*4fc0*/  FADD.FTZ R44, -R117, R45 ;  /* 0x0000002d752c7221 */ /* 0x000fe20000010100 */
[----:B------:R-:W-:Y:S02]  /*4fd0*/  SHF.L.U32 R39, R10, 0x10, RZ ;  /* 0x000000100a277819 */ /* 0x000fe400000006ff */
[----:B------:R-:W-:Y:S01]  /*4fe0*/  SHF.L.U32 R45, R19, 0x10, RZ ;  /* 0x00000010132d7819 */ /* 0x000fe200000006ff */
[----:B------:R-:W-:-:S04]  /*4ff0*/  FMUL.FTZ R44, R119, R44 ;  /* 0x0000002c772c7220 */ /* 0x000fc80000410000 */
[----:B------:R-:W-:Y:S01]  /*5000*/  FFMA.FTZ R124, R39, R44, R124 ;  /* 0x0000002c277c7223 */ /* 0x000fe2000001007c */
[----:B------:R-:W-:Y:S01]  /*5010*/  SHF.L.U32 R44, R111, 0x10, RZ ;  /* 0x000000106f2c7819 */ /* 0x000fe200000006ff */
[----:B------:R-:W-:Y:S01]  /*5020*/  FMUL.FTZ R39, R119, R46 ;  /* 0x0000002e77277220 */ /* 0x000fe20000410000 */
[----:B------:R-:W-:-:S03]  /*5030*/  SHF.L.U32 R46, R20, 0x10, RZ ;  /* 0x00000010142e7819 */ /* 0x000fc600000006ff */
        /* <DEDUP_REMOVED lines=8> */
[----:B------:R-:W-:Y:S02]  /*50c0*/  SHF.L.U32 R48, R21, 0x10, RZ ;  /* 0x0000001015307819 */ /* 0x000fe400000006ff */
[----:B------:R-:W-:Y:S01]  /*50d0*/  F2FP.BF16.F32.PACK_AB R39, R126, R39 ;  /* 0x000000277e27723e */ /* 0x000fe200000010ff */
[----:B------:R-:W-:Y:S01]  /*50e0*/  FFMA.FTZ R44, R45, R44, R46 ;  /* 0x0000002c2d2c7223 */ /* 0x000fe2000001002e */
[----:B------:R-:W-:Y:S01]  /*50f0*/  FADD.FTZ R46, -R117, R49 ;  /* 0x00000031752e7221 */ /* 0x000fe20000010100 */
[----:B------:R-:W-:-:S03]  /*5100*/  SHF.L.U32 R49, R3, 0x10, RZ ;  /* 0x0000001003317819 */ /* 0x000fc600000006ff */
[----:B------:R-:W-:Y:S01]  /*5110*/  FMUL.FTZ R45, R119, R46 ;  /* 0x0000002e772d7220 */ /* 0x000fe20000410000 */
[----:B------:R-:W-:-:S05]  /*5120*/  SHF.L.U32 R46, R6, 0x10, RZ ;  /* 0x00000010062e7819 */ /* 0x000fca00000006ff */
[----:B------:R-:W-:Y:S01]  /*5130*/  FFMA.FTZ R45, R46, R45, R47 ;  /* 0x0000002d2e2d7223 */ /* 0x000fe2000001002f */
[----:B------:R-:W-:Y:S01]  /*5140*/  SHF.L.U32 R47, R109, 0x10, RZ ;  /* 0x000000106d2f7819 */ /* 0x000fe200000006ff */
[----:B------:R-:W-:Y:S01]  /*5150*/  FMUL.FTZ R46, R119, R50 ;  /* 0x00000032772e7220 */ /* 0x000fe20000410000 */
[----:B------:R-:W-:-:S03]  /*5160*/  SHF.L.U32 R50, R24, 0x10, RZ ;  /* 0x0000001018327819 */ /* 0x000fc600000006ff */
[----:B------:R-:W-:Y:S01]  /*5170*/  FFMA.FTZ R46, R47, R46, R48 ;  /* 0x0000002e2f2e7223 */ /* 0x000fe20000010030 */
[----:B------:R-:W-:Y:S01]  /*5180*/  FADD.FTZ R48, -R117, R51 ;  /* 0x0000003375307221 */ /* 0x000fe20000010100 */
[----:B------:R-:W-:-:S03]  /*5190*/  SHF.L.U32 R51, R83, 0x10, RZ ;  /* 0x0000001053337819 */ /* 0x000fc600000006ff */
[----:B------:R-:W-:Y:S01]  /*51a0*/  FMUL.FTZ R47, R119, R48 ;  /* 0x00000030772f7220 */ /* 0x000fe20000410000 */
[----:B------:R-:W-:-:S05]  /*51b0*/  SHF.L.U32 R48, R4, 0x10, RZ ;  /* 0x0000001004307819 */ /* 0x000fca00000006ff */
        /* <DEDUP_REMOVED lines=14> */
[----:B------:R-:W-:Y:S01]  /*52a0*/  FMUL.FTZ R54, R119, R60 ;  /* 0x0000003c77367220 */ /* 0x000fe20000410000 */
[----:B------:R-:W-:Y:S02]  /*52b0*/  SHF.L.U32 R55, R91, 0x10, RZ ;  /* 0x000000105b377819 */ /* 0x000fe400000006ff */
[----:B------:R-:W-:Y:S01]  /*52c0*/  FMUL.FTZ R48, R119, R48 ;  /* 0x0000003077307220 */ /* 0x000fe20000410000 */
[----:B------:R-:W-:-:S03]  /*52d0*/  SHF.L.U32 R60, R32, 0x10, RZ ;  /* 0x00000010203c7819 */ /* 0x000fc600000006ff */
        /* <DEDUP_REMOVED lines=20> */
[----:B------:R-:W-:-:S05]  /*5420*/  SHF.L.U32 R52, R26, 0x10, RZ ;  /* 0x000000101a347819 */ /* 0x000fca00000006ff */
        /* <DEDUP_REMOVED lines=16> */
[C---:B------:R-:W-:Y:S01]  /*5530*/  FMUL.FTZ R52, R119.reuse, R64 ;  /* 0x0000004077347220 */ /* 0x040fe20000410000 */
[----:B------:R-:W-:Y:S01]  /*5540*/  FMUL.FTZ R64, R119, R68 ;  /* 0x0000004477407220 */ /* 0x000fe20000410000 */
[----:B------:R-:W-:Y:S02]  /*5550*/  SHF.L.U32 R68, R33, 0x10, RZ ;  /* 0x0000001021447819 */ /* 0x000fe400000006ff */
[----:B------:R-:W-:Y:S01]  /*5560*/  FFMA.FTZ R52, R53, R52, R58 ;  /* 0x0000003435347223 */ /* 0x000fe2000001003a */
[----:B------:R-:W-:-:S04]  /*5570*/  FADD.FTZ R58, -R117, R65 ;  /* 0x00000041753a7221 */ /* 0x000fc80000010100 */
[----:B------:R-:W-:Y:S01]  /*5580*/  FMUL.FTZ R53, R119, R58 ;  /* 0x0000003a77357220 */ /* 0x000fe20000410000 */
[----:B------:R-:W-:-:S05]  /*5590*/  SHF.L.U32 R58, R90, 0x10, RZ ;  /* 0x000000105a3a7819 */ /* 0x000fca00000006ff */
[----:B------:R-:W-:Y:S01]  /*55a0*/  FFMA.FTZ R53, R58, R53, R55 ;  /* 0x000000353a357223 */ /* 0x000fe20000010037 */
[----:B------:R-:W-:Y:S01]  /*55b0*/  SHF.L.U32 R58, R101, 0x10, RZ ;  /* 0x00000010653a7819 */ /* 0x000fe200000006ff */
[C---:B------:R-:W-:Y:S01]  /*55c0*/  FMUL.FTZ R55, R119.reuse, R66 ;  /* 0x0000004277377220 */ /* 0x040fe20000410000 */
[----:B------:R-:W-:-:S03]  /*55d0*/  FMUL.FTZ R66, R119, R70 ;  /* 0x0000004677427220 */ /* 0x000fc60000410000 */
[----:B------:R-:W-:Y:S01]  /*55e0*/  FFMA.FTZ R55, R58, R55, R61 ;  /* 0x000000373a377223 */ /* 0x000fe2000001003d */
[----:B------:R-:W-:Y:S01]  /*55f0*/  FADD.FTZ R58, -R117, R67 ;  /* 0x00000043753a7221 */ /* 0x000fe20000010100 */
[----:B------:R-:W-:Y:S01]  /*5600*/  SHF.L.U32 R61, R92, 0x10, RZ ;  /* 0x000000105c3d7819 */ /* 0x000fe200000006ff */
[----:B------:R-:W-:-:S04]  /*5610*/  IMAD.WIDE.U32 R116, R116, 0x10, R134 ;  /* 0x0000001074747825 */ /* 0x000fc800078e0086 */
[----:B------:R-:W-:-:S04]  /*5620*/  FMUL.FTZ R58, R119, R58 ;  /* 0x0000003a773a7220 */ /* 0x000fc80000410000 */
[----:B------:R-:W-:Y:S01]  /*5630*/  FFMA.FTZ R62, R61, R58, R62 ;  /* 0x0000003a3d3e7223 */ /* 0x000fe2000001003e */
[----:B------:R-:W-:Y:S02]  /*5640*/  SHF.L.U32 R61, R100, 0x10, RZ ;  /* 0x00000010643d7819 */ /* 0x000fe400000006ff */
[----:B------:R-:W-:-:S05]  /*5650*/  SHF.L.U32 R58, R30, 0x10, RZ ;  /* 0x000000101e3a7819 */ /* 0x000fca00000006ff */
[----:B------:R-:W-:Y:S01]  /*5660*/  FFMA.FTZ R64, R61, R64, R58 ;  /* 0x000000403d407223 */ /* 0x000fe2000001003a */
[----:B------:R-:W-:Y:S02]  /*5670*/  SHF.L.U32 R61, R99, 0x10, RZ ;  /* 0x00000010633d7819 */ /* 0x000fe400000006ff */
[----:B------:R-:W-:-:S05]  /*5680*/  SHF.L.U32 R58, R31, 0x10, RZ ;  /* 0x000000101f3a7819 */ /* 0x000fca00000006ff */
[----:B------:R-:W-:Y:S01]  /*5690*/  FFMA.FTZ R66, R61, R66, R58 ;  /* 0x000000423d427223 */ /* 0x000fe2000001003a */
[----:B------:R-:W-:Y:S01]  /*56a0*/  SHF.L.U32 R61, R98, 0x10, RZ ;  /* 0x00000010623d7819 */ /* 0x000fe200000006ff */
[----:B------:R-:W-:-:S04]  /*56b0*/  FMUL.FTZ R58, R119, R76 ;  /* 0x0000004c773a7220 */ /* 0x000fc80000410000 */
[----:B------:R-:W-:Y:S01]  /*56c0*/  FFMA.FTZ R58, R61, R58, R60 ;  /* 0x0000003a3d3a7223 */ /* 0x000fe2000001003c */
[----:B------:R-:W-:Y:S01]  /*56d0*/  SHF.L.U32 R61, R97, 0x10, RZ ;  /* 0x00000010613d7819 */ /* 0x000fe200000006ff */
[----:B------:R-:W-:Y:S01]  /*56e0*/  FMUL.FTZ R60, R119, R78 ;  /* 0x0000004e773c7220 */ /* 0x000fe20000410000 */
[----:B------:R-:W-:-:S04]  /*56f0*/  IMAD.WIDE.U32 R118, R118, 0x10, R134 ;  /* 0x0000001076767825 */ /* 0x000fc800078e0086 */
[----:B------:R-:W-:Y:S01]  /*5700*/  FFMA.FTZ R60, R61, R60, R68 ;  /* 0x0000003c3d3c7223 */ /* 0x000fe20000010044 */
[----:B------:R-:W-:Y:S02]  /*5710*/  SHF.L.U32 R61, R96, 0x10, RZ ;  /* 0x00000010603d7819 */ /* 0x000fe400000006ff */
[----:B------:R-:W-:-:S05]  /*5720*/  SHF.L.U32 R68, R34, 0x10, RZ ;  /* 0x0000001022447819 */ /* 0x000fca00000006ff */
[----:B------:R-:W-:Y:S01]  /*5730*/  FFMA.FTZ R61, R61, R36, R68 ;  /* 0x000000243d3d7223 */ /* 0x000fe20000010044 */
[----:B------:R-:W-:-:S05]  /*5740*/  SHF.L.U32 R36, R35, 0x10, RZ ;  /* 0x0000001023247819 */ /* 0x000fca00000006ff */
[----:B------:R-:W-:Y:S01]  /*5750*/  FFMA.FTZ R63, R63, R38, R36 ;  /* 0x000000263f3f7223 */ /* 0x000fe20000010024 */
[----:B------:R-:W-:Y:S02]  /*5760*/  F2FP.BF16.F32.PACK_AB R36, R41, R40 ;  /* 0x000000282924723e */ /* 0x000fe400000010ff */
[----:B------:R-:W-:Y:S02]  /*5770*/  F2FP.BF16.F32.PACK_AB R41, R47, R46 ;  /* 0x0000002e2f29723e */ /* 0x000fe400000010ff */
[----:B------:R-:W-:Y:S02]  /*5780*/  F2FP.BF16.F32.PACK_AB R47, R57, R56 ;  /* 0x00000038392f723e */ /* 0x000fe400000010ff */
[----:B------:R-:W1:Y:S01]  /*5790*/  LDC.64 R56, c[0x0][0x380] ;  /* 0x0000e000ff387b82 */ /* 0x000e620000000a00 */
[----:B------:R-:W-:Y:S02]  /*57a0*/  F2FP.BF16.F32.PACK_AB R38, R124, R43 ;  /* 0x0000002b7c26723e */ /* 0x000fe400000010ff */
[----:B------:R-:W-:-:S02]  /*57b0*/  F2FP.BF16.F32.PACK_AB R43, R130, R79 ;  /* 0x0000004f822b723e */ /* 0x000fc400000010ff */
[----:B------:R-:W-:Y:S01]  /*57c0*/  F2FP.BF16.F32.PACK_AB R40, R45, R44 ;  /* 0x0000002c2d28723e */ /* 0x000fe200000010ff */
[----:B------:R2:W-:Y:S01]  /*57d0*/  STG.E.128 desc[UR6][R116.64], R36 ;  /* 0x0000002474007986 */ /* 0x0005e2000c101d06 */
        /* <DEDUP_REMOVED lines=14> */
[----:B-1----:R-:W-:-:S03]  /*58c0*/  LEA R0, R56, R0, 0x2 ;  /* 0x0000000038007211 */ /* 0x002fc600078e10ff */
[----:B------:R2:W-:Y:S01]  /*58d0*/  STG.E.128 desc[UR6][R122.64], R52 ;  /* 0x000000347a007986 */ /* 0x0005e2000c101d06 */
[----:B------:R-:W-:-:S13]  /*58e0*/  ISETP.GE.AND P0, PT, R0, R57, PT ;  /* 0x000000390000720c */ /* 0x000fda0003f06270 */
[----:B------:R-:W-:Y:S05]  /*58f0*/  @!P0 BRA `(.L_x_13713) ;  /* 0xffffffd4007c8947 */ /* 0x000fea000383ffff */
[----:B------:R-:W-:Y:S05]  /*5900*/  EXIT ;  /* 0x000000000000794d */ /* 0x000fea0003800000 */
.L_x_13700:
[----:B------:R-:W-:Y:S01]  /*5910*/  HFMA2 R73, -RZ, RZ, 0, 5.9604644775390625e-08 ;  /* 0x00000001ff497431 */ /* 0x000fe200000001ff */
[----:B------:R-:W-:Y:S01]  /*5920*/  BSSY B0, `(.L_x_13714) ;  /* 0x0000006000007945 */ /* 0x000fe20003800000 */
[----:B------:R-:W-:Y:S02]  /*5930*/  MOV R72, 0x1f ;  /* 0x0000001f00487802 */ /* 0x000fe40000000f00 */
[----:B------:R-:W-:-:S07]  /*5940*/  MOV R75, 0xffffffff ;  /* 0xffffffff004b7802 */ /* 0x000fce0000000f00 */
[----:B------:R-:W-:Y:S05]  /*5950*/  WARPSYNC.COLLECTIVE R75, `(.L_x_13715) ;  /* 0x000000004b087348 */ /* 0x000fea0003c00000 */
[----:B------:R0:W1:Y:S02]  /*5960*/  SHFL.BFLY P0, R119, R74, R73, R72 ;  /* 0x0c0000494a777389 */ /* 0x0000640000000048 */
[----:B01----:R-:W-:Y:S05]  /*5970*/  ENDCOLLECTIVE ;  /* 0x000000000000791b */ /* 0x003fea0003800000 */
.L_x_13715:
[----:B------:R-:W-:Y:S05]  /*5980*/  BSYNC B0 ;  /* 0x0000000000007941 */ /* 0x000fea0003800000 */
.L_x_13714:
        /* <DEDUP_REMOVED lines=8> */
.L_x_13716:
[----:B------:R-:W-:Y:S02]  /*5a10*/  HFMA2 R73, -RZ, RZ, 0, 2.384185791015625e-07 ;  /* 0x00000004ff497431 */ /* 0x000fe400000001ff */
[----:B------:R-:W-:-:S05]  /*5a20*/  FADD.FTZ R125, R74, R119 ;  /* 0x000000774a7d7221 */ /* 0x000fca0000010000 */
[----:B------:R-:W-:-:S07]  /*5a30*/  MOV R74, R125 ;  /* 0x0000007d004a7202 */ /* 0x000fce0000000f00 */
[----:B------:R-:W-:Y:S05]  /*5a40*/  WARPSYNC.COLLECTIVE R75, `(.L_x_13717) ;  /* 0x000000004b087348 */ /* 0x000fea0003c00000 */
[----:B------:R0:W1:Y:S02]  /*5a50*/  SHFL.BFLY P0, R119, R74, R73, R72 ;  /* 0x0c0000494a777389 */ /* 0x0000640000000048 */
[----:B01----:R-:W-:Y:S05]  /*5a60*/  ENDCOLLECTIVE ;  /* 0x000000000000791b */ /* 0x003fea0003800000 */
.L_x_13717:
[----:B------:R-:W-:Y:S02]  /*5a70*/  HFMA2 R73, -RZ, RZ, 0, 4.76837158203125e-07 ;  /* 0x00000008ff497431 */ /* 0x000fe400000001ff */
[----:B------:R-:W-:-:S05]  /*5a80*/  FADD.FTZ R126, R125, R119 ;  /* 0x000000777d7e7221 */ /* 0x000fca0000010000 */
[----:B------:R-:W-:-:S07]  /*5a90*/  MOV R74, R126 ;  /* 0x0000007e004a7202 */ /* 0x000fce0000000f00 */
[----:B------:R-:W-:Y:S05]  /*5aa0*/  WARPSYNC.COLLECTIVE R75, `(.L_x_13718) ;  /* 0x000000004b087348 */ /* 0x000fea0003c00000 */
[----:B------:R0:W1:Y:S02]  /*5ab0*/  SHFL.BFLY P0, R119, R74, R73, R72 ;  /* 0x0c0000494a777389 */ /* 0x0000640000000048 */
[----:B01----:R-:W-:Y:S05]  /*5ac0*/  ENDCOLLECTIVE ;  /* 0x000000000000791b */ /* 0x003fea0003800000 */
.L_x_13718:
[----:B------:R-:W-:Y:S02]  /*5ad0*/  HFMA2 R73, -RZ, RZ, 0, 9.5367431640625e-07 ;  /* 0x00000010ff497431 */ /* 0x000fe400000001ff */
[----:B------:R-:W-:-:S05]  /*5ae0*/  FADD.FTZ R127, R126, R119 ;  /* 0x000000777e7f7221 */ /* 0x000fca0000010000 */
[----:B------:R-:W-:-:S07]  /*5af0*/  MOV R74, R127 ;  /* 0x0000007f004a7202 */ /* 0x000fce0000000f00 */
[----:B------:R-:W-:Y:S05]  /*5b00*/  WARPSYNC.COLLECTIVE R75, `(.L_x_13719) ;  /* 0x000000004b087348 */ /* 0x000fea0003c00000 */
[----:B------:R0:W1:Y:S02]  /*5b10*/  SHFL.BFLY P0, R119, R74, R73, R72 ;  /* 0x0c0000494a777389 */ /* 0x0000640000000048 */
[----:B01----:R-:W-:Y:S05]  /*5b20*/  ENDCOLLECTIVE ;  /* 0x000000000000791b */ /* 0x003fea0003800000 */
.L_x_13719:
[----:B------:R-:W-:Y:S01]  /*5b30*/  MOV R73, 0x1 ;  /* 0x0000000100497802 */ /* 0x000fe20000000f00 */
[----:B------:R-:W-:-:S04]  /*5b40*/  FADD.FTZ R119, R127, R119 ;  /* 0x000000777f777221 */ /* 0x000fc80000010000 */
[----:B------:R-:W-:-:S04]  /*5b50*/  FMUL.FTZ R123, R119, R124 ;  /* 0x0000007c777b7220 */ /* 0x000fc80000410000 */
[C---:B------:R-:W-:Y:S01]  /*5b60*/  FADD.FTZ R119, -R123.reuse, R40 ;  /* 0x000000287b777221 */ /* 0x040fe20000010100 */
[C---:B------:R-:W-:Y:S01]  /*5b70*/  FADD.FTZ R126, -R123.reuse, R41 ;  /* 0x000000297b7e7221 */ /* 0x040fe20000010100 */
[C---:B------:R-:W-:Y:S01]  /*5b80*/  FADD.FTZ R72, -R123.reuse, R43 ;  /* 0x0000002b7b487221 */ /* 0x040fe20000010100 */
[----:B------:R-:W-:Y:S01]  /*5b90*/  FADD.FTZ R74, -R123, R39 ;  /* 0x000000277b4a7221 */ /* 0x000fe20000010100 */
        /* <DEDUP_REMOVED lines=75> */
[----:B------:R-:W-:-:S03]  /*6050*/  HFMA2 R72, -RZ, RZ, 0, 1.847743988037109375e-06 ;  /* 0x0000001fff487431 */ /* 0x000fc600000001ff */
[----:B------:R-:W-:-:S07]  /*6060*/  FFMA.FTZ R74, R74, R74, R119 ;  /* 0x0000004a4a4a7223 */ /* 0x000fce0000010077 */
[----:B------:R-:W-:Y:S05]  /*6070*/  WARPSYNC.COLLECTIVE R75, `(.L_x_13720) ;  /* 0x000000004b087348 */ /* 0x000fea0003c00000 */
[----:B------:R0:W1:Y:S02]  /*6080*/  SHFL.BFLY P0, R119, R74, R73, R72 ;  /* 0x0c0000494a777389 */ /* 0x0000640000000048 */
[----:B01----:R-:W-:Y:S05]  /*6090*/  ENDCOLLECTIVE ;  /* 0x000000000000791b */ /* 0x003fea0003800000 */
.L_x_13720:
[----:B------:R-:W-:Y:S02]  /*60a0*/  HFMA2 R73, -RZ, RZ, 0, 1.1920928955078125e-07 ;  /* 0x00000002ff497431 */ /* 0x000fe400000001ff */
[----:B------:R-:W-:-:S05]  /*60b0*/  FADD.FTZ R125, R74, R119 ;  /* 0x000000774a7d7221 */ /* 0x000fca0000010000 */
[----:B------:R-:W-:-:S07]  /*60c0*/  MOV R74, R125 ;  /* 0x0000007d004a7202 */ /* 0x000fce0000000f00 */
[----:B------:R-:W-:Y:S05]  /*60d0*/  WARPSYNC.COLLECTIVE R75, `(.L_x_13721) ;  /* 0x000000004b087348 */ /* 0x000fea0003c00000 */
[----:B------:R0:W1:Y:S02]  /*60e0*/  SHFL.BFLY P0, R119, R74, R73, R72 ;  /* 0x0c0000494a777389 */ /* 0x0000640000000048 */
[----:B01----:R-:W-:Y:S05]  /*60f0*/  ENDCOLLECTIVE ;  /* 0x000000000000791b */ /* 0x003fea0003800000 */
.L_x_13721:
[----:B------:R-:W-:Y:S02]  /*6100*/  HFMA2 R73, -RZ, RZ, 0, 2.384185791015625e-07 ;  /* 0x00000004ff497431 */ /* 0x000fe400000001ff */
[----:B------:R-:W-:-:S05]  /*6110*/  FADD.FTZ R126, R125, R119 ;  /* 0x000000777d7e7221 */ /* 0x000fca0000010000 */
[----:B------:R-:W-:-:S07]  /*6120*/  MOV R74, R126 ;  /* 0x0000007e004a7202 */ /* 0x000fce0000000f00 */
[----:B------:R-:W-:Y:S05]  /*6130*/  WARPSYNC.COLLECTIVE R75, `(.L_x_13722) ;  /* 0x000000004b087348 */ /* 0x000fea0003c00000 */
[----:B------:R0:W1:Y:S02]  /*6140*/  SHFL.BFLY P0, R119, R74, R73, R72 ;  /* 0x0c0000494a777389 */ /* 0x0000640000000048 */
[----:B01----:R-:W-:Y:S05]  /*6150*/  ENDCOLLECTIVE ;  /* 0x000000000000791b */ /* 0x003fea0003800000 */
.L_x_13722:
[----:B------:R-:W-:Y:S02]  /*6160*/  HFMA2 R73, -RZ, RZ, 0, 4.76837158203125e-07 ;  /* 0x00000008ff497431 */ /* 0x000fe400000001ff */
[----:B------:R-:W-:-:S05]  /*6170*/  FADD.FTZ R127, R126, R119 ;  /* 0x000000777e7f7221 */ /* 0x000fca0000010000 */
[----:B------:R-:W-:-:S07]  /*6180*/  MOV R74, R127 ;  /* 0x0000007f004a7202 */ /* 0x000fce0000000f00 */
[----:B------:R-:W-:Y:S05]  /*6190*/  WARPSYNC.COLLECTIVE R75, `(.L_x_13723) ;  /* 0x000000004b087348 */ /* 0x000fea0003c00000 */
[----:B------:R0:W1:Y:S02]  /*61a0*/  SHFL.BFLY P0, R119, R74, R73, R72 ;  /* 0x0c0000494a777389 */ /* 0x0000640000000048 */
[----:B01----:R-:W-:Y:S05]  /*61b0*/  ENDCOLLECTIVE ;  /* 0x000000000000791b */ /* 0x003fea0003800000 */
.L_x_13723:
[----:B------:R-:W-:Y:S02]  /*61c0*/  HFMA2 R73, -RZ, RZ, 0, 9.5367431640625e-07 ;  /* 0x00000010ff497431 */ /* 0x000fe400000001ff */
[----:B------:R-:W-:-:S05]  /*61d0*/  FADD.FTZ R128, R127, R119 ;  /* 0x000000777f807221 */ /* 0x000fca0000010000 */
[----:B------:R-:W-:-:S07]  /*61e0*/  MOV R74, R128 ;  /* 0x00000080004a7202 */ /* 0x000fce0000000f00 */
[----:B------:R-:W-:Y:S05]  /*61f0*/  WARPSYNC.COLLECTIVE R75, `(.L_x_13724) ;  /* 0x000000004b087348 */ /* 0x000fea0003c00000 */
[----:B------:R0:W1:Y:S02]  /*6200*/  SHFL.BFLY P0, R119, R74, R73, R72 ;  /* 0x0c0000494a777389 */ /* 0x0000640000000048 */
[----:B01----:R-:W-:Y:S05]  /*6210*/  ENDCOLLECTIVE ;  /* 0x000000000000791b */ /* 0x003fea0003800000 */
.L_x_13724:
[----:B------:R-:W-:Y:S05]  /*6220*/  BRA `(.L_x_13725) ;  /* 0xffffffbc00087947 */ /* 0x000fea000383ffff */
.L_x_13712:
[----:B------:R-:W-:Y:S01]  /*6230*/  HFMA2 R72, -RZ, RZ, 0, 1.847743988037109375e-06 ;  /* 0x0000001fff487431 */ /* 0x000fe200000001ff */
[----:B------:R-:W-:Y:S01]  /*6240*/  BSSY B0, `(.L_x_13726) ;  /* 0x0000006000007945 */ /* 0x000fe20003800000 */
[----:B------:R-:W-:Y:S02]  /*6250*/  MOV R73, 0x1 ;  /* 0x0000000100497802 */ /* 0x000fe40000000f00 */
[----:B------:R-:W-:-:S07]  /*6260*/  MOV R75, 0xffffffff ;  /* 0xffffffff004b7802 */ /* 0x000fce0000000f00 */
[----:B------:R-:W-:Y:S05]  /*6270*/  WARPSYNC.COLLECTIVE R75, `(.L_x_13727) ;  /* 0x000000004b087348 */ /* 0x000fea0003c00000 */
[----:B------:R0:W1:Y:S02]  /*6280*/  SHFL.BFLY P0, R119, R74, R73, R72 ;  /* 0x0c0000494a777389 */ /* 0x0000640000000048 */
[----:B01----:R-:W-:Y:S05]  /*6290*/  ENDCOLLECTIVE ;  /* 0x000000000000791b */ /* 0x003fea0003800000 */
.L_x_13727:
[----:B------:R-:W-:Y:S05]  /*62a0*/  BSYNC B0 ;  /* 0x0000000000007941 */ /* 0x000fea0003800000 */
.L_x_13726:
        /* <DEDUP_REMOVED lines=8> */
.L_x_13728:
[----:B------:R-:W-:Y:S02]  /*6330*/  HFMA2 R73, -RZ, RZ, 0, 2.384185791015625e-07 ;  /* 0x00000004ff497431 */ /* 0x000fe400000001ff */
[----:B------:R-:W-:-:S05]  /*6340*/  FADD.FTZ R124, R74, R119 ;  /* 0x000000774a7c7221 */ /* 0x000fca0000010000 */
[----:B------:R-:W-:-:S07]  /*6350*/  MOV R74, R124 ;  /* 0x0000007c004a7202 */ /* 0x000fce0000000f00 */
[----:B------:R-:W-:Y:S05]  /*6360*/  WARPSYNC.COLLECTIVE R75, `(.L_x_13729) ;  /* 0x000000004b087348 */ /* 0x000fea0003c00000 */
[----:B------:R0:W1:Y:S02]  /*6370*/  SHFL.BFLY P0, R119, R74, R73, R72 ;  /* 0x0c0000494a777389 */ /* 0x0000640000000048 */
[----:B01----:R-:W-:Y:S05]  /*6380*/  ENDCOLLECTIVE ;  /* 0x000000000000791b */ /* 0x003fea0003800000 */
.L_x_13729:
[----:B------:R-:W-:Y:S02]  /*6390*/  HFMA2 R73, -RZ, RZ, 0, 4.76837158203125e-07 ;  /* 0x00000008ff497431 */ /* 0x000fe400000001ff */
[----:B------:R-:W-:-:S05]  /*63a0*/  FADD.FTZ R125, R124, R119 ;  /* 0x000000777c7d7221 */ /* 0x000fca0000010000 */
[----:B------:R-:W-:-:S07]  /*63b0*/  MOV R74, R125 ;  /* 0x0000007d004a7202 */ /* 0x000fce0000000f00 */
[----:B------:R-:W-:Y:S05]  /*63c0*/  WARPSYNC.COLLECTIVE R75, `(.L_x_13730) ;  /* 0x000000004b087348 */ /* 0x000fea0003c00000 */
[----:B------:R0:W1:Y:S02]  /*63d0*/  SHFL.BFLY P0, R119, R74, R73, R72 ;  /* 0x0c0000494a777389 */ /* 0x0000640000000048 */
[----:B01----:R-:W-:Y:S05]  /*63e0*/  ENDCOLLECTIVE ;  /* 0x000000000000791b */ /* 0x003fea0003800000 */
.L_x_13730:
[----:B------:R-:W-:Y:S02]  /*63f0*/  HFMA2 R73, -RZ, RZ, 0, 9.5367431640625e-07 ;  /* 0x00000010ff497431 */ /* 0x000fe400000001ff */
[----:B------:R-:W-:-:S05]  /*6400*/  FADD.FTZ R126, R125, R119 ;  /* 0x000000777d7e7221 */ /* 0x000fca0000010000 */
[----:B------:R-:W-:-:S07]  /*6410*/  MOV R74, R126 ;  /* 0x0000007e004a7202 */ /* 0x000fce0000000f00 */
[----:B------:R-:W-:Y:S05]  /*6420*/  WARPSYNC.COLLECTIVE R75, `(.L_x_13731) ;  /* 0x000000004b087348 */ /* 0x000fea0003c00000 */
[----:B------:R0:W1:Y:S02]  /*6430*/  SHFL.BFLY P0, R119, R74, R73, R72 ;  /* 0x0c0000494a777389 */ /* 0x0000640000000048 */
[----:B01----:R-:W-:Y:S05]  /*6440*/  ENDCOLLECTIVE ;  /* 0x000000000000791b */ /* 0x003fea0003800000 */
.L_x_13731:
        /* <DEDUP_REMOVED lines=87> */
.L_x_13732:
[----:B------:R-:W-:Y:S02]  /*69c0*/  HFMA2 R73, -RZ, RZ, 0, 1.1920928955078125e-07 ;  /* 0x00000002ff497431 */ /* 0x000fe400000001ff */
[----:B------:R-:W-:-:S05]  /*69d0*/  FADD.FTZ R124, R74, R119 ;  /* 0x000000774a7c7221 */ /* 0x000fca0000010000 */
[----:B------:R-:W-:-:S07]  /*69e0*/  MOV R74, R124 ;  /* 0x0000007c004a7202 */ /* 0x000fce0000000f00 */
[----:B------:R-:W-:Y:S05]  /*69f0*/  WARPSYNC.COLLECTIVE R75, `(.L_x_13733) ;  /* 0x000000004b087348 */ /* 0x000fea0003c00000 */
[----:B------:R0:W1:Y:S02]  /*6a00*/  SHFL.BFLY P0, R119, R74, R73, R72 ;  /* 0x0c0000494a777389 */ /* 0x0000640000000048 */
[----:B01----:R-:W-:Y:S05]  /*6a10*/  ENDCOLLECTIVE ;  /* 0x000000000000791b */ /* 0x003fea0003800000 */
.L_x_13733:
[----:B------:R-:W-:Y:S02]  /*6a20*/  HFMA2 R73, -RZ, RZ, 0, 2.384185791015625e-07 ;  /* 0x00000004ff497431 */ /* 0x000fe400000001ff */
[----:B------:R-:W-:-:S05]  /*6a30*/  FADD.FTZ R125, R124, R119 ;  /* 0x000000777c7d7221 */ /* 0x000fca0000010000 */
[----:B------:R-:W-:-:S07]  /*6a40*/  MOV R74, R125 ;  /* 0x0000007d004a7202 */ /* 0x000fce0000000f00 */
[----:B------:R-:W-:Y:S05]  /*6a50*/  WARPSYNC.COLLECTIVE R75, `(.L_x_13734) ;  /* 0x000000004b087348 */ /* 0x000fea0003c00000 */
[----:B------:R0:W1:Y:S02]  /*6a60*/  SHFL.BFLY P0, R119, R74, R73, R72 ;  /* 0x0c0000494a777389 */ /* 0x0000640000000048 */
[----:B01----:R-:W-:Y:S05]  /*6a70*/  ENDCOLLECTIVE ;  /* 0x000000000000791b */ /* 0x003fea0003800000 */
.L_x_13734:
[----:B------:R-:W-:Y:S02]  /*6a80*/  HFMA2 R73, -RZ, RZ, 0, 4.76837158203125e-07 ;  /* 0x00000008ff497431 */ /* 0x000fe400000001ff */
[----:B------:R-:W-:-:S05]  /*6a90*/  FADD.FTZ R126, R125, R119 ;  /* 0x000000777d7e7221 */ /* 0x000fca0000010000 */
[----:B------:R-:W-:-:S07]  /*6aa0*/  MOV R74, R126 ;  /* 0x0000007e004a7202 */ /* 0x000fce0000000f00 */
[----:B------:R-:W-:Y:S05]  /*6ab0*/  WARPSYNC.COLLECTIVE R75, `(.L_x_13735) ;  /* 0x000000004b087348 */ /* 0x000fea0003c00000 */
[----:B------:R0:W1:Y:S02]  /*6ac0*/  SHFL.BFLY P0, R119, R74, R73, R72 ;  /* 0x0c0000494a777389 */ /* 0x0000640000000048 */
[----:B01----:R-:W-:Y:S05]  /*6ad0*/  ENDCOLLECTIVE ;  /* 0x000000000000791b */ /* 0x003fea0003800000 */
.L_x_13735:
[----:B------:R-:W-:Y:S02]  /*6ae0*/  HFMA2 R73, -RZ, RZ, 0, 9.5367431640625e-07 ;  /* 0x00000010ff497431 */ /* 0x000fe400000001ff */
[----:B------:R-:W-:-:S05]  /*6af0*/  FADD.FTZ R127, R126, R119 ;  /* 0x000000777e7f7221 */ /* 0x000fca0000010000 */
[----:B------:R-:W-:-:S07]  /*6b00*/  MOV R74, R127 ;  /* 0x0000007f004a7202 */ /* 0x000fce0000000f00 */
[----:B------:R-:W-:Y:S05]  /*6b10*/  WARPSYNC.COLLECTIVE R75, `(.L_x_13736) ;  /* 0x000000004b087348 */ /* 0x000fea0003c00000 */
[----:B------:R0:W1:Y:S02]  /*6b20*/  SHFL.BFLY P0, R119, R74, R73, R72 ;  /* 0x0c0000494a777389 */ /* 0x0000640000000048 */
[----:B01----:R-:W-:Y:S05]  /*6b30*/  ENDCOLLECTIVE ;  /* 0x000000000000791b */ /* 0x003fea0003800000 */
.L_x_13736:
[----:B------:R-:W-:Y:S05]  /*6b40*/  BRA `(.L_x_13737) ;  /* 0xffffffdc005c7947 */ /* 0x000fea000383ffff */
.L_x_13738:
        /* <DEDUP_REMOVED lines=11> */
.L_x_45817:


//--------------------- .text._ZN10layer_norm13ln_fwd_kernelINS_13Kernel_traitsI13__nv_bfloat16S2_fS2_fjLj1280ELj1ELj4ELj1ELj16ENS_18Kernel_traits_baseILj1280ES2_S2_fS2_fjLj128EEEEELb0ELb0ELb1ELb0EEEvNS_9FwdParamsE --------------------------
	.section	.text._ZN10layer_norm13ln_fwd_kernelINS_13Kernel_traitsI13__nv_bfloat16S2_fS2_fjLj1280ELj1ELj4ELj1ELj16ENS_18Kernel_traits_baseILj1280ES2_S2_fS2_fjLj128EEEEELb0ELb0ELb1ELb0EEEvNS_9FwdParamsE,"ax",@progbits
	.align	128
        .global         _ZN10layer_norm13ln_fwd_kernelINS_13Kernel_traitsI13__nv_bfloat16S2_fS2_fjLj1280ELj1ELj4ELj1ELj16ENS_18Kernel_traits_baseILj1280ES2_S2_fS2_fjLj128EEEEELb0ELb0ELb1ELb0EEEvNS_9FwdParamsE
        .type           _ZN10layer_norm13ln_fwd_kernelINS_13Kernel_traitsI13__nv_bfloat16S2_fS2_fjLj1280ELj1ELj4ELj1ELj16ENS_18Kernel_traits_baseILj1280ES2_S2_fS2_fjLj128EEEEELb0ELb0ELb1ELb0EEEvNS_9FwdParamsE,@function
        .size           _ZN10layer_norm13ln_fwd_kernelINS_13Kernel_traitsI13__nv_bfloat16S2_fS2_fjLj1280ELj1ELj4ELj1ELj16ENS_18Kernel_traits_baseILj1280ES2_S2_fS2_fjLj128EEEEELb0ELb0ELb1ELb0EEEvNS_9FwdParamsE,(.L_x_45818 - _ZN10layer_norm13ln_fwd_kernelINS_13Kernel_traitsI13__nv_bfloat16S2_fS2_fjLj1280ELj1ELj4ELj1ELj16ENS_18Kernel_traits_baseILj1280ES2_S2_fS2_fjLj128EEEEELb0ELb0ELb1ELb0EEEvNS_9FwdParamsE)
        .other          _ZN10layer_norm13ln_fwd_kernelINS_13Kernel_traitsI13__nv_bfloat16S2_fS2_fjLj1280ELj1ELj4ELj1ELj16ENS_18Kernel_traits_baseILj1280ES2_S2_fS2_fjLj128EEEEELb0ELb0ELb1ELb0EEEvNS_9FwdParamsE,@"STO_CUDA_ENTRY STV_DEFAULT"
_ZN10layer_norm13ln_fwd_kernelINS_13Kernel_traitsI13__nv_bfloat16S2_fS2_fjLj1280ELj1ELj4ELj1ELj16ENS_18Kernel_traits_baseILj1280ES2_S2_fS2_fjLj128EEEEELb0ELb0ELb1ELb0EEEvNS_9FwdParamsE:
.text._ZN10layer_norm13ln_fwd_kernelINS_13Kernel_traitsI13__nv_bfloat16S2_fS2_fjLj1280ELj1ELj4ELj1ELj16ENS_18Kernel_traits_baseILj1280ES2_S2_fS2_fjLj128EEEEELb0ELb0ELb1ELb0EEEvNS_9FwdParamsE:
        /* <DEDUP_REMOVED lines=60> */
.L_x_13740:
        /* <DEDUP_REMOVED lines=38> */
.L_x_13741:
[----:B------:R-:W-:Y:S05]  /*0620*/  BSYNC.RECONVERGENT B0 ;  /* 0x0000000000007941 */ /* 0x000fea0003800200 */
.L_x_13739:
        /* <DEDUP_REMOVED lines=46> */
.L_x_13783:
[----:B------:R-:W0:Y:S02]  /*0910*/  LDC.64 R104, c[0x0][0x3f0] ;  /* 0x0000fc00ff687b82 */ /* 0x000e240000000a00 */
[----:B0-----:R-:W-:-:S06]  /*0920*/  IMAD.WIDE R106, R129, 0x4, R104 ;  /* 0x00000004816a7825 */ /* 0x001fcc00078e0268 */
[----:B------:R-:W0:Y:S01]  /*0930*/  LDC.64 R104, c[0x0][0x3f8] ;  /* 0x0000fe00ff687b82 */ /* 0x000e220000000a00 */
[----:B------:R-:W2:Y:S01]  /*0940*/  LDG.E R106, desc[UR6][R106.64] ;  /* 0x000000066a6a7981 */ /* 0x000ea2000c1e1900 */
[----:B0-----:R-:W-:-:S06]  /*0950*/  IMAD.WIDE R132, R129, 0x4, R104 ;  /* 0x0000000481847825 */ /* 0x001fcc00078e0268 */
[----:B------:R-:W0:Y:S01]  /*0960*/  LDC R104, c[0x0][0x388] ;  /* 0x0000e200ff687b82 */ /* 0x000e220000000800 */
[----:B------:R-:W-:Y:S01]  /*0970*/  ISETP.GE.U32.AND P0, PT, R130, 0x20, PT ;  /* 0x000000208200780c */ /* 0x000fe20003f06070 */
[----:B------:R-:W-:Y:S01]  /*0980*/  BSSY.RECONVERGENT B0, `(.L_x_13742) ;  /* 0x0000064000007945 */ /* 0x000fe20003800200 */
[----:B------:R1:W5:Y:S02]  /*0990*/  LDG.E R105, desc[UR6][R132.64] ;  /* 0x0000000684697981 */ /* 0x000364000c1e1900 */
[----:B-1----:R-:W-:Y:S02]  /*09a0*/  HFMA2 R133, -RZ, RZ, 0, 0 ;  /* 0x00000000ff857431 */ /* 0x002fe400000001ff */
[----:B0-----:R-:W-:-:S05]  /*09b0*/  IMAD R134, R129, R104, RZ ;  /* 0x0000006881867224 */ /* 0x001fca00078e02ff */
[----:B------:R-:W-:-:S04]  /*09c0*/  SHF.R.S32.HI R135, RZ, 0x1f, R134 ;  /* 0x0000001fff877819 */ /* 0x000fc80000011486 */
[----:B------:R-:W-:-:S04]  /*09d0*/  LEA.HI R134, R135, R134, RZ, 0x3 ;  /* 0x0000008687867211 */ /* 0x000fc800078f18ff */
[----:B------:R-:W-:Y:S02]  /*09e0*/  LEA.HI.SX32 R107, R134, R131, 0x1d ;  /* 0x00000083866b7211 */ /* 0x000fe400078feaff */
[----:B--2---:R-:W-:-:S13]  /*09f0*/  ISETP.GE.AND P2, PT, R106, 0x1, PT ;  /* 0x000000016a00780c */ /* 0x004fda0003f46270 */
[----:B------:R-:W0:Y:S01]  /*0a00*/  @P2 S2R R138, SR_TID.X ;  /* 0x00000000008a2919 */ /* 0x000e220000002100 */
[----:B------:R-:W-:-:S05]  /*0a10*/  @P2 IADD3 R137, PT, PT, R106, -0x1, RZ ;  /* 0xffffffff6a892810 */ /* 0x000fca0007ffe0ff */
[----:B------:R-:W-:-:S05]  /*0a20*/  @P2 IMAD R137, R137, R104, RZ ;  /* 0x0000006889892224 */ /* 0x000fca00078e02ff */
[----:B------:R-:W-:-:S04]  /*0a30*/  @P2 SHF.R.S32.HI R136, RZ, 0x1f, R137 ;  /* 0x0000001fff882819 */ /* 0x000fc80000011489 */
[----:B------:R-:W-:Y:S02]  /*0a40*/  @P2 LEA.HI R136, R136, R137, RZ, 0x3 ;  /* 0x0000008988882211 */ /* 0x000fe400078f18ff */
[----:B0-----:R-:W-:-:S04]  /*0a50*/  @P2 LOP3.LUT R131, R138, 0x1f, RZ, 0xc0, !PT ;  /* 0x0000001f8a832812 */ /* 0x001fc800078ec0ff */
[----:B------:R-:W-:Y:S01]  /*0a60*/  @P2 LEA.HI.SX32 R133, R136, R131, 0x1d ;  /* 0x0000008388852211 */ /* 0x000fe200078feaff */
[----:B------:R-:W-:Y:S06]  /*0a70*/  @!P0 BRA `(.L_x_13743) ;  /* 0x0000000400508947 */ /* 0x000fec0003800000 */
[----:B------:R-:W-:Y:S04]  /*0a80*/  BSSY.RECONVERGENT B1, `(.L_x_13744) ;  /* 0x0000005000017945 */ /* 0x000fe80003800200 */
[----:B------:R-:W-:Y:S05]  /*0a90*/  @!P2 BRA `(.L_x_13745) ;  /* 0x00000000000ca947 */ /* 0x000fea0003800000 */
[----:B------:R-:W0:Y:S02]  /*0aa0*/  LDC.64 R60, c[0x0][0x390] ;  /* 0x0000e400ff3c7b82 */ /* 0x000e240000000a00 */
[----:B0-----:R-:W-:-:S06]  /*0ab0*/  IMAD.WIDE.U32 R60, R133, 0x10, R60 ;  /* 0x00000010853c7825 */ /* 0x001fcc00078e003c */
[----:B------:R-:W5:Y:S02]  /*0ac0*/  LDG.E.128 R60, desc[UR6][R60.64] ;  /* 0x000000063c3c7981 */ /* 0x000f64000c1e1d00 */
.L_x_13745:
[----:B------:R-:W-:Y:S05]  /*0ad0*/  BSYNC.RECONVERGENT B1 ;  /* 0x0000000000017941 */ /* 0x000fea0003800200 */
.L_x_13744:
[----:B------:R-:W-:-:S04]  /*0ae0*/  UISETP.NE.U32.AND UP0, UPT, UR4, URZ, UPT ;  /* 0x000000ff0400728c */ /* 0x000fc8000bf05070 */
[----:B------:R-:W-:-:S09]  /*0af0*/  UISETP.NE.AND.EX UP0, UPT, UR5, URZ, UPT, UP0 ;  /* 0x000000ff0500728c */ /* 0x000fd2000bf05300 */
[----:B------:R-:W-:Y:S05]  /*0b00*/  BRA.U !UP0, `(.L_x_13746) ;  /* 0x0000000108887547 */ /* 0x000fea000b800000 */
[----:B------:R-:W0:Y:S02]  /*0b10*/  LDC.64 R134, c[0x0][0x3a0] ;  /* 0x0000e800ff867b82 */ /* 0x000e240000000a00 */
[----:B0-----:R-:W-:-:S05]  /*0b20*/  IMAD.WIDE.U32 R134, R107, 0x20, R134 ;  /* 0x000000206b867825 */ /* 0x001fca00078e0086 */
[----:B------:R-:W2:Y:S04]  /*0b30*/  LDG.E.128 R96, desc[UR6][R134.64] ;  /* 0x0000000686607981 */ /* 0x000ea8000c1e1d00 */
[----:B------:R0:W3:Y:S01]  /*0b40*/  LDG.E.128 R100, desc[UR6][R134.64+0x10] ;  /* 0x0000100686647981 */ /* 0x0000e2000c1e1d00 */
[----:B------:R-:W-:-:S13]  /*0b50*/  ISETP.GT.AND P1, PT, R106, RZ, PT ;  /* 0x000000ff6a00720c */ /* 0x000fda0003f24270 */
[----:B------:R-:W2:Y:S01]  /*0b60*/  @P1 LDC R136, c[0x0][0x40c] ;  /* 0x00010300ff881b82 */ /* 0x000ea20000000800 */
[C---:B-----5:R-:W-:Y:S02]  /*0b70*/  @P1 PRMT R132, R60.reuse, 0x7632, R132 ;  /* 0x000076323c841816 */ /* 0x060fe40000000084 */
[----:B------:R-:W-:Y:S02]  /*0b80*/  @P1 SHF.L.U32 R137, R60, 0x10, RZ ;  /* 0x000000103c891819 */ /* 0x000fe400000006ff */
[----:B------:R-:W-:Y:S02]  /*0b90*/  @P1 SHF.L.U32 R132, R132, 0x10, RZ ;  /* 0x0000001084841819 */ /* 0x000fe400000006ff */
[C---:B0-----:R-:W-:Y:S01]  /*0ba0*/  @P1 PRMT R134, R62.reuse, 0x7632, R134 ;  /* 0x000076323e861816 */ /* 0x041fe20000000086 */
[----:B------:R-:W0:Y:S01]  /*0bb0*/  @P1 LDC R138, c[0x0][0x40c] ;  /* 0x00010300ff8a1b82 */ /* 0x000e220000000800 */
[----:B------:R-:W-:Y:S02]  /*0bc0*/  @P1 SHF.L.U32 R139, R61, 0x10, RZ ;  /* 0x000000103d8b1819 */ /* 0x000fe400000006ff */
[----:B------:R-:W-:-:S02]  /*0bd0*/  @P1 SHF.L.U32 R135, R62, 0x10, RZ ;  /* 0x000000103e871819 */ /* 0x000fc400000006ff */
[----:B------:R-:W-:-:S03]  /*0be0*/  @P1 SHF.L.U32 R134, R134, 0x10, RZ ;  /* 0x0000001086861819 */ /* 0x000fc600000006ff */
[----:B------:R-:W1:Y:S08]  /*0bf0*/  @P1 LDC R140, c[0x0][0x40c] ;  /* 0x00010300ff8c1b82 */ /* 0x000e700000000800 */
[----:B------:R-:W4:Y:S08]  /*0c00*/  @P1 LDC R141, c[0x0][0x40c] ;  /* 0x00010300ff8d1b82 */ /* 0x000f300000000800 */
[----:B------:R-:W3:Y:S08]  /*0c10*/  @P1 LDC R142, c[0x0][0x40c] ;  /* 0x00010300ff8e1b82 */ /* 0x000ef00000000800 */
[----:B------:R-:W4:Y:S08]  /*0c20*/  @P1 LDC R143, c[0x0][0x40c] ;  /* 0x00010300ff8f1b82 */ /* 0x000f300000000800 */
[----:B------:R-:W4:Y:S08]  /*0c30*/  @P1 LDC R144, c[0x0][0x40c] ;  /* 0x00010300ff901b82 */ /* 0x000f300000000800 */
[----:B------:R-:W4:Y:S01]  /*0c40*/  @P1 LDC R145, c[0x0][0x40c] ;  /* 0x00010300ff911b82 */ /* 0x000f220000000800 */
[----:B--2---:R-:W-:Y:S01]  /*0c50*/  @P1 FFMA.FTZ R96, R137, R136, R96 ;  /* 0x0000008889601223 */ /* 0x004fe20000010060 */
[----:B0-----:R-:W-:Y:S01]  /*0c60*/  @P1 FFMA.FTZ R97, R132, R138, R97 ;  /* 0x0000008a84611223 */ /* 0x001fe20000010061 */
[----:B------:R-:W-:Y:S01]  /*0c70*/  @P1 PRMT R132, R61, 0x7632, R132 ;  /* 0x000076323d841816 */ /* 0x000fe20000000084 */
[----:B-1----:R-:W-:Y:S01]  /*0c80*/  @P1 FFMA.FTZ R98, R139, R140, R98 ;  /* 0x0000008c8b621223 */ /* 0x002fe20000010062 */
[----:B------:R-:W-:Y:S01]  /*0c90*/  @P1 PRMT R136, R63, 0x7632, R136 ;  /* 0x000076323f881816 */ /* 0x000fe20000000088 */
[----:B---3--:R-:W-:Y:S01]  /*0ca0*/  @P1 FFMA.FTZ R100, R135, R142, R100 ;  /* 0x0000008e87641223 */ /* 0x008fe20000010064 */
[----:B------:R-:W-:Y:S01]  /*0cb0*/  @P1 SHF.L.U32 R137, R63, 0x10, RZ ;  /* 0x000000103f891819 */ /* 0x000fe200000006ff */
[----:B----4-:R-:W-:Y:S01]  /*0cc0*/  @P1 FFMA.FTZ R101, R134, R143, R101 ;  /* 0x0000008f86651223 */ /* 0x010fe20000010065 */
[----:B------:R-:W-:-:S02]  /*0cd0*/  @P1 SHF.L.U32 R132, R132, 0x10, RZ ;  /* 0x0000001084841819 */ /* 0x000fc400000006ff */
[----:B------:R-:W-:Y:S01]  /*0ce0*/  @P1 SHF.L.U32 R136, R136, 0x10, RZ ;  /* 0x0000001088881819 */ /* 0x000fe200000006ff */
[----:B------:R-:W-:Y:S02]  /*0cf0*/  @P1 FFMA.FTZ R102, R137, R144, R102 ;  /* 0x0000009089661223 */ /* 0x000fe40000010066 */
[----:B------:R-:W-:Y:S02]  /*0d00*/  @P1 FFMA.FTZ R99, R132, R141, R99 ;  /* 0x0000008d84631223 */ /* 0x000fe40000010063 */
[----:B------:R-:W-:Y:S01]  /*0d10*/  @P1 FFMA.FTZ R103, R136, R145, R103 ;  /* 0x0000009188671223 */ /* 0x000fe20000010067 */
[----:B------:R-:W-:Y:S06]  /*0d20*/  BRA `(.L_x_13747) ;  /* 0x00000000008c7947 */ /* 0x000fec0003800000 */
.L_x_13746:
[----:B------:R-:W0:Y:S01]  /*0d30*/  @P2 LDC R103, c[0x0][0x40c] ;  /* 0x00010300ff672b82 */ /* 0x000e220000000800 */
[----:B-----5:R-:W-:Y:S01]  /*0d40*/  @P2 PRMT R96, R60, 0x7632, R96 ;  /* 0x000076323c602816 */ /* 0x020fe20000000060 */
[----:B------:R-:W-:Y:S01]  /*0d50*/  HFMA2 R99, -RZ, RZ, 0, 0 ;  /* 0x00000000ff637431 */ /* 0x000fe200000001ff */
[----:B------:R-:W-:Y:S02]  /*0d60*/  @P2 PRMT R98, R61, 0x7632, R98 ;  /* 0x000076323d622816 */ /* 0x000fe40000000062 */
[----:B------:R-:W-:Y:S02]  /*0d70*/  @P2 SHF.L.U32 R96, R96, 0x10, RZ ;  /* 0x0000001060602819 */ /* 0x000fe400000006ff */
[----:B------:R-:W-:Y:S01]  /*0d80*/  @P2 PRMT R100, R62, 0x7632, R100 ;  /* 0x000076323e642816 */ /* 0x000fe20000000064 */
[----:B------:R-:W1:Y:S01]  /*0d90*/  @P2 LDC R139, c[0x0][0x40c] ;  /* 0x00010300ff8b2b82 */ /* 0x000e620000000800 */
[----:B------:R-:W-:Y:S02]  /*0da0*/  MOV R97, RZ ;  /* 0x000000ff00617202 */ /* 0x000fe40000000f00 */
[----:B------:R-:W-:-:S02]  /*0db0*/  @P2 SHF.L.U32 R98, R98, 0x10, RZ ;  /* 0x0000001062622819 */ /* 0x000fc400000006ff */
[----:B------:R-:W-:Y:S02]  /*0dc0*/  @P2 SHF.L.U32 R100, R100, 0x10, RZ ;  /* 0x0000001064642819 */ /* 0x000fe400000006ff */
[----:B------:R-:W-:Y:S01]  /*0dd0*/  @P2 SHF.L.U32 R134, R60, 0x10, RZ ;  /* 0x000000103c862819 */ /* 0x000fe200000006ff */
[----:B------:R-:W2:Y:S01]  /*0de0*/  @P2 LDC R143, c[0x0][0x40c] ;  /* 0x00010300ff8f2b82 */ /* 0x000ea20000000800 */
[----:B------:R-:W-:Y:S02]  /*0df0*/  @P2 SHF.L.U32 R136, R61, 0x10, RZ ;  /* 0x000000103d882819 */ /* 0x000fe400000006ff */
[----:B------:R-:W-:Y:S02]  /*0e00*/  @P2 SHF.L.U32 R138, R62, 0x10, RZ ;  /* 0x000000103e8a2819 */ /* 0x000fe400000006ff */
[----:B------:R-:W-:-:S03]  /*0e10*/  MOV R101, RZ ;  /* 0x000000ff00657202 */ /* 0x000fc60000000f00 */
[----:B------:R-:W3:Y:S01]  /*0e20*/  @P2 LDC R145, c[0x0][0x40c] ;  /* 0x00010300ff912b82 */ /* 0x000ee20000000800 */
[----:B0-----:R-:W-:Y:S01]  /*0e30*/  @P2 FMUL.FTZ R97, R96, R103 ;  /* 0x0000006760612220 */ /* 0x001fe20000410000 */
[C---:B------:R-:W-:Y:S02]  /*0e40*/  @P2 PRMT R96, R63.reuse, 0x7632, R96 ;  /* 0x000076323f602816 */ /* 0x040fe40000000060 */
[----:B------:R-:W-:Y:S02]  /*0e50*/  CS2R R102, SRZ ;  /* 0x0000000000667805 */ /* 0x000fe4000001ff00 */
[----:B------:R-:W-:Y:S01]  /*0e60*/  @P2 SHF.L.U32 R132, R96, 0x10, RZ ;  /* 0x0000001060842819 */ /* 0x000fe200000006ff */
[----:B------:R-:W-:Y:S01]  /*0e70*/  HFMA2 R96, -RZ, RZ, 0, 0 ;  /* 0x00000000ff607431 */ /* 0x000fe200000001ff */
[----:B------:R-:W0:Y:S01]  /*0e80*/  @P2 LDC R135, c[0x0][0x40c] ;  /* 0x00010300ff872b82 */ /* 0x000e220000000800 */
[----:B-1----:R-:W-:Y:S01]  /*0e90*/  @P2 FMUL.FTZ R99, R98, R139 ;  /* 0x0000008b62632220 */ /* 0x002fe20000410000 */
[----:B------:R-:W-:-:S02]  /*0ea0*/  @P2 SHF.L.U32 R139, R63, 0x10, RZ ;  /* 0x000000103f8b2819 */ /* 0x000fc400000006ff */
[----:B------:R-:W-:-:S04]  /*0eb0*/  MOV R98, RZ ;  /* 0x000000ff00627202 */ /* 0x000fc80000000f00 */
[----:B------:R-:W1:Y:S01]  /*0ec0*/  @P2 LDC R137, c[0x0][0x40c] ;  /* 0x00010300ff892b82 */ /* 0x000e620000000800 */
[----:B--2---:R-:W-:Y:S01]  /*0ed0*/  @P2 FMUL.FTZ R101, R100, R143 ;  /* 0x0000008f64652220 */ /* 0x004fe20000410000 */
[----:B------:R-:W-:-:S06]  /*0ee0*/  HFMA2 R100, -RZ, RZ, 0, 0 ;  /* 0x00000000ff647431 */ /* 0x000fcc00000001ff */
[----:B------:R-:W2:Y:S01]  /*0ef0*/  @P2 LDC R141, c[0x0][0x40c] ;  /* 0x00010300ff8d2b82 */ /* 0x000ea20000000800 */
[----:B---3--:R-:W-:-:S07]  /*0f00*/  @P2 FMUL.FTZ R103, R132, R145 ;  /* 0x0000009184672220 */ /* 0x008fce0000410000 */
[----:B------:R-:W3:Y:S01]  /*0f10*/  @P2 LDC R140, c[0x0][0x40c] ;  /* 0x00010300ff8c2b82 */ /* 0x000ee20000000800 */
[----:B0-----:R-:W-:Y:S01]  /*0f20*/  @P2 FMUL.FTZ R96, R134, R135 ;  /* 0x0000008786602220 */ /* 0x001fe20000410000 */
[----:B-1----:R-:W-:Y:S01]  /*0f30*/  @P2 FMUL.FTZ R98, R136, R137 ;  /* 0x0000008988622220 */ /* 0x002fe20000410000 */
[----:B--2---:R-:W-:Y:S01]  /*0f40*/  @P2 FMUL.FTZ R100, R138, R141 ;  /* 0x0000008d8a642220 */ /* 0x004fe20000410000 */
[----:B---3--:R-:W-:-:S07]  /*0f50*/  @P2 FMUL.FTZ R102, R139, R140 ;  /* 0x0000008c8b662220 */ /* 0x008fce0000410000 */
.L_x_13747:
[----:B------:R-:W0:Y:S01]  /*0f60*/  LDC.64 R134, c[0x0][0x3a8] ;  /* 0x0000ea00ff867b82 */ /* 0x000e220000000a00 */
[----:B------:R-:W-:Y:S01]  /*0f70*/  IADD3 R133, PT, PT, R133, 0x20, RZ ;  /* 0x0000002085857810 */ /* 0x000fe20007ffe0ff */
[C---:B0-----:R-:W-:Y:S01]  /*0f80*/  IMAD.WIDE.U32 R134, R107.reuse, 0x20, R134 ;  /* 0x000000206b867825 */ /* 0x041fe200078e0086 */
[----:B------:R-:W-:-:S04]  /*0f90*/  IADD3 R107, PT, PT, R107, 0x20, RZ ;  /* 0x000000206b6b7810 */ /* 0x000fc80007ffe0ff */
[----:B------:R0:W-:Y:S04]  /*0fa0*/  STG.E.128 desc[UR6][R134.64], R96 ;  /* 0x0000006086007986 */ /* 0x0001e8000c101d06 */
[----:B------:R0:W-:Y:S02]  /*0fb0*/  STG.E.128 desc[UR6][R134.64+0x10], R100 ;  /* 0x0000106486007986 */ /* 0x0001e4000c101d06 */
.L_x_13743:
[----:B------:R-:W-:Y:S05]  /*0fc0*/  BSYNC.RECONVERGENT B0 ;  /* 0x0000000000007941 */ /* 0x000fea0003800200 */
.L_x_13742:
        /* <DEDUP_REMOVED lines=9> */
.L_x_13751:
[----:B------:R-:W-:Y:S05]  /*1060*/  BSYNC.RECONVERGENT B1 ;  /* 0x0000000000017941 */ /* 0x000fea0003800200 */
.L_x_13750:
[----:B------:R-:W-:-:S04]  /*1070*/  UISETP.NE.U32.AND UP0, UPT, UR4, URZ, UPT ;  /* 0x000000ff0400728c */ /* 0x000fc8000bf05070 */
[----:B------:R-:W-:-:S09]  /*1080*/  UISETP.NE.AND.EX UP0, UPT, UR5, URZ, UPT, UP0 ;  /* 0x000000ff0500728c */ /* 0x000fd2000bf05300 */
[----:B------:R-:W-:Y:S05]  /*1090*/  BRA.U !UP0, `(.L_x_13752) ;  /* 0x0000000108887547 */ /* 0x000fea000b800000 */
[----:B0-----:R-:W0:Y:S02]  /*10a0*/  LDC.64 R134, c[0x0][0x3a0] ;  /* 0x0000e800ff867b82 */ /* 0x001e240000000a00 */
[----:B0-----:R-:W-:-:S05]  /*10b0*/  IMAD.WIDE.U32 R134, R107, 0x20, R134 ;  /* 0x000000206b867825 */ /* 0x001fca00078e0086 */
[----:B------:R-:W2:Y:S04]  /*10c0*/  LDG.E.128 R64, desc[UR6][R134.64] ;  /* 0x0000000686407981 */ /* 0x000ea8000c1e1d00 */
[----:B------:R0:W3:Y:S01]  /*10d0*/  LDG.E.128 R68, desc[UR6][R134.64+0x10] ;  /* 0x0000100686447981 */ /* 0x0000e2000c1e1d00 */
[----:B------:R-:W-:-:S13]  /*10e0*/  ISETP.GT.AND P1, PT, R106, RZ, PT ;  /* 0x000000ff6a00720c */ /* 0x000fda0003f24270 */
[----:B------:R-:W2:Y:S01]  /*10f0*/  @P1 LDC R138, c[0x0][0x40c] ;  /* 0x00010300ff8a1b82 */ /* 0x000ea20000000800 */
[C---:B-----5:R-:W-:Y:S02]  /*1100*/  @P1 SHF.L.U32 R137, R60.reuse, 0x10, RZ ;  /* 0x000000103c891819 */ /* 0x060fe400000006ff */
[----:B------:R-:W-:Y:S02]  /*1110*/  @P1 PRMT R136, R60, 0x7632, R136 ;  /* 0x000076323c881816 */ /* 0x000fe40000000088 */
[C---:B------:R-:W-:Y:S02]  /*1120*/  @P1 SHF.L.U32 R141, R61.reuse, 0x10, RZ ;  /* 0x000000103d8d1819 */ /* 0x040fe400000006ff */
[----:B------:R-:W-:Y:S01]  /*1130*/  @P1 SHF.L.U32 R136, R136, 0x10, RZ ;  /* 0x0000001088881819 */ /* 0x000fe200000006ff */
[----:B------:R-:W1:Y:S01]  /*1140*/  @P1 LDC R139, c[0x0][0x40c] ;  /* 0x00010300ff8b1b82 */ /* 0x000e620000000800 */
[----:B0-----:R-:W-:Y:S02]  /*1150*/  @P1 PRMT R134, R61, 0x7632, R134 ;  /* 0x000076323d861816 */ /* 0x001fe40000000086 */
[----:B------:R-:W-:-:S02]  /*1160*/  @P1 PRMT R135, R62, 0x7632, R135 ;  /* 0x000076323e871816 */ /* 0x000fc40000000087 */
[----:B------:R-:W-:-:S03]  /*1170*/  @P1 SHF.L.U32 R134, R134, 0x10, RZ ;  /* 0x0000001086861819 */ /* 0x000fc600000006ff */
[----:B------:R-:W0:Y:S08]  /*1180*/  @P1 LDC R140, c[0x0][0x40c] ;  /* 0x00010300ff8c1b82 */ /* 0x000e300000000800 */
[----:B------:R-:W4:Y:S08]  /*1190*/  @P1 LDC R142, c[0x0][0x40c] ;  /* 0x00010300ff8e1b82 */ /* 0x000f300000000800 */
[----:B------:R-:W3:Y:S08]  /*11a0*/  @P1 LDC R143, c[0x0][0x40c] ;  /* 0x00010300ff8f1b82 */ /* 0x000ef00000000800 */
[----:B------:R-:W3:Y:S08]  /*11b0*/  @P1 LDC R144, c[0x0][0x40c] ;  /* 0x00010300ff901b82 */ /* 0x000ef00000000800 */
[----:B------:R-:W3:Y:S08]  /*11c0*/  @P1 LDC R145, c[0x0][0x40c] ;  /* 0x00010300ff911b82 */ /* 0x000ef00000000800 */
[----:B------:R-:W3:Y:S01]  /*11d0*/  @P1 LDC R146, c[0x0][0x40c] ;  /* 0x00010300ff921b82 */ /* 0x000ee20000000800 */
[----:B--2---:R-:W-:Y:S01]  /*11e0*/  @P1 FFMA.FTZ R64, R137, R138, R64 ;  /* 0x0000008a89401223 */ /* 0x004fe20000010040 */
[----:B------:R-:W-:Y:S01]  /*11f0*/  @P1 PRMT R137, R63, 0x7632, R137 ;  /* 0x000076323f891816 */ /* 0x000fe20000000089 */
[----:B-1----:R-:W-:Y:S01]  /*1200*/  @P1 FFMA.FTZ R65, R136, R139, R65 ;  /* 0x0000008b88411223 */ /* 0x002fe20000010041 */
[----:B0-----:R-:W-:Y:S01]  /*1210*/  @P1 FFMA.FTZ R66, R141, R140, R66 ;  /* 0x0000008c8d421223 */ /* 0x001fe20000010042 */
[----:B------:R-:W-:Y:S01]  /*1220*/  @P1 SHF.L.U32 R139, R62, 0x10, RZ ;  /* 0x000000103e8b1819 */ /* 0x000fe200000006ff */
[----:B----4-:R-:W-:Y:S01]  /*1230*/  @P1 FFMA.FTZ R67, R134, R142, R67 ;  /* 0x0000008e86431223 */ /* 0x010fe20000010043 */
[----:B------:R-:W-:-:S02]  /*1240*/  @P1 SHF.L.U32 R141, R63, 0x10, RZ ;  /* 0x000000103f8d1819 */ /* 0x000fc400000006ff */
[----:B------:R-:W-:Y:S01]  /*1250*/  @P1 SHF.L.U32 R136, R135, 0x10, RZ ;  /* 0x0000001087881819 */ /* 0x000fe200000006ff */
[----:B---3--:R-:W-:Y:S01]  /*1260*/  @P1 FFMA.FTZ R68, R139, R143, R68 ;  /* 0x0000008f8b441223 */ /* 0x008fe20000010044 */
[----:B------:R-:W-:Y:S01]  /*1270*/  @P1 SHF.L.U32 R138, R137, 0x10, RZ ;  /* 0x00000010898a1819 */ /* 0x000fe200000006ff */
[----:B------:R-:W-:Y:S02]  /*1280*/  @P1 FFMA.FTZ R70, R141, R145, R70 ;  /* 0x000000918d461223 */ /* 0x000fe40000010046 */
[----:B------:R-:W-:Y:S02]  /*1290*/  @P1 FFMA.FTZ R69, R136, R144, R69 ;  /* 0x0000009088451223 */ /* 0x000fe40000010045 */
[----:B------:R-:W-:Y:S01]  /*12a0*/  @P1 FFMA.FTZ R71, R138, R146, R71 ;  /* 0x000000928a471223 */ /* 0x000fe20000010047 */
[----:B------:R-:W-:Y:S06]  /*12b0*/  BRA `(.L_x_13753) ;  /* 0x00000000008c7947 */ /* 0x000fec0003800000 */
.L_x_13752:
[----:B------:R-:W1:Y:S01]  /*12c0*/  @P2 LDC R71, c[0x0][0x40c] ;  /* 0x00010300ff472b82 */ /* 0x000e620000000800 */
[----:B-----5:R-:W-:Y:S01]  /*12d0*/  @P2 PRMT R64, R60, 0x7632, R64 ;  /* 0x000076323c402816 */ /* 0x020fe20000000040 */
[----:B------:R-:W-:Y:S01]  /*12e0*/  HFMA2 R67, -RZ, RZ, 0, 0 ;  /* 0x00000000ff437431 */ /* 0x000fe200000001ff */
[----:B------:R-:W-:Y:S02]  /*12f0*/  @P2 PRMT R66, R61, 0x7632, R66 ;  /* 0x000076323d422816 */ /* 0x000fe40000000042 */
[----:B------:R-:W-:Y:S02]  /*1300*/  @P2 PRMT R68, R62, 0x7632, R68 ;  /* 0x000076323e442816 */ /* 0x000fe40000000044 */
[----:B------:R-:W-:Y:S01]  /*1310*/  @P2 SHF.L.U32 R64, R64, 0x10, RZ ;  /* 0x0000001040402819 */ /* 0x000fe200000006ff */
[----:B0-----:R-:W0:Y:S01]  /*1320*/  @P2 LDC R135, c[0x0][0x40c] ;  /* 0x00010300ff872b82 */ /* 0x001e220000000800 */
[----:B------:R-:W-:Y:S02]  /*1330*/  MOV R65, RZ ;  /* 0x000000ff00417202 */ /* 0x000fe40000000f00 */
[----:B------:R-:W-:-:S02]  /*1340*/  @P2 SHF.L.U32 R66, R66, 0x10, RZ ;  /* 0x0000001042422819 */ /* 0x000fc400000006ff */
[----:B------:R-:W-:Y:S02]  /*1350*/  @P2 SHF.L.U32 R68, R68, 0x10, RZ ;  /* 0x0000001044442819 */ /* 0x000fe400000006ff */
[----:B------:R-:W-:Y:S01]  /*1360*/  MOV R69, RZ ;  /* 0x000000ff00457202 */ /* 0x000fe20000000f00 */
[----:B------:R-:W2:Y:S01]  /*1370*/  @P2 LDC R137, c[0x0][0x40c] ;  /* 0x00010300ff892b82 */ /* 0x000ea20000000800 */
[----:B------:R-:W-:Y:S02]  /*1380*/  @P2 SHF.L.U32 R139, R62, 0x10, RZ ;  /* 0x000000103e8b2819 */ /* 0x000fe400000006ff */
[----:B------:R-:W-:-:S05]  /*1390*/  @P2 SHF.L.U32 R141, R63, 0x10, RZ ;  /* 0x000000103f8d2819 */ /* 0x000fca00000006ff */
[----:B------:R-:W3:Y:S01]  /*13a0*/  @P2 LDC R143, c[0x0][0x40c] ;  /* 0x00010300ff8f2b82 */ /* 0x000ee20000000800 */
[----:B-1----:R-:W-:Y:S01]  /*13b0*/  @P2 FMUL.FTZ R65, R64, R71 ;  /* 0x0000004740412220 */ /* 0x002fe20000410000 */
[----:B------:R-:W-:Y:S02]  /*13c0*/  @P2 PRMT R64, R63, 0x7632, R64 ;  /* 0x000076323f402816 */ /* 0x000fe40000000040 */
[----:B------:R-:W-:Y:S02]  /*13d0*/  CS2R R70, SRZ ;  /* 0x0000000000467805 */ /* 0x000fe4000001ff00 */
[----:B------:R-:W-:Y:S01]  /*13e0*/  @P2 SHF.L.U32 R134, R64, 0x10, RZ ;  /* 0x0000001040862819 */ /* 0x000fe200000006ff */
[----:B------:R-:W-:Y:S01]  /*13f0*/  HFMA2 R64, -RZ, RZ, 0, 0 ;  /* 0x00000000ff407431 */ /* 0x000fe200000001ff */
[----:B------:R-:W1:Y:S01]  /*1400*/  @P2 LDC R136, c[0x0][0x40c] ;  /* 0x00010300ff882b82 */ /* 0x000e620000000800 */
[----:B0-----:R-:W-:Y:S01]  /*1410*/  @P2 FMUL.FTZ R67, R66, R135 ;  /* 0x0000008742432220 */ /* 0x001fe20000410000 */
[----:B------:R-:W-:-:S02]  /*1420*/  @P2 SHF.L.U32 R135, R60, 0x10, RZ ;  /* 0x000000103c872819 */ /* 0x000fc400000006ff */
[----:B------:R-:W-:-:S04]  /*1430*/  MOV R66, RZ ;  /* 0x000000ff00427202 */ /* 0x000fc80000000f00 */
[----:B------:R-:W0:Y:S01]  /*1440*/  @P2 LDC R138, c[0x0][0x40c] ;  /* 0x00010300ff8a2b82 */ /* 0x000e220000000800 */
[----:B--2---:R-:W-:Y:S01]  /*1450*/  @P2 FMUL.FTZ R69, R68, R137 ;  /* 0x0000008944452220 */ /* 0x004fe20000410000 */
[----:B------:R-:W-:Y:S01]  /*1460*/  @P2 SHF.L.U32 R137, R61, 0x10, RZ ;  /* 0x000000103d892819 */ /* 0x000fe200000006ff */
[----:B------:R-:W-:-:S05]  /*1470*/  HFMA2 R68, -RZ, RZ, 0, 0 ;  /* 0x00000000ff447431 */ /* 0x000fca00000001ff */
[----:B------:R-:W2:Y:S01]  /*1480*/  @P2 LDC R140, c[0x0][0x40c] ;  /* 0x00010300ff8c2b82 */ /* 0x000ea20000000800 */
[----:B---3--:R-:W-:-:S07]  /*1490*/  @P2 FMUL.FTZ R71, R134, R143 ;  /* 0x0000008f86472220 */ /* 0x008fce0000410000 */
[----:B------:R-:W3:Y:S01]  /*14a0*/  @P2 LDC R142, c[0x0][0x40c] ;  /* 0x00010300ff8e2b82 */ /* 0x000ee20000000800 */
[----:B-1----:R-:W-:Y:S01]  /*14b0*/  @P2 FMUL.FTZ R64, R135, R136 ;  /* 0x0000008887402220 */ /* 0x002fe20000410000 */
[----:B0-----:R-:W-:Y:S01]  /*14c0*/  @P2 FMUL.FTZ R66, R137, R138 ;  /* 0x0000008a89422220 */ /* 0x001fe20000410000 */
[----:B--2---:R-:W-:Y:S01]  /*14d0*/  @P2 FMUL.FTZ R68, R139, R140 ;  /* 0x0000008c8b442220 */ /* 0x004fe20000410000 */
[----:B---3--:R-:W-:-:S07]  /*14e0*/  @P2 FMUL.FTZ R70, R141, R142 ;  /* 0x0000008e8d462220 */ /* 0x008fce0000410000 */
.L_x_13753:
[----:B------:R-:W0:Y:S01]  /*14f0*/  LDC.64 R134, c[0x0][0x3a8] ;  /* 0x0000ea00ff867b82 */ /* 0x000e220000000a00 */
[----:B------:R-:W-:Y:S01]  /*1500*/  IADD3 R133, PT, PT, R133, 0x20, RZ ;  /* 0x0000002085857810 */ /* 0x000fe20007ffe0ff */
[C---:B0-----:R-:W-:Y:S01]  /*1510*/  IMAD.WIDE.U32 R134, R107.reuse, 0x20, R134 ;  /* 0x000000206b867825 */ /* 0x041fe200078e0086 */
[----:B------:R-:W-:-:S04]  /*1520*/  IADD3 R107, PT, PT, R107, 0x20, RZ ;  /* 0x000000206b6b7810 */ /* 0x000fc80007ffe0ff */
[----:B------:R1:W-:Y:S04]  /*1530*/  STG.E.128 desc[UR6][R134.64], R64 ;  /* 0x0000004086007986 */ /* 0x0003e8000c101d06 */
[----:B------:R1:W-:Y:S02]  /*1540*/  STG.E.128 desc[UR6][R134.64+0x10], R68 ;  /* 0x0000104486007986 */ /* 0x0003e4000c101d06 */
.L_x_13749:
[----:B------:R-:W-:Y:S05]  /*1550*/  BSYNC.RECONVERGENT B0 ;  /* 0x0000000000007941 */ /* 0x000fea0003800200 */
.L_x_13748:
        /* <DEDUP_REMOVED lines=9> */
.L_x_13757:
[----:B------:R-:W-:Y:S05]  /*15f0*/  BSYNC.RECONVERGENT B1 ;  /* 0x0000000000017941 */ /* 0x000fea0003800200 */
.L_x_13756:
        /* <DEDUP_REMOVED lines=9> */
[C---:B-----5:R-:W-:Y:S02]  /*1690*/  @P1 SHF.L.U32 R139, R60.reuse, 0x10, RZ ;  /* 0x000000103c8b1819 */ /* 0x060fe400000006ff */
[----:B------:R-:W-:Y:S02]  /*16a0*/  @P1 PRMT R135, R60, 0x7632, R135 ;  /* 0x000076323c871816 */ /* 0x000fe40000000087 */
[----:B------:R-:W-:Y:S02]  /*16b0*/  @P1 SHF.L.U32 R141, R61, 0x10, RZ ;  /* 0x000000103d8d1819 */ /* 0x000fe400000006ff */
[----:B0-----:R-:W-:Y:S01]  /*16c0*/  @P1 SHF.L.U32 R136, R135, 0x10, RZ ;  /* 0x0000001087881819 */ /* 0x001fe200000006ff */
[----:B------:R-:W0:Y:S01]  /*16d0*/  @P1 LDC R140, c[0x0][0x40c] ;  /* 0x00010300ff8c1b82 */ /* 0x000e220000000800 */
[----:B------:R-:W-:Y:S02]  /*16e0*/  @P1 PRMT R135, R61, 0x7632, R135 ;  /* 0x000076323d871816 */ /* 0x000fe40000000087 */
[----:B------:R-:W-:-:S02]  /*16f0*/  @P1 PRMT R137, R62, 0x7632, R137 ;  /* 0x000076323e891816 */ /* 0x000fc40000000089 */
[----:B------:R-:W-:-:S03]  /*1700*/  @P1 SHF.L.U32 R147, R63, 0x10, RZ ;  /* 0x000000103f931819 */ /* 0x000fc600000006ff */
[----:B------:R-:W1:Y:S08]  /*1710*/  @P1 LDC R142, c[0x0][0x40c] ;  /* 0x00010300ff8e1b82 */ /* 0x000e700000000800 */
[----:B------:R-:W4:Y:S08]  /*1720*/  @P1 LDC R143, c[0x0][0x40c] ;  /* 0x00010300ff8f1b82 */ /* 0x000f300000000800 */
[----:B------:R-:W4:Y:S08]  /*1730*/  @P1 LDC R144, c[0x0][0x40c] ;  /* 0x00010300ff901b82 */ /* 0x000f300000000800 */
[----:B------:R-:W4:Y:S08]  /*1740*/  @P1 LDC R145, c[0x0][0x40c] ;  /* 0x00010300ff911b82 */ /* 0x000f300000000800 */
[----:B------:R-:W3:Y:S08]  /*1750*/  @P1 LDC R146, c[0x0][0x40c] ;  /* 0x00010300ff921b82 */ /* 0x000ef00000000800 */
[----:B------:R-:W4:Y:S01]  /*1760*/  @P1 LDC R148, c[0x0][0x40c] ;  /* 0x00010300ff941b82 */ /* 0x000f220000000800 */
[----:B--2---:R-:W-:Y:S01]  /*1770*/  @P1 FFMA.FTZ R72, R139, R138, R72 ;  /* 0x0000008a8b481223 */ /* 0x004fe20000010048 */
[----:B------:R-:W-:Y:S01]  /*1780*/  @P1 PRMT R139, R63, 0x7632, R139 ;  /* 0x000076323f8b1816 */ /* 0x000fe2000000008b */
[----:B0-----:R-:W-:Y:S01]  /*1790*/  @P1 FFMA.FTZ R73, R136, R140, R73 ;  /* 0x0000008c88491223 */ /* 0x001fe20000010049 */
[----:B-1----:R-:W-:Y:S01]  /*17a0*/  @P1 FFMA.FTZ R74, R141, R142, R74 ;  /* 0x0000008e8d4a1223 */ /* 0x002fe2000001004a */
[----:B------:R-:W-:Y:S01]  /*17b0*/  @P1 SHF.L.U32 R141, R62, 0x10, RZ ;  /* 0x000000103e8d1819 */ /* 0x000fe200000006ff */
[----:B---3--:R-:W-:Y:S01]  /*17c0*/  @P1 FFMA.FTZ R78, R147, R146, R78 ;  /* 0x00000092934e1223 */ /* 0x008fe2000001004e */
[----:B------:R-:W-:-:S02]  /*17d0*/  @P1 SHF.L.U32 R136, R135, 0x10, RZ ;  /* 0x0000001087881819 */ /* 0x000fc400000006ff */
[----:B------:R-:W-:Y:S01]  /*17e0*/  @P1 SHF.L.U32 R138, R137, 0x10, RZ ;  /* 0x00000010898a1819 */ /* 0x000fe200000006ff */
[----:B----4-:R-:W-:Y:S01]  /*17f0*/  @P1 FFMA.FTZ R76, R141, R144, R76 ;  /* 0x000000908d4c1223 */ /* 0x010fe2000001004c */
[----:B------:R-:W-:Y:S01]  /*1800*/  @P1 SHF.L.U32 R140, R139, 0x10, RZ ;  /* 0x000000108b8c1819 */ /* 0x000fe200000006ff */
[----:B------:R-:W-:Y:S02]  /*1810*/  @P1 FFMA.FTZ R75, R136, R143, R75 ;  /* 0x0000008f884b1223 */ /* 0x000fe4000001004b */
[----:B------:R-:W-:Y:S02]  /*1820*/  @P1 FFMA.FTZ R77, R138, R145, R77 ;  /* 0x000000918a4d1223 */ /* 0x000fe4000001004d */
[----:B------:R-:W-:Y:S01]  /*1830*/  @P1 FFMA.FTZ R79, R140, R148, R79 ;  /* 0x000000948c4f1223 */ /* 0x000fe2000001004f */
[----:B------:R-:W-:Y:S06]  /*1840*/  BRA `(.L_x_13759) ;  /* 0x00000000008c7947 */ /* 0x000fec0003800000 */
.L_x_13758:
        /* <DEDUP_REMOVED lines=14> */
[C---:B------:R-:W-:Y:S02]  /*1930*/  @P2 SHF.L.U32 R142, R63.reuse, 0x10, RZ ;  /* 0x000000103f8e2819 */ /* 0x040fe400000006ff */
[----:B------:R-:W-:Y:S01]  /*1940*/  MOV R77, RZ ;  /* 0x000000ff004d7202 */ /* 0x000fe20000000f00 */
[----:B------:R-:W3:Y:S01]  /*1950*/  @P2 LDC R144, c[0x0][0x40c] ;  /* 0x00010300ff902b82 */ /* 0x000ee20000000800 */
[----:B0-----:R-:W-:Y:S01]  /*1960*/  @P2 FMUL.FTZ R73, R72, R79 ;  /* 0x0000004f48492220 */ /* 0x001fe20000410000 */
[----:B------:R-:W-:-:S02]  /*1970*/  @P2 PRMT R72, R63, 0x7632, R72 ;  /* 0x000076323f482816 */ /* 0x000fc40000000048 */
[----:B------:R-:W-:-:S04]  /*1980*/  CS2R R78, SRZ ;  /* 0x00000000004e7805 */ /* 0x000fc8000001ff00 */
[----:B------:R-:W0:Y:S01]  /*1990*/  @P2 LDC R137, c[0x0][0x40c] ;  /* 0x00010300ff892b82 */ /* 0x000e220000000800 */
[----:B-1----:R-:W-:Y:S01]  /*19a0*/  @P2 FMUL.FTZ R75, R74, R135 ;  /* 0x000000874a4b2220 */ /* 0x002fe20000410000 */
[----:B------:R-:W-:Y:S01]  /*19b0*/  @P2 SHF.L.U32 R135, R72, 0x10, RZ ;  /* 0x0000001048872819 */ /* 0x000fe200000006ff */
[----:B------:R-:W-:Y:S01]  /*19c0*/  HFMA2 R72, -RZ, RZ, 0, 0 ;  /* 0x00000000ff487431 */ /* 0x000fe200000001ff */
        /* <DEDUP_REMOVED lines=11> */
.L_x_13759:
[----:B------:R-:W0:Y:S01]  /*1a80*/  LDC.64 R136, c[0x0][0x3a8] ;  /* 0x0000ea00ff887b82 */ /* 0x000e220000000a00 */
[----:B------:R-:W-:Y:S01]  /*1a90*/  IADD3 R133, PT, PT, R133, 0x20, RZ ;  /* 0x0000002085857810 */ /* 0x000fe20007ffe0ff */
[C---:B0-----:R-:W-:Y:S01]  /*1aa0*/  IMAD.WIDE.U32 R136, R107.reuse, 0x20, R136 ;  /* 0x000000206b887825 */ /* 0x041fe200078e0088 */
[----:B------:R-:W-:-:S04]  /*1ab0*/  IADD3 R107, PT, PT, R107, 0x20, RZ ;  /* 0x000000206b6b7810 */ /* 0x000fc80007ffe0ff */
[----:B------:R0:W-:Y:S04]  /*1ac0*/  STG.E.128 desc[UR6][R136.64], R72 ;  /* 0x0000004888007986 */ /* 0x0001e8000c101d06 */
[----:B------:R0:W-:Y:S02]  /*1ad0*/  STG.E.128 desc[UR6][R136.64+0x10], R76 ;  /* 0x0000104c88007986 */ /* 0x0001e4000c101d06 */
.L_x_13755:
[----:B------:R-:W-:Y:S05]  /*1ae0*/  BSYNC.RECONVERGENT B0 ;  /* 0x0000000000007941 */ /* 0x000fea0003800200 */
.L_x_13754:
        /* <DEDUP_REMOVED lines=9> */
.L_x_13763:
[----:B------:R-:W-:Y:S05]  /*1b80*/  BSYNC.RECONVERGENT B1 ;  /* 0x0000000000017941 */ /* 0x000fea0003800200 */
.L_x_13762:
        /* <DEDUP_REMOVED lines=37> */
.L_x_13764:
        /* <DEDUP_REMOVED lines=35> */
.L_x_13765:
[----:B------:R-:W0:Y:S01]  /*2010*/  LDC.64 R136, c[0x0][0x3a8] ;  /* 0x0000ea00ff887b82 */ /* 0x000e220000000a00 */
[----:B------:R-:W-:Y:S01]  /*2020*/  IADD3 R133, PT, PT, R133, 0x20, RZ ;  /* 0x0000002085857810 */ /* 0x000fe20007ffe0ff */
[C---:B0-----:R-:W-:Y:S01]  /*2030*/  IMAD.WIDE.U32 R136, R107.reuse, 0x20, R136 ;  /* 0x000000206b887825 */ /* 0x041fe200078e0088 */
[----:B------:R-:W-:-:S04]  /*2040*/  IADD3 R107, PT, PT, R107, 0x20, RZ ;  /* 0x000000206b6b7810 */ /* 0x000fc80007ffe0ff */
[----:B------:R1:W-:Y:S04]  /*2050*/  STG.E.128 desc[UR6][R136.64], R80 ;  /* 0x0000005088007986 */ /* 0x0003e8000c101d06 */
[----:B------:R1:W-:Y:S02]  /*2060*/  STG.E.128 desc[UR6][R136.64+0x10], R84 ;  /* 0x0000105488007986 */ /* 0x0003e4000c101d06 */
.L_x_13761:
[----:B------:R-:W-:Y:S05]  /*2070*/  BSYNC.RECONVERGENT B0 ;  /* 0x0000000000007941 */ /* 0x000fea0003800200 */
.L_x_13760:
        /* <DEDUP_REMOVED lines=8> */
.L_x_13769:
[----:B------:R-:W-:Y:S05]  /*2100*/  BSYNC.RECONVERGENT B1 ;  /* 0x0000000000017941 */ /* 0x000fea0003800200 */
.L_x_13768:
[----:B------:R-:W-:-:S04]  /*2110*/  UISETP.NE.U32.AND UP0, UPT, UR4, URZ, UPT ;  /* 0x000000ff0400728c */ /* 0x000fc8000bf05070 */
[----:B------:R-:W-:-:S09]  /*2120*/  UISETP.NE.AND.EX UP0, UPT, UR5, URZ, UPT, UP0 ;  /* 0x000000ff0500728c */ /* 0x000fd2000bf05300 */
[----:B------:R-:W-:Y:S05]  /*2130*/  BRA.U !UP0, `(.L_x_13770) ;  /* 0x0000000108887547 */ /* 0x000fea000b800000 */
[----:B01----:R-:W0:Y:S02]  /*2140*/  LDC.64 R136, c[0x0][0x3a0] ;  /* 0x0000e800ff887b82 */ /* 0x003e240000000a00 */
        /* <DEDUP_REMOVED lines=8> */
[----:B------:R-:W-:Y:S01]  /*21d0*/  @P2 SHF.L.U32 R141, R61, 0x10, RZ ;  /* 0x000000103d8d2819 */ /* 0x000fe200000006ff */
[----:B------:R-:W1:Y:S01]  /*21e0*/  @P2 LDC R139, c[0x0][0x40c] ;  /* 0x00010300ff8b2b82 */ /* 0x000e620000000800 */
[----:B0-----:R-:W-:-:S07]  /*21f0*/  @P2 PRMT R137, R63, 0x7632, R137 ;  /* 0x000076323f892816 */ /* 0x001fce0000000089 */
[----:B------:R-:W0:Y:S08]  /*2200*/  @P2 LDC R140, c[0x0][0x40c] ;  /* 0x00010300ff8c2b82 */ /* 0x000e300000000800 */
[----:B------:R-:W4:Y:S08]  /*2210*/  @P2 LDC R142, c[0x0][0x40c] ;  /* 0x00010300ff8e2b82 */ /* 0x000f300000000800 */
[----:B------:R-:W3:Y:S08]  /*2220*/  @P2 LDC R143, c[0x0][0x40c] ;  /* 0x00010300ff8f2b82 */ /* 0x000ef00000000800 */
[----:B------:R-:W4:Y:S08]  /*2230*/  @P2 LDC R144, c[0x0][0x40c] ;  /* 0x00010300ff902b82 */ /* 0x000f300000000800 */
[----:B------:R-:W4:Y:S08]  /*2240*/  @P2 LDC R145, c[0x0][0x40c] ;  /* 0x00010300ff912b82 */ /* 0x000f300000000800 */
[----:B------:R-:W4:Y:S01]  /*2250*/  @P2 LDC R146, c[0x0][0x40c] ;  /* 0x00010300ff922b82 */ /* 0x000f220000000800 */
[----:B--2---:R-:W-:Y:S01]  /*2260*/  @P2 FFMA.FTZ R88, R133, R138, R88 ;  /* 0x0000008a85582223 */ /* 0x004fe20000010058 */
[----:B-1----:R-:W-:Y:S01]  /*2270*/  @P2 FFMA.FTZ R89, R106, R139, R89 ;  /* 0x0000008b6a592223 */ /* 0x002fe20000010059 */
[----:B------:R-:W-:Y:S01]  /*2280*/  @P2 PRMT R106, R61, 0x7632, R106 ;  /* 0x000076323d6a2816 */ /* 0x000fe2000000006a */
[----:B0-----:R-:W-:Y:S01]  /*2290*/  @P2 FFMA.FTZ R90, R141, R140, R90 ;  /* 0x0000008c8d5a2223 */ /* 0x001fe2000001005a */
[----:B------:R-:W-:-:S02]  /*22a0*/  @P2 PRMT R133, R62, 0x7632, R133 ;  /* 0x000076323e852816 */ /* 0x000fc40000000085 */
[----:B------:R-:W-:Y:S02]  /*22b0*/  @P2 SHF.L.U32 R139, R62, 0x10, RZ ;  /* 0x000000103e8b2819 */ /* 0x000fe400000006ff */
[----:B------:R-:W-:Y:S02]  /*22c0*/  @P2 SHF.L.U32 R141, R63, 0x10, RZ ;  /* 0x000000103f8d2819 */ /* 0x000fe400000006ff */
[----:B------:R-:W-:Y:S01]  /*22d0*/  @P2 SHF.L.U32 R106, R106, 0x10, RZ ;  /* 0x000000106a6a2819 */ /* 0x000fe200000006ff */
[----:B---3--:R-:W-:Y:S01]  /*22e0*/  @P2 FFMA.FTZ R92, R139, R143, R92 ;  /* 0x0000008f8b5c2223 */ /* 0x008fe2000001005c */
[----:B------:R-:W-:Y:S01]  /*22f0*/  @P2 SHF.L.U32 R136, R133, 0x10, RZ ;  /* 0x0000001085882819 */ /* 0x000fe200000006ff */
[----:B----4-:R-:W-:Y:S01]  /*2300*/  @P2 FFMA.FTZ R94, R141, R145, R94 ;  /* 0x000000918d5e2223 */ /* 0x010fe2000001005e */
[----:B------:R-:W-:Y:S01]  /*2310*/  @P2 SHF.L.U32 R138, R137, 0x10, RZ ;  /* 0x00000010898a2819 */ /* 0x000fe200000006ff */
[----:B------:R-:W-:Y:S02]  /*2320*/  @P2 FFMA.FTZ R91, R106, R142, R91 ;  /* 0x0000008e6a5b2223 */ /* 0x000fe4000001005b */
[----:B------:R-:W-:-:S02]  /*2330*/  @P2 FFMA.FTZ R93, R136, R144, R93 ;  /* 0x00000090885d2223 */ /* 0x000fc4000001005d */
[----:B------:R-:W-:Y:S01]  /*2340*/  @P2 FFMA.FTZ R95, R138, R146, R95 ;  /* 0x000000928a5f2223 */ /* 0x000fe2000001005f */
[----:B------:R-:W-:Y:S06]  /*2350*/  BRA `(.L_x_13771) ;  /* 0x00000000008c7947 */ /* 0x000fec0003800000 */
.L_x_13770:
[----:B------:R-:W2:Y:S01]  /*2360*/  @P2 LDC R95, c[0x0][0x40c] ;  /* 0x00010300ff5f2b82 */ /* 0x000ea20000000800 */
[----:B-----5:R-:W-:Y:S01]  /*2370*/  @P2 PRMT R88, R60, 0x7632, R88 ;  /* 0x000076323c582816 */ /* 0x020fe20000000058 */
[----:B------:R-:W-:Y:S01]  /*2380*/  HFMA2 R91, -RZ, RZ, 0, 0 ;  /* 0x00000000ff5b7431 */ /* 0x000fe200000001ff */
[----:B------:R-:W-:Y:S02]  /*2390*/  @P2 PRMT R90, R61, 0x7632, R90 ;  /* 0x000076323d5a2816 */ /* 0x000fe4000000005a */
[----:B------:R-:W-:Y:S02]  /*23a0*/  @P2 PRMT R92, R62, 0x7632, R92 ;  /* 0x000076323e5c2816 */ /* 0x000fe4000000005c */
[----:B------:R-:W-:Y:S01]  /*23b0*/  @P2 SHF.L.U32 R88, R88, 0x10, RZ ;  /* 0x0000001058582819 */ /* 0x000fe200000006ff */
[----:B------:R-:W3:Y:S01]  /*23c0*/  @P2 LDC R133, c[0x0][0x40c] ;  /* 0x00010300ff852b82 */ /* 0x000ee20000000800 */
[----:B------:R-:W-:Y:S02]  /*23d0*/  MOV R89, RZ ;  /* 0x000000ff00597202 */ /* 0x000fe40000000f00 */
[----:B------:R-:W-:-:S02]  /*23e0*/  @P2 SHF.L.U32 R90, R90, 0x10, RZ ;  /* 0x000000105a5a2819 */ /* 0x000fc400000006ff */
[----:B------:R-:W-:Y:S02]  /*23f0*/  @P2 SHF.L.U32 R92, R92, 0x10, RZ ;  /* 0x000000105c5c2819 */ /* 0x000fe400000006ff */
[----:B------:R-:W-:Y:S01]  /*2400*/  MOV R93, RZ ;  /* 0x000000ff005d7202 */ /* 0x000fe20000000f00 */
[----:B01----:R-:W0:Y:S01]  /*2410*/  @P2 LDC R137, c[0x0][0x40c] ;  /* 0x00010300ff892b82 */ /* 0x003e220000000800 */
[----:B------:R-:W-:Y:S02]  /*2420*/  @P2 SHF.L.U32 R139, R62, 0x10, RZ ;  /* 0x000000103e8b2819 */ /* 0x000fe400000006ff */
[----:B------:R-:W-:-:S05]  /*2430*/  @P2 SHF.L.U32 R141, R63, 0x10, RZ ;  /* 0x000000103f8d2819 */ /* 0x000fca00000006ff */
[----:B------:R-:W1:Y:S01]  /*2440*/  @P2 LDC R143, c[0x0][0x40c] ;  /* 0x00010300ff8f2b82 */ /* 0x000e620000000800 */
[----:B--2---:R-:W-:Y:S01]  /*2450*/  @P2 FMUL.FTZ R89, R88, R95 ;  /* 0x0000005f58592220 */ /* 0x004fe20000410000 */
[----:B------:R-:W-:Y:S02]  /*2460*/  @P2 PRMT R88, R63, 0x7632, R88 ;  /* 0x000076323f582816 */ /* 0x000fe40000000058 */
[----:B------:R-:W-:Y:S02]  /*2470*/  CS2R R94, SRZ ;  /* 0x00000000005e7805 */ /* 0x000fe4000001ff00 */
[----:B------:R-:W-:Y:S01]  /*2480*/  @P2 SHF.L.U32 R106, R88, 0x10, RZ ;  /* 0x00000010586a2819 */ /* 0x000fe200000006ff */
[----:B------:R-:W-:Y:S01]  /*2490*/  HFMA2 R88, -RZ, RZ, 0, 0 ;  /* 0x00000000ff587431 */ /* 0x000fe200000001ff */
[----:B------:R-:W2:Y:S01]  /*24a0*/  @P2 LDC R136, c[0x0][0x40c] ;  /* 0x00010300ff882b82 */ /* 0x000ea20000000800 */
[----:B---3--:R-:W-:Y:S01]  /*24b0*/  @P2 FMUL.FTZ R91, R90, R133 ;  /* 0x000000855a5b2220 */ /* 0x008fe20000410000 */
[----:B------:R-:W-:-:S02]  /*24c0*/  @P2 SHF.L.U32 R133, R60, 0x10, RZ ;  /* 0x000000103c852819 */ /* 0x000fc400000006ff */
[----:B------:R-:W-:-:S04]  /*24d0*/  MOV R90, RZ ;  /* 0x000000ff005a7202 */ /* 0x000fc80000000f00 */
[----:B------:R-:W3:Y:S01]  /*24e0*/  @P2 LDC R138, c[0x0][0x40c] ;  /* 0x00010300ff8a2b82 */ /* 0x000ee20000000800 */
[----:B0-----:R-:W-:Y:S01]  /*24f0*/  @P2 FMUL.FTZ R93, R92, R137 ;  /* 0x000000895c5d2220 */ /* 0x001fe20000410000 */
[----:B------:R-:W-:Y:S01]  /*2500*/  @P2 SHF.L.U32 R137, R61, 0x10, RZ ;  /* 0x000000103d892819 */ /* 0x000fe200000006ff */
[----:B------:R-:W-:-:S05]  /*2510*/  HFMA2 R92, -RZ, RZ, 0, 0 ;  /* 0x00000000ff5c7431 */ /* 0x000fca00000001ff */
[----:B------:R-:W0:Y:S01]  /*2520*/  @P2 LDC R140, c[0x0][0x40c] ;  /* 0x00010300ff8c2b82 */ /* 0x000e220000000800 */
[----:B-1----:R-:W-:-:S07]  /*2530*/  @P2 FMUL.FTZ R95, R106, R143 ;  /* 0x0000008f6a5f2220 */ /* 0x002fce0000410000 */
[----:B------:R-:W1:Y:S01]  /*2540*/  @P2 LDC R142, c[0x0][0x40c] ;  /* 0x00010300ff8e2b82 */ /* 0x000e620000000800 */
[----:B--2---:R-:W-:Y:S01]  /*2550*/  @P2 FMUL.FTZ R88, R133, R136 ;  /* 0x0000008885582220 */ /* 0x004fe20000410000 */
[----:B---3--:R-:W-:Y:S01]  /*2560*/  @P2 FMUL.FTZ R90, R137, R138 ;  /* 0x0000008a895a2220 */ /* 0x008fe20000410000 */
[----:B0-----:R-:W-:Y:S01]  /*2570*/  @P2 FMUL.FTZ R92, R139, R140 ;  /* 0x0000008c8b5c2220 */ /* 0x001fe20000410000 */
[----:B-1----:R-:W-:-:S07]  /*2580*/  @P2 FMUL.FTZ R94, R141, R142 ;  /* 0x0000008e8d5e2220 */ /* 0x002fce0000410000 */
.L_x_13771:
[----:B------:R-:W0:Y:S02]  /*2590*/  LDC.64 R136, c[0x0][0x3a8] ;  /* 0x0000ea00ff887b82 */ /* 0x000e240000000a00 */
[----:B0-----:R-:W-:-:S05]  /*25a0*/  IMAD.WIDE.U32 R136, R107, 0x20, R136 ;  /* 0x000000206b887825 */ /* 0x001fca00078e0088 */
[----:B------:R2:W-:Y:S04]  /*25b0*/  STG.E.128 desc[UR6][R136.64], R88 ;  /* 0x0000005888007986 */ /* 0x0005e8000c101d06 */
[----:B------:R2:W-:Y:S02]  /*25c0*/  STG.E.128 desc[UR6][R136.64+0x10], R92 ;  /* 0x0000105c88007986 */ /* 0x0005e4000c101d06 */
.L_x_13767:
[----:B------:R-:W-:Y:S05]  /*25d0*/  BSYNC.RECONVERGENT B0 ;  /* 0x0000000000007941 */ /* 0x000fea0003800200 */
.L_x_13766:
[----:B------:R-:W-:Y:S01]  /*25e0*/  FADD.FTZ R106, RZ, R96 ;  /* 0x00000060ff6a7221 */ /* 0x000fe20000010000 */
[C---:B------:R-:W-:Y:S01]  /*25f0*/  ISETP.GT.U32.AND P2, PT, R130.reuse, 0x3f, PT ;  /* 0x0000003f8200780c */ /* 0x040fe20003f44070 */
[----:B------:R-:W-:Y:S01]  /*2600*/  UMOV UR10, 0xffffffff ;  /* 0xffffffff000a7882 */ /* 0x000fe20000000000 */
[C---:B------:R-:W-:Y:S01]  /*2610*/  ISETP.GT.U32.AND P3, PT, R130.reuse, 0x5f, PT ;  /* 0x0000005f8200780c */ /* 0x040fe20003f64070 */
        /* <DEDUP_REMOVED lines=32> */
[----:B------:R-:W-:Y:S02]  /*2820*/  FADD.FTZ R106, R86, R133 ;  /* 0x00000085566a7221 */ /* 0x000fe40000010000 */
[----:B------:R-:W3:Y:S02]  /*2830*/  S2R R133, SR_TID.X ;  /* 0x0000000000857919 */ /* 0x000ee40000002100 */
[----:B------:R-:W-:-:S04]  /*2840*/  @P4 FADD.FTZ R107, R87, R106 ;  /* 0x0000006a576b4221 */ /* 0x000fc80000010000 */
[----:B------:R-:W-:-:S04]  /*2850*/  FADD.FTZ R106, R88, R107 ;  /* 0x0000006b586a7221 */ /* 0x000fc80000010000 */
[----:B012---:R-:W-:-:S04]  /*2860*/  FADD.FTZ R137, R89, R106 ;  /* 0x0000006a59897221 */ /* 0x007fc80000010000 */
[----:B------:R-:W-:-:S04]  /*2870*/  FADD.FTZ R106, R90, R137 ;  /* 0x000000895a6a7221 */ /* 0x000fc80000010000 */
[----:B------:R-:W-:-:S04]  /*2880*/  FADD.FTZ R137, R91, R106 ;  /* 0x0000006a5b897221 */ /* 0x000fc80000010000 */
[----:B------:R-:W-:-:S04]  /*2890*/  FADD.FTZ R106, R92, R137 ;  /* 0x000000895c6a7221 */ /* 0x000fc80000010000 */
[----:B------:R-:W-:-:S04]  /*28a0*/  FADD.FTZ R137, R93, R106 ;  /* 0x0000006a5d897221 */ /* 0x000fc80000010000 */
[----:B------:R-:W-:Y:S01]  /*28b0*/  FADD.FTZ R106, R94, R137 ;  /* 0x000000895e6a7221 */ /* 0x000fe20000010000 */
[----:B---3--:R-:W-:-:S03]  /*28c0*/  LOP3.LUT P6, RZ, R133, 0x1f, RZ, 0xc0, !PT ;  /* 0x0000001f85ff7812 */ /* 0x008fc600078cc0ff */
[----:B------:R-:W-:Y:S01]  /*28d0*/  @P5 FADD.FTZ R107, R95, R106 ;  /* 0x0000006a5f6b5221 */ /* 0x000fe20000010000 */
[----:B------:R-:W-:Y:S01]  /*28e0*/  P2R R106, PR, RZ, 0x40 ;  /* 0x00000040ff6a7803 */ /* 0x000fe20000000000 */
[----:B------:R-:W-:Y:S08]  /*28f0*/  BRA.DIV UR10, `(.L_x_13772) ;  /* 0x0000001a0a0c7947 */ /* 0x000ff0000b800000 */
        /* <DEDUP_REMOVED lines=102> */
.L_x_13795:
        /* <DEDUP_REMOVED lines=28> */
[--C-:B------:R-:W-:Y:S01]  /*3120*/  FADD.FTZ R106, R98, -R138.reuse ;  /* 0x8000008a626a7221 */ /* 0x100fe20000010000 */
        /* <DEDUP_REMOVED lines=9> */
[--C-:B0-----:R-:W-:Y:S01]  /*31c0*/  FADD.FTZ R140, R102, -R138.reuse ;  /* 0x8000008a668c7221 */ /* 0x101fe20000010000 */
[----:B------:R-:W-:Y:S01]  /*31d0*/  SHF.L.U32 R145, R26, 0x10, RZ ;  /* 0x000000101a917819 */ /* 0x000fe200000006ff */
[----:B------:R-:W-:Y:S01]  /*31e0*/  FFMA.FTZ R105, R106, R133, R137 ;  /* 0x000000856a697223 */ /* 0x000fe20000010089 */
[----:B------:R-:W-:Y:S01]  /*31f0*/  SHF.L.U32 R147, R23, 0x10, RZ ;  /* 0x0000001017937819 */ /* 0x000fe200000006ff */
[----:B------:R-:W-:Y:S01]  /*3200*/  FMUL.FTZ R140, R139, R140 ;  /* 0x0000008c8b8c7220 */ /* 0x000fe20000410000 */
[----:B------:R-:W-:Y:S01]  /*3210*/  SHF.L.U32 R149, R27, 0x10, RZ ;  /* 0x000000101b957819 */ /* 0x000fe200000006ff */
[----:B------:R-:W-:Y:S01]  /*3220*/  FFMA.FTZ R142, R136, R143, R145 ;  /* 0x0000008f888e7223 */ /* 0x000fe20000010091 */
[--C-:B------:R-:W-:Y:S01]  /*3230*/  FADD.FTZ R106, R97, -R138.reuse ;  /* 0x8000008a616a7221 */ /* 0x100fe20000010000 */
[----:B------:R-:W0:Y:S01]  /*3240*/  LDC.64 R136, c[0x0][0x428] ;  /* 0x00010a00ff887b82 */ /* 0x000e220000000a00 */
[--C-:B------:R-:W-:Y:S01]  /*3250*/  FADD.FTZ R144, R101, -R138.reuse ;  /* 0x8000008a65907221 */ /* 0x100fe20000010000 */
[----:B------:R-:W-:Y:S01]  /*3260*/  FFMA.FTZ R146, R140, R147, R149 ;  /* 0x000000938c927223 */ /* 0x000fe20000010095 */
[--C-:B------:R-:W-:Y:S01]  /*3270*/  FADD.FTZ R140, R99, -R138.reuse ;  /* 0x8000008a638c7221 */ /* 0x100fe20000010000 */
[----:B------:R-:W-:Y:S01]  /*3280*/  FADD.FTZ R148, R103, -R138 ;  /* 0x8000008a67947221 */ /* 0x000fe20000010000 */
        /* <DEDUP_REMOVED lines=8> */
[----:B------:R-:W-:-:S02]  /*3310*/  SHF.L.U32 R147, R17, 0x10, RZ ;  /* 0x0000001011937819 */ /* 0x000fc400000006ff */
[----:B------:R-:W-:Y:S01]  /*3320*/  SHF.L.U32 R149, R16, 0x10, RZ ;  /* 0x0000001010957819 */ /* 0x000fe200000006ff */
[----:B------:R-:W-:Y:S01]  /*3330*/  FFMA.FTZ R140, R140, R143, R145 ;  /* 0x0000008f8c8c7223 */ /* 0x000fe20000010091 */
[----:B------:R-:W-:Y:S01]  /*3340*/  SHF.L.U32 R151, R15, 0x10, RZ ;  /* 0x000000100f977819 */ /* 0x000fe200000006ff */
[----:B------:R-:W-:Y:S01]  /*3350*/  FFMA.FTZ R133, R106, R107, R133 ;  /* 0x0000006b6a857223 */ /* 0x000fe20000010085 */
[----:B------:R-:W-:Y:S01]  /*3360*/  SHF.L.U32 R153, R14, 0x10, RZ ;  /* 0x000000100e997819 */ /* 0x000fe200000006ff */
[----:B------:R-:W-:Y:S01]  /*3370*/  FFMA.FTZ R147, R144, R147, R149 ;  /* 0x0000009390937223 */ /* 0x000fe20000010095 */
[----:B------:R-:W-:Y:S02]  /*3380*/  F2FP.BF16.F32.PACK_AB R105, R140, R105 ;  /* 0x000000698c69723e */ /* 0x000fe400000010ff */
[----:B------:R-:W-:Y:S01]  /*3390*/  F2FP.BF16.F32.PACK_AB R104, R133, R104 ;  /* 0x000000688568723e */ /* 0x000fe200000010ff */
[----:B------:R-:W-:Y:S01]  /*33a0*/  FFMA.FTZ R151, R148, R151, R153 ;  /* 0x0000009794977223 */ /* 0x000fe20000010099 */
[----:B------:R-:W-:Y:S01]  /*33b0*/  F2FP.BF16.F32.PACK_AB R106, R147, R142 ;  /* 0x0000008e936a723e */ /* 0x000fe200000010ff */
[C---:B0-----:R-:W-:Y:S01]  /*33c0*/  IMAD.WIDE.U32 R136, R141.reuse, 0x10, R136 ;  /* 0x000000108d887825 */ /* 0x041fe200078e0088 */
[----:B------:R-:W-:-:S02]  /*33d0*/  IADD3 R141, PT, PT, R141, 0x20, RZ ;  /* 0x000000208d8d7810 */ /* 0x000fc40007ffe0ff */
[----:B------:R-:W-:-:S05]  /*33e0*/  F2FP.BF16.F32.PACK_AB R107, R151, R146 ;  /* 0x00000092976b723e */ /* 0x000fca00000010ff */
[----:B------:R1:W-:Y:S02]  /*33f0*/  STG.E.128 desc[UR6][R136.64], R104 ;  /* 0x0000006888007986 */ /* 0x0003e4000c101d06 */
.L_x_13776:
[----:B------:R-:W-:Y:S05]  /*3400*/  BSYNC.RECONVERGENT B1 ;  /* 0x0000000000017941 */ /* 0x000fea0003800200 */
.L_x_13775:
[----:B------:R-:W-:Y:S01]  /*3410*/  ISETP.NE.AND P0, PT, R132, RZ, PT ;  /* 0x000000ff8400720c */ /* 0x000fe20003f05270 */
[----:B------:R-:W-:-:S12]  /*3420*/  BSSY.RECONVERGENT B1, `(.L_x_13777) ;  /* 0x0000032000017945 */ /* 0x000fd80003800200 */
[----:B------:R-:W-:Y:S05]  /*3430*/  @!P0 BRA `(.L_x_13778) ;  /* 0x0000000000c08947 */ /* 0x000fea0003800000 */
[--C-:B-1----:R-:W-:Y:S01]  /*3440*/  FADD.FTZ R104, R64, -R138.reuse ;  /* 0x8000008a40687221 */ /* 0x102fe20000010000 */
        /* <DEDUP_REMOVED lines=11> */
[--C-:B------:R-:W-:Y:S01]  /*3500*/  FADD.FTZ R136, R70, -R138.reuse ;  /* 0x8000008a46887221 */ /* 0x100fe20000010000 */
[----:B------:R-:W-:Y:S01]  /*3510*/  SHF.L.U32 R145, R34, 0x10, RZ ;  /* 0x0000001022917819 */ /* 0x000fe200000006ff */
[----:B------:R-:W-:Y:S01]  /*3520*/  FFMA.FTZ R105, R106, R133, R137 ;  /* 0x000000856a697223 */ /* 0x000fe20000010089 */
[----:B------:R-:W-:Y:S01]  /*3530*/  SHF.L.U32 R147, R31, 0x10, RZ ;  /* 0x000000101f937819 */ /* 0x000fe200000006ff */
[----:B------:R-:W-:Y:S01]  /*3540*/  FMUL.FTZ R136, R139, R136 ;  /* 0x000000888b887220 */ /* 0x000fe20000410000 */
[----:B------:R-:W-:Y:S01]  /*3550*/  SHF.L.U32 R149, R35, 0x10, RZ ;  /* 0x0000001023957819 */ /* 0x000fe200000006ff */
[----:B0-----:R-:W-:Y:S01]  /*3560*/  FFMA.FTZ R140, R132, R143, R145 ;  /* 0x0000008f848c7223 */ /* 0x001fe20000010091 */
        /* <DEDUP_REMOVED lines=29> */
.L_x_13778:
[----:B------:R-:W-:Y:S05]  /*3740*/  BSYNC.RECONVERGENT B1 ;  /* 0x0000000000017941 */ /* 0x000fea0003800200 */
.L_x_13777:
[----:B------:R-:W-:Y:S01]  /*3750*/  ISETP.NE.AND P0, PT, R134, RZ, PT ;  /* 0x000000ff8600720c */ /* 0x000fe20003f05270 */
[----:B------:R-:W-:-:S12]  /*3760*/  BSSY.RECONVERGENT B1, `(.L_x_13779) ;  /* 0x0000032000017945 */ /* 0x000fd80003800200 */
[----:B------:R-:W-:Y:S05]  /*3770*/  @!P0 BRA `(.L_x_13780) ;  /* 0x0000000000c08947 */ /* 0x000fea0003800000 */
[--C-:B--2---:R-:W-:Y:S01]  /*3780*/  FADD.FTZ R132, R76, -R138.reuse ;  /* 0x8000008a4c847221 */ /* 0x104fe20000010000 */
[--C-:B-1----:R-:W-:Y:S01]  /*3790*/  FADD.FTZ R106, R74, -R138.reuse ;  /* 0x8000008a4a6a7221 */ /* 0x102fe20000010000 */
        /* <DEDUP_REMOVED lines=13> */
[----:B------:R-:W1:Y:S01]  /*3870*/  LDC.64 R132, c[0x0][0x428] ;  /* 0x00010a00ff847b82 */ /* 0x000e620000000a00 */
[----:B------:R-:W-:Y:S01]  /*3880*/  SHF.L.U32 R105, R36, 0x10, RZ ;  /* 0x0000001024697819 */ /* 0x000fe200000006ff */
[----:B------:R-:W-:Y:S01]  /*3890*/  FFMA.FTZ R142, R136, R147, R149 ;  /* 0x00000093888e7223 */ /* 0x000fe20000010095 */
[----:B------:R-:W-:Y:S01]  /*38a0*/  SHF.L.U32 R107, R40, 0x10, RZ ;  /* 0x00000010286b7819 */ /* 0x000fe200000006ff */
[----:B------:R-:W-:Y:S01]  /*38b0*/  FMUL.FTZ R104, R139, R104 ;  /* 0x000000688b687220 */ /* 0x000fe20000410000 */
[--C-:B------:R-:W-:Y:S01]  /*38c0*/  FADD.FTZ R136, R75, -R138.reuse ;  /* 0x8000008a4b887221 */ /* 0x100fe20000010000 */
[--C-:B------:R-:W-:Y:S01]  /*38d0*/  FADD.FTZ R106, R73, -R138.reuse ;  /* 0x8000008a496a7221 */ /* 0x100fe20000010000 */
[--C-:B0-----:R-:W-:Y:S01]  /*38e0*/  FADD.FTZ R140, R77, -R138.reuse ;  /* 0x8000008a4d8c7221 */ /* 0x101fe20000010000 */
        /* <DEDUP_REMOVED lines=18> */
[----:B-1----:R-:W-:Y:S01]  /*3a10*/  IMAD.WIDE.U32 R132, R141, 0x10, R132 ;  /* 0x000000108d847825 */ /* 0x002fe200078e0084 */
[----:B------:R-:W-:-:S03]  /*3a20*/  F2FP.BF16.F32.PACK_AB R104, R137, R104 ;  /* 0x000000688968723e */ /* 0x000fc600000010ff */
[----:B------:R-:W-:Y:S01]  /*3a30*/  FFMA.FTZ R151, R144, R151, R153 ;  /* 0x0000009790977223 */ /* 0x000fe20000010099 */
[----:B------:R-:W-:Y:S02]  /*3a40*/  F2FP.BF16.F32.PACK_AB R106, R140, R145 ;  /* 0x000000918c6a723e */ /* 0x000fe400000010ff */
[----:B------:R-:W-:Y:S02]  /*3a50*/  IADD3 R141, PT, PT, R141, 0x20, RZ ;  /* 0x000000208d8d7810 */ /* 0x000fe40007ffe0ff */
[----:B------:R-:W-:-:S05]  /*3a60*/  F2FP.BF16.F32.PACK_AB R107, R151, R142 ;  /* 0x0000008e976b723e */ /* 0x000fca00000010ff */
[----:B------:R3:W-:Y:S02]  /*3a70*/  STG.E.128 desc[UR6][R132.64], R104 ;  /* 0x0000006884007986 */ /* 0x0007e4000c101d06 */
.L_x_13780:
[----:B------:R-:W-:Y:S05]  /*3a80*/  BSYNC.RECONVERGENT B1 ;  /* 0x0000000000017941 */ /* 0x000fea0003800200 */
.L_x_13779:
[----:B------:R-:W-:Y:S01]  /*3a90*/  ISETP.NE.AND P0, PT, R135, RZ, PT ;  /* 0x000000ff8700720c */ /* 0x000fe20003f05270 */
[----:B------:R-:W-:-:S12]  /*3aa0*/  BSSY.RECONVERGENT B1, `(.L_x_13781) ;  /* 0x0000032000017945 */ /* 0x000fd80003800200 */
[----:B------:R-:W-:Y:S05]  /*3ab0*/  @!P0 BRA `(.L_x_13782) ;  /* 0x0000000000c08947 */ /* 0x000fea0003800000 */
[--C-:B--23--:R-:W-:Y:S01]  /*3ac0*/  FADD.FTZ R132, R84, -R138.reuse ;  /* 0x8000008a54847221 */ /* 0x10cfe20000010000 */
        /* <DEDUP_REMOVED lines=47> */
.L_x_13782:
[----:B------:R-:W-:Y:S05]  /*3dc0*/  BSYNC.RECONVERGENT B1 ;  /* 0x0000000000017941 */ /* 0x000fea0003800200 */
.L_x_13781:
[----:B------:R-:W-:Y:S05]  /*3dd0*/  @!P1 BRA `(.L_x_13774) ;  /* 0x0000000000bc9947 */ /* 0x000fea0003800000 */
[----:B-1234-:R-:W1:Y:S01]  /*3de0*/  LDC.64 R104, c[0x0][0x428] ;  /* 0x00010a00ff687b82 */ /* 0x01ee620000000a00 */
[--C-:B0-----:R-:W-:Y:S01]  /*3df0*/  FADD.FTZ R140, R90, -R138.reuse ;  /* 0x8000008a5a8c7221 */ /* 0x101fe20000010000 */
[--C-:B------:R-:W-:Y:S01]  /*3e00*/  FADD.FTZ R144, R92, -R138.reuse ;  /* 0x8000008a5c907221 */ /* 0x100fe20000010000 */
[--C-:B------:R-:W-:Y:S01]  /*3e10*/  FADD.FTZ R106, R88, -R138.reuse ;  /* 0x8000008a586a7221 */ /* 0x100fe20000010000 */
[----:B------:R-:W-:Y:S01]  /*3e20*/  SHF.L.U32 R133, R53, 0x10, RZ ;  /* 0x0000001035857819 */ /* 0x000fe200000006ff */
        /* <DEDUP_REMOVED lines=8> */
[C---:B------:R-:W-:Y:S01]  /*3eb0*/  FMUL.FTZ R140, R139.reuse, R140 ;  /* 0x0000008c8b8c7220 */ /* 0x040fe20000410000 */
[----:B------:R-:W-:Y:S01]  /*3ec0*/  SHF.L.U32 R134, R56, 0x10, RZ ;  /* 0x0000001038867819 */ /* 0x000fe200000006ff */
[----:B------:R-:W-:Y:S01]  /*3ed0*/  FMUL.FTZ R144, R139, R144 ;  /* 0x000000908b907220 */ /* 0x000fe20000410000 */
[----:B------:R-:W-:Y:S01]  /*3ee0*/  FADD.FTZ R138, R95, -R138 ;  /* 0x8000008a5f8a7221 */ /* 0x000fe20000010000 */
[C---:B------:R-:W-:Y:S01]  /*3ef0*/  FMUL.FTZ R107, R139.reuse, R106 ;  /* 0x0000006a8b6b7220 */ /* 0x040fe20000410000 */
[----:B------:R-:W-:Y:S01]  /*3f00*/  FFMA.FTZ R140, R140, R133, R135 ;  /* 0x000000858c8c7223 */ /* 0x000fe20000010087 */
[----:B------:R-:W-:Y:S01]  /*3f10*/  FFMA.FTZ R143, R144, R137, R143 ;  /* 0x00000089908f7223 */ /* 0x000fe2000001008f */
[C---:B------:R-:W-:Y:S01]  /*3f20*/  FMUL.FTZ R106, R139.reuse, R136 ;  /* 0x000000888b6a7220 */ /* 0x040fe20000410000 */
[C---:B------:R-:W-:Y:S01]  /*3f30*/  FMUL.FTZ R142, R139.reuse, R142 ;  /* 0x0000008e8b8e7220 */ /* 0x040fe20000410000 */
[C---:B------:R-:W-:Y:S01]  /*3f40*/  FMUL.FTZ R146, R139.reuse, R146 ;  /* 0x000000928b927220 */ /* 0x040fe20000410000 */
[C---:B------:R-:W-:Y:S01]  /*3f50*/  FMUL.FTZ R148, R139.reuse, R148 ;  /* 0x000000948b947220 */ /* 0x040fe20000410000 */
[----:B------:R-:W-:Y:S01]  /*3f60*/  FMUL.FTZ R138, R139, R138 ;  /* 0x0000008a8b8a7220 */ /* 0x000fe20000410000 */
        /* <DEDUP_REMOVED lines=16> */
[----:B-1----:R-:W-:Y:S01]  /*4070*/  IMAD.WIDE.U32 R132, R141, 0x10, R104 ;  /* 0x000000108d847825 */ /* 0x002fe200078e0068 */
[----:B------:R-:W-:-:S02]  /*4080*/  F2FP.BF16.F32.PACK_AB R107, R138, R147 ;  /* 0x000000938a6b723e */ /* 0x000fc400000010ff */
[----:B------:R-:W-:Y:S02]  /*4090*/  F2FP.BF16.F32.PACK_AB R106, R146, R143 ;  /* 0x0000008f926a723e */ /* 0x000fe400000010ff */
[----:B------:R-:W-:Y:S02]  /*40a0*/  F2FP.BF16.F32.PACK_AB R105, R137, R140 ;  /* 0x0000008c8969723e */ /* 0x000fe400000010ff */
[----:B------:R-:W-:-:S05]  /*40b0*/  F2FP.BF16.F32.PACK_AB R104, R135, R134 ;  /* 0x000000868768723e */ /* 0x000fca00000010ff */
[----:B------:R0:W-:Y:S02]  /*40c0*/  STG.E.128 desc[UR6][R132.64], R104 ;  /* 0x0000006884007986 */ /* 0x0001e4000c101d06 */
.L_x_13774:
[----:B------:R-:W-:Y:S05]  /*40d0*/  BSYNC.RECONVERGENT B0 ;  /* 0x0000000000007941 */ /* 0x000fea0003800200 */
.L_x_13773:
[----:B01234-:R-:W0:Y:S02]  /*40e0*/  LDC.64 R104, c[0x0][0x380] ;  /* 0x0000e000ff687b82 */ /* 0x01fe240000000a00 */
[----:B0-----:R-:W-:-:S04]  /*40f0*/  LEA R129, R104, R129, 0x2 ;  /* 0x0000008168817211 */ /* 0x001fc800078e10ff */
[----:B------:R-:W-:-:S13]  /*4100*/  ISETP.GE.AND P0, PT, R129, R105, PT ;  /* 0x000000698100720c */ /* 0x000fda0003f06270 */
[----:B------:R-:W-:Y:S05]  /*4110*/  @!P0 BRA `(.L_x_13783) ;  /* 0xffffffc400fc8947 */ /* 0x000fea000383ffff */
[----:B------:R-:W-:Y:S05]  /*4120*/  EXIT ;  /* 0x000000000000794d */ /* 0x000fea0003800000 */
.L_x_13772:
        /* <DEDUP_REMOVED lines=8> */
.L_x_13785:
[----:B------:R-:W-:Y:S05]  /*41b0*/  BSYNC B0 ;  /* 0x0000000000007941 */ /* 0x000fea0003800000 */
.L_x_13784:
        /* <DEDUP_REMOVED lines=10> */
.L_x_13786:
[----:B------:R-:W-:Y:S01]  /*4260*/  HFMA2 R144, -RZ, RZ, 0, 2.384185791015625e-07 ;  /* 0x00000004ff907431 */ /* 0x000fe200000001ff */
[----:B------:R-:W-:-:S05]  /*4270*/  MOV R137, R143 ;  /* 0x0000008f00897202 */ /* 0x000fca0000000f00 */
[----:B------:R-:W-:-:S05]  /*4280*/  FADD.FTZ R137, R136, R137 ;  /* 0x0000008988897221 */ /* 0x000fca0000010000 */
[----:B------:R-:W-:-:S07]  /*4290*/  MOV R145, R137 ;  /* 0x0000008900917202 */ /* 0x000fce0000000f00 */
[----:B------:R-:W-:Y:S05]  /*42a0*/  WARPSYNC.COLLECTIVE R142, `(.L_x_13787) ;  /* 0x000000008e087348 */ /* 0x000fea0003c00000 */
[----:B------:R0:W1:Y:S02]  /*42b0*/  SHFL.BFLY P6, R143, R145, R144, R147 ;  /* 0x0c000090918f7389 */ /* 0x00006400000c0093 */
[----:B01----:R-:W-:Y:S05]  /*42c0*/  ENDCOLLECTIVE ;  /* 0x000000000000791b */ /* 0x003fea0003800000 */
.L_x_13787:
[----:B------:R-:W-:Y:S01]  /*42d0*/  HFMA2 R144, -RZ, RZ, 0, 4.76837158203125e-07 ;  /* 0x00000008ff907431 */ /* 0x000fe200000001ff */
[----:B------:R-:W-:-:S05]  /*42e0*/  MOV R106, R143 ;  /* 0x0000008f006a7202 */ /* 0x000fca0000000f00 */
[----:B------:R-:W-:-:S05]  /*42f0*/  FADD.FTZ R139, R137, R106 ;  /* 0x0000006a898b7221 */ /* 0x000fca0000010000 */
[----:B------:R-:W-:-:S07]  /*4300*/  MOV R145, R139 ;  /* 0x0000008b00917202 */ /* 0x000fce0000000f00 */
[----:B------:R-:W-:Y:S05]  /*4310*/  WARPSYNC.COLLECTIVE R142, `(.L_x_13788) ;  /* 0x000000008e087348 */ /* 0x000fea0003c00000 */
[----:B------:R0:W1:Y:S02]  /*4320*/  SHFL.BFLY P6, R143, R145, R144, R147 ;  /* 0x0c000090918f7389 */ /* 0x00006400000c0093 */
[----:B01----:R-:W-:Y:S05]  /*4330*/  ENDCOLLECTIVE ;  /* 0x000000000000791b */ /* 0x003fea0003800000 */
.L_x_13788:
[----:B------:R-:W-:Y:S01]  /*4340*/  HFMA2 R144, -RZ, RZ, 0, 9.5367431640625e-07 ;  /* 0x00000010ff907431 */ /* 0x000fe200000001ff */
[----:B------:R-:W-:-:S05]  /*4350*/  MOV R106, R143 ;  /* 0x0000008f006a7202 */ /* 0x000fca0000000f00 */
[----:B------:R-:W-:-:S05]  /*4360*/  FADD.FTZ R140, R139, R106 ;  /* 0x0000006a8b8c7221 */ /* 0x000fca0000010000 */
[----:B------:R-:W-:-:S07]  /*4370*/  MOV R145, R140 ;  /* 0x0000008c00917202 */ /* 0x000fce0000000f00 */
[----:B------:R-:W-:Y:S05]  /*4380*/  WARPSYNC.COLLECTIVE R142, `(.L_x_13789) ;  /* 0x000000008e087348 */ /* 0x000fea0003c00000 */
[----:B------:R0:W1:Y:S02]  /*4390*/  SHFL.BFLY P6, R143, R145, R144, R147 ;  /* 0x0c000090918f7389 */ /* 0x00006400000c0093 */
[----:B01----:R-:W-:Y:S05]  /*43a0*/  ENDCOLLECTIVE ;  /* 0x000000000000791b */ /* 0x003fea0003800000 */
.L_x_13789:
        /* <DEDUP_REMOVED lines=89> */
.L_x_13790:
[----:B------:R-:W-:Y:S01]  /*4940*/  HFMA2 R144, -RZ, RZ, 0, 1.1920928955078125e-07 ;  /* 0x00000002ff907431 */ /* 0x000fe200000001ff */
[----:B------:R-:W-:-:S05]  /*4950*/  MOV R107, R143 ;  /* 0x0000008f006b7202 */ /* 0x000fca0000000f00 */
[----:B------:R-:W-:-:S05]  /*4960*/  FADD.FTZ R107, R106, R107 ;  /* 0x0000006b6a6b7221 */ /* 0x000fca0000010000 */
[----:B------:R-:W-:-:S07]  /*4970*/  MOV R145, R107 ;  /* 0x0000006b00917202 */ /* 0x000fce0000000f00 */
[----:B------:R-:W-:Y:S05]  /*4980*/  WARPSYNC.COLLECTIVE R142, `(.L_x_13791) ;  /* 0x000000008e087348 */ /* 0x000fea0003c00000 */
[----:B------:R0:W1:Y:S02]  /*4990*/  SHFL.BFLY P6, R143, R145, R144, R147 ;  /* 0x0c000090918f7389 */ /* 0x00006400000c0093 */
[----:B01----:R-:W-:Y:S05]  /*49a0*/  ENDCOLLECTIVE ;  /* 0x000000000000791b */ /* 0x003fea0003800000 */
.L_x_13791:
[----:B------:R-:W-:Y:S01]  /*49b0*/  HFMA2 R144, -RZ, RZ, 0, 2.384185791015625e-07 ;  /* 0x00000004ff907431 */ /* 0x000fe200000001ff */
[----:B------:R-:W-:-:S05]  /*49c0*/  MOV R136, R143 ;  /* 0x0000008f00887202 */ /* 0x000fca0000000f00 */
[----:B------:R-:W-:-:S05]  /*49d0*/  FADD.FTZ R136, R107, R136 ;  /* 0x000000886b887221 */ /* 0x000fca0000010000 */
[----:B------:R-:W-:-:S07]  /*49e0*/  MOV R145, R136 ;  /* 0x0000008800917202 */ /* 0x000fce0000000f00 */
[----:B------:R-:W-:Y:S05]  /*49f0*/  WARPSYNC.COLLECTIVE R142, `(.L_x_13792) ;  /* 0x000000008e087348 */ /* 0x000fea0003c00000 */
[----:B------:R0:W1:Y:S02]  /*4a00*/  SHFL.BFLY P6, R143, R145, R144, R147 ;  /* 0x0c000090918f7389 */ /* 0x00006400000c0093 */
[----:B01----:R-:W-:Y:S05]  /*4a10*/  ENDCOLLECTIVE ;  /* 0x000000000000791b */ /* 0x003fea0003800000 */
.L_x_13792:
[----:B------:R-:W-:Y:S01]  /*4a20*/  HFMA2 R144, -RZ, RZ, 0, 4.76837158203125e-07 ;  /* 0x00000008ff907431 */ /* 0x000fe200000001ff */
[----:B------:R-:W-:-:S05]  /*4a30*/  MOV R137, R143 ;  /* 0x0000008f00897202 */ /* 0x000fca0000000f00 */
[----:B------:R-:W-:-:S05]  /*4a40*/  FADD.FTZ R137, R136, R137 ;  /* 0x0000008988897221 */ /* 0x000fca0000010000 */
[----:B------:R-:W-:-:S07]  /*4a50*/  MOV R145, R137 ;  /* 0x0000008900917202 */ /* 0x000fce0000000f00 */
[----:B------:R-:W-:Y:S05]  /*4a60*/  WARPSYNC.COLLECTIVE R142, `(.L_x_13793) ;  /* 0x000000008e087348 */ /* 0x000fea0003c00000 */
[----:B------:R0:W1:Y:S02]  /*4a70*/  SHFL.BFLY P6, R143, R145, R144, R147 ;  /* 0x0c000090918f7389 */ /* 0x00006400000c0093 */
[----:B01----:R-:W-:Y:S05]  /*4a80*/  ENDCOLLECTIVE ;  /* 0x000000000000791b */ /* 0x003fea0003800000 */
.L_x_13793:
[----:B------:R-:W-:Y:S01]  /*4a90*/  HFMA2 R144, -RZ, RZ, 0, 9.5367431640625e-07 ;  /* 0x00000010ff907431 */ /* 0x000fe200000001ff */
[----:B------:R-:W-:-:S05]  /*4aa0*/  MOV R140, R143 ;  /* 0x0000008f008c7202 */ /* 0x000fca0000000f00 */
[----:B------:R-:W-:-:S05]  /*4ab0*/  FADD.FTZ R140, R137, R140 ;  /* 0x0000008c898c7221 */ /* 0x000fca0000010000 */
[----:B------:R-:W-:-:S07]  /*4ac0*/  MOV R145, R140 ;  /* 0x0000008c00917202 */ /* 0x000fce0000000f00 */
[----:B------:R-:W-:Y:S05]  /*4ad0*/  WARPSYNC.COLLECTIVE R142, `(.L_x_13794) ;  /* 0x000000008e087348 */ /* 0x000fea0003c00000 */
[----:B------:R0:W1:Y:S02]  /*4ae0*/  SHFL.BFLY P6, R143, R145, R144, R147 ;  /* 0x0c000090918f7389 */ /* 0x00006400000c0093 */
[----:B01----:R-:W-:Y:S05]  /*4af0*/  ENDCOLLECTIVE ;  /* 0x000000000000791b */ /* 0x003fea0003800000 */
.L_x_13794:
[----:B------:R-:W-:Y:S01]  /*4b00*/  MOV R139, R143 ;  /* 0x0000008f008b7202 */ /* 0x000fe20000000f00 */
[----:B------:R-:W-:Y:S06]  /*4b10*/  BRA `(.L_x_13795) ;  /* 0xffffffe400107947 */ /* 0x000fec000383ffff */
.L_x_13796:
        /* <DEDUP_REMOVED lines=14> */
.L_x_45818:


//--------------------- .text._ZN10layer_norm13ln_fwd_kernelINS_13Kernel_traitsI13__nv_bfloat16S2_fS2_fjLj1280ELj1ELj4ELj1ELj16ENS_18Kernel_traits_baseILj1280ES2_S2_fS2_fjLj128EEEEELb0ELb0ELb1ELb1EEEvNS_9FwdParamsE --------------------------
	.section	.text._ZN10layer_norm13ln_fwd_kernelINS_13Kernel_traitsI13__nv_bfloat16S2_fS2_fjLj1280ELj1ELj4ELj1ELj16ENS_18Kernel_traits_baseILj1280ES2_S2_fS2_fjLj128EEEEELb0ELb0ELb1ELb1EEEvNS_9FwdParamsE,"ax",@progbits
	.align	128
        .global         _ZN10layer_norm13ln_fwd_kernelINS_13Kernel_traitsI13__nv_bfloat16S2_fS2_fjLj1280ELj1ELj4ELj1ELj16ENS_18Kernel_traits_baseILj1280ES2_S2_fS2_fjLj128EEEEELb0ELb0ELb1ELb1EEEvNS_9FwdParamsE
        .type           _ZN10layer_norm13ln_fwd_kernelINS_13Kernel_traitsI13__nv_bfloat16S2_fS2_fjLj1280ELj1ELj4ELj1ELj16ENS_18Kernel_traits_baseILj1280ES2_S2_fS2_fjLj128EEEEELb0ELb0ELb1ELb1EEEvNS_9FwdParamsE,@function
        .size           _ZN10layer_norm13ln_fwd_kernelINS_13Kernel_traitsI13__nv_bfloat16S2_fS2_fjLj1280ELj1ELj4ELj1ELj16ENS_18Kernel_traits_baseILj1280ES2_S2_fS2_fjLj128EEEEELb0ELb0ELb1ELb1EEEvNS_9FwdParamsE,(.L_x_45819 - _ZN10layer_norm13ln_fwd_kernelINS_13Kernel_traitsI13__nv_bfloat16S2_fS2_fjLj1280ELj1ELj4ELj1ELj16ENS_18Kernel_traits_baseILj1280ES2_S2_fS2_fjLj128EEEEELb0ELb0ELb1ELb1EEEvNS_9FwdParamsE)
        .other          _ZN10layer_norm13ln_fwd_kernelINS_13Kernel_traitsI13__nv_bfloat16S2_fS2_fjLj1280ELj1ELj4ELj1ELj16ENS_18Kernel_traits_baseILj1280ES2_S2_fS2_fjLj128EEEEELb0ELb0ELb1ELb1EEEvNS_9FwdParamsE,@"STO_CUDA_ENTRY STV_DEFAULT"
_ZN10layer_norm13ln_fwd_kernelINS_13Kernel_traitsI13__nv_bfloat16S2_fS2_fjLj1280ELj1ELj4ELj1ELj16ENS_18Kernel_traits_baseILj1280ES2_S2_fS2_fjLj128EEEEELb0ELb0ELb1ELb1EEEvNS_9FwdParamsE:
.text._ZN10layer_norm13ln_fwd_kernelINS_13Kernel_traitsI13__nv_bfloat16S2_fS2_fjLj1280ELj1ELj4ELj1ELj16ENS_18Kernel_traits_baseILj1280ES2_S2_fS2_fjLj128EEEEELb0ELb0ELb1ELb1EEEvNS_9FwdParamsE:
        /* <DEDUP_REMOVED lines=42> */
[----:B---3--:R-:W-:Y:S06]  /*02a0*/  @P1 EXIT ;  /* 0x000000000000194d */ /* 0x008fec0003800000 */
        /* <DEDUP_REMOVED lines=35> */
.L_x_13816:
[----:B------:R-:W0:Y:S08]  /*04e0*/  LDC.64 R100, c[0x0][0x3f0] ;  /* 0x0000fc00ff647b82 */ /* 0x000e300000000a00 */
        /* <DEDUP_REMOVED lines=16> */
[----:B------:R-:W-:Y:S01]  /*05f0*/  ISETP.NE.U32.AND P0, PT, RZ, UR4, PT ;  /* 0x00000004ff007c0c */ /* 0x000fe2000bf05070 */
[----:B------:R-:W-:-:S03]  /*0600*/  IMAD R68, R115, R120, RZ ;  /* 0x0000007873447224 */ /* 0x000fc600078e02ff */
[----:B------:R-:W-:Y:S02]  /*0610*/  ISETP.NE.AND.EX P0, PT, RZ, UR5, PT, P0 ;  /* 0x00000005ff007c0c */ /* 0x000fe4000bf05300 */
[----:B------:R-:W-:-:S04]  /*0620*/  SHF.R.S32.HI R69, RZ, 0x1f, R68 ;  /* 0x0000001fff457819 */ /* 0x000fc80000011444 */
[----:B------:R-:W-:-:S04]  /*0630*/  LEA.HI R69, R69, R68, RZ, 0x3 ;  /* 0x0000004445457211 */ /* 0x000fc800078f18ff */
[----:B------:R-:W-:Y:S02]  /*0640*/  LEA.HI.SX32 R97, R69, R116, 0x1d ;  /* 0x0000007445617211 */ /* 0x000fe400078feaff */
[----:B--2---:R-:W-:Y:S02]  /*0650*/  PRMT R68, R63, 0x7632, R68 ;  /* 0x000076323f447816 */ /* 0x004fe40000000044 */
[----:B------:R-:W-:Y:S02]  /*0660*/  PRMT R69, R62, 0x7632, R69 ;  /* 0x000076323e457816 */ /* 0x000fe40000000045 */
[----:B------:R-:W-:Y:S02]  /*0670*/  PRMT R66, R61, 0x7632, R66 ;  /* 0x000076323d427816 */ /* 0x000fe40000000042 */
[----:B------:R-:W-:Y:S01]  /*0680*/  PRMT R67, R60, 0x7632, R67 ;  /* 0x000076323c437816 */ /* 0x000fe20000000043 */
[----:B0-----:R-:W-:Y:S06]  /*0690*/  @!P0 BRA `(.L_x_13797) ;  /* 0x0000000000888947 */ /* 0x001fec0003800000 */
[----:B------:R-:W0:Y:S02]  /*06a0*/  LDC.64 R72, c[0x0][0x3a0] ;  /* 0x0000e800ff487b82 */ /* 0x000e240000000a00 */
[----:B0-----:R-:W-:-:S05]  /*06b0*/  IMAD.WIDE.U32 R72, R97, 0x20, R72 ;  /* 0x0000002061487825 */ /* 0x001fca00078e0048 */
[----:B------:R-:W2:Y:S04]  /*06c0*/  LDG.E.128 R64, desc[UR6][R72.64] ;  /* 0x0000000648407981 */ /* 0x000ea8000c1e1d00 */
[----:B------:R0:W3:Y:S01]  /*06d0*/  LDG.E.128 R68, desc[UR6][R72.64+0x10] ;  /* 0x0000100648447981 */ /* 0x0000e2000c1e1d00 */
[----:B------:R-:W-:-:S13]  /*06e0*/  ISETP.GT.AND P2, PT, R100, RZ, PT ;  /* 0x000000ff6400720c */ /* 0x000fda0003f44270 */
[----:B------:R-:W2:Y:S01]  /*06f0*/  @P2 LDC R76, c[0x0][0x40c] ;  /* 0x00010300ff4c2b82 */ /* 0x000ea20000000800 */
[C---:B------:R-:W-:Y:S02]  /*0700*/  @P2 PRMT R74, R60.reuse, 0x7632, R74 ;  /* 0x000076323c4a2816 */ /* 0x040fe4000000004a */
        /* <DEDUP_REMOVED lines=10> */
[----:B------:R-:W3:Y:S08]  /*07b0*/  @P2 LDC R82, c[0x0][0x40c] ;  /* 0x00010300ff522b82 */ /* 0x000ef00000000800 */
[----:B------:R-:W3:Y:S08]  /*07c0*/  @P2 LDC R83, c[0x0][0x40c] ;  /* 0x00010300ff532b82 */ /* 0x000ef00000000800 */
[----:B------:R-:W3:Y:S01]  /*07d0*/  @P2 LDC R84, c[0x0][0x40c] ;  /* 0x00010300ff542b82 */ /* 0x000ee20000000800 */
[----:B--2---:R-:W-:Y:S01]  /*07e0*/  @P2 FFMA.FTZ R64, R75, R76, R64 ;  /* 0x0000004c4b402223 */ /* 0x004fe20000010040 */
[----:B0-----:R-:W-:Y:S01]  /*07f0*/  @P2 FFMA.FTZ R65, R74, R78, R65 ;  /* 0x0000004e4a412223 */ /* 0x001fe20000010041 */
[----:B------:R-:W-:Y:S01]  /*0800*/  @P2 PRMT R74, R62, 0x7632, R74 ;  /* 0x000076323e4a2816 */ /* 0x000fe2000000004a */
[----:B-1----:R-:W-:Y:S01]  /*0810*/  @P2 FFMA.FTZ R66, R77, R79, R66 ;  /* 0x0000004f4d422223 */ /* 0x002fe20000010042 */
[C---:B------:R-:W-:Y:S01]  /*0820*/  @P2 PRMT R76, R63.reuse, 0x7632, R76 ;  /* 0x000076323f4c2816 */ /* 0x040fe2000000004c */
[----:B----4-:R-:W-:Y:S01]  /*0830*/  @P2 FFMA.FTZ R67, R72, R80, R67 ;  /* 0x0000005048432223 */ /* 0x010fe20000010043 */
[----:B------:R-:W-:Y:S01]  /*0840*/  @P2 SHF.L.U32 R75, R63, 0x10, RZ ;  /* 0x000000103f4b2819 */ /* 0x000fe200000006ff */
[----:B---3--:R-:W-:Y:S01]  /*0850*/  @P2 FFMA.FTZ R68, R73, R81, R68 ;  /* 0x0000005149442223 */ /* 0x008fe20000010044 */
[----:B------:R-:W-:-:S02]  /*0860*/  @P2 SHF.L.U32 R74, R74, 0x10, RZ ;  /* 0x000000104a4a2819 */ /* 0x000fc400000006ff */
[----:B------:R-:W-:Y:S01]  /*0870*/  @P2 SHF.L.U32 R76, R76, 0x10, RZ ;  /* 0x000000104c4c2819 */ /* 0x000fe200000006ff */
[----:B------:R-:W-:Y:S02]  /*0880*/  @P2 FFMA.FTZ R70, R75, R83, R70 ;  /* 0x000000534b462223 */ /* 0x000fe40000010046 */
[----:B------:R-:W-:Y:S02]  /*0890*/  @P2 FFMA.FTZ R69, R74, R82, R69 ;  /* 0x000000524a452223 */ /* 0x000fe40000010045 */
[----:B------:R-:W-:Y:S01]  /*08a0*/  @P2 FFMA.FTZ R71, R76, R84, R71 ;  /* 0x000000544c472223 */ /* 0x000fe20000010047 */
[----:B------:R-:W-:Y:S06]  /*08b0*/  BRA `(.L_x_13798) ;  /* 0x00000000007c7947 */ /* 0x000fec0003800000 */
.L_x_13797:
[----:B------:R-:W0:Y:S01]  /*08c0*/  @P1 LDC R73, c[0x0][0x40c] ;  /* 0x00010300ff491b82 */ /* 0x000e220000000800 */
[----:B------:R-:W-:Y:S02]  /*08d0*/  @P1 SHF.L.U32 R66, R66, 0x10, RZ ;  /* 0x0000001042421819 */ /* 0x000fe400000006ff */
[----:B------:R-:W-:Y:S02]  /*08e0*/  @P1 SHF.L.U32 R70, R69, 0x10, RZ ;  /* 0x0000001045461819 */ /* 0x000fe400000006ff */
[----:B------:R-:W-:Y:S02]  /*08f0*/  @P1 SHF.L.U32 R64, R67, 0x10, RZ ;  /* 0x0000001043401819 */ /* 0x000fe400000006ff */
[----:B------:R-:W-:Y:S01]  /*0900*/  MOV R67, RZ ;  /* 0x000000ff00437202 */ /* 0x000fe20000000f00 */
[----:B------:R-:W1:Y:S01]  /*0910*/  @P1 LDC R75, c[0x0][0x40c] ;  /* 0x00010300ff4b1b82 */ /* 0x000e620000000800 */
[----:B------:R-:W-:Y:S02]  /*0920*/  MOV R69, RZ ;  /* 0x000000ff00457202 */ /* 0x000fe40000000f00 */
[----:B------:R-:W-:-:S02]  /*0930*/  @P1 SHF.L.U32 R72, R68, 0x10, RZ ;  /* 0x0000001044481819 */ /* 0x000fc400000006ff */
[----:B------:R-:W-:Y:S02]  /*0940*/  @P1 SHF.L.U32 R77, R62, 0x10, RZ ;  /* 0x000000103e4d1819 */ /* 0x000fe400000006ff */
[----:B------:R-:W-:Y:S01]  /*0950*/  @P1 SHF.L.U32 R79, R63, 0x10, RZ ;  /* 0x000000103f4f1819 */ /* 0x000fe200000006ff */
[----:B------:R-:W2:Y:S01]  /*0960*/  @P1 LDC R71, c[0x0][0x40c] ;  /* 0x00010300ff471b82 */ /* 0x000ea20000000800 */
[----:B------:R-:W-:Y:S02]  /*0970*/  MOV R65, RZ ;  /* 0x000000ff00417202 */ /* 0x000fe40000000f00 */
[----:B------:R-:W-:-:S05]  /*0980*/  MOV R68, RZ ;  /* 0x000000ff00447202 */ /* 0x000fca0000000f00 */
[----:B------:R-:W3:Y:S01]  /*0990*/  @P1 LDC R81, c[0x0][0x40c] ;  /* 0x00010300ff511b82 */ /* 0x000ee20000000800 */
[----:B0-----:R-:W-:Y:S01]  /*09a0*/  @P1 FMUL.FTZ R67, R66, R73 ;  /* 0x0000004942431220 */ /* 0x001fe20000410000 */
[----:B------:R-:W-:Y:S02]  /*09b0*/  @P1 SHF.L.U32 R73, R60, 0x10, RZ ;  /* 0x000000103c491819 */ /* 0x000fe400000006ff */
[----:B------:R-:W-:-:S04]  /*09c0*/  MOV R66, RZ ;  /* 0x000000ff00427202 */ /* 0x000fc80000000f00 */
[----:B------:R-:W0:Y:S01]  /*09d0*/  @P1 LDC R74, c[0x0][0x40c] ;  /* 0x00010300ff4a1b82 */ /* 0x000e220000000800 */
[----:B-1----:R-:W-:Y:S01]  /*09e0*/  @P1 FMUL.FTZ R69, R70, R75 ;  /* 0x0000004b46451220 */ /* 0x002fe20000410000 */
[----:B------:R-:W-:-:S06]  /*09f0*/  @P1 SHF.L.U32 R75, R61, 0x10, RZ ;  /* 0x000000103d4b1819 */ /* 0x000fcc00000006ff */
[----:B------:R-:W1:Y:S01]  /*0a00*/  @P1 LDC R76, c[0x0][0x40c] ;  /* 0x00010300ff4c1b82 */ /* 0x000e620000000800 */
[----:B--2---:R-:W-:Y:S01]  /*0a10*/  @P1 FMUL.FTZ R65, R64, R71 ;  /* 0x0000004740411220 */ /* 0x004fe20000410000 */
[----:B------:R-:W-:Y:S02]  /*0a20*/  CS2R R70, SRZ ;  /* 0x0000000000467805 */ /* 0x000fe4000001ff00 */
[----:B------:R-:W-:-:S04]  /*0a30*/  MOV R64, RZ ;  /* 0x000000ff00407202 */ /* 0x000fc80000000f00 */
[----:B------:R-:W2:Y:S01]  /*0a40*/  @P1 LDC R78, c[0x0][0x40c] ;  /* 0x00010300ff4e1b82 */ /* 0x000ea20000000800 */
[----:B---3--:R-:W-:-:S07]  /*0a50*/  @P1 FMUL.FTZ R71, R72, R81 ;  /* 0x0000005148471220 */ /* 0x008fce0000410000 */
[----:B------:R-:W3:Y:S01]  /*0a60*/  @P1 LDC R80, c[0x0][0x40c] ;  /* 0x00010300ff501b82 */ /* 0x000ee20000000800 */
[----:B0-----:R-:W-:Y:S01]  /*0a70*/  @P1 FMUL.FTZ R64, R73, R74 ;  /* 0x0000004a49401220 */ /* 0x001fe20000410000 */
[----:B-1----:R-:W-:Y:S01]  /*0a80*/  @P1 FMUL.FTZ R66, R75, R76 ;  /* 0x0000004c4b421220 */ /* 0x002fe20000410000 */
[----:B--2---:R-:W-:Y:S01]  /*0a90*/  @P1 FMUL.FTZ R68, R77, R78 ;  /* 0x0000004e4d441220 */ /* 0x004fe20000410000 */
[----:B---3--:R-:W-:-:S07]  /*0aa0*/  @P1 FMUL.FTZ R70, R79, R80 ;  /* 0x000000504f461220 */ /* 0x008fce0000410000 */
.L_x_13798:
[----:B------:R-:W0:Y:S01]  /*0ab0*/  LDC.64 R118, c[0x0][0x3a8] ;  /* 0x0000ea00ff767b82 */ /* 0x000e220000000a00 */
[----:B------:R-:W-:Y:S01]  /*0ac0*/  BSSY.RECONVERGENT B0, `(.L_x_13799) ;  /* 0x0000009000007945 */ /* 0x000fe20003800200 */
[----:B0-----:R-:W-:-:S05]  /*0ad0*/  IMAD.WIDE.U32 R72, R97, 0x20, R118 ;  /* 0x0000002061487825 */ /* 0x001fca00078e0076 */
[----:B------:R0:W-:Y:S04]  /*0ae0*/  STG.E.128 desc[UR6][R72.64], R64 ;  /* 0x0000004048007986 */ /* 0x0001e8000c101d06 */
[----:B------:R0:W-:Y:S01]  /*0af0*/  STG.E.128 desc[UR6][R72.64+0x10], R68 ;  /* 0x0000104448007986 */ /* 0x0001e2000c101d06 */
[----:B------:R-:W-:Y:S05]  /*0b00*/  @!P1 BRA `(.L_x_13800) ;  /* 0x0000000000109947 */ /* 0x000fea0003800000 */
[----:B------:R-:W1:Y:S01]  /*0b10*/  LDC.64 R60, c[0x0][0x390] ;  /* 0x0000e400ff3c7b82 */ /* 0x000e620000000a00 */
[----:B------:R-:W-:-:S05]  /*0b20*/  IADD3 R63, PT, PT, R96, 0x20, RZ ;  /* 0x00000020603f7810 */ /* 0x000fca0007ffe0ff */
[----:B-1----:R-:W-:-:S06]  /*0b30*/  IMAD.WIDE.U32 R60, R63, 0x10, R60 ;  /* 0x000000103f3c7825 */ /* 0x002fcc00078e003c */
[----:B------:R-:W5:Y:S02]  /*0b40*/  LDG.E.128 R60, desc[UR6][R60.64] ;  /* 0x000000063c3c7981 */ /* 0x000f64000c1e1d00 */
.L_x_13800:
[----:B------:R-:W-:Y:S05]  /*0b50*/  BSYNC.RECONVERGENT B0 ;  /* 0x0000000000007941 */ /* 0x000fea0003800200 */
.L_x_13799:
[----:B------:R-:W-:Y:S05]  /*0b60*/  @!P0 BRA `(.L_x_13801) ;  /* 0x00000000008c8947 */ /* 0x000fea0003800000 */
[----:B------:R-:W1:Y:S01]  /*0b70*/  LDC.64 R80, c[0x0][0x3a0] ;  /* 0x0000e800ff507b82 */ /* 0x000e620000000a00 */
[----:B0-----:R-:W-:-:S05]  /*0b80*/  IADD3 R73, PT, PT, R97, 0x20, RZ ;  /* 0x0000002061497810 */ /* 0x001fca0007ffe0ff */
[----:B-1----:R-:W-:-:S05]  /*0b90*/  IMAD.WIDE.U32 R80, R73, 0x20, R80 ;  /* 0x0000002049507825 */ /* 0x002fca00078e0050 */
[----:B------:R-:W2:Y:S04]  /*0ba0*/  LDG.E.128 R72, desc[UR6][R80.64] ;  /* 0x0000000650487981 */ /* 0x000ea8000c1e1d00 */
[----:B------:R0:W3:Y:S01]  /*0bb0*/  LDG.E.128 R76, desc[UR6][R80.64+0x10] ;  /* 0x00001006504c7981 */ /* 0x0000e2000c1e1d00 */
[----:B------:R-:W-:-:S13]  /*0bc0*/  ISETP.GT.AND P2, PT, R100, RZ, PT ;  /* 0x000000ff6400720c */ /* 0x000fda0003f44270 */
[----:B------:R-:W2:Y:S01]  /*0bd0*/  @P2 LDC R82, c[0x0][0x40c] ;  /* 0x00010300ff522b82 */ /* 0x000ea20000000800 */
[----:B-----5:R-:W-:Y:S02]  /*0be0*/  @P2 SHF.L.U32 R83, R60, 0x10, RZ ;  /* 0x000000103c532819 */ /* 0x020fe400000006ff */
[----:B0-----:R-:W-:Y:S02]  /*0bf0*/  @P2 PRMT R80, R61, 0x7632, R80 ;  /* 0x000076323d502816 */ /* 0x001fe40000000050 */
[----:B------:R-:W-:Y:S02]  /*0c00*/  @P2 PRMT R81, R63, 0x7632, R81 ;  /* 0x000076323f512816 */ /* 0x000fe40000000051 */
[----:B------:R-:W-:Y:S01]  /*0c10*/  @P2 SHF.L.U32 R80, R80, 0x10, RZ ;  /* 0x0000001050502819 */ /* 0x000fe200000006ff */
[----:B------:R-:W0:Y:S08]  /*0c20*/  @P2 LDC R86, c[0x0][0x40c] ;  /* 0x00010300ff562b82 */ /* 0x000e300000000800 */
[----:B------:R-:W1:Y:S08]  /*0c30*/  @P2 LDC R84, c[0x0][0x40c] ;  /* 0x00010300ff542b82 */ /* 0x000e700000000800 */
[----:B------:R-:W4:Y:S08]  /*0c40*/  @P2 LDC R85, c[0x0][0x40c] ;  /* 0x00010300ff552b82 */ /* 0x000f300000000800 */
[----:B------:R-:W3:Y:S08]  /*0c50*/  @P2 LDC R87, c[0x0][0x40c] ;  /* 0x00010300ff572b82 */ /* 0x000ef00000000800 */
[----:B------:R-:W3:Y:S08]  /*0c60*/  @P2 LDC R88, c[0x0][0x40c] ;  /* 0x00010300ff582b82 */ /* 0x000ef00000000800 */
[----:B------:R-:W3:Y:S08]  /*0c70*/  @P2 LDC R89, c[0x0][0x40c] ;  /* 0x00010300ff592b82 */ /* 0x000ef00000000800 */
[----:B------:R-:W3:Y:S01]  /*0c80*/  @P2 LDC R90, c[0x0][0x40c] ;  /* 0x00010300ff5a2b82 */ /* 0x000ee20000000800 */
[----:B--2---:R-:W-:Y:S01]  /*0c90*/  @P2 FFMA.FTZ R72, R83, R82, R72 ;  /* 0x0000005253482223 */ /* 0x004fe20000010048 */
[----:B------:R-:W-:Y:S01]  /*0ca0*/  @P2 PRMT R82, R60, 0x7632, R82 ;  /* 0x000076323c522816 */ /* 0x000fe20000000052 */
[----:B0-----:R-:W-:Y:S01]  /*0cb0*/  @P2 FFMA.FTZ R75, R80, R86, R75 ;  /* 0x00000056504b2223 */ /* 0x001fe2000001004b */
[----:B------:R-:W-:-:S02]  /*0cc0*/  @P2 SHF.L.U32 R83, R61, 0x10, RZ ;  /* 0x000000103d532819 */ /* 0x000fc400000006ff */
[----:B------:R-:W-:Y:S02]  /*0cd0*/  @P2 SHF.L.U32 R82, R82, 0x10, RZ ;  /* 0x0000001052522819 */ /* 0x000fe400000006ff */
[C---:B------:R-:W-:Y:S01]  /*0ce0*/  @P2 PRMT R80, R62.reuse, 0x7632, R80 ;  /* 0x000076323e502816 */ /* 0x040fe20000000050 */
[----:B----4-:R-:W-:Y:S01]  /*0cf0*/  @P2 FFMA.FTZ R74, R83, R85, R74 ;  /* 0x00000055534a2223 */ /* 0x010fe2000001004a */
[----:B------:R-:W-:Y:S01]  /*0d00*/  @P2 SHF.L.U32 R83, R62, 0x10, RZ ;  /* 0x000000103e532819 */ /* 0x000fe200000006ff */
[----:B-1----:R-:W-:Y:S01]  /*0d10*/  @P2 FFMA.FTZ R73, R82, R84, R73 ;  /* 0x0000005452492223 */ /* 0x002fe20000010049 */
[----:B------:R-:W-:Y:S02]  /*0d20*/  @P2 SHF.L.U32 R85, R63, 0x10, RZ ;  /* 0x000000103f552819 */ /* 0x000fe400000006ff */
[----:B------:R-:W-:Y:S01]  /*0d30*/  @P2 SHF.L.U32 R80, R80, 0x10, RZ ;  /* 0x0000001050502819 */ /* 0x000fe200000006ff */
[----:B---3--:R-:W-:Y:S01]  /*0d40*/  @P2 FFMA.FTZ R76, R83, R87, R76 ;  /* 0x00000057534c2223 */ /* 0x008fe2000001004c */
[----:B------:R-:W-:Y:S01]  /*0d50*/  @P2 SHF.L.U32 R82, R81, 0x10, RZ ;  /* 0x0000001051522819 */ /* 0x000fe200000006ff */
[----:B------:R-:W-:-:S02]  /*0d60*/  @P2 FFMA.FTZ R78, R85, R89, R78 ;  /* 0x00000059554e2223 */ /* 0x000fc4000001004e */
[----:B------:R-:W-:Y:S02]  /*0d70*/  @P2 FFMA.FTZ R77, R80, R88, R77 ;  /* 0x00000058504d2223 */ /* 0x000fe4000001004d */
[----:B------:R-:W-:Y:S01]  /*0d80*/  @P2 FFMA.FTZ R79, R82, R90, R79 ;  /* 0x0000005a524f2223 */ /* 0x000fe2000001004f */
[----:B------:R-:W-:Y:S06]  /*0d90*/  BRA `(.L_x_13802) ;  /* 0x00000000008c7947 */ /* 0x000fec0003800000 */
.L_x_13801:
[----:B------:R-:W1:Y:S01]  /*0da0*/  @P1 LDC R79, c[0x0][0x40c] ;  /* 0x00010300ff4f1b82 */ /* 0x000e620000000800 */
[----:B0----5:R-:W-:Y:S01]  /*0db0*/  @P1 PRMT R72, R60, 0x7632, R72 ;  /* 0x000076323c481816 */ /* 0x021fe20000000048 */
[----:B------:R-:W-:Y:S01]  /*0dc0*/  HFMA2 R75, -RZ, RZ, 0, 0 ;  /* 0x00000000ff4b7431 */ /* 0x000fe200000001ff */
[----:B------:R-:W-:Y:S02]  /*0dd0*/  @P1 PRMT R74, R61, 0x7632, R74 ;  /* 0x000076323d4a1816 */ /* 0x000fe4000000004a */
[----:B------:R-:W-:Y:S02]  /*0de0*/  @P1 PRMT R76, R62, 0x7632, R76 ;  /* 0x000076323e4c1816 */ /* 0x000fe4000000004c */
[----:B------:R-:W-:Y:S01]  /*0df0*/  @P1 SHF.L.U32 R72, R72, 0x10, RZ ;  /* 0x0000001048481819 */ /* 0x000fe200000006ff */
[----:B------:R-:W0:Y:S01]  /*0e00*/  @P1 LDC R81, c[0x0][0x40c] ;  /* 0x00010300ff511b82 */ /* 0x000e220000000800 */
        /* <DEDUP_REMOVED lines=28> */
.L_x_13802:
[----:B------:R-:W0:Y:S01]  /*0fd0*/  @P1 LDC.64 R82, c[0x0][0x390] ;  /* 0x0000e400ff521b82 */ /* 0x000e220000000a00 */
[----:B------:R-:W-:Y:S02]  /*0fe0*/  IADD3 R81, PT, PT, R97, 0x20, RZ ;  /* 0x0000002061517810 */ /* 0x000fe40007ffe0ff */
[----:B------:R-:W-:-:S03]  /*0ff0*/  @P1 IADD3 R85, PT, PT, R96, 0x40, RZ ;  /* 0x0000004060551810 */ /* 0x000fc60007ffe0ff */
[----:B------:R-:W-:-:S05]  /*1000*/  IMAD.WIDE.U32 R80, R81, 0x20, R118 ;  /* 0x0000002051507825 */ /* 0x000fca00078e0076 */
[----:B------:R1:W-:Y:S04]  /*1010*/  STG.E.128 desc[UR6][R80.64], R72 ;  /* 0x0000004850007986 */ /* 0x0003e8000c101d06 */
[----:B------:R1:W-:Y:S01]  /*1020*/  STG.E.128 desc[UR6][R80.64+0x10], R76 ;  /* 0x0000104c50007986 */ /* 0x0003e2000c101d06 */
[----:B0-----:R-:W-:-:S05]  /*1030*/  @P1 IMAD.WIDE.U32 R82, R85, 0x10, R82 ;  /* 0x0000001055521825 */ /* 0x001fca00078e0052 */
[----:B------:R1:W5:Y:S01]  /*1040*/  @P1 LDG.E.128 R60, desc[UR6][R82.64] ;  /* 0x00000006523c1981 */ /* 0x000362000c1e1d00 */
[----:B------:R-:W-:Y:S05]  /*1050*/  @!P0 BRA `(.L_x_13803) ;  /* 0x00000000008c8947 */ /* 0x000fea0003800000 */
[----:B------:R-:W0:Y:S01]  /*1060*/  LDC.64 R88, c[0x0][0x3a0] ;  /* 0x0000e800ff587b82 */ /* 0x000e220000000a00 */
[----:B-1----:R-:W-:-:S05]  /*1070*/  IADD3 R81, PT, PT, R97, 0x40, RZ ;  /* 0x0000004061517810 */ /* 0x002fca0007ffe0ff */
[----:B0-----:R-:W-:-:S05]  /*1080*/  IMAD.WIDE.U32 R88, R81, 0x20, R88 ;  /* 0x0000002051587825 */ /* 0x001fca00078e0058 */
[----:B------:R-:W2:Y:S04]  /*1090*/  LDG.E.128 R80, desc[UR6][R88.64] ;  /* 0x0000000658507981 */ /* 0x000ea8000c1e1d00 */
[----:B------:R0:W3:Y:S01]  /*10a0*/  LDG.E.128 R84, desc[UR6][R88.64+0x10] ;  /* 0x0000100658547981 */ /* 0x0000e2000c1e1d00 */
[----:B------:R-:W-:-:S13]  /*10b0*/  ISETP.GT.AND P2, PT, R100, RZ, PT ;  /* 0x000000ff6400720c */ /* 0x000fda0003f44270 */
[----:B------:R-:W2:Y:S01]  /*10c0*/  @P2 LDC R92, c[0x0][0x40c] ;  /* 0x00010300ff5c2b82 */ /* 0x000ea20000000800 */
[C---:B-----5:R-:W-:Y:S02]  /*10d0*/  @P2 SHF.L.U32 R91, R60.reuse, 0x10, RZ ;  /* 0x000000103c5b2819 */ /* 0x060fe400000006ff */
[----:B------:R-:W-:Y:S02]  /*10e0*/  @P2 PRMT R90, R60, 0x7632, R90 ;  /* 0x000076323c5a2816 */ /* 0x000fe4000000005a */
[C---:B0-----:R-:W-:Y:S02]  /*10f0*/  @P2 PRMT R88, R61.reuse, 0x7632, R88 ;  /* 0x000076323d582816 */ /* 0x041fe40000000058 */
[----:B------:R-:W-:Y:S01]  /*1100*/  @P2 SHF.L.U32 R90, R90, 0x10, RZ ;  /* 0x000000105a5a2819 */ /* 0x000fe200000006ff */
[----:B------:R-:W0:Y:S01]  /*1110*/  @P2 LDC R93, c[0x0][0x40c] ;  /* 0x00010300ff5d2b82 */ /* 0x000e220000000800 */
[----:B------:R-:W-:Y:S02]  /*1120*/  @P2 SHF.L.U32 R89, R61, 0x10, RZ ;  /* 0x000000103d592819 */ /* 0x000fe400000006ff */
[----:B------:R-:W-:-:S05]  /*1130*/  @P2 SHF.L.U32 R88, R88, 0x10, RZ ;  /* 0x0000001058582819 */ /* 0x000fca00000006ff */
[----:B------:R-:W1:Y:S08]  /*1140*/  @P2 LDC R94, c[0x0][0x40c] ;  /* 0x00010300ff5e2b82 */ /* 0x000e700000000800 */
[----:B------:R-:W4:Y:S01]  /*1150*/  @P2 LDC R95, c[0x0][0x40c] ;  /* 0x00010300ff5f2b82 */ /* 0x000f220000000800 */
[----:B--2---:R-:W-:Y:S01]  /*1160*/  @P2 FFMA.FTZ R80, R91, R92, R80 ;  /* 0x0000005c5b502223 */ /* 0x004fe20000010050 */
[----:B0-----:R-:W-:-:S06]  /*1170*/  @P2 FFMA.FTZ R81, R90, R93, R81 ;  /* 0x0000005d5a512223 */ /* 0x001fcc0000010051 */
[----:B------:R-:W3:Y:S01]  /*1180*/  @P2 LDC R91, c[0x0][0x40c] ;  /* 0x00010300ff5b2b82 */ /* 0x000ee20000000800 */
[----:B-1----:R-:W-:Y:S01]  /*1190*/  @P2 FFMA.FTZ R82, R89, R94, R82 ;  /* 0x0000005e59522223 */ /* 0x002fe20000010052 */
[----:B----4-:R-:W-:Y:S01]  /*11a0*/  @P2 FFMA.FTZ R83, R88, R95, R83 ;  /* 0x0000005f58532223 */ /* 0x010fe20000010053 */
[C---:B------:R-:W-:Y:S02]  /*11b0*/  @P2 SHF.L.U32 R89, R62.reuse, 0x10, RZ ;  /* 0x000000103e592819 */ /* 0x040fe400000006ff */
[----:B------:R-:W-:-:S03]  /*11c0*/  @P2 PRMT R88, R62, 0x7632, R88 ;  /* 0x000076323e582816 */ /* 0x000fc60000000058 */
[----:B------:R-:W0:Y:S01]  /*11d0*/  @P2 LDC R90, c[0x0][0x40c] ;  /* 0x00010300ff5a2b82 */ /* 0x000e220000000800 */
[----:B------:R-:W-:-:S07]  /*11e0*/  @P2 SHF.L.U32 R88, R88, 0x10, RZ ;  /* 0x0000001058582819 */ /* 0x000fce00000006ff */
[----:B------:R-:W1:Y:S08]  /*11f0*/  @P2 LDC R92, c[0x0][0x40c] ;  /* 0x00010300ff5c2b82 */ /* 0x000e700000000800 */
[----:B------:R-:W2:Y:S01]  /*1200*/  @P2 LDC R93, c[0x0][0x40c] ;  /* 0x00010300ff5d2b82 */ /* 0x000ea20000000800 */
[----:B---3--:R-:W-:Y:S01]  /*1210*/  @P2 FFMA.FTZ R84, R89, R91, R84 ;  /* 0x0000005b59542223 */ /* 0x008fe20000010054 */
[----:B------:R-:W-:-:S02]  /*1220*/  @P2 PRMT R89, R63, 0x7632, R89 ;  /* 0x000076323f592816 */ /* 0x000fc40000000059 */
[----:B------:R-:W-:Y:S01]  /*1230*/  @P2 SHF.L.U32 R91, R63, 0x10, RZ ;  /* 0x000000103f5b2819 */ /* 0x000fe200000006ff */
[----:B0-----:R-:W-:Y:S01]  /*1240*/  @P2 FFMA.FTZ R85, R88, R90, R85 ;  /* 0x0000005a58552223 */ /* 0x001fe20000010055 */
[----:B------:R-:W-:-:S03]  /*1250*/  @P2 SHF.L.U32 R88, R89, 0x10, RZ ;  /* 0x0000001059582819 */ /* 0x000fc600000006ff */
[----:B-1----:R-:W-:Y:S02]  /*1260*/  @P2 FFMA.FTZ R86, R91, R92, R86 ;  /* 0x0000005c5b562223 */ /* 0x002fe40000010056 */
[----:B--2---:R-:W-:Y:S01]  /*1270*/  @P2 FFMA.FTZ R87, R88, R93, R87 ;  /* 0x0000005d58572223 */ /* 0x004fe20000010057 */
[----:B------:R-:W-:Y:S06]  /*1280*/  BRA `(.L_x_13804) ;  /* 0x0000000000907947 */ /* 0x000fec0003800000 */
.L_x_13803:
[----:B------:R-:W0:Y:S01]  /*1290*/  @P1 LDC R85, c[0x0][0x40c] ;  /* 0x00010300ff551b82 */ /* 0x000e220000000800 */
[----:B-1---5:R-:W-:Y:S01]  /*12a0*/  @P1 PRMT R80, R60, 0x7632, R80 ;  /* 0x000076323c501816 */ /* 0x022fe20000000050 */
[----:B------:R-:W-:Y:S01]  /*12b0*/  HFMA2 R83, -RZ, RZ, 0, 0 ;  /* 0x00000000ff537431 */ /* 0x000fe200000001ff */
[----:B------:R-:W-:Y:S02]  /*12c0*/  @P1 PRMT R82, R61, 0x7632, R82 ;  /* 0x000076323d521816 */ /* 0x000fe40000000052 */
[----:B------:R-:W-:Y:S02]  /*12d0*/  @P1 SHF.L.U32 R80, R80, 0x10, RZ ;  /* 0x0000001050501819 */ /* 0x000fe400000006ff */
[----:B------:R-:W-:Y:S01]  /*12e0*/  MOV R81, RZ ;  /* 0x000000ff00517202 */ /* 0x000fe20000000f00 */
[----:B------:R-:W1:Y:S01]  /*12f0*/  @P1 LDC R87, c[0x0][0x40c] ;  /* 0x00010300ff571b82 */ /* 0x000e620000000800 */
[----:B------:R-:W-:Y:S02]  /*1300*/  @P1 SHF.L.U32 R82, R82, 0x10, RZ ;  /* 0x0000001052521819 */ /* 0x000fe400000006ff */
[----:B------:R-:W-:-:S02]  /*1310*/  @P1 PRMT R84, R63, 0x7632, R84 ;  /* 0x000076323f541816 */ /* 0x000fc40000000054 */
[----:B------:R-:W-:Y:S02]  /*1320*/  @P1 SHF.L.U32 R86, R60, 0x10, RZ ;  /* 0x000000103c561819 */ /* 0x000fe400000006ff */
[----:B------:R-:W-:Y:S01]  /*1330*/  @P1 SHF.L.U32 R84, R84, 0x10, RZ ;  /* 0x0000001054541819 */ /* 0x000fe200000006ff */
[----:B------:R-:W2:Y:S01]  /*1340*/  @P1 LDC R89, c[0x0][0x40c] ;  /* 0x00010300ff591b82 */ /* 0x000ea20000000800 */
[----:B------:R-:W-:Y:S02]  /*1350*/  @P1 SHF.L.U32 R88, R61, 0x10, RZ ;  /* 0x000000103d581819 */ /* 0x000fe400000006ff */
[----:B------:R-:W-:-:S05]  /*1360*/  @P1 SHF.L.U32 R92, R63, 0x10, RZ ;  /* 0x000000103f5c1819 */ /* 0x000fca00000006ff */
[----:B------:R-:W3:Y:S01]  /*1370*/  @P1 LDC R93, c[0x0][0x40c] ;  /* 0x00010300ff5d1b82 */ /* 0x000ee20000000800 */
[----:B0-----:R-:W-:Y:S01]  /*1380*/  @P1 FMUL.FTZ R81, R80, R85 ;  /* 0x0000005550511220 */ /* 0x001fe20000410000 */
[----:B------:R-:W-:Y:S02]  /*1390*/  @P1 PRMT R80, R62, 0x7632, R80 ;  /* 0x000076323e501816 */ /* 0x000fe40000000050 */
[----:B------:R-:W-:-:S04]  /*13a0*/  MOV R85, RZ ;  /* 0x000000ff00557202 */ /* 0x000fc80000000f00 */
[----:B------:R-:W0:Y:S01]  /*13b0*/  @P1 LDC R99, c[0x0][0x40c] ;  /* 0x00010300ff631b82 */ /* 0x000e220000000800 */
[----:B-1----:R-:W-:Y:S01]  /*13c0*/  @P1 FMUL.FTZ R83, R82, R87 ;  /* 0x0000005752531220 */ /* 0x002fe20000410000 */
[----:B------:R-:W-:Y:S01]  /*13d0*/  @P1 SHF.L.U32 R82, R80, 0x10, RZ ;  /* 0x0000001050521819 */ /* 0x000fe200000006ff */
[----:B------:R-:W-:Y:S01]  /*13e0*/  HFMA2 R87, -RZ, RZ, 0, 0 ;  /* 0x00000000ff577431 */ /* 0x000fe200000001ff */
[----:B------:R-:W-:-:S04]  /*13f0*/  MOV R80, RZ ;  /* 0x000000ff00507202 */ /* 0x000fc80000000f00 */
[----:B------:R-:W1:Y:S01]  /*1400*/  @P1 LDC R91, c[0x0][0x40c] ;  /* 0x00010300ff5b1b82 */ /* 0x000e620000000800 */
[----:B--2---:R-:W-:Y:S01]  /*1410*/  @P1 FMUL.FTZ R80, R86, R89 ;  /* 0x0000005956501220 */ /* 0x004fe20000410000 */
[----:B------:R-:W-:Y:S01]  /*1420*/  @P1 SHF.L.U32 R89, R62, 0x10, RZ ;  /* 0x000000103e591819 */ /* 0x000fe200000006ff */
[----:B------:R-:W-:-:S05]  /*1430*/  HFMA2 R86, -RZ, RZ, 0, 0 ;  /* 0x00000000ff567431 */ /* 0x000fca00000001ff */
[----:B------:R-:W2:Y:S01]  /*1440*/  @P1 LDC R90, c[0x0][0x40c] ;  /* 0x00010300ff5a1b82 */ /* 0x000ea20000000800 */
[----:B---3--:R-:W-:Y:S01]  /*1450*/  @P1 FMUL.FTZ R85, R82, R93 ;  /* 0x0000005d52551220 */ /* 0x008fe20000410000 */
[----:B------:R-:W-:-:S06]  /*1460*/  HFMA2 R82, -RZ, RZ, 0, 0 ;  /* 0x00000000ff527431 */ /* 0x000fcc00000001ff */
[----:B------:R-:W3:Y:S01]  /*1470*/  @P1 LDC R95, c[0x0][0x40c] ;  /* 0x00010300ff5f1b82 */ /* 0x000ee20000000800 */
[----:B0-----:R-:W-:Y:S01]  /*1480*/  @P1 FMUL.FTZ R87, R84, R99 ;  /* 0x0000006354571220 */ /* 0x001fe20000410000 */
[----:B------:R-:W-:Y:S01]  /*1490*/  MOV R84, RZ ;  /* 0x000000ff00547202 */ /* 0x000fe20000000f00 */
[----:B-1----:R-:W-:Y:S01]  /*14a0*/  @P1 FMUL.FTZ R82, R88, R91 ;  /* 0x0000005b58521220 */ /* 0x002fe20000410000 */
[----:B--2---:R-:W-:Y:S01]  /*14b0*/  @P1 FMUL.FTZ R84, R89, R90 ;  /* 0x0000005a59541220 */ /* 0x004fe20000410000 */
[----:B---3--:R-:W-:-:S07]  /*14c0*/  @P1 FMUL.FTZ R86, R92, R95 ;  /* 0x0000005f5c561220 */ /* 0x008fce0000410000 */
.L_x_13804:
[----:B------:R-:W-:Y:S01]  /*14d0*/  IADD3 R89, PT, PT, R97, 0x40, RZ ;  /* 0x0000004061597810 */ /* 0x000fe20007ffe0ff */
[----:B------:R-:W-:Y:S04]  /*14e0*/  BSSY.RECONVERGENT B0, `(.L_x_13805) ;  /* 0x0000009000007945 */ /* 0x000fe80003800200 */
[----:B------:R-:W-:-:S05]  /*14f0*/  IMAD.WIDE.U32 R88, R89, 0x20, R118 ;  /* 0x0000002059587825 */ /* 0x000fca00078e0076 */
[----:B------:R0:W-:Y:S04]  /*1500*/  STG.E.128 desc[UR6][R88.64], R80 ;  /* 0x0000005058007986 */ /* 0x0001e8000c101d06 */
[----:B------:R0:W-:Y:S01]  /*1510*/  STG.E.128 desc[UR6][R88.64+0x10], R84 ;  /* 0x0000105458007986 */ /* 0x0001e2000c101d06 */
[----:B------:R-:W-:Y:S05]  /*1520*/  @!P1 BRA `(.L_x_13806) ;  /* 0x0000000000109947 */ /* 0x000fea0003800000 */
[----:B------:R-:W1:Y:S01]  /*1530*/  LDC.64 R60, c[0x0][0x390] ;  /* 0x0000e400ff3c7b82 */ /* 0x000e620000000a00 */
[----:B------:R-:W-:-:S05]  /*1540*/  IADD3 R63, PT, PT, R96, 0x60, RZ ;  /* 0x00000060603f7810 */ /* 0x000fca0007ffe0ff */
[----:B-1----:R-:W-:-:S06]  /*1550*/  IMAD.WIDE.U32 R60, R63, 0x10, R60 ;  /* 0x000000103f3c7825 */ /* 0x002fcc00078e003c */
[----:B------:R-:W5:Y:S02]  /*1560*/  LDG.E.128 R60, desc[UR6][R60.64] ;  /* 0x000000063c3c7981 */ /* 0x000f64000c1e1d00 */
.L_x_13806:
[----:B------:R-:W-:Y:S05]  /*1570*/  BSYNC.RECONVERGENT B0 ;  /* 0x0000000000007941 */ /* 0x000fea0003800200 */
.L_x_13805:
        /* <DEDUP_REMOVED lines=9> */
[C---:B0-----:R-:W-:Y:S02]  /*1610*/  @P2 PRMT R98, R61.reuse, 0x7632, R98 ;  /* 0x000076323d622816 */ /* 0x041fe40000000062 */
[----:B------:R-:W-:Y:S02]  /*1620*/  @P2 SHF.L.U32 R99, R61, 0x10, RZ ;  /* 0x000000103d632819 */ /* 0x000fe400000006ff */
[----:B------:R-:W-:Y:S01]  /*1630*/  @P2 SHF.L.U32 R98, R98, 0x10, RZ ;  /* 0x0000001062622819 */ /* 0x000fe200000006ff */
[----:B------:R-:W0:Y:S08]  /*1640*/  @P2 LDC R103, c[0x0][0x40c] ;  /* 0x00010300ff672b82 */ /* 0x000e300000000800 */
[----:B------:R-:W1:Y:S01]  /*1650*/  @P2 LDC R117, c[0x0][0x40c] ;  /* 0x00010300ff752b82 */ /* 0x000e620000000800 */
[----:B--2---:R-:W-:Y:S01]  /*1660*/  @P2 FFMA.FTZ R88, R101, R102, R88 ;  /* 0x0000006665582223 */ /* 0x004fe20000010058 */
[----:B------:R-:W-:Y:S01]  /*1670*/  @P2 PRMT R101, R60, 0x7632, R101 ;  /* 0x000076323c652816 */ /* 0x000fe20000000065 */
[----:B-1----:R-:W-:Y:S01]  /*1680*/  @P2 FFMA.FTZ R90, R99, R117, R90 ;  /* 0x00000075635a2223 */ /* 0x002fe2000001005a */
[----:B------:R-:W-:-:S02]  /*1690*/  @P2 SHF.L.U32 R99, R62, 0x10, RZ ;  /* 0x000000103e632819 */ /* 0x000fc400000006ff */
[----:B------:R-:W-:Y:S02]  /*16a0*/  @P2 SHF.L.U32 R102, R101, 0x10, RZ ;  /* 0x0000001065662819 */ /* 0x000fe400000006ff */
[----:B------:R-:W1:Y:S03]  /*16b0*/  @P2 LDC R101, c[0x0][0x40c] ;  /* 0x00010300ff652b82 */ /* 0x000e660000000800 */
[----:B0-----:R-:W-:-:S05]  /*16c0*/  @P2 FFMA.FTZ R89, R102, R103, R89 ;  /* 0x0000006766592223 */ /* 0x001fca0000010059 */
[----:B------:R-:W3:Y:S01]  /*16d0*/  @P2 LDC R102, c[0x0][0x40c] ;  /* 0x00010300ff662b82 */ /* 0x000ee20000000800 */
[----:B-1----:R-:W-:Y:S01]  /*16e0*/  @P2 FFMA.FTZ R91, R98, R101, R91 ;  /* 0x00000065625b2223 */ /* 0x002fe2000001005b */
[----:B------:R-:W-:-:S06]  /*16f0*/  @P2 PRMT R98, R62, 0x7632, R98 ;  /* 0x000076323e622816 */ /* 0x000fcc0000000062 */
[----:B------:R-:W0:Y:S01]  /*1700*/  @P2 LDC R101, c[0x0][0x40c] ;  /* 0x00010300ff652b82 */ /* 0x000e220000000800 */
[----:B------:R-:W-:Y:S01]  /*1710*/  @P2 SHF.L.U32 R98, R98, 0x10, RZ ;  /* 0x0000001062622819 */ /* 0x000fe200000006ff */
[----:B---3--:R-:W-:Y:S01]  /*1720*/  @P2 FFMA.FTZ R92, R99, R102, R92 ;  /* 0x00000066635c2223 */ /* 0x008fe2000001005c */
[----:B------:R-:W-:-:S05]  /*1730*/  @P2 SHF.L.U32 R99, R63, 0x10, RZ ;  /* 0x000000103f632819 */ /* 0x000fca00000006ff */
[----:B------:R-:W1:Y:S01]  /*1740*/  @P2 LDC R102, c[0x0][0x40c] ;  /* 0x00010300ff662b82 */ /* 0x000e620000000800 */
[----:B0-----:R-:W-:Y:S01]  /*1750*/  @P2 FFMA.FTZ R93, R98, R101, R93 ;  /* 0x00000065625d2223 */ /* 0x001fe2000001005d */
[----:B------:R-:W-:-:S06]  /*1760*/  @P2 PRMT R98, R63, 0x7632, R98 ;  /* 0x000076323f622816 */ /* 0x000fcc0000000062 */
[----:B------:R-:W0:Y:S01]  /*1770*/  @P2 LDC R101, c[0x0][0x40c] ;  /* 0x00010300ff652b82 */ /* 0x000e220000000800 */
[----:B------:R-:W-:Y:S01]  /*1780*/  @P2 SHF.L.U32 R98, R98, 0x10, RZ ;  /* 0x0000001062622819 */ /* 0x000fe200000006ff */
[----:B-1----:R-:W-:-:S04]  /*1790*/  @P2 FFMA.FTZ R94, R99, R102, R94 ;  /* 0x00000066635e2223 */ /* 0x002fc8000001005e */
[----:B0-----:R-:W-:Y:S01]  /*17a0*/  @P2 FFMA.FTZ R95, R98, R101, R95 ;  /* 0x00000065625f2223 */ /* 0x001fe2000001005f */
[----:B------:R-:W-:Y:S06]  /*17b0*/  BRA `(.L_x_13808) ;  /* 0x0000000000907947 */ /* 0x000fec0003800000 */
.L_x_13807:
[----:B------:R-:W1:Y:S01]  /*17c0*/  @P1 LDC R91, c[0x0][0x40c] ;  /* 0x00010300ff5b1b82 */ /* 0x000e620000000800 */
[----:B0----5:R-:W-:Y:S02]  /*17d0*/  @P1 PRMT R88, R60, 0x7632, R88 ;  /* 0x000076323c581816 */ /* 0x021fe40000000058 */
[----:B------:R-:W-:Y:S02]  /*17e0*/  MOV R89, RZ ;  /* 0x000000ff00597202 */ /* 0x000fe40000000f00 */
[----:B------:R-:W-:Y:S02]  /*17f0*/  @P1 SHF.L.U32 R88, R88, 0x10, RZ ;  /* 0x0000001058581819 */ /* 0x000fe400000006ff */
[C---:B------:R-:W-:Y:S01]  /*1800*/  @P1 PRMT R90, R61.reuse, 0x7632, R90 ;  /* 0x000076323d5a1816 */ /* 0x040fe2000000005a */
[----:B------:R-:W0:Y:S01]  /*1810*/  @P1 LDC R93, c[0x0][0x40c] ;  /* 0x00010300ff5d1b82 */ /* 0x000e220000000800 */
[----:B------:R-:W-:Y:S02]  /*1820*/  @P1 SHF.L.U32 R92, R61, 0x10, RZ ;  /* 0x000000103d5c1819 */ /* 0x000fe400000006ff */
[----:B------:R-:W-:-:S02]  /*1830*/  @P1 SHF.L.U32 R90, R90, 0x10, RZ ;  /* 0x000000105a5a1819 */ /* 0x000fc400000006ff */
[----:B------:R-:W-:Y:S02]  /*1840*/  @P1 SHF.L.U32 R94, R62, 0x10, RZ ;  /* 0x000000103e5e1819 */ /* 0x000fe400000006ff */
[----:B------:R-:W-:Y:S01]  /*1850*/  @P1 SHF.L.U32 R98, R63, 0x10, RZ ;  /* 0x000000103f621819 */ /* 0x000fe200000006ff */
[----:B------:R-:W2:Y:S08]  /*1860*/  @P1 LDC R95, c[0x0][0x40c] ;  /* 0x00010300ff5f1b82 */ /* 0x000eb00000000800 */
[----:B------:R-:W3:Y:S01]  /*1870*/  @P1 LDC R103, c[0x0][0x40c] ;  /* 0x00010300ff671b82 */ /* 0x000ee20000000800 */
[----:B-1----:R-:W-:Y:S01]  /*1880*/  @P1 FMUL.FTZ R89, R88, R91 ;  /* 0x0000005b58591220 */ /* 0x002fe20000410000 */
[----:B------:R-:W-:Y:S01]  /*1890*/  @P1 PRMT R88, R62, 0x7632, R88 ;  /* 0x000076323e581816 */ /* 0x000fe20000000058 */
[----:B------:R-:W-:-:S03]  /*18a0*/  HFMA2 R91, -RZ, RZ, 0, 0 ;  /* 0x00000000ff5b7431 */ /* 0x000fc600000001ff */
[----:B------:R-:W-:Y:S02]  /*18b0*/  @P1 SHF.L.U32 R88, R88, 0x10, RZ ;  /* 0x0000001058581819 */ /* 0x000fe400000006ff */
[----:B------:R-:W1:Y:S01]  /*18c0*/  @P1 LDC R99, c[0x0][0x40c] ;  /* 0x00010300ff631b82 */ /* 0x000e620000000800 */
[----:B0-----:R-:W-:Y:S01]  /*18d0*/  @P1 FMUL.FTZ R91, R90, R93 ;  /* 0x0000005d5a5b1220 */ /* 0x001fe20000410000 */
[----:B------:R-:W-:Y:S02]  /*18e0*/  MOV R93, RZ ;  /* 0x000000ff005d7202 */ /* 0x000fe40000000f00 */
[----:B------:R-:W-:Y:S01]  /*18f0*/  @P1 SHF.L.U32 R90, R60, 0x10, RZ ;  /* 0x000000103c5a1819 */ /* 0x000fe200000006ff */
[----:B--2---:R-:W-:Y:S01]  /*1900*/  @P1 FMUL.FTZ R93, R88, R95 ;  /* 0x0000005f585d1220 */ /* 0x004fe20000410000 */
[----:B------:R-:W-:Y:S02]  /*1910*/  @P1 PRMT R88, R63, 0x7632, R88 ;  /* 0x000076323f581816 */ /* 0x000fe40000000058 */
[----:B------:R-:W0:Y:S01]  /*1920*/  @P1 LDC R101, c[0x0][0x40c] ;  /* 0x00010300ff651b82 */ /* 0x000e220000000800 */
[----:B------:R-:W-:Y:S01]  /*1930*/  HFMA2 R95, -RZ, RZ, 0, 0 ;  /* 0x00000000ff5f7431 */ /* 0x000fe200000001ff */
[----:B------:R-:W-:-:S05]  /*1940*/  @P1 SHF.L.U32 R88, R88, 0x10, RZ ;  /* 0x0000001058581819 */ /* 0x000fca00000006ff */
[----:B---3--:R-:W-:Y:S01]  /*1950*/  @P1 FMUL.FTZ R95, R88, R103 ;  /* 0x00000067585f1220 */ /* 0x008fe20000410000 */
[----:B------:R-:W-:Y:S01]  /*1960*/  MOV R88, RZ ;  /* 0x000000ff00587202 */ /* 0x000fe20000000f00 */
[----:B------:R-:W2:Y:S01]  /*1970*/  @P1 LDC R103, c[0x0][0x40c] ;  /* 0x00010300ff671b82 */ /* 0x000ea20000000800 */
[----:B-1----:R-:W-:Y:S01]  /*1980*/  @P1 FMUL.FTZ R88, R90, R99 ;  /* 0x000000635a581220 */ /* 0x002fe20000410000 */
[----:B------:R-:W-:-:S06]  /*1990*/  HFMA2 R90, -RZ, RZ, 0, 0 ;  /* 0x00000000ff5a7431 */ /* 0x000fcc00000001ff */
[----:B------:R-:W1:Y:S01]  /*19a0*/  @P1 LDC R99, c[0x0][0x40c] ;  /* 0x00010300ff631b82 */ /* 0x000e620000000800 */
[----:B0-----:R-:W-:Y:S01]  /*19b0*/  @P1 FMUL.FTZ R90, R92, R101 ;  /* 0x000000655c5a1220 */ /* 0x001fe20000410000 */
[----:B------:R-:W-:Y:S01]  /*19c0*/  MOV R92, RZ ;  /* 0x000000ff005c7202 */ /* 0x000fe20000000f00 */
[----:B--2---:R-:W-:Y:S01]  /*19d0*/  @P1 FMUL.FTZ R92, R94, R103 ;  /* 0x000000675e5c1220 */ /* 0x004fe20000410000 */
[----:B------:R-:W-:Y:S02]  /*19e0*/  HFMA2 R94, -RZ, RZ, 0, 0 ;  /* 0x00000000ff5e7431 */ /* 0x000fe400000001ff */
[----:B-1----:R-:W-:-:S07]  /*19f0*/  @P1 FMUL.FTZ R94, R98, R99 ;  /* 0x00000063625e1220 */ /* 0x002fce0000410000 */
.L_x_13808:
        /* <DEDUP_REMOVED lines=10> */
.L_x_13810:
[----:B------:R-:W-:Y:S05]  /*1aa0*/  BSYNC.RECONVERGENT B0 ;  /* 0x0000000000007941 */ /* 0x000fea0003800200 */
.L_x_13809:
[----:B------:R-:W-:Y:S01]  /*1ab0*/  IADD3 R117, PT, PT, R97, 0x80, RZ ;  /* 0x0000008061757810 */ /* 0x000fe20007ffe0ff */
[----:B------:R-:W-:Y:S06]  /*1ac0*/  @!P0 BRA `(.L_x_13811) ;  /* 0x0000000000888947 */ /* 0x000fec0003800000 */
[----:B------:R-:W1:Y:S02]  /*1ad0*/  LDC.64 R102, c[0x0][0x3a0] ;  /* 0x0000e800ff667b82 */ /* 0x000e640000000a00 */
[----:B-1----:R-:W-:-:S05]  /*1ae0*/  IMAD.WIDE.U32 R102, R117, 0x20, R102 ;  /* 0x0000002075667825 */ /* 0x002fca00078e0066 */
[----:B0-----:R-:W2:Y:S01]  /*1af0*/  LDG.E.128 R96, desc[UR6][R102.64] ;  /* 0x0000000666607981 */ /* 0x001ea2000c1e1d00 */
[----:B------:R-:W-:-:S13]  /*1b00*/  ISETP.GT.AND P0, PT, R100, RZ, PT ;  /* 0x000000ff6400720c */ /* 0x000fda0003f04270 */
[----:B------:R-:W2:Y:S01]  /*1b10*/  @P0 LDC R100, c[0x0][0x40c] ;  /* 0x00010300ff640b82 */ /* 0x000ea20000000800 */
[----:B-----5:R-:W-:-:S07]  /*1b20*/  @P0 SHF.L.U32 R101, R60, 0x10, RZ ;  /* 0x000000103c650819 */ /* 0x020fce00000006ff */
[----:B------:R-:W0:Y:S01]  /*1b30*/  @P0 LDC R122, c[0x0][0x40c] ;  /* 0x00010300ff7a0b82 */ /* 0x000e220000000800 */
[----:B--2---:R-:W-:Y:S01]  /*1b40*/  @P0 FFMA.FTZ R96, R101, R100, R96 ;  /* 0x0000006465600223 */ /* 0x004fe20000010060 */
[----:B------:R-:W-:-:S06]  /*1b50*/  @P0 PRMT R100, R60, 0x7632, R100 ;  /* 0x000076323c640816 */ /* 0x000fcc0000000064 */
[----:B------:R-:W1:Y:S01]  /*1b60*/  @P0 LDC R101, c[0x0][0x40c] ;  /* 0x00010300ff650b82 */ /* 0x000e620000000800 */
[----:B------:R-:W-:-:S05]  /*1b70*/  @P0 SHF.L.U32 R100, R100, 0x10, RZ ;  /* 0x0000001064640819 */ /* 0x000fca00000006ff */
[----:B-1----:R-:W-:Y:S01]  /*1b80*/  @P0 FFMA.FTZ R97, R100, R101, R97 ;  /* 0x0000006564610223 */ /* 0x002fe20000010061 */
[----:B------:R-:W-:Y:S01]  /*1b90*/  @P0 SHF.L.U32 R101, R61, 0x10, RZ ;  /* 0x000000103d650819 */ /* 0x000fe200000006ff */
[----:B------:R-:W1:Y:S04]  /*1ba0*/  @P0 LDC R100, c[0x0][0x40c] ;  /* 0x00010300ff640b82 */ /* 0x000e680000000800 */
[----:B-1----:R-:W-:Y:S01]  /*1bb0*/  @P0 FFMA.FTZ R98, R101, R100, R98 ;  /* 0x0000006465620223 */ /* 0x002fe20000010062 */
[----:B------:R-:W-:-:S03]  /*1bc0*/  @P0 PRMT R100, R61, 0x7632, R100 ;  /* 0x000076323d640816 */ /* 0x000fc60000000064 */
[----:B------:R-:W1:Y:S01]  /*1bd0*/  @P0 LDC R101, c[0x0][0x40c] ;  /* 0x00010300ff650b82 */ /* 0x000e620000000800 */
[----:B------:R-:W-:-:S05]  /*1be0*/  @P0 SHF.L.U32 R100, R100, 0x10, RZ ;  /* 0x0000001064640819 */ /* 0x000fca00000006ff */
[----:B-1----:R-:W-:Y:S02]  /*1bf0*/  @P0 FFMA.FTZ R99, R100, R101, R99 ;  /* 0x0000006564630223 */ /* 0x002fe40000010063 */
[----:B------:R-:W0:Y:S01]  /*1c00*/  LDG.E.128 R100, desc[UR6][R102.64+0x10] ;  /* 0x0000100666647981 */ /* 0x000e22000c1e1d00 */
[----:B------:R-:W-:-:S05]  /*1c10*/  @P0 SHF.L.U32 R123, R62, 0x10, RZ ;  /* 0x000000103e7b0819 */ /* 0x000fca00000006ff */
[----:B0-----:R-:W-:Y:S01]  /*1c20*/  @P0 FFMA.FTZ R100, R123, R122, R100 ;  /* 0x0000007a7b640223 */ /* 0x001fe20000010064 */
[----:B------:R-:W-:Y:S01]  /*1c30*/  @P0 PRMT R122, R62, 0x7632, R122 ;  /* 0x000076323e7a0816 */ /* 0x000fe2000000007a */
[----:B------:R-:W0:Y:S03]  /*1c40*/  @P0 LDC R123, c[0x0][0x40c] ;  /* 0x00010300ff7b0b82 */ /* 0x000e260000000800 */
[----:B------:R-:W-:-:S05]  /*1c50*/  @P0 SHF.L.U32 R122, R122, 0x10, RZ ;  /* 0x000000107a7a0819 */ /* 0x000fca00000006ff */
[----:B0-----:R-:W-:Y:S01]  /*1c60*/  @P0 FFMA.FTZ R101, R122, R123, R101 ;  /* 0x0000007b7a650223 */ /* 0x001fe20000010065 */
[----:B------:R-:W-:Y:S01]  /*1c70*/  @P0 SHF.L.U32 R123, R63, 0x10, RZ ;  /* 0x000000103f7b0819 */ /* 0x000fe200000006ff */
[----:B------:R-:W0:Y:S04]  /*1c80*/  @P0 LDC R122, c[0x0][0x40c] ;  /* 0x00010300ff7a0b82 */ /* 0x000e280000000800 */
[----:B0-----:R-:W-:Y:S01]  /*1c90*/  @P0 FFMA.FTZ R102, R123, R122, R102 ;  /* 0x0000007a7b660223 */ /* 0x001fe20000010066 */
[----:B------:R-:W-:-:S03]  /*1ca0*/  @P0 PRMT R122, R63, 0x7632, R122 ;  /* 0x000076323f7a0816 */ /* 0x000fc6000000007a */
[----:B------:R-:W0:Y:S01]  /*1cb0*/  @P0 LDC R123, c[0x0][0x40c] ;  /* 0x00010300ff7b0b82 */ /* 0x000e220000000800 */
[----:B------:R-:W-:-:S05]  /*1cc0*/  @P0 SHF.L.U32 R122, R122, 0x10, RZ ;  /* 0x000000107a7a0819 */ /* 0x000fca00000006ff */
[----:B0-----:R-:W-:Y:S01]  /*1cd0*/  @P0 FFMA.FTZ R103, R122, R123, R103 ;  /* 0x0000007b7a670223 */ /* 0x001fe20000010067 */
[----:B------:R-:W-:Y:S06]  /*1ce0*/  BRA `(.L_x_13812) ;  /* 0x0000000000907947 */ /* 0x000fec0003800000 */
.L_x_13811:
[----:B0-----:R-:W0:Y:S01]  /*1cf0*/  @P1 LDC R99, c[0x0][0x40c] ;  /* 0x00010300ff631b82 */ /* 0x001e220000000800 */
[----:B-----5:R-:W-:Y:S02]  /*1d00*/  @P1 PRMT R96, R60, 0x7632, R96 ;  /* 0x000076323c601816 */ /* 0x020fe40000000060 */
[----:B------:R-:W-:Y:S02]  /*1d10*/  MOV R97, RZ ;  /* 0x000000ff00617202 */ /* 0x000fe40000000f00 */
[----:B------:R-:W-:Y:S02]  /*1d20*/  @P1 SHF.L.U32 R96, R96, 0x10, RZ ;  /* 0x0000001060601819 */ /* 0x000fe400000006ff */
[----:B------:R-:W-:Y:S01]  /*1d30*/  @P1 SHF.L.U32 R98, R60, 0x10, RZ ;  /* 0x000000103c621819 */ /* 0x000fe200000006ff */
[----:B------:R-:W1:Y:S01]  /*1d40*/  @P1 LDC R101, c[0x0][0x40c] ;  /* 0x00010300ff651b82 */ /* 0x000e620000000800 */
[----:B------:R-:W-:Y:S02]  /*1d50*/  @P1 SHF.L.U32 R100, R61, 0x10, RZ ;  /* 0x000000103d641819 */ /* 0x000fe400000006ff */
[----:B------:R-:W-:-:S02]  /*1d60*/  @P1 SHF.L.U32 R102, R62, 0x10, RZ ;  /* 0x000000103e661819 */ /* 0x000fc400000006ff */
[----:B------:R-:W-:-:S03]  /*1d70*/  @P1 SHF.L.U32 R122, R63, 0x10, RZ ;  /* 0x000000103f7a1819 */ /* 0x000fc600000006ff */
[----:B------:R-:W2:Y:S01]  /*1d80*/  @P1 LDC R103, c[0x0][0x40c] ;  /* 0x00010300ff671b82 */ /* 0x000ea20000000800 */
[----:B0-----:R-:W-:Y:S01]  /*1d90*/  @P1 FMUL.FTZ R97, R96, R99 ;  /* 0x0000006360611220 */ /* 0x001fe20000410000 */
[----:B------:R-:W-:-:S06]  /*1da0*/  @P1 PRMT R96, R61, 0x7632, R96 ;  /* 0x000076323d601816 */ /* 0x000fcc0000000060 */
[----:B------:R-:W0:Y:S01]  /*1db0*/  @P1 LDC R127, c[0x0][0x40c] ;  /* 0x00010300ff7f1b82 */ /* 0x000e220000000800 */
[----:B------:R-:W-:Y:S01]  /*1dc0*/  HFMA2 R99, -RZ, RZ, 0, 0 ;  /* 0x00000000ff637431 */ /* 0x000fe200000001ff */
[----:B------:R-:W-:-:S06]  /*1dd0*/  @P1 SHF.L.U32 R96, R96, 0x10, RZ ;  /* 0x0000001060601819 */ /* 0x000fcc00000006ff */
[----:B------:R-:W3:Y:S01]  /*1de0*/  @P1 LDC R123, c[0x0][0x40c] ;  /* 0x00010300ff7b1b82 */ /* 0x000ee20000000800 */
[----:B-1----:R-:W-:Y:S01]  /*1df0*/  @P1 FMUL.FTZ R99, R96, R101 ;  /* 0x0000006560631220 */ /* 0x002fe20000410000 */
[----:B------:R-:W-:Y:S02]  /*1e00*/  @P1 PRMT R96, R62, 0x7632, R96 ;  /* 0x000076323e601816 */ /* 0x000fe40000000060 */
[----:B------:R-:W-:Y:S02]  /*1e10*/  MOV R101, RZ ;  /* 0x000000ff00657202 */ /* 0x000fe40000000f00 */
[----:B------:R-:W-:Y:S02]  /*1e20*/  @P1 SHF.L.U32 R96, R96, 0x10, RZ ;  /* 0x0000001060601819 */ /* 0x000fe400000006ff */
[----:B------:R-:W1:Y:S03]  /*1e30*/  @P1 LDC R125, c[0x0][0x40c] ;  /* 0x00010300ff7d1b82 */ /* 0x000e660000000800 */
[----:B--2---:R-:W-:Y:S01]  /*1e40*/  @P1 FMUL.FTZ R101, R96, R103 ;  /* 0x0000006760651220 */ /* 0x004fe20000410000 */
[----:B------:R-:W-:Y:S01]  /*1e50*/  @P1 PRMT R96, R63, 0x7632, R96 ;  /* 0x000076323f601816 */ /* 0x000fe20000000060 */
[----:B------:R-:W-:-:S03]  /*1e60*/  HFMA2 R103, -RZ, RZ, 0, 0 ;  /* 0x00000000ff677431 */ /* 0x000fc600000001ff */
[----:B------:R-:W-:-:S05]  /*1e70*/  @P1 SHF.L.U32 R96, R96, 0x10, RZ ;  /* 0x0000001060601819 */ /* 0x000fca00000006ff */
[----:B0-----:R-:W-:Y:S01]  /*1e80*/  @P1 FMUL.FTZ R103, R96, R127 ;  /* 0x0000007f60671220 */ /* 0x001fe20000410000 */
[----:B------:R-:W-:Y:S01]  /*1e90*/  MOV R96, RZ ;  /* 0x000000ff00607202 */ /* 0x000fe20000000f00 */
[----:B---3--:R-:W-:Y:S01]  /*1ea0*/  @P1 FMUL.FTZ R96, R98, R123 ;  /* 0x0000007b62601220 */ /* 0x008fe20000410000 */
[----:B------:R-:W-:Y:S01]  /*1eb0*/  HFMA2 R98, -RZ, RZ, 0, 0 ;  /* 0x00000000ff627431 */ /* 0x000fe200000001ff */
[----:B------:R-:W0:Y:S01]  /*1ec0*/  @P1 LDC R123, c[0x0][0x40c] ;  /* 0x00010300ff7b1b82 */ /* 0x000e220000000800 */
[----:B-1----:R-:W-:Y:S01]  /*1ed0*/  @P1 FMUL.FTZ R98, R100, R125 ;  /* 0x0000007d64621220 */ /* 0x002fe20000410000 */
[----:B------:R-:W-:Y:S01]  /*1ee0*/  MOV R100, RZ ;  /* 0x000000ff00647202 */ /* 0x000fe20000000f00 */
[----:B0-----:R-:W-:Y:S01]  /*1ef0*/  @P1 FMUL.FTZ R100, R102, R123 ;  /* 0x0000007b66641220 */ /* 0x001fe20000410000 */
[----:B------:R-:W-:-:S04]  /*1f00*/  HFMA2 R102, -RZ, RZ, 0, 0 ;  /* 0x00000000ff667431 */ /* 0x000fc800000001ff */
[----:B------:R-:W0:Y:S02]  /*1f10*/  @P1 LDC R123, c[0x0][0x40c] ;  /* 0x00010300ff7b1b82 */ /* 0x000e240000000800 */
[----:B0-----:R-:W-:-:S07]  /*1f20*/  @P1 FMUL.FTZ R102, R122, R123 ;  /* 0x0000007b7a661220 */ /* 0x001fce0000410000 */
.L_x_13812:
[----:B------:R-:W-:Y:S01]  /*1f30*/  FADD.FTZ R122, RZ, R64 ;  /* 0x00000040ff7a7221 */ /* 0x000fe20000010000 */
[----:B------:R-:W-:Y:S01]  /*1f40*/  IMAD.WIDE.U32 R118, R117, 0x20, R118 ;  /* 0x0000002075767825 */ /* 0x000fe200078e0076 */
[----:B------:R-:W-:-:S03]  /*1f50*/  UMOV UR10, 0xffffffff ;  /* 0xffffffff000a7882 */ /* 0x000fc60000000000 */
[----:B------:R-:W-:Y:S01]  /*1f60*/  FADD.FTZ R117, R122, R65 ;  /* 0x000000417a757221 */ /* 0x000fe20000010000 */
[----:B------:R-:W-:Y:S03]  /*1f70*/  STG.E.128 desc[UR6][R118.64], R96 ;  /* 0x0000006076007986 */ /* 0x000fe6000c101d06 */
        /* <DEDUP_REMOVED lines=56> */
[----:B------:R-:W-:Y:S02]  /*2300*/  FADD.FTZ R124, -R119, R66 ;  /* 0x00000042777c7221 */ /* 0x000fe40000010100 */
[----:B------:R-:W-:-:S04]  /*2310*/  FFMA.FTZ R117, R117, R117, RZ ;  /* 0x0000007575757223 */ /* 0x000fc800000100ff */
        /* <DEDUP_REMOVED lines=85> */
.L_x_13828:
[----:B01----:R-:W-:Y:S01]  /*2870*/  FADD.FTZ R125, R125, R128 ;  /* 0x000000807d7d7221 */ /* 0x003fe20000010000 */
[----:B------:R-:W-:Y:S01]  /*2880*/  FMUL.FTZ R117, R119, R119 ;  /* 0x0000007777757220 */ /* 0x000fe20000410000 */
        /* <DEDUP_REMOVED lines=8> */
[----:B0-----:R-:W-:-:S04]  /*2910*/  @!P0 IMAD.WIDE R126, R115, 0x4, R126 ;  /* 0x00000004737e8825 */ /* 0x001fc800078e027e */
[----:B-1----:R-:W-:-:S05]  /*2920*/  @!P0 IMAD.WIDE R124, R115, 0x4, R124 ;  /* 0x00000004737c8825 */ /* 0x002fca00078e027c */
[----:B------:R0:W-:Y:S04]  /*2930*/  @!P0 STG.E desc[UR6][R124.64], R119 ;  /* 0x000000777c008986 */ /* 0x0001e8000c101906 */
[----:B--2---:R0:W-:Y:S01]  /*2940*/  @!P0 STG.E desc[UR6][R126.64], R122 ;  /* 0x0000007a7e008986 */ /* 0x0041e2000c101906 */
[----:B------:R-:W-:-:S13]  /*2950*/  ISETP.GE.AND P0, PT, R121, 0x1, PT ;  /* 0x000000017900780c */ /* 0x000fda0003f06270 */
[----:B0-----:R-:W-:Y:S05]  /*2960*/  @!P0 BRA `(.L_x_13815) ;  /* 0x0000000c00f08947 */ /* 0x001fea0003800000 */
[----:B------:R-:W-:Y:S02]  /*2970*/  FSEL R119, R119, RZ, !P1 ;  /* 0x000000ff77777208 */ /* 0x000fe40004800000 */
[----:B------:R-:W-:Y:S02]  /*2980*/  PRMT R116, R23, 0x7632, R116 ;  /* 0x0000763217747816 */ /* 0x000fe40000000074 */
[----:B------:R-:W-:Y:S01]  /*2990*/  PRMT R124, R55, 0x7632, R124 ;  /* 0x00007632377c7816 */ /* 0x000fe2000000007c */
[C---:B------:R-:W-:Y:S01]  /*29a0*/  FADD.FTZ R95, -R119.reuse, R95 ;  /* 0x0000005f775f7221 */ /* 0x040fe20000010100 */
[----:B------:R-:W-:Y:S01]  /*29b0*/  SHF.L.U32 R116, R116, 0x10, RZ ;  /* 0x0000001074747819 */ /* 0x000fe200000006ff */
[C---:B------:R-:W-:Y:S01]  /*29c0*/  FADD.FTZ R97, -R119.reuse, R97 ;  /* 0x0000006177617221 */ /* 0x040fe20000010100 */
[----:B------:R-:W-:Y:S01]  /*29d0*/  SHF.L.U32 R124, R124, 0x10, RZ ;  /* 0x000000107c7c7819 */ /* 0x000fe200000006ff */
[----:B------:R-:W-:Y:S01]  /*29e0*/  FMUL.FTZ R95, R122, R95 ;  /* 0x0000005f7a5f7220 */ /* 0x000fe20000410000 */
[C---:B------:R-:W-:Y:S01]  /*29f0*/  FADD.FTZ R99, -R119.reuse, R99 ;  /* 0x0000006377637221 */ /* 0x040fe20000010100 */
[C---:B------:R-:W-:Y:S01]  /*2a00*/  FADD.FTZ R101, -R119.reuse, R101 ;  /* 0x0000006577657221 */ /* 0x040fe20000010100 */
[----:B------:R-:W-:Y:S01]  /*2a10*/  FADD.FTZ R103, -R119, R103 ;  /* 0x0000006777677221 */ /* 0x000fe20000010100 */
[----:B------:R-:W-:Y:S01]  /*2a20*/  FFMA.FTZ R117, R95, R116, R124 ;  /* 0x000000745f757223 */ /* 0x000fe2000001007c */
[----:B------:R-:W-:Y:S01]  /*2a30*/  PRMT R116, R36, 0x7632, R116 ;  /* 0x0000763224747816 */ /* 0x000fe20000000074 */
[----:B------:R-:W-:Y:S01]  /*2a40*/  FMUL.FTZ R95, R122, R97 ;  /* 0x000000617a5f7220 */ /* 0x000fe20000410000 */
[----:B------:R-:W-:Y:S01]  /*2a50*/  PRMT R124, R56, 0x7632, R124 ;  /* 0x00007632387c7816 */ /* 0x000fe2000000007c */
[----:B------:R-:W-:Y:S01]  /*2a60*/  FMUL.FTZ R97, R122, R99 ;  /* 0x000000637a617220 */ /* 0x000fe20000410000 */
[----:B------:R-:W-:Y:S01]  /*2a70*/  SHF.L.U32 R116, R116, 0x10, RZ ;  /* 0x0000001074747819 */ /* 0x000fe200000006ff */
[----:B------:R-:W-:Y:S01]  /*2a80*/  FMUL.FTZ R99, R122, R101 ;  /* 0x000000657a637220 */ /* 0x000fe20000410000 */
[----:B------:R-:W-:Y:S01]  /*2a90*/  SHF.L.U32 R124, R124, 0x10, RZ ;  /* 0x000000107c7c7819 */ /* 0x000fe200000006ff */
[C---:B------:R-:W-:Y:S01]  /*2aa0*/  FMUL.FTZ R101, R122.reuse, R103 ;  /* 0x000000677a657220 */ /* 0x040fe20000410000 */
[----:B------:R-:W-:Y:S01]  /*2ab0*/  IADD3 R121, PT, PT, R121, -0x1, RZ ;  /* 0xffffffff79797810 */ /* 0x000fe20007ffe0ff */
[C---:B------:R-:W-:Y:S01]  /*2ac0*/  FADD.FTZ R103, -R119.reuse, R64 ;  /* 0x0000004077677221 */ /* 0x040fe20000010100 */
[----:B------:R-:W-:Y:S01]  /*2ad0*/  FADD.FTZ R65, -R119, R65 ;  /* 0x0000004177417221 */ /* 0x000fe20000010100 */
[----:B------:R-:W-:Y:S01]  /*2ae0*/  FFMA.FTZ R95, R95, R116, R124 ;  /* 0x000000745f5f7223 */ /* 0x000fe2000001007c */
[----:B------:R-:W-:Y:S01]  /*2af0*/  PRMT R116, R37, 0x7632, R116 ;  /* 0x0000763225747816 */ /* 0x000fe20000000074 */
[----:B------:R-:W-:Y:S01]  /*2b00*/  IMAD R120, R121, R120, RZ ;  /* 0x0000007879787224 */ /* 0x000fe200078e02ff */
[----:B------:R-:W-:Y:S01]  /*2b10*/  PRMT R124, R57, 0x7632, R124 ;  /* 0x00007632397c7816 */ /* 0x000fe2000000007c */
[----:B------:R-:W-:Y:S01]  /*2b20*/  FMUL.FTZ R64, R122, R103 ;  /* 0x000000677a407220 */ /* 0x000fe20000410000 */
[----:B------:R-:W-:Y:S01]  /*2b30*/  SHF.L.U32 R116, R116, 0x10, RZ ;  /* 0x0000001074747819 */ /* 0x000fe200000006ff */
[----:B------:R-:W-:Y:S01]  /*2b40*/  FMUL.FTZ R65, R122, R65 ;  /* 0x000000417a417220 */ /* 0x000fe20000410000 */
[----:B------:R-:W-:Y:S01]  /*2b50*/  SHF.L.U32 R124, R124, 0x10, RZ ;  /* 0x000000107c7c7819 */ /* 0x000fe200000006ff */
[C---:B------:R-:W-:Y:S01]  /*2b60*/  FADD.FTZ R67, -R119.reuse, R67 ;  /* 0x0000004377437221 */ /* 0x040fe20000010100 */
[----:B------:R-:W-:Y:S01]  /*2b70*/  SHF.L.U32 R103, R32, 0x10, RZ ;  /* 0x0000001020677819 */ /* 0x000fe200000006ff */
[----:B------:R-:W-:Y:S01]  /*2b80*/  FADD.FTZ R69, -R119, R69 ;  /* 0x0000004577457221 */ /* 0x000fe20000010100 */
[----:B------:R-:W-:Y:S01]  /*2b90*/  SHF.L.U32 R121, R40, 0x10, RZ ;  /* 0x0000001028797819 */ /* 0x000fe200000006ff */
[----:B------:R-:W-:Y:S01]  /*2ba0*/  FFMA.FTZ R97, R97, R116, R124 ;  /* 0x0000007461617223 */ /* 0x000fe2000001007c */
[----:B------:R-:W-:Y:S01]  /*2bb0*/  PRMT R116, R38, 0x7632, R116 ;  /* 0x0000763226747816 */ /* 0x000fe20000000074 */
[----:B------:R-:W-:Y:S01]  /*2bc0*/  FMUL.FTZ R67, R122, R67 ;  /* 0x000000437a437220 */ /* 0x000fe20000410000 */
[----:B------:R-:W-:Y:S01]  /*2bd0*/  PRMT R124, R58, 0x7632, R124 ;  /* 0x000076323a7c7816 */ /* 0x000fe2000000007c */
[----:B------:R-:W-:Y:S01]  /*2be0*/  FFMA.FTZ R64, R64, R103, R121 ;  /* 0x0000006740407223 */ /* 0x000fe20000010079 */
[----:B------:R-:W-:Y:S01]  /*2bf0*/  SHF.L.U32 R116, R116, 0x10, RZ ;  /* 0x0000001074747819 */ /* 0x000fe200000006ff */
[----:B------:R-:W-:Y:S01]  /*2c00*/  FMUL.FTZ R69, R122, R69 ;  /* 0x000000457a457220 */ /* 0x000fe20000410000 */
[----:B------:R-:W-:Y:S01]  /*2c10*/  SHF.L.U32 R124, R124, 0x10, RZ ;  /* 0x000000107c7c7819 */ /* 0x000fe200000006ff */
[C---:B------:R-:W-:Y:S01]  /*2c20*/  FADD.FTZ R71, -R119.reuse, R71 ;  /* 0x0000004777477221 */ /* 0x040fe20000010100 */
[----:B------:R-:W-:Y:S01]  /*2c30*/  SHF.L.U32 R121, R42, 0x10, RZ ;  /* 0x000000102a797819 */ /* 0x000fe200000006ff */
[C---:B------:R-:W-:Y:S01]  /*2c40*/  FADD.FTZ R73, -R119.reuse, R73 ;  /* 0x0000004977497221 */ /* 0x040fe20000010100 */
[----:B------:R-:W-:Y:S01]  /*2c50*/  FADD.FTZ R75, -R119, R75 ;  /* 0x0000004b774b7221 */ /* 0x000fe20000010100 */
[----:B------:R-:W-:Y:S01]  /*2c60*/  FFMA.FTZ R99, R99, R116, R124 ;  /* 0x0000007463637223 */ /* 0x000fe2000001007c */
[----:B------:R-:W-:Y:S01]  /*2c70*/  PRMT R116, R39, 0x7632, R116 ;  /* 0x0000763227747816 */ /* 0x000fe20000000074 */
[C---:B------:R-:W-:Y:S01]  /*2c80*/  FMUL.FTZ R73, R122.reuse, R73 ;  /* 0x000000497a497220 */ /* 0x040fe20000410000 */
[----:B------:R-:W-:Y:S01]  /*2c90*/  PRMT R124, R59, 0x7632, R124 ;  /* 0x000076323b7c7816 */ /* 0x000fe2000000007c */
[----:B------:R-:W-:Y:S01]  /*2ca0*/  FMUL.FTZ R75, R122, R75 ;  /* 0x0000004b7a4b7220 */ /* 0x000fe20000410000 */
[----:B------:R-:W-:Y:S01]  /*2cb0*/  SHF.L.U32 R116, R116, 0x10, RZ ;  /* 0x0000001074747819 */ /* 0x000fe200000006ff */
[C---:B------:R-:W-:Y:S01]  /*2cc0*/  FADD.FTZ R77, -R119.reuse, R77 ;  /* 0x0000004d774d7221 */ /* 0x040fe20000010100 */
[----:B------:R-:W-:Y:S01]  /*2cd0*/  SHF.L.U32 R124, R124, 0x10, RZ ;  /* 0x000000107c7c7819 */ /* 0x000fe200000006ff */
[C---:B------:R-:W-:Y:S01]  /*2ce0*/  FADD.FTZ R79, -R119.reuse, R79 ;  /* 0x0000004f774f7221 */ /* 0x040fe20000010100 */
[C---:B------:R-:W-:Y:S01]  /*2cf0*/  FADD.FTZ R81, -R119.reuse, R81 ;  /* 0x0000005177517221 */ /* 0x040fe20000010100 */
[----:B------:R-:W-:Y:S01]  /*2d00*/  FMUL.FTZ R77, R122, R77 ;  /* 0x0000004d7a4d7220 */ /* 0x000fe20000410000 */
[----:B------:R-:W-:Y:S01]  /*2d10*/  FADD.FTZ R83, -R119, R83 ;  /* 0x0000005377537221 */ /* 0x000fe20000010100 */
[----:B------:R-:W-:Y:S01]  /*2d20*/  FFMA.FTZ R101, R101, R116, R124 ;  /* 0x0000007465657223 */ /* 0x000fe2000001007c */
[----:B------:R-:W-:Y:S01]  /*2d30*/  SHF.L.U32 R116, R110, 0x10, RZ ;  /* 0x000000106e747819 */ /* 0x000fe200000006ff */
[----:B------:R-:W-:Y:S01]  /*2d40*/  FMUL.FTZ R79, R122, R79 ;  /* 0x0000004f7a4f7220 */ /* 0x000fe20000410000 */
[----:B------:R-:W-:Y:S01]  /*2d50*/  SHF.L.U32 R124, R109, 0x10, RZ ;  /* 0x000000106d7c7819 */ /* 0x000fe200000006ff */
[C---:B------:R-:W-:Y:S01]  /*2d60*/  FADD.FTZ R85, -R119.reuse, R85 ;  /* 0x0000005577557221 */ /* 0x040fe20000010100 */
[C---:B------:R-:W-:Y:S01]  /*2d70*/  FADD.FTZ R87, -R119.reuse, R87 ;  /* 0x0000005777577221 */ /* 0x040fe20000010100 */
[----:B------:R-:W-:Y:S01]  /*2d80*/  FADD.FTZ R89, -R119, R89 ;  /* 0x0000005977597221 */ /* 0x000fe20000010100 */
[----:B------:R-:W-:Y:S01]  /*2d90*/  SHF.L.U32 R126, R2, 0x10, RZ ;  /* 0x00000010027e7819 */ /* 0x000fe200000006ff */
[----:B------:R-:W-:Y:S01]  /*2da0*/  FFMA.FTZ R103, R65, R116, R124 ;  /* 0x0000007441677223 */ /* 0x000fe2000001007c */
[----:B------:R-:W-:Y:S01]  /*2db0*/  FADD.FTZ R65, -R119, R66 ;  /* 0x0000004277417221 */ /* 0x000fe20000010100 */
[----:B------:R-:W-:Y:S01]  /*2dc0*/  SHF.L.U32 R66, R33, 0x10, RZ ;  /* 0x0000001021427819 */ /* 0x000fe200000006ff */
[C---:B------:R-:W-:Y:S01]  /*2dd0*/  FMUL.FTZ R87, R122.reuse, R87 ;  /* 0x000000577a577220 */ /* 0x040fe20000410000 */
[----:B------:R-:W-:Y:S01]  /*2de0*/  SHF.L.U32 R116, R41, 0x10, RZ ;  /* 0x0000001029747819 */ /* 0x000fe200000006ff */
[C---:B------:R-:W-:Y:S01]  /*2df0*/  FMUL.FTZ R65, R122.reuse, R65 ;  /* 0x000000417a417220 */ /* 0x040fe20000410000 */
[----:B------:R-:W-:Y:S01]  /*2e00*/  SHF.L.U32 R124, R105, 0x10, RZ ;  /* 0x00000010697c7819 */ /* 0x000fe200000006ff */
[----:B------:R-:W-:Y:S01]  /*2e10*/  FMUL.FTZ R89, R122, R89 ;  /* 0x000000597a597220 */ /* 0x000fe20000410000 */
[----:B------:R-:W-:Y:S01]  /*2e20*/  FADD.FTZ R91, -R119, R91 ;  /* 0x0000005b775b7221 */ /* 0x000fe20000010100 */
[----:B------:R-:W-:Y:S01]  /*2e30*/  FFMA.FTZ R65, R65, R66, R116 ;  /* 0x0000004241417223 */ /* 0x000fe20000010074 */
[----:B------:R-:W-:Y:S01]  /*2e40*/  SHF.L.U32 R116, R108, 0x10, RZ ;  /* 0x000000106c747819 */ /* 0x000fe200000006ff */
[----:B------:R-:W-:Y:S01]  /*2e50*/  FADD.FTZ R93, -R119, R93 ;  /* 0x0000005d775d7221 */ /* 0x000fe20000010100 */
[----:B------:R-:W-:Y:S01]  /*2e60*/  SHF.L.U32 R66, R107, 0x10, RZ ;  /* 0x000000106b427819 */ /* 0x000fe200000006ff */
[C---:B------:R-:W-:Y:S01]  /*2e70*/  FMUL.FTZ R91, R122.reuse, R91 ;  /* 0x0000005b7a5b7220 */ /* 0x040fe20000410000 */
[----:B------:R-:W-:Y:S01]  /*2e80*/  SHF.L.U32 R128, R111, 0x10, RZ ;  /* 0x000000106f807819 */ /* 0x000fe200000006ff */
[----:B------:R-:W-:Y:S01]  /*2e90*/  FMUL.FTZ R93, R122, R93 ;  /* 0x0000005d7a5d7220 */ /* 0x000fe20000410000 */
[----:B------:R-:W-:Y:S01]  /*2ea0*/  SHF.L.U32 R130, R113, 0x10, RZ ;  /* 0x0000001071827819 */ /* 0x000fe200000006ff */
[----:B------:R-:W-:Y:S01]  /*2eb0*/  FFMA.FTZ R116, R67, R116, R66 ;  /* 0x0000007443747223 */ /* 0x000fe20000010042 */
[----:B------:R-:W-:Y:S01]  /*2ec0*/  FADD.FTZ R67, -R119, R68 ;  /* 0x0000004477437221 */ /* 0x000fe20000010100 */
[----:B------:R-:W-:-:S02]  /*2ed0*/  SHF.L.U32 R68, R106, 0x10, RZ ;  /* 0x000000106a447819 */ /* 0x000fc400000006ff */
[----:B------:R-:W-:Y:S01]  /*2ee0*/  SHF.L.U32 R132, R23, 0x10, RZ ;  /* 0x0000001017847819 */ /* 0x000fe200000006ff */
[----:B------:R-:W-:Y:S01]  /*2ef0*/  FMUL.FTZ R66, R122, R67 ;  /* 0x000000437a427220 */ /* 0x000fe20000410000 */
[----:B------:R-:W-:Y:S01]  /*2f00*/  SHF.L.U32 R67, R34, 0x10, RZ ;  /* 0x0000001022437819 */ /* 0x000fe200000006ff */
[----:B------:R-:W-:Y:S01]  /*2f10*/  FFMA.FTZ R69, R69, R68, R124 ;  /* 0x0000004445457223 */ /* 0x000fe2000001007c */
[----:B------:R-:W-:Y:S02]  /*2f20*/  SHF.L.U32 R68, R35, 0x10, RZ ;  /* 0x0000001023447819 */ /* 0x000fe400000006ff */
[----:B------:R-:W-:Y:S01]  /*2f30*/  SHF.L.U32 R124, R17, 0x10, RZ ;  /* 0x00000010117c7819 */ /* 0x000fe200000006ff */
[----:B------:R-:W-:Y:S01]  /*2f40*/  FFMA.FTZ R66, R66, R67, R121 ;  /* 0x0000004342427223 */ /* 0x000fe20000010079 */
[----:B------:R-:W-:Y:S01]  /*2f50*/  FADD.FTZ R67, -R119, R70 ;  /* 0x0000004677437221 */ /* 0x000fe20000010100 */
[----:B------:R-:W-:Y:S02]  /*2f60*/  SHF.L.U32 R70, R43, 0x10, RZ ;  /* 0x000000102b467819 */ /* 0x000fe400000006ff */
[----:B------:R-:W-:Y:S01]  /*2f70*/  SHF.L.U32 R121, R19, 0x10, RZ ;  /* 0x0000001013797819 */ /* 0x000fe200000006ff */
[----:B------:R-:W-:Y:S01]  /*2f80*/  FMUL.FTZ R67, R122, R67 ;  /* 0x000000437a437220 */ /* 0x000fe20000410000 */
[----:B------:R-:W-:-:S02]  /*2f90*/  F2FP.BF16.F32.PACK_AB R66, R69, R66 ;  /* 0x000000424542723e */ /* 0x000fc400000010ff */
[----:B------:R-:W-:Y:S01]  /*2fa0*/  SHF.R.S32.HI R69, RZ, 0x1f, R120 ;  /* 0x0000001fff457819 */ /* 0x000fe20000011478 */
[----:B------:R-:W-:Y:S01]  /*2fb0*/  FFMA.FTZ R67, R67, R68, R70 ;  /* 0x0000004443437223 */ /* 0x000fe20000010046 */
[----:B------:R-:W-:Y:S01]  /*2fc0*/  FMUL.FTZ R70, R122, R71 ;  /* 0x000000477a467220 */ /* 0x000fe20000410000 */
[----:B------:R-:W-:Y:S02]  /*2fd0*/  SHF.L.U32 R71, R104, 0x10, RZ ;  /* 0x0000001068477819 */ /* 0x000fe400000006ff */
[----:B------:R-:W-:Y:S02]  /*2fe0*/  F2FP.BF16.F32.PACK_AB R65, R116, R65 ;  /* 0x000000417441723e */ /* 0x000fe400000010ff */
[----:B------:R-:W-:Y:S01]  /*2ff0*/  LEA.HI R69, R69, R120, RZ, 0x3 ;  /* 0x0000007845457211 */ /* 0x000fe200078f18ff */
[----:B------:R-:W-:Y:S01]  /*3000*/  FFMA.FTZ R70, R70, R71, R121 ;  /* 0x0000004746467223 */ /* 0x000fe20000010079 */
[----:B------:R-:W-:Y:S01]  /*3010*/  FADD.FTZ R71, -R119, R72 ;  /* 0x0000004877477221 */ /* 0x000fe20000010100 */
[----:B------:R-:W-:-:S02]  /*3020*/  SHF.L.U32 R121, R44, 0x10, RZ ;  /* 0x000000102c797819 */ /* 0x000fc400000006ff */
[----:B------:R-:W-:Y:S01]  /*3030*/  SHF.L.U32 R72, R18, 0x10, RZ ;  /* 0x0000001012487819 */ /* 0x000fe200000006ff */
[----:B------:R-:W-:Y:S01]  /*3040*/  FMUL.FTZ R68, R122, R71 ;  /* 0x000000477a447220 */ /* 0x000fe20000410000 */
[----:B------:R-:W-:Y:S02]  /*3050*/  SHF.L.U32 R71, R28, 0x10, RZ ;  /* 0x000000101c477819 */ /* 0x000fe400000006ff */
[----:B------:R-:W-:Y:S01]  /*3060*/  LOP3.LUT R116, R118, 0x1f, RZ, 0xc0, !PT ;  /* 0x0000001f76747812 */ /* 0x000fe200078ec0ff */
[----:B------:R-:W-:Y:S01]  /*3070*/  FFMA.FTZ R73, R73, R72, R124 ;  /* 0x0000004849497223 */ /* 0x000fe2000001007c */
[----:B------:R-:W-:Y:S01]  /*3080*/  SHF.L.U32 R72, R29, 0x10, RZ ;  /* 0x000000101d487819 */ /* 0x000fe200000006ff */
[----:B------:R-:W-:Y:S01]  /*3090*/  FFMA.FTZ R68, R68, R71, R121 ;  /* 0x0000004744447223 */ /* 0x000fe20000010079 */
[----:B------:R-:W-:Y:S01]  /*30a0*/  FADD.FTZ R71, -R119, R74 ;  /* 0x0000004a77477221 */ /* 0x000fe20000010100 */
[----:B------:R-:W-:Y:S02]  /*30b0*/  SHF.L.U32 R74, R45, 0x10, RZ ;  /* 0x000000102d4a7819 */ /* 0x000fe400000006ff */
[----:B------:R-:W-:Y:S01]  /*30c0*/  SHF.L.U32 R124, R15, 0x10, RZ ;  /* 0x000000100f7c7819 */ /* 0x000fe200000006ff */
[----:B------:R-:W-:Y:S01]  /*30d0*/  FMUL.FTZ R71, R122, R71 ;  /* 0x000000477a477220 */ /* 0x000fe20000410000 */
[----:B------:R-:W-:-:S02]  /*30e0*/  SHF.L.U32 R121, R48, 0x10, RZ ;  /* 0x0000001030797819 */ /* 0x000fc400000006ff */
[----:B------:R-:W-:Y:S01]  /*30f0*/  LEA.HI.SX32 R69, R69, R116, 0x1d ;  /* 0x0000007445457211 */ /* 0x000fe200078feaff */
[----:B------:R-:W-:Y:S01]  /*3100*/  FFMA.FTZ R72, R71, R72, R74 ;  /* 0x0000004847487223 */ /* 0x000fe2000001004a */
[----:B------:R-:W-:Y:S01]  /*3110*/  SHF.L.U32 R74, R16, 0x10, RZ ;  /* 0x00000010104a7819 */ /* 0x000fe200000006ff */
[----:B------:R-:W-:Y:S01]  /*3120*/  FADD.FTZ R71, -R119, R76 ;  /* 0x0000004c77477221 */ /* 0x000fe20000010100 */
[----:B------:R-:W-:Y:S02]  /*3130*/  SHF.L.U32 R76, R46, 0x10, RZ ;  /* 0x000000102e4c7819 */ /* 0x000fe400000006ff */
[----:B------:R-:W-:Y:S01]  /*3140*/  F2FP.BF16.F32.PACK_AB R64, R103, R64 ;  /* 0x000000406740723e */ /* 0x000fe200000010ff */
[----:B------:R-:W-:Y:S01]  /*3150*/  FFMA.FTZ R75, R75, R74, R124 ;  /* 0x0000004a4b4b7223 */ /* 0x000fe2000001007c */
[----:B------:R-:W-:Y:S01]  /*3160*/  SHF.L.U32 R74, R30, 0x10, RZ ;  /* 0x000000101e4a7819 */ /* 0x000fe200000006ff */
[----:B------:R-:W-:Y:S01]  /*3170*/  FMUL.FTZ R71, R122, R71 ;  /* 0x000000477a477220 */ /* 0x000fe20000410000 */
[----:B------:R-:W-:-:S02]  /*3180*/  SHF.L.U32 R124, R13, 0x10, RZ ;  /* 0x000000100d7c7819 */ /* 0x000fc400000006ff */
[----:B------:R-:W-:Y:S01]  /*3190*/  IADD3 R103, PT, PT, R69, 0x80, RZ ;  /* 0x0000008045677810 */ /* 0x000fe20007ffe0ff */
        /* <DEDUP_REMOVED lines=9> */
[----:B------:R-:W-:Y:S01]  /*3230*/  F2FP.BF16.F32.PACK_AB R70, R77, R74 ;  /* 0x0000004a4d46723e */ /* 0x000fe200000010ff */
[----:B------:R-:W-:Y:S01]  /*3240*/  FFMA.FTZ R71, R71, R76, R78 ;  /* 0x0000004c47477223 */ /* 0x000fe2000001004e */
[----:B------:R-:W-:Y:S02]  /*3250*/  SHF.L.U32 R76, R11, 0x10, RZ ;  /* 0x000000100b4c7819 */ /* 0x000fe400000006ff */
[----:B------:R-:W-:Y:S02]  /*3260*/  SHF.L.U32 R78, R10, 0x10, RZ ;  /* 0x000000100a4e7819 */ /* 0x000fe400000006ff */
[----:B------:R-:W-:Y:S01]  /*3270*/  F2FP.BF16.F32.PACK_AB R68, R73, R68 ;  /* 0x000000444944723e */ /* 0x000fe200000010ff */
[----:B------:R-:W-:Y:S01]  /*3280*/  FFMA.FTZ R124, R79, R124, R76 ;  /* 0x0000007c4f7c7223 */ /* 0x000fe2000001004c */
[----:B------:R-:W-:Y:S01]  /*3290*/  FADD.FTZ R79, -R119, R80 ;  /* 0x00000050774f7221 */ /* 0x000fe20000010100 */
[----:B------:R-:W-:-:S03]  /*32a0*/  SHF.L.U32 R80, R9, 0x10, RZ ;  /* 0x0000001009507819 */ /* 0x000fc600000006ff */
[----:B------:R-:W-:Y:S01]  /*32b0*/  FMUL.FTZ R76, R122, R79 ;  /* 0x0000004f7a4c7220 */ /* 0x000fe20000410000 */
[----:B------:R-:W-:Y:S02]  /*32c0*/  SHF.L.U32 R79, R24, 0x10, RZ ;  /* 0x00000010184f7819 */ /* 0x000fe400000006ff */
[----:B------:R-:W-:-:S03]  /*32d0*/  F2FP.BF16.F32.PACK_AB R71, R124, R71 ;  /* 0x000000477c47723e */ /* 0x000fc600000010ff */
[----:B------:R-:W-:Y:S01]  /*32e0*/  FFMA.FTZ R76, R76, R79, R121 ;  /* 0x0000004f4c4c7223 */ /* 0x000fe20000010079 */
[C---:B------:R-:W-:Y:S01]  /*32f0*/  FMUL.FTZ R79, R122.reuse, R81 ;  /* 0x000000517a4f7220 */ /* 0x040fe20000410000 */
        /* <DEDUP_REMOVED lines=8> */
[----:B------:R-:W-:Y:S01]  /*3380*/  FMUL.FTZ R81, R122, R83 ;  /* 0x000000537a517220 */ /* 0x000fe20000410000 */
[----:B------:R-:W-:Y:S01]  /*3390*/  FADD.FTZ R83, -R119, R84 ;  /* 0x0000005477537221 */ /* 0x000fe20000010100 */
[----:B------:R-:W-:-:S02]  /*33a0*/  SHF.L.U32 R121, R50, 0x10, RZ ;  /* 0x0000001032797819 */ /* 0x000fc400000006ff */
        /* <DEDUP_REMOVED lines=15> */
[----:B------:R-:W-:Y:S01]  /*34a0*/  FADD.FTZ R85, -R119, R88 ;  /* 0x0000005877557221 */ /* 0x000fe20000010100 */
[----:B------:R-:W-:Y:S02]  /*34b0*/  F2FP.BF16.F32.PACK_AB R74, R83, R80 ;  /* 0x00000050534a723e */ /* 0x000fe400000010ff */
[----:B------:R-:W-:Y:S01]  /*34c0*/  FFMA.FTZ R123, R87, R84, R86 ;  /* 0x00000054577b7223 */ /* 0x000fe20000010056 */
[----:B------:R-:W-:Y:S01]  /*34d0*/  SHF.L.U32 R84, R20, 0x10, RZ ;  /* 0x0000001014547819 */ /* 0x000fe200000006ff */
[----:B------:R-:W-:Y:S01]  /*34e0*/  FMUL.FTZ R85, R122, R85 ;  /* 0x000000557a557220 */ /* 0x000fe20000410000 */
[----:B------:R-:W-:-:S02]  /*34f0*/  SHF.L.U32 R86, R52, 0x10, RZ ;  /* 0x0000001034567819 */ /* 0x000fc400000006ff */
[----:B------:R-:W-:Y:S02]  /*3500*/  IADD3 R87, PT, PT, R69, 0x20, RZ ;  /* 0x0000002045577810 */ /* 0x000fe40007ffe0ff */
[----:B------:R-:W-:Y:S01]  /*3510*/  F2FP.BF16.F32.PACK_AB R73, R81, R78 ;  /* 0x0000004e5149723e */ /* 0x000fe200000010ff */
[----:B------:R-:W-:Y:S01]  /*3520*/  FFMA.FTZ R121, R85, R84, R86 ;  /* 0x0000005455797223 */ /* 0x000fe20000010056 */
[----:B------:R-:W-:Y:S01]  /*3530*/  SHF.L.U32 R84, R0, 0x10, RZ ;  /* 0x0000001000547819 */ /* 0x000fe200000006ff */
[----:B------:R-:W-:Y:S01]  /*3540*/  FADD.FTZ R85, -R119, R90 ;  /* 0x0000005a77557221 */ /* 0x000fe20000010100 */
[----:B------:R-:W-:-:S03]  /*3550*/  SHF.L.U32 R86, R53, 0x10, RZ ;  /* 0x0000001035567819 */ /* 0x000fc600000006ff */
[----:B------:R-:W-:Y:S01]  /*3560*/  FFMA.FTZ R126, R89, R126, R84 ;  /* 0x0000007e597e7223 */ /* 0x000fe20000010054 */
[----:B------:R-:W-:Y:S01]  /*3570*/  SHF.L.U32 R84, R21, 0x10, RZ ;  /* 0x0000001015547819 */ /* 0x000fe200000006ff */
[----:B------:R-:W-:Y:S01]  /*3580*/  FMUL.FTZ R85, R122, R85 ;  /* 0x000000557a557220 */ /* 0x000fe20000410000 */
[----:B------:R-:W-:-:S03]  /*3590*/  IADD3 R89, PT, PT, R69, 0x40, RZ ;  /* 0x0000004045597810 */ /* 0x000fc60007ffe0ff */
[----:B------:R-:W-:Y:S01]  /*35a0*/  FFMA.FTZ R125, R85, R84, R86 ;  /* 0x00000054557d7223 */ /* 0x000fe20000010056 */
[----:B------:R-:W-:Y:S01]  /*35b0*/  SHF.L.U32 R84, R112, 0x10, RZ ;  /* 0x0000001070547819 */ /* 0x000fe200000006ff */
[----:B------:R-:W-:Y:S01]  /*35c0*/  FADD.FTZ R85, -R119, R92 ;  /* 0x0000005c77557221 */ /* 0x000fe20000010100 */
[----:B------:R-:W-:-:S03]  /*35d0*/  SHF.L.U32 R86, R54, 0x10, RZ ;  /* 0x0000001036567819 */ /* 0x000fc600000006ff */
[----:B------:R-:W-:Y:S01]  /*35e0*/  FFMA.FTZ R128, R91, R128, R84 ;  /* 0x000000805b807223 */ /* 0x000fe20000010054 */
[----:B------:R-:W-:Y:S01]  /*35f0*/  SHF.L.U32 R84, R22, 0x10, RZ ;  /* 0x0000001016547819 */ /* 0x000fe200000006ff */
[----:B------:R-:W-:Y:S01]  /*3600*/  FMUL.FTZ R85, R122, R85 ;  /* 0x000000557a557220 */ /* 0x000fe20000410000 */
[----:B------:R-:W-:Y:S02]  /*3610*/  IADD3 R91, PT, PT, R69, 0x60, RZ ;  /* 0x00000060455b7810 */ /* 0x000fe40007ffe0ff */
        /* <DEDUP_REMOVED lines=9> */
[----:B------:R-:W0:Y:S02]  /*36b0*/  LDC.64 R92, c[0x0][0x428] ;  /* 0x00010a00ff5c7b82 */ /* 0x000e240000000a00 */
[----:B------:R-:W-:Y:S01]  /*36c0*/  F2FP.BF16.F32.PACK_AB R78, R130, R127 ;  /* 0x0000007f824e723e */ /* 0x000fe200000010ff */
[----:B------:R-:W-:Y:S01]  /*36d0*/  FFMA.FTZ R132, R85, R132, R84 ;  /* 0x0000008455847223 */ /* 0x000fe20000010054 */
[----:B------:R-:W-:Y:S01]  /*36e0*/  FADD.FTZ R85, -R119, R96 ;  /* 0x0000006077557221 */ /* 0x000fe20000010100 */
[----:B------:R-:W-:-:S02]  /*36f0*/  SHF.L.U32 R84, R56, 0x10, RZ ;  /* 0x0000001038547819 */ /* 0x000fc400000006ff */
[----:B------:R-:W-:Y:S01]  /*3700*/  SHF.L.U32 R96, R37, 0x10, RZ ;  /* 0x0000001025607819 */ /* 0x000fe200000006ff */
[----:B------:R-:W-:-:S04]  /*3710*/  FMUL.FTZ R85, R122, R85 ;  /* 0x000000557a557220 */ /* 0x000fc80000410000 */
[----:B------:R-:W-:Y:S01]  /*3720*/  FFMA.FTZ R94, R85, R94, R84 ;  /* 0x0000005e555e7223 */ /* 0x000fe20000010054 */
[----:B------:R-:W-:Y:S01]  /*3730*/  FADD.FTZ R85, -R119, R98 ;  /* 0x0000006277557221 */ /* 0x000fe20000010100 */
[----:B------:R-:W-:-:S03]  /*3740*/  SHF.L.U32 R84, R57, 0x10, RZ ;  /* 0x0000001039547819 */ /* 0x000fc600000006ff */
[----:B------:R-:W-:Y:S01]  /*3750*/  FMUL.FTZ R85, R122, R85 ;  /* 0x000000557a557220 */ /* 0x000fe20000410000 */
[----:B------:R-:W-:-:S03]  /*3760*/  F2FP.BF16.F32.PACK_AB R80, R95, R94 ;  /* 0x0000005e5f50723e */ /* 0x000fc600000010ff */
[----:B------:R-:W-:Y:S01]  /*3770*/  FFMA.FTZ R96, R85, R96, R84 ;  /* 0x0000006055607223 */ /* 0x000fe20000010054 */
[C---:B------:R-:W-:Y:S01]  /*3780*/  FADD.FTZ R85, -R119.reuse, R100 ;  /* 0x0000006477557221 */ /* 0x040fe20000010100 */
[----:B------:R-:W-:Y:S01]  /*3790*/  SHF.L.U32 R84, R38, 0x10, RZ ;  /* 0x0000001026547819 */ /* 0x000fe200000006ff */
[----:B------:R-:W-:Y:S01]  /*37a0*/  FADD.FTZ R119, -R119, R102 ;  /* 0x0000006677777221 */ /* 0x000fe20000010100 */
[----:B0-----:R-:W-:-:S04]  /*37b0*/  IMAD.WIDE.U32 R88, R89, 0x10, R92 ;  /* 0x0000001059587825 */ /* 0x001fc800078e005c */
[C---:B------:R-:W-:Y:S01]  /*37c0*/  FMUL.FTZ R85, R122.reuse, R85 ;  /* 0x000000557a557220 */ /* 0x040fe20000410000 */
[----:B------:R-:W-:Y:S01]  /*37d0*/  F2FP.BF16.F32.PACK_AB R81, R97, R96 ;  /* 0x000000606151723e */ /* 0x000fe200000010ff */
[----:B------:R-:W-:Y:S01]  /*37e0*/  FMUL.FTZ R119, R122, R119 ;  /* 0x000000777a777220 */ /* 0x000fe20000410000 */
[----:B------:R-:W-:-:S04]  /*37f0*/  IMAD.WIDE.U32 R90, R91, 0x10, R92 ;  /* 0x000000105b5a7825 */ /* 0x000fc800078e005c */
[----:B------:R-:W-:Y:S01]  /*3800*/  FFMA.FTZ R98, R85, R84, R86 ;  /* 0x0000005455627223 */ /* 0x000fe20000010056 */
[----:B------:R-:W-:Y:S02]  /*3810*/  SHF.L.U32 R84, R39, 0x10, RZ ;  /* 0x0000001027547819 */ /* 0x000fe400000006ff */
[----:B------:R-:W-:-:S05]  /*3820*/  SHF.L.U32 R86, R59, 0x10, RZ ;  /* 0x000000103b567819 */ /* 0x000fca00000006ff */
[----:B------:R-:W-:Y:S01]  /*3830*/  FFMA.FTZ R100, R119, R84, R86 ;  /* 0x0000005477647223 */ /* 0x000fe20000010056 */
        /* <DEDUP_REMOVED lines=12> */
[----:B------:R0:W-:Y:S04]  /*3900*/  STG.E.128 desc[UR6][R88.64], R72 ;  /* 0x0000004858007986 */ /* 0x0001e8000c101d06 */
[----:B------:R0:W-:Y:S04]  /*3910*/  STG.E.128 desc[UR6][R90.64], R76 ;  /* 0x0000004c5a007986 */ /* 0x0001e8000c101d06 */
[----:B------:R0:W-:Y:S02]  /*3920*/  STG.E.128 desc[UR6][R92.64], R80 ;  /* 0x000000505c007986 */ /* 0x0001e4000c101d06 */
.L_x_13815:
[----:B------:R-:W-:Y:S05]  /*3930*/  BSYNC.RECONVERGENT B0 ;  /* 0x0000000000007941 */ /* 0x000fea0003800200 */
.L_x_13814:
[----:B0-----:R-:W0:Y:S02]  /*3940*/  LDC.64 R64, c[0x0][0x380] ;  /* 0x0000e000ff407b82 */ /* 0x001e240000000a00 */
[----:B0-----:R-:W-:-:S04]  /*3950*/  LEA R115, R64, R115, 0x2 ;  /* 0x0000007340737211 */ /* 0x001fc800078e10ff */
[----:B------:R-:W-:-:S13]  /*3960*/  ISETP.GE.AND P0, PT, R115, R65, PT ;  /* 0x000000417300720c */ /* 0x000fda0003f06270 */
[----:B------:R-:W-:Y:S05]  /*3970*/  @!P0 BRA `(.L_x_13816) ;  /* 0xffffffc800d88947 */ /* 0x000fea000383ffff */
[----:B------:R-:W-:Y:S05]  /*3980*/  EXIT ;  /* 0x000000000000794d */ /* 0x000fea0003800000 */
.L_x_13813:
        /* <DEDUP_REMOVED lines=8> */
.L_x_13818:
[----:B------:R-:W-:Y:S05]  /*3a10*/  BSYNC B0 ;  /* 0x0000000000007941 */ /* 0x000fea0003800000 */
.L_x_13817:
        /* <DEDUP_REMOVED lines=9> */
.L_x_13819:
[----:B------:R-:W-:Y:S01]  /*3ab0*/  HFMA2 R129, -RZ, RZ, 0, 2.384185791015625e-07 ;  /* 0x00000004ff817431 */ /* 0x000fe200000001ff */
[----:B------:R-:W-:-:S05]  /*3ac0*/  MOV R122, R128 ;  /* 0x00000080007a7202 */ /* 0x000fca0000000f00 */
[----:B------:R-:W-:-:S05]  /*3ad0*/  FADD.FTZ R124, R123, R122 ;  /* 0x0000007a7b7c7221 */ /* 0x000fca0000010000 */
[----:B------:R-:W-:-:S07]  /*3ae0*/  MOV R130, R124 ;  /* 0x0000007c00827202 */ /* 0x000fce0000000f00 */
[----:B------:R-:W-:Y:S05]  /*3af0*/  WARPSYNC.COLLECTIVE R127, `(.L_x_13820) ;  /* 0x000000007f087348 */ /* 0x000fea0003c00000 */
[----:B------:R0:W1:Y:S02]  /*3b00*/  SHFL.BFLY P1, R128, R130, R129, R132 ;  /* 0x0c00008182807389 */ /* 0x0000640000020084 */
[----:B01----:R-:W-:Y:S05]  /*3b10*/  ENDCOLLECTIVE ;  /* 0x000000000000791b */ /* 0x003fea0003800000 */
.L_x_13820:
[----:B------:R-:W-:Y:S01]  /*3b20*/  HFMA2 R129, -RZ, RZ, 0, 4.76837158203125e-07 ;  /* 0x00000008ff817431 */ /* 0x000fe200000001ff */
[----:B------:R-:W-:-:S05]  /*3b30*/  MOV R119, R128 ;  /* 0x0000008000777202 */ /* 0x000fca0000000f00 */
[----:B------:R-:W-:-:S05]  /*3b40*/  FADD.FTZ R125, R124, R119 ;  /* 0x000000777c7d7221 */ /* 0x000fca0000010000 */
[----:B------:R-:W-:-:S07]  /*3b50*/  MOV R130, R125 ;  /* 0x0000007d00827202 */ /* 0x000fce0000000f00 */
[----:B------:R-:W-:Y:S05]  /*3b60*/  WARPSYNC.COLLECTIVE R127, `(.L_x_13821) ;  /* 0x000000007f087348 */ /* 0x000fea0003c00000 */
[----:B------:R0:W1:Y:S02]  /*3b70*/  SHFL.BFLY P1, R128, R130, R129, R132 ;  /* 0x0c00008182807389 */ /* 0x0000640000020084 */
[----:B01----:R-:W-:Y:S05]  /*3b80*/  ENDCOLLECTIVE ;  /* 0x000000000000791b */ /* 0x003fea0003800000 */
.L_x_13821:
        /* <DEDUP_REMOVED lines=8> */
.L_x_13822:
        /* <DEDUP_REMOVED lines=88> */
.L_x_13823:
[----:B------:R-:W-:Y:S01]  /*4190*/  HFMA2 R129, -RZ, RZ, 0, 1.1920928955078125e-07 ;  /* 0x00000002ff817431 */ /* 0x000fe200000001ff */
[----:B------:R-:W-:-:S05]  /*41a0*/  MOV R124, R128 ;  /* 0x00000080007c7202 */ /* 0x000fca0000000f00 */
[----:B------:R-:W-:-:S05]  /*41b0*/  FADD.FTZ R124, R117, R124 ;  /* 0x0000007c757c7221 */ /* 0x000fca0000010000 */
[----:B------:R-:W-:-:S07]  /*41c0*/  MOV R130, R124 ;  /* 0x0000007c00827202 */ /* 0x000fce0000000f00 */
[----:B------:R-:W-:Y:S05]  /*41d0*/  WARPSYNC.COLLECTIVE R127, `(.L_x_13824) ;  /* 0x000000007f087348 */ /* 0x000fea0003c00000 */
[----:B------:R0:W1:Y:S02]  /*41e0*/  SHFL.BFLY P1, R128, R130, R129, R132 ;  /* 0x0c00008182807389 */ /* 0x0000640000020084 */
[----:B01----:R-:W-:Y:S05]  /*41f0*/  ENDCOLLECTIVE ;  /* 0x000000000000791b */ /* 0x003fea0003800000 */
.L_x_13824:
[----:B------:R-:W-:Y:S01]  /*4200*/  HFMA2 R129, -RZ, RZ, 0, 2.384185791015625e-07 ;  /* 0x00000004ff817431 */ /* 0x000fe200000001ff */
[----:B------:R-:W-:-:S05]  /*4210*/  MOV R123, R128 ;  /* 0x00000080007b7202 */ /* 0x000fca0000000f00 */
[----:B------:R-:W-:-:S05]  /*4220*/  FADD.FTZ R123, R124, R123 ;  /* 0x0000007b7c7b7221 */ /* 0x000fca0000010000 */
[----:B------:R-:W-:-:S07]  /*4230*/  MOV R130, R123 ;  /* 0x0000007b00827202 */ /* 0x000fce0000000f00 */
[----:B------:R-:W-:Y:S05]  /*4240*/  WARPSYNC.COLLECTIVE R127, `(.L_x_13825) ;  /* 0x000000007f087348 */ /* 0x000fea0003c00000 */
[----:B------:R0:W1:Y:S02]  /*4250*/  SHFL.BFLY P1, R128, R130, R129, R132 ;  /* 0x0c00008182807389 */ /* 0x0000640000020084 */
[----:B01----:R-:W-:Y:S05]  /*4260*/  ENDCOLLECTIVE ;  /* 0x000000000000791b */ /* 0x003fea0003800000 */
.L_x_13825:
[----:B------:R-:W-:Y:S01]  /*4270*/  HFMA2 R129, -RZ, RZ, 0, 4.76837158203125e-07 ;  /* 0x00000008ff817431 */ /* 0x000fe200000001ff */
[----:B------:R-:W-:-:S05]  /*4280*/  MOV R126, R128 ;  /* 0x00000080007e7202 */ /* 0x000fca0000000f00 */
[----:B------:R-:W-:-:S05]  /*4290*/  FADD.FTZ R126, R123, R126 ;  /* 0x0000007e7b7e7221 */ /* 0x000fca0000010000 */
[----:B------:R-:W-:-:S07]  /*42a0*/  MOV R130, R126 ;  /* 0x0000007e00827202 */ /* 0x000fce0000000f00 */
[----:B------:R-:W-:Y:S05]  /*42b0*/  WARPSYNC.COLLECTIVE R127, `(.L_x_13826) ;  /* 0x000000007f087348 */ /* 0x000fea0003c00000 */
[----:B------:R0:W1:Y:S02]  /*42c0*/  SHFL.BFLY P1, R128, R130, R129, R132 ;  /* 0x0c00008182807389 */ /* 0x0000640000020084 */
[----:B01----:R-:W-:Y:S05]  /*42d0*/  ENDCOLLECTIVE ;  /* 0x000000000000791b */ /* 0x003fea0003800000 */
.L_x_13826:
[----:B------:R-:W-:Y:S01]  /*42e0*/  HFMA2 R129, -RZ, RZ, 0, 9.5367431640625e-07 ;  /* 0x00000010ff817431 */ /* 0x000fe200000001ff */
[----:B------:R-:W-:-:S05]  /*42f0*/  MOV R125, R128 ;  /* 0x00000080007d7202 */ /* 0x000fca0000000f00 */
[----:B------:R-:W-:-:S05]  /*4300*/  FADD.FTZ R125, R126, R125 ;  /* 0x0000007d7e7d7221 */ /* 0x000fca0000010000 */
[----:B------:R-:W-:-:S07]  /*4310*/  MOV R130, R125 ;  /* 0x0000007d00827202 */ /* 0x000fce0000000f00 */
[----:B------:R-:W-:Y:S05]  /*4320*/  WARPSYNC.COLLECTIVE R127, `(.L_x_13827) ;  /* 0x000000007f087348 */ /* 0x000fea0003c00000 */
[----:B------:R0:W1:Y:S02]  /*4330*/  SHFL.BFLY P1, R128, R130, R129, R132 ;  /* 0x0c00008182807389 */ /* 0x0000640000020084 */
[----:B01----:R-:W-:Y:S05]  /*4340*/  ENDCOLLECTIVE ;  /* 0x000000000000791b */ /* 0x003fea0003800000 */
.L_x_13827:
[----:B------:R-:W-:Y:S05]  /*4350*/  BRA `(.L_x_13828) ;  /* 0xffffffe400447947 */ /* 0x000fea000383ffff */
.L_x_13829:
        /* <DEDUP_REMOVED lines=10> */
.L_x_45819:


//--------------------- .text._ZN10layer_norm13ln_fwd_kernelINS_13Kernel_traitsI13__nv_bfloat16S2_fS2_fjLj1280ELj1ELj4ELj1ELj16ENS_18Kernel_traits_baseILj1280ES2_S2_fS2_fjLj128EEEEELb0ELb1ELb0ELb0EEEvNS_9FwdParamsE --------------------------
	.section	.text._ZN10layer_norm13ln_fwd_kernelINS_13Kernel_traitsI13__nv_bfloat16S2_fS2_fjLj1280ELj1ELj4ELj1ELj16ENS_18Kernel_traits_baseILj1280ES2_S2_fS2_fjLj128EEEEELb0ELb1ELb0ELb0EEEvNS_9FwdParamsE,"ax",@progbits
	.align	128
        .global         _ZN10layer_norm13ln_fwd_kernelINS_13Kernel_traitsI13__nv_bfloat16S2_fS2_fjLj1280ELj1ELj4ELj1ELj16ENS_18Kernel_traits_baseILj1280ES2_S2_fS2_fjLj128EEEEELb0ELb1ELb0ELb0EEEvNS_9FwdParamsE
        .type           _ZN10layer_norm13ln_fwd_kernelINS_13Kernel_traitsI13__nv_bfloat16S2_fS2_fjLj1280ELj1ELj4ELj1ELj16ENS_18Kernel_traits_baseILj1280ES2_S2_fS2_fjLj128EEEEELb0ELb1ELb0ELb0EEEvNS_9FwdParamsE,@function
        .size           _ZN10layer_norm13ln_fwd_kernelINS_13Kernel_traitsI13__nv_bfloat16S2_fS2_fjLj1280ELj1ELj4ELj1ELj16ENS_18Kernel_traits_baseILj1280ES2_S2_fS2_fjLj128EEEEELb0ELb1ELb0ELb0EEEvNS_9FwdParamsE,(.L_x_45820 - _ZN10layer_norm13ln_fwd_kernelINS_13Kernel_traitsI13__nv_bfloat16S2_fS2_fjLj1280ELj1ELj4ELj1ELj16ENS_18Kernel_traits_baseILj1280ES2_S2_fS2_fjLj128EEEEELb0ELb1ELb0ELb0EEEvNS_9FwdParamsE)
        .other          _ZN10layer_norm13ln_fwd_kernelINS_13Kernel_traitsI13__nv_bfloat16S2_fS2_fjLj1280ELj1ELj4ELj1ELj16ENS_18Kernel_traits_baseILj1280ES2_S2_fS2_fjLj128EEEEELb0ELb1ELb0ELb0EEEvNS_9FwdParamsE,@"STO_CUDA_ENTRY STV_DEFAULT"
_ZN10layer_norm13ln_fwd_kernelINS_13Kernel_traitsI13__nv_bfloat16S2_fS2_fjLj1280ELj1ELj4ELj1ELj16ENS_18Kernel_traits_baseILj1280ES2_S2_fS2_fjLj128EEEEELb0ELb1ELb0ELb0EEEvNS_9FwdParamsE:
.text._ZN10layer_norm13ln_fwd_kernelINS_13Kernel_traitsI13__nv_bfloat16S2_fS2_fjLj1280ELj1ELj4ELj1ELj16ENS_18Kernel_traits_baseILj1280ES2_S2_fS2_fjLj128EEEEELb0ELb1ELb0ELb0EEEvNS_9FwdParamsE:
        /* <DEDUP_REMOVED lines=75> */
.L_x_13831:
        /* <DEDUP_REMOVED lines=12> */
[----:B------:R-:W-:-:S03]  /*0570*/  @P0 LOP3.LUT R77, R77, 0x20, RZ, 0xfc, !PT ;  /* 0x000000204d4d0812 */ /* 0x000fc600078efcff */
[----:B------:R-:W-:Y:S01]  /*0580*/  HFMA2 R42, -RZ, RZ, 0, 0 ;  /* 0x00000000ff2a7431 */ /* 0x000fe200000001ff */
[----:B------:R-:W5:Y:S02]  /*0590*/  @P0 LDG.E.128 R120, desc[UR6][R16.64] ;  /* 0x0000000610780981 */ /* 0x000f64000c1e1d00 */
[----:B------:R-:W1:Y:S01]  /*05a0*/  @P2 LDC.64 R68, c[0x0][0x3e8] ;  /* 0x0000fa00ff442b82 */ /* 0x000e620000000a00 */
[----:B--2---:R-:W-:-:S04]  /*05b0*/  @P1 IMAD.WIDE.U32 R62, R77, 0x10, R40 ;  /* 0x000000104d3e1825 */ /* 0x004fc800078e0028 */
[----:B------:R-:W-:Y:S01]  /*05c0*/  HFMA2 R18, -RZ, RZ, 0, 0 ;  /* 0x00000000ff127431 */ /* 0x000fe200000001ff */
[----:B------:R2:W5:Y:S04]  /*05d0*/  @P0 LDG.E.128 R8, desc[UR6][R28.64] ;  /* 0x000000061c080981 */ /* 0x000568000c1e1d00 */
[----:B------:R-:W5:Y:S01]  /*05e0*/  @P1 LDG.E.128 R12, desc[UR6][R62.64] ;  /* 0x000000063e0c1981 */ /* 0x000f62000c1e1d00 */
[----:B------:R-:W4:Y:S01]  /*05f0*/  @P3 LDC.64 R70, c[0x0][0x3d0] ;  /* 0x0000f400ff463b82 */ /* 0x000f220000000a00 */
        /* <DEDUP_REMOVED lines=9> */
[----:B------:R-:W5:Y:S01]  /*0690*/  @P2 LDG.E.128 R32, desc[UR6][R68.64] ;  /* 0x0000000644202981 */ /* 0x000f62000c1e1d00 */
[C---:B----4-:R-:W-:Y:S01]  /*06a0*/  @P3 IMAD.WIDE.U32 R70, R77.reuse, 0x10, R70 ;  /* 0x000000104d463825 */ /* 0x050fe200078e0046 */
[----:B------:R-:W1:Y:S04]  /*06b0*/  @P4 LDC.64 R4, c[0x0][0x3d0] ;  /* 0x0000f400ff044b82 */ /* 0x000e680000000a00 */
[----:B------:R-:W5:Y:S01]  /*06c0*/  @P3 LDG.E.128 R36, desc[UR6][R70.64] ;  /* 0x0000000646243981 */ /* 0x000f62000c1e1d00 */
[C---:B---3--:R-:W-:Y:S01]  /*06d0*/  @P3 IMAD.WIDE.U32 R72, R77.reuse, 0x10, R72 ;  /* 0x000000104d483825 */ /* 0x048fe200078e0048 */
[----:B------:R-:W-:-:S04]  /*06e0*/  @P3 IADD3 R77, PT, PT, R77, 0x20, RZ ;  /* 0x000000204d4d3810 */ /* 0x000fc80007ffe0ff */
[----:B------:R-:W5:Y:S01]  /*06f0*/  @P3 LDG.E.128 R44, desc[UR6][R72.64] ;  /* 0x00000006482c3981 */ /* 0x000f62000c1e1d00 */
[----:B0-----:R-:W-:-:S05]  /*0700*/  @P4 IMAD.WIDE.U32 R60, R77, 0x10, R74 ;  /* 0x000000104d3c4825 */ /* 0x001fca00078e004a */
[----:B------:R-:W5:Y:S01]  /*0710*/  @P4 LDG.E.128 R56, desc[UR6][R60.64] ;  /* 0x000000063c384981 */ /* 0x000f62000c1e1d00 */
[----:B-1----:R-:W-:Y:S01]  /*0720*/  @P4 IMAD.WIDE.U32 R4, R77, 0x10, R4 ;  /* 0x000000104d044825 */ /* 0x002fe200078e0004 */
[----:B------:R-:W-:Y:S02]  /*0730*/  CS2R R40, SRZ ;  /* 0x0000000000287805 */ /* 0x000fe4000001ff00 */
[----:B------:R-:W-:Y:S02]  /*0740*/  MOV R30, RZ ;  /* 0x000000ff001e7202 */ /* 0x000fe40000000f00 */
[----:B--2---:R-:W-:Y:S02]  /*0750*/  CS2R R28, SRZ ;  /* 0x00000000001c7805 */ /* 0x004fe4000001ff00 */
[----:B------:R-:W-:Y:S01]  /*0760*/  CS2R R16, SRZ ;  /* 0x0000000000107805 */ /* 0x000fe2000001ff00 */
[----:B------:R0:W5:Y:S01]  /*0770*/  @P4 LDG.E.128 R48, desc[UR6][R4.64] ;  /* 0x0000000604304981 */ /* 0x000162000c1e1d00 */
[----:B------:R-:W-:-:S02]  /*0780*/  MOV R6, RZ ;  /* 0x000000ff00067202 */ /* 0x000fc40000000f00 */
[----:B------:R-:W-:Y:S02]  /*0790*/  @P4 CS2R R54, SRZ ;  /* 0x0000000000364805 */ /* 0x000fe4000001ff00 */
[----:B------:R-:W-:Y:S02]  /*07a0*/  @P4 CS2R R52, SRZ ;  /* 0x0000000000344805 */ /* 0x000fe4000001ff00 */
[----:B------:R-:W-:Y:S02]  /*07b0*/  @P0 MOV R7, RZ ;  /* 0x000000ff00070202 */ /* 0x000fe40000000f00 */
[----:B------:R-:W-:Y:S02]  /*07c0*/  @P1 MOV R19, RZ ;  /* 0x000000ff00131202 */ /* 0x000fe40000000f00 */
[----:B------:R-:W-:Y:S02]  /*07d0*/  @P2 MOV R31, RZ ;  /* 0x000000ff001f2202 */ /* 0x000fe40000000f00 */
[----:B0-----:R-:W-:-:S02]  /*07e0*/  CS2R R4, SRZ ;  /* 0x0000000000047805 */ /* 0x001fc4000001ff00 */
[----:B------:R-:W-:-:S07]  /*07f0*/  @P3 MOV R43, RZ ;  /* 0x000000ff002b3202 */ /* 0x000fce0000000f00 */
.L_x_13832:
[----:B------:R-:W-:Y:S05]  /*0800*/  BSYNC.RECONVERGENT B0 ;  /* 0x0000000000007941 */ /* 0x000fea0003800200 */
.L_x_13830:
        /* <DEDUP_REMOVED lines=70> */
.L_x_13864:
[----:B------:R-:W1:Y:S02]  /*0c70*/  @P1 LDC.64 R110, c[0x0][0x3e0] ;  /* 0x0000f800ff6e1b82 */ /* 0x000e640000000a00 */
[----:B-1----:R-:W-:-:S06]  /*0c80*/  @P1 IMAD.WIDE R110, R112, 0x2, R110 ;  /* 0x00000002706e1825 */ /* 0x002fcc00078e026e */
[----:B------:R-:W2:Y:S01]  /*0c90*/  @P1 LDG.E.U16 R110, desc[UR6][R110.64] ;  /* 0x000000066e6e1981 */ /* 0x000ea2000c1e1500 */
[----:B------:R-:W-:Y:S01]  /*0ca0*/  IMAD R0, R112, UR10, RZ ;  /* 0x0000000a70007c24 */ /* 0x000fe2000f8e02ff */
[----:B------:R-:W-:Y:S01]  /*0cb0*/  ISETP.GE.U32.AND P0, PT, R3, 0x20, PT ;  /* 0x000000200300780c */ /* 0x000fe20003f06070 */
[----:B------:R-:W-:Y:S03]  /*0cc0*/  BSSY.RECONVERGENT B0, `(.L_x_13833) ;  /* 0x0000060000007945 */ /* 0x000fe60003800200 */
[----:B------:R-:W-:-:S04]  /*0cd0*/  SHF.R.S32.HI R109, RZ, 0x1f, R0 ;  /* 0x0000001fff6d7819 */ /* 0x000fc80000011400 */
[----:B------:R-:W-:Y:S01]  /*0ce0*/  LEA.HI R109, R109, R0, RZ, 0x3 ;  /* 0x000000006d6d7211 */ /* 0x000fe200078f18ff */
[----:B------:R-:W-:-:S03]  /*0cf0*/  HFMA2 R0, -RZ, RZ, 1.875, 0 ;  /* 0x3f800000ff007431 */ /* 0x000fc600000001ff */
        /* <DEDUP_REMOVED lines=13> */
[----:B------:R0:W3:Y:S01]  /*0dd0*/  LDG.E.128 R64, desc[UR6][R96.64+0x10] ;  /* 0x0000100660407981 */ /* 0x0000e2000c1e1d00 */
[----:B-----5:R-:W-:Y:S02]  /*0de0*/  PRMT R98, R92, 0x7632, R98 ;  /* 0x000076325c627816 */ /* 0x020fe40000000062 */
[C---:B------:R-:W-:Y:S02]  /*0df0*/  PRMT R108, R93.reuse, 0x7632, R108 ;  /* 0x000076325d6c7816 */ /* 0x040fe4000000006c */
[----:B------:R-:W-:Y:S02]  /*0e00*/  SHF.L.U32 R109, R93, 0x10, RZ ;  /* 0x000000105d6d7819 */ /* 0x000fe400000006ff */
[----:B------:R-:W-:-:S02]  /*0e10*/  SHF.L.U32 R93, R98, 0x10, RZ ;  /* 0x00000010625d7819 */ /* 0x000fc400000006ff */
[----:B------:R-:W-:Y:S01]  /*0e20*/  PRMT R114, R95, 0x7632, R114 ;  /* 0x000076325f727816 */ /* 0x000fe20000000072 */
[-C--:B------:R-:W-:Y:S01]  /*0e30*/  FMUL.FTZ R109, R109, R0.reuse ;  /* 0x000000006d6d7220 */ /* 0x080fe20000410000 */
[----:B------:R-:W-:Y:S02]  /*0e40*/  SHF.L.U32 R115, R95, 0x10, RZ ;  /* 0x000000105f737819 */ /* 0x000fe400000006ff */
[----:B------:R-:W-:Y:S02]  /*0e50*/  SHF.L.U32 R99, R92, 0x10, RZ ;  /* 0x000000105c637819 */ /* 0x000fe400000006ff */
[C---:B------:R-:W-:Y:S01]  /*0e60*/  PRMT R110, R94.reuse, 0x7632, R110 ;  /* 0x000076325e6e7816 */ /* 0x040fe2000000006e */
[-C--:B------:R-:W-:Y:S01]  /*0e70*/  FMUL.FTZ R115, R115, R0.reuse ;  /* 0x0000000073737220 */ /* 0x080fe20000410000 */
[----:B------:R-:W-:Y:S01]  /*0e80*/  SHF.L.U32 R111, R94, 0x10, RZ ;  /* 0x000000105e6f7819 */ /* 0x000fe200000006ff */
[-C--:B------:R-:W-:Y:S01]  /*0e90*/  FMUL.FTZ R94, R93, R0.reuse ;  /* 0x000000005d5e7220 */ /* 0x080fe20000410000 */
[----:B------:R-:W-:Y:S01]  /*0ea0*/  SHF.L.U32 R95, R180, 0x10, RZ ;  /* 0x00000010b45f7819 */ /* 0x000fe200000006ff */
[-C--:B------:R-:W-:Y:S01]  /*0eb0*/  FMUL.FTZ R99, R99, R0.reuse ;  /* 0x0000000063637220 */ /* 0x080fe20000410000 */
[----:B0-----:R-:W-:Y:S01]  /*0ec0*/  SHF.L.U32 R97, R108, 0x10, RZ ;  /* 0x000000106c617819 */ /* 0x001fe200000006ff */
[----:B------:R-:W-:Y:S01]  /*0ed0*/  FMUL.FTZ R111, R111, R0 ;  /* 0x000000006f6f7220 */ /* 0x000fe20000410000 */
[----:B------:R-:W-:-:S02]  /*0ee0*/  SHF.L.U32 R96, R9, 0x10, RZ ;  /* 0x0000001009607819 */ /* 0x000fc400000006ff */
[----:B------:R-:W-:Y:S01]  /*0ef0*/  SHF.L.U32 R92, R8, 0x10, RZ ;  /* 0x00000010085c7819 */ /* 0x000fe200000006ff */
[----:B------:R-:W-:Y:S01]  /*0f00*/  FMUL.FTZ R98, R97, R0 ;  /* 0x0000000061627220 */ /* 0x000fe20000410000 */
[----:B------:R-:W-:Y:S02]  /*0f10*/  SHF.L.U32 R108, R179, 0x10, RZ ;  /* 0x00000010b36c7819 */ /* 0x000fe400000006ff */
[----:B------:R-:W-:Y:S01]  /*0f20*/  SHF.L.U32 R97, R110, 0x10, RZ ;  /* 0x000000106e617819 */ /* 0x000fe200000006ff */
[----:B--2---:R-:W-:Y:S01]  /*0f30*/  FFMA.FTZ R93, R94, R95, R61 ;  /* 0x0000005f5e5d7223 */ /* 0x004fe2000001003d */
[----:B------:R-:W-:Y:S01]  /*0f40*/  FFMA.FTZ R94, R109, R96, R62 ;  /* 0x000000606d5e7223 */ /* 0x000fe2000001003e */
[----:B------:R-:W-:Y:S01]  /*0f50*/  SHF.L.U32 R109, R114, 0x10, RZ ;  /* 0x00000010726d7819 */ /* 0x000fe200000006ff */
[----:B------:R-:W-:Y:S01]  /*0f60*/  FFMA.FTZ R92, R99, R92, R60 ;  /* 0x0000005c635c7223 */ /* 0x000fe2000001003c */
[----:B------:R-:W-:Y:S01]  /*0f70*/  FFMA.FTZ R95, R98, R108, R63 ;  /* 0x0000006c625f7223 */ /* 0x000fe2000001003f */
[----:B------:R-:W-:Y:S01]  /*0f80*/  SHF.L.U32 R99, R178, 0x10, RZ ;  /* 0x00000010b2637819 */ /* 0x000fe200000006ff */
[-C--:B------:R-:W-:Y:S01]  /*0f90*/  FMUL.FTZ R98, R97, R0.reuse ;  /* 0x0000000061627220 */ /* 0x080fe20000410000 */
[----:B------:R-:W-:Y:S01]  /*0fa0*/  SHF.L.U32 R96, R10, 0x10, RZ ;  /* 0x000000100a607819 */ /* 0x000fe200000006ff */
[----:B------:R-:W-:Y:S01]  /*0fb0*/  FMUL.FTZ R110, R109, R0 ;  /* 0x000000006d6e7220 */ /* 0x000fe20000410000 */
[----:B------:R-:W-:Y:S01]  /*0fc0*/  SHF.L.U32 R108, R11, 0x10, RZ ;  /* 0x000000100b6c7819 */ /* 0x000fe200000006ff */
[----:B---3--:R-:W-:Y:S01]  /*0fd0*/  FFMA.FTZ R97, R98, R99, R65 ;  /* 0x0000006362617223 */ /* 0x008fe20000010041 */
[----:B------:R-:W-:Y:S01]  /*0fe0*/  SHF.L.U32 R114, R177, 0x10, RZ ;  /* 0x00000010b1727819 */ /* 0x000fe200000006ff */
[----:B------:R-:W-:-:S02]  /*0ff0*/  FFMA.FTZ R96, R111, R96, R64 ;  /* 0x000000606f607223 */ /* 0x000fc40000010040 */
[----:B------:R-:W-:Y:S02]  /*1000*/  FFMA.FTZ R98, R115, R108, R66 ;  /* 0x0000006c73627223 */ /* 0x000fe40000010042 */
[----:B------:R-:W-:Y:S01]  /*1010*/  FFMA.FTZ R99, R110, R114, R67 ;  /* 0x000000726e637223 */ /* 0x000fe20000010043 */
[----:B------:R-:W-:Y:S06]  /*1020*/  BRA `(.L_x_13836) ;  /* 0x0000000000907947 */ /* 0x000fec0003800000 */
.L_x_13835:
[C---:B-----5:R-:W-:Y:S02]  /*1030*/  PRMT R109, R93.reuse, 0x7632, R109 ;  /* 0x000076325d6d7816 */ /* 0x060fe4000000006d */
[----:B------:R-:W-:Y:S02]  /*1040*/  SHF.L.U32 R93, R93, 0x10, RZ ;  /* 0x000000105d5d7819 */ /* 0x000fe400000006ff */
[C---:B------:R-:W-:Y:S02]  /*1050*/  PRMT R111, R94.reuse, 0x7632, R111 ;  /* 0x000076325e6f7816 */ /* 0x040fe4000000006f */
[----:B------:R-:W-:Y:S01]  /*1060*/  SHF.L.U32 R115, R94, 0x10, RZ ;  /* 0x000000105e737819 */ /* 0x000fe200000006ff */
[-C--:B------:R-:W-:Y:S01]  /*1070*/  FMUL.FTZ R93, R93, R0.reuse ;  /* 0x000000005d5d7220 */ /* 0x080fe20000410000 */
[----:B------:R-:W-:Y:S02]  /*1080*/  SHF.L.U32 R94, R9, 0x10, RZ ;  /* 0x00000010095e7819 */ /* 0x000fe400000006ff */
[C---:B------:R-:W-:Y:S01]  /*1090*/  PRMT R97, R92.reuse, 0x7632, R97 ;  /* 0x000076325c617816 */ /* 0x040fe20000000061 */
[----:B------:R-:W-:Y:S01]  /*10a0*/  FMUL.FTZ R115, R115, R0 ;  /* 0x0000000073737220 */ /* 0x000fe20000410000 */
[----:B------:R-:W-:Y:S01]  /*10b0*/  SHF.L.U32 R99, R92, 0x10, RZ ;  /* 0x000000105c637819 */ /* 0x000fe200000006ff */
[----:B------:R-:W-:Y:S01]  /*10c0*/  FMUL.FTZ R94, R93, R94 ;  /* 0x0000005e5d5e7220 */ /* 0x000fe20000410000 */
[----:B------:R-:W-:-:S02]  /*10d0*/  PRMT R116, R95, 0x7632, R116 ;  /* 0x000076325f747816 */ /* 0x000fc40000000074 */
[----:B------:R-:W-:Y:S01]  /*10e0*/  SHF.L.U32 R95, R95, 0x10, RZ ;  /* 0x000000105f5f7819 */ /* 0x000fe200000006ff */
[-C--:B------:R-:W-:Y:S01]  /*10f0*/  FMUL.FTZ R99, R99, R0.reuse ;  /* 0x0000000063637220 */ /* 0x080fe20000410000 */
[----:B------:R-:W-:Y:S02]  /*1100*/  SHF.L.U32 R92, R8, 0x10, RZ ;  /* 0x00000010085c7819 */ /* 0x000fe400000006ff */
        /* <DEDUP_REMOVED lines=21> */
[----:B------:R-:W-:-:S07]  /*1260*/  FMUL.FTZ R99, R99, R116 ;  /* 0x0000007463637220 */ /* 0x000fce0000410000 */
.L_x_13836:
[----:B------:R-:W0:Y:S01]  /*1270*/  LDC.64 R110, c[0x0][0x3a8] ;  /* 0x0000ea00ff6e7b82 */ /* 0x000e220000000a00 */
[C---:B------:R-:W-:Y:S01]  /*1280*/  IADD3 R108, PT, PT, R113.reuse, 0x20, RZ ;  /* 0x00000020716c7810 */ /* 0x040fe20007ffe0ff */
[----:B0-----:R-:W-:-:S05]  /*1290*/  IMAD.WIDE.U32 R110, R113, 0x20, R110 ;  /* 0x00000020716e7825 */ /* 0x001fca00078e006e */
[----:B------:R1:W-:Y:S04]  /*12a0*/  STG.E.128 desc[UR6][R110.64], R92 ;  /* 0x0000005c6e007986 */ /* 0x0003e8000c101d06 */
[----:B------:R1:W-:Y:S02]  /*12b0*/  STG.E.128 desc[UR6][R110.64+0x10], R96 ;  /* 0x000010606e007986 */ /* 0x0003e4000c101d06 */
.L_x_13834:
[----:B0-----:R-:W-:Y:S05]  /*12c0*/  BSYNC.RECONVERGENT B0 ;  /* 0x0000000000007941 */ /* 0x001fea0003800200 */
.L_x_13833:
[----:B------:R-:W-:Y:S01]  /*12d0*/  ISETP.GE.U32.AND P2, PT, R3, 0x40, PT ;  /* 0x000000400300780c */ /* 0x000fe20003f46070 */
[----:B------:R-:W-:Y:S03]  /*12e0*/  BSSY.RECONVERGENT B0, `(.L_x_13837) ;  /* 0x000005b000007945 */ /* 0x000fe60003800200 */
[----:B------:R-:W-:-:S09]  /*12f0*/  P2R R109, PR, RZ, 0x4 ;  /* 0x00000004ff6d7803 */ /* 0x000fd20000000000 */
[----:B------:R-:W-:Y:S05]  /*1300*/  @!P2 BRA `(.L_x_13838) ;  /* 0x000000040060a947 */ /* 0x000fea0003800000 */
[----:B------:R-:W-:Y:S01]  /*1310*/  ISETP.NE.U32.AND P2, PT, RZ, UR4, PT ;  /* 0x00000004ff007c0c */ /* 0x000fe2000bf45070 */
[----:B------:R-:W0:Y:S03]  /*1320*/  LDC.64 R100, c[0x0][0x390] ;  /* 0x0000e400ff647b82 */ /* 0x000e260000000a00 */
[----:B------:R-:W-:-:S13]  /*1330*/  ISETP.NE.AND.EX P2, PT, RZ, UR5, PT, P2 ;  /* 0x00000005ff007c0c */ /* 0x000fda000bf45320 */
[----:B------:R-:W2:Y:S01]  /*1340*/  @P2 LDC.64 R104, c[0x0][0x3a0] ;  /* 0x0000e800ff682b82 */ /* 0x000ea20000000a00 */
[----:B0-----:R-:W-:-:S06]  /*1350*/  IMAD.WIDE.U32 R100, R108, 0x10, R100 ;  /* 0x000000106c647825 */ /* 0x001fcc00078e0064 */
[----:B------:R-:W5:Y:S01]  /*1360*/  LDG.E.128 R100, desc[UR6][R100.64] ;  /* 0x0000000664647981 */ /* 0x000f62000c1e1d00 */
[----:B--2---:R-:W-:-:S05]  /*1370*/  @P2 IMAD.WIDE.U32 R104, R108, 0x20, R104 ;  /* 0x000000206c682825 */ /* 0x004fca00078e0068 */
[----:B------:R0:W5:Y:S04]  /*1380*/  @P2 LDG.E.128 R60, desc[UR6][R104.64] ;  /* 0x00000006683c2981 */ /* 0x000168000c1e1d00 */
[----:B------:R0:W5:Y:S01]  /*1390*/  @P2 LDG.E.128 R64, desc[UR6][R104.64+0x10] ;  /* 0x0000100668402981 */ /* 0x000162000c1e1d00 */
[----:B------:R-:W-:Y:S05]  /*13a0*/  @!P2 BRA `(.L_x_13839) ;  /* 0x000000000094a947 */ /* 0x000fea0003800000 */
[C---:B-----5:R-:W-:Y:S02]  /*13b0*/  SHF.L.U32 R107, R100.reuse, 0x10, RZ ;  /* 0x00000010646b7819 */ /* 0x060fe400000006ff */
[----:B0-----:R-:W-:Y:S02]  /*13c0*/  PRMT R105, R100, 0x7632, R105 ;  /* 0x0000763264697816 */ /* 0x001fe40000000069 */
[----:B------:R-:W-:Y:S01]  /*13d0*/  PRMT R109, R101, 0x7632, R109 ;  /* 0x00007632656d7816 */ /* 0x000fe2000000006d */
[----:B------:R-:W-:Y:S01]  /*13e0*/  FMUL.FTZ R107, R107, R0 ;  /* 0x000000006b6b7220 */ /* 0x000fe20000410000 */
[----:B------:R-:W-:Y:S02]  /*13f0*/  PRMT R114, R103, 0x7632, R114 ;  /* 0x0000763267727816 */ /* 0x000fe40000000072 */
[----:B------:R-:W-:Y:S02]  /*1400*/  SHF.L.U32 R101, R101, 0x10, RZ ;  /* 0x0000001065657819 */ /* 0x000fe400000006ff */
[----:B-1----:R-:W-:-:S02]  /*1410*/  SHF.L.U32 R111, R102, 0x10, RZ ;  /* 0x00000010666f7819 */ /* 0x002fc400000006ff */
[----:B------:R-:W-:Y:S01]  /*1420*/  SHF.L.U32 R103, R103, 0x10, RZ ;  /* 0x0000001067677819 */ /* 0x000fe200000006ff */
[-C--:B------:R-:W-:Y:S01]  /*1430*/  FMUL.FTZ R101, R101, R0.reuse ;  /* 0x0000000065657220 */ /* 0x080fe20000410000 */
[----:B------:R-:W-:Y:S01]  /*1440*/  SHF.L.U32 R100, R20, 0x10, RZ ;  /* 0x0000001014647819 */ /* 0x000fe200000006ff */
[-C--:B------:R-:W-:Y:S01]  /*1450*/  FMUL.FTZ R111, R111, R0.reuse ;  /* 0x000000006f6f7220 */ /* 0x080fe20000410000 */
[----:B------:R-:W-:Y:S01]  /*1460*/  PRMT R110, R102, 0x7632, R110 ;  /* 0x00007632666e7816 */ /* 0x000fe2000000006e */
[----:B------:R-:W-:Y:S01]  /*1470*/  FMUL.FTZ R103, R103, R0 ;  /* 0x0000000067677220 */ /* 0x000fe20000410000 */
[----:B------:R-:W-:Y:S01]  /*1480*/  SHF.L.U32 R102, R21, 0x10, RZ ;  /* 0x0000001015667819 */ /* 0x000fe200000006ff */
[----:B------:R-:W-:Y:S01]  /*1490*/  FFMA.FTZ R100, R107, R100, R60 ;  /* 0x000000646b647223 */ /* 0x000fe2000001003c */
        /* <DEDUP_REMOVED lines=18> */
[----:B------:R-:W-:-:S02]  /*15c0*/  FFMA.FTZ R103, R114, R103, R63 ;  /* 0x0000006772677223 */ /* 0x000fc4000001003f */
[----:B------:R-:W-:Y:S02]  /*15d0*/  FFMA.FTZ R105, R116, R111, R65 ;  /* 0x0000006f74697223 */ /* 0x000fe40000010041 */
[----:B------:R-:W-:Y:S01]  /*15e0*/  FFMA.FTZ R107, R182, R181, R67 ;  /* 0x000000b5b66b7223 */ /* 0x000fe20000010043 */
[----:B------:R-:W-:Y:S06]  /*15f0*/  BRA `(.L_x_13840) ;  /* 0x0000000000907947 */ /* 0x000fec0003800000 */
.L_x_13839:
[----:B0----5:R-:W-:Y:S02]  /*1600*/  PRMT R105, R100, 0x7632, R105 ;  /* 0x0000763264697816 */ /* 0x021fe40000000069 */
[----:B------:R-:W-:Y:S02]  /*1610*/  PRMT R109, R101, 0x7632, R109 ;  /* 0x00007632656d7816 */ /* 0x000fe4000000006d */
[----:B-1----:R-:W-:Y:S02]  /*1620*/  PRMT R111, R102, 0x7632, R111 ;  /* 0x00007632666f7816 */ /* 0x002fe4000000006f */
        /* <DEDUP_REMOVED lines=33> */
.L_x_13840:
[----:B------:R-:W0:Y:S02]  /*1840*/  LDC.64 R110, c[0x0][0x3a8] ;  /* 0x0000ea00ff6e7b82 */ /* 0x000e240000000a00 */
[C---:B0-----:R-:W-:Y:S01]  /*1850*/  IMAD.WIDE.U32 R110, R108.reuse, 0x20, R110 ;  /* 0x000000206c6e7825 */ /* 0x041fe200078e006e */
[----:B------:R-:W-:-:S04]  /*1860*/  IADD3 R108, PT, PT, R108, 0x20, RZ ;  /* 0x000000206c6c7810 */ /* 0x000fc80007ffe0ff */
[----:B------:R0:W-:Y:S04]  /*1870*/  STG.E.128 desc[UR6][R110.64], R100 ;  /* 0x000000646e007986 */ /* 0x0001e8000c101d06 */
[----:B------:R0:W-:Y:S02]  /*1880*/  STG.E.128 desc[UR6][R110.64+0x10], R104 ;  /* 0x000010686e007986 */ /* 0x0001e4000c101d06 */
.L_x_13838:
[----:B------:R-:W-:Y:S05]  /*1890*/  BSYNC.RECONVERGENT B0 ;  /* 0x0000000000007941 */ /* 0x000fea0003800200 */
.L_x_13837:
[----:B------:R-:W-:Y:S01]  /*18a0*/  ISETP.GE.U32.AND P2, PT, R3, 0x60, PT ;  /* 0x000000600300780c */ /* 0x000fe20003f46070 */
[----:B------:R-:W-:Y:S03]  /*18b0*/  BSSY.RECONVERGENT B0, `(.L_x_13841) ;  /* 0x000005b000007945 */ /* 0x000fe60003800200 */
[----:B------:R-:W-:-:S09]  /*18c0*/  P2R R109, PR, RZ, 0x4 ;  /* 0x00000004ff6d7803 */ /* 0x000fd20000000000 */
[----:B------:R-:W-:Y:S05]  /*18d0*/  @!P2 BRA `(.L_x_13842) ;  /* 0x000000040060a947 */ /* 0x000fea0003800000 */
[----:B------:R-:W-:Y:S01]  /*18e0*/  ISETP.NE.U32.AND P2, PT, RZ, UR4, PT ;  /* 0x00000004ff007c0c */ /* 0x000fe2000bf45070 */
[----:B------:R-:W2:Y:S03]  /*18f0*/  LDC.64 R68, c[0x0][0x390] ;  /* 0x0000e400ff447b82 */ /* 0x000ea60000000a00 */
[----:B------:R-:W-:-:S13]  /*1900*/  ISETP.NE.AND.EX P2, PT, RZ, UR5, PT, P2 ;  /* 0x00000005ff007c0c */ /* 0x000fda000bf45320 */
[----:B------:R-:W3:Y:S01]  /*1910*/  @P2 LDC.64 R70, c[0x0][0x3a0] ;  /* 0x0000e800ff462b82 */ /* 0x000ee20000000a00 */
[----:B--2---:R-:W-:-:S04]  /*1920*/  IMAD.WIDE.U32 R68, R108, 0x10, R68 ;  /* 0x000000106c447825 */ /* 0x004fc800078e0044 */
[----:B---3--:R-:W-:Y:S02]  /*1930*/  @P2 IMAD.WIDE.U32 R72, R108, 0x20, R70 ;  /* 0x000000206c482825 */ /* 0x008fe400078e0046 */
[----:B------:R-:W5:Y:S04]  /*1940*/  LDG.E.128 R68, desc[UR6][R68.64] ;  /* 0x0000000644447981 */ /* 0x000f68000c1e1d00 */
[----:B------:R2:W5:Y:S04]  /*1950*/  @P2 LDG.E.128 R60, desc[UR6][R72.64] ;  /* 0x00000006483c2981 */ /* 0x000568000c1e1d00 */
[----:B------:R2:W5:Y:S01]  /*1960*/  @P2 LDG.E.128 R64, desc[UR6][R72.64+0x10] ;  /* 0x0000100648402981 */ /* 0x000562000c1e1d00 */
[----:B------:R-:W-:Y:S05]  /*1970*/  @!P2 BRA `(.L_x_13843) ;  /* 0x000000000094a947 */ /* 0x000fea0003800000 */
[C---:B-----5:R-:W-:Y:S02]  /*1980*/  SHF.L.U32 R75, R68.reuse, 0x10, RZ ;  /* 0x00000010444b7819 */ /* 0x060fe400000006ff */
[----:B--2---:R-:W-:Y:S02]  /*1990*/  PRMT R73, R68, 0x7632, R73 ;  /* 0x0000763244497816 */ /* 0x004fe40000000049 */
[----:B------:R-:W-:Y:S01]  /*19a0*/  PRMT R109, R69, 0x7632, R109 ;  /* 0x00007632456d7816 */ /* 0x000fe2000000006d */
[----:B------:R-:W-:Y:S01]  /*19b0*/  FMUL.FTZ R75, R75, R0 ;  /* 0x000000004b4b7220 */ /* 0x000fe20000410000 */
[----:B------:R-:W-:Y:S02]  /*19c0*/  PRMT R114, R71, 0x7632, R114 ;  /* 0x0000763247727816 */ /* 0x000fe40000000072 */
[----:B------:R-:W-:Y:S02]  /*19d0*/  SHF.L.U32 R69, R69, 0x10, RZ ;  /* 0x0000001045457819 */ /* 0x000fe400000006ff */
[----:B01----:R-:W-:-:S02]  /*19e0*/  SHF.L.U32 R111, R70, 0x10, RZ ;  /* 0x00000010466f7819 */ /* 0x003fc400000006ff */
        /* <DEDUP_REMOVED lines=30> */
.L_x_13843:
[----:B--2--5:R-:W-:Y:S02]  /*1bd0*/  PRMT R73, R68, 0x7632, R73 ;  /* 0x0000763244497816 */ /* 0x024fe40000000049 */
[----:B------:R-:W-:Y:S02]  /*1be0*/  PRMT R109, R69, 0x7632, R109 ;  /* 0x00007632456d7816 */ /* 0x000fe4000000006d */
[----:B01----:R-:W-:Y:S02]  /*1bf0*/  PRMT R111, R70, 0x7632, R111 ;  /* 0x00007632466f7816 */ /* 0x003fe4000000006f */
        /* <DEDUP_REMOVED lines=33> */
.L_x_13844:
[----:B------:R-:W0:Y:S02]  /*1e10*/  LDC.64 R110, c[0x0][0x3a8] ;  /* 0x0000ea00ff6e7b82 */ /* 0x000e240000000a00 */
[C---:B0-----:R-:W-:Y:S01]  /*1e20*/  IMAD.WIDE.U32 R110, R108.reuse, 0x20, R110 ;  /* 0x000000206c6e7825 */ /* 0x041fe200078e006e */
[----:B------:R-:W-:-:S04]  /*1e30*/  IADD3 R108, PT, PT, R108, 0x20, RZ ;  /* 0x000000206c6c7810 */ /* 0x000fc80007ffe0ff */
[----:B------:R2:W-:Y:S04]  /*1e40*/  STG.E.128 desc[UR6][R110.64], R68 ;  /* 0x000000446e007986 */ /* 0x0005e8000c101d06 */
[----:B------:R2:W-:Y:S02]  /*1e50*/  STG.E.128 desc[UR6][R110.64+0x10], R72 ;  /* 0x000010486e007986 */ /* 0x0005e4000c101d06 */
.L_x_13842:
[----:B------:R-:W-:Y:S05]  /*1e60*/  BSYNC.RECONVERGENT B0 ;  /* 0x0000000000007941 */ /* 0x000fea0003800200 */
.L_x_13841:
[----:B------:R-:W-:Y:S01]  /*1e70*/  ISETP.GE.U32.AND P2, PT, R3, 0x80, PT ;  /* 0x000000800300780c */ /* 0x000fe20003f46070 */
[----:B------:R-:W-:Y:S03]  /*1e80*/  BSSY.RECONVERGENT B0, `(.L_x_13845) ;  /* 0x000005b000007945 */ /* 0x000fe60003800200 */
[----:B------:R-:W-:-:S09]  /*1e90*/  P2R R109, PR, RZ, 0x4 ;  /* 0x00000004ff6d7803 */ /* 0x000fd20000000000 */
[----:B------:R-:W-:Y:S05]  /*1ea0*/  @!P2 BRA `(.L_x_13846) ;  /* 0x000000040060a947 */ /* 0x000fea0003800000 */
[----:B------:R-:W-:Y:S01]  /*1eb0*/  ISETP.NE.U32.AND P2, PT, RZ, UR4, PT ;  /* 0x00000004ff007c0c */ /* 0x000fe2000bf45070 */
[----:B------:R-:W3:Y:S03]  /*1ec0*/  LDC.64 R76, c[0x0][0x390] ;  /* 0x0000e400ff4c7b82 */ /* 0x000ee60000000a00 */
[----:B------:R-:W-:-:S13]  /*1ed0*/  ISETP.NE.AND.EX P2, PT, RZ, UR5, PT, P2 ;  /* 0x00000005ff007c0c */ /* 0x000fda000bf45320 */
[----:B------:R-:W4:Y:S01]  /*1ee0*/  @P2 LDC.64 R78, c[0x0][0x3a0] ;  /* 0x0000e800ff4e2b82 */ /* 0x000f220000000a00 */
[----:B---3--:R-:W-:-:S04]  /*1ef0*/  IMAD.WIDE.U32 R76, R108, 0x10, R76 ;  /* 0x000000106c4c7825 */ /* 0x008fc800078e004c */
[----:B----4-:R-:W-:Y:S02]  /*1f00*/  @P2 IMAD.WIDE.U32 R80, R108, 0x20, R78 ;  /* 0x000000206c502825 */ /* 0x010fe400078e004e */
[----:B------:R-:W5:Y:S04]  /*1f10*/  LDG.E.128 R76, desc[UR6][R76.64] ;  /* 0x000000064c4c7981 */ /* 0x000f68000c1e1d00 */
[----:B------:R3:W5:Y:S04]  /*1f20*/  @P2 LDG.E.128 R60, desc[UR6][R80.64] ;  /* 0x00000006503c2981 */ /* 0x000768000c1e1d00 */
[----:B------:R3:W5:Y:S01]  /*1f30*/  @P2 LDG.E.128 R64, desc[UR6][R80.64+0x10] ;  /* 0x0000100650402981 */ /* 0x000762000c1e1d00 */
[----:B------:R-:W-:Y:S05]  /*1f40*/  @!P2 BRA `(.L_x_13847) ;  /* 0x000000000094a947 */ /* 0x000fea0003800000 */
[C---:B-----5:R-:W-:Y:S02]  /*1f50*/  SHF.L.U32 R83, R76.reuse, 0x10, RZ ;  /* 0x000000104c537819 */ /* 0x060fe400000006ff */
[----:B---3--:R-:W-:Y:S02]  /*1f60*/  PRMT R81, R76, 0x7632, R81 ;  /* 0x000076324c517816 */ /* 0x008fe40000000051 */
[----:B------:R-:W-:Y:S01]  /*1f70*/  PRMT R109, R77, 0x7632, R109 ;  /* 0x000076324d6d7816 */ /* 0x000fe2000000006d */
[----:B------:R-:W-:Y:S01]  /*1f80*/  FMUL.FTZ R83, R83, R0 ;  /* 0x0000000053537220 */ /* 0x000fe20000410000 */
[----:B------:R-:W-:Y:S02]  /*1f90*/  PRMT R114, R79, 0x7632, R114 ;  /* 0x000076324f727816 */ /* 0x000fe40000000072 */
[----:B------:R-:W-:Y:S02]  /*1fa0*/  SHF.L.U32 R77, R77, 0x10, RZ ;  /* 0x000000104d4d7819 */ /* 0x000fe400000006ff */
[----:B012---:R-:W-:-:S02]  /*1fb0*/  SHF.L.U32 R111, R78, 0x10, RZ ;  /* 0x000000104e6f7819 */ /* 0x007fc400000006ff */
        /* <DEDUP_REMOVED lines=30> */
.L_x_13847:
[----:B---3-5:R-:W-:Y:S02]  /*21a0*/  PRMT R81, R76, 0x7632, R81 ;  /* 0x000076324c517816 */ /* 0x028fe40000000051 */
[----:B------:R-:W-:Y:S02]  /*21b0*/  PRMT R109, R77, 0x7632, R109 ;  /* 0x000076324d6d7816 */ /* 0x000fe4000000006d */
[----:B012---:R-:W-:Y:S02]  /*21c0*/  PRMT R111, R78, 0x7632, R111 ;  /* 0x000076324e6f7816 */ /* 0x007fe4000000006f */
        /* <DEDUP_REMOVED lines=33> */
.L_x_13848:
[----:B------:R-:W0:Y:S02]  /*23e0*/  LDC.64 R110, c[0x0][0x3a8] ;  /* 0x0000ea00ff6e7b82 */ /* 0x000e240000000a00 */
[C---:B0-----:R-:W-:Y:S01]  /*23f0*/  IMAD.WIDE.U32 R110, R108.reuse, 0x20, R110 ;  /* 0x000000206c6e7825 */ /* 0x041fe200078e006e */
[----:B------:R-:W-:-:S04]  /*2400*/  IADD3 R108, PT, PT, R108, 0x20, RZ ;  /* 0x000000206c6c7810 */ /* 0x000fc80007ffe0ff */
[----:B------:R3:W-:Y:S04]  /*2410*/  STG.E.128 desc[UR6][R110.64], R76 ;  /* 0x0000004c6e007986 */ /* 0x0007e8000c101d06 */
[----:B------:R3:W-:Y:S02]  /*2420*/  STG.E.128 desc[UR6][R110.64+0x10], R80 ;  /* 0x000010506e007986 */ /* 0x0007e4000c101d06 */
.L_x_13846:
[----:B------:R-:W-:Y:S05]  /*2430*/  BSYNC.RECONVERGENT B0 ;  /* 0x0000000000007941 */ /* 0x000fea0003800200 */
.L_x_13845:
[----:B------:R-:W-:Y:S01]  /*2440*/  ISETP.GE.U32.AND P2, PT, R3, 0xa0, PT ;  /* 0x000000a00300780c */ /* 0x000fe20003f46070 */
[----:B------:R-:W-:Y:S03]  /*2450*/  BSSY.RECONVERGENT B0, `(.L_x_13849) ;  /* 0x000005a000007945 */ /* 0x000fe60003800200 */
[----:B------:R-:W-:-:S09]  /*2460*/  P2R R109, PR, RZ, 0x4 ;  /* 0x00000004ff6d7803 */ /* 0x000fd20000000000 */
[----:B------:R-:W-:Y:S05]  /*2470*/  @!P2 BRA `(.L_x_13850) ;  /* 0x00000004005ca947 */ /* 0x000fea0003800000 */
[----:B------:R-:W-:Y:S01]  /*2480*/  ISETP.NE.U32.AND P2, PT, RZ, UR4, PT ;  /* 0x00000004ff007c0c */ /* 0x000fe2000bf45070 */
[----:B------:R-:W4:Y:S03]  /*2490*/  LDC.64 R84, c[0x0][0x390] ;  /* 0x0000e400ff547b82 */ /* 0x000f260000000a00 */
[----:B------:R-:W-:-:S13]  /*24a0*/  ISETP.NE.AND.EX P2, PT, RZ, UR5, PT, P2 ;  /* 0x00000005ff007c0c */ /* 0x000fda000bf45320 */
[----:B------:R-:W0:Y:S01]  /*24b0*/  @P2 LDC.64 R88, c[0x0][0x3a0] ;  /* 0x0000e800ff582b82 */ /* 0x000e220000000a00 */
[----:B----4-:R-:W-:-:S06]  /*24c0*/  IMAD.WIDE.U32 R84, R108, 0x10, R84 ;  /* 0x000000106c547825 */ /* 0x010fcc00078e0054 */
[----:B------:R-:W5:Y:S01]  /*24d0*/  LDG.E.128 R84, desc[UR6][R84.64] ;  /* 0x0000000654547981 */ /* 0x000f62000c1e1d00 */
[----:B0-----:R-:W-:-:S05]  /*24e0*/  @P2 IMAD.WIDE.U32 R88, R108, 0x20, R88 ;  /* 0x000000206c582825 */ /* 0x001fca00078e0058 */
[----:B------:R0:W5:Y:S04]  /*24f0*/  @P2 LDG.E.128 R60, desc[UR6][R88.64] ;  /* 0x00000006583c2981 */ /* 0x000168000c1e1d00 */
[----:B------:R0:W5:Y:S01]  /*2500*/  @P2 LDG.E.128 R64, desc[UR6][R88.64+0x10] ;  /* 0x0000100658402981 */ /* 0x000162000c1e1d00 */
[----:B------:R-:W-:Y:S05]  /*2510*/  @!P2 BRA `(.L_x_13851) ;  /* 0x000000000094a947 */ /* 0x000fea0003800000 */
[C---:B0----5:R-:W-:Y:S02]  /*2520*/  PRMT R88, R84.reuse, 0x7632, R88 ;  /* 0x0000763254587816 */ /* 0x061fe40000000058 */
[----:B------:R-:W-:Y:S02]  /*2530*/  SHF.L.U32 R89, R84, 0x10, RZ ;  /* 0x0000001054597819 */ /* 0x000fe400000006ff */
[C---:B------:R-:W-:Y:S02]  /*2540*/  PRMT R90, R85.reuse, 0x7632, R90 ;  /* 0x00007632555a7816 */ /* 0x040fe4000000005a */
[----:B------:R-:W-:Y:S01]  /*2550*/  SHF.L.U32 R91, R85, 0x10, RZ ;  /* 0x00000010555b7819 */ /* 0x000fe200000006ff */
[-C--:B------:R-:W-:Y:S01]  /*2560*/  FMUL.FTZ R89, R89, R0.reuse ;  /* 0x0000000059597220 */ /* 0x080fe20000410000 */
[C---:B------:R-:W-:Y:S02]  /*2570*/  PRMT R109, R86.reuse, 0x7632, R109 ;  /* 0x00007632566d7816 */ /* 0x040fe4000000006d */
[----:B-123--:R-:W-:Y:S01]  /*2580*/  PRMT R110, R87, 0x7632, R110 ;  /* 0x00007632576e7816 */ /* 0x00efe2000000006e */
[----:B------:R-:W-:Y:S01]  /*2590*/  FMUL.FTZ R91, R91, R0 ;  /* 0x000000005b5b7220 */ /* 0x000fe20000410000 */
[----:B------:R-:W-:-:S02]  /*25a0*/  SHF.L.U32 R111, R86, 0x10, RZ ;  /* 0x00000010566f7819 */ /* 0x000fc400000006ff */
[----:B------:R-:W-:Y:S02]  /*25b0*/  SHF.L.U32 R181, R87, 0x10, RZ ;  /* 0x0000001057b57819 */ /* 0x000fe400000006ff */
        /* <DEDUP_REMOVED lines=10> */
[-C--:B------:R-:W-:Y:S01]  /*2660*/  FMUL.FTZ R110, R85, R0.reuse ;  /* 0x00000000556e7220 */ /* 0x080fe20000410000 */
        /* <DEDUP_REMOVED lines=11> */
[----:B------:R-:W-:Y:S01]  /*2720*/  SHF.L.U32 R87, R161, 0x10, RZ ;  /* 0x00000010a1577819 */ /* 0x000fe200000006ff */
[----:B------:R-:W-:-:S02]  /*2730*/  FFMA.FTZ R91, R114, R91, R63 ;  /* 0x0000005b725b7223 */ /* 0x000fc4000001003f */
[----:B------:R-:W-:Y:S02]  /*2740*/  FFMA.FTZ R85, R116, R85, R65 ;  /* 0x0000005574557223 */ /* 0x000fe40000010041 */
[----:B------:R-:W-:Y:S01]  /*2750*/  FFMA.FTZ R87, R0, R87, R67 ;  /* 0x0000005700577223 */ /* 0x000fe20000010043 */
[----:B------:R-:W-:Y:S06]  /*2760*/  BRA `(.L_x_13852) ;  /* 0x0000000000907947 */ /* 0x000fec0003800000 */
.L_x_13851:
[C---:B0----5:R-:W-:Y:S02]  /*2770*/  SHF.L.U32 R89, R84.reuse, 0x10, RZ ;  /* 0x0000001054597819 */ /* 0x061fe400000006ff */
[----:B------:R-:W-:Y:S02]  /*2780*/  PRMT R88, R84, 0x7632, R88 ;  /* 0x0000763254587816 */ /* 0x000fe40000000058 */
[----:B------:R-:W-:Y:S01]  /*2790*/  PRMT R90, R85, 0x7632, R90 ;  /* 0x00007632555a7816 */ /* 0x000fe2000000005a */
[----:B------:R-:W-:Y:S01]  /*27a0*/  FMUL.FTZ R89, R89, R0 ;  /* 0x0000000059597220 */ /* 0x000fe20000410000 */
[C---:B------:R-:W-:Y:S02]  /*27b0*/  PRMT R109, R86.reuse, 0x7632, R109 ;  /* 0x00007632566d7816 */ /* 0x040fe4000000006d */
[----:B-123--:R-:W-:Y:S02]  /*27c0*/  SHF.L.U32 R111, R86, 0x10, RZ ;  /* 0x00000010566f7819 */ /* 0x00efe400000006ff */
[----:B------:R-:W-:-:S02]  /*27d0*/  PRMT R114, R87, 0x7632, R114 ;  /* 0x0000763257727816 */ /* 0x000fc40000000072 */
[----:B------:R-:W-:Y:S01]  /*27e0*/  SHF.L.U32 R91, R85, 0x10, RZ ;  /* 0x00000010555b7819 */ /* 0x000fe200000006ff */
[-C--:B------:R-:W-:Y:S01]  /*27f0*/  FMUL.FTZ R111, R111, R0.reuse ;  /* 0x000000006f6f7220 */ /* 0x080fe20000410000 */
[----:B------:R-:W-:Y:S02]  /*2800*/  SHF.L.U32 R115, R87, 0x10, RZ ;  /* 0x0000001057737819 */ /* 0x000fe400000006ff */
        /* <DEDUP_REMOVED lines=26> */
.L_x_13852:
[----:B------:R-:W0:Y:S02]  /*29b0*/  LDC.64 R110, c[0x0][0x3a8] ;  /* 0x0000ea00ff6e7b82 */ /* 0x000e240000000a00 */
[----:B0-----:R-:W-:-:S05]  /*29c0*/  IMAD.WIDE.U32 R108, R108, 0x20, R110 ;  /* 0x000000206c6c7825 */ /* 0x001fca00078e006e */
[----:B------:R4:W-:Y:S04]  /*29d0*/  STG.E.128 desc[UR6][R108.64], R88 ;  /* 0x000000586c007986 */ /* 0x0009e8000c101d06 */
[----:B------:R4:W-:Y:S02]  /*29e0*/  STG.E.128 desc[UR6][R108.64+0x10], R84 ;  /* 0x000010546c007986 */ /* 0x0009e4000c101d06 */
.L_x_13850:
[----:B------:R-:W-:Y:S05]  /*29f0*/  BSYNC.RECONVERGENT B0 ;  /* 0x0000000000007941 */ /* 0x000fea0003800200 */
.L_x_13849:
[----:B------:R-:W-:Y:S01]  /*2a00*/  FADD.FTZ R0, RZ, R92 ;  /* 0x0000005cff007221 */ /* 0x000fe20000010000 */
[C---:B------:R-:W-:Y:S01]  /*2a10*/  ISETP.GT.U32.AND P2, PT, R3.reuse, 0x3f, PT ;  /* 0x0000003f0300780c */ /* 0x040fe20003f44070 */
[----:B------:R-:W5:Y:S01]  /*2a20*/  S2R R182, SR_TID.X ;  /* 0x0000000000b67919 */ /* 0x000f620000002100 */
[----:B------:R-:W-:Y:S01]  /*2a30*/  ISETP.GT.U32.AND P3, PT, R3, 0x5f, PT ;  /* 0x0000005f0300780c */ /* 0x000fe20003f64070 */
[----:B----4-:R-:W-:Y:S01]  /*2a40*/  FADD.FTZ R109, R93, R0 ;  /* 0x000000005d6d7221 */ /* 0x010fe20000010000 */
        /* <DEDUP_REMOVED lines=9> */
[----:B0123--:R-:W-:Y:S02]  /*2ae0*/  FSEL R111, R0, RZ, P0 ;  /* 0x000000ff006f7208 */ /* 0x00ffe40000000000 */
[----:B-----5:R-:W-:-:S03]  /*2af0*/  LOP3.LUT P6, RZ, R182, 0x1f, RZ, 0xc0, !PT ;  /* 0x0000001fb6ff7812 */ /* 0x020fc600078cc0ff */
        /* <DEDUP_REMOVED lines=136> */
.L_x_13876:
        /* <DEDUP_REMOVED lines=26> */
[----:B------:R-:W-:Y:S01]  /*3520*/  FADD.FTZ R109, R92, -R0 ;  /* 0x800000005c6d7221 */ /* 0x000fe20000010000 */
        /* <DEDUP_REMOVED lines=8> */
[----:B------:R-:W-:Y:S01]  /*35b0*/  FMUL.FTZ R109, R116, R109 ;  /* 0x0000006d746d7220 */ /* 0x000fe20000410000 */
[--C-:B------:R-:W-:Y:S01]  /*35c0*/  FADD.FTZ R111, R95, -R0.reuse ;  /* 0x800000005f6f7221 */ /* 0x100fe20000010000 */
[----:B------:R-:W-:Y:S01]  /*35d0*/  FADD.FTZ R189, R99, -R0 ;  /* 0x8000000063bd7221 */ /* 0x000fe20000010000 */
[----:B------:R-:W-:Y:S01]  /*35e0*/  FFMA.FTZ R187, R181, R188, R190 ;  /* 0x000000bcb5bb7223 */ /* 0x000fe200000100be */
        /* <DEDUP_REMOVED lines=26> */
.L_x_13855:
[----:B------:R-:W-:Y:S05]  /*3790*/  BSYNC.RECONVERGENT B0 ;  /* 0x0000000000007941 */ /* 0x000fea0003800200 */
.L_x_13854:
        /* <DEDUP_REMOVED lines=51> */
.L_x_13857:
[----:B------:R-:W-:Y:S05]  /*3ad0*/  BSYNC.RECONVERGENT B0 ;  /* 0x0000000000007941 */ /* 0x000fea0003800200 */
.L_x_13856:
        /* <DEDUP_REMOVED lines=51> */
.L_x_13859:
[----:B------:R-:W-:Y:S05]  /*3e10*/  BSYNC.RECONVERGENT B0 ;  /* 0x0000000000007941 */ /* 0x000fea0003800200 */
.L_x_13858:
        /* <DEDUP_REMOVED lines=51> */
.L_x_13861:
[----:B------:R-:W-:Y:S05]  /*4150*/  BSYNC.RECONVERGENT B0 ;  /* 0x0000000000007941 */ /* 0x000fea0003800200 */
.L_x_13860:
        /* <DEDUP_REMOVED lines=41> */
[----:B------:R-:W-:Y:S02]  /*43f0*/  FFMA.FTZ R186, R187, R186, R188 ;  /* 0x000000babbba7223 */ /* 0x000fe400000100bc */
[----:B------:R-:W-:Y:S01]  /*4400*/  FFMA.FTZ R183, R183, R116, R184 ;  /* 0x00000074b7b77223 */ /* 0x000fe200000100b8 */
[----:B------:R-:W-:Y:S01]  /*4410*/  F2FP.BF16.F32.PACK_AB R111, R194, R111 ;  /* 0x0000006fc26f723e */ /* 0x000fe200000010ff */
[----:B------:R-:W-:Y:S01]  /*4420*/  FFMA.FTZ R181, R115, R110, R114 ;  /* 0x0000006e73b57223 */ /* 0x000fe20000010072 */
[----:B0-----:R-:W-:Y:S01]  /*4430*/  IMAD.WIDE.U32 R114, R113, 0x10, R108 ;  /* 0x0000001071727825 */ /* 0x001fe200078e006c */
[----:B------:R-:W-:Y:S02]  /*4440*/  F2FP.BF16.F32.PACK_AB R110, R186, R185 ;  /* 0x000000b9ba6e723e */ /* 0x000fe400000010ff */
[----:B------:R-:W-:-:S02]  /*4450*/  F2FP.BF16.F32.PACK_AB R109, R183, R182 ;  /* 0x000000b6b76d723e */ /* 0x000fc400000010ff */
[----:B------:R-:W-:-:S05]  /*4460*/  F2FP.BF16.F32.PACK_AB R108, R181, R0 ;  /* 0x00000000b56c723e */ /* 0x000fca00000010ff */
[----:B------:R0:W-:Y:S02]  /*4470*/  STG.E.128 desc[UR6][R114.64], R108 ;  /* 0x0000006c72007986 */ /* 0x0001e4000c101d06 */
.L_x_13863:
[----:B------:R-:W-:Y:S05]  /*4480*/  BSYNC.RECONVERGENT B0 ;  /* 0x0000000000007941 */ /* 0x000fea0003800200 */
.L_x_13862:
[----:B01234-:R-:W0:Y:S02]  /*4490*/  LDC.64 R108, c[0x0][0x380] ;  /* 0x0000e000ff6c7b82 */ /* 0x01fe240000000a00 */
[----:B0-----:R-:W-:-:S04]  /*44a0*/  LEA R112, R108, R112, 0x2 ;  /* 0x000000706c707211 */ /* 0x001fc800078e10ff */
[----:B------:R-:W-:-:S13]  /*44b0*/  ISETP.GE.AND P0, PT, R112, R109, PT ;  /* 0x0000006d7000720c */ /* 0x000fda0003f06270 */
[----:B------:R-:W-:Y:S05]  /*44c0*/  @!P0 BRA `(.L_x_13864) ;  /* 0xffffffc400e88947 */ /* 0x000fea000383ffff */
[----:B------:R-:W-:Y:S05]  /*44d0*/  EXIT ;  /* 0x000000000000794d */ /* 0x000fea0003800000 */
.L_x_13853:
        /* <DEDUP_REMOVED lines=8> */
.L_x_13866:
[----:B------:R-:W-:Y:S05]  /*4560*/  BSYNC B0 ;  /* 0x0000000000007941 */ /* 0x000fea0003800000 */
.L_x_13865:
        /* <DEDUP_REMOVED lines=9> */
.L_x_13867:
[----:B------:R-:W-:Y:S01]  /*4600*/  HFMA2 R185, -RZ, RZ, 0, 2.384185791015625e-07 ;  /* 0x00000004ffb97431 */ /* 0x000fe200000001ff */
[----:B------:R-:W-:-:S05]  /*4610*/  MOV R109, R181 ;  /* 0x000000b5006d7202 */ /* 0x000fca0000000f00 */
[----:B------:R-:W-:-:S05]  /*4620*/  FADD.FTZ R114, R110, R109 ;  /* 0x0000006d6e727221 */ /* 0x000fca0000010000 */
[----:B------:R-:W-:-:S07]  /*4630*/  MOV R184, R114 ;  /* 0x0000007200b87202 */ /* 0x000fce0000000f00 */
[----:B------:R-:W-:Y:S05]  /*4640*/  WARPSYNC.COLLECTIVE R183, `(.L_x_13868) ;  /* 0x00000000b7087348 */ /* 0x000fea0003c00000 */
[----:B------:R0:W1:Y:S02]  /*4650*/  SHFL.BFLY P6, R181, R184, R185, R186 ;  /* 0x0c0000b9b8b57389 */ /* 0x00006400000c00ba */
[----:B01----:R-:W-:Y:S05]  /*4660*/  ENDCOLLECTIVE ;  /* 0x000000000000791b */ /* 0x003fea0003800000 */
.L_x_13868:
[----:B------:R-:W-:Y:S01]  /*4670*/  HFMA2 R185, -RZ, RZ, 0, 4.76837158203125e-07 ;  /* 0x00000008ffb97431 */ /* 0x000fe200000001ff */
[----:B------:R-:W-:-:S05]  /*4680*/  MOV R109, R181 ;  /* 0x000000b5006d7202 */ /* 0x000fca0000000f00 */
[----:B------:R-:W-:Y:S02]  /*4690*/  FADD.FTZ R115, R114, R109 ;  /* 0x0000006d72737221 */ /* 0x000fe40000010000 */
[----:B------:R-:W0:Y:S03]  /*46a0*/  LDC R109, c[0x0][0x400] ;  /* 0x00010000ff6d7b82 */ /* 0x000e260000000800 */
[----:B------:R-:W-:-:S07]  /*46b0*/  MOV R184, R115 ;  /* 0x0000007300b87202 */ /* 0x000fce0000000f00 */
[----:B0-----:R-:W-:Y:S05]  /*46c0*/  WARPSYNC.COLLECTIVE R183, `(.L_x_13869) ;  /* 0x00000000b7087348 */ /* 0x001fea0003c00000 */
[----:B------:R1:W2:Y:S02]  /*46d0*/  SHFL.BFLY P6, R181, R184, R185, R186 ;  /* 0x0c0000b9b8b57389 */ /* 0x0002a400000c00ba */
[----:B012---:R-:W-:Y:S05]  /*46e0*/  ENDCOLLECTIVE ;  /* 0x000000000000791b */ /* 0x007fea0003800000 */
.L_x_13869:
[----:B------:R-:W-:Y:S01]  /*46f0*/  HFMA2 R185, -RZ, RZ, 0, 9.5367431640625e-07 ;  /* 0x00000010ffb97431 */ /* 0x000fe200000001ff */
[----:B------:R-:W-:-:S05]  /*4700*/  MOV R0, R181 ;  /* 0x000000b500007202 */ /* 0x000fca0000000f00 */
[----:B------:R-:W-:-:S05]  /*4710*/  FADD.FTZ R116, R115, R0 ;  /* 0x0000000073747221 */ /* 0x000fca0000010000 */
[----:B------:R-:W-:-:S07]  /*4720*/  MOV R184, R116 ;  /* 0x0000007400b87202 */ /* 0x000fce0000000f00 */
[----:B------:R-:W-:Y:S05]  /*4730*/  WARPSYNC.COLLECTIVE R183, `(.L_x_13870) ;  /* 0x00000000b7087348 */ /* 0x000fea0003c00000 */
[----:B------:R0:W1:Y:S02]  /*4740*/  SHFL.BFLY P6, R181, R184, R185, R186 ;  /* 0x0c0000b9b8b57389 */ /* 0x00006400000c00ba */
[----:B01----:R-:W-:Y:S05]  /*4750*/  ENDCOLLECTIVE ;  /* 0x000000000000791b */ /* 0x003fea0003800000 */
.L_x_13870:
        /* <DEDUP_REMOVED lines=88> */
.L_x_13871:
[----:B------:R-:W-:Y:S01]  /*4ce0*/  HFMA2 R185, -RZ, RZ, 0, 1.1920928955078125e-07 ;  /* 0x00000002ffb97431 */ /* 0x000fe200000001ff */
[----:B------:R-:W-:-:S05]  /*4cf0*/  MOV R111, R181 ;  /* 0x000000b5006f7202 */ /* 0x000fca0000000f00 */
[----:B------:R-:W-:-:S05]  /*4d00*/  FADD.FTZ R111, R0, R111 ;  /* 0x0000006f006f7221 */ /* 0x000fca0000010000 */
[----:B------:R-:W-:-:S07]  /*4d10*/  MOV R184, R111 ;  /* 0x0000006f00b87202 */ /* 0x000fce0000000f00 */
[----:B------:R-:W-:Y:S05]  /*4d20*/  WARPSYNC.COLLECTIVE R183, `(.L_x_13872) ;  /* 0x00000000b7087348 */ /* 0x000fea0003c00000 */
[----:B------:R0:W1:Y:S02]  /*4d30*/  SHFL.BFLY P6, R181, R184, R185, R186 ;  /* 0x0c0000b9b8b57389 */ /* 0x00006400000c00ba */
[----:B01----:R-:W-:Y:S05]  /*4d40*/  ENDCOLLECTIVE ;  /* 0x000000000000791b */ /* 0x003fea0003800000 */
.L_x_13872:
[----:B------:R-:W-:Y:S01]  /*4d50*/  HFMA2 R185, -RZ, RZ, 0, 2.384185791015625e-07 ;  /* 0x00000004ffb97431 */ /* 0x000fe200000001ff */
[----:B------:R-:W-:-:S05]  /*4d60*/  MOV R110, R181 ;  /* 0x000000b5006e7202 */ /* 0x000fca0000000f00 */
[----:B------:R-:W-:-:S05]  /*4d70*/  FADD.FTZ R110, R111, R110 ;  /* 0x0000006e6f6e7221 */ /* 0x000fca0000010000 */
[----:B------:R-:W-:-:S07]  /*4d80*/  MOV R184, R110 ;  /* 0x0000006e00b87202 */ /* 0x000fce0000000f00 */
[----:B------:R-:W-:Y:S05]  /*4d90*/  WARPSYNC.COLLECTIVE R183, `(.L_x_13873) ;  /* 0x00000000b7087348 */ /* 0x000fea0003c00000 */
[----:B------:R0:W1:Y:S02]  /*4da0*/  SHFL.BFLY P6, R181, R184, R185, R186 ;  /* 0x0c0000b9b8b57389 */ /* 0x00006400000c00ba */
[----:B01----:R-:W-:Y:S05]  /*4db0*/  ENDCOLLECTIVE ;  /* 0x000000000000791b */ /* 0x003fea0003800000 */
.L_x_13873:
[----:B------:R-:W-:Y:S01]  /*4dc0*/  HFMA2 R185, -RZ, RZ, 0, 4.76837158203125e-07 ;  /* 0x00000008ffb97431 */ /* 0x000fe200000001ff */
[----:B------:R-:W-:-:S05]  /*4dd0*/  MOV R115, R181 ;  /* 0x000000b500737202 */ /* 0x000fca0000000f00 */
[----:B------:R-:W-:-:S05]  /*4de0*/  FADD.FTZ R115, R110, R115 ;  /* 0x000000736e737221 */ /* 0x000fca0000010000 */
[----:B------:R-:W-:-:S07]  /*4df0*/  MOV R184, R115 ;  /* 0x0000007300b87202 */ /* 0x000fce0000000f00 */
[----:B------:R-:W-:Y:S05]  /*4e00*/  WARPSYNC.COLLECTIVE R183, `(.L_x_13874) ;  /* 0x00000000b7087348 */ /* 0x000fea0003c00000 */
[----:B------:R0:W1:Y:S02]  /*4e10*/  SHFL.BFLY P6, R181, R184, R185, R186 ;  /* 0x0c0000b9b8b57389 */ /* 0x00006400000c00ba */
[----:B01----:R-:W-:Y:S05]  /*4e20*/  ENDCOLLECTIVE ;  /* 0x000000000000791b */ /* 0x003fea0003800000 */
.L_x_13874:
[----:B------:R-:W-:Y:S01]  /*4e30*/  HFMA2 R185, -RZ, RZ, 0, 9.5367431640625e-07 ;  /* 0x00000010ffb97431 */ /* 0x000fe200000001ff */
[----:B------:R-:W-:-:S05]  /*4e40*/  MOV R114, R181 ;  /* 0x000000b500727202 */ /* 0x000fca0000000f00 */
[----:B------:R-:W-:-:S05]  /*4e50*/  FADD.FTZ R114, R115, R114 ;  /* 0x0000007273727221 */ /* 0x000fca0000010000 */
[----:B------:R-:W-:-:S07]  /*4e60*/  MOV R184, R114 ;  /* 0x0000007200b87202 */ /* 0x000fce0000000f00 */
[----:B------:R-:W-:Y:S05]  /*4e70*/  WARPSYNC.COLLECTIVE R183, `(.L_x_13875) ;  /* 0x00000000b7087348 */ /* 0x000fea0003c00000 */
[----:B------:R0:W1:Y:S02]  /*4e80*/  SHFL.BFLY P6, R181, R184, R185, R186 ;  /* 0x0c0000b9b8b57389 */ /* 0x00006400000c00ba */
[----:B01----:R-:W-:Y:S05]  /*4e90*/  ENDCOLLECTIVE ;  /* 0x000000000000791b */ /* 0x003fea0003800000 */
.L_x_13875:
[----:B------:R-:W-:Y:S05]  /*4ea0*/  BRA `(.L_x_13876) ;  /* 0xffffffe400347947 */ /* 0x000fea000383ffff */
.L_x_13877:
        /* <DEDUP_REMOVED lines=13> */
.L_x_45820:


//--------------------- .text._ZN10layer_norm13ln_fwd_kernelINS_13Kernel_traitsI13__nv_bfloat16S2_fS2_fjLj1280ELj1ELj4ELj1ELj16ENS_18Kernel_traits_baseILj1280ES2_S2_fS2_fjLj128EEEEELb0ELb1ELb0ELb1EEEvNS_9FwdParamsE --------------------------
	.section	.text._ZN10layer_norm13ln_fwd_kernelINS_13Kernel_traitsI13__nv_bfloat16S2_fS2_fjLj1280ELj1ELj4ELj1ELj16ENS_18Kernel_traits_baseILj1280ES2_S2_fS2_fjLj128EEEEELb0ELb1ELb0ELb1EEEvNS_9FwdParamsE,"ax",@progbits
	.align	128
        .global         _ZN10layer_norm13ln_fwd_kernelINS_13Kernel_traitsI13__nv_bfloat16S2_fS2_fjLj1280ELj1ELj4ELj1ELj16ENS_18Kernel_traits_baseILj1280ES2_S2_fS2_fjLj128EEEEELb0ELb1ELb0ELb1EEEvNS_9FwdParamsE
        .type           _ZN10layer_norm13ln_fwd_kernelINS_13Kernel_traitsI13__nv_bfloat16S2_fS2_fjLj1280ELj1ELj4ELj1ELj16ENS_18Kernel_traits_baseILj1280ES2_S2_fS2_fjLj128EEEEELb0ELb1ELb0ELb1EEEvNS_9FwdParamsE,@function
        .size           _ZN10layer_norm13ln_fwd_kernelINS_13Kernel_traitsI13__nv_bfloat16S2_fS2_fjLj1280ELj1ELj4ELj1ELj16ENS_18Kernel_traits_baseILj1280ES2_S2_fS2_fjLj128EEEEELb0ELb1ELb0ELb1EEEvNS_9FwdParamsE,(.L_x_45821 - _ZN10layer_norm13ln_fwd_kernelINS_13Kernel_traitsI13__nv_bfloat16S2_fS2_fjLj1280ELj1ELj4ELj1ELj16ENS_18Kernel_traits_baseILj1280ES2_S2_fS2_fjLj128EEEEELb0ELb1ELb0ELb1EEEvNS_9FwdParamsE)
        .other          _ZN10layer_norm13ln_fwd_kernelINS_13Kernel_traitsI13__nv_bfloat16S2_fS2_fjLj1280ELj1ELj4ELj1ELj16ENS_18Kernel_traits_baseILj1280ES2_S2_fS2_fjLj128EEEEELb0ELb1ELb0ELb1EEEvNS_9FwdParamsE,@"STO_CUDA_ENTRY STV_DEFAULT"
_ZN10layer_norm13ln_fwd_kernelINS_13Kernel_traitsI13__nv_bfloat16S2_fS2_fjLj1280ELj1ELj4ELj1ELj16ENS_18Kernel_traits_baseILj1280ES2_S2_fS2_fjLj128EEEEELb0ELb1ELb0ELb1EEEvNS_9FwdParamsE:
.text._ZN10layer_norm13ln_fwd_kernelINS_13Kernel_traitsI13__nv_bfloat16S2_fS2_fjLj1280ELj1ELj4ELj1ELj16ENS_18Kernel_traits_baseILj1280ES2_S2_fS2_fjLj128EEEEELb0ELb1ELb0ELb1EEEvNS_9FwdParamsE:
        /* <DEDUP_REMOVED lines=34> */
.L_x_13878:
        /* <DEDUP_REMOVED lines=24> */
.L_x_13879:
[----:B------:R-:W1:Y:S02]  /*03a0*/  LDCU UR4, c[0x0][0x384] ;  /* 0x00007080ff0477ac */ /* 0x000e640008000800 */
[----:B-1----:R-:W-:-:S13]  /*03b0*/  ISETP.GE.AND P0, PT, R151, UR4, PT ;  /* 0x0000000497007c0c */ /* 0x002fda000bf06270 */
[----:B------:R-:W-:Y:S05]  /*03c0*/  @P0 EXIT ;  /* 0x000000000000094d */ /* 0x000fea0003800000 */
[----:B------:R-:W1:Y:S01]  /*03d0*/  LDCU.64 UR4, c[0x0][0x3e0] ;  /* 0x00007c00ff0477ac */ /* 0x000e620008000a00 */
[----:B-----5:R-:W-:Y:S02]  /*03e0*/  PRMT R150, R90, 0x7632, R150 ;  /* 0x000076325a967816 */ /* 0x020fe40000000096 */
[----:B------:R-:W-:Y:S01]  /*03f0*/  PRMT R149, R110, 0x7632, R149 ;  /* 0x000076326e957816 */ /* 0x000fe20000000095 */
[----:B------:R-:W2:Y:S01]  /*0400*/  LDCU UR8, c[0x0][0x388] ;  /* 0x00007100ff0877ac */ /* 0x000ea20008000800 */
[----:B------:R-:W-:Y:S02]  /*0410*/  PRMT R148, R89, 0x7632, R148 ;  /* 0x0000763259947816 */ /* 0x000fe40000000094 */
[----:B------:R-:W-:Y:S01]  /*0420*/  PRMT R147, R109, 0x7632, R147 ;  /* 0x000076326d937816 */ /* 0x000fe20000000093 */
[----:B------:R-:W3:Y:S01]  /*0430*/  LDCU.U8 UR9, c[0x0][0x410] ;  /* 0x00008200ff0977ac */ /* 0x000ee20008000000 */
[----:B------:R-:W-:Y:S02]  /*0440*/  PRMT R146, R88, 0x7632, R146 ;  /* 0x0000763258927816 */ /* 0x000fe40000000092 */
[----:B------:R-:W-:Y:S01]  /*0450*/  PRMT R145, R108, 0x7632, R145 ;  /* 0x000076326c917816 */ /* 0x000fe20000000091 */
[----:B------:R-:W4:Y:S01]  /*0460*/  LDCU UR10, c[0x0][0x448] ;  /* 0x00008900ff0a77ac */ /* 0x000f220008000800 */
[----:B------:R-:W-:-:S02]  /*0470*/  PRMT R144, R95, 0x7632, R144 ;  /* 0x000076325f907816 */ /* 0x000fc40000000090 */
[----:B------:R-:W-:Y:S02]  /*0480*/  PRMT R143, R115, 0x7632, R143 ;  /* 0x00007632738f7816 */ /* 0x000fe4000000008f */
[----:B------:R-:W-:Y:S02]  /*0490*/  PRMT R142, R94, 0x7632, R142 ;  /* 0x000076325e8e7816 */ /* 0x000fe4000000008e */
[----:B-1----:R-:W-:Y:S02]  /*04a0*/  ISETP.NE.U32.AND P0, PT, RZ, UR4, PT ;  /* 0x00000004ff007c0c */ /* 0x002fe4000bf05070 */
        /* <DEDUP_REMOVED lines=13> */
[----:B0-----:R-:W-:Y:S02]  /*0580*/  PRMT R2, R63, 0x7632, R2 ;  /* 0x000076323f027816 */ /* 0x001fe40000000002 */
        /* <DEDUP_REMOVED lines=20> */
[----:B--234-:R-:W0:-:S12]  /*06d0*/  LDCU.64 UR4, c[0x0][0x3a0] ;  /* 0x00007400ff0477ac */ /* 0x01ce180008000a00 */
.L_x_13891:
[----:B-1----:R-:W1:Y:S01]  /*06e0*/  @P0 LDC.64 R16, c[0x0][0x3e0] ;  /* 0x0000f800ff100b82 */ /* 0x002e620000000a00 */
[----:B------:R-:W-:-:S05]  /*06f0*/  IMAD R18, R151, UR8, RZ ;  /* 0x0000000897127c24 */ /* 0x000fca000f8e02ff */
[----:B------:R-:W-:Y:S02]  /*0700*/  SHF.R.S32.HI R19, RZ, 0x1f, R18 ;  /* 0x0000001fff137819 */ /* 0x000fe40000011412 */
[----:B------:R-:W2:Y:S02]  /*0710*/  LDC.64 R120, c[0x0][0x390] ;  /* 0x0000e400ff787b82 */ /* 0x000ea40000000a00 */
[----:B------:R-:W-:-:S04]  /*0720*/  LEA.HI R19, R19, R18, RZ, 0x3 ;  /* 0x0000001213137211 */ /* 0x000fc800078f18ff */
[----:B------:R-:W-:Y:S01]  /*0730*/  LEA.HI.SX32 R153, R19, R152, 0x1d ;  /* 0x0000009813997211 */ /* 0x000fe200078feaff */
[----:B-1----:R-:W-:-:S06]  /*0740*/  @P0 IMAD.WIDE R20, R151, 0x2, R16 ;  /* 0x0000000297140825 */ /* 0x002fcc00078e0210 */
[----:B------:R-:W3:Y:S01]  /*0750*/  @P0 LDG.E.U16 R20, desc[UR6][R20.64] ;  /* 0x0000000614140981 */ /* 0x000ee2000c1e1500 */
[----:B--2---:R-:W-:-:S06]  /*0760*/  IMAD.WIDE.U32 R16, R153, 0x10, R120 ;  /* 0x0000001099107825 */ /* 0x004fcc00078e0078 */
[----:B------:R-:W5:Y:S01]  /*0770*/  LDG.E.128 R16, desc[UR6][R16.64] ;  /* 0x0000000610107981 */ /* 0x000f62000c1e1d00 */
[----:B0-----:R-:W-:Y:S01]  /*0780*/  ISETP.NE.U32.AND P1, PT, RZ, UR4, PT ;  /* 0x00000004ff007c0c */ /* 0x001fe2000bf25070 */
[----:B------:R-:W-:-:S03]  /*0790*/  HFMA2 R158, -RZ, RZ, 1.875, 0 ;  /* 0x3f800000ff9e7431 */ /* 0x000fc600000001ff */
[----:B------:R-:W-:Y:S02]  /*07a0*/  ISETP.NE.AND.EX P1, PT, RZ, UR5, PT, P1 ;  /* 0x00000005ff007c0c */ /* 0x000fe4000bf25310 */
[----:B---3--:R-:W-:-:S11]  /*07b0*/  @P0 SHF.L.U32 R158, R20, 0x10, RZ ;  /* 0x00000010149e0819 */ /* 0x008fd600000006ff */
[----:B------:R-:W-:Y:S05]  /*07c0*/  @!P1 BRA `(.L_x_13880) ;  /* 0x0000000000a49947 */ /* 0x000fea0003800000 */
[----:B------:R-:W0:Y:S02]  /*07d0*/  LDC.64 R20, c[0x0][0x3a0] ;  /* 0x0000e800ff147b82 */ /* 0x000e240000000a00 */
[----:B0-----:R-:W-:-:S05]  /*07e0*/  IMAD.WIDE.U32 R20, R153, 0x20, R20 ;  /* 0x0000002099147825 */ /* 0x001fca00078e0014 */
[----:B------:R-:W2:Y:S04]  /*07f0*/  LDG.E.128 R56, desc[UR6][R20.64] ;  /* 0x0000000614387981 */ /* 0x000ea8000c1e1d00 */
[----:B------:R-:W3:Y:S01]  /*0800*/  LDG.E.128 R52, desc[UR6][R20.64+0x10] ;  /* 0x0000100614347981 */ /* 0x000ee2000c1e1d00 */
[C---:B-----5:R-:W-:Y:S02]  /*0810*/  PRMT R22, R16.reuse, 0x7632, R22 ;  /* 0x0000763210167816 */ /* 0x060fe40000000016 */
[----:B------:R-:W-:Y:S02]  /*0820*/  SHF.L.U32 R23, R16, 0x10, RZ ;  /* 0x0000001010177819 */ /* 0x000fe400000006ff */
[C---:B------:R-:W-:Y:S02]  /*0830*/  PRMT R16, R17.reuse, 0x7632, R16 ;  /* 0x0000763211107816 */ /* 0x040fe40000000010 */
[----:B------:R-:W-:Y:S01]  /*0840*/  SHF.L.U32 R25, R17, 0x10, RZ ;  /* 0x0000001011197819 */ /* 0x000fe200000006ff */
[----:B------:R-:W-:Y:S01]  /*0850*/  FMUL.FTZ R23, R23, R158 ;  /* 0x0000009e17177220 */ /* 0x000fe20000410000 */
[----:B------:R-:W-:-:S02]  /*0860*/  PRMT R26, R19, 0x7632, R26 ;  /* 0x00007632131a7816 */ /* 0x000fc4000000001a */
[----:B------:R-:W-:Y:S01]  /*0870*/  SHF.L.U32 R29, R19, 0x10, RZ ;  /* 0x00000010131d7819 */ /* 0x000fe200000006ff */
[-C--:B------:R-:W-:Y:S01]  /*0880*/  FMUL.FTZ R25, R25, R158.reuse ;  /* 0x0000009e19197220 */ /* 0x080fe20000410000 */
[----:B------:R-:W-:Y:S02]  /*0890*/  SHF.L.U32 R17, R22, 0x10, RZ ;  /* 0x0000001016117819 */ /* 0x000fe400000006ff */
        /* <DEDUP_REMOVED lines=8> */
[----:B------:R-:W-:Y:S01]  /*0920*/  FMUL.FTZ R27, R27, R158 ;  /* 0x0000009e1b1b7220 */ /* 0x000fe20000410000 */
[----:B------:R-:W-:Y:S02]  /*0930*/  SHF.L.U32 R17, R24, 0x10, RZ ;  /* 0x0000001018117819 */ /* 0x000fe400000006ff */
[----:B------:R-:W-:Y:S02]  /*0940*/  SHF.L.U32 R19, R26, 0x10, RZ ;  /* 0x000000101a137819 */ /* 0x000fe400000006ff */
[----:B------:R-:W-:Y:S02]  /*0950*/  SHF.L.U32 R48, R76, 0x10, RZ ;  /* 0x000000104c307819 */ /* 0x000fe400000006ff */
[----:B------:R-:W-:Y:S02]  /*0960*/  SHF.L.U32 R50, R77, 0x10, RZ ;  /* 0x000000104d327819 */ /* 0x000fe400000006ff */
[----:B------:R-:W-:-:S02]  /*0970*/  SHF.L.U32 R44, R78, 0x10, RZ ;  /* 0x000000104e2c7819 */ /* 0x000fc400000006ff */
[----:B------:R-:W-:Y:S02]  /*0980*/  SHF.L.U32 R45, R127, 0x10, RZ ;  /* 0x000000107f2d7819 */ /* 0x000fe400000006ff */
[----:B------:R-:W-:Y:S02]  /*0990*/  SHF.L.U32 R46, R79, 0x10, RZ ;  /* 0x000000104f2e7819 */ /* 0x000fe400000006ff */
[----:B------:R-:W-:Y:S01]  /*09a0*/  SHF.L.U32 R47, R126, 0x10, RZ ;  /* 0x000000107e2f7819 */ /* 0x000fe200000006ff */
[----:B--2---:R-:W-:Y:S01]  /*09b0*/  FFMA.FTZ R49, R16, R49, R57 ;  /* 0x0000003110317223 */ /* 0x004fe20000010039 */
[----:B------:R-:W-:Y:S01]  /*09c0*/  FFMA.FTZ R51, R18, R51, R59 ;  /* 0x0000003312337223 */ /* 0x000fe2000001003b */
[-C--:B------:R-:W-:Y:S01]  /*09d0*/  FMUL.FTZ R16, R17, R158.reuse ;  /* 0x0000009e11107220 */ /* 0x080fe20000410000 */
[----:B------:R-:W-:Y:S01]  /*09e0*/  FMUL.FTZ R18, R19, R158 ;  /* 0x0000009e13127220 */ /* 0x000fe20000410000 */
[----:B------:R-:W-:Y:S01]  /*09f0*/  FFMA.FTZ R48, R23, R48, R56 ;  /* 0x0000003017307223 */ /* 0x000fe20000010038 */
[----:B------:R-:W-:Y:S01]  /*0a00*/  FFMA.FTZ R50, R25, R50, R58 ;  /* 0x0000003219327223 */ /* 0x000fe2000001003a */
[----:B---3--:R-:W-:Y:S01]  /*0a10*/  FFMA.FTZ R44, R27, R44, R52 ;  /* 0x0000002c1b2c7223 */ /* 0x008fe20000010034 */
[----:B------:R-:W-:Y:S01]  /*0a20*/  FFMA.FTZ R45, R16, R45, R53 ;  /* 0x0000002d102d7223 */ /* 0x000fe20000010035 */
[----:B------:R-:W-:Y:S01]  /*0a30*/  FFMA.FTZ R46, R29, R46, R54 ;  /* 0x0000002e1d2e7223 */ /* 0x000fe20000010036 */
[----:B------:R-:W-:Y:S01]  /*0a40*/  FFMA.FTZ R47, R18, R47, R55 ;  /* 0x0000002f122f7223 */ /* 0x000fe20000010037 */
[----:B------:R-:W-:Y:S06]  /*0a50*/  BRA `(.L_x_13881) ;  /* 0x0000000000907947 */ /* 0x000fec0003800000 */
.L_x_13880:
[----:B-----5:R-:W-:Y:S02]  /*0a60*/  PRMT R22, R17, 0x7632, R22 ;  /* 0x0000763211167816 */ /* 0x020fe40000000016 */
        /* <DEDUP_REMOVED lines=11> */
[----:B------:R-:W-:Y:S01]  /*0b20*/  PRMT R20, R16, 0x7632, R20 ;  /* 0x0000763210147816 */ /* 0x000fe20000000014 */
[----:B------:R-:W-:Y:S01]  /*0b30*/  FMUL.FTZ R50, R17, R50 ;  /* 0x0000003211327220 */ /* 0x000fe20000410000 */
[C---:B------:R-:W-:Y:S01]  /*0b40*/  PRMT R23, R18.reuse, 0x7632, R23 ;  /* 0x0000763212177816 */ /* 0x040fe20000000017 */
        /* <DEDUP_REMOVED lines=21> */
.L_x_13881:
[----:B------:R-:W0:Y:S01]  /*0ca0*/  LDC.64 R160, c[0x0][0x3a8] ;  /* 0x0000ea00ffa07b82 */ /* 0x000e220000000a00 */
[----:B------:R-:W-:-:S05]  /*0cb0*/  IADD3 R154, PT, PT, R153, 0x20, RZ ;  /* 0x00000020999a7810 */ /* 0x000fca0007ffe0ff */
[----:B------:R-:W-:Y:S02]  /*0cc0*/  IMAD.WIDE.U32 R16, R154, 0x10, R120 ;  /* 0x000000109a107825 */ /* 0x000fe400078e0078 */
[----:B------:R-:W1:Y:S02]  /*0cd0*/  @P1 LDC.64 R20, c[0x0][0x3a0] ;  /* 0x0000e800ff141b82 */ /* 0x000e640000000a00 */
[----:B0-----:R-:W-:-:S05]  /*0ce0*/  IMAD.WIDE.U32 R22, R153, 0x20, R160 ;  /* 0x0000002099167825 */ /* 0x001fca00078e00a0 */
[----:B------:R0:W-:Y:S01]  /*0cf0*/  STG.E.128 desc[UR6][R22.64], R48 ;  /* 0x0000003016007986 */ /* 0x0001e2000c101d06 */
[----:B-1----:R-:W-:-:S03]  /*0d00*/  @P1 IMAD.WIDE.U32 R20, R154, 0x20, R20 ;  /* 0x000000209a141825 */ /* 0x002fc600078e0014 */
[----:B------:R0:W-:Y:S04]  /*0d10*/  STG.E.128 desc[UR6][R22.64+0x10], R44 ;  /* 0x0000102c16007986 */ /* 0x0001e8000c101d06 */
[----:B------:R0:W5:Y:S04]  /*0d20*/  @P1 LDG.E.128 R56, desc[UR6][R20.64] ;  /* 0x0000000614381981 */ /* 0x000168000c1e1d00 */
[----:B------:R0:W5:Y:S04]  /*0d30*/  @P1 LDG.E.128 R52, desc[UR6][R20.64+0x10] ;  /* 0x0000100614341981 */ /* 0x000168000c1e1d00 */
[----:B------:R-:W5:Y:S01]  /*0d40*/  LDG.E.128 R16, desc[UR6][R16.64] ;  /* 0x0000000610107981 */ /* 0x000f62000c1e1d00 */
[----:B------:R-:W-:Y:S05]  /*0d50*/  @!P1 BRA `(.L_x_13882) ;  /* 0x0000000000949947 */ /* 0x000fea0003800000 */
        /* <DEDUP_REMOVED lines=37> */
.L_x_13882:
[----:B0----5:R-:W-:Y:S02]  /*0fb0*/  PRMT R22, R17, 0x7632, R22 ;  /* 0x0000763211167816 */ /* 0x021fe40000000016 */
        /* <DEDUP_REMOVED lines=35> */
.L_x_13883:
[----:B------:R-:W0:Y:S01]  /*11f0*/  @P1 LDC.64 R20, c[0x0][0x3a0] ;  /* 0x0000e800ff141b82 */ /* 0x000e220000000a00 */
[----:B------:R-:W-:Y:S01]  /*1200*/  IADD3 R155, PT, PT, R153, 0x40, RZ ;  /* 0x00000040999b7810 */ /* 0x000fe20007ffe0ff */
[----:B------:R-:W-:-:S04]  /*1210*/  IMAD.WIDE.U32 R22, R154, 0x20, R160 ;  /* 0x000000209a167825 */ /* 0x000fc800078e00a0 */
[C---:B------:R-:W-:Y:S01]  /*1220*/  IMAD.WIDE.U32 R16, R155.reuse, 0x10, R120 ;  /* 0x000000109b107825 */ /* 0x040fe200078e0078 */
[----:B------:R1:W-:Y:S04]  /*1230*/  STG.E.128 desc[UR6][R22.64], R40 ;  /* 0x0000002816007986 */ /* 0x0003e8000c101d06 */
[----:B------:R1:W-:Y:S04]  /*1240*/  STG.E.128 desc[UR6][R22.64+0x10], R36 ;  /* 0x0000102416007986 */ /* 0x0003e8000c101d06 */
[----:B------:R-:W5:Y:S01]  /*1250*/  LDG.E.128 R16, desc[UR6][R16.64] ;  /* 0x0000000610107981 */ /* 0x000f62000c1e1d00 */
[----:B0-----:R-:W-:-:S05]  /*1260*/  @P1 IMAD.WIDE.U32 R20, R155, 0x20, R20 ;  /* 0x000000209b141825 */ /* 0x001fca00078e0014 */
[----:B------:R1:W5:Y:S04]  /*1270*/  @P1 LDG.E.128 R56, desc[UR6][R20.64] ;  /* 0x0000000614381981 */ /* 0x000368000c1e1d00 */
[----:B------:R1:W5:Y:S01]  /*1280*/  @P1 LDG.E.128 R52, desc[UR6][R20.64+0x10] ;  /* 0x0000100614341981 */ /* 0x000362000c1e1d00 */
[----:B------:R-:W-:Y:S05]  /*1290*/  @!P1 BRA `(.L_x_13884) ;  /* 0x0000000000949947 */ /* 0x000fea0003800000 */
[C---:B-1---5:R-:W-:Y:S02]  /*12a0*/  PRMT R20, R16.reuse, 0x7632, R20 ;  /* 0x0000763210147816 */ /* 0x062fe40000000014 */
        /* <DEDUP_REMOVED lines=36> */
.L_x_13884:
[----:B-1---5:R-:W-:Y:S02]  /*14f0*/  PRMT R22, R17, 0x7632, R22 ;  /* 0x0000763211167816 */ /* 0x022fe40000000016 */
        /* <DEDUP_REMOVED lines=35> */
.L_x_13885:
[----:B------:R-:W0:Y:S01]  /*1730*/  @P1 LDC.64 R16, c[0x0][0x3a0] ;  /* 0x0000e800ff101b82 */ /* 0x000e220000000a00 */
[----:B------:R-:W-:Y:S01]  /*1740*/  IADD3 R156, PT, PT, R153, 0x60, RZ ;  /* 0x00000060999c7810 */ /* 0x000fe20007ffe0ff */
[----:B------:R-:W-:-:S05]  /*1750*/  IMAD.WIDE.U32 R20, R155, 0x20, R160 ;  /* 0x000000209b147825 */ /* 0x000fca00078e00a0 */
[----:B------:R1:W-:Y:S04]  /*1760*/  STG.E.128 desc[UR6][R20.64], R32 ;  /* 0x0000002014007986 */ /* 0x0003e8000c101d06 */
[----:B------:R1:W-:Y:S01]  /*1770*/  STG.E.128 desc[UR6][R20.64+0x10], R28 ;  /* 0x0000101c14007986 */ /* 0x0003e2000c101d06 */
[----:B0-----:R-:W-:-:S04]  /*1780*/  @P1 IMAD.WIDE.U32 R22, R156, 0x20, R16 ;  /* 0x000000209c161825 */ /* 0x001fc800078e0010 */
[----:B------:R-:W-:Y:S01]  /*1790*/  IMAD.WIDE.U32 R16, R156, 0x10, R120 ;  /* 0x000000109c107825 */ /* 0x000fe200078e0078 */
[----:B------:R1:W5:Y:S04]  /*17a0*/  @P1 LDG.E.128 R56, desc[UR6][R22.64] ;  /* 0x0000000616381981 */ /* 0x000368000c1e1d00 */
[----:B------:R1:W5:Y:S04]  /*17b0*/  @P1 LDG.E.128 R52, desc[UR6][R22.64+0x10] ;  /* 0x0000100616341981 */ /* 0x000368000c1e1d00 */
[----:B------:R-:W5:Y:S01]  /*17c0*/  LDG.E.128 R16, desc[UR6][R16.64] ;  /* 0x0000000610107981 */ /* 0x000f62000c1e1d00 */
[----:B------:R-:W-:Y:S05]  /*17d0*/  @!P1 BRA `(.L_x_13886) ;  /* 0x0000000000949947 */ /* 0x000fea0003800000 */
[----:B-1---5:R-:W-:Y:S02]  /*17e0*/  SHF.L.U32 R21, R16, 0x10, RZ ;  /* 0x0000001010157819 */ /* 0x022fe400000006ff */
        /* <DEDUP_REMOVED lines=10> */
[----:B------:R-:W-:Y:S01]  /*1890*/  PRMT R18, R17, 0x7632, R18 ;  /* 0x0000763211127816 */ /* 0x000fe20000000012 */
[-C--:B------:R-:W-:Y:S01]  /*18a0*/  FMUL.FTZ R21, R21, R158.reuse ;  /* 0x0000009e15157220 */ /* 0x080fe20000410000 */
[----:B------:R-:W-:Y:S01]  /*18b0*/  SHF.L.U32 R22, R67, 0x10, RZ ;  /* 0x0000001043167819 */ /* 0x000fe200000006ff */
[----:B------:R-:W-:Y:S01]  /*18c0*/  FMUL.FTZ R23, R23, R158 ;  /* 0x0000009e17177220 */ /* 0x000fe20000410000 */
[----:B------:R-:W-:Y:S01]  /*18d0*/  PRMT R19, R18, 0x7632, R19 ;  /* 0x0000763212137816 */ /* 0x000fe20000000013 */
[----:B------:R-:W-:Y:S01]  /*18e0*/  FFMA.FTZ R20, R21, R20, R52 ;  /* 0x0000001415147223 */ /* 0x000fe20000010034 */
[----:B------:R-:W-:Y:S01]  /*18f0*/  PRMT R16, R16, 0x7632, R16 ;  /* 0x0000763210107816 */ /* 0x000fe20000000010 */
[----:B------:R-:W-:Y:S01]  /*1900*/  FFMA.FTZ R22, R23, R22, R54 ;  /* 0x0000001617167223 */ /* 0x000fe20000010036 */
[----:B------:R-:W-:Y:S02]  /*1910*/  SHF.L.U32 R21, R18, 0x10, RZ ;  /* 0x0000001012157819 */ /* 0x000fe400000006ff */
[----:B------:R-:W-:-:S02]  /*1920*/  PRMT R23, R19, 0x7632, R23 ;  /* 0x0000763213177816 */ /* 0x000fc40000000017 */
[----:B------:R-:W-:Y:S01]  /*1930*/  SHF.L.U32 R17, R16, 0x10, RZ ;  /* 0x0000001010117819 */ /* 0x000fe200000006ff */
[-C--:B------:R-:W-:Y:S01]  /*1940*/  FMUL.FTZ R18, R21, R158.reuse ;  /* 0x0000009e15127220 */ /* 0x080fe20000410000 */
[----:B------:R-:W-:Y:S02]  /*1950*/  SHF.L.U32 R27, R8, 0x10, RZ ;  /* 0x00000010081b7819 */ /* 0x000fe400000006ff */
[----:B------:R-:W-:Y:S01]  /*1960*/  SHF.L.U32 R23, R23, 0x10, RZ ;  /* 0x0000001017177819 */ /* 0x000fe200000006ff */
[-C--:B------:R-:W-:Y:S01]  /*1970*/  FMUL.FTZ R16, R17, R158.reuse ;  /* 0x0000009e11107220 */ /* 0x080fe20000410000 */
[----:B------:R-:W-:Y:S01]  /*1980*/  SHF.L.U32 R25, R9, 0x10, RZ ;  /* 0x0000001009197819 */ /* 0x000fe200000006ff */
[----:B------:R-:W-:Y:S01]  /*1990*/  FFMA.FTZ R27, R18, R27, R59 ;  /* 0x0000001b121b7223 */ /* 0x000fe2000001003b */
[----:B------:R-:W-:Y:S01]  /*19a0*/  SHF.L.U32 R19, R19, 0x10, RZ ;  /* 0x0000001013137819 */ /* 0x000fe200000006ff */
[-C--:B------:R-:W-:Y:S01]  /*19b0*/  FMUL.FTZ R18, R23, R158.reuse ;  /* 0x0000009e17127220 */ /* 0x080fe20000410000 */
[----:B------:R-:W-:Y:S01]  /*19c0*/  SHF.L.U32 R21, R7, 0x10, RZ ;  /* 0x0000001007157819 */ /* 0x000fe200000006ff */
[----:B------:R-:W-:Y:S01]  /*19d0*/  FFMA.FTZ R25, R16, R25, R57 ;  /* 0x0000001910197223 */ /* 0x000fe20000010039 */
[----:B------:R-:W-:Y:S01]  /*19e0*/  SHF.L.U32 R23, R6, 0x10, RZ ;  /* 0x0000001006177819 */ /* 0x000fe200000006ff */
[----:B------:R-:W-:-:S04]  /*19f0*/  FMUL.FTZ R16, R19, R158 ;  /* 0x0000009e13107220 */ /* 0x000fc80000410000 */
[----:B------:R-:W-:Y:S01]  /*1a00*/  FFMA.FTZ R21, R16, R21, R53 ;  /* 0x0000001510157223 */ /* 0x000fe20000010035 */
[----:B------:R-:W-:Y:S01]  /*1a10*/  FFMA.FTZ R23, R18, R23, R55 ;  /* 0x0000001712177223 */ /* 0x000fe20000010037 */
[----:B------:R-:W-:Y:S06]  /*1a20*/  BRA `(.L_x_13887) ;  /* 0x0000000000907947 */ /* 0x000fec0003800000 */
.L_x_13886:
[----:B-1---5:R-:W-:Y:S02]  /*1a30*/  SHF.L.U32 R21, R16, 0x10, RZ ;  /* 0x0000001010157819 */ /* 0x022fe400000006ff */
        /* <DEDUP_REMOVED lines=9> */
[----:B------:R-:W-:-:S02]  /*1ad0*/  SHF.L.U32 R23, R19, 0x10, RZ ;  /* 0x0000001013177819 */ /* 0x000fc400000006ff */
[----:B------:R-:W-:Y:S01]  /*1ae0*/  PRMT R18, R17, 0x7632, R18 ;  /* 0x0000763211127816 */ /* 0x000fe20000000012 */
[-C--:B------:R-:W-:Y:S01]  /*1af0*/  FMUL.FTZ R21, R21, R158.reuse ;  /* 0x0000009e15157220 */ /* 0x080fe20000410000 */
[----:B------:R-:W-:Y:S01]  /*1b00*/  SHF.L.U32 R22, R67, 0x10, RZ ;  /* 0x0000001043167819 */ /* 0x000fe200000006ff */
[----:B------:R-:W-:Y:S01]  /*1b10*/  FMUL.FTZ R23, R23, R158 ;  /* 0x0000009e17177220 */ /* 0x000fe20000410000 */
[----:B------:R-:W-:Y:S01]  /*1b20*/  PRMT R16, R16, 0x7632, R16 ;  /* 0x0000763210107816 */ /* 0x000fe20000000010 */
[----:B------:R-:W-:Y:S01]  /*1b30*/  FMUL.FTZ R20, R21, R20 ;  /* 0x0000001415147220 */ /* 0x000fe20000410000 */
[----:B------:R-:W-:Y:S01]  /*1b40*/  PRMT R19, R18, 0x7632, R19 ;  /* 0x0000763212137816 */ /* 0x000fe20000000013 */
[----:B------:R-:W-:Y:S01]  /*1b50*/  FMUL.FTZ R22, R23, R22 ;  /* 0x0000001617167220 */ /* 0x000fe20000410000 */
[----:B------:R-:W-:Y:S02]  /*1b60*/  SHF.L.U32 R17, R16, 0x10, RZ ;  /* 0x0000001010117819 */ /* 0x000fe400000006ff */
[----:B------:R-:W-:-:S02]  /*1b70*/  SHF.L.U32 R21, R18, 0x10, RZ ;  /* 0x0000001012157819 */ /* 0x000fc400000006ff */
[----:B------:R-:W-:Y:S01]  /*1b80*/  PRMT R23, R19, 0x7632, R23 ;  /* 0x0000763213177816 */ /* 0x000fe20000000017 */
[-C--:B------:R-:W-:Y:S01]  /*1b90*/  FMUL.FTZ R17, R17, R158.reuse ;  /* 0x0000009e11117220 */ /* 0x080fe20000410000 */
        /* <DEDUP_REMOVED lines=10> */
[----:B------:R-:W-:-:S02]  /*1c40*/  FMUL.FTZ R23, R23, R158 ;  /* 0x0000009e17177220 */ /* 0x000fc40000410000 */
[----:B------:R-:W-:Y:S02]  /*1c50*/  FMUL.FTZ R21, R19, R16 ;  /* 0x0000001013157220 */ /* 0x000fe40000410000 */
[----:B------:R-:W-:-:S07]  /*1c60*/  FMUL.FTZ R23, R23, R18 ;  /* 0x0000001217177220 */ /* 0x000fce0000410000 */
.L_x_13887:
        /* <DEDUP_REMOVED lines=11> */
[C---:B-1---5:R-:W-:Y:S02]  /*1d20*/  SHF.L.U32 R17, R120.reuse, 0x10, RZ ;  /* 0x0000001078117819 */ /* 0x062fe400000006ff */
[----:B------:R-:W-:Y:S02]  /*1d30*/  PRMT R120, R120, 0x7632, R120 ;  /* 0x0000763278787816 */ /* 0x000fe40000000078 */
[----:B------:R-:W-:Y:S01]  /*1d40*/  SHF.L.U32 R16, R60, 0x10, RZ ;  /* 0x000000103c107819 */ /* 0x000fe200000006ff */
[----:B------:R-:W-:Y:S01]  /*1d50*/  FMUL.FTZ R17, R17, R158 ;  /* 0x0000009e11117220 */ /* 0x000fe20000410000 */
[----:B------:R-:W-:Y:S02]  /*1d60*/  SHF.L.U32 R159, R121, 0x10, RZ ;  /* 0x00000010799f7819 */ /* 0x000fe400000006ff */
[----:B------:R-:W-:Y:S01]  /*1d70*/  SHF.L.U32 R19, R120, 0x10, RZ ;  /* 0x0000001078137819 */ /* 0x000fe200000006ff */
[----:B------:R-:W-:Y:S01]  /*1d80*/  FFMA.FTZ R16, R17, R16, R56 ;  /* 0x0000001011107223 */ /* 0x000fe20000010038 */
[----:B------:R-:W-:Y:S01]  /*1d90*/  PRMT R121, R121, 0x7632, R121 ;  /* 0x0000763279797816 */ /* 0x000fe20000000079 */
[-C--:B------:R-:W-:Y:S01]  /*1da0*/  FMUL.FTZ R159, R159, R158.reuse ;  /* 0x0000009e9f9f7220 */ /* 0x080fe20000410000 */
[----:B------:R-:W-:Y:S01]  /*1db0*/  SHF.L.U32 R17, R5, 0x10, RZ ;  /* 0x0000001005117819 */ /* 0x000fe200000006ff */
[----:B------:R-:W-:Y:S01]  /*1dc0*/  FMUL.FTZ R120, R19, R158 ;  /* 0x0000009e13787220 */ /* 0x000fe20000410000 */
[----:B------:R-:W-:-:S02]  /*1dd0*/  SHF.L.U32 R121, R121, 0x10, RZ ;  /* 0x0000001079797819 */ /* 0x000fc400000006ff */
[----:B------:R-:W-:Y:S01]  /*1de0*/  SHF.L.U32 R19, R4, 0x10, RZ ;  /* 0x0000001004137819 */ /* 0x000fe200000006ff */
[----:B------:R-:W-:Y:S01]  /*1df0*/  FFMA.FTZ R17, R120, R17, R57 ;  /* 0x0000001178117223 */ /* 0x000fe20000010039 */
[----:B------:R-:W-:Y:S01]  /*1e00*/  SHF.L.U32 R18, R61, 0x10, RZ ;  /* 0x000000103d127819 */ /* 0x000fe200000006ff */
[----:B------:R-:W-:Y:S01]  /*1e10*/  FMUL.FTZ R120, R121, R158 ;  /* 0x0000009e79787220 */ /* 0x000fe20000410000 */
[C---:B------:R-:W-:Y:S02]  /*1e20*/  SHF.L.U32 R121, R122.reuse, 0x10, RZ ;  /* 0x000000107a797819 */ /* 0x040fe400000006ff */
[----:B------:R-:W-:Y:S01]  /*1e30*/  PRMT R122, R122, 0x7632, R122 ;  /* 0x000076327a7a7816 */ /* 0x000fe2000000007a */
[----:B------:R-:W-:Y:S01]  /*1e40*/  FFMA.FTZ R19, R120, R19, R59 ;  /* 0x0000001378137223 */ /* 0x000fe2000001003b */
[----:B------:R-:W-:Y:S01]  /*1e50*/  SHF.L.U32 R120, R62, 0x10, RZ ;  /* 0x000000103e787819 */ /* 0x000fe200000006ff */
[----:B------:R-:W-:Y:S01]  /*1e60*/  FFMA.FTZ R18, R159, R18, R58 ;  /* 0x000000129f127223 */ /* 0x000fe2000001003a */
[----:B------:R-:W-:Y:S01]  /*1e70*/  FMUL.FTZ R121, R121, R158 ;  /* 0x0000009e79797220 */ /* 0x000fe20000410000 */
[----:B------:R-:W-:-:S03]  /*1e80*/  SHF.L.U32 R159, R122, 0x10, RZ ;  /* 0x000000107a9f7819 */ /* 0x000fc600000006ff */
[----:B------:R-:W-:Y:S01]  /*1e90*/  FFMA.FTZ R120, R121, R120, R52 ;  /* 0x0000007879787223 */ /* 0x000fe20000010034 */
[----:B------:R-:W-:Y:S01]  /*1ea0*/  SHF.L.U32 R121, R3, 0x10, RZ ;  /* 0x0000001003797819 */ /* 0x000fe200000006ff */
[----:B------:R-:W-:-:S04]  /*1eb0*/  FMUL.FTZ R122, R159, R158 ;  /* 0x0000009e9f7a7220 */ /* 0x000fc80000410000 */
[----:B------:R-:W-:Y:S01]  /*1ec0*/  FFMA.FTZ R121, R122, R121, R53 ;  /* 0x000000797a797223 */ /* 0x000fe20000010035 */
[C---:B------:R-:W-:Y:S02]  /*1ed0*/  PRMT R122, R123.reuse, 0x7632, R122 ;  /* 0x000076327b7a7816 */ /* 0x040fe4000000007a */
[----:B------:R-:W-:Y:S02]  /*1ee0*/  SHF.L.U32 R123, R123, 0x10, RZ ;  /* 0x000000107b7b7819 */ /* 0x000fe400000006ff */
[----:B------:R-:W-:Y:S02]  /*1ef0*/  SHF.L.U32 R159, R122, 0x10, RZ ;  /* 0x000000107a9f7819 */ /* 0x000fe400000006ff */
[----:B------:R-:W-:Y:S01]  /*1f00*/  SHF.L.U32 R122, R63, 0x10, RZ ;  /* 0x000000103f7a7819 */ /* 0x000fe200000006ff */
[-C--:B------:R-:W-:Y:S02]  /*1f10*/  FMUL.FTZ R123, R123, R158.reuse ;  /* 0x0000009e7b7b7220 */ /* 0x080fe40000410000 */
[----:B------:R-:W-:-:S02]  /*1f20*/  FMUL.FTZ R158, R159, R158 ;  /* 0x0000009e9f9e7220 */ /* 0x000fc40000410000 */
[----:B------:R-:W-:Y:S01]  /*1f30*/  FFMA.FTZ R122, R123, R122, R54 ;  /* 0x0000007a7b7a7223 */ /* 0x000fe20000010036 */
[----:B------:R-:W-:-:S05]  /*1f40*/  SHF.L.U32 R123, R2, 0x10, RZ ;  /* 0x00000010027b7819 */ /* 0x000fca00000006ff */
[----:B------:R-:W-:Y:S01]  /*1f50*/  FFMA.FTZ R123, R158, R123, R55 ;  /* 0x0000007b9e7b7223 */ /* 0x000fe20000010037 */
[----:B------:R-:W-:Y:S06]  /*1f60*/  BRA `(.L_x_13889) ;  /* 0x0000000000907947 */ /* 0x000fec0003800000 */
.L_x_13888:
[C---:B-1---5:R-:W-:Y:S02]  /*1f70*/  SHF.L.U32 R17, R120.reuse, 0x10, RZ ;  /* 0x0000001078117819 */ /* 0x062fe400000006ff */
[----:B------:R-:W-:Y:S02]  /*1f80*/  PRMT R120, R120, 0x7632, R120 ;  /* 0x0000763278787816 */ /* 0x000fe40000000078 */
[----:B------:R-:W-:Y:S01]  /*1f90*/  SHF.L.U32 R159, R121, 0x10, RZ ;  /* 0x00000010799f7819 */ /* 0x000fe200000006ff */
[-C--:B------:R-:W-:Y:S01]  /*1fa0*/  FMUL.FTZ R17, R17, R158.reuse ;  /* 0x0000009e11117220 */ /* 0x080fe20000410000 */
[----:B------:R-:W-:Y:S02]  /*1fb0*/  SHF.L.U32 R19, R120, 0x10, RZ ;  /* 0x0000001078137819 */ /* 0x000fe400000006ff */
[----:B------:R-:W-:Y:S01]  /*1fc0*/  PRMT R121, R121, 0x7632, R121 ;  /* 0x0000763279797816 */ /* 0x000fe20000000079 */
[-C--:B------:R-:W-:Y:S01]  /*1fd0*/  FMUL.FTZ R159, R159, R158.reuse ;  /* 0x0000009e9f9f7220 */ /* 0x080fe20000410000 */
        /* <DEDUP_REMOVED lines=9> */
[C---:B------:R-:W-:Y:S01]  /*2070*/  SHF.L.U32 R159, R122.reuse, 0x10, RZ ;  /* 0x000000107a9f7819 */ /* 0x040fe200000006ff */
[----:B------:R-:W-:Y:S01]  /*2080*/  FMUL.FTZ R121, R121, R158 ;  /* 0x0000009e79797220 */ /* 0x000fe20000410000 */
[----:B------:R-:W-:-:S03]  /*2090*/  PRMT R122, R122, 0x7632, R122 ;  /* 0x000076327a7a7816 */ /* 0x000fc6000000007a */
[----:B------:R-:W-:Y:S01]  /*20a0*/  FMUL.FTZ R19, R121, R120 ;  /* 0x0000007879137220 */ /* 0x000fe20000410000 */
[----:B------:R-:W-:Y:S01]  /*20b0*/  SHF.L.U32 R121, R122, 0x10, RZ ;  /* 0x000000107a797819 */ /* 0x000fe200000006ff */
[-C--:B------:R-:W-:Y:S01]  /*20c0*/  FMUL.FTZ R159, R159, R158.reuse ;  /* 0x0000009e9f9f7220 */ /* 0x080fe20000410000 */
[----:B------:R-:W-:Y:S02]  /*20d0*/  SHF.L.U32 R122, R3, 0x10, RZ ;  /* 0x00000010037a7819 */ /* 0x000fe400000006ff */
[----:B------:R-:W-:Y:S01]  /*20e0*/  SHF.L.U32 R120, R62, 0x10, RZ ;  /* 0x000000103e787819 */ /* 0x000fe200000006ff */
[----:B------:R-:W-:-:S04]  /*20f0*/  FMUL.FTZ R121, R121, R158 ;  /* 0x0000009e79797220 */ /* 0x000fc80000410000 */
[----:B------:R-:W-:Y:S01]  /*2100*/  FMUL.FTZ R121, R121, R122 ;  /* 0x0000007a79797220 */ /* 0x000fe20000410000 */
[----:B------:R-:W-:Y:S01]  /*2110*/  PRMT R122, R123, 0x7632, R122 ;  /* 0x000076327b7a7816 */ /* 0x000fe2000000007a */
[----:B------:R-:W-:Y:S01]  /*2120*/  FMUL.FTZ R120, R159, R120 ;  /* 0x000000789f787220 */ /* 0x000fe20000410000 */
[----:B------:R-:W-:Y:S02]  /*2130*/  SHF.L.U32 R123, R123, 0x10, RZ ;  /* 0x000000107b7b7819 */ /* 0x000fe400000006ff */
[----:B------:R-:W-:Y:S02]  /*2140*/  SHF.L.U32 R159, R122, 0x10, RZ ;  /* 0x000000107a9f7819 */ /* 0x000fe400000006ff */
[----:B------:R-:W-:Y:S01]  /*2150*/  SHF.L.U32 R122, R63, 0x10, RZ ;  /* 0x000000103f7a7819 */ /* 0x000fe200000006ff */
[-C--:B------:R-:W-:Y:S02]  /*2160*/  FMUL.FTZ R123, R123, R158.reuse ;  /* 0x0000009e7b7b7220 */ /* 0x080fe40000410000 */
[----:B------:R-:W-:Y:S01]  /*2170*/  FMUL.FTZ R159, R159, R158 ;  /* 0x0000009e9f9f7220 */ /* 0x000fe20000410000 */
[----:B------:R-:W-:Y:S01]  /*2180*/  SHF.L.U32 R158, R2, 0x10, RZ ;  /* 0x00000010029e7819 */ /* 0x000fe200000006ff */
[----:B------:R-:W-:-:S04]  /*2190*/  FMUL.FTZ R122, R123, R122 ;  /* 0x0000007a7b7a7220 */ /* 0x000fc80000410000 */
[----:B------:R-:W-:-:S07]  /*21a0*/  FMUL.FTZ R123, R159, R158 ;  /* 0x0000009e9f7b7220 */ /* 0x000fce0000410000 */
.L_x_13889:
        /* <DEDUP_REMOVED lines=11> */
[----:B------:R-:W-:Y:S01]  /*2260*/  FADD.FTZ R159, R158, R47 ;  /* 0x0000002f9e9f7221 */ /* 0x000fe20000010000 */
[----:B0-----:R-:W0:Y:S03]  /*2270*/  S2R R160, SR_TID.X ;  /* 0x0000000000a07919 */ /* 0x001e260000002100 */
        /* <DEDUP_REMOVED lines=135> */
.L_x_13903:
[----:B-1----:R-:W-:Y:S01]  /*2af0*/  FADD.FTZ R158, R168, R158 ;  /* 0x0000009ea89e7221 */ /* 0x002fe20000010000 */
[----:B------:R-:W-:Y:S02]  /*2b00*/  ISETP.NE.AND P2, PT, RZ, UR9, PT ;  /* 0x00000009ff007c0c */ /* 0x000fe4000bf45270 */
[----:B------:R-:W-:Y:S01]  /*2b10*/  SHF.L.U32 R162, R0, 0x10, RZ ;  /* 0x0000001000a27819 */ /* 0x000fe200000006ff */
[----:B------:R-:W-:Y:S01]  /*2b20*/  FFMA.FTZ R163, R158, R163, UR10 ;  /* 0x0000000a9ea37e23 */ /* 0x000fe200080100a3 */
[C---:B------:R-:W-:Y:S01]  /*2b30*/  FMUL.FTZ R158, R160.reuse, R160 ;  /* 0x000000a0a09e7220 */ /* 0x040fe20000410000 */
[----:B------:R-:W-:Y:S02]  /*2b40*/  FSEL R159, R160, RZ, !P2 ;  /* 0x000000ffa09f7208 */ /* 0x000fe40005000000 */
[----:B------:R-:W-:Y:S02]  /*2b50*/  SHF.L.U32 R164, R130, 0x10, RZ ;  /* 0x0000001082a47819 */ /* 0x000fe400000006ff */
[----:B------:R-:W-:Y:S01]  /*2b60*/  FSEL R158, R158, RZ, P2 ;  /* 0x000000ff9e9e7208 */ /* 0x000fe20001000000 */
[C---:B------:R-:W-:Y:S01]  /*2b70*/  FADD.FTZ R161, -R159.reuse, R48 ;  /* 0x000000309fa17221 */ /* 0x040fe20000010100 */
[C---:B------:R-:W-:Y:S01]  /*2b80*/  FADD.FTZ R49, -R159.reuse, R49 ;  /* 0x000000319f317221 */ /* 0x040fe20000010100 */
[C---:B------:R-:W-:Y:S01]  /*2b90*/  FADD.FTZ R51, -R159.reuse, R51 ;  /* 0x000000339f337221 */ /* 0x040fe20000010100 */
[----:B------:R-:W-:Y:S01]  /*2ba0*/  FADD.FTZ R45, -R159, R45 ;  /* 0x0000002d9f2d7221 */ /* 0x000fe20000010100 */
[----:B------:R-:W-:Y:S01]  /*2bb0*/  FADD.FTZ R158, R163, R158 ;  /* 0x0000009ea39e7221 */ /* 0x000fe20000010000 */
[----:B------:R-:W-:Y:S01]  /*2bc0*/  SHF.L.U32 R163, R96, 0x10, RZ ;  /* 0x0000001060a37819 */ /* 0x000fe200000006ff */
[C---:B------:R-:W-:Y:S01]  /*2bd0*/  FADD.FTZ R47, -R159.reuse, R47 ;  /* 0x0000002f9f2f7221 */ /* 0x040fe20000010100 */
[----:B------:R-:W-:Y:S01]  /*2be0*/  SHF.L.U32 R167, R92, 0x10, RZ ;  /* 0x000000105ca77819 */ /* 0x000fe200000006ff */
[C---:B------:R-:W-:Y:S01]  /*2bf0*/  FADD.FTZ R41, -R159.reuse, R41 ;  /* 0x000000299f297221 */ /* 0x040fe20000010100 */
[C---:B------:R-:W-:Y:S01]  /*2c00*/  FADD.FTZ R43, -R159.reuse, R43 ;  /* 0x0000002b9f2b7221 */ /* 0x040fe20000010100 */
[----:B------:R-:W1:Y:S01]  /*2c10*/  MUFU.RSQ R158, R158 ;  /* 0x0000009e009e7308 */ /* 0x000e620000001400 */
        /* <DEDUP_REMOVED lines=9> */
[----:B------:R-:W-:Y:S01]  /*2cb0*/  FADD.FTZ R21, -R159, R21 ;  /* 0x000000159f157221 */ /* 0x000fe20000010100 */
[----:B------:R-:W-:Y:S01]  /*2cc0*/  SHF.L.U32 R170, R107, 0x10, RZ ;  /* 0x000000106baa7819 */ /* 0x000fe200000006ff */
[C---:B------:R-:W-:Y:S01]  /*2cd0*/  FADD.FTZ R23, -R159.reuse, R23 ;  /* 0x000000179f177221 */ /* 0x040fe20000010100 */
[----:B------:R-:W-:Y:S01]  /*2ce0*/  FADD.FTZ R17, -R159, R17 ;  /* 0x000000119f117221 */ /* 0x000fe20000010100 */
[----:B------:R-:W-:Y:S01]  /*2cf0*/  SHF.L.U32 R166, R101, 0x10, RZ ;  /* 0x0000001065a67819 */ /* 0x000fe200000006ff */
[C---:B------:R-:W-:Y:S01]  /*2d00*/  FADD.FTZ R19, -R159.reuse, R19 ;  /* 0x000000139f137221 */ /* 0x040fe20000010100 */
[C---:B------:R-:W-:Y:S01]  /*2d10*/  FADD.FTZ R121, -R159.reuse, R121 ;  /* 0x000000799f797221 */ /* 0x040fe20000010100 */
[C---:B------:R-:W-:Y:S01]  /*2d20*/  FADD.FTZ R123, -R159.reuse, R123 ;  /* 0x0000007b9f7b7221 */ /* 0x040fe20000010100 */
[----:B-1----:R-:W-:Y:S01]  /*2d30*/  FMUL.FTZ R48, R158, R161 ;  /* 0x000000a19e307220 */ /* 0x002fe20000410000 */
[----:B------:R-:W-:Y:S01]  /*2d40*/  SHF.L.U32 R161, R116, 0x10, RZ ;  /* 0x0000001074a17819 */ /* 0x000fe200000006ff */
[C---:B------:R-:W-:Y:S01]  /*2d50*/  FMUL.FTZ R49, R158.reuse, R49 ;  /* 0x000000319e317220 */ /* 0x040fe20000410000 */
[C---:B------:R-:W-:Y:S01]  /*2d60*/  FMUL.FTZ R51, R158.reuse, R51 ;  /* 0x000000339e337220 */ /* 0x040fe20000410000 */
[C---:B------:R-:W-:Y:S01]  /*2d70*/  FMUL.FTZ R45, R158.reuse, R45 ;  /* 0x0000002d9e2d7220 */ /* 0x040fe20000410000 */
[----:B------:R-:W-:Y:S01]  /*2d80*/  FMUL.FTZ R47, R158, R47 ;  /* 0x0000002f9e2f7220 */ /* 0x000fe20000410000 */
[----:B------:R-:W-:Y:S01]  /*2d90*/  FFMA.FTZ R48, R48, R161, R163 ;  /* 0x000000a130307223 */ /* 0x000fe200000100a3 */
[----:B------:R-:W-:Y:S01]  /*2da0*/  FADD.FTZ R161, -R159, R50 ;  /* 0x000000329fa17221 */ /* 0x000fe20000010100 */
[----:B------:R-:W-:Y:S01]  /*2db0*/  SHF.L.U32 R163, R97, 0x10, RZ ;  /* 0x0000001061a37819 */ /* 0x000fe200000006ff */
[----:B------:R-:W-:Y:S01]  /*2dc0*/  FFMA.FTZ R49, R49, R162, R164 ;  /* 0x000000a231317223 */ /* 0x000fe200000100a4 */
[----:B------:R-:W-:Y:S01]  /*2dd0*/  SHF.L.U32 R162, R131, 0x10, RZ ;  /* 0x0000001083a27819 */ /* 0x000fe200000006ff */
[C---:B------:R-:W-:Y:S01]  /*2de0*/  FMUL.FTZ R50, R158.reuse, R161 ;  /* 0x000000a19e327220 */ /* 0x040fe20000410000 */
[----:B------:R-:W-:Y:S01]  /*2df0*/  SHF.L.U32 R161, R117, 0x10, RZ ;  /* 0x0000001075a17819 */ /* 0x000fe200000006ff */
[----:B------:R-:W-:Y:S01]  /*2e00*/  FMUL.FTZ R41, R158, R41 ;  /* 0x000000299e297220 */ /* 0x000fe20000410000 */
[----:B------:R-:W-:Y:S01]  /*2e10*/  SHF.L.U32 R164, R132, 0x10, RZ ;  /* 0x0000001084a47819 */ /* 0x000fe200000006ff */
[C---:B------:R-:W-:Y:S01]  /*2e20*/  FMUL.FTZ R43, R158.reuse, R43 ;  /* 0x0000002b9e2b7220 */ /* 0x040fe20000410000 */
[----:B------:R-:W-:Y:S01]  /*2e30*/  FMUL.FTZ R37, R158, R37 ;  /* 0x000000259e257220 */ /* 0x000fe20000410000 */
[----:B------:R-:W-:Y:S01]  /*2e40*/  FFMA.FTZ R50, R50, R161, R163 ;  /* 0x000000a132327223 */ /* 0x000fe200000100a3 */
[----:B------:R-:W-:Y:S01]  /*2e50*/  FADD.FTZ R161, -R159, R44 ;  /* 0x0000002c9fa17221 */ /* 0x000fe20000010100 */
[----:B------:R-:W-:Y:S01]  /*2e60*/  SHF.L.U32 R163, R98, 0x10, RZ ;  /* 0x0000001062a37819 */ /* 0x000fe200000006ff */
[----:B------:R-:W-:Y:S01]  /*2e70*/  FFMA.FTZ R51, R51, R162, R164 ;  /* 0x000000a233337223 */ /* 0x000fe200000100a4 */
[----:B------:R-:W-:Y:S01]  /*2e80*/  SHF.L.U32 R162, R133, 0x10, RZ ;  /* 0x0000001085a27819 */ /* 0x000fe200000006ff */
[----:B------:R-:W-:Y:S01]  /*2e90*/  FMUL.FTZ R44, R158, R161 ;  /* 0x000000a19e2c7220 */ /* 0x000fe20000410000 */
[----:B------:R-:W-:Y:S01]  /*2ea0*/  SHF.L.U32 R161, R118, 0x10, RZ ;  /* 0x0000001076a17819 */ /* 0x000fe200000006ff */
[----:B------:R-:W-:Y:S01]  /*2eb0*/  FMUL.FTZ R39, R158, R39 ;  /* 0x000000279e277220 */ /* 0x000fe20000410000 */
[----:B------:R-:W-:Y:S01]  /*2ec0*/  SHF.L.U32 R164, R134, 0x10, RZ ;  /* 0x0000001086a47819 */ /* 0x000fe200000006ff */
[C---:B------:R-:W-:Y:S01]  /*2ed0*/  FMUL.FTZ R33, R158.reuse, R33 ;  /* 0x000000219e217220 */ /* 0x040fe20000410000 */
[----:B------:R-:W-:Y:S01]  /*2ee0*/  FMUL.FTZ R35, R158, R35 ;  /* 0x000000239e237220 */ /* 0x000fe20000410000 */
[----:B------:R-:W-:Y:S01]  /*2ef0*/  FFMA.FTZ R44, R44, R161, R163 ;  /* 0x000000a12c2c7223 */ /* 0x000fe200000100a3 */
[----:B------:R-:W-:Y:S01]  /*2f00*/  FADD.FTZ R161, -R159, R46 ;  /* 0x0000002e9fa17221 */ /* 0x000fe20000010100 */
[----:B------:R-:W-:Y:S01]  /*2f10*/  FFMA.FTZ R45, R45, R162, R164 ;  /* 0x000000a22d2d7223 */ /* 0x000fe200000100a4 */
[----:B------:R-:W-:Y:S01]  /*2f20*/  SHF.L.U32 R163, R99, 0x10, RZ ;  /* 0x0000001063a37819 */ /* 0x000fe200000006ff */
[C---:B------:R-:W-:Y:S01]  /*2f30*/  FMUL.FTZ R29, R158.reuse, R29 ;  /* 0x0000001d9e1d7220 */ /* 0x040fe20000410000 */
[C---:B------:R-:W-:Y:S01]  /*2f40*/  FMUL.FTZ R46, R158.reuse, R161 ;  /* 0x000000a19e2e7220 */ /* 0x040fe20000410000 */
[----:B------:R-:W-:Y:S01]  /*2f50*/  SHF.L.U32 R161, R119, 0x10, RZ ;  /* 0x0000001077a17819 */ /* 0x000fe200000006ff */
[C---:B------:R-:W-:Y:S01]  /*2f60*/  FMUL.FTZ R31, R158.reuse, R31 ;  /* 0x0000001f9e1f7220 */ /* 0x040fe20000410000 */
[----:B------:R-:W-:Y:S01]  /*2f70*/  SHF.L.U32 R162, R135, 0x10, RZ ;  /* 0x0000001087a27819 */ /* 0x000fe200000006ff */
[----:B------:R-:W-:Y:S01]  /*2f80*/  FMUL.FTZ R25, R158, R25 ;  /* 0x000000199e197220 */ /* 0x000fe20000410000 */
[----:B------:R-:W-:Y:S01]  /*2f90*/  SHF.L.U32 R164, R136, 0x10, RZ ;  /* 0x0000001088a47819 */ /* 0x000fe200000006ff */
[----:B------:R-:W-:Y:S01]  /*2fa0*/  FFMA.FTZ R46, R46, R161, R163 ;  /* 0x000000a12e2e7223 */ /* 0x000fe200000100a3 */
[----:B------:R-:W-:Y:S01]  /*2fb0*/  FADD.FTZ R161, -R159, R40 ;  /* 0x000000289fa17221 */ /* 0x000fe20000010100 */
[C---:B------:R-:W-:Y:S01]  /*2fc0*/  FMUL.FTZ R27, R158.reuse, R27 ;  /* 0x0000001b9e1b7220 */ /* 0x040fe20000410000 */
[C---:B------:R-:W-:Y:S01]  /*2fd0*/  FMUL.FTZ R21, R158.reuse, R21 ;  /* 0x000000159e157220 */ /* 0x040fe20000410000 */
[----:B------:R-:W-:Y:S01]  /*2fe0*/  FFMA.FTZ R47, R47, R162, R164 ;  /* 0x000000a22f2f7223 */ /* 0x000fe200000100a4 */
[----:B------:R-:W-:Y:S01]  /*2ff0*/  FMUL.FTZ R40, R158, R161 ;  /* 0x000000a19e287220 */ /* 0x000fe20000410000 */
[----:B------:R-:W0:Y:S01]  /*3000*/  @!P1 LDC.64 R162, c[0x0][0x3c0] ;  /* 0x0000f000ffa29b82 */ /* 0x000e220000000a00 */
[----:B------:R-:W-:Y:S01]  /*3010*/  SHF.L.U32 R161, R112, 0x10, RZ ;  /* 0x0000001070a17819 */ /* 0x000fe200000006ff */
[C---:B------:R-:W-:Y:S01]  /*3020*/  FMUL.FTZ R23, R158.reuse, R23 ;  /* 0x000000179e177220 */ /* 0x040fe20000410000 */
[C---:B------:R-:W-:Y:S01]  /*3030*/  FMUL.FTZ R17, R158.reuse, R17 ;  /* 0x000000119e117220 */ /* 0x040fe20000410000 */
[C---:B------:R-:W-:Y:S01]  /*3040*/  FMUL.FTZ R19, R158.reuse, R19 ;  /* 0x000000139e137220 */ /* 0x040fe20000410000 */
[----:B------:R-:W-:Y:S01]  /*3050*/  FMUL.FTZ R121, R158, R121 ;  /* 0x000000799e797220 */ /* 0x000fe20000410000 */
[----:B------:R-:W-:Y:S01]  /*3060*/  FFMA.FTZ R40, R40, R161, R167 ;  /* 0x000000a128287223 */ /* 0x000fe200000100a7 */
[----:B------:R-:W-:Y:S01]  /*3070*/  FADD.FTZ R161, -R159, R42 ;  /* 0x0000002a9fa17221 */ /* 0x000fe20000010100 */
[----:B------:R-:W1:Y:S01]  /*3080*/  @!P1 LDC.64 R164, c[0x0][0x3c8] ;  /* 0x0000f200ffa49b82 */ /* 0x000e620000000a00 */
[----:B------:R-:W-:-:S02]  /*3090*/  FMUL.FTZ R123, R158, R123 ;  /* 0x0000007b9e7b7220 */ /* 0x000fc40000410000 */
[----:B------:R-:W-:Y:S01]  /*30a0*/  FMUL.FTZ R42, R158, R161 ;  /* 0x000000a19e2a7220 */ /* 0x000fe20000410000 */
[----:B------:R-:W-:Y:S01]  /*30b0*/  SHF.L.U32 R161, R113, 0x10, RZ ;  /* 0x0000001071a17819 */ /* 0x000fe200000006ff */
[----:B0-----:R-:W-:-:S05]  /*30c0*/  @!P1 IMAD.WIDE R162, R151, 0x4, R162 ;  /* 0x0000000497a29825 */ /* 0x001fca00078e02a2 */
[----:B------:R0:W-:Y:S01]  /*30d0*/  @!P1 STG.E desc[UR6][R162.64], R160 ;  /* 0x000000a0a2009986 */ /* 0x0001e2000c101906 */
[----:B-1----:R-:W-:-:S05]  /*30e0*/  @!P1 IMAD.WIDE R164, R151, 0x4, R164 ;  /* 0x0000000497a49825 */ /* 0x002fca00078e02a4 */
[----:B------:R1:W-:Y:S01]  /*30f0*/  @!P1 STG.E desc[UR6][R164.64], R158 ;  /* 0x0000009ea4009986 */ /* 0x0003e2000c101906 */
[----:B0-----:R-:W-:Y:S02]  /*3100*/  SHF.L.U32 R163, R93, 0x10, RZ ;  /* 0x000000105da37819 */ /* 0x001fe400000006ff */
[----:B------:R-:W-:Y:S02]  /*3110*/  SHF.L.U32 R160, R137, 0x10, RZ ;  /* 0x0000001089a07819 */ /* 0x000fe400000006ff */
[----:B------:R-:W-:Y:S01]  /*3120*/  SHF.L.U32 R162, R138, 0x10, RZ ;  /* 0x000000108aa27819 */ /* 0x000fe200000006ff */
[----:B------:R-:W-:Y:S01]  /*3130*/  FFMA.FTZ R42, R42, R161, R163 ;  /* 0x000000a12a2a7223 */ /* 0x000fe200000100a3 */
[----:B------:R-:W-:Y:S01]  /*3140*/  FADD.FTZ R161, -R159, R36 ;  /* 0x000000249fa17221 */ /* 0x000fe20000010100 */
[----:B------:R-:W-:Y:S02]  /*3150*/  SHF.L.U32 R163, R94, 0x10, RZ ;  /* 0x000000105ea37819 */ /* 0x000fe400000006ff */
[----:B------:R-:W-:Y:S01]  /*3160*/  FFMA.FTZ R41, R41, R160, R162 ;  /* 0x000000a029297223 */ /* 0x000fe200000100a2 */
[----:B------:R-:W-:Y:S01]  /*3170*/  FMUL.FTZ R36, R158, R161 ;  /* 0x000000a19e247220 */ /* 0x000fe20000410000 */
[----:B------:R-:W-:-:S02]  /*3180*/  SHF.L.U32 R160, R139, 0x10, RZ ;  /* 0x000000108ba07819 */ /* 0x000fc400000006ff */
[----:B------:R-:W-:Y:S02]  /*3190*/  SHF.L.U32 R162, R140, 0x10, RZ ;  /* 0x000000108ca27819 */ /* 0x000fe400000006ff */
[----:B------:R-:W-:Y:S02]  /*31a0*/  SHF.L.U32 R161, R114, 0x10, RZ ;  /* 0x0000001072a17819 */ /* 0x000fe400000006ff */
[----:B-1----:R-:W-:Y:S01]  /*31b0*/  SHF.L.U32 R164, R149, 0x10, RZ ;  /* 0x0000001095a47819 */ /* 0x002fe200000006ff */
[----:B------:R-:W-:Y:S01]  /*31c0*/  FFMA.FTZ R43, R43, R160, R162 ;  /* 0x000000a02b2b7223 */ /* 0x000fe200000100a2 */
[----:B------:R-:W-:Y:S01]  /*31d0*/  SHF.L.U32 R160, R141, 0x10, RZ ;  /* 0x000000108da07819 */ /* 0x000fe200000006ff */
[----:B------:R-:W-:Y:S01]  /*31e0*/  FFMA.FTZ R36, R36, R161, R163 ;  /* 0x000000a124247223 */ /* 0x000fe200000100a3 */
[----:B------:R-:W-:Y:S01]  /*31f0*/  SHF.L.U32 R162, R142, 0x10, RZ ;  /* 0x000000108ea27819 */ /* 0x000fe200000006ff */
[----:B------:R-:W-:Y:S01]  /*3200*/  FADD.FTZ R161, -R159, R38 ;  /* 0x000000269fa17221 */ /* 0x000fe20000010100 */
[----:B------:R-:W-:-:S03]  /*3210*/  SHF.L.U32 R163, R95, 0x10, RZ ;  /* 0x000000105fa37819 */ /* 0x000fc600000006ff */
[----:B------:R-:W-:Y:S01]  /*3220*/  FMUL.FTZ R38, R158, R161 ;  /* 0x000000a19e267220 */ /* 0x000fe20000410000 */
[----:B------:R-:W-:Y:S01]  /*3230*/  FFMA.FTZ R37, R37, R160, R162 ;  /* 0x000000a025257223 */ /* 0x000fe200000100a2 */
[----:B------:R-:W-:Y:S02]  /*3240*/  SHF.L.U32 R161, R115, 0x10, RZ ;  /* 0x0000001073a17819 */ /* 0x000fe400000006ff */
[----:B------:R-:W-:Y:S02]  /*3250*/  SHF.L.U32 R160, R143, 0x10, RZ ;  /* 0x000000108fa07819 */ /* 0x000fe400000006ff */
[----:B------:R-:W-:Y:S01]  /*3260*/  SHF.L.U32 R162, R144, 0x10, RZ ;  /* 0x0000001090a27819 */ /* 0x000fe200000006ff */
[----:B------:R-:W-:Y:S01]  /*3270*/  FFMA.FTZ R38, R38, R161, R163 ;  /* 0x000000a126267223 */ /* 0x000fe200000100a3 */
[----:B------:R-:W-:-:S03]  /*3280*/  SHF.L.U32 R161, R88, 0x10, RZ ;  /* 0x0000001058a17819 */ /* 0x000fc600000006ff */
[----:B------:R-:W-:Y:S01]  /*3290*/  FFMA.FTZ R163, R39, R160, R162 ;  /* 0x000000a027a37223 */ /* 0x000fe200000100a2 */
[----:B------:R-:W-:Y:S01]  /*32a0*/  FADD.FTZ R39, -R159, R32 ;  /* 0x000000209f277221 */ /* 0x000fe20000010100 */
[----:B------:R-:W-:Y:S02]  /*32b0*/  SHF.L.U32 R160, R145, 0x10, RZ ;  /* 0x0000001091a07819 */ /* 0x000fe400000006ff */
[----:B------:R-:W-:Y:S01]  /*32c0*/  SHF.L.U32 R162, R146, 0x10, RZ ;  /* 0x0000001092a27819 */ /* 0x000fe200000006ff */
[----:B------:R-:W-:Y:S01]  /*32d0*/  FMUL.FTZ R32, R158, R39 ;  /* 0x000000279e207220 */ /* 0x000fe20000410000 */
[----:B------:R-:W-:-:S03]  /*32e0*/  SHF.L.U32 R39, R108, 0x10, RZ ;  /* 0x000000106c277819 */ /* 0x000fc600000006ff */
[----:B------:R-:W-:Y:S01]  /*32f0*/  FFMA.FTZ R33, R33, R160, R162 ;  /* 0x000000a021217223 */ /* 0x000fe200000100a2 */
[----:B------:R-:W-:Y:S01]  /*3300*/  SHF.L.U32 R160, R147, 0x10, RZ ;  /* 0x0000001093a07819 */ /* 0x000fe200000006ff */
[----:B------:R-:W-:Y:S01]  /*3310*/  FFMA.FTZ R32, R32, R39, R161 ;  /* 0x0000002720207223 */ /* 0x000fe200000100a1 */
[----:B------:R-:W-:Y:S01]  /*3320*/  FADD.FTZ R39, -R159, R34 ;  /* 0x000000229f277221 */ /* 0x000fe20000010100 */
[----:B------:R-:W-:Y:S02]  /*3330*/  SHF.L.U32 R161, R89, 0x10, RZ ;  /* 0x0000001059a17819 */ /* 0x000fe400000006ff */
[----:B------:R-:W-:Y:S01]  /*3340*/  SHF.L.U32 R162, R148, 0x10, RZ ;  /* 0x0000001094a27819 */ /* 0x000fe200000006ff */
[----:B------:R-:W-:Y:S01]  /*3350*/  FMUL.FTZ R34, R158, R39 ;  /* 0x000000279e227220 */ /* 0x000fe20000410000 */
[----:B------:R-:W-:-:S05]  /*3360*/  SHF.L.U32 R39, R109, 0x10, RZ ;  /* 0x000000106d277819 */ /* 0x000fca00000006ff */
[----:B------:R-:W-:Y:S01]  /*3370*/  FFMA.FTZ R34, R34, R39, R161 ;  /* 0x0000002722227223 */ /* 0x000fe200000100a1 */
[----:B------:R-:W-:Y:S01]  /*3380*/  FFMA.FTZ R39, R35, R160, R162 ;  /* 0x000000a023277223 */ /* 0x000fe200000100a2 */
[----:B------:R-:W-:Y:S01]  /*3390*/  FADD.FTZ R35, -R159, R28 ;  /* 0x0000001c9f237221 */ /* 0x000fe20000010100 */
[----:B------:R-:W-:Y:S02]  /*33a0*/  SHF.L.U32 R28, R110, 0x10, RZ ;  /* 0x000000106e1c7819 */ /* 0x000fe400000006ff */
[----:B------:R-:W-:Y:S01]  /*33b0*/  SHF.L.U32 R160, R90, 0x10, RZ ;  /* 0x000000105aa07819 */ /* 0x000fe200000006ff */
[----:B------:R-:W-:Y:S01]  /*33c0*/  FMUL.FTZ R35, R158, R35 ;  /* 0x000000239e237220 */ /* 0x000fe20000410000 */
[----:B------:R-:W-:-:S03]  /*33d0*/  PRMT R162, R105, 0x7632, R162 ;  /* 0x0000763269a27816 */ /* 0x000fc600000000a2 */
[----:B------:R-:W-:Y:S01]  /*33e0*/  FFMA.FTZ R161, R35, R28, R160 ;  /* 0x0000001c23a17223 */ /* 0x000fe200000100a0 */
[----:B------:R-:W-:Y:S02]  /*33f0*/  SHF.L.U32 R28, R150, 0x10, RZ ;  /* 0x00000010961c7819 */ /* 0x000fe400000006ff */
[----:B------:R-:W-:Y:S02]  /*3400*/  SHF.L.U32 R35, R84, 0x10, RZ ;  /* 0x0000001054237819 */ /* 0x000fe400000006ff */
[----:B------:R-:W-:Y:S01]  /*3410*/  SHF.L.U32 R162, R162, 0x10, RZ ;  /* 0x00000010a2a27819 */ /* 0x000fe200000006ff */
[----:B------:R-:W-:Y:S01]  /*3420*/  FFMA.FTZ R164, R29, R164, R28 ;  /* 0x000000a41da47223 */ /* 0x000fe2000001001c */
[--C-:B------:R-:W-:Y:S01]  /*3430*/  FADD.FTZ R29, -R159, R30.reuse ;  /* 0x0000001e9f1d7221 */ /* 0x100fe20000010100 */
[C---:B------:R-:W-:Y:S02]  /*3440*/  SHF.L.U32 R28, R91.reuse, 0x10, RZ ;  /* 0x000000105b1c7819 */ /* 0x040fe400000006ff */
[----:B------:R-:W-:Y:S01]  /*3450*/  PRMT R30, R91, 0x7632, R30 ;  /* 0x000076325b1e7816 */ /* 0x000fe2000000001e */
[----:B------:R-:W-:Y:S01]  /*3460*/  FMUL.FTZ R29, R158, R29 ;  /* 0x0000001d9e1d7220 */ /* 0x000fe20000410000 */
[----:B------:R-:W-:-:S02]  /*3470*/  SHF.L.U32 R160, R100, 0x10, RZ ;  /* 0x0000001064a07819 */ /* 0x000fc400000006ff */
[----:B------:R-:W-:Y:S01]  /*3480*/  SHF.L.U32 R30, R30, 0x10, RZ ;  /* 0x000000101e1e7819 */ /* 0x000fe200000006ff */
[--C-:B------:R-:W-:Y:S01]  /*3490*/  FFMA.FTZ R168, R29, R168, R28.reuse ;  /* 0x000000a81da87223 */ /* 0x100fe2000001001c */
[----:B------:R-:W-:Y:S01]  /*34a0*/  PRMT R28, R111, 0x7632, R28 ;  /* 0x000076326f1c7816 */ /* 0x000fe2000000001c */
[--C-:B------:R-:W-:Y:S01]  /*34b0*/  FADD.FTZ R29, -R159, R24.reuse ;  /* 0x000000189f1d7221 */ /* 0x100fe20000010100 */
[----:B------:R-:W-:Y:S02]  /*34c0*/  PRMT R24, R104, 0x7632, R24 ;  /* 0x0000763268187816 */ /* 0x000fe40000000018 */
[----:B------:R-:W-:Y:S02]  /*34d0*/  SHF.L.U32 R28, R28, 0x10, RZ ;  /* 0x000000101c1c7819 */ /* 0x000fe400000006ff */
[----:B------:R-:W-:-:S03]  /*34e0*/  SHF.L.U32 R24, R24, 0x10, RZ ;  /* 0x0000001018187819 */ /* 0x000fc600000006ff */
[--C-:B------:R-:W-:Y:S01]  /*34f0*/  FFMA.FTZ R31, R31, R28, R30.reuse ;  /* 0x0000001c1f1f7223 */ /* 0x100fe2000001001e */
[----:B------:R-:W-:Y:S01]  /*3500*/  PRMT R30, R84, 0x7632, R30 ;  /* 0x00007632541e7816 */ /* 0x000fe2000000001e */
[----:B------:R-:W-:Y:S01]  /*3510*/  FMUL.FTZ R28, R158, R29 ;  /* 0x0000001d9e1c7220 */ /* 0x000fe20000410000 */
[----:B------:R-:W-:Y:S02]  /*3520*/  SHF.L.U32 R29, R104, 0x10, RZ ;  /* 0x00000010681d7819 */ /* 0x000fe400000006ff */
[----:B------:R-:W-:-:S03]  /*3530*/  SHF.L.U32 R30, R30, 0x10, RZ ;  /* 0x000000101e1e7819 */ /* 0x000fc600000006ff */
[----:B------:R-:W-:Y:S02]  /*3540*/  FFMA.FTZ R28, R28, R29, R35 ;  /* 0x0000001d1c1c7223 */ /* 0x000fe40000010023 */
[----:B------:R-:W-:Y:S01]  /*3550*/  FFMA.FTZ R35, R25, R24, R30 ;  /* 0x0000001819237223 */ /* 0x000fe2000001001e */
[----:B------:R-:W-:Y:S01]  /*3560*/  FADD.FTZ R25, -R159, R26 ;  /* 0x0000001a9f197221 */ /* 0x000fe20000010100 */
[----:B------:R-:W-:Y:S02]  /*3570*/  SHF.L.U32 R24, R105, 0x10, RZ ;  /* 0x0000001069187819 */ /* 0x000fe400000006ff */
[----:B------:R-:W-:Y:S01]  /*3580*/  SHF.L.U32 R26, R85, 0x10, RZ ;  /* 0x00000010551a7819 */ /* 0x000fe200000006ff */
[----:B------:R-:W-:Y:S01]  /*3590*/  FMUL.FTZ R25, R158, R25 ;  /* 0x000000199e197220 */ /* 0x000fe20000410000 */
[----:B------:R-:W-:Y:S02]  /*35a0*/  SHF.L.U32 R30, R106, 0x10, RZ ;  /* 0x000000106a1e7819 */ /* 0x000fe400000006ff */
[----:B------:R-:W-:Y:S01]  /*35b0*/  F2FP.BF16.F32.PACK_AB R28, R35, R28 ;  /* 0x0000001c231c723e */ /* 0x000fe200000010ff */
[----:B------:R-:W-:Y:S01]  /*35c0*/  FFMA.FTZ R29, R25, R24, R26 ;  /* 0x00000018191d7223 */ /* 0x000fe2000001001a */
[----:B------:R-:W-:Y:S01]  /*35d0*/  PRMT R24, R85, 0x7632, R24 ;  /* 0x0000763255187816 */ /* 0x000fe20000000018 */
[----:B------:R-:W-:Y:S01]  /*35e0*/  FADD.FTZ R25, -R159, R20 ;  /* 0x000000149f197221 */ /* 0x000fe20000010100 */
[----:B------:R-:W-:-:S02]  /*35f0*/  SHF.L.U32 R20, R86, 0x10, RZ ;  /* 0x0000001056147819 */ /* 0x000fc400000006ff */
[----:B------:R-:W-:Y:S01]  /*3600*/  SHF.L.U32 R24, R24, 0x10, RZ ;  /* 0x0000001018187819 */ /* 0x000fe200000006ff */
[----:B------:R-:W-:Y:S01]  /*3610*/  FMUL.FTZ R25, R158, R25 ;  /* 0x000000199e197220 */ /* 0x000fe20000410000 */
[----:B------:R-:W-:-:S03]  /*3620*/  F2FP.BF16.F32.PACK_AB R26, R164, R161 ;  /* 0x000000a1a41a723e */ /* 0x000fc600000010ff */
[----:B------:R-:W-:Y:S01]  /*3630*/  FFMA.FTZ R162, R27, R162, R24 ;  /* 0x000000a21ba27223 */ /* 0x000fe20000010018 */
[--C-:B------:R-:W-:Y:S01]  /*3640*/  FFMA.FTZ R30, R25, R30, R20.reuse ;  /* 0x0000001e191e7223 */ /* 0x100fe20000010014 */
[----:B------:R-:W-:Y:S02]  /*3650*/  PRMT R20, R106, 0x7632, R20 ;  /* 0x000076326a147816 */ /* 0x000fe40000000014 */
[----:B------:R-:W-:Y:S02]  /*3660*/  PRMT R24, R86, 0x7632, R24 ;  /* 0x0000763256187816 */ /* 0x000fe40000000018 */
[----:B------:R-:W-:Y:S02]  /*3670*/  SHF.L.U32 R20, R20, 0x10, RZ ;  /* 0x0000001014147819 */ /* 0x000fe400000006ff */
[----:B------:R-:W-:Y:S02]  /*3680*/  SHF.L.U32 R24, R24, 0x10, RZ ;  /* 0x0000001018187819 */ /* 0x000fe400000006ff */
[----:B------:R-:W-:-:S02]  /*3690*/  F2FP.BF16.F32.PACK_AB R27, R31, R168 ;  /* 0x000000a81f1b723e */ /* 0x000fc400000010ff */
[----:B------:R-:W-:Y:S01]  /*36a0*/  F2FP.BF16.F32.PACK_AB R25, R39, R34 ;  /* 0x000000222719723e */ /* 0x000fe200000010ff */
[----:B------:R-:W-:Y:S01]  /*36b0*/  FFMA.FTZ R167, R21, R20, R24 ;  /* 0x0000001415a77223 */ /* 0x000fe20000010018 */
[--C-:B------:R-:W-:Y:S01]  /*36c0*/  FADD.FTZ R21, -R159, R22.reuse ;  /* 0x000000169f157221 */ /* 0x100fe20000010100 */
[C---:B------:R-:W-:Y:S02]  /*36d0*/  SHF.L.U32 R20, R87.reuse, 0x10, RZ ;  /* 0x0000001057147819 */ /* 0x040fe400000006ff */
[----:B------:R-:W-:Y:S01]  /*36e0*/  PRMT R22, R87, 0x7632, R22 ;  /* 0x0000763257167816 */ /* 0x000fe20000000016 */
[----:B------:R-:W-:Y:S01]  /*36f0*/  FMUL.FTZ R21, R158, R21 ;  /* 0x000000159e157220 */ /* 0x000fe20000410000 */
[----:B------:R-:W-:Y:S02]  /*3700*/  F2FP.BF16.F32.PACK_AB R24, R33, R32 ;  /* 0x000000202118723e */ /* 0x000fe400000010ff */
[----:B------:R-:W-:Y:S01]  /*3710*/  SHF.L.U32 R22, R22, 0x10, RZ ;  /* 0x0000001016167819 */ /* 0x000fe200000006ff */
[--C-:B------:R-:W-:Y:S01]  /*3720*/  FFMA.FTZ R170, R21, R170, R20.reuse ;  /* 0x000000aa15aa7223 */ /* 0x100fe20000010014 */
[----:B------:R-:W-:Y:S01]  /*3730*/  PRMT R20, R107, 0x7632, R20 ;  /* 0x000076326b147816 */ /* 0x000fe20000000014 */
[----:B------:R-:W-:Y:S01]  /*3740*/  FADD.FTZ R21, -R159, R16 ;  /* 0x000000109f157221 */ /* 0x000fe20000010100 */
[----:B------:R-:W-:-:S02]  /*3750*/  SHF.L.U32 R16, R80, 0x10, RZ ;  /* 0x0000001050107819 */ /* 0x000fc400000006ff */
[----:B------:R-:W-:Y:S01]  /*3760*/  SHF.L.U32 R20, R20, 0x10, RZ ;  /* 0x0000001014147819 */ /* 0x000fe200000006ff */
[----:B------:R-:W-:Y:S01]  /*3770*/  FMUL.FTZ R21, R158, R21 ;  /* 0x000000159e157220 */ /* 0x000fe20000410000 */
[----:B------:R-:W-:Y:S02]  /*3780*/  F2FP.BF16.F32.PACK_AB R30, R167, R30 ;  /* 0x0000001ea71e723e */ /* 0x000fe400000010ff */
[----:B------:R-:W-:Y:S01]  /*3790*/  F2FP.BF16.F32.PACK_AB R29, R162, R29 ;  /* 0x0000001da21d723e */ /* 0x000fe200000010ff */
[----:B------:R-:W-:Y:S01]  /*37a0*/  FFMA.FTZ R171, R23, R20, R22 ;  /* 0x0000001417ab7223 */ /* 0x000fe20000010016 */
[--C-:B------:R-:W-:Y:S01]  /*37b0*/  FFMA.FTZ R160, R21, R160, R16.reuse ;  /* 0x000000a015a07223 */ /* 0x100fe20000010010 */
[----:B------:R-:W-:Y:S02]  /*37c0*/  PRMT R16, R100, 0x7632, R16 ;  /* 0x0000763264107816 */ /* 0x000fe40000000010 */
[----:B------:R-:W-:Y:S02]  /*37d0*/  PRMT R20, R80, 0x7632, R20 ;  /* 0x0000763250147816 */ /* 0x000fe40000000014 */
[----:B------:R-:W-:-:S02]  /*37e0*/  SHF.L.U32 R16, R16, 0x10, RZ ;  /* 0x0000001010107819 */ /* 0x000fc400000006ff */
[----:B------:R-:W-:Y:S02]  /*37f0*/  SHF.L.U32 R20, R20, 0x10, RZ ;  /* 0x0000001014147819 */ /* 0x000fe400000006ff */
[----:B------:R-:W-:Y:S02]  /*3800*/  F2FP.BF16.F32.PACK_AB R22, R37, R36 ;  /* 0x000000242516723e */ /* 0x000fe400000010ff */
[----:B------:R-:W0:Y:S01]  /*3810*/  LDC.64 R36, c[0x0][0x380] ;  /* 0x0000e000ff247b82 */ /* 0x000e220000000a00 */
[----:B------:R-:W-:Y:S01]  /*3820*/  FFMA.FTZ R165, R17, R16, R20 ;  /* 0x0000001011a57223 */ /* 0x000fe20000010014 */
[--C-:B------:R-:W-:Y:S01]  /*3830*/  FADD.FTZ R17, -R159, R18.reuse ;  /* 0x000000129f117221 */ /* 0x100fe20000010100 */
[C---:B------:R-:W-:Y:S02]  /*3840*/  SHF.L.U32 R16, R81.reuse, 0x10, RZ ;  /* 0x0000001051107819 */ /* 0x040fe400000006ff */
[----:B------:R-:W-:Y:S01]  /*3850*/  PRMT R18, R81, 0x7632, R18 ;  /* 0x0000763251127816 */ /* 0x000fe20000000012 */
[----:B------:R-:W-:Y:S01]  /*3860*/  FMUL.FTZ R17, R158, R17 ;  /* 0x000000119e117220 */ /* 0x000fe20000410000 */
[----:B------:R-:W-:-:S02]  /*3870*/  PRMT R20, R83, 0x7632, R20 ;  /* 0x0000763253147816 */ /* 0x000fc40000000014 */
[----:B------:R-:W-:Y:S01]  /*3880*/  SHF.L.U32 R18, R18, 0x10, RZ ;  /* 0x0000001012127819 */ /* 0x000fe200000006ff */
[--C-:B------:R-:W-:Y:S01]  /*3890*/  FFMA.FTZ R166, R17, R166, R16.reuse ;  /* 0x000000a611a67223 */ /* 0x100fe20000010010 */
[----:B------:R-:W-:Y:S01]  /*38a0*/  PRMT R16, R101, 0x7632, R16 ;  /* 0x0000763265107816 */ /* 0x000fe20000000010 */
[----:B------:R-:W-:Y:S01]  /*38b0*/  FADD.FTZ R17, -R159, R120 ;  /* 0x000000789f117221 */ /* 0x000fe20000010100 */
[----:B------:R-:W-:Y:S02]  /*38c0*/  SHF.L.U32 R120, R102, 0x10, RZ ;  /* 0x0000001066787819 */ /* 0x000fe400000006ff */
[----:B------:R-:W-:Y:S01]  /*38d0*/  SHF.L.U32 R16, R16, 0x10, RZ ;  /* 0x0000001010107819 */ /* 0x000fe200000006ff */
[----:B------:R-:W-:Y:S01]  /*38e0*/  FMUL.FTZ R17, R158, R17 ;  /* 0x000000119e117220 */ /* 0x000fe20000410000 */
[----:B------:R-:W-:Y:S02]  /*38f0*/  SHF.L.U32 R20, R20, 0x10, RZ ;  /* 0x0000001014147819 */ /* 0x000fe400000006ff */
[----:B------:R-:W-:Y:S01]  /*3900*/  F2FP.BF16.F32.PACK_AB R23, R163, R38 ;  /* 0x00000026a317723e */ /* 0x000fe200000010ff */
[----:B------:R-:W-:Y:S01]  /*3910*/  FFMA.FTZ R169, R19, R16, R18 ;  /* 0x0000001013a97223 */ /* 0x000fe20000010012 */
[----:B------:R-:W-:-:S02]  /*3920*/  SHF.L.U32 R16, R82, 0x10, RZ ;  /* 0x0000001052107819 */ /* 0x000fc400000006ff */
[----:B------:R-:W-:Y:S02]  /*3930*/  PRMT R18, R82, 0x7632, R18 ;  /* 0x0000763252127816 */ /* 0x000fe40000000012 */
[----:B------:R-:W-:Y:S01]  /*3940*/  F2FP.BF16.F32.PACK_AB R19, R47, R46 ;  /* 0x0000002e2f13723e */ /* 0x000fe200000010ff */
[--C-:B------:R-:W-:Y:S01]  /*3950*/  FFMA.FTZ R120, R17, R120, R16.reuse ;  /* 0x0000007811787223 */ /* 0x100fe20000010010 */
[----:B------:R-:W-:Y:S01]  /*3960*/  PRMT R16, R102, 0x7632, R16 ;  /* 0x0000763266107816 */ /* 0x000fe20000000010 */
[----:B------:R-:W-:Y:S01]  /*3970*/  FADD.FTZ R17, -R159, R122 ;  /* 0x0000007a9f117221 */ /* 0x000fe20000010100 */
[----:B------:R-:W-:Y:S02]  /*3980*/  SHF.L.U32 R18, R18, 0x10, RZ ;  /* 0x0000001012127819 */ /* 0x000fe400000006ff */
[----:B------:R-:W-:Y:S01]  /*3990*/  SHF.L.U32 R16, R16, 0x10, RZ ;  /* 0x0000001010107819 */ /* 0x000fe200000006ff */
[----:B------:R-:W-:Y:S01]  /*39a0*/  FMUL.FTZ R17, R158, R17 ;  /* 0x000000119e117220 */ /* 0x000fe20000410000 */
[----:B------:R-:W-:-:S02]  /*39b0*/  SHF.L.U32 R122, R103, 0x10, RZ ;  /* 0x00000010677a7819 */ /* 0x000fc400000006ff */
[----:B------:R-:W-:Y:S01]  /*39c0*/  F2FP.BF16.F32.PACK_AB R21, R43, R42 ;  /* 0x0000002a2b15723e */ /* 0x000fe200000010ff */
[--C-:B------:R-:W-:Y:S01]  /*39d0*/  FFMA.FTZ R121, R121, R16, R18.reuse ;  /* 0x0000001079797223 */ /* 0x100fe20000010012 */
[----:B------:R-:W-:Y:S02]  /*39e0*/  SHF.L.U32 R16, R83, 0x10, RZ ;  /* 0x0000001053107819 */ /* 0x000fe400000006ff */
[----:B------:R-:W-:Y:S02]  /*39f0*/  PRMT R18, R103, 0x7632, R18 ;  /* 0x0000763267127816 */ /* 0x000fe40000000012 */
[----:B------:R-:W-:Y:S01]  /*3a00*/  F2FP.BF16.F32.PACK_AB R31, R171, R170 ;  /* 0x000000aaab1f723e */ /* 0x000fe200000010ff */
[----:B------:R-:W-:Y:S01]  /*3a10*/  FFMA.FTZ R122, R17, R122, R16 ;  /* 0x0000007a117a7223 */ /* 0x000fe20000010010 */
[----:B------:R-:W-:Y:S01]  /*3a20*/  SHF.L.U32 R18, R18, 0x10, RZ ;  /* 0x0000001012127819 */ /* 0x000fe200000006ff */
[----:B------:R-:W1:Y:S01]  /*3a30*/  LDC.64 R16, c[0x0][0x428] ;  /* 0x00010a00ff107b82 */ /* 0x000e620000000a00 */
[----:B------:R-:W-:-:S02]  /*3a40*/  F2FP.BF16.F32.PACK_AB R34, R121, R120 ;  /* 0x000000787922723e */ /* 0x000fc400000010ff */
[----:B------:R-:W-:Y:S01]  /*3a50*/  F2FP.BF16.F32.PACK_AB R33, R169, R166 ;  /* 0x000000a6a921723e */ /* 0x000fe200000010ff */
[----:B------:R-:W-:Y:S01]  /*3a60*/  FFMA.FTZ R123, R123, R18, R20 ;  /* 0x000000127b7b7223 */ /* 0x000fe20000010014 */
[----:B------:R-:W-:Y:S02]  /*3a70*/  F2FP.BF16.F32.PACK_AB R18, R45, R44 ;  /* 0x0000002c2d12723e */ /* 0x000fe400000010ff */
[----:B------:R-:W-:Y:S02]  /*3a80*/  F2FP.BF16.F32.PACK_AB R20, R41, R40 ;  /* 0x000000282914723e */ /* 0x000fe400000010ff */
[----:B------:R-:W-:Y:S02]  /*3a90*/  F2FP.BF16.F32.PACK_AB R35, R123, R122 ;  /* 0x0000007a7b23723e */ /* 0x000fe400000010ff */
[----:B------:R-:W-:Y:S02]  /*3aa0*/  F2FP.BF16.F32.PACK_AB R32, R165, R160 ;  /* 0x000000a0a520723e */ /* 0x000fe400000010ff */
[----:B0-----:R-:W-:-:S04]  /*3ab0*/  LEA R151, R36, R151, 0x2 ;  /* 0x0000009724977211 */ /* 0x001fc800078e10ff */
[----:B------:R-:W-:Y:S01]  /*3ac0*/  ISETP.GE.AND P1, PT, R151, R37, PT ;  /* 0x000000259700720c */ /* 0x000fe20003f26270 */
[----:B-1----:R-:W-:-:S04]  /*3ad0*/  IMAD.WIDE.U32 R46, R154, 0x10, R16 ;  /* 0x000000109a2e7825 */ /* 0x002fc800078e0010 */
[----:B------:R-:W-:-:S04]  /*3ae0*/  IMAD.WIDE.U32 R158, R156, 0x10, R16 ;  /* 0x000000109c9e7825 */ /* 0x000fc800078e0010 */
[----:B------:R-:W-:-:S04]  /*3af0*/  IMAD.WIDE.U32 R44, R153, 0x10, R16 ;  /* 0x00000010992c7825 */ /* 0x000fc800078e0010 */
[----:B------:R-:W-:-:S04]  /*3b00*/  IMAD.WIDE.U32 R154, R155, 0x10, R16 ;  /* 0x000000109b9a7825 */ /* 0x000fc800078e0010 */
[----:B------:R-:W-:Y:S01]  /*3b10*/  IMAD.WIDE.U32 R156, R157, 0x10, R16 ;  /* 0x000000109d9c7825 */ /* 0x000fe200078e0010 */
[----:B------:R-:W-:Y:S02]  /*3b20*/  F2FP.BF16.F32.PACK_AB R17, R51, R50 ;  /* 0x000000323311723e */ /* 0x000fe400000010ff */
[----:B------:R-:W-:-:S05]  /*3b30*/  F2FP.BF16.F32.PACK_AB R16, R49, R48 ;  /* 0x000000303110723e */ /* 0x000fca00000010ff */
[----:B------:R1:W-:Y:S04]  /*3b40*/  STG.E.128 desc[UR6][R44.64], R16 ;  /* 0x000000102c007986 */ /* 0x0003e8000c101d06 */
[----:B------:R1:W-:Y:S04]  /*3b50*/  STG.E.128 desc[UR6][R46.64], R20 ;  /* 0x000000142e007986 */ /* 0x0003e8000c101d06 */
[----:B------:R1:W-:Y:S04]  /*3b60*/  STG.E.128 desc[UR6][R154.64], R24 ;  /* 0x000000189a007986 */ /* 0x0003e8000c101d06 */
[----:B------:R1:W-:Y:S04]  /*3b70*/  STG.E.128 desc[UR6][R158.64], R28 ;  /* 0x0000001c9e007986 */ /* 0x0003e8000c101d06 */
[----:B------:R1:W-:Y:S01]  /*3b80*/  STG.E.128 desc[UR6][R156.64], R32 ;  /* 0x000000209c007986 */ /* 0x0003e2000c101d06 */
[----:B------:R-:W-:Y:S05]  /*3b90*/  @!P1 BRA `(.L_x_13891) ;  /* 0xffffffc800d09947 */ /* 0x000fea000383ffff */
[----:B------:R-:W-:Y:S05]  /*3ba0*/  EXIT ;  /* 0x000000000000794d */ /* 0x000fea0003800000 */
.L_x_13890:
        /* <DEDUP_REMOVED lines=8> */
.L_x_13893:
[----:B------:R-:W-:Y:S05]  /*3c30*/  BSYNC B0 ;  /* 0x0000000000007941 */ /* 0x000fea0003800000 */
.L_x_13892:
        /* <DEDUP_REMOVED lines=8> */
.L_x_13894:
[----:B------:R-:W-:Y:S02]  /*3cc0*/  HFMA2 R161, -RZ, RZ, 0, 2.384185791015625e-07 ;  /* 0x00000004ffa17431 */ /* 0x000fe400000001ff */
[----:B------:R-:W-:-:S05]  /*3cd0*/  FADD.FTZ R165, R164, R158 ;  /* 0x0000009ea4a57221 */ /* 0x000fca0000010000 */
[----:B------:R-:W-:-:S07]  /*3ce0*/  MOV R164, R165 ;  /* 0x000000a500a47202 */ /* 0x000fce0000000f00 */
[----:B------:R-:W-:Y:S05]  /*3cf0*/  WARPSYNC.COLLECTIVE R159, `(.L_x_13895) ;  /* 0x000000009f087348 */ /* 0x000fea0003c00000 */
[----:B------:R0:W1:Y:S02]  /*3d00*/  SHFL.BFLY P2, R158, R164, R161, R162 ;  /* 0x0c0000a1a49e7389 */ /* 0x00006400000400a2 */
[----:B01----:R-:W-:Y:S05]  /*3d10*/  ENDCOLLECTIVE ;  /* 0x000000000000791b */ /* 0x003fea0003800000 */
.L_x_13895:
[----:B------:R-:W-:Y:S02]  /*3d20*/  HFMA2 R161, -RZ, RZ, 0, 4.76837158203125e-07 ;  /* 0x00000008ffa17431 */ /* 0x000fe400000001ff */
[----:B------:R-:W-:-:S05]  /*3d30*/  FADD.FTZ R166, R165, R158 ;  /* 0x0000009ea5a67221 */ /* 0x000fca0000010000 */
[----:B------:R-:W-:-:S07]  /*3d40*/  MOV R164, R166 ;  /* 0x000000a600a47202 */ /* 0x000fce0000000f00 */
[----:B------:R-:W-:Y:S05]  /*3d50*/  WARPSYNC.COLLECTIVE R159, `(.L_x_13896) ;  /* 0x000000009f087348 */ /* 0x000fea0003c00000 */
[----:B------:R0:W1:Y:S02]  /*3d60*/  SHFL.BFLY P2, R158, R164, R161, R162 ;  /* 0x0c0000a1a49e7389 */ /* 0x00006400000400a2 */
[----:B01----:R-:W-:Y:S05]  /*3d70*/  ENDCOLLECTIVE ;  /* 0x000000000000791b */ /* 0x003fea0003800000 */
.L_x_13896:
[----:B------:R-:W-:Y:S02]  /*3d80*/  HFMA2 R161, -RZ, RZ, 0, 9.5367431640625e-07 ;  /* 0x00000010ffa17431 */ /* 0x000fe400000001ff */
[----:B------:R-:W-:-:S05]  /*3d90*/  FADD.FTZ R167, R166, R158 ;  /* 0x0000009ea6a77221 */ /* 0x000fca0000010000 */
[----:B------:R-:W-:-:S07]  /*3da0*/  MOV R164, R167 ;  /* 0x000000a700a47202 */ /* 0x000fce0000000f00 */
[----:B------:R-:W-:Y:S05]  /*3db0*/  WARPSYNC.COLLECTIVE R159, `(.L_x_13897) ;  /* 0x000000009f087348 */ /* 0x000fea0003c00000 */
[----:B------:R0:W1:Y:S02]  /*3dc0*/  SHFL.BFLY P2, R158, R164, R161, R162 ;  /* 0x0c0000a1a49e7389 */ /* 0x00006400000400a2 */
[----:B01----:R-:W-:Y:S05]  /*3dd0*/  ENDCOLLECTIVE ;  /* 0x000000000000791b */ /* 0x003fea0003800000 */
.L_x_13897:
        /* <DEDUP_REMOVED lines=87> */
.L_x_13898:
[----:B------:R-:W-:Y:S02]  /*4350*/  HFMA2 R161, -RZ, RZ, 0, 1.1920928955078125e-07 ;  /* 0x00000002ffa17431 */ /* 0x000fe400000001ff */
[----:B------:R-:W-:-:S05]  /*4360*/  FADD.FTZ R165, R164, R158 ;  /* 0x0000009ea4a57221 */ /* 0x000fca0000010000 */
[----:B------:R-:W-:-:S07]  /*4370*/  MOV R164, R165 ;  /* 0x000000a500a47202 */ /* 0x000fce0000000f00 */
[----:B------:R-:W-:Y:S05]  /*4380*/  WARPSYNC.COLLECTIVE R159, `(.L_x_13899) ;  /* 0x000000009f087348 */ /* 0x000fea0003c00000 */
[----:B------:R0:W1:Y:S02]  /*4390*/  SHFL.BFLY P2, R158, R164, R161, R162 ;  /* 0x0c0000a1a49e7389 */ /* 0x00006400000400a2 */
[----:B01----:R-:W-:Y:S05]  /*43a0*/  ENDCOLLECTIVE ;  /* 0x000000000000791b */ /* 0x003fea0003800000 */
.L_x_13899:
[----:B------:R-:W-:Y:S02]  /*43b0*/  HFMA2 R161, -RZ, RZ, 0, 2.384185791015625e-07 ;  /* 0x00000004ffa17431 */ /* 0x000fe400000001ff */
[----:B------:R-:W-:-:S05]  /*43c0*/  FADD.FTZ R166, R165, R158 ;  /* 0x0000009ea5a67221 */ /* 0x000fca0000010000 */
[----:B------:R-:W-:-:S07]  /*43d0*/  MOV R164, R166 ;  /* 0x000000a600a47202 */ /* 0x000fce0000000f00 */
[----:B------:R-:W-:Y:S05]  /*43e0*/  WARPSYNC.COLLECTIVE R159, `(.L_x_13900) ;  /* 0x000000009f087348 */ /* 0x000fea0003c00000 */
[----:B------:R0:W1:Y:S02]  /*43f0*/  SHFL.BFLY P2, R158, R164, R161, R162 ;  /* 0x0c0000a1a49e7389 */ /* 0x00006400000400a2 */
[----:B01----:R-:W-:Y:S05]  /*4400*/  ENDCOLLECTIVE ;  /* 0x000000000000791b */ /* 0x003fea0003800000 */
.L_x_13900:
[----:B------:R-:W-:Y:S02]  /*4410*/  HFMA2 R161, -RZ, RZ, 0, 4.76837158203125e-07 ;  /* 0x00000008ffa17431 */ /* 0x000fe400000001ff */
[----:B------:R-:W-:-:S05]  /*4420*/  FADD.FTZ R167, R166, R158 ;  /* 0x0000009ea6a77221 */ /* 0x000fca0000010000 */
[----:B------:R-:W-:-:S07]  /*4430*/  MOV R164, R167 ;  /* 0x000000a700a47202 */ /* 0x000fce0000000f00 */
[----:B------:R-:W-:Y:S05]  /*4440*/  WARPSYNC.COLLECTIVE R159, `(.L_x_13901) ;  /* 0x000000009f087348 */ /* 0x000fea0003c00000 */
[----:B------:R0:W1:Y:S02]  /*4450*/  SHFL.BFLY P2, R158, R164, R161, R162 ;  /* 0x0c0000a1a49e7389 */ /* 0x00006400000400a2 */
[----:B01----:R-:W-:Y:S05]  /*4460*/  ENDCOLLECTIVE ;  /* 0x000000000000791b */ /* 0x003fea0003800000 */
.L_x_13901:
[----:B------:R-:W-:Y:S02]  /*4470*/  HFMA2 R161, -RZ, RZ, 0, 9.5367431640625e-07 ;  /* 0x00000010ffa17431 */ /* 0x000fe400000001ff */
[----:B------:R-:W-:-:S05]  /*4480*/  FADD.FTZ R168, R167, R158 ;  /* 0x0000009ea7a87221 */ /* 0x000fca0000010000 */
[----:B------:R-:W-:-:S07]  /*4490*/  MOV R164, R168 ;  /* 0x000000a800a47202 */ /* 0x000fce0000000f00 */
[----:B------:R-:W-:Y:S05]  /*44a0*/  WARPSYNC.COLLECTIVE R159, `(.L_x_13902) ;  /* 0x000000009f087348 */ /* 0x000fea0003c00000 */
[----:B------:R0:W1:Y:S02]  /*44b0*/  SHFL.BFLY P2, R158, R164, R161, R162 ;  /* 0x0c0000a1a49e7389 */ /* 0x00006400000400a2 */
[----:B01----:R-:W-:Y:S05]  /*44c0*/  ENDCOLLECTIVE ;  /* 0x000000000000791b */ /* 0x003fea0003800000 */
.L_x_13902:
[----:B------:R-:W-:Y:S05]  /*44d0*/  BRA `(.L_x_13903) ;  /* 0xffffffe400847947 */ /* 0x000fea000383ffff */
.L_x_13904:
        /* <DEDUP_REMOVED lines=10> */
.L_x_45821:


//--------------------- .text._ZN10layer_norm13ln_fwd_kernelINS_13Kernel_traitsI13__nv_bfloat16S2_fS2_fjLj1280ELj1ELj4ELj1ELj16ENS_18Kernel_traits_baseILj1280ES2_S2_fS2_fjLj128EEEEELb0ELb1ELb1ELb0EEEvNS_9FwdParamsE --------------------------
	.section	.text._ZN10layer_norm13ln_fwd_kernelINS_13Kernel_traitsI13__nv_bfloat16S2_fS2_fjLj1280ELj1ELj4ELj1ELj16ENS_18Kernel_traits_baseILj1280ES2_S2_fS2_fjLj128EEEEELb0ELb1ELb1ELb0EEEvNS_9FwdParamsE,"ax",@progbits
	.align	128
        .global         _ZN10layer_norm13ln_fwd_kernelINS_13Kernel_traitsI13__nv_bfloat16S2_fS2_fjLj1280ELj1ELj4ELj1ELj16ENS_18Kernel_traits_baseILj1280ES2_S2_fS2_fjLj128EEEEELb0ELb1ELb1ELb0EEEvNS_9FwdParamsE
        .type           _ZN10layer_norm13ln_fwd_kernelINS_13Kernel_traitsI13__nv_bfloat16S2_fS2_fjLj1280ELj1ELj4ELj1ELj16ENS_18Kernel_traits_baseILj1280ES2_S2_fS2_fjLj128EEEEELb0ELb1ELb1ELb0EEEvNS_9FwdParamsE,@function
        .size           _ZN10layer_norm13ln_fwd_kernelINS_13Kernel_traitsI13__nv_bfloat16S2_fS2_fjLj1280ELj1ELj4ELj1ELj16ENS_18Kernel_traits_baseILj1280ES2_S2_fS2_fjLj128EEEEELb0ELb1ELb1ELb0EEEvNS_9FwdParamsE,(.L_x_45822 - _ZN10layer_norm13ln_fwd_kernelINS_13Kernel_traitsI13__nv_bfloat16S2_fS2_fjLj1280ELj1ELj4ELj1ELj16ENS_18Kernel_traits_baseILj1280ES2_S2_fS2_fjLj128EEEEELb0ELb1ELb1ELb0EEEvNS_9FwdParamsE)
        .other          _ZN10layer_norm13ln_fwd_kernelINS_13Kernel_traitsI13__nv_bfloat16S2_fS2_fjLj1280ELj1ELj4ELj1ELj16ENS_18Kernel_traits_baseILj1280ES2_S2_fS2_fjLj128EEEEELb0ELb1ELb1ELb0EEEvNS_9FwdParamsE,@"STO_CUDA_ENTRY STV_DEFAULT"
_ZN10layer_norm13ln_fwd_kernelINS_13Kernel_traitsI13__nv_bfloat16S2_fS2_fjLj1280ELj1ELj4ELj1ELj16ENS_18Kernel_traits_baseILj1280ES2_S2_fS2_fjLj128EEEEELb0ELb1ELb1ELb0EEEvNS_9FwdParamsE:
.text._ZN10layer_norm13ln_fwd_kernelINS_13Kernel_traitsI13__nv_bfloat16S2_fS2_fjLj1280ELj1ELj4ELj1ELj16ENS_18Kernel_traits_baseILj1280ES2_S2_fS2_fjLj128EEEEELb0ELb1ELb1ELb0EEEvNS_9FwdParamsE:
[----:B------:R-:W-:Y:S01]  /*0000*/  LDC R1, c[0x0][0x37c] ;  /* 0x0000df00ff017b82 */ /* 0x000fe20000000800 */
[----:B------:R-:W0:Y:S01]  /*0010*/  S2R R119, SR_TID.X ;  /* 0x0000000000777919 */ /* 0x000e220000002100 */
[----:B------:R-:W1:Y:S06]  /*0020*/  LDCU.64 UR8, c[0x0][0x438] ;  /* 0x00008700ff0877ac */ /* 0x000e6c0008000a00 */
[----:B------:R-:W2:Y:S01]  /*0030*/  LDC R3, c[0x0][0x388] ;  /* 0x0000e200ff037b82 */ /* 0x000ea20000000800 */
[----:B------:R-:W-:Y:S01]  /*0040*/  BSSY.RECONVERGENT B0, `(.L_x_13905) ;  /* 0x000007c000007945 */ /* 0x000fe20003800200 */
[----:B------:R-:W3:Y:S06]  /*0050*/  LDCU.64 UR6, c[0x0][0x358] ;  /* 0x00006b00ff0677ac */ /* 0x000eec0008000a00 */
[----:B------:R-:W4:Y:S01]  /*0060*/  S2UR UR4, SR_CTAID.X ;  /* 0x00000000000479c3 */ /* 0x000f220000002500 */
[----:B-1----:R-:W-:-:S04]  /*0070*/  UISETP.NE.U32.AND UP0, UPT, UR8, URZ, UPT ;  /* 0x000000ff0800728c */ /* 0x002fc8000bf05070 */
[----:B------:R-:W-:Y:S01]  /*0080*/  UISETP.NE.AND.EX UP0, UPT, UR9, URZ, UPT, UP0 ;  /* 0x000000ff0900728c */ /* 0x000fe2000bf05300 */
[----:B--2---:R-:W-:-:S04]  /*0090*/  SHF.R.S32.HI R0, RZ, 0x1f, R3 ;  /* 0x0000001fff007819 */ /* 0x004fc80000011403 */
        /* <DEDUP_REMOVED lines=65> */
.L_x_13906:
        /* <DEDUP_REMOVED lines=53> */
.L_x_13907:
[----:B------:R-:W-:Y:S05]  /*0800*/  BSYNC.RECONVERGENT B0 ;  /* 0x0000000000007941 */ /* 0x000fea0003800200 */
.L_x_13905:
[----:B------:R-:W0:Y:S02]  /*0810*/  LDCU UR4, c[0x0][0x384] ;  /* 0x00007080ff0477ac */ /* 0x000e240008000800 */
[----:B0-----:R-:W-:-:S13]  /*0820*/  ISETP.GE.AND P0, PT, R119, UR4, PT ;  /* 0x0000000477007c0c */ /* 0x001fda000bf06270 */
[----:B------:R-:W-:Y:S05]  /*0830*/  @P0 EXIT ;  /* 0x000000000000094d */ /* 0x000fea0003800000 */
[----:B-----5:R-:W-:Y:S01]  /*0840*/  PRMT R126, R55, 0x7632, R126 ;  /* 0x00007632377e7816 */ /* 0x020fe2000000007e */
[----:B------:R-:W0:Y:S01]  /*0850*/  LDCU UR10, c[0x0][0x40c] ;  /* 0x00008180ff0a77ac */ /* 0x000e220008000800 */
[----:B------:R-:W-:Y:S02]  /*0860*/  PRMT R128, R51, 0x7632, R128 ;  /* 0x0000763233807816 */ /* 0x000fe40000000080 */
[----:B------:R-:W-:Y:S01]  /*0870*/  PRMT R129, R54, 0x7632, R129 ;  /* 0x0000763236817816 */ /* 0x000fe20000000081 */
        /* <DEDUP_REMOVED lines=59> */
[----:B0123--:R-:W-:-:S07]  /*0c30*/  PRMT R186, R8, 0x7632, R186 ;  /* 0x0000763208ba7816 */ /* 0x00ffce00000000ba */
.L_x_13946:
[----:B------:R-:W0:Y:S08]  /*0c40*/  LDC.64 R2, c[0x0][0x3f0] ;  /* 0x0000fc00ff027b82 */ /* 0x000e300000000a00 */
[----:B------:R-:W1:Y:S08]  /*0c50*/  LDC.64 R114, c[0x0][0x3f8] ;  /* 0x0000fe00ff727b82 */ /* 0x000e700000000a00 */
[----:B------:R-:W2:Y:S01]  /*0c60*/  LDC R118, c[0x0][0x388] ;  /* 0x0000e200ff767b82 */ /* 0x000ea20000000800 */
[----:B0-----:R-:W-:-:S05]  /*0c70*/  IMAD.WIDE R2, R119, 0x4, R2 ;  /* 0x0000000477027825 */ /* 0x001fca00078e0202 */
[----:B------:R-:W3:Y:S01]  /*0c80*/  LDG.E R0, desc[UR6][R2.64] ;  /* 0x0000000602007981 */ /* 0x000ee2000c1e1900 */
[----:B-1----:R-:W-:-:S06]  /*0c90*/  IMAD.WIDE R114, R119, 0x4, R114 ;  /* 0x0000000477727825 */ /* 0x002fcc00078e0272 */
[----:B------:R0:W5:Y:S01]  /*0ca0*/  LDG.E R114, desc[UR6][R114.64] ;  /* 0x0000000672727981 */ /* 0x000162000c1e1900 */
[----:B------:R-:W-:Y:S01]  /*0cb0*/  ISETP.GE.U32.AND P0, PT, R117, 0x20, PT ;  /* 0x000000207500780c */ /* 0x000fe20003f06070 */
[----:B--2---:R-:W-:Y:S01]  /*0cc0*/  IMAD R112, R119, R118, RZ ;  /* 0x0000007677707224 */ /* 0x004fe200078e02ff */
[----:B------:R-:W-:Y:S04]  /*0cd0*/  BSSY.RECONVERGENT B0, `(.L_x_13908) ;  /* 0x000008a000007945 */ /* 0x000fe80003800200 */
[----:B------:R-:W-:-:S04]  /*0ce0*/  SHF.R.S32.HI R113, RZ, 0x1f, R112 ;  /* 0x0000001fff717819 */ /* 0x000fc80000011470 */
[----:B------:R-:W-:Y:S01]  /*0cf0*/  LEA.HI R113, R113, R112, RZ, 0x3 ;  /* 0x0000007071717211 */ /* 0x000fe200078f18ff */
[----:B------:R-:W-:-:S03]  /*0d00*/  HFMA2 R112, -RZ, RZ, 0, 0 ;  /* 0x00000000ff707431 */ /* 0x000fc600000001ff */
        /* <DEDUP_REMOVED lines=15> */
.L_x_13911:
[----:B------:R-:W-:Y:S05]  /*0e00*/  BSYNC.RECONVERGENT B1 ;  /* 0x0000000000017941 */ /* 0x000fea0003800200 */
.L_x_13910:
[----:B------:R-:W-:Y:S01]  /*0e10*/  UISETP.NE.U32.AND UP0, UPT, UR4, URZ, UPT ;  /* 0x000000ff0400728c */ /* 0x000fe2000bf05070 */
[----:B------:R-:W-:Y:S03]  /*0e20*/  BSSY.RECONVERGENT B1, `(.L_x_13912) ;  /* 0x000006e000017945 */ /* 0x000fe60003800200 */
[----:B------:R-:W-:-:S09]  /*0e30*/  UISETP.NE.AND.EX UP0, UPT, UR5, URZ, UPT, UP0 ;  /* 0x000000ff0500728c */ /* 0x000fd2000bf05300 */
[----:B------:R-:W-:Y:S05]  /*0e40*/  BRA.U !UP0, `(.L_x_13913) ;  /* 0x0000000108e87547 */ /* 0x000fea000b800000 */
[----:B------:R-:W0:Y:S02]  /*0e50*/  LDC.64 R2, c[0x0][0x3a0] ;  /* 0x0000e800ff027b82 */ /* 0x000e240000000a00 */
[----:B0-----:R-:W-:-:S05]  /*0e60*/  IMAD.WIDE.U32 R2, R113, 0x20, R2 ;  /* 0x0000002071027825 */ /* 0x001fca00078e0002 */
[----:B------:R-:W2:Y:S04]  /*0e70*/  LDG.E.128 R64, desc[UR6][R2.64] ;  /* 0x0000000602407981 */ /* 0x000ea8000c1e1d00 */
[----:B------:R0:W3:Y:S01]  /*0e80*/  LDG.E.128 R68, desc[UR6][R2.64+0x10] ;  /* 0x0000100602447981 */ /* 0x0000e2000c1e1d00 */
[----:B------:R-:W-:-:S13]  /*0e90*/  ISETP.GT.AND P1, PT, R0, RZ, PT ;  /* 0x000000ff0000720c */ /* 0x000fda0003f24270 */
[----:B------:R-:W1:Y:S01]  /*0ea0*/  @P1 LDC R79, c[0x0][0x40c] ;  /* 0x00010300ff4f1b82 */ /* 0x000e620000000800 */
[----:B-----5:R-:W-:Y:S02]  /*0eb0*/  @P1 PRMT R72, R60, 0x7632, R72 ;  /* 0x000076323c481816 */ /* 0x020fe40000000048 */
[C---:B------:R-:W-:Y:S02]  /*0ec0*/  @P1 PRMT R74, R61.reuse, 0x7632, R74 ;  /* 0x000076323d4a1816 */ /* 0x040fe4000000004a */
[----:B------:R-:W-:Y:S02]  /*0ed0*/  @P1 SHF.L.U32 R72, R72, 0x10, RZ ;  /* 0x0000001048481819 */ /* 0x000fe400000006ff */
[----:B0-----:R-:W-:Y:S01]  /*0ee0*/  @P1 SHF.L.U32 R2, R60, 0x10, RZ ;  /* 0x000000103c021819 */ /* 0x001fe200000006ff */
[----:B------:R-:W0:Y:S01]  /*0ef0*/  @P1 LDC R77, c[0x0][0x40c] ;  /* 0x00010300ff4d1b82 */ /* 0x000e220000000800 */
[----:B------:R-:W-:Y:S02]  /*0f00*/  @P1 SHF.L.U32 R73, R61, 0x10, RZ ;  /* 0x000000103d491819 */ /* 0x000fe400000006ff */
[----:B------:R-:W-:-:S02]  /*0f10*/  @P1 SHF.L.U32 R75, R74, 0x10, RZ ;  /* 0x000000104a4b1819 */ /* 0x000fc400000006ff */
[----:B------:R-:W-:Y:S02]  /*0f20*/  @P1 SHF.L.U32 R78, R63, 0x10, RZ ;  /* 0x000000103f4e1819 */ /* 0x000fe400000006ff */
[----:B------:R-:W-:Y:S01]  /*0f30*/  @P1 SHF.L.U32 R125, R10, 0x10, RZ ;  /* 0x000000100a7d1819 */ /* 0x000fe200000006ff */
[----:B------:R-:W4:Y:S01]  /*0f40*/  @P1 LDC R76, c[0x0][0x40c] ;  /* 0x00010300ff4c1b82 */ /* 0x000f220000000800 */
[----:B------:R-:W-:Y:S02]  /*0f50*/  @P1 SHF.L.U32 R127, R184, 0x10, RZ ;  /* 0x00000010b87f1819 */ /* 0x000fe400000006ff */
[----:B------:R-:W-:-:S05]  /*0f60*/  @P1 SHF.L.U32 R189, R11, 0x10, RZ ;  /* 0x000000100bbd1819 */ /* 0x000fca00000006ff */
[----:B------:R-:W4:Y:S01]  /*0f70*/  @P1 LDC R124, c[0x0][0x40c] ;  /* 0x00010300ff7c1b82 */ /* 0x000f220000000800 */
[----:B-1----:R-:W-:Y:S01]  /*0f80*/  @P1 FMUL.FTZ R74, R72, R79 ;  /* 0x0000004f484a1220 */ /* 0x002fe20000410000 */
[----:B------:R-:W-:-:S06]  /*0f90*/  @P1 PRMT R72, R62, 0x7632, R72 ;  /* 0x000076323e481816 */ /* 0x000fcc0000000048 */
[----:B------:R-:W1:Y:S01]  /*0fa0*/  @P1 LDC R115, c[0x0][0x40c] ;  /* 0x00010300ff731b82 */ /* 0x000e620000000800 */
[----:B0-----:R-:W-:Y:S01]  /*0fb0*/  @P1 FMUL.FTZ R3, R2, R77 ;  /* 0x0000004d02031220 */ /* 0x001fe20000410000 */
[----:B------:R-:W-:Y:S02]  /*0fc0*/  @P1 SHF.L.U32 R2, R8, 0x10, RZ ;  /* 0x0000001008021819 */ /* 0x000fe400000006ff */
[----:B------:R-:W-:-:S04]  /*0fd0*/  @P1 SHF.L.U32 R77, R72, 0x10, RZ ;  /* 0x00000010484d1819 */ /* 0x000fc800000006ff */
[----:B------:R-:W0:Y:S01]  /*0fe0*/  @P1 LDC R188, c[0x0][0x40c] ;  /* 0x00010300ffbc1b82 */ /* 0x000e220000000800 */
[----:B----4-:R-:W-:Y:S01]  /*0ff0*/  @P1 FMUL.FTZ R79, R73, R76 ;  /* 0x0000004c494f1220 */ /* 0x010fe20000410000 */
[----:B------:R-:W-:-:S06]  /*1000*/  @P1 SHF.L.U32 R76, R62, 0x10, RZ ;  /* 0x000000103e4c1819 */ /* 0x000fcc00000006ff */
[----:B------:R-:W4:Y:S01]  /*1010*/  @P1 LDC R187, c[0x0][0x40c] ;  /* 0x00010300ffbb1b82 */ /* 0x000f220000000800 */
[----:B------:R-:W-:Y:S01]  /*1020*/  @P1 FMUL.FTZ R124, R75, R124 ;  /* 0x0000007c4b7c1220 */ /* 0x000fe20000410000 */
[----:B------:R-:W-:Y:S01]  /*1030*/  @P1 SHF.L.U32 R75, R186, 0x10, RZ ;  /* 0x00000010ba4b1819 */ /* 0x000fe200000006ff */
[----:B-1----:R-:W-:Y:S01]  /*1040*/  @P1 FMUL.FTZ R115, R76, R115 ;  /* 0x000000734c731220 */ /* 0x002fe20000410000 */
[----:B0-----:R-:W-:Y:S01]  /*1050*/  @P1 FMUL.FTZ R188, R77, R188 ;  /* 0x000000bc4dbc1220 */ /* 0x001fe20000410000 */
[----:B----4-:R-:W-:Y:S01]  /*1060*/  @P1 FMUL.FTZ R187, R78, R187 ;  /* 0x000000bb4ebb1220 */ /* 0x010fe20000410000 */
[----:B--2---:R-:W-:Y:S01]  /*1070*/  @!P1 MOV R72, R64 ;  /* 0x0000004000489202 */ /* 0x004fe20000000f00 */
[----:B------:R-:W-:Y:S01]  /*1080*/  @P1 FFMA.FTZ R72, R3, R2, R64 ;  /* 0x0000000203481223 */ /* 0x000fe20000010040 */
[----:B------:R-:W-:Y:S02]  /*1090*/  @P1 SHF.L.U32 R2, R9, 0x10, RZ ;  /* 0x0000001009021819 */ /* 0x000fe400000006ff */
[----:B------:R-:W-:-:S02]  /*10a0*/  @P1 SHF.L.U32 R3, R185, 0x10, RZ ;  /* 0x00000010b9031819 */ /* 0x000fc400000006ff */
[----:B------:R-:W-:Y:S01]  /*10b0*/  MOV R73, R65 ;  /* 0x0000004100497202 */ /* 0x000fe20000000f00 */
[----:B------:R-:W-:Y:S01]  /*10c0*/  @P1 FFMA.FTZ R73, R74, R75, R65 ;  /* 0x0000004b4a491223 */ /* 0x000fe20000010041 */
[----:B------:R-:W-:Y:S01]  /*10d0*/  MOV R74, R66 ;  /* 0x00000042004a7202 */ /* 0x000fe20000000f00 */
[----:B------:R-:W-:Y:S01]  /*10e0*/  @P1 FFMA.FTZ R74, R79, R2, R66 ;  /* 0x000000024f4a1223 */ /* 0x000fe20000010042 */
[----:B------:R-:W-:Y:S01]  /*10f0*/  MOV R75, R67 ;  /* 0x00000043004b7202 */ /* 0x000fe20000000f00 */
[----:B------:R-:W-:Y:S01]  /*1100*/  @P1 FFMA.FTZ R75, R124, R3, R67 ;  /* 0x000000037c4b1223 */ /* 0x000fe20000010043 */
[----:B---3--:R-:W-:Y:S01]  /*1110*/  MOV R76, R68 ;  /* 0x00000044004c7202 */ /* 0x008fe20000000f00 */
[----:B------:R-:W-:Y:S01]  /*1120*/  @P1 FFMA.FTZ R76, R115, R125, R68 ;  /* 0x0000007d734c1223 */ /* 0x000fe20000010044 */
[----:B------:R-:W-:Y:S01]  /*1130*/  MOV R77, R69 ;  /* 0x00000045004d7202 */ /* 0x000fe20000000f00 */
[----:B------:R-:W-:Y:S01]  /*1140*/  @P1 FFMA.FTZ R77, R188, R127, R69 ;  /* 0x0000007fbc4d1223 */ /* 0x000fe20000010045 */
[----:B------:R-:W-:Y:S01]  /*1150*/  MOV R78, R70 ;  /* 0x00000046004e7202 */ /* 0x000fe20000000f00 */
[----:B------:R-:W-:Y:S01]  /*1160*/  @P1 FFMA.FTZ R78, R187, R189, R70 ;  /* 0x000000bdbb4e1223 */ /* 0x000fe20000010046 */
[----:B------:R-:W-:Y:S01]  /*1170*/  MOV R79, R71 ;  /* 0x00000047004f7202 */ /* 0x000fe20000000f00 */
[----:B------:R-:W-:Y:S06]  /*1180*/  @!P1 BRA `(.L_x_13914) ;  /* 0x0000000000dc9947 */ /* 0x000fec0003800000 */
[----:B------:R-:W-:Y:S02]  /*1190*/  PRMT R2, R63, 0x7632, R2 ;  /* 0x000076323f027816 */ /* 0x000fe40000000002 */
[----:B------:R-:W-:Y:S02]  /*11a0*/  SHF.L.U32 R79, R183, 0x10, RZ ;  /* 0x00000010b74f7819 */ /* 0x000fe400000006ff */
[----:B------:R-:W-:-:S05]  /*11b0*/  SHF.L.U32 R2, R2, 0x10, RZ ;  /* 0x0000001002027819 */ /* 0x000fca00000006ff */
[----:B------:R-:W-:-:S04]  /*11c0*/  FMUL.FTZ R2, R2, UR10 ;  /* 0x0000000a02027c20 */ /* 0x000fc80008410000 */
[----:B------:R-:W-:Y:S01]  /*11d0*/  FFMA.FTZ R79, R2, R79, R71 ;  /* 0x0000004f024f7223 */ /* 0x000fe20000010047 */
[----:B------:R-:W-:Y:S06]  /*11e0*/  BRA `(.L_x_13914) ;  /* 0x0000000000c47947 */ /* 0x000fec0003800000 */
.L_x_13913:
[----:B------:R-:W0:Y:S01]  /*11f0*/  @P2 LDC R72, c[0x0][0x40c] ;  /* 0x00010300ff482b82 */ /* 0x000e220000000800 */
[C---:B-----5:R-:W-:Y:S02]  /*1200*/  @P2 SHF.L.U32 R3, R60.reuse, 0x10, RZ ;  /* 0x000000103c032819 */ /* 0x060fe400000006ff */
[----:B------:R-:W-:Y:S02]  /*1210*/  @P2 PRMT R2, R60, 0x7632, R2 ;  /* 0x000076323c022816 */ /* 0x000fe40000000002 */
[----:B------:R-:W-:Y:S02]  /*1220*/  @P2 SHF.L.U32 R74, R61, 0x10, RZ ;  /* 0x000000103d4a2819 */ /* 0x000fe400000006ff */
[----:B------:R-:W-:Y:S01]  /*1230*/  @P2 SHF.L.U32 R2, R2, 0x10, RZ ;  /* 0x0000001002022819 */ /* 0x000fe200000006ff */
[----:B------:R-:W1:Y:S01]  /*1240*/  @P2 LDC R115, c[0x0][0x40c] ;  /* 0x00010300ff732b82 */ /* 0x000e620000000800 */
[----:B------:R-:W-:Y:S02]  /*1250*/  @P2 SHF.L.U32 R77, R62, 0x10, RZ ;  /* 0x000000103e4d2819 */ /* 0x000fe400000006ff */
[----:B------:R-:W-:-:S02]  /*1260*/  @P2 SHF.L.U32 R79, R186, 0x10, RZ ;  /* 0x00000010ba4f2819 */ /* 0x000fc400000006ff */
[----:B------:R-:W-:Y:S02]  /*1270*/  @P2 SHF.L.U32 R125, R9, 0x10, RZ ;  /* 0x00000010097d2819 */ /* 0x000fe400000006ff */
[----:B------:R-:W-:Y:S01]  /*1280*/  @P2 SHF.L.U32 R192, R11, 0x10, RZ ;  /* 0x000000100bc02819 */ /* 0x000fe200000006ff */
[----:B------:R-:W2:Y:S01]  /*1290*/  @P2 LDC R124, c[0x0][0x40c] ;  /* 0x00010300ff7c2b82 */ /* 0x000ea20000000800 */
[----:B------:R-:W-:-:S07]  /*12a0*/  @P2 SHF.L.U32 R187, R183, 0x10, RZ ;  /* 0x00000010b7bb2819 */ /* 0x000fce00000006ff */
[----:B------:R-:W3:Y:S01]  /*12b0*/  @P2 LDC R75, c[0x0][0x40c] ;  /* 0x00010300ff4b2b82 */ /* 0x000ee20000000800 */
[----:B0-----:R-:W-:Y:S01]  /*12c0*/  @P2 FMUL.FTZ R76, R3, R72 ;  /* 0x00000048034c2220 */ /* 0x001fe20000410000 */
[----:B------:R-:W-:Y:S02]  /*12d0*/  @P2 PRMT R72, R62, 0x7632, R72 ;  /* 0x000076323e482816 */ /* 0x000fe40000000048 */
[----:B------:R-:W-:Y:S02]  /*12e0*/  @P2 PRMT R3, R61, 0x7632, R3 ;  /* 0x000076323d032816 */ /* 0x000fe40000000003 */
[----:B------:R-:W-:Y:S02]  /*12f0*/  @P2 SHF.L.U32 R72, R72, 0x10, RZ ;  /* 0x0000001048482819 */ /* 0x000fe400000006ff */
[----:B------:R-:W0:Y:S01]  /*1300*/  @P2 LDC R73, c[0x0][0x40c] ;  /* 0x00010300ff492b82 */ /* 0x000e220000000800 */
[----:B------:R-:W-:Y:S02]  /*1310*/  @P2 SHF.L.U32 R3, R3, 0x10, RZ ;  /* 0x0000001003032819 */ /* 0x000fe400000006ff */
[----:B-1----:R-:W-:Y:S01]  /*1320*/  @P2 FMUL.FTZ R115, R72, R115 ;  /* 0x0000007348732220 */ /* 0x002fe20000410000 */
[----:B------:R-:W-:-:S04]  /*1330*/  @P2 PRMT R72, R63, 0x7632, R72 ;  /* 0x000076323f482816 */ /* 0x000fc80000000048 */
[----:B------:R-:W1:Y:S01]  /*1340*/  @P2 LDC R188, c[0x0][0x40c] ;  /* 0x00010300ffbc2b82 */ /* 0x000e620000000800 */
[----:B--2---:R-:W-:Y:S01]  /*1350*/  @P2 FMUL.FTZ R3, R3, R124 ;  /* 0x0000007c03032220 */ /* 0x004fe20000410000 */
[----:B------:R-:W-:-:S06]  /*1360*/  @P2 SHF.L.U32 R124, R63, 0x10, RZ ;  /* 0x000000103f7c2819 */ /* 0x000fcc00000006ff */
[----:B------:R-:W2:Y:S01]  /*1370*/  @P2 LDC R127, c[0x0][0x40c] ;  /* 0x00010300ff7f2b82 */ /* 0x000ea20000000800 */
[----:B---3--:R-:W-:Y:S01]  /*1380*/  @P2 FMUL.FTZ R78, R74, R75 ;  /* 0x0000004b4a4e2220 */ /* 0x008fe20000410000 */
[----:B------:R-:W-:Y:S01]  /*1390*/  @P2 SHF.L.U32 R75, R72, 0x10, RZ ;  /* 0x00000010484b2819 */ /* 0x000fe200000006ff */
[----:B------:R-:W-:Y:S02]  /*13a0*/  HFMA2 R74, -RZ, RZ, 0, 0 ;  /* 0x00000000ff4a7431 */ /* 0x000fe400000001ff */
[----:B------:R-:W-:Y:S01]  /*13b0*/  @P2 FMUL.FTZ R74, R78, R125 ;  /* 0x0000007d4e4a2220 */ /* 0x000fe20000410000 */
[----:B------:R-:W-:Y:S02]  /*13c0*/  @P2 SHF.L.U32 R125, R10, 0x10, RZ ;  /* 0x000000100a7d2819 */ /* 0x000fe400000006ff */
[----:B------:R-:W3:Y:S01]  /*13d0*/  @P2 LDC R190, c[0x0][0x40c] ;  /* 0x00010300ffbe2b82 */ /* 0x000ee20000000800 */
[----:B0-----:R-:W-:Y:S01]  /*13e0*/  @P2 FMUL.FTZ R2, R2, R73 ;  /* 0x0000004902022220 */ /* 0x001fe20000410000 */
[----:B------:R-:W-:-:S03]  /*13f0*/  CS2R R72, SRZ ;  /* 0x0000000000487805 */ /* 0x000fc6000001ff00 */
[----:B------:R-:W-:Y:S01]  /*1400*/  @P2 FMUL.FTZ R73, R2, R79 ;  /* 0x0000004f02492220 */ /* 0x000fe20000410000 */
[----:B------:R-:W-:Y:S02]  /*1410*/  @P2 SHF.L.U32 R2, R185, 0x10, RZ ;  /* 0x00000010b9022819 */ /* 0x000fe400000006ff */
[----:B------:R-:W-:Y:S01]  /*1420*/  CS2R R78, SRZ ;  /* 0x00000000004e7805 */ /* 0x000fe2000001ff00 */
[----:B-1----:R-:W-:Y:S01]  /*1430*/  @P2 FMUL.FTZ R188, R77, R188 ;  /* 0x000000bc4dbc2220 */ /* 0x002fe20000410000 */
[----:B------:R-:W-:-:S05]  /*1440*/  @P2 SHF.L.U32 R77, R8, 0x10, RZ ;  /* 0x00000010084d2819 */ /* 0x000fca00000006ff */
[----:B------:R-:W-:Y:S01]  /*1450*/  @P2 FMUL.FTZ R72, R76, R77 ;  /* 0x0000004d4c482220 */ /* 0x000fe20000410000 */
[----:B------:R-:W-:Y:S01]  /*1460*/  CS2R R76, SRZ ;  /* 0x00000000004c7805 */ /* 0x000fe2000001ff00 */
[----:B--2---:R-:W-:Y:S01]  /*1470*/  @P2 FMUL.FTZ R127, R124, R127 ;  /* 0x0000007f7c7f2220 */ /* 0x004fe20000410000 */
[----:B------:R-:W-:-:S03]  /*1480*/  @P2 FMUL.FTZ R76, R188, R125 ;  /* 0x0000007dbc4c2220 */ /* 0x000fc60000410000 */
[----:B------:R-:W-:Y:S01]  /*1490*/  @P2 FMUL.FTZ R78, R127, R192 ;  /* 0x000000c07f4e2220 */ /* 0x000fe20000410000 */
[----:B---3--:R-:W-:Y:S01]  /*14a0*/  @P2 FMUL.FTZ R124, R75, R190 ;  /* 0x000000be4b7c2220 */ /* 0x008fe20000410000 */
[----:B------:R-:W-:Y:S02]  /*14b0*/  @P2 SHF.L.U32 R190, R184, 0x10, RZ ;  /* 0x00000010b8be2819 */ /* 0x000fe400000006ff */
[----:B------:R-:W-:Y:S01]  /*14c0*/  MOV R75, RZ ;  /* 0x000000ff004b7202 */ /* 0x000fe20000000f00 */
[----:B------:R-:W-:Y:S01]  /*14d0*/  @P2 FMUL.FTZ R75, R3, R2 ;  /* 0x00000002034b2220 */ /* 0x000fe20000410000 */
[----:B------:R-:W-:Y:S01]  /*14e0*/  @P2 FMUL.FTZ R79, R124, R187 ;  /* 0x000000bb7c4f2220 */ /* 0x000fe20000410000 */
[----:B------:R-:W-:-:S07]  /*14f0*/  @P2 FMUL.FTZ R77, R115, R190 ;  /* 0x000000be734d2220 */ /* 0x000fce0000410000 */
.L_x_13914:
[----:B------:R-:W-:Y:S05]  /*1500*/  BSYNC.RECONVERGENT B1 ;  /* 0x0000000000017941 */ /* 0x000fea0003800200 */
.L_x_13912:
[----:B------:R-:W0:Y:S01]  /*1510*/  LDC.64 R2, c[0x0][0x3a8] ;  /* 0x0000ea00ff027b82 */ /* 0x000e220000000a00 */
[----:B------:R-:W-:Y:S01]  /*1520*/  IADD3 R112, PT, PT, R112, 0x20, RZ ;  /* 0x0000002070707810 */ /* 0x000fe20007ffe0ff */
[C---:B0-----:R-:W-:Y:S01]  /*1530*/  IMAD.WIDE.U32 R2, R113.reuse, 0x20, R2 ;  /* 0x0000002071027825 */ /* 0x041fe200078e0002 */
[----:B------:R-:W-:-:S04]  /*1540*/  IADD3 R113, PT, PT, R113, 0x20, RZ ;  /* 0x0000002071717810 */ /* 0x000fc80007ffe0ff */
[----:B------:R0:W-:Y:S04]  /*1550*/  STG.E.128 desc[UR6][R2.64], R72 ;  /* 0x0000004802007986 */ /* 0x0001e8000c101d06 */
[----:B------:R0:W-:Y:S02]  /*1560*/  STG.E.128 desc[UR6][R2.64+0x10], R76 ;  /* 0x0000104c02007986 */ /* 0x0001e4000c101d06 */
.L_x_13909:
[----:B------:R-:W-:Y:S05]  /*1570*/  BSYNC.RECONVERGENT B0 ;  /* 0x0000000000007941 */ /* 0x000fea0003800200 */
.L_x_13908:
        /* <DEDUP_REMOVED lines=11> */
[----:B------:R0:W5:Y:S04]  /*1630*/  @P1 LDG.E.128 R64, desc[UR6][R80.64] ;  /* 0x0000000650401981 */ /* 0x000168000c1e1d00 */
[----:B------:R0:W5:Y:S01]  /*1640*/  @P1 LDG.E.128 R68, desc[UR6][R80.64+0x10] ;  /* 0x0000100650441981 */ /* 0x000162000c1e1d00 */
[----:B------:R-:W-:Y:S04]  /*1650*/  BSSY.RECONVERGENT B1, `(.L_x_13917) ;  /* 0x0000069000017945 */ /* 0x000fe80003800200 */
[----:B------:R-:W-:Y:S05]  /*1660*/  @!P1 BRA `(.L_x_13918) ;  /* 0x0000000000d89947 */ /* 0x000fea0003800000 */
[----:B------:R-:W-:-:S13]  /*1670*/  ISETP.GT.AND P1, PT, R0, RZ, PT ;  /* 0x000000ff0000720c */ /* 0x000fda0003f24270 */
[----:B------:R-:W1:Y:S01]  /*1680*/  @P1 LDC R124, c[0x0][0x40c] ;  /* 0x00010300ff7c1b82 */ /* 0x000e620000000800 */
[----:B0----5:R-:W-:Y:S02]  /*1690*/  @P1 PRMT R3, R61, 0x7632, R3 ;  /* 0x000076323d031816 */ /* 0x021fe40000000003 */
[----:B------:R-:W-:Y:S02]  /*16a0*/  @P1 PRMT R2, R60, 0x7632, R2 ;  /* 0x000076323c021816 */ /* 0x000fe40000000002 */
[----:B------:R-:W-:Y:S02]  /*16b0*/  @P1 SHF.L.U32 R3, R3, 0x10, RZ ;  /* 0x0000001003031819 */ /* 0x000fe400000006ff */
[----:B------:R-:W-:Y:S01]  /*16c0*/  @P1 SHF.L.U32 R2, R2, 0x10, RZ ;  /* 0x0000001002021819 */ /* 0x000fe200000006ff */
[----:B------:R-:W0:Y:S01]  /*16d0*/  @P1 LDC R83, c[0x0][0x40c] ;  /* 0x00010300ff531b82 */ /* 0x000e220000000800 */
[----:B------:R-:W-:Y:S02]  /*16e0*/  @P1 SHF.L.U32 R82, R61, 0x10, RZ ;  /* 0x000000103d521819 */ /* 0x000fe400000006ff */
[----:B------:R-:W-:-:S02]  /*16f0*/  @P1 SHF.L.U32 R80, R60, 0x10, RZ ;  /* 0x000000103c501819 */ /* 0x000fc400000006ff */
[C---:B------:R-:W-:Y:S02]  /*1700*/  @P1 SHF.L.U32 R84, R62.reuse, 0x10, RZ ;  /* 0x000000103e541819 */ /* 0x040fe400000006ff */
[----:B------:R-:W-:Y:S01]  /*1710*/  @P1 SHF.L.U32 R86, R63, 0x10, RZ ;  /* 0x000000103f561819 */ /* 0x000fe200000006ff */
[----:B------:R-:W2:Y:S08]  /*1720*/  @P1 LDC R87, c[0x0][0x40c] ;  /* 0x00010300ff571b82 */ /* 0x000eb00000000800 */
[----:B------:R-:W3:Y:S01]  /*1730*/  @P1 LDC R81, c[0x0][0x40c] ;  /* 0x00010300ff511b82 */ /* 0x000ee20000000800 */
[----:B-1----:R-:W-:Y:S01]  /*1740*/  @P1 FMUL.FTZ R124, R3, R124 ;  /* 0x0000007c037c1220 */ /* 0x002fe20000410000 */
[----:B------:R-:W-:-:S06]  /*1750*/  @P1 PRMT R3, R62, 0x7632, R3 ;  /* 0x000076323e031816 */ /* 0x000fcc0000000003 */
[----:B------:R-:W1:Y:S01]  /*1760*/  @P1 LDC R115, c[0x0][0x40c] ;  /* 0x00010300ff731b82 */ /* 0x000e620000000800 */
[----:B0-----:R-:W-:Y:S01]  /*1770*/  @P1 FMUL.FTZ R2, R2, R83 ;  /* 0x0000005302021220 */ /* 0x001fe20000410000 */
[----:B------:R-:W-:Y:S01]  /*1780*/  @P1 SHF.L.U32 R83, R3, 0x10, RZ ;  /* 0x0000001003531819 */ /* 0x000fe200000006ff */
[----:B------:R-:W-:-:S05]  /*1790*/  @P1 IMAD.U32 R3, R20, 0x10000, RZ ;  /* 0x0001000014031824 */ /* 0x000fca00078e00ff */
[----:B------:R-:W0:Y:S01]  /*17a0*/  @P1 LDC R125, c[0x0][0x40c] ;  /* 0x00010300ff7d1b82 */ /* 0x000e220000000800 */
[----:B--2---:R-:W-:Y:S01]  /*17b0*/  @P1 FMUL.FTZ R127, R82, R87 ;  /* 0x00000057527f1220 */ /* 0x004fe20000410000 */
[----:B------:R-:W-:Y:S02]  /*17c0*/  @P1 SHF.L.U32 R82, R182, 0x10, RZ ;  /* 0x00000010b6521819 */ /* 0x000fe400000006ff */
[----:B------:R-:W-:-:S04]  /*17d0*/  @P1 SHF.L.U32 R87, R22, 0x10, RZ ;  /* 0x0000001016571819 */ /* 0x000fc800000006ff */
[----:B------:R-:W2:Y:S01]  /*17e0*/  @P1 LDC R188, c[0x0][0x40c] ;  /* 0x00010300ffbc1b82 */ /* 0x000ea20000000800 */
[----:B---3--:R-:W-:Y:S01]  /*17f0*/  @P1 FMUL.FTZ R85, R80, R81 ;  /* 0x0000005150551220 */ /* 0x008fe20000410000 */
[----:B------:R-:W-:Y:S02]  /*1800*/  MOV R80, R64 ;  /* 0x0000004000507202 */ /* 0x000fe40000000f00 */
[----:B------:R-:W-:Y:S01]  /*1810*/  MOV R81, R65 ;  /* 0x0000004100517202 */ /* 0x000fe20000000f00 */
[----:B------:R-:W-:Y:S01]  /*1820*/  @P1 FFMA.FTZ R80, R85, R3, R64 ;  /* 0x0000000355501223 */ /* 0x000fe20000010040 */
[----:B------:R-:W-:Y:S01]  /*1830*/  @P1 FFMA.FTZ R81, R2, R82, R65 ;  /* 0x0000005202511223 */ /* 0x000fe20000010041 */
[----:B------:R-:W-:Y:S01]  /*1840*/  @P1 SHF.L.U32 R3, R21, 0x10, RZ ;  /* 0x0000001015031819 */ /* 0x000fe200000006ff */
[----:B-1----:R-:W-:Y:S01]  /*1850*/  @P1 FMUL.FTZ R189, R84, R115 ;  /* 0x0000007354bd1220 */ /* 0x002fe20000410000 */
[----:B------:R-:W-:Y:S02]  /*1860*/  @P1 SHF.L.U32 R2, R181, 0x10, RZ ;  /* 0x00000010b5021819 */ /* 0x000fe400000006ff */
[----:B------:R-:W-:-:S02]  /*1870*/  @P1 SHF.L.U32 R115, R180, 0x10, RZ ;  /* 0x00000010b4731819 */ /* 0x000fc400000006ff */
[----:B------:R-:W-:Y:S01]  /*1880*/  MOV R84, R68 ;  /* 0x0000004400547202 */ /* 0x000fe20000000f00 */
[----:B------:R-:W-:Y:S01]  /*1890*/  @P1 FFMA.FTZ R84, R189, R87, R68 ;  /* 0x00000057bd541223 */ /* 0x000fe20000010044 */
[----:B------:R-:W-:Y:S01]  /*18a0*/  MOV R82, R66 ;  /* 0x0000004200527202 */ /* 0x000fe20000000f00 */
[----:B0-----:R-:W-:Y:S01]  /*18b0*/  @P1 FMUL.FTZ R191, R86, R125 ;  /* 0x0000007d56bf1220 */ /* 0x001fe20000410000 */
[----:B------:R-:W-:Y:S01]  /*18c0*/  @P1 SHF.L.U32 R125, R23, 0x10, RZ ;  /* 0x00000010177d1819 */ /* 0x000fe200000006ff */
[----:B------:R-:W-:Y:S01]  /*18d0*/  @P1 FFMA.FTZ R82, R127, R3, R66 ;  /* 0x000000037f521223 */ /* 0x000fe20000010042 */
[----:B------:R-:W-:Y:S02]  /*18e0*/  MOV R85, R69 ;  /* 0x0000004500557202 */ /* 0x000fe40000000f00 */
[----:B------:R-:W-:Y:S01]  /*18f0*/  MOV R86, R70 ;  /* 0x0000004600567202 */ /* 0x000fe20000000f00 */
[----:B------:R-:W-:Y:S01]  /*1900*/  @P1 FFMA.FTZ R86, R191, R125, R70 ;  /* 0x0000007dbf561223 */ /* 0x000fe20000010046 */
[----:B------:R-:W-:Y:S01]  /*1910*/  MOV R87, R71 ;  /* 0x0000004700577202 */ /* 0x000fe20000000f00 */
[----:B--2---:R-:W-:Y:S01]  /*1920*/  @P1 FMUL.FTZ R188, R83, R188 ;  /* 0x000000bc53bc1220 */ /* 0x004fe20000410000 */
[----:B------:R-:W-:Y:S01]  /*1930*/  MOV R83, R67 ;  /* 0x0000004300537202 */ /* 0x000fe20000000f00 */
[----:B------:R-:W-:-:S02]  /*1940*/  @P1 FFMA.FTZ R83, R124, R2, R67 ;  /* 0x000000027c531223 */ /* 0x000fc40000010043 */
[----:B------:R-:W-:Y:S01]  /*1950*/  @P1 FFMA.FTZ R85, R188, R115, R69 ;  /* 0x00000073bc551223 */ /* 0x000fe20000010045 */
[----:B------:R-:W-:Y:S06]  /*1960*/  @!P1 BRA `(.L_x_13919) ;  /* 0x0000000000dc9947 */ /* 0x000fec0003800000 */
[----:B------:R-:W-:Y:S02]  /*1970*/  PRMT R2, R63, 0x7632, R2 ;  /* 0x000076323f027816 */ /* 0x000fe40000000002 */
[----:B------:R-:W-:Y:S02]  /*1980*/  SHF.L.U32 R87, R179, 0x10, RZ ;  /* 0x00000010b3577819 */ /* 0x000fe400000006ff */
[----:B------:R-:W-:-:S05]  /*1990*/  SHF.L.U32 R2, R2, 0x10, RZ ;  /* 0x0000001002027819 */ /* 0x000fca00000006ff */
[----:B------:R-:W-:-:S04]  /*19a0*/  FMUL.FTZ R2, R2, UR10 ;  /* 0x0000000a02027c20 */ /* 0x000fc80008410000 */
[----:B------:R-:W-:Y:S01]  /*19b0*/  FFMA.FTZ R87, R2, R87, R71 ;  /* 0x0000005702577223 */ /* 0x000fe20000010047 */
[----:B------:R-:W-:Y:S06]  /*19c0*/  BRA `(.L_x_13919) ;  /* 0x0000000000c47947 */ /* 0x000fec0003800000 */
.L_x_13918:
[----:B0-----:R-:W0:Y:S01]  /*19d0*/  @P2 LDC R80, c[0x0][0x40c] ;  /* 0x00010300ff502b82 */ /* 0x001e220000000800 */
        /* <DEDUP_REMOVED lines=48> */
.L_x_13919:
[----:B------:R-:W-:Y:S05]  /*1ce0*/  BSYNC.RECONVERGENT B1 ;  /* 0x0000000000017941 */ /* 0x000fea0003800200 */
.L_x_13917:
[----:B------:R-:W0:Y:S01]  /*1cf0*/  LDC.64 R2, c[0x0][0x3a8] ;  /* 0x0000ea00ff027b82 */ /* 0x000e220000000a00 */
[----:B------:R-:W-:Y:S01]  /*1d00*/  IADD3 R112, PT, PT, R112, 0x20, RZ ;  /* 0x0000002070707810 */ /* 0x000fe20007ffe0ff */
[C---:B0-----:R-:W-:Y:S01]  /*1d10*/  IMAD.WIDE.U32 R2, R113.reuse, 0x20, R2 ;  /* 0x0000002071027825 */ /* 0x041fe200078e0002 */
[----:B------:R-:W-:-:S04]  /*1d20*/  IADD3 R113, PT, PT, R113, 0x20, RZ ;  /* 0x0000002071717810 */ /* 0x000fc80007ffe0ff */
[----:B------:R1:W-:Y:S04]  /*1d30*/  STG.E.128 desc[UR6][R2.64], R80 ;  /* 0x0000005002007986 */ /* 0x0003e8000c101d06 */
[----:B------:R1:W-:Y:S02]  /*1d40*/  STG.E.128 desc[UR6][R2.64+0x10], R84 ;  /* 0x0000105402007986 */ /* 0x0003e4000c101d06 */
.L_x_13916:
[----:B------:R-:W-:Y:S05]  /*1d50*/  BSYNC.RECONVERGENT B0 ;  /* 0x0000000000007941 */ /* 0x000fea0003800200 */
.L_x_13915:
        /* <DEDUP_REMOVED lines=32> */
[----:B------:R-:W-:Y:S02]  /*1f60*/  @P1 SHF.L.U32 R91, R3, 0x10, RZ ;  /* 0x00000010035b1819 */ /* 0x000fe400000006ff */
[----:B------:R-:W-:-:S04]  /*1f70*/  @P1 SHF.L.U32 R3, R32, 0x10, RZ ;  /* 0x0000001020031819 */ /* 0x000fc800000006ff */
        /* <DEDUP_REMOVED lines=30> */
[----:B------:R-:W-:-:S03]  /*2160*/  SHF.L.U32 R95, R175, 0x10, RZ ;  /* 0x00000010af5f7819 */ /* 0x000fc600000006ff */
[----:B------:R-:W-:-:S04]  /*2170*/  IMAD.U32 R2, R2, 0x10000, RZ ;  /* 0x0001000002027824 */ /* 0x000fc800078e00ff */
[----:B------:R-:W-:-:S04]  /*2180*/  FMUL.FTZ R2, R2, UR10 ;  /* 0x0000000a02027c20 */ /* 0x000fc80008410000 */
[----:B------:R-:W-:Y:S01]  /*2190*/  FFMA.FTZ R95, R2, R95, R71 ;  /* 0x0000005f025f7223 */ /* 0x000fe20000010047 */
[----:B------:R-:W-:Y:S06]  /*21a0*/  BRA `(.L_x_13924) ;  /* 0x0000000000c47947 */ /* 0x000fec0003800000 */
.L_x_13923:
        /* <DEDUP_REMOVED lines=49> */
.L_x_13924:
[----:B------:R-:W-:Y:S05]  /*24c0*/  BSYNC.RECONVERGENT B1 ;  /* 0x0000000000017941 */ /* 0x000fea0003800200 */
.L_x_13922:
[----:B------:R-:W0:Y:S01]  /*24d0*/  LDC.64 R2, c[0x0][0x3a8] ;  /* 0x0000ea00ff027b82 */ /* 0x000e220000000a00 */
[----:B------:R-:W-:Y:S01]  /*24e0*/  IADD3 R112, PT, PT, R112, 0x20, RZ ;  /* 0x0000002070707810 */ /* 0x000fe20007ffe0ff */
[C---:B0-----:R-:W-:Y:S01]  /*24f0*/  IMAD.WIDE.U32 R2, R113.reuse, 0x20, R2 ;  /* 0x0000002071027825 */ /* 0x041fe200078e0002 */
[----:B------:R-:W-:-:S04]  /*2500*/  IADD3 R113, PT, PT, R113, 0x20, RZ ;  /* 0x0000002071717810 */ /* 0x000fc80007ffe0ff */
[----:B------:R2:W-:Y:S04]  /*2510*/  STG.E.128 desc[UR6][R2.64], R88 ;  /* 0x0000005802007986 */ /* 0x0005e8000c101d06 */
[----:B------:R2:W-:Y:S02]  /*2520*/  STG.E.128 desc[UR6][R2.64+0x10], R92 ;  /* 0x0000105c02007986 */ /* 0x0005e4000c101d06 */
.L_x_13921:
[----:B------:R-:W-:Y:S05]  /*2530*/  BSYNC.RECONVERGENT B0 ;  /* 0x0000000000007941 */ /* 0x000fea0003800200 */
.L_x_13920:
[----:B------:R-:W-:Y:S01]  /*2540*/  ISETP.GE.U32.AND P1, PT, R117, 0x80, PT ;  /* 0x000000807500780c */ /* 0x000fe20003f26070 */
[----:B------:R-:W-:Y:S03]  /*2550*/  BSSY.RECONVERGENT B0, `(.L_x_13925) ;  /* 0x000007c000007945 */ /* 0x000fe60003800200 */
[----:B------:R-:W-:-:S09]  /*2560*/  P2R R189, PR, RZ, 0x2 ;  /* 0x00000002ffbd7803 */ /* 0x000fd20000000000 */
[----:B------:R-:W-:Y:S05]  /*2570*/  @!P1 BRA `(.L_x_13926) ;  /* 0x0000000400e49947 */ /* 0x000fea0003800000 */
[----:B------:R-:W-:Y:S01]  /*2580*/  ISETP.NE.U32.AND P1, PT, RZ, UR4, PT ;  /* 0x00000004ff007c0c */ /* 0x000fe2000bf25070 */
[----:B------:R-:W3:Y:S03]  /*2590*/  @P2 LDC.64 R104, c[0x0][0x390] ;  /* 0x0000e400ff682b82 */ /* 0x000ee60000000a00 */
[----:B------:R-:W-:-:S13]  /*25a0*/  ISETP.NE.AND.EX P1, PT, RZ, UR5, PT, P1 ;  /* 0x00000005ff007c0c */ /* 0x000fda000bf25310 */
[----:B012---:R-:W0:Y:S01]  /*25b0*/  @P1 LDC.64 R2, c[0x0][0x3a0] ;  /* 0x0000e800ff021b82 */ /* 0x007e220000000a00 */
[----:B---3--:R-:W-:-:S05]  /*25c0*/  @P2 IMAD.WIDE.U32 R104, R112, 0x10, R104 ;  /* 0x0000001070682825 */ /* 0x008fca00078e0068 */
[----:B------:R1:W5:Y:S01]  /*25d0*/  @P2 LDG.E.128 R60, desc[UR6][R104.64] ;  /* 0x00000006683c2981 */ /* 0x000362000c1e1d00 */
[----:B0-----:R-:W-:-:S05]  /*25e0*/  @P1 IMAD.WIDE.U32 R2, R113, 0x20, R2 ;  /* 0x0000002071021825 */ /* 0x001fca00078e0002 */
[----:B------:R1:W5:Y:S04]  /*25f0*/  @P1 LDG.E.128 R64, desc[UR6][R2.64] ;  /* 0x0000000602401981 */ /* 0x000368000c1e1d00 */
[----:B------:R1:W5:Y:S01]  /*2600*/  @P1 LDG.E.128 R68, desc[UR6][R2.64+0x10] ;  /* 0x0000100602441981 */ /* 0x000362000c1e1d00 */
[----:B------:R-:W-:Y:S04]  /*2610*/  BSSY.RECONVERGENT B1, `(.L_x_13927) ;  /* 0x0000069000017945 */ /* 0x000fe80003800200 */
[----:B------:R-:W-:Y:S05]  /*2620*/  @!P1 BRA `(.L_x_13928) ;  /* 0x0000000000d89947 */ /* 0x000fea0003800000 */
[----:B------:R-:W-:Y:S02]  /*2630*/  ISETP.GT.AND P1, PT, R0, RZ, PT ;  /* 0x000000ff0000720c */ /* 0x000fe40003f24270 */
[----:B-----5:R-:W-:-:S11]  /*2640*/  MOV R108, R64 ;  /* 0x00000040006c7202 */ /* 0x020fd60000000f00 */
[----:B------:R-:W0:Y:S01]  /*2650*/  @P1 LDC R124, c[0x0][0x40c] ;  /* 0x00010300ff7c1b82 */ /* 0x000e220000000800 */
[----:B-1----:R-:W-:Y:S02]  /*2660*/  @P1 PRMT R3, R61, 0x7632, R3 ;  /* 0x000076323d031816 */ /* 0x002fe40000000003 */
[C---:B------:R-:W-:Y:S02]  /*2670*/  @P1 PRMT R2, R60.reuse, 0x7632, R2 ;  /* 0x000076323c021816 */ /* 0x040fe40000000002 */
[----:B------:R-:W-:Y:S02]  /*2680*/  @P1 SHF.L.U32 R3, R3, 0x10, RZ ;  /* 0x0000001003031819 */ /* 0x000fe400000006ff */
[----:B------:R-:W-:Y:S01]  /*2690*/  @P1 SHF.L.U32 R104, R60, 0x10, RZ ;  /* 0x000000103c681819 */ /* 0x000fe200000006ff */
[----:B------:R-:W1:Y:S01]  /*26a0*/  @P1 LDC R105, c[0x0][0x40c] ;  /* 0x00010300ff691b82 */ /* 0x000e620000000800 */
[----:B------:R-:W-:Y:S02]  /*26b0*/  @P1 SHF.L.U32 R106, R61, 0x10, RZ ;  /* 0x000000103d6a1819 */ /* 0x000fe400000006ff */
[----:B------:R-:W-:-:S02]  /*26c0*/  @P1 SHF.L.U32 R2, R2, 0x10, RZ ;  /* 0x0000001002021819 */ /* 0x000fc400000006ff */
[----:B------:R-:W-:-:S03]  /*26d0*/  @P1 SHF.L.U32 R110, R63, 0x10, RZ ;  /* 0x000000103f6e1819 */ /* 0x000fc600000006ff */
[----:B------:R-:W2:Y:S08]  /*26e0*/  @P1 LDC R111, c[0x0][0x40c] ;  /* 0x00010300ff6f1b82 */ /* 0x000eb00000000800 */
[----:B------:R-:W3:Y:S01]  /*26f0*/  @P1 LDC R109, c[0x0][0x40c] ;  /* 0x00010300ff6d1b82 */ /* 0x000ee20000000800 */
[----:B0-----:R-:W-:Y:S01]  /*2700*/  @P1 FMUL.FTZ R124, R3, R124 ;  /* 0x0000007c037c1220 */ /* 0x001fe20000410000 */
[----:B------:R-:W-:-:S06]  /*2710*/  @P1 PRMT R3, R62, 0x7632, R3 ;  /* 0x000076323e031816 */ /* 0x000fcc0000000003 */
[----:B------:R-:W0:Y:S01]  /*2720*/  @P1 LDC R115, c[0x0][0x40c] ;  /* 0x00010300ff731b82 */ /* 0x000e220000000800 */
[----:B-1----:R-:W-:Y:S01]  /*2730*/  @P1 FMUL.FTZ R107, R104, R105 ;  /* 0x00000069686b1220 */ /* 0x002fe20000410000 */
[----:B------:R-:W-:Y:S02]  /*2740*/  @P1 SHF.L.U32 R105, R3, 0x10, RZ ;  /* 0x0000001003691819 */ /* 0x000fe400000006ff */
[----:B------:R-:W-:Y:S02]  /*2750*/  @P1 SHF.L.U32 R3, R44, 0x10, RZ ;  /* 0x000000102c031819 */ /* 0x000fe400000006ff */
[----:B------:R-:W-:Y:S02]  /*2760*/  @P1 SHF.L.U32 R104, R174, 0x10, RZ ;  /* 0x00000010ae681819 */ /* 0x000fe400000006ff */
[----:B------:R-:W1:Y:S01]  /*2770*/  @P1 LDC R125, c[0x0][0x40c] ;  /* 0x00010300ff7d1b82 */ /* 0x000e620000000800 */
[----:B--2---:R-:W-:Y:S01]  /*2780*/  @P1 FMUL.FTZ R127, R106, R111 ;  /* 0x0000006f6a7f1220 */ /* 0x004fe20000410000 */
[----:B------:R-:W-:Y:S01]  /*2790*/  @P1 SHF.L.U32 R106, R62, 0x10, RZ ;  /* 0x000000103e6a1819 */ /* 0x000fe200000006ff */
[----:B------:R-:W-:Y:S01]  /*27a0*/  @P1 FFMA.FTZ R108, R107, R3, R64 ;  /* 0x000000036b6c1223 */ /* 0x000fe20000010040 */
[----:B------:R-:W-:-:S02]  /*27b0*/  @P1 SHF.L.U32 R107, R46, 0x10, RZ ;  /* 0x000000102e6b1819 */ /* 0x000fc400000006ff */
[----:B------:R-:W-:Y:S02]  /*27c0*/  @P1 SHF.L.U32 R3, R45, 0x10, RZ ;  /* 0x000000102d031819 */ /* 0x000fe400000006ff */
[----:B------:R-:W2:Y:S01]  /*27d0*/  @P1 LDC R190, c[0x0][0x40c] ;  /* 0x00010300ffbe1b82 */ /* 0x000ea20000000800 */
[----:B---3--:R-:W-:Y:S01]  /*27e0*/  @P1 FMUL.FTZ R2, R2, R109 ;  /* 0x0000006d02021220 */ /* 0x008fe20000410000 */
[----:B------:R-:W-:Y:S02]  /*27f0*/  MOV R109, R65 ;  /* 0x00000041006d7202 */ /* 0x000fe40000000f00 */
[----:B------:R-:W-:Y:S01]  /*2800*/  MOV R111, R67 ;  /* 0x00000043006f7202 */ /* 0x000fe20000000f00 */
[----:B------:R-:W-:Y:S01]  /*2810*/  @P1 FFMA.FTZ R109, R2, R104, R65 ;  /* 0x00000068026d1223 */ /* 0x000fe20000010041 */
[----:B------:R-:W-:Y:S01]  /*2820*/  @P1 SHF.L.U32 R2, R173, 0x10, RZ ;  /* 0x00000010ad021819 */ /* 0x000fe200000006ff */
[----:B0-----:R-:W-:Y:S01]  /*2830*/  @P1 FMUL.FTZ R191, R106, R115 ;  /* 0x000000736abf1220 */ /* 0x001fe20000410000 */
[----:B------:R-:W-:-:S02]  /*2840*/  @P1 SHF.L.U32 R115, R172, 0x10, RZ ;  /* 0x00000010ac731819 */ /* 0x000fc400000006ff */
[----:B------:R-:W-:Y:S01]  /*2850*/  MOV R104, R68 ;  /* 0x0000004400687202 */ /* 0x000fe20000000f00 */
[----:B------:R-:W-:Y:S01]  /*2860*/  @P1 FFMA.FTZ R104, R191, R107, R68 ;  /* 0x0000006bbf681223 */ /* 0x000fe20000010044 */
[----:B------:R-:W-:Y:S01]  /*2870*/  MOV R106, R70 ;  /* 0x00000046006a7202 */ /* 0x000fe20000000f00 */
[----:B------:R-:W-:Y:S01]  /*2880*/  @P1 FFMA.FTZ R111, R124, R2, R67 ;  /* 0x000000027c6f1223 */ /* 0x000fe20000010043 */
[----:B------:R-:W-:Y:S01]  /*2890*/  MOV R107, R71 ;  /* 0x00000047006b7202 */ /* 0x000fe20000000f00 */
[----:B-1----:R-:W-:Y:S01]  /*28a0*/  @P1 FMUL.FTZ R193, R110, R125 ;  /* 0x0000007d6ec11220 */ /* 0x002fe20000410000 */
[----:B------:R-:W-:Y:S02]  /*28b0*/  @P1 SHF.L.U32 R125, R47, 0x10, RZ ;  /* 0x000000102f7d1819 */ /* 0x000fe400000006ff */
[----:B------:R-:W-:Y:S01]  /*28c0*/  MOV R110, R66 ;  /* 0x00000042006e7202 */ /* 0x000fe20000000f00 */
[----:B------:R-:W-:Y:S02]  /*28d0*/  @P1 FFMA.FTZ R110, R127, R3, R66 ;  /* 0x000000037f6e1223 */ /* 0x000fe40000010042 */
[----:B------:R-:W-:Y:S01]  /*28e0*/  @P1 FFMA.FTZ R106, R193, R125, R70 ;  /* 0x0000007dc16a1223 */ /* 0x000fe20000010046 */
[----:B--2---:R-:W-:Y:S01]  /*28f0*/  @P1 FMUL.FTZ R190, R105, R190 ;  /* 0x000000be69be1220 */ /* 0x004fe20000410000 */
[----:B------:R-:W-:-:S03]  /*2900*/  MOV R105, R69 ;  /* 0x0000004500697202 */ /* 0x000fc60000000f00 */
        /* <DEDUP_REMOVED lines=8> */
.L_x_13928:
[----:B-1----:R-:W0:Y:S01]  /*2990*/  @P2 LDC R104, c[0x0][0x40c] ;  /* 0x00010300ff682b82 */ /* 0x002e220000000800 */
        /* <DEDUP_REMOVED lines=17> */
[----:B-1----:R-:W-:Y:S01]  /*2ab0*/  @P2 FMUL.FTZ R125, R110, R115 ;  /* 0x000000736e7d2220 */ /* 0x002fe20000410000 */
[----:B------:R-:W-:Y:S01]  /*2ac0*/  @P2 SHF.L.U32 R3, R3, 0x10, RZ ;  /* 0x0000001003032819 */ /* 0x000fe200000006ff */
[----:B------:R-:W-:-:S05]  /*2ad0*/  IMAD.MOV.U32 R110, RZ, RZ, RZ ;  /* 0x000000ffff6e7224 */ /* 0x000fca00078e00ff */
[----:B------:R-:W1:Y:S01]  /*2ae0*/  @P2 LDC R108, c[0x0][0x40c] ;  /* 0x00010300ff6c2b82 */ /* 0x000e620000000800 */
[----:B--2---:R-:W-:Y:S01]  /*2af0*/  @P2 FMUL.FTZ R115, R104, R127 ;  /* 0x0000007f68732220 */ /* 0x004fe20000410000 */
[----:B------:R-:W-:Y:S02]  /*2b00*/  @P2 PRMT R104, R63, 0x7632, R104 ;  /* 0x000076323f682816 */ /* 0x000fe40000000068 */
[----:B------:R-:W-:Y:S02]  /*2b10*/  @P2 SHF.L.U32 R127, R171, 0x10, RZ ;  /* 0x00000010ab7f2819 */ /* 0x000fe400000006ff */
[----:B------:R-:W-:Y:S02]  /*2b20*/  @P2 SHF.L.U32 R104, R104, 0x10, RZ ;  /* 0x0000001068682819 */ /* 0x000fe400000006ff */
[----:B------:R-:W2:Y:S01]  /*2b30*/  @P2 LDC R191, c[0x0][0x40c] ;  /* 0x00010300ffbf2b82 */ /* 0x000ea20000000800 */
[----:B---3--:R-:W-:Y:S01]  /*2b40*/  @P2 FMUL.FTZ R2, R2, R107 ;  /* 0x0000006b02022220 */ /* 0x008fe20000410000 */
[----:B------:R-:W-:-:S06]  /*2b50*/  @P2 SHF.L.U32 R107, R174, 0x10, RZ ;  /* 0x00000010ae6b2819 */ /* 0x000fcc00000006ff */
[----:B------:R-:W3:Y:S01]  /*2b60*/  @P2 LDC R193, c[0x0][0x40c] ;  /* 0x00010300ffc12b82 */ /* 0x000ee20000000800 */
[----:B0-----:R-:W-:Y:S01]  /*2b70*/  @P2 FMUL.FTZ R111, R106, R109 ;  /* 0x0000006d6a6f2220 */ /* 0x001fe20000410000 */
[----:B------:R-:W-:-:S03]  /*2b80*/  @P2 SHF.L.U32 R106, R44, 0x10, RZ ;  /* 0x000000102c6a2819 */ /* 0x000fc600000006ff */
[----:B------:R-:W-:Y:S01]  /*2b90*/  @P2 FMUL.FTZ R110, R111, R190 ;  /* 0x000000be6f6e2220 */ /* 0x000fe20000410000 */
[----:B------:R-:W-:Y:S01]  /*2ba0*/  @P2 SHF.L.U32 R190, R46, 0x10, RZ ;  /* 0x000000102ebe2819 */ /* 0x000fe200000006ff */
[----:B------:R-:W-:Y:S02]  /*2bb0*/  HFMA2 R111, -RZ, RZ, 0, 0 ;  /* 0x00000000ff6f7431 */ /* 0x000fe400000001ff */
[----:B-1----:R-:W-:Y:S01]  /*2bc0*/  @P2 FMUL.FTZ R3, R3, R108 ;  /* 0x0000006c03032220 */ /* 0x002fe20000410000 */
[----:B------:R-:W-:Y:S02]  /*2bd0*/  CS2R R108, SRZ ;  /* 0x00000000006c7805 */ /* 0x000fe4000001ff00 */
[----:B------:R-:W-:Y:S01]  /*2be0*/  @P2 FMUL.FTZ R109, R107, R2 ;  /* 0x000000026b6d2220 */ /* 0x000fe20000410000 */
[----:B------:R-:W-:Y:S01]  /*2bf0*/  @P2 SHF.L.U32 R2, R173, 0x10, RZ ;  /* 0x00000010ad022819 */ /* 0x000fe200000006ff */
[----:B------:R-:W-:Y:S01]  /*2c00*/  @P2 FMUL.FTZ R108, R105, R106 ;  /* 0x0000006a696c2220 */ /* 0x000fe20000410000 */
[----:B------:R-:W-:Y:S01]  /*2c10*/  CS2R R106, SRZ ;  /* 0x00000000006a7805 */ /* 0x000fe2000001ff00 */
[----:B--2---:R-:W-:-:S02]  /*2c20*/  @P2 FMUL.FTZ R191, R124, R191 ;  /* 0x000000bf7cbf2220 */ /* 0x004fc40000410000 */
[----:B------:R-:W-:Y:S02]  /*2c30*/  @P2 FMUL.FTZ R111, R2, R3 ;  /* 0x00000003026f2220 */ /* 0x000fe40000410000 */
[----:B------:R-:W-:Y:S01]  /*2c40*/  @P2 FMUL.FTZ R106, R191, R194 ;  /* 0x000000c2bf6a2220 */ /* 0x000fe20000410000 */
[----:B---3--:R-:W-:Y:S01]  /*2c50*/  @P2 FMUL.FTZ R124, R104, R193 ;  /* 0x000000c1687c2220 */ /* 0x008fe20000410000 */
[----:B------:R-:W-:Y:S02]  /*2c60*/  CS2R R104, SRZ ;  /* 0x0000000000687805 */ /* 0x000fe4000001ff00 */
[----:B------:R-:W-:Y:S01]  /*2c70*/  @P2 FMUL.FTZ R104, R125, R190 ;  /* 0x000000be7d682220 */ /* 0x000fe20000410000 */
[----:B------:R-:W-:Y:S01]  /*2c80*/  @P2 FMUL.FTZ R105, R192, R115 ;  /* 0x00000073c0692220 */ /* 0x000fe20000410000 */
[----:B------:R-:W-:-:S07]  /*2c90*/  @P2 FMUL.FTZ R107, R127, R124 ;  /* 0x0000007c7f6b2220 */ /* 0x000fce0000410000 */
.L_x_13929:
[----:B------:R-:W-:Y:S05]  /*2ca0*/  BSYNC.RECONVERGENT B1 ;  /* 0x0000000000017941 */ /* 0x000fea0003800200 */
.L_x_13927:
[----:B------:R-:W0:Y:S01]  /*2cb0*/  LDC.64 R2, c[0x0][0x3a8] ;  /* 0x0000ea00ff027b82 */ /* 0x000e220000000a00 */
[----:B------:R-:W-:Y:S01]  /*2cc0*/  IADD3 R112, PT, PT, R112, 0x20, RZ ;  /* 0x0000002070707810 */ /* 0x000fe20007ffe0ff */
[C---:B0-----:R-:W-:Y:S01]  /*2cd0*/  IMAD.WIDE.U32 R2, R113.reuse, 0x20, R2 ;  /* 0x0000002071027825 */ /* 0x041fe200078e0002 */
[----:B------:R-:W-:-:S04]  /*2ce0*/  IADD3 R113, PT, PT, R113, 0x20, RZ ;  /* 0x0000002071717810 */ /* 0x000fc80007ffe0ff */
[----:B------:R3:W-:Y:S04]  /*2cf0*/  STG.E.128 desc[UR6][R2.64], R108 ;  /* 0x0000006c02007986 */ /* 0x0007e8000c101d06 */
[----:B------:R3:W-:Y:S02]  /*2d00*/  STG.E.128 desc[UR6][R2.64+0x10], R104 ;  /* 0x0000106802007986 */ /* 0x0007e4000c101d06 */
.L_x_13926:
[----:B------:R-:W-:Y:S05]  /*2d10*/  BSYNC.RECONVERGENT B0 ;  /* 0x0000000000007941 */ /* 0x000fea0003800200 */
.L_x_13925:
[----:B------:R-:W-:Y:S01]  /*2d20*/  ISETP.GE.U32.AND P1, PT, R117, 0xa0, PT ;  /* 0x000000a07500780c */ /* 0x000fe20003f26070 */
[----:B------:R-:W-:-:S12]  /*2d30*/  BSSY.RECONVERGENT B0, `(.L_x_13930) ;  /* 0x0000079000007945 */ /* 0x000fd80003800200 */
[----:B------:R-:W-:Y:S05]  /*2d40*/  @!P1 BRA `(.L_x_13931) ;  /* 0x0000000400dc9947 */ /* 0x000fea0003800000 */
[----:B------:R-:W-:Y:S01]  /*2d50*/  ISETP.NE.U32.AND P3, PT, RZ, UR4, PT ;  /* 0x00000004ff007c0c */ /* 0x000fe2000bf65070 */
[----:B------:R-:W4:Y:S03]  /*2d60*/  @P2 LDC.64 R96, c[0x0][0x390] ;  /* 0x0000e400ff602b82 */ /* 0x000f260000000a00 */
[----:B------:R-:W-:-:S13]  /*2d70*/  ISETP.NE.AND.EX P3, PT, RZ, UR5, PT, P3 ;  /* 0x00000005ff007c0c */ /* 0x000fda000bf65330 */
[----:B0123--:R-:W0:Y:S01]  /*2d80*/  @P3 LDC.64 R2, c[0x0][0x3a0] ;  /* 0x0000e800ff023b82 */ /* 0x00fe220000000a00 */
[----:B----4-:R-:W-:-:S05]  /*2d90*/  @P2 IMAD.WIDE.U32 R96, R112, 0x10, R96 ;  /* 0x0000001070602825 */ /* 0x010fca00078e0060 */
        /* <DEDUP_REMOVED lines=9> */
[C---:B-1----:R-:W-:Y:S02]  /*2e30*/  @P2 PRMT R2, R61.reuse, 0x7632, R2 ;  /* 0x000076323d022816 */ /* 0x042fe40000000002 */
[----:B------:R-:W-:Y:S02]  /*2e40*/  @P2 PRMT R0, R60, 0x7632, R0 ;  /* 0x000076323c002816 */ /* 0x000fe40000000000 */
[----:B------:R-:W-:Y:S02]  /*2e50*/  @P2 SHF.L.U32 R2, R2, 0x10, RZ ;  /* 0x0000001002022819 */ /* 0x000fe400000006ff */
        /* <DEDUP_REMOVED lines=8> */
[----:B------:R-:W-:-:S04]  /*2ee0*/  MOV R103, R67 ;  /* 0x0000004300677202 */ /* 0x000fc80000000f00 */
        /* <DEDUP_REMOVED lines=10> */
[----:B------:R-:W-:Y:S02]  /*2f90*/  MOV R97, R69 ;  /* 0x0000004500617202 */ /* 0x000fe40000000f00 */
[----:B------:R-:W2:Y:S01]  /*2fa0*/  @P2 LDC R115, c[0x0][0x40c] ;  /* 0x00010300ff732b82 */ /* 0x000ea20000000800 */
[----:B---3--:R-:W-:Y:S01]  /*2fb0*/  @P2 FMUL.FTZ R125, R98, R101 ;  /* 0x00000065627d2220 */ /* 0x008fe20000410000 */
[----:B------:R-:W-:Y:S02]  /*2fc0*/  @P2 SHF.L.U32 R98, R62, 0x10, RZ ;  /* 0x000000103e622819 */ /* 0x000fe400000006ff */
[----:B------:R-:W-:Y:S01]  /*2fd0*/  MOV R101, R65 ;  /* 0x0000004100657202 */ /* 0x000fe20000000f00 */
[----:B------:R-:W-:Y:S01]  /*2fe0*/  @P2 FFMA.FTZ R101, R0, R2, R65 ;  /* 0x0000000200652223 */ /* 0x000fe20000010041 */
[----:B------:R-:W-:Y:S01]  /*2ff0*/  @P2 SHF.L.U32 R0, R169, 0x10, RZ ;  /* 0x00000010a9002819 */ /* 0x000fe200000006ff */
[----:B0-----:R-:W-:Y:S01]  /*3000*/  @P2 FMUL.FTZ R124, R96, R191 ;  /* 0x000000bf607c2220 */ /* 0x001fe20000410000 */
[----:B------:R-:W-:-:S02]  /*3010*/  @P2 SHF.L.U32 R2, R168, 0x10, RZ ;  /* 0x00000010a8022819 */ /* 0x000fc400000006ff */
[----:B------:R-:W-:Y:S01]  /*3020*/  MOV R96, R68 ;  /* 0x0000004400607202 */ /* 0x000fe20000000f00 */
[----:B------:R-:W-:Y:S02]  /*3030*/  @P2 FFMA.FTZ R103, R112, R0, R67 ;  /* 0x0000000070672223 */ /* 0x000fe40000010043 */
[----:B------:R-:W-:Y:S01]  /*3040*/  @P2 FFMA.FTZ R97, R124, R2, R69 ;  /* 0x000000027c612223 */ /* 0x000fe20000010045 */
[----:B-1----:R-:W-:Y:S01]  /*3050*/  @P2 FMUL.FTZ R191, R99, R102 ;  /* 0x0000006663bf2220 */ /* 0x002fe20000410000 */
[----:B------:R-:W-:Y:S02]  /*3060*/  @P2 SHF.L.U32 R99, R58, 0x10, RZ ;  /* 0x000000103a632819 */ /* 0x000fe400000006ff */
[----:B------:R-:W-:Y:S01]  /*3070*/  MOV R102, R66 ;  /* 0x0000004200667202 */ /* 0x000fe20000000f00 */
[----:B------:R-:W-:Y:S01]  /*3080*/  @P2 FFMA.FTZ R102, R125, R3, R66 ;  /* 0x000000037d662223 */ /* 0x000fe20000010042 */
[----:B--2---:R-:W-:Y:S01]  /*3090*/  @P2 FMUL.FTZ R127, R98, R115 ;  /* 0x00000073627f2220 */ /* 0x004fe20000410000 */
[----:B------:R-:W-:-:S02]  /*30a0*/  @P2 SHF.L.U32 R115, R59, 0x10, RZ ;  /* 0x000000103b732819 */ /* 0x000fc400000006ff */
[----:B------:R-:W-:Y:S01]  /*30b0*/  MOV R98, R70 ;  /* 0x0000004600627202 */ /* 0x000fe20000000f00 */
[----:B------:R-:W-:Y:S01]  /*30c0*/  @P2 FFMA.FTZ R96, R127, R99, R68 ;  /* 0x000000637f602223 */ /* 0x000fe20000010044 */
[----:B------:R-:W-:Y:S01]  /*30d0*/  MOV R99, R71 ;  /* 0x0000004700637202 */ /* 0x000fe20000000f00 */
        /* <DEDUP_REMOVED lines=8> */
.L_x_13933:
[----:B-1----:R-:W0:Y:S01]  /*3160*/  @P2 LDC R3, c[0x0][0x40c] ;  /* 0x00010300ff032b82 */ /* 0x002e220000000800 */
[C---:B-----5:R-:W-:Y:S01]  /*3170*/  @P2 SHF.L.U32 R2, R60.reuse, 0x10, RZ ;  /* 0x000000103c022819 */ /* 0x060fe200000006ff */
[----:B------:R-:W-:Y:S01]  /*3180*/  HFMA2 R102, -RZ, RZ, 0, 0 ;  /* 0x00000000ff667431 */ /* 0x000fe200000001ff */
        /* <DEDUP_REMOVED lines=8> */
[----:B------:R-:W2:Y:S08]  /*3210*/  @P2 LDC R99, c[0x0][0x40c] ;  /* 0x00010300ff632b82 */ /* 0x000eb00000000800 */
[----:B------:R-:W3:Y:S01]  /*3220*/  @P2 LDC R125, c[0x0][0x40c] ;  /* 0x00010300ff7d2b82 */ /* 0x000ee20000000800 */
[----:B0-----:R-:W-:Y:S01]  /*3230*/  @P2 FMUL.FTZ R97, R2, R3 ;  /* 0x0000000302612220 */ /* 0x001fe20000410000 */
[----:B------:R-:W-:-:S02]  /*3240*/  @P2 PRMT R3, R62, 0x7632, R3 ;  /* 0x000076323e032816 */ /* 0x000fc40000000003 */
[----:B------:R-:W-:Y:S02]  /*3250*/  @P2 PRMT R2, R61, 0x7632, R2 ;  /* 0x000076323d022816 */ /* 0x000fe40000000002 */
[----:B------:R-:W-:Y:S02]  /*3260*/  @P2 SHF.L.U32 R3, R3, 0x10, RZ ;  /* 0x0000001003032819 */ /* 0x000fe400000006ff */
[----:B------:R-:W0:Y:S01]  /*3270*/  @P2 LDC R100, c[0x0][0x40c] ;  /* 0x00010300ff642b82 */ /* 0x000e220000000800 */
[----:B-1----:R-:W-:Y:S01]  /*3280*/  @P2 FMUL.FTZ R103, R96, R101 ;  /* 0x0000006560672220 */ /* 0x002fe20000410000 */
[----:B------:R-:W-:Y:S02]  /*3290*/  @P2 PRMT R96, R63, 0x7632, R96 ;  /* 0x000076323f602816 */ /* 0x000fe40000000060 */
[----:B------:R-:W-:Y:S01]  /*32a0*/  @P2 SHF.L.U32 R2, R2, 0x10, RZ ;  /* 0x0000001002022819 */ /* 0x000fe200000006ff */
[----:B------:R-:W-:Y:S01]  /*32b0*/  @P2 FMUL.FTZ R102, R103, R124 ;  /* 0x0000007c67662220 */ /* 0x000fe20000410000 */
[----:B------:R-:W-:-:S02]  /*32c0*/  @P2 SHF.L.U32 R96, R96, 0x10, RZ ;  /* 0x0000001060602819 */ /* 0x000fc400000006ff */
[----:B------:R-:W1:Y:S01]  /*32d0*/  @P2 LDC R127, c[0x0][0x40c] ;  /* 0x00010300ff7f2b82 */ /* 0x000e620000000800 */
[----:B--2---:R-:W-:Y:S01]  /*32e0*/  @P2 FMUL.FTZ R0, R0, R99 ;  /* 0x0000006300002220 */ /* 0x004fe20000410000 */
[----:B------:R-:W-:Y:S02]  /*32f0*/  @P2 SHF.L.U32 R99, R170, 0x10, RZ ;  /* 0x00000010aa632819 */ /* 0x000fe400000006ff */
[----:B------:R-:W-:Y:S02]  /*3300*/  @P2 SHF.L.U32 R124, R168, 0x10, RZ ;  /* 0x00000010a87c2819 */ /* 0x000fe400000006ff */
[----:B------:R-:W-:Y:S02]  /*3310*/  MOV R103, RZ ;  /* 0x000000ff00677202 */ /* 0x000fe40000000f00 */
[----:B------:R-:W2:Y:S01]  /*3320*/  @P2 LDC R115, c[0x0][0x40c] ;  /* 0x00010300ff732b82 */ /* 0x000ea20000000800 */
[----:B---3--:R-:W-:Y:S01]  /*3330*/  @P2 FMUL.FTZ R125, R98, R125 ;  /* 0x0000007d627d2220 */ /* 0x008fe20000410000 */
[----:B------:R-:W-:-:S06]  /*3340*/  @P2 SHF.L.U32 R98, R56, 0x10, RZ ;  /* 0x0000001038622819 */ /* 0x000fcc00000006ff */
[----:B------:R-:W3:Y:S01]  /*3350*/  @P2 LDC R191, c[0x0][0x40c] ;  /* 0x00010300ffbf2b82 */ /* 0x000ee20000000800 */
[----:B0-----:R-:W-:Y:S01]  /*3360*/  @P2 FMUL.FTZ R3, R3, R100 ;  /* 0x0000006403032220 */ /* 0x001fe20000410000 */
[----:B------:R-:W-:Y:S02]  /*3370*/  CS2R R100, SRZ ;  /* 0x0000000000647805 */ /* 0x000fe4000001ff00 */
[----:B------:R-:W-:Y:S01]  /*3380*/  @P2 FMUL.FTZ R101, R99, R0 ;  /* 0x0000000063652220 */ /* 0x000fe20000410000 */
[----:B------:R-:W-:Y:S01]  /*3390*/  @P2 SHF.L.U32 R0, R58, 0x10, RZ ;  /* 0x000000103a002819 */ /* 0x000fe200000006ff */
[----:B------:R-:W-:Y:S01]  /*33a0*/  @P2 FMUL.FTZ R100, R97, R98 ;  /* 0x0000006261642220 */ /* 0x000fe20000410000 */
[----:B------:R-:W-:Y:S01]  /*33b0*/  CS2R R98, SRZ ;  /* 0x0000000000627805 */ /* 0x000fe2000001ff00 */
[----:B-1----:R-:W-:-:S04]  /*33c0*/  @P2 FMUL.FTZ R127, R112, R127 ;  /* 0x0000007f707f2220 */ /* 0x002fc80000410000 */
[----:B------:R-:W-:Y:S01]  /*33d0*/  @P2 FMUL.FTZ R98, R127, R190 ;  /* 0x000000be7f622220 */ /* 0x000fe20000410000 */
[----:B--2---:R-:W-:Y:S01]  /*33e0*/  @P2 FMUL.FTZ R2, R2, R115 ;  /* 0x0000007302022220 */ /* 0x004fe20000410000 */
[----:B------:R-:W-:-:S05]  /*33f0*/  @P2 SHF.L.U32 R115, R169, 0x10, RZ ;  /* 0x00000010a9732819 */ /* 0x000fca00000006ff */
[----:B------:R-:W-:Y:S01]  /*3400*/  @P2 FMUL.FTZ R103, R115, R2 ;  /* 0x0000000273672220 */ /* 0x000fe20000410000 */
[----:B---3--:R-:W-:Y:S01]  /*3410*/  @P2 FMUL.FTZ R112, R96, R191 ;  /* 0x000000bf60702220 */ /* 0x008fe20000410000 */
[----:B------:R-:W-:Y:S02]  /*3420*/  @P2 SHF.L.U32 R191, R167, 0x10, RZ ;  /* 0x00000010a7bf2819 */ /* 0x000fe400000006ff */
[----:B------:R-:W-:Y:S02]  /*3430*/  CS2R R96, SRZ ;  /* 0x0000000000607805 */ /* 0x000fe4000001ff00 */
[----:B------:R-:W-:Y:S01]  /*3440*/  @P2 FMUL.FTZ R96, R125, R0 ;  /* 0x000000007d602220 */ /* 0x000fe20000410000 */
[----:B------:R-:W-:Y:S01]  /*3450*/  @P2 FMUL.FTZ R97, R124, R3 ;  /* 0x000000037c612220 */ /* 0x000fe20000410000 */
[----:B------:R-:W-:-:S07]  /*3460*/  @P2 FMUL.FTZ R99, R191, R112 ;  /* 0x00000070bf632220 */ /* 0x000fce0000410000 */
.L_x_13934:
[----:B------:R-:W-:Y:S05]  /*3470*/  BSYNC.RECONVERGENT B1 ;  /* 0x0000000000017941 */ /* 0x000fea0003800200 */
.L_x_13932:
[----:B------:R-:W0:Y:S02]  /*3480*/  LDC.64 R2, c[0x0][0x3a8] ;  /* 0x0000ea00ff027b82 */ /* 0x000e240000000a00 */
[----:B0-----:R-:W-:-:S05]  /*3490*/  IMAD.WIDE.U32 R2, R113, 0x20, R2 ;  /* 0x0000002071027825 */ /* 0x001fca00078e0002 */
[----:B------:R4:W-:Y:S04]  /*34a0*/  STG.E.128 desc[UR6][R2.64], R100 ;  /* 0x0000006402007986 */ /* 0x0009e8000c101d06 */
[----:B------:R4:W-:Y:S02]  /*34b0*/  STG.E.128 desc[UR6][R2.64+0x10], R96 ;  /* 0x0000106002007986 */ /* 0x0009e4000c101d06 */
.L_x_13931:
[----:B------:R-:W-:Y:S05]  /*34c0*/  BSYNC.RECONVERGENT B0 ;  /* 0x0000000000007941 */ /* 0x000fea0003800200 */
.L_x_13930:
[----:B------:R-:W-:Y:S01]  /*34d0*/  FADD.FTZ R0, RZ, R72 ;  /* 0x00000048ff007221 */ /* 0x000fe20000010000 */
[C---:B------:R-:W-:Y:S01]  /*34e0*/  ISETP.GT.U32.AND P2, PT, R117.reuse, 0x3f, PT ;  /* 0x0000003f7500780c */ /* 0x040fe20003f44070 */
[----:B------:R-:W0:Y:S01]  /*34f0*/  S2R R115, SR_TID.X ;  /* 0x0000000000737919 */ /* 0x000e220000002100 */
[----:B------:R-:W-:Y:S01]  /*3500*/  ISETP.GT.U32.AND P3, PT, R117, 0x5f, PT ;  /* 0x0000005f7500780c */ /* 0x000fe20003f64070 */
[----:B01234-:R-:W-:Y:S01]  /*3510*/  FADD.FTZ R3, R73, R0 ;  /* 0x0000000049037221 */ /* 0x01ffe20000010000 */
        /* <DEDUP_REMOVED lines=10> */
[----:B------:R-:W-:-:S03]  /*35c0*/  LOP3.LUT P6, RZ, R115, 0x1f, RZ, 0xc0, !PT ;  /* 0x0000001f73ff7812 */ /* 0x000fc600078cc0ff */
        /* <DEDUP_REMOVED lines=136> */
.L_x_13958:
        /* <DEDUP_REMOVED lines=19> */
[----:B------:R-:W-:-:S03]  /*3f80*/  LOP3.LUT R116, R115, 0x1f, RZ, 0xc0, !PT ;  /* 0x0000001f73747812 */ /* 0x000fc600078ec0ff */
[----:B------:R-:W-:-:S05]  /*3f90*/  IMAD R3, R3, R118, RZ ;  /* 0x0000007603037224 */ /* 0x000fca00078e02ff */
[----:B------:R-:W-:-:S04]  /*3fa0*/  SHF.R.S32.HI R0, RZ, 0x1f, R3 ;  /* 0x0000001fff007819 */ /* 0x000fc80000011403 */
[----:B------:R-:W-:Y:S02]  /*3fb0*/  LEA.HI R3, R0, R3, RZ, 0x3 ;  /* 0x0000000300037211 */ /* 0x000fe400078f18ff */
[----:B------:R-:W-:Y:S02]  /*3fc0*/  FSEL R0, R125, RZ, !P2 ;  /* 0x000000ff7d007208 */ /* 0x000fe40005000000 */
[----:B------:R-:W-:Y:S01]  /*3fd0*/  LEA.HI.SX32 R125, R3, R116, 0x1d ;  /* 0x00000074037d7211 */ /* 0x000fe200078feaff */
[----:B------:R-:W-:Y:S06]  /*3fe0*/  @!P0 BRA `(.L_x_13939) ;  /* 0x0000000000c08947 */ /* 0x000fec0003800000 */
[--C-:B------:R-:W-:Y:S01]  /*3ff0*/  FADD.FTZ R2, R72, -R0.reuse ;  /* 0x8000000048027221 */ /* 0x100fe20000010000 */
[----:B------:R-:W-:Y:S01]  /*4000*/  SHF.L.U32 R3, R120, 0x10, RZ ;  /* 0x0000001078037819 */ /* 0x000fe200000006ff */
[--C-:B------:R-:W-:Y:S01]  /*4010*/  FADD.FTZ R112, R74, -R0.reuse ;  /* 0x800000004a707221 */ /* 0x100fe20000010000 */
[----:B------:R-:W-:Y:S01]  /*4020*/  SHF.L.U32 R113, R4, 0x10, RZ ;  /* 0x0000001004717819 */ /* 0x000fe200000006ff */
[C---:B------:R-:W-:Y:S01]  /*4030*/  FMUL.FTZ R2, R127.reuse, R2 ;  /* 0x000000027f027220 */ /* 0x040fe20000410000 */
[--C-:B------:R-:W-:Y:S01]  /*4040*/  FADD.FTZ R118, R76, -R0.reuse ;  /* 0x800000004c767221 */ /* 0x100fe20000010000 */
[----:B------:R-:W-:Y:S01]  /*4050*/  FMUL.FTZ R114, R127, R112 ;  /* 0x000000707f727220 */ /* 0x000fe20000410000 */
[--C-:B------:R-:W-:Y:S01]  /*4060*/  FADD.FTZ R190, R78, -R0.reuse ;  /* 0x800000004ebe7221 */ /* 0x100fe20000010000 */
[----:B------:R-:W-:Y:S01]  /*4070*/  FFMA.FTZ R112, R2, R3, R113 ;  /* 0x0000000302707223 */ /* 0x000fe20000010071 */
[----:B------:R-:W-:Y:S01]  /*4080*/  SHF.L.U32 R193, R122, 0x10, RZ ;  /* 0x000000107ac17819 */ /* 0x000fe200000006ff */
[----:B------:R-:W0:Y:S01]  /*4090*/  LDC.64 R2, c[0x0][0x428] ;  /* 0x00010a00ff027b82 */ /* 0x000e220000000a00 */
[----:B------:R-:W-:Y:S01]  /*40a0*/  SHF.L.U32 R115, R121, 0x10, RZ ;  /* 0x0000001079737819 */ /* 0x000fe200000006ff */
[----:B------:R-:W-:Y:S01]  /*40b0*/  IMAD.U32 R195, R6, 0x10000, RZ ;  /* 0x0001000006c37824 */ /* 0x000fe200078e00ff */
[----:B------:R-:W-:Y:S01]  /*40c0*/  SHF.L.U32 R191, R5, 0x10, RZ ;  /* 0x0000001005bf7819 */ /* 0x000fe200000006ff */
[----:B------:R-:W-:Y:S01]  /*40d0*/  FMUL.FTZ R124, R127, R118 ;  /* 0x000000767f7c7220 */ /* 0x000fe20000410000 */
[----:B------:R-:W-:Y:S01]  /*40e0*/  SHF.L.U32 R197, R123, 0x10, RZ ;  /* 0x000000107bc57819 */ /* 0x000fe200000006ff */
[----:B------:R-:W-:Y:S01]  /*40f0*/  FMUL.FTZ R190, R127, R190 ;  /* 0x000000be7fbe7220 */ /* 0x000fe20000410000 */
[----:B------:R-:W-:Y:S01]  /*4100*/  SHF.L.U32 R199, R7, 0x10, RZ ;  /* 0x0000001007c77819 */ /* 0x000fe200000006ff */
[----:B------:R-:W-:Y:S01]  /*4110*/  FFMA.FTZ R195, R124, R193, R195 ;  /* 0x000000c17cc37223 */ /* 0x000fe200000100c3 */
[----:B------:R-:W-:Y:S01]  /*4120*/  FFMA.FTZ R118, R114, R115, R191 ;  /* 0x0000007372767223 */ /* 0x000fe200000100bf */
[--C-:B------:R-:W-:Y:S01]  /*4130*/  FADD.FTZ R124, R75, -R0.reuse ;  /* 0x800000004b7c7221 */ /* 0x100fe20000010000 */
[--C-:B------:R-:W-:Y:S01]  /*4140*/  FADD.FTZ R114, R73, -R0.reuse ;  /* 0x8000000049727221 */ /* 0x100fe20000010000 */
        /* <DEDUP_REMOVED lines=26> */
.L_x_13939:
[----:B------:R-:W-:Y:S05]  /*42f0*/  BSYNC.RECONVERGENT B1 ;  /* 0x0000000000017941 */ /* 0x000fea0003800200 */
.L_x_13938:
[----:B------:R-:W-:Y:S01]  /*4300*/  ISETP.NE.AND P0, PT, R187, RZ, PT ;  /* 0x000000ffbb00720c */ /* 0x000fe20003f05270 */
[----:B------:R-:W-:-:S12]  /*4310*/  BSSY.RECONVERGENT B1, `(.L_x_13940) ;  /* 0x0000032000017945 */ /* 0x000fd80003800200 */
[----:B------:R-:W-:Y:S05]  /*4320*/  @!P0 BRA `(.L_x_13941) ;  /* 0x0000000000c08947 */ /* 0x000fea0003800000 */
[--C-:B0-----:R-:W-:Y:S01]  /*4330*/  FADD.FTZ R2, R80, -R0.reuse ;  /* 0x8000000050027221 */ /* 0x101fe20000010000 */
[----:B------:R-:W-:Y:S01]  /*4340*/  SHF.L.U32 R3, R12, 0x10, RZ ;  /* 0x000000100c037819 */ /* 0x000fe200000006ff */
[--C-:B------:R-:W-:Y:S01]  /*4350*/  FADD.FTZ R112, R82, -R0.reuse ;  /* 0x8000000052707221 */ /* 0x100fe20000010000 */
[----:B------:R-:W-:Y:S01]  /*4360*/  SHF.L.U32 R113, R16, 0x10, RZ ;  /* 0x0000001010717819 */ /* 0x000fe200000006ff */
[C---:B------:R-:W-:Y:S01]  /*4370*/  FMUL.FTZ R2, R127.reuse, R2 ;  /* 0x000000027f027220 */ /* 0x040fe20000410000 */
[--C-:B------:R-:W-:Y:S01]  /*4380*/  FADD.FTZ R118, R84, -R0.reuse ;  /* 0x8000000054767221 */ /* 0x100fe20000010000 */
[C---:B------:R-:W-:Y:S01]  /*4390*/  FMUL.FTZ R114, R127.reuse, R112 ;  /* 0x000000707f727220 */ /* 0x040fe20000410000 */
[--C-:B------:R-:W-:Y:S01]  /*43a0*/  FADD.FTZ R190, R86, -R0.reuse ;  /* 0x8000000056be7221 */ /* 0x100fe20000010000 */
[----:B------:R-:W-:Y:S01]  /*43b0*/  FFMA.FTZ R112, R2, R3, R113 ;  /* 0x0000000302707223 */ /* 0x000fe20000010071 */
[----:B------:R-:W-:Y:S01]  /*43c0*/  SHF.L.U32 R191, R14, 0x10, RZ ;  /* 0x000000100ebf7819 */ /* 0x000fe200000006ff */
[----:B------:R-:W0:Y:S01]  /*43d0*/  LDC.64 R2, c[0x0][0x428] ;  /* 0x00010a00ff027b82 */ /* 0x000e220000000a00 */
        /* <DEDUP_REMOVED lines=10> */
[--C-:B------:R-:W-:Y:S01]  /*4480*/  FADD.FTZ R114, R81, -R0.reuse ;  /* 0x8000000051727221 */ /* 0x100fe20000010000 */
[--C-:B------:R-:W-:Y:S01]  /*4490*/  FADD.FTZ R194, R87, -R0.reuse ;  /* 0x8000000057c27221 */ /* 0x100fe20000010000 */
[----:B------:R-:W-:Y:S01]  /*44a0*/  SHF.L.U32 R187, R156, 0x10, RZ ;  /* 0x000000109cbb7819 */ /* 0x000fe200000006ff */
[----:B------:R-:W-:Y:S01]  /*44b0*/  FFMA.FTZ R192, R190, R195, R197 ;  /* 0x000000c3bec07223 */ /* 0x000fe200000100c5 */
        /* <DEDUP_REMOVED lines=23> */
.L_x_13941:
[----:B------:R-:W-:Y:S05]  /*4630*/  BSYNC.RECONVERGENT B1 ;  /* 0x0000000000017941 */ /* 0x000fea0003800200 */
.L_x_13940:
[----:B------:R-:W-:Y:S01]  /*4640*/  ISETP.NE.AND P0, PT, R188, RZ, PT ;  /* 0x000000ffbc00720c */ /* 0x000fe20003f05270 */
[----:B------:R-:W-:-:S12]  /*4650*/  BSSY.RECONVERGENT B1, `(.L_x_13942) ;  /* 0x0000032000017945 */ /* 0x000fd80003800200 */
[----:B------:R-:W-:Y:S05]  /*4660*/  @!P0 BRA `(.L_x_13943) ;  /* 0x0000000000c08947 */ /* 0x000fea0003800000 */
[--C-:B01----:R-:W-:Y:S01]  /*4670*/  FADD.FTZ R2, R88, -R0.reuse ;  /* 0x8000000058027221 */ /* 0x103fe20000010000 */
        /* <DEDUP_REMOVED lines=47> */
.L_x_13943:
[----:B------:R-:W-:Y:S05]  /*4970*/  BSYNC.RECONVERGENT B1 ;  /* 0x0000000000017941 */ /* 0x000fea0003800200 */
.L_x_13942:
[----:B------:R-:W-:Y:S01]  /*4980*/  ISETP.NE.AND P0, PT, R189, RZ, PT ;  /* 0x000000ffbd00720c */ /* 0x000fe20003f05270 */
[----:B------:R-:W-:-:S12]  /*4990*/  BSSY.RECONVERGENT B1, `(.L_x_13944) ;  /* 0x0000032000017945 */ /* 0x000fd80003800200 */
[----:B------:R-:W-:Y:S05]  /*49a0*/  @!P0 BRA `(.L_x_13945) ;  /* 0x0000000000c08947 */ /* 0x000fea0003800000 */
[--C-:B012---:R-:W-:Y:S01]  /*49b0*/  FADD.FTZ R2, R108, -R0.reuse ;  /* 0x800000006c027221 */ /* 0x107fe20000010000 */
        /* <DEDUP_REMOVED lines=37> */
[----:B------:R-:W-:Y:S01]  /*4c10*/  FFMA.FTZ R188, R188, R193, R195 ;  /* 0x000000c1bcbc7223 */ /* 0x000fe200000100c3 */
[----:B------:R-:W-:Y:S01]  /*4c20*/  FFMA.FTZ R187, R114, R113, R115 ;  /* 0x0000007172bb7223 */ /* 0x000fe20000010073 */
[----:B0-----:R-:W-:-:S04]  /*4c30*/  IMAD.WIDE.U32 R2, R125, 0x10, R2 ;  /* 0x000000107d027825 */ /* 0x001fc800078e0002 */
[----:B------:R-:W-:Y:S01]  /*4c40*/  FFMA.FTZ R197, R192, R197, R199 ;  /* 0x000000c5c0c57223 */ /* 0x000fe200000100c7 */
[----:B------:R-:W-:Y:S02]  /*4c50*/  F2FP.BF16.F32.PACK_AB R113, R189, R118 ;  /* 0x00000076bd71723e */ /* 0x000fe400000010ff */
[----:B------:R-:W-:Y:S02]  /*4c60*/  F2FP.BF16.F32.PACK_AB R114, R188, R191 ;  /* 0x000000bfbc72723e */ /* 0x000fe400000010ff */
[----:B------:R-:W-:Y:S02]  /*4c70*/  F2FP.BF16.F32.PACK_AB R115, R197, R190 ;  /* 0x000000bec573723e */ /* 0x000fe400000010ff */
[----:B------:R-:W-:Y:S02]  /*4c80*/  F2FP.BF16.F32.PACK_AB R112, R187, R112 ;  /* 0x00000070bb70723e */ /* 0x000fe400000010ff */
[----:B------:R-:W-:-:S03]  /*4c90*/  IADD3 R125, PT, PT, R125, 0x20, RZ ;  /* 0x000000207d7d7810 */ /* 0x000fc60007ffe0ff */
[----:B------:R3:W-:Y:S04]  /*4ca0*/  STG.E.128 desc[UR6][R2.64], R112 ;  /* 0x0000007002007986 */ /* 0x0007e8000c101d06 */
.L_x_13945:
[----:B------:R-:W-:Y:S05]  /*4cb0*/  BSYNC.RECONVERGENT B1 ;  /* 0x0000000000017941 */ /* 0x000fea0003800200 */
.L_x_13944:
        /* <DEDUP_REMOVED lines=28> */
[----:B0-----:R-:W-:Y:S01]  /*4e80*/  IMAD.WIDE.U32 R2, R125, 0x10, R2 ;  /* 0x000000107d027825 */ /* 0x001fe200078e0002 */
        /* <DEDUP_REMOVED lines=17> */
[----:B------:R-:W-:-:S05]  /*4fa0*/  F2FP.BF16.F32.PACK_AB R112, R127, R112 ;  /* 0x000000707f70723e */ /* 0x000fca00000010ff */
[----:B------:R4:W-:Y:S02]  /*4fb0*/  STG.E.128 desc[UR6][R2.64], R112 ;  /* 0x0000007002007986 */ /* 0x0009e4000c101d06 */
.L_x_13937:
[----:B------:R-:W-:Y:S05]  /*4fc0*/  BSYNC.RECONVERGENT B0 ;  /* 0x0000000000007941 */ /* 0x000fea0003800200 */
.L_x_13936:
[----:B01234-:R-:W0:Y:S02]  /*4fd0*/  LDC.64 R2, c[0x0][0x380] ;  /* 0x0000e000ff027b82 */ /* 0x01fe240000000a00 */
[----:B0-----:R-:W-:-:S04]  /*4fe0*/  LEA R119, R2, R119, 0x2 ;  /* 0x0000007702777211 */ /* 0x001fc800078e10ff */
[----:B------:R-:W-:-:S13]  /*4ff0*/  ISETP.GE.AND P0, PT, R119, R3, PT ;  /* 0x000000037700720c */ /* 0x000fda0003f06270 */
[----:B------:R-:W-:Y:S05]  /*5000*/  @!P0 BRA `(.L_x_13946) ;  /* 0xffffffbc000c8947 */ /* 0x000fea000383ffff */
[----:B------:R-:W-:Y:S05]  /*5010*/  EXIT ;  /* 0x000000000000794d */ /* 0x000fea0003800000 */
.L_x_13935:
        /* <DEDUP_REMOVED lines=8> */
.L_x_13948:
[----:B------:R-:W-:Y:S05]  /*50a0*/  BSYNC B0 ;  /* 0x0000000000007941 */ /* 0x000fea0003800000 */
.L_x_13947:
        /* <DEDUP_REMOVED lines=10> */
.L_x_13949:
[----:B------:R-:W-:Y:S01]  /*5150*/  HFMA2 R192, -RZ, RZ, 0, 2.384185791015625e-07 ;  /* 0x00000004ffc07431 */ /* 0x000fe200000001ff */
[----:B------:R-:W-:-:S05]  /*5160*/  MOV R113, R191 ;  /* 0x000000bf00717202 */ /* 0x000fca0000000f00 */
[----:B------:R-:W-:-:S05]  /*5170*/  FADD.FTZ R113, R2, R113 ;  /* 0x0000007102717221 */ /* 0x000fca0000010000 */
[----:B------:R-:W-:-:S07]  /*5180*/  MOV R193, R113 ;  /* 0x0000007100c17202 */ /* 0x000fce0000000f00 */
[----:B------:R-:W-:Y:S05]  /*5190*/  WARPSYNC.COLLECTIVE R190, `(.L_x_13950) ;  /* 0x00000000be087348 */ /* 0x000fea0003c00000 */
[----:B------:R0:W1:Y:S02]  /*51a0*/  SHFL.BFLY P6, R191, R193, R192, R195 ;  /* 0x0c0000c0c1bf7389 */ /* 0x00006400000c00c3 */
[----:B01----:R-:W-:Y:S05]  /*51b0*/  ENDCOLLECTIVE ;  /* 0x000000000000791b */ /* 0x003fea0003800000 */
.L_x_13950:
[----:B------:R-:W-:Y:S01]  /*51c0*/  HFMA2 R192, -RZ, RZ, 0, 4.76837158203125e-07 ;  /* 0x00000008ffc07431 */ /* 0x000fe200000001ff */
[----:B------:R-:W-:-:S05]  /*51d0*/  MOV R0, R191 ;  /* 0x000000bf00007202 */ /* 0x000fca0000000f00 */
[----:B------:R-:W-:-:S05]  /*51e0*/  FADD.FTZ R112, R113, R0 ;  /* 0x0000000071707221 */ /* 0x000fca0000010000 */
[----:B------:R-:W-:-:S07]  /*51f0*/  MOV R193, R112 ;  /* 0x0000007000c17202 */ /* 0x000fce0000000f00 */
[----:B------:R-:W-:Y:S05]  /*5200*/  WARPSYNC.COLLECTIVE R190, `(.L_x_13951) ;  /* 0x00000000be087348 */ /* 0x000fea0003c00000 */
[----:B------:R0:W1:Y:S02]  /*5210*/  SHFL.BFLY P6, R191, R193, R192, R195 ;  /* 0x0c0000c0c1bf7389 */ /* 0x00006400000c00c3 */
[----:B01----:R-:W-:Y:S05]  /*5220*/  ENDCOLLECTIVE ;  /* 0x000000000000791b */ /* 0x003fea0003800000 */
.L_x_13951:
[----:B------:R-:W-:Y:S01]  /*5230*/  HFMA2 R192, -RZ, RZ, 0, 9.5367431640625e-07 ;  /* 0x00000010ffc07431 */ /* 0x000fe200000001ff */
[----:B------:R-:W-:-:S05]  /*5240*/  MOV R125, R191 ;  /* 0x000000bf007d7202 */ /* 0x000fca0000000f00 */
[----:B------:R-:W-:-:S05]  /*5250*/  FADD.FTZ R127, R112, R125 ;  /* 0x0000007d707f7221 */ /* 0x000fca0000010000 */
[----:B------:R-:W-:-:S07]  /*5260*/  MOV R193, R127 ;  /* 0x0000007f00c17202 */ /* 0x000fce0000000f00 */
[----:B------:R-:W-:Y:S05]  /*5270*/  WARPSYNC.COLLECTIVE R190, `(.L_x_13952) ;  /* 0x00000000be087348 */ /* 0x000fea0003c00000 */
[----:B------:R0:W1:Y:S02]  /*5280*/  SHFL.BFLY P6, R191, R193, R192, R195 ;  /* 0x0c0000c0c1bf7389 */ /* 0x00006400000c00c3 */
[----:B01----:R-:W-:Y:S05]  /*5290*/  ENDCOLLECTIVE ;  /* 0x000000000000791b */ /* 0x003fea0003800000 */
.L_x_13952:
        /* <DEDUP_REMOVED lines=89> */
.L_x_13953:
[----:B------:R-:W-:Y:S01]  /*5830*/  HFMA2 R192, -RZ, RZ, 0, 1.1920928955078125e-07 ;  /* 0x00000002ffc07431 */ /* 0x000fe200000001ff */
[----:B------:R-:W-:-:S05]  /*5840*/  MOV R3, R191 ;  /* 0x000000bf00037202 */ /* 0x000fca0000000f00 */
[----:B------:R-:W-:-:S05]  /*5850*/  FADD.FTZ R3, R0, R3 ;  /* 0x0000000300037221 */ /* 0x000fca0000010000 */
[----:B------:R-:W-:-:S07]  /*5860*/  MOV R193, R3 ;  /* 0x0000000300c17202 */ /* 0x000fce0000000f00 */
[----:B------:R-:W-:Y:S05]  /*5870*/  WARPSYNC.COLLECTIVE R190, `(.L_x_13954) ;  /* 0x00000000be087348 */ /* 0x000fea0003c00000 */
[----:B------:R0:W1:Y:S02]  /*5880*/  SHFL.BFLY P6, R191, R193, R192, R195 ;  /* 0x0c0000c0c1bf7389 */ /* 0x00006400000c00c3 */
[----:B01----:R-:W-:Y:S05]  /*5890*/  ENDCOLLECTIVE ;  /* 0x000000000000791b */ /* 0x003fea0003800000 */
.L_x_13954:
[----:B------:R-:W-:Y:S01]  /*58a0*/  HFMA2 R192, -RZ, RZ, 0, 2.384185791015625e-07 ;  /* 0x00000004ffc07431 */ /* 0x000fe200000001ff */
[----:B------:R-:W-:-:S05]  /*58b0*/  MOV R2, R191 ;  /* 0x000000bf00027202 */ /* 0x000fca0000000f00 */
[----:B------:R-:W-:-:S05]  /*58c0*/  FADD.FTZ R2, R3, R2 ;  /* 0x0000000203027221 */ /* 0x000fca0000010000 */
[----:B------:R-:W-:-:S07]  /*58d0*/  MOV R193, R2 ;  /* 0x0000000200c17202 */ /* 0x000fce0000000f00 */
[----:B------:R-:W-:Y:S05]  /*58e0*/  WARPSYNC.COLLECTIVE R190, `(.L_x_13955) ;  /* 0x00000000be087348 */ /* 0x000fea0003c00000 */
[----:B------:R0:W1:Y:S02]  /*58f0*/  SHFL.BFLY P6, R191, R193, R192, R195 ;  /* 0x0c0000c0c1bf7389 */ /* 0x00006400000c00c3 */
[----:B01----:R-:W-:Y:S05]  /*5900*/  ENDCOLLECTIVE ;  /* 0x000000000000791b */ /* 0x003fea0003800000 */
.L_x_13955:
[----:B------:R-:W-:Y:S01]  /*5910*/  HFMA2 R192, -RZ, RZ, 0, 4.76837158203125e-07 ;  /* 0x00000008ffc07431 */ /* 0x000fe200000001ff */
[----:B------:R-:W-:-:S05]  /*5920*/  MOV R113, R191 ;  /* 0x000000bf00717202 */ /* 0x000fca0000000f00 */
[----:B------:R-:W-:-:S05]  /*5930*/  FADD.FTZ R113, R2, R113 ;  /* 0x0000007102717221 */ /* 0x000fca0000010000 */
[----:B------:R-:W-:-:S07]  /*5940*/  MOV R193, R113 ;  /* 0x0000007100c17202 */ /* 0x000fce0000000f00 */
[----:B------:R-:W-:Y:S05]  /*5950*/  WARPSYNC.COLLECTIVE R190, `(.L_x_13956) ;  /* 0x00000000be087348 */ /* 0x000fea0003c00000 */
[----:B------:R0:W1:Y:S02]  /*5960*/  SHFL.BFLY P6, R191, R193, R192, R195 ;  /* 0x0c0000c0c1bf7389 */ /* 0x00006400000c00c3 */
[----:B01----:R-:W-:Y:S05]  /*5970*/  ENDCOLLECTIVE ;  /* 0x000000000000791b */ /* 0x003fea0003800000 */
.L_x_13956:
[----:B------:R-:W-:Y:S01]  /*5980*/  HFMA2 R192, -RZ, RZ, 0, 9.5367431640625e-07 ;  /* 0x00000010ffc07431 */ /* 0x000fe200000001ff */
[----:B------:R-:W-:-:S05]  /*5990*/  MOV R112, R191 ;  /* 0x000000bf00707202 */ /* 0x000fca0000000f00 */
[----:B------:R-:W-:-:S05]  /*59a0*/  FADD.FTZ R112, R113, R112 ;  /* 0x0000007071707221 */ /* 0x000fca0000010000 */
[----:B------:R-:W-:-:S07]  /*59b0*/  MOV R193, R112 ;  /* 0x0000007000c17202 */ /* 0x000fce0000000f00 */
[----:B------:R-:W-:Y:S05]  /*59c0*/  WARPSYNC.COLLECTIVE R190, `(.L_x_13957) ;  /* 0x00000000be087348 */ /* 0x000fea0003c00000 */
[----:B------:R0:W1:Y:S02]  /*59d0*/  SHFL.BFLY P6, R191, R193, R192, R195 ;  /* 0x0c0000c0c1bf7389 */ /* 0x00006400000c00c3 */
[----:B01----:R-:W-:Y:S05]  /*59e0*/  ENDCOLLECTIVE ;  /* 0x000000000000791b */ /* 0x003fea0003800000 */
.L_x_13957:
[----:B------:R-:W-:Y:S01]  /*59f0*/  MOV R127, R191 ;  /* 0x000000bf007f7202 */ /* 0x000fe20000000f00 */
[----:B------:R-:W-:Y:S06]  /*5a00*/  BRA `(.L_x_13958) ;  /* 0xffffffe400107947 */ /* 0x000fec000383ffff */
.L_x_13959:
        /* <DEDUP_REMOVED lines=15> */
.L_x_45822:


//--------------------- .text._ZN10layer_norm13ln_fwd_kernelINS_13Kernel_traitsI13__nv_bfloat16S2_fS2_fjLj1280ELj1ELj4ELj1ELj16ENS_18Kernel_traits_baseILj1280ES2_S2_fS2_fjLj128EEEEELb0ELb1ELb1ELb1EEEvNS_9FwdParamsE --------------------------
	.section	.text._ZN10layer_norm13ln_fwd_kernelINS_13Kernel_traitsI13__nv_bfloat16S2_fS2_fjLj1280ELj1ELj4ELj1ELj16ENS_18Kernel_traits_baseILj1280ES2_S2_fS2_fjLj128EEEEELb0ELb1ELb1ELb1EEEvNS_9FwdParamsE,"ax",@progbits
	.align	128
        .global         _ZN10layer_norm13ln_fwd_kernelINS_13Kernel_traitsI13__nv_bfloat16S2_fS2_fjLj1280ELj1ELj4ELj1ELj16ENS_18Kernel_traits_baseILj1280ES2_S2_fS2_fjLj128EEEEELb0ELb1ELb1ELb1EEEvNS_9FwdParamsE
        .type           _ZN10layer_norm13ln_fwd_kernelINS_13Kernel_traitsI13__nv_bfloat16S2_fS2_fjLj1280ELj1ELj4ELj1ELj16ENS_18Kernel_traits_baseILj1280ES2_S2_fS2_fjLj128EEEEELb0ELb1ELb1ELb1EEEvNS_9FwdParamsE,@function
        .size           _ZN10layer_norm13ln_fwd_kernelINS_13Kernel_traitsI13__nv_bfloat16S2_fS2_fjLj1280ELj1ELj4ELj1ELj16ENS_18Kernel_traits_baseILj1280ES2_S2_fS2_fjLj128EEEEELb0ELb1ELb1ELb1EEEvNS_9FwdParamsE,(.L_x_45823 - _ZN10layer_norm13ln_fwd_kernelINS_13Kernel_traitsI13__nv_bfloat16S2_fS2_fjLj1280ELj1ELj4ELj1ELj16ENS_18Kernel_traits_baseILj1280ES2_S2_fS2_fjLj128EEEEELb0ELb1ELb1ELb1EEEvNS_9FwdParamsE)
        .other          _ZN10layer_norm13ln_fwd_kernelINS_13Kernel_traitsI13__nv_bfloat16S2_fS2_fjLj1280ELj1ELj4ELj1ELj16ENS_18Kernel_traits_baseILj1280ES2_S2_fS2_fjLj128EEEEELb0ELb1ELb1ELb1EEEvNS_9FwdParamsE,@"STO_CUDA_ENTRY STV_DEFAULT"
_ZN10layer_norm13ln_fwd_kernelINS_13Kernel_traitsI13__nv_bfloat16S2_fS2_fjLj1280ELj1ELj4ELj1ELj16ENS_18Kernel_traits_baseILj1280ES2_S2_fS2_fjLj128EEEEELb0ELb1ELb1ELb1EEEvNS_9FwdParamsE:
.text._ZN10layer_norm13ln_fwd_kernelINS_13Kernel_traitsI13__nv_bfloat16S2_fS2_fjLj1280ELj1ELj4ELj1ELj16ENS_18Kernel_traits_baseILj1280ES2_S2_fS2_fjLj128EEEEELb0ELb1ELb1ELb1EEEvNS_9FwdParamsE:
        /* <DEDUP_REMOVED lines=34> */
.L_x_13960:
        /* <DEDUP_REMOVED lines=24> */
.L_x_13961:
[----:B------:R-:W1:Y:S02]  /*03a0*/  LDCU UR4, c[0x0][0x384] ;  /* 0x00007080ff0477ac */ /* 0x000e640008000800 */
[----:B-1----:R-:W-:-:S13]  /*03b0*/  ISETP.GE.AND P0, PT, R2, UR4, PT ;  /* 0x0000000402007c0c */ /* 0x002fda000bf06270 */
[----:B------:R-:W-:Y:S05]  /*03c0*/  @P0 EXIT ;  /* 0x000000000000094d */ /* 0x000fea0003800000 */
[----:B-----5:R-:W-:Y:S01]  /*03d0*/  PRMT R161, R46, 0x7632, R161 ;  /* 0x000076322ea17816 */ /* 0x020fe200000000a1 */
        /* <DEDUP_REMOVED lines=8> */
[----:B------:R-:W-:Y:S01]  /*0460*/  PRMT R153, R43, 0x7632, R153 ;  /* 0x000076322b997816 */ /* 0x000fe20000000099 */
[----:B------:R-:W4:Y:S01]  /*0470*/  LDCU.64 UR4, c[0x0][0x3a0] ;  /* 0x00007400ff0477ac */ /* 0x000f220008000a00 */
        /* <DEDUP_REMOVED lines=11> */
[----:B0-----:R-:W-:Y:S02]  /*0530*/  PRMT R4, R37, 0x7632, R4 ;  /* 0x0000763225047816 */ /* 0x001fe40000000004 */
        /* <DEDUP_REMOVED lines=22> */
[----:B-1234-:R-:W-:-:S07]  /*06a0*/  PRMT R141, R56, 0x7632, R141 ;  /* 0x00007632388d7816 */ /* 0x01efce000000008d */
.L_x_13980:
[----:B------:R-:W0:Y:S08]  /*06b0*/  LDC.64 R126, c[0x0][0x3f0] ;  /* 0x0000fc00ff7e7b82 */ /* 0x000e300000000a00 */
[----:B------:R-:W1:Y:S08]  /*06c0*/  LDC R162, c[0x0][0x388] ;  /* 0x0000e200ffa27b82 */ /* 0x000e700000000800 */
[----:B------:R-:W2:Y:S01]  /*06d0*/  LDC.64 R90, c[0x0][0x3f8] ;  /* 0x0000fe00ff5a7b82 */ /* 0x000ea20000000a00 */
[----:B0-----:R-:W-:-:S06]  /*06e0*/  IMAD.WIDE R126, R2, 0x4, R126 ;  /* 0x00000004027e7825 */ /* 0x001fcc00078e027e */
        /* <DEDUP_REMOVED lines=16> */
[----:B------:R-:W-:Y:S01]  /*07f0*/  SHF.R.S32.HI R93, RZ, 0x1f, R92 ;  /* 0x0000001fff5d7819 */ /* 0x000fe2000001145c */
[----:B------:R-:W-:Y:S03]  /*0800*/  BSSY.RECONVERGENT B0, `(.L_x_13962) ;  /* 0x000006f000007945 */ /* 0x000fe60003800200 */
[----:B------:R-:W-:-:S04]  /*0810*/  LEA.HI R93, R93, R92, RZ, 0x3 ;  /* 0x0000005c5d5d7211 */ /* 0x000fc800078f18ff */
[----:B------:R-:W-:-:S03]  /*0820*/  LEA.HI.SX32 R127, R93, R0, 0x1d ;  /* 0x000000005d7f7211 */ /* 0x000fc600078feaff */
[----:B0-----:R-:W-:Y:S05]  /*0830*/  @!P0 BRA `(.L_x_13963) ;  /* 0x0000000000e88947 */ /* 0x001fea0003800000 */
[----:B------:R-:W0:Y:S02]  /*0840*/  LDC.64 R84, c[0x0][0x3a0] ;  /* 0x0000e800ff547b82 */ /* 0x000e240000000a00 */
[----:B0-----:R-:W-:-:S05]  /*0850*/  IMAD.WIDE.U32 R84, R127, 0x20, R84 ;  /* 0x000000207f547825 */ /* 0x001fca00078e0054 */
[----:B------:R-:W2:Y:S04]  /*0860*/  LDG.E.128 R80, desc[UR6][R84.64] ;  /* 0x0000000654507981 */ /* 0x000ea8000c1e1d00 */
[----:B------:R-:W3:Y:S01]  /*0870*/  LDG.E.128 R84, desc[UR6][R84.64+0x10] ;  /* 0x0000100654547981 */ /* 0x000ee2000c1e1d00 */
[----:B------:R-:W-:-:S13]  /*0880*/  ISETP.GT.AND P2, PT, R126, RZ, PT ;  /* 0x000000ff7e00720c */ /* 0x000fda0003f44270 */
[----:B------:R-:W0:Y:S01]  /*0890*/  @P2 LDC R95, c[0x0][0x40c] ;  /* 0x00010300ff5f2b82 */ /* 0x000e220000000800 */
[----:B-----5:R-:W-:Y:S02]  /*08a0*/  @P2 PRMT R91, R77, 0x7632, R91 ;  /* 0x000076324d5b2816 */ /* 0x020fe4000000005b */
[C---:B------:R-:W-:Y:S02]  /*08b0*/  @P2 SHF.L.U32 R88, R76.reuse, 0x10, RZ ;  /* 0x000000104c582819 */ /* 0x040fe400000006ff */
[----:B------:R-:W-:Y:S02]  /*08c0*/  @P2 SHF.L.U32 R93, R91, 0x10, RZ ;  /* 0x000000105b5d2819 */ /* 0x000fe400000006ff */
[----:B------:R-:W-:Y:S01]  /*08d0*/  @P2 SHF.L.U32 R90, R77, 0x10, RZ ;  /* 0x000000104d5a2819 */ /* 0x000fe200000006ff */
[----:B------:R-:W1:Y:S01]  /*08e0*/  @P2 LDC R97, c[0x0][0x40c] ;  /* 0x00010300ff612b82 */ /* 0x000e620000000800 */
[----:B------:R-:W-:Y:S02]  /*08f0*/  @P2 PRMT R89, R76, 0x7632, R89 ;  /* 0x000076324c592816 */ /* 0x000fe40000000059 */
[----:B------:R-:W-:-:S02]  /*0900*/  @P2 SHF.L.U32 R94, R78, 0x10, RZ ;  /* 0x000000104e5e2819 */ /* 0x000fc400000006ff */
[----:B------:R-:W-:Y:S02]  /*0910*/  @P2 SHF.L.U32 R89, R89, 0x10, RZ ;  /* 0x0000001059592819 */ /* 0x000fe400000006ff */
[----:B------:R-:W-:Y:S01]  /*0920*/  @P2 SHF.L.U32 R104, R59, 0x10, RZ ;  /* 0x000000103b682819 */ /* 0x000fe200000006ff */
[----:B------:R-:W4:Y:S08]  /*0930*/  @P2 LDC R98, c[0x0][0x40c] ;  /* 0x00010300ff622b82 */ /* 0x000f300000000800 */
[----:B------:R-:W4:Y:S01]  /*0940*/  @P2 LDC R101, c[0x0][0x40c] ;  /* 0x00010300ff652b82 */ /* 0x000f220000000800 */
[----:B0-----:R-:W-:Y:S01]  /*0950*/  @P2 FMUL.FTZ R91, R88, R95 ;  /* 0x0000005f585b2220 */ /* 0x001fe20000410000 */
[----:B------:R-:W-:-:S04]  /*0960*/  @P2 PRMT R88, R78, 0x7632, R88 ;  /* 0x000076324e582816 */ /* 0x000fc80000000058 */
[----:B------:R-:W-:Y:S02]  /*0970*/  @P2 SHF.L.U32 R96, R88, 0x10, RZ ;  /* 0x0000001058602819 */ /* 0x000fe400000006ff */
[----:B------:R-:W0:Y:S01]  /*0980*/  @P2 LDC R92, c[0x0][0x40c] ;  /* 0x00010300ff5c2b82 */ /* 0x000e220000000800 */
[----:B-1----:R-:W-:Y:S01]  /*0990*/  @P2 FMUL.FTZ R95, R90, R97 ;  /* 0x000000615a5f2220 */ /* 0x002fe20000410000 */
[----:B------:R-:W-:Y:S02]  /*09a0*/  @P2 SHF.L.U32 R97, R79, 0x10, RZ ;  /* 0x000000104f612819 */ /* 0x000fe400000006ff */
[----:B------:R-:W-:-:S04]  /*09b0*/  @P2 SHF.L.U32 R90, R56, 0x10, RZ ;  /* 0x00000010385a2819 */ /* 0x000fc800000006ff */
[----:B------:R-:W1:Y:S01]  /*09c0*/  @P2 LDC R100, c[0x0][0x40c] ;  /* 0x00010300ff642b82 */ /* 0x000e620000000800 */
[----:B----4-:R-:W-:Y:S01]  /*09d0*/  @P2 FMUL.FTZ R98, R93, R98 ;  /* 0x000000625d622220 */ /* 0x010fe20000410000 */
[----:B------:R-:W-:-:S06]  /*09e0*/  @P2 SHF.L.U32 R93, R141, 0x10, RZ ;  /* 0x000000108d5d2819 */ /* 0x000fcc00000006ff */
[----:B------:R-:W4:Y:S01]  /*09f0*/  @P2 LDC R99, c[0x0][0x40c] ;  /* 0x00010300ff632b82 */ /* 0x000f220000000800 */
[----:B------:R-:W-:Y:S01]  /*0a00*/  @P2 FMUL.FTZ R102, R96, R101 ;  /* 0x0000006560662220 */ /* 0x000fe20000410000 */
[----:B------:R-:W-:Y:S02]  /*0a10*/  @P2 SHF.L.U32 R96, R57, 0x10, RZ ;  /* 0x0000001039602819 */ /* 0x000fe400000006ff */
[----:B------:R-:W-:Y:S01]  /*0a20*/  @P2 SHF.L.U32 R101, R137, 0x10, RZ ;  /* 0x0000001089652819 */ /* 0x000fe200000006ff */
[----:B0-----:R-:W-:Y:S01]  /*0a30*/  @P2 FMUL.FTZ R92, R89, R92 ;  /* 0x0000005c595c2220 */ /* 0x001fe20000410000 */
[----:B-1----:R-:W-:Y:S01]  /*0a40*/  @P2 FMUL.FTZ R103, R97, R100 ;  /* 0x0000006461672220 */ /* 0x002fe20000410000 */
[----:B------:R-:W-:Y:S02]  /*0a50*/  @P2 SHF.L.U32 R97, R140, 0x10, RZ ;  /* 0x000000108c612819 */ /* 0x000fe400000006ff */
[----:B------:R-:W-:Y:S01]  /*0a60*/  @P2 SHF.L.U32 R100, R58, 0x10, RZ ;  /* 0x000000103a642819 */ /* 0x000fe200000006ff */
[----:B----4-:R-:W-:Y:S01]  /*0a70*/  @P2 FMUL.FTZ R99, R94, R99 ;  /* 0x000000635e632220 */ /* 0x010fe20000410000 */
[----:B--2---:R-:W-:Y:S01]  /*0a80*/  @!P2 MOV R88, R80 ;  /* 0x000000500058a202 */ /* 0x004fe20000000f00 */
[----:B------:R-:W-:Y:S01]  /*0a90*/  @P2 FFMA.FTZ R88, R91, R90, R80 ;  /* 0x0000005a5b582223 */ /* 0x000fe20000010050 */
        /* <DEDUP_REMOVED lines=20> */
.L_x_13963:
[----:B------:R-:W0:Y:S01]  /*0be0*/  @P1 LDC R90, c[0x0][0x40c] ;  /* 0x00010300ff5a1b82 */ /* 0x000e220000000800 */
[C---:B-----5:R-:W-:Y:S02]  /*0bf0*/  @P1 PRMT R88, R76.reuse, 0x7632, R88 ;  /* 0x000076324c581816 */ /* 0x060fe40000000058 */
[----:B------:R-:W-:Y:S02]  /*0c00*/  @P1 SHF.L.U32 R89, R76, 0x10, RZ ;  /* 0x000000104c591819 */ /* 0x000fe400000006ff */
        /* <DEDUP_REMOVED lines=16> */
[----:B------:R-:W-:-:S02]  /*0d10*/  @P1 PRMT R88, R79, 0x7632, R88 ;  /* 0x000076324f581816 */ /* 0x000fc40000000058 */
[----:B------:R-:W-:-:S04]  /*0d20*/  @P1 SHF.L.U32 R90, R90, 0x10, RZ ;  /* 0x000000105a5a1819 */ /* 0x000fc800000006ff */
[----:B------:R-:W1:Y:S01]  /*0d30*/  @P1 LDC R99, c[0x0][0x40c] ;  /* 0x00010300ff631b82 */ /* 0x000e620000000800 */
[----:B--2---:R-:W-:Y:S01]  /*0d40*/  @P1 FMUL.FTZ R95, R92, R95 ;  /* 0x0000005f5c5f1220 */ /* 0x004fe20000410000 */
[----:B------:R-:W-:-:S06]  /*0d50*/  @P1 SHF.L.U32 R92, R88, 0x10, RZ ;  /* 0x00000010585c1819 */ /* 0x000fcc00000006ff */
[----:B------:R-:W2:Y:S01]  /*0d60*/  @P1 LDC R103, c[0x0][0x40c] ;  /* 0x00010300ff671b82 */ /* 0x000ea20000000800 */
[----:B---3--:R-:W-:Y:S01]  /*0d70*/  @P1 FMUL.FTZ R96, R89, R96 ;  /* 0x0000006059601220 */ /* 0x008fe20000410000 */
[----:B------:R-:W-:Y:S02]  /*0d80*/  CS2R R88, SRZ ;  /* 0x0000000000587805 */ /* 0x000fe4000001ff00 */
[----:B------:R-:W-:Y:S01]  /*0d90*/  @P1 FMUL.FTZ R89, R91, R100 ;  /* 0x000000645b591220 */ /* 0x000fe20000410000 */
[----:B------:R-:W-:Y:S02]  /*0da0*/  @P1 SHF.L.U32 R100, R58, 0x10, RZ ;  /* 0x000000103a641819 */ /* 0x000fe400000006ff */
[----:B------:R-:W-:Y:S01]  /*0db0*/  MOV R91, RZ ;  /* 0x000000ff005b7202 */ /* 0x000fe20000000f00 */
[----:B------:R-:W3:Y:S01]  /*0dc0*/  @P1 LDC R105, c[0x0][0x40c] ;  /* 0x00010300ff691b82 */ /* 0x000ee20000000800 */
[----:B0-----:R-:W-:Y:S01]  /*0dd0*/  @P1 FMUL.FTZ R101, R94, R97 ;  /* 0x000000615e651220 */ /* 0x001fe20000410000 */
[----:B------:R-:W-:-:S05]  /*0de0*/  @P1 SHF.L.U32 R94, R56, 0x10, RZ ;  /* 0x00000010385e1819 */ /* 0x000fca00000006ff */
[----:B------:R-:W-:Y:S01]  /*0df0*/  @P1 FMUL.FTZ R88, R93, R94 ;  /* 0x0000005e5d581220 */ /* 0x000fe20000410000 */
[----:B-1----:R-:W-:Y:S01]  /*0e00*/  @P1 FMUL.FTZ R97, R90, R99 ;  /* 0x000000635a611220 */ /* 0x002fe20000410000 */
[----:B------:R-:W-:Y:S01]  /*0e10*/  MOV R90, RZ ;  /* 0x000000ff005a7202 */ /* 0x000fe20000000f00 */
[----:B------:R-:W-:Y:S01]  /*0e20*/  @P1 FMUL.FTZ R90, R95, R102 ;  /* 0x000000665f5a1220 */ /* 0x000fe20000410000 */
[----:B------:R-:W-:Y:S02]  /*0e30*/  @P1 SHF.L.U32 R99, R140, 0x10, RZ ;  /* 0x000000108c631819 */ /* 0x000fe400000006ff */
[----:B------:R-:W-:Y:S02]  /*0e40*/  CS2R R94, SRZ ;  /* 0x00000000005e7805 */ /* 0x000fe4000001ff00 */
[----:B------:R-:W-:Y:S01]  /*0e50*/  @P1 SHF.L.U32 R102, R137, 0x10, RZ ;  /* 0x0000001089661819 */ /* 0x000fe200000006ff */
[----:B--2---:R-:W-:Y:S01]  /*0e60*/  @P1 FMUL.FTZ R103, R98, R103 ;  /* 0x0000006762671220 */ /* 0x004fe20000410000 */
[----:B------:R-:W-:-:S03]  /*0e70*/  @P1 FMUL.FTZ R91, R96, R99 ;  /* 0x00000063605b1220 */ /* 0x000fc60000410000 */
[----:B------:R-:W-:Y:S01]  /*0e80*/  @P1 FMUL.FTZ R94, R103, R104 ;  /* 0x00000068675e1220 */ /* 0x000fe20000410000 */
[----:B---3--:R-:W-:Y:S01]  /*0e90*/  @P1 FMUL.FTZ R98, R92, R105 ;  /* 0x000000695c621220 */ /* 0x008fe20000410000 */
[----:B------:R-:W-:Y:S02]  /*0ea0*/  @P1 SHF.L.U32 R105, R136, 0x10, RZ ;  /* 0x0000001088691819 */ /* 0x000fe400000006ff */
[----:B------:R-:W-:Y:S02]  /*0eb0*/  CS2R R92, SRZ ;  /* 0x00000000005c7805 */ /* 0x000fe4000001ff00 */
[----:B------:R-:W-:Y:S01]  /*0ec0*/  @P1 FMUL.FTZ R92, R101, R100 ;  /* 0x00000064655c1220 */ /* 0x000fe20000410000 */
[----:B------:R-:W-:Y:S01]  /*0ed0*/  @P1 FMUL.FTZ R93, R97, R102 ;  /* 0x00000066615d1220 */ /* 0x000fe20000410000 */
[----:B------:R-:W-:-:S07]  /*0ee0*/  @P1 FMUL.FTZ R95, R98, R105 ;  /* 0x00000069625f1220 */ /* 0x000fce0000410000 */
.L_x_13964:
[----:B------:R-:W-:Y:S05]  /*0ef0*/  BSYNC.RECONVERGENT B0 ;  /* 0x0000000000007941 */ /* 0x000fea0003800200 */
.L_x_13962:
[----:B------:R-:W0:Y:S01]  /*0f00*/  LDC.64 R138, c[0x0][0x3a8] ;  /* 0x0000ea00ff8a7b82 */ /* 0x000e220000000a00 */
[----:B------:R-:W-:Y:S02]  /*0f10*/  @P1 IADD3 R103, PT, PT, R124, 0x20, RZ ;  /* 0x000000207c671810 */ /* 0x000fe40007ffe0ff */
[----:B------:R-:W-:-:S05]  /*0f20*/  @P0 IADD3 R105, PT, PT, R127, 0x20, RZ ;  /* 0x000000207f690810 */ /* 0x000fca0007ffe0ff */
[----:B------:R-:W1:Y:S08]  /*0f30*/  @P1 LDC.64 R100, c[0x0][0x390] ;  /* 0x0000e400ff641b82 */ /* 0x000e700000000a00 */
[----:B------:R-:W2:Y:S01]  /*0f40*/  @P0 LDC.64 R96, c[0x0][0x3a0] ;  /* 0x0000e800ff600b82 */ /* 0x000ea20000000a00 */
[----:B0-----:R-:W-:-:S05]  /*0f50*/  IMAD.WIDE.U32 R98, R127, 0x20, R138 ;  /* 0x000000207f627825 */ /* 0x001fca00078e008a */
[----:B------:R0:W-:Y:S01]  /*0f60*/  STG.E.128 desc[UR6][R98.64], R88 ;  /* 0x0000005862007986 */ /* 0x0001e2000c101d06 */
[----:B-1----:R-:W-:-:S03]  /*0f70*/  @P1 IMAD.WIDE.U32 R100, R103, 0x10, R100 ;  /* 0x0000001067641825 */ /* 0x002fc600078e0064 */
[----:B------:R0:W-:Y:S04]  /*0f80*/  STG.E.128 desc[UR6][R98.64+0x10], R92 ;  /* 0x0000105c62007986 */ /* 0x0001e8000c101d06 */
[----:B------:R0:W5:Y:S01]  /*0f90*/  @P1 LDG.E.128 R76, desc[UR6][R100.64] ;  /* 0x00000006644c1981 */ /* 0x000162000c1e1d00 */
[----:B--2---:R-:W-:-:S05]  /*0fa0*/  @P0 IMAD.WIDE.U32 R96, R105, 0x20, R96 ;  /* 0x0000002069600825 */ /* 0x004fca00078e0060 */
[----:B------:R0:W5:Y:S04]  /*0fb0*/  @P0 LDG.E.128 R80, desc[UR6][R96.64] ;  /* 0x0000000660500981 */ /* 0x000168000c1e1d00 */
[----:B------:R0:W5:Y:S01]  /*0fc0*/  @P0 LDG.E.128 R84, desc[UR6][R96.64+0x10] ;  /* 0x0000100660540981 */ /* 0x000162000c1e1d00 */
[----:B------:R-:W-:Y:S04]  /*0fd0*/  BSSY.RECONVERGENT B0, `(.L_x_13965) ;  /* 0x0000069000007945 */ /* 0x000fe80003800200 */
[----:B------:R-:W-:Y:S05]  /*0fe0*/  @!P0 BRA `(.L_x_13966) ;  /* 0x0000000000d88947 */ /* 0x000fea0003800000 */
[----:B------:R-:W-:-:S13]  /*0ff0*/  ISETP.GT.AND P2, PT, R126, RZ, PT ;  /* 0x000000ff7e00720c */ /* 0x000fda0003f44270 */
[----:B0-----:R-:W0:Y:S01]  /*1000*/  @P2 LDC R99, c[0x0][0x40c] ;  /* 0x00010300ff632b82 */ /* 0x001e220000000800 */
[C---:B-----5:R-:W-:Y:S02]  /*1010*/  @P2 PRMT R96, R76.reuse, 0x7632, R96 ;  /* 0x000076324c602816 */ /* 0x060fe40000000060 */
[----:B------:R-:W-:Y:S02]  /*1020*/  @P2 SHF.L.U32 R98, R76, 0x10, RZ ;  /* 0x000000104c622819 */ /* 0x000fe400000006ff */
[----:B------:R-:W-:Y:S02]  /*1030*/  @P2 SHF.L.U32 R96, R96, 0x10, RZ ;  /* 0x0000001060602819 */ /* 0x000fe400000006ff */
[C---:B------:R-:W-:Y:S01]  /*1040*/  @P2 SHF.L.U32 R100, R77.reuse, 0x10, RZ ;  /* 0x000000104d642819 */ /* 0x040fe200000006ff */
[----:B------:R-:W1:Y:S01]  /*1050*/  @P2 LDC R101, c[0x0][0x40c] ;  /* 0x00010300ff652b82 */ /* 0x000e620000000800 */
[----:B------:R-:W-:Y:S02]  /*1060*/  @P2 PRMT R97, R77, 0x7632, R97 ;  /* 0x000076324d612816 */ /* 0x000fe40000000061 */
[----:B------:R-:W-:-:S02]  /*1070*/  @P2 SHF.L.U32 R102, R78, 0x10, RZ ;  /* 0x000000104e662819 */ /* 0x000fc400000006ff */
[----:B------:R-:W-:Y:S02]  /*1080*/  @P2 SHF.L.U32 R97, R97, 0x10, RZ ;  /* 0x0000001061612819 */ /* 0x000fe400000006ff */
[----:B------:R-:W-:Y:S01]  /*1090*/  @P2 SHF.L.U32 R109, R63, 0x10, RZ ;  /* 0x000000103f6d2819 */ /* 0x000fe200000006ff */
        /* <DEDUP_REMOVED lines=8> */
[----:B------:R-:W-:Y:S02]  /*1120*/  MOV R96, R80 ;  /* 0x0000005000607202 */ /* 0x000fe40000000f00 */
        /* <DEDUP_REMOVED lines=8> */
[----:B------:R-:W-:Y:S02]  /*11b0*/  @P2 SHF.L.U32 R107, R62, 0x10, RZ ;  /* 0x000000103e6b2819 */ /* 0x000fe400000006ff */
[----:B------:R-:W-:Y:S02]  /*11c0*/  MOV R99, R83 ;  /* 0x0000005300637202 */ /* 0x000fe40000000f00 */
[----:B------:R-:W-:Y:S01]  /*11d0*/  MOV R102, R86 ;  /* 0x0000005600667202 */ /* 0x000fe20000000f00 */
[----:B0-----:R-:W-:Y:S01]  /*11e0*/  @P2 FMUL.FTZ R115, R105, R108 ;  /* 0x0000006c69732220 */ /* 0x001fe20000410000 */
[----:B------:R-:W-:-:S02]  /*11f0*/  @P2 SHF.L.U32 R105, R134, 0x10, RZ ;  /* 0x0000001086692819 */ /* 0x000fc400000006ff */
[----:B------:R-:W-:Y:S01]  /*1200*/  @P2 SHF.L.U32 R108, R133, 0x10, RZ ;  /* 0x00000010856c2819 */ /* 0x000fe200000006ff */
[----:B------:R-:W-:Y:S01]  /*1210*/  @P2 FFMA.FTZ R102, R115, R109, R86 ;  /* 0x0000006d73662223 */ /* 0x000fe20000010056 */
[----:B-1----:R-:W-:Y:S01]  /*1220*/  @P2 FMUL.FTZ R104, R97, R104 ;  /* 0x0000006861682220 */ /* 0x002fe20000410000 */
[----:B------:R-:W-:Y:S01]  /*1230*/  MOV R97, R81 ;  /* 0x0000005100617202 */ /* 0x000fe20000000f00 */
[----:B------:R-:W-:Y:S01]  /*1240*/  @P2 FFMA.FTZ R97, R98, R100, R81 ;  /* 0x0000006462612223 */ /* 0x000fe20000010051 */
[----:B------:R-:W-:Y:S01]  /*1250*/  MOV R98, R82 ;  /* 0x0000005200627202 */ /* 0x000fe20000000f00 */
[----:B------:R-:W-:Y:S01]  /*1260*/  @P2 FFMA.FTZ R98, R111, R103, R82 ;  /* 0x000000676f622223 */ /* 0x000fe20000010052 */
[----:B------:R-:W-:Y:S01]  /*1270*/  MOV R100, R84 ;  /* 0x0000005400647202 */ /* 0x000fe20000000f00 */
[----:B------:R-:W-:Y:S01]  /*1280*/  @P2 FFMA.FTZ R99, R104, R105, R83 ;  /* 0x0000006968632223 */ /* 0x000fe20000010053 */
[----:B------:R-:W-:Y:S01]  /*1290*/  @P2 FFMA.FTZ R100, R113, R107, R84 ;  /* 0x0000006b71642223 */ /* 0x000fe20000010054 */
[----:B--2---:R-:W-:Y:S01]  /*12a0*/  @P2 FMUL.FTZ R106, R101, R106 ;  /* 0x0000006a656a2220 */ /* 0x004fe20000410000 */
[----:B------:R-:W-:-:S02]  /*12b0*/  MOV R101, R85 ;  /* 0x0000005500657202 */ /* 0x000fc40000000f00 */
        /* <DEDUP_REMOVED lines=9> */
.L_x_13966:
[----:B0-----:R-:W0:Y:S01]  /*1350*/  @P1 LDC R98, c[0x0][0x40c] ;  /* 0x00010300ff621b82 */ /* 0x001e220000000800 */
        /* <DEDUP_REMOVED lines=34> */
[----:B------:R-:W-:Y:S02]  /*1580*/  HFMA2 R98, -RZ, RZ, 0, 0 ;  /* 0x00000000ff627431 */ /* 0x000fe400000001ff */
        /* <DEDUP_REMOVED lines=13> */
.L_x_13967:
[----:B------:R-:W-:Y:S05]  /*1660*/  BSYNC.RECONVERGENT B0 ;  /* 0x0000000000007941 */ /* 0x000fea0003800200 */
.L_x_13965:
[----:B------:R-:W0:Y:S01]  /*1670*/  @P1 LDC.64 R108, c[0x0][0x390] ;  /* 0x0000e400ff6c1b82 */ /* 0x000e220000000a00 */
[C---:B------:R-:W-:Y:S02]  /*1680*/  IADD3 R107, PT, PT, R127.reuse, 0x20, RZ ;  /* 0x000000207f6b7810 */ /* 0x040fe40007ffe0ff */
[----:B------:R-:W-:Y:S02]  /*1690*/  @P1 IADD3 R111, PT, PT, R124, 0x40, RZ ;  /* 0x000000407c6f1810 */ /* 0x000fe40007ffe0ff */
[----:B------:R-:W-:Y:S01]  /*16a0*/  @P0 IADD3 R113, PT, PT, R127, 0x40, RZ ;  /* 0x000000407f710810 */ /* 0x000fe20007ffe0ff */
[----:B------:R-:W-:Y:S02]  /*16b0*/  IMAD.WIDE.U32 R106, R107, 0x20, R138 ;  /* 0x000000206b6a7825 */ /* 0x000fe400078e008a */
[----:B------:R-:W1:Y:S03]  /*16c0*/  @P0 LDC.64 R104, c[0x0][0x3a0] ;  /* 0x0000e800ff680b82 */ /* 0x000e660000000a00 */
[----:B------:R2:W-:Y:S04]  /*16d0*/  STG.E.128 desc[UR6][R106.64], R96 ;  /* 0x000000606a007986 */ /* 0x0005e8000c101d06 */
[----:B------:R2:W-:Y:S01]  /*16e0*/  STG.E.128 desc[UR6][R106.64+0x10], R100 ;  /* 0x000010646a007986 */ /* 0x0005e2000c101d06 */
        /* <DEDUP_REMOVED lines=8> */
[----:B--2---:R-:W0:Y:S01]  /*1770*/  @P2 LDC R107, c[0x0][0x40c] ;  /* 0x00010300ff6b2b82 */ /* 0x004e220000000800 */
[C---:B-----5:R-:W-:Y:S02]  /*1780*/  @P2 SHF.L.U32 R104, R76.reuse, 0x10, RZ ;  /* 0x000000104c682819 */ /* 0x060fe400000006ff */
[----:B------:R-:W-:Y:S02]  /*1790*/  @P2 PRMT R105, R76, 0x7632, R105 ;  /* 0x000076324c692816 */ /* 0x000fe40000000069 */
[----:B------:R-:W-:Y:S02]  /*17a0*/  @P2 SHF.L.U32 R108, R131, 0x10, RZ ;  /* 0x00000010836c2819 */ /* 0x000fe400000006ff */
[----:B------:R-:W-:Y:S01]  /*17b0*/  @P2 SHF.L.U32 R106, R105, 0x10, RZ ;  /* 0x00000010696a2819 */ /* 0x000fe200000006ff */
[----:B------:R-:W1:Y:S01]  /*17c0*/  @P2 LDC R111, c[0x0][0x40c] ;  /* 0x00010300ff6f2b82 */ /* 0x000e620000000800 */
[----:B------:R-:W-:-:S07]  /*17d0*/  MOV R105, R81 ;  /* 0x0000005100697202 */ /* 0x000fce0000000f00 */
[----:B------:R-:W2:Y:S08]  /*17e0*/  @P2 LDC R110, c[0x0][0x40c] ;  /* 0x00010300ff6e2b82 */ /* 0x000eb00000000800 */
[----:B------:R-:W3:Y:S01]  /*17f0*/  @P2 LDC R113, c[0x0][0x40c] ;  /* 0x00010300ff712b82 */ /* 0x000ee20000000800 */
[----:B0-----:R-:W-:Y:S01]  /*1800*/  @P2 FMUL.FTZ R109, R104, R107 ;  /* 0x0000006b686d2220 */ /* 0x001fe20000410000 */
[----:B------:R-:W-:-:S02]  /*1810*/  @P2 SHF.L.U32 R107, R64, 0x10, RZ ;  /* 0x00000010406b2819 */ /* 0x000fc400000006ff */
[----:B------:R-:W-:-:S03]  /*1820*/  MOV R104, R80 ;  /* 0x0000005000687202 */ /* 0x000fc60000000f00 */
[----:B------:R-:W-:Y:S01]  /*1830*/  @P2 FFMA.FTZ R104, R109, R107, R80 ;  /* 0x0000006b6d682223 */ /* 0x000fe20000010050 */
[----:B------:R-:W0:Y:S01]  /*1840*/  @P2 LDC R112, c[0x0][0x40c] ;  /* 0x00010300ff702b82 */ /* 0x000e220000000800 */
[----:B-1----:R-:W-:Y:S01]  /*1850*/  @P2 FMUL.FTZ R106, R106, R111 ;  /* 0x0000006f6a6a2220 */ /* 0x002fe20000410000 */
[----:B------:R-:W-:Y:S02]  /*1860*/  @P2 SHF.L.U32 R109, R77, 0x10, RZ ;  /* 0x000000104d6d2819 */ /* 0x000fe400000006ff */
[----:B------:R-:W-:Y:S01]  /*1870*/  @P2 SHF.L.U32 R107, R65, 0x10, RZ ;  /* 0x00000010416b2819 */ /* 0x000fe200000006ff */
[----:B------:R-:W-:Y:S01]  /*1880*/  @P2 FFMA.FTZ R105, R106, R108, R81 ;  /* 0x0000006c6a692223 */ /* 0x000fe20000010051 */
[----:B------:R-:W-:Y:S02]  /*1890*/  @P2 PRMT R108, R77, 0x7632, R108 ;  /* 0x000076324d6c2816 */ /* 0x000fe4000000006c */
[----:B------:R-:W1:Y:S01]  /*18a0*/  @P2 LDC R115, c[0x0][0x40c] ;  /* 0x00010300ff732b82 */ /* 0x000e620000000800 */
[----:B--2---:R-:W-:Y:S01]  /*18b0*/  @P2 FMUL.FTZ R109, R109, R110 ;  /* 0x0000006e6d6d2220 */ /* 0x004fe20000410000 */
[----:B------:R-:W-:-:S02]  /*18c0*/  @P2 SHF.L.U32 R108, R108, 0x10, RZ ;  /* 0x000000106c6c2819 */ /* 0x000fc400000006ff */
[----:B------:R-:W-:Y:S01]  /*18d0*/  MOV R106, R82 ;  /* 0x00000052006a7202 */ /* 0x000fe20000000f00 */
[----:B------:R-:W-:Y:S01]  /*18e0*/  @P2 FFMA.FTZ R106, R109, R107, R82 ;  /* 0x0000006b6d6a2223 */ /* 0x000fe20000010052 */
[----:B------:R-:W-:Y:S02]  /*18f0*/  @P2 SHF.L.U32 R109, R130, 0x10, RZ ;  /* 0x00000010826d2819 */ /* 0x000fe400000006ff */
[----:B------:R-:W2:Y:S01]  /*1900*/  @P2 LDC R114, c[0x0][0x40c] ;  /* 0x00010300ff722b82 */ /* 0x000ea20000000800 */
[----:B---3--:R-:W-:Y:S01]  /*1910*/  @P2 FMUL.FTZ R108, R108, R113 ;  /* 0x000000716c6c2220 */ /* 0x008fe20000410000 */
[C---:B------:R-:W-:Y:S02]  /*1920*/  @P2 SHF.L.U32 R111, R78.reuse, 0x10, RZ ;  /* 0x000000104e6f2819 */ /* 0x040fe400000006ff */
[----:B------:R-:W-:Y:S02]  /*1930*/  @P2 PRMT R110, R78, 0x7632, R110 ;  /* 0x000076324e6e2816 */ /* 0x000fe4000000006e */
[----:B------:R-:W-:Y:S01]  /*1940*/  MOV R107, R83 ;  /* 0x00000053006b7202 */ /* 0x000fe20000000f00 */
[----:B------:R-:W-:Y:S01]  /*1950*/  @P2 FFMA.FTZ R107, R108, R109, R83 ;  /* 0x0000006d6c6b2223 */ /* 0x000fe20000010053 */
[----:B------:R-:W-:Y:S01]  /*1960*/  @P2 SHF.L.U32 R110, R110, 0x10, RZ ;  /* 0x000000106e6e2819 */ /* 0x000fe200000006ff */
[----:B0-----:R-:W-:Y:S01]  /*1970*/  @P2 FMUL.FTZ R111, R111, R112 ;  /* 0x000000706f6f2220 */ /* 0x001fe20000410000 */
[----:B------:R-:W-:-:S02]  /*1980*/  @P2 SHF.L.U32 R109, R66, 0x10, RZ ;  /* 0x00000010426d2819 */ /* 0x000fc400000006ff */
[----:B------:R-:W-:Y:S02]  /*1990*/  @P2 SHF.L.U32 R113, R79, 0x10, RZ ;  /* 0x000000104f712819 */ /* 0x000fe400000006ff */
[----:B------:R-:W-:Y:S01]  /*19a0*/  MOV R108, R84 ;  /* 0x00000054006c7202 */ /* 0x000fe20000000f00 */
[----:B------:R-:W-:Y:S01]  /*19b0*/  @P2 FFMA.FTZ R108, R111, R109, R84 ;  /* 0x0000006d6f6c2223 */ /* 0x000fe20000010054 */
[----:B-1----:R-:W-:Y:S01]  /*19c0*/  @P2 FMUL.FTZ R112, R110, R115 ;  /* 0x000000736e702220 */ /* 0x002fe20000410000 */
[----:B------:R-:W-:Y:S02]  /*19d0*/  @P2 SHF.L.U32 R111, R129, 0x10, RZ ;  /* 0x00000010816f2819 */ /* 0x000fe400000006ff */
[----:B------:R-:W-:Y:S02]  /*19e0*/  MOV R109, R85 ;  /* 0x00000055006d7202 */ /* 0x000fe40000000f00 */
[----:B------:R-:W-:Y:S01]  /*19f0*/  MOV R110, R86 ;  /* 0x00000056006e7202 */ /* 0x000fe20000000f00 */
[----:B------:R-:W-:Y:S01]  /*1a00*/  @P2 FFMA.FTZ R109, R112, R111, R85 ;  /* 0x0000006f706d2223 */ /* 0x000fe20000010055 */
[----:B------:R-:W-:Y:S01]  /*1a10*/  MOV R111, R87 ;  /* 0x00000057006f7202 */ /* 0x000fe20000000f00 */
[----:B--2---:R-:W-:Y:S01]  /*1a20*/  @P2 FMUL.FTZ R115, R113, R114 ;  /* 0x0000007271732220 */ /* 0x004fe20000410000 */
[----:B------:R-:W-:-:S05]  /*1a30*/  @P2 SHF.L.U32 R113, R67, 0x10, RZ ;  /* 0x0000001043712819 */ /* 0x000fca00000006ff */
        /* <DEDUP_REMOVED lines=8> */
.L_x_13969:
[----:B--2---:R-:W0:Y:S01]  /*1ac0*/  @P1 LDC R107, c[0x0][0x40c] ;  /* 0x00010300ff6b1b82 */ /* 0x004e220000000800 */
[C---:B-----5:R-:W-:Y:S02]  /*1ad0*/  @P1 SHF.L.U32 R106, R76.reuse, 0x10, RZ ;  /* 0x000000104c6a1819 */ /* 0x060fe400000006ff */
[----:B------:R-:W-:Y:S02]  /*1ae0*/  @P1 PRMT R104, R76, 0x7632, R104 ;  /* 0x000076324c681816 */ /* 0x000fe40000000068 */
[----:B------:R-:W-:Y:S02]  /*1af0*/  @P1 SHF.L.U32 R109, R64, 0x10, RZ ;  /* 0x00000010406d1819 */ /* 0x000fe400000006ff */
[----:B------:R-:W-:Y:S01]  /*1b00*/  @P1 SHF.L.U32 R105, R104, 0x10, RZ ;  /* 0x0000001068691819 */ /* 0x000fe200000006ff */
[----:B------:R-:W1:Y:S01]  /*1b10*/  @P1 LDC R112, c[0x0][0x40c] ;  /* 0x00010300ff701b82 */ /* 0x000e620000000800 */
[----:B------:R-:W-:Y:S01]  /*1b20*/  HFMA2 R104, -RZ, RZ, 0, 0 ;  /* 0x00000000ff687431 */ /* 0x000fe200000001ff */
[----:B------:R-:W-:-:S02]  /*1b30*/  @P1 SHF.L.U32 R114, R65, 0x10, RZ ;  /* 0x0000001041721819 */ /* 0x000fc400000006ff */
[----:B------:R-:W-:-:S04]  /*1b40*/  @P1 SHF.L.U32 R110, R131, 0x10, RZ ;  /* 0x00000010836e1819 */ /* 0x000fc800000006ff */
[----:B------:R-:W2:Y:S08]  /*1b50*/  @P1 LDC R108, c[0x0][0x40c] ;  /* 0x00010300ff6c1b82 */ /* 0x000eb00000000800 */
[----:B------:R-:W3:Y:S01]  /*1b60*/  @P1 LDC R111, c[0x0][0x40c] ;  /* 0x00010300ff6f1b82 */ /* 0x000ee20000000800 */
[----:B0-----:R-:W-:-:S04]  /*1b70*/  @P1 FMUL.FTZ R106, R106, R107 ;  /* 0x0000006b6a6a1220 */ /* 0x001fc80000410000 */
[----:B------:R-:W-:Y:S01]  /*1b80*/  @P1 FMUL.FTZ R104, R106, R109 ;  /* 0x0000006d6a681220 */ /* 0x000fe20000410000 */
[----:B------:R-:W-:Y:S01]  /*1b90*/  @P1 SHF.L.U32 R109, R77, 0x10, RZ ;  /* 0x000000104d6d1819 */ /* 0x000fe200000006ff */
[----:B------:R-:W-:Y:S01]  /*1ba0*/  HFMA2 R106, -RZ, RZ, 0, 0 ;  /* 0x00000000ff6a7431 */ /* 0x000fe200000001ff */
[----:B------:R-:W0:Y:S03]  /*1bb0*/  @P1 LDC R113, c[0x0][0x40c] ;  /* 0x00010300ff711b82 */ /* 0x000e260000000800 */
[----:B-1----:R-:W-:-:S04]  /*1bc0*/  @P1 FMUL.FTZ R109, R109, R112 ;  /* 0x000000706d6d1220 */ /* 0x002fc80000410000 */
[----:B------:R-:W-:Y:S01]  /*1bd0*/  @P1 FMUL.FTZ R106, R109, R114 ;  /* 0x000000726d6a1220 */ /* 0x000fe20000410000 */
[----:B--2---:R-:W-:Y:S01]  /*1be0*/  @P1 FMUL.FTZ R107, R105, R108 ;  /* 0x0000006c696b1220 */ /* 0x004fe20000410000 */
[----:B------:R-:W1:Y:S01]  /*1bf0*/  @P1 LDC R112, c[0x0][0x40c] ;  /* 0x00010300ff701b82 */ /* 0x000e620000000800 */
[----:B------:R-:W-:Y:S02]  /*1c00*/  @P1 PRMT R105, R77, 0x7632, R105 ;  /* 0x000076324d691816 */ /* 0x000fe40000000069 */
[----:B------:R-:W-:Y:S02]  /*1c10*/  @P1 SHF.L.U32 R109, R130, 0x10, RZ ;  /* 0x00000010826d1819 */ /* 0x000fe400000006ff */
[----:B------:R-:W-:Y:S02]  /*1c20*/  @P1 SHF.L.U32 R108, R105, 0x10, RZ ;  /* 0x00000010696c1819 */ /* 0x000fe400000006ff */
[----:B------:R-:W-:Y:S01]  /*1c30*/  MOV R105, RZ ;  /* 0x000000ff00697202 */ /* 0x000fe20000000f00 */
[----:B------:R-:W2:Y:S01]  /*1c40*/  @P1 LDC R115, c[0x0][0x40c] ;  /* 0x00010300ff731b82 */ /* 0x000ea20000000800 */
[----:B------:R-:W-:Y:S01]  /*1c50*/  @P1 FMUL.FTZ R105, R110, R107 ;  /* 0x0000006b6e691220 */ /* 0x000fe20000410000 */
[----:B---3--:R-:W-:Y:S01]  /*1c60*/  @P1 FMUL.FTZ R108, R108, R111 ;  /* 0x0000006f6c6c1220 */ /* 0x008fe20000410000 */
[----:B------:R-:W-:-:S02]  /*1c70*/  @P1 SHF.L.U32 R110, R78, 0x10, RZ ;  /* 0x000000104e6e1819 */ /* 0x000fc400000006ff */
[----:B------:R-:W-:Y:S01]  /*1c80*/  MOV R107, RZ ;  /* 0x000000ff006b7202 */ /* 0x000fe20000000f00 */
[----:B------:R-:W-:Y:S01]  /*1c90*/  @P1 FMUL.FTZ R107, R109, R108 ;  /* 0x0000006c6d6b1220 */ /* 0x000fe20000410000 */
[----:B------:R-:W-:Y:S01]  /*1ca0*/  @P1 PRMT R109, R78, 0x7632, R109 ;  /* 0x000076324e6d1816 */ /* 0x000fe2000000006d */
[----:B------:R-:W3:Y:S01]  /*1cb0*/  @P1 LDC R114, c[0x0][0x40c] ;  /* 0x00010300ff721b82 */ /* 0x000ee20000000800 */
[----:B------:R-:W-:Y:S01]  /*1cc0*/  @P1 SHF.L.U32 R111, R66, 0x10, RZ ;  /* 0x00000010426f1819 */ /* 0x000fe200000006ff */
[----:B0-----:R-:W-:Y:S01]  /*1cd0*/  @P1 FMUL.FTZ R110, R110, R113 ;  /* 0x000000716e6e1220 */ /* 0x001fe20000410000 */
[----:B------:R-:W-:Y:S01]  /*1ce0*/  @P1 SHF.L.U32 R109, R109, 0x10, RZ ;  /* 0x000000106d6d1819 */ /* 0x000fe200000006ff */
[----:B------:R-:W-:Y:S01]  /*1cf0*/  HFMA2 R108, -RZ, RZ, 0, 0 ;  /* 0x00000000ff6c7431 */ /* 0x000fe200000001ff */
[----:B------:R-:W-:Y:S01]  /*1d00*/  @P1 SHF.L.U32 R113, R129, 0x10, RZ ;  /* 0x0000001081711819 */ /* 0x000fe200000006ff */
[----:B------:R-:W-:Y:S01]  /*1d10*/  @P1 FMUL.FTZ R108, R110, R111 ;  /* 0x0000006f6e6c1220 */ /* 0x000fe20000410000 */
[----:B------:R-:W-:Y:S01]  /*1d20*/  @P1 PRMT R111, R79, 0x7632, R111 ;  /* 0x000076324f6f1816 */ /* 0x000fe2000000006f */
[----:B-1----:R-:W-:Y:S01]  /*1d30*/  @P1 FMUL.FTZ R110, R109, R112 ;  /* 0x000000706d6e1220 */ /* 0x002fe20000410000 */
[----:B------:R-:W-:-:S02]  /*1d40*/  @P1 SHF.L.U32 R112, R79, 0x10, RZ ;  /* 0x000000104f701819 */ /* 0x000fc400000006ff */
[----:B------:R-:W-:Y:S02]  /*1d50*/  @P1 SHF.L.U32 R111, R111, 0x10, RZ ;  /* 0x000000106f6f1819 */ /* 0x000fe400000006ff */
[----:B------:R-:W-:Y:S01]  /*1d60*/  MOV R109, RZ ;  /* 0x000000ff006d7202 */ /* 0x000fe20000000f00 */
[----:B------:R-:W-:Y:S01]  /*1d70*/  @P1 FMUL.FTZ R109, R113, R110 ;  /* 0x0000006e716d1220 */ /* 0x000fe20000410000 */
[----:B------:R-:W-:Y:S01]  /*1d80*/  @P1 SHF.L.U32 R113, R128, 0x10, RZ ;  /* 0x0000001080711819 */ /* 0x000fe200000006ff */
[----:B--2---:R-:W-:Y:S01]  /*1d90*/  @P1 FMUL.FTZ R115, R112, R115 ;  /* 0x0000007370731220 */ /* 0x004fe20000410000 */
[----:B---3--:R-:W-:Y:S01]  /*1da0*/  @P1 FMUL.FTZ R112, R111, R114 ;  /* 0x000000726f701220 */ /* 0x008fe20000410000 */
[----:B------:R-:W-:Y:S02]  /*1db0*/  @P1 SHF.L.U32 R114, R67, 0x10, RZ ;  /* 0x0000001043721819 */ /* 0x000fe400000006ff */
[----:B------:R-:W-:Y:S02]  /*1dc0*/  CS2R R110, SRZ ;  /* 0x00000000006e7805 */ /* 0x000fe4000001ff00 */
[----:B------:R-:W-:Y:S01]  /*1dd0*/  @P1 FMUL.FTZ R111, R113, R112 ;  /* 0x00000070716f1220 */ /* 0x000fe20000410000 */
[----:B------:R-:W-:-:S07]  /*1de0*/  @P1 FMUL.FTZ R110, R115, R114 ;  /* 0x00000072736e1220 */ /* 0x000fce0000410000 */
.L_x_13970:
[----:B------:R-:W-:Y:S05]  /*1df0*/  BSYNC.RECONVERGENT B0 ;  /* 0x0000000000007941 */ /* 0x000fea0003800200 */
.L_x_13968:
[----:B------:R-:W0:Y:S01]  /*1e00*/  @P1 LDC.64 R112, c[0x0][0x390] ;  /* 0x0000e400ff701b82 */ /* 0x000e220000000a00 */
[----:B------:R-:W-:Y:S02]  /*1e10*/  @P1 IADD3 R117, PT, PT, R124, 0x60, RZ ;  /* 0x000000607c751810 */ /* 0x000fe40007ffe0ff */
[----:B------:R-:W-:-:S05]  /*1e20*/  IADD3 R119, PT, PT, R127, 0x40, RZ ;  /* 0x000000407f777810 */ /* 0x000fca0007ffe0ff */
[----:B------:R-:W1:Y:S01]  /*1e30*/  @P0 LDC.64 R114, c[0x0][0x3a0] ;  /* 0x0000e800ff720b82 */ /* 0x000e620000000a00 */
[----:B0-----:R-:W-:Y:S01]  /*1e40*/  @P1 IMAD.WIDE.U32 R112, R117, 0x10, R112 ;  /* 0x0000001075701825 */ /* 0x001fe200078e0070 */
[----:B------:R-:W-:-:S05]  /*1e50*/  @P0 IADD3 R117, PT, PT, R127, 0x60, RZ ;  /* 0x000000607f750810 */ /* 0x000fca0007ffe0ff */
[----:B-1----:R-:W-:-:S04]  /*1e60*/  @P0 IMAD.WIDE.U32 R114, R117, 0x20, R114 ;  /* 0x0000002075720825 */ /* 0x002fc800078e0072 */
[----:B------:R-:W-:-:S05]  /*1e70*/  IMAD.WIDE.U32 R116, R119, 0x20, R138 ;  /* 0x0000002077747825 */ /* 0x000fca00078e008a */
[----:B------:R0:W-:Y:S04]  /*1e80*/  STG.E.128 desc[UR6][R116.64], R104 ;  /* 0x0000006874007986 */ /* 0x0001e8000c101d06 */
[----:B------:R0:W-:Y:S04]  /*1e90*/  STG.E.128 desc[UR6][R116.64+0x10], R108 ;  /* 0x0000106c74007986 */ /* 0x0001e8000c101d06 */
[----:B------:R0:W5:Y:S04]  /*1ea0*/  @P1 LDG.E.128 R76, desc[UR6][R112.64] ;  /* 0x00000006704c1981 */ /* 0x000168000c1e1d00 */
[----:B------:R0:W5:Y:S04]  /*1eb0*/  @P0 LDG.E.128 R80, desc[UR6][R114.64] ;  /* 0x0000000672500981 */ /* 0x000168000c1e1d00 */
[----:B------:R0:W5:Y:S01]  /*1ec0*/  @P0 LDG.E.128 R84, desc[UR6][R114.64+0x10] ;  /* 0x0000100672540981 */ /* 0x000162000c1e1d00 */
[----:B------:R-:W-:Y:S04]  /*1ed0*/  BSSY.RECONVERGENT B0, `(.L_x_13971) ;  /* 0x000006c000007945 */ /* 0x000fe80003800200 */
[----:B------:R-:W-:Y:S05]  /*1ee0*/  @!P0 BRA `(.L_x_13972) ;  /* 0x0000000000d88947 */ /* 0x000fea0003800000 */
[----:B------:R-:W-:-:S13]  /*1ef0*/  ISETP.GT.AND P2, PT, R126, RZ, PT ;  /* 0x000000ff7e00720c */ /* 0x000fda0003f44270 */
[----:B0-----:R-:W0:Y:S01]  /*1f00*/  @P2 LDC R113, c[0x0][0x40c] ;  /* 0x00010300ff712b82 */ /* 0x001e220000000800 */
[----:B-----5:R-:W-:-:S07]  /*1f10*/  @P2 SHF.L.U32 R112, R76, 0x10, RZ ;  /* 0x000000104c702819 */ /* 0x020fce00000006ff */
[----:B------:R-:W1:Y:S08]  /*1f20*/  @P2 LDC R114, c[0x0][0x40c] ;  /* 0x00010300ff722b82 */ /* 0x000e700000000800 */
[----:B------:R-:W2:Y:S01]  /*1f30*/  @P2 LDC R117, c[0x0][0x40c] ;  /* 0x00010300ff752b82 */ /* 0x000ea20000000800 */
[----:B0-----:R-:W-:Y:S01]  /*1f40*/  @P2 FMUL.FTZ R115, R112, R113 ;  /* 0x0000007170732220 */ /* 0x001fe20000410000 */
[----:B------:R-:W-:-:S06]  /*1f50*/  @P2 SHF.L.U32 R113, R68, 0x10, RZ ;  /* 0x0000001044712819 */ /* 0x000fcc00000006ff */
[----:B------:R-:W0:Y:S01]  /*1f60*/  @P2 LDC R116, c[0x0][0x40c] ;  /* 0x00010300ff742b82 */ /* 0x000e220000000800 */
[----:B------:R-:W-:Y:S01]  /*1f70*/  MOV R112, R80 ;  /* 0x0000005000707202 */ /* 0x000fe20000000f00 */
[----:B------:R-:W-:Y:S01]  /*1f80*/  @P2 FFMA.FTZ R112, R115, R113, R80 ;  /* 0x0000007173702223 */ /* 0x000fe20000010050 */
[----:B------:R-:W-:Y:S02]  /*1f90*/  @P2 PRMT R113, R76, 0x7632, R113 ;  /* 0x000076324c712816 */ /* 0x000fe40000000071 */
[----:B------:R-:W-:-:S03]  /*1fa0*/  @P2 SHF.L.U32 R115, R15, 0x10, RZ ;  /* 0x000000100f732819 */ /* 0x000fc600000006ff */
[----:B------:R-:W3:Y:S01]  /*1fb0*/  @P2 LDC R119, c[0x0][0x40c] ;  /* 0x00010300ff772b82 */ /* 0x000ee20000000800 */
[----:B------:R-:W-:-:S05]  /*1fc0*/  @P2 SHF.L.U32 R113, R113, 0x10, RZ ;  /* 0x0000001071712819 */ /* 0x000fca00000006ff */
[----:B-1----:R-:W-:Y:S01]  /*1fd0*/  @P2 FMUL.FTZ R114, R113, R114 ;  /* 0x0000007271722220 */ /* 0x002fe20000410000 */
[----:B------:R-:W-:Y:S01]  /*1fe0*/  MOV R113, R81 ;  /* 0x0000005100717202 */ /* 0x000fe20000000f00 */
[----:B------:R-:W1:Y:S02]  /*1ff0*/  @P2 LDC R118, c[0x0][0x40c] ;  /* 0x00010300ff762b82 */ /* 0x000e640000000800 */
[----:B------:R-:W-:Y:S01]  /*2000*/  @P2 FFMA.FTZ R113, R114, R115, R81 ;  /* 0x0000007372712223 */ /* 0x000fe20000010051 */
[----:B------:R-:W-:Y:S02]  /*2010*/  @P2 SHF.L.U32 R114, R77, 0x10, RZ ;  /* 0x000000104d722819 */ /* 0x000fe400000006ff */
[----:B------:R-:W-:-:S03]  /*2020*/  @P2 SHF.L.U32 R115, R69, 0x10, RZ ;  /* 0x0000001045732819 */ /* 0x000fc600000006ff */
[----:B--2---:R-:W-:Y:S01]  /*2030*/  @P2 FMUL.FTZ R117, R114, R117 ;  /* 0x0000007572752220 */ /* 0x004fe20000410000 */
[----:B------:R-:W-:Y:S01]  /*2040*/  MOV R114, R82 ;  /* 0x0000005200727202 */ /* 0x000fe20000000f00 */
[----:B------:R-:W2:Y:S02]  /*2050*/  @P2 LDC R121, c[0x0][0x40c] ;  /* 0x00010300ff792b82 */ /* 0x000ea40000000800 */
[----:B------:R-:W-:Y:S01]  /*2060*/  @P2 FFMA.FTZ R114, R117, R115, R82 ;  /* 0x0000007375722223 */ /* 0x000fe20000010052 */
[----:B------:R-:W-:Y:S02]  /*2070*/  @P2 PRMT R115, R77, 0x7632, R115 ;  /* 0x000076324d732816 */ /* 0x000fe40000000073 */
[----:B------:R-:W-:Y:S02]  /*2080*/  @P2 SHF.L.U32 R117, R14, 0x10, RZ ;  /* 0x000000100e752819 */ /* 0x000fe400000006ff */
[----:B------:R-:W-:-:S05]  /*2090*/  @P2 SHF.L.U32 R115, R115, 0x10, RZ ;  /* 0x0000001073732819 */ /* 0x000fca00000006ff */
[----:B0-----:R-:W-:Y:S01]  /*20a0*/  @P2 FMUL.FTZ R116, R115, R116 ;  /* 0x0000007473742220 */ /* 0x001fe20000410000 */
[----:B------:R-:W-:-:S03]  /*20b0*/  MOV R115, R83 ;  /* 0x0000005300737202 */ /* 0x000fc60000000f00 */
[----:B------:R-:W-:Y:S01]  /*20c0*/  @P2 FFMA.FTZ R115, R116, R117, R83 ;  /* 0x0000007574732223 */ /* 0x000fe20000010053 */
[----:B------:R-:W-:Y:S02]  /*20d0*/  @P2 SHF.L.U32 R116, R78, 0x10, RZ ;  /* 0x000000104e742819 */ /* 0x000fe400000006ff */
[----:B------:R-:W-:-:S03]  /*20e0*/  @P2 SHF.L.U32 R117, R70, 0x10, RZ ;  /* 0x0000001046752819 */ /* 0x000fc600000006ff */
[----:B---3--:R-:W-:Y:S01]  /*20f0*/  @P2 FMUL.FTZ R119, R116, R119 ;  /* 0x0000007774772220 */ /* 0x008fe20000410000 */
[----:B------:R-:W-:-:S03]  /*2100*/  MOV R116, R84 ;  /* 0x0000005400747202 */ /* 0x000fc60000000f00 */
[----:B------:R-:W-:Y:S01]  /*2110*/  @P2 FFMA.FTZ R116, R119, R117, R84 ;  /* 0x0000007577742223 */ /* 0x000fe20000010054 */
[----:B------:R-:W-:Y:S02]  /*2120*/  @P2 PRMT R117, R78, 0x7632, R117 ;  /* 0x000076324e752816 */ /* 0x000fe40000000075 */
[----:B------:R-:W-:Y:S02]  /*2130*/  @P2 SHF.L.U32 R119, R13, 0x10, RZ ;  /* 0x000000100d772819 */ /* 0x000fe400000006ff */
[----:B------:R-:W-:-:S05]  /*2140*/  @P2 SHF.L.U32 R117, R117, 0x10, RZ ;  /* 0x0000001075752819 */ /* 0x000fca00000006ff */
[----:B-1----:R-:W-:Y:S01]  /*2150*/  @P2 FMUL.FTZ R118, R117, R118 ;  /* 0x0000007675762220 */ /* 0x002fe20000410000 */
[----:B------:R-:W-:-:S03]  /*2160*/  MOV R117, R85 ;  /* 0x0000005500757202 */ /* 0x000fc60000000f00 */
[----:B------:R-:W-:Y:S01]  /*2170*/  @P2 FFMA.FTZ R117, R118, R119, R85 ;  /* 0x0000007776752223 */ /* 0x000fe20000010055 */
[----:B------:R-:W-:Y:S02]  /*2180*/  @P2 SHF.L.U32 R118, R79, 0x10, RZ ;  /* 0x000000104f762819 */ /* 0x000fe400000006ff */
[----:B------:R-:W-:-:S03]  /*2190*/  @P2 SHF.L.U32 R119, R71, 0x10, RZ ;  /* 0x0000001047772819 */ /* 0x000fc600000006ff */
[----:B--2---:R-:W-:Y:S01]  /*21a0*/  @P2 FMUL.FTZ R121, R118, R121 ;  /* 0x0000007976792220 */ /* 0x004fe20000410000 */
[----:B------:R-:W-:-:S03]  /*21b0*/  MOV R118, R86 ;  /* 0x0000005600767202 */ /* 0x000fc60000000f00 */
[----:B------:R-:W-:Y:S01]  /*21c0*/  @P2 FFMA.FTZ R118, R121, R119, R86 ;  /* 0x0000007779762223 */ /* 0x000fe20000010056 */
[----:B------:R-:W-:Y:S01]  /*21d0*/  MOV R119, R87 ;  /* 0x0000005700777202 */ /* 0x000fe20000000f00 */
[----:B------:R-:W-:Y:S06]  /*21e0*/  @!P2 BRA `(.L_x_13973) ;  /* 0x0000000000e8a947 */ /* 0x000fec0003800000 */
[----:B------:R-:W-:-:S04]  /*21f0*/  PRMT R119, R79, 0x7632, R119 ;  /* 0x000076324f777816 */ /* 0x000fc80000000077 */
[----:B------:R-:W-:-:S05]  /*2200*/  SHF.L.U32 R119, R119, 0x10, RZ ;  /* 0x0000001077777819 */ /* 0x000fca00000006ff */
[----:B------:R-:W-:Y:S01]  /*2210*/  FMUL.FTZ R120, R119, UR10 ;  /* 0x0000000a77787c20 */ /* 0x000fe20008410000 */
[----:B------:R-:W-:-:S05]  /*2220*/  SHF.L.U32 R119, R12, 0x10, RZ ;  /* 0x000000100c777819 */ /* 0x000fca00000006ff */
[----:B------:R-:W-:Y:S01]  /*2230*/  FFMA.FTZ R119, R120, R119, R87 ;  /* 0x0000007778777223 */ /* 0x000fe20000010057 */
[----:B------:R-:W-:Y:S06]  /*2240*/  BRA `(.L_x_13973) ;  /* 0x0000000000d07947 */ /* 0x000fec0003800000 */
.L_x_13972:
[----:B0-----:R-:W0:Y:S01]  /*2250*/  @P1 LDC R113, c[0x0][0x40c] ;  /* 0x00010300ff711b82 */ /* 0x001e220000000800 */
[----:B-----5:R-:W-:Y:S02]  /*2260*/  @P1 SHF.L.U32 R112, R76, 0x10, RZ ;  /* 0x000000104c701819 */ /* 0x020fe400000006ff */
[----:B------:R-:W-:Y:S02]  /*2270*/  @P1 SHF.L.U32 R114, R68, 0x10, RZ ;  /* 0x0000001044721819 */ /* 0x000fe400000006ff */
[----:B------:R-:W-:-:S03]  /*2280*/  @P1 SHF.L.U32 R115, R15, 0x10, RZ ;  /* 0x000000100f731819 */ /* 0x000fc600000006ff */
[----:B------:R-:W1:Y:S08]  /*2290*/  @P1 LDC R116, c[0x0][0x40c] ;  /* 0x00010300ff741b82 */ /* 0x000e700000000800 */
[----:B------:R-:W2:Y:S01]  /*22a0*/  @P1 LDC R117, c[0x0][0x40c] ;  /* 0x00010300ff751b82 */ /* 0x000ea20000000800 */
[----:B0-----:R-:W-:Y:S01]  /*22b0*/  @P1 FMUL.FTZ R113, R112, R113 ;  /* 0x0000007170711220 */ /* 0x001fe20000410000 */
[----:B------:R-:W-:-:S06]  /*22c0*/  HFMA2 R112, -RZ, RZ, 0, 0 ;  /* 0x00000000ff707431 */ /* 0x000fcc00000001ff */
[----:B------:R-:W0:Y:S01]  /*22d0*/  @P1 LDC R118, c[0x0][0x40c] ;  /* 0x00010300ff761b82 */ /* 0x000e220000000800 */
[----:B------:R-:W-:Y:S01]  /*22e0*/  @P1 FMUL.FTZ R112, R113, R114 ;  /* 0x0000007271701220 */ /* 0x000fe20000410000 */
[----:B------:R-:W-:-:S04]  /*22f0*/  @P1 PRMT R113, R76, 0x7632, R113 ;  /* 0x000076324c711816 */ /* 0x000fc80000000071 */
[----:B------:R-:W-:Y:S02]  /*2300*/  @P1 SHF.L.U32 R113, R113, 0x10, RZ ;  /* 0x0000001071711819 */ /* 0x000fe400000006ff */
[----:B------:R-:W3:Y:S03]  /*2310*/  @P1 LDC R119, c[0x0][0x40c] ;  /* 0x00010300ff771b82 */ /* 0x000ee60000000800 */
[----:B-1----:R-:W-:Y:S01]  /*2320*/  @P1 FMUL.FTZ R114, R113, R116 ;  /* 0x0000007471721220 */ /* 0x002fe20000410000 */
[----:B------:R-:W-:Y:S02]  /*2330*/  MOV R113, RZ ;  /* 0x000000ff00717202 */ /* 0x000fe40000000f00 */
[----:B------:R-:W-:Y:S01]  /*2340*/  @P1 SHF.L.U32 R116, R69, 0x10, RZ ;  /* 0x0000001045741819 */ /* 0x000fe200000006ff */
[----:B------:R-:W-:Y:S01]  /*2350*/  @P1 FMUL.FTZ R113, R115, R114 ;  /* 0x0000007273711220 */ /* 0x000fe20000410000 */
[C---:B------:R-:W-:Y:S01]  /*2360*/  @P1 SHF.L.U32 R114, R77.reuse, 0x10, RZ ;  /* 0x000000104d721819 */ /* 0x040fe200000006ff */
[----:B------:R-:W1:Y:S01]  /*2370*/  @P1 LDC R120, c[0x0][0x40c] ;  /* 0x00010300ff781b82 */ /* 0x000e620000000800 */
[----:B------:R-:W-:-:S03]  /*2380*/  @P1 PRMT R115, R77, 0x7632, R115 ;  /* 0x000076324d731816 */ /* 0x000fc60000000073 */
[----:B--2---:R-:W-:Y:S01]  /*2390*/  @P1 FMUL.FTZ R117, R114, R117 ;  /* 0x0000007572751220 */ /* 0x004fe20000410000 */
[----:B------:R-:W-:Y:S01]  /*23a0*/  @P1 SHF.L.U32 R115, R115, 0x10, RZ ;  /* 0x0000001073731819 */ /* 0x000fe200000006ff */
[----:B------:R-:W-:Y:S02]  /*23b0*/  HFMA2 R114, -RZ, RZ, 0, 0 ;  /* 0x00000000ff727431 */ /* 0x000fe400000001ff */
[----:B------:R-:W-:Y:S01]  /*23c0*/  @P1 FMUL.FTZ R114, R117, R116 ;  /* 0x0000007475721220 */ /* 0x000fe20000410000 */
[----:B------:R-:W-:Y:S01]  /*23d0*/  @P1 SHF.L.U32 R117, R14, 0x10, RZ ;  /* 0x000000100e751819 */ /* 0x000fe200000006ff */
[----:B0-----:R-:W-:Y:S01]  /*23e0*/  @P1 FMUL.FTZ R116, R115, R118 ;  /* 0x0000007673741220 */ /* 0x001fe20000410000 */
[----:B------:R-:W0:Y:S01]  /*23f0*/  @P1 LDC R121, c[0x0][0x40c] ;  /* 0x00010300ff791b82 */ /* 0x000e220000000800 */
[----:B------:R-:W-:Y:S02]  /*2400*/  MOV R115, RZ ;  /* 0x000000ff00737202 */ /* 0x000fe40000000f00 */
[----:B------:R-:W-:Y:S01]  /*2410*/  @P1 FMUL.FTZ R115, R117, R116 ;  /* 0x0000007475731220 */ /* 0x000fe20000410000 */
[----:B------:R-:W-:-:S02]  /*2420*/  @P1 SHF.L.U32 R116, R78, 0x10, RZ ;  /* 0x000000104e741819 */ /* 0x000fc400000006ff */
[----:B------:R-:W-:Y:S02]  /*2430*/  @P1 PRMT R117, R78, 0x7632, R117 ;  /* 0x000076324e751816 */ /* 0x000fe40000000075 */
[----:B------:R-:W2:Y:S01]  /*2440*/  @P1 LDC R122, c[0x0][0x40c] ;  /* 0x00010300ff7a1b82 */ /* 0x000ea20000000800 */
[----:B------:R-:W-:Y:S01]  /*2450*/  @P1 SHF.L.U32 R118, R70, 0x10, RZ ;  /* 0x0000001046761819 */ /* 0x000fe200000006ff */
[----:B---3--:R-:W-:Y:S01]  /*2460*/  @P1 FMUL.FTZ R119, R116, R119 ;  /* 0x0000007774771220 */ /* 0x008fe20000410000 */
[----:B------:R-:W-:Y:S01]  /*2470*/  @P1 SHF.L.U32 R117, R117, 0x10, RZ ;  /* 0x0000001075751819 */ /* 0x000fe200000006ff */
[----:B------:R-:W-:Y:S02]  /*2480*/  HFMA2 R116, -RZ, RZ, 0, 0 ;  /* 0x00000000ff747431 */ /* 0x000fe400000001ff */
[----:B------:R-:W-:Y:S01]  /*2490*/  @P1 FMUL.FTZ R116, R119, R118 ;  /* 0x0000007677741220 */ /* 0x000fe20000410000 */
[----:B------:R-:W-:Y:S01]  /*24a0*/  @P1 SHF.L.U32 R119, R13, 0x10, RZ ;  /* 0x000000100d771819 */ /* 0x000fe200000006ff */
[----:B-1----:R-:W-:Y:S01]  /*24b0*/  @P1 FMUL.FTZ R118, R117, R120 ;  /* 0x0000007875761220 */ /* 0x002fe20000410000 */
[----:B------:R-:W-:-:S02]  /*24c0*/  MOV R117, RZ ;  /* 0x000000ff00757202 */ /* 0x000fc40000000f00 */
[----:B------:R-:W-:Y:S01]  /*24d0*/  @P1 SHF.L.U32 R120, R71, 0x10, RZ ;  /* 0x0000001047781819 */ /* 0x000fe200000006ff */
[----:B------:R-:W-:Y:S01]  /*24e0*/  @P1 FMUL.FTZ R117, R119, R118 ;  /* 0x0000007677751220 */ /* 0x000fe20000410000 */
[C---:B------:R-:W-:Y:S02]  /*24f0*/  @P1 SHF.L.U32 R118, R79.reuse, 0x10, RZ ;  /* 0x000000104f761819 */ /* 0x040fe400000006ff */
[----:B------:R-:W-:-:S03]  /*2500*/  @P1 PRMT R119, R79, 0x7632, R119 ;  /* 0x000076324f771816 */ /* 0x000fc60000000077 */
[----:B0-----:R-:W-:Y:S01]  /*2510*/  @P1 FMUL.FTZ R121, R118, R121 ;  /* 0x0000007976791220 */ /* 0x001fe20000410000 */
[----:B------:R-:W-:Y:S01]  /*2520*/  @P1 SHF.L.U32 R119, R119, 0x10, RZ ;  /* 0x0000001077771819 */ /* 0x000fe200000006ff */
[----:B------:R-:W-:Y:S02]  /*2530*/  HFMA2 R118, -RZ, RZ, 0, 0 ;  /* 0x00000000ff767431 */ /* 0x000fe400000001ff */
[----:B------:R-:W-:Y:S01]  /*2540*/  @P1 FMUL.FTZ R118, R121, R120 ;  /* 0x0000007879761220 */ /* 0x000fe20000410000 */
[----:B------:R-:W-:Y:S01]  /*2550*/  @P1 SHF.L.U32 R121, R12, 0x10, RZ ;  /* 0x000000100c791819 */ /* 0x000fe200000006ff */
[----:B--2---:R-:W-:Y:S01]  /*2560*/  @P1 FMUL.FTZ R120, R119, R122 ;  /* 0x0000007a77781220 */ /* 0x004fe20000410000 */
[----:B------:R-:W-:-:S03]  /*2570*/  MOV R119, RZ ;  /* 0x000000ff00777202 */ /* 0x000fc60000000f00 */
[----:B------:R-:W-:-:S07]  /*2580*/  @P1 FMUL.FTZ R119, R121, R120 ;  /* 0x0000007879771220 */ /* 0x000fce0000410000 */
.L_x_13973:
[----:B------:R-:W-:Y:S05]  /*2590*/  BSYNC.RECONVERGENT B0 ;  /* 0x0000000000007941 */ /* 0x000fea0003800200 */
.L_x_13971:
[----:B------:R-:W0:Y:S01]  /*25a0*/  @P1 LDC.64 R122, c[0x0][0x390] ;  /* 0x0000e400ff7a1b82 */ /* 0x000e220000000a00 */
[----:B------:R-:W-:Y:S02]  /*25b0*/  @P1 IADD3 R125, PT, PT, R124, 0x80, RZ ;  /* 0x000000807c7d1810 */ /* 0x000fe40007ffe0ff */
[----:B------:R-:W-:-:S05]  /*25c0*/  IADD3 R155, PT, PT, R127, 0x60, RZ ;  /* 0x000000607f9b7810 */ /* 0x000fca0007ffe0ff */
[----:B------:R-:W1:Y:S01]  /*25d0*/  @P0 LDC.64 R120, c[0x0][0x3a0] ;  /* 0x0000e800ff780b82 */ /* 0x000e620000000a00 */
[----:B0-----:R-:W-:-:S04]  /*25e0*/  @P1 IMAD.WIDE.U32 R122, R125, 0x10, R122 ;  /* 0x000000107d7a1825 */ /* 0x001fc800078e007a */
[----:B------:R-:W-:Y:S01]  /*25f0*/  IMAD.WIDE.U32 R124, R155, 0x20, R138 ;  /* 0x000000209b7c7825 */ /* 0x000fe200078e008a */
[----:B------:R-:W-:-:S04]  /*2600*/  IADD3 R155, PT, PT, R127, 0x80, RZ ;  /* 0x000000807f9b7810 */ /* 0x000fc80007ffe0ff */
[----:B------:R0:W-:Y:S01]  /*2610*/  STG.E.128 desc[UR6][R124.64], R112 ;  /* 0x000000707c007986 */ /* 0x0001e2000c101d06 */
[----:B-1----:R-:W-:-:S03]  /*2620*/  @P0 IMAD.WIDE.U32 R120, R155, 0x20, R120 ;  /* 0x000000209b780825 */ /* 0x002fc600078e0078 */
        /* <DEDUP_REMOVED lines=27> */
[----:B------:R-:W-:-:S03]  /*27e0*/  MOV R122, R82 ;  /* 0x00000052007a7202 */ /* 0x000fc60000000f00 */
        /* <DEDUP_REMOVED lines=18> */
[----:B------:R-:W-:Y:S01]  /*2910*/  @P0 SHF.L.U32 R126, R79, 0x10, RZ ;  /* 0x000000104f7e0819 */ /* 0x000fe200000006ff */
[----:B------:R-:W0:Y:S04]  /*2920*/  @P0 LDC R127, c[0x0][0x40c] ;  /* 0x00010300ff7f0b82 */ /* 0x000e280000000800 */
[----:B0-----:R-:W-:Y:S01]  /*2930*/  @P0 FMUL.FTZ R163, R126, R127 ;  /* 0x0000007f7ea30220 */ /* 0x001fe20000410000 */
[----:B------:R-:W-:Y:S02]  /*2940*/  @P0 SHF.L.U32 R127, R75, 0x10, RZ ;  /* 0x000000104b7f0819 */ /* 0x000fe400000006ff */
        /* <DEDUP_REMOVED lines=10> */
.L_x_13975:
[----:B0-----:R-:W0:Y:S01]  /*29f0*/  @P1 LDC R121, c[0x0][0x40c] ;  /* 0x00010300ff791b82 */ /* 0x001e220000000800 */
[----:B-----5:R-:W-:Y:S02]  /*2a00*/  @P1 SHF.L.U32 R120, R76, 0x10, RZ ;  /* 0x000000104c781819 */ /* 0x020fe400000006ff */
[----:B------:R-:W-:Y:S02]  /*2a10*/  @P1 SHF.L.U32 R122, R72, 0x10, RZ ;  /* 0x00000010487a1819 */ /* 0x000fe400000006ff */
[----:B------:R-:W-:Y:S02]  /*2a20*/  @P1 SHF.L.U32 R123, R11, 0x10, RZ ;  /* 0x000000100b7b1819 */ /* 0x000fe400000006ff */
[----:B------:R-:W-:Y:S01]  /*2a30*/  @P1 SHF.L.U32 R156, R75, 0x10, RZ ;  /* 0x000000104b9c1819 */ /* 0x000fe200000006ff */
[----:B------:R-:W1:Y:S01]  /*2a40*/  @P1 LDC R124, c[0x0][0x40c] ;  /* 0x00010300ff7c1b82 */ /* 0x000e620000000800 */
[----:B------:R-:W-:-:S07]  /*2a50*/  @P1 SHF.L.U32 R163, R8, 0x10, RZ ;  /* 0x0000001008a31819 */ /* 0x000fce00000006ff */
        /* <DEDUP_REMOVED lines=12> */
[----:B------:R-:W-:-:S02]  /*2b20*/  @P1 SHF.L.U32 R122, R77, 0x10, RZ ;  /* 0x000000104d7a1819 */ /* 0x000fc400000006ff */
[----:B------:R-:W-:-:S03]  /*2b30*/  @P1 PRMT R123, R77, 0x7632, R123 ;  /* 0x000076324d7b1816 */ /* 0x000fc6000000007b */
[----:B--2---:R-:W-:Y:S01]  /*2b40*/  @P1 FMUL.FTZ R125, R122, R125 ;  /* 0x0000007d7a7d1220 */ /* 0x004fe20000410000 */
[----:B------:R-:W-:Y:S01]  /*2b50*/  @P1 SHF.L.U32 R123, R123, 0x10, RZ ;  /* 0x000000107b7b1819 */ /* 0x000fe200000006ff */
[----:B------:R-:W-:Y:S02]  /*2b60*/  HFMA2 R122, -RZ, RZ, 0, 0 ;  /* 0x00000000ff7a7431 */ /* 0x000fe400000001ff */
[----:B------:R-:W-:Y:S01]  /*2b70*/  @P1 FMUL.FTZ R122, R125, R124 ;  /* 0x0000007c7d7a1220 */ /* 0x000fe20000410000 */
[----:B------:R-:W-:Y:S01]  /*2b80*/  @P1 SHF.L.U32 R125, R10, 0x10, RZ ;  /* 0x000000100a7d1819 */ /* 0x000fe200000006ff */
[----:B0-----:R-:W-:Y:S01]  /*2b90*/  @P1 FMUL.FTZ R124, R123, R126 ;  /* 0x0000007e7b7c1220 */ /* 0x001fe20000410000 */
[----:B------:R-:W-:Y:S02]  /*2ba0*/  MOV R123, RZ ;  /* 0x000000ff007b7202 */ /* 0x000fe40000000f00 */
[----:B------:R-:W-:Y:S01]  /*2bb0*/  @P1 SHF.L.U32 R126, R74, 0x10, RZ ;  /* 0x000000104a7e1819 */ /* 0x000fe200000006ff */
[----:B------:R-:W-:Y:S01]  /*2bc0*/  @P1 FMUL.FTZ R123, R125, R124 ;  /* 0x0000007c7d7b1220 */ /* 0x000fe20000410000 */
[----:B------:R-:W-:-:S02]  /*2bd0*/  @P1 SHF.L.U32 R124, R78, 0x10, RZ ;  /* 0x000000104e7c1819 */ /* 0x000fc400000006ff */
[----:B------:R-:W-:-:S03]  /*2be0*/  @P1 PRMT R125, R78, 0x7632, R125 ;  /* 0x000076324e7d1816 */ /* 0x000fc6000000007d */
[----:B---3--:R-:W-:Y:S01]  /*2bf0*/  @P1 FMUL.FTZ R127, R124, R127 ;  /* 0x0000007f7c7f1220 */ /* 0x008fe20000410000 */
[----:B------:R-:W-:Y:S01]  /*2c00*/  HFMA2 R124, -RZ, RZ, 0, 0 ;  /* 0x00000000ff7c7431 */ /* 0x000fe200000001ff */
[----:B------:R-:W-:Y:S02]  /*2c10*/  @P1 SHF.L.U32 R125, R125, 0x10, RZ ;  /* 0x000000107d7d1819 */ /* 0x000fe400000006ff */
[----:B------:R-:W-:Y:S01]  /*2c20*/  @P1 FMUL.FTZ R124, R127, R126 ;  /* 0x0000007e7f7c1220 */ /* 0x000fe20000410000 */
[----:B------:R-:W-:Y:S01]  /*2c30*/  @P1 SHF.L.U32 R127, R9, 0x10, RZ ;  /* 0x00000010097f1819 */ /* 0x000fe200000006ff */
[----:B------:R-:W0:Y:S02]  /*2c40*/  @P1 LDC R126, c[0x0][0x40c] ;  /* 0x00010300ff7e1b82 */ /* 0x000e240000000800 */
[----:B0-----:R-:W-:Y:S01]  /*2c50*/  @P1 FMUL.FTZ R126, R125, R126 ;  /* 0x0000007e7d7e1220 */ /* 0x001fe20000410000 */
[----:B------:R-:W-:-:S03]  /*2c60*/  MOV R125, RZ ;  /* 0x000000ff007d7202 */ /* 0x000fc60000000f00 */
[----:B------:R-:W-:Y:S01]  /*2c70*/  @P1 FMUL.FTZ R125, R127, R126 ;  /* 0x0000007e7f7d1220 */ /* 0x000fe20000410000 */
[----:B------:R-:W-:Y:S01]  /*2c80*/  @P1 SHF.L.U32 R126, R79, 0x10, RZ ;  /* 0x000000104f7e1819 */ /* 0x000fe200000006ff */
[----:B------:R-:W0:Y:S04]  /*2c90*/  @P1 LDC R127, c[0x0][0x40c] ;  /* 0x00010300ff7f1b82 */ /* 0x000e280000000800 */
[----:B0-----:R-:W-:Y:S01]  /*2ca0*/  @P1 FMUL.FTZ R127, R126, R127 ;  /* 0x0000007f7e7f1220 */ /* 0x001fe20000410000 */
[----:B------:R-:W-:-:S03]  /*2cb0*/  HFMA2 R126, -RZ, RZ, 0, 0 ;  /* 0x00000000ff7e7431 */ /* 0x000fc600000001ff */
[----:B------:R-:W-:Y:S01]  /*2cc0*/  @P1 FMUL.FTZ R126, R127, R156 ;  /* 0x0000009c7f7e1220 */ /* 0x000fe20000410000 */
[----:B------:R-:W-:Y:S01]  /*2cd0*/  @P1 PRMT R127, R79, 0x7632, R127 ;  /* 0x000076324f7f1816 */ /* 0x000fe2000000007f */
[----:B------:R-:W0:Y:S03]  /*2ce0*/  @P1 LDC R156, c[0x0][0x40c] ;  /* 0x00010300ff9c1b82 */ /* 0x000e260000000800 */
[----:B------:R-:W-:-:S05]  /*2cf0*/  @P1 SHF.L.U32 R127, R127, 0x10, RZ ;  /* 0x000000107f7f1819 */ /* 0x000fca00000006ff */
[----:B0-----:R-:W-:Y:S01]  /*2d00*/  @P1 FMUL.FTZ R156, R127, R156 ;  /* 0x0000009c7f9c1220 */ /* 0x001fe20000410000 */
[----:B------:R-:W-:-:S03]  /*2d10*/  MOV R127, RZ ;  /* 0x000000ff007f7202 */ /* 0x000fc60000000f00 */
[----:B------:R-:W-:-:S07]  /*2d20*/  @P1 FMUL.FTZ R127, R163, R156 ;  /* 0x0000009ca37f1220 */ /* 0x000fce0000410000 */
.L_x_13976:
[----:B------:R-:W-:Y:S05]  /*2d30*/  BSYNC.RECONVERGENT B0 ;  /* 0x0000000000007941 */ /* 0x000fea0003800200 */
.L_x_13974:
[----:B------:R-:W-:Y:S01]  /*2d40*/  FADD.FTZ R156, RZ, R88 ;  /* 0x00000058ff9c7221 */ /* 0x000fe20000010000 */
[----:B------:R-:W-:Y:S01]  /*2d50*/  IMAD.WIDE.U32 R138, R155, 0x20, R138 ;  /* 0x000000209b8a7825 */ /* 0x000fe200078e008a */
[----:B------:R-:W0:Y:S01]  /*2d60*/  S2R R165, SR_TID.X ;  /* 0x0000000000a57919 */ /* 0x000e220000002100 */
[----:B------:R-:W-:Y:S02]  /*2d70*/  UMOV UR11, 0xffffffff ;  /* 0xffffffff000b7882 */ /* 0x000fe40000000000 */
        /* <DEDUP_REMOVED lines=56> */
[----:B------:R-:W-:-:S03]  /*3100*/  FADD.FTZ R164, -R156, R89 ;  /* 0x000000599ca47221 */ /* 0x000fc60000010100 */
[----:B------:R-:W-:Y:S01]  /*3110*/  FFMA.FTZ R155, R138, R138, RZ ;  /* 0x0000008a8a9b7223 */ /* 0x000fe200000100ff */
[----:B------:R-:W-:-:S03]  /*3120*/  FADD.FTZ R138, -R156, R92 ;  /* 0x0000005c9c8a7221 */ /* 0x000fc60000010100 */
[----:B------:R-:W-:Y:S01]  /*3130*/  FFMA.FTZ R155, R164, R164, R155 ;  /* 0x000000a4a49b7223 */ /* 0x000fe2000001009b */
[----:B------:R-:W-:-:S04]  /*3140*/  FADD.FTZ R164, -R156, R90 ;  /* 0x0000005a9ca47221 */ /* 0x000fc80000010100 */
        /* <DEDUP_REMOVED lines=83> */
.L_x_13992:
[----:B01----:R-:W-:Y:S01]  /*3680*/  FADD.FTZ R138, R138, R155 ;  /* 0x0000009b8a8a7221 */ /* 0x003fe20000010000 */
[----:B------:R-:W-:Y:S01]  /*3690*/  FMUL.FTZ R163, R156, R156 ;  /* 0x0000009c9ca37220 */ /* 0x000fe20000410000 */
[----:B------:R-:W-:Y:S01]  /*36a0*/  ISETP.NE.AND P1, PT, RZ, UR8, PT ;  /* 0x00000008ff007c0c */ /* 0x000fe2000bf25270 */
[----:B------:R-:W-:Y:S01]  /*36b0*/  BSSY.RECONVERGENT B0, `(.L_x_13978) ;  /* 0x0000111000007945 */ /* 0x000fe20003800200 */
[----:B------:R-:W-:Y:S02]  /*36c0*/  FFMA.FTZ R155, R138, R139, UR9 ;  /* 0x000000098a9b7e23 */ /* 0x000fe4000801008b */
[----:B------:R-:W0:Y:S01]  /*36d0*/  @!P0 LDC.64 R138, c[0x0][0x3c0] ;  /* 0x0000f000ff8a8b82 */ /* 0x000e220000000a00 */
[----:B------:R-:W-:-:S05]  /*36e0*/  FSEL R164, R163, RZ, P1 ;  /* 0x000000ffa3a47208 */ /* 0x000fca0000800000 */
[----:B------:R-:W-:-:S06]  /*36f0*/  FADD.FTZ R155, R155, R164 ;  /* 0x000000a49b9b7221 */ /* 0x000fcc0000010000 */
[----:B------:R-:W1:Y:S01]  /*3700*/  MUFU.RSQ R155, R155 ;  /* 0x0000009b009b7308 */ /* 0x000e620000001400 */
[----:B0-----:R-:W-:-:S05]  /*3710*/  @!P0 IMAD.WIDE R138, R2, 0x4, R138 ;  /* 0x00000004028a8825 */ /* 0x001fca00078e028a */
[----:B------:R0:W-:Y:S02]  /*3720*/  @!P0 STG.E desc[UR6][R138.64], R156 ;  /* 0x0000009c8a008986 */ /* 0x0001e4000c101906 */
[----:B0-----:R-:W0:Y:S02]  /*3730*/  @!P0 LDC.64 R138, c[0x0][0x3c8] ;  /* 0x0000f200ff8a8b82 */ /* 0x001e240000000a00 */
[----:B0-----:R-:W-:-:S05]  /*3740*/  @!P0 IMAD.WIDE R138, R2, 0x4, R138 ;  /* 0x00000004028a8825 */ /* 0x001fca00078e028a */
[----:B-1----:R0:W-:Y:S01]  /*3750*/  @!P0 STG.E desc[UR6][R138.64], R155 ;  /* 0x0000009b8a008986 */ /* 0x0021e2000c101906 */
[----:B------:R-:W-:-:S13]  /*3760*/  ISETP.GE.AND P0, PT, R145, 0x1, PT ;  /* 0x000000019100780c */ /* 0x000fda0003f06270 */
[----:B0-----:R-:W-:Y:S05]  /*3770*/  @!P0 BRA `(.L_x_13979) ;  /* 0x0000001000108947 */ /* 0x001fea0003800000 */
[----:B------:R-:W-:Y:S02]  /*3780*/  FSEL R139, R156, RZ, !P1 ;  /* 0x000000ff9c8b7208 */ /* 0x000fe40004800000 */
[----:B------:R-:W-:Y:S02]  /*3790*/  IADD3 R145, PT, PT, R145, -0x1, RZ ;  /* 0xffffffff91917810 */ /* 0x000fe40007ffe0ff */
[----:B------:R-:W-:Y:S01]  /*37a0*/  SHF.L.U32 R163, R36, 0x10, RZ ;  /* 0x0000001024a37819 */ /* 0x000fe200000006ff */
[----:B------:R-:W-:Y:S01]  /*37b0*/  FADD.FTZ R0, -R139, R88 ;  /* 0x000000588b007221 */ /* 0x000fe20000010100 */
[----:B------:R-:W-:Y:S01]  /*37c0*/  PRMT R156, R27, 0x7632, R156 ;  /* 0x000076321b9c7816 */ /* 0x000fe2000000009c */
[----:B------:R-:W-:Y:S01]  /*37d0*/  IMAD R162, R145, R162, RZ ;  /* 0x000000a291a27224 */ /* 0x000fe200078e02ff */
[----:B------:R-:W-:Y:S01]  /*37e0*/  SHF.L.U32 R145, R16, 0x10, RZ ;  /* 0x0000001010917819 */ /* 0x000fe200000006ff */
[----:B------:R-:W-:Y:S01]  /*37f0*/  FMUL.FTZ R0, R155, R0 ;  /* 0x000000009b007220 */ /* 0x000fe20000410000 */
[----:B------:R-:W-:-:S02]  /*3800*/  PRMT R164, R47, 0x7632, R164 ;  /* 0x000076322fa47816 */ /* 0x000fc400000000a4 */
[----:B------:R-:W-:Y:S01]  /*3810*/  SHF.L.U32 R156, R156, 0x10, RZ ;  /* 0x000000109c9c7819 */ /* 0x000fe200000006ff */
[----:B------:R-:W-:Y:S01]  /*3820*/  FFMA.FTZ R88, R0, R145, R163 ;  /* 0x0000009100587223 */ /* 0x000fe200000100a3 */
[----:B------:R-:W-:Y:S01]  /*3830*/  FADD.FTZ R0, -R139, R89 ;  /* 0x000000598b007221 */ /* 0x000fe20000010100 */
[----:B------:R-:W-:Y:S02]  /*3840*/  SHF.L.U32 R145, R7, 0x10, RZ ;  /* 0x0000001007917819 */ /* 0x000fe400000006ff */
[----:B------:R-:W-:Y:S01]  /*3850*/  SHF.L.U32 R89, R6, 0x10, RZ ;  /* 0x0000001006597819 */ /* 0x000fe200000006ff */
[----:B------:R-:W-:Y:S01]  /*3860*/  FMUL.FTZ R0, R155, R0 ;  /* 0x000000009b007220 */ /* 0x000fe20000410000 */
[----:B------:R-:W-:Y:S02]  /*3870*/  SHF.L.U32 R163, R37, 0x10, RZ ;  /* 0x0000001025a37819 */ /* 0x000fe400000006ff */
[----:B------:R-:W-:Y:S01]  /*3880*/  SHF.L.U32 R164, R164, 0x10, RZ ;  /* 0x00000010a4a47819 */ /* 0x000fe200000006ff */
[----:B------:R-:W-:Y:S01]  /*3890*/  FFMA.FTZ R145, R0, R145, R89 ;  /* 0x0000009100917223 */ /* 0x000fe20000010059 */
[----:B------:R-:W-:Y:S01]  /*38a0*/  FADD.FTZ R0, -R139, R90 ;  /* 0x0000005a8b007221 */ /* 0x000fe20000010100 */
[----:B------:R-:W-:-:S03]  /*38b0*/  SHF.L.U32 R89, R17, 0x10, RZ ;  /* 0x0000001011597819 */ /* 0x000fc600000006ff */
[----:B------:R-:W-:Y:S01]  /*38c0*/  FMUL.FTZ R0, R155, R0 ;  /* 0x000000009b007220 */ /* 0x000fe20000410000 */
[----:B------:R-:W-:Y:S02]  /*38d0*/  F2FP.BF16.F32.PACK_AB R88, R145, R88 ;  /* 0x000000589158723e */ /* 0x000fe400000010ff */
[----:B------:R-:W-:Y:S01]  /*38e0*/  PRMT R145, R30, 0x7632, R145 ;  /* 0x000076321e917816 */ /* 0x000fe20000000091 */
[----:B------:R-:W-:Y:S01]  /*38f0*/  FFMA.FTZ R89, R0, R89, R163 ;  /* 0x0000005900597223 */ /* 0x000fe200000100a3 */
[----:B------:R-:W-:Y:S01]  /*3900*/  FADD.FTZ R0, -R139, R91 ;  /* 0x0000005b8b007221 */ /* 0x000fe20000010100 */
[----:B------:R-:W-:Y:S02]  /*3910*/  SHF.L.U32 R91, R5, 0x10, RZ ;  /* 0x00000010055b7819 */ /* 0x000fe400000006ff */
[----:B------:R-:W-:Y:S01]  /*3920*/  SHF.L.U32 R163, R4, 0x10, RZ ;  /* 0x0000001004a37819 */ /* 0x000fe200000006ff */
[----:B------:R-:W-:Y:S01]  /*3930*/  FMUL.FTZ R0, R155, R0 ;  /* 0x000000009b007220 */ /* 0x000fe20000410000 */
[----:B------:R-:W-:-:S03]  /*3940*/  SHF.L.U32 R145, R145, 0x10, RZ ;  /* 0x0000001091917819 */ /* 0x000fc600000006ff */
[----:B------:R-:W-:Y:S01]  /*3950*/  FFMA.FTZ R138, R0, R91, R163 ;  /* 0x0000005b008a7223 */ /* 0x000fe200000100a3 */
[----:B------:R-:W-:Y:S01]  /*3960*/  FADD.FTZ R0, -R139, R92 ;  /* 0x0000005c8b007221 */ /* 0x000fe20000010100 */
[----:B------:R-:W-:Y:S02]  /*3970*/  SHF.L.U32 R91, R18, 0x10, RZ ;  /* 0x00000010125b7819 */ /* 0x000fe400000006ff */
[----:B------:R-:W-:Y:S01]  /*3980*/  SHF.L.U32 R163, R38, 0x10, RZ ;  /* 0x0000001026a37819 */ /* 0x000fe200000006ff */
[----:B------:R-:W-:Y:S01]  /*3990*/  FMUL.FTZ R0, R155, R0 ;  /* 0x000000009b007220 */ /* 0x000fe20000410000 */
[----:B------:R-:W-:Y:S01]  /*39a0*/  F2FP.BF16.F32.PACK_AB R89, R138, R89 ;  /* 0x000000598a59723e */ /* 0x000fe200000010ff */
[C-C-:B------:R-:W-:Y:S01]  /*39b0*/  FADD.FTZ R138, -R139.reuse, R111.reuse ;  /* 0x0000006f8b8a7221 */ /* 0x140fe20000010100 */
[----:B------:R-:W-:Y:S01]  /*39c0*/  PRMT R111, R48, 0x7632, R111 ;  /* 0x00007632306f7816 */ /* 0x000fe2000000006f */
[----:B------:R-:W-:Y:S01]  /*39d0*/  FFMA.FTZ R90, R0, R91, R163 ;  /* 0x0000005b005a7223 */ /* 0x000fe200000100a3 */
[----:B------:R-:W-:Y:S01]  /*39e0*/  FADD.FTZ R0, -R139, R93 ;  /* 0x0000005d8b007221 */ /* 0x000fe20000010100 */
[----:B------:R-:W-:-:S02]  /*39f0*/  SHF.L.U32 R93, R3, 0x10, RZ ;  /* 0x00000010035d7819 */ /* 0x000fc400000006ff */
[----:B------:R-:W-:Y:S01]  /*3a00*/  SHF.L.U32 R91, R142, 0x10, RZ ;  /* 0x000000108e5b7819 */ /* 0x000fe200000006ff */
[----:B------:R-:W-:Y:S01]  /*3a10*/  FMUL.FTZ R0, R155, R0 ;  /* 0x000000009b007220 */ /* 0x000fe20000410000 */
[----:B------:R-:W-:-:S03]  /*3a20*/  SHF.L.U32 R163, R39, 0x10, RZ ;  /* 0x0000001027a37819 */ /* 0x000fc600000006ff */
        /* <DEDUP_REMOVED lines=9> */
[----:B------:R-:W-:-:S04]  /*3ac0*/  FMUL.FTZ R0, R155, R0 ;  /* 0x000000009b007220 */ /* 0x000fc80000410000 */
[----:B------:R-:W-:Y:S01]  /*3ad0*/  FFMA.FTZ R0, R0, R95, R163 ;  /* 0x0000005f00007223 */ /* 0x000fe200000100a3 */
[----:B------:R-:W-:-:S04]  /*3ae0*/  SHF.R.S32.HI R95, RZ, 0x1f, R162 ;  /* 0x0000001fff5f7819 */ /* 0x000fc800000114a2 */
[----:B------:R-:W-:Y:S02]  /*3af0*/  LEA.HI R95, R95, R162, RZ, 0x3 ;  /* 0x000000a25f5f7211 */ /* 0x000fe400078f18ff */
[----:B------:R-:W0:Y:S01]  /*3b00*/  LDC.64 R162, c[0x0][0x428] ;  /* 0x00010a00ffa27b82 */ /* 0x000e220000000a00 */
[----:B------:R-:W-:Y:S02]  /*3b10*/  F2FP.BF16.F32.PACK_AB R91, R0, R91 ;  /* 0x0000005b005b723e */ /* 0x000fe400000010ff */
[----:B------:R-:W-:-:S04]  /*3b20*/  LOP3.LUT R0, R165, 0x1f, RZ, 0xc0, !PT ;  /* 0x0000001fa5007812 */ /* 0x000fc800078ec0ff */
[----:B------:R-:W-:Y:S01]  /*3b30*/  LEA.HI.SX32 R94, R95, R0, 0x1d ;  /* 0x000000005f5e7211 */ /* 0x000fe200078feaff */
[----:B------:R-:W-:Y:S01]  /*3b40*/  FMUL.FTZ R95, R155, R138 ;  /* 0x0000008a9b5f7220 */ /* 0x000fe20000410000 */
[--C-:B------:R-:W-:Y:S01]  /*3b50*/  FADD.FTZ R138, -R139, R113.reuse ;  /* 0x000000718b8a7221 */ /* 0x100fe20000010100 */
[----:B------:R-:W-:Y:S02]  /*3b60*/  PRMT R113, R28, 0x7632, R113 ;  /* 0x000076321c717816 */ /* 0x000fe40000000071 */
[----:B------:R-:W-:Y:S01]  /*3b70*/  FFMA.FTZ R95, R95, R156, R164 ;  /* 0x0000009c5f5f7223 */ /* 0x000fe200000100a4 */
[----:B0-----:R-:W-:-:S05]  /*3b80*/  IMAD.WIDE.U32 R92, R94, 0x10, R162 ;  /* 0x000000105e5c7825 */ /* 0x001fca00078e00a2 */
[----:B------:R0:W-:Y:S02]  /*3b90*/  STG.E.128 desc[UR6][R92.64], R88 ;  /* 0x000000585c007986 */ /* 0x0001e4000c101d06 */
[----:B0-----:R-:W-:Y:S01]  /*3ba0*/  SHF.L.U32 R88, R113, 0x10, RZ ;  /* 0x0000001071587819 */ /* 0x001fe200000006ff */
[----:B------:R-:W-:Y:S01]  /*3bb0*/  FMUL.FTZ R113, R155, R138 ;  /* 0x0000008a9b717220 */ /* 0x000fe20000410000 */
[----:B------:R-:W-:Y:S02]  /*3bc0*/  SHF.L.U32 R90, R111, 0x10, RZ ;  /* 0x000000106f5a7819 */ /* 0x000fe400000006ff */
[----:B------:R-:W-:Y:S02]  /*3bd0*/  PRMT R89, R29, 0x7632, R89 ;  /* 0x000076321d597816 */ /* 0x000fe40000000059 */
[----:B------:R-:W-:Y:S01]  /*3be0*/  PRMT R91, R49, 0x7632, R91 ;  /* 0x00007632315b7816 */ /* 0x000fe2000000005b */
[----:B------:R-:W-:Y:S01]  /*3bf0*/  FFMA.FTZ R113, R113, R88, R90 ;  /* 0x0000005871717223 */ /* 0x000fe2000001005a */
[----:B------:R-:W-:Y:S01]  /*3c00*/  FADD.FTZ R88, -R139, R115 ;  /* 0x000000738b587221 */ /* 0x000fe20000010100 */
[----:B------:R-:W-:Y:S01]  /*3c10*/  SHF.L.U32 R89, R89, 0x10, RZ ;  /* 0x0000001059597819 */ /* 0x000fe200000006ff */
[----:B------:R-:W-:Y:S01]  /*3c20*/  FADD.FTZ R90, -R139, R97 ;  /* 0x000000618b5a7221 */ /* 0x000fe20000010100 */
[----:B------:R-:W-:Y:S01]  /*3c30*/  SHF.L.U32 R91, R91, 0x10, RZ ;  /* 0x000000105b5b7819 */ /* 0x000fe200000006ff */
[C---:B------:R-:W-:Y:S01]  /*3c40*/  FMUL.FTZ R88, R155.reuse, R88 ;  /* 0x000000589b587220 */ /* 0x040fe20000410000 */
[----:B------:R-:W-:Y:S01]  /*3c50*/  PRMT R115, R32, 0x7632, R115 ;  /* 0x0000763220737816 */ /* 0x000fe20000000073 */
[----:B------:R-:W-:Y:S01]  /*3c60*/  FMUL.FTZ R90, R155, R90 ;  /* 0x0000005a9b5a7220 */ /* 0x000fe20000410000 */
[----:B------:R-:W-:Y:S01]  /*3c70*/  SHF.L.U32 R93, R148, 0x10, RZ ;  /* 0x00000010945d7819 */ /* 0x000fe200000006ff */
[----:B------:R-:W-:Y:S01]  /*3c80*/  FFMA.FTZ R138, R88, R89, R91 ;  /* 0x00000059588a7223 */ /* 0x000fe2000001005b */
[----:B------:R-:W-:Y:S01]  /*3c90*/  PRMT R89, R50, 0x7632, R89 ;  /* 0x0000763232597816 */ /* 0x000fe20000000059 */
[----:B------:R-:W-:Y:S01]  /*3ca0*/  FADD.FTZ R88, -R139, R117 ;  /* 0x000000758b587221 */ /* 0x000fe20000010100 */
[----:B------:R-:W-:-:S02]  /*3cb0*/  PRMT R91, R51, 0x7632, R91 ;  /* 0x00007632335b7816 */ /* 0x000fc4000000005b */
[----:B------:R-:W-:Y:S01]  /*3cc0*/  SHF.L.U32 R89, R89, 0x10, RZ ;  /* 0x0000001059597819 */ /* 0x000fe200000006ff */
[----:B------:R-:W-:Y:S01]  /*3cd0*/  FMUL.FTZ R88, R155, R88 ;  /* 0x000000589b587220 */ /* 0x000fe20000410000 */
[----:B------:R-:W-:Y:S02]  /*3ce0*/  SHF.L.U32 R91, R91, 0x10, RZ ;  /* 0x000000105b5b7819 */ /* 0x000fe400000006ff */
[----:B------:R-:W-:Y:S01]  /*3cf0*/  SHF.L.U32 R115, R115, 0x10, RZ ;  /* 0x0000001073737819 */ /* 0x000fe200000006ff */
[--C-:B------:R-:W-:Y:S01]  /*3d00*/  FFMA.FTZ R145, R88, R145, R89.reuse ;  /* 0x0000009158917223 */ /* 0x100fe20000010059 */
[----:B------:R-:W-:Y:S01]  /*3d10*/  PRMT R89, R31, 0x7632, R89 ;  /* 0x000076321f597816 */ /* 0x000fe20000000059 */
[----:B------:R-:W-:Y:S01]  /*3d20*/  FADD.FTZ R88, -R139, R119 ;  /* 0x000000778b587221 */ /* 0x000fe20000010100 */
[----:B------:R-:W-:Y:S02]  /*3d30*/  PRMT R117, R33, 0x7632, R117 ;  /* 0x0000763221757816 */ /* 0x000fe40000000075 */
[----:B------:R-:W-:Y:S01]  /*3d40*/  SHF.L.U32 R89, R89, 0x10, RZ ;  /* 0x0000001059597819 */ /* 0x000fe200000006ff */
[----:B------:R-:W-:Y:S01]  /*3d50*/  FMUL.FTZ R88, R155, R88 ;  /* 0x000000589b587220 */ /* 0x000fe20000410000 */
[----:B------:R-:W-:-:S02]  /*3d60*/  SHF.L.U32 R117, R117, 0x10, RZ ;  /* 0x0000001075757819 */ /* 0x000fc400000006ff */
[----:B------:R-:W-:Y:S01]  /*3d70*/  PRMT R119, R34, 0x7632, R119 ;  /* 0x0000763222777816 */ /* 0x000fe20000000077 */
[----:B------:R-:W-:Y:S01]  /*3d80*/  FFMA.FTZ R156, R88, R89, R91 ;  /* 0x00000059589c7223 */ /* 0x000fe2000001005b */
[----:B------:R-:W-:Y:S01]  /*3d90*/  PRMT R89, R52, 0x7632, R89 ;  /* 0x0000763234597816 */ /* 0x000fe20000000059 */
[--C-:B------:R-:W-:Y:S01]  /*3da0*/  FADD.FTZ R88, -R139, R121.reuse ;  /* 0x000000798b587221 */ /* 0x100fe20000010100 */
[----:B------:R-:W-:Y:S02]  /*3db0*/  SHF.L.U32 R119, R119, 0x10, RZ ;  /* 0x0000001077777819 */ /* 0x000fe400000006ff */
[----:B------:R-:W-:Y:S01]  /*3dc0*/  SHF.L.U32 R89, R89, 0x10, RZ ;  /* 0x0000001059597819 */ /* 0x000fe200000006ff */
[----:B------:R-:W-:Y:S01]  /*3dd0*/  FMUL.FTZ R88, R155, R88 ;  /* 0x000000589b587220 */ /* 0x000fe20000410000 */
[----:B------:R-:W-:Y:S02]  /*3de0*/  PRMT R121, R35, 0x7632, R121 ;  /* 0x0000763223797816 */ /* 0x000fe40000000079 */
[----:B------:R-:W-:Y:S01]  /*3df0*/  SHF.L.U32 R91, R40, 0x10, RZ ;  /* 0x00000010285b7819 */ /* 0x000fe200000006ff */
[--C-:B------:R-:W-:Y:S01]  /*3e00*/  FFMA.FTZ R115, R88, R115, R89.reuse ;  /* 0x0000007358737223 */ /* 0x100fe20000010059 */
[----:B------:R-:W-:Y:S01]  /*3e10*/  PRMT R89, R53, 0x7632, R89 ;  /* 0x0000763235597816 */ /* 0x000fe20000000059 */
[----:B------:R-:W-:Y:S01]  /*3e20*/  FADD.FTZ R88, -R139, R123 ;  /* 0x0000007b8b587221 */ /* 0x000fe20000010100 */
[----:B------:R-:W-:-:S02]  /*3e30*/  SHF.L.U32 R121, R121, 0x10, RZ ;  /* 0x0000001079797819 */ /* 0x000fc400000006ff */
[----:B------:R-:W-:Y:S01]  /*3e40*/  SHF.L.U32 R89, R89, 0x10, RZ ;  /* 0x0000001059597819 */ /* 0x000fe200000006ff */
[----:B------:R-:W-:Y:S01]  /*3e50*/  FMUL.FTZ R88, R155, R88 ;  /* 0x000000589b587220 */ /* 0x000fe20000410000 */
        /* <DEDUP_REMOVED lines=8> */
[----:B------:R-:W-:-:S03]  /*3ee0*/  IADD3 R111, PT, PT, R94, 0x80, RZ ;  /* 0x000000805e6f7810 */ /* 0x000fc60007ffe0ff */
[--C-:B------:R-:W-:Y:S01]  /*3ef0*/  FFMA.FTZ R119, R88, R119, R89.reuse ;  /* 0x0000007758777223 */ /* 0x100fe20000010059 */
[----:B------:R-:W-:Y:S01]  /*3f00*/  PRMT R89, R55, 0x7632, R89 ;  /* 0x0000763237597816 */ /* 0x000fe20000000059 */
        /* <DEDUP_REMOVED lines=8> */
[----:B------:R-:W-:-:S04]  /*3f90*/  FMUL.FTZ R88, R155, R88 ;  /* 0x000000589b587220 */ /* 0x000fc80000410000 */
[----:B------:R-:W-:Y:S01]  /*3fa0*/  FFMA.FTZ R88, R88, R89, R91 ;  /* 0x0000005958587223 */ /* 0x000fe2000001005b */
[----:B------:R-:W-:Y:S02]  /*3fb0*/  SHF.L.U32 R89, R146, 0x10, RZ ;  /* 0x0000001092597819 */ /* 0x000fe400000006ff */
[----:B------:R-:W-:-:S05]  /*3fc0*/  SHF.L.U32 R91, R147, 0x10, RZ ;  /* 0x00000010935b7819 */ /* 0x000fca00000006ff */
[----:B------:R-:W-:Y:S01]  /*3fd0*/  FFMA.FTZ R92, R90, R89, R91 ;  /* 0x000000595a5c7223 */ /* 0x000fe2000001005b */
[----:B------:R-:W-:Y:S01]  /*3fe0*/  FADD.FTZ R90, -R139, R98 ;  /* 0x000000628b5a7221 */ /* 0x000fe20000010100 */
[----:B------:R-:W-:-:S03]  /*3ff0*/  SHF.L.U32 R91, R149, 0x10, RZ ;  /* 0x00000010955b7819 */ /* 0x000fc600000006ff */
[----:B------:R-:W-:Y:S01]  /*4000*/  FMUL.FTZ R89, R155, R90 ;  /* 0x0000005a9b597220 */ /* 0x000fe20000410000 */
[----:B------:R-:W-:Y:S02]  /*4010*/  SHF.L.U32 R90, R21, 0x10, RZ ;  /* 0x00000010155a7819 */ /* 0x000fe400000006ff */
[----:B------:R-:W-:-:S03]  /*4020*/  F2FP.BF16.F32.PACK_AB R88, R92, R88 ;  /* 0x000000585c58723e */ /* 0x000fc600000010ff */
[----:B------:R-:W-:Y:S01]  /*4030*/  FFMA.FTZ R89, R89, R90, R96 ;  /* 0x0000005a59597223 */ /* 0x000fe20000010060 */
[C---:B------:R-:W-:Y:S01]  /*4040*/  FADD.FTZ R90, -R139.reuse, R99 ;  /* 0x000000638b5a7221 */ /* 0x040fe20000010100 */
[----:B------:R-:W-:Y:S01]  /*4050*/  FADD.FTZ R96, -R139, R101 ;  /* 0x000000658b607221 */ /* 0x000fe20000010100 */
[----:B------:R-:W-:Y:S02]  /*4060*/  SHF.L.U32 R99, R44, 0x10, RZ ;  /* 0x000000102c637819 */ /* 0x000fe400000006ff */
[C---:B------:R-:W-:Y:S01]  /*4070*/  FMUL.FTZ R90, R155.reuse, R90 ;  /* 0x0000005a9b5a7220 */ /* 0x040fe20000410000 */
[----:B------:R-:W-:Y:S01]  /*4080*/  FMUL.FTZ R96, R155, R96 ;  /* 0x000000609b607220 */ /* 0x000fe20000410000 */
[----:B------:R-:W-:Y:S02]  /*4090*/  SHF.L.U32 R101, R158, 0x10, RZ ;  /* 0x000000109e657819 */ /* 0x000fe400000006ff */
[----:B------:R-:W-:Y:S01]  /*40a0*/  FFMA.FTZ R93, R90, R93, R91 ;  /* 0x0000005d5a5d7223 */ /* 0x000fe2000001005b */
[----:B------:R-:W-:Y:S01]  /*40b0*/  FADD.FTZ R90, -R139, R100 ;  /* 0x000000648b5a7221 */ /* 0x000fe20000010100 */
[----:B------:R-:W-:-:S02]  /*40c0*/  SHF.L.U32 R91, R22, 0x10, RZ ;  /* 0x00000010165b7819 */ /* 0x000fc400000006ff */
[----:B------:R-:W-:Y:S01]  /*40d0*/  SHF.L.U32 R100, R43, 0x10, RZ ;  /* 0x000000102b647819 */ /* 0x000fe200000006ff */
[----:B------:R-:W-:Y:S01]  /*40e0*/  FMUL.FTZ R90, R155, R90 ;  /* 0x0000005a9b5a7220 */ /* 0x000fe20000410000 */
[----:B------:R-:W-:-:S03]  /*40f0*/  F2FP.BF16.F32.PACK_AB R89, R93, R89 ;  /* 0x000000595d59723e */ /* 0x000fc600000010ff */
[----:B------:R-:W-:Y:S01]  /*4100*/  FFMA.FTZ R90, R90, R91, R97 ;  /* 0x0000005b5a5a7223 */ /* 0x000fe20000010061 */
[----:B------:R-:W-:Y:S02]  /*4110*/  SHF.L.U32 R91, R150, 0x10, RZ ;  /* 0x00000010965b7819 */ /* 0x000fe400000006ff */
        /* <DEDUP_REMOVED lines=9> */
[C---:B------:R-:W-:Y:S01]  /*41b0*/  FADD.FTZ R96, -R139.reuse, R103 ;  /* 0x000000678b607221 */ /* 0x040fe20000010100 */
[----:B------:R-:W-:Y:S01]  /*41c0*/  SHF.L.U32 R103, R152, 0x10, RZ ;  /* 0x0000001098677819 */ /* 0x000fe200000006ff */
[----:B------:R-:W-:Y:S01]  /*41d0*/  FADD.FTZ R100, -R139, R105 ;  /* 0x000000698b647221 */ /* 0x000fe20000010100 */
[----:B------:R-:W-:Y:S01]  /*41e0*/  SHF.L.U32 R105, R159, 0x10, RZ ;  /* 0x000000109f697819 */ /* 0x000fe200000006ff */
[----:B------:R-:W-:-:S04]  /*41f0*/  FMUL.FTZ R96, R155, R96 ;  /* 0x000000609b607220 */ /* 0x000fc80000410000 */
[----:B------:R-:W-:Y:S01]  /*4200*/  FFMA.FTZ R103, R96, R103, R97 ;  /* 0x0000006760677223 */ /* 0x000fe20000010061 */
[C---:B------:R-:W-:Y:S01]  /*4210*/  FADD.FTZ R96, -R139.reuse, R104 ;  /* 0x000000688b607221 */ /* 0x040fe20000010100 */
[----:B------:R-:W-:Y:S01]  /*4220*/  SHF.L.U32 R97, R24, 0x10, RZ ;  /* 0x0000001018617819 */ /* 0x000fe200000006ff */
[----:B------:R-:W-:Y:S02]  /*4230*/  FADD.FTZ R104, -R139, R116 ;  /* 0x000000748b687221 */ /* 0x000fe40000010100 */
[----:B------:R-:W-:Y:S01]  /*4240*/  FMUL.FTZ R96, R155, R96 ;  /* 0x000000609b607220 */ /* 0x000fe20000410000 */
[----:B------:R-:W-:Y:S01]  /*4250*/  F2FP.BF16.F32.PACK_AB R91, R103, R91 ;  /* 0x0000005b675b723e */ /* 0x000fe200000010ff */
[C---:B------:R-:W-:Y:S02]  /*4260*/  FMUL.FTZ R104, R155.reuse, R104 ;  /* 0x000000689b687220 */ /* 0x040fe40000410000 */
[----:B------:R-:W-:Y:S01]  /*4270*/  FFMA.FTZ R96, R96, R97, R99 ;  /* 0x0000006160607223 */ /* 0x000fe20000010063 */
[----:B------:R-:W-:Y:S01]  /*4280*/  FMUL.FTZ R97, R155, R100 ;  /* 0x000000649b617220 */ /* 0x000fe20000410000 */
[----:B------:R-:W-:-:S05]  /*4290*/  SHF.L.U32 R100, R154, 0x10, RZ ;  /* 0x000000109a647819 */ /* 0x000fca00000006ff */
[----:B------:R-:W-:Y:S01]  /*42a0*/  FFMA.FTZ R97, R97, R100, R102 ;  /* 0x0000006461617223 */ /* 0x000fe20000010066 */
[----:B------:R-:W-:Y:S01]  /*42b0*/  FADD.FTZ R100, -R139, R106 ;  /* 0x0000006a8b647221 */ /* 0x000fe20000010100 */
[----:B------:R-:W-:Y:S01]  /*42c0*/  SHF.L.U32 R102, R45, 0x10, RZ ;  /* 0x000000102d667819 */ /* 0x000fe200000006ff */
[----:B------:R-:W-:Y:S02]  /*42d0*/  FADD.FTZ R106, -R139, R126 ;  /* 0x0000007e8b6a7221 */ /* 0x000fe40000010100 */
[----:B------:R-:W-:Y:S01]  /*42e0*/  FMUL.FTZ R99, R155, R100 ;  /* 0x000000649b637220 */ /* 0x000fe20000410000 */
[----:B------:R-:W-:Y:S01]  /*42f0*/  SHF.L.U32 R100, R25, 0x10, RZ ;  /* 0x0000001019647819 */ /* 0x000fe200000006ff */
[----:B------:R-:W-:Y:S01]  /*4300*/  FMUL.FTZ R106, R155, R106 ;  /* 0x0000006a9b6a7220 */ /* 0x000fe20000410000 */
[----:B------:R-:W-:-:S03]  /*4310*/  F2FP.BF16.F32.PACK_AB R92, R97, R96 ;  /* 0x00000060615c723e */ /* 0x000fc600000010ff */
[----:B------:R-:W-:Y:S01]  /*4320*/  FFMA.FTZ R99, R99, R100, R102 ;  /* 0x0000006463637223 */ /* 0x000fe20000010066 */
[C---:B------:R-:W-:Y:S01]  /*4330*/  FADD.FTZ R100, -R139.reuse, R107 ;  /* 0x0000006b8b647221 */ /* 0x040fe20000010100 */
[----:B------:R-:W-:Y:S01]  /*4340*/  SHF.L.U32 R107, R48, 0x10, RZ ;  /* 0x00000010306b7819 */ /* 0x000fe200000006ff */
[----:B------:R-:W-:Y:S02]  /*4350*/  FADD.FTZ R102, -R139, R114 ;  /* 0x000000728b667221 */ /* 0x000fe40000010100 */
[C---:B------:R-:W-:Y:S02]  /*4360*/  FMUL.FTZ R100, R155.reuse, R100 ;  /* 0x000000649b647220 */ /* 0x040fe40000410000 */
[----:B------:R-:W-:Y:S02]  /*4370*/  FMUL.FTZ R102, R155, R102 ;  /* 0x000000669b667220 */ /* 0x000fe40000410000 */
        /* <DEDUP_REMOVED lines=8> */
[----:B------:R-:W-:Y:S01]  /*4400*/  IADD3 R109, PT, PT, R94, 0x60, RZ ;  /* 0x000000605e6d7810 */ /* 0x000fe20007ffe0ff */
[----:B------:R-:W-:-:S04]  /*4410*/  FMUL.FTZ R100, R155, R100 ;  /* 0x000000649b647220 */ /* 0x000fc80000410000 */
[----:B------:R-:W-:Y:S01]  /*4420*/  FFMA.FTZ R125, R100, R125, R105 ;  /* 0x0000007d647d7223 */ /* 0x000fe20000010069 */
[----:B------:R-:W-:Y:S01]  /*4430*/  FADD.FTZ R100, -R139, R110 ;  /* 0x0000006e8b647221 */ /* 0x000fe20000010100 */
[----:B------:R-:W-:Y:S01]  /*4440*/  SHF.L.U32 R105, R47, 0x10, RZ ;  /* 0x000000102f697819 */ /* 0x000fe200000006ff */
[----:B------:R-:W-:-:S04]  /*4450*/  IMAD.WIDE.U32 R108, R109, 0x10, R162 ;  /* 0x000000106d6c7825 */ /* 0x000fc800078e00a2 */
[----:B------:R-:W-:Y:S01]  /*4460*/  FMUL.FTZ R100, R155, R100 ;  /* 0x000000649b647220 */ /* 0x000fe20000410000 */
[----:B------:R-:W-:-:S04]  /*4470*/  IMAD.WIDE.U32 R110, R111, 0x10, R162 ;  /* 0x000000106f6e7825 */ /* 0x000fc800078e00a2 */
[----:B------:R-:W-:Y:S01]  /*4480*/  FFMA.FTZ R127, R100, R127, R105 ;  /* 0x0000007f647f7223 */ /* 0x000fe20000010069 */
[----:B------:R-:W-:Y:S01]  /*4490*/  FADD.FTZ R100, -R139, R112 ;  /* 0x000000708b647221 */ /* 0x000fe20000010100 */
[----:B------:R-:W-:-:S03]  /*44a0*/  SHF.L.U32 R105, R28, 0x10, RZ ;  /* 0x000000101c697819 */ /* 0x000fc600000006ff */
[----:B------:R-:W-:Y:S01]  /*44b0*/  FMUL.FTZ R100, R155, R100 ;  /* 0x000000649b647220 */ /* 0x000fe20000410000 */
[----:B------:R-:W-:-:S03]  /*44c0*/  F2FP.BF16.F32.PACK_AB R95, R95, R127 ;  /* 0x0000007f5f5f723e */ /* 0x000fc600000010ff */
        /* <DEDUP_REMOVED lines=12> */
[----:B------:R-:W-:Y:S01]  /*4590*/  FMUL.FTZ R104, R155, R104 ;  /* 0x000000689b687220 */ /* 0x000fe20000410000 */
        /* <DEDUP_REMOVED lines=21> */
[----:B------:R-:W-:Y:S02]  /*46f0*/  SHF.L.U32 R107, R55, 0x10, RZ ;  /* 0x00000010376b7819 */ /* 0x000fe400000006ff */
[----:B------:R-:W-:-:S03]  /*4700*/  F2FP.BF16.F32.PACK_AB R102, R119, R120 ;  /* 0x000000787766723e */ /* 0x000fc600000010ff */
[----:B------:R-:W-:Y:S01]  /*4710*/  FFMA.FTZ R122, R106, R105, R107 ;  /* 0x000000696a7a7223 */ /* 0x000fe2000001006b */
[C---:B------:R-:W-:Y:S02]  /*4720*/  IADD3 R105, PT, PT, R94.reuse, 0x20, RZ ;  /* 0x000000205e697810 */ /* 0x040fe40007ffe0ff */
[----:B------:R-:W-:Y:S02]  /*4730*/  IADD3 R107, PT, PT, R94, 0x40, RZ ;  /* 0x000000405e6b7810 */ /* 0x000fe40007ffe0ff */
[----:B------:R-:W-:Y:S01]  /*4740*/  F2FP.BF16.F32.PACK_AB R94, R125, R123 ;  /* 0x0000007b7d5e723e */ /* 0x000fe200000010ff */
[----:B------:R-:W-:Y:S01]  /*4750*/  IMAD.WIDE.U32 R104, R105, 0x10, R162 ;  /* 0x0000001069687825 */ /* 0x000fe200078e00a2 */
[----:B------:R-:W-:-:S03]  /*4760*/  F2FP.BF16.F32.PACK_AB R103, R121, R122 ;  /* 0x0000007a7967723e */ /* 0x000fc600000010ff */
[----:B------:R-:W-:Y:S01]  /*4770*/  IMAD.WIDE.U32 R106, R107, 0x10, R162 ;  /* 0x000000106b6a7825 */ /* 0x000fe200078e00a2 */
[----:B------:R0:W-:Y:S04]  /*4780*/  STG.E.128 desc[UR6][R104.64], R88 ;  /* 0x0000005868007986 */ /* 0x0001e8000c101d06 */
[----:B------:R0:W-:Y:S04]  /*4790*/  STG.E.128 desc[UR6][R106.64], R92 ;  /* 0x0000005c6a007986 */ /* 0x0001e8000c101d06 */
[----:B------:R0:W-:Y:S04]  /*47a0*/  STG.E.128 desc[UR6][R108.64], R96 ;  /* 0x000000606c007986 */ /* 0x0001e8000c101d06 */
[----:B------:R0:W-:Y:S02]  /*47b0*/  STG.E.128 desc[UR6][R110.64], R100 ;  /* 0x000000646e007986 */ /* 0x0001e4000c101d06 */
.L_x_13979:
[----:B------:R-:W-:Y:S05]  /*47c0*/  BSYNC.RECONVERGENT B0 ;  /* 0x0000000000007941 */ /* 0x000fea0003800200 */
.L_x_13978:
[----:B0-----:R-:W0:Y:S02]  /*47d0*/  LDC.64 R88, c[0x0][0x380] ;  /* 0x0000e000ff587b82 */ /* 0x001e240000000a00 */
[----:B0-----:R-:W-:-:S04]  /*47e0*/  LEA R2, R88, R2, 0x2 ;  /* 0x0000000258027211 */ /* 0x001fc800078e10ff */
[----:B------:R-:W-:-:S13]  /*47f0*/  ISETP.GE.AND P0, PT, R2, R89, PT ;  /* 0x000000590200720c */ /* 0x000fda0003f06270 */
[----:B------:R-:W-:Y:S05]  /*4800*/  @!P0 BRA `(.L_x_13980) ;  /* 0xffffffbc00a88947 */ /* 0x000fea000383ffff */
[----:B------:R-:W-:Y:S05]  /*4810*/  EXIT ;  /* 0x000000000000794d */ /* 0x000fea0003800000 */
.L_x_13977:
[----:B------:R-:W-:Y:S01]  /*4820*/  HFMA2 R164, -RZ, RZ, 0, 5.9604644775390625e-08 ;  /* 0x00000001ffa47431 */ /* 0x000fe200000001ff */
[----:B------:R-:W-:Y:S01]  /*4830*/  BSSY B0, `(.L_x_13981) ;  /* 0x0000006000007945 */ /* 0x000fe20003800000 */
[----:B------:R-:W-:Y:S02]  /*4840*/  MOV R163, 0x1f ;  /* 0x0000001f00a37802 */ /* 0x000fe40000000f00 */
[----:B------:R-:W-:-:S07]  /*4850*/  MOV R155, 0xffffffff ;  /* 0xffffffff009b7802 */ /* 0x000fce0000000f00 */
[----:B------:R-:W-:Y:S05]  /*4860*/  WARPSYNC.COLLECTIVE R155, `(.L_x_13982) ;  /* 0x000000009b087348 */ /* 0x000fea0003c00000 */
[----:B------:R0:W1:Y:S02]  /*4870*/  SHFL.BFLY P1, R155, R138, R164, R163 ;  /* 0x0c0000a48a9b7389 */ /* 0x00006400000200a3 */
[----:B01----:R-:W-:Y:S05]  /*4880*/  ENDCOLLECTIVE ;  /* 0x000000000000791b */ /* 0x003fea0003800000 */
.L_x_13982:
[----:B------:R-:W-:Y:S05]  /*4890*/  BSYNC B0 ;  /* 0x0000000000007941 */ /* 0x000fea0003800000 */
.L_x_13981:
[----:B------:R-:W-:Y:S01]  /*48a0*/  FADD.FTZ R139, R138, R155 ;  /* 0x0000009b8a8b7221 */ /* 0x000fe20000010000 */
[----:B------:R-:W-:Y:S01]  /*48b0*/  MOV R155, 0xffffffff ;  /* 0xffffffff009b7802 */ /* 0x000fe20000000f00 */
[----:B------:R-:W-:Y:S01]  /*48c0*/  HFMA2 R164, -RZ, RZ, 0, 1.1920928955078125e-07 ;  /* 0x00000002ffa47431 */ /* 0x000fe200000001ff */
[----:B------:R-:W-:Y:S02]  /*48d0*/  MOV R163, 0x1f ;  /* 0x0000001f00a37802 */ /* 0x000fe40000000f00 */
[----:B------:R-:W-:-:S07]  /*48e0*/  MOV R138, R139 ;  /* 0x0000008b008a7202 */ /* 0x000fce0000000f00 */
[----:B------:R-:W-:Y:S05]  /*48f0*/  WARPSYNC.COLLECTIVE R155, `(.L_x_13983) ;  /* 0x000000009b087348 */ /* 0x000fea0003c00000 */
[----:B------:R0:W1:Y:S02]  /*4900*/  SHFL.BFLY P1, R155, R138, R164, R163 ;  /* 0x0c0000a48a9b7389 */ /* 0x00006400000200a3 */
[----:B01----:R-:W-:Y:S05]  /*4910*/  ENDCOLLECTIVE ;  /* 0x000000000000791b */ /* 0x003fea0003800000 */
.L_x_13983:
[----:B------:R-:W-:Y:S01]  /*4920*/  HFMA2 R164, -RZ, RZ, 0, 2.384185791015625e-07 ;  /* 0x00000004ffa47431 */ /* 0x000fe200000001ff */
[----:B------:R-:W-:Y:S02]  /*4930*/  MOV R156, R155 ;  /* 0x0000009b009c7202 */ /* 0x000fe40000000f00 */
[----:B------:R-:W-:-:S03]  /*4940*/  MOV R155, 0xffffffff ;  /* 0xffffffff009b7802 */ /* 0x000fc60000000f00 */
[----:B------:R-:W-:-:S05]  /*4950*/  FADD.FTZ R156, R139, R156 ;  /* 0x0000009c8b9c7221 */ /* 0x000fca0000010000 */
[----:B------:R-:W-:-:S07]  /*4960*/  MOV R138, R156 ;  /* 0x0000009c008a7202 */ /* 0x000fce0000000f00 */
[----:B------:R-:W-:Y:S05]  /*4970*/  WARPSYNC.COLLECTIVE R155, `(.L_x_13984) ;  /* 0x000000009b087348 */ /* 0x000fea0003c00000 */
[----:B------:R0:W1:Y:S02]  /*4980*/  SHFL.BFLY P1, R155, R138, R164, R163 ;  /* 0x0c0000a48a9b7389 */ /* 0x00006400000200a3 */
[----:B01----:R-:W-:Y:S05]  /*4990*/  ENDCOLLECTIVE ;  /* 0x000000000000791b */ /* 0x003fea0003800000 */
.L_x_13984:
[----:B------:R-:W-:Y:S01]  /*49a0*/  HFMA2 R164, -RZ, RZ, 0, 4.76837158203125e-07 ;  /* 0x00000008ffa47431 */ /* 0x000fe200000001ff */
[----:B------:R-:W-:Y:S02]  /*49b0*/  MOV R139, R155 ;  /* 0x0000009b008b7202 */ /* 0x000fe40000000f00 */
[----:B------:R-:W-:-:S03]  /*49c0*/  MOV R155, 0xffffffff ;  /* 0xffffffff009b7802 */ /* 0x000fc60000000f00 */
[----:B------:R-:W-:-:S05]  /*49d0*/  FADD.FTZ R139, R156, R139 ;  /* 0x0000008b9c8b7221 */ /* 0x000fca0000010000 */
[----:B------:R-:W-:-:S07]  /*49e0*/  MOV R138, R139 ;  /* 0x0000008b008a7202 */ /* 0x000fce0000000f00 */
[----:B------:R-:W-:Y:S05]  /*49f0*/  WARPSYNC.COLLECTIVE R155, `(.L_x_13985) ;  /* 0x000000009b087348 */ /* 0x000fea0003c00000 */
[----:B------:R0:W1:Y:S02]  /*4a00*/  SHFL.BFLY P1, R155, R138, R164, R163 ;  /* 0x0c0000a48a9b7389 */ /* 0x00006400000200a3 */
[----:B01----:R-:W-:Y:S05]  /*4a10*/  ENDCOLLECTIVE ;  /* 0x000000000000791b */ /* 0x003fea0003800000 */
.L_x_13985:
[----:B------:R-:W-:Y:S01]  /*4a20*/  HFMA2 R164, -RZ, RZ, 0, 9.5367431640625e-07 ;  /* 0x00000010ffa47431 */ /* 0x000fe200000001ff */
[----:B------:R-:W-:Y:S02]  /*4a30*/  MOV R138, R155 ;  /* 0x0000009b008a7202 */ /* 0x000fe40000000f00 */
[----:B------:R-:W-:-:S03]  /*4a40*/  MOV R155, 0xffffffff ;  /* 0xffffffff009b7802 */ /* 0x000fc60000000f00 */
[----:B------:R-:W-:Y:S02]  /*4a50*/  FADD.FTZ R138, R139, R138 ;  /* 0x0000008a8b8a7221 */ /* 0x000fe40000010000 */
[----:B------:R-:W0:Y:S05]  /*4a60*/  LDC R139, c[0x0][0x400] ;  /* 0x00010000ff8b7b82 */ /* 0x000e2a0000000800 */
[----:B0-----:R-:W-:Y:S05]  /*4a70*/  WARPSYNC.COLLECTIVE R155, `(.L_x_13986) ;  /* 0x000000009b087348 */ /* 0x001fea0003c00000 */
[----:B------:R1:W2:Y:S02]  /*4a80*/  SHFL.BFLY P1, R155, R138, R164, R163 ;  /* 0x0c0000a48a9b7389 */ /* 0x0002a400000200a3 */
[----:B012---:R-:W-:Y:S05]  /*4a90*/  ENDCOLLECTIVE ;  /* 0x000000000000791b */ /* 0x007fea0003800000 */
.L_x_13986:
        /* <DEDUP_REMOVED lines=88> */
.L_x_13987:
[----:B------:R-:W-:Y:S02]  /*5020*/  HFMA2 R164, -RZ, RZ, 0, 1.1920928955078125e-07 ;  /* 0x00000002ffa47431 */ /* 0x000fe400000001ff */
[----:B------:R-:W-:Y:S01]  /*5030*/  FADD.FTZ R138, R138, R155 ;  /* 0x0000009b8a8a7221 */ /* 0x000fe20000010000 */
[----:B------:R-:W-:-:S07]  /*5040*/  MOV R155, 0xffffffff ;  /* 0xffffffff009b7802 */ /* 0x000fce0000000f00 */
[----:B------:R-:W-:Y:S05]  /*5050*/  WARPSYNC.COLLECTIVE R155, `(.L_x_13988) ;  /* 0x000000009b087348 */ /* 0x000fea0003c00000 */
[----:B------:R0:W1:Y:S02]  /*5060*/  SHFL.BFLY P1, R155, R138, R164, R163 ;  /* 0x0c0000a48a9b7389 */ /* 0x00006400000200a3 */
[----:B01----:R-:W-:Y:S05]  /*5070*/  ENDCOLLECTIVE ;  /* 0x000000000000791b */ /* 0x003fea0003800000 */
.L_x_13988:
[----:B------:R-:W-:Y:S02]  /*5080*/  HFMA2 R164, -RZ, RZ, 0, 2.384185791015625e-07 ;  /* 0x00000004ffa47431 */ /* 0x000fe400000001ff */
[----:B------:R-:W-:Y:S01]  /*5090*/  FADD.FTZ R138, R138, R155 ;  /* 0x0000009b8a8a7221 */ /* 0x000fe20000010000 */
[----:B------:R-:W-:-:S07]  /*50a0*/  MOV R155, 0xffffffff ;  /* 0xffffffff009b7802 */ /* 0x000fce0000000f00 */
[----:B------:R-:W-:Y:S05]  /*50b0*/  WARPSYNC.COLLECTIVE R155, `(.L_x_13989) ;  /* 0x000000009b087348 */ /* 0x000fea0003c00000 */
[----:B------:R0:W1:Y:S02]  /*50c0*/  SHFL.BFLY P1, R155, R138, R164, R163 ;  /* 0x0c0000a48a9b7389 */ /* 0x00006400000200a3 */
[----:B01----:R-:W-:Y:S05]  /*50d0*/  ENDCOLLECTIVE ;  /* 0x000000000000791b */ /* 0x003fea0003800000 */
.L_x_13989:
[----:B------:R-:W-:Y:S02]  /*50e0*/  HFMA2 R164, -RZ, RZ, 0, 4.76837158203125e-07 ;  /* 0x00000008ffa47431 */ /* 0x000fe400000001ff */
[----:B------:R-:W-:Y:S01]  /*50f0*/  FADD.FTZ R138, R138, R155 ;  /* 0x0000009b8a8a7221 */ /* 0x000fe20000010000 */
[----:B------:R-:W-:-:S07]  /*5100*/  MOV R155, 0xffffffff ;  /* 0xffffffff009b7802 */ /* 0x000fce0000000f00 */
[----:B------:R-:W-:Y:S05]  /*5110*/  WARPSYNC.COLLECTIVE R155, `(.L_x_13990) ;  /* 0x000000009b087348 */ /* 0x000fea0003c00000 */
[----:B------:R0:W1:Y:S02]  /*5120*/  SHFL.BFLY P1, R155, R138, R164, R163 ;  /* 0x0c0000a48a9b7389 */ /* 0x00006400000200a3 */
[----:B01----:R-:W-:Y:S05]  /*5130*/  ENDCOLLECTIVE ;  /* 0x000000000000791b */ /* 0x003fea0003800000 */
.L_x_13990:
[----:B------:R-:W-:Y:S02]  /*5140*/  HFMA2 R164, -RZ, RZ, 0, 9.5367431640625e-07 ;  /* 0x00000010ffa47431 */ /* 0x000fe400000001ff */
[----:B------:R-:W-:Y:S01]  /*5150*/  FADD.FTZ R138, R138, R155 ;  /* 0x0000009b8a8a7221 */ /* 0x000fe20000010000 */
[----:B------:R-:W-:-:S07]  /*5160*/  MOV R155, 0xffffffff ;  /* 0xffffffff009b7802 */ /* 0x000fce0000000f00 */
[----:B------:R-:W-:Y:S05]  /*5170*/  WARPSYNC.COLLECTIVE R155, `(.L_x_13991) ;  /* 0x000000009b087348 */ /* 0x000fea0003c00000 */
[----:B------:R0:W1:Y:S02]  /*5180*/  SHFL.BFLY P1, R155, R138, R164, R163 ;  /* 0x0c0000a48a9b7389 */ /* 0x00006400000200a3 */
[----:B01----:R-:W-:Y:S05]  /*5190*/  ENDCOLLECTIVE ;  /* 0x000000000000791b */ /* 0x003fea0003800000 */
.L_x_13991:
[----:B------:R-:W-:Y:S05]  /*51a0*/  BRA `(.L_x_13992) ;  /* 0xffffffe400347947 */ /* 0x000fea000383ffff */
.L_x_13993:
        /* <DEDUP_REMOVED lines=13> */
.L_x_45823:


//--------------------- .text._ZN10layer_norm13ln_fwd_kernelINS_13Kernel_traitsI13__nv_bfloat16S2_fS2_fjLj1280ELj1ELj4ELj1ELj16ENS_18Kernel_traits_baseILj1280ES2_S2_fS2_fjLj128EEEEELb1ELb0ELb0ELb0EEEvNS_9FwdParamsE --------------------------
	.section	.text._ZN10layer_norm13ln_fwd_kernelINS_13Kernel_traitsI13__nv_bfloat16S2_fS2_fjLj1280ELj1ELj4ELj1ELj16ENS_18Kernel_traits_baseILj1280ES2_S2_fS2_fjLj128EEEEELb1ELb0ELb0ELb0EEEvNS_9FwdParamsE,"ax",@progbits
	.align	128
        .global         _ZN10layer_norm13ln_fwd_kernelINS_13Kernel_traitsI13__nv_bfloat16S2_fS2_fjLj1280ELj1ELj4ELj1ELj16ENS_18Kernel_traits_baseILj1280ES2_S2_fS2_fjLj128EEEEELb1ELb0ELb0ELb0EEEvNS_9FwdParamsE
        .type           _ZN10layer_norm13ln_fwd_kernelINS_13Kernel_traitsI13__nv_bfloat16S2_fS2_fjLj1280ELj1ELj4ELj1ELj16ENS_18Kernel_traits_baseILj1280ES2_S2_fS2_fjLj128EEEEELb1ELb0ELb0ELb0EEEvNS_9FwdParamsE,@function
        .size           _ZN10layer_norm13ln_fwd_kernelINS_13Kernel_traitsI13__nv_bfloat16S2_fS2_fjLj1280ELj1ELj4ELj1ELj16ENS_18Kernel_traits_baseILj1280ES2_S2_fS2_fjLj128EEEEELb1ELb0ELb0ELb0EEEvNS_9FwdParamsE,(.L_x_45824 - _ZN10layer_norm13ln_fwd_kernelINS_13Kernel_traitsI13__nv_bfloat16S2_fS2_fjLj1280ELj1ELj4ELj1ELj16ENS_18Kernel_traits_baseILj1280ES2_S2_fS2_fjLj128EEEEELb1ELb0ELb0ELb0EEEvNS_9FwdParamsE)
        .other          _ZN10layer_norm13ln_fwd_kernelINS_13Kernel_traitsI13__nv_bfloat16S2_fS2_fjLj1280ELj1ELj4ELj1ELj16ENS_18Kernel_traits_baseILj1280ES2_S2_fS2_fjLj128EEEEELb1ELb0ELb0ELb0EEEvNS_9FwdParamsE,@"STO_CUDA_ENTRY STV_DEFAULT"
_ZN10layer_norm13ln_fwd_kernelINS_13Kernel_traitsI13__nv_bfloat16S2_fS2_fjLj1280ELj1ELj4ELj1ELj16ENS_18Kernel_traits_baseILj1280ES2_S2_fS2_fjLj128EEEEELb1ELb0ELb0ELb0EEEvNS_9FwdParamsE:
.text._ZN10layer_norm13ln_fwd_kernelINS_13Kernel_traitsI13__nv_bfloat16S2_fS2_fjLj1280ELj1ELj4ELj1ELj16ENS_18Kernel_traits_baseILj1280ES2_S2_fS2_fjLj128EEEEELb1ELb0ELb0ELb0EEEvNS_9FwdParamsE:
        /* <DEDUP_REMOVED lines=19> */
[----:B----4-:R-:W-:-:S02]  /*0130*/  SHF.R.S32.HI R0, RZ, 0x1f, R11 ;  /* 0x0000001fff007819 */ /* 0x010fc4000001140b */
[----:B------:R-:W-:Y:S02]  /*0140*/  LOP3.LUT R123, R125, 0x1f, RZ, 0xc, !PT ;  /* 0x0000001f7d7b7812 */ /* 0x000fe400078e0cff */
[----:B------:R-:W-:Y:S02]  /*0150*/  LEA.HI R0, R0, R11, RZ, 0x3 ;  /* 0x0000000b00007211 */ /* 0x000fe400078f18ff */
[----:B------:R-:W3:Y:S01]  /*0160*/  LDC R122, c[0x0][0x360] ;  /* 0x0000d800ff7a7b82 */ /* 0x000ee20000000800 */
[----:B------:R-:W-:Y:S02]  /*0170*/  SHF.R.U32.HI R124, RZ, 0x5, R125 ;  /* 0x00000005ff7c7819 */ /* 0x000fe4000001167d */
[----:B------:R-:W-:Y:S01]  /*0180*/  LEA.HI.SX32 R123, R0, R123, 0x1d ;  /* 0x0000007b007b7211 */ /* 0x000fe200078feaff */
[----:B-1----:R-:W-:-:S06]  /*0190*/  USHF.L.U32 UR4, UR5, 0x2, URZ ;  /* 0x0000000205047899 */ /* 0x002fcc00080006ff */
[----:B------:R-:W-:Y:S01]  /*01a0*/  LOP3.LUT R124, R124, UR4, RZ, 0xfc, !PT ;  /* 0x000000047c7c7c12 */ /* 0x000fe2000f8efcff */
[----:B---3--:R-:W-:Y:S01]  /*01b0*/  IMAD R122, R122, UR5, R125 ;  /* 0x000000057a7a7c24 */ /* 0x008fe2000f8e027d */
[----:B------:R-:W-:Y:S02]  /*01c0*/  LOP3.LUT R125, R125, 0x1f, RZ, 0xc0, !PT ;  /* 0x0000001f7d7d7812 */ /* 0x000fe400078ec0ff */
[----:B--2---:R-:W-:Y:S02]  /*01d0*/  @P0 R2UR UR6, R2 ;  /* 0x00000000020602ca */ /* 0x004fe400000e0000 */
[----:B------:R-:W-:Y:S02]  /*01e0*/  @P0 R2UR UR7, R3 ;  /* 0x00000000030702ca */ /* 0x000fe400000e0000 */
[----:B0-----:R-:W-:-:S04]  /*01f0*/  @P0 IADD3 R4, P1, PT, R6, R9, RZ ;  /* 0x0000000906040210 */ /* 0x001fc80007f3e0ff */
[----:B------:R-:W-:-:S04]  /*0200*/  @P0 IADD3.X R5, PT, PT, RZ, R7, RZ, P1, !PT ;  /* 0x00000007ff050210 */ /* 0x000fc80000ffe4ff */
[--C-:B------:R-:W-:Y:S01]  /*0210*/  SHF.R.U64 R121, R4, 0x2, R5.reuse ;  /* 0x0000000204797819 */ /* 0x100fe20000001205 */
[----:B------:R-:W-:Y:S01]  /*0220*/  UIADD3 UR14, UPT, UPT, UR6, -0x61c88647, URZ ;  /* 0x9e3779b9060e7890 */ /* 0x000fe2000fffe0ff */
[----:B------:R-:W-:Y:S01]  /*0230*/  SHF.R.U32.HI R120, RZ, 0x2, R5 ;  /* 0x00000002ff787819 */ /* 0x000fe20000011605 */
[----:B------:R-:W-:Y:S02]  /*0240*/  UIADD3 UR15, UPT, UPT, UR7, -0x4498517b, URZ ;  /* 0xbb67ae85070f7890 */ /* 0x000fe4000fffe0ff */
        /* <DEDUP_REMOVED lines=59> */
.L_x_13995:
        /* <DEDUP_REMOVED lines=39> */
.L_x_13996:
[----:B------:R-:W-:Y:S05]  /*0870*/  BSYNC.RECONVERGENT B0 ;  /* 0x0000000000007941 */ /* 0x000fea0003800200 */
.L_x_13994:
[----:B------:R-:W0:Y:S02]  /*0880*/  LDCU UR4, c[0x0][0x384] ;  /* 0x00007080ff0477ac */ /* 0x000e240008000800 */
[----:B0-----:R-:W-:-:S13]  /*0890*/  ISETP.GE.AND P0, PT, R124, UR4, PT ;  /* 0x000000047c007c0c */ /* 0x001fda000bf06270 */
[----:B------:R-:W-:Y:S05]  /*08a0*/  @P0 EXIT ;  /* 0x000000000000094d */ /* 0x000fea0003800000 */
[----:B------:R-:W-:Y:S01]  /*08b0*/  IMAD.HI.U32 R3, R122, -0x326172a9, RZ ;  /* 0xcd9e8d577a037827 */ /* 0x000fe200078e00ff */
[----:B------:R-:W0:Y:S01]  /*08c0*/  LDCU.64 UR4, c[0x0][0x3e0] ;  /* 0x00007c00ff0477ac */ /* 0x000e220008000a00 */
[----:B------:R-:W-:Y:S01]  /*08d0*/  BSSY B0, `(.L_x_13997) ;  /* 0x0001c18000007945 */ /* 0x000fe20003800000 */
[----:B-----5:R-:W-:Y:S01]  /*08e0*/  PRMT R119, R42, 0x7632, R119 ;  /* 0x000076322a777816 */ /* 0x020fe20000000077 */
[----:B------:R-:W-:Y:S01]  /*08f0*/  IMAD.HI.U32 R0, R121, -0x2daee0ad, RZ ;  /* 0xd2511f5379007827 */ /* 0x000fe200078e00ff */
[----:B------:R-:W-:Y:S01]  /*0900*/  LOP3.LUT R3, R120, UR6, R3, 0x96, !PT ;  /* 0x0000000678037c12 */ /* 0x000fe2000f8e9603 */
[----:B------:R-:W1:Y:S01]  /*0910*/  LDCU UR32, c[0x0][0x388] ;  /* 0x00007100ff2077ac */ /* 0x000e620008000800 */
[----:B------:R-:W-:Y:S01]  /*0920*/  PRMT R118, R37, 0x7632, R118 ;  /* 0x0000763225767816 */ /* 0x000fe20000000076 */
[----:B------:R-:W-:Y:S01]  /*0930*/  IMAD R7, R121, -0x2daee0ad, RZ ;  /* 0xd2511f5379077824 */ /* 0x000fe200078e02ff */
[----:B------:R-:W-:Y:S01]  /*0940*/  LOP3.LUT R0, R0, UR7, RZ, 0x3c, !PT ;  /* 0x0000000700007c12 */ /* 0x000fe2000f8e3cff */
[----:B------:R-:W-:Y:S01]  /*0950*/  IMAD.HI.U32 R6, R3, -0x2daee0ad, RZ ;  /* 0xd2511f5303067827 */ /* 0x000fe200078e00ff */
[----:B------:R-:W-:Y:S01]  /*0960*/  PRMT R117, R41, 0x7632, R117 ;  /* 0x0000763229757816 */ /* 0x000fe20000000075 */
[----:B------:R-:W2:Y:S01]  /*0970*/  LDCU.U8 UR12, c[0x0][0x410] ;  /* 0x00008200ff0c77ac */ /* 0x000ea20008000000 */
[----:B------:R-:W-:Y:S01]  /*0980*/  PRMT R116, R36, 0x7632, R116 ;  /* 0x0000763224747816 */ /* 0x000fe20000000074 */
[----:B------:R-:W-:Y:S01]  /*0990*/  IMAD R5, R122, -0x326172a9, RZ ;  /* 0xcd9e8d577a057824 */ /* 0x000fe200078e02ff */
[----:B------:R-:W-:Y:S01]  /*09a0*/  LOP3.LUT R6, R7, UR15, R6, 0x96, !PT ;  /* 0x0000000f07067c12 */ /* 0x000fe2000f8e9606 */
[----:B------:R-:W-:Y:S01]  /*09b0*/  IMAD.HI.U32 R2, R0, -0x326172a9, RZ ;  /* 0xcd9e8d5700027827 */ /* 0x000fe200078e00ff */
[----:B------:R-:W-:Y:S01]  /*09c0*/  PRMT R115, R40, 0x7632, R115 ;  /* 0x0000763228737816 */ /* 0x000fe20000000073 */
        /* <DEDUP_REMOVED lines=68> */
[----:B------:R-:W-:Y:S01]  /*0e10*/  IMAD.HI.U32 R0, R18, -0x2daee0ad, RZ ;  /* 0xd2511f5312007827 */ /* 0x000fe200078e00ff */
[----:B------:R-:W-:-:S03]  /*0e20*/  PRMT R8, R56, 0x7632, R8 ;  /* 0x0000763238087816 */ /* 0x000fc60000000008 */
[----:B------:R-:W-:Y:S01]  /*0e30*/  IMAD R5, R6, -0x326172a9, RZ ;  /* 0xcd9e8d5706057824 */ /* 0x000fe200078e02ff */
[----:B------:R-:W-:Y:S01]  /*0e40*/  LOP3.LUT R0, R3, UR31, R0, 0x96, !PT ;  /* 0x0000001f03007c12 */ /* 0x000fe2000f8e9600 */
[----:B------:R-:W-:Y:S01]  /*0e50*/  IMAD.HI.U32 R2, R20, -0x326172a9, RZ ;  /* 0xcd9e8d5714027827 */ /* 0x000fe200078e00ff */
[----:B------:R-:W-:Y:S02]  /*0e60*/  LOP3.LUT R3, R4, 0x3, RZ, 0xc0, !PT ;  /* 0x0000000304037812 */ /* 0x000fe400078ec0ff */
[----:B------:R-:W-:Y:S01]  /*0e70*/  PRMT R4, R58, 0x7632, R4 ;  /* 0x000076323a047816 */ /* 0x000fe20000000004 */
[----:B------:R-:W-:Y:S01]  /*0e80*/  IMAD.MOV.U32 R17, RZ, RZ, RZ ;  /* 0x000000ffff117224 */ /* 0x000fe200078e00ff */
[----:B------:R-:W-:Y:S01]  /*0e90*/  LOP3.LUT R2, R5, UR30, R2, 0x96, !PT ;  /* 0x0000001e05027c12 */ /* 0x000fe2000f8e9602 */
[----:B------:R-:W-:Y:S01]  /*0ea0*/  IMAD R18, R18, -0x2daee0ad, RZ ;  /* 0xd2511f5312127824 */ /* 0x000fe200078e02ff */
[----:B------:R-:W-:Y:S01]  /*0eb0*/  PRMT R5, R53, 0x7632, R5 ;  /* 0x0000763235057816 */ /* 0x000fe20000000005 */
[----:B------:R-:W-:Y:S01]  /*0ec0*/  IMAD R20, R20, -0x326172a9, RZ ;  /* 0xcd9e8d5714147824 */ /* 0x000fe200078e02ff */
[----:B0123--:R-:W-:-:S07]  /*0ed0*/  PRMT R6, R57, 0x7632, R6 ;  /* 0x0000763239067816 */ /* 0x00ffce0000000006 */
.L_x_14428:
        /* <DEDUP_REMOVED lines=13> */
[----:B------:R-:W-:-:S04]  /*0fb0*/  LEA.HI.SX32 R126, R102, R125, 0x1d ;  /* 0x0000007d667e7211 */ /* 0x000fc800078feaff */
[----:B------:R-:W-:Y:S01]  /*0fc0*/  MOV R128, R126 ;  /* 0x0000007e00807202 */ /* 0x000fe20000000f00 */
        /* <DEDUP_REMOVED lines=11> */
[----:B------:R0:W5:Y:S04]  /*1080*/  LDG.E.128 R24, desc[UR8][R130.64] ;  /* 0x0000000882187981 */ /* 0x000168000c1e1d00 */
[----:B------:R0:W5:Y:S01]  /*1090*/  LDG.E.128 R104, desc[UR8][R130.64+0x10] ;  /* 0x0000100882687981 */ /* 0x000162000c1e1d00 */
[----:B------:R-:W-:Y:S01]  /*10a0*/  ISETP.NE.AND P0, PT, R3, 0x1, PT ;  /* 0x000000010300780c */ /* 0x000fe20003f05270 */
[----:B------:R-:W-:Y:S01]  /*10b0*/  BSSY.RECONVERGENT B2, `(.L_x_14001) ;  /* 0x000004b000027945 */ /* 0x000fe20003800200 */
[----:B------:R-:W-:Y:S01]  /*10c0*/  IMAD.MOV.U32 R132, RZ, RZ, 0x2 ;  /* 0x00000002ff847424 */ /* 0x000fe200078e00ff */
[----:B------:R-:W-:Y:S01]  /*10d0*/  MOV R128, R18 ;  /* 0x0000001200807202 */ /* 0x000fe20000000f00 */
[----:B------:R-:W-:-:S09]  /*10e0*/  IMAD.MOV.U32 R133, RZ, RZ, R20 ;  /* 0x000000ffff857224 */ /* 0x000fd200078e0014 */
[----:B0-----:R-:W-:Y:S05]  /*10f0*/  @!P0 BRA `(.L_x_14002) ;  /* 0x0000000400188947 */ /* 0x001fea0003800000 */
[----:B------:R-:W-:-:S05]  /*1100*/  IMAD.MOV.U32 R128, RZ, RZ, 0x2 ;  /* 0x00000002ff807424 */ /* 0x000fca00078e00ff */
[----:B------:R-:W-:-:S05]  /*1110*/  VIADDMNMX.U32 R128, R3, 0xfffffffe, R128, PT ;  /* 0xfffffffe03807846 */ /* 0x000fca0003800080 */
[----:B------:R-:W-:-:S04]  /*1120*/  IMAD.SHL.U32 R130, R128, 0x4, RZ ;  /* 0x0000000480827824 */ /* 0x000fc800078e00ff */
[----:B------:R-:W0:Y:S02]  /*1130*/  LDC R128, c[0x2][R130] ;  /* 0x0080000082807b82 */ /* 0x000e240000000800 */
[----:B0-----:R-:W-:-:S04]  /*1140*/  SHF.R.S32.HI R129, RZ, 0x1f, R128 ;  /* 0x0000001fff817819 */ /* 0x001fc80000011480 */
.L_x_45656:
[----:B------:R-:W-:Y:S05]  /*1150*/  BRX R128 -0x1160                                       (*"BRANCH_TARGETS .L_x_45657,.L_x_45658,.L_x_45659"*) ;  /* 0xffffffec80a87949 */ /* 0x000fea000383ffff */
.L_x_45659:
[----:B------:R-:W-:Y:S01]  /*1160*/  IADD3 R132, PT, PT, R3, 0x1, RZ ;  /* 0x0000000103847810 */ /* 0x000fe20007ffe0ff */
[----:B------:R-:W-:Y:S02]  /*1170*/  IMAD.MOV.U32 R128, RZ, RZ, R18 ;  /* 0x000000ffff807224 */ /* 0x000fe400078e0012 */
[----:B------:R-:W-:Y:S01]  /*1180*/  IMAD.MOV.U32 R133, RZ, RZ, R2 ;  /* 0x000000ffff857224 */ /* 0x000fe200078e0002 */
[----:B------:R-:W-:Y:S06]  /*1190*/  BRA `(.L_x_14002) ;  /* 0x0000000000f07947 */ /* 0x000fec0003800000 */
.L_x_45657:
[----:B------:R-:W-:Y:S01]  /*11a0*/  MOV R128, R18 ;  /* 0x0000001200807202 */ /* 0x000fe20000000f00 */
[----:B------:R-:W-:Y:S02]  /*11b0*/  IMAD.MOV.U32 R132, RZ, RZ, 0x3 ;  /* 0x00000003ff847424 */ /* 0x000fe400078e00ff */
[----:B------:R-:W-:Y:S01]  /*11c0*/  IMAD.MOV.U32 R133, RZ, RZ, R0 ;  /* 0x000000ffff857224 */ /* 0x000fe200078e0000 */
[----:B------:R-:W-:Y:S06]  /*11d0*/  BRA `(.L_x_14002) ;  /* 0x0000000000e07947 */ /* 0x000fec0003800000 */
.L_x_45658:
        /* <DEDUP_REMOVED lines=13> */
.L_x_14004:
[----:B------:R-:W-:Y:S05]  /*12b0*/  BSYNC.RECONVERGENT B3 ;  /* 0x0000000000037941 */ /* 0x000fea0003800200 */
.L_x_14003:
        /* <DEDUP_REMOVED lines=42> */
.L_x_14002:
[----:B------:R-:W-:Y:S05]  /*1560*/  BSYNC.RECONVERGENT B2 ;  /* 0x0000000000027941 */ /* 0x000fea0003800200 */
.L_x_14001:
[----:B------:R-:W0:Y:S01]  /*1570*/  LDC R129, c[0x0][0x408] ;  /* 0x00010200ff817b82 */ /* 0x000e220000000800 */
[----:B------:R-:W-:Y:S01]  /*1580*/  I2FP.F32.U32 R18, R133 ;  /* 0x0000008500127245 */ /* 0x000fe20000201000 */
[----:B------:R-:W-:Y:S01]  /*1590*/  IMAD.MOV.U32 R137, RZ, RZ, 0x2f800000 ;  /* 0x2f800000ff897424 */ /* 0x000fe200078e00ff */
[----:B------:R-:W-:Y:S01]  /*15a0*/  ISETP.NE.AND P1, PT, R132, 0x1, PT ;  /* 0x000000018400780c */ /* 0x000fe20003f25270 */
[----:B-----5:R-:W-:Y:S01]  /*15b0*/  IMAD.U32 R130, R100, 0x10000, RZ ;  /* 0x0001000064827824 */ /* 0x020fe200078e00ff */
[----:B------:R-:W-:Y:S01]  /*15c0*/  BSSY.RECONVERGENT B2, `(.L_x_14005) ;  /* 0x000004f000027945 */ /* 0x000fe20003800200 */
[----:B------:R-:W-:Y:S01]  /*15d0*/  FFMA.FTZ R3, R18, R137, 1.1641532182693481445e-10 ;  /* 0x2f00000012037423 */ /* 0x000fe20000010089 */
[----:B------:R-:W-:Y:S01]  /*15e0*/  HFMA2 R131, -RZ, RZ, 0, 1.1920928955078125e-07 ;  /* 0x00000002ff837431 */ /* 0x000fe200000001ff */
[----:B------:R-:W1:Y:S01]  /*15f0*/  LDC R136, c[0x0][0x404] ;  /* 0x00010100ff887b82 */ /* 0x000e620000000800 */
[----:B------:R-:W-:Y:S01]  /*1600*/  FMUL.FTZ R130, R130, R127 ;  /* 0x0000007f82827220 */ /* 0x000fe20000410000 */
[----:B------:R-:W-:-:S03]  /*1610*/  PRMT R100, R100, 0x7632, R100 ;  /* 0x0000763264647816 */ /* 0x000fc60000000064 */
        /* <DEDUP_REMOVED lines=16> */
.L_x_14007:
        /* <DEDUP_REMOVED lines=13> */
.L_x_14009:
[----:B------:R-:W-:Y:S05]  /*17f0*/  BSYNC.RECONVERGENT B3 ;  /* 0x0000000000037941 */ /* 0x000fea0003800200 */
.L_x_14008:
        /* <DEDUP_REMOVED lines=43> */
.L_x_14006:
[----:B------:R-:W-:Y:S05]  /*1ab0*/  BSYNC.RECONVERGENT B2 ;  /* 0x0000000000027941 */ /* 0x000fea0003800200 */
.L_x_14005:
        /* <DEDUP_REMOVED lines=22> */
.L_x_14012:
        /* <DEDUP_REMOVED lines=13> */
.L_x_14014:
[----:B------:R-:W-:Y:S05]  /*1cf0*/  BSYNC.RECONVERGENT B3 ;  /* 0x0000000000037941 */ /* 0x000fea0003800200 */
.L_x_14013:
        /* <DEDUP_REMOVED lines=43> */
.L_x_14011:
[----:B------:R-:W-:Y:S05]  /*1fb0*/  BSYNC.RECONVERGENT B2 ;  /* 0x0000000000027941 */ /* 0x000fea0003800200 */
.L_x_14010:
        /* <DEDUP_REMOVED lines=23> */
.L_x_14017:
        /* <DEDUP_REMOVED lines=13> */
.L_x_14019:
[----:B------:R-:W-:Y:S05]  /*2200*/  BSYNC.RECONVERGENT B3 ;  /* 0x0000000000037941 */ /* 0x000fea0003800200 */
.L_x_14018:
        /* <DEDUP_REMOVED lines=43> */
.L_x_14016:
[----:B------:R-:W-:Y:S05]  /*24c0*/  BSYNC.RECONVERGENT B2 ;  /* 0x0000000000027941 */ /* 0x000fea0003800200 */
.L_x_14015:
        /* <DEDUP_REMOVED lines=22> */
.L_x_14022:
        /* <DEDUP_REMOVED lines=13> */
.L_x_14024:
[----:B------:R-:W-:Y:S05]  /*2700*/  BSYNC.RECONVERGENT B3 ;  /* 0x0000000000037941 */ /* 0x000fea0003800200 */
.L_x_14023:
        /* <DEDUP_REMOVED lines=43> */
.L_x_14021:
[----:B------:R-:W-:Y:S05]  /*29c0*/  BSYNC.RECONVERGENT B2 ;  /* 0x0000000000027941 */ /* 0x000fea0003800200 */
.L_x_14020:
        /* <DEDUP_REMOVED lines=23> */
.L_x_14027:
        /* <DEDUP_REMOVED lines=13> */
.L_x_14029:
[----:B------:R-:W-:Y:S05]  /*2c10*/  BSYNC.RECONVERGENT B3 ;  /* 0x0000000000037941 */ /* 0x000fea0003800200 */
.L_x_14028:
        /* <DEDUP_REMOVED lines=43> */
.L_x_14026:
[----:B------:R-:W-:Y:S05]  /*2ed0*/  BSYNC.RECONVERGENT B2 ;  /* 0x0000000000027941 */ /* 0x000fea0003800200 */
.L_x_14025:
        /* <DEDUP_REMOVED lines=22> */
.L_x_14032:
        /* <DEDUP_REMOVED lines=13> */
.L_x_14034:
[----:B------:R-:W-:Y:S05]  /*3110*/  BSYNC.RECONVERGENT B3 ;  /* 0x0000000000037941 */ /* 0x000fea0003800200 */
.L_x_14033:
        /* <DEDUP_REMOVED lines=43> */
.L_x_14031:
[----:B------:R-:W-:Y:S05]  /*33d0*/  BSYNC.RECONVERGENT B2 ;  /* 0x0000000000027941 */ /* 0x000fea0003800200 */
.L_x_14030:
        /* <DEDUP_REMOVED lines=23> */
.L_x_14037:
        /* <DEDUP_REMOVED lines=15> */
.L_x_14039:
[----:B------:R-:W-:Y:S05]  /*3640*/  BSYNC.RECONVERGENT B3 ;  /* 0x0000000000037941 */ /* 0x000fea0003800200 */
.L_x_14038:
        /* <DEDUP_REMOVED lines=43> */
.L_x_14036:
[----:B------:R-:W-:Y:S05]  /*3900*/  BSYNC.RECONVERGENT B2 ;  /* 0x0000000000027941 */ /* 0x000fea0003800200 */
.L_x_14035:
[----:B------:R-:W-:Y:S01]  /*3910*/  I2FP.F32.U32 R100, R101 ;  /* 0x0000006500647245 */ /* 0x000fe20000201000 */
[----:B------:R-:W-:-:S04]  /*3920*/  IMAD.U32 R132, R132, 0x10000, RZ ;  /* 0x0001000084847824 */ /* 0x000fc800078e00ff */
[----:B------:R-:W-:Y:S01]  /*3930*/  FFMA.FTZ R137, R100, R137, 1.1641532182693481445e-10 ;  /* 0x2f00000064897423 */ /* 0x000fe20000010089 */
[----:B------:R-:W-:-:S04]  /*3940*/  FMUL.FTZ R132, R132, R127 ;  /* 0x0000007f84847220 */ /* 0x000fc80000410000 */
[----:B------:R-:W-:Y:S01]  /*3950*/  FMUL.FTZ R132, R132, R129 ;  /* 0x0000008184847220 */ /* 0x000fe20000410000 */
[----:B------:R-:W-:-:S04]  /*3960*/  FSETP.GTU.FTZ.AND P6, PT, R137, R136, PT ;  /* 0x000000888900720b */ /* 0x000fc80003fdc000 */
[----:B------:R-:W-:Y:S02]  /*3970*/  FSEL R132, R132, RZ, !P6 ;  /* 0x000000ff84847208 */ /* 0x000fe40007000000 */
[----:B------:R-:W-:-:S03]  /*3980*/  PLOP3.LUT P6, PT, P6, PT, PT, 0x8, 0x80 ;  /* 0x000000000080781c */ /* 0x000fc600037ce170 */
[----:B------:R-:W-:Y:S01]  /*3990*/  FADD.FTZ R107, R107, R132 ;  /* 0x000000846b6b7221 */ /* 0x000fe20000010000 */
[----:B------:R-:W-:Y:S09]  /*39a0*/  BRA `(.L_x_14040) ;  /* 0x0000002400f87947 */ /* 0x000ff20003800000 */
.L_x_14000:
        /* <DEDUP_REMOVED lines=16> */
.L_x_14043:
        /* <DEDUP_REMOVED lines=13> */
.L_x_14045:
[----:B------:R-:W-:Y:S05]  /*3b80*/  BSYNC.RECONVERGENT B3 ;  /* 0x0000000000037941 */ /* 0x000fea0003800200 */
.L_x_14044:
        /* <DEDUP_REMOVED lines=42> */
.L_x_14042:
[----:B------:R-:W-:Y:S05]  /*3e30*/  BSYNC.RECONVERGENT B2 ;  /* 0x0000000000027941 */ /* 0x000fea0003800200 */
.L_x_14041:
[----:B------:R-:W0:Y:S01]  /*3e40*/  LDC R129, c[0x0][0x404] ;  /* 0x00010100ff817b82 */ /* 0x000e220000000800 */
[----:B------:R-:W-:Y:S01]  /*3e50*/  ISETP.NE.AND P0, PT, R25, 0x1, PT ;  /* 0x000000011900780c */ /* 0x000fe20003f05270 */
[----:B------:R-:W-:Y:S01]  /*3e60*/  IMAD.MOV.U32 R132, RZ, RZ, 0x2f800000 ;  /* 0x2f800000ff847424 */ /* 0x000fe200078e00ff */
[----:B------:R-:W-:Y:S01]  /*3e70*/  I2FP.F32.U32 R3, R24 ;  /* 0x0000001800037245 */ /* 0x000fe20000201000 */
[C---:B-----5:R-:W-:Y:S01]  /*3e80*/  IMAD.U32 R24, R100.reuse, 0x10000, RZ ;  /* 0x0001000064187824 */ /* 0x060fe200078e00ff */
[----:B------:R-:W-:Y:S01]  /*3e90*/  BSSY.RECONVERGENT B2, `(.L_x_14046) ;  /* 0x000004c000027945 */ /* 0x000fe20003800200 */
[----:B------:R-:W-:Y:S02]  /*3ea0*/  PRMT R100, R100, 0x7632, R100 ;  /* 0x0000763264647816 */ /* 0x000fe40000000064 */
[----:B------:R-:W1:Y:S01]  /*3eb0*/  LDC R107, c[0x0][0x408] ;  /* 0x00010200ff6b7b82 */ /* 0x000e620000000800 */
[----:B------:R-:W-:Y:S01]  /*3ec0*/  FFMA.FTZ R18, R3, R132, 1.1641532182693481445e-10 ;  /* 0x2f00000003127423 */ /* 0x000fe20000010084 */
[----:B------:R-:W-:Y:S01]  /*3ed0*/  FMUL.FTZ R24, R24, R127 ;  /* 0x0000007f18187220 */ /* 0x000fe20000410000 */
[----:B------:R-:W-:Y:S01]  /*3ee0*/  MOV R26, 0x2 ;  /* 0x00000002001a7802 */ /* 0x000fe20000000f00 */
[----:B------:R-:W-:-:S02]  /*3ef0*/  IMAD.MOV.U32 R3, RZ, RZ, R20 ;  /* 0x000000ffff037224 */ /* 0x000fc400078e0014 */
[----:B0-----:R-:W-:-:S04]  /*3f00*/  FSETP.LE.FTZ.AND P1, PT, R18, R129, PT ;  /* 0x000000811200720b */ /* 0x001fc80003f33000 */
[----:B------:R-:W-:Y:S01]  /*3f10*/  P2R R18, PR, RZ, 0x2 ;  /* 0x00000002ff127803 */ /* 0x000fe20000000000 */
[----:B-1----:R-:W-:Y:S01]  /*3f20*/  FMUL.FTZ R133, R24, R107 ;  /* 0x0000006b18857220 */ /* 0x002fe20000410000 */
        /* <DEDUP_REMOVED lines=9> */
.L_x_14048:
        /* <DEDUP_REMOVED lines=13> */
.L_x_14050:
[----:B------:R-:W-:Y:S05]  /*4090*/  BSYNC.RECONVERGENT B3 ;  /* 0x0000000000037941 */ /* 0x000fea0003800200 */
.L_x_14049:
        /* <DEDUP_REMOVED lines=43> */
.L_x_14047:
[----:B------:R-:W-:Y:S05]  /*4350*/  BSYNC.RECONVERGENT B2 ;  /* 0x0000000000027941 */ /* 0x000fea0003800200 */
.L_x_14046:
[----:B------:R-:W-:Y:S01]  /*4360*/  ISETP.NE.AND P1, PT, R26, 0x1, PT ;  /* 0x000000011a00780c */ /* 0x000fe20003f25270 */
[----:B------:R-:W-:Y:S01]  /*4370*/  IMAD.U32 R100, R100, 0x10000, RZ ;  /* 0x0001000064647824 */ /* 0x000fe200078e00ff */
[----:B------:R-:W-:Y:S01]  /*4380*/  I2FP.F32.U32 R3, R3 ;  /* 0x0000000300037245 */ /* 0x000fe20000201000 */
[----:B------:R-:W-:Y:S01]  /*4390*/  BSSY.RECONVERGENT B2, `(.L_x_14051) ;  /* 0x0000049000027945 */ /* 0x000fe20003800200 */
[----:B------:R-:W-:Y:S02]  /*43a0*/  HFMA2 R25, -RZ, RZ, 0, 1.1920928955078125e-07 ;  /* 0x00000002ff197431 */ /* 0x000fe400000001ff */
[----:B------:R-:W-:Y:S01]  /*43b0*/  FMUL.FTZ R100, R100, R127 ;  /* 0x0000007f64647220 */ /* 0x000fe20000410000 */
[----:B------:R-:W-:Y:S01]  /*43c0*/  FFMA.FTZ R24, R3, R132, 1.1641532182693481445e-10 ;  /* 0x2f00000003187423 */ /* 0x000fe20000010084 */
[----:B------:R-:W-:Y:S02]  /*43d0*/  IMAD.MOV.U32 R3, RZ, RZ, R20 ;  /* 0x000000ffff037224 */ /* 0x000fe400078e0014 */
[----:B------:R-:W-:-:S02]  /*43e0*/  FMUL.FTZ R130, R100, R107 ;  /* 0x0000006b64827220 */ /* 0x000fc40000410000 */
[----:B------:R-:W-:Y:S01]  /*43f0*/  FSETP.LE.FTZ.AND P0, PT, R24, R129, PT ;  /* 0x000000811800720b */ /* 0x000fe20003f13000 */
        /* <DEDUP_REMOVED lines=9> */
.L_x_14053:
        /* <DEDUP_REMOVED lines=13> */
.L_x_14055:
[----:B------:R-:W-:Y:S05]  /*4560*/  BSYNC.RECONVERGENT B3 ;  /* 0x0000000000037941 */ /* 0x000fea0003800200 */
.L_x_14054:
        /* <DEDUP_REMOVED lines=43> */
.L_x_14052:
[----:B------:R-:W-:Y:S05]  /*4820*/  BSYNC.RECONVERGENT B2 ;  /* 0x0000000000027941 */ /* 0x000fea0003800200 */
.L_x_14051:
[----:B------:R-:W-:Y:S01]  /*4830*/  ISETP.NE.AND P2, PT, R25, 0x1, PT ;  /* 0x000000011900780c */ /* 0x000fe20003f45270 */
[C---:B------:R-:W-:Y:S01]  /*4840*/  IMAD.U32 R26, R101.reuse, 0x10000, RZ ;  /* 0x00010000651a7824 */ /* 0x040fe200078e00ff */
[----:B------:R-:W-:Y:S01]  /*4850*/  I2FP.F32.U32 R3, R3 ;  /* 0x0000000300037245 */ /* 0x000fe20000201000 */
[----:B------:R-:W-:Y:S01]  /*4860*/  BSSY.RECONVERGENT B2, `(.L_x_14056) ;  /* 0x000004a000027945 */ /* 0x000fe20003800200 */
[----:B------:R-:W-:Y:S02]  /*4870*/  HFMA2 R27, -RZ, RZ, 0, 1.1920928955078125e-07 ;  /* 0x00000002ff1b7431 */ /* 0x000fe400000001ff */
[----:B------:R-:W-:Y:S01]  /*4880*/  FMUL.FTZ R26, R26, R127 ;  /* 0x0000007f1a1a7220 */ /* 0x000fe20000410000 */
[----:B------:R-:W-:Y:S01]  /*4890*/  PRMT R104, R101, 0x7632, R104 ;  /* 0x0000763265687816 */ /* 0x000fe20000000068 */
        /* <DEDUP_REMOVED lines=13> */
.L_x_14058:
        /* <DEDUP_REMOVED lines=13> */
.L_x_14060:
[----:B------:R-:W-:Y:S05]  /*4a40*/  BSYNC.RECONVERGENT B3 ;  /* 0x0000000000037941 */ /* 0x000fea0003800200 */
.L_x_14059:
        /* <DEDUP_REMOVED lines=43> */
.L_x_14057:
[----:B------:R-:W-:Y:S05]  /*4d00*/  BSYNC.RECONVERGENT B2 ;  /* 0x0000000000027941 */ /* 0x000fea0003800200 */
.L_x_14056:
        /* <DEDUP_REMOVED lines=19> */
.L_x_14063:
        /* <DEDUP_REMOVED lines=13> */
.L_x_14065:
[----:B------:R-:W-:Y:S05]  /*4f10*/  BSYNC.RECONVERGENT B3 ;  /* 0x0000000000037941 */ /* 0x000fea0003800200 */
.L_x_14064:
        /* <DEDUP_REMOVED lines=43> */
.L_x_14062:
[----:B------:R-:W-:Y:S05]  /*51d0*/  BSYNC.RECONVERGENT B2 ;  /* 0x0000000000027941 */ /* 0x000fea0003800200 */
.L_x_14061:
[----:B------:R-:W-:Y:S01]  /*51e0*/  ISETP.NE.AND P4, PT, R25, 0x1, PT ;  /* 0x000000011900780c */ /* 0x000fe20003f85270 */
[----:B------:R-:W-:Y:S01]  /*51f0*/  IMAD.U32 R26, R102, 0x10000, RZ ;  /* 0x00010000661a7824 */ /* 0x000fe200078e00ff */
        /* <DEDUP_REMOVED lines=18> */
.L_x_14068:
        /* <DEDUP_REMOVED lines=13> */
.L_x_14070:
[----:B------:R-:W-:Y:S05]  /*53f0*/  BSYNC.RECONVERGENT B3 ;  /* 0x0000000000037941 */ /* 0x000fea0003800200 */
.L_x_14069:
        /* <DEDUP_REMOVED lines=43> */
.L_x_14067:
[----:B------:R-:W-:Y:S05]  /*56b0*/  BSYNC.RECONVERGENT B2 ;  /* 0x0000000000027941 */ /* 0x000fea0003800200 */
.L_x_14066:
        /* <DEDUP_REMOVED lines=19> */
.L_x_14073:
        /* <DEDUP_REMOVED lines=13> */
.L_x_14075:
[----:B------:R-:W-:Y:S05]  /*58c0*/  BSYNC.RECONVERGENT B3 ;  /* 0x0000000000037941 */ /* 0x000fea0003800200 */
.L_x_14074:
        /* <DEDUP_REMOVED lines=43> */
.L_x_14072:
[----:B------:R-:W-:Y:S05]  /*5b80*/  BSYNC.RECONVERGENT B2 ;  /* 0x0000000000027941 */ /* 0x000fea0003800200 */
.L_x_14071:
[----:B------:R-:W-:Y:S01]  /*5b90*/  ISETP.NE.AND P6, PT, R100, 0x1, PT ;  /* 0x000000016400780c */ /* 0x000fe20003fc5270 */
[C---:B------:R-:W-:Y:S01]  /*5ba0*/  IMAD.U32 R26, R103.reuse, 0x10000, RZ ;  /* 0x00010000671a7824 */ /* 0x040fe200078e00ff */
[----:B------:R-:W-:Y:S01]  /*5bb0*/  I2FP.F32.U32 R3, R3 ;  /* 0x0000000300037245 */ /* 0x000fe20000201000 */
[----:B------:R-:W-:Y:S01]  /*5bc0*/  BSSY.RECONVERGENT B2, `(.L_x_14076) ;  /* 0x000004c000027945 */ /* 0x000fe20003800200 */
[----:B------:R-:W-:Y:S01]  /*5bd0*/  PRMT R103, R103, 0x7632, R103 ;  /* 0x0000763267677816 */ /* 0x000fe20000000067 */
[----:B------:R-:W-:Y:S01]  /*5be0*/  FMUL.FTZ R26, R26, R127 ;  /* 0x0000007f1a1a7220 */ /* 0x000fe20000410000 */
[----:B------:R-:W-:Y:S02]  /*5bf0*/  IMAD.MOV.U32 R25, RZ, RZ, R20 ;  /* 0x000000ffff197224 */ /* 0x000fe400078e0014 */
[----:B------:R-:W-:Y:S01]  /*5c00*/  FFMA.FTZ R24, R3, R132, 1.1641532182693481445e-10 ;  /* 0x2f00000003187423 */ /* 0x000fe20000010084 */
[----:B------:R-:W-:Y:S02]  /*5c10*/  HFMA2 R3, -RZ, RZ, 0, 1.1920928955078125e-07 ;  /* 0x00000002ff037431 */ /* 0x000fe400000001ff */
        /* <DEDUP_REMOVED lines=11> */
.L_x_14078:
        /* <DEDUP_REMOVED lines=15> */
.L_x_14080:
[----:B------:R-:W-:Y:S05]  /*5dc0*/  BSYNC.RECONVERGENT B3 ;  /* 0x0000000000037941 */ /* 0x000fea0003800200 */
.L_x_14079:
        /* <DEDUP_REMOVED lines=43> */
.L_x_14077:
[----:B------:R-:W-:Y:S05]  /*6080*/  BSYNC.RECONVERGENT B2 ;  /* 0x0000000000027941 */ /* 0x000fea0003800200 */
.L_x_14076:
[----:B------:R-:W-:Y:S01]  /*6090*/  I2FP.F32.U32 R25, R25 ;  /* 0x0000001900197245 */ /* 0x000fe20000201000 */
[----:B------:R-:W-:Y:S01]  /*60a0*/  IMAD.U32 R24, R103, 0x10000, RZ ;  /* 0x0001000067187824 */ /* 0x000fe200078e00ff */
[----:B------:R-:W-:Y:S02]  /*60b0*/  ISETP.NE.AND P6, PT, R18, RZ, PT ;  /* 0x000000ff1200720c */ /* 0x000fe40003fc5270 */
[----:B------:R-:W-:Y:S01]  /*60c0*/  FSEL R27, R104, RZ, P2 ;  /* 0x000000ff681b7208 */ /* 0x000fe20001000000 */
[----:B------:R-:W-:Y:S01]  /*60d0*/  FFMA.FTZ R132, R25, R132, 1.1641532182693481445e-10 ;  /* 0x2f00000019847423 */ /* 0x000fe20000010084 */
[----:B------:R-:W-:Y:S01]  /*60e0*/  FMUL.FTZ R26, R24, R127 ;  /* 0x0000007f181a7220 */ /* 0x000fe20000410000 */
[----:B------:R-:W-:Y:S02]  /*60f0*/  FSEL R24, R133, RZ, P6 ;  /* 0x000000ff85187208 */ /* 0x000fe40003000000 */
[----:B------:R-:W-:Y:S01]  /*6100*/  FSEL R25, R130, RZ, P0 ;  /* 0x000000ff82197208 */ /* 0x000fe20000000000 */
[----:B------:R-:W-:Y:S01]  /*6110*/  FMUL.FTZ R26, R26, R107 ;  /* 0x0000006b1a1a7220 */ /* 0x000fe20000410000 */
[----:B------:R-:W-:-:S02]  /*6120*/  FSETP.GTU.FTZ.AND P6, PT, R132, R129, PT ;  /* 0x000000818400720b */ /* 0x000fc40003fdc000 */
[----:B------:R-:W-:Y:S02]  /*6130*/  FSEL R104, R102, RZ, P3 ;  /* 0x000000ff66687208 */ /* 0x000fe40001800000 */
[----:B------:R-:W-:Y:S02]  /*6140*/  FSEL R107, R26, RZ, !P6 ;  /* 0x000000ff1a6b7208 */ /* 0x000fe40007000000 */
[----:B------:R-:W-:Y:S02]  /*6150*/  PLOP3.LUT P6, PT, P6, PT, PT, 0x8, 0x80 ;  /* 0x000000000080781c */ /* 0x000fe400037ce170 */
[----:B------:R-:W-:Y:S02]  /*6160*/  FSEL R26, R131, RZ, P1 ;  /* 0x000000ff831a7208 */ /* 0x000fe40000800000 */
[----:B------:R-:W-:Y:S02]  /*6170*/  FSEL R105, R105, RZ, P4 ;  /* 0x000000ff69697208 */ /* 0x000fe40002000000 */
[----:B------:R-:W-:-:S07]  /*6180*/  FSEL R106, R106, RZ, P5 ;  /* 0x000000ff6a6a7208 */ /* 0x000fce0002800000 */
.L_x_14040:
        /* <DEDUP_REMOVED lines=16> */
[----:B------:R-:W-:Y:S01]  /*6290*/  MOV R18, R128 ;  /* 0x0000008000127202 */ /* 0x000fe20000000f00 */
[C---:B------:R-:W-:Y:S01]  /*62a0*/  VIADD R128, R126.reuse, 0x20 ;  /* 0x000000207e807836 */ /* 0x040fe20000000000 */
[----:B------:R0:W-:Y:S01]  /*62b0*/  STG.E.128 desc[UR8][R130.64], R24 ;  /* 0x0000001882007986 */ /* 0x0001e2000c101d08 */
[----:B-1----:R-:W-:-:S03]  /*62c0*/  IMAD.WIDE.U32 R100, R126, 0x8, R100 ;  /* 0x000000087e647825 */ /* 0x002fc600078e0064 */
[----:B------:R0:W-:Y:S04]  /*62d0*/  STG.E.128 desc[UR8][R130.64+0x10], R104 ;  /* 0x0000106882007986 */ /* 0x0001e8000c101d08 */
[----:B------:R0:W-:Y:S02]  /*62e0*/  STG.E.64 desc[UR8][R100.64], R102 ;  /* 0x0000006664007986 */ /* 0x0001e4000c101b08 */
.L_x_13999:
[----:B------:R-:W-:Y:S05]  /*62f0*/  BSYNC.RECONVERGENT B1 ;  /* 0x0000000000017941 */ /* 0x000fea0003800200 */
.L_x_13998:
        /* <DEDUP_REMOVED lines=30> */
.L_x_14086:
        /* <DEDUP_REMOVED lines=13> */
.L_x_14088:
[----:B------:R-:W-:Y:S05]  /*65b0*/  BSYNC.RECONVERGENT B3 ;  /* 0x0000000000037941 */ /* 0x000fea0003800200 */
.L_x_14087:
        /* <DEDUP_REMOVED lines=42> */
.L_x_14085:
[----:B------:R-:W-:Y:S05]  /*6860*/  BSYNC.RECONVERGENT B2 ;  /* 0x0000000000027941 */ /* 0x000fea0003800200 */
.L_x_14084:
        /* <DEDUP_REMOVED lines=27> */
.L_x_14091:
        /* <DEDUP_REMOVED lines=13> */
.L_x_14093:
[----:B------:R-:W-:Y:S05]  /*6af0*/  BSYNC.RECONVERGENT B3 ;  /* 0x0000000000037941 */ /* 0x000fea0003800200 */
.L_x_14092:
        /* <DEDUP_REMOVED lines=43> */
.L_x_14090:
[----:B------:R-:W-:Y:S05]  /*6db0*/  BSYNC.RECONVERGENT B2 ;  /* 0x0000000000027941 */ /* 0x000fea0003800200 */
.L_x_14089:
        /* <DEDUP_REMOVED lines=22> */
.L_x_14096:
        /* <DEDUP_REMOVED lines=13> */
.L_x_14098:
[----:B------:R-:W-:Y:S05]  /*6ff0*/  BSYNC.RECONVERGENT B3 ;  /* 0x0000000000037941 */ /* 0x000fea0003800200 */
.L_x_14097:
        /* <DEDUP_REMOVED lines=43> */
.L_x_14095:
[----:B------:R-:W-:Y:S05]  /*72b0*/  BSYNC.RECONVERGENT B2 ;  /* 0x0000000000027941 */ /* 0x000fea0003800200 */
.L_x_14094:
        /* <DEDUP_REMOVED lines=23> */
.L_x_14101:
        /* <DEDUP_REMOVED lines=13> */
.L_x_14103:
[----:B------:R-:W-:Y:S05]  /*7500*/  BSYNC.RECONVERGENT B3 ;  /* 0x0000000000037941 */ /* 0x000fea0003800200 */
.L_x_14102:
        /* <DEDUP_REMOVED lines=43> */
.L_x_14100:
[----:B------:R-:W-:Y:S05]  /*77c0*/  BSYNC.RECONVERGENT B2 ;  /* 0x0000000000027941 */ /* 0x000fea0003800200 */
.L_x_14099:
        /* <DEDUP_REMOVED lines=22> */
.L_x_14106:
        /* <DEDUP_REMOVED lines=13> */
.L_x_14108:
[----:B------:R-:W-:Y:S05]  /*7a00*/  BSYNC.RECONVERGENT B3 ;  /* 0x0000000000037941 */ /* 0x000fea0003800200 */
.L_x_14107:
        /* <DEDUP_REMOVED lines=43> */
.L_x_14105:
[----:B------:R-:W-:Y:S05]  /*7cc0*/  BSYNC.RECONVERGENT B2 ;  /* 0x0000000000027941 */ /* 0x000fea0003800200 */
.L_x_14104:
        /* <DEDUP_REMOVED lines=8> */
[----:B------:R-:W-:-:S04]  /*7d50*/  FSETP.GTU.FTZ.AND P3, PT, R72, R131, PT ;  /* 0x000000834800720b */ /* 0x000fc80003f7c000 */
[----:B------:R-:W-:Y:S01]  /*7d60*/  FSEL R3, R132, RZ, !P3 ;  /* 0x000000ff84037208 */ /* 0x000fe20005800000 */
[----:B------:R-:W-:Y:S01]  /*7d70*/  IMAD.MOV.U32 R132, RZ, RZ, 0x2 ;  /* 0x00000002ff847424 */ /* 0x000fe200078e00ff */
        /* <DEDUP_REMOVED lines=12> */
.L_x_14111:
        /* <DEDUP_REMOVED lines=13> */
.L_x_14113:
[----:B------:R-:W-:Y:S05]  /*7f10*/  BSYNC.RECONVERGENT B3 ;  /* 0x0000000000037941 */ /* 0x000fea0003800200 */
.L_x_14112:
        /* <DEDUP_REMOVED lines=43> */
.L_x_14110:
[----:B------:R-:W-:Y:S05]  /*81d0*/  BSYNC.RECONVERGENT B2 ;  /* 0x0000000000027941 */ /* 0x000fea0003800200 */
.L_x_14109:
        /* <DEDUP_REMOVED lines=22> */
.L_x_14116:
        /* <DEDUP_REMOVED lines=13> */
.L_x_14118:
[----:B------:R-:W-:Y:S05]  /*8410*/  BSYNC.RECONVERGENT B3 ;  /* 0x0000000000037941 */ /* 0x000fea0003800200 */
.L_x_14117:
        /* <DEDUP_REMOVED lines=43> */
.L_x_14115:
[----:B------:R-:W-:Y:S05]  /*86d0*/  BSYNC.RECONVERGENT B2 ;  /* 0x0000000000027941 */ /* 0x000fea0003800200 */
.L_x_14114:
        /* <DEDUP_REMOVED lines=23> */
.L_x_14121:
        /* <DEDUP_REMOVED lines=15> */
.L_x_14123:
[----:B------:R-:W-:Y:S05]  /*8940*/  BSYNC.RECONVERGENT B3 ;  /* 0x0000000000037941 */ /* 0x000fea0003800200 */
.L_x_14122:
        /* <DEDUP_REMOVED lines=43> */
.L_x_14120:
[----:B------:R-:W-:Y:S05]  /*8c00*/  BSYNC.RECONVERGENT B2 ;  /* 0x0000000000027941 */ /* 0x000fea0003800200 */
.L_x_14119:
        /* <DEDUP_REMOVED lines=10> */
.L_x_14083:
        /* <DEDUP_REMOVED lines=16> */
.L_x_14127:
        /* <DEDUP_REMOVED lines=13> */
.L_x_14129:
[----:B------:R-:W-:Y:S05]  /*8e80*/  BSYNC.RECONVERGENT B3 ;  /* 0x0000000000037941 */ /* 0x000fea0003800200 */
.L_x_14128:
        /* <DEDUP_REMOVED lines=42> */
.L_x_14126:
[----:B------:R-:W-:Y:S05]  /*9130*/  BSYNC.RECONVERGENT B2 ;  /* 0x0000000000027941 */ /* 0x000fea0003800200 */
.L_x_14125:
[----:B------:R-:W0:Y:S01]  /*9140*/  LDC R103, c[0x0][0x404] ;  /* 0x00010100ff677b82 */ /* 0x000e220000000800 */
[----:B------:R-:W-:Y:S01]  /*9150*/  ISETP.NE.AND P0, PT, R69, 0x1, PT ;  /* 0x000000014500780c */ /* 0x000fe20003f05270 */
[----:B------:R-:W-:Y:S01]  /*9160*/  HFMA2 R132, -RZ, RZ, 0.1171875, 0 ;  /* 0x2f800000ff847431 */ /* 0x000fe200000001ff */
[----:B------:R-:W-:Y:S01]  /*9170*/  I2FP.F32.U32 R3, R68 ;  /* 0x0000004400037245 */ /* 0x000fe20000201000 */
[C---:B-----5:R-:W-:Y:S01]  /*9180*/  IMAD.U32 R68, R72.reuse, 0x10000, RZ ;  /* 0x0001000048447824 */ /* 0x060fe200078e00ff */
[----:B------:R-:W-:Y:S01]  /*9190*/  BSSY.RECONVERGENT B2, `(.L_x_14130) ;  /* 0x000004c000027945 */ /* 0x000fe20003800200 */
[----:B------:R-:W-:Y:S01]  /*91a0*/  PRMT R72, R72, 0x7632, R72 ;  /* 0x0000763248487816 */ /* 0x000fe20000000048 */
[----:B------:R-:W-:Y:S01]  /*91b0*/  IMAD.MOV.U32 R70, RZ, RZ, 0x2 ;  /* 0x00000002ff467424 */ /* 0x000fe200078e00ff */
[----:B------:R-:W1:Y:S01]  /*91c0*/  LDC R102, c[0x0][0x408] ;  /* 0x00010200ff667b82 */ /* 0x000e620000000800 */
[----:B------:R-:W-:Y:S01]  /*91d0*/  FFMA.FTZ R18, R3, R132, 1.1641532182693481445e-10 ;  /* 0x2f00000003127423 */ /* 0x000fe20000010084 */
[----:B------:R-:W-:Y:S01]  /*91e0*/  FMUL.FTZ R133, R68, R127 ;  /* 0x0000007f44857220 */ /* 0x000fe20000410000 */
[----:B------:R-:W-:-:S03]  /*91f0*/  MOV R3, R20 ;  /* 0x0000001400037202 */ /* 0x000fc60000000f00 */
        /* <DEDUP_REMOVED lines=12> */
.L_x_14132:
        /* <DEDUP_REMOVED lines=13> */
.L_x_14134:
[----:B------:R-:W-:Y:S05]  /*9390*/  BSYNC.RECONVERGENT B3 ;  /* 0x0000000000037941 */ /* 0x000fea0003800200 */
.L_x_14133:
        /* <DEDUP_REMOVED lines=43> */
.L_x_14131:
[----:B------:R-:W-:Y:S05]  /*9650*/  BSYNC.RECONVERGENT B2 ;  /* 0x0000000000027941 */ /* 0x000fea0003800200 */
.L_x_14130:
        /* <DEDUP_REMOVED lines=9> */
[----:B------:R-:W-:Y:S01]  /*96f0*/  FSETP.LE.FTZ.AND P0, PT, R68, R103, PT ;  /* 0x000000674400720b */ /* 0x000fe20003f13000 */
        /* <DEDUP_REMOVED lines=9> */
.L_x_14137:
        /* <DEDUP_REMOVED lines=13> */
.L_x_14139:
[----:B------:R-:W-:Y:S05]  /*9860*/  BSYNC.RECONVERGENT B3 ;  /* 0x0000000000037941 */ /* 0x000fea0003800200 */
.L_x_14138:
        /* <DEDUP_REMOVED lines=43> */
.L_x_14136:
[----:B------:R-:W-:Y:S05]  /*9b20*/  BSYNC.RECONVERGENT B2 ;  /* 0x0000000000027941 */ /* 0x000fea0003800200 */
.L_x_14135:
        /* <DEDUP_REMOVED lines=20> */
.L_x_14142:
        /* <DEDUP_REMOVED lines=13> */
.L_x_14144:
[----:B------:R-:W-:Y:S05]  /*9d40*/  BSYNC.RECONVERGENT B3 ;  /* 0x0000000000037941 */ /* 0x000fea0003800200 */
.L_x_14143:
        /* <DEDUP_REMOVED lines=43> */
.L_x_14141:
[----:B------:R-:W-:Y:S05]  /*a000*/  BSYNC.RECONVERGENT B2 ;  /* 0x0000000000027941 */ /* 0x000fea0003800200 */
.L_x_14140:
[----:B------:R-:W-:Y:S01]  /*a010*/  ISETP.NE.AND P3, PT, R70, 0x1, PT ;  /* 0x000000014600780c */ /* 0x000fe20003f65270 */
[----:B------:R-:W-:Y:S01]  /*a020*/  IMAD.U32 R100, R100, 0x10000, RZ ;  /* 0x0001000064647824 */ /* 0x000fe200078e00ff */
[----:B------:R-:W-:Y:S01]  /*a030*/  I2FP.F32.U32 R3, R3 ;  /* 0x0000000300037245 */ /* 0x000fe20000201000 */
[----:B------:R-:W-:Y:S01]  /*a040*/  BSSY.RECONVERGENT B2, `(.L_x_14145) ;  /* 0x0000049000027945 */ /* 0x000fe20003800200 */
[----:B------:R-:W-:Y:S01]  /*a050*/  IMAD.MOV.U32 R71, RZ, RZ, 0x2 ;  /* 0x00000002ff477424 */ /* 0x000fe200078e00ff */
[----:B------:R-:W-:Y:S02]  /*a060*/  MOV R69, R20 ;  /* 0x0000001400457202 */ /* 0x000fe40000000f00 */
[----:B------:R-:W-:Y:S01]  /*a070*/  FFMA.FTZ R68, R3, R132, 1.1641532182693481445e-10 ;  /* 0x2f00000003447423 */ /* 0x000fe20000010084 */
[----:B------:R-:W-:-:S04]  /*a080*/  FMUL.FTZ R3, R100, R127 ;  /* 0x0000007f64037220 */ /* 0x000fc80000410000 */
[----:B------:R-:W-:Y:S01]  /*a090*/  FSETP.LE.FTZ.AND P2, PT, R68, R103, PT ;  /* 0x000000674400720b */ /* 0x000fe20003f53000 */
        /* <DEDUP_REMOVED lines=10> */
.L_x_14147:
        /* <DEDUP_REMOVED lines=13> */
.L_x_14149:
[----:B------:R-:W-:Y:S05]  /*a210*/  BSYNC.RECONVERGENT B3 ;  /* 0x0000000000037941 */ /* 0x000fea0003800200 */
.L_x_14148:
        /* <DEDUP_REMOVED lines=43> */
.L_x_14146:
[----:B------:R-:W-:Y:S05]  /*a4d0*/  BSYNC.RECONVERGENT B2 ;  /* 0x0000000000027941 */ /* 0x000fea0003800200 */
.L_x_14145:
        /* <DEDUP_REMOVED lines=20> */
.L_x_14152:
        /* <DEDUP_REMOVED lines=13> */
.L_x_14154:
[----:B------:R-:W-:Y:S05]  /*a6f0*/  BSYNC.RECONVERGENT B3 ;  /* 0x0000000000037941 */ /* 0x000fea0003800200 */
.L_x_14153:
        /* <DEDUP_REMOVED lines=43> */
.L_x_14151:
[----:B------:R-:W-:Y:S05]  /*a9b0*/  BSYNC.RECONVERGENT B2 ;  /* 0x0000000000027941 */ /* 0x000fea0003800200 */
.L_x_14150:
[----:B------:R-:W-:Y:S01]  /*a9c0*/  ISETP.NE.AND P5, PT, R69, 0x1, PT ;  /* 0x000000014500780c */ /* 0x000fe20003fa5270 */
[----:B------:R-:W-:Y:S01]  /*a9d0*/  IMAD.U32 R74, R74, 0x10000, RZ ;  /* 0x000100004a4a7824 */ /* 0x000fe200078e00ff */
[----:B------:R-:W-:Y:S01]  /*a9e0*/  I2FP.F32.U32 R3, R3 ;  /* 0x0000000300037245 */ /* 0x000fe20000201000 */
[----:B------:R-:W-:Y:S02]  /*a9f0*/  BSSY.RECONVERGENT B2, `(.L_x_14155) ;  /* 0x0000049000027945 */ /* 0x000fe40003800200 */
        /* <DEDUP_REMOVED lines=15> */
.L_x_14157:
        /* <DEDUP_REMOVED lines=13> */
.L_x_14159:
[----:B------:R-:W-:Y:S05]  /*abc0*/  BSYNC.RECONVERGENT B3 ;  /* 0x0000000000037941 */ /* 0x000fea0003800200 */
.L_x_14158:
        /* <DEDUP_REMOVED lines=43> */
.L_x_14156:
[----:B------:R-:W-:Y:S05]  /*ae80*/  BSYNC.RECONVERGENT B2 ;  /* 0x0000000000027941 */ /* 0x000fea0003800200 */
.L_x_14155:
[----:B------:R-:W-:Y:S01]  /*ae90*/  ISETP.NE.AND P6, PT, R74, 0x1, PT ;  /* 0x000000014a00780c */ /* 0x000fe20003fc5270 */
[C---:B------:R-:W-:Y:S01]  /*aea0*/  IMAD.U32 R70, R75.reuse, 0x10000, RZ ;  /* 0x000100004b467824 */ /* 0x040fe200078e00ff */
[----:B------:R-:W-:Y:S01]  /*aeb0*/  I2FP.F32.U32 R3, R3 ;  /* 0x0000000300037245 */ /* 0x000fe20000201000 */
[----:B------:R-:W-:Y:S01]  /*aec0*/  BSSY.RECONVERGENT B2, `(.L_x_14160) ;  /* 0x000004c000027945 */ /* 0x000fe20003800200 */
[----:B------:R-:W-:Y:S01]  /*aed0*/  PRMT R134, R75, 0x7632, R134 ;  /* 0x000076324b867816 */ /* 0x000fe20000000086 */
[----:B------:R-:W-:Y:S01]  /*aee0*/  FMUL.FTZ R71, R70, R127 ;  /* 0x0000007f46477220 */ /* 0x000fe20000410000 */
[----:B------:R-:W-:Y:S01]  /*aef0*/  MOV R69, R20 ;  /* 0x0000001400457202 */ /* 0x000fe20000000f00 */
[----:B------:R-:W-:Y:S01]  /*af00*/  FFMA.FTZ R68, R3, R132, 1.1641532182693481445e-10 ;  /* 0x2f00000003447423 */ /* 0x000fe20000010084 */
[----:B------:R-:W-:Y:S02]  /*af10*/  IMAD.MOV.U32 R3, RZ, RZ, 0x2 ;  /* 0x00000002ff037424 */ /* 0x000fe400078e00ff */
        /* <DEDUP_REMOVED lines=11> */
.L_x_14162:
        /* <DEDUP_REMOVED lines=15> */
.L_x_14164:
[----:B------:R-:W-:Y:S05]  /*b0c0*/  BSYNC.RECONVERGENT B3 ;  /* 0x0000000000037941 */ /* 0x000fea0003800200 */
.L_x_14163:
        /* <DEDUP_REMOVED lines=43> */
.L_x_14161:
[----:B------:R-:W-:Y:S05]  /*b380*/  BSYNC.RECONVERGENT B2 ;  /* 0x0000000000027941 */ /* 0x000fea0003800200 */
.L_x_14160:
        /* <DEDUP_REMOVED lines=16> */
.L_x_14124:
        /* <DEDUP_REMOVED lines=18> */
[----:B-1----:R-:W-:-:S03]  /*b5b0*/  IMAD.WIDE.U32 R100, R128, 0x8, R100 ;  /* 0x0000000880647825 */ /* 0x002fc600078e0064 */
[----:B------:R0:W-:Y:S01]  /*b5c0*/  STG.E.128 desc[UR8][R132.64+0x10], R72 ;  /* 0x0000104884007986 */ /* 0x0001e2000c101d08 */
[----:B------:R-:W-:-:S03]  /*b5d0*/  IADD3 R128, PT, PT, R128, 0x20, RZ ;  /* 0x0000002080807810 */ /* 0x000fc60007ffe0ff */
[----:B------:R0:W-:Y:S04]  /*b5e0*/  STG.E.64 desc[UR8][R100.64], R102 ;  /* 0x0000006664007986 */ /* 0x0001e8000c101b08 */
.L_x_14082:
[----:B------:R-:W-:Y:S05]  /*b5f0*/  BSYNC.RECONVERGENT B1 ;  /* 0x0000000000017941 */ /* 0x000fea0003800200 */
.L_x_14081:
        /* <DEDUP_REMOVED lines=30> */
.L_x_14170:
        /* <DEDUP_REMOVED lines=13> */
.L_x_14172:
[----:B------:R-:W-:Y:S05]  /*b8b0*/  BSYNC.RECONVERGENT B3 ;  /* 0x0000000000037941 */ /* 0x000fea0003800200 */
.L_x_14171:
        /* <DEDUP_REMOVED lines=42> */
.L_x_14169:
[----:B------:R-:W-:Y:S05]  /*bb60*/  BSYNC.RECONVERGENT B2 ;  /* 0x0000000000027941 */ /* 0x000fea0003800200 */
.L_x_14168:
        /* <DEDUP_REMOVED lines=27> */
.L_x_14175:
        /* <DEDUP_REMOVED lines=13> */
.L_x_14177:
[----:B------:R-:W-:Y:S05]  /*bdf0*/  BSYNC.RECONVERGENT B3 ;  /* 0x0000000000037941 */ /* 0x000fea0003800200 */
.L_x_14176:
        /* <DEDUP_REMOVED lines=43> */
.L_x_14174:
[----:B------:R-:W-:Y:S05]  /*c0b0*/  BSYNC.RECONVERGENT B2 ;  /* 0x0000000000027941 */ /* 0x000fea0003800200 */
.L_x_14173:
[----:B------:R-:W-:Y:S01]  /*c0c0*/  I2FP.F32.U32 R3, R3 ;  /* 0x0000000300037245 */ /* 0x000fe20000201000 */
[----:B------:R-:W-:Y:S01]  /*c0d0*/  BSSY.RECONVERGENT B2, `(.L_x_14178) ;  /* 0x000004e000027945 */ /* 0x000fe20003800200 */
[----:B------:R-:W-:Y:S01]  /*c0e0*/  SHF.L.U32 R132, R80, 0x10, RZ ;  /* 0x0000001050847819 */ /* 0x000fe200000006ff */
[----:B------:R-:W-:Y:S01]  /*c0f0*/  IMAD.MOV.U32 R134, RZ, RZ, 0x2 ;  /* 0x00000002ff867424 */ /* 0x000fe200078e00ff */
[----:B------:R-:W-:Y:S01]  /*c100*/  ISETP.NE.AND P1, PT, R133, 0x1, PT ;  /* 0x000000018500780c */ /* 0x000fe20003f25270 */
[----:B------:R-:W-:Y:S01]  /*c110*/  FFMA.FTZ R80, R3, R138, 1.1641532182693481445e-10 ;  /* 0x2f00000003507423 */ /* 0x000fe2000001008a */
[----:B------:R-:W-:Y:S02]  /*c120*/  IMAD.MOV.U32 R3, RZ, RZ, R20 ;  /* 0x000000ffff037224 */ /* 0x000fe400078e0014 */
[----:B------:R-:W-:Y:S02]  /*c130*/  FMUL.FTZ R132, R132, R127 ;  /* 0x0000007f84847220 */ /* 0x000fe40000410000 */
        /* <DEDUP_REMOVED lines=14> */
.L_x_14180:
        /* <DEDUP_REMOVED lines=13> */
.L_x_14182:
[----:B------:R-:W-:Y:S05]  /*c2f0*/  BSYNC.RECONVERGENT B3 ;  /* 0x0000000000037941 */ /* 0x000fea0003800200 */
.L_x_14181:
        /* <DEDUP_REMOVED lines=43> */
.L_x_14179:
[----:B------:R-:W-:Y:S05]  /*c5b0*/  BSYNC.RECONVERGENT B2 ;  /* 0x0000000000027941 */ /* 0x000fea0003800200 */
.L_x_14178:
        /* <DEDUP_REMOVED lines=23> */
.L_x_14185:
        /* <DEDUP_REMOVED lines=13> */
.L_x_14187:
[----:B------:R-:W-:Y:S05]  /*c800*/  BSYNC.RECONVERGENT B3 ;  /* 0x0000000000037941 */ /* 0x000fea0003800200 */
.L_x_14186:
        /* <DEDUP_REMOVED lines=43> */
.L_x_14184:
[----:B------:R-:W-:Y:S05]  /*cac0*/  BSYNC.RECONVERGENT B2 ;  /* 0x0000000000027941 */ /* 0x000fea0003800200 */
.L_x_14183:
        /* <DEDUP_REMOVED lines=22> */
.L_x_14190:
        /* <DEDUP_REMOVED lines=13> */
.L_x_14192:
[----:B------:R-:W-:Y:S05]  /*cd00*/  BSYNC.RECONVERGENT B3 ;  /* 0x0000000000037941 */ /* 0x000fea0003800200 */
.L_x_14191:
        /* <DEDUP_REMOVED lines=43> */
.L_x_14189:
[----:B------:R-:W-:Y:S05]  /*cfc0*/  BSYNC.RECONVERGENT B2 ;  /* 0x0000000000027941 */ /* 0x000fea0003800200 */
.L_x_14188:
        /* <DEDUP_REMOVED lines=8> */
[----:B------:R-:W-:-:S05]  /*d050*/  FMUL.FTZ R132, R132, R129 ;  /* 0x0000008184847220 */ /* 0x000fca0000410000 */
[----:B------:R-:W-:Y:S01]  /*d060*/  FSEL R3, R132, RZ, !P3 ;  /* 0x000000ff84037208 */ /* 0x000fe20005800000 */
[----:B------:R-:W-:Y:S01]  /*d070*/  IMAD.MOV.U32 R132, RZ, RZ, 0x2 ;  /* 0x00000002ff847424 */ /* 0x000fe200078e00ff */
        /* <DEDUP_REMOVED lines=12> */
.L_x_14195:
        /* <DEDUP_REMOVED lines=13> */
.L_x_14197:
[----:B------:R-:W-:Y:S05]  /*d210*/  BSYNC.RECONVERGENT B3 ;  /* 0x0000000000037941 */ /* 0x000fea0003800200 */
.L_x_14196:
        /* <DEDUP_REMOVED lines=43> */
.L_x_14194:
[----:B------:R-:W-:Y:S05]  /*d4d0*/  BSYNC.RECONVERGENT B2 ;  /* 0x0000000000027941 */ /* 0x000fea0003800200 */
.L_x_14193:
        /* <DEDUP_REMOVED lines=22> */
.L_x_14200:
        /* <DEDUP_REMOVED lines=13> */
.L_x_14202:
[----:B------:R-:W-:Y:S05]  /*d710*/  BSYNC.RECONVERGENT B3 ;  /* 0x0000000000037941 */ /* 0x000fea0003800200 */
.L_x_14201:
        /* <DEDUP_REMOVED lines=43> */
.L_x_14199:
[----:B------:R-:W-:Y:S05]  /*d9d0*/  BSYNC.RECONVERGENT B2 ;  /* 0x0000000000027941 */ /* 0x000fea0003800200 */
.L_x_14198:
        /* <DEDUP_REMOVED lines=23> */
.L_x_14205:
        /* <DEDUP_REMOVED lines=15> */
.L_x_14207:
[----:B------:R-:W-:Y:S05]  /*dc40*/  BSYNC.RECONVERGENT B3 ;  /* 0x0000000000037941 */ /* 0x000fea0003800200 */
.L_x_14206:
        /* <DEDUP_REMOVED lines=43> */
.L_x_14204:
[----:B------:R-:W-:Y:S05]  /*df00*/  BSYNC.RECONVERGENT B2 ;  /* 0x0000000000027941 */ /* 0x000fea0003800200 */
.L_x_14203:
[----:B------:R-:W-:Y:S02]  /*df10*/  I2FP.F32.U32 R101, R101 ;  /* 0x0000006500657245 */ /* 0x000fe40000201000 */
[----:B------:R-:W-:-:S03]  /*df20*/  SHF.L.U32 R100, R83, 0x10, RZ ;  /* 0x0000001053647819 */ /* 0x000fc600000006ff */
[----:B------:R-:W-:Y:S02]  /*df30*/  FFMA.FTZ R138, R101, R138, 1.1641532182693481445e-10 ;  /* 0x2f000000658a7423 */ /* 0x000fe4000001008a */
[----:B------:R-:W-:-:S03]  /*df40*/  FMUL.FTZ R100, R100, R127 ;  /* 0x0000007f64647220 */ /* 0x000fc60000410000 */
[----:B------:R-:W-:Y:S01]  /*df50*/  FSETP.GTU.FTZ.AND P6, PT, R138, R131, PT ;  /* 0x000000838a00720b */ /* 0x000fe20003fdc000 */
[----:B------:R-:W-:-:S05]  /*df60*/  FMUL.FTZ R100, R100, R129 ;  /* 0x0000008164647220 */ /* 0x000fca0000410000 */
[----:B------:R-:W-:Y:S02]  /*df70*/  FSEL R100, R100, RZ, !P6 ;  /* 0x000000ff64647208 */ /* 0x000fe40007000000 */
[----:B------:R-:W-:-:S03]  /*df80*/  PLOP3.LUT P6, PT, P6, PT, PT, 0x8, 0x80 ;  /* 0x000000000080781c */ /* 0x000fc600037ce170 */
[----:B------:R-:W-:Y:S01]  /*df90*/  FADD.FTZ R83, R103, R100 ;  /* 0x0000006467537221 */ /* 0x000fe20000010000 */
[----:B------:R-:W-:Y:S09]  /*dfa0*/  BRA `(.L_x_14208) ;  /* 0x0000002400f87947 */ /* 0x000ff20003800000 */
.L_x_14167:
        /* <DEDUP_REMOVED lines=16> */
.L_x_14211:
        /* <DEDUP_REMOVED lines=13> */
.L_x_14213:
[----:B------:R-:W-:Y:S05]  /*e180*/  BSYNC.RECONVERGENT B3 ;  /* 0x0000000000037941 */ /* 0x000fea0003800200 */
.L_x_14212:
        /* <DEDUP_REMOVED lines=42> */
.L_x_14210:
[----:B------:R-:W-:Y:S05]  /*e430*/  BSYNC.RECONVERGENT B2 ;  /* 0x0000000000027941 */ /* 0x000fea0003800200 */
.L_x_14209:
[----:B------:R-:W0:Y:S01]  /*e440*/  LDC R103, c[0x0][0x404] ;  /* 0x00010100ff677b82 */ /* 0x000e220000000800 */
[----:B------:R-:W-:Y:S01]  /*e450*/  ISETP.NE.AND P0, PT, R77, 0x1, PT ;  /* 0x000000014d00780c */ /* 0x000fe20003f05270 */
[----:B------:R-:W-:Y:S01]  /*e460*/  IMAD.MOV.U32 R132, RZ, RZ, 0x2f800000 ;  /* 0x2f800000ff847424 */ /* 0x000fe200078e00ff */
[----:B------:R-:W-:Y:S01]  /*e470*/  I2FP.F32.U32 R3, R76 ;  /* 0x0000004c00037245 */ /* 0x000fe20000201000 */
[----:B------:R-:W-:Y:S01]  /*e480*/  BSSY.RECONVERGENT B2, `(.L_x_14214) ;  /* 0x000004d000027945 */ /* 0x000fe20003800200 */
[C---:B-----5:R-:W-:Y:S01]  /*e490*/  SHF.L.U32 R76, R80.reuse, 0x10, RZ ;  /* 0x00000010504c7819 */ /* 0x060fe200000006ff */
[----:B------:R-:W-:Y:S01]  /*e4a0*/  IMAD.MOV.U32 R78, RZ, RZ, 0x2 ;  /* 0x00000002ff4e7424 */ /* 0x000fe200078e00ff */
[----:B------:R-:W-:Y:S01]  /*e4b0*/  PRMT R80, R80, 0x7632, R80 ;  /* 0x0000763250507816 */ /* 0x000fe20000000050 */
[----:B------:R-:W1:Y:S01]  /*e4c0*/  LDC R102, c[0x0][0x408] ;  /* 0x00010200ff667b82 */ /* 0x000e620000000800 */
[----:B------:R-:W-:Y:S01]  /*e4d0*/  FFMA.FTZ R18, R3, R132, 1.1641532182693481445e-10 ;  /* 0x2f00000003127423 */ /* 0x000fe20000010084 */
[----:B------:R-:W-:Y:S01]  /*e4e0*/  FMUL.FTZ R133, R76, R127 ;  /* 0x0000007f4c857220 */ /* 0x000fe20000410000 */
[----:B------:R-:W-:-:S03]  /*e4f0*/  IMAD.MOV.U32 R3, RZ, RZ, R20 ;  /* 0x000000ffff037224 */ /* 0x000fc600078e0014 */
[----:B0-----:R-:W-:-:S04]  /*e500*/  FSETP.LE.FTZ.AND P1, PT, R18, R103, PT ;  /* 0x000000671200720b */ /* 0x001fc80003f33000 */
[----:B------:R-:W-:Y:S01]  /*e510*/  P2R R18, PR, RZ, 0x2 ;  /* 0x00000002ff127803 */ /* 0x000fe20000000000 */
[----:B-1----:R-:W-:Y:S01]  /*e520*/  FMUL.FTZ R133, R133, R102 ;  /* 0x0000006685857220 */ /* 0x002fe20000410000 */
        /* <DEDUP_REMOVED lines=9> */
.L_x_14216:
        /* <DEDUP_REMOVED lines=13> */
.L_x_14218:
[----:B------:R-:W-:Y:S05]  /*e690*/  BSYNC.RECONVERGENT B3 ;  /* 0x0000000000037941 */ /* 0x000fea0003800200 */
.L_x_14217:
        /* <DEDUP_REMOVED lines=43> */
.L_x_14215:
[----:B------:R-:W-:Y:S05]  /*e950*/  BSYNC.RECONVERGENT B2 ;  /* 0x0000000000027941 */ /* 0x000fea0003800200 */
.L_x_14214:
[----:B------:R-:W-:Y:S01]  /*e960*/  ISETP.NE.AND P1, PT, R78, 0x1, PT ;  /* 0x000000014e00780c */ /* 0x000fe20003f25270 */
[----:B------:R-:W-:Y:S01]  /*e970*/  BSSY.RECONVERGENT B2, `(.L_x_14219) ;  /* 0x000004b000027945 */ /* 0x000fe20003800200 */
[----:B------:R-:W-:Y:S01]  /*e980*/  I2FP.F32.U32 R3, R3 ;  /* 0x0000000300037245 */ /* 0x000fe20000201000 */
[----:B------:R-:W-:Y:S01]  /*e990*/  IMAD.MOV.U32 R77, RZ, RZ, 0x2 ;  /* 0x00000002ff4d7424 */ /* 0x000fe200078e00ff */
[----:B------:R-:W-:-:S03]  /*e9a0*/  SHF.L.U32 R80, R80, 0x10, RZ ;  /* 0x0000001050507819 */ /* 0x000fc600000006ff */
[----:B------:R-:W-:Y:S01]  /*e9b0*/  FFMA.FTZ R76, R3, R132, 1.1641532182693481445e-10 ;  /* 0x2f000000034c7423 */ /* 0x000fe20000010084 */
[----:B------:R-:W-:Y:S02]  /*e9c0*/  IMAD.MOV.U32 R3, RZ, RZ, R20 ;  /* 0x000000ffff037224 */ /* 0x000fe400078e0014 */
[----:B------:R-:W-:Y:S02]  /*e9d0*/  FMUL.FTZ R129, R80, R127 ;  /* 0x0000007f50817220 */ /* 0x000fe40000410000 */
[----:B------:R-:W-:Y:S02]  /*e9e0*/  FSETP.LE.FTZ.AND P0, PT, R76, R103, PT ;  /* 0x000000674c00720b */ /* 0x000fe40003f13000 */
[----:B------:R-:W-:Y:S01]  /*e9f0*/  FMUL.FTZ R129, R129, R102 ;  /* 0x0000006681817220 */ /* 0x000fe20000410000 */
        /* <DEDUP_REMOVED lines=9> */
.L_x_14221:
        /* <DEDUP_REMOVED lines=13> */
.L_x_14223:
[----:B------:R-:W-:Y:S05]  /*eb60*/  BSYNC.RECONVERGENT B3 ;  /* 0x0000000000037941 */ /* 0x000fea0003800200 */
.L_x_14222:
        /* <DEDUP_REMOVED lines=43> */
.L_x_14220:
[----:B------:R-:W-:Y:S05]  /*ee20*/  BSYNC.RECONVERGENT B2 ;  /* 0x0000000000027941 */ /* 0x000fea0003800200 */
.L_x_14219:
[----:B------:R-:W-:Y:S01]  /*ee30*/  ISETP.NE.AND P2, PT, R77, 0x1, PT ;  /* 0x000000014d00780c */ /* 0x000fe20003f45270 */
[----:B------:R-:W-:Y:S01]  /*ee40*/  BSSY.RECONVERGENT B2, `(.L_x_14224) ;  /* 0x000004c000027945 */ /* 0x000fe20003800200 */
[----:B------:R-:W-:Y:S02]  /*ee50*/  I2FP.F32.U32 R3, R3 ;  /* 0x0000000300037245 */ /* 0x000fe40000201000 */
[C---:B------:R-:W-:Y:S02]  /*ee60*/  SHF.L.U32 R78, R81.reuse, 0x10, RZ ;  /* 0x00000010514e7819 */ /* 0x040fe400000006ff */
[----:B------:R-:W-:Y:S01]  /*ee70*/  PRMT R100, R81, 0x7632, R100 ;  /* 0x0000763251647816 */ /* 0x000fe20000000064 */
[----:B------:R-:W-:Y:S01]  /*ee80*/  FFMA.FTZ R76, R3, R132, 1.1641532182693481445e-10 ;  /* 0x2f000000034c7423 */ /* 0x000fe20000010084 */
[----:B------:R-:W-:Y:S02]  /*ee90*/  IMAD.MOV.U32 R3, RZ, RZ, R20 ;  /* 0x000000ffff037224 */ /* 0x000fe400078e0014 */
[----:B------:R-:W-:Y:S01]  /*eea0*/  FMUL.FTZ R131, R78, R127 ;  /* 0x0000007f4e837220 */ /* 0x000fe20000410000 */
[----:B------:R-:W-:Y:S01]  /*eeb0*/  IMAD.MOV.U32 R78, RZ, RZ, 0x2 ;  /* 0x00000002ff4e7424 */ /* 0x000fe200078e00ff */
[----:B------:R-:W-:-:S02]  /*eec0*/  FSETP.LE.FTZ.AND P1, PT, R76, R103, PT ;  /* 0x000000674c00720b */ /* 0x000fc40003f33000 */
        /* <DEDUP_REMOVED lines=10> */
.L_x_14226:
        /* <DEDUP_REMOVED lines=13> */
.L_x_14228:
[----:B------:R-:W-:Y:S05]  /*f040*/  BSYNC.RECONVERGENT B3 ;  /* 0x0000000000037941 */ /* 0x000fea0003800200 */
.L_x_14227:
        /* <DEDUP_REMOVED lines=43> */
.L_x_14225:
[----:B------:R-:W-:Y:S05]  /*f300*/  BSYNC.RECONVERGENT B2 ;  /* 0x0000000000027941 */ /* 0x000fea0003800200 */
.L_x_14224:
[----:B------:R-:W-:Y:S01]  /*f310*/  ISETP.NE.AND P3, PT, R78, 0x1, PT ;  /* 0x000000014e00780c */ /* 0x000fe20003f65270 */
[----:B------:R-:W-:Y:S01]  /*f320*/  BSSY.RECONVERGENT B2, `(.L_x_14229) ;  /* 0x000004b000027945 */ /* 0x000fe20003800200 */
[----:B------:R-:W-:Y:S01]  /*f330*/  I2FP.F32.U32 R3, R3 ;  /* 0x0000000300037245 */ /* 0x000fe20000201000 */
[----:B------:R-:W-:Y:S01]  /*f340*/  IMAD.MOV.U32 R79, RZ, RZ, 0x2 ;  /* 0x00000002ff4f7424 */ /* 0x000fe200078e00ff */
[----:B------:R-:W-:Y:S01]  /*f350*/  SHF.L.U32 R100, R100, 0x10, RZ ;  /* 0x0000001064647819 */ /* 0x000fe200000006ff */
[----:B------:R-:W-:Y:S02]  /*f360*/  IMAD.MOV.U32 R77, RZ, RZ, R20 ;  /* 0x000000ffff4d7224 */ /* 0x000fe400078e0014 */
[----:B------:R-:W-:Y:S02]  /*f370*/  FFMA.FTZ R76, R3, R132, 1.1641532182693481445e-10 ;  /* 0x2f000000034c7423 */ /* 0x000fe40000010084 */
[----:B------:R-:W-:-:S03]  /*f380*/  FMUL.FTZ R3, R100, R127 ;  /* 0x0000007f64037220 */ /* 0x000fc60000410000 */
[----:B------:R-:W-:Y:S01]  /*f390*/  FSETP.LE.FTZ.AND P2, PT, R76, R103, PT ;  /* 0x000000674c00720b */ /* 0x000fe20003f53000 */
        /* <DEDUP_REMOVED lines=10> */
.L_x_14231:
        /* <DEDUP_REMOVED lines=13> */
.L_x_14233:
[----:B------:R-:W-:Y:S05]  /*f510*/  BSYNC.RECONVERGENT B3 ;  /* 0x0000000000037941 */ /* 0x000fea0003800200 */
.L_x_14232:
        /* <DEDUP_REMOVED lines=43> */
.L_x_14230:
[----:B------:R-:W-:Y:S05]  /*f7d0*/  BSYNC.RECONVERGENT B2 ;  /* 0x0000000000027941 */ /* 0x000fea0003800200 */
.L_x_14229:
[----:B------:R-:W-:Y:S01]  /*f7e0*/  ISETP.NE.AND P4, PT, R79, 0x1, PT ;  /* 0x000000014f00780c */ /* 0x000fe20003f85270 */
[----:B------:R-:W-:Y:S01]  /*f7f0*/  BSSY.RECONVERGENT B2, `(.L_x_14234) ;  /* 0x000004c000027945 */ /* 0x000fe20003800200 */
[----:B------:R-:W-:Y:S01]  /*f800*/  I2FP.F32.U32 R3, R77 ;  /* 0x0000004d00037245 */ /* 0x000fe20000201000 */
[----:B------:R-:W-:Y:S01]  /*f810*/  IMAD.MOV.U32 R77, RZ, RZ, 0x2 ;  /* 0x00000002ff4d7424 */ /* 0x000fe200078e00ff */
[C---:B------:R-:W-:Y:S02]  /*f820*/  SHF.L.U32 R78, R82.reuse, 0x10, RZ ;  /* 0x00000010524e7819 */ /* 0x040fe400000006ff */
[----:B------:R-:W-:Y:S01]  /*f830*/  PRMT R82, R82, 0x7632, R82 ;  /* 0x0000763252527816 */ /* 0x000fe20000000052 */
[----:B------:R-:W-:Y:S01]  /*f840*/  FFMA.FTZ R76, R3, R132, 1.1641532182693481445e-10 ;  /* 0x2f000000034c7423 */ /* 0x000fe20000010084 */
[----:B------:R-:W-:Y:S02]  /*f850*/  IMAD.MOV.U32 R3, RZ, RZ, R20 ;  /* 0x000000ffff037224 */ /* 0x000fe400078e0014 */
[----:B------:R-:W-:-:S02]  /*f860*/  FMUL.FTZ R101, R78, R127 ;  /* 0x0000007f4e657220 */ /* 0x000fc40000410000 */
        /* <DEDUP_REMOVED lines=11> */
.L_x_14236:
        /* <DEDUP_REMOVED lines=13> */
.L_x_14238:
[----:B------:R-:W-:Y:S05]  /*f9f0*/  BSYNC.RECONVERGENT B3 ;  /* 0x0000000000037941 */ /* 0x000fea0003800200 */
.L_x_14237:
        /* <DEDUP_REMOVED lines=43> */
.L_x_14235:
[----:B------:R-:W-:Y:S05]  /*fcb0*/  BSYNC.RECONVERGENT B2 ;  /* 0x0000000000027941 */ /* 0x000fea0003800200 */
.L_x_14234:
[----:B------:R-:W-:Y:S01]  /*fcc0*/  ISETP.NE.AND P5, PT, R77, 0x1, PT ;  /* 0x000000014d00780c */ /* 0x000fe20003fa5270 */
[----:B------:R-:W-:Y:S01]  /*fcd0*/  BSSY.RECONVERGENT B2, `(.L_x_14239) ;  /* 0x000004b000027945 */ /* 0x000fe20003800200 */
[----:B------:R-:W-:Y:S02]  /*fce0*/  I2FP.F32.U32 R3, R3 ;  /* 0x0000000300037245 */ /* 0x000fe40000201000 */
[----:B------:R-:W-:-:S03]  /*fcf0*/  SHF.L.U32 R82, R82, 0x10, RZ ;  /* 0x0000001052527819 */ /* 0x000fc600000006ff */
[----:B------:R-:W-:Y:S01]  /*fd00*/  FFMA.FTZ R76, R3, R132, 1.1641532182693481445e-10 ;  /* 0x2f000000034c7423 */ /* 0x000fe20000010084 */
[----:B------:R-:W-:Y:S02]  /*fd10*/  IMAD.MOV.U32 R3, RZ, RZ, R20 ;  /* 0x000000ffff037224 */ /* 0x000fe400078e0014 */
[----:B------:R-:W-:Y:S01]  /*fd20*/  FMUL.FTZ R81, R82, R127 ;  /* 0x0000007f52517220 */ /* 0x000fe20000410000 */
[----:B------:R-:W-:Y:S01]  /*fd30*/  IMAD.MOV.U32 R82, RZ, RZ, 0x2 ;  /* 0x00000002ff527424 */ /* 0x000fe200078e00ff */
        /* <DEDUP_REMOVED lines=11> */
.L_x_14241:
        /* <DEDUP_REMOVED lines=13> */
.L_x_14243:
[----:B------:R-:W-:Y:S05]  /*fec0*/  BSYNC.RECONVERGENT B3 ;  /* 0x0000000000037941 */ /* 0x000fea0003800200 */
.L_x_14242:
        /* <DEDUP_REMOVED lines=43> */
.L_x_14240:
[----:B------:R-:W-:Y:S05]  /*10180*/  BSYNC.RECONVERGENT B2 ;  /* 0x0000000000027941 */ /* 0x000fea0003800200 */
.L_x_14239:
[----:B------:R-:W-:Y:S01]  /*10190*/  ISETP.NE.AND P6, PT, R82, 0x1, PT ;  /* 0x000000015200780c */ /* 0x000fe20003fc5270 */
[----:B------:R-:W-:Y:S01]  /*101a0*/  BSSY.RECONVERGENT B2, `(.L_x_14244) ;  /* 0x000004e000027945 */ /* 0x000fe20003800200 */
[----:B------:R-:W-:Y:S01]  /*101b0*/  I2FP.F32.U32 R3, R3 ;  /* 0x0000000300037245 */ /* 0x000fe20000201000 */
[----:B------:R-:W-:Y:S01]  /*101c0*/  IMAD.MOV.U32 R77, RZ, RZ, R20 ;  /* 0x000000ffff4d7224 */ /* 0x000fe200078e0014 */
[C---:B------:R-:W-:Y:S02]  /*101d0*/  SHF.L.U32 R78, R83.reuse, 0x10, RZ ;  /* 0x00000010534e7819 */ /* 0x040fe400000006ff */
[----:B------:R-:W-:Y:S01]  /*101e0*/  PRMT R134, R83, 0x7632, R134 ;  /* 0x0000763253867816 */ /* 0x000fe20000000086 */
[----:B------:R-:W-:Y:S01]  /*101f0*/  FFMA.FTZ R76, R3, R132, 1.1641532182693481445e-10 ;  /* 0x2f000000034c7423 */ /* 0x000fe20000010084 */
[----:B------:R-:W-:Y:S02]  /*10200*/  IMAD.MOV.U32 R3, RZ, RZ, 0x2 ;  /* 0x00000002ff037424 */ /* 0x000fe400078e00ff */
        /* <DEDUP_REMOVED lines=12> */
.L_x_14246:
        /* <DEDUP_REMOVED lines=15> */
.L_x_14248:
[----:B------:R-:W-:Y:S05]  /*103c0*/  BSYNC.RECONVERGENT B3 ;  /* 0x0000000000037941 */ /* 0x000fea0003800200 */
.L_x_14247:
        /* <DEDUP_REMOVED lines=43> */
.L_x_14245:
[----:B------:R-:W-:Y:S05]  /*10680*/  BSYNC.RECONVERGENT B2 ;  /* 0x0000000000027941 */ /* 0x000fea0003800200 */
.L_x_14244:
[----:B------:R-:W-:Y:S02]  /*10690*/  I2FP.F32.U32 R77, R77 ;  /* 0x0000004d004d7245 */ /* 0x000fe40000201000 */
[----:B------:R-:W-:Y:S02]  /*106a0*/  SHF.L.U32 R134, R134, 0x10, RZ ;  /* 0x0000001086867819 */ /* 0x000fe400000006ff */
[----:B------:R-:W-:Y:S01]  /*106b0*/  ISETP.NE.AND P6, PT, R18, RZ, PT ;  /* 0x000000ff1200720c */ /* 0x000fe20003fc5270 */
[----:B------:R-:W-:Y:S01]  /*106c0*/  FFMA.FTZ R132, R77, R132, 1.1641532182693481445e-10 ;  /* 0x2f0000004d847423 */ /* 0x000fe20000010084 */
[----:B------:R-:W-:Y:S01]  /*106d0*/  FSEL R79, R80, RZ, P2 ;  /* 0x000000ff504f7208 */ /* 0x000fe20001000000 */
[----:B------:R-:W-:Y:S01]  /*106e0*/  FMUL.FTZ R77, R134, R127 ;  /* 0x0000007f864d7220 */ /* 0x000fe20000410000 */
[----:B------:R-:W-:Y:S02]  /*106f0*/  FSEL R76, R133, RZ, P6 ;  /* 0x000000ff854c7208 */ /* 0x000fe40003000000 */
[----:B------:R-:W-:Y:S01]  /*10700*/  FSETP.GTU.FTZ.AND P6, PT, R132, R103, PT ;  /* 0x000000678400720b */ /* 0x000fe20003fdc000 */
[----:B------:R-:W-:Y:S01]  /*10710*/  FMUL.FTZ R77, R77, R102 ;  /* 0x000000664d4d7220 */ /* 0x000fe20000410000 */
[----:B------:R-:W-:-:S02]  /*10720*/  FSEL R78, R131, RZ, P1 ;  /* 0x000000ff834e7208 */ /* 0x000fc40000800000 */
[----:B------:R-:W-:Y:S02]  /*10730*/  FSEL R80, R101, RZ, P3 ;  /* 0x000000ff65507208 */ /* 0x000fe40001800000 */
[----:B------:R-:W-:Y:S02]  /*10740*/  FSEL R83, R77, RZ, !P6 ;  /* 0x000000ff4d537208 */ /* 0x000fe40007000000 */
[----:B------:R-:W-:Y:S02]  /*10750*/  PLOP3.LUT P6, PT, P6, PT, PT, 0x8, 0x80 ;  /* 0x000000000080781c */ /* 0x000fe400037ce170 */
[----:B------:R-:W-:Y:S02]  /*10760*/  FSEL R77, R129, RZ, P0 ;  /* 0x000000ff814d7208 */ /* 0x000fe40000000000 */
[----:B------:R-:W-:Y:S02]  /*10770*/  FSEL R81, R81, RZ, P4 ;  /* 0x000000ff51517208 */ /* 0x000fe40002000000 */
[----:B------:R-:W-:-:S07]  /*10780*/  FSEL R82, R100, RZ, P5 ;  /* 0x000000ff64527208 */ /* 0x000fce0002800000 */
.L_x_14208:
        /* <DEDUP_REMOVED lines=20> */
[----:B------:R-:W-:-:S03]  /*108d0*/  VIADD R128, R128, 0x20 ;  /* 0x0000002080807836 */ /* 0x000fc60000000000 */
[----:B------:R0:W-:Y:S04]  /*108e0*/  STG.E.64 desc[UR8][R100.64], R132 ;  /* 0x0000008464007986 */ /* 0x0001e8000c101b08 */
.L_x_14166:
[----:B------:R-:W-:Y:S05]  /*108f0*/  BSYNC.RECONVERGENT B1 ;  /* 0x0000000000017941 */ /* 0x000fea0003800200 */
.L_x_14165:
        /* <DEDUP_REMOVED lines=30> */
.L_x_14254:
        /* <DEDUP_REMOVED lines=13> */
.L_x_14256:
[----:B------:R-:W-:Y:S05]  /*10bb0*/  BSYNC.RECONVERGENT B3 ;  /* 0x0000000000037941 */ /* 0x000fea0003800200 */
.L_x_14255:
        /* <DEDUP_REMOVED lines=42> */
.L_x_14253:
[----:B------:R-:W-:Y:S05]  /*10e60*/  BSYNC.RECONVERGENT B2 ;  /* 0x0000000000027941 */ /* 0x000fea0003800200 */
.L_x_14252:
        /* <DEDUP_REMOVED lines=27> */
.L_x_14259:
        /* <DEDUP_REMOVED lines=13> */
.L_x_14261:
[----:B------:R-:W-:Y:S05]  /*110f0*/  BSYNC.RECONVERGENT B3 ;  /* 0x0000000000037941 */ /* 0x000fea0003800200 */
.L_x_14260:
        /* <DEDUP_REMOVED lines=43> */
.L_x_14258:
[----:B------:R-:W-:Y:S05]  /*113b0*/  BSYNC.RECONVERGENT B2 ;  /* 0x0000000000027941 */ /* 0x000fea0003800200 */
.L_x_14257:
        /* <DEDUP_REMOVED lines=22> */
.L_x_14264:
        /* <DEDUP_REMOVED lines=13> */
.L_x_14266:
[----:B------:R-:W-:Y:S05]  /*115f0*/  BSYNC.RECONVERGENT B3 ;  /* 0x0000000000037941 */ /* 0x000fea0003800200 */
.L_x_14265:
        /* <DEDUP_REMOVED lines=43> */
.L_x_14263:
[----:B------:R-:W-:Y:S05]  /*118b0*/  BSYNC.RECONVERGENT B2 ;  /* 0x0000000000027941 */ /* 0x000fea0003800200 */
.L_x_14262:
        /* <DEDUP_REMOVED lines=23> */
.L_x_14269:
        /* <DEDUP_REMOVED lines=13> */
.L_x_14271:
[----:B------:R-:W-:Y:S05]  /*11b00*/  BSYNC.RECONVERGENT B3 ;  /* 0x0000000000037941 */ /* 0x000fea0003800200 */
.L_x_14270:
        /* <DEDUP_REMOVED lines=43> */
.L_x_14268:
[----:B------:R-:W-:Y:S05]  /*11dc0*/  BSYNC.RECONVERGENT B2 ;  /* 0x0000000000027941 */ /* 0x000fea0003800200 */
.L_x_14267:
        /* <DEDUP_REMOVED lines=22> */
.L_x_14274:
        /* <DEDUP_REMOVED lines=13> */
.L_x_14276:
[----:B------:R-:W-:Y:S05]  /*12000*/  BSYNC.RECONVERGENT B3 ;  /* 0x0000000000037941 */ /* 0x000fea0003800200 */
.L_x_14275:
        /* <DEDUP_REMOVED lines=43> */
.L_x_14273:
[----:B------:R-:W-:Y:S05]  /*122c0*/  BSYNC.RECONVERGENT B2 ;  /* 0x0000000000027941 */ /* 0x000fea0003800200 */
.L_x_14272:
        /* <DEDUP_REMOVED lines=10> */
[----:B------:R-:W-:Y:S01]  /*12370*/  HFMA2 R132, -RZ, RZ, 0, 1.1920928955078125e-07 ;  /* 0x00000002ff847431 */ /* 0x000fe200000001ff */
        /* <DEDUP_REMOVED lines=12> */
.L_x_14279:
        /* <DEDUP_REMOVED lines=13> */
.L_x_14281:
[----:B------:R-:W-:Y:S05]  /*12510*/  BSYNC.RECONVERGENT B3 ;  /* 0x0000000000037941 */ /* 0x000fea0003800200 */
.L_x_14280:
        /* <DEDUP_REMOVED lines=43> */
.L_x_14278:
[----:B------:R-:W-:Y:S05]  /*127d0*/  BSYNC.RECONVERGENT B2 ;  /* 0x0000000000027941 */ /* 0x000fea0003800200 */
.L_x_14277:
        /* <DEDUP_REMOVED lines=22> */
.L_x_14284:
        /* <DEDUP_REMOVED lines=13> */
.L_x_14286:
[----:B------:R-:W-:Y:S05]  /*12a10*/  BSYNC.RECONVERGENT B3 ;  /* 0x0000000000037941 */ /* 0x000fea0003800200 */
.L_x_14285:
        /* <DEDUP_REMOVED lines=43> */
.L_x_14283:
[----:B------:R-:W-:Y:S05]  /*12cd0*/  BSYNC.RECONVERGENT B2 ;  /* 0x0000000000027941 */ /* 0x000fea0003800200 */
.L_x_14282:
        /* <DEDUP_REMOVED lines=23> */
.L_x_14289:
        /* <DEDUP_REMOVED lines=15> */
.L_x_14291:
[----:B------:R-:W-:Y:S05]  /*12f40*/  BSYNC.RECONVERGENT B3 ;  /* 0x0000000000037941 */ /* 0x000fea0003800200 */
.L_x_14290:
        /* <DEDUP_REMOVED lines=43> */
.L_x_14288:
[----:B------:R-:W-:Y:S05]  /*13200*/  BSYNC.RECONVERGENT B2 ;  /* 0x0000000000027941 */ /* 0x000fea0003800200 */
.L_x_14287:
        /* <DEDUP_REMOVED lines=10> */
.L_x_14251:
        /* <DEDUP_REMOVED lines=16> */
.L_x_14295:
        /* <DEDUP_REMOVED lines=13> */
.L_x_14297:
[----:B------:R-:W-:Y:S05]  /*13480*/  BSYNC.RECONVERGENT B3 ;  /* 0x0000000000037941 */ /* 0x000fea0003800200 */
.L_x_14296:
        /* <DEDUP_REMOVED lines=42> */
.L_x_14294:
[----:B------:R-:W-:Y:S05]  /*13730*/  BSYNC.RECONVERGENT B2 ;  /* 0x0000000000027941 */ /* 0x000fea0003800200 */
.L_x_14293:
[----:B------:R-:W0:Y:S01]  /*13740*/  LDC R103, c[0x0][0x404] ;  /* 0x00010100ff677b82 */ /* 0x000e220000000800 */
[----:B------:R-:W-:Y:S01]  /*13750*/  ISETP.NE.AND P0, PT, R85, 0x1, PT ;  /* 0x000000015500780c */ /* 0x000fe20003f05270 */
[----:B------:R-:W-:Y:S01]  /*13760*/  HFMA2 R132, -RZ, RZ, 0.1171875, 0 ;  /* 0x2f800000ff847431 */ /* 0x000fe200000001ff */
        /* <DEDUP_REMOVED lines=21> */
.L_x_14300:
        /* <DEDUP_REMOVED lines=13> */
.L_x_14302:
[----:B------:R-:W-:Y:S05]  /*13990*/  BSYNC.RECONVERGENT B3 ;  /* 0x0000000000037941 */ /* 0x000fea0003800200 */
.L_x_14301:
        /* <DEDUP_REMOVED lines=43> */
.L_x_14299:
[----:B------:R-:W-:Y:S05]  /*13c50*/  BSYNC.RECONVERGENT B2 ;  /* 0x0000000000027941 */ /* 0x000fea0003800200 */
.L_x_14298:
[----:B------:R-:W-:Y:S01]  /*13c60*/  ISETP.NE.AND P1, PT, R86, 0x1, PT ;  /* 0x000000015600780c */ /* 0x000fe20003f25270 */
[----:B------:R-:W-:Y:S01]  /*13c70*/  IMAD.U32 R88, R88, 0x10000, RZ ;  /* 0x0001000058587824 */ /* 0x000fe200078e00ff */
[----:B------:R-:W-:Y:S01]  /*13c80*/  I2FP.F32.U32 R3, R3 ;  /* 0x0000000300037245 */ /* 0x000fe20000201000 */
[----:B------:R-:W-:Y:S01]  /*13c90*/  BSSY.RECONVERGENT B2, `(.L_x_14303) ;  /* 0x0000049000027945 */ /* 0x000fe20003800200 */
[----:B------:R-:W-:Y:S01]  /*13ca0*/  MOV R85, 0x2 ;  /* 0x0000000200557802 */ /* 0x000fe20000000f00 */
[----:B------:R-:W-:Y:S02]  /*13cb0*/  FMUL.FTZ R129, R88, R127 ;  /* 0x0000007f58817220 */ /* 0x000fe40000410000 */
        /* <DEDUP_REMOVED lines=13> */
.L_x_14305:
        /* <DEDUP_REMOVED lines=13> */
.L_x_14307:
[----:B------:R-:W-:Y:S05]  /*13e60*/  BSYNC.RECONVERGENT B3 ;  /* 0x0000000000037941 */ /* 0x000fea0003800200 */
.L_x_14306:
        /* <DEDUP_REMOVED lines=43> */
.L_x_14304:
[----:B------:R-:W-:Y:S05]  /*14120*/  BSYNC.RECONVERGENT B2 ;  /* 0x0000000000027941 */ /* 0x000fea0003800200 */
.L_x_14303:
[----:B------:R-:W-:Y:S01]  /*14130*/  ISETP.NE.AND P2, PT, R85, 0x1, PT ;  /* 0x000000015500780c */ /* 0x000fe20003f45270 */
[C---:B------:R-:W-:Y:S01]  /*14140*/  IMAD.U32 R86, R89.reuse, 0x10000, RZ ;  /* 0x0001000059567824 */ /* 0x040fe200078e00ff */
[----:B------:R-:W-:Y:S01]  /*14150*/  I2FP.F32.U32 R3, R3 ;  /* 0x0000000300037245 */ /* 0x000fe20000201000 */
[----:B------:R-:W-:Y:S01]  /*14160*/  BSSY.RECONVERGENT B2, `(.L_x_14308) ;  /* 0x000004a000027945 */ /* 0x000fe20003800200 */
[----:B------:R-:W-:Y:S01]  /*14170*/  PRMT R100, R89, 0x7632, R100 ;  /* 0x0000763259647816 */ /* 0x000fe20000000064 */
[----:B------:R-:W-:Y:S01]  /*14180*/  FMUL.FTZ R131, R86, R127 ;  /* 0x0000007f56837220 */ /* 0x000fe20000410000 */
[----:B------:R-:W-:Y:S01]  /*14190*/  MOV R86, 0x2 ;  /* 0x0000000200567802 */ /* 0x000fe20000000f00 */
        /* <DEDUP_REMOVED lines=13> */
.L_x_14310:
        /* <DEDUP_REMOVED lines=13> */
.L_x_14312:
[----:B------:R-:W-:Y:S05]  /*14340*/  BSYNC.RECONVERGENT B3 ;  /* 0x0000000000037941 */ /* 0x000fea0003800200 */
.L_x_14311:
        /* <DEDUP_REMOVED lines=43> */
.L_x_14309:
[----:B------:R-:W-:Y:S05]  /*14600*/  BSYNC.RECONVERGENT B2 ;  /* 0x0000000000027941 */ /* 0x000fea0003800200 */
.L_x_14308:
[----:B------:R-:W-:Y:S01]  /*14610*/  ISETP.NE.AND P3, PT, R86, 0x1, PT ;  /* 0x000000015600780c */ /* 0x000fe20003f65270 */
[----:B------:R-:W-:Y:S01]  /*14620*/  IMAD.U32 R100, R100, 0x10000, RZ ;  /* 0x0001000064647824 */ /* 0x000fe200078e00ff */
[----:B------:R-:W-:Y:S01]  /*14630*/  I2FP.F32.U32 R3, R3 ;  /* 0x0000000300037245 */ /* 0x000fe20000201000 */
[----:B------:R-:W-:Y:S01]  /*14640*/  BSSY.RECONVERGENT B2, `(.L_x_14313) ;  /* 0x0000049000027945 */ /* 0x000fe20003800200 */
[----:B------:R-:W-:Y:S01]  /*14650*/  MOV R87, 0x2 ;  /* 0x0000000200577802 */ /* 0x000fe20000000f00 */
[----:B------:R-:W-:Y:S02]  /*14660*/  IMAD.MOV.U32 R85, RZ, RZ, R20 ;  /* 0x000000ffff557224 */ /* 0x000fe400078e0014 */
[----:B------:R-:W-:Y:S01]  /*14670*/  FFMA.FTZ R84, R3, R132, 1.1641532182693481445e-10 ;  /* 0x2f00000003547423 */ /* 0x000fe20000010084 */
[----:B------:R-:W-:-:S04]  /*14680*/  FMUL.FTZ R3, R100, R127 ;  /* 0x0000007f64037220 */ /* 0x000fc80000410000 */
[----:B------:R-:W-:Y:S01]  /*14690*/  FMUL.FTZ R88, R3, R102 ;  /* 0x0000006603587220 */ /* 0x000fe20000410000 */
        /* <DEDUP_REMOVED lines=10> */
.L_x_14315:
        /* <DEDUP_REMOVED lines=13> */
.L_x_14317:
[----:B------:R-:W-:Y:S05]  /*14810*/  BSYNC.RECONVERGENT B3 ;  /* 0x0000000000037941 */ /* 0x000fea0003800200 */
.L_x_14316:
        /* <DEDUP_REMOVED lines=43> */
.L_x_14314:
[----:B------:R-:W-:Y:S05]  /*14ad0*/  BSYNC.RECONVERGENT B2 ;  /* 0x0000000000027941 */ /* 0x000fea0003800200 */
.L_x_14313:
        /* <DEDUP_REMOVED lines=20> */
.L_x_14320:
        /* <DEDUP_REMOVED lines=13> */
.L_x_14322:
[----:B------:R-:W-:Y:S05]  /*14cf0*/  BSYNC.RECONVERGENT B3 ;  /* 0x0000000000037941 */ /* 0x000fea0003800200 */
.L_x_14321:
        /* <DEDUP_REMOVED lines=43> */
.L_x_14319:
[----:B------:R-:W-:Y:S05]  /*14fb0*/  BSYNC.RECONVERGENT B2 ;  /* 0x0000000000027941 */ /* 0x000fea0003800200 */
.L_x_14318:
[----:B------:R-:W-:Y:S01]  /*14fc0*/  ISETP.NE.AND P5, PT, R85, 0x1, PT ;  /* 0x000000015500780c */ /* 0x000fe20003fa5270 */
[----:B------:R-:W-:Y:S01]  /*14fd0*/  IMAD.U32 R90, R90, 0x10000, RZ ;  /* 0x000100005a5a7824 */ /* 0x000fe200078e00ff */
[----:B------:R-:W-:Y:S01]  /*14fe0*/  I2FP.F32.U32 R3, R3 ;  /* 0x0000000300037245 */ /* 0x000fe20000201000 */
[----:B------:R-:W-:Y:S02]  /*14ff0*/  BSSY.RECONVERGENT B2, `(.L_x_14323) ;  /* 0x0000049000027945 */ /* 0x000fe40003800200 */
        /* <DEDUP_REMOVED lines=15> */
.L_x_14325:
        /* <DEDUP_REMOVED lines=13> */
.L_x_14327:
[----:B------:R-:W-:Y:S05]  /*151c0*/  BSYNC.RECONVERGENT B3 ;  /* 0x0000000000037941 */ /* 0x000fea0003800200 */
.L_x_14326:
        /* <DEDUP_REMOVED lines=43> */
.L_x_14324:
[----:B------:R-:W-:Y:S05]  /*15480*/  BSYNC.RECONVERGENT B2 ;  /* 0x0000000000027941 */ /* 0x000fea0003800200 */
.L_x_14323:
        /* <DEDUP_REMOVED lines=8> */
[----:B------:R-:W-:Y:S01]  /*15510*/  MOV R3, 0x2 ;  /* 0x0000000200037802 */ /* 0x000fe20000000f00 */
[----:B------:R-:W-:-:S03]  /*15520*/  FMUL.FTZ R100, R87, R102 ;  /* 0x0000006657647220 */ /* 0x000fc60000410000 */
        /* <DEDUP_REMOVED lines=10> */
.L_x_14330:
        /* <DEDUP_REMOVED lines=15> */
.L_x_14332:
[----:B------:R-:W-:Y:S05]  /*156c0*/  BSYNC.RECONVERGENT B3 ;  /* 0x0000000000037941 */ /* 0x000fea0003800200 */
.L_x_14331:
        /* <DEDUP_REMOVED lines=43> */
.L_x_14329:
[----:B------:R-:W-:Y:S05]  /*15980*/  BSYNC.RECONVERGENT B2 ;  /* 0x0000000000027941 */ /* 0x000fea0003800200 */
.L_x_14328:
        /* <DEDUP_REMOVED lines=16> */
.L_x_14292:
        /* <DEDUP_REMOVED lines=18> */
[----:B-1----:R-:W-:-:S03]  /*15bb0*/  IMAD.WIDE.U32 R100, R128, 0x8, R100 ;  /* 0x0000000880647825 */ /* 0x002fc600078e0064 */
[----:B------:R0:W-:Y:S01]  /*15bc0*/  STG.E.128 desc[UR8][R102.64+0x10], R88 ;  /* 0x0000105866007986 */ /* 0x0001e2000c101d08 */
[----:B------:R-:W-:-:S03]  /*15bd0*/  VIADD R128, R128, 0x20 ;  /* 0x0000002080807836 */ /* 0x000fc60000000000 */
[----:B------:R0:W-:Y:S04]  /*15be0*/  STG.E.64 desc[UR8][R100.64], R132 ;  /* 0x0000008464007986 */ /* 0x0001e8000c101b08 */
.L_x_14250:
[----:B------:R-:W-:Y:S05]  /*15bf0*/  BSYNC.RECONVERGENT B1 ;  /* 0x0000000000017941 */ /* 0x000fea0003800200 */
.L_x_14249:
        /* <DEDUP_REMOVED lines=16> */
[----:B------:R-:W-:Y:S02]  /*15d00*/  HFMA2 R134, -RZ, RZ, 0, 1.1920928955078125e-07 ;  /* 0x00000002ff867431 */ /* 0x000fe400000001ff */
[----:B------:R-:W-:Y:S01]  /*15d10*/  IMAD.MOV.U32 R135, RZ, RZ, R20 ;  /* 0x000000ffff877224 */ /* 0x000fe200078e0014 */
[----:B------:R-:W-:-:S08]  /*15d20*/  MOV R130, R18 ;  /* 0x0000001200827202 */ /* 0x000fd00000000f00 */
[----:B0-----:R-:W-:Y:S05]  /*15d30*/  @!P0 BRA `(.L_x_14337) ;  /* 0x0000000400088947 */ /* 0x001fea0003800000 */
        /* <DEDUP_REMOVED lines=10> */
.L_x_14338:
        /* <DEDUP_REMOVED lines=13> */
.L_x_14340:
[----:B------:R-:W-:Y:S05]  /*15eb0*/  BSYNC.RECONVERGENT B3 ;  /* 0x0000000000037941 */ /* 0x000fea0003800200 */
.L_x_14339:
        /* <DEDUP_REMOVED lines=42> */
.L_x_14337:
[----:B------:R-:W-:Y:S05]  /*16160*/  BSYNC.RECONVERGENT B2 ;  /* 0x0000000000027941 */ /* 0x000fea0003800200 */
.L_x_14336:
        /* <DEDUP_REMOVED lines=27> */
.L_x_14343:
        /* <DEDUP_REMOVED lines=13> */
.L_x_14345:
[----:B------:R-:W-:Y:S05]  /*163f0*/  BSYNC.RECONVERGENT B3 ;  /* 0x0000000000037941 */ /* 0x000fea0003800200 */
.L_x_14344:
        /* <DEDUP_REMOVED lines=43> */
.L_x_14342:
[----:B------:R-:W-:Y:S05]  /*166b0*/  BSYNC.RECONVERGENT B2 ;  /* 0x0000000000027941 */ /* 0x000fea0003800200 */
.L_x_14341:
        /* <DEDUP_REMOVED lines=22> */
.L_x_14348:
        /* <DEDUP_REMOVED lines=13> */
.L_x_14350:
[----:B------:R-:W-:Y:S05]  /*168f0*/  BSYNC.RECONVERGENT B3 ;  /* 0x0000000000037941 */ /* 0x000fea0003800200 */
.L_x_14349:
        /* <DEDUP_REMOVED lines=43> */
.L_x_14347:
[----:B------:R-:W-:Y:S05]  /*16bb0*/  BSYNC.RECONVERGENT B2 ;  /* 0x0000000000027941 */ /* 0x000fea0003800200 */
.L_x_14346:
        /* <DEDUP_REMOVED lines=23> */
.L_x_14353:
        /* <DEDUP_REMOVED lines=13> */
.L_x_14355:
[----:B------:R-:W-:Y:S05]  /*16e00*/  BSYNC.RECONVERGENT B3 ;  /* 0x0000000000037941 */ /* 0x000fea0003800200 */
.L_x_14354:
        /* <DEDUP_REMOVED lines=43> */
.L_x_14352:
[----:B------:R-:W-:Y:S05]  /*170c0*/  BSYNC.RECONVERGENT B2 ;  /* 0x0000000000027941 */ /* 0x000fea0003800200 */
.L_x_14351:
        /* <DEDUP_REMOVED lines=22> */
.L_x_14358:
        /* <DEDUP_REMOVED lines=13> */
.L_x_14360:
[----:B------:R-:W-:Y:S05]  /*17300*/  BSYNC.RECONVERGENT B3 ;  /* 0x0000000000037941 */ /* 0x000fea0003800200 */
.L_x_14359:
        /* <DEDUP_REMOVED lines=43> */
.L_x_14357:
[----:B------:R-:W-:Y:S05]  /*175c0*/  BSYNC.RECONVERGENT B2 ;  /* 0x0000000000027941 */ /* 0x000fea0003800200 */
.L_x_14356:
        /* <DEDUP_REMOVED lines=23> */
.L_x_14363:
        /* <DEDUP_REMOVED lines=13> */
.L_x_14365:
[----:B------:R-:W-:Y:S05]  /*17810*/  BSYNC.RECONVERGENT B3 ;  /* 0x0000000000037941 */ /* 0x000fea0003800200 */
.L_x_14364:
        /* <DEDUP_REMOVED lines=43> */
.L_x_14362:
[----:B------:R-:W-:Y:S05]  /*17ad0*/  BSYNC.RECONVERGENT B2 ;  /* 0x0000000000027941 */ /* 0x000fea0003800200 */
.L_x_14361:
        /* <DEDUP_REMOVED lines=22> */
.L_x_14368:
        /* <DEDUP_REMOVED lines=13> */
.L_x_14370:
[----:B------:R-:W-:Y:S05]  /*17d10*/  BSYNC.RECONVERGENT B3 ;  /* 0x0000000000037941 */ /* 0x000fea0003800200 */
.L_x_14369:
        /* <DEDUP_REMOVED lines=43> */
.L_x_14367:
[----:B------:R-:W-:Y:S05]  /*17fd0*/  BSYNC.RECONVERGENT B2 ;  /* 0x0000000000027941 */ /* 0x000fea0003800200 */
.L_x_14366:
        /* <DEDUP_REMOVED lines=23> */
.L_x_14373:
        /* <DEDUP_REMOVED lines=15> */
.L_x_14375:
[----:B------:R-:W-:Y:S05]  /*18240*/  BSYNC.RECONVERGENT B3 ;  /* 0x0000000000037941 */ /* 0x000fea0003800200 */
.L_x_14374:
        /* <DEDUP_REMOVED lines=43> */
.L_x_14372:
[----:B------:R-:W-:Y:S05]  /*18500*/  BSYNC.RECONVERGENT B2 ;  /* 0x0000000000027941 */ /* 0x000fea0003800200 */
.L_x_14371:
        /* <DEDUP_REMOVED lines=10> */
.L_x_14335:
        /* <DEDUP_REMOVED lines=16> */
.L_x_14379:
        /* <DEDUP_REMOVED lines=13> */
.L_x_14381:
[----:B------:R-:W-:Y:S05]  /*18780*/  BSYNC.RECONVERGENT B3 ;  /* 0x0000000000037941 */ /* 0x000fea0003800200 */
.L_x_14380:
        /* <DEDUP_REMOVED lines=42> */
.L_x_14378:
[----:B------:R-:W-:Y:S05]  /*18a30*/  BSYNC.RECONVERGENT B2 ;  /* 0x0000000000027941 */ /* 0x000fea0003800200 */
.L_x_14377:
        /* <DEDUP_REMOVED lines=24> */
.L_x_14384:
        /* <DEDUP_REMOVED lines=13> */
.L_x_14386:
[----:B------:R-:W-:Y:S05]  /*18c90*/  BSYNC.RECONVERGENT B3 ;  /* 0x0000000000037941 */ /* 0x000fea0003800200 */
.L_x_14385:
        /* <DEDUP_REMOVED lines=43> */
.L_x_14383:
[----:B------:R-:W-:Y:S05]  /*18f50*/  BSYNC.RECONVERGENT B2 ;  /* 0x0000000000027941 */ /* 0x000fea0003800200 */
.L_x_14382:
        /* <DEDUP_REMOVED lines=19> */
.L_x_14389:
        /* <DEDUP_REMOVED lines=13> */
.L_x_14391:
[----:B------:R-:W-:Y:S05]  /*19160*/  BSYNC.RECONVERGENT B3 ;  /* 0x0000000000037941 */ /* 0x000fea0003800200 */
.L_x_14390:
        /* <DEDUP_REMOVED lines=43> */
.L_x_14388:
[----:B------:R-:W-:Y:S05]  /*19420*/  BSYNC.RECONVERGENT B2 ;  /* 0x0000000000027941 */ /* 0x000fea0003800200 */
.L_x_14387:
        /* <DEDUP_REMOVED lines=20> */
.L_x_14394:
        /* <DEDUP_REMOVED lines=13> */
.L_x_14396:
[----:B------:R-:W-:Y:S05]  /*19640*/  BSYNC.RECONVERGENT B3 ;  /* 0x0000000000037941 */ /* 0x000fea0003800200 */
.L_x_14395:
        /* <DEDUP_REMOVED lines=43> */
.L_x_14393:
[----:B------:R-:W-:Y:S05]  /*19900*/  BSYNC.RECONVERGENT B2 ;  /* 0x0000000000027941 */ /* 0x000fea0003800200 */
.L_x_14392:
        /* <DEDUP_REMOVED lines=19> */
.L_x_14399:
        /* <DEDUP_REMOVED lines=13> */
.L_x_14401:
[----:B------:R-:W-:Y:S05]  /*19b10*/  BSYNC.RECONVERGENT B3 ;  /* 0x0000000000037941 */ /* 0x000fea0003800200 */
.L_x_14400:
        /* <DEDUP_REMOVED lines=43> */
.L_x_14398:
[----:B------:R-:W-:Y:S05]  /*19dd0*/  BSYNC.RECONVERGENT B2 ;  /* 0x0000000000027941 */ /* 0x000fea0003800200 */
.L_x_14397:
        /* <DEDUP_REMOVED lines=20> */
.L_x_14404:
        /* <DEDUP_REMOVED lines=13> */
.L_x_14406:
[----:B------:R-:W-:Y:S05]  /*19ff0*/  BSYNC.RECONVERGENT B3 ;  /* 0x0000000000037941 */ /* 0x000fea0003800200 */
.L_x_14405:
        /* <DEDUP_REMOVED lines=43> */
.L_x_14403:
[----:B------:R-:W-:Y:S05]  /*1a2b0*/  BSYNC.RECONVERGENT B2 ;  /* 0x0000000000027941 */ /* 0x000fea0003800200 */
.L_x_14402:
        /* <DEDUP_REMOVED lines=19> */
.L_x_14409:
        /* <DEDUP_REMOVED lines=13> */
.L_x_14411:
[----:B------:R-:W-:Y:S05]  /*1a4c0*/  BSYNC.RECONVERGENT B3 ;  /* 0x0000000000037941 */ /* 0x000fea0003800200 */
.L_x_14410:
        /* <DEDUP_REMOVED lines=43> */
.L_x_14408:
[----:B------:R-:W-:Y:S05]  /*1a780*/  BSYNC.RECONVERGENT B2 ;  /* 0x0000000000027941 */ /* 0x000fea0003800200 */
.L_x_14407:
        /* <DEDUP_REMOVED lines=20> */
.L_x_14414:
        /* <DEDUP_REMOVED lines=15> */
.L_x_14416:
[----:B------:R-:W-:Y:S05]  /*1a9c0*/  BSYNC.RECONVERGENT B3 ;  /* 0x0000000000037941 */ /* 0x000fea0003800200 */
.L_x_14415:
        /* <DEDUP_REMOVED lines=43> */
.L_x_14413:
[----:B------:R-:W-:Y:S05]  /*1ac80*/  BSYNC.RECONVERGENT B2 ;  /* 0x0000000000027941 */ /* 0x000fea0003800200 */
.L_x_14412:
        /* <DEDUP_REMOVED lines=16> */
.L_x_14376:
        /* <DEDUP_REMOVED lines=19> */
[----:B------:R0:W-:Y:S04]  /*1aec0*/  STG.E.128 desc[UR8][R132.64+0x10], R96 ;  /* 0x0000106084007986 */ /* 0x0001e8000c101d08 */
[----:B------:R0:W-:Y:S02]  /*1aed0*/  STG.E.64 desc[UR8][R100.64], R102 ;  /* 0x0000006664007986 */ /* 0x0001e4000c101b08 */
.L_x_14334:
[----:B------:R-:W-:Y:S05]  /*1aee0*/  BSYNC.RECONVERGENT B1 ;  /* 0x0000000000017941 */ /* 0x000fea0003800200 */
.L_x_14333:
[----:B0-----:R-:W-:Y:S01]  /*1aef0*/  FADD.FTZ R100, RZ, R24 ;  /* 0x00000018ff647221 */ /* 0x001fe20000010000 */
[C---:B------:R-:W-:Y:S01]  /*1af00*/  ISETP.GE.U32.AND P6, PT, R123.reuse, 0x20, PT ;  /* 0x000000207b00780c */ /* 0x040fe20003fc6070 */
[----:B------:R-:W-:Y:S01]  /*1af10*/  UMOV UR4, 0xffffffff ;  /* 0xffffffff00047882 */ /* 0x000fe20000000000 */
[----:B------:R-:W-:Y:S01]  /*1af20*/  ISETP.GT.U32.AND P0, PT, R123, 0x3f, PT ;  /* 0x0000003f7b00780c */ /* 0x000fe20003f04070 */
[----:B------:R-:W-:Y:S01]  /*1af30*/  FADD.FTZ R101, R25, R100 ;  /* 0x0000006419657221 */ /* 0x000fe20000010000 */
[C---:B------:R-:W-:Y:S02]  /*1af40*/  ISETP.GT.U32.AND P1, PT, R123.reuse, 0x5f, PT ;  /* 0x0000005f7b00780c */ /* 0x040fe40003f24070 */
[C---:B------:R-:W-:Y:S01]  /*1af50*/  ISETP.GT.U32.AND P2, PT, R123.reuse, 0x7f, PT ;  /* 0x0000007f7b00780c */ /* 0x040fe20003f44070 */
[----:B------:R-:W-:Y:S01]  /*1af60*/  FADD.FTZ R100, R26, R101 ;  /* 0x000000651a647221 */ /* 0x000fe20000010000 */
[----:B------:R-:W-:Y:S02]  /*1af70*/  ISETP.GT.U32.AND P3, PT, R123, 0x9f, PT ;  /* 0x0000009f7b00780c */ /* 0x000fe40003f64070 */
[----:B------:R-:W-:Y:S01]  /*1af80*/  ISETP.NE.AND P4, PT, R125, RZ, PT ;  /* 0x000000ff7d00720c */ /* 0x000fe20003f85270 */
        /* <DEDUP_REMOVED lines=141> */
.L_x_14440:
[----:B------:R-:W-:Y:S01]  /*1b860*/  FMUL.FTZ R130, R129, R129 ;  /* 0x0000008181827220 */ /* 0x000fe20000410000 */
[----:B------:R-:W-:Y:S01]  /*1b870*/  ISETP.NE.AND P0, PT, RZ, UR12, PT ;  /* 0x0000000cff007c0c */ /* 0x000fe2000bf05270 */
[----:B01----:R-:W-:Y:S01]  /*1b880*/  FADD.FTZ R128, R128, R131 ;  /* 0x0000008380807221 */ /* 0x003fe20000010000 */
[----:B------:R-:W0:Y:S01]  /*1b890*/  @!P4 LDC.64 R102, c[0x0][0x3c0] ;  /* 0x0000f000ff66cb82 */ /* 0x000e220000000a00 */
[----:B------:R-:W-:Y:S01]  /*1b8a0*/  BSSY.RECONVERGENT B1, `(.L_x_14418) ;  /* 0x000003c000017945 */ /* 0x000fe20003800200 */
[----:B------:R-:W-:Y:S01]  /*1b8b0*/  FSEL R130, R130, RZ, P0 ;  /* 0x000000ff82827208 */ /* 0x000fe20000000000 */
[----:B------:R-:W-:-:S04]  /*1b8c0*/  FFMA.FTZ R127, R128, R127, UR13 ;  /* 0x0000000d807f7e23 */ /* 0x000fc8000801007f */
[----:B------:R-:W-:Y:S01]  /*1b8d0*/  FADD.FTZ R127, R127, R130 ;  /* 0x000000827f7f7221 */ /* 0x000fe20000010000 */
[----:B------:R-:W1:Y:S01]  /*1b8e0*/  @!P4 LDC.64 R100, c[0x0][0x3c8] ;  /* 0x0000f200ff64cb82 */ /* 0x000e620000000a00 */
[----:B------:R-:W-:-:S04]  /*1b8f0*/  FSEL R130, R129, RZ, !P0 ;  /* 0x000000ff81827208 */ /* 0x000fc80004000000 */
        /* <DEDUP_REMOVED lines=54> */
.L_x_14419:
[----:B------:R-:W-:Y:S05]  /*1bc60*/  BSYNC.RECONVERGENT B1 ;  /* 0x0000000000017941 */ /* 0x000fea0003800200 */
.L_x_14418:
        /* <DEDUP_REMOVED lines=51> */
.L_x_14421:
[----:B------:R-:W-:Y:S05]  /*1bfa0*/  BSYNC.RECONVERGENT B1 ;  /* 0x0000000000017941 */ /* 0x000fea0003800200 */
.L_x_14420:
[----:B------:R-:W-:Y:S01]  /*1bfb0*/  ISETP.GE.U32.AND P0, PT, R123, 0x60, PT ;  /* 0x000000607b00780c */ /* 0x000fe20003f06070 */
[----:B------:R-:W-:-:S12]  /*1bfc0*/  BSSY.RECONVERGENT B1, `(.L_x_14422) ;  /* 0x0000032000017945 */ /* 0x000fd80003800200 */
[----:B------:R-:W-:Y:S05]  /*1bfd0*/  @!P0 BRA `(.L_x_14423) ;  /* 0x0000000000c08947 */ /* 0x000fea0003800000 */
[--C-:B-12---:R-:W-:Y:S01]  /*1bfe0*/  FADD.FTZ R128, R80, -R130.reuse ;  /* 0x8000008250807221 */ /* 0x106fe20000010000 */
        /* <DEDUP_REMOVED lines=47> */
.L_x_14423:
[----:B------:R-:W-:Y:S05]  /*1c2e0*/  BSYNC.RECONVERGENT B1 ;  /* 0x0000000000017941 */ /* 0x000fea0003800200 */
.L_x_14422:
        /* <DEDUP_REMOVED lines=22> */
[--C-:B------:R-:W-:Y:S01]  /*1c450*/  FFMA.FTZ R138, R134, R137, R139.reuse ;  /* 0x00000089868a7223 */ /* 0x100fe2000001008b */
[--C-:B------:R-:W-:Y:S01]  /*1c460*/  FADD.FTZ R134, R87, -R130.reuse ;  /* 0x8000008257867221 */ /* 0x100fe20000010000 */
[----:B------:R-:W-:Y:S01]  /*1c470*/  PRMT R139, R38, 0x7632, R139 ;  /* 0x00007632268b7816 */ /* 0x000fe2000000008b */
[--C-:B------:R-:W-:Y:S01]  /*1c480*/  FADD.FTZ R102, R85, -R130.reuse ;  /* 0x8000008255667221 */ /* 0x100fe20000010000 */
[----:B------:R-:W-:Y:S01]  /*1c490*/  PRMT R141, R43, 0x7632, R141 ;  /* 0x000076322b8d7816 */ /* 0x000fe2000000008d */
[--C-:B------:R-:W-:Y:S01]  /*1c4a0*/  FADD.FTZ R136, R89, -R130.reuse ;  /* 0x8000008259887221 */ /* 0x100fe20000010000 */
[----:B------:R-:W-:Y:S01]  /*1c4b0*/  PRMT R143, R39, 0x7632, R143 ;  /* 0x00007632278f7816 */ /* 0x000fe2000000008f */
        /* <DEDUP_REMOVED lines=25> */
.L_x_14425:
[----:B------:R-:W-:Y:S05]  /*1c650*/  BSYNC.RECONVERGENT B1 ;  /* 0x0000000000017941 */ /* 0x000fea0003800200 */
.L_x_14424:
[----:B------:R-:W-:Y:S01]  /*1c660*/  ISETP.GE.U32.AND P0, PT, R123, 0xa0, PT ;  /* 0x000000a07b00780c */ /* 0x000fe20003f06070 */
[----:B------:R-:W-:-:S12]  /*1c670*/  BSSY.RECONVERGENT B1, `(.L_x_14426) ;  /* 0x0000039000017945 */ /* 0x000fd80003800200 */
[----:B------:R-:W-:Y:S05]  /*1c680*/  @!P0 BRA `(.L_x_14427) ;  /* 0x0000000000dc8947 */ /* 0x000fea0003800000 */
[--C-:B01234-:R-:W-:Y:S01]  /*1c690*/  FADD.FTZ R100, R92, -R130.reuse ;  /* 0x800000825c647221 */ /* 0x11ffe20000010000 */
[--C-:B------:R-:W-:Y:S01]  /*1c6a0*/  FADD.FTZ R128, R94, -R130.reuse ;  /* 0x800000825e807221 */ /* 0x100fe20000010000 */
[----:B------:R-:W-:Y:S01]  /*1c6b0*/  IMAD.U32 R101, R32, 0x10000, RZ ;  /* 0x0001000020657824 */ /* 0x000fe200078e00ff */
[----:B------:R-:W-:Y:S01]  /*1c6c0*/  SHF.L.U32 R129, R28, 0x10, RZ ;  /* 0x000000101c817819 */ /* 0x000fe200000006ff */
[----:B------:R-:W-:Y:S01]  /*1c6d0*/  FMUL.FTZ R100, R127, R100 ;  /* 0x000000647f647220 */ /* 0x000fe20000410000 */
[--C-:B------:R-:W-:Y:S01]  /*1c6e0*/  FADD.FTZ R102, R93, -R130.reuse ;  /* 0x800000825d667221 */ /* 0x100fe20000010000 */
[--C-:B------:R-:W-:Y:S01]  /*1c6f0*/  FADD.FTZ R132, R95, -R130.reuse ;  /* 0x800000825f847221 */ /* 0x100fe20000010000 */
[--C-:B------:R-:W-:Y:S01]  /*1c700*/  FADD.FTZ R134, R96, -R130.reuse ;  /* 0x8000008260867221 */ /* 0x100fe20000010000 */
[--C-:B------:R-:W-:Y:S01]  /*1c710*/  FADD.FTZ R136, R97, -R130.reuse ;  /* 0x8000008261887221 */ /* 0x100fe20000010000 */
[--C-:B------:R-:W-:Y:S01]  /*1c720*/  FADD.FTZ R138, R98, -R130.reuse ;  /* 0x80000082628a7221 */ /* 0x100fe20000010000 */
[----:B------:R-:W-:Y:S01]  /*1c730*/  FADD.FTZ R140, R99, -R130 ;  /* 0x80000082638c7221 */ /* 0x000fe20000010000 */
[----:B------:R-:W-:Y:S01]  /*1c740*/  FMUL.FTZ R130, R127, R128 ;  /* 0x000000807f827220 */ /* 0x000fe20000410000 */
[----:B------:R-:W-:Y:S01]  /*1c750*/  FFMA.FTZ R128, R100, R101, R129 ;  /* 0x0000006564807223 */ /* 0x000fe20000010081 */
[----:B------:R-:W-:Y:S01]  /*1c760*/  SHF.L.U32 R133, R29, 0x10, RZ ;  /* 0x000000101d857819 */ /* 0x000fe200000006ff */
[----:B------:R-:W0:Y:S01]  /*1c770*/  LDC.64 R100, c[0x0][0x428] ;  /* 0x00010a00ff647b82 */ /* 0x000e220000000a00 */
[----:B------:R-:W-:Y:S01]  /*1c780*/  IMAD.U32 R131, R33, 0x10000, RZ ;  /* 0x0001000021837824 */ /* 0x000fe200078e00ff */
[----:B------:R-:W-:Y:S01]  /*1c790*/  SHF.L.U32 R137, R30, 0x10, RZ ;  /* 0x000000101e897819 */ /* 0x000fe200000006ff */
        /* <DEDUP_REMOVED lines=16> */
[----:B------:R-:W-:Y:S01]  /*1c8a0*/  IMAD.U32 R127, R127, 0x10000, RZ ;  /* 0x000100007f7f7824 */ /* 0x000fe200078e00ff */
[----:B------:R-:W-:Y:S02]  /*1c8b0*/  PRMT R134, R29, 0x7632, R134 ;  /* 0x000076321d867816 */ /* 0x000fe40000000086 */
[----:B------:R-:W-:Y:S02]  /*1c8c0*/  PRMT R141, R35, 0x7632, R141 ;  /* 0x00007632238d7816 */ /* 0x000fe4000000008d */
[----:B------:R-:W-:Y:S01]  /*1c8d0*/  PRMT R143, R31, 0x7632, R143 ;  /* 0x000076321f8f7816 */ /* 0x000fe2000000008f */
[----:B------:R-:W-:Y:S01]  /*1c8e0*/  IMAD.U32 R134, R134, 0x10000, RZ ;  /* 0x0001000086867824 */ /* 0x000fe200078e00ff */
[----:B------:R-:W-:-:S02]  /*1c8f0*/  SHF.L.U32 R133, R133, 0x10, RZ ;  /* 0x0000001085857819 */ /* 0x000fc400000006ff */
[----:B------:R-:W-:Y:S01]  /*1c900*/  SHF.L.U32 R139, R31, 0x10, RZ ;  /* 0x000000101f8b7819 */ /* 0x000fe200000006ff */
[----:B------:R-:W-:Y:S01]  /*1c910*/  IMAD.U32 R143, R143, 0x10000, RZ ;  /* 0x000100008f8f7824 */ /* 0x000fe200078e00ff */
[----:B------:R-:W-:Y:S01]  /*1c920*/  SHF.L.U32 R132, R132, 0x10, RZ ;  /* 0x0000001084847819 */ /* 0x000fe200000006ff */
[----:B------:R-:W-:Y:S01]  /*1c930*/  FFMA.FTZ R136, R136, R131, R133 ;  /* 0x0000008388887223 */ /* 0x000fe20000010085 */
[----:B------:R-:W-:Y:S01]  /*1c940*/  SHF.L.U32 R141, R141, 0x10, RZ ;  /* 0x000000108d8d7819 */ /* 0x000fe200000006ff */
[----:B------:R-:W-:Y:S01]  /*1c950*/  FFMA.FTZ R137, R138, R137, R139 ;  /* 0x000000898a897223 */ /* 0x000fe2000001008b */
        /* <DEDUP_REMOVED lines=10> */
.L_x_14427:
[----:B------:R-:W-:Y:S05]  /*1ca00*/  BSYNC.RECONVERGENT B1 ;  /* 0x0000000000017941 */ /* 0x000fea0003800200 */
.L_x_14426:
[----:B01234-:R-:W0:Y:S02]  /*1ca10*/  LDC.64 R100, c[0x0][0x380] ;  /* 0x0000e000ff647b82 */ /* 0x01fe240000000a00 */
[----:B0-----:R-:W-:-:S05]  /*1ca20*/  IMAD R124, R100, 0x4, R124 ;  /* 0x00000004647c7824 */ /* 0x001fca00078e027c */
[----:B------:R-:W-:-:S13]  /*1ca30*/  ISETP.GE.AND P0, PT, R124, R101, PT ;  /* 0x000000657c00720c */ /* 0x000fda0003f06270 */
[----:B------:R-:W-:Y:S05]  /*1ca40*/  @!P0 BRA `(.L_x_14428) ;  /* 0xfffffe4400248947 */ /* 0x000fea000383ffff */
[----:B------:R-:W-:Y:S05]  /*1ca50*/  BSYNC B0 ;  /* 0x0000000000007941 */ /* 0x000fea0003800000 */
.L_x_13997:
[----:B------:R-:W-:Y:S05]  /*1ca60*/  EXIT ;  /* 0x000000000000794d */ /* 0x000fea0003800000 */
.L_x_14417:
        /* <DEDUP_REMOVED lines=8> */
.L_x_14430:
[----:B------:R-:W-:Y:S05]  /*1caf0*/  BSYNC B1 ;  /* 0x0000000000017941 */ /* 0x000fea0003800000 */
.L_x_14429:
        /* <DEDUP_REMOVED lines=9> */
.L_x_14431:
[----:B------:R-:W-:Y:S02]  /*1cb90*/  IMAD.MOV.U32 R134, RZ, RZ, 0x4 ;  /* 0x00000004ff867424 */ /* 0x000fe400078e00ff */
[----:B------:R-:W-:-:S04]  /*1cba0*/  IMAD.MOV.U32 R103, RZ, RZ, R131 ;  /* 0x000000ffff677224 */ /* 0x000fc800078e0083 */
[----:B------:R-:W-:-:S05]  /*1cbb0*/  FADD.FTZ R103, R102, R103 ;  /* 0x0000006766677221 */ /* 0x000fca0000010000 */
[----:B------:R-:W-:-:S07]  /*1cbc0*/  MOV R133, R103 ;  /* 0x0000006700857202 */ /* 0x000fce0000000f00 */
[----:B------:R-:W-:Y:S05]  /*1cbd0*/  WARPSYNC.COLLECTIVE R132, `(.L_x_14432) ;  /* 0x0000000084087348 */ /* 0x000fea0003c00000 */
[----:B------:R0:W1:Y:S02]  /*1cbe0*/  SHFL.BFLY P5, R131, R133, R134, R135 ;  /* 0x0c00008685837389 */ /* 0x00006400000a0087 */
[----:B01----:R-:W-:Y:S05]  /*1cbf0*/  ENDCOLLECTIVE ;  /* 0x000000000000791b */ /* 0x003fea0003800000 */
.L_x_14432:
[----:B------:R-:W-:Y:S01]  /*1cc00*/  HFMA2 R134, -RZ, RZ, 0, 4.76837158203125e-07 ;  /* 0x00000008ff867431 */ /* 0x000fe200000001ff */
[----:B------:R-:W-:-:S05]  /*1cc10*/  MOV R100, R131 ;  /* 0x0000008300647202 */ /* 0x000fca0000000f00 */
[----:B------:R-:W-:-:S04]  /*1cc20*/  FADD.FTZ R128, R103, R100 ;  /* 0x0000006467807221 */ /* 0x000fc80000010000 */
[----:B------:R-:W-:-:S07]  /*1cc30*/  IMAD.MOV.U32 R133, RZ, RZ, R128 ;  /* 0x000000ffff857224 */ /* 0x000fce00078e0080 */
[----:B------:R-:W-:Y:S05]  /*1cc40*/  WARPSYNC.COLLECTIVE R132, `(.L_x_14433) ;  /* 0x0000000084087348 */ /* 0x000fea0003c00000 */
[----:B------:R0:W1:Y:S02]  /*1cc50*/  SHFL.BFLY P5, R131, R133, R134, R135 ;  /* 0x0c00008685837389 */ /* 0x00006400000a0087 */
[----:B01----:R-:W-:Y:S05]  /*1cc60*/  ENDCOLLECTIVE ;  /* 0x000000000000791b */ /* 0x003fea0003800000 */
.L_x_14433:
        /* <DEDUP_REMOVED lines=8> */
.L_x_14434:
        /* <DEDUP_REMOVED lines=89> */
.L_x_14435:
[----:B------:R-:W-:Y:S02]  /*1d280*/  IMAD.MOV.U32 R134, RZ, RZ, 0x2 ;  /* 0x00000002ff867424 */ /* 0x000fe400078e00ff */
[----:B------:R-:W-:-:S04]  /*1d290*/  IMAD.MOV.U32 R101, RZ, RZ, R131 ;  /* 0x000000ffff657224 */ /* 0x000fc800078e0083 */
[----:B------:R-:W-:-:S05]  /*1d2a0*/  FADD.FTZ R101, R100, R101 ;  /* 0x0000006564657221 */ /* 0x000fca0000010000 */
[----:B------:R-:W-:-:S07]  /*1d2b0*/  MOV R133, R101 ;  /* 0x0000006500857202 */ /* 0x000fce0000000f00 */
[----:B------:R-:W-:Y:S05]  /*1d2c0*/  WARPSYNC.COLLECTIVE R132, `(.L_x_14436) ;  /* 0x0000000084087348 */ /* 0x000fea0003c00000 */
[----:B------:R0:W1:Y:S02]  /*1d2d0*/  SHFL.BFLY P5, R131, R133, R134, R135 ;  /* 0x0c00008685837389 */ /* 0x00006400000a0087 */
[----:B01----:R-:W-:Y:S05]  /*1d2e0*/  ENDCOLLECTIVE ;  /* 0x000000000000791b */ /* 0x003fea0003800000 */
.L_x_14436:
[----:B------:R-:W-:Y:S01]  /*1d2f0*/  HFMA2 R134, -RZ, RZ, 0, 2.384185791015625e-07 ;  /* 0x00000004ff867431 */ /* 0x000fe200000001ff */
[----:B------:R-:W-:-:S05]  /*1d300*/  MOV R102, R131 ;  /* 0x0000008300667202 */ /* 0x000fca0000000f00 */
[----:B------:R-:W-:-:S04]  /*1d310*/  FADD.FTZ R102, R101, R102 ;  /* 0x0000006665667221 */ /* 0x000fc80000010000 */
[----:B------:R-:W-:-:S07]  /*1d320*/  IMAD.MOV.U32 R133, RZ, RZ, R102 ;  /* 0x000000ffff857224 */ /* 0x000fce00078e0066 */
[----:B------:R-:W-:Y:S05]  /*1d330*/  WARPSYNC.COLLECTIVE R132, `(.L_x_14437) ;  /* 0x0000000084087348 */ /* 0x000fea0003c00000 */
[----:B------:R0:W1:Y:S02]  /*1d340*/  SHFL.BFLY P5, R131, R133, R134, R135 ;  /* 0x0c00008685837389 */ /* 0x00006400000a0087 */
[----:B01----:R-:W-:Y:S05]  /*1d350*/  ENDCOLLECTIVE ;  /* 0x000000000000791b */ /* 0x003fea0003800000 */
.L_x_14437:
[----:B------:R-:W-:Y:S02]  /*1d360*/  IMAD.MOV.U32 R134, RZ, RZ, 0x8 ;  /* 0x00000008ff867424 */ /* 0x000fe400078e00ff */
[----:B------:R-:W-:-:S04]  /*1d370*/  IMAD.MOV.U32 R103, RZ, RZ, R131 ;  /* 0x000000ffff677224 */ /* 0x000fc800078e0083 */
[----:B------:R-:W-:-:S05]  /*1d380*/  FADD.FTZ R103, R102, R103 ;  /* 0x0000006766677221 */ /* 0x000fca0000010000 */
[----:B------:R-:W-:-:S07]  /*1d390*/  MOV R133, R103 ;  /* 0x0000006700857202 */ /* 0x000fce0000000f00 */
[----:B------:R-:W-:Y:S05]  /*1d3a0*/  WARPSYNC.COLLECTIVE R132, `(.L_x_14438) ;  /* 0x0000000084087348 */ /* 0x000fea0003c00000 */
[----:B------:R0:W1:Y:S02]  /*1d3b0*/  SHFL.BFLY P5, R131, R133, R134, R135 ;  /* 0x0c00008685837389 */ /* 0x00006400000a0087 */
[----:B01----:R-:W-:Y:S05]  /*1d3c0*/  ENDCOLLECTIVE ;  /* 0x000000000000791b */ /* 0x003fea0003800000 */
.L_x_14438:
[----:B------:R-:W-:Y:S01]  /*1d3d0*/  HFMA2 R134, -RZ, RZ, 0, 9.5367431640625e-07 ;  /* 0x00000010ff867431 */ /* 0x000fe200000001ff */
[----:B------:R-:W-:-:S05]  /*1d3e0*/  MOV R128, R131 ;  /* 0x0000008300807202 */ /* 0x000fca0000000f00 */
[----:B------:R-:W-:-:S04]  /*1d3f0*/  FADD.FTZ R128, R103, R128 ;  /* 0x0000008067807221 */ /* 0x000fc80000010000 */
[----:B------:R-:W-:-:S07]  /*1d400*/  IMAD.MOV.U32 R133, RZ, RZ, R128 ;  /* 0x000000ffff857224 */ /* 0x000fce00078e0080 */
[----:B------:R-:W-:Y:S05]  /*1d410*/  WARPSYNC.COLLECTIVE R132, `(.L_x_14439) ;  /* 0x0000000084087348 */ /* 0x000fea0003c00000 */
[----:B------:R0:W1:Y:S02]  /*1d420*/  SHFL.BFLY P5, R131, R133, R134, R135 ;  /* 0x0c00008685837389 */ /* 0x00006400000a0087 */
[----:B01----:R-:W-:Y:S05]  /*1d430*/  ENDCOLLECTIVE ;  /* 0x000000000000791b */ /* 0x003fea0003800000 */
.L_x_14439:
[----:B------:R-:W-:Y:S05]  /*1d440*/  BRA `(.L_x_14440) ;  /* 0xffffffe400047947 */ /* 0x000fea000383ffff */
.L_x_14441:
        /* <DEDUP_REMOVED lines=11> */
.L_x_45824:


//--------------------- .text._ZN10layer_norm13ln_fwd_kernelINS_13Kernel_traitsI13__nv_bfloat16S2_fS2_fjLj1280ELj1ELj4ELj1ELj16ENS_18Kernel_traits_baseILj1280ES2_S2_fS2_fjLj128EEEEELb1ELb0ELb0ELb1EEEvNS_9FwdParamsE --------------------------
	.section	.text._ZN10layer_norm13ln_fwd_kernelINS_13Kernel_traitsI13__nv_bfloat16S2_fS2_fjLj1280ELj1ELj4ELj1ELj16ENS_18Kernel_traits_baseILj1280ES2_S2_fS2_fjLj128EEEEELb1ELb0ELb0ELb1EEEvNS_9FwdParamsE,"ax",@progbits
	.align	128
        .global         _ZN10layer_norm13ln_fwd_kernelINS_13Kernel_traitsI13__nv_bfloat16S2_fS2_fjLj1280ELj1ELj4ELj1ELj16ENS_18Kernel_traits_baseILj1280ES2_S2_fS2_fjLj128EEEEELb1ELb0ELb0ELb1EEEvNS_9FwdParamsE
        .type           _ZN10layer_norm13ln_fwd_kernelINS_13Kernel_traitsI13__nv_bfloat16S2_fS2_fjLj1280ELj1ELj4ELj1ELj16ENS_18Kernel_traits_baseILj1280ES2_S2_fS2_fjLj128EEEEELb1ELb0ELb0ELb1EEEvNS_9FwdParamsE,@function
        .size           _ZN10layer_norm13ln_fwd_kernelINS_13Kernel_traitsI13__nv_bfloat16S2_fS2_fjLj1280ELj1ELj4ELj1ELj16ENS_18Kernel_traits_baseILj1280ES2_S2_fS2_fjLj128EEEEELb1ELb0ELb0ELb1EEEvNS_9FwdParamsE,(.L_x_45825 - _ZN10layer_norm13ln_fwd_kernelINS_13Kernel_traitsI13__nv_bfloat16S2_fS2_fjLj1280ELj1ELj4ELj1ELj16ENS_18Kernel_traits_baseILj1280ES2_S2_fS2_fjLj128EEEEELb1ELb0ELb0ELb1EEEvNS_9FwdParamsE)
        .other          _ZN10layer_norm13ln_fwd_kernelINS_13Kernel_traitsI13__nv_bfloat16S2_fS2_fjLj1280ELj1ELj4ELj1ELj16ENS_18Kernel_traits_baseILj1280ES2_S2_fS2_fjLj128EEEEELb1ELb0ELb0ELb1EEEvNS_9FwdParamsE,@"STO_CUDA_ENTRY STV_DEFAULT"
_ZN10layer_norm13ln_fwd_kernelINS_13Kernel_traitsI13__nv_bfloat16S2_fS2_fjLj1280ELj1ELj4ELj1ELj16ENS_18Kernel_traits_baseILj1280ES2_S2_fS2_fjLj128EEEEELb1ELb0ELb0ELb1EEEvNS_9FwdParamsE:
.text._ZN10layer_norm13ln_fwd_kernelINS_13Kernel_traitsI13__nv_bfloat16S2_fS2_fjLj1280ELj1ELj4ELj1ELj16ENS_18Kernel_traits_baseILj1280ES2_S2_fS2_fjLj128EEEEELb1ELb0ELb0ELb1EEEvNS_9FwdParamsE:
        /* <DEDUP_REMOVED lines=15> */
[----:B-1----:R-:W-:Y:S01]  /*00f0*/  @P1 IMAD.MOV.U32 R9, RZ, RZ, R135 ;  /* 0x000000ffff091224 */ /* 0x002fe200078e0087 */
[----:B0-----:R-:W-:Y:S02]  /*0100*/  ISETP.NE.U32.AND P0, PT, RZ, UR4, PT ;  /* 0x00000004ff007c0c */ /* 0x001fe4000bf05070 */
[----:B------:R-:W-:-:S03]  /*0110*/  LOP3.LUT R15, R121, 0x1f, RZ, 0xc0, !PT ;  /* 0x0000001f790f7812 */ /* 0x000fc600078ec0ff */
[----:B------:R-:W3:Y:S01]  /*0120*/  @P1 LDG.E.64 R8, desc[UR8][R8.64] ;  /* 0x0000000808081981 */ /* 0x000ee2000c1e1b00 */
        /* <DEDUP_REMOVED lines=8> */
[----:B0-----:R-:W-:Y:S01]  /*01b0*/  @P0 IMAD.WIDE.U32 R12, R15, 0x10, R12 ;  /* 0x000000100f0c0825 */ /* 0x001fe200078e000c */
[----:B------:R-:W0:Y:S04]  /*01c0*/  S2UR UR5, SR_CTAID.X ;  /* 0x00000000000579c3 */ /* 0x000e280000002500 */
[----:B------:R1:W5:Y:S04]  /*01d0*/  @P0 LDG.E.128 R84, desc[UR8][R12.64] ;  /* 0x000000080c540981 */ /* 0x000368000c1e1d00 */
[----:B------:R1:W5:Y:S01]  /*01e0*/  @P0 LDG.E.128 R80, desc[UR8][R12.64+0x200] ;  /* 0x000200080c500981 */ /* 0x000362000c1e1d00 */
[----:B------:R-:W3:Y:S03]  /*01f0*/  @P1 LDC R15, c[0x0][0x460] ;  /* 0x00011800ff0f1b82 */ /* 0x000ee60000000800 */
[----:B------:R1:W5:Y:S04]  /*0200*/  @P0 LDG.E.128 R76, desc[UR8][R12.64+0x400] ;  /* 0x000400080c4c0981 */ /* 0x000368000c1e1d00 */
[----:B------:R1:W5:Y:S04]  /*0210*/  @P0 LDG.E.128 R72, desc[UR8][R12.64+0x600] ;  /* 0x000600080c480981 */ /* 0x000368000c1e1d00 */
[----:B------:R1:W5:Y:S01]  /*0220*/  @P0 LDG.E.128 R68, desc[UR8][R12.64+0x800] ;  /* 0x000800080c440981 */ /* 0x000362000c1e1d00 */
[----:B------:R-:W4:Y:S01]  /*0230*/  LDC R0, c[0x0][0x360] ;  /* 0x0000d800ff007b82 */ /* 0x000f220000000800 */
[----:B------:R-:W-:Y:S01]  /*0240*/  SHF.R.U32.HI R122, RZ, 0x5, R121 ;  /* 0x00000005ff7a7819 */ /* 0x000fe20000011679 */
[----:B0-----:R-:W-:-:S06]  /*0250*/  USHF.L.U32 UR4, UR5, 0x2, URZ ;  /* 0x0000000205047899 */ /* 0x001fcc00080006ff */
[----:B------:R-:W-:-:S04]  /*0260*/  LOP3.LUT R122, R122, UR4, RZ, 0xfc, !PT ;  /* 0x000000047a7a7c12 */ /* 0x000fc8000f8efcff */
[----:B------:R-:W-:Y:S01]  /*0270*/  ISETP.GE.AND P2, PT, R122, UR10, PT ;  /* 0x0000000a7a007c0c */ /* 0x000fe2000bf46270 */
[----:B----4-:R-:W-:Y:S01]  /*0280*/  IMAD R121, R0, UR5, R121 ;  /* 0x0000000500797c24 */ /* 0x010fe2000f8e0279 */
[----:B--2---:R-:W-:Y:S02]  /*0290*/  @P1 R2UR UR6, R2 ;  /* 0x00000000020612ca */ /* 0x004fe400000e0000 */
[----:B------:R-:W-:Y:S02]  /*02a0*/  @P1 R2UR UR7, R3 ;  /* 0x00000000030712ca */ /* 0x000fe400000e0000 */
[----:B---3--:R-:W-:-:S05]  /*02b0*/  @P1 IADD3 R134, P3, PT, R8, R15, RZ ;  /* 0x0000000f08861210 */ /* 0x008fca0007f7e0ff */
[----:B------:R-:W-:Y:S02]  /*02c0*/  @P1 IMAD.X R135, RZ, RZ, R9, P3 ;  /* 0x000000ffff871224 */ /* 0x000fe400018e0609 */
[----:B-1----:R-:W-:Y:S06]  /*02d0*/  @P2 EXIT ;  /* 0x000000000000294d */ /* 0x002fec0003800000 */
[--C-:B------:R-:W-:Y:S01]  /*02e0*/  SHF.R.U64 R120, R134, 0x2, R135.reuse ;  /* 0x0000000286787819 */ /* 0x100fe20000001287 */
[----:B------:R-:W-:Y:S01]  /*02f0*/  IMAD.HI.U32 R0, R121, -0x326172a9, RZ ;  /* 0xcd9e8d5779007827 */ /* 0x000fe200078e00ff */
[----:B------:R-:W-:Y:S01]  /*0300*/  SHF.R.U32.HI R119, RZ, 0x2, R135 ;  /* 0x00000002ff777819 */ /* 0x000fe20000011687 */
[----:B------:R-:W-:Y:S01]  /*0310*/  UIADD3 UR15, UPT, UPT, UR6, -0x61c88647, URZ ;  /* 0x9e3779b9060f7890 */ /* 0x000fe2000fffe0ff */
[----:B-----5:R-:W-:Y:S01]  /*0320*/  @P0 MOV R116, R114 ;  /* 0x0000007200740202 */ /* 0x020fe20000000f00 */
[----:B------:R-:W-:Y:S01]  /*0330*/  IMAD.HI.U32 R2, R120, -0x2daee0ad, RZ ;  /* 0xd2511f5378027827 */ /* 0x000fe200078e00ff */
[----:B------:R-:W-:Y:S01]  /*0340*/  LOP3.LUT R0, R119, UR6, R0, 0x96, !PT ;  /* 0x0000000677007c12 */ /* 0x000fe2000f8e9600 */
[----:B------:R-:W-:Y:S01]  /*0350*/  UIADD3 UR16, UPT, UPT, UR7, -0x4498517b, URZ ;  /* 0xbb67ae8507107890 */ /* 0x000fe2000fffe0ff */
[----:B------:R-:W-:Y:S01]  /*0360*/  @P0 MOV R118, R112 ;  /* 0x0000007000760202 */ /* 0x000fe20000000f00 */
[----:B------:R-:W-:Y:S01]  /*0370*/  IMAD R8, R121, -0x326172a9, RZ ;  /* 0xcd9e8d5779087824 */ /* 0x000fe200078e02ff */
[----:B------:R-:W-:Y:S01]  /*0380*/  LOP3.LUT R2, R2, UR7, RZ, 0x3c, !PT ;  /* 0x0000000702027c12 */ /* 0x000fe2000f8e3cff */
[----:B------:R-:W-:Y:S01]  /*0390*/  IMAD R10, R120, -0x2daee0ad, RZ ;  /* 0xd2511f53780a7824 */ /* 0x000fe200078e02ff */
[----:B------:R-:W-:Y:S01]  /*03a0*/  UIADD3 UR17, UPT, UPT, UR6, 0x3c6ef372, URZ ;  /* 0x3c6ef37206117890 */ /* 0x000fe2000fffe0ff */
[----:B------:R-:W-:Y:S01]  /*03b0*/  IMAD.HI.U32 R9, R0, -0x2daee0ad, RZ ;  /* 0xd2511f5300097827 */ /* 0x000fe200078e00ff */
        /* <DEDUP_REMOVED lines=18> */
[----:B------:R-:W-:Y:S01]  /*04e0*/  @!P0 CS2R R80, SRZ ;  /* 0x0000000000508805 */ /* 0x000fe2000001ff00 */
[----:B------:R-:W-:Y:S01]  /*04f0*/  IMAD R8, R9, -0x326172a9, RZ ;  /* 0xcd9e8d5709087824 */ /* 0x000fe200078e02ff */
[----:B------:R-:W-:Y:S01]  /*0500*/  LOP3.LUT R2, R13, UR18, R2, 0x96, !PT ;  /* 0x000000120d027c12 */ /* 0x000fe2000f8e9602 */
[----:B------:R-:W-:Y:S01]  /*0510*/  IMAD R10, R3, -0x2daee0ad, RZ ;  /* 0xd2511f53030a7824 */ /* 0x000fe200078e02ff */
[----:B------:R-:W-:Y:S01]  /*0520*/  UIADD3 UR25, UPT, UPT, UR6, -0x4ab325aa, URZ ;  /* 0xb54cda5606197890 */ /* 0x000fe2000fffe0ff */
[----:B------:R-:W-:Y:S01]  /*0530*/  IMAD.HI.U32 R9, R0, -0x2daee0ad, RZ ;  /* 0xd2511f5300097827 */ /* 0x000fe200078e00ff */
[----:B------:R-:W-:Y:S01]  /*0540*/  UIADD3 UR26, UPT, UPT, UR7, 0x646e171e, URZ ;  /* 0x646e171e071a7890 */ /* 0x000fe2000fffe0ff */
[----:B------:R-:W-:Y:S01]  /*0550*/  @!P0 CS2R R78, SRZ ;  /* 0x00000000004e8805 */ /* 0x000fe2000001ff00 */
[----:B------:R-:W-:Y:S01]  /*0560*/  UIADD3 UR27, UPT, UPT, UR6, 0x5384540f, URZ ;  /* 0x5384540f061b7890 */ /* 0x000fe2000fffe0ff */
[----:B------:R-:W-:Y:S01]  /*0570*/  IMAD.HI.U32 R3, R2, -0x326172a9, RZ ;  /* 0xcd9e8d5702037827 */ /* 0x000fe200078e00ff */
[----:B------:R-:W-:Y:S01]  /*0580*/  LOP3.LUT R9, R10, UR20, R9, 0x96, !PT ;  /* 0x000000140a097c12 */ /* 0x000fe2000f8e9609 */
[----:B------:R-:W-:Y:S01]  /*0590*/  UIADD3 UR28, UPT, UPT, UR7, 0x1fd5c5a3, URZ ;  /* 0x1fd5c5a3071c7890 */ /* 0x000fe2000fffe0ff */
[----:B------:R-:W-:Y:S01]  /*05a0*/  @!P0 CS2R R76, SRZ ;  /* 0x00000000004c8805 */ /* 0x000fe2000001ff00 */
[----:B------:R-:W-:Y:S01]  /*05b0*/  IMAD R11, R2, -0x326172a9, RZ ;  /* 0xcd9e8d57020b7824 */ /* 0x000fe200078e02ff */
[----:B------:R-:W-:Y:S01]  /*05c0*/  LOP3.LUT R3, R8, UR19, R3, 0x96, !PT ;  /* 0x0000001308037c12 */ /* 0x000fe2000f8e9603 */
[----:B------:R-:W-:Y:S01]  /*05d0*/  IMAD R13, R0, -0x2daee0ad, RZ ;  /* 0xd2511f53000d7824 */ /* 0x000fe200078e02ff */
[----:B------:R-:W0:Y:S01]  /*05e0*/  LDCU.64 UR4, c[0x0][0x3e0] ;  /* 0x00007c00ff0477ac */ /* 0x000e220008000a00 */
[----:B------:R-:W-:Y:S01]  /*05f0*/  IMAD.HI.U32 R0, R9, -0x326172a9, RZ ;  /* 0xcd9e8d5709007827 */ /* 0x000fe200078e00ff */
[----:B------:R-:W-:-:S02]  /*0600*/  @!P0 CS2R R74, SRZ ;  /* 0x00000000004a8805 */ /* 0x000fc4000001ff00 */
[----:B------:R-:W-:Y:S01]  /*0610*/  @!P0 CS2R R72, SRZ ;  /* 0x0000000000488805 */ /* 0x000fe2000001ff00 */
[----:B------:R-:W-:Y:S01]  /*0620*/  UIADD3 UR29, UPT, UPT, UR6, -0xe443238, URZ ;  /* 0xf1bbcdc8061d7890 */ /* 0x000fe2000fffe0ff */
[----:B------:R-:W-:Y:S01]  /*0630*/  IMAD.HI.U32 R2, R3, -0x2daee0ad, RZ ;  /* 0xd2511f5303027827 */ /* 0x000fe200078e00ff */
[----:B------:R-:W-:Y:S01]  /*0640*/  LOP3.LUT R0, R11, UR21, R0, 0x96, !PT ;  /* 0x000000150b007c12 */ /* 0x000fe2000f8e9600 */
[----:B------:R-:W-:Y:S01]  /*0650*/  UIADD3 UR30, UPT, UPT, UR7, -0x24c28bd8, URZ ;  /* 0xdb3d7428071e7890 */ /* 0x000fe2000fffe0ff */
[-C--:B------:R-:W-:Y:S01]  /*0660*/  @P0 MOV R106, R100.reuse ;  /* 0x00000064006a0202 */ /* 0x080fe20000000f00 */
[----:B------:R-:W-:Y:S01]  /*0670*/  IMAD R8, R9, -0x326172a9, RZ ;  /* 0xcd9e8d5709087824 */ /* 0x000fe200078e02ff */
[----:B------:R-:W-:Y:S01]  /*0680*/  LOP3.LUT R2, R13, UR22, R2, 0x96, !PT ;  /* 0x000000160d027c12 */ /* 0x000fe2000f8e9602 */
[----:B------:R-:W-:Y:S01]  /*0690*/  IMAD R10, R3, -0x2daee0ad, RZ ;  /* 0xd2511f53030a7824 */ /* 0x000fe200078e02ff */
[----:B------:R-:W-:Y:S01]  /*06a0*/  UIADD3 UR31, UPT, UPT, UR6, -0x700cb87f, URZ ;  /* 0x8ff34781061f7890 */ /* 0x000fe2000fffe0ff */
[----:B------:R-:W-:Y:S01]  /*06b0*/  IMAD.HI.U32 R9, R0, -0x2daee0ad, RZ ;  /* 0xd2511f5300097827 */ /* 0x000fe200078e00ff */
[----:B------:R-:W-:Y:S01]  /*06c0*/  UIADD3 UR32, UPT, UPT, UR7, -0x695add53, URZ ;  /* 0x96a522ad07207890 */ /* 0x000fe2000fffe0ff */
[----:B------:R-:W-:Y:S01]  /*06d0*/  @!P0 MOV R106, R100 ;  /* 0x00000064006a8202 */ /* 0x000fe20000000f00 */
[----:B------:R-:W-:Y:S01]  /*06e0*/  BSSY B0, `(.L_x_14442) ;  /* 0x0001bba000007945 */ /* 0x000fe20003800000 */
[----:B------:R-:W-:Y:S01]  /*06f0*/  IMAD.HI.U32 R3, R2, -0x326172a9, RZ ;  /* 0xcd9e8d5702037827 */ /* 0x000fe200078e00ff */
[----:B------:R-:W-:Y:S01]  /*0700*/  LOP3.LUT R9, R10, UR24, R9, 0x96, !PT ;  /* 0x000000180a097c12 */ /* 0x000fe2000f8e9609 */
[----:B0-----:R-:W-:Y:S01]  /*0710*/  UISETP.NE.U32.AND UP0, UPT, UR4, URZ, UPT ;  /* 0x000000ff0400728c */ /* 0x001fe2000bf05070 */
[----:B------:R-:W-:Y:S01]  /*0720*/  @P0 MOV R100, R98 ;  /* 0x0000006200640202 */ /* 0x000fe20000000f00 */
[----:B------:R-:W-:Y:S01]  /*0730*/  @P0 IMAD.MOV.U32 R117, RZ, RZ, R113 ;  /* 0x000000ffff750224 */ /* 0x000fe200078e0071 */
[----:B------:R-:W-:Y:S01]  /*0740*/  LOP3.LUT R3, R8, UR23, R3, 0x96, !PT ;  /* 0x0000001708037c12 */ /* 0x000fe2000f8e9603 */
[----:B------:R-:W-:Y:S01]  /*0750*/  @!P0 IMAD.MOV.U32 R117, RZ, RZ, R113 ;  /* 0x000000ffff758224 */ /* 0x000fe200078e0071 */
[----:B------:R-:W-:Y:S01]  /*0760*/  @!P0 CS2R R70, SRZ ;  /* 0x0000000000468805 */ /* 0x000fe2000001ff00 */
[--C-:B------:R-:W-:Y:S01]  /*0770*/  @P0 IMAD.MOV.U32 R113, RZ, RZ, R109.reuse ;  /* 0x000000ffff710224 */ /* 0x100fe200078e006d */
[----:B------:R-:W-:Y:S01]  /*0780*/  @!P0 CS2R R68, SRZ ;  /* 0x0000000000448805 */ /* 0x000fe2000001ff00 */
[----:B------:R-:W-:Y:S01]  /*0790*/  @!P0 IMAD.MOV.U32 R113, RZ, RZ, R109 ;  /* 0x000000ffff718224 */ /* 0x000fe200078e006d */
[----:B------:R-:W-:Y:S01]  /*07a0*/  LOP3.LUT R134, R134, 0x3, RZ, 0xc0, !PT ;  /* 0x0000000386867812 */ /* 0x000fe200078ec0ff */
[----:B------:R-:W-:Y:S01]  /*07b0*/  @P0 IMAD.MOV.U32 R109, RZ, RZ, R5 ;  /* 0x000000ffff6d0224 */ /* 0x000fe200078e0005 */
[----:B------:R-:W-:Y:S01]  /*07c0*/  @!P0 MOV R109, R5 ;  /* 0x00000005006d8202 */ /* 0x000fe20000000f00 */
[----:B------:R-:W-:Y:S01]  /*07d0*/  IMAD R5, R2, -0x326172a9, RZ ;  /* 0xcd9e8d5702057824 */ /* 0x000fe200078e02ff */
[----:B------:R-:W-:Y:S01]  /*07e0*/  PRMT R94, R73, 0x7632, R94 ;  /* 0x00007632495e7816 */ /* 0x000fe2000000005e */
[----:B------:R-:W-:Y:S01]  /*07f0*/  IMAD R11, R0, -0x2daee0ad, RZ ;  /* 0xd2511f53000b7824 */ /* 0x000fe200078e02ff */
[----:B------:R-:W-:Y:S01]  /*0800*/  PRMT R92, R72, 0x7632, R92 ;  /* 0x00007632485c7816 */ /* 0x000fe2000000005c */
[----:B------:R-:W-:Y:S01]  /*0810*/  IMAD.HI.U32 R0, R9, -0x326172a9, RZ ;  /* 0xcd9e8d5709007827 */ /* 0x000fe200078e00ff */
[----:B------:R-:W-:Y:S01]  /*0820*/  PRMT R27, R106, 0x7632, R27 ;  /* 0x000076326a1b7816 */ /* 0x000fe2000000001b */
[----:B------:R-:W-:Y:S01]  /*0830*/  UISETP.NE.AND.EX UP0, UPT, UR5, URZ, UPT, UP0 ;  /* 0x000000ff0500728c */ /* 0x000fe2000bf05300 */
[----:B------:R-:W-:Y:S01]  /*0840*/  PRMT R26, R79, 0x7632, R26 ;  /* 0x000076324f1a7816 */ /* 0x000fe2000000001a */
[----:B------:R-:W-:Y:S01]  /*0850*/  IMAD.HI.U32 R2, R3, -0x2daee0ad, RZ ;  /* 0xd2511f5303027827 */ /* 0x000fe200078e00ff */
[----:B------:R-:W-:Y:S01]  /*0860*/  LOP3.LUT R0, R5, UR25, R0, 0x96, !PT ;  /* 0x0000001905007c12 */ /* 0x000fe2000f8e9600 */
[----:B------:R-:W0:Y:S01]  /*0870*/  LDCU UR33, c[0x0][0x404] ;  /* 0x00008080ff2177ac */ /* 0x000e220008000800 */
[----:B------:R-:W-:Y:S01]  /*0880*/  PRMT R24, R78, 0x7632, R24 ;  /* 0x000076324e187816 */ /* 0x000fe20000000018 */
[----:B------:R-:W-:Y:S01]  /*0890*/  @!P0 IMAD.MOV.U32 R116, RZ, RZ, R114 ;  /* 0x000000ffff748224 */ /* 0x000fe200078e0072 */
[-C--:B------:R-:W-:Y:S01]  /*08a0*/  @P0 MOV R114, R108.reuse ;  /* 0x0000006c00720202 */ /* 0x080fe20000000f00 */
[----:B------:R-:W-:Y:S01]  /*08b0*/  @!P0 IMAD.MOV.U32 R118, RZ, RZ, R112 ;  /* 0x000000ffff768224 */ /* 0x000fe200078e0070 */
[----:B------:R-:W-:Y:S01]  /*08c0*/  LOP3.LUT R2, R11, UR26, R2, 0x96, !PT ;  /* 0x0000001a0b027c12 */ /* 0x000fe2000f8e9602 */
[--C-:B------:R-:W-:Y:S01]  /*08d0*/  @P0 IMAD.MOV.U32 R112, RZ, RZ, R110.reuse ;  /* 0x000000ffff700224 */ /* 0x100fe200078e006e */
[----:B------:R-:W-:Y:S01]  /*08e0*/  @!P0 MOV R114, R108 ;  /* 0x0000006c00728202 */ /* 0x000fe20000000f00 */
[----:B------:R-:W-:Y:S01]  /*08f0*/  @!P0 IMAD.MOV.U32 R112, RZ, RZ, R110 ;  /* 0x000000ffff708224 */ /* 0x000fe200078e006e */
[----:B------:R-:W-:Y:S01]  /*0900*/  @P0 MOV R110, R4 ;  /* 0x00000004006e0202 */ /* 0x000fe20000000f00 */
[----:B------:R-:W-:Y:S01]  /*0910*/  @P0 IMAD.MOV.U32 R108, RZ, RZ, R6 ;  /* 0x000000ffff6c0224 */ /* 0x000fe200078e0006 */
[----:B------:R-:W-:Y:S01]  /*0920*/  PRMT R22, R77, 0x7632, R22 ;  /* 0x000076324d167816 */ /* 0x000fe20000000016 */
[----:B------:R-:W-:Y:S01]  /*0930*/  @!P0 IMAD.MOV.U32 R108, RZ, RZ, R6 ;  /* 0x000000ffff6c8224 */ /* 0x000fe200078e0006 */
[----:B------:R-:W-:Y:S01]  /*0940*/  PRMT R21, R109, 0x7632, R21 ;  /* 0x000076326d157816 */ /* 0x000fe20000000015 */
        /* <DEDUP_REMOVED lines=24> */
[----:B------:R-:W3:Y:S01]  /*0ad0*/  LDCU.U8 UR13, c[0x0][0x410] ;  /* 0x00008200ff0d77ac */ /* 0x000ee20008000000 */
[----:B------:R-:W-:Y:S01]  /*0ae0*/  PRMT R12, R80, 0x7632, R12 ;  /* 0x00007632500c7816 */ /* 0x000fe2000000000c */
[----:B------:R-:W-:Y:S01]  /*0af0*/  IMAD.HI.U32 R2, R4, -0x2daee0ad, RZ ;  /* 0xd2511f5304027827 */ /* 0x000fe200078e00ff */
[----:B------:R-:W-:Y:S01]  /*0b00*/  LOP3.LUT R0, R5, UR29, R0, 0x96, !PT ;  /* 0x0000001d05007c12 */ /* 0x000fe2000f8e9600 */
[----:B------:R-:W4:Y:S01]  /*0b10*/  LDCU UR14, c[0x0][0x448] ;  /* 0x00008900ff0e77ac */ /* 0x000f220008000800 */
[----:B------:R-:W-:Y:S01]  /*0b20*/  PRMT R11, R114, 0x7632, R11 ;  /* 0x00007632720b7816 */ /* 0x000fe2000000000b */
[----:B------:R-:W-:Y:S01]  /*0b30*/  @P0 IMAD.MOV.U32 R104, RZ, RZ, R102 ;  /* 0x000000ffff680224 */ /* 0x000fe200078e0066 */
[----:B------:R-:W-:Y:S01]  /*0b40*/  LOP3.LUT R28, R7, UR30, R2, 0x96, !PT ;  /* 0x0000001e071c7c12 */ /* 0x000fe2000f8e9602 */
[----:B------:R-:W-:Y:S01]  /*0b50*/  @!P0 IMAD.MOV.U32 R104, RZ, RZ, R102 ;  /* 0x000000ffff688224 */ /* 0x000fe200078e0066 */
[----:B------:R-:W-:Y:S01]  /*0b60*/  PRMT R10, R87, 0x7632, R10 ;  /* 0x00007632570a7816 */ /* 0x000fe2000000000a */
[--C-:B------:R-:W-:Y:S01]  /*0b70*/  @P0 IMAD.MOV.U32 R102, RZ, RZ, R96.reuse ;  /* 0x000000ffff660224 */ /* 0x100fe200078e0060 */
        /* <DEDUP_REMOVED lines=9> */
[----:B------:R-:W0:Y:S01]  /*0c10*/  LDCU.64 UR10, c[0x0][0x3a0] ;  /* 0x00007400ff0a77ac */ /* 0x000e220008000a00 */
[----:B------:R-:W-:Y:S01]  /*0c20*/  PRMT R4, R84, 0x7632, R4 ;  /* 0x0000763254047816 */ /* 0x000fe20000000004 */
[----:B------:R-:W-:Y:S01]  /*0c30*/  IMAD.HI.U32 R95, R28, -0x326172a9, RZ ;  /* 0xcd9e8d571c5f7827 */ /* 0x000fe200078e00ff */
[----:B------:R-:W-:-:S02]  /*0c40*/  LOP3.LUT R96, R3, UR32, R96, 0x96, !PT ;  /* 0x0000002003607c12 */ /* 0x000fc4000f8e9660 */
[----:B------:R-:W-:Y:S01]  /*0c50*/  PRMT R3, R118, 0x7632, R3 ;  /* 0x0000763276037816 */ /* 0x000fe20000000003 */
[----:B------:R-:W-:Y:S01]  /*0c60*/  @P0 IMAD.MOV.U32 R105, RZ, RZ, R101 ;  /* 0x000000ffff690224 */ /* 0x000fe200078e0065 */
[----:B------:R-:W-:Y:S01]  /*0c70*/  @!P0 MOV R105, R101 ;  /* 0x0000006500698202 */ /* 0x000fe20000000f00 */
[--C-:B------:R-:W-:Y:S01]  /*0c80*/  @!P0 IMAD.MOV.U32 R100, RZ, RZ, R98.reuse ;  /* 0x000000ffff648224 */ /* 0x100fe200078e0062 */
[----:B------:R-:W-:Y:S01]  /*0c90*/  @P0 MOV R101, R97 ;  /* 0x0000006100650202 */ /* 0x000fe20000000f00 */
[----:B------:R-:W-:Y:S01]  /*0ca0*/  @!P0 IMAD.MOV.U32 R101, RZ, RZ, R97 ;  /* 0x000000ffff658224 */ /* 0x000fe200078e0061 */
[----:B------:R-:W-:Y:S01]  /*0cb0*/  LOP3.LUT R95, R2, UR31, R95, 0x96, !PT ;  /* 0x0000001f025f7c12 */ /* 0x000fe2000f8e965f */
[----:B------:R-:W-:Y:S01]  /*0cc0*/  IMAD R130, R0, -0x2daee0ad, RZ ;  /* 0xd2511f5300827824 */ /* 0x000fe200078e02ff */
[----:B------:R-:W-:Y:S01]  /*0cd0*/  PRMT R98, R74, 0x7632, R98 ;  /* 0x000076324a627816 */ /* 0x000fe20000000062 */
[----:B------:R-:W-:Y:S01]  /*0ce0*/  IMAD.MOV.U32 R2, RZ, RZ, RZ ;  /* 0x000000ffff027224 */ /* 0x000fe200078e00ff */
[----:B------:R-:W-:Y:S01]  /*0cf0*/  PRMT R97, R104, 0x7632, R97 ;  /* 0x0000763268617816 */ /* 0x000fe20000000061 */
[----:B------:R-:W-:Y:S01]  /*0d00*/  IMAD R0, R28, -0x326172a9, RZ ;  /* 0xcd9e8d571c007824 */ /* 0x000fe200078e02ff */
[----:B-1234-:R-:W-:-:S07]  /*0d10*/  PRMT R93, R105, 0x7632, R93 ;  /* 0x00007632695d7816 */ /* 0x01efce000000005d */
.L_x_14853:
[----:B------:R-:W1:Y:S01]  /*0d20*/  S2R R123, SR_TID.X ;  /* 0x00000000007b7919 */ /* 0x000e620000002100 */
[----:B--2---:R-:W2:Y:S01]  /*0d30*/  @UP0 LDCU.64 UR4, c[0x0][0x3e0] ;  /* 0x00007c00ff0407ac */ /* 0x004ea20008000a00 */
[----:B------:R-:W3:Y:S01]  /*0d40*/  LDC.64 R34, c[0x0][0x390] ;  /* 0x0000e400ff227b82 */ /* 0x000ee20000000a00 */
[----:B------:R-:W-:Y:S01]  /*0d50*/  PLOP3.LUT P0, PT, PT, PT, UP0, 0x80, 0x8 ;  /* 0x000000000008781c */ /* 0x000fe20003f0f008 */
[----:B------:R-:W-:Y:S01]  /*0d60*/  IMAD R28, R122, UR12, RZ ;  /* 0x0000000c7a1c7c24 */ /* 0x000fe2000f8e02ff */
[----:B------:R-:W-:-:S04]  /*0d70*/  PLOP3.LUT P1, PT, PT, PT, UP0, 0x80, 0x8 ;  /* 0x000000000008781c */ /* 0x000fc80003f2f008 */
[----:B------:R-:W-:-:S04]  /*0d80*/  SHF.R.S32.HI R29, RZ, 0x1f, R28 ;  /* 0x0000001fff1d7819 */ /* 0x000fc8000001141c */
[----:B------:R-:W-:Y:S02]  /*0d90*/  LEA.HI R29, R29, R28, RZ, 0x3 ;  /* 0x0000001c1d1d7211 */ /* 0x000fe400078f18ff */
[----:B--2---:R-:W-:Y:S01]  /*0da0*/  MOV R32, UR4 ;  /* 0x0000000400207c02 */ /* 0x004fe20008000f00 */
[----:B------:R-:W-:-:S04]  /*0db0*/  IMAD.U32 R33, RZ, RZ, UR5 ;  /* 0x00000005ff217e24 */ /* 0x000fc8000f8e00ff */
[----:B------:R-:W-:-:S06]  /*0dc0*/  @P0 IMAD.WIDE R32, R122, 0x2, R32 ;  /* 0x000000027a200825 */ /* 0x000fcc00078e0220 */
[----:B------:R-:W2:Y:S01]  /*0dd0*/  @P1 LDG.E.U16 R32, desc[UR8][R32.64] ;  /* 0x0000000820201981 */ /* 0x000ea2000c1e1500 */
[----:B-1----:R-:W-:-:S04]  /*0de0*/  LOP3.LUT R124, R123, 0x1f, RZ, 0xc0, !PT ;  /* 0x0000001f7b7c7812 */ /* 0x002fc800078ec0ff */
[----:B------:R-:W-:-:S05]  /*0df0*/  LEA.HI.SX32 R124, R29, R124, 0x1d ;  /* 0x0000007c1d7c7211 */ /* 0x000fca00078feaff */
[----:B---3--:R-:W-:-:S06]  /*0e00*/  IMAD.WIDE.U32 R28, R124, 0x10, R34 ;  /* 0x000000107c1c7825 */ /* 0x008fcc00078e0022 */
[----:B------:R-:W5:Y:S01]  /*0e10*/  LDG.E.128 R28, desc[UR8][R28.64] ;  /* 0x000000081c1c7981 */ /* 0x000f62000c1e1d00 */
[----:B0-----:R-:W-:Y:S02]  /*0e20*/  ISETP.NE.U32.AND P0, PT, RZ, UR10, PT ;  /* 0x0000000aff007c0c */ /* 0x001fe4000bf05070 */
[----:B------:R-:W-:Y:S02]  /*0e30*/  PLOP3.LUT P1, PT, PT, PT, UP0, 0x80, 0x8 ;  /* 0x000000000008781c */ /* 0x000fe40003f2f008 */
[----:B------:R-:W-:Y:S01]  /*0e40*/  ISETP.NE.AND.EX P2, PT, RZ, UR11, PT, P0 ;  /* 0x0000000bff007c0c */ /* 0x000fe2000bf45300 */
[----:B------:R-:W-:Y:S02]  /*0e50*/  IMAD.MOV.U32 R128, RZ, RZ, 0x3f800000 ;  /* 0x3f800000ff807424 */ /* 0x000fe400078e00ff */
[----:B------:R-:W-:-:S08]  /*0e60*/  IMAD.MOV.U32 R127, RZ, RZ, 0x2f800000 ;  /* 0x2f800000ff7f7424 */ /* 0x000fd000078e00ff */
[----:B--2---:R-:W-:Y:S02]  /*0e70*/  @P1 SHF.L.U32 R128, R32, 0x10, RZ ;  /* 0x0000001020801819 */ /* 0x004fe400000006ff */
[----:B------:R-:W-:Y:S01]  /*0e80*/  P2R R32, PR, RZ, 0x4 ;  /* 0x00000004ff207803 */ /* 0x000fe20000000000 */
[----:B------:R-:W-:Y:S06]  /*0e90*/  @!P2 BRA `(.L_x_14443) ;  /* 0x000000280050a947 */ /* 0x000fec0003800000 */
        /* <DEDUP_REMOVED lines=11> */
[----:B------:R-:W-:-:S04]  /*0f50*/  VIADDMNMX.U32 R33, R134, 0xfffffffe, R33, PT ;  /* 0xfffffffe86217846 */ /* 0x000fc80003800021 */
[----:B------:R-:W-:-:S04]  /*0f60*/  SHF.L.U32 R33, R33, 0x2, RZ ;  /* 0x0000000221217819 */ /* 0x000fc800000006ff */
[----:B------:R-:W0:Y:S02]  /*0f70*/  LDC R36, c[0x2][R33] ;  /* 0x0080000021247b82 */ /* 0x000e240000000800 */
[----:B0-----:R-:W-:-:S04]  /*0f80*/  SHF.R.S32.HI R37, RZ, 0x1f, R36 ;  /* 0x0000001fff257819 */ /* 0x001fc80000011424 */
.L_x_45660:
[----:B------:R-:W-:Y:S05]  /*0f90*/  BRX R36 -0xfa0                                         (*"BRANCH_TARGETS .L_x_45661,.L_x_45662,.L_x_45663"*) ;  /* 0xfffffff024187949 */ /* 0x000fea000383ffff */
.L_x_45663:
[----:B------:R-:W-:Y:S01]  /*0fa0*/  VIADD R38, R134, 0x1 ;  /* 0x0000000186267836 */ /* 0x000fe20000000000 */
[----:B------:R-:W-:Y:S01]  /*0fb0*/  MOV R33, R95 ;  /* 0x0000005f00217202 */ /* 0x000fe20000000f00 */
[----:B------:R-:W-:Y:S01]  /*0fc0*/  IMAD.MOV.U32 R44, RZ, RZ, R130 ;  /* 0x000000ffff2c7224 */ /* 0x000fe200078e0082 */
[----:B------:R-:W-:Y:S06]  /*0fd0*/  BRA `(.L_x_14445) ;  /* 0x0000000000f07947 */ /* 0x000fec0003800000 */
.L_x_45661:
[----:B------:R-:W-:Y:S01]  /*0fe0*/  IMAD.MOV.U32 R44, RZ, RZ, R130 ;  /* 0x000000ffff2c7224 */ /* 0x000fe200078e0082 */
[----:B------:R-:W-:Y:S01]  /*0ff0*/  MOV R33, R96 ;  /* 0x0000006000217202 */ /* 0x000fe20000000f00 */
[----:B------:R-:W-:Y:S01]  /*1000*/  IMAD.MOV.U32 R38, RZ, RZ, 0x3 ;  /* 0x00000003ff267424 */ /* 0x000fe200078e00ff */
[----:B------:R-:W-:Y:S06]  /*1010*/  BRA `(.L_x_14445) ;  /* 0x0000000000e07947 */ /* 0x000fec0003800000 */
.L_x_45662:
        /* <DEDUP_REMOVED lines=13> */
.L_x_14447:
[----:B------:R-:W-:Y:S05]  /*10f0*/  BSYNC.RECONVERGENT B2 ;  /* 0x0000000000027941 */ /* 0x000fea0003800200 */
.L_x_14446:
        /* <DEDUP_REMOVED lines=42> */
.L_x_14445:
[----:B------:R-:W-:Y:S05]  /*13a0*/  BSYNC.RECONVERGENT B1 ;  /* 0x0000000000017941 */ /* 0x000fea0003800200 */
.L_x_14444:
[----:B------:R-:W-:Y:S01]  /*13b0*/  I2FP.F32.U32 R36, R33 ;  /* 0x0000002100247245 */ /* 0x000fe20000201000 */
[----:B-----5:R-:W-:Y:S01]  /*13c0*/  IMAD.U32 R37, R28, 0x10000, RZ ;  /* 0x000100001c257824 */ /* 0x020fe200078e00ff */
[----:B------:R-:W-:Y:S01]  /*13d0*/  MOV R125, UR34 ;  /* 0x00000022007d7c02 */ /* 0x000fe20008000f00 */
[----:B------:R-:W-:Y:S01]  /*13e0*/  IMAD.U32 R126, RZ, RZ, UR33 ;  /* 0x00000021ff7e7e24 */ /* 0x000fe2000f8e00ff */
[----:B------:R-:W-:Y:S01]  /*13f0*/  ISETP.NE.AND P1, PT, R38, 0x1, PT ;  /* 0x000000012600780c */ /* 0x000fe20003f25270 */
        /* <DEDUP_REMOVED lines=21> */
.L_x_14450:
        /* <DEDUP_REMOVED lines=13> */
.L_x_14452:
[----:B------:R-:W-:Y:S05]  /*1620*/  BSYNC.RECONVERGENT B2 ;  /* 0x0000000000027941 */ /* 0x000fea0003800200 */
.L_x_14451:
        /* <DEDUP_REMOVED lines=43> */
.L_x_14449:
[----:B------:R-:W-:Y:S05]  /*18e0*/  BSYNC.RECONVERGENT B1 ;  /* 0x0000000000017941 */ /* 0x000fea0003800200 */
.L_x_14448:
        /* <DEDUP_REMOVED lines=22> */
.L_x_14455:
        /* <DEDUP_REMOVED lines=13> */
.L_x_14457:
[----:B------:R-:W-:Y:S05]  /*1b20*/  BSYNC.RECONVERGENT B2 ;  /* 0x0000000000027941 */ /* 0x000fea0003800200 */
.L_x_14456:
        /* <DEDUP_REMOVED lines=43> */
.L_x_14454:
[----:B------:R-:W-:Y:S05]  /*1de0*/  BSYNC.RECONVERGENT B1 ;  /* 0x0000000000017941 */ /* 0x000fea0003800200 */
.L_x_14453:
        /* <DEDUP_REMOVED lines=23> */
.L_x_14460:
        /* <DEDUP_REMOVED lines=13> */
.L_x_14462:
[----:B------:R-:W-:Y:S05]  /*2030*/  BSYNC.RECONVERGENT B2 ;  /* 0x0000000000027941 */ /* 0x000fea0003800200 */
.L_x_14461:
        /* <DEDUP_REMOVED lines=43> */
.L_x_14459:
[----:B------:R-:W-:Y:S05]  /*22f0*/  BSYNC.RECONVERGENT B1 ;  /* 0x0000000000017941 */ /* 0x000fea0003800200 */
.L_x_14458:
        /* <DEDUP_REMOVED lines=22> */
.L_x_14465:
        /* <DEDUP_REMOVED lines=13> */
.L_x_14467:
[----:B------:R-:W-:Y:S05]  /*2530*/  BSYNC.RECONVERGENT B2 ;  /* 0x0000000000027941 */ /* 0x000fea0003800200 */
.L_x_14466:
        /* <DEDUP_REMOVED lines=43> */
.L_x_14464:
[----:B------:R-:W-:Y:S05]  /*27f0*/  BSYNC.RECONVERGENT B1 ;  /* 0x0000000000017941 */ /* 0x000fea0003800200 */
.L_x_14463:
        /* <DEDUP_REMOVED lines=23> */
.L_x_14470:
        /* <DEDUP_REMOVED lines=13> */
.L_x_14472:
[----:B------:R-:W-:Y:S05]  /*2a40*/  BSYNC.RECONVERGENT B2 ;  /* 0x0000000000027941 */ /* 0x000fea0003800200 */
.L_x_14471:
        /* <DEDUP_REMOVED lines=43> */
.L_x_14469:
[----:B------:R-:W-:Y:S05]  /*2d00*/  BSYNC.RECONVERGENT B1 ;  /* 0x0000000000017941 */ /* 0x000fea0003800200 */
.L_x_14468:
        /* <DEDUP_REMOVED lines=22> */
.L_x_14475:
        /* <DEDUP_REMOVED lines=13> */
.L_x_14477:
[----:B------:R-:W-:Y:S05]  /*2f40*/  BSYNC.RECONVERGENT B2 ;  /* 0x0000000000027941 */ /* 0x000fea0003800200 */
.L_x_14476:
        /* <DEDUP_REMOVED lines=43> */
.L_x_14474:
[----:B------:R-:W-:Y:S05]  /*3200*/  BSYNC.RECONVERGENT B1 ;  /* 0x0000000000017941 */ /* 0x000fea0003800200 */
.L_x_14473:
        /* <DEDUP_REMOVED lines=23> */
.L_x_14480:
        /* <DEDUP_REMOVED lines=15> */
.L_x_14482:
[----:B------:R-:W-:Y:S05]  /*3470*/  BSYNC.RECONVERGENT B2 ;  /* 0x0000000000027941 */ /* 0x000fea0003800200 */
.L_x_14481:
        /* <DEDUP_REMOVED lines=43> */
.L_x_14479:
[----:B------:R-:W-:Y:S05]  /*3730*/  BSYNC.RECONVERGENT B1 ;  /* 0x0000000000017941 */ /* 0x000fea0003800200 */
.L_x_14478:
        /* <DEDUP_REMOVED lines=10> */
.L_x_14443:
        /* <DEDUP_REMOVED lines=16> */
.L_x_14486:
        /* <DEDUP_REMOVED lines=13> */
.L_x_14488:
[----:B------:R-:W-:Y:S05]  /*39b0*/  BSYNC.RECONVERGENT B2 ;  /* 0x0000000000027941 */ /* 0x000fea0003800200 */
.L_x_14487:
        /* <DEDUP_REMOVED lines=41> */
[----:B------:R-:W-:-:S07]  /*3c50*/  IMAD.MOV.U32 R38, RZ, RZ, RZ ;  /* 0x000000ffff267224 */ /* 0x000fce00078e00ff */
.L_x_14485:
[----:B------:R-:W-:Y:S05]  /*3c60*/  BSYNC.RECONVERGENT B1 ;  /* 0x0000000000017941 */ /* 0x000fea0003800200 */
.L_x_14484:
[----:B------:R-:W-:Y:S01]  /*3c70*/  ISETP.NE.AND P0, PT, R38, 0x1, PT ;  /* 0x000000012600780c */ /* 0x000fe20003f05270 */
[----:B-----5:R-:W-:Y:S01]  /*3c80*/  IMAD.U32 R37, R28, 0x10000, RZ ;  /* 0x000100001c257824 */ /* 0x020fe200078e00ff */
[----:B------:R-:W-:Y:S01]  /*3c90*/  I2FP.F32.U32 R36, R33 ;  /* 0x0000002100247245 */ /* 0x000fe20000201000 */
[----:B------:R-:W-:Y:S01]  /*3ca0*/  IMAD.U32 R125, RZ, RZ, UR34 ;  /* 0x00000022ff7d7e24 */ /* 0x000fe2000f8e00ff */
[----:B------:R-:W-:Y:S01]  /*3cb0*/  MOV R126, UR33 ;  /* 0x00000021007e7c02 */ /* 0x000fe20008000f00 */
[----:B------:R-:W-:Y:S01]  /*3cc0*/  FMUL.FTZ R64, R37, R128 ;  /* 0x0000008025407220 */ /* 0x000fe20000410000 */
[----:B------:R-:W-:Y:S01]  /*3cd0*/  BSSY.RECONVERGENT B1, `(.L_x_14489) ;  /* 0x000004a000017945 */ /* 0x000fe20003800200 */
[----:B------:R-:W-:Y:S01]  /*3ce0*/  FFMA.FTZ R33, R36, R127, 1.1641532182693481445e-10 ;  /* 0x2f00000024217423 */ /* 0x000fe2000001007f */
[----:B------:R-:W-:Y:S01]  /*3cf0*/  HFMA2 R40, -RZ, RZ, 0, 1.1920928955078125e-07 ;  /* 0x00000002ff287431 */ /* 0x000fe200000001ff */
[----:B------:R-:W-:Y:S01]  /*3d00*/  PRMT R28, R28, 0x7632, R28 ;  /* 0x000076321c1c7816 */ /* 0x000fe2000000001c */
[----:B------:R-:W-:-:S02]  /*3d10*/  IMAD.MOV.U32 R37, RZ, RZ, R0 ;  /* 0x000000ffff257224 */ /* 0x000fc400078e0000 */
[----:B------:R-:W-:Y:S01]  /*3d20*/  FMUL.FTZ R64, R64, R125 ;  /* 0x0000007d40407220 */ /* 0x000fe20000410000 */
[----:B------:R-:W-:-:S04]  /*3d30*/  FSETP.LE.FTZ.AND P1, PT, R33, R126, PT ;  /* 0x0000007e2100720b */ /* 0x000fc80003f33000 */
        /* <DEDUP_REMOVED lines=10> */
.L_x_14491:
        /* <DEDUP_REMOVED lines=13> */
.L_x_14493:
[----:B------:R-:W-:Y:S05]  /*3eb0*/  BSYNC.RECONVERGENT B2 ;  /* 0x0000000000027941 */ /* 0x000fea0003800200 */
.L_x_14492:
        /* <DEDUP_REMOVED lines=43> */
.L_x_14490:
[----:B------:R-:W-:Y:S05]  /*4170*/  BSYNC.RECONVERGENT B1 ;  /* 0x0000000000017941 */ /* 0x000fea0003800200 */
.L_x_14489:
[----:B------:R-:W-:Y:S01]  /*4180*/  ISETP.NE.AND P1, PT, R40, 0x1, PT ;  /* 0x000000012800780c */ /* 0x000fe20003f25270 */
[----:B------:R-:W-:Y:S01]  /*4190*/  IMAD.U32 R39, R28, 0x10000, RZ ;  /* 0x000100001c277824 */ /* 0x000fe200078e00ff */
[----:B------:R-:W-:Y:S01]  /*41a0*/  I2FP.F32.U32 R36, R37 ;  /* 0x0000002500247245 */ /* 0x000fe20000201000 */
[----:B------:R-:W-:Y:S02]  /*41b0*/  BSSY.RECONVERGENT B1, `(.L_x_14494) ;  /* 0x0000049000017945 */ /* 0x000fe40003800200 */
[----:B------:R-:W-:Y:S02]  /*41c0*/  FMUL.FTZ R28, R39, R128 ;  /* 0x00000080271c7220 */ /* 0x000fe40000410000 */
[----:B------:R-:W-:Y:S01]  /*41d0*/  FFMA.FTZ R37, R36, R127, 1.1641532182693481445e-10 ;  /* 0x2f00000024257423 */ /* 0x000fe2000001007f */
[----:B------:R-:W-:Y:S02]  /*41e0*/  HFMA2 R36, -RZ, RZ, 0, 1.1920928955078125e-07 ;  /* 0x00000002ff247431 */ /* 0x000fe400000001ff */
[----:B------:R-:W-:-:S02]  /*41f0*/  FMUL.FTZ R65, R28, R125 ;  /* 0x0000007d1c417220 */ /* 0x000fc40000410000 */
[----:B------:R-:W-:Y:S01]  /*4200*/  FSETP.LE.FTZ.AND P0, PT, R37, R126, PT ;  /* 0x0000007e2500720b */ /* 0x000fe20003f13000 */
[----:B------:R-:W-:Y:S01]  /*4210*/  IMAD.MOV.U32 R37, RZ, RZ, R0 ;  /* 0x000000ffff257224 */ /* 0x000fe200078e0000 */
[----:B------:R-:W-:Y:S11]  /*4220*/  @!P1 BRA `(.L_x_14495) ;  /* 0x0000000400049947 */ /* 0x000ff60003800000 */
        /* <DEDUP_REMOVED lines=8> */
.L_x_14496:
        /* <DEDUP_REMOVED lines=13> */
.L_x_14498:
[----:B------:R-:W-:Y:S05]  /*4380*/  BSYNC.RECONVERGENT B2 ;  /* 0x0000000000027941 */ /* 0x000fea0003800200 */
.L_x_14497:
        /* <DEDUP_REMOVED lines=43> */
.L_x_14495:
[----:B------:R-:W-:Y:S05]  /*4640*/  BSYNC.RECONVERGENT B1 ;  /* 0x0000000000017941 */ /* 0x000fea0003800200 */
.L_x_14494:
        /* <DEDUP_REMOVED lines=20> */
.L_x_14501:
        /* <DEDUP_REMOVED lines=13> */
.L_x_14503:
[----:B------:R-:W-:Y:S05]  /*4860*/  BSYNC.RECONVERGENT B2 ;  /* 0x0000000000027941 */ /* 0x000fea0003800200 */
.L_x_14502:
        /* <DEDUP_REMOVED lines=43> */
.L_x_14500:
[----:B------:R-:W-:Y:S05]  /*4b20*/  BSYNC.RECONVERGENT B1 ;  /* 0x0000000000017941 */ /* 0x000fea0003800200 */
.L_x_14499:
[----:B------:R-:W-:Y:S01]  /*4b30*/  ISETP.NE.AND P3, PT, R38, 0x1, PT ;  /* 0x000000012600780c */ /* 0x000fe20003f65270 */
[----:B------:R-:W-:Y:S01]  /*4b40*/  IMAD.U32 R37, R42, 0x10000, RZ ;  /* 0x000100002a257824 */ /* 0x000fe200078e00ff */
[----:B------:R-:W-:Y:S01]  /*4b50*/  I2FP.F32.U32 R28, R29 ;  /* 0x0000001d001c7245 */ /* 0x000fe20000201000 */
[----:B------:R-:W-:Y:S01]  /*4b60*/  BSSY.RECONVERGENT B1, `(.L_x_14504) ;  /* 0x0000049000017945 */ /* 0x000fe20003800200 */
[----:B------:R-:W-:-:S03]  /*4b70*/  HFMA2 R36, -RZ, RZ, 0, 1.1920928955078125e-07 ;  /* 0x00000002ff247431 */ /* 0x000fc600000001ff */
[----:B------:R-:W-:Y:S01]  /*4b80*/  FFMA.FTZ R29, R28, R127, 1.1641532182693481445e-10 ;  /* 0x2f0000001c1d7423 */ /* 0x000fe2000001007f */
[----:B------:R-:W-:-:S04]  /*4b90*/  FMUL.FTZ R28, R37, R128 ;  /* 0x00000080251c7220 */ /* 0x000fc80000410000 */
[----:B------:R-:W-:Y:S01]  /*4ba0*/  FSETP.LE.FTZ.AND P2, PT, R29, R126, PT ;  /* 0x0000007e1d00720b */ /* 0x000fe20003f53000 */
[----:B------:R-:W-:Y:S02]  /*4bb0*/  IMAD.MOV.U32 R29, RZ, RZ, R0 ;  /* 0x000000ffff1d7224 */ /* 0x000fe400078e0000 */
        /* <DEDUP_REMOVED lines=10> */
.L_x_14506:
        /* <DEDUP_REMOVED lines=13> */
.L_x_14508:
[----:B------:R-:W-:Y:S05]  /*4d30*/  BSYNC.RECONVERGENT B2 ;  /* 0x0000000000027941 */ /* 0x000fea0003800200 */
.L_x_14507:
        /* <DEDUP_REMOVED lines=43> */
.L_x_14505:
[----:B------:R-:W-:Y:S05]  /*4ff0*/  BSYNC.RECONVERGENT B1 ;  /* 0x0000000000017941 */ /* 0x000fea0003800200 */
.L_x_14504:
[----:B------:R-:W-:Y:S01]  /*5000*/  ISETP.NE.AND P4, PT, R36, 0x1, PT ;  /* 0x000000012400780c */ /* 0x000fe20003f85270 */
[C---:B------:R-:W-:Y:S01]  /*5010*/  IMAD.U32 R37, R30.reuse, 0x10000, RZ ;  /* 0x000100001e257824 */ /* 0x040fe200078e00ff */
[----:B------:R-:W-:Y:S01]  /*5020*/  I2FP.F32.U32 R28, R29 ;  /* 0x0000001d001c7245 */ /* 0x000fe20000201000 */
[----:B------:R-:W-:Y:S01]  /*5030*/  BSSY.RECONVERGENT B1, `(.L_x_14509) ;  /* 0x000004a000017945 */ /* 0x000fe20003800200 */
[----:B------:R-:W-:Y:S02]  /*5040*/  HFMA2 R38, -RZ, RZ, 0, 1.1920928955078125e-07 ;  /* 0x00000002ff267431 */ /* 0x000fe400000001ff */
[----:B------:R-:W-:Y:S01]  /*5050*/  FMUL.FTZ R60, R37, R128 ;  /* 0x00000080253c7220 */ /* 0x000fe20000410000 */
[----:B------:R-:W-:Y:S01]  /*5060*/  PRMT R30, R30, 0x7632, R30 ;  /* 0x000076321e1e7816 */ /* 0x000fe2000000001e */
[----:B------:R-:W-:Y:S02]  /*5070*/  FFMA.FTZ R29, R28, R127, 1.1641532182693481445e-10 ;  /* 0x2f0000001c1d7423 */ /* 0x000fe4000001007f */
[----:B------:R-:W-:-:S03]  /*5080*/  FMUL.FTZ R60, R60, R125 ;  /* 0x0000007d3c3c7220 */ /* 0x000fc60000410000 */
        /* <DEDUP_REMOVED lines=11> */
.L_x_14511:
        /* <DEDUP_REMOVED lines=13> */
.L_x_14513:
[----:B------:R-:W-:Y:S05]  /*5210*/  BSYNC.RECONVERGENT B2 ;  /* 0x0000000000027941 */ /* 0x000fea0003800200 */
.L_x_14512:
        /* <DEDUP_REMOVED lines=43> */
.L_x_14510:
[----:B------:R-:W-:Y:S05]  /*54d0*/  BSYNC.RECONVERGENT B1 ;  /* 0x0000000000017941 */ /* 0x000fea0003800200 */
.L_x_14509:
        /* <DEDUP_REMOVED lines=19> */
.L_x_14516:
        /* <DEDUP_REMOVED lines=13> */
.L_x_14518:
[----:B------:R-:W-:Y:S05]  /*56e0*/  BSYNC.RECONVERGENT B2 ;  /* 0x0000000000027941 */ /* 0x000fea0003800200 */
.L_x_14517:
        /* <DEDUP_REMOVED lines=43> */
.L_x_14515:
[----:B------:R-:W-:Y:S05]  /*59a0*/  BSYNC.RECONVERGENT B1 ;  /* 0x0000000000017941 */ /* 0x000fea0003800200 */
.L_x_14514:
        /* <DEDUP_REMOVED lines=20> */
.L_x_14521:
        /* <DEDUP_REMOVED lines=15> */
.L_x_14523:
[----:B------:R-:W-:Y:S05]  /*5be0*/  BSYNC.RECONVERGENT B2 ;  /* 0x0000000000027941 */ /* 0x000fea0003800200 */
.L_x_14522:
        /* <DEDUP_REMOVED lines=43> */
.L_x_14520:
[----:B------:R-:W-:Y:S05]  /*5ea0*/  BSYNC.RECONVERGENT B1 ;  /* 0x0000000000017941 */ /* 0x000fea0003800200 */
.L_x_14519:
        /* <DEDUP_REMOVED lines=16> */
.L_x_14483:
        /* <DEDUP_REMOVED lines=10> */
[----:B------:R-:W-:Y:S02]  /*6050*/  LOP3.LUT R28, R28, R30, R29, 0xfe, !PT ;  /* 0x0000001e1c1c7212 */ /* 0x000fe400078efe1d */
[----:B------:R-:W-:Y:S02]  /*6060*/  SEL R36, RZ, 0x1, !P3 ;  /* 0x00000001ff247807 */ /* 0x000fe40005800000 */
        /* <DEDUP_REMOVED lines=8> */
[----:B-1----:R-:W-:Y:S01]  /*60f0*/  IMAD.WIDE.U32 R38, R124, 0x8, R132 ;  /* 0x000000087c267825 */ /* 0x002fe200078e0084 */
[----:B------:R0:W-:Y:S04]  /*6100*/  STG.E.128 desc[UR8][R40.64+0x10], R60 ;  /* 0x0000103c28007986 */ /* 0x0001e8000c101d08 */
[----:B------:R0:W-:Y:S04]  /*6110*/  STG.E.64 desc[UR8][R38.64], R36 ;  /* 0x0000002426007986 */ /* 0x0001e8000c101b08 */
[----:B------:R-:W5:Y:S02]  /*6120*/  LDG.E.128 R28, desc[UR8][R28.64] ;  /* 0x000000081c1c7981 */ /* 0x000f64000c1e1d00 */
[----:B------:R-:W-:Y:S05]  /*6130*/  @!P6 BRA `(.L_x_14524) ;  /* 0x000000280038e947 */ /* 0x000fea0003800000 */
[----:B0-----:R-:W0:Y:S02]  /*6140*/  LDC.64 R36, c[0x0][0x3a0] ;  /* 0x0000e800ff247b82 */ /* 0x001e240000000a00 */
        /* <DEDUP_REMOVED lines=19> */
.L_x_14527:
        /* <DEDUP_REMOVED lines=13> */
.L_x_14529:
[----:B------:R-:W-:Y:S05]  /*6350*/  BSYNC.RECONVERGENT B2 ;  /* 0x0000000000027941 */ /* 0x000fea0003800200 */
.L_x_14528:
        /* <DEDUP_REMOVED lines=42> */
.L_x_14526:
[----:B------:R-:W-:Y:S05]  /*6600*/  BSYNC.RECONVERGENT B1 ;  /* 0x0000000000017941 */ /* 0x000fea0003800200 */
.L_x_14525:
[----:B------:R-:W-:Y:S01]  /*6610*/  I2FP.F32.U32 R36, R33 ;  /* 0x0000002100247245 */ /* 0x000fe20000201000 */
[----:B-----5:R-:W-:Y:S01]  /*6620*/  IMAD.U32 R37, R28, 0x10000, RZ ;  /* 0x000100001c257824 */ /* 0x020fe200078e00ff */
[----:B------:R-:W-:Y:S01]  /*6630*/  ISETP.NE.AND P1, PT, R38, 0x1, PT ;  /* 0x000000012600780c */ /* 0x000fe20003f25270 */
[----:B------:R-:W-:Y:S01]  /*6640*/  BSSY.RECONVERGENT B1, `(.L_x_14530) ;  /* 0x000004e000017945 */ /* 0x000fe20003800200 */
[----:B------:R-:W-:Y:S02]  /*6650*/  HFMA2 R40, -RZ, RZ, 0, 1.1920928955078125e-07 ;  /* 0x00000002ff287431 */ /* 0x000fe400000001ff */
[----:B------:R-:W-:Y:S01]  /*6660*/  FFMA.FTZ R33, R36, R127, 1.1641532182693481445e-10 ;  /* 0x2f00000024217423 */ /* 0x000fe2000001007f */
[----:B------:R-:W-:Y:S01]  /*6670*/  FMUL.FTZ R36, R37, R128 ;  /* 0x0000008025247220 */ /* 0x000fe20000410000 */
[----:B------:R-:W-:Y:S01]  /*6680*/  PRMT R28, R28, 0x7632, R28 ;  /* 0x000076321c1c7816 */ /* 0x000fe2000000001c */
[----:B------:R-:W-:Y:S02]  /*6690*/  IMAD.MOV.U32 R37, RZ, RZ, R0 ;  /* 0x000000ffff257224 */ /* 0x000fe400078e0000 */
[----:B------:R-:W-:Y:S01]  /*66a0*/  FMUL.FTZ R36, R36, R125 ;  /* 0x0000007d24247220 */ /* 0x000fe20000410000 */
[----:B------:R-:W-:-:S04]  /*66b0*/  FSETP.GTU.FTZ.AND P0, PT, R33, R126, PT ;  /* 0x0000007e2100720b */ /* 0x000fc80003f1c000 */
        /* <DEDUP_REMOVED lines=13> */
.L_x_14532:
        /* <DEDUP_REMOVED lines=13> */
.L_x_14534:
[----:B------:R-:W-:Y:S05]  /*6860*/  BSYNC.RECONVERGENT B2 ;  /* 0x0000000000027941 */ /* 0x000fea0003800200 */
.L_x_14533:
        /* <DEDUP_REMOVED lines=43> */
.L_x_14531:
[----:B------:R-:W-:Y:S05]  /*6b20*/  BSYNC.RECONVERGENT B1 ;  /* 0x0000000000017941 */ /* 0x000fea0003800200 */
.L_x_14530:
        /* <DEDUP_REMOVED lines=22> */
.L_x_14537:
        /* <DEDUP_REMOVED lines=13> */
.L_x_14539:
[----:B------:R-:W-:Y:S05]  /*6d60*/  BSYNC.RECONVERGENT B2 ;  /* 0x0000000000027941 */ /* 0x000fea0003800200 */
.L_x_14538:
        /* <DEDUP_REMOVED lines=43> */
.L_x_14536:
[----:B------:R-:W-:Y:S05]  /*7020*/  BSYNC.RECONVERGENT B1 ;  /* 0x0000000000017941 */ /* 0x000fea0003800200 */
.L_x_14535:
        /* <DEDUP_REMOVED lines=23> */
.L_x_14542:
        /* <DEDUP_REMOVED lines=13> */
.L_x_14544:
[----:B------:R-:W-:Y:S05]  /*7270*/  BSYNC.RECONVERGENT B2 ;  /* 0x0000000000027941 */ /* 0x000fea0003800200 */
.L_x_14543:
        /* <DEDUP_REMOVED lines=43> */
.L_x_14541:
[----:B------:R-:W-:Y:S05]  /*7530*/  BSYNC.RECONVERGENT B1 ;  /* 0x0000000000017941 */ /* 0x000fea0003800200 */
.L_x_14540:
        /* <DEDUP_REMOVED lines=22> */
.L_x_14547:
        /* <DEDUP_REMOVED lines=13> */
.L_x_14549:
[----:B------:R-:W-:Y:S05]  /*7770*/  BSYNC.RECONVERGENT B2 ;  /* 0x0000000000027941 */ /* 0x000fea0003800200 */
.L_x_14548:
        /* <DEDUP_REMOVED lines=43> */
.L_x_14546:
[----:B------:R-:W-:Y:S05]  /*7a30*/  BSYNC.RECONVERGENT B1 ;  /* 0x0000000000017941 */ /* 0x000fea0003800200 */
.L_x_14545:
        /* <DEDUP_REMOVED lines=23> */
.L_x_14552:
        /* <DEDUP_REMOVED lines=13> */
.L_x_14554:
[----:B------:R-:W-:Y:S05]  /*7c80*/  BSYNC.RECONVERGENT B2 ;  /* 0x0000000000027941 */ /* 0x000fea0003800200 */
.L_x_14553:
        /* <DEDUP_REMOVED lines=43> */
.L_x_14551:
[----:B------:R-:W-:Y:S05]  /*7f40*/  BSYNC.RECONVERGENT B1 ;  /* 0x0000000000017941 */ /* 0x000fea0003800200 */
.L_x_14550:
        /* <DEDUP_REMOVED lines=22> */
.L_x_14557:
        /* <DEDUP_REMOVED lines=13> */
.L_x_14559:
[----:B------:R-:W-:Y:S05]  /*8180*/  BSYNC.RECONVERGENT B2 ;  /* 0x0000000000027941 */ /* 0x000fea0003800200 */
.L_x_14558:
        /* <DEDUP_REMOVED lines=43> */
.L_x_14556:
[----:B------:R-:W-:Y:S05]  /*8440*/  BSYNC.RECONVERGENT B1 ;  /* 0x0000000000017941 */ /* 0x000fea0003800200 */
.L_x_14555:
        /* <DEDUP_REMOVED lines=23> */
.L_x_14562:
        /* <DEDUP_REMOVED lines=15> */
.L_x_14564:
[----:B------:R-:W-:Y:S05]  /*86b0*/  BSYNC.RECONVERGENT B2 ;  /* 0x0000000000027941 */ /* 0x000fea0003800200 */
.L_x_14563:
        /* <DEDUP_REMOVED lines=43> */
.L_x_14561:
[----:B------:R-:W-:Y:S05]  /*8970*/  BSYNC.RECONVERGENT B1 ;  /* 0x0000000000017941 */ /* 0x000fea0003800200 */
.L_x_14560:
        /* <DEDUP_REMOVED lines=10> */
.L_x_14524:
        /* <DEDUP_REMOVED lines=16> */
.L_x_14568:
        /* <DEDUP_REMOVED lines=13> */
.L_x_14570:
[----:B------:R-:W-:Y:S05]  /*8bf0*/  BSYNC.RECONVERGENT B2 ;  /* 0x0000000000027941 */ /* 0x000fea0003800200 */
.L_x_14569:
        /* <DEDUP_REMOVED lines=42> */
.L_x_14567:
[----:B------:R-:W-:Y:S05]  /*8ea0*/  BSYNC.RECONVERGENT B1 ;  /* 0x0000000000017941 */ /* 0x000fea0003800200 */
.L_x_14566:
[----:B------:R-:W-:Y:S01]  /*8eb0*/  ISETP.NE.AND P0, PT, R38, 0x1, PT ;  /* 0x000000012600780c */ /* 0x000fe20003f05270 */
[C---:B-----5:R-:W-:Y:S01]  /*8ec0*/  IMAD.U32 R37, R28.reuse, 0x10000, RZ ;  /* 0x000100001c257824 */ /* 0x060fe200078e00ff */
        /* <DEDUP_REMOVED lines=8> */
[----:B------:R-:W-:-:S04]  /*8f50*/  FSETP.LE.FTZ.AND P1, PT, R33, R126, PT ;  /* 0x0000007e2100720b */ /* 0x000fc80003f33000 */
        /* <DEDUP_REMOVED lines=10> */
.L_x_14573:
        /* <DEDUP_REMOVED lines=13> */
.L_x_14575:
[----:B------:R-:W-:Y:S05]  /*90d0*/  BSYNC.RECONVERGENT B2 ;  /* 0x0000000000027941 */ /* 0x000fea0003800200 */
.L_x_14574:
        /* <DEDUP_REMOVED lines=43> */
.L_x_14572:
[----:B------:R-:W-:Y:S05]  /*9390*/  BSYNC.RECONVERGENT B1 ;  /* 0x0000000000017941 */ /* 0x000fea0003800200 */
.L_x_14571:
[----:B------:R-:W-:Y:S01]  /*93a0*/  ISETP.NE.AND P1, PT, R40, 0x1, PT ;  /* 0x000000012800780c */ /* 0x000fe20003f25270 */
[----:B------:R-:W-:Y:S01]  /*93b0*/  IMAD.U32 R39, R28, 0x10000, RZ ;  /* 0x000100001c277824 */ /* 0x000fe200078e00ff */
[----:B------:R-:W-:Y:S01]  /*93c0*/  I2FP.F32.U32 R36, R37 ;  /* 0x0000002500247245 */ /* 0x000fe20000201000 */
[----:B------:R-:W-:Y:S02]  /*93d0*/  BSSY.RECONVERGENT B1, `(.L_x_14576) ;  /* 0x0000049000017945 */ /* 0x000fe40003800200 */
[----:B------:R-:W-:Y:S02]  /*93e0*/  FMUL.FTZ R28, R39, R128 ;  /* 0x00000080271c7220 */ /* 0x000fe40000410000 */
[----:B------:R-:W-:Y:S01]  /*93f0*/  FFMA.FTZ R37, R36, R127, 1.1641532182693481445e-10 ;  /* 0x2f00000024257423 */ /* 0x000fe2000001007f */
[----:B------:R-:W-:Y:S02]  /*9400*/  IMAD.MOV.U32 R36, RZ, RZ, 0x2 ;  /* 0x00000002ff247424 */ /* 0x000fe400078e00ff */
[----:B------:R-:W-:-:S02]  /*9410*/  FMUL.FTZ R57, R28, R125 ;  /* 0x0000007d1c397220 */ /* 0x000fc40000410000 */
[----:B------:R-:W-:Y:S02]  /*9420*/  FSETP.LE.FTZ.AND P0, PT, R37, R126, PT ;  /* 0x0000007e2500720b */ /* 0x000fe40003f13000 */
        /* <DEDUP_REMOVED lines=10> */
.L_x_14578:
        /* <DEDUP_REMOVED lines=13> */
.L_x_14580:
[----:B------:R-:W-:Y:S05]  /*95a0*/  BSYNC.RECONVERGENT B2 ;  /* 0x0000000000027941 */ /* 0x000fea0003800200 */
.L_x_14579:
        /* <DEDUP_REMOVED lines=43> */
.L_x_14577:
[----:B------:R-:W-:Y:S05]  /*9860*/  BSYNC.RECONVERGENT B1 ;  /* 0x0000000000017941 */ /* 0x000fea0003800200 */
.L_x_14576:
        /* <DEDUP_REMOVED lines=20> */
.L_x_14583:
        /* <DEDUP_REMOVED lines=13> */
.L_x_14585:
[----:B------:R-:W-:Y:S05]  /*9a80*/  BSYNC.RECONVERGENT B2 ;  /* 0x0000000000027941 */ /* 0x000fea0003800200 */
.L_x_14584:
        /* <DEDUP_REMOVED lines=43> */
.L_x_14582:
[----:B------:R-:W-:Y:S05]  /*9d40*/  BSYNC.RECONVERGENT B1 ;  /* 0x0000000000017941 */ /* 0x000fea0003800200 */
.L_x_14581:
[----:B------:R-:W-:Y:S01]  /*9d50*/  ISETP.NE.AND P3, PT, R38, 0x1, PT ;  /* 0x000000012600780c */ /* 0x000fe20003f65270 */
[----:B------:R-:W-:Y:S01]  /*9d60*/  IMAD.U32 R37, R42, 0x10000, RZ ;  /* 0x000100002a257824 */ /* 0x000fe200078e00ff */
[----:B------:R-:W-:Y:S01]  /*9d70*/  I2FP.F32.U32 R28, R29 ;  /* 0x0000001d001c7245 */ /* 0x000fe20000201000 */
[----:B------:R-:W-:Y:S01]  /*9d80*/  BSSY.RECONVERGENT B1, `(.L_x_14586) ;  /* 0x0000049000017945 */ /* 0x000fe20003800200 */
[----:B------:R-:W-:-:S03]  /*9d90*/  IMAD.MOV.U32 R36, RZ, RZ, 0x2 ;  /* 0x00000002ff247424 */ /* 0x000fc600078e00ff */
[----:B------:R-:W-:Y:S01]  /*9da0*/  FFMA.FTZ R29, R28, R127, 1.1641532182693481445e-10 ;  /* 0x2f0000001c1d7423 */ /* 0x000fe2000001007f */
[----:B------:R-:W-:-:S04]  /*9db0*/  FMUL.FTZ R28, R37, R128 ;  /* 0x00000080251c7220 */ /* 0x000fc80000410000 */
[----:B------:R-:W-:Y:S01]  /*9dc0*/  FSETP.LE.FTZ.AND P2, PT, R29, R126, PT ;  /* 0x0000007e1d00720b */ /* 0x000fe20003f53000 */
[----:B------:R-:W-:Y:S01]  /*9dd0*/  FMUL.FTZ R59, R28, R125 ;  /* 0x0000007d1c3b7220 */ /* 0x000fe20000410000 */
        /* <DEDUP_REMOVED lines=10> */
.L_x_14588:
        /* <DEDUP_REMOVED lines=13> */
.L_x_14590:
[----:B------:R-:W-:Y:S05]  /*9f50*/  BSYNC.RECONVERGENT B2 ;  /* 0x0000000000027941 */ /* 0x000fea0003800200 */
.L_x_14589:
        /* <DEDUP_REMOVED lines=43> */
.L_x_14587:
[----:B------:R-:W-:Y:S05]  /*a210*/  BSYNC.RECONVERGENT B1 ;  /* 0x0000000000017941 */ /* 0x000fea0003800200 */
.L_x_14586:
        /* <DEDUP_REMOVED lines=8> */
[----:B------:R-:W-:-:S04]  /*a2a0*/  FMUL.FTZ R52, R52, R125 ;  /* 0x0000007d34347220 */ /* 0x000fc80000410000 */
        /* <DEDUP_REMOVED lines=11> */
.L_x_14593:
        /* <DEDUP_REMOVED lines=13> */
.L_x_14595:
[----:B------:R-:W-:Y:S05]  /*a430*/  BSYNC.RECONVERGENT B2 ;  /* 0x0000000000027941 */ /* 0x000fea0003800200 */
.L_x_14594:
        /* <DEDUP_REMOVED lines=43> */
.L_x_14592:
[----:B------:R-:W-:Y:S05]  /*a6f0*/  BSYNC.RECONVERGENT B1 ;  /* 0x0000000000017941 */ /* 0x000fea0003800200 */
.L_x_14591:
        /* <DEDUP_REMOVED lines=19> */
.L_x_14598:
        /* <DEDUP_REMOVED lines=13> */
.L_x_14600:
[----:B------:R-:W-:Y:S05]  /*a900*/  BSYNC.RECONVERGENT B2 ;  /* 0x0000000000027941 */ /* 0x000fea0003800200 */
.L_x_14599:
        /* <DEDUP_REMOVED lines=43> */
.L_x_14597:
[----:B------:R-:W-:Y:S05]  /*abc0*/  BSYNC.RECONVERGENT B1 ;  /* 0x0000000000017941 */ /* 0x000fea0003800200 */
.L_x_14596:
        /* <DEDUP_REMOVED lines=20> */
.L_x_14603:
        /* <DEDUP_REMOVED lines=15> */
.L_x_14605:
[----:B------:R-:W-:Y:S05]  /*ae00*/  BSYNC.RECONVERGENT B2 ;  /* 0x0000000000027941 */ /* 0x000fea0003800200 */
.L_x_14604:
        /* <DEDUP_REMOVED lines=43> */
.L_x_14602:
[----:B------:R-:W-:Y:S05]  /*b0c0*/  BSYNC.RECONVERGENT B1 ;  /* 0x0000000000017941 */ /* 0x000fea0003800200 */
.L_x_14601:
        /* <DEDUP_REMOVED lines=16> */
.L_x_14565:
        /* <DEDUP_REMOVED lines=10> */
[----:B------:R-:W-:Y:S01]  /*b270*/  ISETP.NE.AND P5, PT, R33, RZ, PT ;  /* 0x000000ff2100720c */ /* 0x000fe20003fa5270 */
[----:B------:R0:W-:Y:S01]  /*b280*/  STG.E.128 desc[UR8][R40.64+0x10], R52 ;  /* 0x0000103428007986 */ /* 0x0001e2000c101d08 */
        /* <DEDUP_REMOVED lines=31> */
.L_x_14609:
        /* <DEDUP_REMOVED lines=13> */
.L_x_14611:
[----:B------:R-:W-:Y:S05]  /*b550*/  BSYNC.RECONVERGENT B2 ;  /* 0x0000000000027941 */ /* 0x000fea0003800200 */
.L_x_14610:
        /* <DEDUP_REMOVED lines=43> */
.L_x_14608:
[----:B------:R-:W-:Y:S05]  /*b810*/  BSYNC.RECONVERGENT B1 ;  /* 0x0000000000017941 */ /* 0x000fea0003800200 */
.L_x_14607:
[----:B------:R-:W-:Y:S01]  /*b820*/  I2FP.F32.U32 R36, R33 ;  /* 0x0000002100247245 */ /* 0x000fe20000201000 */
[----:B-----5:R-:W-:Y:S01]  /*b830*/  IMAD.U32 R37, R28, 0x10000, RZ ;  /* 0x000100001c257824 */ /* 0x020fe200078e00ff */
        /* <DEDUP_REMOVED lines=10> */
[--C-:B------:R-:W-:Y:S01]  /*b8e0*/  FADD.FTZ R48, R48, R33.reuse ;  /* 0x0000002130307221 */ /* 0x100fe20000010000 */
        /* <DEDUP_REMOVED lines=11> */
.L_x_14614:
        /* <DEDUP_REMOVED lines=13> */
.L_x_14616:
[----:B------:R-:W-:Y:S05]  /*ba70*/  BSYNC.RECONVERGENT B2 ;  /* 0x0000000000027941 */ /* 0x000fea0003800200 */
.L_x_14615:
        /* <DEDUP_REMOVED lines=43> */
.L_x_14613:
[----:B------:R-:W-:Y:S05]  /*bd30*/  BSYNC.RECONVERGENT B1 ;  /* 0x0000000000017941 */ /* 0x000fea0003800200 */
.L_x_14612:
        /* <DEDUP_REMOVED lines=22> */
.L_x_14619:
        /* <DEDUP_REMOVED lines=13> */
.L_x_14621:
[----:B------:R-:W-:Y:S05]  /*bf70*/  BSYNC.RECONVERGENT B2 ;  /* 0x0000000000027941 */ /* 0x000fea0003800200 */
.L_x_14620:
        /* <DEDUP_REMOVED lines=43> */
.L_x_14618:
[----:B------:R-:W-:Y:S05]  /*c230*/  BSYNC.RECONVERGENT B1 ;  /* 0x0000000000017941 */ /* 0x000fea0003800200 */
.L_x_14617:
        /* <DEDUP_REMOVED lines=23> */
.L_x_14624:
        /* <DEDUP_REMOVED lines=13> */
.L_x_14626:
[----:B------:R-:W-:Y:S05]  /*c480*/  BSYNC.RECONVERGENT B2 ;  /* 0x0000000000027941 */ /* 0x000fea0003800200 */
.L_x_14625:
        /* <DEDUP_REMOVED lines=43> */
.L_x_14623:
[----:B------:R-:W-:Y:S05]  /*c740*/  BSYNC.RECONVERGENT B1 ;  /* 0x0000000000017941 */ /* 0x000fea0003800200 */
.L_x_14622:
        /* <DEDUP_REMOVED lines=22> */
.L_x_14629:
        /* <DEDUP_REMOVED lines=13> */
.L_x_14631:
[----:B------:R-:W-:Y:S05]  /*c980*/  BSYNC.RECONVERGENT B2 ;  /* 0x0000000000027941 */ /* 0x000fea0003800200 */
.L_x_14630:
        /* <DEDUP_REMOVED lines=43> */
.L_x_14628:
[----:B------:R-:W-:Y:S05]  /*cc40*/  BSYNC.RECONVERGENT B1 ;  /* 0x0000000000017941 */ /* 0x000fea0003800200 */
.L_x_14627:
        /* <DEDUP_REMOVED lines=23> */
.L_x_14634:
        /* <DEDUP_REMOVED lines=13> */
.L_x_14636:
[----:B------:R-:W-:Y:S05]  /*ce90*/  BSYNC.RECONVERGENT B2 ;  /* 0x0000000000027941 */ /* 0x000fea0003800200 */
.L_x_14635:
        /* <DEDUP_REMOVED lines=43> */
.L_x_14633:
[----:B------:R-:W-:Y:S05]  /*d150*/  BSYNC.RECONVERGENT B1 ;  /* 0x0000000000017941 */ /* 0x000fea0003800200 */
.L_x_14632:
        /* <DEDUP_REMOVED lines=22> */
.L_x_14639:
        /* <DEDUP_REMOVED lines=13> */
.L_x_14641:
[----:B------:R-:W-:Y:S05]  /*d390*/  BSYNC.RECONVERGENT B2 ;  /* 0x0000000000027941 */ /* 0x000fea0003800200 */
.L_x_14640:
        /* <DEDUP_REMOVED lines=43> */
.L_x_14638:
[----:B------:R-:W-:Y:S05]  /*d650*/  BSYNC.RECONVERGENT B1 ;  /* 0x0000000000017941 */ /* 0x000fea0003800200 */
.L_x_14637:
        /* <DEDUP_REMOVED lines=23> */
.L_x_14644:
        /* <DEDUP_REMOVED lines=15> */
.L_x_14646:
[----:B------:R-:W-:Y:S05]  /*d8c0*/  BSYNC.RECONVERGENT B2 ;  /* 0x0000000000027941 */ /* 0x000fea0003800200 */
.L_x_14645:
        /* <DEDUP_REMOVED lines=43> */
.L_x_14643:
[----:B------:R-:W-:Y:S05]  /*db80*/  BSYNC.RECONVERGENT B1 ;  /* 0x0000000000017941 */ /* 0x000fea0003800200 */
.L_x_14642:
        /* <DEDUP_REMOVED lines=10> */
.L_x_14606:
        /* <DEDUP_REMOVED lines=16> */
.L_x_14650:
        /* <DEDUP_REMOVED lines=13> */
.L_x_14652:
[----:B------:R-:W-:Y:S05]  /*de00*/  BSYNC.RECONVERGENT B2 ;  /* 0x0000000000027941 */ /* 0x000fea0003800200 */
.L_x_14651:
        /* <DEDUP_REMOVED lines=43> */
.L_x_14649:
[----:B------:R-:W-:Y:S05]  /*e0c0*/  BSYNC.RECONVERGENT B1 ;  /* 0x0000000000017941 */ /* 0x000fea0003800200 */
.L_x_14648:
[----:B------:R-:W-:Y:S01]  /*e0d0*/  ISETP.NE.AND P0, PT, R38, 0x1, PT ;  /* 0x000000012600780c */ /* 0x000fe20003f05270 */
[----:B-----5:R-:W-:Y:S01]  /*e0e0*/  IMAD.U32 R37, R28, 0x10000, RZ ;  /* 0x000100001c257824 */ /* 0x020fe200078e00ff */
[----:B------:R-:W-:Y:S01]  /*e0f0*/  I2FP.F32.U32 R36, R33 ;  /* 0x0000002100247245 */ /* 0x000fe20000201000 */
[----:B------:R-:W-:Y:S01]  /*e100*/  BSSY.RECONVERGENT B1, `(.L_x_14653) ;  /* 0x000004b000017945 */ /* 0x000fe20003800200 */
[----:B------:R-:W-:Y:S02]  /*e110*/  HFMA2 R39, -RZ, RZ, 0, 1.1920928955078125e-07 ;  /* 0x00000002ff277431 */ /* 0x000fe400000001ff */
[----:B------:R-:W-:Y:S01]  /*e120*/  FMUL.FTZ R48, R37, R128 ;  /* 0x0000008025307220 */ /* 0x000fe20000410000 */
[----:B------:R-:W-:Y:S02]  /*e130*/  IMAD.MOV.U32 R37, RZ, RZ, R0 ;  /* 0x000000ffff257224 */ /* 0x000fe400078e0000 */
[----:B------:R-:W-:Y:S01]  /*e140*/  FFMA.FTZ R33, R36, R127, 1.1641532182693481445e-10 ;  /* 0x2f00000024217423 */ /* 0x000fe2000001007f */
[----:B------:R-:W-:-:S04]  /*e150*/  FMUL.FTZ R48, R48, R125 ;  /* 0x0000007d30307220 */ /* 0x000fc80000410000 */
[----:B------:R-:W-:Y:S02]  /*e160*/  FSETP.LE.FTZ.AND P1, PT, R33, R126, PT ;  /* 0x0000007e2100720b */ /* 0x000fe40003f33000 */
[----:B------:R-:W-:Y:S02]  /*e170*/  PRMT R33, R28, 0x7632, R33 ;  /* 0x000076321c217816 */ /* 0x000fe40000000021 */
        /* <DEDUP_REMOVED lines=10> */
.L_x_14655:
        /* <DEDUP_REMOVED lines=13> */
.L_x_14657:
[----:B------:R-:W-:Y:S05]  /*e2f0*/  BSYNC.RECONVERGENT B2 ;  /* 0x0000000000027941 */ /* 0x000fea0003800200 */
.L_x_14656:
        /* <DEDUP_REMOVED lines=43> */
.L_x_14654:
[----:B------:R-:W-:Y:S05]  /*e5b0*/  BSYNC.RECONVERGENT B1 ;  /* 0x0000000000017941 */ /* 0x000fea0003800200 */
.L_x_14653:
[----:B------:R-:W-:Y:S01]  /*e5c0*/  ISETP.NE.AND P1, PT, R39, 0x1, PT ;  /* 0x000000012700780c */ /* 0x000fe20003f25270 */
[----:B------:R-:W-:Y:S01]  /*e5d0*/  IMAD.U32 R33, R33, 0x10000, RZ ;  /* 0x0001000021217824 */ /* 0x000fe200078e00ff */
[----:B------:R-:W-:Y:S01]  /*e5e0*/  I2FP.F32.U32 R36, R37 ;  /* 0x0000002500247245 */ /* 0x000fe20000201000 */
[----:B------:R-:W-:Y:S01]  /*e5f0*/  BSSY.RECONVERGENT B1, `(.L_x_14658) ;  /* 0x0000049000017945 */ /* 0x000fe20003800200 */
[----:B------:R-:W-:-:S03]  /*e600*/  HFMA2 R38, -RZ, RZ, 0, 1.1920928955078125e-07 ;  /* 0x00000002ff267431 */ /* 0x000fc600000001ff */
[----:B------:R-:W-:Y:S01]  /*e610*/  FFMA.FTZ R37, R36, R127, 1.1641532182693481445e-10 ;  /* 0x2f00000024257423 */ /* 0x000fe2000001007f */
[----:B------:R-:W-:Y:S01]  /*e620*/  FMUL.FTZ R36, R33, R128 ;  /* 0x0000008021247220 */ /* 0x000fe20000410000 */
[----:B------:R-:W-:-:S03]  /*e630*/  IMAD.MOV.U32 R33, RZ, RZ, R0 ;  /* 0x000000ffff217224 */ /* 0x000fc600078e0000 */
[----:B------:R-:W-:Y:S01]  /*e640*/  FSETP.LE.FTZ.AND P0, PT, R37, R126, PT ;  /* 0x0000007e2500720b */ /* 0x000fe20003f13000 */
[----:B------:R-:W-:Y:S01]  /*e650*/  FMUL.FTZ R49, R36, R125 ;  /* 0x0000007d24317220 */ /* 0x000fe20000410000 */
        /* <DEDUP_REMOVED lines=9> */
.L_x_14660:
        /* <DEDUP_REMOVED lines=13> */
.L_x_14662:
[----:B------:R-:W-:Y:S05]  /*e7c0*/  BSYNC.RECONVERGENT B2 ;  /* 0x0000000000027941 */ /* 0x000fea0003800200 */
.L_x_14661:
        /* <DEDUP_REMOVED lines=43> */
.L_x_14659:
[----:B------:R-:W-:Y:S05]  /*ea80*/  BSYNC.RECONVERGENT B1 ;  /* 0x0000000000017941 */ /* 0x000fea0003800200 */
.L_x_14658:
        /* <DEDUP_REMOVED lines=20> */
.L_x_14665:
        /* <DEDUP_REMOVED lines=13> */
.L_x_14667:
[----:B------:R-:W-:Y:S05]  /*eca0*/  BSYNC.RECONVERGENT B2 ;  /* 0x0000000000027941 */ /* 0x000fea0003800200 */
.L_x_14666:
        /* <DEDUP_REMOVED lines=43> */
.L_x_14664:
[----:B------:R-:W-:Y:S05]  /*ef60*/  BSYNC.RECONVERGENT B1 ;  /* 0x0000000000017941 */ /* 0x000fea0003800200 */
.L_x_14663:
        /* <DEDUP_REMOVED lines=19> */
.L_x_14670:
        /* <DEDUP_REMOVED lines=13> */
.L_x_14672:
[----:B------:R-:W-:Y:S05]  /*f170*/  BSYNC.RECONVERGENT B2 ;  /* 0x0000000000027941 */ /* 0x000fea0003800200 */
.L_x_14671:
        /* <DEDUP_REMOVED lines=43> */
.L_x_14669:
[----:B------:R-:W-:Y:S05]  /*f430*/  BSYNC.RECONVERGENT B1 ;  /* 0x0000000000017941 */ /* 0x000fea0003800200 */
.L_x_14668:
        /* <DEDUP_REMOVED lines=20> */
.L_x_14675:
        /* <DEDUP_REMOVED lines=13> */
.L_x_14677:
[----:B------:R-:W-:Y:S05]  /*f650*/  BSYNC.RECONVERGENT B2 ;  /* 0x0000000000027941 */ /* 0x000fea0003800200 */
.L_x_14676:
        /* <DEDUP_REMOVED lines=43> */
.L_x_14674:
[----:B------:R-:W-:Y:S05]  /*f910*/  BSYNC.RECONVERGENT B1 ;  /* 0x0000000000017941 */ /* 0x000fea0003800200 */
.L_x_14673:
        /* <DEDUP_REMOVED lines=19> */
.L_x_14680:
        /* <DEDUP_REMOVED lines=13> */
.L_x_14682:
[----:B------:R-:W-:Y:S05]  /*fb20*/  BSYNC.RECONVERGENT B2 ;  /* 0x0000000000027941 */ /* 0x000fea0003800200 */
.L_x_14681:
        /* <DEDUP_REMOVED lines=43> */
.L_x_14679:
[----:B------:R-:W-:Y:S05]  /*fde0*/  BSYNC.RECONVERGENT B1 ;  /* 0x0000000000017941 */ /* 0x000fea0003800200 */
.L_x_14678:
[----:B------:R-:W-:Y:S01]  /*fdf0*/  ISETP.NE.AND P6, PT, R36, 0x1, PT ;  /* 0x000000012400780c */ /* 0x000fe20003fc5270 */
[----:B------:R-:W-:Y:S01]  /*fe00*/  BSSY.RECONVERGENT B1, `(.L_x_14683) ;  /* 0x000004e000017945 */ /* 0x000fe20003800200 */
[----:B------:R-:W-:Y:S01]  /*fe10*/  I2FP.F32.U32 R30, R29 ;  /* 0x0000001d001e7245 */ /* 0x000fe20000201000 */
[----:B------:R-:W-:Y:S02]  /*fe20*/  IMAD.U32 R29, R31, 0x10000, RZ ;  /* 0x000100001f1d7824 */ /* 0x000fe400078e00ff */
[----:B------:R-:W-:Y:S02]  /*fe30*/  HFMA2 R90, -RZ, RZ, 0, 1.1920928955078125e-07 ;  /* 0x00000002ff5a7431 */ /* 0x000fe400000001ff */
[----:B------:R-:W-:Y:S01]  /*fe40*/  FFMA.FTZ R33, R30, R127, 1.1641532182693481445e-10 ;  /* 0x2f0000001e217423 */ /* 0x000fe2000001007f */
[----:B------:R-:W-:Y:S01]  /*fe50*/  FMUL.FTZ R46, R29, R128 ;  /* 0x000000801d2e7220 */ /* 0x000fe20000410000 */
[----:B------:R-:W-:Y:S01]  /*fe60*/  PRMT R29, R31, 0x7632, R29 ;  /* 0x000076321f1d7816 */ /* 0x000fe2000000001d */
[----:B------:R-:W-:-:S02]  /*fe70*/  IMAD.MOV.U32 R31, RZ, RZ, R0 ;  /* 0x000000ffff1f7224 */ /* 0x000fc400078e0000 */
[----:B------:R-:W-:Y:S01]  /*fe80*/  FMUL.FTZ R46, R46, R125 ;  /* 0x0000007d2e2e7220 */ /* 0x000fe20000410000 */
        /* <DEDUP_REMOVED lines=10> */
.L_x_14685:
        /* <DEDUP_REMOVED lines=15> */
.L_x_14687:
[----:B------:R-:W-:Y:S05]  /*10020*/  BSYNC.RECONVERGENT B2 ;  /* 0x0000000000027941 */ /* 0x000fea0003800200 */
.L_x_14686:
        /* <DEDUP_REMOVED lines=43> */
.L_x_14684:
[----:B------:R-:W-:Y:S05]  /*102e0*/  BSYNC.RECONVERGENT B1 ;  /* 0x0000000000017941 */ /* 0x000fea0003800200 */
.L_x_14683:
        /* <DEDUP_REMOVED lines=16> */
.L_x_14647:
[----:B------:R-:W-:Y:S01]  /*103f0*/  SEL R36, RZ, 0x10000, !P5 ;  /* 0x00010000ff247807 */ /* 0x000fe20006800000 */
[C---:B------:R-:W-:Y:S01]  /*10400*/  IMAD.WIDE.U32 R40, R131.reuse, 0x20, R136 ;  /* 0x0000002083287825 */ /* 0x040fe200078e0088 */
[----:B------:R-:W-:Y:S02]  /*10410*/  SEL R31, RZ, 0x1000000, !P6 ;  /* 0x01000000ff1f7807 */ /* 0x000fe40007000000 */
[----:B------:R-:W-:Y:S01]  /*10420*/  ISETP.NE.AND P5, PT, R28, RZ, PT ;  /* 0x000000ff1c00720c */ /* 0x000fe20003fa5270 */
[----:B------:R-:W-:Y:S01]  /*10430*/  IMAD.WIDE.U32 R38, R131, 0x8, R132 ;  /* 0x0000000883267825 */ /* 0x000fe200078e0084 */
[----:B------:R-:W-:Y:S01]  /*10440*/  SEL R37, RZ, 0x100, !P4 ;  /* 0x00000100ff257807 */ /* 0x000fe20006000000 */
[----:B------:R0:W-:Y:S01]  /*10450*/  STG.E.128 desc[UR8][R40.64], R48 ;  /* 0x0000003028007986 */ /* 0x0001e2000c101d08 */
[----:B------:R-:W-:Y:S02]  /*10460*/  SEL R30, RZ, 0x1000000, !P2 ;  /* 0x01000000ff1e7807 */ /* 0x000fe40005000000 */
[----:B------:R-:W-:Y:S01]  /*10470*/  SEL R29, RZ, 0x10000, !P1 ;  /* 0x00010000ff1d7807 */ /* 0x000fe20004800000 */
[----:B------:R0:W-:Y:S01]  /*10480*/  STG.E.128 desc[UR8][R40.64+0x10], R44 ;  /* 0x0000102c28007986 */ /* 0x0001e2000c101d08 */
[----:B------:R-:W-:-:S02]  /*10490*/  SEL R28, RZ, 0x100, !P0 ;  /* 0x00000100ff1c7807 */ /* 0x000fc40004000000 */
[----:B------:R-:W-:Y:S02]  /*104a0*/  LOP3.LUT R37, R37, R31, R36, 0xfe, !PT ;  /* 0x0000001f25257212 */ /* 0x000fe400078efe24 */
[----:B------:R-:W-:Y:S02]  /*104b0*/  SEL R36, RZ, 0x1, !P3 ;  /* 0x00000001ff247807 */ /* 0x000fe40005800000 */
[----:B------:R-:W-:Y:S02]  /*104c0*/  LOP3.LUT R28, R28, R30, R29, 0xfe, !PT ;  /* 0x0000001e1c1c7212 */ /* 0x000fe400078efe1d */
[----:B------:R-:W-:Y:S02]  /*104d0*/  SEL R29, RZ, 0x1, !P5 ;  /* 0x00000001ff1d7807 */ /* 0x000fe40006800000 */
[----:B------:R-:W-:Y:S02]  /*104e0*/  IADD3 R135, PT, PT, R124, 0x60, RZ ;  /* 0x000000607c877810 */ /* 0x000fe40007ffe0ff */
[----:B------:R-:W-:-:S02]  /*104f0*/  LOP3.LUT R37, R37, R36, RZ, 0xfc, !PT ;  /* 0x0000002425257212 */ /* 0x000fc400078efcff */
[----:B------:R-:W-:Y:S01]  /*10500*/  LOP3.LUT R36, R28, R29, RZ, 0xfc, !PT ;  /* 0x0000001d1c247212 */ /* 0x000fe200078efcff */
[----:B------:R-:W-:Y:S01]  /*10510*/  IMAD.WIDE.U32 R28, R135, 0x10, R34 ;  /* 0x00000010871c7825 */ /* 0x000fe200078e0022 */
[----:B------:R-:W-:-:S03]  /*10520*/  ISETP.NE.AND P6, PT, R32, RZ, PT ;  /* 0x000000ff2000720c */ /* 0x000fc60003fc5270 */
[----:B------:R0:W-:Y:S04]  /*10530*/  STG.E.64 desc[UR8][R38.64], R36 ;  /* 0x0000002426007986 */ /* 0x0001e8000c101b08 */
[----:B------:R-:W5:Y:S06]  /*10540*/  LDG.E.128 R28, desc[UR8][R28.64] ;  /* 0x000000081c1c7981 */ /* 0x000f6c000c1e1d00 */
[----:B------:R-:W-:Y:S05]  /*10550*/  @!P6 BRA `(.L_x_14688) ;  /* 0x00000028003ce947 */ /* 0x000fea0003800000 */
[----:B------:R-:W1:Y:S02]  /*10560*/  LDC.64 R88, c[0x0][0x3a0] ;  /* 0x0000e800ff587b82 */ /* 0x000e640000000a00 */
[----:B-1----:R-:W-:-:S05]  /*10570*/  IMAD.WIDE.U32 R88, R135, 0x20, R88 ;  /* 0x0000002087587825 */ /* 0x002fca00078e0058 */
[----:B0-----:R0:W5:Y:S04]  /*10580*/  LDG.E.128 R40, desc[UR8][R88.64] ;  /* 0x0000000858287981 */ /* 0x001168000c1e1d00 */
        /* <DEDUP_REMOVED lines=17> */
.L_x_14691:
        /* <DEDUP_REMOVED lines=13> */
.L_x_14693:
[----:B------:R-:W-:Y:S05]  /*10770*/  BSYNC.RECONVERGENT B2 ;  /* 0x0000000000027941 */ /* 0x000fea0003800200 */
.L_x_14692:
        /* <DEDUP_REMOVED lines=43> */
.L_x_14690:
[----:B------:R-:W-:Y:S05]  /*10a30*/  BSYNC.RECONVERGENT B1 ;  /* 0x0000000000017941 */ /* 0x000fea0003800200 */
.L_x_14689:
[----:B------:R-:W-:Y:S01]  /*10a40*/  I2FP.F32.U32 R88, R33 ;  /* 0x0000002100587245 */ /* 0x000fe20000201000 */
[----:B------:R-:W-:Y:S01]  /*10a50*/  BSSY.RECONVERGENT B1, `(.L_x_14694) ;  /* 0x0000050000017945 */ /* 0x000fe20003800200 */
[----:B-----5:R-:W-:Y:S01]  /*10a60*/  SHF.L.U32 R89, R28, 0x10, RZ ;  /* 0x000000101c597819 */ /* 0x020fe200000006ff */
[----:B------:R-:W-:Y:S01]  /*10a70*/  IMAD.MOV.U32 R90, RZ, RZ, 0x2 ;  /* 0x00000002ff5a7424 */ /* 0x000fe200078e00ff */
[----:B------:R-:W-:Y:S01]  /*10a80*/  ISETP.NE.AND P1, PT, R91, 0x1, PT ;  /* 0x000000015b00780c */ /* 0x000fe20003f25270 */
[----:B------:R-:W-:Y:S01]  /*10a90*/  FFMA.FTZ R33, R88, R127, 1.1641532182693481445e-10 ;  /* 0x2f00000058217423 */ /* 0x000fe2000001007f */
[----:B------:R-:W-:Y:S01]  /*10aa0*/  PRMT R28, R28, 0x7632, R28 ;  /* 0x000076321c1c7816 */ /* 0x000fe2000000001c */
[----:B------:R-:W-:Y:S01]  /*10ab0*/  FMUL.FTZ R88, R89, R128 ;  /* 0x0000008059587220 */ /* 0x000fe20000410000 */
[----:B------:R-:W-:Y:S02]  /*10ac0*/  IMAD.MOV.U32 R89, RZ, RZ, R0 ;  /* 0x000000ffff597224 */ /* 0x000fe400078e0000 */
[----:B------:R-:W-:Y:S01]  /*10ad0*/  FSETP.GTU.FTZ.AND P0, PT, R33, R126, PT ;  /* 0x0000007e2100720b */ /* 0x000fe20003f1c000 */
[----:B------:R-:W-:-:S05]  /*10ae0*/  FMUL.FTZ R88, R88, R125 ;  /* 0x0000007d58587220 */ /* 0x000fca0000410000 */
        /* <DEDUP_REMOVED lines=13> */
.L_x_14696:
        /* <DEDUP_REMOVED lines=13> */
.L_x_14698:
[----:B------:R-:W-:Y:S05]  /*10c90*/  BSYNC.RECONVERGENT B2 ;  /* 0x0000000000027941 */ /* 0x000fea0003800200 */
.L_x_14697:
        /* <DEDUP_REMOVED lines=43> */
.L_x_14695:
[----:B------:R-:W-:Y:S05]  /*10f50*/  BSYNC.RECONVERGENT B1 ;  /* 0x0000000000017941 */ /* 0x000fea0003800200 */
.L_x_14694:
        /* <DEDUP_REMOVED lines=22> */
.L_x_14701:
        /* <DEDUP_REMOVED lines=13> */
.L_x_14703:
[----:B------:R-:W-:Y:S05]  /*11190*/  BSYNC.RECONVERGENT B2 ;  /* 0x0000000000027941 */ /* 0x000fea0003800200 */
.L_x_14702:
        /* <DEDUP_REMOVED lines=43> */
.L_x_14700:
[----:B------:R-:W-:Y:S05]  /*11450*/  BSYNC.RECONVERGENT B1 ;  /* 0x0000000000017941 */ /* 0x000fea0003800200 */
.L_x_14699:
        /* <DEDUP_REMOVED lines=23> */
.L_x_14706:
        /* <DEDUP_REMOVED lines=13> */
.L_x_14708:
[----:B------:R-:W-:Y:S05]  /*116a0*/  BSYNC.RECONVERGENT B2 ;  /* 0x0000000000027941 */ /* 0x000fea0003800200 */
.L_x_14707:
        /* <DEDUP_REMOVED lines=43> */
.L_x_14705:
[----:B------:R-:W-:Y:S05]  /*11960*/  BSYNC.RECONVERGENT B1 ;  /* 0x0000000000017941 */ /* 0x000fea0003800200 */
.L_x_14704:
        /* <DEDUP_REMOVED lines=22> */
.L_x_14711:
        /* <DEDUP_REMOVED lines=13> */
.L_x_14713:
[----:B------:R-:W-:Y:S05]  /*11ba0*/  BSYNC.RECONVERGENT B2 ;  /* 0x0000000000027941 */ /* 0x000fea0003800200 */
.L_x_14712:
        /* <DEDUP_REMOVED lines=43> */
.L_x_14710:
[----:B------:R-:W-:Y:S05]  /*11e60*/  BSYNC.RECONVERGENT B1 ;  /* 0x0000000000017941 */ /* 0x000fea0003800200 */
.L_x_14709:
        /* <DEDUP_REMOVED lines=23> */
.L_x_14716:
        /* <DEDUP_REMOVED lines=13> */
.L_x_14718:
[----:B------:R-:W-:Y:S05]  /*120b0*/  BSYNC.RECONVERGENT B2 ;  /* 0x0000000000027941 */ /* 0x000fea0003800200 */
.L_x_14717:
        /* <DEDUP_REMOVED lines=43> */
.L_x_14715:
[----:B------:R-:W-:Y:S05]  /*12370*/  BSYNC.RECONVERGENT B1 ;  /* 0x0000000000017941 */ /* 0x000fea0003800200 */
.L_x_14714:
        /* <DEDUP_REMOVED lines=22> */
.L_x_14721:
        /* <DEDUP_REMOVED lines=13> */
.L_x_14723:
[----:B------:R-:W-:Y:S05]  /*125b0*/  BSYNC.RECONVERGENT B2 ;  /* 0x0000000000027941 */ /* 0x000fea0003800200 */
.L_x_14722:
        /* <DEDUP_REMOVED lines=43> */
.L_x_14720:
[----:B------:R-:W-:Y:S05]  /*12870*/  BSYNC.RECONVERGENT B1 ;  /* 0x0000000000017941 */ /* 0x000fea0003800200 */
.L_x_14719:
        /* <DEDUP_REMOVED lines=23> */
.L_x_14726:
        /* <DEDUP_REMOVED lines=15> */
.L_x_14728:
[----:B------:R-:W-:Y:S05]  /*12ae0*/  BSYNC.RECONVERGENT B2 ;  /* 0x0000000000027941 */ /* 0x000fea0003800200 */
.L_x_14727:
        /* <DEDUP_REMOVED lines=43> */
.L_x_14725:
[----:B------:R-:W-:Y:S05]  /*12da0*/  BSYNC.RECONVERGENT B1 ;  /* 0x0000000000017941 */ /* 0x000fea0003800200 */
.L_x_14724:
        /* <DEDUP_REMOVED lines=10> */
.L_x_14688:
        /* <DEDUP_REMOVED lines=16> */
.L_x_14732:
        /* <DEDUP_REMOVED lines=13> */
.L_x_14734:
[----:B------:R-:W-:Y:S05]  /*13020*/  BSYNC.RECONVERGENT B2 ;  /* 0x0000000000027941 */ /* 0x000fea0003800200 */
.L_x_14733:
        /* <DEDUP_REMOVED lines=43> */
.L_x_14731:
[----:B------:R-:W-:Y:S05]  /*132e0*/  BSYNC.RECONVERGENT B1 ;  /* 0x0000000000017941 */ /* 0x000fea0003800200 */
.L_x_14730:
[----:B------:R-:W-:Y:S01]  /*132f0*/  ISETP.NE.AND P0, PT, R38, 0x1, PT ;  /* 0x000000012600780c */ /* 0x000fe20003f05270 */
[C---:B-----5:R-:W-:Y:S01]  /*13300*/  IMAD.U32 R37, R28.reuse, 0x10000, RZ ;  /* 0x000100001c257824 */ /* 0x060fe200078e00ff */
        /* <DEDUP_REMOVED lines=8> */
[----:B------:R-:W-:-:S04]  /*13390*/  FSETP.LE.FTZ.AND P1, PT, R33, R126, PT ;  /* 0x0000007e2100720b */ /* 0x000fc80003f33000 */
        /* <DEDUP_REMOVED lines=10> */
.L_x_14737:
        /* <DEDUP_REMOVED lines=13> */
.L_x_14739:
[----:B------:R-:W-:Y:S05]  /*13510*/  BSYNC.RECONVERGENT B2 ;  /* 0x0000000000027941 */ /* 0x000fea0003800200 */
.L_x_14738:
        /* <DEDUP_REMOVED lines=43> */
.L_x_14736:
[----:B------:R-:W-:Y:S05]  /*137d0*/  BSYNC.RECONVERGENT B1 ;  /* 0x0000000000017941 */ /* 0x000fea0003800200 */
.L_x_14735:
[----:B------:R-:W-:Y:S01]  /*137e0*/  ISETP.NE.AND P1, PT, R42, 0x1, PT ;  /* 0x000000012a00780c */ /* 0x000fe20003f25270 */
[----:B------:R-:W-:Y:S01]  /*137f0*/  IMAD.U32 R39, R28, 0x10000, RZ ;  /* 0x000100001c277824 */ /* 0x000fe200078e00ff */
[----:B------:R-:W-:Y:S01]  /*13800*/  I2FP.F32.U32 R36, R37 ;  /* 0x0000002500247245 */ /* 0x000fe20000201000 */
[----:B------:R-:W-:Y:S02]  /*13810*/  BSSY.RECONVERGENT B1, `(.L_x_14740) ;  /* 0x0000049000017945 */ /* 0x000fe40003800200 */
[----:B------:R-:W-:Y:S02]  /*13820*/  FMUL.FTZ R28, R39, R128 ;  /* 0x00000080271c7220 */ /* 0x000fe40000410000 */
[----:B------:R-:W-:Y:S01]  /*13830*/  FFMA.FTZ R37, R36, R127, 1.1641532182693481445e-10 ;  /* 0x2f00000024257423 */ /* 0x000fe2000001007f */
[----:B------:R-:W-:Y:S01]  /*13840*/  MOV R36, 0x2 ;  /* 0x0000000200247802 */ /* 0x000fe20000000f00 */
[----:B------:R-:W-:-:S03]  /*13850*/  FMUL.FTZ R41, R28, R125 ;  /* 0x0000007d1c297220 */ /* 0x000fc60000410000 */
[----:B------:R-:W-:Y:S01]  /*13860*/  FSETP.LE.FTZ.AND P0, PT, R37, R126, PT ;  /* 0x0000007e2500720b */ /* 0x000fe20003f13000 */
[----:B------:R-:W-:Y:S01]  /*13870*/  IMAD.MOV.U32 R37, RZ, RZ, R0 ;  /* 0x000000ffff257224 */ /* 0x000fe200078e0000 */
[----:B------:R-:W-:Y:S11]  /*13880*/  @!P1 BRA `(.L_x_14741) ;  /* 0x0000000400049947 */ /* 0x000ff60003800000 */
        /* <DEDUP_REMOVED lines=8> */
.L_x_14742:
        /* <DEDUP_REMOVED lines=13> */
.L_x_14744:
[----:B------:R-:W-:Y:S05]  /*139e0*/  BSYNC.RECONVERGENT B2 ;  /* 0x0000000000027941 */ /* 0x000fea0003800200 */
.L_x_14743:
        /* <DEDUP_REMOVED lines=43> */
.L_x_14741:
[----:B------:R-:W-:Y:S05]  /*13ca0*/  BSYNC.RECONVERGENT B1 ;  /* 0x0000000000017941 */ /* 0x000fea0003800200 */
.L_x_14740:
        /* <DEDUP_REMOVED lines=8> */
[----:B------:R-:W-:-:S04]  /*13d30*/  FMUL.FTZ R42, R42, R125 ;  /* 0x0000007d2a2a7220 */ /* 0x000fc80000410000 */
[----:B------:R-:W-:Y:S02]  /*13d40*/  FSETP.LE.FTZ.AND P1, PT, R37, R126, PT ;  /* 0x0000007e2500720b */ /* 0x000fe40003f33000 */
[----:B------:R-:W-:Y:S01]  /*13d50*/  MOV R37, 0x2 ;  /* 0x0000000200257802 */ /* 0x000fe20000000f00 */
        /* <DEDUP_REMOVED lines=9> */
.L_x_14747:
        /* <DEDUP_REMOVED lines=13> */
.L_x_14749:
[----:B------:R-:W-:Y:S05]  /*13ec0*/  BSYNC.RECONVERGENT B2 ;  /* 0x0000000000027941 */ /* 0x000fea0003800200 */
.L_x_14748:
        /* <DEDUP_REMOVED lines=43> */
.L_x_14746:
[----:B------:R-:W-:Y:S05]  /*14180*/  BSYNC.RECONVERGENT B1 ;  /* 0x0000000000017941 */ /* 0x000fea0003800200 */
.L_x_14745:
[----:B------:R-:W-:Y:S01]  /*14190*/  ISETP.NE.AND P3, PT, R37, 0x1, PT ;  /* 0x000000012500780c */ /* 0x000fe20003f65270 */
[----:B------:R-:W-:Y:S01]  /*141a0*/  IMAD.U32 R43, R43, 0x10000, RZ ;  /* 0x000100002b2b7824 */ /* 0x000fe200078e00ff */
[----:B------:R-:W-:Y:S01]  /*141b0*/  I2FP.F32.U32 R28, R29 ;  /* 0x0000001d001c7245 */ /* 0x000fe20000201000 */
[----:B------:R-:W-:Y:S01]  /*141c0*/  BSSY.RECONVERGENT B1, `(.L_x_14750) ;  /* 0x0000049000017945 */ /* 0x000fe20003800200 */
[----:B------:R-:W-:-:S03]  /*141d0*/  MOV R36, 0x2 ;  /* 0x0000000200247802 */ /* 0x000fc60000000f00 */
        /* <DEDUP_REMOVED lines=14> */
.L_x_14752:
        /* <DEDUP_REMOVED lines=13> */
.L_x_14754:
[----:B------:R-:W-:Y:S05]  /*14390*/  BSYNC.RECONVERGENT B2 ;  /* 0x0000000000027941 */ /* 0x000fea0003800200 */
.L_x_14753:
        /* <DEDUP_REMOVED lines=43> */
.L_x_14751:
[----:B------:R-:W-:Y:S05]  /*14650*/  BSYNC.RECONVERGENT B1 ;  /* 0x0000000000017941 */ /* 0x000fea0003800200 */
.L_x_14750:
[----:B------:R-:W-:Y:S01]  /*14660*/  ISETP.NE.AND P4, PT, R36, 0x1, PT ;  /* 0x000000012400780c */ /* 0x000fe20003f85270 */
[C---:B------:R-:W-:Y:S01]  /*14670*/  IMAD.U32 R37, R30.reuse, 0x10000, RZ ;  /* 0x000100001e257824 */ /* 0x040fe200078e00ff */
[----:B------:R-:W-:Y:S01]  /*14680*/  I2FP.F32.U32 R28, R29 ;  /* 0x0000001d001c7245 */ /* 0x000fe20000201000 */
[----:B------:R-:W-:Y:S01]  /*14690*/  BSSY.RECONVERGENT B1, `(.L_x_14755) ;  /* 0x000004a000017945 */ /* 0x000fe20003800200 */
[----:B------:R-:W-:Y:S01]  /*146a0*/  PRMT R30, R30, 0x7632, R30 ;  /* 0x000076321e1e7816 */ /* 0x000fe2000000001e */
[----:B------:R-:W-:Y:S01]  /*146b0*/  FMUL.FTZ R90, R37, R128 ;  /* 0x00000080255a7220 */ /* 0x000fe20000410000 */
[----:B------:R-:W-:Y:S01]  /*146c0*/  MOV R38, 0x2 ;  /* 0x0000000200267802 */ /* 0x000fe20000000f00 */
        /* <DEDUP_REMOVED lines=13> */
.L_x_14757:
        /* <DEDUP_REMOVED lines=13> */
.L_x_14759:
[----:B------:R-:W-:Y:S05]  /*14870*/  BSYNC.RECONVERGENT B2 ;  /* 0x0000000000027941 */ /* 0x000fea0003800200 */
.L_x_14758:
        /* <DEDUP_REMOVED lines=43> */
.L_x_14756:
[----:B------:R-:W-:Y:S05]  /*14b30*/  BSYNC.RECONVERGENT B1 ;  /* 0x0000000000017941 */ /* 0x000fea0003800200 */
.L_x_14755:
[----:B------:R-:W-:Y:S01]  /*14b40*/  ISETP.NE.AND P5, PT, R38, 0x1, PT ;  /* 0x000000012600780c */ /* 0x000fe20003fa5270 */
[----:B------:R-:W-:Y:S01]  /*14b50*/  IMAD.U32 R37, R30, 0x10000, RZ ;  /* 0x000100001e257824 */ /* 0x000fe200078e00ff */
[----:B------:R-:W-:Y:S01]  /*14b60*/  I2FP.F32.U32 R28, R29 ;  /* 0x0000001d001c7245 */ /* 0x000fe20000201000 */
[----:B------:R-:W-:Y:S01]  /*14b70*/  BSSY.RECONVERGENT B1, `(.L_x_14760) ;  /* 0x0000049000017945 */ /* 0x000fe20003800200 */
[----:B------:R-:W-:Y:S01]  /*14b80*/  MOV R36, 0x2 ;  /* 0x0000000200247802 */ /* 0x000fe20000000f00 */
[----:B------:R-:W-:Y:S02]  /*14b90*/  FMUL.FTZ R88, R37, R128 ;  /* 0x0000008025587220 */ /* 0x000fe40000410000 */
        /* <DEDUP_REMOVED lines=13> */
.L_x_14762:
        /* <DEDUP_REMOVED lines=13> */
.L_x_14764:
[----:B------:R-:W-:Y:S05]  /*14d40*/  BSYNC.RECONVERGENT B2 ;  /* 0x0000000000027941 */ /* 0x000fea0003800200 */
.L_x_14763:
        /* <DEDUP_REMOVED lines=43> */
.L_x_14761:
[----:B------:R-:W-:Y:S05]  /*15000*/  BSYNC.RECONVERGENT B1 ;  /* 0x0000000000017941 */ /* 0x000fea0003800200 */
.L_x_14760:
[----:B------:R-:W-:Y:S01]  /*15010*/  ISETP.NE.AND P6, PT, R36, 0x1, PT ;  /* 0x000000012400780c */ /* 0x000fe20003fc5270 */
[C---:B------:R-:W-:Y:S01]  /*15020*/  IMAD.U32 R37, R31.reuse, 0x10000, RZ ;  /* 0x000100001f257824 */ /* 0x040fe200078e00ff */
[----:B------:R-:W-:Y:S01]  /*15030*/  I2FP.F32.U32 R28, R29 ;  /* 0x0000001d001c7245 */ /* 0x000fe20000201000 */
[----:B------:R-:W-:Y:S01]  /*15040*/  BSSY.RECONVERGENT B1, `(.L_x_14765) ;  /* 0x000004c000017945 */ /* 0x000fe20003800200 */
[----:B------:R-:W-:Y:S01]  /*15050*/  PRMT R91, R31, 0x7632, R91 ;  /* 0x000076321f5b7816 */ /* 0x000fe2000000005b */
[----:B------:R-:W-:Y:S01]  /*15060*/  IMAD.MOV.U32 R30, RZ, RZ, R0 ;  /* 0x000000ffff1e7224 */ /* 0x000fe200078e0000 */
[----:B------:R-:W-:Y:S01]  /*15070*/  MOV R138, 0x2 ;  /* 0x00000002008a7802 */ /* 0x000fe20000000f00 */
        /* <DEDUP_REMOVED lines=13> */
.L_x_14767:
        /* <DEDUP_REMOVED lines=15> */
.L_x_14769:
[----:B------:R-:W-:Y:S05]  /*15240*/  BSYNC.RECONVERGENT B2 ;  /* 0x0000000000027941 */ /* 0x000fea0003800200 */
.L_x_14768:
        /* <DEDUP_REMOVED lines=43> */
.L_x_14766:
[----:B------:R-:W-:Y:S05]  /*15500*/  BSYNC.RECONVERGENT B1 ;  /* 0x0000000000017941 */ /* 0x000fea0003800200 */
.L_x_14765:
        /* <DEDUP_REMOVED lines=16> */
.L_x_14729:
[----:B------:R-:W-:Y:S01]  /*15610*/  SEL R31, RZ, 0x1000000, !P6 ;  /* 0x01000000ff1f7807 */ /* 0x000fe20007000000 */
[C---:B------:R-:W-:Y:S01]  /*15620*/  IMAD.WIDE.U32 R90, R135.reuse, 0x20, R136 ;  /* 0x00000020875a7825 */ /* 0x040fe200078e0088 */
[----:B------:R-:W-:Y:S02]  /*15630*/  ISETP.NE.AND P6, PT, R32, RZ, PT ;  /* 0x000000ff2000720c */ /* 0x000fe40003fc5270 */
[----:B------:R-:W-:Y:S01]  /*15640*/  SEL R32, RZ, 0x10000, !P5 ;  /* 0x00010000ff207807 */ /* 0x000fe20006800000 */
[----:B------:R-:W-:Y:S01]  /*15650*/  IMAD.WIDE.U32 R88, R135, 0x8, R132 ;  /* 0x0000000887587825 */ /* 0x000fe200078e0084 */
[----:B------:R-:W-:Y:S01]  /*15660*/  ISETP.NE.AND P5, PT, R33, RZ, PT ;  /* 0x000000ff2100720c */ /* 0x000fe20003fa5270 */
[----:B------:R0:W-:Y:S01]  /*15670*/  STG.E.128 desc[UR8][R90.64], R40 ;  /* 0x000000285a007986 */ /* 0x0001e2000c101d08 */
[----:B------:R-:W-:Y:S02]  /*15680*/  SEL R33, RZ, 0x100, !P4 ;  /* 0x00000100ff217807 */ /* 0x000fe40006000000 */
        /* <DEDUP_REMOVED lines=8> */
[----:B------:R-:W-:-:S02]  /*15710*/  IADD3 R139, PT, PT, R124, 0x80, RZ ;  /* 0x000000807c8b7810 */ /* 0x000fc40007ffe0ff */
[----:B------:R-:W-:Y:S02]  /*15720*/  LOP3.LUT R33, R33, R32, RZ, 0xfc, !PT ;  /* 0x0000002021217212 */ /* 0x000fe400078efcff */
[----:B------:R-:W-:Y:S01]  /*15730*/  LOP3.LUT R32, R28, R29, RZ, 0xfc, !PT ;  /* 0x0000001d1c207212 */ /* 0x000fe200078efcff */
[----:B------:R-:W-:-:S04]  /*15740*/  IMAD.WIDE.U32 R28, R139, 0x10, R34 ;  /* 0x000000108b1c7825 */ /* 0x000fc800078e0022 */
[----:B------:R0:W-:Y:S04]  /*15750*/  STG.E.64 desc[UR8][R88.64], R32 ;  /* 0x0000002058007986 */ /* 0x0001e8000c101b08 */
[----:B------:R-:W5:Y:S01]  /*15760*/  LDG.E.128 R28, desc[UR8][R28.64] ;  /* 0x000000081c1c7981 */ /* 0x000f62000c1e1d00 */
        /* <DEDUP_REMOVED lines=21> */
.L_x_14773:
        /* <DEDUP_REMOVED lines=13> */
.L_x_14775:
[----:B------:R-:W-:Y:S05]  /*15990*/  BSYNC.RECONVERGENT B2 ;  /* 0x0000000000027941 */ /* 0x000fea0003800200 */
.L_x_14774:
        /* <DEDUP_REMOVED lines=43> */
.L_x_14772:
[----:B------:R-:W-:Y:S05]  /*15c50*/  BSYNC.RECONVERGENT B1 ;  /* 0x0000000000017941 */ /* 0x000fea0003800200 */
.L_x_14771:
        /* <DEDUP_REMOVED lines=24> */
.L_x_14778:
        /* <DEDUP_REMOVED lines=13> */
.L_x_14780:
[----:B------:R-:W-:Y:S05]  /*15eb0*/  BSYNC.RECONVERGENT B2 ;  /* 0x0000000000027941 */ /* 0x000fea0003800200 */
.L_x_14779:
        /* <DEDUP_REMOVED lines=43> */
.L_x_14777:
[----:B------:R-:W-:Y:S05]  /*16170*/  BSYNC.RECONVERGENT B1 ;  /* 0x0000000000017941 */ /* 0x000fea0003800200 */
.L_x_14776:
        /* <DEDUP_REMOVED lines=22> */
.L_x_14783:
        /* <DEDUP_REMOVED lines=13> */
.L_x_14785:
[----:B------:R-:W-:Y:S05]  /*163b0*/  BSYNC.RECONVERGENT B2 ;  /* 0x0000000000027941 */ /* 0x000fea0003800200 */
.L_x_14784:
        /* <DEDUP_REMOVED lines=43> */
.L_x_14782:
[----:B------:R-:W-:Y:S05]  /*16670*/  BSYNC.RECONVERGENT B1 ;  /* 0x0000000000017941 */ /* 0x000fea0003800200 */
.L_x_14781:
        /* <DEDUP_REMOVED lines=23> */
.L_x_14788:
        /* <DEDUP_REMOVED lines=13> */
.L_x_14790:
[----:B------:R-:W-:Y:S05]  /*168c0*/  BSYNC.RECONVERGENT B2 ;  /* 0x0000000000027941 */ /* 0x000fea0003800200 */
.L_x_14789:
        /* <DEDUP_REMOVED lines=43> */
.L_x_14787:
[----:B------:R-:W-:Y:S05]  /*16b80*/  BSYNC.RECONVERGENT B1 ;  /* 0x0000000000017941 */ /* 0x000fea0003800200 */
.L_x_14786:
        /* <DEDUP_REMOVED lines=22> */
.L_x_14793:
        /* <DEDUP_REMOVED lines=13> */
.L_x_14795:
[----:B------:R-:W-:Y:S05]  /*16dc0*/  BSYNC.RECONVERGENT B2 ;  /* 0x0000000000027941 */ /* 0x000fea0003800200 */
.L_x_14794:
        /* <DEDUP_REMOVED lines=43> */
.L_x_14792:
[----:B------:R-:W-:Y:S05]  /*17080*/  BSYNC.RECONVERGENT B1 ;  /* 0x0000000000017941 */ /* 0x000fea0003800200 */
.L_x_14791:
        /* <DEDUP_REMOVED lines=23> */
.L_x_14798:
        /* <DEDUP_REMOVED lines=13> */
.L_x_14800:
[----:B------:R-:W-:Y:S05]  /*172d0*/  BSYNC.RECONVERGENT B2 ;  /* 0x0000000000027941 */ /* 0x000fea0003800200 */
.L_x_14799:
        /* <DEDUP_REMOVED lines=43> */
.L_x_14797:
[----:B------:R-:W-:Y:S05]  /*17590*/  BSYNC.RECONVERGENT B1 ;  /* 0x0000000000017941 */ /* 0x000fea0003800200 */
.L_x_14796:
        /* <DEDUP_REMOVED lines=22> */
.L_x_14803:
        /* <DEDUP_REMOVED lines=13> */
.L_x_14805:
[----:B------:R-:W-:Y:S05]  /*177d0*/  BSYNC.RECONVERGENT B2 ;  /* 0x0000000000027941 */ /* 0x000fea0003800200 */
.L_x_14804:
        /* <DEDUP_REMOVED lines=43> */
.L_x_14802:
[----:B------:R-:W-:Y:S05]  /*17a90*/  BSYNC.RECONVERGENT B1 ;  /* 0x0000000000017941 */ /* 0x000fea0003800200 */
.L_x_14801:
        /* <DEDUP_REMOVED lines=23> */
.L_x_14808:
        /* <DEDUP_REMOVED lines=15> */
.L_x_14810:
[----:B------:R-:W-:Y:S05]  /*17d00*/  BSYNC.RECONVERGENT B2 ;  /* 0x0000000000027941 */ /* 0x000fea0003800200 */
.L_x_14809:
        /* <DEDUP_REMOVED lines=43> */
.L_x_14807:
[----:B------:R-:W-:Y:S05]  /*17fc0*/  BSYNC.RECONVERGENT B1 ;  /* 0x0000000000017941 */ /* 0x000fea0003800200 */
.L_x_14806:
        /* <DEDUP_REMOVED lines=10> */
.L_x_14770:
        /* <DEDUP_REMOVED lines=16> */
.L_x_14814:
        /* <DEDUP_REMOVED lines=13> */
.L_x_14816:
[----:B------:R-:W-:Y:S05]  /*18240*/  BSYNC.RECONVERGENT B2 ;  /* 0x0000000000027941 */ /* 0x000fea0003800200 */
.L_x_14815:
        /* <DEDUP_REMOVED lines=43> */
.L_x_14813:
[----:B------:R-:W-:Y:S05]  /*18500*/  BSYNC.RECONVERGENT B1 ;  /* 0x0000000000017941 */ /* 0x000fea0003800200 */
.L_x_14812:
[----:B------:R-:W-:Y:S01]  /*18510*/  ISETP.NE.AND P0, PT, R34, 0x1, PT ;  /* 0x000000012200780c */ /* 0x000fe20003f05270 */
[----:B------:R-:W-:Y:S01]  /*18520*/  BSSY.RECONVERGENT B1, `(.L_x_14817) ;  /* 0x000004d000017945 */ /* 0x000fe20003800200 */
[----:B------:R-:W-:Y:S01]  /*18530*/  I2FP.F32.U32 R32, R32 ;  /* 0x0000002000207245 */ /* 0x000fe20000201000 */
[----:B------:R-:W-:Y:S01]  /*18540*/  IMAD.MOV.U32 R90, RZ, RZ, 0x2 ;  /* 0x00000002ff5a7424 */ /* 0x000fe200078e00ff */
[C---:B-----5:R-:W-:Y:S02]  /*18550*/  SHF.L.U32 R35, R28.reuse, 0x10, RZ ;  /* 0x000000101c237819 */ /* 0x060fe400000006ff */
[----:B------:R-:W-:Y:S01]  /*18560*/  PRMT R28, R28, 0x7632, R28 ;  /* 0x000076321c1c7816 */ /* 0x000fe2000000001c */
[----:B------:R-:W-:Y:S02]  /*18570*/  FFMA.FTZ R33, R32, R127, 1.1641532182693481445e-10 ;  /* 0x2f00000020217423 */ /* 0x000fe4000001007f */
[----:B------:R-:W-:-:S03]  /*18580*/  FMUL.FTZ R88, R35, R128 ;  /* 0x0000008023587220 */ /* 0x000fc60000410000 */
[----:B------:R-:W-:Y:S01]  /*18590*/  FSETP.LE.FTZ.AND P1, PT, R33, R126, PT ;  /* 0x0000007e2100720b */ /* 0x000fe20003f33000 */
[----:B------:R-:W-:Y:S01]  /*185a0*/  FMUL.FTZ R88, R88, R125 ;  /* 0x0000007d58587220 */ /* 0x000fe20000410000 */
[----:B------:R-:W-:Y:S02]  /*185b0*/  MOV R33, R0 ;  /* 0x0000000000217202 */ /* 0x000fe40000000f00 */
        /* <DEDUP_REMOVED lines=10> */
.L_x_14819:
        /* <DEDUP_REMOVED lines=13> */
.L_x_14821:
[----:B------:R-:W-:Y:S05]  /*18730*/  BSYNC.RECONVERGENT B2 ;  /* 0x0000000000027941 */ /* 0x000fea0003800200 */
.L_x_14820:
        /* <DEDUP_REMOVED lines=43> */
.L_x_14818:
[----:B------:R-:W-:Y:S05]  /*189f0*/  BSYNC.RECONVERGENT B1 ;  /* 0x0000000000017941 */ /* 0x000fea0003800200 */
.L_x_14817:
[----:B------:R-:W-:Y:S01]  /*18a00*/  ISETP.NE.AND P1, PT, R90, 0x1, PT ;  /* 0x000000015a00780c */ /* 0x000fe20003f25270 */
[----:B------:R-:W-:Y:S01]  /*18a10*/  BSSY.RECONVERGENT B1, `(.L_x_14822) ;  /* 0x000004b000017945 */ /* 0x000fe20003800200 */
[----:B------:R-:W-:Y:S02]  /*18a20*/  I2FP.F32.U32 R32, R33 ;  /* 0x0000002100207245 */ /* 0x000fe40000201000 */
[----:B------:R-:W-:-:S03]  /*18a30*/  SHF.L.U32 R35, R28, 0x10, RZ ;  /* 0x000000101c237819 */ /* 0x000fc600000006ff */
[----:B------:R-:W-:Y:S01]  /*18a40*/  FFMA.FTZ R33, R32, R127, 1.1641532182693481445e-10 ;  /* 0x2f00000020217423 */ /* 0x000fe2000001007f */
[----:B------:R-:W-:Y:S02]  /*18a50*/  IMAD.MOV.U32 R32, RZ, RZ, 0x2 ;  /* 0x00000002ff207424 */ /* 0x000fe400078e00ff */
[----:B------:R-:W-:Y:S02]  /*18a60*/  FMUL.FTZ R28, R35, R128 ;  /* 0x00000080231c7220 */ /* 0x000fe40000410000 */
[----:B------:R-:W-:Y:S02]  /*18a70*/  FSETP.LE.FTZ.AND P0, PT, R33, R126, PT ;  /* 0x0000007e2100720b */ /* 0x000fe40003f13000 */
[----:B------:R-:W-:Y:S01]  /*18a80*/  FMUL.FTZ R89, R28, R125 ;  /* 0x0000007d1c597220 */ /* 0x000fe20000410000 */
[----:B------:R-:W-:Y:S01]  /*18a90*/  MOV R33, R0 ;  /* 0x0000000000217202 */ /* 0x000fe20000000f00 */
        /* <DEDUP_REMOVED lines=9> */
.L_x_14824:
        /* <DEDUP_REMOVED lines=13> */
.L_x_14826:
[----:B------:R-:W-:Y:S05]  /*18c00*/  BSYNC.RECONVERGENT B2 ;  /* 0x0000000000027941 */ /* 0x000fea0003800200 */
.L_x_14825:
        /* <DEDUP_REMOVED lines=43> */
.L_x_14823:
[----:B------:R-:W-:Y:S05]  /*18ec0*/  BSYNC.RECONVERGENT B1 ;  /* 0x0000000000017941 */ /* 0x000fea0003800200 */
.L_x_14822:
[----:B------:R-:W-:Y:S01]  /*18ed0*/  ISETP.NE.AND P2, PT, R32, 0x1, PT ;  /* 0x000000012000780c */ /* 0x000fe20003f45270 */
[----:B------:R-:W-:Y:S01]  /*18ee0*/  BSSY.RECONVERGENT B1, `(.L_x_14827) ;  /* 0x000004c000017945 */ /* 0x000fe20003800200 */
[----:B------:R-:W-:Y:S02]  /*18ef0*/  I2FP.F32.U32 R28, R33 ;  /* 0x00000021001c7245 */ /* 0x000fe40000201000 */
[C---:B------:R-:W-:Y:S02]  /*18f00*/  SHF.L.U32 R35, R29.reuse, 0x10, RZ ;  /* 0x000000101d237819 */ /* 0x040fe400000006ff */
[----:B------:R-:W-:Y:S01]  /*18f10*/  PRMT R91, R29, 0x7632, R91 ;  /* 0x000076321d5b7816 */ /* 0x000fe2000000005b */
[----:B------:R-:W-:Y:S01]  /*18f20*/  FFMA.FTZ R33, R28, R127, 1.1641532182693481445e-10 ;  /* 0x2f0000001c217423 */ /* 0x000fe2000001007f */
[----:B------:R-:W-:Y:S01]  /*18f30*/  MOV R29, R0 ;  /* 0x00000000001d7202 */ /* 0x000fe20000000f00 */
[----:B------:R-:W-:-:S03]  /*18f40*/  FMUL.FTZ R90, R35, R128 ;  /* 0x00000080235a7220 */ /* 0x000fc60000410000 */
[----:B------:R-:W-:Y:S01]  /*18f50*/  FSETP.LE.FTZ.AND P1, PT, R33, R126, PT ;  /* 0x0000007e2100720b */ /* 0x000fe20003f33000 */
[----:B------:R-:W-:Y:S02]  /*18f60*/  IMAD.MOV.U32 R33, RZ, RZ, 0x2 ;  /* 0x00000002ff217424 */ /* 0x000fe400078e00ff */
        /* <DEDUP_REMOVED lines=10> */
.L_x_14829:
        /* <DEDUP_REMOVED lines=13> */
.L_x_14831:
[----:B------:R-:W-:Y:S05]  /*190e0*/  BSYNC.RECONVERGENT B2 ;  /* 0x0000000000027941 */ /* 0x000fea0003800200 */
.L_x_14830:
        /* <DEDUP_REMOVED lines=43> */
.L_x_14828:
[----:B------:R-:W-:Y:S05]  /*193a0*/  BSYNC.RECONVERGENT B1 ;  /* 0x0000000000017941 */ /* 0x000fea0003800200 */
.L_x_14827:
[----:B------:R-:W-:Y:S01]  /*193b0*/  ISETP.NE.AND P3, PT, R33, 0x1, PT ;  /* 0x000000012100780c */ /* 0x000fe20003f65270 */
[----:B------:R-:W-:Y:S01]  /*193c0*/  BSSY.RECONVERGENT B1, `(.L_x_14832) ;  /* 0x000004b000017945 */ /* 0x000fe20003800200 */
[----:B------:R-:W-:Y:S01]  /*193d0*/  I2FP.F32.U32 R28, R29 ;  /* 0x0000001d001c7245 */ /* 0x000fe20000201000 */
[----:B------:R-:W-:Y:S01]  /*193e0*/  IMAD.MOV.U32 R32, RZ, RZ, 0x2 ;  /* 0x00000002ff207424 */ /* 0x000fe200078e00ff */
[----:B------:R-:W-:-:S03]  /*193f0*/  SHF.L.U32 R91, R91, 0x10, RZ ;  /* 0x000000105b5b7819 */ /* 0x000fc600000006ff */
[----:B------:R-:W-:Y:S02]  /*19400*/  FFMA.FTZ R29, R28, R127, 1.1641532182693481445e-10 ;  /* 0x2f0000001c1d7423 */ /* 0x000fe4000001007f */
[----:B------:R-:W-:-:S03]  /*19410*/  FMUL.FTZ R28, R91, R128 ;  /* 0x000000805b1c7220 */ /* 0x000fc60000410000 */
        /* <DEDUP_REMOVED lines=12> */
.L_x_14834:
        /* <DEDUP_REMOVED lines=13> */
.L_x_14836:
[----:B------:R-:W-:Y:S05]  /*195b0*/  BSYNC.RECONVERGENT B2 ;  /* 0x0000000000027941 */ /* 0x000fea0003800200 */
.L_x_14835:
        /* <DEDUP_REMOVED lines=43> */
.L_x_14833:
[----:B------:R-:W-:Y:S05]  /*19870*/  BSYNC.RECONVERGENT B1 ;  /* 0x0000000000017941 */ /* 0x000fea0003800200 */
.L_x_14832:
[----:B------:R-:W-:Y:S01]  /*19880*/  ISETP.NE.AND P4, PT, R32, 0x1, PT ;  /* 0x000000012000780c */ /* 0x000fe20003f85270 */
[----:B------:R-:W-:Y:S01]  /*19890*/  BSSY.RECONVERGENT B1, `(.L_x_14837) ;  /* 0x000004c000017945 */ /* 0x000fe20003800200 */
[----:B------:R-:W-:Y:S01]  /*198a0*/  I2FP.F32.U32 R28, R29 ;  /* 0x0000001d001c7245 */ /* 0x000fe20000201000 */
[----:B------:R-:W-:Y:S01]  /*198b0*/  IMAD.MOV.U32 R34, RZ, RZ, 0x2 ;  /* 0x00000002ff227424 */ /* 0x000fe200078e00ff */
[C---:B------:R-:W-:Y:S02]  /*198c0*/  SHF.L.U32 R33, R30.reuse, 0x10, RZ ;  /* 0x000000101e217819 */ /* 0x040fe400000006ff */
[----:B------:R-:W-:Y:S01]  /*198d0*/  PRMT R30, R30, 0x7632, R30 ;  /* 0x000076321e1e7816 */ /* 0x000fe2000000001e */
        /* <DEDUP_REMOVED lines=14> */
.L_x_14839:
        /* <DEDUP_REMOVED lines=13> */
.L_x_14841:
[----:B------:R-:W-:Y:S05]  /*19a90*/  BSYNC.RECONVERGENT B2 ;  /* 0x0000000000027941 */ /* 0x000fea0003800200 */
.L_x_14840:
        /* <DEDUP_REMOVED lines=43> */
.L_x_14838:
[----:B------:R-:W-:Y:S05]  /*19d50*/  BSYNC.RECONVERGENT B1 ;  /* 0x0000000000017941 */ /* 0x000fea0003800200 */
.L_x_14837:
[----:B------:R-:W-:Y:S01]  /*19d60*/  ISETP.NE.AND P5, PT, R34, 0x1, PT ;  /* 0x000000012200780c */ /* 0x000fe20003fa5270 */
[----:B------:R-:W-:Y:S01]  /*19d70*/  BSSY.RECONVERGENT B1, `(.L_x_14842) ;  /* 0x000004b000017945 */ /* 0x000fe20003800200 */
[----:B------:R-:W-:Y:S02]  /*19d80*/  I2FP.F32.U32 R28, R29 ;  /* 0x0000001d001c7245 */ /* 0x000fe40000201000 */
[----:B------:R-:W-:Y:S01]  /*19d90*/  SHF.L.U32 R33, R30, 0x10, RZ ;  /* 0x000000101e217819 */ /* 0x000fe200000006ff */
[----:B------:R-:W-:Y:S02]  /*19da0*/  IMAD.MOV.U32 R30, RZ, RZ, 0x2 ;  /* 0x00000002ff1e7424 */ /* 0x000fe400078e00ff */
        /* <DEDUP_REMOVED lines=14> */
.L_x_14844:
        /* <DEDUP_REMOVED lines=13> */
.L_x_14846:
[----:B------:R-:W-:Y:S05]  /*19f60*/  BSYNC.RECONVERGENT B2 ;  /* 0x0000000000027941 */ /* 0x000fea0003800200 */
.L_x_14845:
        /* <DEDUP_REMOVED lines=43> */
.L_x_14843:
[----:B------:R-:W-:Y:S05]  /*1a220*/  BSYNC.RECONVERGENT B1 ;  /* 0x0000000000017941 */ /* 0x000fea0003800200 */
.L_x_14842:
        /* <DEDUP_REMOVED lines=20> */
.L_x_14849:
        /* <DEDUP_REMOVED lines=15> */
.L_x_14851:
[----:B------:R-:W-:Y:S05]  /*1a460*/  BSYNC.RECONVERGENT B2 ;  /* 0x0000000000027941 */ /* 0x000fea0003800200 */
.L_x_14850:
        /* <DEDUP_REMOVED lines=43> */
.L_x_14848:
[----:B------:R-:W-:Y:S05]  /*1a720*/  BSYNC.RECONVERGENT B1 ;  /* 0x0000000000017941 */ /* 0x000fea0003800200 */
.L_x_14847:
        /* <DEDUP_REMOVED lines=16> */
.L_x_14811:
        /* <DEDUP_REMOVED lines=9> */
[----:B------:R-:W-:Y:S01]  /*1a8c0*/  LOP3.LUT R128, R127, R28, R128, 0xfe, !PT ;  /* 0x0000001c7f807212 */ /* 0x000fe200078efe80 */
[----:B------:R-:W-:Y:S01]  /*1a8d0*/  STG.E.128 desc[UR8][R140.64], R88 ;  /* 0x000000588c007986 */ /* 0x000fe2000c101d08 */
[----:B------:R-:W-:Y:S01]  /*1a8e0*/  SEL R126, RZ, 0x10000, !P1 ;  /* 0x00010000ff7e7807 */ /* 0x000fe20004800000 */
[----:B------:R-:W-:Y:S01]  /*1a8f0*/  FADD.FTZ R29, R30, R67 ;  /* 0x000000431e1d7221 */ /* 0x000fe20000010000 */
[----:B------:R-:W-:Y:S01]  /*1a900*/  SEL R31, RZ, 0x100, !P0 ;  /* 0x00000100ff1f7807 */ /* 0x000fe20004000000 */
[----:B------:R-:W-:Y:S01]  /*1a910*/  STG.E.128 desc[UR8][R140.64+0x10], R32 ;  /* 0x000010208c007986 */ /* 0x000fe2000c101d08 */
[----:B------:R-:W-:Y:S01]  /*1a920*/  ISETP.NE.AND P6, PT, R138, RZ, PT ;  /* 0x000000ff8a00720c */ /* 0x000fe20003fc5270 */
[----:B------:R-:W-:Y:S01]  /*1a930*/  FADD.FTZ R30, R29, R60 ;  /* 0x0000003c1d1e7221 */ /* 0x000fe20000010000 */
[----:B------:R-:W-:Y:S01]  /*1a940*/  LOP3.LUT P0, RZ, R123, 0x1f, RZ, 0xc0, !PT ;  /* 0x0000001f7bff7812 */ /* 0x000fe2000780c0ff */
[----:B------:R-:W-:Y:S01]  /*1a950*/  UMOV UR4, 0xffffffff ;  /* 0xffffffff00047882 */ /* 0x000fe20000000000 */
[----:B------:R-:W-:Y:S01]  /*1a960*/  PRMT R127, R101, 0x7632, R127 ;  /* 0x00007632657f7816 */ /* 0x000fe2000000007f */
        /* <DEDUP_REMOVED lines=28> */
[----:B------:R-:W-:Y:S01]  /*1ab30*/  SEL R31, RZ, 0x1, !P6 ;  /* 0x00000001ff1f7807 */ /* 0x000fe20007000000 */
[----:B------:R-:W-:Y:S01]  /*1ab40*/  FADD.FTZ R28, R29, R88 ;  /* 0x000000581d1c7221 */ /* 0x000fe20000010000 */
[----:B------:R-:W-:Y:S02]  /*1ab50*/  SEL R125, RZ, 0x1, !P3 ;  /* 0x00000001ff7d7807 */ /* 0x000fe40005800000 */
[----:B------:R-:W-:Y:S01]  /*1ab60*/  LOP3.LUT R136, R30, R31, RZ, 0xfc, !PT ;  /* 0x0000001f1e887212 */ /* 0x000fe200078efcff */
[----:B------:R-:W-:Y:S01]  /*1ab70*/  FADD.FTZ R29, R28, R89 ;  /* 0x000000591c1d7221 */ /* 0x000fe20000010000 */
[----:B------:R-:W-:Y:S02]  /*1ab80*/  LOP3.LUT R137, R128, R125, RZ, 0xfc, !PT ;  /* 0x0000007d80897212 */ /* 0x000fe400078efcff */
[----:B------:R-:W-:Y:S01]  /*1ab90*/  PRMT R125, R71, 0x7632, R125 ;  /* 0x00007632477d7816 */ /* 0x000fe2000000007d */
[----:B------:R-:W-:Y:S01]  /*1aba0*/  FADD.FTZ R28, R29, R90 ;  /* 0x0000005a1d1c7221 */ /* 0x000fe20000010000 */
[----:B------:R-:W-:Y:S01]  /*1abb0*/  PRMT R126, R70, 0x7632, R126 ;  /* 0x00007632467e7816 */ /* 0x000fe2000000007e */
[----:B------:R0:W-:Y:S01]  /*1abc0*/  STG.E.64 desc[UR8][R132.64], R136 ;  /* 0x0000008884007986 */ /* 0x0001e2000c101b08 */
[----:B------:R-:W-:Y:S01]  /*1abd0*/  PRMT R31, R69, 0x7632, R31 ;  /* 0x00007632451f7816 */ /* 0x000fe2000000001f */
[----:B------:R-:W-:Y:S01]  /*1abe0*/  FADD.FTZ R29, R28, R91 ;  /* 0x0000005b1c1d7221 */ /* 0x000fe20000010000 */
[----:B------:R-:W-:-:S02]  /*1abf0*/  PRMT R28, R100, 0x7632, R28 ;  /* 0x00007632641c7816 */ /* 0x000fc4000000001c */
[----:B------:R-:W-:Y:S01]  /*1ac00*/  PRMT R128, R102, 0x7632, R128 ;  /* 0x0000763266807816 */ /* 0x000fe20000000080 */
[----:B------:R-:W-:Y:S01]  /*1ac10*/  FADD.FTZ R30, R29, R32 ;  /* 0x000000201d1e7221 */ /* 0x000fe20000010000 */
[----:B------:R-:W-:-:S03]  /*1ac20*/  PRMT R29, R99, 0x7632, R29 ;  /* 0x00007632631d7816 */ /* 0x000fc6000000001d */
[----:B------:R-:W-:Y:S01]  /*1ac30*/  FADD.FTZ R123, R30, R33 ;  /* 0x000000211e7b7221 */ /* 0x000fe20000010000 */
[----:B------:R-:W-:-:S03]  /*1ac40*/  PRMT R30, R68, 0x7632, R30 ;  /* 0x00007632441e7816 */ /* 0x000fc6000000001e */
[----:B0-----:R-:W-:Y:S01]  /*1ac50*/  FADD.FTZ R136, R123, R34 ;  /* 0x000000227b887221 */ /* 0x001fe20000010000 */
[----:B------:R-:W-:Y:S02]  /*1ac60*/  PRMT R133, R75, 0x7632, R133 ;  /* 0x000076324b857816 */ /* 0x000fe40000000085 */
[----:B------:R-:W-:Y:S01]  /*1ac70*/  PRMT R132, R103, 0x7632, R132 ;  /* 0x0000763267847816 */ /* 0x000fe20000000084 */
        /* <DEDUP_REMOVED lines=103> */
.L_x_14865:
[----:B------:R-:W-:Y:S01]  /*1b2f0*/  FMUL.FTZ R136, R123, R123 ;  /* 0x0000007b7b887220 */ /* 0x000fe20000410000 */
        /* <DEDUP_REMOVED lines=10> */
[----:B------:R-:W-:Y:S01]  /*1b3a0*/  SHF.L.U32 R127, R69, 0x10, RZ ;  /* 0x00000010457f7819 */ /* 0x000fe200000006ff */
[C---:B------:R-:W-:Y:S01]  /*1b3b0*/  FADD.FTZ R144, -R136.reuse, R45 ;  /* 0x0000002d88907221 */ /* 0x040fe20000010100 */
[C---:B------:R-:W-:Y:S01]  /*1b3c0*/  FADD.FTZ R64, -R136.reuse, R64 ;  /* 0x0000004088407221 */ /* 0x040fe20000010100 */
[----:B------:R-:W0:Y:S01]  /*1b3d0*/  MUFU.RSQ R45, R137 ;  /* 0x00000089002d7308 */ /* 0x000e220000001400 */
[C---:B------:R-:W-:Y:S01]  /*1b3e0*/  FADD.FTZ R160, -R136.reuse, R39 ;  /* 0x0000002788a07221 */ /* 0x040fe20000010100 */
[C---:B------:R-:W-:Y:S01]  /*1b3f0*/  FADD.FTZ R152, -R136.reuse, R36 ;  /* 0x0000002488987221 */ /* 0x040fe20000010100 */
[----:B------:R-:W-:Y:S01]  /*1b400*/  FADD.FTZ R154, -R136, R37 ;  /* 0x00000025889a7221 */ /* 0x000fe20000010100 */
[----:B------:R-:W-:Y:S01]  /*1b410*/  SHF.L.U32 R39, R84, 0x10, RZ ;  /* 0x0000001054277819 */ /* 0x000fe200000006ff */
[----:B------:R-:W-:-:S02]  /*1b420*/  IMAD.U32 R37, R118, 0x10000, RZ ;  /* 0x0001000076257824 */ /* 0x000fc400078e00ff */
        /* <DEDUP_REMOVED lines=10> */
[C---:B------:R-:W-:Y:S01]  /*1b4d0*/  FADD.FTZ R61, -R136.reuse, R61 ;  /* 0x0000003d883d7221 */ /* 0x040fe20000010100 */
[C---:B------:R-:W-:Y:S01]  /*1b4e0*/  FADD.FTZ R62, -R136.reuse, R62 ;  /* 0x0000003e883e7221 */ /* 0x040fe20000010100 */
        /* <DEDUP_REMOVED lines=28> */
[----:B------:R-:W-:Y:S01]  /*1b6b0*/  FADD.FTZ R136, -R136, R35 ;  /* 0x0000002388887221 */ /* 0x000fe20000010100 */
[----:B------:R-:W-:Y:S01]  /*1b6c0*/  IMAD.U32 R39, R5, 0x10000, RZ ;  /* 0x0001000005277824 */ /* 0x000fe200078e00ff */
[----:B------:R-:W-:Y:S01]  /*1b6d0*/  SHF.L.U32 R51, R86, 0x10, RZ ;  /* 0x0000001056337819 */ /* 0x000fe200000006ff */
[----:B------:R-:W-:Y:S01]  /*1b6e0*/  FMUL.FTZ R41, R45, R67 ;  /* 0x000000432d297220 */ /* 0x000fe20000410000 */
[----:B------:R-:W-:Y:S01]  /*1b6f0*/  SHF.L.U32 R35, R85, 0x10, RZ ;  /* 0x0000001055237819 */ /* 0x000fe200000006ff */
[----:B------:R-:W-:-:S02]  /*1b700*/  IMAD.U32 R49, R116, 0x10000, RZ ;  /* 0x0001000074317824 */ /* 0x000fc400078e00ff */
[----:B------:R-:W-:Y:S01]  /*1b710*/  FMUL.FTZ R47, R45, R60 ;  /* 0x0000003c2d2f7220 */ /* 0x000fe20000410000 */
[----:B------:R-:W-:Y:S02]  /*1b720*/  IMAD.U32 R33, R117, 0x10000, RZ ;  /* 0x0001000075217824 */ /* 0x000fe400078e00ff */
[----:B------:R-:W-:Y:S01]  /*1b730*/  FMUL.FTZ R66, R45, R66 ;  /* 0x000000422d427220 */ /* 0x000fe20000410000 */
[----:B------:R-:W-:Y:S01]  /*1b740*/  FFMA.FTZ R37, R37, R32, R34 ;  /* 0x0000002025257223 */ /* 0x000fe20000010022 */
[----:B------:R-:W-:Y:S01]  /*1b750*/  FFMA.FTZ R41, R41, R39, R43 ;  /* 0x0000002729297223 */ /* 0x000fe2000001002b */
[----:B------:R-:W-:Y:S01]  /*1b760*/  SHF.L.U32 R34, R8, 0x10, RZ ;  /* 0x0000001008227819 */ /* 0x000fe200000006ff */
[----:B------:R-:W-:Y:S01]  /*1b770*/  FFMA.FTZ R47, R47, R49, R51 ;  /* 0x000000312f2f7223 */ /* 0x000fe20000010033 */
[----:B------:R-:W-:Y:S01]  /*1b780*/  IMAD.U32 R32, R7, 0x10000, RZ ;  /* 0x0001000007207824 */ /* 0x000fe200078e00ff */
[----:B------:R-:W-:Y:S01]  /*1b790*/  SHF.L.U32 R43, R10, 0x10, RZ ;  /* 0x000000100a2b7819 */ /* 0x000fe200000006ff */
[----:B------:R-:W-:Y:S01]  /*1b7a0*/  FMUL.FTZ R61, R45, R61 ;  /* 0x0000003d2d3d7220 */ /* 0x000fe20000410000 */
[----:B------:R-:W-:Y:S01]  /*1b7b0*/  FFMA.FTZ R60, R66, R33, R35 ;  /* 0x00000021423c7223 */ /* 0x000fe20000010023 */
        /* <DEDUP_REMOVED lines=49> */
[C---:B------:R-:W-:Y:S01]  /*1bad0*/  FMUL.FTZ R140, R45.reuse, R140 ;  /* 0x0000008c2d8c7220 */ /* 0x040fe20000410000 */
[----:B------:R-:W-:Y:S01]  /*1bae0*/  FMUL.FTZ R54, R45, R142 ;  /* 0x0000008e2d367220 */ /* 0x000fe20000410000 */
[----:B------:R-:W-:-:S02]  /*1baf0*/  IMAD.U32 R63, R108, 0x10000, RZ ;  /* 0x000100006c3f7824 */ /* 0x000fc400078e00ff */
[----:B------:R-:W-:Y:S01]  /*1bb00*/  FMUL.FTZ R32, R45, R44 ;  /* 0x0000002c2d207220 */ /* 0x000fe20000410000 */
[----:B------:R-:W-:Y:S01]  /*1bb10*/  SHF.L.U32 R51, R77, 0x10, RZ ;  /* 0x000000104d337819 */ /* 0x000fe200000006ff */
[----:B------:R-:W-:Y:S01]  /*1bb20*/  FFMA.FTZ R44, R140, R33, R35 ;  /* 0x000000218c2c7223 */ /* 0x000fe20000010023 */
[----:B------:R-:W-:Y:S01]  /*1bb30*/  FFMA.FTZ R54, R54, R53, R59 ;  /* 0x0000003536367223 */ /* 0x000fe2000001003b */
[----:B------:R-:W-:Y:S02]  /*1bb40*/  IMAD.U32 R57, R109, 0x10000, RZ ;  /* 0x000100006d397824 */ /* 0x000fe400078e00ff */
[----:B------:R-:W-:Y:S01]  /*1bb50*/  FMUL.FTZ R50, R45, R50 ;  /* 0x000000322d327220 */ /* 0x000fe20000410000 */
[----:B------:R-:W-:Y:S01]  /*1bb60*/  FFMA.FTZ R59, R32, R63, R67 ;  /* 0x0000003f203b7223 */ /* 0x000fe20000010043 */
[----:B------:R-:W-:Y:S01]  /*1bb70*/  SHF.L.U32 R35, R24, 0x10, RZ ;  /* 0x0000001018237819 */ /* 0x000fe200000006ff */
[----:B------:R-:W-:Y:S01]  /*1bb80*/  IMAD.U32 R33, R23, 0x10000, RZ ;  /* 0x0001000017217824 */ /* 0x000fe200078e00ff */
[----:B------:R-:W-:Y:S01]  /*1bb90*/  SHF.L.U32 R63, R26, 0x10, RZ ;  /* 0x000000101a3f7819 */ /* 0x000fe200000006ff */
[----:B------:R-:W-:Y:S01]  /*1bba0*/  FMUL.FTZ R140, R45, R144 ;  /* 0x000000902d8c7220 */ /* 0x000fe20000410000 */
[----:B------:R-:W-:-:S02]  /*1bbb0*/  IMAD.U32 R53, R25, 0x10000, RZ ;  /* 0x0001000019357824 */ /* 0x000fc400078e00ff */
[----:B------:R-:W-:Y:S01]  /*1bbc0*/  FMUL.FTZ R142, R45, R146 ;  /* 0x000000922d8e7220 */ /* 0x000fe20000410000 */
[----:B------:R-:W-:Y:S01]  /*1bbd0*/  FFMA.FTZ R57, R50, R57, R51 ;  /* 0x0000003932397223 */ /* 0x000fe20000010033 */
[----:B------:R-:W-:Y:S01]  /*1bbe0*/  SHF.L.U32 R51, R79, 0x10, RZ ;  /* 0x000000104f337819 */ /* 0x000fe200000006ff */
[----:B------:R-:W-:Y:S01]  /*1bbf0*/  FFMA.FTZ R140, R140, R33, R35 ;  /* 0x000000218c8c7223 */ /* 0x000fe20000010023 */
[----:B------:R-:W-:Y:S02]  /*1bc00*/  IMAD.U32 R91, R107, 0x10000, RZ ;  /* 0x000100006b5b7824 */ /* 0x000fe400078e00ff */
        /* <DEDUP_REMOVED lines=8> */
[----:B------:R-:W-:Y:S01]  /*1bc90*/  FFMA.FTZ R91, R46, R91, R51 ;  /* 0x0000005b2e5b7223 */ /* 0x000fe20000010033 */
[----:B------:R-:W-:Y:S01]  /*1bca0*/  SHF.L.U32 R53, R74, 0x10, RZ ;  /* 0x000000104a357819 */ /* 0x000fe200000006ff */
[----:B------:R-:W-:Y:S01]  /*1bcb0*/  FFMA.FTZ R63, R63, R32, R34 ;  /* 0x000000203f3f7223 */ /* 0x000fe20000010022 */
[----:B------:R-:W-:Y:S01]  /*1bcc0*/  FFMA.FTZ R46, R42, R33, R35 ;  /* 0x000000212a2e7223 */ /* 0x000fe20000010023 */
        /* <DEDUP_REMOVED lines=8> */
[----:B------:R-:W-:Y:S01]  /*1bd50*/  FFMA.FTZ R133, R133, R32, R34 ;  /* 0x0000002085857223 */ /* 0x000fe20000010022 */
[----:B------:R-:W-:Y:S01]  /*1bd60*/  FFMA.FTZ R132, R132, R33, R35 ;  /* 0x0000002184847223 */ /* 0x000fe20000010023 */
[----:B------:R-:W-:Y:S01]  /*1bd70*/  SHF.L.U32 R89, R72, 0x10, RZ ;  /* 0x0000001048597819 */ /* 0x000fe200000006ff */
[----:B------:R-:W0:Y:S01]  /*1bd80*/  @!P0 LDC.64 R32, c[0x0][0x3c0] ;  /* 0x0000f000ff208b82 */ /* 0x000e220000000a00 */
[----:B------:R-:W-:Y:S02]  /*1bd90*/  IMAD.U32 R67, R106, 0x10000, RZ ;  /* 0x000100006a437824 */ /* 0x000fe400078e00ff */
[----:B------:R-:W-:Y:S01]  /*1bda0*/  FMUL.FTZ R40, R45, R40 ;  /* 0x000000282d287220 */ /* 0x000fe20000410000 */
[----:B------:R-:W-:Y:S01]  /*1bdb0*/  FFMA.FTZ R42, R152, R51, R53 ;  /* 0x00000033982a7223 */ /* 0x000fe20000010035 */
[----:B------:R-:W-:Y:S01]  /*1bdc0*/  SHF.L.U32 R53, R30, 0x10, RZ ;  /* 0x000000101e357819 */ /* 0x000fe200000006ff */
[----:B------:R-:W-:-:S02]  /*1bdd0*/  IMAD.U32 R51, R128, 0x10000, RZ ;  /* 0x0001000080337824 */ /* 0x000fc400078e00ff */
[----:B------:R-:W-:Y:S01]  /*1bde0*/  FFMA.FTZ R40, R40, R67, R89 ;  /* 0x0000004328287223 */ /* 0x000fe20000010059 */
[----:B------:R-:W-:Y:S01]  /*1bdf0*/  SHF.L.U32 R52, R94, 0x10, RZ ;  /* 0x000000105e347819 */ /* 0x000fe200000006ff */
[----:B------:R-:W1:Y:S01]  /*1be00*/  @!P0 LDC.64 R34, c[0x0][0x3c8] ;  /* 0x0000f200ff228b82 */ /* 0x000e620000000a00 */
[----:B------:R-:W-:Y:S01]  /*1be10*/  SHF.L.U32 R146, R68, 0x10, RZ ;  /* 0x0000001044927819 */ /* 0x000fe200000006ff */
[----:B------:R-:W-:Y:S02]  /*1be20*/  IMAD.U32 R50, R93, 0x10000, RZ ;  /* 0x000100005d327824 */ /* 0x000fe400078e00ff */
[C---:B------:R-:W-:Y:S01]  /*1be30*/  FMUL.FTZ R67, R45.reuse, R150 ;  /* 0x000000962d437220 */ /* 0x040fe20000410000 */
[----:B------:R-:W-:Y:S02]  /*1be40*/  IMAD.U32 R144, R102, 0x10000, RZ ;  /* 0x0001000066907824 */ /* 0x000fe400078e00ff */
[C---:B------:R-:W-:Y:S01]  /*1be50*/  FMUL.FTZ R89, R45.reuse, R162 ;  /* 0x000000a22d597220 */ /* 0x040fe20000410000 */
[----:B------:R-:W-:Y:S01]  /*1be60*/  FMUL.FTZ R128, R45, R158 ;  /* 0x0000009e2d807220 */ /* 0x000fe20000410000 */
[----:B------:R-:W-:Y:S01]  /*1be70*/  FFMA.FTZ R67, R67, R50, R52 ;  /* 0x0000003243437223 */ /* 0x000fe20000010034 */
[----:B------:R-:W2:Y:S01]  /*1be80*/  LDC.64 R30, c[0x0][0x428] ;  /* 0x00010a00ff1e7b82 */ /* 0x000ea20000000a00 */
[----:B------:R-:W-:Y:S01]  /*1be90*/  FFMA.FTZ R89, R89, R144, R146 ;  /* 0x0000009059597223 */ /* 0x000fe20000010092 */
[----:B------:R-:W-:Y:S01]  /*1bea0*/  FFMA.FTZ R128, R128, R147, R149 ;  /* 0x0000009380807223 */ /* 0x000fe20000010095 */
[----:B------:R-:W-:Y:S01]  /*1beb0*/  SHF.L.U32 R52, R75, 0x10, RZ ;  /* 0x000000104b347819 */ /* 0x000fe200000006ff */
[----:B------:R-:W-:-:S02]  /*1bec0*/  IMAD.U32 R50, R103, 0x10000, RZ ;  /* 0x0001000067327824 */ /* 0x000fc400078e00ff */
[----:B------:R-:W-:Y:S01]  /*1bed0*/  FMUL.FTZ R137, R45, R156 ;  /* 0x0000009c2d897220 */ /* 0x000fe20000410000 */
[----:B------:R-:W-:Y:S02]  /*1bee0*/  IMAD.U32 R141, R101, 0x10000, RZ ;  /* 0x00010000658d7824 */ /* 0x000fe400078e00ff */
[----:B------:R-:W-:Y:S01]  /*1bef0*/  FMUL.FTZ R38, R45, R38 ;  /* 0x000000262d267220 */ /* 0x000fe20000410000 */
[----:B0-----:R-:W-:-:S04]  /*1bf00*/  @!P0 IMAD.WIDE R32, R122, 0x4, R32 ;  /* 0x000000047a208825 */ /* 0x001fc800078e0220 */
[----:B------:R-:W-:Y:S01]  /*1bf10*/  FFMA.FTZ R137, R137, R50, R52 ;  /* 0x0000003289897223 */ /* 0x000fe20000010034 */
[C---:B------:R-:W-:Y:S01]  /*1bf20*/  FMUL.FTZ R90, R45.reuse, R90 ;  /* 0x0000005a2d5a7220 */ /* 0x040fe20000410000 */
[----:B------:R-:W-:Y:S01]  /*1bf30*/  FMUL.FTZ R50, R45, R88 ;  /* 0x000000582d327220 */ /* 0x000fe20000410000 */
[----:B------:R-:W-:Y:S01]  /*1bf40*/  FFMA.FTZ R88, R38, R51, R53 ;  /* 0x0000003326587223 */ /* 0x000fe20000010035 */
[----:B------:R0:W-:Y:S01]  /*1bf50*/  @!P0 STG.E desc[UR8][R32.64], R123 ;  /* 0x0000007b20008986 */ /* 0x0001e2000c101908 */
[----:B------:R-:W-:Y:S01]  /*1bf60*/  FFMA.FTZ R141, R90, R141, R127 ;  /* 0x0000008d5a8d7223 */ /* 0x000fe2000001007f */
[----:B------:R-:W-:Y:S01]  /*1bf70*/  FFMA.FTZ R90, R50, R143, R145 ;  /* 0x0000008f325a7223 */ /* 0x000fe20000010091 */
[----:B-1----:R-:W-:Y:S01]  /*1bf80*/  @!P0 IMAD.WIDE R146, R122, 0x4, R34 ;  /* 0x000000047a928825 */ /* 0x002fe200078e0222 */
[----:B------:R-:W-:-:S03]  /*1bf90*/  F2FP.BF16.F32.PACK_AB R34, R48, R55 ;  /* 0x000000373022723e */ /* 0x000fc600000010ff */
[----:B------:R-:W-:Y:S01]  /*1bfa0*/  FMUL.FTZ R64, R45, R64 ;  /* 0x000000402d407220 */ /* 0x000fe20000410000 */
[----:B------:R-:W-:Y:S01]  /*1bfb0*/  SHF.L.U32 R51, R126, 0x10, RZ ;  /* 0x000000107e337819 */ /* 0x000fe200000006ff */
[----:B------:R-:W-:Y:S01]  /*1bfc0*/  IMAD.U32 R127, R29, 0x10000, RZ ;  /* 0x000100001d7f7824 */ /* 0x000fe200078e00ff */
[----:B------:R-:W-:Y:S01]  /*1bfd0*/  SHF.L.U32 R125, R125, 0x10, RZ ;  /* 0x000000107d7d7819 */ /* 0x000fe200000006ff */
[----:B------:R-:W-:Y:S01]  /*1bfe0*/  IMAD.U32 R143, R28, 0x10000, RZ ;  /* 0x000100001c8f7824 */ /* 0x000fe200078e00ff */
[----:B------:R-:W-:Y:S01]  /*1bff0*/  SHF.L.U32 R53, R71, 0x10, RZ ;  /* 0x0000001047357819 */ /* 0x000fe200000006ff */
[----:B------:R-:W-:Y:S01]  /*1c000*/  IMAD.U32 R29, R99, 0x10000, RZ ;  /* 0x00010000631d7824 */ /* 0x000fe200078e00ff */
[----:B0-----:R-:W-:Y:S01]  /*1c010*/  F2FP.BF16.F32.PACK_AB R33, R49, R58 ;  /* 0x0000003a3121723e */ /* 0x001fe200000010ff */
[C---:B------:R-:W-:Y:S01]  /*1c020*/  FMUL.FTZ R164, R45.reuse, R164 ;  /* 0x000000a42da47220 */ /* 0x040fe20000410000 */
[----:B------:R-:W0:Y:S01]  /*1c030*/  LDC.64 R48, c[0x0][0x380] ;  /* 0x0000e000ff307b82 */ /* 0x000e220000000a00 */
[----:B------:R-:W-:Y:S01]  /*1c040*/  FMUL.FTZ R136, R45, R136 ;  /* 0x000000882d887220 */ /* 0x000fe20000410000 */
[----:B------:R-:W-:Y:S01]  /*1c050*/  FFMA.FTZ R143, R64, R143, R51 ;  /* 0x0000008f408f7223 */ /* 0x000fe20000010033 */
[----:B------:R-:W-:Y:S01]  /*1c060*/  FFMA.FTZ R164, R164, R29, R53 ;  /* 0x0000001da4a47223 */ /* 0x000fe20000010035 */
[----:B--2---:R-:W-:-:S04]  /*1c070*/  IMAD.WIDE.U32 R50, R129, 0x10, R30 ;  /* 0x0000001081327825 */ /* 0x004fc800078e001e */
[----:B------:R-:W-:Y:S01]  /*1c080*/  FFMA.FTZ R149, R136, R127, R125 ;  /* 0x0000007f88957223 */ /* 0x000fe2000001007d */
[----:B------:R-:W-:Y:S01]  /*1c090*/  F2FP.BF16.F32.PACK_AB R29, R41, R60 ;  /* 0x0000003c291d723e */ /* 0x000fe200000010ff */
[----:B------:R1:W-:Y:S01]  /*1c0a0*/  @!P0 STG.E desc[UR8][R146.64], R45 ;  /* 0x0000002d92008986 */ /* 0x0003e2000c101908 */
        /* <DEDUP_REMOVED lines=11> */
[----:B------:R-:W-:Y:S01]  /*1c160*/  F2FP.BF16.F32.PACK_AB R30, R62, R47 ;  /* 0x0000002f3e1e723e */ /* 0x000fe200000010ff */
[----:B0-----:R-:W-:Y:S01]  /*1c170*/  IMAD R122, R48, 0x4, R122 ;  /* 0x00000004307a7824 */ /* 0x001fe200078e027a */
[----:B------:R-:W-:Y:S02]  /*1c180*/  F2FP.BF16.F32.PACK_AB R36, R44, R43 ;  /* 0x0000002b2c24723e */ /* 0x000fe400000010ff */
        /* <DEDUP_REMOVED lines=9> */
[----:B-1----:R-:W-:Y:S01]  /*1c220*/  F2FP.BF16.F32.PACK_AB R45, R90, R141 ;  /* 0x0000008d5a2d723e */ /* 0x002fe200000010ff */
[----:B------:R2:W-:Y:S01]  /*1c230*/  STG.E.128 desc[UR8][R126.64], R40 ;  /* 0x000000287e007986 */ /* 0x0005e2000c101d08 */
[----:B------:R-:W-:-:S02]  /*1c240*/  F2FP.BF16.F32.PACK_AB R44, R88, R89 ;  /* 0x00000059582c723e */ /* 0x000fc400000010ff */
[----:B------:R-:W-:-:S03]  /*1c250*/  ISETP.GE.AND P0, PT, R122, R49, PT ;  /* 0x000000317a00720c */ /* 0x000fc60003f06270 */
[----:B------:R2:W-:Y:S10]  /*1c260*/  STG.E.128 desc[UR8][R144.64], R44 ;  /* 0x0000002c90007986 */ /* 0x0005f4000c101d08 */
[----:B------:R-:W-:Y:S05]  /*1c270*/  @!P0 BRA `(.L_x_14853) ;  /* 0xfffffe4800a88947 */ /* 0x000fea000383ffff */
[----:B------:R-:W-:Y:S05]  /*1c280*/  BSYNC B0 ;  /* 0x0000000000007941 */ /* 0x000fea0003800000 */
.L_x_14442:
[----:B------:R-:W-:Y:S05]  /*1c290*/  EXIT ;  /* 0x000000000000794d */ /* 0x000fea0003800000 */
.L_x_14852:
        /* <DEDUP_REMOVED lines=8> */
.L_x_14855:
[----:B------:R-:W-:Y:S05]  /*1c320*/  BSYNC B1 ;  /* 0x0000000000017941 */ /* 0x000fea0003800000 */
.L_x_14854:
        /* <DEDUP_REMOVED lines=10> */
.L_x_14856:
[----:B------:R-:W-:Y:S02]  /*1c3d0*/  IMAD.MOV.U32 R146, RZ, RZ, 0x4 ;  /* 0x00000004ff927424 */ /* 0x000fe400078e00ff */
[----:B------:R-:W-:-:S04]  /*1c3e0*/  IMAD.MOV.U32 R123, RZ, RZ, R145 ;  /* 0x000000ffff7b7224 */ /* 0x000fc800078e0091 */
[----:B------:R-:W-:-:S05]  /*1c3f0*/  FADD.FTZ R140, R138, R123 ;  /* 0x0000007b8a8c7221 */ /* 0x000fca0000010000 */
[----:B------:R-:W-:-:S07]  /*1c400*/  MOV R147, R140 ;  /* 0x0000008c00937202 */ /* 0x000fce0000000f00 */
[----:B------:R-:W-:Y:S05]  /*1c410*/  WARPSYNC.COLLECTIVE R144, `(.L_x_14857) ;  /* 0x0000000090087348 */ /* 0x000fea0003c00000 */
[----:B------:R0:W1:Y:S02]  /*1c420*/  SHFL.BFLY P1, R145, R147, R146, R149 ;  /* 0x0c00009293917389 */ /* 0x0000640000020095 */
[----:B01----:R-:W-:Y:S05]  /*1c430*/  ENDCOLLECTIVE ;  /* 0x000000000000791b */ /* 0x003fea0003800000 */
.L_x_14857:
[----:B------:R-:W-:Y:S01]  /*1c440*/  HFMA2 R146, -RZ, RZ, 0, 4.76837158203125e-07 ;  /* 0x00000008ff927431 */ /* 0x000fe200000001ff */
[----:B------:R-:W-:-:S05]  /*1c450*/  MOV R123, R145 ;  /* 0x00000091007b7202 */ /* 0x000fca0000000f00 */
[----:B------:R-:W-:-:S04]  /*1c460*/  FADD.FTZ R141, R140, R123 ;  /* 0x0000007b8c8d7221 */ /* 0x000fc80000010000 */
[----:B------:R-:W-:-:S07]  /*1c470*/  IMAD.MOV.U32 R147, RZ, RZ, R141 ;  /* 0x000000ffff937224 */ /* 0x000fce00078e008d */
[----:B------:R-:W-:Y:S05]  /*1c480*/  WARPSYNC.COLLECTIVE R144, `(.L_x_14858) ;  /* 0x0000000090087348 */ /* 0x000fea0003c00000 */
[----:B------:R0:W1:Y:S02]  /*1c490*/  SHFL.BFLY P1, R145, R147, R146, R149 ;  /* 0x0c00009293917389 */ /* 0x0000640000020095 */
[----:B01----:R-:W-:Y:S05]  /*1c4a0*/  ENDCOLLECTIVE ;  /* 0x000000000000791b */ /* 0x003fea0003800000 */
.L_x_14858:
[----:B------:R-:W-:Y:S02]  /*1c4b0*/  IMAD.MOV.U32 R146, RZ, RZ, 0x10 ;  /* 0x00000010ff927424 */ /* 0x000fe400078e00ff */
[----:B------:R-:W-:-:S04]  /*1c4c0*/  IMAD.MOV.U32 R142, RZ, RZ, R145 ;  /* 0x000000ffff8e7224 */ /* 0x000fc800078e0091 */
[----:B------:R-:W-:-:S05]  /*1c4d0*/  FADD.FTZ R142, R141, R142 ;  /* 0x0000008e8d8e7221 */ /* 0x000fca0000010000 */
[----:B------:R-:W-:-:S07]  /*1c4e0*/  MOV R147, R142 ;  /* 0x0000008e00937202 */ /* 0x000fce0000000f00 */
[----:B------:R-:W-:Y:S05]  /*1c4f0*/  WARPSYNC.COLLECTIVE R144, `(.L_x_14859) ;  /* 0x0000000090087348 */ /* 0x000fea0003c00000 */
[----:B------:R0:W1:Y:S02]  /*1c500*/  SHFL.BFLY P1, R145, R147, R146, R149 ;  /* 0x0c00009293917389 */ /* 0x0000640000020095 */
[----:B01----:R-:W-:Y:S05]  /*1c510*/  ENDCOLLECTIVE ;  /* 0x000000000000791b */ /* 0x003fea0003800000 */
.L_x_14859:
        /* <DEDUP_REMOVED lines=88> */
.L_x_14860:
[----:B------:R-:W-:Y:S02]  /*1caa0*/  IMAD.MOV.U32 R146, RZ, RZ, 0x2 ;  /* 0x00000002ff927424 */ /* 0x000fe400078e00ff */
[----:B------:R-:W-:-:S04]  /*1cab0*/  IMAD.MOV.U32 R141, RZ, RZ, R145 ;  /* 0x000000ffff8d7224 */ /* 0x000fc800078e0091 */
[----:B------:R-:W-:-:S05]  /*1cac0*/  FADD.FTZ R141, R136, R141 ;  /* 0x0000008d888d7221 */ /* 0x000fca0000010000 */
[----:B------:R-:W-:-:S07]  /*1cad0*/  MOV R147, R141 ;  /* 0x0000008d00937202 */ /* 0x000fce0000000f00 */
[----:B------:R-:W-:Y:S05]  /*1cae0*/  WARPSYNC.COLLECTIVE R144, `(.L_x_14861) ;  /* 0x0000000090087348 */ /* 0x000fea0003c00000 */
[----:B------:R0:W1:Y:S02]  /*1caf0*/  SHFL.BFLY P1, R145, R147, R146, R149 ;  /* 0x0c00009293917389 */ /* 0x0000640000020095 */
[----:B01----:R-:W-:Y:S05]  /*1cb00*/  ENDCOLLECTIVE ;  /* 0x000000000000791b */ /* 0x003fea0003800000 */
.L_x_14861:
[----:B------:R-:W-:Y:S01]  /*1cb10*/  HFMA2 R146, -RZ, RZ, 0, 2.384185791015625e-07 ;  /* 0x00000004ff927431 */ /* 0x000fe200000001ff */
[----:B------:R-:W-:-:S05]  /*1cb20*/  MOV R138, R145 ;  /* 0x00000091008a7202 */ /* 0x000fca0000000f00 */
[----:B------:R-:W-:-:S04]  /*1cb30*/  FADD.FTZ R138, R141, R138 ;  /* 0x0000008a8d8a7221 */ /* 0x000fc80000010000 */
[----:B------:R-:W-:-:S07]  /*1cb40*/  IMAD.MOV.U32 R147, RZ, RZ, R138 ;  /* 0x000000ffff937224 */ /* 0x000fce00078e008a */
[----:B------:R-:W-:Y:S05]  /*1cb50*/  WARPSYNC.COLLECTIVE R144, `(.L_x_14862) ;  /* 0x0000000090087348 */ /* 0x000fea0003c00000 */
[----:B------:R0:W1:Y:S02]  /*1cb60*/  SHFL.BFLY P1, R145, R147, R146, R149 ;  /* 0x0c00009293917389 */ /* 0x0000640000020095 */
[----:B01----:R-:W-:Y:S05]  /*1cb70*/  ENDCOLLECTIVE ;  /* 0x000000000000791b */ /* 0x003fea0003800000 */
.L_x_14862:
[----:B------:R-:W-:Y:S02]  /*1cb80*/  IMAD.MOV.U32 R146, RZ, RZ, 0x8 ;  /* 0x00000008ff927424 */ /* 0x000fe400078e00ff */
[----:B------:R-:W-:-:S04]  /*1cb90*/  IMAD.MOV.U32 R143, RZ, RZ, R145 ;  /* 0x000000ffff8f7224 */ /* 0x000fc800078e0091 */
[----:B------:R-:W-:-:S05]  /*1cba0*/  FADD.FTZ R143, R138, R143 ;  /* 0x0000008f8a8f7221 */ /* 0x000fca0000010000 */
[----:B------:R-:W-:-:S07]  /*1cbb0*/  MOV R147, R143 ;  /* 0x0000008f00937202 */ /* 0x000fce0000000f00 */
[----:B------:R-:W-:Y:S05]  /*1cbc0*/  WARPSYNC.COLLECTIVE R144, `(.L_x_14863) ;  /* 0x0000000090087348 */ /* 0x000fea0003c00000 */
[----:B------:R0:W1:Y:S02]  /*1cbd0*/  SHFL.BFLY P1, R145, R147, R146, R149 ;  /* 0x0c00009293917389 */ /* 0x0000640000020095 */
[----:B01----:R-:W-:Y:S05]  /*1cbe0*/  ENDCOLLECTIVE ;  /* 0x000000000000791b */ /* 0x003fea0003800000 */
.L_x_14863:
[----:B------:R-:W-:Y:S01]  /*1cbf0*/  HFMA2 R146, -RZ, RZ, 0, 9.5367431640625e-07 ;  /* 0x00000010ff927431 */ /* 0x000fe200000001ff */
[----:B------:R-:W-:-:S05]  /*1cc00*/  MOV R140, R145 ;  /* 0x00000091008c7202 */ /* 0x000fca0000000f00 */
[----:B------:R-:W-:-:S04]  /*1cc10*/  FADD.FTZ R140, R143, R140 ;  /* 0x0000008c8f8c7221 */ /* 0x000fc80000010000 */
[----:B------:R-:W-:-:S07]  /*1cc20*/  IMAD.MOV.U32 R147, RZ, RZ, R140 ;  /* 0x000000ffff937224 */ /* 0x000fce00078e008c */
[----:B------:R-:W-:Y:S05]  /*1cc30*/  WARPSYNC.COLLECTIVE R144, `(.L_x_14864) ;  /* 0x0000000090087348 */ /* 0x000fea0003c00000 */
[----:B------:R0:W1:Y:S02]  /*1cc40*/  SHFL.BFLY P1, R145, R147, R146, R149 ;  /* 0x0c00009293917389 */ /* 0x0000640000020095 */
[----:B01----:R-:W-:Y:S05]  /*1cc50*/  ENDCOLLECTIVE ;  /* 0x000000000000791b */ /* 0x003fea0003800000 */
.L_x_14864:
[----:B------:R-:W-:Y:S05]  /*1cc60*/  BRA `(.L_x_14865) ;  /* 0xffffffe400a07947 */ /* 0x000fea000383ffff */
.L_x_14866:
        /* <DEDUP_REMOVED lines=9> */
.L_x_45825:


//--------------------- .text._ZN10layer_norm13ln_fwd_kernelINS_13Kernel_traitsI13__nv_bfloat16S2_fS2_fjLj1280ELj1ELj4ELj1ELj16ENS_18Kernel_traits_baseILj1280ES2_S2_fS2_fjLj128EEEEELb1ELb0ELb1ELb0EEEvNS_9FwdParamsE --------------------------
	.section	.text._ZN10layer_norm13ln_fwd_kernelINS_13Kernel_traitsI13__nv_bfloat16S2_fS2_fjLj1280ELj1ELj4ELj1ELj16ENS_18Kernel_traits_baseILj1280ES2_S2_fS2_fjLj128EEEEELb1ELb0ELb1ELb0EEEvNS_9FwdParamsE,"ax",@progbits
	.align	128
        .global         _ZN10layer_norm13ln_fwd_kernelINS_13Kernel_traitsI13__nv_bfloat16S2_fS2_fjLj1280ELj1ELj4ELj1ELj16ENS_18Kernel_traits_baseILj1280ES2_S2_fS2_fjLj128EEEEELb1ELb0ELb1ELb0EEEvNS_9FwdParamsE
        .type           _ZN10layer_norm13ln_fwd_kernelINS_13Kernel_traitsI13__nv_bfloat16S2_fS2_fjLj1280ELj1ELj4ELj1ELj16ENS_18Kernel_traits_baseILj1280ES2_S2_fS2_fjLj128EEEEELb1ELb0ELb1ELb0EEEvNS_9FwdParamsE,@function
        .size           _ZN10layer_norm13ln_fwd_kernelINS_13Kernel_traitsI13__nv_bfloat16S2_fS2_fjLj1280ELj1ELj4ELj1ELj16ENS_18Kernel_traits_baseILj1280ES2_S2_fS2_fjLj128EEEEELb1ELb0ELb1ELb0EEEvNS_9FwdParamsE,(.L_x_45826 - _ZN10layer_norm13ln_fwd_kernelINS_13Kernel_traitsI13__nv_bfloat16S2_fS2_fjLj1280ELj1ELj4ELj1ELj16ENS_18Kernel_traits_baseILj1280ES2_S2_fS2_fjLj128EEEEELb1ELb0ELb1ELb0EEEvNS_9FwdParamsE)
        .other          _ZN10layer_norm13ln_fwd_kernelINS_13Kernel_traitsI13__nv_bfloat16S2_fS2_fjLj1280ELj1ELj4ELj1ELj16ENS_18Kernel_traits_baseILj1280ES2_S2_fS2_fjLj128EEEEELb1ELb0ELb1ELb0EEEvNS_9FwdParamsE,@"STO_CUDA_ENTRY STV_DEFAULT"
_ZN10layer_norm13ln_fwd_kernelINS_13Kernel_traitsI13__nv_bfloat16S2_fS2_fjLj1280ELj1ELj4ELj1ELj16ENS_18Kernel_traits_baseILj1280ES2_S2_fS2_fjLj128EEEEELb1ELb0ELb1ELb0EEEvNS_9FwdParamsE:
.text._ZN10layer_norm13ln_fwd_kernelINS_13Kernel_traitsI13__nv_bfloat16S2_fS2_fjLj1280ELj1ELj4ELj1ELj16ENS_18Kernel_traits_baseILj1280ES2_S2_fS2_fjLj128EEEEELb1ELb0ELb1ELb0EEEvNS_9FwdParamsE:
        /* <DEDUP_REMOVED lines=25> */
[----:B---3--:R-:W-:Y:S02]  /*0190*/  USHF.L.U32 UR8, UR9, 0x2, URZ ;  /* 0x0000000209087899 */ /* 0x008fe400080006ff */
[--C-:B-1----:R-:W-:Y:S01]  /*01a0*/  IMAD R141, R141, UR9, R142.reuse ;  /* 0x000000098d8d7c24 */ /* 0x102fe2000f8e028e */
[----:B------:R-:W-:-:S04]  /*01b0*/  SHF.R.U32.HI R142, RZ, 0x5, R142 ;  /* 0x00000005ff8e7819 */ /* 0x000fc8000001168e */
[----:B------:R-:W-:Y:S02]  /*01c0*/  LOP3.LUT R142, R142, UR8, RZ, 0xfc, !PT ;  /* 0x000000088e8e7c12 */ /* 0x000fe4000f8efcff */
[----:B--2---:R-:W-:Y:S02]  /*01d0*/  @P0 R2UR UR4, R4 ;  /* 0x00000000040402ca */ /* 0x004fe400000e0000 */
[----:B------:R-:W-:Y:S02]  /*01e0*/  @P0 R2UR UR5, R5 ;  /* 0x00000000050502ca */ /* 0x000fe400000e0000 */
[----:B0-----:R-:W-:Y:S02]  /*01f0*/  @P0 IADD3 R2, P1, PT, R6, R9, RZ ;  /* 0x0000000906020210 */ /* 0x001fe40007f3e0ff */
[----:B------:R-:W-:-:S03]  /*0200*/  LOP3.LUT R5, R3, 0x1f, RZ, 0x3c, !PT ;  /* 0x0000001f03057812 */ /* 0x000fc600078e3cff */
[----:B------:R-:W-:Y:S01]  /*0210*/  @P0 IMAD.X R139, RZ, RZ, R7, P1 ;  /* 0x000000ffff8b0224 */ /* 0x000fe200008e0607 */
[----:B------:R-:W-:-:S03]  /*0220*/  LEA.HI.SX32 R0, R0, R5, 0x1d ;  /* 0x0000000500007211 */ /* 0x000fc600078feaff */
        /* <DEDUP_REMOVED lines=62> */
.L_x_14868:
        /* <DEDUP_REMOVED lines=38> */
.L_x_14869:
[----:B------:R-:W-:Y:S05]  /*0870*/  BSYNC.RECONVERGENT B0 ;  /* 0x0000000000007941 */ /* 0x000fea0003800200 */
.L_x_14867:
[----:B------:R-:W0:Y:S02]  /*0880*/  LDCU UR8, c[0x0][0x384] ;  /* 0x00007080ff0877ac */ /* 0x000e240008000800 */
[----:B0-----:R-:W-:-:S13]  /*0890*/  ISETP.GE.AND P0, PT, R142, UR8, PT ;  /* 0x000000088e007c0c */ /* 0x001fda000bf06270 */
[----:B------:R-:W-:Y:S05]  /*08a0*/  @P0 EXIT ;  /* 0x000000000000094d */ /* 0x000fea0003800000 */
[----:B------:R-:W-:Y:S01]  /*08b0*/  IMAD.HI.U32 R4, R141, -0x326172a9, RZ ;  /* 0xcd9e8d578d047827 */ /* 0x000fe200078e00ff */
[----:B------:R-:W-:Y:S01]  /*08c0*/  BSSY B0, `(.L_x_14870) ;  /* 0x000223a000007945 */ /* 0x000fe20003800000 */
[----:B------:R-:W-:Y:S02]  /*08d0*/  LOP3.LUT R2, R2, 0x3, RZ, 0xc0, !PT ;  /* 0x0000000302027812 */ /* 0x000fe400078ec0ff */
[C---:B------:R-:W-:Y:S01]  /*08e0*/  IMAD.HI.U32 R3, R140.reuse, -0x2daee0ad, RZ ;  /* 0xd2511f538c037827 */ /* 0x040fe200078e00ff */
[----:B------:R-:W-:Y:S02]  /*08f0*/  LOP3.LUT R4, R139, UR4, R4, 0x96, !PT ;  /* 0x000000048b047c12 */ /* 0x000fe4000f8e9604 */
[----:B-----5:R-:W-:Y:S01]  /*0900*/  PRMT R138, R53, 0x7632, R138 ;  /* 0x00007632358a7816 */ /* 0x020fe2000000008a */
        /* <DEDUP_REMOVED lines=21> */
[----:B------:R-:W-:Y:S01]  /*0a60*/  IMAD R6, R7, -0x326172a9, RZ ;  /* 0xcd9e8d5707067824 */ /* 0x000fe200078e02ff */
[----:B------:R-:W-:Y:S01]  /*0a70*/  LOP3.LUT R4, R9, UR18, R4, 0x96, !PT ;  /* 0x0000001209047c12 */ /* 0x000fe2000f8e9604 */
        /* <DEDUP_REMOVED lines=8> */
[----:B------:R-:W2:Y:S01]  /*0b00*/  LDCU.U8 UR19, c[0x0][0x410] ;  /* 0x00008200ff1377ac */ /* 0x000ea20008000000 */
        /* <DEDUP_REMOVED lines=47> */
[----:B------:R-:W-:-:S03]  /*0e00*/  PRMT R9, R24, 0x7632, R9 ;  /* 0x0000763218097816 */ /* 0x000fc60000000009 */
[----:B------:R-:W-:Y:S01]  /*0e10*/  IMAD.HI.U32 R5, R4, -0x2daee0ad, RZ ;  /* 0xd2511f5304057827 */ /* 0x000fe200078e00ff */
[----:B------:R-:W-:Y:S01]  /*0e20*/  LOP3.LUT R12, R8, UR9, R3, 0x96, !PT ;  /* 0x00000009080c7c12 */ /* 0x000fe2000f8e9603 */
[----:B------:R-:W4:Y:S01]  /*0e30*/  LDCU.64 UR8, c[0x0][0x408] ;  /* 0x00008100ff0877ac */ /* 0x000f220008000a00 */
[----:B------:R-:W-:Y:S01]  /*0e40*/  PRMT R8, R21, 0x7632, R8 ;  /* 0x0000763215087816 */ /* 0x000fe20000000008 */
[----:B------:R-:W-:Y:S01]  /*0e50*/  IMAD R3, R4, -0x2daee0ad, RZ ;  /* 0xd2511f5304037824 */ /* 0x000fe200078e02ff */
[----:B------:R-:W-:Y:S01]  /*0e60*/  LOP3.LUT R14, R10, UR26, R5, 0x96, !PT ;  /* 0x0000001a0a0e7c12 */ /* 0x000fe2000f8e9605 */
[----:B------:R-:W-:Y:S01]  /*0e70*/  IMAD.HI.U32 R4, R12, -0x2daee0ad, RZ ;  /* 0xd2511f530c047827 */ /* 0x000fe200078e00ff */
[----:B------:R-:W-:-:S03]  /*0e80*/  PRMT R10, R20, 0x7632, R10 ;  /* 0x00007632140a7816 */ /* 0x000fc6000000000a */
[----:B------:R-:W-:Y:S01]  /*0e90*/  IMAD R6, R6, -0x326172a9, RZ ;  /* 0xcd9e8d5706067824 */ /* 0x000fe200078e02ff */
[----:B------:R-:W-:Y:S01]  /*0ea0*/  LOP3.LUT R4, R3, UR17, R4, 0x96, !PT ;  /* 0x0000001103047c12 */ /* 0x000fe2000f8e9604 */
[----:B------:R-:W-:-:S04]  /*0eb0*/  IMAD.HI.U32 R5, R14, -0x326172a9, RZ ;  /* 0xcd9e8d570e057827 */ /* 0x000fc800078e00ff */
[----:B------:R-:W-:Y:S01]  /*0ec0*/  IMAD.MOV.U32 R11, RZ, RZ, RZ ;  /* 0x000000ffff0b7224 */ /* 0x000fe200078e00ff */
[--C-:B------:R-:W-:Y:S01]  /*0ed0*/  LOP3.LUT R3, R6, UR27, R5.reuse, 0x96, !PT ;  /* 0x0000001b06037c12 */ /* 0x100fe2000f8e9605 */
[----:B------:R-:W-:Y:S01]  /*0ee0*/  IMAD R12, R12, -0x2daee0ad, RZ ;  /* 0xd2511f530c0c7824 */ /* 0x000fe200078e02ff */
[----:B------:R-:W-:Y:S01]  /*0ef0*/  PRMT R5, R26, 0x7632, R5 ;  /* 0x000076321a057816 */ /* 0x000fe20000000005 */
[----:B------:R-:W-:Y:S01]  /*0f00*/  IMAD R14, R14, -0x326172a9, RZ ;  /* 0xcd9e8d570e0e7824 */ /* 0x000fe200078e02ff */
[----:B01234-:R-:W-:-:S07]  /*0f10*/  PRMT R6, R22, 0x7632, R6 ;  /* 0x0000763216067816 */ /* 0x01ffce0000000006 */
.L_x_15465:
[----:B------:R-:W0:Y:S02]  /*0f20*/  LDC.64 R104, c[0x0][0x3f0] ;  /* 0x0000fc00ff687b82 */ /* 0x000e240000000a00 */
[----:B0-----:R-:W-:-:S06]  /*0f30*/  IMAD.WIDE R106, R142, 0x4, R104 ;  /* 0x000000048e6a7825 */ /* 0x001fcc00078e0268 */
[----:B------:R-:W0:Y:S01]  /*0f40*/  LDC.64 R104, c[0x0][0x3f8] ;  /* 0x0000fe00ff687b82 */ /* 0x000e220000000a00 */
[----:B------:R-:W2:Y:S01]  /*0f50*/  LDG.E R106, desc[UR6][R106.64] ;  /* 0x000000066a6a7981 */ /* 0x000ea2000c1e1900 */
[----:B0-----:R-:W-:-:S06]  /*0f60*/  IMAD.WIDE R146, R142, 0x4, R104 ;  /* 0x000000048e927825 */ /* 0x001fcc00078e0268 */
[----:B------:R-:W0:Y:S01]  /*0f70*/  LDC R105, c[0x0][0x388] ;  /* 0x0000e200ff697b82 */ /* 0x000e220000000800 */
[----:B------:R1:W5:Y:S01]  /*0f80*/  LDG.E R104, desc[UR6][R146.64] ;  /* 0x0000000692687981 */ /* 0x000362000c1e1900 */
[----:B------:R-:W-:Y:S01]  /*0f90*/  ISETP.GE.U32.AND P0, PT, R0, 0x20, PT ;  /* 0x000000200000780c */ /* 0x000fe20003f06070 */
[----:B------:R-:W-:Y:S01]  /*0fa0*/  BSSY.RECONVERGENT B1, `(.L_x_14871) ;  /* 0x0000672000017945 */ /* 0x000fe20003800200 */
        /* <DEDUP_REMOVED lines=9> */
[----:B------:R-:W-:Y:S01]  /*1040*/  @P2 LEA.HI R148, R107, R148, RZ, 0x3 ;  /* 0x000000946b942211 */ /* 0x000fe200078f18ff */
[----:B------:R-:W-:Y:S01]  /*1050*/  IMAD.MOV.U32 R107, RZ, RZ, RZ ;  /* 0x000000ffff6b7224 */ /* 0x000fe200078e00ff */
[----:B0-----:R-:W-:-:S04]  /*1060*/  @P2 LOP3.LUT R143, R149, 0x1f, RZ, 0xc0, !PT ;  /* 0x0000001f958f2812 */ /* 0x001fc800078ec0ff */
[----:B------:R-:W-:Y:S01]  /*1070*/  @P2 LEA.HI.SX32 R107, R148, R143, 0x1d ;  /* 0x0000008f946b2211 */ /* 0x000fe200078feaff */
[----:B-1----:R-:W-:Y:S06]  /*1080*/  @!P0 BRA `(.L_x_14872) ;  /* 0x00000064008c8947 */ /* 0x002fec0003800000 */
[----:B------:R-:W-:Y:S04]  /*1090*/  BSSY.RECONVERGENT B2, `(.L_x_14873) ;  /* 0x0000005000027945 */ /* 0x000fe80003800200 */
[----:B------:R-:W-:Y:S05]  /*10a0*/  @!P2 BRA `(.L_x_14874) ;  /* 0x00000000000ca947 */ /* 0x000fea0003800000 */
[----:B------:R-:W0:Y:S02]  /*10b0*/  LDC.64 R60, c[0x0][0x390] ;  /* 0x0000e400ff3c7b82 */ /* 0x000e240000000a00 */
[----:B0-----:R-:W-:-:S06]  /*10c0*/  IMAD.WIDE.U32 R60, R107, 0x10, R60 ;  /* 0x000000106b3c7825 */ /* 0x001fcc00078e003c */
[----:B------:R-:W5:Y:S02]  /*10d0*/  LDG.E.128 R60, desc[UR6][R60.64] ;  /* 0x000000063c3c7981 */ /* 0x000f64000c1e1d00 */
.L_x_14874:
[----:B------:R-:W-:Y:S05]  /*10e0*/  BSYNC.RECONVERGENT B2 ;  /* 0x0000000000027941 */ /* 0x000fea0003800200 */
.L_x_14873:
[----:B------:R-:W-:Y:S01]  /*10f0*/  UISETP.NE.U32.AND UP0, UPT, UR10, URZ, UPT ;  /* 0x000000ff0a00728c */ /* 0x000fe2000bf05070 */
[----:B------:R-:W-:Y:S03]  /*1100*/  BSSY.RECONVERGENT B2, `(.L_x_14875) ;  /* 0x000063d000027945 */ /* 0x000fe60003800200 */
[----:B------:R-:W-:-:S09]  /*1110*/  UISETP.NE.AND.EX UP0, UPT, UR11, URZ, UPT, UP0 ;  /* 0x000000ff0b00728c */ /* 0x000fd2000bf05300 */
[----:B------:R-:W-:Y:S05]  /*1120*/  BRA.U !UP0, `(.L_x_14876) ;  /* 0x0000003108b87547 */ /* 0x000fea000b800000 */
[----:B------:R-:W0:Y:S02]  /*1130*/  LDC.64 R146, c[0x0][0x3a0] ;  /* 0x0000e800ff927b82 */ /* 0x000e240000000a00 */
[----:B0-----:R-:W-:-:S05]  /*1140*/  IMAD.WIDE.U32 R146, R144, 0x20, R146 ;  /* 0x0000002090927825 */ /* 0x001fca00078e0092 */
[----:B------:R0:W5:Y:S04]  /*1150*/  LDG.E.128 R64, desc[UR6][R146.64] ;  /* 0x0000000692407981 */ /* 0x000168000c1e1d00 */
[----:B------:R0:W5:Y:S01]  /*1160*/  LDG.E.128 R68, desc[UR6][R146.64+0x10] ;  /* 0x0000100692447981 */ /* 0x000162000c1e1d00 */
[----:B------:R-:W-:Y:S01]  /*1170*/  ISETP.GT.AND P1, PT, R106, RZ, PT ;  /* 0x000000ff6a00720c */ /* 0x000fe20003f24270 */
[----:B------:R-:W-:-:S12]  /*1180*/  BSSY.RECONVERGENT B3, `(.L_x_14877) ;  /* 0x0000063000037945 */ /* 0x000fd80003800200 */
[----:B------:R-:W-:Y:S01]  /*1190*/  @!P1 IMAD.MOV.U32 R150, RZ, RZ, R12 ;  /* 0x000000ffff969224 */ /* 0x000fe200078e000c */
[----:B------:R-:W-:Y:S01]  /*11a0*/  @!P1 MOV R148, R2 ;  /* 0x0000000200949202 */ /* 0x000fe20000000f00 */
[----:B0-----:R-:W-:Y:S06]  /*11b0*/  @!P1 BRA `(.L_x_14878) ;  /* 0x00000004007c9947 */ /* 0x001fec0003800000 */
        /* <DEDUP_REMOVED lines=16> */
.L_x_14881:
        /* <DEDUP_REMOVED lines=13> */
.L_x_14883:
[----:B------:R-:W-:Y:S05]  /*1390*/  BSYNC.RECONVERGENT B5 ;  /* 0x0000000000057941 */ /* 0x000fea0003800200 */
.L_x_14882:
[----:B------:R-:W-:Y:S01]  /*13a0*/  IMAD.WIDE.U32 R2, R141, -0x326172a9, RZ ;  /* 0xcd9e8d578d027825 */ /* 0x000fe200078e00ff */
[----:B------:R-:W-:Y:S01]  /*13b0*/  LOP3.LUT R146, R11, UR5, R149, 0x96, !PT ;  /* 0x000000050b927c12 */ /* 0x000fe2000f8e9695 */
[----:B------:R-:W-:Y:S01]  /*13c0*/  UIADD3 UR21, UPT, UPT, UR4, -0x61c88647, URZ ;  /* 0x9e3779b904157890 */ /* 0x000fe2000fffe0ff */
[----:B------:R-:W-:Y:S01]  /*13d0*/  MOV R13, R12 ;  /* 0x0000000c000d7202 */ /* 0x000fe20000000f00 */
[----:B------:R-:W-:Y:S01]  /*13e0*/  UIADD3 UR22, UPT, UPT, UR5, 0x646e171e, URZ ;  /* 0x646e171e05167890 */ /* 0x000fe2000fffe0ff */
[----:B------:R-:W-:Y:S01]  /*13f0*/  LOP3.LUT R150, R139, UR4, R3, 0x96, !PT ;  /* 0x000000048b967c12 */ /* 0x000fe2000f8e9603 */
[----:B------:R-:W-:-:S04]  /*1400*/  IMAD.WIDE.U32 R146, R146, -0x326172a9, RZ ;  /* 0xcd9e8d5792927825 */ /* 0x000fc800078e00ff */
[----:B------:R-:W-:Y:S01]  /*1410*/  IMAD.WIDE.U32 R150, R150, -0x2daee0ad, RZ ;  /* 0xd2511f5396967825 */ /* 0x000fe200078e00ff */
[----:B------:R-:W-:Y:S01]  /*1420*/  LOP3.LUT R149, R2, UR21, R147, 0x96, !PT ;  /* 0x0000001502957c12 */ /* 0x000fe2000f8e9693 */
[----:B------:R-:W-:-:S03]  /*1430*/  UIADD3 UR21, UPT, UPT, UR5, 0x76cf5d0a, URZ ;  /* 0x76cf5d0a05157890 */ /* 0x000fc6000fffe0ff */
        /* <DEDUP_REMOVED lines=24> */
[----:B------:R-:W-:-:S03]  /*15c0*/  UIADD3 UR22, UPT, UPT, UR5, 0x1fd5c5a3, URZ ;  /* 0x1fd5c5a305167890 */ /* 0x000fc6000fffe0ff */
[----:B------:R-:W-:Y:S01]  /*15d0*/  LOP3.LUT R150, R146, UR21, R3, 0x96, !PT ;  /* 0x0000001592967c12 */ /* 0x000fe2000f8e9603 */
[----:B------:R-:W-:Y:S01]  /*15e0*/  UIADD3 UR21, UPT, UPT, UR4, 0x5384540f, URZ ;  /* 0x5384540f04157890 */ /* 0x000fe2000fffe0ff */
[----:B------:R-:W-:-:S04]  /*15f0*/  IMAD.WIDE.U32 R146, R147, -0x326172a9, RZ ;  /* 0xcd9e8d5793927825 */ /* 0x000fc800078e00ff */
[----:B------:R-:W-:Y:S01]  /*1600*/  IMAD.WIDE.U32 R150, R150, -0x2daee0ad, RZ ;  /* 0xd2511f5396967825 */ /* 0x000fe200078e00ff */
[----:B------:R-:W-:Y:S01]  /*1610*/  LOP3.LUT R2, R2, UR21, R147, 0x96, !PT ;  /* 0x0000001502027c12 */ /* 0x000fe2000f8e9693 */
[----:B------:R-:W-:-:S03]  /*1620*/  UIADD3 UR21, UPT, UPT, UR4, -0xe443238, URZ ;  /* 0xf1bbcdc804157890 */ /* 0x000fc6000fffe0ff */
[----:B------:R-:W-:Y:S01]  /*1630*/  LOP3.LUT R148, R148, UR22, R151, 0x96, !PT ;  /* 0x0000001694947c12 */ /* 0x000fe2000f8e9697 */
[----:B------:R-:W-:Y:S01]  /*1640*/  UIADD3 UR22, UPT, UPT, UR5, -0x24c28bd8, URZ ;  /* 0xdb3d742805167890 */ /* 0x000fe2000fffe0ff */
[----:B------:R-:W-:-:S04]  /*1650*/  IMAD.WIDE.U32 R2, R2, -0x2daee0ad, RZ ;  /* 0xd2511f5302027825 */ /* 0x000fc800078e00ff */
[----:B------:R-:W-:Y:S01]  /*1660*/  IMAD.WIDE.U32 R148, R148, -0x326172a9, RZ ;  /* 0xcd9e8d5794947825 */ /* 0x000fe200078e00ff */
[----:B------:R-:W-:-:S04]  /*1670*/  LOP3.LUT R147, R150, UR22, R3, 0x96, !PT ;  /* 0x0000001696937c12 */ /* 0x000fc8000f8e9603 */
[----:B------:R-:W-:Y:S01]  /*1680*/  LOP3.LUT R150, R146, UR21, R149, 0x96, !PT ;  /* 0x0000001592967c12 */ /* 0x000fe2000f8e9695 */
[----:B------:R-:W-:Y:S01]  /*1690*/  UIADD3 UR21, UPT, UPT, UR4, -0x700cb87f, URZ ;  /* 0x8ff3478104157890 */ /* 0x000fe2000fffe0ff */
[----:B------:R-:W-:-:S04]  /*16a0*/  IMAD.WIDE.U32 R146, R147, -0x326172a9, RZ ;  /* 0xcd9e8d5793927825 */ /* 0x000fc800078e00ff */
[----:B------:R-:W-:Y:S01]  /*16b0*/  IMAD.WIDE.U32 R150, R150, -0x2daee0ad, RZ ;  /* 0xd2511f5396967825 */ /* 0x000fe200078e00ff */
[----:B------:R-:W-:-:S03]  /*16c0*/  LOP3.LUT R3, R148, UR21, R147, 0x96, !PT ;  /* 0x0000001594037c12 */ /* 0x000fc6000f8e9693 */
[----:B------:R-:W-:Y:S01]  /*16d0*/  IMAD.MOV.U32 R14, RZ, RZ, R146 ;  /* 0x000000ffff0e7224 */ /* 0x000fe200078e0092 */
[----:B------:R-:W-:Y:S01]  /*16e0*/  LOP3.LUT R4, R2, UR17, R151, 0x96, !PT ;  /* 0x0000001102047c12 */ /* 0x000fe2000f8e9697 */
[----:B------:R-:W-:-:S07]  /*16f0*/  IMAD.MOV.U32 R148, RZ, RZ, RZ ;  /* 0x000000ffff947224 */ /* 0x000fce00078e00ff */
.L_x_14880:
[----:B------:R-:W-:Y:S05]  /*1700*/  BSYNC.RECONVERGENT B4 ;  /* 0x0000000000047941 */ /* 0x000fea0003800200 */
.L_x_14879:
        /* <DEDUP_REMOVED lines=9> */
[----:B------:R-:W-:-:S07]  /*17a0*/  FADD.FTZ R64, R64, R145 ;  /* 0x0000009140407221 */ /* 0x000fce0000010000 */
.L_x_14878:
[----:B------:R-:W-:Y:S05]  /*17b0*/  BSYNC.RECONVERGENT B3 ;  /* 0x0000000000037941 */ /* 0x000fea0003800200 */
.L_x_14877:
[----:B------:R-:W-:Y:S01]  /*17c0*/  BSSY.RECONVERGENT B3, `(.L_x_14884) ;  /* 0x0000064000037945 */ /* 0x000fe20003800200 */
[----:B------:R-:W-:Y:S02]  /*17d0*/  @!P1 IMAD.MOV.U32 R145, RZ, RZ, R150 ;  /* 0x000000ffff919224 */ /* 0x000fe400078e0096 */
        /* <DEDUP_REMOVED lines=18> */
.L_x_14888:
        /* <DEDUP_REMOVED lines=13> */
.L_x_14890:
[----:B------:R-:W-:Y:S05]  /*19d0*/  BSYNC.RECONVERGENT B5 ;  /* 0x0000000000057941 */ /* 0x000fea0003800200 */
.L_x_14889:
[----:B------:R-:W-:Y:S01]  /*19e0*/  IMAD.WIDE.U32 R2, R141, -0x326172a9, RZ ;  /* 0xcd9e8d578d027825 */ /* 0x000fe200078e00ff */
[----:B------:R-:W-:Y:S01]  /*19f0*/  LOP3.LUT R14, R11, UR5, R149, 0x96, !PT ;  /* 0x000000050b0e7c12 */ /* 0x000fe2000f8e9695 */
[----:B------:R-:W-:Y:S02]  /*1a00*/  UIADD3 UR21, UPT, UPT, UR4, -0x61c88647, URZ ;  /* 0x9e3779b904157890 */ /* 0x000fe4000fffe0ff */
[----:B------:R-:W-:Y:S01]  /*1a10*/  UIADD3 UR22, UPT, UPT, UR5, 0x646e171e, URZ ;  /* 0x646e171e05167890 */ /* 0x000fe2000fffe0ff */
[----:B------:R-:W-:Y:S01]  /*1a20*/  LOP3.LUT R146, R139, UR4, R3, 0x96, !PT ;  /* 0x000000048b927c12 */ /* 0x000fe2000f8e9603 */
[----:B------:R-:W-:-:S04]  /*1a30*/  IMAD.WIDE.U32 R14, R14, -0x326172a9, RZ ;  /* 0xcd9e8d570e0e7825 */ /* 0x000fc800078e00ff */
[----:B------:R-:W-:Y:S01]  /*1a40*/  IMAD.WIDE.U32 R146, R146, -0x2daee0ad, RZ ;  /* 0xd2511f5392927825 */ /* 0x000fe200078e00ff */
[----:B------:R-:W-:Y:S01]  /*1a50*/  LOP3.LUT R149, R2, UR21, R15, 0x96, !PT ;  /* 0x0000001502957c12 */ /* 0x000fe2000f8e960f */
[----:B------:R-:W-:Y:S02]  /*1a60*/  UIADD3 UR21, UPT, UPT, UR5, 0x76cf5d0a, URZ ;  /* 0x76cf5d0a05157890 */ /* 0x000fe4000fffe0ff */
[----:B------:R-:W-:Y:S01]  /*1a70*/  IMAD.MOV.U32 R12, RZ, RZ, R150 ;  /* 0x000000ffff0c7224 */ /* 0x000fe200078e0096 */
        /* <DEDUP_REMOVED lines=43> */
[----:B------:R-:W-:-:S07]  /*1d30*/  HFMA2 R2, -RZ, RZ, 0, 0 ;  /* 0x00000000ff027431 */ /* 0x000fce00000001ff */
.L_x_14887:
[----:B------:R-:W-:Y:S05]  /*1d40*/  BSYNC.RECONVERGENT B4 ;  /* 0x0000000000047941 */ /* 0x000fea0003800200 */
.L_x_14886:
        /* <DEDUP_REMOVED lines=11> */
.L_x_14885:
[----:B------:R-:W-:Y:S05]  /*1e00*/  BSYNC.RECONVERGENT B3 ;  /* 0x0000000000037941 */ /* 0x000fea0003800200 */
.L_x_14884:
[----:B------:R-:W-:Y:S01]  /*1e10*/  BSSY.RECONVERGENT B3, `(.L_x_14891) ;  /* 0x0000064000037945 */ /* 0x000fe20003800200 */
[----:B------:R-:W-:Y:S01]  /*1e20*/  @!P1 MOV R12, R145 ;  /* 0x00000091000c9202 */ /* 0x000fe20000000f00 */
[----:B------:R-:W-:Y:S02]  /*1e30*/  @!P1 IMAD.MOV.U32 R146, RZ, RZ, R2 ;  /* 0x000000ffff929224 */ /* 0x000fe400078e0002 */
        /* <DEDUP_REMOVED lines=17> */
.L_x_14895:
        /* <DEDUP_REMOVED lines=13> */
.L_x_14897:
[----:B------:R-:W-:Y:S05]  /*2020*/  BSYNC.RECONVERGENT B5 ;  /* 0x0000000000057941 */ /* 0x000fea0003800200 */
.L_x_14896:
        /* <DEDUP_REMOVED lines=50> */
[----:B------:R-:W-:Y:S02]  /*2350*/  LOP3.LUT R3, R150, UR21, R149, 0x96, !PT ;  /* 0x0000001596037c12 */ /* 0x000fe4000f8e9695 */
[----:B------:R-:W-:Y:S01]  /*2360*/  MOV R14, R148 ;  /* 0x00000094000e7202 */ /* 0x000fe20000000f00 */
[----:B------:R-:W-:Y:S02]  /*2370*/  IMAD.MOV.U32 R12, RZ, RZ, R146 ;  /* 0x000000ffff0c7224 */ /* 0x000fe400078e0092 */
[----:B------:R-:W-:Y:S01]  /*2380*/  HFMA2 R146, -RZ, RZ, 0, 0 ;  /* 0x00000000ff927431 */ /* 0x000fe200000001ff */
[----:B------:R-:W-:-:S07]  /*2390*/  LOP3.LUT R4, R2, UR17, R147, 0x96, !PT ;  /* 0x0000001102047c12 */ /* 0x000fce000f8e9693 */
.L_x_14894:
[----:B------:R-:W-:Y:S05]  /*23a0*/  BSYNC.RECONVERGENT B4 ;  /* 0x0000000000047941 */ /* 0x000fea0003800200 */
.L_x_14893:
[----:B------:R-:W-:Y:S01]  /*23b0*/  I2FP.F32.U32 R2, R16 ;  /* 0x0000001000027245 */ /* 0x000fe20000201000 */
[----:B------:R-:W-:Y:S02]  /*23c0*/  IMAD.MOV.U32 R145, RZ, RZ, 0x2f800000 ;  /* 0x2f800000ff917424 */ /* 0x000fe400078e00ff */
[----:B-----5:R-:W-:Y:S02]  /*23d0*/  IMAD.U32 R16, R61, 0x10000, RZ ;  /* 0x000100003d107824 */ /* 0x020fe400078e00ff */
[----:B------:R-:W-:Y:S02]  /*23e0*/  FFMA.FTZ R2, R2, R145, 1.1641532182693481445e-10 ;  /* 0x2f00000002027423 */ /* 0x000fe40000010091 */
[----:B------:R-:W-:-:S03]  /*23f0*/  FMUL.FTZ R16, R16, UR9 ;  /* 0x0000000910107c20 */ /* 0x000fc60008410000 */
[----:B------:R-:W-:Y:S01]  /*2400*/  FSETP.GTU.FTZ.AND P3, PT, R2, UR18, PT ;  /* 0x0000001202007c0b */ /* 0x000fe2000bf7c000 */
[----:B------:R-:W-:-:S05]  /*2410*/  FMUL.FTZ R16, R16, UR8 ;  /* 0x0000000810107c20 */ /* 0x000fca0008410000 */
[----:B------:R-:W-:Y:S02]  /*2420*/  FSEL R145, R16, RZ, !P3 ;  /* 0x000000ff10917208 */ /* 0x000fe40005800000 */
[----:B------:R-:W-:-:S03]  /*2430*/  SEL R16, RZ, 0x1, P3 ;  /* 0x00000001ff107807 */ /* 0x000fc60001800000 */
[----:B------:R-:W-:-:S07]  /*2440*/  FADD.FTZ R66, R66, R145 ;  /* 0x0000009142427221 */ /* 0x000fce0000010000 */
.L_x_14892:
[----:B------:R-:W-:Y:S05]  /*2450*/  BSYNC.RECONVERGENT B3 ;  /* 0x0000000000037941 */ /* 0x000fea0003800200 */
.L_x_14891:
        /* <DEDUP_REMOVED lines=20> */
.L_x_14902:
        /* <DEDUP_REMOVED lines=13> */
.L_x_14904:
[----:B------:R-:W-:Y:S05]  /*2670*/  BSYNC.RECONVERGENT B5 ;  /* 0x0000000000057941 */ /* 0x000fea0003800200 */
.L_x_14903:
        /* <DEDUP_REMOVED lines=52> */
[----:B------:R-:W-:Y:S01]  /*29c0*/  IMAD.MOV.U32 R145, RZ, RZ, R146 ;  /* 0x000000ffff917224 */ /* 0x000fe200078e0092 */
[----:B------:R-:W-:Y:S01]  /*29d0*/  LOP3.LUT R4, R2, UR17, R147, 0x96, !PT ;  /* 0x0000001102047c12 */ /* 0x000fe2000f8e9693 */
[----:B------:R-:W-:-:S07]  /*29e0*/  HFMA2 R2, -RZ, RZ, 0, 0 ;  /* 0x00000000ff027431 */ /* 0x000fce00000001ff */
.L_x_14901:
[----:B------:R-:W-:Y:S05]  /*29f0*/  BSYNC.RECONVERGENT B4 ;  /* 0x0000000000047941 */ /* 0x000fea0003800200 */
.L_x_14900:
        /* <DEDUP_REMOVED lines=11> */
.L_x_14899:
[----:B------:R-:W-:Y:S05]  /*2ab0*/  BSYNC.RECONVERGENT B3 ;  /* 0x0000000000037941 */ /* 0x000fea0003800200 */
.L_x_14898:
        /* <DEDUP_REMOVED lines=20> */
.L_x_14909:
        /* <DEDUP_REMOVED lines=13> */
.L_x_14911:
[----:B------:R-:W-:Y:S05]  /*2cd0*/  BSYNC.RECONVERGENT B5 ;  /* 0x0000000000057941 */ /* 0x000fea0003800200 */
.L_x_14910:
        /* <DEDUP_REMOVED lines=55> */
.L_x_14908:
[----:B------:R-:W-:Y:S05]  /*3050*/  BSYNC.RECONVERGENT B4 ;  /* 0x0000000000047941 */ /* 0x000fea0003800200 */
.L_x_14907:
        /* <DEDUP_REMOVED lines=10> */
.L_x_14906:
[----:B------:R-:W-:Y:S05]  /*3100*/  BSYNC.RECONVERGENT B3 ;  /* 0x0000000000037941 */ /* 0x000fea0003800200 */
.L_x_14905:
        /* <DEDUP_REMOVED lines=20> */
.L_x_14916:
        /* <DEDUP_REMOVED lines=13> */
.L_x_14918:
[----:B------:R-:W-:Y:S05]  /*3320*/  BSYNC.RECONVERGENT B5 ;  /* 0x0000000000057941 */ /* 0x000fea0003800200 */
.L_x_14917:
        /* <DEDUP_REMOVED lines=55> */
.L_x_14915:
[----:B------:R-:W-:Y:S05]  /*36a0*/  BSYNC.RECONVERGENT B4 ;  /* 0x0000000000047941 */ /* 0x000fea0003800200 */
.L_x_14914:
        /* <DEDUP_REMOVED lines=11> */
.L_x_14913:
[----:B------:R-:W-:Y:S05]  /*3760*/  BSYNC.RECONVERGENT B3 ;  /* 0x0000000000037941 */ /* 0x000fea0003800200 */
.L_x_14912:
        /* <DEDUP_REMOVED lines=20> */
.L_x_14923:
        /* <DEDUP_REMOVED lines=13> */
.L_x_14925:
[----:B------:R-:W-:Y:S05]  /*3980*/  BSYNC.RECONVERGENT B5 ;  /* 0x0000000000057941 */ /* 0x000fea0003800200 */
.L_x_14924:
        /* <DEDUP_REMOVED lines=55> */
.L_x_14922:
[----:B------:R-:W-:Y:S05]  /*3d00*/  BSYNC.RECONVERGENT B4 ;  /* 0x0000000000047941 */ /* 0x000fea0003800200 */
.L_x_14921:
        /* <DEDUP_REMOVED lines=10> */
.L_x_14920:
[----:B------:R-:W-:Y:S05]  /*3db0*/  BSYNC.RECONVERGENT B3 ;  /* 0x0000000000037941 */ /* 0x000fea0003800200 */
.L_x_14919:
        /* <DEDUP_REMOVED lines=19> */
.L_x_14929:
        /* <DEDUP_REMOVED lines=13> */
.L_x_14931:
[----:B------:R-:W-:Y:S05]  /*3fc0*/  BSYNC.RECONVERGENT B4 ;  /* 0x0000000000047941 */ /* 0x000fea0003800200 */
.L_x_14930:
        /* <DEDUP_REMOVED lines=55> */
.L_x_14928:
[----:B------:R-:W-:Y:S05]  /*4340*/  BSYNC.RECONVERGENT B3 ;  /* 0x0000000000037941 */ /* 0x000fea0003800200 */
.L_x_14927:
        /* <DEDUP_REMOVED lines=10> */
[----:B------:R-:W-:Y:S01]  /*43f0*/  FADD.FTZ R71, R71, R12 ;  /* 0x0000000c47477221 */ /* 0x000fe20000010000 */
[----:B------:R-:W-:Y:S06]  /*4400*/  BRA `(.L_x_14926) ;  /* 0x0000003000307947 */ /* 0x000fec0003800000 */
.L_x_14876:
[----:B------:R-:W-:Y:S01]  /*4410*/  BSSY.RECONVERGENT B3, `(.L_x_14932) ;  /* 0x0000063000037945 */ /* 0x000fe20003800200 */
[----:B------:R-:W-:Y:S01]  /*4420*/  MOV R152, R12 ;  /* 0x0000000c00987202 */ /* 0x000fe20000000f00 */
[----:B------:R-:W-:Y:S02]  /*4430*/  IMAD.MOV.U32 R66, RZ, RZ, R2 ;  /* 0x000000ffff427224 */ /* 0x000fe400078e0002 */
[----:B------:R-:W-:Y:S01]  /*4440*/  IMAD.MOV.U32 R64, RZ, RZ, RZ ;  /* 0x000000ffff407224 */ /* 0x000fe200078e00ff */
        /* <DEDUP_REMOVED lines=17> */
.L_x_14936:
        /* <DEDUP_REMOVED lines=13> */
.L_x_14938:
[----:B------:R-:W-:Y:S05]  /*4630*/  BSYNC.RECONVERGENT B5 ;  /* 0x0000000000057941 */ /* 0x000fea0003800200 */
.L_x_14937:
        /* <DEDUP_REMOVED lines=51> */
[----:B------:R-:W-:Y:S02]  /*4970*/  HFMA2 R66, -RZ, RZ, 0, 0 ;  /* 0x00000000ff427431 */ /* 0x000fe400000001ff */
[----:B------:R-:W-:Y:S01]  /*4980*/  IMAD.MOV.U32 R14, RZ, RZ, R64 ;  /* 0x000000ffff0e7224 */ /* 0x000fe200078e0040 */
[----:B------:R-:W-:-:S07]  /*4990*/  LOP3.LUT R4, R2, UR17, R153, 0x96, !PT ;  /* 0x0000001102047c12 */ /* 0x000fce000f8e9699 */
.L_x_14935:
[----:B------:R-:W-:Y:S05]  /*49a0*/  BSYNC.RECONVERGENT B4 ;  /* 0x0000000000047941 */ /* 0x000fea0003800200 */
.L_x_14934:
        /* <DEDUP_REMOVED lines=9> */
.L_x_14933:
[----:B------:R-:W-:Y:S05]  /*4a40*/  BSYNC.RECONVERGENT B3 ;  /* 0x0000000000037941 */ /* 0x000fea0003800200 */
.L_x_14932:
[----:B------:R-:W-:Y:S01]  /*4a50*/  BSSY.RECONVERGENT B3, `(.L_x_14939) ;  /* 0x0000060000037945 */ /* 0x000fe20003800200 */
[----:B------:R-:W-:Y:S01]  /*4a60*/  MOV R2, R66 ;  /* 0x0000004200027202 */ /* 0x000fe20000000f00 */
[----:B------:R-:W-:Y:S02]  /*4a70*/  IMAD.MOV.U32 R65, RZ, RZ, RZ ;  /* 0x000000ffff417224 */ /* 0x000fe400078e00ff */
[----:B------:R-:W-:Y:S05]  /*4a80*/  @!P2 BRA `(.L_x_14940) ;  /* 0x000000040070a947 */ /* 0x000fea0003800000 */
        /* <DEDUP_REMOVED lines=13> */
.L_x_14943:
        /* <DEDUP_REMOVED lines=13> */
.L_x_14945:
[----:B------:R-:W-:Y:S05]  /*4c30*/  BSYNC.RECONVERGENT B5 ;  /* 0x0000000000057941 */ /* 0x000fea0003800200 */
.L_x_14944:
        /* <DEDUP_REMOVED lines=54> */
.L_x_14942:
[----:B------:R-:W-:Y:S05]  /*4fa0*/  BSYNC.RECONVERGENT B4 ;  /* 0x0000000000047941 */ /* 0x000fea0003800200 */
.L_x_14941:
        /* <DEDUP_REMOVED lines=10> */
.L_x_14940:
[----:B------:R-:W-:Y:S05]  /*5050*/  BSYNC.RECONVERGENT B3 ;  /* 0x0000000000037941 */ /* 0x000fea0003800200 */
.L_x_14939:
[----:B------:R-:W-:Y:S01]  /*5060*/  BSSY.RECONVERGENT B3, `(.L_x_14946) ;  /* 0x0000060000037945 */ /* 0x000fe20003800200 */
[----:B------:R-:W-:Y:S01]  /*5070*/  IMAD.MOV.U32 R12, RZ, RZ, R2 ;  /* 0x000000ffff0c7224 */ /* 0x000fe200078e0002 */
[----:B------:R-:W-:Y:S02]  /*5080*/  MOV R66, RZ ;  /* 0x000000ff00427202 */ /* 0x000fe40000000f00 */
[----:B------:R-:W-:Y:S05]  /*5090*/  @!P2 BRA `(.L_x_14947) ;  /* 0x000000040070a947 */ /* 0x000fea0003800000 */
        /* <DEDUP_REMOVED lines=13> */
.L_x_14950:
        /* <DEDUP_REMOVED lines=13> */
.L_x_14952:
[----:B------:R-:W-:Y:S05]  /*5240*/  BSYNC.RECONVERGENT B5 ;  /* 0x0000000000057941 */ /* 0x000fea0003800200 */
.L_x_14951:
        /* <DEDUP_REMOVED lines=9> */
[----:B------:R-:W-:Y:S02]  /*52e0*/  UIADD3 UR21, UPT, UPT, UR5, 0x76cf5d0a, URZ ;  /* 0x76cf5d0a05157890 */ /* 0x000fe4000fffe0ff */
[----:B------:R-:W-:Y:S01]  /*52f0*/  IMAD.MOV.U32 R12, RZ, RZ, RZ ;  /* 0x000000ffff0c7224 */ /* 0x000fe200078e00ff */
        /* <DEDUP_REMOVED lines=43> */
[----:B------:R-:W-:-:S07]  /*55b0*/  IMAD.MOV.U32 R152, RZ, RZ, R66 ;  /* 0x000000ffff987224 */ /* 0x000fce00078e0042 */
.L_x_14949:
[----:B------:R-:W-:Y:S05]  /*55c0*/  BSYNC.RECONVERGENT B4 ;  /* 0x0000000000047941 */ /* 0x000fea0003800200 */
.L_x_14948:
        /* <DEDUP_REMOVED lines=9> */
.L_x_14947:
[----:B------:R-:W-:Y:S05]  /*5660*/  BSYNC.RECONVERGENT B3 ;  /* 0x0000000000037941 */ /* 0x000fea0003800200 */
.L_x_14946:
        /* <DEDUP_REMOVED lines=17> */
.L_x_14957:
        /* <DEDUP_REMOVED lines=13> */
.L_x_14959:
[----:B------:R-:W-:Y:S05]  /*5850*/  BSYNC.RECONVERGENT B5 ;  /* 0x0000000000057941 */ /* 0x000fea0003800200 */
.L_x_14958:
        /* <DEDUP_REMOVED lines=53> */
[----:B------:R-:W-:Y:S02]  /*5bb0*/  IMAD.MOV.U32 R152, RZ, RZ, R68 ;  /* 0x000000ffff987224 */ /* 0x000fe400078e0044 */
[----:B------:R-:W-:-:S07]  /*5bc0*/  IMAD.MOV.U32 R2, RZ, RZ, RZ ;  /* 0x000000ffff027224 */ /* 0x000fce00078e00ff */
.L_x_14956:
[----:B------:R-:W-:Y:S05]  /*5bd0*/  BSYNC.RECONVERGENT B4 ;  /* 0x0000000000047941 */ /* 0x000fea0003800200 */
.L_x_14955:
        /* <DEDUP_REMOVED lines=10> */
.L_x_14954:
[----:B------:R-:W-:Y:S05]  /*5c80*/  BSYNC.RECONVERGENT B3 ;  /* 0x0000000000037941 */ /* 0x000fea0003800200 */
.L_x_14953:
        /* <DEDUP_REMOVED lines=17> */
.L_x_14964:
        /* <DEDUP_REMOVED lines=13> */
.L_x_14966:
[----:B------:R-:W-:Y:S05]  /*5e70*/  BSYNC.RECONVERGENT B5 ;  /* 0x0000000000057941 */ /* 0x000fea0003800200 */
.L_x_14965:
        /* <DEDUP_REMOVED lines=55> */
.L_x_14963:
[----:B------:R-:W-:Y:S05]  /*61f0*/  BSYNC.RECONVERGENT B4 ;  /* 0x0000000000047941 */ /* 0x000fea0003800200 */
.L_x_14962:
        /* <DEDUP_REMOVED lines=9> */
.L_x_14961:
[----:B------:R-:W-:Y:S05]  /*6290*/  BSYNC.RECONVERGENT B3 ;  /* 0x0000000000037941 */ /* 0x000fea0003800200 */
.L_x_14960:
        /* <DEDUP_REMOVED lines=17> */
.L_x_14971:
        /* <DEDUP_REMOVED lines=13> */
.L_x_14973:
[----:B------:R-:W-:Y:S05]  /*6480*/  BSYNC.RECONVERGENT B5 ;  /* 0x0000000000057941 */ /* 0x000fea0003800200 */
.L_x_14972:
        /* <DEDUP_REMOVED lines=55> */
.L_x_14970:
[----:B------:R-:W-:Y:S05]  /*6800*/  BSYNC.RECONVERGENT B4 ;  /* 0x0000000000047941 */ /* 0x000fea0003800200 */
.L_x_14969:
        /* <DEDUP_REMOVED lines=10> */
.L_x_14968:
[----:B------:R-:W-:Y:S05]  /*68b0*/  BSYNC.RECONVERGENT B3 ;  /* 0x0000000000037941 */ /* 0x000fea0003800200 */
.L_x_14967:
        /* <DEDUP_REMOVED lines=17> */
.L_x_14978:
        /* <DEDUP_REMOVED lines=13> */
.L_x_14980:
[----:B------:R-:W-:Y:S05]  /*6aa0*/  BSYNC.RECONVERGENT B5 ;  /* 0x0000000000057941 */ /* 0x000fea0003800200 */
.L_x_14979:
        /* <DEDUP_REMOVED lines=52> */
[----:B------:R-:W-:Y:S02]  /*6df0*/  LOP3.LUT R4, R2, UR17, R71, 0x96, !PT ;  /* 0x0000001102047c12 */ /* 0x000fe4000f8e9647 */
[----:B------:R-:W-:Y:S01]  /*6e00*/  MOV R71, R152 ;  /* 0x0000009800477202 */ /* 0x000fe20000000f00 */
[----:B------:R-:W-:-:S07]  /*6e10*/  IMAD.MOV.U32 R152, RZ, RZ, R70 ;  /* 0x000000ffff987224 */ /* 0x000fce00078e0046 */
.L_x_14977:
[----:B------:R-:W-:Y:S05]  /*6e20*/  BSYNC.RECONVERGENT B4 ;  /* 0x0000000000047941 */ /* 0x000fea0003800200 */
.L_x_14976:
        /* <DEDUP_REMOVED lines=9> */
.L_x_14975:
[----:B------:R-:W-:Y:S05]  /*6ec0*/  BSYNC.RECONVERGENT B3 ;  /* 0x0000000000037941 */ /* 0x000fea0003800200 */
.L_x_14974:
[----:B------:R-:W-:Y:S01]  /*6ed0*/  IMAD.MOV.U32 R2, RZ, RZ, R12 ;  /* 0x000000ffff027224 */ /* 0x000fe200078e000c */
[----:B------:R-:W-:Y:S01]  /*6ee0*/  MOV R71, RZ ;  /* 0x000000ff00477202 */ /* 0x000fe20000000f00 */
        /* <DEDUP_REMOVED lines=14> */
.L_x_14983:
        /* <DEDUP_REMOVED lines=13> */
.L_x_14985:
[----:B------:R-:W-:Y:S05]  /*70a0*/  BSYNC.RECONVERGENT B4 ;  /* 0x0000000000047941 */ /* 0x000fea0003800200 */
.L_x_14984:
        /* <DEDUP_REMOVED lines=55> */
.L_x_14982:
[----:B------:R-:W-:Y:S05]  /*7420*/  BSYNC.RECONVERGENT B3 ;  /* 0x0000000000037941 */ /* 0x000fea0003800200 */
.L_x_14981:
        /* <DEDUP_REMOVED lines=10> */
.L_x_14926:
[----:B------:R-:W-:Y:S05]  /*74d0*/  BSYNC.RECONVERGENT B2 ;  /* 0x0000000000027941 */ /* 0x000fea0003800200 */
.L_x_14875:
[----:B------:R-:W0:Y:S01]  /*74e0*/  LDC.64 R146, c[0x0][0x3a8] ;  /* 0x0000ea00ff927b82 */ /* 0x000e220000000a00 */
[----:B------:R-:W-:Y:S01]  /*74f0*/  BSSY.RECONVERGENT B2, `(.L_x_14986) ;  /* 0x000001a000027945 */ /* 0x000fe20003800200 */
[----:B------:R-:W-:Y:S02]  /*7500*/  IMAD.MOV.U32 R12, RZ, RZ, R152 ;  /* 0x000000ffff0c7224 */ /* 0x000fe400078e0098 */
[----:B0-----:R-:W-:-:S05]  /*7510*/  IMAD.WIDE.U32 R146, R144, 0x20, R146 ;  /* 0x0000002090927825 */ /* 0x001fca00078e0092 */
[----:B-----5:R0:W-:Y:S04]  /*7520*/  STG.E.128 desc[UR6][R146.64], R64 ;  /* 0x0000004092007986 */ /* 0x0201e8000c101d06 */
        /* <DEDUP_REMOVED lines=22> */
.L_x_14987:
[----:B------:R-:W-:Y:S05]  /*7690*/  BSYNC.RECONVERGENT B2 ;  /* 0x0000000000027941 */ /* 0x000fea0003800200 */
.L_x_14986:
[----:B------:R-:W-:Y:S02]  /*76a0*/  VIADD R144, R144, 0x20 ;  /* 0x0000002090907836 */ /* 0x000fe40000000000 */
[----:B------:R-:W-:-:S07]  /*76b0*/  VIADD R107, R107, 0x20 ;  /* 0x000000206b6b7836 */ /* 0x000fce0000000000 */
.L_x_14872:
[----:B------:R-:W-:Y:S05]  /*76c0*/  BSYNC.RECONVERGENT B1 ;  /* 0x0000000000017941 */ /* 0x000fea0003800200 */
.L_x_14871:
        /* <DEDUP_REMOVED lines=9> */
.L_x_14991:
[----:B------:R-:W-:Y:S05]  /*7760*/  BSYNC.RECONVERGENT B2 ;  /* 0x0000000000027941 */ /* 0x000fea0003800200 */
.L_x_14990:
[----:B------:R-:W-:Y:S01]  /*7770*/  UISETP.NE.U32.AND UP0, UPT, UR10, URZ, UPT ;  /* 0x000000ff0a00728c */ /* 0x000fe2000bf05070 */
[----:B------:R-:W-:Y:S03]  /*7780*/  BSSY.RECONVERGENT B2, `(.L_x_14992) ;  /* 0x000063d000027945 */ /* 0x000fe60003800200 */
[----:B------:R-:W-:-:S09]  /*7790*/  UISETP.NE.AND.EX UP0, UPT, UR11, URZ, UPT, UP0 ;  /* 0x000000ff0b00728c */ /* 0x000fd2000bf05300 */
[----:B------:R-:W-:Y:S05]  /*77a0*/  BRA.U !UP0, `(.L_x_14993) ;  /* 0x0000003108b87547 */ /* 0x000fea000b800000 */
[----:B01----:R-:W0:Y:S02]  /*77b0*/  LDC.64 R146, c[0x0][0x3a0] ;  /* 0x0000e800ff927b82 */ /* 0x003e240000000a00 */
[----:B0-----:R-:W-:-:S05]  /*77c0*/  IMAD.WIDE.U32 R146, R144, 0x20, R146 ;  /* 0x0000002090927825 */ /* 0x001fca00078e0092 */
[----:B------:R0:W5:Y:S04]  /*77d0*/  LDG.E.128 R72, desc[UR6][R146.64] ;  /* 0x0000000692487981 */ /* 0x000168000c1e1d00 */
[----:B------:R0:W5:Y:S01]  /*77e0*/  LDG.E.128 R76, desc[UR6][R146.64+0x10] ;  /* 0x00001006924c7981 */ /* 0x000162000c1e1d00 */
[----:B------:R-:W-:Y:S01]  /*77f0*/  ISETP.GT.AND P1, PT, R106, RZ, PT ;  /* 0x000000ff6a00720c */ /* 0x000fe20003f24270 */
[----:B------:R-:W-:-:S12]  /*7800*/  BSSY.RECONVERGENT B3, `(.L_x_14994) ;  /* 0x0000063000037945 */ /* 0x000fd80003800200 */
[----:B------:R-:W-:Y:S01]  /*7810*/  @!P1 MOV R150, R12 ;  /* 0x0000000c00969202 */ /* 0x000fe20000000f00 */
[----:B------:R-:W-:Y:S01]  /*7820*/  @!P1 IMAD.MOV.U32 R148, RZ, RZ, R2 ;  /* 0x000000ffff949224 */ /* 0x000fe200078e0002 */
        /* <DEDUP_REMOVED lines=17> */
.L_x_14998:
        /* <DEDUP_REMOVED lines=13> */
.L_x_15000:
[----:B------:R-:W-:Y:S05]  /*7a10*/  BSYNC.RECONVERGENT B5 ;  /* 0x0000000000057941 */ /* 0x000fea0003800200 */
.L_x_14999:
        /* <DEDUP_REMOVED lines=52> */
[----:B------:R-:W-:Y:S01]  /*7d60*/  IMAD.MOV.U32 R148, RZ, RZ, RZ ;  /* 0x000000ffff947224 */ /* 0x000fe200078e00ff */
[----:B------:R-:W-:-:S07]  /*7d70*/  LOP3.LUT R4, R2, UR17, R151, 0x96, !PT ;  /* 0x0000001102047c12 */ /* 0x000fce000f8e9697 */
.L_x_14997:
[----:B------:R-:W-:Y:S05]  /*7d80*/  BSYNC.RECONVERGENT B4 ;  /* 0x0000000000047941 */ /* 0x000fea0003800200 */
.L_x_14996:
        /* <DEDUP_REMOVED lines=9> */
[----:B------:R-:W-:-:S07]  /*7e20*/  FADD.FTZ R72, R72, R147 ;  /* 0x0000009348487221 */ /* 0x000fce0000010000 */
.L_x_14995:
[----:B------:R-:W-:Y:S05]  /*7e30*/  BSYNC.RECONVERGENT B3 ;  /* 0x0000000000037941 */ /* 0x000fea0003800200 */
.L_x_14994:
[----:B------:R-:W-:Y:S01]  /*7e40*/  BSSY.RECONVERGENT B3, `(.L_x_15001) ;  /* 0x0000064000037945 */ /* 0x000fe20003800200 */
[----:B------:R-:W-:Y:S01]  /*7e50*/  @!P1 IMAD.MOV.U32 R152, RZ, RZ, R150 ;  /* 0x000000ffff989224 */ /* 0x000fe200078e0096 */
[----:B------:R-:W-:Y:S02]  /*7e60*/  @!P1 MOV R2, R148 ;  /* 0x0000009400029202 */ /* 0x000fe40000000f00 */
        /* <DEDUP_REMOVED lines=17> */
.L_x_15005:
        /* <DEDUP_REMOVED lines=13> */
.L_x_15007:
[----:B------:R-:W-:Y:S05]  /*8050*/  BSYNC.RECONVERGENT B5 ;  /* 0x0000000000057941 */ /* 0x000fea0003800200 */
.L_x_15006:
        /* <DEDUP_REMOVED lines=54> */
.L_x_15004:
[----:B------:R-:W-:Y:S05]  /*83c0*/  BSYNC.RECONVERGENT B4 ;  /* 0x0000000000047941 */ /* 0x000fea0003800200 */
.L_x_15003:
        /* <DEDUP_REMOVED lines=10> */
[----:B------:R-:W-:-:S07]  /*8470*/  FADD.FTZ R73, R73, R12 ;  /* 0x0000000c49497221 */ /* 0x000fce0000010000 */
.L_x_15002:
[----:B------:R-:W-:Y:S05]  /*8480*/  BSYNC.RECONVERGENT B3 ;  /* 0x0000000000037941 */ /* 0x000fea0003800200 */
.L_x_15001:
        /* <DEDUP_REMOVED lines=20> */
.L_x_15012:
        /* <DEDUP_REMOVED lines=13> */
.L_x_15014:
[----:B------:R-:W-:Y:S05]  /*86a0*/  BSYNC.RECONVERGENT B5 ;  /* 0x0000000000057941 */ /* 0x000fea0003800200 */
.L_x_15013:
        /* <DEDUP_REMOVED lines=55> */
.L_x_15011:
[----:B------:R-:W-:Y:S05]  /*8a20*/  BSYNC.RECONVERGENT B4 ;  /* 0x0000000000047941 */ /* 0x000fea0003800200 */
.L_x_15010:
[----:B------:R-:W-:Y:S01]  /*8a30*/  I2FP.F32.U32 R2, R16 ;  /* 0x0000001000027245 */ /* 0x000fe20000201000 */
[----:B------:R-:W-:Y:S01]  /*8a40*/  IMAD.MOV.U32 R147, RZ, RZ, 0x2f800000 ;  /* 0x2f800000ff937424 */ /* 0x000fe200078e00ff */
[----:B-----5:R-:W-:-:S03]  /*8a50*/  SHF.L.U32 R16, R61, 0x10, RZ ;  /* 0x000000103d107819 */ /* 0x020fc600000006ff */
[----:B------:R-:W-:Y:S02]  /*8a60*/  FFMA.FTZ R2, R2, R147, 1.1641532182693481445e-10 ;  /* 0x2f00000002027423 */ /* 0x000fe40000010093 */
[----:B------:R-:W-:-:S03]  /*8a70*/  FMUL.FTZ R16, R16, UR9 ;  /* 0x0000000910107c20 */ /* 0x000fc60008410000 */
[----:B------:R-:W-:Y:S01]  /*8a80*/  FSETP.GTU.FTZ.AND P3, PT, R2, UR18, PT ;  /* 0x0000001202007c0b */ /* 0x000fe2000bf7c000 */
[----:B------:R-:W-:-:S05]  /*8a90*/  FMUL.FTZ R16, R16, UR8 ;  /* 0x0000000810107c20 */ /* 0x000fca0008410000 */
[----:B------:R-:W-:Y:S02]  /*8aa0*/  FSEL R147, R16, RZ, !P3 ;  /* 0x000000ff10937208 */ /* 0x000fe40005800000 */
[----:B------:R-:W-:-:S03]  /*8ab0*/  SEL R16, RZ, 0x1, P3 ;  /* 0x00000001ff107807 */ /* 0x000fc60001800000 */
[----:B------:R-:W-:-:S07]  /*8ac0*/  FADD.FTZ R74, R74, R147 ;  /* 0x000000934a4a7221 */ /* 0x000fce0000010000 */
.L_x_15009:
[----:B------:R-:W-:Y:S05]  /*8ad0*/  BSYNC.RECONVERGENT B3 ;  /* 0x0000000000037941 */ /* 0x000fea0003800200 */
.L_x_15008:
        /* <DEDUP_REMOVED lines=20> */
.L_x_15019:
        /* <DEDUP_REMOVED lines=13> */
.L_x_15021:
[----:B------:R-:W-:Y:S05]  /*8cf0*/  BSYNC.RECONVERGENT B5 ;  /* 0x0000000000057941 */ /* 0x000fea0003800200 */
.L_x_15020:
        /* <DEDUP_REMOVED lines=55> */
.L_x_15018:
[----:B------:R-:W-:Y:S05]  /*9070*/  BSYNC.RECONVERGENT B4 ;  /* 0x0000000000047941 */ /* 0x000fea0003800200 */
.L_x_15017:
        /* <DEDUP_REMOVED lines=11> */
.L_x_15016:
[----:B------:R-:W-:Y:S05]  /*9130*/  BSYNC.RECONVERGENT B3 ;  /* 0x0000000000037941 */ /* 0x000fea0003800200 */
.L_x_15015:
        /* <DEDUP_REMOVED lines=20> */
.L_x_15026:
        /* <DEDUP_REMOVED lines=13> */
.L_x_15028:
[----:B------:R-:W-:Y:S05]  /*9350*/  BSYNC.RECONVERGENT B5 ;  /* 0x0000000000057941 */ /* 0x000fea0003800200 */
.L_x_15027:
        /* <DEDUP_REMOVED lines=55> */
.L_x_15025:
[----:B------:R-:W-:Y:S05]  /*96d0*/  BSYNC.RECONVERGENT B4 ;  /* 0x0000000000047941 */ /* 0x000fea0003800200 */
.L_x_15024:
        /* <DEDUP_REMOVED lines=10> */
.L_x_15023:
[----:B------:R-:W-:Y:S05]  /*9780*/  BSYNC.RECONVERGENT B3 ;  /* 0x0000000000037941 */ /* 0x000fea0003800200 */
.L_x_15022:
        /* <DEDUP_REMOVED lines=20> */
.L_x_15033:
        /* <DEDUP_REMOVED lines=13> */
.L_x_15035:
[----:B------:R-:W-:Y:S05]  /*99a0*/  BSYNC.RECONVERGENT B5 ;  /* 0x0000000000057941 */ /* 0x000fea0003800200 */
.L_x_15034:
        /* <DEDUP_REMOVED lines=55> */
.L_x_15032:
[----:B------:R-:W-:Y:S05]  /*9d20*/  BSYNC.RECONVERGENT B4 ;  /* 0x0000000000047941 */ /* 0x000fea0003800200 */
.L_x_15031:
        /* <DEDUP_REMOVED lines=11> */
.L_x_15030:
[----:B------:R-:W-:Y:S05]  /*9de0*/  BSYNC.RECONVERGENT B3 ;  /* 0x0000000000037941 */ /* 0x000fea0003800200 */
.L_x_15029:
        /* <DEDUP_REMOVED lines=20> */
.L_x_15040:
        /* <DEDUP_REMOVED lines=13> */
.L_x_15042:
[----:B------:R-:W-:Y:S05]  /*a000*/  BSYNC.RECONVERGENT B5 ;  /* 0x0000000000057941 */ /* 0x000fea0003800200 */
.L_x_15041:
        /* <DEDUP_REMOVED lines=55> */
.L_x_15039:
[----:B------:R-:W-:Y:S05]  /*a380*/  BSYNC.RECONVERGENT B4 ;  /* 0x0000000000047941 */ /* 0x000fea0003800200 */
.L_x_15038:
        /* <DEDUP_REMOVED lines=10> */
.L_x_15037:
[----:B------:R-:W-:Y:S05]  /*a430*/  BSYNC.RECONVERGENT B3 ;  /* 0x0000000000037941 */ /* 0x000fea0003800200 */
.L_x_15036:
        /* <DEDUP_REMOVED lines=19> */
.L_x_15046:
        /* <DEDUP_REMOVED lines=13> */
.L_x_15048:
[----:B------:R-:W-:Y:S05]  /*a640*/  BSYNC.RECONVERGENT B4 ;  /* 0x0000000000047941 */ /* 0x000fea0003800200 */
.L_x_15047:
        /* <DEDUP_REMOVED lines=55> */
.L_x_15045:
[----:B------:R-:W-:Y:S05]  /*a9c0*/  BSYNC.RECONVERGENT B3 ;  /* 0x0000000000037941 */ /* 0x000fea0003800200 */
.L_x_15044:
        /* <DEDUP_REMOVED lines=12> */
.L_x_14993:
[----:B------:R-:W-:Y:S01]  /*aa90*/  BSSY.RECONVERGENT B3, `(.L_x_15049) ;  /* 0x0000063000037945 */ /* 0x000fe20003800200 */
[----:B------:R-:W-:Y:S02]  /*aaa0*/  HFMA2 R72, -RZ, RZ, 0, 0 ;  /* 0x00000000ff487431 */ /* 0x000fe400000001ff */
[----:B------:R-:W-:Y:S02]  /*aab0*/  IMAD.MOV.U32 R152, RZ, RZ, R12 ;  /* 0x000000ffff987224 */ /* 0x000fe400078e000c */
        /* <DEDUP_REMOVED lines=18> */
.L_x_15053:
        /* <DEDUP_REMOVED lines=13> */
.L_x_15055:
[----:B------:R-:W-:Y:S05]  /*acb0*/  BSYNC.RECONVERGENT B5 ;  /* 0x0000000000057941 */ /* 0x000fea0003800200 */
.L_x_15054:
        /* <DEDUP_REMOVED lines=54> */
.L_x_15052:
[----:B------:R-:W-:Y:S05]  /*b020*/  BSYNC.RECONVERGENT B4 ;  /* 0x0000000000047941 */ /* 0x000fea0003800200 */
.L_x_15051:
        /* <DEDUP_REMOVED lines=9> */
.L_x_15050:
[----:B------:R-:W-:Y:S05]  /*b0c0*/  BSYNC.RECONVERGENT B3 ;  /* 0x0000000000037941 */ /* 0x000fea0003800200 */
.L_x_15049:
[----:B------:R-:W-:Y:S01]  /*b0d0*/  BSSY.RECONVERGENT B3, `(.L_x_15056) ;  /* 0x0000060000037945 */ /* 0x000fe20003800200 */
[----:B------:R-:W-:Y:S02]  /*b0e0*/  IMAD.MOV.U32 R2, RZ, RZ, R74 ;  /* 0x000000ffff027224 */ /* 0x000fe400078e004a */
[----:B------:R-:W-:Y:S01]  /*b0f0*/  IMAD.MOV.U32 R73, RZ, RZ, RZ ;  /* 0x000000ffff497224 */ /* 0x000fe200078e00ff */
        /* <DEDUP_REMOVED lines=14> */
.L_x_15060:
        /* <DEDUP_REMOVED lines=13> */
.L_x_15062:
[----:B------:R-:W-:Y:S05]  /*b2b0*/  BSYNC.RECONVERGENT B5 ;  /* 0x0000000000057941 */ /* 0x000fea0003800200 */
.L_x_15061:
        /* <DEDUP_REMOVED lines=54> */
.L_x_15059:
[----:B------:R-:W-:Y:S05]  /*b620*/  BSYNC.RECONVERGENT B4 ;  /* 0x0000000000047941 */ /* 0x000fea0003800200 */
.L_x_15058:
        /* <DEDUP_REMOVED lines=10> */
.L_x_15057:
[----:B------:R-:W-:Y:S05]  /*b6d0*/  BSYNC.RECONVERGENT B3 ;  /* 0x0000000000037941 */ /* 0x000fea0003800200 */
.L_x_15056:
        /* <DEDUP_REMOVED lines=17> */
.L_x_15067:
        /* <DEDUP_REMOVED lines=13> */
.L_x_15069:
[----:B------:R-:W-:Y:S05]  /*b8c0*/  BSYNC.RECONVERGENT B5 ;  /* 0x0000000000057941 */ /* 0x000fea0003800200 */
.L_x_15068:
[----:B------:R-:W-:Y:S01]  /*b8d0*/  IMAD.WIDE.U32 R2, R141, -0x326172a9, RZ ;  /* 0xcd9e8d578d027825 */ /* 0x000fe200078e00ff */
[----:B------:R-:W-:Y:S01]  /*b8e0*/  LOP3.LUT R74, R11, UR5, R79, 0x96, !PT ;  /* 0x000000050b4a7c12 */ /* 0x000fe2000f8e964f */
[----:B------:R-:W-:Y:S02]  /*b8f0*/  UIADD3 UR21, UPT, UPT, UR4, -0x61c88647, URZ ;  /* 0x9e3779b904157890 */ /* 0x000fe4000fffe0ff */
[----:B------:R-:W-:Y:S01]  /*b900*/  HFMA2 R12, -RZ, RZ, 0, 0 ;  /* 0x00000000ff0c7431 */ /* 0x000fe200000001ff */
        /* <DEDUP_REMOVED lines=50> */
[----:B------:R-:W-:-:S07]  /*bc30*/  LOP3.LUT R4, R2, UR17, R75, 0x96, !PT ;  /* 0x0000001102047c12 */ /* 0x000fce000f8e964b */
.L_x_15066:
[----:B------:R-:W-:Y:S05]  /*bc40*/  BSYNC.RECONVERGENT B4 ;  /* 0x0000000000047941 */ /* 0x000fea0003800200 */
.L_x_15065:
        /* <DEDUP_REMOVED lines=9> */
.L_x_15064:
[----:B------:R-:W-:Y:S05]  /*bce0*/  BSYNC.RECONVERGENT B3 ;  /* 0x0000000000037941 */ /* 0x000fea0003800200 */
.L_x_15063:
        /* <DEDUP_REMOVED lines=17> */
.L_x_15074:
        /* <DEDUP_REMOVED lines=13> */
.L_x_15076:
[----:B------:R-:W-:Y:S05]  /*bed0*/  BSYNC.RECONVERGENT B5 ;  /* 0x0000000000057941 */ /* 0x000fea0003800200 */
.L_x_15075:
        /* <DEDUP_REMOVED lines=55> */
.L_x_15073:
[----:B------:R-:W-:Y:S05]  /*c250*/  BSYNC.RECONVERGENT B4 ;  /* 0x0000000000047941 */ /* 0x000fea0003800200 */
.L_x_15072:
        /* <DEDUP_REMOVED lines=10> */
.L_x_15071:
[----:B------:R-:W-:Y:S05]  /*c300*/  BSYNC.RECONVERGENT B3 ;  /* 0x0000000000037941 */ /* 0x000fea0003800200 */
.L_x_15070:
        /* <DEDUP_REMOVED lines=17> */
.L_x_15081:
        /* <DEDUP_REMOVED lines=13> */
.L_x_15083:
[----:B------:R-:W-:Y:S05]  /*c4f0*/  BSYNC.RECONVERGENT B5 ;  /* 0x0000000000057941 */ /* 0x000fea0003800200 */
.L_x_15082:
        /* <DEDUP_REMOVED lines=55> */
.L_x_15080:
[----:B------:R-:W-:Y:S05]  /*c870*/  BSYNC.RECONVERGENT B4 ;  /* 0x0000000000047941 */ /* 0x000fea0003800200 */
.L_x_15079:
        /* <DEDUP_REMOVED lines=9> */
.L_x_15078:
[----:B------:R-:W-:Y:S05]  /*c910*/  BSYNC.RECONVERGENT B3 ;  /* 0x0000000000037941 */ /* 0x000fea0003800200 */
.L_x_15077:
        /* <DEDUP_REMOVED lines=17> */
.L_x_15088:
[----:B------:R-:W-:Y:S01]  /*ca30*/  VIADD R140, R140, 0x1 ;  /* 0x000000018c8c7836 */ /* 0x000fe20000000000 */
[----:B------:R-:W-:Y:S03]  /*ca40*/  BSSY.RECONVERGENT B5, `(.L_x_15089) ;  /* 0x000000c000057945 */ /* 0x000fe60003800200 */
[C---:B-1----:R-:W-:Y:S01]  /*ca50*/  IMAD.WIDE.U32 R148, R140.reuse, -0x2daee0ad, RZ ;  /* 0xd2511f538c947825 */ /* 0x042fe200078e00ff */
        /* <DEDUP_REMOVED lines=10> */
.L_x_15090:
[----:B------:R-:W-:Y:S05]  /*cb00*/  BSYNC.RECONVERGENT B5 ;  /* 0x0000000000057941 */ /* 0x000fea0003800200 */
.L_x_15089:
[----:B------:R-:W-:Y:S01]  /*cb10*/  IMAD.WIDE.U32 R2, R141, -0x326172a9, RZ ;  /* 0xcd9e8d578d027825 */ /* 0x000fe200078e00ff */
[----:B------:R-:W-:Y:S01]  /*cb20*/  LOP3.LUT R78, R11, UR5, R149, 0x96, !PT ;  /* 0x000000050b4e7c12 */ /* 0x000fe2000f8e9695 */
[----:B------:R-:W-:Y:S02]  /*cb30*/  UIADD3 UR21, UPT, UPT, UR4, -0x61c88647, URZ ;  /* 0x9e3779b904157890 */ /* 0x000fe4000fffe0ff */
[----:B------:R-:W-:Y:S01]  /*cb40*/  UIADD3 UR22, UPT, UPT, UR5, 0x646e171e, URZ ;  /* 0x646e171e05167890 */ /* 0x000fe2000fffe0ff */
[----:B0-----:R-:W-:Y:S01]  /*cb50*/  LOP3.LUT R146, R139, UR4, R3, 0x96, !PT ;  /* 0x000000048b927c12 */ /* 0x001fe2000f8e9603 */
        /* <DEDUP_REMOVED lines=50> */
.L_x_15087:
[----:B------:R-:W-:Y:S05]  /*ce80*/  BSYNC.RECONVERGENT B4 ;  /* 0x0000000000047941 */ /* 0x000fea0003800200 */
.L_x_15086:
        /* <DEDUP_REMOVED lines=10> */
.L_x_15085:
[----:B------:R-:W-:Y:S05]  /*cf30*/  BSYNC.RECONVERGENT B3 ;  /* 0x0000000000037941 */ /* 0x000fea0003800200 */
.L_x_15084:
        /* <DEDUP_REMOVED lines=17> */
.L_x_15095:
        /* <DEDUP_REMOVED lines=13> */
.L_x_15097:
[----:B------:R-:W-:Y:S05]  /*d120*/  BSYNC.RECONVERGENT B5 ;  /* 0x0000000000057941 */ /* 0x000fea0003800200 */
.L_x_15096:
[----:B------:R-:W-:Y:S01]  /*d130*/  IMAD.WIDE.U32 R2, R141, -0x326172a9, RZ ;  /* 0xcd9e8d578d027825 */ /* 0x000fe200078e00ff */
[----:B------:R-:W-:Y:S01]  /*d140*/  LOP3.LUT R78, R11, UR5, R149, 0x96, !PT ;  /* 0x000000050b4e7c12 */ /* 0x000fe2000f8e9695 */
[----:B------:R-:W-:Y:S02]  /*d150*/  UIADD3 UR21, UPT, UPT, UR4, -0x61c88647, URZ ;  /* 0x9e3779b904157890 */ /* 0x000fe4000fffe0ff */
[----:B------:R-:W-:Y:S01]  /*d160*/  HFMA2 R12, -RZ, RZ, 0, 0 ;  /* 0x00000000ff0c7431 */ /* 0x000fe200000001ff */
[----:B------:R-:W-:Y:S01]  /*d170*/  UIADD3 UR22, UPT, UPT, UR5, 0x646e171e, URZ ;  /* 0x646e171e05167890 */ /* 0x000fe2000fffe0ff */
[----:B0-----:R-:W-:Y:S01]  /*d180*/  LOP3.LUT R146, R139, UR4, R3, 0x96, !PT ;  /* 0x000000048b927c12 */ /* 0x001fe2000f8e9603 */
        /* <DEDUP_REMOVED lines=45> */
[----:B------:R-:W-:Y:S02]  /*d460*/  MOV R14, R146 ;  /* 0x00000092000e7202 */ /* 0x000fe40000000f00 */
[----:B------:R-:W-:Y:S01]  /*d470*/  LOP3.LUT R4, R2, UR17, R79, 0x96, !PT ;  /* 0x0000001102047c12 */ /* 0x000fe2000f8e964f */
[----:B------:R-:W-:Y:S02]  /*d480*/  IMAD.MOV.U32 R79, RZ, RZ, R152 ;  /* 0x000000ffff4f7224 */ /* 0x000fe400078e0098 */
[----:B------:R-:W-:-:S07]  /*d490*/  IMAD.MOV.U32 R152, RZ, RZ, R78 ;  /* 0x000000ffff987224 */ /* 0x000fce00078e004e */
.L_x_15094:
[----:B------:R-:W-:Y:S05]  /*d4a0*/  BSYNC.RECONVERGENT B4 ;  /* 0x0000000000047941 */ /* 0x000fea0003800200 */
.L_x_15093:
        /* <DEDUP_REMOVED lines=9> */
.L_x_15092:
[----:B------:R-:W-:Y:S05]  /*d540*/  BSYNC.RECONVERGENT B3 ;  /* 0x0000000000037941 */ /* 0x000fea0003800200 */
.L_x_15091:
[----:B------:R-:W-:Y:S01]  /*d550*/  MOV R2, R12 ;  /* 0x0000000c00027202 */ /* 0x000fe20000000f00 */
[----:B------:R-:W-:Y:S01]  /*d560*/  IMAD.MOV.U32 R79, RZ, RZ, RZ ;  /* 0x000000ffff4f7224 */ /* 0x000fe200078e00ff */
        /* <DEDUP_REMOVED lines=14> */
.L_x_15100:
        /* <DEDUP_REMOVED lines=13> */
.L_x_15102:
[----:B------:R-:W-:Y:S05]  /*d720*/  BSYNC.RECONVERGENT B4 ;  /* 0x0000000000047941 */ /* 0x000fea0003800200 */
.L_x_15101:
[----:B------:R-:W-:Y:S01]  /*d730*/  IMAD.WIDE.U32 R2, R141, -0x326172a9, RZ ;  /* 0xcd9e8d578d027825 */ /* 0x000fe200078e00ff */
[----:B01----:R-:W-:Y:S01]  /*d740*/  LOP3.LUT R146, R11, UR5, R151, 0x96, !PT ;  /* 0x000000050b927c12 */ /* 0x003fe2000f8e9697 */
        /* <DEDUP_REMOVED lines=53> */
.L_x_15099:
[----:B------:R-:W-:Y:S05]  /*daa0*/  BSYNC.RECONVERGENT B3 ;  /* 0x0000000000037941 */ /* 0x000fea0003800200 */
.L_x_15098:
        /* <DEDUP_REMOVED lines=10> */
.L_x_15043:
[----:B------:R-:W-:Y:S05]  /*db50*/  BSYNC.RECONVERGENT B2 ;  /* 0x0000000000027941 */ /* 0x000fea0003800200 */
.L_x_14992:
[----:B01----:R-:W0:Y:S01]  /*db60*/  LDC.64 R146, c[0x0][0x3a8] ;  /* 0x0000ea00ff927b82 */ /* 0x003e220000000a00 */
[----:B------:R-:W-:Y:S01]  /*db70*/  BSSY.RECONVERGENT B2, `(.L_x_15103) ;  /* 0x000001a000027945 */ /* 0x000fe20003800200 */
[----:B------:R-:W-:Y:S01]  /*db80*/  MOV R12, R152 ;  /* 0x00000098000c7202 */ /* 0x000fe20000000f00 */
[----:B0-----:R-:W-:-:S05]  /*db90*/  IMAD.WIDE.U32 R146, R144, 0x20, R146 ;  /* 0x0000002090927825 */ /* 0x001fca00078e0092 */
[----:B-----5:R0:W-:Y:S04]  /*dba0*/  STG.E.128 desc[UR6][R146.64], R72 ;  /* 0x0000004892007986 */ /* 0x0201e8000c101d06 */
        /* <DEDUP_REMOVED lines=22> */
.L_x_15104:
[----:B------:R-:W-:Y:S05]  /*dd10*/  BSYNC.RECONVERGENT B2 ;  /* 0x0000000000027941 */ /* 0x000fea0003800200 */
.L_x_15103:
[----:B------:R-:W-:Y:S01]  /*dd20*/  VIADD R144, R144, 0x20 ;  /* 0x0000002090907836 */ /* 0x000fe20000000000 */
[----:B------:R-:W-:-:S07]  /*dd30*/  IADD3 R107, PT, PT, R107, 0x20, RZ ;  /* 0x000000206b6b7810 */ /* 0x000fce0007ffe0ff */
.L_x_14989:
[----:B------:R-:W-:Y:S05]  /*dd40*/  BSYNC.RECONVERGENT B1 ;  /* 0x0000000000017941 */ /* 0x000fea0003800200 */
.L_x_14988:
        /* <DEDUP_REMOVED lines=9> */
.L_x_15108:
[----:B------:R-:W-:Y:S05]  /*dde0*/  BSYNC.RECONVERGENT B2 ;  /* 0x0000000000027941 */ /* 0x000fea0003800200 */
.L_x_15107:
        /* <DEDUP_REMOVED lines=10> */
[----:B------:R-:W-:Y:S02]  /*de90*/  @!P1 IMAD.MOV.U32 R152, RZ, RZ, R12 ;  /* 0x000000ffff989224 */ /* 0x000fe400078e000c */
[----:B------:R-:W-:Y:S01]  /*dea0*/  @!P1 IMAD.MOV.U32 R150, RZ, RZ, R2 ;  /* 0x000000ffff969224 */ /* 0x000fe200078e0002 */
[----:B0-----:R-:W-:Y:S06]  /*deb0*/  @!P1 BRA `(.L_x_15112) ;  /* 0x00000004007c9947 */ /* 0x001fec0003800000 */
        /* <DEDUP_REMOVED lines=16> */
.L_x_15115:
        /* <DEDUP_REMOVED lines=13> */
.L_x_15117:
[----:B------:R-:W-:Y:S05]  /*e090*/  BSYNC.RECONVERGENT B5 ;  /* 0x0000000000057941 */ /* 0x000fea0003800200 */
.L_x_15116:
        /* <DEDUP_REMOVED lines=54> */
.L_x_15114:
[----:B------:R-:W-:Y:S05]  /*e400*/  BSYNC.RECONVERGENT B4 ;  /* 0x0000000000047941 */ /* 0x000fea0003800200 */
.L_x_15113:
        /* <DEDUP_REMOVED lines=10> */
.L_x_15112:
[----:B------:R-:W-:Y:S05]  /*e4b0*/  BSYNC.RECONVERGENT B3 ;  /* 0x0000000000037941 */ /* 0x000fea0003800200 */
.L_x_15111:
        /* <DEDUP_REMOVED lines=20> */
.L_x_15122:
        /* <DEDUP_REMOVED lines=13> */
.L_x_15124:
[----:B------:R-:W-:Y:S05]  /*e6d0*/  BSYNC.RECONVERGENT B5 ;  /* 0x0000000000057941 */ /* 0x000fea0003800200 */
.L_x_15123:
        /* <DEDUP_REMOVED lines=50> */
[----:B------:R-:W-:-:S04]  /*ea00*/  LOP3.LUT R3, R150, UR21, R15, 0x96, !PT ;  /* 0x0000001596037c12 */ /* 0x000fc8000f8e960f */
[----:B------:R-:W-:Y:S01]  /*ea10*/  LOP3.LUT R4, R2, UR17, R149, 0x96, !PT ;  /* 0x0000001102047c12 */ /* 0x000fe2000f8e9695 */
[----:B------:R-:W-:Y:S01]  /*ea20*/  IMAD.MOV.U32 R2, RZ, RZ, RZ ;  /* 0x000000ffff027224 */ /* 0x000fe200078e00ff */
[----:B------:R-:W-:-:S07]  /*ea30*/  MOV R147, R148 ;  /* 0x0000009400937202 */ /* 0x000fce0000000f00 */
.L_x_15121:
[----:B------:R-:W-:Y:S05]  /*ea40*/  BSYNC.RECONVERGENT B4 ;  /* 0x0000000000047941 */ /* 0x000fea0003800200 */
.L_x_15120:
        /* <DEDUP_REMOVED lines=11> */
.L_x_15119:
[----:B------:R-:W-:Y:S05]  /*eb00*/  BSYNC.RECONVERGENT B3 ;  /* 0x0000000000037941 */ /* 0x000fea0003800200 */
.L_x_15118:
        /* <DEDUP_REMOVED lines=20> */
.L_x_15129:
        /* <DEDUP_REMOVED lines=13> */
.L_x_15131:
[----:B------:R-:W-:Y:S05]  /*ed20*/  BSYNC.RECONVERGENT B5 ;  /* 0x0000000000057941 */ /* 0x000fea0003800200 */
.L_x_15130:
        /* <DEDUP_REMOVED lines=52> */
[----:B------:R-:W-:Y:S01]  /*f070*/  MOV R12, R148 ;  /* 0x00000094000c7202 */ /* 0x000fe20000000f00 */
[----:B------:R-:W-:Y:S01]  /*f080*/  IMAD.MOV.U32 R148, RZ, RZ, RZ ;  /* 0x000000ffff947224 */ /* 0x000fe200078e00ff */
[----:B------:R-:W-:-:S07]  /*f090*/  LOP3.LUT R4, R2, UR17, R149, 0x96, !PT ;  /* 0x0000001102047c12 */ /* 0x000fce000f8e9695 */
.L_x_15128:
[----:B------:R-:W-:Y:S05]  /*f0a0*/  BSYNC.RECONVERGENT B4 ;  /* 0x0000000000047941 */ /* 0x000fea0003800200 */
.L_x_15127:
        /* <DEDUP_REMOVED lines=10> */
.L_x_15126:
[----:B------:R-:W-:Y:S05]  /*f150*/  BSYNC.RECONVERGENT B3 ;  /* 0x0000000000037941 */ /* 0x000fea0003800200 */
.L_x_15125:
        /* <DEDUP_REMOVED lines=20> */
.L_x_15136:
        /* <DEDUP_REMOVED lines=13> */
.L_x_15138:
[----:B------:R-:W-:Y:S05]  /*f370*/  BSYNC.RECONVERGENT B5 ;  /* 0x0000000000057941 */ /* 0x000fea0003800200 */
.L_x_15137:
        /* <DEDUP_REMOVED lines=53> */
[----:B------:R-:W-:Y:S01]  /*f6d0*/  IMAD.MOV.U32 R2, RZ, RZ, RZ ;  /* 0x000000ffff027224 */ /* 0x000fe200078e00ff */
[----:B------:R-:W-:-:S07]  /*f6e0*/  MOV R147, R148 ;  /* 0x0000009400937202 */ /* 0x000fce0000000f00 */
.L_x_15135:
[----:B------:R-:W-:Y:S05]  /*f6f0*/  BSYNC.RECONVERGENT B4 ;  /* 0x0000000000047941 */ /* 0x000fea0003800200 */
.L_x_15134:
        /* <DEDUP_REMOVED lines=10> */
[----:B------:R-:W-:-:S07]  /*f7a0*/  FADD.FTZ R83, R83, R148 ;  /* 0x0000009453537221 */ /* 0x000fce0000010000 */
.L_x_15133:
[----:B------:R-:W-:Y:S05]  /*f7b0*/  BSYNC.RECONVERGENT B3 ;  /* 0x0000000000037941 */ /* 0x000fea0003800200 */
.L_x_15132:
        /* <DEDUP_REMOVED lines=20> */
.L_x_15143:
        /* <DEDUP_REMOVED lines=13> */
.L_x_15145:
[----:B------:R-:W-:Y:S05]  /*f9d0*/  BSYNC.RECONVERGENT B5 ;  /* 0x0000000000057941 */ /* 0x000fea0003800200 */
.L_x_15144:
        /* <DEDUP_REMOVED lines=55> */
.L_x_15142:
[----:B------:R-:W-:Y:S05]  /*fd50*/  BSYNC.RECONVERGENT B4 ;  /* 0x0000000000047941 */ /* 0x000fea0003800200 */
.L_x_15141:
        /* <DEDUP_REMOVED lines=10> */
.L_x_15140:
[----:B------:R-:W-:Y:S05]  /*fe00*/  BSYNC.RECONVERGENT B3 ;  /* 0x0000000000037941 */ /* 0x000fea0003800200 */
.L_x_15139:
        /* <DEDUP_REMOVED lines=20> */
.L_x_15150:
        /* <DEDUP_REMOVED lines=13> */
.L_x_15152:
[----:B------:R-:W-:Y:S05]  /*10020*/  BSYNC.RECONVERGENT B5 ;  /* 0x0000000000057941 */ /* 0x000fea0003800200 */
.L_x_15151:
        /* <DEDUP_REMOVED lines=55> */
.L_x_15149:
[----:B------:R-:W-:Y:S05]  /*103a0*/  BSYNC.RECONVERGENT B4 ;  /* 0x0000000000047941 */ /* 0x000fea0003800200 */
.L_x_15148:
        /* <DEDUP_REMOVED lines=11> */
.L_x_15147:
[----:B------:R-:W-:Y:S05]  /*10460*/  BSYNC.RECONVERGENT B3 ;  /* 0x0000000000037941 */ /* 0x000fea0003800200 */
.L_x_15146:
        /* <DEDUP_REMOVED lines=20> */
.L_x_15157:
        /* <DEDUP_REMOVED lines=13> */
.L_x_15159:
[----:B------:R-:W-:Y:S05]  /*10680*/  BSYNC.RECONVERGENT B5 ;  /* 0x0000000000057941 */ /* 0x000fea0003800200 */
.L_x_15158:
        /* <DEDUP_REMOVED lines=55> */
.L_x_15156:
[----:B------:R-:W-:Y:S05]  /*10a00*/  BSYNC.RECONVERGENT B4 ;  /* 0x0000000000047941 */ /* 0x000fea0003800200 */
.L_x_15155:
        /* <DEDUP_REMOVED lines=10> */
.L_x_15154:
[----:B------:R-:W-:Y:S05]  /*10ab0*/  BSYNC.RECONVERGENT B3 ;  /* 0x0000000000037941 */ /* 0x000fea0003800200 */
.L_x_15153:
[----:B------:R-:W-:Y:S01]  /*10ac0*/  @!P1 IMAD.MOV.U32 R154, RZ, RZ, R12 ;  /* 0x000000ffff9a9224 */ /* 0x000fe200078e000c */
        /* <DEDUP_REMOVED lines=18> */
.L_x_15163:
        /* <DEDUP_REMOVED lines=13> */
.L_x_15165:
[----:B------:R-:W-:Y:S05]  /*10cc0*/  BSYNC.RECONVERGENT B4 ;  /* 0x0000000000047941 */ /* 0x000fea0003800200 */
.L_x_15164:
        /* <DEDUP_REMOVED lines=55> */
.L_x_15162:
[----:B------:R-:W-:Y:S05]  /*11040*/  BSYNC.RECONVERGENT B3 ;  /* 0x0000000000037941 */ /* 0x000fea0003800200 */
.L_x_15161:
        /* <DEDUP_REMOVED lines=10> */
[----:B------:R-:W-:Y:S01]  /*110f0*/  FADD.FTZ R87, R87, R12 ;  /* 0x0000000c57577221 */ /* 0x000fe20000010000 */
[----:B------:R-:W-:Y:S06]  /*11100*/  BRA `(.L_x_15160) ;  /* 0x0000003000307947 */ /* 0x000fec0003800000 */
.L_x_15110:
[----:B------:R-:W-:Y:S01]  /*11110*/  BSSY.RECONVERGENT B3, `(.L_x_15166) ;  /* 0x0000063000037945 */ /* 0x000fe20003800200 */
[----:B------:R-:W-:Y:S01]  /*11120*/  IMAD.MOV.U32 R154, RZ, RZ, R12 ;  /* 0x000000ffff9a7224 */ /* 0x000fe200078e000c */
[----:B------:R-:W-:Y:S01]  /*11130*/  MOV R82, R2 ;  /* 0x0000000200527202 */ /* 0x000fe20000000f00 */
[----:B------:R-:W-:Y:S01]  /*11140*/  IMAD.MOV.U32 R80, RZ, RZ, RZ ;  /* 0x000000ffff507224 */ /* 0x000fe200078e00ff */
        /* <DEDUP_REMOVED lines=17> */
.L_x_15170:
        /* <DEDUP_REMOVED lines=13> */
.L_x_15172:
[----:B------:R-:W-:Y:S05]  /*11330*/  BSYNC.RECONVERGENT B5 ;  /* 0x0000000000057941 */ /* 0x000fea0003800200 */
.L_x_15171:
        /* <DEDUP_REMOVED lines=54> */
.L_x_15169:
[----:B------:R-:W-:Y:S05]  /*116a0*/  BSYNC.RECONVERGENT B4 ;  /* 0x0000000000047941 */ /* 0x000fea0003800200 */
.L_x_15168:
        /* <DEDUP_REMOVED lines=9> */
.L_x_15167:
[----:B------:R-:W-:Y:S05]  /*11740*/  BSYNC.RECONVERGENT B3 ;  /* 0x0000000000037941 */ /* 0x000fea0003800200 */
.L_x_15166:
        /* <DEDUP_REMOVED lines=17> */
.L_x_15177:
        /* <DEDUP_REMOVED lines=13> */
.L_x_15179:
[----:B------:R-:W-:Y:S05]  /*11930*/  BSYNC.RECONVERGENT B5 ;  /* 0x0000000000057941 */ /* 0x000fea0003800200 */
.L_x_15178:
        /* <DEDUP_REMOVED lines=54> */
.L_x_15176:
[----:B------:R-:W-:Y:S05]  /*11ca0*/  BSYNC.RECONVERGENT B4 ;  /* 0x0000000000047941 */ /* 0x000fea0003800200 */
.L_x_15175:
        /* <DEDUP_REMOVED lines=10> */
.L_x_15174:
[----:B------:R-:W-:Y:S05]  /*11d50*/  BSYNC.RECONVERGENT B3 ;  /* 0x0000000000037941 */ /* 0x000fea0003800200 */
.L_x_15173:
        /* <DEDUP_REMOVED lines=17> */
.L_x_15184:
        /* <DEDUP_REMOVED lines=13> */
.L_x_15186:
[----:B------:R-:W-:Y:S05]  /*11f40*/  BSYNC.RECONVERGENT B5 ;  /* 0x0000000000057941 */ /* 0x000fea0003800200 */
.L_x_15185:
[----:B------:R-:W-:Y:S01]  /*11f50*/  IMAD.WIDE.U32 R2, R141, -0x326172a9, RZ ;  /* 0xcd9e8d578d027825 */ /* 0x000fe200078e00ff */
[----:B------:R-:W-:Y:S01]  /*11f60*/  LOP3.LUT R82, R11, UR5, R87, 0x96, !PT ;  /* 0x000000050b527c12 */ /* 0x000fe2000f8e9657 */
[----:B------:R-:W-:Y:S02]  /*11f70*/  UIADD3 UR21, UPT, UPT, UR4, -0x61c88647, URZ ;  /* 0x9e3779b904157890 */ /* 0x000fe4000fffe0ff */
[----:B------:R-:W-:Y:S01]  /*11f80*/  HFMA2 R12, -RZ, RZ, 0, 0 ;  /* 0x00000000ff0c7431 */ /* 0x000fe200000001ff */
[----:B------:R-:W-:Y:S01]  /*11f90*/  UIADD3 UR22, UPT, UPT, UR5, 0x646e171e, URZ ;  /* 0x646e171e05167890 */ /* 0x000fe2000fffe0ff */
[----:B------:R-:W-:Y:S01]  /*11fa0*/  LOP3.LUT R84, R139, UR4, R3, 0x96, !PT ;  /* 0x000000048b547c12 */ /* 0x000fe2000f8e9603 */
[----:B------:R-:W-:Y:S01]  /*11fb0*/  IMAD.WIDE.U32 R82, R82, -0x326172a9, RZ ;  /* 0xcd9e8d5752527825 */ /* 0x000fe200078e00ff */
[----:B------:R-:W-:-:S03]  /*11fc0*/  MOV R16, R154 ;  /* 0x0000009a00107202 */ /* 0x000fc60000000f00 */
        /* <DEDUP_REMOVED lines=47> */
.L_x_15183:
[----:B------:R-:W-:Y:S05]  /*122c0*/  BSYNC.RECONVERGENT B4 ;  /* 0x0000000000047941 */ /* 0x000fea0003800200 */
.L_x_15182:
        /* <DEDUP_REMOVED lines=9> */
.L_x_15181:
[----:B------:R-:W-:Y:S05]  /*12360*/  BSYNC.RECONVERGENT B3 ;  /* 0x0000000000037941 */ /* 0x000fea0003800200 */
.L_x_15180:
[----:B------:R-:W-:Y:S01]  /*12370*/  BSSY.RECONVERGENT B3, `(.L_x_15187) ;  /* 0x0000061000037945 */ /* 0x000fe20003800200 */
[----:B------:R-:W-:Y:S01]  /*12380*/  IMAD.MOV.U32 R2, RZ, RZ, R12 ;  /* 0x000000ffff027224 */ /* 0x000fe200078e000c */
[----:B------:R-:W-:Y:S02]  /*12390*/  MOV R83, RZ ;  /* 0x000000ff00537202 */ /* 0x000fe40000000f00 */
        /* <DEDUP_REMOVED lines=14> */
.L_x_15191:
        /* <DEDUP_REMOVED lines=13> */
.L_x_15193:
[----:B------:R-:W-:Y:S05]  /*12550*/  BSYNC.RECONVERGENT B5 ;  /* 0x0000000000057941 */ /* 0x000fea0003800200 */
.L_x_15192:
        /* <DEDUP_REMOVED lines=53> */
[----:B------:R-:W-:Y:S01]  /*128b0*/  IMAD.MOV.U32 R2, RZ, RZ, RZ ;  /* 0x000000ffff027224 */ /* 0x000fe200078e00ff */
[----:B------:R-:W-:-:S07]  /*128c0*/  MOV R154, R84 ;  /* 0x00000054009a7202 */ /* 0x000fce0000000f00 */
.L_x_15190:
[----:B------:R-:W-:Y:S05]  /*128d0*/  BSYNC.RECONVERGENT B4 ;  /* 0x0000000000047941 */ /* 0x000fea0003800200 */
.L_x_15189:
        /* <DEDUP_REMOVED lines=10> */
.L_x_15188:
[----:B------:R-:W-:Y:S05]  /*12980*/  BSYNC.RECONVERGENT B3 ;  /* 0x0000000000037941 */ /* 0x000fea0003800200 */
.L_x_15187:
[----:B------:R-:W-:Y:S01]  /*12990*/  BSSY.RECONVERGENT B3, `(.L_x_15194) ;  /* 0x0000060000037945 */ /* 0x000fe20003800200 */
[----:B------:R-:W-:Y:S01]  /*129a0*/  MOV R12, R2 ;  /* 0x00000002000c7202 */ /* 0x000fe20000000f00 */
[----:B------:R-:W-:Y:S02]  /*129b0*/  IMAD.MOV.U32 R84, RZ, RZ, RZ ;  /* 0x000000ffff547224 */ /* 0x000fe400078e00ff */
[----:B------:R-:W-:Y:S05]  /*129c0*/  @!P2 BRA `(.L_x_15195) ;  /* 0x000000040070a947 */ /* 0x000fea0003800000 */
        /* <DEDUP_REMOVED lines=13> */
.L_x_15198:
        /* <DEDUP_REMOVED lines=13> */
.L_x_15200:
[----:B------:R-:W-:Y:S05]  /*12b70*/  BSYNC.RECONVERGENT B5 ;  /* 0x0000000000057941 */ /* 0x000fea0003800200 */
.L_x_15199:
        /* <DEDUP_REMOVED lines=55> */
.L_x_15197:
[----:B------:R-:W-:Y:S05]  /*12ef0*/  BSYNC.RECONVERGENT B4 ;  /* 0x0000000000047941 */ /* 0x000fea0003800200 */
.L_x_15196:
        /* <DEDUP_REMOVED lines=9> */
.L_x_15195:
[----:B------:R-:W-:Y:S05]  /*12f90*/  BSYNC.RECONVERGENT B3 ;  /* 0x0000000000037941 */ /* 0x000fea0003800200 */
.L_x_15194:
        /* <DEDUP_REMOVED lines=17> */
.L_x_15205:
        /* <DEDUP_REMOVED lines=13> */
.L_x_15207:
[----:B------:R-:W-:Y:S05]  /*13180*/  BSYNC.RECONVERGENT B5 ;  /* 0x0000000000057941 */ /* 0x000fea0003800200 */
.L_x_15206:
        /* <DEDUP_REMOVED lines=55> */
.L_x_15204:
[----:B------:R-:W-:Y:S05]  /*13500*/  BSYNC.RECONVERGENT B4 ;  /* 0x0000000000047941 */ /* 0x000fea0003800200 */
.L_x_15203:
        /* <DEDUP_REMOVED lines=10> */
.L_x_15202:
[----:B------:R-:W-:Y:S05]  /*135b0*/  BSYNC.RECONVERGENT B3 ;  /* 0x0000000000037941 */ /* 0x000fea0003800200 */
.L_x_15201:
        /* <DEDUP_REMOVED lines=17> */
.L_x_15212:
        /* <DEDUP_REMOVED lines=13> */
.L_x_15214:
[----:B------:R-:W-:Y:S05]  /*137a0*/  BSYNC.RECONVERGENT B5 ;  /* 0x0000000000057941 */ /* 0x000fea0003800200 */
.L_x_15213:
        /* <DEDUP_REMOVED lines=55> */
.L_x_15211:
[----:B------:R-:W-:Y:S05]  /*13b20*/  BSYNC.RECONVERGENT B4 ;  /* 0x0000000000047941 */ /* 0x000fea0003800200 */
.L_x_15210:
        /* <DEDUP_REMOVED lines=9> */
.L_x_15209:
[----:B------:R-:W-:Y:S05]  /*13bc0*/  BSYNC.RECONVERGENT B3 ;  /* 0x0000000000037941 */ /* 0x000fea0003800200 */
.L_x_15208:
        /* <DEDUP_REMOVED lines=16> */
.L_x_15217:
        /* <DEDUP_REMOVED lines=13> */
.L_x_15219:
[----:B------:R-:W-:Y:S05]  /*13da0*/  BSYNC.RECONVERGENT B4 ;  /* 0x0000000000047941 */ /* 0x000fea0003800200 */
.L_x_15218:
        /* <DEDUP_REMOVED lines=55> */
.L_x_15216:
[----:B------:R-:W-:Y:S05]  /*14120*/  BSYNC.RECONVERGENT B3 ;  /* 0x0000000000037941 */ /* 0x000fea0003800200 */
.L_x_15215:
        /* <DEDUP_REMOVED lines=10> */
.L_x_15160:
[----:B------:R-:W-:Y:S05]  /*141d0*/  BSYNC.RECONVERGENT B2 ;  /* 0x0000000000027941 */ /* 0x000fea0003800200 */
.L_x_15109:
[----:B------:R-:W0:Y:S01]  /*141e0*/  LDC.64 R148, c[0x0][0x3a8] ;  /* 0x0000ea00ff947b82 */ /* 0x000e220000000a00 */
        /* <DEDUP_REMOVED lines=19> */
[----:B------:R-:W-:-:S05]  /*14320*/  IMAD.WIDE.U32 R152, R152, 0x10000, RZ ;  /* 0x0001000098987825 */ /* 0x000fca00078e00ff */
[----:B------:R-:W-:Y:S02]  /*14330*/  LOP3.LUT R147, R153, R147, R155, 0xfe, !PT ;  /* 0x0000009399937212 */ /* 0x000fe400078efe9b */
[----:B------:R-:W-:Y:S02]  /*14340*/  LOP3.LUT R152, R150, R154, R152, 0xfe, !PT ;  /* 0x0000009a96987212 */ /* 0x000fe400078efe98 */
[----:B------:R-:W-:Y:S01]  /*14350*/  LOP3.LUT R151, R147, R151, RZ, 0xfc, !PT ;  /* 0x0000009793977212 */ /* 0x000fe200078efcff */
[----:B0-----:R-:W-:Y:S01]  /*14360*/  IMAD.WIDE.U32 R148, R107, 0x8, R148 ;  /* 0x000000086b947825 */ /* 0x001fe200078e0094 */
[----:B------:R-:W-:-:S05]  /*14370*/  LOP3.LUT R150, R152, 0xff, R13, 0xf8, !PT ;  /* 0x000000ff98967812 */ /* 0x000fca00078ef80d */
[----:B------:R1:W-:Y:S02]  /*14380*/  STG.E.64 desc[UR6][R148.64], R150 ;  /* 0x0000009694007986 */ /* 0x0003e4000c101b06 */
.L_x_15221:
[----:B------:R-:W-:Y:S05]  /*14390*/  BSYNC.RECONVERGENT B2 ;  /* 0x0000000000027941 */ /* 0x000fea0003800200 */
.L_x_15220:
[----:B------:R-:W-:Y:S01]  /*143a0*/  IADD3 R144, PT, PT, R144, 0x20, RZ ;  /* 0x0000002090907810 */ /* 0x000fe20007ffe0ff */
[----:B------:R-:W-:-:S07]  /*143b0*/  VIADD R107, R107, 0x20 ;  /* 0x000000206b6b7836 */ /* 0x000fce0000000000 */
.L_x_15106:
[----:B------:R-:W-:Y:S05]  /*143c0*/  BSYNC.RECONVERGENT B1 ;  /* 0x0000000000017941 */ /* 0x000fea0003800200 */
.L_x_15105:
        /* <DEDUP_REMOVED lines=9> */
.L_x_15225:
[----:B------:R-:W-:Y:S05]  /*14460*/  BSYNC.RECONVERGENT B2 ;  /* 0x0000000000027941 */ /* 0x000fea0003800200 */
.L_x_15224:
        /* <DEDUP_REMOVED lines=29> */
.L_x_15232:
        /* <DEDUP_REMOVED lines=13> */
.L_x_15234:
[----:B------:R-:W-:Y:S05]  /*14710*/  BSYNC.RECONVERGENT B5 ;  /* 0x0000000000057941 */ /* 0x000fea0003800200 */
.L_x_15233:
        /* <DEDUP_REMOVED lines=51> */
[----:B------:R-:W-:Y:S01]  /*14a50*/  HFMA2 R150, -RZ, RZ, 0, 0 ;  /* 0x00000000ff967431 */ /* 0x000fe200000001ff */
[----:B------:R-:W-:Y:S02]  /*14a60*/  MOV R14, R148 ;  /* 0x00000094000e7202 */ /* 0x000fe40000000f00 */
[----:B------:R-:W-:-:S07]  /*14a70*/  LOP3.LUT R4, R2, UR17, R153, 0x96, !PT ;  /* 0x0000001102047c12 */ /* 0x000fce000f8e9699 */
.L_x_15231:
[----:B------:R-:W-:Y:S05]  /*14a80*/  BSYNC.RECONVERGENT B4 ;  /* 0x0000000000047941 */ /* 0x000fea0003800200 */
.L_x_15230:
        /* <DEDUP_REMOVED lines=10> */
.L_x_15229:
[----:B------:R-:W-:Y:S05]  /*14b30*/  BSYNC.RECONVERGENT B3 ;  /* 0x0000000000037941 */ /* 0x000fea0003800200 */
.L_x_15228:
        /* <DEDUP_REMOVED lines=20> */
.L_x_15239:
        /* <DEDUP_REMOVED lines=13> */
.L_x_15241:
[----:B------:R-:W-:Y:S05]  /*14d50*/  BSYNC.RECONVERGENT B5 ;  /* 0x0000000000057941 */ /* 0x000fea0003800200 */
.L_x_15240:
        /* <DEDUP_REMOVED lines=54> */
.L_x_15238:
[----:B------:R-:W-:Y:S05]  /*150c0*/  BSYNC.RECONVERGENT B4 ;  /* 0x0000000000047941 */ /* 0x000fea0003800200 */
.L_x_15237:
[----:B-----5:R-:W-:Y:S01]  /*150d0*/  PRMT R15, R60, 0x7632, R15 ;  /* 0x000076323c0f7816 */ /* 0x020fe2000000000f */
[----:B------:R-:W-:Y:S01]  /*150e0*/  HFMA2 R149, -RZ, RZ, 0.1171875, 0 ;  /* 0x2f800000ff957431 */ /* 0x000fe200000001ff */
[----:B------:R-:W-:-:S03]  /*150f0*/  I2FP.F32.U32 R12, R12 ;  /* 0x0000000c000c7245 */ /* 0x000fc60000201000 */
[----:B------:R-:W-:Y:S02]  /*15100*/  IMAD.U32 R15, R15, 0x10000, RZ ;  /* 0x000100000f0f7824 */ /* 0x000fe400078e00ff */
[----:B------:R-:W-:Y:S02]  /*15110*/  FFMA.FTZ R12, R12, R149, 1.1641532182693481445e-10 ;  /* 0x2f0000000c0c7423 */ /* 0x000fe40000010095 */
[----:B------:R-:W-:-:S03]  /*15120*/  FMUL.FTZ R15, R15, UR9 ;  /* 0x000000090f0f7c20 */ /* 0x000fc60008410000 */
[----:B------:R-:W-:Y:S01]  /*15130*/  FSETP.GTU.FTZ.AND P3, PT, R12, UR18, PT ;  /* 0x000000120c007c0b */ /* 0x000fe2000bf7c000 */
[----:B------:R-:W-:-:S05]  /*15140*/  FMUL.FTZ R15, R15, UR8 ;  /* 0x000000080f0f7c20 */ /* 0x000fca0008410000 */
[----:B------:R-:W-:Y:S02]  /*15150*/  FSEL R12, R15, RZ, !P3 ;  /* 0x000000ff0f0c7208 */ /* 0x000fe40005800000 */
[----:B------:R-:W-:-:S03]  /*15160*/  SEL R15, RZ, 0x1, P3 ;  /* 0x00000001ff0f7807 */ /* 0x000fc60001800000 */
[----:B------:R-:W-:-:S07]  /*15170*/  FADD.FTZ R89, R89, R12 ;  /* 0x0000000c59597221 */ /* 0x000fce0000010000 */
.L_x_15236:
[----:B------:R-:W-:Y:S05]  /*15180*/  BSYNC.RECONVERGENT B3 ;  /* 0x0000000000037941 */ /* 0x000fea0003800200 */
.L_x_15235:
[----:B------:R-:W-:Y:S01]  /*15190*/  BSSY.RECONVERGENT B3, `(.L_x_15242) ;  /* 0x0000064000037945 */ /* 0x000fe20003800200 */
[----:B------:R-:W-:Y:S01]  /*151a0*/  @!P1 MOV R12, R154 ;  /* 0x0000009a000c9202 */ /* 0x000fe20000000f00 */
[----:B------:R-:W-:Y:S02]  /*151b0*/  @!P1 IMAD.MOV.U32 R148, RZ, RZ, R2 ;  /* 0x000000ffff949224 */ /* 0x000fe400078e0002 */
[----:B------:R-:W-:Y:S05]  /*151c0*/  @!P1 BRA `(.L_x_15243) ;  /* 0x0000000400809947 */ /* 0x000fea0003800000 */
        /* <DEDUP_REMOVED lines=16> */
.L_x_15246:
        /* <DEDUP_REMOVED lines=13> */
.L_x_15248:
[----:B------:R-:W-:Y:S05]  /*153a0*/  BSYNC.RECONVERGENT B5 ;  /* 0x0000000000057941 */ /* 0x000fea0003800200 */
.L_x_15247:
        /* <DEDUP_REMOVED lines=54> */
[----:B------:R-:W-:-:S07]  /*15710*/  IMAD.MOV.U32 R148, RZ, RZ, RZ ;  /* 0x000000ffff947224 */ /* 0x000fce00078e00ff */
.L_x_15245:
[----:B------:R-:W-:Y:S05]  /*15720*/  BSYNC.RECONVERGENT B4 ;  /* 0x0000000000047941 */ /* 0x000fea0003800200 */
.L_x_15244:
        /* <DEDUP_REMOVED lines=10> */
.L_x_15243:
[----:B------:R-:W-:Y:S05]  /*157d0*/  BSYNC.RECONVERGENT B3 ;  /* 0x0000000000037941 */ /* 0x000fea0003800200 */
.L_x_15242:
        /* <DEDUP_REMOVED lines=20> */
.L_x_15253:
        /* <DEDUP_REMOVED lines=13> */
.L_x_15255:
[----:B------:R-:W-:Y:S05]  /*159f0*/  BSYNC.RECONVERGENT B5 ;  /* 0x0000000000057941 */ /* 0x000fea0003800200 */
.L_x_15254:
        /* <DEDUP_REMOVED lines=55> */
.L_x_15252:
[----:B------:R-:W-:Y:S05]  /*15d70*/  BSYNC.RECONVERGENT B4 ;  /* 0x0000000000047941 */ /* 0x000fea0003800200 */
.L_x_15251:
        /* <DEDUP_REMOVED lines=11> */
.L_x_15250:
[----:B------:R-:W-:Y:S05]  /*15e30*/  BSYNC.RECONVERGENT B3 ;  /* 0x0000000000037941 */ /* 0x000fea0003800200 */
.L_x_15249:
        /* <DEDUP_REMOVED lines=20> */
.L_x_15260:
        /* <DEDUP_REMOVED lines=13> */
.L_x_15262:
[----:B------:R-:W-:Y:S05]  /*16050*/  BSYNC.RECONVERGENT B5 ;  /* 0x0000000000057941 */ /* 0x000fea0003800200 */
.L_x_15261:
        /* <DEDUP_REMOVED lines=55> */
.L_x_15259:
[----:B------:R-:W-:Y:S05]  /*163d0*/  BSYNC.RECONVERGENT B4 ;  /* 0x0000000000047941 */ /* 0x000fea0003800200 */
.L_x_15258:
        /* <DEDUP_REMOVED lines=10> */
.L_x_15257:
[----:B------:R-:W-:Y:S05]  /*16480*/  BSYNC.RECONVERGENT B3 ;  /* 0x0000000000037941 */ /* 0x000fea0003800200 */
.L_x_15256:
        /* <DEDUP_REMOVED lines=20> */
.L_x_15267:
        /* <DEDUP_REMOVED lines=13> */
.L_x_15269:
[----:B------:R-:W-:Y:S05]  /*166a0*/  BSYNC.RECONVERGENT B5 ;  /* 0x0000000000057941 */ /* 0x000fea0003800200 */
.L_x_15268:
        /* <DEDUP_REMOVED lines=55> */
.L_x_15266:
[----:B------:R-:W-:Y:S05]  /*16a20*/  BSYNC.RECONVERGENT B4 ;  /* 0x0000000000047941 */ /* 0x000fea0003800200 */
.L_x_15265:
        /* <DEDUP_REMOVED lines=11> */
.L_x_15264:
[----:B------:R-:W-:Y:S05]  /*16ae0*/  BSYNC.RECONVERGENT B3 ;  /* 0x0000000000037941 */ /* 0x000fea0003800200 */
.L_x_15263:
        /* <DEDUP_REMOVED lines=20> */
.L_x_15274:
        /* <DEDUP_REMOVED lines=13> */
.L_x_15276:
[----:B------:R-:W-:Y:S05]  /*16d00*/  BSYNC.RECONVERGENT B5 ;  /* 0x0000000000057941 */ /* 0x000fea0003800200 */
.L_x_15275:
        /* <DEDUP_REMOVED lines=55> */
.L_x_15273:
[----:B------:R-:W-:Y:S05]  /*17080*/  BSYNC.RECONVERGENT B4 ;  /* 0x0000000000047941 */ /* 0x000fea0003800200 */
.L_x_15272:
        /* <DEDUP_REMOVED lines=10> */
.L_x_15271:
[----:B------:R-:W-:Y:S05]  /*17130*/  BSYNC.RECONVERGENT B3 ;  /* 0x0000000000037941 */ /* 0x000fea0003800200 */
.L_x_15270:
        /* <DEDUP_REMOVED lines=19> */
.L_x_15280:
        /* <DEDUP_REMOVED lines=13> */
.L_x_15282:
[----:B------:R-:W-:Y:S05]  /*17340*/  BSYNC.RECONVERGENT B4 ;  /* 0x0000000000047941 */ /* 0x000fea0003800200 */
.L_x_15281:
        /* <DEDUP_REMOVED lines=55> */
.L_x_15279:
[----:B------:R-:W-:Y:S05]  /*176c0*/  BSYNC.RECONVERGENT B3 ;  /* 0x0000000000037941 */ /* 0x000fea0003800200 */
.L_x_15278:
        /* <DEDUP_REMOVED lines=12> */
.L_x_15227:
[----:B------:R-:W-:Y:S01]  /*17790*/  BSSY.RECONVERGENT B3, `(.L_x_15283) ;  /* 0x0000063000037945 */ /* 0x000fe20003800200 */
[----:B------:R-:W-:Y:S01]  /*177a0*/  HFMA2 R88, -RZ, RZ, 0, 0 ;  /* 0x00000000ff587431 */ /* 0x000fe200000001ff */
        /* <DEDUP_REMOVED lines=19> */
.L_x_15287:
        /* <DEDUP_REMOVED lines=13> */
.L_x_15289:
[----:B------:R-:W-:Y:S05]  /*179b0*/  BSYNC.RECONVERGENT B5 ;  /* 0x0000000000057941 */ /* 0x000fea0003800200 */
.L_x_15288:
        /* <DEDUP_REMOVED lines=54> */
.L_x_15286:
[----:B------:R-:W-:Y:S05]  /*17d20*/  BSYNC.RECONVERGENT B4 ;  /* 0x0000000000047941 */ /* 0x000fea0003800200 */
.L_x_15285:
        /* <DEDUP_REMOVED lines=9> */
.L_x_15284:
[----:B------:R-:W-:Y:S05]  /*17dc0*/  BSYNC.RECONVERGENT B3 ;  /* 0x0000000000037941 */ /* 0x000fea0003800200 */
.L_x_15283:
        /* <DEDUP_REMOVED lines=17> */
.L_x_15294:
        /* <DEDUP_REMOVED lines=13> */
.L_x_15296:
[----:B------:R-:W-:Y:S05]  /*17fb0*/  BSYNC.RECONVERGENT B5 ;  /* 0x0000000000057941 */ /* 0x000fea0003800200 */
.L_x_15295:
        /* <DEDUP_REMOVED lines=54> */
.L_x_15293:
[----:B------:R-:W-:Y:S05]  /*18320*/  BSYNC.RECONVERGENT B4 ;  /* 0x0000000000047941 */ /* 0x000fea0003800200 */
.L_x_15292:
        /* <DEDUP_REMOVED lines=10> */
.L_x_15291:
[----:B------:R-:W-:Y:S05]  /*183d0*/  BSYNC.RECONVERGENT B3 ;  /* 0x0000000000037941 */ /* 0x000fea0003800200 */
.L_x_15290:
        /* <DEDUP_REMOVED lines=17> */
.L_x_15301:
        /* <DEDUP_REMOVED lines=13> */
.L_x_15303:
[----:B------:R-:W-:Y:S05]  /*185c0*/  BSYNC.RECONVERGENT B5 ;  /* 0x0000000000057941 */ /* 0x000fea0003800200 */
.L_x_15302:
        /* <DEDUP_REMOVED lines=55> */
.L_x_15300:
[----:B------:R-:W-:Y:S05]  /*18940*/  BSYNC.RECONVERGENT B4 ;  /* 0x0000000000047941 */ /* 0x000fea0003800200 */
.L_x_15299:
        /* <DEDUP_REMOVED lines=9> */
.L_x_15298:
[----:B------:R-:W-:Y:S05]  /*189e0*/  BSYNC.RECONVERGENT B3 ;  /* 0x0000000000037941 */ /* 0x000fea0003800200 */
.L_x_15297:
        /* <DEDUP_REMOVED lines=17> */
.L_x_15308:
[----:B------:R-:W-:Y:S01]  /*18b00*/  VIADD R140, R140, 0x1 ;  /* 0x000000018c8c7836 */ /* 0x000fe20000000000 */
[----:B------:R-:W-:Y:S03]  /*18b10*/  BSSY.RECONVERGENT B5, `(.L_x_15309) ;  /* 0x000000c000057945 */ /* 0x000fe60003800200 */
[C---:B01----:R-:W-:Y:S01]  /*18b20*/  IMAD.WIDE.U32 R148, R140.reuse, -0x2daee0ad, RZ ;  /* 0xd2511f538c947825 */ /* 0x043fe200078e00ff */
        /* <DEDUP_REMOVED lines=10> */
.L_x_15310:
[----:B------:R-:W-:Y:S05]  /*18bd0*/  BSYNC.RECONVERGENT B5 ;  /* 0x0000000000057941 */ /* 0x000fea0003800200 */
.L_x_15309:
        /* <DEDUP_REMOVED lines=55> */
.L_x_15307:
[----:B------:R-:W-:Y:S05]  /*18f50*/  BSYNC.RECONVERGENT B4 ;  /* 0x0000000000047941 */ /* 0x000fea0003800200 */
.L_x_15306:
        /* <DEDUP_REMOVED lines=10> */
.L_x_15305:
[----:B------:R-:W-:Y:S05]  /*19000*/  BSYNC.RECONVERGENT B3 ;  /* 0x0000000000037941 */ /* 0x000fea0003800200 */
.L_x_15304:
        /* <DEDUP_REMOVED lines=17> */
.L_x_15315:
[----:B------:R-:W-:Y:S01]  /*19120*/  IADD3 R140, PT, PT, R140, 0x1, RZ ;  /* 0x000000018c8c7810 */ /* 0x000fe20007ffe0ff */
[----:B------:R-:W-:Y:S03]  /*19130*/  BSSY.RECONVERGENT B5, `(.L_x_15316) ;  /* 0x000000c000057945 */ /* 0x000fe60003800200 */
[C---:B------:R-:W-:Y:S01]  /*19140*/  ISETP.NE.AND P1, PT, R140.reuse, RZ, PT ;  /* 0x000000ff8c00720c */ /* 0x040fe20003f25270 */
[----:B01----:R-:W-:-:S12]  /*19150*/  IMAD.WIDE.U32 R148, R140, -0x2daee0ad, RZ ;  /* 0xd2511f538c947825 */ /* 0x003fd800078e00ff */
        /* <DEDUP_REMOVED lines=9> */
.L_x_15317:
[----:B------:R-:W-:Y:S05]  /*191f0*/  BSYNC.RECONVERGENT B5 ;  /* 0x0000000000057941 */ /* 0x000fea0003800200 */
.L_x_15316:
        /* <DEDUP_REMOVED lines=55> */
.L_x_15314:
[----:B------:R-:W-:Y:S05]  /*19570*/  BSYNC.RECONVERGENT B4 ;  /* 0x0000000000047941 */ /* 0x000fea0003800200 */
.L_x_15313:
        /* <DEDUP_REMOVED lines=9> */
.L_x_15312:
[----:B------:R-:W-:Y:S05]  /*19610*/  BSYNC.RECONVERGENT B3 ;  /* 0x0000000000037941 */ /* 0x000fea0003800200 */
.L_x_15311:
        /* <DEDUP_REMOVED lines=17> */
.L_x_15322:
        /* <DEDUP_REMOVED lines=13> */
.L_x_15324:
[----:B------:R-:W-:Y:S05]  /*19800*/  BSYNC.RECONVERGENT B5 ;  /* 0x0000000000057941 */ /* 0x000fea0003800200 */
.L_x_15323:
        /* <DEDUP_REMOVED lines=55> */
.L_x_15321:
[----:B------:R-:W-:Y:S05]  /*19b80*/  BSYNC.RECONVERGENT B4 ;  /* 0x0000000000047941 */ /* 0x000fea0003800200 */
.L_x_15320:
        /* <DEDUP_REMOVED lines=10> */
.L_x_15319:
[----:B------:R-:W-:Y:S05]  /*19c30*/  BSYNC.RECONVERGENT B3 ;  /* 0x0000000000037941 */ /* 0x000fea0003800200 */
.L_x_15318:
        /* <DEDUP_REMOVED lines=17> */
.L_x_15329:
        /* <DEDUP_REMOVED lines=13> */
.L_x_15331:
[----:B------:R-:W-:Y:S05]  /*19e20*/  BSYNC.RECONVERGENT B5 ;  /* 0x0000000000057941 */ /* 0x000fea0003800200 */
.L_x_15330:
        /* <DEDUP_REMOVED lines=55> */
.L_x_15328:
[----:B------:R-:W-:Y:S05]  /*1a1a0*/  BSYNC.RECONVERGENT B4 ;  /* 0x0000000000047941 */ /* 0x000fea0003800200 */
.L_x_15327:
        /* <DEDUP_REMOVED lines=9> */
.L_x_15326:
[----:B------:R-:W-:Y:S05]  /*1a240*/  BSYNC.RECONVERGENT B3 ;  /* 0x0000000000037941 */ /* 0x000fea0003800200 */
.L_x_15325:
        /* <DEDUP_REMOVED lines=16> */
.L_x_15334:
        /* <DEDUP_REMOVED lines=13> */
.L_x_15336:
[----:B------:R-:W-:Y:S05]  /*1a420*/  BSYNC.RECONVERGENT B4 ;  /* 0x0000000000047941 */ /* 0x000fea0003800200 */
.L_x_15335:
        /* <DEDUP_REMOVED lines=55> */
.L_x_15333:
[----:B------:R-:W-:Y:S05]  /*1a7a0*/  BSYNC.RECONVERGENT B3 ;  /* 0x0000000000037941 */ /* 0x000fea0003800200 */
.L_x_15332:
        /* <DEDUP_REMOVED lines=10> */
.L_x_15277:
[----:B------:R-:W-:Y:S05]  /*1a850*/  BSYNC.RECONVERGENT B2 ;  /* 0x0000000000027941 */ /* 0x000fea0003800200 */
.L_x_15226:
        /* <DEDUP_REMOVED lines=27> */
.L_x_15338:
[----:B------:R-:W-:Y:S05]  /*1aa10*/  BSYNC.RECONVERGENT B2 ;  /* 0x0000000000027941 */ /* 0x000fea0003800200 */
.L_x_15337:
[----:B------:R-:W-:Y:S01]  /*1aa20*/  IADD3 R144, PT, PT, R144, 0x20, RZ ;  /* 0x0000002090907810 */ /* 0x000fe20007ffe0ff */
[----:B------:R-:W-:-:S07]  /*1aa30*/  VIADD R107, R107, 0x20 ;  /* 0x000000206b6b7836 */ /* 0x000fce0000000000 */
.L_x_15223:
[----:B------:R-:W-:Y:S05]  /*1aa40*/  BSYNC.RECONVERGENT B1 ;  /* 0x0000000000017941 */ /* 0x000fea0003800200 */
.L_x_15222:
        /* <DEDUP_REMOVED lines=8> */
.L_x_15342:
[----:B------:R-:W-:Y:S05]  /*1aad0*/  BSYNC.RECONVERGENT B2 ;  /* 0x0000000000027941 */ /* 0x000fea0003800200 */
.L_x_15341:
        /* <DEDUP_REMOVED lines=29> */
.L_x_15349:
        /* <DEDUP_REMOVED lines=13> */
.L_x_15351:
[----:B------:R-:W-:Y:S05]  /*1ad80*/  BSYNC.RECONVERGENT B5 ;  /* 0x0000000000057941 */ /* 0x000fea0003800200 */
.L_x_15350:
        /* <DEDUP_REMOVED lines=50> */
[----:B------:R-:W-:Y:S02]  /*1b0b0*/  MOV R14, R150 ;  /* 0x00000096000e7202 */ /* 0x000fe40000000f00 */
[----:B------:R-:W-:Y:S01]  /*1b0c0*/  LOP3.LUT R3, R152, UR21, R151, 0x96, !PT ;  /* 0x0000001598037c12 */ /* 0x000fe2000f8e9697 */
[----:B------:R-:W-:Y:S01]  /*1b0d0*/  IMAD.MOV.U32 R106, RZ, RZ, R148 ;  /* 0x000000ffff6a7224 */ /* 0x000fe200078e0094 */
[----:B------:R-:W-:Y:S01]  /*1b0e0*/  LOP3.LUT R4, R2, UR17, R149, 0x96, !PT ;  /* 0x0000001102047c12 */ /* 0x000fe2000f8e9695 */
[----:B------:R-:W-:-:S07]  /*1b0f0*/  IMAD.MOV.U32 R150, RZ, RZ, RZ ;  /* 0x000000ffff967224 */ /* 0x000fce00078e00ff */
.L_x_15348:
[----:B------:R-:W-:Y:S05]  /*1b100*/  BSYNC.RECONVERGENT B4 ;  /* 0x0000000000047941 */ /* 0x000fea0003800200 */
.L_x_15347:
        /* <DEDUP_REMOVED lines=10> */
.L_x_15346:
[----:B------:R-:W-:Y:S05]  /*1b1b0*/  BSYNC.RECONVERGENT B3 ;  /* 0x0000000000037941 */ /* 0x000fea0003800200 */
.L_x_15345:
        /* <DEDUP_REMOVED lines=20> */
.L_x_15356:
        /* <DEDUP_REMOVED lines=13> */
.L_x_15358:
[----:B------:R-:W-:Y:S05]  /*1b3d0*/  BSYNC.RECONVERGENT B5 ;  /* 0x0000000000057941 */ /* 0x000fea0003800200 */
.L_x_15357:
        /* <DEDUP_REMOVED lines=52> */
[----:B------:R-:W-:Y:S01]  /*1b720*/  HFMA2 R2, -RZ, RZ, 0, 0 ;  /* 0x00000000ff027431 */ /* 0x000fe200000001ff */
[----:B------:R-:W-:-:S07]  /*1b730*/  MOV R154, R148 ;  /* 0x00000094009a7202 */ /* 0x000fce0000000f00 */
.L_x_15355:
[----:B------:R-:W-:Y:S05]  /*1b740*/  BSYNC.RECONVERGENT B4 ;  /* 0x0000000000047941 */ /* 0x000fea0003800200 */
.L_x_15354:
        /* <DEDUP_REMOVED lines=11> */
.L_x_15353:
[----:B------:R-:W-:Y:S05]  /*1b800*/  BSYNC.RECONVERGENT B3 ;  /* 0x0000000000037941 */ /* 0x000fea0003800200 */
.L_x_15352:
        /* <DEDUP_REMOVED lines=20> */
.L_x_15363:
        /* <DEDUP_REMOVED lines=13> */
.L_x_15365:
[----:B------:R-:W-:Y:S05]  /*1ba20*/  BSYNC.RECONVERGENT B5 ;  /* 0x0000000000057941 */ /* 0x000fea0003800200 */
.L_x_15364:
        /* <DEDUP_REMOVED lines=53> */
[----:B------:R-:W-:Y:S01]  /*1bd80*/  HFMA2 R148, -RZ, RZ, 0, 0 ;  /* 0x00000000ff947431 */ /* 0x000fe200000001ff */
[----:B------:R-:W-:-:S07]  /*1bd90*/  LOP3.LUT R4, R2, UR17, R149, 0x96, !PT ;  /* 0x0000001102047c12 */ /* 0x000fce000f8e9695 */
.L_x_15362:
[----:B------:R-:W-:Y:S05]  /*1bda0*/  BSYNC.RECONVERGENT B4 ;  /* 0x0000000000047941 */ /* 0x000fea0003800200 */
.L_x_15361:
        /* <DEDUP_REMOVED lines=10> */
.L_x_15360:
[----:B------:R-:W-:Y:S05]  /*1be50*/  BSYNC.RECONVERGENT B3 ;  /* 0x0000000000037941 */ /* 0x000fea0003800200 */
.L_x_15359:
        /* <DEDUP_REMOVED lines=20> */
.L_x_15370:
        /* <DEDUP_REMOVED lines=13> */
.L_x_15372:
[----:B------:R-:W-:Y:S05]  /*1c070*/  BSYNC.RECONVERGENT B5 ;  /* 0x0000000000057941 */ /* 0x000fea0003800200 */
.L_x_15371:
        /* <DEDUP_REMOVED lines=53> */
[----:B------:R-:W-:Y:S01]  /*1c3d0*/  HFMA2 R2, -RZ, RZ, 0, 0 ;  /* 0x00000000ff027431 */ /* 0x000fe200000001ff */
[----:B------:R-:W-:-:S07]  /*1c3e0*/  MOV R106, R148 ;  /* 0x00000094006a7202 */ /* 0x000fce0000000f00 */
.L_x_15369:
[----:B------:R-:W-:Y:S05]  /*1c3f0*/  BSYNC.RECONVERGENT B4 ;  /* 0x0000000000047941 */ /* 0x000fea0003800200 */
.L_x_15368:
        /* <DEDUP_REMOVED lines=11> */
.L_x_15367:
[----:B------:R-:W-:Y:S05]  /*1c4b0*/  BSYNC.RECONVERGENT B3 ;  /* 0x0000000000037941 */ /* 0x000fea0003800200 */
.L_x_15366:
        /* <DEDUP_REMOVED lines=20> */
.L_x_15377:
        /* <DEDUP_REMOVED lines=13> */
.L_x_15379:
[----:B------:R-:W-:Y:S05]  /*1c6d0*/  BSYNC.RECONVERGENT B5 ;  /* 0x0000000000057941 */ /* 0x000fea0003800200 */
.L_x_15378:
        /* <DEDUP_REMOVED lines=55> */
.L_x_15376:
[----:B------:R-:W-:Y:S05]  /*1ca50*/  BSYNC.RECONVERGENT B4 ;  /* 0x0000000000047941 */ /* 0x000fea0003800200 */
.L_x_15375:
        /* <DEDUP_REMOVED lines=10> */
.L_x_15374:
[----:B------:R-:W-:Y:S05]  /*1cb00*/  BSYNC.RECONVERGENT B3 ;  /* 0x0000000000037941 */ /* 0x000fea0003800200 */
.L_x_15373:
        /* <DEDUP_REMOVED lines=20> */
.L_x_15384:
        /* <DEDUP_REMOVED lines=13> */
.L_x_15386:
[----:B------:R-:W-:Y:S05]  /*1cd20*/  BSYNC.RECONVERGENT B5 ;  /* 0x0000000000057941 */ /* 0x000fea0003800200 */
.L_x_15385:
        /* <DEDUP_REMOVED lines=55> */
.L_x_15383:
[----:B------:R-:W-:Y:S05]  /*1d0a0*/  BSYNC.RECONVERGENT B4 ;  /* 0x0000000000047941 */ /* 0x000fea0003800200 */
.L_x_15382:
        /* <DEDUP_REMOVED lines=11> */
.L_x_15381:
[----:B------:R-:W-:Y:S05]  /*1d160*/  BSYNC.RECONVERGENT B3 ;  /* 0x0000000000037941 */ /* 0x000fea0003800200 */
.L_x_15380:
        /* <DEDUP_REMOVED lines=20> */
.L_x_15391:
        /* <DEDUP_REMOVED lines=13> */
.L_x_15393:
[----:B------:R-:W-:Y:S05]  /*1d380*/  BSYNC.RECONVERGENT B5 ;  /* 0x0000000000057941 */ /* 0x000fea0003800200 */
.L_x_15392:
        /* <DEDUP_REMOVED lines=55> */
.L_x_15390:
[----:B------:R-:W-:Y:S05]  /*1d700*/  BSYNC.RECONVERGENT B4 ;  /* 0x0000000000047941 */ /* 0x000fea0003800200 */
.L_x_15389:
        /* <DEDUP_REMOVED lines=10> */
.L_x_15388:
[----:B------:R-:W-:Y:S05]  /*1d7b0*/  BSYNC.RECONVERGENT B3 ;  /* 0x0000000000037941 */ /* 0x000fea0003800200 */
.L_x_15387:
        /* <DEDUP_REMOVED lines=19> */
.L_x_15397:
        /* <DEDUP_REMOVED lines=13> */
.L_x_15399:
[----:B------:R-:W-:Y:S05]  /*1d9c0*/  BSYNC.RECONVERGENT B4 ;  /* 0x0000000000047941 */ /* 0x000fea0003800200 */
.L_x_15398:
        /* <DEDUP_REMOVED lines=55> */
.L_x_15396:
[----:B------:R-:W-:Y:S05]  /*1dd40*/  BSYNC.RECONVERGENT B3 ;  /* 0x0000000000037941 */ /* 0x000fea0003800200 */
.L_x_15395:
        /* <DEDUP_REMOVED lines=12> */
.L_x_15344:
[----:B------:R-:W-:Y:S01]  /*1de10*/  BSSY.RECONVERGENT B3, `(.L_x_15400) ;  /* 0x0000064000037945 */ /* 0x000fe20003800200 */
[----:B------:R-:W-:Y:S01]  /*1de20*/  IMAD.MOV.U32 R106, RZ, RZ, R12 ;  /* 0x000000ffff6a7224 */ /* 0x000fe200078e000c */
[----:B------:R-:W-:Y:S01]  /*1de30*/  MOV R98, R2 ;  /* 0x0000000200627202 */ /* 0x000fe20000000f00 */
[----:B------:R-:W-:Y:S01]  /*1de40*/  IMAD.MOV.U32 R96, RZ, RZ, RZ ;  /* 0x000000ffff607224 */ /* 0x000fe200078e00ff */
        /* <DEDUP_REMOVED lines=17> */
.L_x_15404:
        /* <DEDUP_REMOVED lines=13> */
.L_x_15406:
[----:B------:R-:W-:Y:S05]  /*1e030*/  BSYNC.RECONVERGENT B5 ;  /* 0x0000000000057941 */ /* 0x000fea0003800200 */
.L_x_15405:
        /* <DEDUP_REMOVED lines=55> */
.L_x_15403:
[----:B------:R-:W-:Y:S05]  /*1e3b0*/  BSYNC.RECONVERGENT B4 ;  /* 0x0000000000047941 */ /* 0x000fea0003800200 */
.L_x_15402:
        /* <DEDUP_REMOVED lines=9> */
.L_x_15401:
[----:B------:R-:W-:Y:S05]  /*1e450*/  BSYNC.RECONVERGENT B3 ;  /* 0x0000000000037941 */ /* 0x000fea0003800200 */
.L_x_15400:
        /* <DEDUP_REMOVED lines=17> */
.L_x_15411:
        /* <DEDUP_REMOVED lines=13> */
.L_x_15413:
[----:B------:R-:W-:Y:S05]  /*1e640*/  BSYNC.RECONVERGENT B5 ;  /* 0x0000000000057941 */ /* 0x000fea0003800200 */
.L_x_15412:
        /* <DEDUP_REMOVED lines=54> */
.L_x_15410:
[----:B------:R-:W-:Y:S05]  /*1e9b0*/  BSYNC.RECONVERGENT B4 ;  /* 0x0000000000047941 */ /* 0x000fea0003800200 */
.L_x_15409:
        /* <DEDUP_REMOVED lines=10> */
.L_x_15408:
[----:B------:R-:W-:Y:S05]  /*1ea60*/  BSYNC.RECONVERGENT B3 ;  /* 0x0000000000037941 */ /* 0x000fea0003800200 */
.L_x_15407:
        /* <DEDUP_REMOVED lines=17> */
.L_x_15418:
        /* <DEDUP_REMOVED lines=13> */
.L_x_15420:
[----:B------:R-:W-:Y:S05]  /*1ec50*/  BSYNC.RECONVERGENT B5 ;  /* 0x0000000000057941 */ /* 0x000fea0003800200 */
.L_x_15419:
        /* <DEDUP_REMOVED lines=55> */
.L_x_15417:
[----:B------:R-:W-:Y:S05]  /*1efd0*/  BSYNC.RECONVERGENT B4 ;  /* 0x0000000000047941 */ /* 0x000fea0003800200 */
.L_x_15416:
        /* <DEDUP_REMOVED lines=8> */
[----:B------:R-:W-:-:S07]  /*1f060*/  SEL R16, RZ, 0x1, P3 ;  /* 0x00000001ff107807 */ /* 0x000fce0001800000 */
.L_x_15415:
[----:B------:R-:W-:Y:S05]  /*1f070*/  BSYNC.RECONVERGENT B3 ;  /* 0x0000000000037941 */ /* 0x000fea0003800200 */
.L_x_15414:
        /* <DEDUP_REMOVED lines=17> */
.L_x_15425:
        /* <DEDUP_REMOVED lines=13> */
.L_x_15427:
[----:B------:R-:W-:Y:S05]  /*1f260*/  BSYNC.RECONVERGENT B5 ;  /* 0x0000000000057941 */ /* 0x000fea0003800200 */
.L_x_15426:
        /* <DEDUP_REMOVED lines=55> */
.L_x_15424:
[----:B------:R-:W-:Y:S05]  /*1f5e0*/  BSYNC.RECONVERGENT B4 ;  /* 0x0000000000047941 */ /* 0x000fea0003800200 */
.L_x_15423:
        /* <DEDUP_REMOVED lines=10> */
.L_x_15422:
[----:B------:R-:W-:Y:S05]  /*1f690*/  BSYNC.RECONVERGENT B3 ;  /* 0x0000000000037941 */ /* 0x000fea0003800200 */
.L_x_15421:
        /* <DEDUP_REMOVED lines=17> */
.L_x_15432:
        /* <DEDUP_REMOVED lines=13> */
.L_x_15434:
[----:B------:R-:W-:Y:S05]  /*1f880*/  BSYNC.RECONVERGENT B5 ;  /* 0x0000000000057941 */ /* 0x000fea0003800200 */
.L_x_15433:
        /* <DEDUP_REMOVED lines=55> */
.L_x_15431:
[----:B------:R-:W-:Y:S05]  /*1fc00*/  BSYNC.RECONVERGENT B4 ;  /* 0x0000000000047941 */ /* 0x000fea0003800200 */
.L_x_15430:
        /* <DEDUP_REMOVED lines=9> */
.L_x_15429:
[----:B------:R-:W-:Y:S05]  /*1fca0*/  BSYNC.RECONVERGENT B3 ;  /* 0x0000000000037941 */ /* 0x000fea0003800200 */
.L_x_15428:
        /* <DEDUP_REMOVED lines=17> */
.L_x_15439:
        /* <DEDUP_REMOVED lines=13> */
.L_x_15441:
[----:B------:R-:W-:Y:S05]  /*1fe90*/  BSYNC.RECONVERGENT B5 ;  /* 0x0000000000057941 */ /* 0x000fea0003800200 */
.L_x_15440:
        /* <DEDUP_REMOVED lines=55> */
.L_x_15438:
[----:B------:R-:W-:Y:S05]  /*20210*/  BSYNC.RECONVERGENT B4 ;  /* 0x0000000000047941 */ /* 0x000fea0003800200 */
.L_x_15437:
        /* <DEDUP_REMOVED lines=10> */
.L_x_15436:
[----:B------:R-:W-:Y:S05]  /*202c0*/  BSYNC.RECONVERGENT B3 ;  /* 0x0000000000037941 */ /* 0x000fea0003800200 */
.L_x_15435:
[----:B------:R-:W-:Y:S01]  /*202d0*/  BSSY.RECONVERGENT B3, `(.L_x_15442) ;  /* 0x0000060000037945 */ /* 0x000fe20003800200 */
[----:B01----:R-:W-:Y:S01]  /*202e0*/  MOV R148, R2 ;  /* 0x0000000200947202 */ /* 0x003fe20000000f00 */
        /* <DEDUP_REMOVED lines=15> */
.L_x_15446:
        /* <DEDUP_REMOVED lines=13> */
.L_x_15448:
[----:B------:R-:W-:Y:S05]  /*204b0*/  BSYNC.RECONVERGENT B5 ;  /* 0x0000000000057941 */ /* 0x000fea0003800200 */
.L_x_15447:
        /* <DEDUP_REMOVED lines=47> */
[----:B------:R-:W-:Y:S01]  /*207b0*/  IMAD.WIDE.U32 R148, R148, -0x326172a9, RZ ;  /* 0xcd9e8d5794947825 */ /* 0x000fe200078e00ff */
[----:B------:R-:W-:-:S03]  /*207c0*/  UIADD3 UR21, UPT, UPT, UR4, -0x700cb87f, URZ ;  /* 0x8ff3478104157890 */ /* 0x000fc6000fffe0ff */
[----:B------:R-:W-:-:S03]  /*207d0*/  IMAD.WIDE.U32 R102, R102, -0x2daee0ad, RZ ;  /* 0xd2511f5366667825 */ /* 0x000fc600078e00ff */
[----:B------:R-:W-:Y:S01]  /*207e0*/  LOP3.LUT R3, R150, UR21, R149, 0x96, !PT ;  /* 0x0000001596037c12 */ /* 0x000fe2000f8e9695 */
[----:B------:R-:W-:Y:S02]  /*207f0*/  IMAD.MOV.U32 R14, RZ, RZ, R148 ;  /* 0x000000ffff0e7224 */ /* 0x000fe400078e0094 */
[----:B------:R-:W-:Y:S01]  /*20800*/  HFMA2 R148, -RZ, RZ, 0, 0 ;  /* 0x00000000ff947431 */ /* 0x000fe200000001ff */
[----:B------:R-:W-:Y:S01]  /*20810*/  LOP3.LUT R4, R2, UR17, R103, 0x96, !PT ;  /* 0x0000001102047c12 */ /* 0x000fe2000f8e9667 */
[----:B------:R-:W-:-:S07]  /*20820*/  IMAD.MOV.U32 R106, RZ, RZ, R102 ;  /* 0x000000ffff6a7224 */ /* 0x000fce00078e0066 */
.L_x_15445:
[----:B------:R-:W-:Y:S05]  /*20830*/  BSYNC.RECONVERGENT B4 ;  /* 0x0000000000047941 */ /* 0x000fea0003800200 */
.L_x_15444:
        /* <DEDUP_REMOVED lines=9> */
.L_x_15443:
[----:B------:R-:W-:Y:S05]  /*208d0*/  BSYNC.RECONVERGENT B3 ;  /* 0x0000000000037941 */ /* 0x000fea0003800200 */
.L_x_15442:
        /* <DEDUP_REMOVED lines=20> */
.L_x_15451:
        /* <DEDUP_REMOVED lines=13> */
.L_x_15453:
[----:B------:R-:W-:Y:S05]  /*20af0*/  BSYNC.RECONVERGENT B4 ;  /* 0x0000000000047941 */ /* 0x000fea0003800200 */
.L_x_15452:
        /* <DEDUP_REMOVED lines=55> */
.L_x_15450:
[----:B------:R-:W-:Y:S05]  /*20e70*/  BSYNC.RECONVERGENT B3 ;  /* 0x0000000000037941 */ /* 0x000fea0003800200 */
.L_x_15449:
        /* <DEDUP_REMOVED lines=10> */
.L_x_15394:
[----:B------:R-:W-:Y:S05]  /*20f20*/  BSYNC.RECONVERGENT B2 ;  /* 0x0000000000027941 */ /* 0x000fea0003800200 */
.L_x_15343:
[----:B------:R-:W0:Y:S02]  /*20f30*/  LDC.64 R148, c[0x0][0x3a8] ;  /* 0x0000ea00ff947b82 */ /* 0x000e240000000a00 */
[----:B0-----:R-:W-:-:S05]  /*20f40*/  IMAD.WIDE.U32 R148, R144, 0x20, R148 ;  /* 0x0000002090947825 */ /* 0x001fca00078e0094 */
[----:B-----5:R2:W-:Y:S04]  /*20f50*/  STG.E.128 desc[UR6][R148.64], R96 ;  /* 0x0000006094007986 */ /* 0x0205e8000c101d06 */
[----:B------:R2:W-:Y:S01]  /*20f60*/  STG.E.128 desc[UR6][R148.64+0x10], R100 ;  /* 0x0000106494007986 */ /* 0x0005e2000c101d06 */
[----:B------:R-:W-:Y:S05]  /*20f70*/  @!P2 BRA `(.L_x_15340) ;  /* 0x000000000050a947 */ /* 0x000fea0003800000 */
[----:B------:R-:W-:Y:S01]  /*20f80*/  SHF.L.U32 R144, R108, 0x10, RZ ;  /* 0x000000106c907819 */ /* 0x000fe200000006ff */
[----:B--2---:R-:W0:Y:S01]  /*20f90*/  LDC.64 R148, c[0x0][0x3b0] ;  /* 0x0000ec00ff947b82 */ /* 0x004e220000000a00 */
[----:B------:R-:W-:Y:S02]  /*20fa0*/  LOP3.LUT R106, R109, 0xffff, RZ, 0xc0, !PT ;  /* 0x0000ffff6d6a7812 */ /* 0x000fe400078ec0ff */
[----:B------:R-:W-:Y:S02]  /*20fb0*/  LOP3.LUT R151, R144, 0xff0000, RZ, 0xc0, !PT ;  /* 0x00ff000090977812 */ /* 0x000fe400078ec0ff */
        /* <DEDUP_REMOVED lines=16> */
.L_x_15340:
[----:B------:R-:W-:Y:S05]  /*210c0*/  BSYNC.RECONVERGENT B1 ;  /* 0x0000000000017941 */ /* 0x000fea0003800200 */
.L_x_15339:
[----:B------:R-:W-:Y:S01]  /*210d0*/  FADD.FTZ R106, RZ, R64 ;  /* 0x00000040ff6a7221 */ /* 0x000fe20000010000 */
[C---:B------:R-:W-:Y:S01]  /*210e0*/  ISETP.GT.U32.AND P2, PT, R0.reuse, 0x3f, PT ;  /* 0x0000003f0000780c */ /* 0x040fe20003f44070 */
[----:B-1-3--:R-:W1:Y:S01]  /*210f0*/  S2R R150, SR_TID.X ;  /* 0x0000000000967919 */ /* 0x00ae620000002100 */
        /* <DEDUP_REMOVED lines=14> */
[----:B0-2---:R-:W-:-:S04]  /*211e0*/  FADD.FTZ R149, R73, R106 ;  /* 0x0000006a49957221 */ /* 0x005fc80000010000 */
        /* <DEDUP_REMOVED lines=134> */
.L_x_15477:
        /* <DEDUP_REMOVED lines=27> */
[----:B------:R-:W-:Y:S01]  /*21c00*/  SHF.L.U32 R107, R20, 0x10, RZ ;  /* 0x00000010146b7819 */ /* 0x000fe200000006ff */
[----:B------:R-:W-:Y:S02]  /*21c10*/  IMAD.U32 R149, R24, 0x10000, RZ ;  /* 0x0001000018957824 */ /* 0x000fe400078e00ff */
[--C-:B------:R-:W-:Y:S01]  /*21c20*/  FADD.FTZ R153, R66, -R150.reuse ;  /* 0x8000009642997221 */ /* 0x100fe20000010000 */
[C---:B------:R-:W-:Y:S01]  /*21c30*/  FMUL.FTZ R104, R144.reuse, R105 ;  /* 0x0000006990687220 */ /* 0x040fe20000410000 */
[----:B------:R-:W-:Y:S01]  /*21c40*/  SHF.L.U32 R106, R21, 0x10, RZ ;  /* 0x00000010156a7819 */ /* 0x000fe200000006ff */
[----:B------:R-:W-:Y:S02]  /*21c50*/  IMAD.U32 R148, R25, 0x10000, RZ ;  /* 0x0001000019947824 */ /* 0x000fe400078e00ff */
[----:B------:R-:W-:Y:S01]  /*21c60*/  FMUL.FTZ R105, R144, R153 ;  /* 0x0000009990697220 */ /* 0x000fe20000410000 */
[----:B------:R-:W-:Y:S01]  /*21c70*/  FFMA.FTZ R104, R104, R107, R149 ;  /* 0x0000006b68687223 */ /* 0x000fe20000010095 */
[----:B------:R-:W-:Y:S01]  /*21c80*/  FADD.FTZ R107, R67, -R150 ;  /* 0x80000096436b7221 */ /* 0x000fe20000010000 */
[----:B------:R-:W-:Y:S01]  /*21c90*/  SHF.L.U32 R152, R8, 0x10, RZ ;  /* 0x0000001008987819 */ /* 0x000fe200000006ff */
[----:B------:R-:W-:Y:S01]  /*21ca0*/  FFMA.FTZ R105, R105, R106, R148 ;  /* 0x0000006a69697223 */ /* 0x000fe20000010094 */
[----:B------:R-:W-:Y:S01]  /*21cb0*/  FADD.FTZ R149, R68, -R150 ;  /* 0x8000009644957221 */ /* 0x000fe20000010000 */
[----:B------:R-:W-:-:S02]  /*21cc0*/  IMAD.U32 R106, R7, 0x10000, RZ ;  /* 0x00010000076a7824 */ /* 0x000fc400078e00ff */
[----:B------:R-:W-:Y:S01]  /*21cd0*/  FMUL.FTZ R107, R144, R107 ;  /* 0x0000006b906b7220 */ /* 0x000fe20000410000 */
[----:B------:R-:W-:Y:S01]  /*21ce0*/  SHF.L.U32 R148, R22, 0x10, RZ ;  /* 0x0000001016947819 */ /* 0x000fe200000006ff */
[----:B------:R-:W-:Y:S02]  /*21cf0*/  IMAD.U32 R154, R26, 0x10000, RZ ;  /* 0x000100001a9a7824 */ /* 0x000fe400078e00ff */
[----:B------:R-:W-:Y:S01]  /*21d00*/  FMUL.FTZ R149, R144, R149 ;  /* 0x0000009590957220 */ /* 0x000fe20000410000 */
[----:B------:R-:W-:Y:S01]  /*21d10*/  FFMA.FTZ R152, R107, R152, R106 ;  /* 0x000000986b987223 */ /* 0x000fe2000001006a */
[----:B------:R-:W-:Y:S01]  /*21d20*/  FADD.FTZ R107, R69, -R150 ;  /* 0x80000096456b7221 */ /* 0x000fe20000010000 */
[----:B------:R-:W-:Y:S02]  /*21d30*/  IMAD.U32 R156, R9, 0x10000, RZ ;  /* 0x00010000099c7824 */ /* 0x000fe400078e00ff */
[----:B------:R-:W-:Y:S01]  /*21d40*/  FFMA.FTZ R106, R149, R148, R154 ;  /* 0x00000094956a7223 */ /* 0x000fe2000001009a */
[----:B------:R-:W-:Y:S01]  /*21d50*/  SHF.L.U32 R148, R6, 0x10, RZ ;  /* 0x0000001006947819 */ /* 0x000fe200000006ff */
[----:B------:R-:W-:-:S02]  /*21d60*/  IMAD.U32 R154, R5, 0x10000, RZ ;  /* 0x00010000059a7824 */ /* 0x000fc400078e00ff */
[----:B------:R-:W-:Y:S01]  /*21d70*/  FMUL.FTZ R107, R144, R107 ;  /* 0x0000006b906b7220 */ /* 0x000fe20000410000 */
[----:B------:R-:W-:Y:S01]  /*21d80*/  FADD.FTZ R149, R70, -R150 ;  /* 0x8000009646957221 */ /* 0x000fe20000010000 */
        /* <DEDUP_REMOVED lines=12> */
[----:B------:R-:W-:Y:S01]  /*21e50*/  FADD.FTZ R107, R65, -R150 ;  /* 0x80000096416b7221 */ /* 0x000fe20000010000 */
[----:B------:R-:W0:Y:S01]  /*21e60*/  LDC.64 R148, c[0x0][0x428] ;  /* 0x00010a00ff947b82 */ /* 0x000e220000000a00 */
[----:B------:R-:W-:Y:S02]  /*21e70*/  SHF.L.U32 R154, R10, 0x10, RZ ;  /* 0x000000100a9a7819 */ /* 0x000fe400000006ff */
[----:B------:R-:W-:-:S04]  /*21e80*/  FMUL.FTZ R107, R144, R107 ;  /* 0x0000006b906b7220 */ /* 0x000fc80000410000 */
[----:B------:R-:W-:Y:S01]  /*21e90*/  FFMA.FTZ R155, R107, R154, R156 ;  /* 0x0000009a6b9b7223 */ /* 0x000fe2000001009c */
[----:B------:R-:W-:-:S04]  /*21ea0*/  F2FP.BF16.F32.PACK_AB R107, R158, R157 ;  /* 0x0000009d9e6b723e */ /* 0x000fc800000010ff */
[----:B------:R-:W-:Y:S01]  /*21eb0*/  F2FP.BF16.F32.PACK_AB R104, R155, R104 ;  /* 0x000000689b68723e */ /* 0x000fe200000010ff */
[C---:B0-----:R-:W-:Y:S01]  /*21ec0*/  IMAD.WIDE.U32 R148, R151.reuse, 0x10, R148 ;  /* 0x0000001097947825 */ /* 0x041fe200078e0094 */
[----:B------:R-:W-:-:S04]  /*21ed0*/  IADD3 R151, PT, PT, R151, 0x20, RZ ;  /* 0x0000002097977810 */ /* 0x000fc80007ffe0ff */
[----:B------:R0:W-:Y:S03]  /*21ee0*/  STG.E.128 desc[UR6][R148.64], R104 ;  /* 0x0000006894007986 */ /* 0x0001e6000c101d06 */
.L_x_15458:
[----:B------:R-:W-:Y:S05]  /*21ef0*/  BSYNC.RECONVERGENT B2 ;  /* 0x0000000000027941 */ /* 0x000fea0003800200 */
.L_x_15457:
[----:B------:R-:W-:Y:S01]  /*21f00*/  ISETP.NE.AND P0, PT, R145, RZ, PT ;  /* 0x000000ff9100720c */ /* 0x000fe20003f05270 */
[----:B------:R-:W-:-:S12]  /*21f10*/  BSSY.RECONVERGENT B2, `(.L_x_15459) ;  /* 0x0000032000027945 */ /* 0x000fd80003800200 */
[----:B------:R-:W-:Y:S05]  /*21f20*/  @!P0 BRA `(.L_x_15460) ;  /* 0x0000000000c08947 */ /* 0x000fea0003800000 */
[--C-:B0-----:R-:W-:Y:S01]  /*21f30*/  FADD.FTZ R105, R72, -R150.reuse ;  /* 0x8000009648697221 */ /* 0x101fe20000010000 */
[----:B------:R-:W-:Y:S01]  /*21f40*/  SHF.L.U32 R145, R32, 0x10, RZ ;  /* 0x0000001020917819 */ /* 0x000fe200000006ff */
[--C-:B------:R-:W-:Y:S01]  /*21f50*/  FADD.FTZ R149, R74, -R150.reuse ;  /* 0x800000964a957221 */ /* 0x100fe20000010000 */
[----:B------:R-:W-:Y:S02]  /*21f60*/  IMAD.U32 R107, R28, 0x10000, RZ ;  /* 0x000100001c6b7824 */ /* 0x000fe400078e00ff */
[C---:B------:R-:W-:Y:S01]  /*21f70*/  FMUL.FTZ R104, R144.reuse, R105 ;  /* 0x0000006990687220 */ /* 0x040fe20000410000 */
[----:B------:R-:W-:Y:S01]  /*21f80*/  SHF.L.U32 R148, R33, 0x10, RZ ;  /* 0x0000001021947819 */ /* 0x000fe200000006ff */
[----:B------:R-:W-:Y:S02]  /*21f90*/  IMAD.U32 R106, R29, 0x10000, RZ ;  /* 0x000100001d6a7824 */ /* 0x000fe400078e00ff */
[----:B------:R-:W-:Y:S01]  /*21fa0*/  FMUL.FTZ R105, R144, R149 ;  /* 0x0000009590697220 */ /* 0x000fe20000410000 */
[----:B------:R-:W-:Y:S01]  /*21fb0*/  FFMA.FTZ R104, R104, R107, R145 ;  /* 0x0000006b68687223 */ /* 0x000fe20000010091 */
[--C-:B------:R-:W-:Y:S01]  /*21fc0*/  FADD.FTZ R107, R75, -R150.reuse ;  /* 0x800000964b6b7221 */ /* 0x100fe20000010000 */
[----:B------:R-:W-:Y:S01]  /*21fd0*/  FADD.FTZ R145, R76, -R150 ;  /* 0x800000964c917221 */ /* 0x000fe20000010000 */
[----:B------:R-:W-:Y:S01]  /*21fe0*/  FFMA.FTZ R105, R105, R106, R148 ;  /* 0x0000006a69697223 */ /* 0x000fe20000010094 */
[----:B------:R-:W-:Y:S01]  /*21ff0*/  SHF.L.U32 R106, R115, 0x10, RZ ;  /* 0x00000010736a7819 */ /* 0x000fe200000006ff */
[----:B------:R-:W-:-:S02]  /*22000*/  IMAD.U32 R152, R114, 0x10000, RZ ;  /* 0x0001000072987824 */ /* 0x000fc400078e00ff */
[----:B------:R-:W-:Y:S01]  /*22010*/  FMUL.FTZ R107, R144, R107 ;  /* 0x0000006b906b7220 */ /* 0x000fe20000410000 */
        /* <DEDUP_REMOVED lines=9> */
[C---:B------:R-:W-:Y:S01]  /*220b0*/  FMUL.FTZ R107, R144.reuse, R107 ;  /* 0x0000006b906b7220 */ /* 0x040fe20000410000 */
[----:B------:R-:W-:Y:S01]  /*220c0*/  FMUL.FTZ R149, R144, R149 ;  /* 0x0000009590957220 */ /* 0x000fe20000410000 */
[----:B------:R-:W-:Y:S02]  /*220d0*/  SHF.L.U32 R156, R113, 0x10, RZ ;  /* 0x00000010719c7819 */ /* 0x000fe400000006ff */
[----:B------:R-:W-:Y:S01]  /*220e0*/  FFMA.FTZ R145, R107, R148, R154 ;  /* 0x000000946b917223 */ /* 0x000fe2000001009a */
[----:B------:R-:W-:Y:S01]  /*220f0*/  SHF.L.U32 R154, R35, 0x10, RZ ;  /* 0x00000010239a7819 */ /* 0x000fe200000006ff */
[----:B------:R-:W-:Y:S02]  /*22100*/  IMAD.U32 R148, R31, 0x10000, RZ ;  /* 0x000100001f947824 */ /* 0x000fe400078e00ff */
[----:B------:R-:W-:Y:S01]  /*22110*/  FADD.FTZ R107, R79, -R150 ;  /* 0x800000964f6b7221 */ /* 0x000fe20000010000 */
[----:B------:R-:W-:Y:S01]  /*22120*/  F2FP.BF16.F32.PACK_AB R105, R152, R105 ;  /* 0x000000699869723e */ /* 0x000fe200000010ff */
[----:B------:R-:W-:Y:S01]  /*22130*/  FFMA.FTZ R155, R149, R148, R154 ;  /* 0x00000094959b7223 */ /* 0x000fe2000001009a */
[----:B------:R-:W-:Y:S01]  /*22140*/  IMAD.U32 R148, R118, 0x10000, RZ ;  /* 0x0001000076947824 */ /* 0x000fe200078e00ff */
[----:B------:R-:W-:Y:S01]  /*22150*/  SHF.L.U32 R154, R119, 0x10, RZ ;  /* 0x00000010779a7819 */ /* 0x000fe200000006ff */
[----:B------:R-:W-:Y:S01]  /*22160*/  FMUL.FTZ R107, R144, R107 ;  /* 0x0000006b906b7220 */ /* 0x000fe20000410000 */
[----:B------:R-:W-:-:S03]  /*22170*/  F2FP.BF16.F32.PACK_AB R106, R145, R106 ;  /* 0x0000006a916a723e */ /* 0x000fc600000010ff */
[----:B------:R-:W-:Y:S01]  /*22180*/  FFMA.FTZ R158, R107, R148, R154 ;  /* 0x000000946b9e7223 */ /* 0x000fe2000001009a */
[----:B------:R-:W-:Y:S01]  /*22190*/  FADD.FTZ R107, R73, -R150 ;  /* 0x80000096496b7221 */ /* 0x000fe20000010000 */
[----:B------:R-:W0:Y:S01]  /*221a0*/  LDC.64 R148, c[0x0][0x428] ;  /* 0x00010a00ff947b82 */ /* 0x000e220000000a00 */
[----:B------:R-:W-:Y:S02]  /*221b0*/  IMAD.U32 R154, R112, 0x10000, RZ ;  /* 0x00010000709a7824 */ /* 0x000fe400078e00ff */
[----:B------:R-:W-:-:S04]  /*221c0*/  FMUL.FTZ R107, R144, R107 ;  /* 0x0000006b906b7220 */ /* 0x000fc80000410000 */
[----:B------:R-:W-:Y:S01]  /*221d0*/  FFMA.FTZ R153, R107, R154, R156 ;  /* 0x0000009a6b997223 */ /* 0x000fe2000001009c */
[----:B------:R-:W-:-:S04]  /*221e0*/  F2FP.BF16.F32.PACK_AB R107, R158, R155 ;  /* 0x0000009b9e6b723e */ /* 0x000fc800000010ff */
[----:B------:R-:W-:Y:S01]  /*221f0*/  F2FP.BF16.F32.PACK_AB R104, R153, R104 ;  /* 0x000000689968723e */ /* 0x000fe200000010ff */
[----:B0-----:R-:W-:-:S04]  /*22200*/  IMAD.WIDE.U32 R148, R151, 0x10, R148 ;  /* 0x0000001097947825 */ /* 0x001fc800078e0094 */
[----:B------:R-:W-:Y:S01]  /*22210*/  VIADD R151, R151, 0x20 ;  /* 0x0000002097977836 */ /* 0x000fe20000000000 */
[----:B------:R1:W-:Y:S06]  /*22220*/  STG.E.128 desc[UR6][R148.64], R104 ;  /* 0x0000006894007986 */ /* 0x0003ec000c101d06 */
.L_x_15460:
[----:B------:R-:W-:Y:S05]  /*22230*/  BSYNC.RECONVERGENT B2 ;  /* 0x0000000000027941 */ /* 0x000fea0003800200 */
.L_x_15459:
[----:B------:R-:W-:Y:S01]  /*22240*/  ISETP.NE.AND P0, PT, R146, RZ, PT ;  /* 0x000000ff9200720c */ /* 0x000fe20003f05270 */
[----:B------:R-:W-:-:S12]  /*22250*/  BSSY.RECONVERGENT B2, `(.L_x_15461) ;  /* 0x0000032000027945 */ /* 0x000fd80003800200 */
[----:B------:R-:W-:Y:S05]  /*22260*/  @!P0 BRA `(.L_x_15462) ;  /* 0x0000000000c08947 */ /* 0x000fea0003800000 */
[--C-:B01----:R-:W-:Y:S01]  /*22270*/  FADD.FTZ R105, R80, -R150.reuse ;  /* 0x8000009650697221 */ /* 0x103fe20000010000 */
        /* <DEDUP_REMOVED lines=25> */
[----:B------:R-:W-:Y:S01]  /*22410*/  IMAD.U32 R154, R121, 0x10000, RZ ;  /* 0x00010000799a7824 */ /* 0x000fe200078e00ff */
[----:B------:R-:W-:Y:S01]  /*22420*/  F2FP.BF16.F32.PACK_AB R105, R146, R105 ;  /* 0x000000699269723e */ /* 0x000fe200000010ff */
[----:B------:R-:W-:Y:S01]  /*22430*/  FFMA.FTZ R145, R107, R148, R152 ;  /* 0x000000946b917223 */ /* 0x000fe20000010098 */
[----:B------:R-:W-:Y:S01]  /*22440*/  SHF.L.U32 R148, R39, 0x10, RZ ;  /* 0x0000001027947819 */ /* 0x000fe200000006ff */
[----:B------:R-:W-:Y:S02]  /*22450*/  IMAD.U32 R152, R43, 0x10000, RZ ;  /* 0x000100002b987824 */ /* 0x000fe400078e00ff */
[----:B------:R-:W-:Y:S01]  /*22460*/  FADD.FTZ R107, R87, -R150 ;  /* 0x80000096576b7221 */ /* 0x000fe20000010000 */
[----:B------:R-:W-:Y:S01]  /*22470*/  F2FP.BF16.F32.PACK_AB R106, R145, R106 ;  /* 0x0000006a916a723e */ /* 0x000fe200000010ff */
        /* <DEDUP_REMOVED lines=15> */
.L_x_15462:
[----:B------:R-:W-:Y:S05]  /*22570*/  BSYNC.RECONVERGENT B2 ;  /* 0x0000000000027941 */ /* 0x000fea0003800200 */
.L_x_15461:
[----:B------:R-:W-:Y:S01]  /*22580*/  ISETP.NE.AND P0, PT, R147, RZ, PT ;  /* 0x000000ff9300720c */ /* 0x000fe20003f05270 */
[----:B------:R-:W-:-:S12]  /*22590*/  BSSY.RECONVERGENT B2, `(.L_x_15463) ;  /* 0x0000032000027945 */ /* 0x000fd80003800200 */
[----:B------:R-:W-:Y:S05]  /*225a0*/  @!P0 BRA `(.L_x_15464) ;  /* 0x0000000000c08947 */ /* 0x000fea0003800000 */
[--C-:B012---:R-:W-:Y:S01]  /*225b0*/  FADD.FTZ R105, R88, -R150.reuse ;  /* 0x8000009658697221 */ /* 0x107fe20000010000 */
        /* <DEDUP_REMOVED lines=18> */
[----:B------:R-:W-:Y:S01]  /*226e0*/  FADD.FTZ R107, R93, -R150 ;  /* 0x800000965d6b7221 */ /* 0x000fe20000010000 */
[----:B------:R-:W-:Y:S01]  /*226f0*/  SHF.L.U32 R154, R129, 0x10, RZ ;  /* 0x00000010819a7819 */ /* 0x000fe200000006ff */
        /* <DEDUP_REMOVED lines=13> */
[----:B------:R-:W-:Y:S01]  /*227d0*/  IMAD.U32 R146, R134, 0x10000, RZ ;  /* 0x0001000086927824 */ /* 0x000fe200078e00ff */
[----:B------:R-:W-:Y:S01]  /*227e0*/  SHF.L.U32 R152, R135, 0x10, RZ ;  /* 0x0000001087987819 */ /* 0x000fe200000006ff */
[----:B------:R-:W-:-:S04]  /*227f0*/  FMUL.FTZ R107, R144, R107 ;  /* 0x0000006b906b7220 */ /* 0x000fc80000410000 */
        /* <DEDUP_REMOVED lines=11> */
.L_x_15464:
[----:B------:R-:W-:Y:S05]  /*228b0*/  BSYNC.RECONVERGENT B2 ;  /* 0x0000000000027941 */ /* 0x000fea0003800200 */
.L_x_15463:
[----:B------:R-:W-:Y:S05]  /*228c0*/  @!P1 BRA `(.L_x_15456) ;  /* 0x0000000000d09947 */ /* 0x000fea0003800000 */
[----:B0123--:R-:W-:Y:S01]  /*228d0*/  PRMT R104, R57, 0x7632, R104 ;  /* 0x0000763239687816 */ /* 0x00ffe20000000068 */
[--C-:B------:R-:W-:Y:S01]  /*228e0*/  FADD.FTZ R105, R99, -R150.reuse ;  /* 0x8000009663697221 */ /* 0x100fe20000010000 */
[----:B------:R-:W-:Y:S01]  /*228f0*/  SHF.L.U32 R146, R138, 0x10, RZ ;  /* 0x000000108a927819 */ /* 0x000fe200000006ff */
[----:B------:R-:W-:Y:S01]  /*22900*/  FADD.FTZ R107, R101, -R150 ;  /* 0x80000096656b7221 */ /* 0x000fe20000010000 */
[----:B------:R-:W-:Y:S01]  /*22910*/  PRMT R145, R54, 0x7632, R145 ;  /* 0x0000763236917816 */ /* 0x000fe20000000091 */
[----:B------:R-:W-:Y:S01]  /*22920*/  FMUL.FTZ R105, R144, R105 ;  /* 0x0000006990697220 */ /* 0x000fe20000410000 */
[----:B------:R-:W-:Y:S01]  /*22930*/  IMAD.U32 R104, R104, 0x10000, RZ ;  /* 0x0001000068687824 */ /* 0x000fe200078e00ff */
[----:B------:R-:W-:Y:S01]  /*22940*/  PRMT R147, R58, 0x7632, R147 ;  /* 0x000076323a937816 */ /* 0x000fe20000000093 */
[----:B------:R-:W-:Y:S01]  /*22950*/  FMUL.FTZ R106, R144, R107 ;  /* 0x0000006b906a7220 */ /* 0x000fe20000410000 */
[----:B------:R-:W-:Y:S01]  /*22960*/  SHF.L.U32 R145, R145, 0x10, RZ ;  /* 0x0000001091917819 */ /* 0x000fe200000006ff */
[----:B------:R-:W-:Y:S01]  /*22970*/  FFMA.FTZ R146, R105, R146, R104 ;  /* 0x0000009269927223 */ /* 0x000fe20000010068 */
[----:B------:R-:W-:Y:S01]  /*22980*/  FADD.FTZ R105, R96, -R150 ;  /* 0x8000009660697221 */ /* 0x000fe20000010000 */
[----:B------:R-:W-:Y:S01]  /*22990*/  IMAD.U32 R147, R147, 0x10000, RZ ;  /* 0x0001000093937824 */ /* 0x000fe200078e00ff */
[----:B------:R-:W-:Y:S01]  /*229a0*/  SHF.L.U32 R104, R52, 0x10, RZ ;  /* 0x0000001034687819 */ /* 0x000fe200000006ff */
[----:B------:R-:W-:-:S02]  /*229b0*/  IMAD.U32 R148, R56, 0x10000, RZ ;  /* 0x0001000038947824 */ /* 0x000fc400078e00ff */
[----:B------:R-:W-:Y:S01]  /*229c0*/  FMUL.FTZ R105, R144, R105 ;  /* 0x0000006990697220 */ /* 0x000fe20000410000 */
[----:B------:R-:W-:Y:S01]  /*229d0*/  FFMA.FTZ R106, R106, R145, R147 ;  /* 0x000000916a6a7223 */ /* 0x000fe20000010093 */
[----:B------:R-:W-:Y:S01]  /*229e0*/  FADD.FTZ R145, R100, -R150 ;  /* 0x8000009664917221 */ /* 0x000fe20000010000 */
[----:B------:R-:W-:Y:S01]  /*229f0*/  PRMT R152, R55, 0x7632, R152 ;  /* 0x0000763237987816 */ /* 0x000fe20000000098 */
[----:B------:R-:W-:Y:S01]  /*22a00*/  FFMA.FTZ R147, R105, R104, R148 ;  /* 0x0000006869937223 */ /* 0x000fe20000010094 */
[----:B------:R-:W-:Y:S01]  /*22a10*/  FADD.FTZ R105, R98, -R150 ;  /* 0x8000009662697221 */ /* 0x000fe20000010000 */
[----:B------:R-:W-:Y:S01]  /*22a20*/  SHF.L.U32 R104, R53, 0x10, RZ ;  /* 0x0000001035687819 */ /* 0x000fe200000006ff */
[----:B------:R-:W-:Y:S01]  /*22a30*/  IMAD.U32 R148, R57, 0x10000, RZ ;  /* 0x0001000039947824 */ /* 0x000fe200078e00ff */
[----:B------:R-:W-:Y:S01]  /*22a40*/  PRMT R154, R59, 0x7632, R154 ;  /* 0x000076323b9a7816 */ /* 0x000fe2000000009a */
[C---:B------:R-:W-:Y:S01]  /*22a50*/  FMUL.FTZ R105, R144.reuse, R105 ;  /* 0x0000006990697220 */ /* 0x040fe20000410000 */
[----:B------:R-:W-:Y:S01]  /*22a60*/  FMUL.FTZ R145, R144, R145 ;  /* 0x0000009190917220 */ /* 0x000fe20000410000 */
[----:B------:R-:W-:Y:S01]  /*22a70*/  FADD.FTZ R107, R103, -R150 ;  /* 0x80000096676b7221 */ /* 0x000fe20000010000 */
[----:B------:R-:W-:Y:S01]  /*22a80*/  SHF.L.U32 R152, R152, 0x10, RZ ;  /* 0x0000001098987819 */ /* 0x000fe200000006ff */
[----:B------:R-:W-:Y:S01]  /*22a90*/  FFMA.FTZ R149, R105, R104, R148 ;  /* 0x0000006869957223 */ /* 0x000fe20000010094 */
[----:B------:R-:W-:Y:S01]  /*22aa0*/  SHF.L.U32 R104, R54, 0x10, RZ ;  /* 0x0000001036687819 */ /* 0x000fe200000006ff */
[----:B------:R-:W-:-:S02]  /*22ab0*/  IMAD.U32 R148, R58, 0x10000, RZ ;  /* 0x000100003a947824 */ /* 0x000fc400078e00ff */
[----:B------:R-:W-:Y:S01]  /*22ac0*/  FMUL.FTZ R107, R144, R107 ;  /* 0x0000006b906b7220 */ /* 0x000fe20000410000 */
[----:B------:R-:W-:Y:S02]  /*22ad0*/  IMAD.U32 R154, R154, 0x10000, RZ ;  /* 0x000100009a9a7824 */ /* 0x000fe400078e00ff */
[----:B------:R-:W-:Y:S01]  /*22ae0*/  FFMA.FTZ R153, R145, R104, R148 ;  /* 0x0000006891997223 */ /* 0x000fe20000010094 */
[----:B------:R-:W-:Y:S01]  /*22af0*/  FADD.FTZ R145, R102, -R150 ;  /* 0x8000009666917221 */ /* 0x000fe20000010000 */
[----:B------:R-:W0:Y:S01]  /*22b00*/  LDC.64 R104, c[0x0][0x428] ;  /* 0x00010a00ff687b82 */ /* 0x000e220000000a00 */
[----:B------:R-:W-:Y:S01]  /*22b10*/  FFMA.FTZ R107, R107, R152, R154 ;  /* 0x000000986b6b7223 */ /* 0x000fe2000001009a */
[----:B------:R-:W-:Y:S01]  /*22b20*/  SHF.L.U32 R148, R55, 0x10, RZ ;  /* 0x0000001037947819 */ /* 0x000fe200000006ff */
[----:B------:R-:W-:Y:S01]  /*22b30*/  FMUL.FTZ R145, R144, R145 ;  /* 0x0000009190917220 */ /* 0x000fe20000410000 */
[----:B------:R-:W-:Y:S01]  /*22b40*/  IMAD.U32 R152, R59, 0x10000, RZ ;  /* 0x000100003b987824 */ /* 0x000fe200078e00ff */
[----:B------:R-:W-:-:S03]  /*22b50*/  F2FP.BF16.F32.PACK_AB R106, R106, R153 ;  /* 0x000000996a6a723e */ /* 0x000fc600000010ff */
[----:B------:R-:W-:Y:S01]  /*22b60*/  FFMA.FTZ R152, R145, R148, R152 ;  /* 0x0000009491987223 */ /* 0x000fe20000010098 */
[----:B------:R-:W-:Y:S01]  /*22b70*/  FADD.FTZ R145, R97, -R150 ;  /* 0x8000009661917221 */ /* 0x000fe20000010000 */
[----:B------:R-:W-:-:S03]  /*22b80*/  IMAD.U32 R148, R137, 0x10000, RZ ;  /* 0x0001000089947824 */ /* 0x000fc600078e00ff */
[----:B------:R-:W-:Y:S01]  /*22b90*/  FMUL.FTZ R145, R144, R145 ;  /* 0x0000009190917220 */ /* 0x000fe20000410000 */
[----:B------:R-:W-:Y:S02]  /*22ba0*/  SHF.L.U32 R144, R136, 0x10, RZ ;  /* 0x0000001088907819 */ /* 0x000fe400000006ff */
[----:B------:R-:W-:-:S03]  /*22bb0*/  F2FP.BF16.F32.PACK_AB R107, R107, R152 ;  /* 0x000000986b6b723e */ /* 0x000fc600000010ff */
[----:B------:R-:W-:Y:S01]  /*22bc0*/  FFMA.FTZ R148, R145, R144, R148 ;  /* 0x0000009091947223 */ /* 0x000fe20000010094 */
[----:B0-----:R-:W-:Y:S01]  /*22bd0*/  IMAD.WIDE.U32 R144, R151, 0x10, R104 ;  /* 0x0000001097907825 */ /* 0x001fe200078e0068 */
[----:B------:R-:W-:-:S03]  /*22be0*/  F2FP.BF16.F32.PACK_AB R105, R146, R149 ;  /* 0x000000959269723e */ /* 0x000fc600000010ff */
[----:B------:R-:W-:-:S05]  /*22bf0*/  F2FP.BF16.F32.PACK_AB R104, R148, R147 ;  /* 0x000000939468723e */ /* 0x000fca00000010ff */
[----:B------:R4:W-:Y:S02]  /*22c00*/  STG.E.128 desc[UR6][R144.64], R104 ;  /* 0x0000006890007986 */ /* 0x0009e4000c101d06 */
.L_x_15456:
[----:B------:R-:W-:Y:S05]  /*22c10*/  BSYNC.RECONVERGENT B1 ;  /* 0x0000000000017941 */ /* 0x000fea0003800200 */
.L_x_15455:
[----:B01234-:R-:W0:Y:S02]  /*22c20*/  LDC.64 R104, c[0x0][0x380] ;  /* 0x0000e000ff687b82 */ /* 0x01fe240000000a00 */
[----:B0-----:R-:W-:-:S04]  /*22c30*/  LEA R142, R104, R142, 0x2 ;  /* 0x0000008e688e7211 */ /* 0x001fc800078e10ff */
[----:B------:R-:W-:-:S13]  /*22c40*/  ISETP.GE.AND P0, PT, R142, R105, PT ;  /* 0x000000698e00720c */ /* 0x000fda0003f06270 */
[----:B------:R-:W-:Y:S05]  /*22c50*/  @!P0 BRA `(.L_x_15465) ;  /* 0xfffffde000b08947 */ /* 0x000fea000383ffff */
[----:B------:R-:W-:Y:S05]  /*22c60*/  BSYNC B0 ;  /* 0x0000000000007941 */ /* 0x000fea0003800000 */
.L_x_14870:
[----:B------:R-:W-:Y:S05]  /*22c70*/  EXIT ;  /* 0x000000000000794d */ /* 0x000fea0003800000 */
.L_x_15454:
        /* <DEDUP_REMOVED lines=8> */
.L_x_15467:
[----:B------:R-:W-:Y:S05]  /*22d00*/  BSYNC B1 ;  /* 0x0000000000017941 */ /* 0x000fea0003800000 */
.L_x_15466:
        /* <DEDUP_REMOVED lines=10> */
.L_x_15468:
[----:B------:R-:W-:Y:S01]  /*22db0*/  HFMA2 R156, -RZ, RZ, 0, 2.384185791015625e-07 ;  /* 0x00000004ff9c7431 */ /* 0x000fe200000001ff */
[----:B------:R-:W-:-:S05]  /*22dc0*/  MOV R149, R155 ;  /* 0x0000009b00957202 */ /* 0x000fca0000000f00 */
[----:B------:R-:W-:-:S04]  /*22dd0*/  FADD.FTZ R149, R148, R149 ;  /* 0x0000009594957221 */ /* 0x000fc80000010000 */
[----:B------:R-:W-:-:S07]  /*22de0*/  IMAD.MOV.U32 R157, RZ, RZ, R149 ;  /* 0x000000ffff9d7224 */ /* 0x000fce00078e0095 */
[----:B------:R-:W-:Y:S05]  /*22df0*/  WARPSYNC.COLLECTIVE R154, `(.L_x_15469) ;  /* 0x000000009a087348 */ /* 0x000fea0003c00000 */
[----:B------:R0:W1:Y:S02]  /*22e00*/  SHFL.BFLY P6, R155, R157, R156, R159 ;  /* 0x0c00009c9d9b7389 */ /* 0x00006400000c009f */
[----:B01----:R-:W-:Y:S05]  /*22e10*/  ENDCOLLECTIVE ;  /* 0x000000000000791b */ /* 0x003fea0003800000 */
.L_x_15469:
[----:B------:R-:W-:Y:S02]  /*22e20*/  IMAD.MOV.U32 R156, RZ, RZ, 0x8 ;  /* 0x00000008ff9c7424 */ /* 0x000fe400078e00ff */
[----:B------:R-:W-:-:S04]  /*22e30*/  IMAD.MOV.U32 R106, RZ, RZ, R155 ;  /* 0x000000ffff6a7224 */ /* 0x000fc800078e009b */
[----:B------:R-:W-:-:S05]  /*22e40*/  FADD.FTZ R152, R149, R106 ;  /* 0x0000006a95987221 */ /* 0x000fca0000010000 */
[----:B------:R-:W-:-:S07]  /*22e50*/  MOV R157, R152 ;  /* 0x00000098009d7202 */ /* 0x000fce0000000f00 */
[----:B------:R-:W-:Y:S05]  /*22e60*/  WARPSYNC.COLLECTIVE R154, `(.L_x_15470) ;  /* 0x000000009a087348 */ /* 0x000fea0003c00000 */
[----:B------:R0:W1:Y:S02]  /*22e70*/  SHFL.BFLY P6, R155, R157, R156, R159 ;  /* 0x0c00009c9d9b7389 */ /* 0x00006400000c009f */
[----:B01----:R-:W-:Y:S05]  /*22e80*/  ENDCOLLECTIVE ;  /* 0x000000000000791b */ /* 0x003fea0003800000 */
.L_x_15470:
[----:B------:R-:W-:Y:S01]  /*22e90*/  HFMA2 R156, -RZ, RZ, 0, 9.5367431640625e-07 ;  /* 0x00000010ff9c7431 */ /* 0x000fe200000001ff */
[----:B------:R-:W-:-:S05]  /*22ea0*/  MOV R151, R155 ;  /* 0x0000009b00977202 */ /* 0x000fca0000000f00 */
[----:B------:R-:W-:-:S04]  /*22eb0*/  FADD.FTZ R153, R152, R151 ;  /* 0x0000009798997221 */ /* 0x000fc80000010000 */
[----:B------:R-:W-:-:S07]  /*22ec0*/  IMAD.MOV.U32 R157, RZ, RZ, R153 ;  /* 0x000000ffff9d7224 */ /* 0x000fce00078e0099 */
[----:B------:R-:W-:Y:S05]  /*22ed0*/  WARPSYNC.COLLECTIVE R154, `(.L_x_15471) ;  /* 0x000000009a087348 */ /* 0x000fea0003c00000 */
[----:B------:R0:W1:Y:S02]  /*22ee0*/  SHFL.BFLY P6, R155, R157, R156, R159 ;  /* 0x0c00009c9d9b7389 */ /* 0x00006400000c009f */
[----:B01----:R-:W-:Y:S05]  /*22ef0*/  ENDCOLLECTIVE ;  /* 0x000000000000791b */ /* 0x003fea0003800000 */
.L_x_15471:
        /* <DEDUP_REMOVED lines=89> */
.L_x_15472:
[----:B------:R-:W-:Y:S01]  /*23490*/  HFMA2 R156, -RZ, RZ, 0, 1.1920928955078125e-07 ;  /* 0x00000002ff9c7431 */ /* 0x000fe200000001ff */
[----:B------:R-:W-:-:S05]  /*234a0*/  MOV R107, R155 ;  /* 0x0000009b006b7202 */ /* 0x000fca0000000f00 */
[----:B------:R-:W-:-:S04]  /*234b0*/  FADD.FTZ R107, R106, R107 ;  /* 0x0000006b6a6b7221 */ /* 0x000fc80000010000 */
[----:B------:R-:W-:-:S07]  /*234c0*/  IMAD.MOV.U32 R157, RZ, RZ, R107 ;  /* 0x000000ffff9d7224 */ /* 0x000fce00078e006b */
[----:B------:R-:W-:Y:S05]  /*234d0*/  WARPSYNC.COLLECTIVE R154, `(.L_x_15473) ;  /* 0x000000009a087348 */ /* 0x000fea0003c00000 */
[----:B------:R0:W1:Y:S02]  /*234e0*/  SHFL.BFLY P6, R155, R157, R156, R159 ;  /* 0x0c00009c9d9b7389 */ /* 0x00006400000c009f */
[----:B01----:R-:W-:Y:S05]  /*234f0*/  ENDCOLLECTIVE ;  /* 0x000000000000791b */ /* 0x003fea0003800000 */
.L_x_15473:
[----:B------:R-:W-:Y:S02]  /*23500*/  IMAD.MOV.U32 R156, RZ, RZ, 0x4 ;  /* 0x00000004ff9c7424 */ /* 0x000fe400078e00ff */
[----:B------:R-:W-:-:S04]  /*23510*/  IMAD.MOV.U32 R148, RZ, RZ, R155 ;  /* 0x000000ffff947224 */ /* 0x000fc800078e009b */
[----:B------:R-:W-:-:S05]  /*23520*/  FADD.FTZ R148, R107, R148 ;  /* 0x000000946b947221 */ /* 0x000fca0000010000 */
[----:B------:R-:W-:-:S07]  /*23530*/  MOV R157, R148 ;  /* 0x00000094009d7202 */ /* 0x000fce0000000f00 */
[----:B------:R-:W-:Y:S05]  /*23540*/  WARPSYNC.COLLECTIVE R154, `(.L_x_15474) ;  /* 0x000000009a087348 */ /* 0x000fea0003c00000 */
[----:B------:R0:W1:Y:S02]  /*23550*/  SHFL.BFLY P6, R155, R157, R156, R159 ;  /* 0x0c00009c9d9b7389 */ /* 0x00006400000c009f */
[----:B01----:R-:W-:Y:S05]  /*23560*/  ENDCOLLECTIVE ;  /* 0x000000000000791b */ /* 0x003fea0003800000 */
.L_x_15474:
[----:B------:R-:W-:Y:S01]  /*23570*/  HFMA2 R156, -RZ, RZ, 0, 4.76837158203125e-07 ;  /* 0x00000008ff9c7431 */ /* 0x000fe200000001ff */
[----:B------:R-:W-:-:S05]  /*23580*/  MOV R149, R155 ;  /* 0x0000009b00957202 */ /* 0x000fca0000000f00 */
[----:B------:R-:W-:-:S04]  /*23590*/  FADD.FTZ R149, R148, R149 ;  /* 0x0000009594957221 */ /* 0x000fc80000010000 */
[----:B------:R-:W-:-:S07]  /*235a0*/  IMAD.MOV.U32 R157, RZ, RZ, R149 ;  /* 0x000000ffff9d7224 */ /* 0x000fce00078e0095 */
[----:B------:R-:W-:Y:S05]  /*235b0*/  WARPSYNC.COLLECTIVE R154, `(.L_x_15475) ;  /* 0x000000009a087348 */ /* 0x000fea0003c00000 */
[----:B------:R0:W1:Y:S02]  /*235c0*/  SHFL.BFLY P6, R155, R157, R156, R159 ;  /* 0x0c00009c9d9b7389 */ /* 0x00006400000c009f */
[----:B01----:R-:W-:Y:S05]  /*235d0*/  ENDCOLLECTIVE ;  /* 0x000000000000791b */ /* 0x003fea0003800000 */
.L_x_15475:
[----:B------:R-:W-:Y:S02]  /*235e0*/  IMAD.MOV.U32 R156, RZ, RZ, 0x10 ;  /* 0x00000010ff9c7424 */ /* 0x000fe400078e00ff */
[----:B------:R-:W-:-:S04]  /*235f0*/  IMAD.MOV.U32 R152, RZ, RZ, R155 ;  /* 0x000000ffff987224 */ /* 0x000fc800078e009b */
[----:B------:R-:W-:-:S05]  /*23600*/  FADD.FTZ R152, R149, R152 ;  /* 0x0000009895987221 */ /* 0x000fca0000010000 */
[----:B------:R-:W-:-:S07]  /*23610*/  MOV R157, R152 ;  /* 0x00000098009d7202 */ /* 0x000fce0000000f00 */
[----:B------:R-:W-:Y:S05]  /*23620*/  WARPSYNC.COLLECTIVE R154, `(.L_x_15476) ;  /* 0x000000009a087348 */ /* 0x000fea0003c00000 */
[----:B------:R0:W1:Y:S02]  /*23630*/  SHFL.BFLY P6, R155, R157, R156, R159 ;  /* 0x0c00009c9d9b7389 */ /* 0x00006400000c009f */
[----:B01----:R-:W-:Y:S05]  /*23640*/  ENDCOLLECTIVE ;  /* 0x000000000000791b */ /* 0x003fea0003800000 */
.L_x_15476:
[----:B------:R-:W-:Y:S01]  /*23650*/  MOV R153, R155 ;  /* 0x0000009b00997202 */ /* 0x000fe20000000f00 */
[----:B------:R-:W-:Y:S06]  /*23660*/  BRA `(.L_x_15477) ;  /* 0xffffffe000f87947 */ /* 0x000fec000383ffff */
.L_x_15478:
        /* <DEDUP_REMOVED lines=9> */
.L_x_45826:


//--------------------- .text._ZN10layer_norm13ln_fwd_kernelINS_13Kernel_traitsI13__nv_bfloat16S2_fS2_fjLj1280ELj1ELj4ELj1ELj16ENS_18Kernel_traits_baseILj1280ES2_S2_fS2_fjLj128EEEEELb1ELb0ELb1ELb1EEEvNS_9FwdParamsE --------------------------
	.section	.text._ZN10layer_norm13ln_fwd_kernelINS_13Kernel_traitsI13__nv_bfloat16S2_fS2_fjLj1280ELj1ELj4ELj1ELj16ENS_18Kernel_traits_baseILj1280ES2_S2_fS2_fjLj128EEEEELb1ELb0ELb1ELb1EEEvNS_9FwdParamsE,"ax",@progbits
	.align	128
        .global         _ZN10layer_norm13ln_fwd_kernelINS_13Kernel_traitsI13__nv_bfloat16S2_fS2_fjLj1280ELj1ELj4ELj1ELj16ENS_18Kernel_traits_baseILj1280ES2_S2_fS2_fjLj128EEEEELb1ELb0ELb1ELb1EEEvNS_9FwdParamsE
        .type           _ZN10layer_norm13ln_fwd_kernelINS_13Kernel_traitsI13__nv_bfloat16S2_fS2_fjLj1280ELj1ELj4ELj1ELj16ENS_18Kernel_traits_baseILj1280ES2_S2_fS2_fjLj128EEEEELb1ELb0ELb1ELb1EEEvNS_9FwdParamsE,@function
        .size           _ZN10layer_norm13ln_fwd_kernelINS_13Kernel_traitsI13__nv_bfloat16S2_fS2_fjLj1280ELj1ELj4ELj1ELj16ENS_18Kernel_traits_baseILj1280ES2_S2_fS2_fjLj128EEEEELb1ELb0ELb1ELb1EEEvNS_9FwdParamsE,(.L_x_45827 - _ZN10layer_norm13ln_fwd_kernelINS_13Kernel_traitsI13__nv_bfloat16S2_fS2_fjLj1280ELj1ELj4ELj1ELj16ENS_18Kernel_traits_baseILj1280ES2_S2_fS2_fjLj128EEEEELb1ELb0ELb1ELb1EEEvNS_9FwdParamsE)
        .other          _ZN10layer_norm13ln_fwd_kernelINS_13Kernel_traitsI13__nv_bfloat16S2_fS2_fjLj1280ELj1ELj4ELj1ELj16ENS_18Kernel_traits_baseILj1280ES2_S2_fS2_fjLj128EEEEELb1ELb0ELb1ELb1EEEvNS_9FwdParamsE,@"STO_CUDA_ENTRY STV_DEFAULT"
_ZN10layer_norm13ln_fwd_kernelINS_13Kernel_traitsI13__nv_bfloat16S2_fS2_fjLj1280ELj1ELj4ELj1ELj16ENS_18Kernel_traits_baseILj1280ES2_S2_fS2_fjLj128EEEEELb1ELb0ELb1ELb1EEEvNS_9FwdParamsE:
.text._ZN10layer_norm13ln_fwd_kernelINS_13Kernel_traitsI13__nv_bfloat16S2_fS2_fjLj1280ELj1ELj4ELj1ELj16ENS_18Kernel_traits_baseILj1280ES2_S2_fS2_fjLj128EEEEELb1ELb0ELb1ELb1EEEvNS_9FwdParamsE:
[----:B------:R-:W-:Y:S01]  /*0000*/  LDC R1, c[0x0][0x37c] ;  /* 0x0000df00ff017b82 */ /* 0x000fe20000000800 */
[----:B------:R-:W0:Y:S01]  /*0010*/  S2R R130, SR_TID.X ;  /* 0x0000000000827919 */ /* 0x000e220000002100 */
[----:B------:R-:W1:Y:S06]  /*0020*/  LDCU.64 UR4, c[0x0][0x438] ;  /* 0x00008700ff0477ac */ /* 0x000e6c0008000a00 */
[----:B------:R-:W2:Y:S01]  /*0030*/  LDC.64 R8, c[0x0][0x3d0] ;  /* 0x0000f400ff087b82 */ /* 0x000ea20000000a00 */
[----:B------:R-:W3:Y:S07]  /*0040*/  LDCU.64 UR8, c[0x0][0x358] ;  /* 0x00006b00ff0877ac */ /* 0x000eee0008000a00 */
[----:B------:R-:W4:Y:S08]  /*0050*/  LDC R145, c[0x0][0x458] ;  /* 0x00011600ff917b82 */ /* 0x000f300000000800 */
[----:B------:R-:W4:Y:S01]  /*0060*/  LDC R128, c[0x0][0x45c] ;  /* 0x00011700ff807b82 */ /* 0x000f220000000800 */
[----:B-1----:R-:W-:Y:S01]  /*0070*/  ISETP.NE.U32.AND P0, PT, RZ, UR4, PT ;  /* 0x00000004ff007c0c */ /* 0x002fe2000bf05070 */
[----:B------:R-:W1:Y:S03]  /*0080*/  LDCU.U8 UR4, c[0x0][0x464] ;  /* 0x00008c80ff0477ac */ /* 0x000e660008000000 */
[----:B------:R-:W-:Y:S01]  /*0090*/  ISETP.NE.AND.EX P0, PT, RZ, UR5, PT, P0 ;  /* 0x00000005ff007c0c */ /* 0x000fe2000bf05300 */
[----:B------:R-:W1:Y:S01]  /*00a0*/  LDCU.64 UR6, c[0x0][0x450] ;  /* 0x00008a00ff0677ac */ /* 0x000e620008000a00 */
[----:B------:R-:W4:Y:S01]  /*00b0*/  LDCU UR10, c[0x0][0x384] ;  /* 0x00007080ff0a77ac */ /* 0x000f220008000800 */
[----:B0-----:R-:W-:-:S10]  /*00c0*/  LOP3.LUT R132, R130, 0x1f, RZ, 0xc0, !PT ;  /* 0x0000001f82847812 */ /* 0x001fd400078ec0ff */
[----:B------:R-:W0:Y:S01]  /*00d0*/  @P0 LDC.64 R10, c[0x0][0x438] ;  /* 0x00010e00ff0a0b82 */ /* 0x000e220000000a00 */
[----:B--2---:R-:W-:-:S05]  /*00e0*/  @P0 IMAD.WIDE.U32 R6, R132, 0x10, R8 ;  /* 0x0000001084060825 */ /* 0x004fca00078e0008 */
[----:B---3--:R-:W5:Y:S04]  /*00f0*/  @P0 LDG.E.128 R92, desc[UR8][R6.64+0x600] ;  /* 0x00060008065c0981 */ /* 0x008f68000c1e1d00 */
[----:B------:R-:W5:Y:S04]  /*0100*/  @P0 LDG.E.128 R88, desc[UR8][R6.64+0x400] ;  /* 0x0004000806580981 */ /* 0x000f68000c1e1d00 */
[----:B------:R-:W5:Y:S04]  /*0110*/  @P0 LDG.E.128 R84, desc[UR8][R6.64+0x200] ;  /* 0x0002000806540981 */ /* 0x000f68000c1e1d00 */
[----:B------:R-:W5:Y:S04]  /*0120*/  @P0 LDG.E.128 R80, desc[UR8][R6.64] ;  /* 0x0000000806500981 */ /* 0x000f68000c1e1d00 */
[----:B------:R0:W5:Y:S01]  /*0130*/  @P0 LDG.E.128 R76, desc[UR8][R6.64+0x800] ;  /* 0x00080008064c0981 */ /* 0x000162000c1e1d00 */
[----:B-1----:R-:W-:Y:S01]  /*0140*/  ISETP.NE.AND P1, PT, RZ, UR4, PT ;  /* 0x00000004ff007c0c */ /* 0x002fe2000bf25270 */
[----:B------:R-:W-:-:S02]  /*0150*/  IMAD.U32 R2, RZ, RZ, UR6 ;  /* 0x00000006ff027e24 */ /* 0x000fc4000f8e00ff */
[----:B------:R-:W-:-:S10]  /*0160*/  IMAD.U32 R3, RZ, RZ, UR7 ;  /* 0x00000007ff037e24 */ /* 0x000fd4000f8e00ff */
[----:B----4-:R-:W-:Y:S01]  /*0170*/  @P1 MOV R4, R145 ;  /* 0x0000009100041202 */ /* 0x010fe20000000f00 */
[----:B------:R-:W-:Y:S01]  /*0180*/  @P1 IMAD.MOV.U32 R5, RZ, RZ, R128 ;  /* 0x000000ffff051224 */ /* 0x000fe200078e0080 */
[----:B------:R-:W2:Y:S01]  /*0190*/  @P1 LDG.E.64 R2, desc[UR8][R2.64] ;  /* 0x0000000802021981 */ /* 0x000ea2000c1e1b00 */
[C---:B0-----:R-:W-:Y:S01]  /*01a0*/  @P0 IMAD.WIDE.U32 R6, R132.reuse, 0x10, R10 ;  /* 0x0000001084060825 */ /* 0x041fe200078e000a */
[----:B------:R-:W0:Y:S03]  /*01b0*/  S2UR UR5, SR_CTAID.X ;  /* 0x00000000000579c3 */ /* 0x000e260000002500 */
[----:B------:R-:W3:Y:S01]  /*01c0*/  @P1 LDG.E.64 R4, desc[UR8][R4.64] ;  /* 0x0000000804041981 */ /* 0x000ee2000c1e1b00 */
[----:B------:R-:W-:-:S03]  /*01d0*/  @!P0 IMAD.WIDE.U32 R8, R132, 0x10, R8 ;  /* 0x0000001084088825 */ /* 0x000fc600078e0008 */
[----:B------:R1:W5:Y:S01]  /*01e0*/  @P0 LDG.E.128 R72, desc[UR8][R6.64] ;  /* 0x0000000806480981 */ /* 0x000362000c1e1d00 */
[----:B------:R-:W3:Y:S03]  /*01f0*/  @P1 LDC R13, c[0x0][0x460] ;  /* 0x00011800ff0d1b82 */ /* 0x000ee60000000800 */
        /* <DEDUP_REMOVED lines=9> */
[----:B------:R-:W4:Y:S01]  /*0290*/  LDC R11, c[0x0][0x360] ;  /* 0x0000d800ff0b7b82 */ /* 0x000f220000000800 */
[----:B0-----:R-:W-:Y:S01]  /*02a0*/  USHF.L.U32 UR4, UR5, 0x2, URZ ;  /* 0x0000000205047899 */ /* 0x001fe200080006ff */
[----:B------:R-:W-:-:S05]  /*02b0*/  SHF.R.U32.HI R131, RZ, 0x5, R130 ;  /* 0x00000005ff837819 */ /* 0x000fca0000011682 */
[----:B------:R-:W-:-:S04]  /*02c0*/  LOP3.LUT R131, R131, UR4, RZ, 0xfc, !PT ;  /* 0x0000000483837c12 */ /* 0x000fc8000f8efcff */
[----:B------:R-:W-:Y:S02]  /*02d0*/  ISETP.GE.AND P2, PT, R131, UR10, PT ;  /* 0x0000000a83007c0c */ /* 0x000fe4000bf46270 */
[----:B--2---:R-:W-:Y:S02]  /*02e0*/  @P1 R2UR UR6, R2 ;  /* 0x00000000020612ca */ /* 0x004fe400000e0000 */
[----:B------:R-:W-:Y:S02]  /*02f0*/  @P1 R2UR UR7, R3 ;  /* 0x00000000030712ca */ /* 0x000fe400000e0000 */
[----:B---3--:R-:W-:Y:S01]  /*0300*/  @P1 IADD3 R145, P3, PT, R4, R13, RZ ;  /* 0x0000000d04911210 */ /* 0x008fe20007f7e0ff */
[----:B----4-:R-:W-:-:S04]  /*0310*/  IMAD R130, R11, UR5, R130 ;  /* 0x000000050b827c24 */ /* 0x010fc8000f8e0282 */
[----:B------:R-:W-:Y:S02]  /*0320*/  @P1 IMAD.X R128, RZ, RZ, R5, P3 ;  /* 0x000000ffff801224 */ /* 0x000fe400018e0605 */
[----:B-1----:R-:W-:Y:S06]  /*0330*/  @P2 EXIT ;  /* 0x000000000000294d */ /* 0x002fec0003800000 */
        /* <DEDUP_REMOVED lines=18> */
[----:B------:R-:W-:Y:S01]  /*0460*/  UIADD3 UR4, UPT, UPT, UR6, 0x3c6ef372, URZ ;  /* 0x3c6ef37206047890 */ /* 0x000fe2000fffe0ff */
[----:B------:R-:W-:Y:S01]  /*0470*/  @!P0 CS2R R68, SRZ ;  /* 0x0000000000448805 */ /* 0x000fe2000001ff00 */
[----:B------:R-:W-:Y:S01]  /*0480*/  UIADD3 UR17, UPT, UPT, UR6, 0x78dde6e4, URZ ;  /* 0x78dde6e406117890 */ /* 0x000fe2000fffe0ff */
[----:B------:R-:W-:Y:S01]  /*0490*/  IMAD R6, R3, -0x2daee0ad, RZ ;  /* 0xd2511f5303067824 */ /* 0x000fe200078e02ff */
[----:B------:R-:W-:Y:S01]  /*04a0*/  LOP3.LUT R2, R5, UR15, R2, 0x96, !PT ;  /* 0x0000000f05027c12 */ /* 0x000fe2000f8e9602 */
[----:B------:R-:W-:Y:S01]  /*04b0*/  IMAD R5, R0, -0x326172a9, RZ ;  /* 0xcd9e8d5700057824 */ /* 0x000fe200078e02ff */
[----:B------:R-:W-:Y:S01]  /*04c0*/  UIADD3 UR18, UPT, UPT, UR7, -0x126145ec, URZ ;  /* 0xed9eba1407127890 */ /* 0x000fe2000fffe0ff */
[----:B------:R-:W-:Y:S01]  /*04d0*/  IMAD.HI.U32 R0, R4, -0x326172a9, RZ ;  /* 0xcd9e8d5704007827 */ /* 0x000fe200078e00ff */
[----:B------:R-:W-:Y:S01]  /*04e0*/  UIADD3 UR19, UPT, UPT, UR7, -0x56f99767, URZ ;  /* 0xa906689907137890 */ /* 0x000fe2000fffe0ff */
[----:B------:R-:W-:Y:S01]  /*04f0*/  @!P0 CS2R R66, SRZ ;  /* 0x0000000000428805 */ /* 0x000fe2000001ff00 */
[----:B------:R-:W-:Y:S01]  /*0500*/  UIADD3 UR20, UPT, UPT, UR6, -0x4ab325aa, URZ ;  /* 0xb54cda5606147890 */ /* 0x000fe2000fffe0ff */
[C---:B------:R-:W-:Y:S01]  /*0510*/  IMAD.HI.U32 R3, R2.reuse, -0x2daee0ad, RZ ;  /* 0xd2511f5302037827 */ /* 0x040fe200078e00ff */
[----:B------:R-:W-:Y:S01]  /*0520*/  LOP3.LUT R0, R5, UR4, R0, 0x96, !PT ;  /* 0x0000000405007c12 */ /* 0x000fe2000f8e9600 */
[----:B------:R-:W-:Y:S01]  /*0530*/  UIADD3 UR4, UPT, UPT, UR6, -0x255992d5, URZ ;  /* 0xdaa66d2b06047890 */ /* 0x000fe2000fffe0ff */
[----:B------:R-:W-:Y:S01]  /*0540*/  @!P0 CS2R R64, SRZ ;  /* 0x0000000000408805 */ /* 0x000fe2000001ff00 */
[----:B------:R-:W-:Y:S01]  /*0550*/  IMAD R7, R2, -0x2daee0ad, RZ ;  /* 0xd2511f5302077824 */ /* 0x000fe200078e02ff */
[----:B------:R-:W-:Y:S01]  /*0560*/  LOP3.LUT R3, R6, UR16, R3, 0x96, !PT ;  /* 0x0000001006037c12 */ /* 0x000fe2000f8e9603 */
        /* <DEDUP_REMOVED lines=14> */
[----:B------:R-:W-:Y:S01]  /*0650*/  BSSY B0, `(.L_x_15479) ;  /* 0x0001e32000007945 */ /* 0x000fe20003800000 */
[----:B------:R-:W-:Y:S01]  /*0660*/  @!P0 CS2R R58, SRZ ;  /* 0x00000000003a8805 */ /* 0x000fe2000001ff00 */
[----:B------:R-:W-:Y:S01]  /*0670*/  IMAD R5, R0, -0x2daee0ad, RZ ;  /* 0xd2511f5300057824 */ /* 0x000fe200078e02ff */
[----:B------:R-:W-:Y:S01]  /*0680*/  LOP3.LUT R3, R4, UR17, R3, 0x96, !PT ;  /* 0x0000001104037c12 */ /* 0x000fe2000f8e9603 */
[----:B------:R-:W-:Y:S01]  /*0690*/  IMAD.HI.U32 R0, R2, -0x2daee0ad, RZ ;  /* 0xd2511f5302007827 */ /* 0x000fe200078e00ff */
[----:B------:R-:W-:-:S02]  /*06a0*/  @!P0 CS2R R56, SRZ ;  /* 0x0000000000388805 */ /* 0x000fc4000001ff00 */
[----:B------:R-:W-:Y:S01]  /*06b0*/  LOP3.LUT R145, R145, 0x3, RZ, 0xc0, !PT ;  /* 0x0000000391917812 */ /* 0x000fe200078ec0ff */
[----:B------:R-:W0:Y:S01]  /*06c0*/  LDCU UR10, c[0x0][0x404] ;  /* 0x00008080ff0a77ac */ /* 0x000e220008000800 */
[----:B------:R-:W-:Y:S01]  /*06d0*/  IMAD R7, R2, -0x2daee0ad, RZ ;  /* 0xd2511f5302077824 */ /* 0x000fe200078e02ff */
[----:B------:R-:W-:Y:S01]  /*06e0*/  LOP3.LUT R0, R5, UR18, R0, 0x96, !PT ;  /* 0x0000001205007c12 */ /* 0x000fe2000f8e9600 */
[----:B------:R-:W-:Y:S01]  /*06f0*/  IMAD.HI.U32 R4, R3, -0x2daee0ad, RZ ;  /* 0xd2511f5303047827 */ /* 0x000fe200078e00ff */
[----:B------:R-:W-:Y:S01]  /*0700*/  PRMT R127, R95, 0x7632, R127 ;  /* 0x000076325f7f7816 */ /* 0x000fe2000000007f */
[----:B------:R-:W1:Y:S01]  /*0710*/  LDCU.U8 UR11, c[0x0][0x410] ;  /* 0x00008200ff0b77ac */ /* 0x000e620008000000 */
[----:B------:R-:W-:Y:S01]  /*0720*/  PRMT R126, R62, 0x7632, R126 ;  /* 0x000076323e7e7816 */ /* 0x000fe2000000007e */
[----:B------:R-:W-:Y:S01]  /*0730*/  IMAD R5, R6, -0x326172a9, RZ ;  /* 0xcd9e8d5706057824 */ /* 0x000fe200078e02ff */
[----:B------:R-:W-:Y:S01]  /*0740*/  LOP3.LUT R4, R7, UR19, R4, 0x96, !PT ;  /* 0x0000001307047c12 */ /* 0x000fe2000f8e9604 */
[----:B------:R-:W-:Y:S01]  /*0750*/  IMAD.HI.U32 R2, R0, -0x326172a9, RZ ;  /* 0xcd9e8d5700027827 */ /* 0x000fe200078e00ff */
[----:B------:R-:W-:Y:S01]  /*0760*/  PRMT R125, R94, 0x7632, R125 ;  /* 0x000076325e7d7816 */ /* 0x000fe2000000007d */
[----:B------:R-:W2:Y:S01]  /*0770*/  LDCU UR14, c[0x0][0x448] ;  /* 0x00008900ff0e77ac */ /* 0x000ea20008000800 */
[----:B------:R-:W-:Y:S01]  /*0780*/  PRMT R124, R61, 0x7632, R124 ;  /* 0x000076323d7c7816 */ /* 0x000fe2000000007c */
[----:B------:R-:W-:Y:S01]  /*0790*/  IMAD R6, R3, -0x2daee0ad, RZ ;  /* 0xd2511f5303067824 */ /* 0x000fe200078e02ff */
[----:B------:R-:W-:Y:S01]  /*07a0*/  LOP3.LUT R2, R5, UR4, R2, 0x96, !PT ;  /* 0x0000000405027c12 */ /* 0x000fe2000f8e9602 */
[----:B------:R-:W-:Y:S01]  /*07b0*/  IMAD R5, R0, -0x326172a9, RZ ;  /* 0xcd9e8d5700057824 */ /* 0x000fe200078e02ff */
[----:B------:R-:W-:Y:S01]  /*07c0*/  UIADD3 UR4, UPT, UPT, UR7, 0x646e171e, URZ ;  /* 0x646e171e07047890 */ /* 0x000fe2000fffe0ff */
[----:B------:R-:W-:Y:S01]  /*07d0*/  IMAD.HI.U32 R0, R4, -0x326172a9, RZ ;  /* 0xcd9e8d5704007827 */ /* 0x000fe200078e00ff */
[----:B------:R-:W-:Y:S01]  /*07e0*/  PRMT R123, R93, 0x7632, R123 ;  /* 0x000076325d7b7816 */ /* 0x000fe2000000007b */
[----:B------:R-:W3:Y:S01]  /*07f0*/  LDCU.64 UR12, c[0x0][0x408] ;  /* 0x00008100ff0c77ac */ /* 0x000ee20008000a00 */
[----:B------:R-:W-:Y:S01]  /*0800*/  PRMT R122, R60, 0x7632, R122 ;  /* 0x000076323c7a7816 */ /* 0x000fe2000000007a */
[----:B------:R-:W-:Y:S01]  /*0810*/  IMAD.HI.U32 R3, R2, -0x2daee0ad, RZ ;  /* 0xd2511f5302037827 */ /* 0x000fe200078e00ff */
[----:B------:R-:W-:-:S02]  /*0820*/  LOP3.LUT R0, R5, UR20, R0, 0x96, !PT ;  /* 0x0000001405007c12 */ /* 0x000fc4000f8e9600 */
[----:B------:R-:W-:Y:S01]  /*0830*/  PRMT R121, R92, 0x7632, R121 ;  /* 0x000076325c797816 */ /* 0x000fe20000000079 */
[----:B------:R-:W-:Y:S01]  /*0840*/  IMAD R7, R2, -0x2daee0ad, RZ ;  /* 0xd2511f5302077824 */ /* 0x000fe200078e02ff */
[----:B------:R-:W-:Y:S01]  /*0850*/  LOP3.LUT R3, R6, UR4, R3, 0x96, !PT ;  /* 0x0000000406037c12 */ /* 0x000fe2000f8e9603 */
[----:B------:R-:W-:Y:S01]  /*0860*/  IMAD.HI.U32 R6, R0, -0x2daee0ad, RZ ;  /* 0xd2511f5300067827 */ /* 0x000fe200078e00ff */
[----:B------:R-:W-:Y:S01]  /*0870*/  UIADD3 UR4, UPT, UPT, UR6, -0xe443238, URZ ;  /* 0xf1bbcdc806047890 */ /* 0x000fe2000fffe0ff */
[----:B------:R-:W-:Y:S02]  /*0880*/  PRMT R120, R67, 0x7632, R120 ;  /* 0x0000763243787816 */ /* 0x000fe40000000078 */
        /* <DEDUP_REMOVED lines=13> */
[----:B------:R-:W-:Y:S01]  /*0960*/  UIADD3 UR4, UPT, UPT, UR7, -0x695add53, URZ ;  /* 0x96a522ad07047890 */ /* 0x000fe2000fffe0ff */
[----:B------:R-:W-:-:S02]  /*0970*/  PRMT R115, R89, 0x7632, R115 ;  /* 0x0000763259737816 */ /* 0x000fc40000000073 */
[----:B------:R-:W-:Y:S01]  /*0980*/  IMAD R2, R2, -0x2daee0ad, RZ ;  /* 0xd2511f5302027824 */ /* 0x000fe200078e02ff */
[----:B------:R-:W-:Y:S01]  /*0990*/  LOP3.LUT R0, R5, UR5, R0, 0x96, !PT ;  /* 0x0000000505007c12 */ /* 0x000fe2000f8e9600 */
[----:B------:R-:W-:Y:S01]  /*09a0*/  IMAD.HI.U32 R19, R146, -0x2daee0ad, RZ ;  /* 0xd2511f5392137827 */ /* 0x000fe200078e00ff */
[----:B------:R-:W-:Y:S02]  /*09b0*/  PRMT R114, R64, 0x7632, R114 ;  /* 0x0000763240727816 */ /* 0x000fe40000000072 */
[----:B------:R-:W-:Y:S01]  /*09c0*/  PRMT R113, R88, 0x7632, R113 ;  /* 0x0000763258717816 */ /* 0x000fe20000000071 */
[----:B------:R-:W-:Y:S01]  /*09d0*/  IMAD R3, R6, -0x326172a9, RZ ;  /* 0xcd9e8d5706037824 */ /* 0x000fe200078e02ff */
[----:B------:R-:W-:Y:S01]  /*09e0*/  LOP3.LUT R19, R2, UR4, R19, 0x96, !PT ;  /* 0x0000000402137c12 */ /* 0x000fe2000f8e9613 */
[----:B------:R-:W-:-:S04]  /*09f0*/  IMAD.HI.U32 R18, R0, -0x326172a9, RZ ;  /* 0xcd9e8d5700127827 */ /* 0x000fc800078e00ff */
[----:B------:R-:W-:Y:S01]  /*0a00*/  HFMA2 R2, -RZ, RZ, 0, 0 ;  /* 0x00000000ff027431 */ /* 0x000fe200000001ff */
[----:B------:R-:W-:Y:S01]  /*0a10*/  PRMT R112, R71, 0x7632, R112 ;  /* 0x0000763247707816 */ /* 0x000fe20000000070 */
[----:B------:R-:W4:Y:S01]  /*0a20*/  LDCU.64 UR4, c[0x0][0x3a0] ;  /* 0x00007400ff0477ac */ /* 0x000f220008000a00 */
[----:B------:R-:W-:Y:S01]  /*0a30*/  PRMT R17, R87, 0x7632, R17 ;  /* 0x0000763257117816 */ /* 0x000fe20000000011 */
[----:B------:R-:W-:Y:S01]  /*0a40*/  IMAD R146, R146, -0x2daee0ad, RZ ;  /* 0xd2511f5392927824 */ /* 0x000fe200078e02ff */
[----:B------:R-:W-:Y:S01]  /*0a50*/  LOP3.LUT R18, R3, UR23, R18, 0x96, !PT ;  /* 0x0000001703127c12 */ /* 0x000fe2000f8e9612 */
[----:B------:R-:W-:Y:S01]  /*0a60*/  IMAD R0, R0, -0x326172a9, RZ ;  /* 0xcd9e8d5700007824 */ /* 0x000fe200078e02ff */
        /* <DEDUP_REMOVED lines=14> */
.L_x_16054:
[----:B------:R-:W0:Y:S08]  /*0b50*/  LDC.64 R20, c[0x0][0x3f0] ;  /* 0x0000fc00ff147b82 */ /* 0x000e300000000a00 */
[----:B------:R-:W1:Y:S01]  /*0b60*/  LDC R144, c[0x0][0x388] ;  /* 0x0000e200ff907b82 */ /* 0x000e620000000800 */
[----:B0-----:R-:W-:-:S05]  /*0b70*/  IMAD.WIDE R20, R131, 0x4, R20 ;  /* 0x0000000483147825 */ /* 0x001fca00078e0214 */
[----:B------:R-:W2:Y:S01]  /*0b80*/  LDG.E R143, desc[UR8][R20.64] ;  /* 0x00000008148f7981 */ /* 0x000ea2000c1e1900 */
[----:B------:R-:W-:Y:S01]  /*0b90*/  IMAD.MOV.U32 R97, RZ, RZ, RZ ;  /* 0x000000ffff617224 */ /* 0x000fe200078e00ff */
        /* <DEDUP_REMOVED lines=26> */
[----:B------:R-:W-:Y:S01]  /*0d40*/  BSSY.RECONVERGENT B1, `(.L_x_15480) ;  /* 0x0000589000017945 */ /* 0x000fe20003800200 */
[----:B------:R-:W-:Y:S01]  /*0d50*/  IADD3 R141, PT, PT, R141, -0x4498517b, RZ ;  /* 0xbb67ae858d8d7810 */ /* 0x000fe20007ffe0ff */
[----:B------:R-:W-:Y:S01]  /*0d60*/  VIADD R140, R140, 0x3c6ef372 ;  /* 0x3c6ef3728c8c7836 */ /* 0x000fe20000000000 */
[----:B------:R-:W-:Y:S01]  /*0d70*/  IADD3 R138, PT, PT, R138, -0x24c28bd8, RZ ;  /* 0xdb3d74288a8a7810 */ /* 0x000fe20007ffe0ff */
[----:B------:R-:W-:Y:S01]  /*0d80*/  VIADD R139, R139, 0x96a522ad ;  /* 0x96a522ad8b8b7836 */ /* 0x000fe20000000000 */
[----:B------:R-:W-:Y:S01]  /*0d90*/  IADD3 R135, PT, PT, R135, -0xe443238, RZ ;  /* 0xf1bbcdc887877810 */ /* 0x000fe20007ffe0ff */
[----:B------:R-:W-:Y:S01]  /*0da0*/  VIADD R137, R137, 0x1715609d ;  /* 0x1715609d89897836 */ /* 0x000fe20000000000 */
[----:B------:R-:W-:Y:S01]  /*0db0*/  LEA.HI.SX32 R96, R25, R132, 0x1d ;  /* 0x0000008419607211 */ /* 0x000fe200078feaff */
[----:B------:R-:W-:-:S02]  /*0dc0*/  VIADD R136, R136, 0x646e171e ;  /* 0x646e171e88887836 */ /* 0x000fc40000000000 */
[----:B------:R-:W-:Y:S02]  /*0dd0*/  VIADD R134, R134, 0x32370b8f ;  /* 0x32370b8f86867836 */ /* 0x000fe40000000000 */
[----:B------:R-:W-:Y:S01]  /*0de0*/  VIADD R133, R133, 0xdaa66d2b ;  /* 0xdaa66d2b85857836 */ /* 0x000fe20000000000 */
[----:B--2---:R-:W-:Y:S02]  /*0df0*/  PRMT R26, R55, 0x7632, R26 ;  /* 0x00007632371a7816 */ /* 0x004fe4000000001a */
[----:B------:R-:W-:Y:S02]  /*0e00*/  PRMT R27, R54, 0x7632, R27 ;  /* 0x00007632361b7816 */ /* 0x000fe4000000001b */
[----:B------:R-:W-:Y:S02]  /*0e10*/  PRMT R29, R53, 0x7632, R29 ;  /* 0x00007632351d7816 */ /* 0x000fe4000000001d */
[----:B------:R-:W-:Y:S01]  /*0e20*/  PRMT R30, R52, 0x7632, R30 ;  /* 0x00007632341e7816 */ /* 0x000fe2000000001e */
[----:B0-----:R-:W-:Y:S06]  /*0e30*/  @!P0 BRA `(.L_x_15481) ;  /* 0x0000002c003c8947 */ /* 0x001fec0003800000 */
[----:B------:R-:W0:Y:S02]  /*0e40*/  LDC.64 R20, c[0x0][0x3a0] ;  /* 0x0000e800ff147b82 */ /* 0x000e240000000a00 */
        /* <DEDUP_REMOVED lines=24> */
.L_x_15486:
        /* <DEDUP_REMOVED lines=13> */
.L_x_15488:
[----:B------:R-:W-:Y:S05]  /*10a0*/  BSYNC.RECONVERGENT B4 ;  /* 0x0000000000047941 */ /* 0x000fea0003800200 */
.L_x_15487:
[----:B------:R-:W-:Y:S01]  /*10b0*/  IMAD.WIDE.U32 R18, R130, -0x326172a9, RZ ;  /* 0xcd9e8d5782127825 */ /* 0x000fe200078e00ff */
[----:B------:R-:W-:-:S04]  /*10c0*/  LOP3.LUT R20, R2, UR7, R23, 0x96, !PT ;  /* 0x0000000702147c12 */ /* 0x000fc8000f8e9617 */
        /* <DEDUP_REMOVED lines=8> */
[----:B------:R-:W-:Y:S01]  /*1150*/  LOP3.LUT R24, R140, R20, R19, 0x96, !PT ;  /* 0x000000148c187212 */ /* 0x000fe200078e9613 */
[----:B------:R-:W-:-:S04]  /*1160*/  IMAD.WIDE.U32 R20, R21, -0x326172a9, RZ ;  /* 0xcd9e8d5715147825 */ /* 0x000fc800078e00ff */
[----:B------:R-:W-:Y:S01]  /*1170*/  IMAD.WIDE.U32 R24, R24, -0x2daee0ad, RZ ;  /* 0xd2511f5318187825 */ /* 0x000fe200078e00ff */
[----:B------:R-:W-:-:S04]  /*1180*/  LOP3.LUT R23, R133, R18, R21, 0x96, !PT ;  /* 0x0000001285177212 */ /* 0x000fc800078e9615 */
        /* <DEDUP_REMOVED lines=23> */
[----:B------:R-:W-:Y:S02]  /*1300*/  LOP3.LUT R18, R18, UR23, R25, 0x96, !PT ;  /* 0x0000001712127c12 */ /* 0x000fe4000f8e9619 */
[----:B------:R-:W-:Y:S01]  /*1310*/  MOV R0, R24 ;  /* 0x0000001800007202 */ /* 0x000fe20000000f00 */
[----:B------:R-:W-:Y:S01]  /*1320*/  IMAD.MOV.U32 R26, RZ, RZ, R20 ;  /* 0x000000ffff1a7224 */ /* 0x000fe200078e0014 */
[----:B------:R-:W-:Y:S01]  /*1330*/  LOP3.LUT R19, R139, R22, R21, 0x96, !PT ;  /* 0x000000168b137212 */ /* 0x000fe200078e9615 */
[----:B------:R-:W-:Y:S02]  /*1340*/  HFMA2 R22, -RZ, RZ, 0, 0 ;  /* 0x00000000ff167431 */ /* 0x000fe400000001ff */
[----:B------:R-:W-:-:S07]  /*1350*/  IMAD.MOV.U32 R20, RZ, RZ, R146 ;  /* 0x000000ffff147224 */ /* 0x000fce00078e0092 */
.L_x_15485:
[----:B------:R-:W-:Y:S05]  /*1360*/  BSYNC.RECONVERGENT B3 ;  /* 0x0000000000037941 */ /* 0x000fea0003800200 */
.L_x_15484:
        /* <DEDUP_REMOVED lines=9> */
[----:B-----5:R-:W-:-:S07]  /*1400*/  FADD.FTZ R48, R48, R21 ;  /* 0x0000001530307221 */ /* 0x020fce0000010000 */
.L_x_15483:
[----:B------:R-:W-:Y:S05]  /*1410*/  BSYNC.RECONVERGENT B2 ;  /* 0x0000000000027941 */ /* 0x000fea0003800200 */
.L_x_15482:
        /* <DEDUP_REMOVED lines=20> */
.L_x_15493:
        /* <DEDUP_REMOVED lines=13> */
.L_x_15495:
[----:B------:R-:W-:Y:S05]  /*1630*/  BSYNC.RECONVERGENT B4 ;  /* 0x0000000000047941 */ /* 0x000fea0003800200 */
.L_x_15494:
        /* <DEDUP_REMOVED lines=39> */
[----:B------:R-:W-:Y:S02]  /*18b0*/  IMAD.MOV.U32 R27, RZ, RZ, R20 ;  /* 0x000000ffff1b7224 */ /* 0x000fe400078e0014 */
[----:B------:R-:W-:Y:S01]  /*18c0*/  HFMA2 R20, -RZ, RZ, 0, 0 ;  /* 0x00000000ff147431 */ /* 0x000fe200000001ff */
[----:B------:R-:W-:Y:S01]  /*18d0*/  LOP3.LUT R19, R139, R22, R21, 0x96, !PT ;  /* 0x000000168b137212 */ /* 0x000fe200078e9615 */
[----:B------:R-:W-:-:S07]  /*18e0*/  IMAD.MOV.U32 R21, RZ, RZ, R26 ;  /* 0x000000ffff157224 */ /* 0x000fce00078e001a */
.L_x_15492:
[----:B------:R-:W-:Y:S05]  /*18f0*/  BSYNC.RECONVERGENT B3 ;  /* 0x0000000000037941 */ /* 0x000fea0003800200 */
.L_x_15491:
        /* <DEDUP_REMOVED lines=11> */
.L_x_15490:
[----:B------:R-:W-:Y:S05]  /*19b0*/  BSYNC.RECONVERGENT B2 ;  /* 0x0000000000027941 */ /* 0x000fea0003800200 */
.L_x_15489:
        /* <DEDUP_REMOVED lines=20> */
.L_x_15500:
        /* <DEDUP_REMOVED lines=13> */
.L_x_15502:
[----:B------:R-:W-:Y:S05]  /*1bd0*/  BSYNC.RECONVERGENT B4 ;  /* 0x0000000000047941 */ /* 0x000fea0003800200 */
.L_x_15501:
        /* <DEDUP_REMOVED lines=43> */
.L_x_15499:
[----:B------:R-:W-:Y:S05]  /*1e90*/  BSYNC.RECONVERGENT B3 ;  /* 0x0000000000037941 */ /* 0x000fea0003800200 */
.L_x_15498:
        /* <DEDUP_REMOVED lines=10> */
.L_x_15497:
[----:B------:R-:W-:Y:S05]  /*1f40*/  BSYNC.RECONVERGENT B2 ;  /* 0x0000000000027941 */ /* 0x000fea0003800200 */
.L_x_15496:
        /* <DEDUP_REMOVED lines=20> */
.L_x_15507:
        /* <DEDUP_REMOVED lines=13> */
.L_x_15509:
[----:B------:R-:W-:Y:S05]  /*2160*/  BSYNC.RECONVERGENT B4 ;  /* 0x0000000000047941 */ /* 0x000fea0003800200 */
.L_x_15508:
        /* <DEDUP_REMOVED lines=43> */
.L_x_15506:
[----:B------:R-:W-:Y:S05]  /*2420*/  BSYNC.RECONVERGENT B3 ;  /* 0x0000000000037941 */ /* 0x000fea0003800200 */
.L_x_15505:
[----:B------:R-:W-:Y:S02]  /*2430*/  PRMT R23, R53, 0x7632, R23 ;  /* 0x0000763235177816 */ /* 0x000fe40000000017 */
        /* <DEDUP_REMOVED lines=10> */
.L_x_15504:
[----:B------:R-:W-:Y:S05]  /*24e0*/  BSYNC.RECONVERGENT B2 ;  /* 0x0000000000027941 */ /* 0x000fea0003800200 */
.L_x_15503:
        /* <DEDUP_REMOVED lines=20> */
.L_x_15514:
        /* <DEDUP_REMOVED lines=13> */
.L_x_15516:
[----:B------:R-:W-:Y:S05]  /*2700*/  BSYNC.RECONVERGENT B4 ;  /* 0x0000000000047941 */ /* 0x000fea0003800200 */
.L_x_15515:
        /* <DEDUP_REMOVED lines=43> */
.L_x_15513:
[----:B------:R-:W-:Y:S05]  /*29c0*/  BSYNC.RECONVERGENT B3 ;  /* 0x0000000000037941 */ /* 0x000fea0003800200 */
.L_x_15512:
        /* <DEDUP_REMOVED lines=10> */
.L_x_15511:
[----:B------:R-:W-:Y:S05]  /*2a70*/  BSYNC.RECONVERGENT B2 ;  /* 0x0000000000027941 */ /* 0x000fea0003800200 */
.L_x_15510:
        /* <DEDUP_REMOVED lines=20> */
.L_x_15521:
        /* <DEDUP_REMOVED lines=13> */
.L_x_15523:
[----:B------:R-:W-:Y:S05]  /*2c90*/  BSYNC.RECONVERGENT B4 ;  /* 0x0000000000047941 */ /* 0x000fea0003800200 */
.L_x_15522:
        /* <DEDUP_REMOVED lines=43> */
.L_x_15520:
[----:B------:R-:W-:Y:S05]  /*2f50*/  BSYNC.RECONVERGENT B3 ;  /* 0x0000000000037941 */ /* 0x000fea0003800200 */
.L_x_15519:
        /* <DEDUP_REMOVED lines=11> */
.L_x_15518:
[----:B------:R-:W-:Y:S05]  /*3010*/  BSYNC.RECONVERGENT B2 ;  /* 0x0000000000027941 */ /* 0x000fea0003800200 */
.L_x_15517:
        /* <DEDUP_REMOVED lines=20> */
.L_x_15528:
        /* <DEDUP_REMOVED lines=13> */
.L_x_15530:
[----:B------:R-:W-:Y:S05]  /*3230*/  BSYNC.RECONVERGENT B4 ;  /* 0x0000000000047941 */ /* 0x000fea0003800200 */
.L_x_15529:
        /* <DEDUP_REMOVED lines=43> */
.L_x_15527:
[----:B------:R-:W-:Y:S05]  /*34f0*/  BSYNC.RECONVERGENT B3 ;  /* 0x0000000000037941 */ /* 0x000fea0003800200 */
.L_x_15526:
        /* <DEDUP_REMOVED lines=10> */
.L_x_15525:
[----:B------:R-:W-:Y:S05]  /*35a0*/  BSYNC.RECONVERGENT B2 ;  /* 0x0000000000027941 */ /* 0x000fea0003800200 */
.L_x_15524:
        /* <DEDUP_REMOVED lines=19> */
.L_x_15534:
        /* <DEDUP_REMOVED lines=13> */
.L_x_15536:
[----:B------:R-:W-:Y:S05]  /*37b0*/  BSYNC.RECONVERGENT B3 ;  /* 0x0000000000037941 */ /* 0x000fea0003800200 */
.L_x_15535:
        /* <DEDUP_REMOVED lines=38> */
[----:B------:R-:W-:Y:S02]  /*3a20*/  MOV R0, R22 ;  /* 0x0000001600007202 */ /* 0x000fe40000000f00 */
[----:B------:R-:W-:Y:S01]  /*3a30*/  LOP3.LUT R19, R139, R20, R29, 0x96, !PT ;  /* 0x000000148b137212 */ /* 0x000fe200078e961d */
[----:B------:R-:W-:Y:S02]  /*3a40*/  IMAD.MOV.U32 R20, RZ, RZ, R26 ;  /* 0x000000ffff147224 */ /* 0x000fe400078e001a */
[----:B------:R-:W-:-:S07]  /*3a50*/  IMAD.MOV.U32 R29, RZ, RZ, RZ ;  /* 0x000000ffff1d7224 */ /* 0x000fce00078e00ff */
.L_x_15533:
[----:B------:R-:W-:Y:S05]  /*3a60*/  BSYNC.RECONVERGENT B2 ;  /* 0x0000000000027941 */ /* 0x000fea0003800200 */
.L_x_15532:
[----:B------:R-:W-:Y:S01]  /*3a70*/  PRMT R21, R55, 0x7632, R21 ;  /* 0x0000763237157816 */ /* 0x000fe20000000015 */
        /* <DEDUP_REMOVED lines=9> */
[----:B-----5:R-:W-:Y:S01]  /*3b10*/  FADD.FTZ R47, R47, R20 ;  /* 0x000000142f2f7221 */ /* 0x020fe20000010000 */
[----:B------:R-:W-:Y:S06]  /*3b20*/  BRA `(.L_x_15531) ;  /* 0x0000002800a87947 */ /* 0x000fec0003800000 */
.L_x_15481:
        /* <DEDUP_REMOVED lines=21> */
.L_x_15541:
        /* <DEDUP_REMOVED lines=13> */
.L_x_15543:
[----:B------:R-:W-:Y:S05]  /*3d50*/  BSYNC.RECONVERGENT B4 ;  /* 0x0000000000047941 */ /* 0x000fea0003800200 */
.L_x_15542:
        /* <DEDUP_REMOVED lines=43> */
.L_x_15540:
[----:B------:R-:W-:Y:S05]  /*4010*/  BSYNC.RECONVERGENT B3 ;  /* 0x0000000000037941 */ /* 0x000fea0003800200 */
.L_x_15539:
        /* <DEDUP_REMOVED lines=9> */
.L_x_15538:
[----:B------:R-:W-:Y:S05]  /*40b0*/  BSYNC.RECONVERGENT B2 ;  /* 0x0000000000027941 */ /* 0x000fea0003800200 */
.L_x_15537:
        /* <DEDUP_REMOVED lines=17> */
.L_x_15548:
        /* <DEDUP_REMOVED lines=13> */
.L_x_15550:
[----:B------:R-:W-:Y:S05]  /*42a0*/  BSYNC.RECONVERGENT B4 ;  /* 0x0000000000047941 */ /* 0x000fea0003800200 */
.L_x_15549:
        /* <DEDUP_REMOVED lines=40> */
[----:B------:R-:W-:Y:S02]  /*4530*/  HFMA2 R21, -RZ, RZ, 0, 0 ;  /* 0x00000000ff157431 */ /* 0x000fe400000001ff */
[----:B------:R-:W-:Y:S02]  /*4540*/  IMAD.MOV.U32 R22, RZ, RZ, R28 ;  /* 0x000000ffff167224 */ /* 0x000fe400078e001c */
[----:B------:R-:W-:-:S07]  /*4550*/  IMAD.MOV.U32 R28, RZ, RZ, R20 ;  /* 0x000000ffff1c7224 */ /* 0x000fce00078e0014 */
.L_x_15547:
[----:B------:R-:W-:Y:S05]  /*4560*/  BSYNC.RECONVERGENT B3 ;  /* 0x0000000000037941 */ /* 0x000fea0003800200 */
.L_x_15546:
        /* <DEDUP_REMOVED lines=9> */
.L_x_15545:
[----:B------:R-:W-:Y:S05]  /*4600*/  BSYNC.RECONVERGENT B2 ;  /* 0x0000000000027941 */ /* 0x000fea0003800200 */
.L_x_15544:
        /* <DEDUP_REMOVED lines=17> */
.L_x_15555:
        /* <DEDUP_REMOVED lines=13> */
.L_x_15557:
[----:B------:R-:W-:Y:S05]  /*47f0*/  BSYNC.RECONVERGENT B4 ;  /* 0x0000000000047941 */ /* 0x000fea0003800200 */
.L_x_15556:
        /* <DEDUP_REMOVED lines=41> */
[----:B------:R-:W-:Y:S02]  /*4a90*/  IMAD.MOV.U32 R28, RZ, RZ, R20 ;  /* 0x000000ffff1c7224 */ /* 0x000fe400078e0014 */
[----:B------:R-:W-:-:S07]  /*4aa0*/  HFMA2 R20, -RZ, RZ, 0, 0 ;  /* 0x00000000ff147431 */ /* 0x000fce00000001ff */
.L_x_15554:
[----:B------:R-:W-:Y:S05]  /*4ab0*/  BSYNC.RECONVERGENT B3 ;  /* 0x0000000000037941 */ /* 0x000fea0003800200 */
.L_x_15553:
        /* <DEDUP_REMOVED lines=9> */
.L_x_15552:
[----:B------:R-:W-:Y:S05]  /*4b50*/  BSYNC.RECONVERGENT B2 ;  /* 0x0000000000027941 */ /* 0x000fea0003800200 */
.L_x_15551:
        /* <DEDUP_REMOVED lines=17> */
.L_x_15562:
        /* <DEDUP_REMOVED lines=13> */
.L_x_15564:
[----:B------:R-:W-:Y:S05]  /*4d40*/  BSYNC.RECONVERGENT B4 ;  /* 0x0000000000047941 */ /* 0x000fea0003800200 */
.L_x_15563:
        /* <DEDUP_REMOVED lines=43> */
.L_x_15561:
[----:B------:R-:W-:Y:S05]  /*5000*/  BSYNC.RECONVERGENT B3 ;  /* 0x0000000000037941 */ /* 0x000fea0003800200 */
.L_x_15560:
        /* <DEDUP_REMOVED lines=9> */
.L_x_15559:
[----:B------:R-:W-:Y:S05]  /*50a0*/  BSYNC.RECONVERGENT B2 ;  /* 0x0000000000027941 */ /* 0x000fea0003800200 */
.L_x_15558:
        /* <DEDUP_REMOVED lines=17> */
.L_x_15569:
        /* <DEDUP_REMOVED lines=13> */
.L_x_15571:
[----:B------:R-:W-:Y:S05]  /*5290*/  BSYNC.RECONVERGENT B4 ;  /* 0x0000000000047941 */ /* 0x000fea0003800200 */
.L_x_15570:
        /* <DEDUP_REMOVED lines=43> */
.L_x_15568:
[----:B------:R-:W-:Y:S05]  /*5550*/  BSYNC.RECONVERGENT B3 ;  /* 0x0000000000037941 */ /* 0x000fea0003800200 */
.L_x_15567:
        /* <DEDUP_REMOVED lines=9> */
.L_x_15566:
[----:B------:R-:W-:Y:S05]  /*55f0*/  BSYNC.RECONVERGENT B2 ;  /* 0x0000000000027941 */ /* 0x000fea0003800200 */
.L_x_15565:
        /* <DEDUP_REMOVED lines=17> */
.L_x_15576:
        /* <DEDUP_REMOVED lines=13> */
.L_x_15578:
[----:B------:R-:W-:Y:S05]  /*57e0*/  BSYNC.RECONVERGENT B4 ;  /* 0x0000000000047941 */ /* 0x000fea0003800200 */
.L_x_15577:
        /* <DEDUP_REMOVED lines=43> */
.L_x_15575:
[----:B------:R-:W-:Y:S05]  /*5aa0*/  BSYNC.RECONVERGENT B3 ;  /* 0x0000000000037941 */ /* 0x000fea0003800200 */
.L_x_15574:
        /* <DEDUP_REMOVED lines=9> */
.L_x_15573:
[----:B------:R-:W-:Y:S05]  /*5b40*/  BSYNC.RECONVERGENT B2 ;  /* 0x0000000000027941 */ /* 0x000fea0003800200 */
.L_x_15572:
        /* <DEDUP_REMOVED lines=17> */
.L_x_15583:
        /* <DEDUP_REMOVED lines=13> */
.L_x_15585:
[----:B------:R-:W-:Y:S05]  /*5d30*/  BSYNC.RECONVERGENT B4 ;  /* 0x0000000000047941 */ /* 0x000fea0003800200 */
.L_x_15584:
        /* <DEDUP_REMOVED lines=43> */
.L_x_15582:
[----:B------:R-:W-:Y:S05]  /*5ff0*/  BSYNC.RECONVERGENT B3 ;  /* 0x0000000000037941 */ /* 0x000fea0003800200 */
.L_x_15581:
        /* <DEDUP_REMOVED lines=9> */
.L_x_15580:
[----:B------:R-:W-:Y:S05]  /*6090*/  BSYNC.RECONVERGENT B2 ;  /* 0x0000000000027941 */ /* 0x000fea0003800200 */
.L_x_15579:
        /* <DEDUP_REMOVED lines=16> */
.L_x_15588:
        /* <DEDUP_REMOVED lines=13> */
.L_x_15590:
[----:B------:R-:W-:Y:S05]  /*6270*/  BSYNC.RECONVERGENT B3 ;  /* 0x0000000000037941 */ /* 0x000fea0003800200 */
.L_x_15589:
[----:B------:R-:W-:Y:S01]  /*6280*/  IMAD.WIDE.U32 R18, R130, -0x326172a9, RZ ;  /* 0xcd9e8d5782127825 */ /* 0x000fe200078e00ff */
[----:B------:R-:W-:-:S03]  /*6290*/  LOP3.LUT R20, R2, UR7, R23, 0x96, !PT ;  /* 0x0000000702147c12 */ /* 0x000fc6000f8e9617 */
[----:B------:R-:W-:Y:S01]  /*62a0*/  HFMA2 R29, -RZ, RZ, 0, 0 ;  /* 0x00000000ff1d7431 */ /* 0x000fe200000001ff */
        /* <DEDUP_REMOVED lines=39> */
[----:B------:R-:W-:-:S07]  /*6520*/  IMAD.MOV.U32 R28, RZ, RZ, R20 ;  /* 0x000000ffff1c7224 */ /* 0x000fce00078e0014 */
.L_x_15587:
[----:B------:R-:W-:Y:S05]  /*6530*/  BSYNC.RECONVERGENT B2 ;  /* 0x0000000000027941 */ /* 0x000fea0003800200 */
.L_x_15586:
        /* <DEDUP_REMOVED lines=9> */
.L_x_15531:
[----:B------:R-:W-:Y:S05]  /*65d0*/  BSYNC.RECONVERGENT B1 ;  /* 0x0000000000017941 */ /* 0x000fea0003800200 */
.L_x_15480:
[----:B------:R-:W0:Y:S01]  /*65e0*/  LDC.64 R148, c[0x0][0x3a8] ;  /* 0x0000ea00ff947b82 */ /* 0x000e220000000a00 */
[----:B------:R-:W-:Y:S01]  /*65f0*/  BSSY.RECONVERGENT B1, `(.L_x_15591) ;  /* 0x0000019000017945 */ /* 0x000fe20003800200 */
[----:B0-----:R-:W-:-:S05]  /*6600*/  IMAD.WIDE.U32 R20, R96, 0x20, R148 ;  /* 0x0000002060147825 */ /* 0x001fca00078e0094 */
[----:B-----5:R0:W-:Y:S04]  /*6610*/  STG.E.128 desc[UR8][R20.64], R48 ;  /* 0x0000003014007986 */ /* 0x0201e8000c101d08 */
[----:B------:R0:W-:Y:S01]  /*6620*/  STG.E.128 desc[UR8][R20.64+0x10], R44 ;  /* 0x0000102c14007986 */ /* 0x0001e2000c101d08 */
[----:B------:R-:W-:Y:S05]  /*6630*/  @!P1 BRA `(.L_x_15592) ;  /* 0x0000000000509947 */ /* 0x000fea0003800000 */
[----:B------:R-:W-:Y:S01]  /*6640*/  SHF.L.U32 R23, R110, 0x10, RZ ;  /* 0x000000106e177819 */ /* 0x000fe200000006ff */
[----:B0-----:R-:W0:Y:S01]  /*6650*/  LDC.64 R20, c[0x0][0x3b0] ;  /* 0x0000ec00ff147b82 */ /* 0x001e220000000a00 */
        /* <DEDUP_REMOVED lines=18> */
.L_x_15592:
[----:B------:R-:W-:Y:S05]  /*6780*/  BSYNC.RECONVERGENT B1 ;  /* 0x0000000000017941 */ /* 0x000fea0003800200 */
.L_x_15591:
[----:B------:R-:W-:Y:S04]  /*6790*/  BSSY.RECONVERGENT B1, `(.L_x_15593) ;  /* 0x0000006000017945 */ /* 0x000fe80003800200 */
[----:B------:R-:W-:Y:S05]  /*67a0*/  @!P1 BRA `(.L_x_15594) ;  /* 0x0000000000109947 */ /* 0x000fea0003800000 */
[----:B01----:R-:W0:Y:S01]  /*67b0*/  LDC.64 R20, c[0x0][0x390] ;  /* 0x0000e400ff147b82 */ /* 0x003e220000000a00 */
[----:B------:R-:W-:-:S04]  /*67c0*/  VIADD R23, R97, 0x20 ;  /* 0x0000002061177836 */ /* 0x000fc80000000000 */
[----:B0-----:R-:W-:-:S05]  /*67d0*/  IMAD.WIDE.U32 R20, R23, 0x10, R20 ;  /* 0x0000001017147825 */ /* 0x001fca00078e0014 */
[----:B------:R2:W5:Y:S02]  /*67e0*/  LDG.E.128 R52, desc[UR8][R20.64] ;  /* 0x0000000814347981 */ /* 0x000564000c1e1d00 */
.L_x_15594:
[----:B------:R-:W-:Y:S05]  /*67f0*/  BSYNC.RECONVERGENT B1 ;  /* 0x0000000000017941 */ /* 0x000fea0003800200 */
.L_x_15593:
[----:B------:R-:W-:Y:S04]  /*6800*/  BSSY.RECONVERGENT B1, `(.L_x_15595) ;  /* 0x000057b000017945 */ /* 0x000fe80003800200 */
[----:B------:R-:W-:Y:S05]  /*6810*/  @!P0 BRA `(.L_x_15596) ;  /* 0x0000002c00308947 */ /* 0x000fea0003800000 */
[----:B012---:R-:W0:Y:S01]  /*6820*/  LDC.64 R20, c[0x0][0x3a0] ;  /* 0x0000e800ff147b82 */ /* 0x007e220000000a00 */
[----:B------:R-:W-:-:S04]  /*6830*/  VIADD R23, R96, 0x20 ;  /* 0x0000002060177836 */ /* 0x000fc80000000000 */
        /* <DEDUP_REMOVED lines=24> */
.L_x_15601:
        /* <DEDUP_REMOVED lines=13> */
.L_x_15603:
[----:B------:R-:W-:Y:S05]  /*6a90*/  BSYNC.RECONVERGENT B4 ;  /* 0x0000000000047941 */ /* 0x000fea0003800200 */
.L_x_15602:
        /* <DEDUP_REMOVED lines=37> */
[----:B------:R-:W-:Y:S02]  /*6cf0*/  MOV R0, R22 ;  /* 0x0000001600007202 */ /* 0x000fe40000000f00 */
[----:B------:R-:W-:Y:S01]  /*6d00*/  LOP3.LUT R18, R18, UR23, R23, 0x96, !PT ;  /* 0x0000001712127c12 */ /* 0x000fe2000f8e9617 */
[----:B------:R-:W-:Y:S01]  /*6d10*/  IMAD.MOV.U32 R22, RZ, RZ, RZ ;  /* 0x000000ffff167224 */ /* 0x000fe200078e00ff */
[----:B------:R-:W-:Y:S01]  /*6d20*/  LOP3.LUT R19, R139, R20, R27, 0x96, !PT ;  /* 0x000000148b137212 */ /* 0x000fe200078e961b */
[----:B------:R-:W-:-:S07]  /*6d30*/  IMAD.MOV.U32 R20, RZ, RZ, R28 ;  /* 0x000000ffff147224 */ /* 0x000fce00078e001c */
.L_x_15600:
[----:B------:R-:W-:Y:S05]  /*6d40*/  BSYNC.RECONVERGENT B3 ;  /* 0x0000000000037941 */ /* 0x000fea0003800200 */
.L_x_15599:
        /* <DEDUP_REMOVED lines=10> */
.L_x_15598:
[----:B------:R-:W-:Y:S05]  /*6df0*/  BSYNC.RECONVERGENT B2 ;  /* 0x0000000000027941 */ /* 0x000fea0003800200 */
.L_x_15597:
        /* <DEDUP_REMOVED lines=20> */
.L_x_15608:
        /* <DEDUP_REMOVED lines=13> */
.L_x_15610:
[----:B------:R-:W-:Y:S05]  /*7010*/  BSYNC.RECONVERGENT B4 ;  /* 0x0000000000047941 */ /* 0x000fea0003800200 */
.L_x_15609:
        /* <DEDUP_REMOVED lines=38> */
[----:B------:R-:W-:Y:S01]  /*7280*/  IMAD.MOV.U32 R0, RZ, RZ, R24 ;  /* 0x000000ffff007224 */ /* 0x000fe200078e0018 */
[----:B------:R-:W-:Y:S01]  /*7290*/  LOP3.LUT R19, R139, R22, R21, 0x96, !PT ;  /* 0x000000168b137212 */ /* 0x000fe200078e9615 */
[----:B------:R-:W-:Y:S01]  /*72a0*/  IMAD.MOV.U32 R21, RZ, RZ, R26 ;  /* 0x000000ffff157224 */ /* 0x000fe200078e001a */
[----:B------:R-:W-:Y:S01]  /*72b0*/  MOV R28, R20 ;  /* 0x00000014001c7202 */ /* 0x000fe20000000f00 */
[----:B------:R-:W-:-:S07]  /*72c0*/  IMAD.MOV.U32 R20, RZ, RZ, RZ ;  /* 0x000000ffff147224 */ /* 0x000fce00078e00ff */
.L_x_15607:
[----:B------:R-:W-:Y:S05]  /*72d0*/  BSYNC.RECONVERGENT B3 ;  /* 0x0000000000037941 */ /* 0x000fea0003800200 */
.L_x_15606:
        /* <DEDUP_REMOVED lines=11> */
.L_x_15605:
[----:B------:R-:W-:Y:S05]  /*7390*/  BSYNC.RECONVERGENT B2 ;  /* 0x0000000000027941 */ /* 0x000fea0003800200 */
.L_x_15604:
        /* <DEDUP_REMOVED lines=20> */
.L_x_15615:
        /* <DEDUP_REMOVED lines=13> */
.L_x_15617:
[----:B------:R-:W-:Y:S05]  /*75b0*/  BSYNC.RECONVERGENT B4 ;  /* 0x0000000000047941 */ /* 0x000fea0003800200 */
.L_x_15616:
        /* <DEDUP_REMOVED lines=38> */
[----:B------:R-:W-:-:S03]  /*7820*/  LOP3.LUT R18, R18, UR23, R23, 0x96, !PT ;  /* 0x0000001712127c12 */ /* 0x000fc6000f8e9617 */
[----:B------:R-:W-:Y:S01]  /*7830*/  IMAD.MOV.U32 R0, RZ, RZ, R22 ;  /* 0x000000ffff007224 */ /* 0x000fe200078e0016 */
[----:B------:R-:W-:Y:S02]  /*7840*/  LOP3.LUT R19, R139, R20, R27, 0x96, !PT ;  /* 0x000000148b137212 */ /* 0x000fe400078e961b */
[----:B------:R-:W-:-:S07]  /*7850*/  MOV R22, R28 ;  /* 0x0000001c00167202 */ /* 0x000fce0000000f00 */
.L_x_15614:
[----:B------:R-:W-:Y:S05]  /*7860*/  BSYNC.RECONVERGENT B3 ;  /* 0x0000000000037941 */ /* 0x000fea0003800200 */
.L_x_15613:
        /* <DEDUP_REMOVED lines=10> */
.L_x_15612:
[----:B------:R-:W-:Y:S05]  /*7910*/  BSYNC.RECONVERGENT B2 ;  /* 0x0000000000027941 */ /* 0x000fea0003800200 */
.L_x_15611:
        /* <DEDUP_REMOVED lines=20> */
.L_x_15622:
        /* <DEDUP_REMOVED lines=13> */
.L_x_15624:
[----:B------:R-:W-:Y:S05]  /*7b30*/  BSYNC.RECONVERGENT B4 ;  /* 0x0000000000047941 */ /* 0x000fea0003800200 */
.L_x_15623:
        /* <DEDUP_REMOVED lines=43> */
.L_x_15621:
[----:B------:R-:W-:Y:S05]  /*7df0*/  BSYNC.RECONVERGENT B3 ;  /* 0x0000000000037941 */ /* 0x000fea0003800200 */
.L_x_15620:
        /* <DEDUP_REMOVED lines=11> */
.L_x_15619:
[----:B------:R-:W-:Y:S05]  /*7eb0*/  BSYNC.RECONVERGENT B2 ;  /* 0x0000000000027941 */ /* 0x000fea0003800200 */
.L_x_15618:
        /* <DEDUP_REMOVED lines=20> */
.L_x_15629:
        /* <DEDUP_REMOVED lines=13> */
.L_x_15631:
[----:B------:R-:W-:Y:S05]  /*80d0*/  BSYNC.RECONVERGENT B4 ;  /* 0x0000000000047941 */ /* 0x000fea0003800200 */
.L_x_15630:
        /* <DEDUP_REMOVED lines=38> */
[----:B------:R-:W-:-:S03]  /*8340*/  LOP3.LUT R18, R18, UR23, R23, 0x96, !PT ;  /* 0x0000001712127c12 */ /* 0x000fc6000f8e9617 */
[----:B------:R-:W-:Y:S01]  /*8350*/  IMAD.MOV.U32 R0, RZ, RZ, R22 ;  /* 0x000000ffff007224 */ /* 0x000fe200078e0016 */
[----:B------:R-:W-:Y:S01]  /*8360*/  LOP3.LUT R19, R139, R20, R27, 0x96, !PT ;  /* 0x000000148b137212 */ /* 0x000fe200078e961b */
[----:B------:R-:W-:-:S07]  /*8370*/  IMAD.MOV.U32 R22, RZ, RZ, R28 ;  /* 0x000000ffff167224 */ /* 0x000fce00078e001c */
.L_x_15628:
[----:B------:R-:W-:Y:S05]  /*8380*/  BSYNC.RECONVERGENT B3 ;  /* 0x0000000000037941 */ /* 0x000fea0003800200 */
.L_x_15627:
        /* <DEDUP_REMOVED lines=10> */
.L_x_15626:
[----:B------:R-:W-:Y:S05]  /*8430*/  BSYNC.RECONVERGENT B2 ;  /* 0x0000000000027941 */ /* 0x000fea0003800200 */
.L_x_15625:
        /* <DEDUP_REMOVED lines=20> */
.L_x_15636:
        /* <DEDUP_REMOVED lines=13> */
.L_x_15638:
[----:B------:R-:W-:Y:S05]  /*8650*/  BSYNC.RECONVERGENT B4 ;  /* 0x0000000000047941 */ /* 0x000fea0003800200 */
.L_x_15637:
        /* <DEDUP_REMOVED lines=43> */
.L_x_15635:
[----:B------:R-:W-:Y:S05]  /*8910*/  BSYNC.RECONVERGENT B3 ;  /* 0x0000000000037941 */ /* 0x000fea0003800200 */
.L_x_15634:
        /* <DEDUP_REMOVED lines=11> */
.L_x_15633:
[----:B------:R-:W-:Y:S05]  /*89d0*/  BSYNC.RECONVERGENT B2 ;  /* 0x0000000000027941 */ /* 0x000fea0003800200 */
.L_x_15632:
        /* <DEDUP_REMOVED lines=20> */
.L_x_15643:
        /* <DEDUP_REMOVED lines=13> */
.L_x_15645:
[----:B------:R-:W-:Y:S05]  /*8bf0*/  BSYNC.RECONVERGENT B4 ;  /* 0x0000000000047941 */ /* 0x000fea0003800200 */
.L_x_15644:
        /* <DEDUP_REMOVED lines=38> */
[----:B------:R-:W-:Y:S02]  /*8e60*/  MOV R0, R22 ;  /* 0x0000001600007202 */ /* 0x000fe40000000f00 */
[----:B------:R-:W-:Y:S01]  /*8e70*/  LOP3.LUT R18, R18, UR23, R23, 0x96, !PT ;  /* 0x0000001712127c12 */ /* 0x000fe2000f8e9617 */
[----:B------:R-:W-:Y:S01]  /*8e80*/  IMAD.MOV.U32 R22, RZ, RZ, R28 ;  /* 0x000000ffff167224 */ /* 0x000fe200078e001c */
[----:B------:R-:W-:-:S07]  /*8e90*/  LOP3.LUT R19, R139, R20, R27, 0x96, !PT ;  /* 0x000000148b137212 */ /* 0x000fce00078e961b */
.L_x_15642:
[----:B------:R-:W-:Y:S05]  /*8ea0*/  BSYNC.RECONVERGENT B3 ;  /* 0x0000000000037941 */ /* 0x000fea0003800200 */
.L_x_15641:
        /* <DEDUP_REMOVED lines=10> */
.L_x_15640:
[----:B------:R-:W-:Y:S05]  /*8f50*/  BSYNC.RECONVERGENT B2 ;  /* 0x0000000000027941 */ /* 0x000fea0003800200 */
.L_x_15639:
        /* <DEDUP_REMOVED lines=19> */
.L_x_15649:
        /* <DEDUP_REMOVED lines=13> */
.L_x_15651:
[----:B------:R-:W-:Y:S05]  /*9160*/  BSYNC.RECONVERGENT B3 ;  /* 0x0000000000037941 */ /* 0x000fea0003800200 */
.L_x_15650:
        /* <DEDUP_REMOVED lines=40> */
[----:B------:R-:W-:Y:S01]  /*93f0*/  IMAD.MOV.U32 R99, RZ, RZ, RZ ;  /* 0x000000ffff637224 */ /* 0x000fe200078e00ff */
[----:B------:R-:W-:-:S07]  /*9400*/  MOV R20, R26 ;  /* 0x0000001a00147202 */ /* 0x000fce0000000f00 */
.L_x_15648:
[----:B------:R-:W-:Y:S05]  /*9410*/  BSYNC.RECONVERGENT B2 ;  /* 0x0000000000027941 */ /* 0x000fea0003800200 */
.L_x_15647:
        /* <DEDUP_REMOVED lines=12> */
.L_x_15596:
[----:B------:R-:W-:Y:S01]  /*94e0*/  BSSY.RECONVERGENT B2, `(.L_x_15652) ;  /* 0x0000057000027945 */ /* 0x000fe20003800200 */
[----:B------:R-:W-:Y:S02]  /*94f0*/  HFMA2 R40, -RZ, RZ, 0, 0 ;  /* 0x00000000ff287431 */ /* 0x000fe400000001ff */
[----:B------:R-:W-:Y:S02]  /*9500*/  IMAD.MOV.U32 R98, RZ, RZ, R28 ;  /* 0x000000ffff627224 */ /* 0x000fe400078e001c */
[----:B012---:R-:W-:Y:S01]  /*9510*/  IMAD.MOV.U32 R20, RZ, RZ, R29 ;  /* 0x000000ffff147224 */ /* 0x007fe200078e001d */
        /* <DEDUP_REMOVED lines=17> */
.L_x_15656:
        /* <DEDUP_REMOVED lines=13> */
.L_x_15658:
[----:B------:R-:W-:Y:S05]  /*9700*/  BSYNC.RECONVERGENT B4 ;  /* 0x0000000000047941 */ /* 0x000fea0003800200 */
.L_x_15657:
        /* <DEDUP_REMOVED lines=36> */
[----:B------:R-:W-:-:S04]  /*9950*/  IMAD.WIDE.U32 R22, R23, -0x326172a9, RZ ;  /* 0xcd9e8d5717167825 */ /* 0x000fc800078e00ff */
[----:B------:R-:W-:Y:S01]  /*9960*/  IMAD.WIDE.U32 R98, R98, -0x2daee0ad, RZ ;  /* 0xd2511f5362627825 */ /* 0x000fe200078e00ff */
[----:B------:R-:W-:-:S03]  /*9970*/  LOP3.LUT R18, R18, UR23, R23, 0x96, !PT ;  /* 0x0000001712127c12 */ /* 0x000fc6000f8e9617 */
[----:B------:R-:W-:Y:S01]  /*9980*/  IMAD.MOV.U32 R0, RZ, RZ, R22 ;  /* 0x000000ffff007224 */ /* 0x000fe200078e0016 */
[----:B------:R-:W-:Y:S01]  /*9990*/  LOP3.LUT R19, R139, R20, R99, 0x96, !PT ;  /* 0x000000148b137212 */ /* 0x000fe200078e9663 */
[----:B------:R-:W-:-:S07]  /*99a0*/  IMAD.MOV.U32 R20, RZ, RZ, RZ ;  /* 0x000000ffff147224 */ /* 0x000fce00078e00ff */
.L_x_15655:
[----:B------:R-:W-:Y:S05]  /*99b0*/  BSYNC.RECONVERGENT B3 ;  /* 0x0000000000037941 */ /* 0x000fea0003800200 */
.L_x_15654:
        /* <DEDUP_REMOVED lines=9> */
.L_x_15653:
[----:B------:R-:W-:Y:S05]  /*9a50*/  BSYNC.RECONVERGENT B2 ;  /* 0x0000000000027941 */ /* 0x000fea0003800200 */
.L_x_15652:
        /* <DEDUP_REMOVED lines=17> */
.L_x_15663:
        /* <DEDUP_REMOVED lines=13> */
.L_x_15665:
[----:B------:R-:W-:Y:S05]  /*9c40*/  BSYNC.RECONVERGENT B4 ;  /* 0x0000000000047941 */ /* 0x000fea0003800200 */
.L_x_15664:
        /* <DEDUP_REMOVED lines=43> */
.L_x_15662:
[----:B------:R-:W-:Y:S05]  /*9f00*/  BSYNC.RECONVERGENT B3 ;  /* 0x0000000000037941 */ /* 0x000fea0003800200 */
.L_x_15661:
        /* <DEDUP_REMOVED lines=10> */
.L_x_15660:
[----:B------:R-:W-:Y:S05]  /*9fb0*/  BSYNC.RECONVERGENT B2 ;  /* 0x0000000000027941 */ /* 0x000fea0003800200 */
.L_x_15659:
        /* <DEDUP_REMOVED lines=17> */
.L_x_15670:
        /* <DEDUP_REMOVED lines=13> */
.L_x_15672:
[----:B------:R-:W-:Y:S05]  /*a1a0*/  BSYNC.RECONVERGENT B4 ;  /* 0x0000000000047941 */ /* 0x000fea0003800200 */
.L_x_15671:
        /* <DEDUP_REMOVED lines=43> */
.L_x_15669:
[----:B------:R-:W-:Y:S05]  /*a460*/  BSYNC.RECONVERGENT B3 ;  /* 0x0000000000037941 */ /* 0x000fea0003800200 */
.L_x_15668:
        /* <DEDUP_REMOVED lines=9> */
.L_x_15667:
[----:B------:R-:W-:Y:S05]  /*a500*/  BSYNC.RECONVERGENT B2 ;  /* 0x0000000000027941 */ /* 0x000fea0003800200 */
.L_x_15666:
        /* <DEDUP_REMOVED lines=17> */
.L_x_15677:
        /* <DEDUP_REMOVED lines=13> */
.L_x_15679:
[----:B------:R-:W-:Y:S05]  /*a6f0*/  BSYNC.RECONVERGENT B4 ;  /* 0x0000000000047941 */ /* 0x000fea0003800200 */
.L_x_15678:
        /* <DEDUP_REMOVED lines=43> */
.L_x_15676:
[----:B------:R-:W-:Y:S05]  /*a9b0*/  BSYNC.RECONVERGENT B3 ;  /* 0x0000000000037941 */ /* 0x000fea0003800200 */
.L_x_15675:
        /* <DEDUP_REMOVED lines=10> */
.L_x_15674:
[----:B------:R-:W-:Y:S05]  /*aa60*/  BSYNC.RECONVERGENT B2 ;  /* 0x0000000000027941 */ /* 0x000fea0003800200 */
.L_x_15673:
        /* <DEDUP_REMOVED lines=17> */
.L_x_15684:
        /* <DEDUP_REMOVED lines=13> */
.L_x_15686:
[----:B------:R-:W-:Y:S05]  /*ac50*/  BSYNC.RECONVERGENT B4 ;  /* 0x0000000000047941 */ /* 0x000fea0003800200 */
.L_x_15685:
        /* <DEDUP_REMOVED lines=43> */
.L_x_15683:
[----:B------:R-:W-:Y:S05]  /*af10*/  BSYNC.RECONVERGENT B3 ;  /* 0x0000000000037941 */ /* 0x000fea0003800200 */
.L_x_15682:
        /* <DEDUP_REMOVED lines=9> */
.L_x_15681:
[----:B------:R-:W-:Y:S05]  /*afb0*/  BSYNC.RECONVERGENT B2 ;  /* 0x0000000000027941 */ /* 0x000fea0003800200 */
.L_x_15680:
        /* <DEDUP_REMOVED lines=17> */
.L_x_15691:
        /* <DEDUP_REMOVED lines=13> */
.L_x_15693:
[----:B------:R-:W-:Y:S05]  /*b1a0*/  BSYNC.RECONVERGENT B4 ;  /* 0x0000000000047941 */ /* 0x000fea0003800200 */
.L_x_15692:
        /* <DEDUP_REMOVED lines=43> */
.L_x_15690:
[----:B------:R-:W-:Y:S05]  /*b460*/  BSYNC.RECONVERGENT B3 ;  /* 0x0000000000037941 */ /* 0x000fea0003800200 */
.L_x_15689:
        /* <DEDUP_REMOVED lines=10> */
.L_x_15688:
[----:B------:R-:W-:Y:S05]  /*b510*/  BSYNC.RECONVERGENT B2 ;  /* 0x0000000000027941 */ /* 0x000fea0003800200 */
.L_x_15687:
        /* <DEDUP_REMOVED lines=17> */
.L_x_15698:
        /* <DEDUP_REMOVED lines=13> */
.L_x_15700:
[----:B------:R-:W-:Y:S05]  /*b700*/  BSYNC.RECONVERGENT B4 ;  /* 0x0000000000047941 */ /* 0x000fea0003800200 */
.L_x_15699:
        /* <DEDUP_REMOVED lines=43> */
.L_x_15697:
[----:B------:R-:W-:Y:S05]  /*b9c0*/  BSYNC.RECONVERGENT B3 ;  /* 0x0000000000037941 */ /* 0x000fea0003800200 */
.L_x_15696:
        /* <DEDUP_REMOVED lines=9> */
.L_x_15695:
[----:B------:R-:W-:Y:S05]  /*ba60*/  BSYNC.RECONVERGENT B2 ;  /* 0x0000000000027941 */ /* 0x000fea0003800200 */
.L_x_15694:
        /* <DEDUP_REMOVED lines=16> */
.L_x_15703:
        /* <DEDUP_REMOVED lines=13> */
.L_x_15705:
[----:B------:R-:W-:Y:S05]  /*bc40*/  BSYNC.RECONVERGENT B3 ;  /* 0x0000000000037941 */ /* 0x000fea0003800200 */
.L_x_15704:
[----:B------:R-:W-:Y:S01]  /*bc50*/  IMAD.WIDE.U32 R18, R130, -0x326172a9, RZ ;  /* 0xcd9e8d5782127825 */ /* 0x000fe200078e00ff */
[----:B------:R-:W-:-:S03]  /*bc60*/  LOP3.LUT R20, R2, UR7, R23, 0x96, !PT ;  /* 0x0000000702147c12 */ /* 0x000fc6000f8e9617 */
[----:B------:R-:W-:Y:S01]  /*bc70*/  IMAD.MOV.U32 R99, RZ, RZ, RZ ;  /* 0x000000ffff637224 */ /* 0x000fe200078e00ff */
        /* <DEDUP_REMOVED lines=39> */
[----:B------:R-:W-:-:S07]  /*bef0*/  MOV R98, R20 ;  /* 0x0000001400627202 */ /* 0x000fce0000000f00 */
.L_x_15702:
[----:B------:R-:W-:Y:S05]  /*bf00*/  BSYNC.RECONVERGENT B2 ;  /* 0x0000000000027941 */ /* 0x000fea0003800200 */
.L_x_15701:
        /* <DEDUP_REMOVED lines=10> */
.L_x_15646:
[----:B------:R-:W-:Y:S05]  /*bfb0*/  BSYNC.RECONVERGENT B1 ;  /* 0x0000000000017941 */ /* 0x000fea0003800200 */
.L_x_15595:
[----:B------:R-:W-:Y:S01]  /*bfc0*/  VIADD R21, R96, 0x20 ;  /* 0x0000002060157836 */ /* 0x000fe20000000000 */
[----:B------:R-:W0:Y:S01]  /*bfd0*/  @P1 LDC.64 R28, c[0x0][0x390] ;  /* 0x0000e400ff1c1b82 */ /* 0x000e220000000a00 */
[----:B------:R-:W-:Y:S01]  /*bfe0*/  @P1 VIADD R23, R97, 0x40 ;  /* 0x0000004061171836 */ /* 0x000fe20000000000 */
[----:B------:R-:W-:Y:S01]  /*bff0*/  BSSY.RECONVERGENT B1, `(.L_x_15706) ;  /* 0x000001b000017945 */ /* 0x000fe20003800200 */
[----:B------:R-:W-:-:S05]  /*c000*/  IMAD.WIDE.U32 R20, R21, 0x20, R148 ;  /* 0x0000002015147825 */ /* 0x000fca00078e0094 */
[----:B-----5:R1:W-:Y:S04]  /*c010*/  STG.E.128 desc[UR8][R20.64], R40 ;  /* 0x0000002814007986 */ /* 0x0203e8000c101d08 */
[----:B------:R1:W-:Y:S01]  /*c020*/  STG.E.128 desc[UR8][R20.64+0x10], R36 ;  /* 0x0000102414007986 */ /* 0x0003e2000c101d08 */
[----:B0-----:R-:W-:Y:S01]  /*c030*/  @P1 IMAD.WIDE.U32 R28, R23, 0x10, R28 ;  /* 0x00000010171c1825 */ /* 0x001fe200078e001c */
        /* <DEDUP_REMOVED lines=22> */
.L_x_15707:
[----:B------:R-:W-:Y:S05]  /*c1a0*/  BSYNC.RECONVERGENT B1 ;  /* 0x0000000000017941 */ /* 0x000fea0003800200 */
.L_x_15706:
[----:B------:R1:W5:Y:S01]  /*c1b0*/  @P1 LDG.E.128 R52, desc[UR8][R28.64] ;  /* 0x000000081c341981 */ /* 0x000362000c1e1d00 */
[----:B------:R-:W-:Y:S04]  /*c1c0*/  BSSY.RECONVERGENT B1, `(.L_x_15708) ;  /* 0x000057b000017945 */ /* 0x000fe80003800200 */
[----:B------:R-:W-:Y:S05]  /*c1d0*/  @!P0 BRA `(.L_x_15709) ;  /* 0x0000002c00308947 */ /* 0x000fea0003800000 */
[----:B0-----:R-:W0:Y:S01]  /*c1e0*/  LDC.64 R20, c[0x0][0x3a0] ;  /* 0x0000e800ff147b82 */ /* 0x001e220000000a00 */
[----:B------:R-:W-:-:S04]  /*c1f0*/  VIADD R23, R96, 0x40 ;  /* 0x0000004060177836 */ /* 0x000fc80000000000 */
[----:B0-----:R-:W-:-:S05]  /*c200*/  IMAD.WIDE.U32 R20, R23, 0x20, R20 ;  /* 0x0000002017147825 */ /* 0x001fca00078e0014 */
[----:B------:R0:W5:Y:S04]  /*c210*/  LDG.E.128 R32, desc[UR8][R20.64] ;  /* 0x0000000814207981 */ /* 0x000168000c1e1d00 */
[----:B-1----:R0:W5:Y:S01]  /*c220*/  LDG.E.128 R28, desc[UR8][R20.64+0x10] ;  /* 0x00001008141c7981 */ /* 0x002162000c1e1d00 */
        /* <DEDUP_REMOVED lines=21> */
.L_x_15714:
        /* <DEDUP_REMOVED lines=13> */
.L_x_15716:
[----:B------:R-:W-:Y:S05]  /*c450*/  BSYNC.RECONVERGENT B4 ;  /* 0x0000000000047941 */ /* 0x000fea0003800200 */
.L_x_15715:
        /* <DEDUP_REMOVED lines=42> */
.L_x_15713:
[----:B------:R-:W-:Y:S05]  /*c700*/  BSYNC.RECONVERGENT B3 ;  /* 0x0000000000037941 */ /* 0x000fea0003800200 */
.L_x_15712:
        /* <DEDUP_REMOVED lines=10> */
.L_x_15711:
[----:B------:R-:W-:Y:S05]  /*c7b0*/  BSYNC.RECONVERGENT B2 ;  /* 0x0000000000027941 */ /* 0x000fea0003800200 */
.L_x_15710:
        /* <DEDUP_REMOVED lines=20> */
.L_x_15721:
        /* <DEDUP_REMOVED lines=13> */
.L_x_15723:
[----:B------:R-:W-:Y:S05]  /*c9d0*/  BSYNC.RECONVERGENT B4 ;  /* 0x0000000000047941 */ /* 0x000fea0003800200 */
.L_x_15722:
        /* <DEDUP_REMOVED lines=43> */
.L_x_15720:
[----:B------:R-:W-:Y:S05]  /*cc90*/  BSYNC.RECONVERGENT B3 ;  /* 0x0000000000037941 */ /* 0x000fea0003800200 */
.L_x_15719:
        /* <DEDUP_REMOVED lines=11> */
.L_x_15718:
[----:B------:R-:W-:Y:S05]  /*cd50*/  BSYNC.RECONVERGENT B2 ;  /* 0x0000000000027941 */ /* 0x000fea0003800200 */
.L_x_15717:
        /* <DEDUP_REMOVED lines=20> */
.L_x_15728:
        /* <DEDUP_REMOVED lines=13> */
.L_x_15730:
[----:B------:R-:W-:Y:S05]  /*cf70*/  BSYNC.RECONVERGENT B4 ;  /* 0x0000000000047941 */ /* 0x000fea0003800200 */
.L_x_15729:
        /* <DEDUP_REMOVED lines=42> */
.L_x_15727:
[----:B------:R-:W-:Y:S05]  /*d220*/  BSYNC.RECONVERGENT B3 ;  /* 0x0000000000037941 */ /* 0x000fea0003800200 */
.L_x_15726:
        /* <DEDUP_REMOVED lines=10> */
.L_x_15725:
[----:B------:R-:W-:Y:S05]  /*d2d0*/  BSYNC.RECONVERGENT B2 ;  /* 0x0000000000027941 */ /* 0x000fea0003800200 */
.L_x_15724:
        /* <DEDUP_REMOVED lines=20> */
.L_x_15735:
        /* <DEDUP_REMOVED lines=13> */
.L_x_15737:
[----:B------:R-:W-:Y:S05]  /*d4f0*/  BSYNC.RECONVERGENT B4 ;  /* 0x0000000000047941 */ /* 0x000fea0003800200 */
.L_x_15736:
        /* <DEDUP_REMOVED lines=43> */
.L_x_15734:
[----:B------:R-:W-:Y:S05]  /*d7b0*/  BSYNC.RECONVERGENT B3 ;  /* 0x0000000000037941 */ /* 0x000fea0003800200 */
.L_x_15733:
        /* <DEDUP_REMOVED lines=11> */
.L_x_15732:
[----:B------:R-:W-:Y:S05]  /*d870*/  BSYNC.RECONVERGENT B2 ;  /* 0x0000000000027941 */ /* 0x000fea0003800200 */
.L_x_15731:
        /* <DEDUP_REMOVED lines=20> */
.L_x_15742:
        /* <DEDUP_REMOVED lines=13> */
.L_x_15744:
[----:B------:R-:W-:Y:S05]  /*da90*/  BSYNC.RECONVERGENT B4 ;  /* 0x0000000000047941 */ /* 0x000fea0003800200 */
.L_x_15743:
        /* <DEDUP_REMOVED lines=42> */
.L_x_15741:
[----:B------:R-:W-:Y:S05]  /*dd40*/  BSYNC.RECONVERGENT B3 ;  /* 0x0000000000037941 */ /* 0x000fea0003800200 */
.L_x_15740:
        /* <DEDUP_REMOVED lines=10> */
.L_x_15739:
[----:B------:R-:W-:Y:S05]  /*ddf0*/  BSYNC.RECONVERGENT B2 ;  /* 0x0000000000027941 */ /* 0x000fea0003800200 */
.L_x_15738:
        /* <DEDUP_REMOVED lines=20> */
.L_x_15749:
        /* <DEDUP_REMOVED lines=13> */
.L_x_15751:
[----:B------:R-:W-:Y:S05]  /*e010*/  BSYNC.RECONVERGENT B4 ;  /* 0x0000000000047941 */ /* 0x000fea0003800200 */
.L_x_15750:
        /* <DEDUP_REMOVED lines=43> */
.L_x_15748:
[----:B------:R-:W-:Y:S05]  /*e2d0*/  BSYNC.RECONVERGENT B3 ;  /* 0x0000000000037941 */ /* 0x000fea0003800200 */
.L_x_15747:
        /* <DEDUP_REMOVED lines=11> */
.L_x_15746:
[----:B------:R-:W-:Y:S05]  /*e390*/  BSYNC.RECONVERGENT B2 ;  /* 0x0000000000027941 */ /* 0x000fea0003800200 */
.L_x_15745:
        /* <DEDUP_REMOVED lines=20> */
.L_x_15756:
        /* <DEDUP_REMOVED lines=13> */
.L_x_15758:
[----:B------:R-:W-:Y:S05]  /*e5b0*/  BSYNC.RECONVERGENT B4 ;  /* 0x0000000000047941 */ /* 0x000fea0003800200 */
.L_x_15757:
        /* <DEDUP_REMOVED lines=42> */
.L_x_15755:
[----:B------:R-:W-:Y:S05]  /*e860*/  BSYNC.RECONVERGENT B3 ;  /* 0x0000000000037941 */ /* 0x000fea0003800200 */
.L_x_15754:
        /* <DEDUP_REMOVED lines=10> */
.L_x_15753:
[----:B------:R-:W-:Y:S05]  /*e910*/  BSYNC.RECONVERGENT B2 ;  /* 0x0000000000027941 */ /* 0x000fea0003800200 */
.L_x_15752:
        /* <DEDUP_REMOVED lines=19> */
.L_x_15762:
        /* <DEDUP_REMOVED lines=13> */
.L_x_15764:
[----:B------:R-:W-:Y:S05]  /*eb20*/  BSYNC.RECONVERGENT B3 ;  /* 0x0000000000037941 */ /* 0x000fea0003800200 */
.L_x_15763:
        /* <DEDUP_REMOVED lines=40> */
[----:B------:R-:W-:Y:S02]  /*edb0*/  LOP3.LUT R19, R139, R20, R151, 0x96, !PT ;  /* 0x000000148b137212 */ /* 0x000fe400078e9697 */
[----:B------:R-:W-:-:S07]  /*edc0*/  MOV R20, R26 ;  /* 0x0000001a00147202 */ /* 0x000fce0000000f00 */
.L_x_15761:
[----:B------:R-:W-:Y:S05]  /*edd0*/  BSYNC.RECONVERGENT B2 ;  /* 0x0000000000027941 */ /* 0x000fea0003800200 */
.L_x_15760:
        /* <DEDUP_REMOVED lines=12> */
.L_x_15709:
[----:B------:R-:W-:Y:S01]  /*eea0*/  BSSY.RECONVERGENT B2, `(.L_x_15765) ;  /* 0x0000057000027945 */ /* 0x000fe20003800200 */
[----:B------:R-:W-:Y:S02]  /*eeb0*/  HFMA2 R32, -RZ, RZ, 0, 0 ;  /* 0x00000000ff207431 */ /* 0x000fe400000001ff */
[----:B------:R-:W-:Y:S02]  /*eec0*/  IMAD.MOV.U32 R150, RZ, RZ, R98 ;  /* 0x000000ffff967224 */ /* 0x000fe400078e0062 */
[----:B0-----:R-:W-:Y:S01]  /*eed0*/  IMAD.MOV.U32 R20, RZ, RZ, R99 ;  /* 0x000000ffff147224 */ /* 0x001fe200078e0063 */
        /* <DEDUP_REMOVED lines=17> */
.L_x_15769:
        /* <DEDUP_REMOVED lines=13> */
.L_x_15771:
[----:B------:R-:W-:Y:S05]  /*f0c0*/  BSYNC.RECONVERGENT B4 ;  /* 0x0000000000047941 */ /* 0x000fea0003800200 */
.L_x_15770:
        /* <DEDUP_REMOVED lines=42> */
.L_x_15768:
[----:B------:R-:W-:Y:S05]  /*f370*/  BSYNC.RECONVERGENT B3 ;  /* 0x0000000000037941 */ /* 0x000fea0003800200 */
.L_x_15767:
        /* <DEDUP_REMOVED lines=9> */
.L_x_15766:
[----:B------:R-:W-:Y:S05]  /*f410*/  BSYNC.RECONVERGENT B2 ;  /* 0x0000000000027941 */ /* 0x000fea0003800200 */
.L_x_15765:
        /* <DEDUP_REMOVED lines=17> */
.L_x_15776:
        /* <DEDUP_REMOVED lines=13> */
.L_x_15778:
[----:B------:R-:W-:Y:S05]  /*f600*/  BSYNC.RECONVERGENT B4 ;  /* 0x0000000000047941 */ /* 0x000fea0003800200 */
.L_x_15777:
        /* <DEDUP_REMOVED lines=40> */
[----:B------:R-:W-:Y:S01]  /*f890*/  HFMA2 R21, -RZ, RZ, 0, 0 ;  /* 0x00000000ff157431 */ /* 0x000fe200000001ff */
[----:B------:R-:W-:Y:S01]  /*f8a0*/  MOV R22, R150 ;  /* 0x0000009600167202 */ /* 0x000fe20000000f00 */
[----:B------:R-:W-:-:S07]  /*f8b0*/  IMAD.MOV.U32 R150, RZ, RZ, R20 ;  /* 0x000000ffff967224 */ /* 0x000fce00078e0014 */
.L_x_15775:
[----:B------:R-:W-:Y:S05]  /*f8c0*/  BSYNC.RECONVERGENT B3 ;  /* 0x0000000000037941 */ /* 0x000fea0003800200 */
.L_x_15774:
        /* <DEDUP_REMOVED lines=10> */
.L_x_15773:
[----:B------:R-:W-:Y:S05]  /*f970*/  BSYNC.RECONVERGENT B2 ;  /* 0x0000000000027941 */ /* 0x000fea0003800200 */
.L_x_15772:
        /* <DEDUP_REMOVED lines=17> */
.L_x_15783:
        /* <DEDUP_REMOVED lines=13> */
.L_x_15785:
[----:B------:R-:W-:Y:S05]  /*fb60*/  BSYNC.RECONVERGENT B4 ;  /* 0x0000000000047941 */ /* 0x000fea0003800200 */
.L_x_15784:
        /* <DEDUP_REMOVED lines=40> */
[----:B------:R-:W-:Y:S01]  /*fdf0*/  IMAD.MOV.U32 R22, RZ, RZ, R150 ;  /* 0x000000ffff167224 */ /* 0x000fe200078e0096 */
[----:B------:R-:W-:Y:S01]  /*fe00*/  MOV R150, R20 ;  /* 0x0000001400967202 */ /* 0x000fe20000000f00 */
[----:B------:R-:W-:-:S07]  /*fe10*/  IMAD.MOV.U32 R20, RZ, RZ, RZ ;  /* 0x000000ffff147224 */ /* 0x000fce00078e00ff */
.L_x_15782:
[----:B------:R-:W-:Y:S05]  /*fe20*/  BSYNC.RECONVERGENT B3 ;  /* 0x0000000000037941 */ /* 0x000fea0003800200 */
.L_x_15781:
        /* <DEDUP_REMOVED lines=9> */
.L_x_15780:
[----:B------:R-:W-:Y:S05]  /*fec0*/  BSYNC.RECONVERGENT B2 ;  /* 0x0000000000027941 */ /* 0x000fea0003800200 */
.L_x_15779:
        /* <DEDUP_REMOVED lines=17> */
.L_x_15790:
        /* <DEDUP_REMOVED lines=13> */
.L_x_15792:
[----:B------:R-:W-:Y:S05]  /*100b0*/  BSYNC.RECONVERGENT B4 ;  /* 0x0000000000047941 */ /* 0x000fea0003800200 */
.L_x_15791:
        /* <DEDUP_REMOVED lines=43> */
.L_x_15789:
[----:B------:R-:W-:Y:S05]  /*10370*/  BSYNC.RECONVERGENT B3 ;  /* 0x0000000000037941 */ /* 0x000fea0003800200 */
.L_x_15788:
        /* <DEDUP_REMOVED lines=10> */
.L_x_15787:
[----:B------:R-:W-:Y:S05]  /*10420*/  BSYNC.RECONVERGENT B2 ;  /* 0x0000000000027941 */ /* 0x000fea0003800200 */
.L_x_15786:
[----:B------:R-:W-:Y:S01]  /*10430*/  BSSY.RECONVERGENT B2, `(.L_x_15793) ;  /* 0x0000054000027945 */ /* 0x000fe20003800200 */
[----:B------:R-:W-:Y:S01]  /*10440*/  IMAD.MOV.U32 R20, RZ, RZ, R21 ;  /* 0x000000ffff147224 */ /* 0x000fe200078e0015 */
[----:B-1----:R-:W-:Y:S02]  /*10450*/  MOV R28, RZ ;  /* 0x000000ff001c7202 */ /* 0x002fe40000000f00 */
        /* <DEDUP_REMOVED lines=14> */
.L_x_15797:
        /* <DEDUP_REMOVED lines=13> */
.L_x_15799:
[----:B------:R-:W-:Y:S05]  /*10610*/  BSYNC.RECONVERGENT B4 ;  /* 0x0000000000047941 */ /* 0x000fea0003800200 */
.L_x_15798:
        /* <DEDUP_REMOVED lines=43> */
.L_x_15796:
[----:B------:R-:W-:Y:S05]  /*108d0*/  BSYNC.RECONVERGENT B3 ;  /* 0x0000000000037941 */ /* 0x000fea0003800200 */
.L_x_15795:
        /* <DEDUP_REMOVED lines=9> */
.L_x_15794:
[----:B------:R-:W-:Y:S05]  /*10970*/  BSYNC.RECONVERGENT B2 ;  /* 0x0000000000027941 */ /* 0x000fea0003800200 */
.L_x_15793:
        /* <DEDUP_REMOVED lines=17> */
.L_x_15804:
        /* <DEDUP_REMOVED lines=13> */
.L_x_15806:
[----:B------:R-:W-:Y:S05]  /*10b60*/  BSYNC.RECONVERGENT B4 ;  /* 0x0000000000047941 */ /* 0x000fea0003800200 */
.L_x_15805:
        /* <DEDUP_REMOVED lines=43> */
.L_x_15803:
[----:B------:R-:W-:Y:S05]  /*10e20*/  BSYNC.RECONVERGENT B3 ;  /* 0x0000000000037941 */ /* 0x000fea0003800200 */
.L_x_15802:
        /* <DEDUP_REMOVED lines=10> */
.L_x_15801:
[----:B------:R-:W-:Y:S05]  /*10ed0*/  BSYNC.RECONVERGENT B2 ;  /* 0x0000000000027941 */ /* 0x000fea0003800200 */
.L_x_15800:
        /* <DEDUP_REMOVED lines=17> */
.L_x_15811:
        /* <DEDUP_REMOVED lines=13> */
.L_x_15813:
[----:B------:R-:W-:Y:S05]  /*110c0*/  BSYNC.RECONVERGENT B4 ;  /* 0x0000000000047941 */ /* 0x000fea0003800200 */
.L_x_15812:
        /* <DEDUP_REMOVED lines=43> */
.L_x_15810:
[----:B------:R-:W-:Y:S05]  /*11380*/  BSYNC.RECONVERGENT B3 ;  /* 0x0000000000037941 */ /* 0x000fea0003800200 */
.L_x_15809:
        /* <DEDUP_REMOVED lines=9> */
.L_x_15808:
[----:B------:R-:W-:Y:S05]  /*11420*/  BSYNC.RECONVERGENT B2 ;  /* 0x0000000000027941 */ /* 0x000fea0003800200 */
.L_x_15807:
[----:B------:R-:W-:Y:S01]  /*11430*/  MOV R100, R20 ;  /* 0x0000001400647202 */ /* 0x000fe20000000f00 */
        /* <DEDUP_REMOVED lines=15> */
.L_x_15816:
        /* <DEDUP_REMOVED lines=13> */
.L_x_15818:
[----:B------:R-:W-:Y:S05]  /*11600*/  BSYNC.RECONVERGENT B3 ;  /* 0x0000000000037941 */ /* 0x000fea0003800200 */
.L_x_15817:
        /* <DEDUP_REMOVED lines=41> */
[----:B------:R-:W-:Y:S01]  /*118a0*/  MOV R21, R150 ;  /* 0x0000009600157202 */ /* 0x000fe20000000f00 */
[----:B------:R-:W-:-:S07]  /*118b0*/  IMAD.MOV.U32 R150, RZ, RZ, R20 ;  /* 0x000000ffff967224 */ /* 0x000fce00078e0014 */
.L_x_15815:
[----:B------:R-:W-:Y:S05]  /*118c0*/  BSYNC.RECONVERGENT B2 ;  /* 0x0000000000027941 */ /* 0x000fea0003800200 */
.L_x_15814:
        /* <DEDUP_REMOVED lines=10> */
.L_x_15759:
[----:B------:R-:W-:Y:S05]  /*11970*/  BSYNC.RECONVERGENT B1 ;  /* 0x0000000000017941 */ /* 0x000fea0003800200 */
.L_x_15708:
[----:B------:R-:W-:Y:S01]  /*11980*/  VIADD R21, R96, 0x40 ;  /* 0x0000004060157836 */ /* 0x000fe20000000000 */
[----:B------:R-:W-:Y:S03]  /*11990*/  BSSY.RECONVERGENT B1, `(.L_x_15819) ;  /* 0x000001a000017945 */ /* 0x000fe60003800200 */
[----:B------:R-:W-:-:S05]  /*119a0*/  IMAD.WIDE.U32 R20, R21, 0x20, R148 ;  /* 0x0000002015147825 */ /* 0x000fca00078e0094 */
        /* <DEDUP_REMOVED lines=24> */
.L_x_15820:
[----:B------:R-:W-:Y:S05]  /*11b30*/  BSYNC.RECONVERGENT B1 ;  /* 0x0000000000017941 */ /* 0x000fea0003800200 */
.L_x_15819:
[----:B------:R-:W-:Y:S04]  /*11b40*/  BSSY.RECONVERGENT B1, `(.L_x_15821) ;  /* 0x0000006000017945 */ /* 0x000fe80003800200 */
[----:B------:R-:W-:Y:S05]  /*11b50*/  @!P1 BRA `(.L_x_15822) ;  /* 0x0000000000109947 */ /* 0x000fea0003800000 */
[----:B01----:R-:W0:Y:S01]  /*11b60*/  LDC.64 R20, c[0x0][0x390] ;  /* 0x0000e400ff147b82 */ /* 0x003e220000000a00 */
[----:B------:R-:W-:-:S05]  /*11b70*/  IADD3 R23, PT, PT, R97, 0x60, RZ ;  /* 0x0000006061177810 */ /* 0x000fca0007ffe0ff */
[----:B0-----:R-:W-:-:S05]  /*11b80*/  IMAD.WIDE.U32 R20, R23, 0x10, R20 ;  /* 0x0000001017147825 */ /* 0x001fca00078e0014 */
[----:B------:R2:W5:Y:S02]  /*11b90*/  LDG.E.128 R52, desc[UR8][R20.64] ;  /* 0x0000000814347981 */ /* 0x000564000c1e1d00 */
.L_x_15822:
[----:B------:R-:W-:Y:S05]  /*11ba0*/  BSYNC.RECONVERGENT B1 ;  /* 0x0000000000017941 */ /* 0x000fea0003800200 */
.L_x_15821:
[----:B------:R-:W-:Y:S04]  /*11bb0*/  BSSY.RECONVERGENT B1, `(.L_x_15823) ;  /* 0x000057b000017945 */ /* 0x000fe80003800200 */
[----:B------:R-:W-:Y:S05]  /*11bc0*/  @!P0 BRA `(.L_x_15824) ;  /* 0x0000002c00308947 */ /* 0x000fea0003800000 */
[----:B------:R-:W3:Y:S01]  /*11bd0*/  LDC.64 R98, c[0x0][0x3a0] ;  /* 0x0000e800ff627b82 */ /* 0x000ee20000000a00 */
[----:B012---:R-:W-:-:S04]  /*11be0*/  VIADD R21, R96, 0x60 ;  /* 0x0000006060157836 */ /* 0x007fc80000000000 */
[----:B---3--:R-:W-:-:S05]  /*11bf0*/  IMAD.WIDE.U32 R98, R21, 0x20, R98 ;  /* 0x0000002015627825 */ /* 0x008fca00078e0062 */
        /* <DEDUP_REMOVED lines=23> */
.L_x_15829:
        /* <DEDUP_REMOVED lines=13> */
.L_x_15831:
[----:B------:R-:W-:Y:S05]  /*11e40*/  BSYNC.RECONVERGENT B4 ;  /* 0x0000000000047941 */ /* 0x000fea0003800200 */
.L_x_15830:
        /* <DEDUP_REMOVED lines=38> */
[----:B------:R-:W-:Y:S01]  /*120b0*/  HFMA2 R101, -RZ, RZ, 0, 0 ;  /* 0x00000000ff657431 */ /* 0x000fe200000001ff */
[----:B------:R-:W-:Y:S02]  /*120c0*/  MOV R0, R100 ;  /* 0x0000006400007202 */ /* 0x000fe40000000f00 */
[----:B------:R-:W-:Y:S01]  /*120d0*/  LOP3.LUT R19, R139, R98, R147, 0x96, !PT ;  /* 0x000000628b137212 */ /* 0x000fe200078e9693 */
[----:B------:R-:W-:-:S07]  /*120e0*/  IMAD.MOV.U32 R98, RZ, RZ, R150 ;  /* 0x000000ffff627224 */ /* 0x000fce00078e0096 */
.L_x_15828:
[----:B------:R-:W-:Y:S05]  /*120f0*/  BSYNC.RECONVERGENT B3 ;  /* 0x0000000000037941 */ /* 0x000fea0003800200 */
.L_x_15827:
        /* <DEDUP_REMOVED lines=10> */
.L_x_15826:
[----:B------:R-:W-:Y:S05]  /*121a0*/  BSYNC.RECONVERGENT B2 ;  /* 0x0000000000027941 */ /* 0x000fea0003800200 */
.L_x_15825:
        /* <DEDUP_REMOVED lines=20> */
.L_x_15836:
        /* <DEDUP_REMOVED lines=13> */
.L_x_15838:
[----:B------:R-:W-:Y:S05]  /*123c0*/  BSYNC.RECONVERGENT B4 ;  /* 0x0000000000047941 */ /* 0x000fea0003800200 */
.L_x_15837:
        /* <DEDUP_REMOVED lines=39> */
[----:B------:R-:W-:Y:S01]  /*12640*/  MOV R145, R98 ;  /* 0x0000006200917202 */ /* 0x000fe20000000f00 */
[----:B------:R-:W-:Y:S01]  /*12650*/  HFMA2 R98, -RZ, RZ, 0, 0 ;  /* 0x00000000ff627431 */ /* 0x000fe200000001ff */
[----:B------:R-:W-:Y:S01]  /*12660*/  LOP3.LUT R19, R139, R100, R99, 0x96, !PT ;  /* 0x000000648b137212 */ /* 0x000fe200078e9663 */
[----:B------:R-:W-:-:S07]  /*12670*/  IMAD.MOV.U32 R99, RZ, RZ, R146 ;  /* 0x000000ffff637224 */ /* 0x000fce00078e0092 */
.L_x_15835:
[----:B------:R-:W-:Y:S05]  /*12680*/  BSYNC.RECONVERGENT B3 ;  /* 0x0000000000037941 */ /* 0x000fea0003800200 */
.L_x_15834:
        /* <DEDUP_REMOVED lines=11> */
.L_x_15833:
[----:B------:R-:W-:Y:S05]  /*12740*/  BSYNC.RECONVERGENT B2 ;  /* 0x0000000000027941 */ /* 0x000fea0003800200 */
.L_x_15832:
        /* <DEDUP_REMOVED lines=20> */
.L_x_15843:
        /* <DEDUP_REMOVED lines=13> */
.L_x_15845:
[----:B------:R-:W-:Y:S05]  /*12960*/  BSYNC.RECONVERGENT B4 ;  /* 0x0000000000047941 */ /* 0x000fea0003800200 */
.L_x_15844:
        /* <DEDUP_REMOVED lines=42> */
.L_x_15842:
[----:B------:R-:W-:Y:S05]  /*12c10*/  BSYNC.RECONVERGENT B3 ;  /* 0x0000000000037941 */ /* 0x000fea0003800200 */
.L_x_15841:
        /* <DEDUP_REMOVED lines=10> */
.L_x_15840:
[----:B------:R-:W-:Y:S05]  /*12cc0*/  BSYNC.RECONVERGENT B2 ;  /* 0x0000000000027941 */ /* 0x000fea0003800200 */
.L_x_15839:
        /* <DEDUP_REMOVED lines=20> */
.L_x_15850:
        /* <DEDUP_REMOVED lines=13> */
.L_x_15852:
[----:B------:R-:W-:Y:S05]  /*12ee0*/  BSYNC.RECONVERGENT B4 ;  /* 0x0000000000047941 */ /* 0x000fea0003800200 */
.L_x_15851:
        /* <DEDUP_REMOVED lines=41> */
[----:B------:R-:W-:Y:S01]  /*13180*/  IMAD.MOV.U32 R98, RZ, RZ, RZ ;  /* 0x000000ffff627224 */ /* 0x000fe200078e00ff */
[----:B------:R-:W-:-:S07]  /*13190*/  MOV R100, R146 ;  /* 0x0000009200647202 */ /* 0x000fce0000000f00 */
.L_x_15849:
[----:B------:R-:W-:Y:S05]  /*131a0*/  BSYNC.RECONVERGENT B3 ;  /* 0x0000000000037941 */ /* 0x000fea0003800200 */
.L_x_15848:
        /* <DEDUP_REMOVED lines=11> */
.L_x_15847:
[----:B------:R-:W-:Y:S05]  /*13260*/  BSYNC.RECONVERGENT B2 ;  /* 0x0000000000027941 */ /* 0x000fea0003800200 */
.L_x_15846:
        /* <DEDUP_REMOVED lines=20> */
.L_x_15857:
        /* <DEDUP_REMOVED lines=13> */
.L_x_15859:
[----:B------:R-:W-:Y:S05]  /*13480*/  BSYNC.RECONVERGENT B4 ;  /* 0x0000000000047941 */ /* 0x000fea0003800200 */
.L_x_15858:
        /* <DEDUP_REMOVED lines=38> */
[----:B------:R-:W-:Y:S02]  /*136f0*/  MOV R0, R100 ;  /* 0x0000006400007202 */ /* 0x000fe40000000f00 */
[----:B------:R-:W-:Y:S01]  /*13700*/  LOP3.LUT R18, R18, UR23, R101, 0x96, !PT ;  /* 0x0000001712127c12 */ /* 0x000fe2000f8e9665 */
[----:B------:R-:W-:Y:S01]  /*13710*/  IMAD.MOV.U32 R100, RZ, RZ, R145 ;  /* 0x000000ffff647224 */ /* 0x000fe200078e0091 */
[----:B------:R-:W-:-:S07]  /*13720*/  LOP3.LUT R19, R139, R98, R147, 0x96, !PT ;  /* 0x000000628b137212 */ /* 0x000fce00078e9693 */
.L_x_15856:
[----:B------:R-:W-:Y:S05]  /*13730*/  BSYNC.RECONVERGENT B3 ;  /* 0x0000000000037941 */ /* 0x000fea0003800200 */
.L_x_15855:
        /* <DEDUP_REMOVED lines=10> */
.L_x_15854:
[----:B------:R-:W-:Y:S05]  /*137e0*/  BSYNC.RECONVERGENT B2 ;  /* 0x0000000000027941 */ /* 0x000fea0003800200 */
.L_x_15853:
        /* <DEDUP_REMOVED lines=20> */
.L_x_15864:
        /* <DEDUP_REMOVED lines=13> */
.L_x_15866:
[----:B------:R-:W-:Y:S05]  /*13a00*/  BSYNC.RECONVERGENT B4 ;  /* 0x0000000000047941 */ /* 0x000fea0003800200 */
.L_x_15865:
        /* <DEDUP_REMOVED lines=43> */
.L_x_15863:
[----:B------:R-:W-:Y:S05]  /*13cc0*/  BSYNC.RECONVERGENT B3 ;  /* 0x0000000000037941 */ /* 0x000fea0003800200 */
.L_x_15862:
        /* <DEDUP_REMOVED lines=11> */
.L_x_15861:
[----:B------:R-:W-:Y:S05]  /*13d80*/  BSYNC.RECONVERGENT B2 ;  /* 0x0000000000027941 */ /* 0x000fea0003800200 */
.L_x_15860:
        /* <DEDUP_REMOVED lines=20> */
.L_x_15871:
        /* <DEDUP_REMOVED lines=13> */
.L_x_15873:
[----:B------:R-:W-:Y:S05]  /*13fa0*/  BSYNC.RECONVERGENT B4 ;  /* 0x0000000000047941 */ /* 0x000fea0003800200 */
.L_x_15872:
        /* <DEDUP_REMOVED lines=42> */
.L_x_15870:
[----:B------:R-:W-:Y:S05]  /*14250*/  BSYNC.RECONVERGENT B3 ;  /* 0x0000000000037941 */ /* 0x000fea0003800200 */
.L_x_15869:
        /* <DEDUP_REMOVED lines=10> */
.L_x_15868:
[----:B------:R-:W-:Y:S05]  /*14300*/  BSYNC.RECONVERGENT B2 ;  /* 0x0000000000027941 */ /* 0x000fea0003800200 */
.L_x_15867:
        /* <DEDUP_REMOVED lines=19> */
.L_x_15877:
        /* <DEDUP_REMOVED lines=13> */
.L_x_15879:
[----:B------:R-:W-:Y:S05]  /*14510*/  BSYNC.RECONVERGENT B3 ;  /* 0x0000000000037941 */ /* 0x000fea0003800200 */
.L_x_15878:
        /* <DEDUP_REMOVED lines=41> */
[----:B------:R-:W-:-:S07]  /*147b0*/  IMAD.MOV.U32 R98, RZ, RZ, R146 ;  /* 0x000000ffff627224 */ /* 0x000fce00078e0092 */
.L_x_15876:
[----:B------:R-:W-:Y:S05]  /*147c0*/  BSYNC.RECONVERGENT B2 ;  /* 0x0000000000027941 */ /* 0x000fea0003800200 */
.L_x_15875:
        /* <DEDUP_REMOVED lines=12> */
.L_x_15824:
[----:B------:R-:W-:Y:S01]  /*14890*/  BSSY.RECONVERGENT B2, `(.L_x_15880) ;  /* 0x0000057000027945 */ /* 0x000fe20003800200 */
[----:B------:R-:W-:Y:S01]  /*148a0*/  IMAD.MOV.U32 R152, RZ, RZ, R150 ;  /* 0x000000ffff987224 */ /* 0x000fe200078e0096 */
[----:B012---:R-:W-:Y:S01]  /*148b0*/  MOV R20, R100 ;  /* 0x0000006400147202 */ /* 0x007fe20000000f00 */
        /* <DEDUP_REMOVED lines=18> */
.L_x_15884:
        /* <DEDUP_REMOVED lines=13> */
.L_x_15886:
[----:B------:R-:W-:Y:S05]  /*14ab0*/  BSYNC.RECONVERGENT B4 ;  /* 0x0000000000047941 */ /* 0x000fea0003800200 */
.L_x_15885:
        /* <DEDUP_REMOVED lines=36> */
[----:B------:R-:W-:-:S04]  /*14d00*/  IMAD.WIDE.U32 R22, R23, -0x326172a9, RZ ;  /* 0xcd9e8d5717167825 */ /* 0x000fc800078e00ff */
[----:B------:R-:W-:Y:S01]  /*14d10*/  IMAD.WIDE.U32 R152, R152, -0x2daee0ad, RZ ;  /* 0xd2511f5398987825 */ /* 0x000fe200078e00ff */
[----:B------:R-:W-:Y:S02]  /*14d20*/  LOP3.LUT R18, R18, UR23, R23, 0x96, !PT ;  /* 0x0000001712127c12 */ /* 0x000fe4000f8e9617 */
[----:B------:R-:W-:Y:S02]  /*14d30*/  MOV R0, R22 ;  /* 0x0000001600007202 */ /* 0x000fe40000000f00 */
[----:B------:R-:W-:Y:S01]  /*14d40*/  LOP3.LUT R19, R139, R20, R153, 0x96, !PT ;  /* 0x000000148b137212 */ /* 0x000fe200078e9699 */
[----:B------:R-:W-:-:S07]  /*14d50*/  HFMA2 R20, -RZ, RZ, 0, 0 ;  /* 0x00000000ff147431 */ /* 0x000fce00000001ff */
.L_x_15883:
[----:B------:R-:W-:Y:S05]  /*14d60*/  BSYNC.RECONVERGENT B3 ;  /* 0x0000000000037941 */ /* 0x000fea0003800200 */
.L_x_15882:
        /* <DEDUP_REMOVED lines=9> */
.L_x_15881:
[----:B------:R-:W-:Y:S05]  /*14e00*/  BSYNC.RECONVERGENT B2 ;  /* 0x0000000000027941 */ /* 0x000fea0003800200 */
.L_x_15880:
        /* <DEDUP_REMOVED lines=17> */
.L_x_15891:
        /* <DEDUP_REMOVED lines=13> */
.L_x_15893:
[----:B------:R-:W-:Y:S05]  /*14ff0*/  BSYNC.RECONVERGENT B4 ;  /* 0x0000000000047941 */ /* 0x000fea0003800200 */
.L_x_15892:
        /* <DEDUP_REMOVED lines=43> */
.L_x_15890:
[----:B------:R-:W-:Y:S05]  /*152b0*/  BSYNC.RECONVERGENT B3 ;  /* 0x0000000000037941 */ /* 0x000fea0003800200 */
.L_x_15889:
        /* <DEDUP_REMOVED lines=10> */
.L_x_15888:
[----:B------:R-:W-:Y:S05]  /*15360*/  BSYNC.RECONVERGENT B2 ;  /* 0x0000000000027941 */ /* 0x000fea0003800200 */
.L_x_15887:
        /* <DEDUP_REMOVED lines=17> */
.L_x_15898:
        /* <DEDUP_REMOVED lines=13> */
.L_x_15900:
[----:B------:R-:W-:Y:S05]  /*15550*/  BSYNC.RECONVERGENT B4 ;  /* 0x0000000000047941 */ /* 0x000fea0003800200 */
.L_x_15899:
        /* <DEDUP_REMOVED lines=41> */
[----:B------:R-:W-:Y:S02]  /*157f0*/  IMAD.MOV.U32 R152, RZ, RZ, R20 ;  /* 0x000000ffff987224 */ /* 0x000fe400078e0014 */
[----:B------:R-:W-:-:S07]  /*15800*/  HFMA2 R20, -RZ, RZ, 0, 0 ;  /* 0x00000000ff147431 */ /* 0x000fce00000001ff */
.L_x_15897:
[----:B------:R-:W-:Y:S05]  /*15810*/  BSYNC.RECONVERGENT B3 ;  /* 0x0000000000037941 */ /* 0x000fea0003800200 */
.L_x_15896:
        /* <DEDUP_REMOVED lines=9> */
.L_x_15895:
[----:B------:R-:W-:Y:S05]  /*158b0*/  BSYNC.RECONVERGENT B2 ;  /* 0x0000000000027941 */ /* 0x000fea0003800200 */
.L_x_15894:
        /* <DEDUP_REMOVED lines=17> */
.L_x_15905:
        /* <DEDUP_REMOVED lines=13> */
.L_x_15907:
[----:B------:R-:W-:Y:S05]  /*15aa0*/  BSYNC.RECONVERGENT B4 ;  /* 0x0000000000047941 */ /* 0x000fea0003800200 */
.L_x_15906:
        /* <DEDUP_REMOVED lines=43> */
.L_x_15904:
[----:B------:R-:W-:Y:S05]  /*15d60*/  BSYNC.RECONVERGENT B3 ;  /* 0x0000000000037941 */ /* 0x000fea0003800200 */
.L_x_15903:
        /* <DEDUP_REMOVED lines=10> */
.L_x_15902:
[----:B------:R-:W-:Y:S05]  /*15e10*/  BSYNC.RECONVERGENT B2 ;  /* 0x0000000000027941 */ /* 0x000fea0003800200 */
.L_x_15901:
        /* <DEDUP_REMOVED lines=17> */
.L_x_15912:
        /* <DEDUP_REMOVED lines=13> */
.L_x_15914:
[----:B------:R-:W-:Y:S05]  /*16000*/  BSYNC.RECONVERGENT B4 ;  /* 0x0000000000047941 */ /* 0x000fea0003800200 */
.L_x_15913:
        /* <DEDUP_REMOVED lines=41> */
[----:B------:R-:W-:Y:S02]  /*162a0*/  HFMA2 R22, -RZ, RZ, 0, 0 ;  /* 0x00000000ff167431 */ /* 0x000fe400000001ff */
[----:B------:R-:W-:-:S07]  /*162b0*/  IMAD.MOV.U32 R152, RZ, RZ, R20 ;  /* 0x000000ffff987224 */ /* 0x000fce00078e0014 */
.L_x_15911:
[----:B------:R-:W-:Y:S05]  /*162c0*/  BSYNC.RECONVERGENT B3 ;  /* 0x0000000000037941 */ /* 0x000fea0003800200 */
.L_x_15910:
        /* <DEDUP_REMOVED lines=9> */
.L_x_15909:
[----:B------:R-:W-:Y:S05]  /*16360*/  BSYNC.RECONVERGENT B2 ;  /* 0x0000000000027941 */ /* 0x000fea0003800200 */
.L_x_15908:
        /* <DEDUP_REMOVED lines=17> */
.L_x_15919:
        /* <DEDUP_REMOVED lines=13> */
.L_x_15921:
[----:B------:R-:W-:Y:S05]  /*16550*/  BSYNC.RECONVERGENT B4 ;  /* 0x0000000000047941 */ /* 0x000fea0003800200 */
.L_x_15920:
[----:B------:R-:W-:Y:S01]  /*16560*/  IMAD.WIDE.U32 R18, R130, -0x326172a9, RZ ;  /* 0xcd9e8d5782127825 */ /* 0x000fe200078e00ff */
[----:B------:R-:W-:-:S03]  /*16570*/  LOP3.LUT R22, R2, UR7, R99, 0x96, !PT ;  /* 0x0000000702167c12 */ /* 0x000fc6000f8e9663 */
[----:B------:R-:W-:Y:S01]  /*16580*/  IMAD.MOV.U32 R21, RZ, RZ, R152 ;  /* 0x000000ffff157224 */ /* 0x000fe200078e0098 */
        /* <DEDUP_REMOVED lines=38> */
[----:B------:R-:W-:Y:S01]  /*167f0*/  IMAD.MOV.U32 R23, RZ, RZ, RZ ;  /* 0x000000ffff177224 */ /* 0x000fe200078e00ff */
[----:B------:R-:W-:-:S07]  /*16800*/  MOV R152, R22 ;  /* 0x0000001600987202 */ /* 0x000fce0000000f00 */
.L_x_15918:
[----:B------:R-:W-:Y:S05]  /*16810*/  BSYNC.RECONVERGENT B3 ;  /* 0x0000000000037941 */ /* 0x000fea0003800200 */
.L_x_15917:
        /* <DEDUP_REMOVED lines=10> */
.L_x_15916:
[----:B------:R-:W-:Y:S05]  /*168c0*/  BSYNC.RECONVERGENT B2 ;  /* 0x0000000000027941 */ /* 0x000fea0003800200 */
.L_x_15915:
        /* <DEDUP_REMOVED lines=17> */
.L_x_15926:
        /* <DEDUP_REMOVED lines=13> */
.L_x_15928:
[----:B------:R-:W-:Y:S05]  /*16ab0*/  BSYNC.RECONVERGENT B4 ;  /* 0x0000000000047941 */ /* 0x000fea0003800200 */
.L_x_15927:
        /* <DEDUP_REMOVED lines=43> */
.L_x_15925:
[----:B------:R-:W-:Y:S05]  /*16d70*/  BSYNC.RECONVERGENT B3 ;  /* 0x0000000000037941 */ /* 0x000fea0003800200 */
.L_x_15924:
        /* <DEDUP_REMOVED lines=9> */
.L_x_15923:
[----:B------:R-:W-:Y:S05]  /*16e10*/  BSYNC.RECONVERGENT B2 ;  /* 0x0000000000027941 */ /* 0x000fea0003800200 */
.L_x_15922:
        /* <DEDUP_REMOVED lines=16> */
.L_x_15931:
        /* <DEDUP_REMOVED lines=13> */
.L_x_15933:
[----:B------:R-:W-:Y:S05]  /*16ff0*/  BSYNC.RECONVERGENT B3 ;  /* 0x0000000000037941 */ /* 0x000fea0003800200 */
.L_x_15932:
        /* <DEDUP_REMOVED lines=41> */
[----:B------:R-:W-:Y:S02]  /*17290*/  LOP3.LUT R19, R139, R100, R99, 0x96, !PT ;  /* 0x000000648b137212 */ /* 0x000fe400078e9663 */
[----:B------:R-:W-:-:S07]  /*172a0*/  MOV R152, R98 ;  /* 0x0000006200987202 */ /* 0x000fce0000000f00 */
.L_x_15930:
[----:B------:R-:W-:Y:S05]  /*172b0*/  BSYNC.RECONVERGENT B2 ;  /* 0x0000000000027941 */ /* 0x000fea0003800200 */
.L_x_15929:
        /* <DEDUP_REMOVED lines=10> */
.L_x_15874:
[----:B------:R-:W-:Y:S05]  /*17360*/  BSYNC.RECONVERGENT B1 ;  /* 0x0000000000017941 */ /* 0x000fea0003800200 */
.L_x_15823:
[----:B------:R-:W-:Y:S01]  /*17370*/  IADD3 R99, PT, PT, R96, 0x60, RZ ;  /* 0x0000006060637810 */ /* 0x000fe20007ffe0ff */
[----:B------:R-:W-:Y:S01]  /*17380*/  BSSY.RECONVERGENT B1, `(.L_x_15934) ;  /* 0x000001b000017945 */ /* 0x000fe20003800200 */
[----:B------:R-:W-:-:S03]  /*17390*/  VIADD R147, R97, 0x80 ;  /* 0x0000008061937836 */ /* 0x000fc60000000000 */
[----:B------:R-:W-:-:S05]  /*173a0*/  IMAD.WIDE.U32 R98, R99, 0x20, R148 ;  /* 0x0000002063627825 */ /* 0x000fca00078e0094 */
[----:B-----5:R0:W-:Y:S04]  /*173b0*/  STG.E.128 desc[UR8][R98.64], R24 ;  /* 0x0000001862007986 */ /* 0x0201e8000c101d08 */
[----:B------:R0:W-:Y:S01]  /*173c0*/  STG.E.128 desc[UR8][R98.64+0x10], R20 ;  /* 0x0000101462007986 */ /* 0x0001e2000c101d08 */
[----:B------:R-:W-:Y:S05]  /*173d0*/  @!P1 BRA `(.L_x_15935) ;  /* 0x0000000000549947 */ /* 0x000fea0003800000 */
[----:B0-----:R-:W-:Y:S01]  /*173e0*/  SHF.L.U32 R98, R110, 0x10, RZ ;  /* 0x000000106e627819 */ /* 0x001fe200000006ff */
[----:B------:R-:W-:Y:S01]  /*173f0*/  VIADD R97, R97, 0x60 ;  /* 0x0000006061617836 */ /* 0x000fe20000000000 */
        /* <DEDUP_REMOVED lines=19> */
.L_x_15935:
[----:B------:R-:W-:Y:S05]  /*17530*/  BSYNC.RECONVERGENT B1 ;  /* 0x0000000000017941 */ /* 0x000fea0003800200 */
.L_x_15934:
[----:B------:R-:W-:Y:S04]  /*17540*/  BSSY.RECONVERGENT B1, `(.L_x_15936) ;  /* 0x0000005000017945 */ /* 0x000fe80003800200 */
[----:B------:R-:W-:Y:S05]  /*17550*/  @!P1 BRA `(.L_x_15937) ;  /* 0x00000000000c9947 */ /* 0x000fea0003800000 */
[----:B------:R-:W2:Y:S02]  /*17560*/  LDC.64 R52, c[0x0][0x390] ;  /* 0x0000e400ff347b82 */ /* 0x000ea40000000a00 */
[----:B--2---:R-:W-:-:S06]  /*17570*/  IMAD.WIDE.U32 R52, R147, 0x10, R52 ;  /* 0x0000001093347825 */ /* 0x004fcc00078e0034 */
[----:B------:R-:W5:Y:S02]  /*17580*/  LDG.E.128 R52, desc[UR8][R52.64] ;  /* 0x0000000834347981 */ /* 0x000f64000c1e1d00 */
.L_x_15937:
[----:B------:R-:W-:Y:S05]  /*17590*/  BSYNC.RECONVERGENT B1 ;  /* 0x0000000000017941 */ /* 0x000fea0003800200 */
.L_x_15936:
[----:B------:R-:W-:Y:S01]  /*175a0*/  BSSY.RECONVERGENT B1, `(.L_x_15938) ;  /* 0x0000581000017945 */ /* 0x000fe20003800200 */
[----:B------:R-:W-:-:S03]  /*175b0*/  IADD3 R155, PT, PT, R96, 0x80, RZ ;  /* 0x00000080609b7810 */ /* 0x000fc60007ffe0ff */
[----:B------:R-:W-:Y:S05]  /*175c0*/  @!P0 BRA `(.L_x_15939) ;  /* 0x0000002c00408947 */ /* 0x000fea0003800000 */
[----:B------:R-:W2:Y:S02]  /*175d0*/  LDC.64 R150, c[0x0][0x3a0] ;  /* 0x0000e800ff967b82 */ /* 0x000ea40000000a00 */
[----:B--2---:R-:W-:-:S05]  /*175e0*/  IMAD.WIDE.U32 R150, R155, 0x20, R150 ;  /* 0x000000209b967825 */ /* 0x004fca00078e0096 */
[----:B-1----:R1:W5:Y:S04]  /*175f0*/  LDG.E.128 R100, desc[UR8][R150.64] ;  /* 0x0000000896647981 */ /* 0x002368000c1e1d00 */
[----:B0-----:R1:W5:Y:S01]  /*17600*/  LDG.E.128 R96, desc[UR8][R150.64+0x10] ;  /* 0x0000100896607981 */ /* 0x001362000c1e1d00 */
[----:B------:R-:W-:Y:S01]  /*17610*/  ISETP.GT.AND P0, PT, R143, RZ, PT ;  /* 0x000000ff8f00720c */ /* 0x000fe20003f04270 */
[----:B------:R-:W-:-:S12]  /*17620*/  BSSY.RECONVERGENT B2, `(.L_x_15940) ;  /* 0x0000058000027945 */ /* 0x000fd80003800200 */
[----:B------:R-:W-:Y:S01]  /*17630*/  @!P0 IMAD.MOV.U32 R146, RZ, RZ, R152 ;  /* 0x000000ffff928224 */ /* 0x000fe200078e0098 */
[----:B------:R-:W-:Y:S01]  /*17640*/  @!P0 MOV R153, R145 ;  /* 0x0000009100998202 */ /* 0x000fe20000000f00 */
[----:B-1----:R-:W-:Y:S06]  /*17650*/  @!P0 BRA `(.L_x_15941) ;  /* 0x0000000400508947 */ /* 0x002fec0003800000 */
        /* <DEDUP_REMOVED lines=16> */
.L_x_15944:
        /* <DEDUP_REMOVED lines=13> */
.L_x_15946:
[----:B------:R-:W-:Y:S05]  /*17830*/  BSYNC.RECONVERGENT B4 ;  /* 0x0000000000047941 */ /* 0x000fea0003800200 */
.L_x_15945:
[----:B------:R-:W-:Y:S01]  /*17840*/  LOP3.LUT R150, R2, UR7, R157, 0x96, !PT ;  /* 0x0000000702967c12 */ /* 0x000fe2000f8e969d */
[----:B------:R-:W-:-:S04]  /*17850*/  IMAD.WIDE.U32 R18, R130, -0x326172a9, RZ ;  /* 0xcd9e8d5782127825 */ /* 0x000fc800078e00ff */
[----:B------:R-:W-:Y:S02]  /*17860*/  HFMA2 R153, -RZ, RZ, 0, 0 ;  /* 0x00000000ff997431 */ /* 0x000fe400000001ff */
[----:B------:R-:W-:Y:S01]  /*17870*/  IMAD.WIDE.U32 R150, R150, -0x326172a9, RZ ;  /* 0xcd9e8d5796967825 */ /* 0x000fe200078e00ff */
[----:B------:R-:W-:-:S03]  /*17880*/  LOP3.LUT R19, R128, UR6, R19, 0x96, !PT ;  /* 0x0000000680137c12 */ /* 0x000fc6000f8e9613 */
[----:B------:R-:W-:Y:S01]  /*17890*/  IMAD.MOV.U32 R104, RZ, RZ, R152 ;  /* 0x000000ffff687224 */ /* 0x000fe200078e0098 */
[----:B------:R-:W-:Y:S01]  /*178a0*/  LOP3.LUT R157, R18, UR15, R151, 0x96, !PT ;  /* 0x0000000f129d7c12 */ /* 0x000fe2000f8e9697 */
[----:B------:R-:W-:-:S05]  /*178b0*/  IMAD.WIDE.U32 R18, R19, -0x2daee0ad, RZ ;  /* 0xd2511f5313127825 */ /* 0x000fca00078e00ff */
[----:B------:R-:W-:Y:S01]  /*178c0*/  LOP3.LUT R19, R141, R156, R19, 0x96, !PT ;  /* 0x0000009c8d137212 */ /* 0x000fe200078e9613 */
[----:B------:R-:W-:-:S05]  /*178d0*/  IMAD.WIDE.U32 R156, R157, -0x2daee0ad, RZ ;  /* 0xd2511f539d9c7825 */ /* 0x000fca00078e00ff */
[----:B------:R-:W-:Y:S01]  /*178e0*/  LOP3.LUT R151, R18, UR16, R157, 0x96, !PT ;  /* 0x0000001012977c12 */ /* 0x000fe2000f8e969d */
[----:B------:R-:W-:-:S05]  /*178f0*/  IMAD.WIDE.U32 R18, R19, -0x326172a9, RZ ;  /* 0xcd9e8d5713127825 */ /* 0x000fca00078e00ff */
[----:B------:R-:W-:Y:S01]  /*17900*/  LOP3.LUT R19, R140, R150, R19, 0x96, !PT ;  /* 0x000000968c137212 */ /* 0x000fe200078e9613 */
[----:B------:R-:W-:-:S05]  /*17910*/  IMAD.WIDE.U32 R150, R151, -0x326172a9, RZ ;  /* 0xcd9e8d5797967825 */ /* 0x000fca00078e00ff */
[----:B------:R-:W-:Y:S01]  /*17920*/  LOP3.LUT R157, R133, R18, R151, 0x96, !PT ;  /* 0x00000012859d7212 */ /* 0x000fe200078e9697 */
[----:B------:R-:W-:-:S05]  /*17930*/  IMAD.WIDE.U32 R18, R19, -0x2daee0ad, RZ ;  /* 0xd2511f5313127825 */ /* 0x000fca00078e00ff */
[----:B------:R-:W-:Y:S01]  /*17940*/  LOP3.LUT R19, R134, R156, R19, 0x96, !PT ;  /* 0x0000009c86137212 */ /* 0x000fe200078e9613 */
[----:B------:R-:W-:-:S05]  /*17950*/  IMAD.WIDE.U32 R156, R157, -0x2daee0ad, RZ ;  /* 0xd2511f539d9c7825 */ /* 0x000fca00078e00ff */
[----:B------:R-:W-:Y:S01]  /*17960*/  LOP3.LUT R151, R18, UR18, R157, 0x96, !PT ;  /* 0x0000001212977c12 */ /* 0x000fe2000f8e969d */
[----:B------:R-:W-:-:S05]  /*17970*/  IMAD.WIDE.U32 R18, R19, -0x326172a9, RZ ;  /* 0xcd9e8d5713127825 */ /* 0x000fca00078e00ff */
        /* <DEDUP_REMOVED lines=8> */
[----:B------:R-:W-:Y:S01]  /*17a00*/  LOP3.LUT R19, R150, UR20, R19, 0x96, !PT ;  /* 0x0000001496137c12 */ /* 0x000fe2000f8e9613 */
[----:B------:R-:W-:-:S05]  /*17a10*/  IMAD.WIDE.U32 R150, R151, -0x326172a9, RZ ;  /* 0xcd9e8d5797967825 */ /* 0x000fca00078e00ff */
[----:B------:R-:W-:Y:S01]  /*17a20*/  LOP3.LUT R157, R18, UR21, R151, 0x96, !PT ;  /* 0x00000015129d7c12 */ /* 0x000fe2000f8e9697 */
[----:B------:R-:W-:-:S05]  /*17a30*/  IMAD.WIDE.U32 R18, R19, -0x2daee0ad, RZ ;  /* 0xd2511f5313127825 */ /* 0x000fca00078e00ff */
[----:B------:R-:W-:Y:S01]  /*17a40*/  LOP3.LUT R19, R156, UR22, R19, 0x96, !PT ;  /* 0x000000169c137c12 */ /* 0x000fe2000f8e9613 */
[----:B------:R-:W-:-:S05]  /*17a50*/  IMAD.WIDE.U32 R156, R157, -0x2daee0ad, RZ ;  /* 0xd2511f539d9c7825 */ /* 0x000fca00078e00ff */
[----:B------:R-:W-:Y:S01]  /*17a60*/  LOP3.LUT R158, R138, R18, R157, 0x96, !PT ;  /* 0x000000128a9e7212 */ /* 0x000fe200078e969d */
[----:B------:R-:W-:-:S04]  /*17a70*/  IMAD.WIDE.U32 R18, R19, -0x326172a9, RZ ;  /* 0xcd9e8d5713127825 */ /* 0x000fc800078e00ff */
[----:B------:R-:W-:Y:S01]  /*17a80*/  IMAD.WIDE.U32 R158, R158, -0x326172a9, RZ ;  /* 0xcd9e8d579e9e7825 */ /* 0x000fe200078e00ff */
[----:B------:R-:W-:-:S03]  /*17a90*/  LOP3.LUT R150, R135, R150, R19, 0x96, !PT ;  /* 0x0000009687967212 */ /* 0x000fc600078e9613 */
[----:B------:R-:W-:Y:S01]  /*17aa0*/  IMAD.MOV.U32 R0, RZ, RZ, R158 ;  /* 0x000000ffff007224 */ /* 0x000fe200078e009e */
[----:B------:R-:W-:Y:S01]  /*17ab0*/  LOP3.LUT R18, R18, UR23, R159, 0x96, !PT ;  /* 0x0000001712127c12 */ /* 0x000fe2000f8e969f */
[----:B------:R-:W-:-:S05]  /*17ac0*/  IMAD.WIDE.U32 R150, R150, -0x2daee0ad, RZ ;  /* 0xd2511f5396967825 */ /* 0x000fca00078e00ff */
[----:B------:R-:W-:Y:S02]  /*17ad0*/  LOP3.LUT R19, R139, R156, R151, 0x96, !PT ;  /* 0x0000009c8b137212 */ /* 0x000fe400078e9697 */
[----:B------:R-:W-:-:S07]  /*17ae0*/  MOV R146, R150 ;  /* 0x0000009600927202 */ /* 0x000fce0000000f00 */
.L_x_15943:
[----:B------:R-:W-:Y:S05]  /*17af0*/  BSYNC.RECONVERGENT B3 ;  /* 0x0000000000037941 */ /* 0x000fea0003800200 */
.L_x_15942:
        /* <DEDUP_REMOVED lines=10> */
.L_x_15941:
[----:B------:R-:W-:Y:S05]  /*17ba0*/  BSYNC.RECONVERGENT B2 ;  /* 0x0000000000027941 */ /* 0x000fea0003800200 */
.L_x_15940:
        /* <DEDUP_REMOVED lines=20> */
.L_x_15951:
        /* <DEDUP_REMOVED lines=13> */
.L_x_15953:
[----:B------:R-:W-:Y:S05]  /*17dc0*/  BSYNC.RECONVERGENT B4 ;  /* 0x0000000000047941 */ /* 0x000fea0003800200 */
.L_x_15952:
        /* <DEDUP_REMOVED lines=43> */
.L_x_15950:
[----:B------:R-:W-:Y:S05]  /*18080*/  BSYNC.RECONVERGENT B3 ;  /* 0x0000000000037941 */ /* 0x000fea0003800200 */
.L_x_15949:
        /* <DEDUP_REMOVED lines=11> */
.L_x_15948:
[----:B------:R-:W-:Y:S05]  /*18140*/  BSYNC.RECONVERGENT B2 ;  /* 0x0000000000027941 */ /* 0x000fea0003800200 */
.L_x_15947:
        /* <DEDUP_REMOVED lines=20> */
.L_x_15958:
        /* <DEDUP_REMOVED lines=13> */
.L_x_15960:
[----:B------:R-:W-:Y:S05]  /*18360*/  BSYNC.RECONVERGENT B4 ;  /* 0x0000000000047941 */ /* 0x000fea0003800200 */
.L_x_15959:
[----:B------:R-:W-:Y:S01]  /*18370*/  LOP3.LUT R150, R2, UR7, R153, 0x96, !PT ;  /* 0x0000000702967c12 */ /* 0x000fe2000f8e9699 */
[----:B------:R-:W-:-:S04]  /*18380*/  IMAD.WIDE.U32 R18, R130, -0x326172a9, RZ ;  /* 0xcd9e8d5782127825 */ /* 0x000fc800078e00ff */
        /* <DEDUP_REMOVED lines=37> */
[----:B------:R-:W-:-:S03]  /*185e0*/  IMAD.WIDE.U32 R150, R150, -0x2daee0ad, RZ ;  /* 0xd2511f5396967825 */ /* 0x000fc600078e00ff */
[----:B------:R-:W-:Y:S01]  /*185f0*/  MOV R146, R150 ;  /* 0x0000009600927202 */ /* 0x000fe20000000f00 */
[----:B------:R-:W-:Y:S01]  /*18600*/  HFMA2 R150, -RZ, RZ, 0, 0 ;  /* 0x00000000ff967431 */ /* 0x000fe200000001ff */
[----:B------:R-:W-:-:S07]  /*18610*/  LOP3.LUT R19, R139, R152, R151, 0x96, !PT ;  /* 0x000000988b137212 */ /* 0x000fce00078e9697 */
.L_x_15957:
[----:B------:R-:W-:Y:S05]  /*18620*/  BSYNC.RECONVERGENT B3 ;  /* 0x0000000000037941 */ /* 0x000fea0003800200 */
.L_x_15956:
        /* <DEDUP_REMOVED lines=10> */
.L_x_15955:
[----:B------:R-:W-:Y:S05]  /*186d0*/  BSYNC.RECONVERGENT B2 ;  /* 0x0000000000027941 */ /* 0x000fea0003800200 */
.L_x_15954:
        /* <DEDUP_REMOVED lines=20> */
.L_x_15965:
        /* <DEDUP_REMOVED lines=13> */
.L_x_15967:
[----:B------:R-:W-:Y:S05]  /*188f0*/  BSYNC.RECONVERGENT B4 ;  /* 0x0000000000047941 */ /* 0x000fea0003800200 */
.L_x_15966:
        /* <DEDUP_REMOVED lines=43> */
.L_x_15964:
[----:B------:R-:W-:Y:S05]  /*18bb0*/  BSYNC.RECONVERGENT B3 ;  /* 0x0000000000037941 */ /* 0x000fea0003800200 */
.L_x_15963:
        /* <DEDUP_REMOVED lines=11> */
.L_x_15962:
[----:B------:R-:W-:Y:S05]  /*18c70*/  BSYNC.RECONVERGENT B2 ;  /* 0x0000000000027941 */ /* 0x000fea0003800200 */
.L_x_15961:
        /* <DEDUP_REMOVED lines=20> */
.L_x_15972:
        /* <DEDUP_REMOVED lines=13> */
.L_x_15974:
[----:B------:R-:W-:Y:S05]  /*18e90*/  BSYNC.RECONVERGENT B4 ;  /* 0x0000000000047941 */ /* 0x000fea0003800200 */
.L_x_15973:
        /* <DEDUP_REMOVED lines=43> */
.L_x_15971:
[----:B------:R-:W-:Y:S05]  /*19150*/  BSYNC.RECONVERGENT B3 ;  /* 0x0000000000037941 */ /* 0x000fea0003800200 */
.L_x_15970:
        /* <DEDUP_REMOVED lines=10> */
.L_x_15969:
[----:B------:R-:W-:Y:S05]  /*19200*/  BSYNC.RECONVERGENT B2 ;  /* 0x0000000000027941 */ /* 0x000fea0003800200 */
.L_x_15968:
        /* <DEDUP_REMOVED lines=20> */
.L_x_15979:
        /* <DEDUP_REMOVED lines=13> */
.L_x_15981:
[----:B------:R-:W-:Y:S05]  /*19420*/  BSYNC.RECONVERGENT B4 ;  /* 0x0000000000047941 */ /* 0x000fea0003800200 */
.L_x_15980:
        /* <DEDUP_REMOVED lines=43> */
.L_x_15978:
[----:B------:R-:W-:Y:S05]  /*196e0*/  BSYNC.RECONVERGENT B3 ;  /* 0x0000000000037941 */ /* 0x000fea0003800200 */
.L_x_15977:
        /* <DEDUP_REMOVED lines=11> */
.L_x_15976:
[----:B------:R-:W-:Y:S05]  /*197a0*/  BSYNC.RECONVERGENT B2 ;  /* 0x0000000000027941 */ /* 0x000fea0003800200 */
.L_x_15975:
        /* <DEDUP_REMOVED lines=20> */
.L_x_15986:
        /* <DEDUP_REMOVED lines=13> */
.L_x_15988:
[----:B------:R-:W-:Y:S05]  /*199c0*/  BSYNC.RECONVERGENT B4 ;  /* 0x0000000000047941 */ /* 0x000fea0003800200 */
.L_x_15987:
        /* <DEDUP_REMOVED lines=43> */
.L_x_15985:
[----:B------:R-:W-:Y:S05]  /*19c80*/  BSYNC.RECONVERGENT B3 ;  /* 0x0000000000037941 */ /* 0x000fea0003800200 */
.L_x_15984:
        /* <DEDUP_REMOVED lines=10> */
.L_x_15983:
[----:B------:R-:W-:Y:S05]  /*19d30*/  BSYNC.RECONVERGENT B2 ;  /* 0x0000000000027941 */ /* 0x000fea0003800200 */
.L_x_15982:
        /* <DEDUP_REMOVED lines=19> */
.L_x_15992:
[----:B------:R-:W-:Y:S01]  /*19e70*/  IADD3 R129, PT, PT, R129, 0x1, RZ ;  /* 0x0000000181817810 */ /* 0x000fe20007ffe0ff */
[----:B------:R-:W-:Y:S03]  /*19e80*/  BSSY.RECONVERGENT B3, `(.L_x_15993) ;  /* 0x000000b000037945 */ /* 0x000fe60003800200 */
        /* <DEDUP_REMOVED lines=10> */
.L_x_15994:
[----:B------:R-:W-:Y:S05]  /*19f30*/  BSYNC.RECONVERGENT B3 ;  /* 0x0000000000037941 */ /* 0x000fea0003800200 */
.L_x_15993:
[----:B------:R-:W-:-:S04]  /*19f40*/  IMAD.WIDE.U32 R150, R130, -0x326172a9, RZ ;  /* 0xcd9e8d5782967825 */ /* 0x000fc800078e00ff */
[----:B------:R-:W-:Y:S02]  /*19f50*/  HFMA2 R145, -RZ, RZ, 0, 0 ;  /* 0x00000000ff917431 */ /* 0x000fe400000001ff */
[----:B------:R-:W-:Y:S01]  /*19f60*/  IMAD.WIDE.U32 R152, R129, -0x2daee0ad, RZ ;  /* 0xd2511f5381987825 */ /* 0x000fe200078e00ff */
[----:B------:R-:W-:-:S03]  /*19f70*/  LOP3.LUT R18, R128, UR6, R151, 0x96, !PT ;  /* 0x0000000680127c12 */ /* 0x000fc6000f8e9697 */
[----:B------:R-:W-:Y:S01]  /*19f80*/  IMAD.MOV.U32 R111, RZ, RZ, R154 ;  /* 0x000000ffff6f7224 */ /* 0x000fe200078e009a */
        /* <DEDUP_REMOVED lines=10> */
[----:B------:R-:W-:-:S05]  /*1a030*/  IMAD.WIDE.U32 R18, R18, -0x326172a9, RZ ;  /* 0xcd9e8d5712127825 */ /* 0x000fca00078e00ff */
[----:B------:R-:W-:Y:S02]  /*1a040*/  LOP3.LUT R153, R133, R150, R19, 0x96, !PT ;  /* 0x0000009685997212 */ /* 0x000fe400078e9613 */
[----:B------:R-:W-:-:S03]  /*1a050*/  LOP3.LUT R150, R134, R152, R141, 0x96, !PT ;  /* 0x0000009886967212 */ /* 0x000fc600078e968d */
        /* <DEDUP_REMOVED lines=26> */
.L_x_15991:
[----:B------:R-:W-:Y:S05]  /*1a200*/  BSYNC.RECONVERGENT B2 ;  /* 0x0000000000027941 */ /* 0x000fea0003800200 */
.L_x_15990:
        /* <DEDUP_REMOVED lines=12> */
.L_x_15939:
[----:B------:R-:W-:Y:S01]  /*1a2d0*/  BSSY.RECONVERGENT B2, `(.L_x_15995) ;  /* 0x0000058000027945 */ /* 0x000fe20003800200 */
[----:B------:R-:W-:Y:S01]  /*1a2e0*/  IMAD.MOV.U32 R146, RZ, RZ, R152 ;  /* 0x000000ffff927224 */ /* 0x000fe200078e0098 */
[----:B------:R-:W-:Y:S01]  /*1a2f0*/  MOV R96, R145 ;  /* 0x0000009100607202 */ /* 0x000fe20000000f00 */
[----:B-1----:R-:W-:Y:S01]  /*1a300*/  IMAD.MOV.U32 R100, RZ, RZ, RZ ;  /* 0x000000ffff647224 */ /* 0x002fe200078e00ff */
        /* <DEDUP_REMOVED lines=17> */
.L_x_15999:
        /* <DEDUP_REMOVED lines=13> */
.L_x_16001:
[----:B------:R-:W-:Y:S05]  /*1a4f0*/  BSYNC.RECONVERGENT B4 ;  /* 0x0000000000047941 */ /* 0x000fea0003800200 */
.L_x_16000:
        /* <DEDUP_REMOVED lines=43> */
.L_x_15998:
[----:B------:R-:W-:Y:S05]  /*1a7b0*/  BSYNC.RECONVERGENT B3 ;  /* 0x0000000000037941 */ /* 0x000fea0003800200 */
.L_x_15997:
[----:B------:R-:W-:Y:S01]  /*1a7c0*/  I2FP.F32.U32 R97, R97 ;  /* 0x0000006100617245 */ /* 0x000fe20000201000 */
[----:B0-----:R-:W-:Y:S02]  /*1a7d0*/  HFMA2 R98, -RZ, RZ, 0.1171875, 0 ;  /* 0x2f800000ff627431 */ /* 0x001fe400000001ff */
[----:B-----5:R-:W-:-:S03]  /*1a7e0*/  IMAD.U32 R99, R52, 0x10000, RZ ;  /* 0x0001000034637824 */ /* 0x020fc600078e00ff */
[----:B------:R-:W-:Y:S01]  /*1a7f0*/  FFMA.FTZ R97, R97, R98, 1.1641532182693481445e-10 ;  /* 0x2f00000061617423 */ /* 0x000fe20000010062 */
[----:B------:R-:W-:-:S04]  /*1a800*/  FMUL.FTZ R99, R99, UR13 ;  /* 0x0000000d63637c20 */ /* 0x000fc80008410000 */
[----:B------:R-:W-:Y:S01]  /*1a810*/  FMUL.FTZ R99, R99, UR12 ;  /* 0x0000000c63637c20 */ /* 0x000fe20008410000 */
[----:B------:R-:W-:-:S04]  /*1a820*/  FSETP.GTU.FTZ.AND P0, PT, R97, UR10, PT ;  /* 0x0000000a61007c0b */ /* 0x000fc8000bf1c000 */
[----:B------:R-:W-:Y:S02]  /*1a830*/  SEL R104, RZ, 0x1, P0 ;  /* 0x00000001ff687807 */ /* 0x000fe40000000000 */
[----:B------:R-:W-:-:S07]  /*1a840*/  FSEL R100, R99, RZ, !P0 ;  /* 0x000000ff63647208 */ /* 0x000fce0004000000 */
.L_x_15996:
[----:B------:R-:W-:Y:S05]  /*1a850*/  BSYNC.RECONVERGENT B2 ;  /* 0x0000000000027941 */ /* 0x000fea0003800200 */
.L_x_15995:
[----:B------:R-:W-:Y:S01]  /*1a860*/  BSSY.RECONVERGENT B2, `(.L_x_16002) ;  /* 0x0000055000027945 */ /* 0x000fe20003800200 */
[----:B------:R-:W-:Y:S01]  /*1a870*/  MOV R97, R96 ;  /* 0x0000006000617202 */ /* 0x000fe20000000f00 */
[----:B------:R-:W-:Y:S02]  /*1a880*/  IMAD.MOV.U32 R101, RZ, RZ, RZ ;  /* 0x000000ffff657224 */ /* 0x000fe400078e00ff */
[----:B------:R-:W-:Y:S05]  /*1a890*/  @!P1 BRA `(.L_x_16003) ;  /* 0x0000000400449947 */ /* 0x000fea0003800000 */
[----:B------:R-:W-:Y:S01]  /*1a8a0*/  ISETP.NE.AND P0, PT, R96, 0x1, PT ;  /* 0x000000016000780c */ /* 0x000fe20003f05270 */
[----:B------:R-:W-:Y:S01]  /*1a8b0*/  BSSY.RECONVERGENT B3, `(.L_x_16004) ;  /* 0x0000045000037945 */ /* 0x000fe20003800200 */
[----:B------:R-:W-:Y:S02]  /*1a8c0*/  HFMA2 R97, -RZ, RZ, 0, 1.1920928955078125e-07 ;  /* 0x00000002ff617431 */ /* 0x000fe400000001ff */
[----:B0-----:R-:W-:-:S09]  /*1a8d0*/  IMAD.MOV.U32 R98, RZ, RZ, R0 ;  /* 0x000000ffff627224 */ /* 0x001fd200078e0000 */
        /* <DEDUP_REMOVED lines=9> */
.L_x_16006:
        /* <DEDUP_REMOVED lines=13> */
.L_x_16008:
[----:B------:R-:W-:Y:S05]  /*1aa40*/  BSYNC.RECONVERGENT B4 ;  /* 0x0000000000047941 */ /* 0x000fea0003800200 */
.L_x_16007:
        /* <DEDUP_REMOVED lines=43> */
.L_x_16005:
[----:B------:R-:W-:Y:S05]  /*1ad00*/  BSYNC.RECONVERGENT B3 ;  /* 0x0000000000037941 */ /* 0x000fea0003800200 */
.L_x_16004:
        /* <DEDUP_REMOVED lines=10> */
.L_x_16003:
[----:B------:R-:W-:Y:S05]  /*1adb0*/  BSYNC.RECONVERGENT B2 ;  /* 0x0000000000027941 */ /* 0x000fea0003800200 */
.L_x_16002:
[----:B------:R-:W-:Y:S01]  /*1adc0*/  BSSY.RECONVERGENT B2, `(.L_x_16009) ;  /* 0x0000054000027945 */ /* 0x000fe20003800200 */
[----:B------:R-:W-:Y:S01]  /*1add0*/  IMAD.MOV.U32 R96, RZ, RZ, R97 ;  /* 0x000000ffff607224 */ /* 0x000fe200078e0061 */
[----:B------:R-:W-:Y:S02]  /*1ade0*/  MOV R102, RZ ;  /* 0x000000ff00667202 */ /* 0x000fe40000000f00 */
[----:B------:R-:W-:Y:S05]  /*1adf0*/  @!P1 BRA `(.L_x_16010) ;  /* 0x0000000400409947 */ /* 0x000fea0003800000 */
[----:B------:R-:W-:Y:S01]  /*1ae00*/  ISETP.NE.AND P0, PT, R97, 0x1, PT ;  /* 0x000000016100780c */ /* 0x000fe20003f05270 */
[----:B------:R-:W-:Y:S01]  /*1ae10*/  BSSY.RECONVERGENT B3, `(.L_x_16011) ;  /* 0x0000045000037945 */ /* 0x000fe20003800200 */
[----:B------:R-:W-:Y:S01]  /*1ae20*/  IMAD.MOV.U32 R96, RZ, RZ, 0x2 ;  /* 0x00000002ff607424 */ /* 0x000fe200078e00ff */
[----:B0-----:R-:W-:-:S10]  /*1ae30*/  MOV R98, R0 ;  /* 0x0000000000627202 */ /* 0x001fd40000000f00 */
        /* <DEDUP_REMOVED lines=9> */
.L_x_16013:
        /* <DEDUP_REMOVED lines=13> */
.L_x_16015:
[----:B------:R-:W-:Y:S05]  /*1afa0*/  BSYNC.RECONVERGENT B4 ;  /* 0x0000000000047941 */ /* 0x000fea0003800200 */
.L_x_16014:
        /* <DEDUP_REMOVED lines=43> */
.L_x_16012:
[----:B------:R-:W-:Y:S05]  /*1b260*/  BSYNC.RECONVERGENT B3 ;  /* 0x0000000000037941 */ /* 0x000fea0003800200 */
.L_x_16011:
        /* <DEDUP_REMOVED lines=9> */
.L_x_16010:
[----:B------:R-:W-:Y:S05]  /*1b300*/  BSYNC.RECONVERGENT B2 ;  /* 0x0000000000027941 */ /* 0x000fea0003800200 */
.L_x_16009:
        /* <DEDUP_REMOVED lines=17> */
.L_x_16020:
        /* <DEDUP_REMOVED lines=13> */
.L_x_16022:
[----:B------:R-:W-:Y:S05]  /*1b4f0*/  BSYNC.RECONVERGENT B4 ;  /* 0x0000000000047941 */ /* 0x000fea0003800200 */
.L_x_16021:
        /* <DEDUP_REMOVED lines=43> */
.L_x_16019:
[----:B------:R-:W-:Y:S05]  /*1b7b0*/  BSYNC.RECONVERGENT B3 ;  /* 0x0000000000037941 */ /* 0x000fea0003800200 */
.L_x_16018:
        /* <DEDUP_REMOVED lines=10> */
.L_x_16017:
[----:B------:R-:W-:Y:S05]  /*1b860*/  BSYNC.RECONVERGENT B2 ;  /* 0x0000000000027941 */ /* 0x000fea0003800200 */
.L_x_16016:
[----:B------:R-:W-:Y:S01]  /*1b870*/  BSSY.RECONVERGENT B2, `(.L_x_16023) ;  /* 0x0000054000027945 */ /* 0x000fe20003800200 */
[----:B0-----:R-:W-:Y:S01]  /*1b880*/  IMAD.MOV.U32 R98, RZ, RZ, R97 ;  /* 0x000000ffff627224 */ /* 0x001fe200078e0061 */
        /* <DEDUP_REMOVED lines=15> */
.L_x_16027:
        /* <DEDUP_REMOVED lines=13> */
.L_x_16029:
[----:B------:R-:W-:Y:S05]  /*1ba50*/  BSYNC.RECONVERGENT B4 ;  /* 0x0000000000047941 */ /* 0x000fea0003800200 */
.L_x_16028:
        /* <DEDUP_REMOVED lines=43> */
.L_x_16026:
[----:B------:R-:W-:Y:S05]  /*1bd10*/  BSYNC.RECONVERGENT B3 ;  /* 0x0000000000037941 */ /* 0x000fea0003800200 */
.L_x_16025:
        /* <DEDUP_REMOVED lines=9> */
.L_x_16024:
[----:B------:R-:W-:Y:S05]  /*1bdb0*/  BSYNC.RECONVERGENT B2 ;  /* 0x0000000000027941 */ /* 0x000fea0003800200 */
.L_x_16023:
        /* <DEDUP_REMOVED lines=17> */
.L_x_16034:
        /* <DEDUP_REMOVED lines=13> */
.L_x_16036:
[----:B------:R-:W-:Y:S05]  /*1bfa0*/  BSYNC.RECONVERGENT B4 ;  /* 0x0000000000047941 */ /* 0x000fea0003800200 */
.L_x_16035:
[----:B------:R-:W-:Y:S01]  /*1bfb0*/  IMAD.WIDE.U32 R18, R130, -0x326172a9, RZ ;  /* 0xcd9e8d5782127825 */ /* 0x000fe200078e00ff */
[----:B------:R-:W-:Y:S02]  /*1bfc0*/  LOP3.LUT R98, R2, UR7, R151, 0x96, !PT ;  /* 0x0000000702627c12 */ /* 0x000fe4000f8e9697 */
[----:B------:R-:W-:Y:S02]  /*1bfd0*/  MOV R97, R146 ;  /* 0x0000009200617202 */ /* 0x000fe40000000f00 */
        /* <DEDUP_REMOVED lines=40> */
.L_x_16033:
[----:B------:R-:W-:Y:S05]  /*1c260*/  BSYNC.RECONVERGENT B3 ;  /* 0x0000000000037941 */ /* 0x000fea0003800200 */
.L_x_16032:
        /* <DEDUP_REMOVED lines=10> */
.L_x_16031:
[----:B------:R-:W-:Y:S05]  /*1c310*/  BSYNC.RECONVERGENT B2 ;  /* 0x0000000000027941 */ /* 0x000fea0003800200 */
.L_x_16030:
        /* <DEDUP_REMOVED lines=17> */
.L_x_16041:
        /* <DEDUP_REMOVED lines=13> */
.L_x_16043:
[----:B------:R-:W-:Y:S05]  /*1c500*/  BSYNC.RECONVERGENT B4 ;  /* 0x0000000000047941 */ /* 0x000fea0003800200 */
.L_x_16042:
        /* <DEDUP_REMOVED lines=43> */
.L_x_16040:
[----:B------:R-:W-:Y:S05]  /*1c7c0*/  BSYNC.RECONVERGENT B3 ;  /* 0x0000000000037941 */ /* 0x000fea0003800200 */
.L_x_16039:
[----:B------:R-:W-:Y:S01]  /*1c7d0*/  I2FP.F32.U32 R98, R110 ;  /* 0x0000006e00627245 */ /* 0x000fe20000201000 */
[----:B------:R-:W-:Y:S02]  /*1c7e0*/  HFMA2 R99, -RZ, RZ, 0.1171875, 0 ;  /* 0x2f800000ff637431 */ /* 0x000fe400000001ff */
[----:B-----5:R-:W-:-:S03]  /*1c7f0*/  IMAD.U32 R110, R55, 0x10000, RZ ;  /* 0x00010000376e7824 */ /* 0x020fc600078e00ff */
[----:B------:R-:W-:Y:S01]  /*1c800*/  FFMA.FTZ R98, R98, R99, 1.1641532182693481445e-10 ;  /* 0x2f00000062627423 */ /* 0x000fe20000010063 */
[----:B------:R-:W-:-:S04]  /*1c810*/  FMUL.FTZ R110, R110, UR13 ;  /* 0x0000000d6e6e7c20 */ /* 0x000fc80008410000 */
[----:B------:R-:W-:Y:S01]  /*1c820*/  FSETP.GTU.FTZ.AND P0, PT, R98, UR10, PT ;  /* 0x0000000a62007c0b */ /* 0x000fe2000bf1c000 */
[----:B------:R-:W-:-:S03]  /*1c830*/  FMUL.FTZ R98, R110, UR12 ;  /* 0x0000000c6e627c20 */ /* 0x000fc60008410000 */
[----:B------:R-:W-:Y:S02]  /*1c840*/  SEL R110, RZ, 0x1, P0 ;  /* 0x00000001ff6e7807 */ /* 0x000fe40000000000 */
[----:B------:R-:W-:-:S07]  /*1c850*/  FSEL R98, R98, RZ, !P0 ;  /* 0x000000ff62627208 */ /* 0x000fce0004000000 */
.L_x_16038:
[----:B------:R-:W-:Y:S05]  /*1c860*/  BSYNC.RECONVERGENT B2 ;  /* 0x0000000000027941 */ /* 0x000fea0003800200 */
.L_x_16037:
        /* <DEDUP_REMOVED lines=16> */
.L_x_16046:
        /* <DEDUP_REMOVED lines=13> */
.L_x_16048:
[----:B------:R-:W-:Y:S05]  /*1ca40*/  BSYNC.RECONVERGENT B3 ;  /* 0x0000000000037941 */ /* 0x000fea0003800200 */
.L_x_16047:
        /* <DEDUP_REMOVED lines=42> */
[----:B------:R-:W-:-:S07]  /*1ccf0*/  IMAD.MOV.U32 R146, RZ, RZ, R134 ;  /* 0x000000ffff927224 */ /* 0x000fce00078e0086 */
.L_x_16045:
[----:B------:R-:W-:Y:S05]  /*1cd00*/  BSYNC.RECONVERGENT B2 ;  /* 0x0000000000027941 */ /* 0x000fea0003800200 */
.L_x_16044:
        /* <DEDUP_REMOVED lines=10> */
.L_x_15989:
[----:B------:R-:W-:Y:S05]  /*1cdb0*/  BSYNC.RECONVERGENT B1 ;  /* 0x0000000000017941 */ /* 0x000fea0003800200 */
.L_x_15938:
[----:B------:R-:W-:Y:S01]  /*1cdc0*/  FADD.FTZ R134, RZ, R48 ;  /* 0x00000030ff867221 */ /* 0x000fe20000010000 */
[----:B------:R-:W0:Y:S01]  /*1cdd0*/  S2R R143, SR_TID.X ;  /* 0x00000000008f7919 */ /* 0x000e220000002100 */
[----:B------:R-:W-:Y:S01]  /*1cde0*/  IMAD.WIDE.U32 R148, R155, 0x20, R148 ;  /* 0x000000209b947825 */ /* 0x000fe200078e0094 */
[----:B------:R-:W-:Y:S03]  /*1cdf0*/  BSSY.RECONVERGENT B1, `(.L_x_16049) ;  /* 0x000003f000017945 */ /* 0x000fe60003800200 */
[----:B------:R-:W-:Y:S01]  /*1ce00*/  FADD.FTZ R133, R134, R49 ;  /* 0x0000003186857221 */ /* 0x000fe20000010000 */
[----:B-----5:R1:W-:Y:S03]  /*1ce10*/  STG.E.128 desc[UR8][R148.64], R100 ;  /* 0x0000006494007986 */ /* 0x0203e6000c101d08 */
        /* <DEDUP_REMOVED lines=60> */
.L_x_16050:
[----:B------:R-:W-:Y:S05]  /*1d1e0*/  BSYNC.RECONVERGENT B1 ;  /* 0x0000000000017941 */ /* 0x000fea0003800200 */
.L_x_16049:
[----:B------:R-:W-:Y:S01]  /*1d1f0*/  UMOV UR24, 0xffffffff ;  /* 0xffffffff00187882 */ /* 0x000fe20000000000 */
[----:B------:R-:W-:Y:S02]  /*1d200*/  FADD.FTZ R150, R150, R99 ;  /* 0x0000006396967221 */ /* 0x000fe40000010000 */
[----:B------:R-:W-:Y:S05]  /*1d210*/  BRA.DIV UR24, `(.L_x_16051) ;  /* 0x0000001618dc7947 */ /* 0x000fea000b800000 */
        /* <DEDUP_REMOVED lines=101> */
.L_x_16066:
        /* <DEDUP_REMOVED lines=17> */
[----:B------:R-:W-:Y:S01]  /*1d980*/  IMAD.U32 R137, R17, 0x10000, RZ ;  /* 0x0001000011897824 */ /* 0x000fe200078e00ff */
[----:B------:R-:W-:Y:S01]  /*1d990*/  IADD3 R135, PT, PT, R142, -0x1, RZ ;  /* 0xffffffff8e877810 */ /* 0x000fe20007ffe0ff */
[----:B------:R-:W-:Y:S01]  /*1d9a0*/  IMAD.U32 R139, R117, 0x10000, RZ ;  /* 0x00010000758b7824 */ /* 0x000fe200078e00ff */
[----:B------:R-:W-:Y:S01]  /*1d9b0*/  SHF.L.U32 R141, R118, 0x10, RZ ;  /* 0x00000010768d7819 */ /* 0x000fe200000006ff */
[C---:B------:R-:W-:Y:S01]  /*1d9c0*/  FADD.FTZ R134, -R132.reuse, R49 ;  /* 0x0000003184867221 */ /* 0x040fe20000010100 */
        /* <DEDUP_REMOVED lines=8> */
[----:B------:R-:W-:-:S02]  /*1da50*/  IMAD.U32 R29, R3, 0x10000, RZ ;  /* 0x00010000031d7824 */ /* 0x000fc400078e00ff */
[C---:B------:R-:W-:Y:S01]  /*1da60*/  FMUL.FTZ R134, R133.reuse, R134 ;  /* 0x0000008685867220 */ /* 0x040fe20000410000 */
[----:B------:R-:W-:Y:S02]  /*1da70*/  IMAD.U32 R31, R80, 0x10000, RZ ;  /* 0x00010000501f7824 */ /* 0x000fe400078e00ff */
[C---:B------:R-:W-:Y:S01]  /*1da80*/  FMUL.FTZ R48, R133.reuse, R48 ;  /* 0x0000003085307220 */ /* 0x040fe20000410000 */
[C---:B------:R-:W-:Y:S01]  /*1da90*/  FADD.FTZ R50, -R132.reuse, R50 ;  /* 0x0000003284327221 */ /* 0x040fe20000010100 */
[C---:B------:R-:W-:Y:S01]  /*1daa0*/  FADD.FTZ R136, -R132.reuse, R51 ;  /* 0x0000003384887221 */ /* 0x040fe20000010100 */
[C---:B------:R-:W-:Y:S01]  /*1dab0*/  FADD.FTZ R154, -R132.reuse, R33 ;  /* 0x00000021849a7221 */ /* 0x040fe20000010100 */
[----:B------:R-:W-:Y:S01]  /*1dac0*/  FADD.FTZ R44, -R132, R44 ;  /* 0x0000002c842c7221 */ /* 0x000fe20000010100 */
[----:B------:R-:W-:Y:S01]  /*1dad0*/  FMUL.FTZ R33, R133, R20 ;  /* 0x0000001485217220 */ /* 0x000fe20000410000 */
[----:B------:R-:W-:Y:S01]  /*1dae0*/  FFMA.FTZ R27, R134, R29, R27 ;  /* 0x0000001d861b7223 */ /* 0x000fe2000001001b */
[C---:B------:R-:W-:Y:S01]  /*1daf0*/  FADD.FTZ R46, -R132.reuse, R46 ;  /* 0x0000002e842e7221 */ /* 0x040fe20000010100 */
[----:B------:R-:W-:Y:S01]  /*1db00*/  FADD.FTZ R156, -R132, R35 ;  /* 0x00000023849c7221 */ /* 0x000fe20000010100 */
[----:B------:R-:W-:Y:S01]  /*1db10*/  FFMA.FTZ R20, R48, R31, R25 ;  /* 0x0000001f30147223 */ /* 0x000fe20000010019 */
[----:B------:R-:W-:Y:S01]  /*1db20*/  SHF.L.U32 R29, R73, 0x10, RZ ;  /* 0x00000010491d7819 */ /* 0x000fe200000006ff */
[C---:B------:R-:W-:Y:S01]  /*1db30*/  FADD.FTZ R138, -R132.reuse, R45 ;  /* 0x0000002d848a7221 */ /* 0x040fe20000010100 */
[----:B------:R-:W-:Y:S01]  /*1db40*/  FADD.FTZ R152, -R132, R39 ;  /* 0x0000002784987221 */ /* 0x000fe20000010100 */
[----:B------:R-:W-:Y:S01]  /*1db50*/  FMUL.FTZ R50, R133, R50 ;  /* 0x0000003285327220 */ /* 0x000fe20000410000 */
[----:B------:R-:W-:Y:S01]  /*1db60*/  IMAD.U32 R25, R81, 0x10000, RZ ;  /* 0x0001000051197824 */ /* 0x000fe200078e00ff */
[----:B------:R-:W-:Y:S01]  /*1db70*/  SHF.L.U32 R35, R6, 0x10, RZ ;  /* 0x0000001006237819 */ /* 0x000fe200000006ff */
[C---:B------:R-:W-:Y:S01]  /*1db80*/  FADD.FTZ R140, -R132.reuse, R47 ;  /* 0x0000002f848c7221 */ /* 0x040fe20000010100 */
[----:B------:R-:W-:Y:S01]  /*1db90*/  FADD.FTZ R150, -R132, R37 ;  /* 0x0000002584967221 */ /* 0x000fe20000010100 */
[----:B------:R-:W-:Y:S01]  /*1dba0*/  FMUL.FTZ R136, R133, R136 ;  /* 0x0000008885887220 */ /* 0x000fe20000410000 */
[----:B------:R-:W-:Y:S01]  /*1dbb0*/  IMAD.U32 R31, R5, 0x10000, RZ ;  /* 0x00010000051f7824 */ /* 0x000fe200078e00ff */
[----:B------:R-:W-:Y:S01]  /*1dbc0*/  SHF.L.U32 R39, R74, 0x10, RZ ;  /* 0x000000104a277819 */ /* 0x000fe200000006ff */
[----:B------:R-:W-:Y:S01]  /*1dbd0*/  FADD.FTZ R148, -R132, R43 ;  /* 0x0000002b84947221 */ /* 0x000fe20000010100 */
[----:B------:R-:W-:Y:S01]  /*1dbe0*/  FMUL.FTZ R44, R133, R44 ;  /* 0x0000002c852c7220 */ /* 0x000fe20000410000 */
[----:B------:R-:W-:Y:S01]  /*1dbf0*/  IMAD.U32 R37, R82, 0x10000, RZ ;  /* 0x0001000052257824 */ /* 0x000fe200078e00ff */
[----:B------:R-:W-:Y:S01]  /*1dc00*/  SHF.L.U32 R47, R75, 0x10, RZ ;  /* 0x000000104b2f7819 */ /* 0x000fe200000006ff */
[----:B------:R-:W-:Y:S01]  /*1dc10*/  FADD.FTZ R142, -R132, R41 ;  /* 0x00000029848e7221 */ /* 0x000fe20000010100 */
[----:B------:R-:W-:Y:S01]  /*1dc20*/  FMUL.FTZ R46, R133, R46 ;  /* 0x0000002e852e7220 */ /* 0x000fe20000410000 */
[----:B------:R-:W-:Y:S01]  /*1dc30*/  SHF.L.U32 R43, R8, 0x10, RZ ;  /* 0x00000010082b7819 */ /* 0x000fe200000006ff */
[----:B------:R-:W-:-:S02]  /*1dc40*/  IMAD.U32 R45, R83, 0x10000, RZ ;  /* 0x00010000532d7824 */ /* 0x000fc400078e00ff */
[----:B------:R-:W-:Y:S01]  /*1dc50*/  FADD.FTZ R42, -R132, R42 ;  /* 0x0000002a842a7221 */ /* 0x000fe20000010100 */
[----:B------:R-:W-:Y:S01]  /*1dc60*/  FMUL.FTZ R138, R133, R138 ;  /* 0x0000008a858a7220 */ /* 0x000fe20000410000 */
[----:B------:R-:W-:Y:S02]  /*1dc70*/  IMAD.U32 R41, R7, 0x10000, RZ ;  /* 0x0001000007297824 */ /* 0x000fe400078e00ff */
        /* <DEDUP_REMOVED lines=28> */
[C---:B------:R-:W-:Y:S01]  /*1de40*/  FMUL.FTZ R42, R133.reuse, R42 ;  /* 0x0000002a852a7220 */ /* 0x040fe20000410000 */
[----:B------:R-:W-:Y:S01]  /*1de50*/  SHF.L.U32 R99, R14, 0x10, RZ ;  /* 0x000000100e637819 */ /* 0x000fe200000006ff */
[----:B------:R-:W-:Y:S01]  /*1de60*/  FMUL.FTZ R148, R133, R148 ;  /* 0x0000009485947220 */ /* 0x000fe20000410000 */
[----:B------:R-:W-:Y:S01]  /*1de70*/  FFMA.FTZ R138, R138, R41, R43 ;  /* 0x000000298a8a7223 */ /* 0x000fe2000001002b */
[----:B------:R-:W-:Y:S01]  /*1de80*/  SHF.L.U32 R45, R12, 0x10, RZ ;  /* 0x000000100c2d7819 */ /* 0x000fe200000006ff */
[----:B------:R-:W-:-:S02]  /*1de90*/  IMAD.U32 R47, R85, 0x10000, RZ ;  /* 0x00010000552f7824 */ /* 0x000fc400078e00ff */
[----:B------:R-:W-:Y:S01]  /*1dea0*/  FMUL.FTZ R142, R133, R142 ;  /* 0x0000008e858e7220 */ /* 0x000fe20000410000 */
[----:B------:R-:W-:Y:S01]  /*1deb0*/  IMAD.U32 R51, R13, 0x10000, RZ ;  /* 0x000100000d337824 */ /* 0x000fe200078e00ff */
[----:B------:R-:W-:Y:S01]  /*1dec0*/  SHF.L.U32 R41, R68, 0x10, RZ ;  /* 0x0000001044297819 */ /* 0x000fe200000006ff */
[----:B------:R-:W-:Y:S02]  /*1ded0*/  IMAD.U32 R43, R11, 0x10000, RZ ;  /* 0x000100000b2b7824 */ /* 0x000fe400078e00ff */
[----:B------:R-:W-:Y:S01]  /*1dee0*/  FMUL.FTZ R40, R133, R40 ;  /* 0x0000002885287220 */ /* 0x000fe20000410000 */
[----:B------:R-:W-:Y:S02]  /*1def0*/  IMAD R144, R135, R144, RZ ;  /* 0x0000009087907224 */ /* 0x000fe400078e02ff */
[----:B------:R-:W-:Y:S01]  /*1df00*/  FFMA.FTZ R140, R140, R29, R35 ;  /* 0x0000001d8c8c7223 */ /* 0x000fe20000010023 */
[----:B------:R-:W-:Y:S02]  /*1df10*/  IMAD.U32 R37, R84, 0x10000, RZ ;  /* 0x0001000054257824 */ /* 0x000fe400078e00ff */
[----:B------:R-:W-:Y:S01]  /*1df20*/  FFMA.FTZ R35, R42, R47, R49 ;  /* 0x0000002f2a237223 */ /* 0x000fe20000010031 */
[----:B------:R-:W-:Y:S01]  /*1df30*/  FFMA.FTZ R148, R148, R51, R99 ;  /* 0x0000003394947223 */ /* 0x000fe20000010063 */
[----:B------:R-:W-:Y:S01]  /*1df40*/  SHF.L.U32 R135, R64, 0x10, RZ ;  /* 0x0000001040877819 */ /* 0x000fe200000006ff */
[----:B------:R-:W-:Y:S01]  /*1df50*/  FMUL.FTZ R32, R133, R32 ;  /* 0x0000002085207220 */ /* 0x000fe20000410000 */
[----:B------:R-:W-:Y:S01]  /*1df60*/  FFMA.FTZ R142, R142, R43, R45 ;  /* 0x0000002b8e8e7223 */ /* 0x000fe2000001002d */
[----:B------:R-:W-:Y:S01]  /*1df70*/  SHF.L.U32 R47, R71, 0x10, RZ ;  /* 0x00000010472f7819 */ /* 0x000fe200000006ff */
[----:B------:R-:W-:Y:S01]  /*1df80*/  IMAD.U32 R99, R88, 0x10000, RZ ;  /* 0x0001000058637824 */ /* 0x000fe200078e00ff */
[----:B------:R-:W-:Y:S01]  /*1df90*/  SHF.L.U32 R49, R112, 0x10, RZ ;  /* 0x0000001070317819 */ /* 0x000fe200000006ff */
[C---:B------:R-:W-:Y:S01]  /*1dfa0*/  FMUL.FTZ R38, R133.reuse, R38 ;  /* 0x0000002685267220 */ /* 0x040fe20000410000 */
[----:B------:R-:W-:Y:S01]  /*1dfb0*/  FMUL.FTZ R152, R133, R152 ;  /* 0x0000009885987220 */ /* 0x000fe20000410000 */
[----:B------:R-:W-:-:S02]  /*1dfc0*/  IMAD.U32 R45, R87, 0x10000, RZ ;  /* 0x00010000572d7824 */ /* 0x000fc400078e00ff */
[----:B------:R-:W-:Y:S01]  /*1dfd0*/  FFMA.FTZ R29, R40, R37, R41 ;  /* 0x00000025281d7223 */ /* 0x000fe20000010029 */
[----:B------:R-:W-:Y:S01]  /*1dfe0*/  SHF.L.U32 R41, R70, 0x10, RZ ;  /* 0x0000001046297819 */ /* 0x000fe200000006ff */
[C---:B------:R-:W-:Y:S01]  /*1dff0*/  FMUL.FTZ R36, R133.reuse, R36 ;  /* 0x0000002485247220 */ /* 0x040fe20000410000 */
[----:B------:R-:W-:Y:S01]  /*1e000*/  SHF.L.U32 R43, R16, 0x10, RZ ;  /* 0x00000010102b7819 */ /* 0x000fe200000006ff */
[----:B------:R-:W-:Y:S01]  /*1e010*/  FMUL.FTZ R150, R133, R150 ;  /* 0x0000009685967220 */ /* 0x000fe20000410000 */
[----:B------:R-:W-:Y:S02]  /*1e020*/  IMAD.U32 R37, R86, 0x10000, RZ ;  /* 0x0001000056257824 */ /* 0x000fe400078e00ff */
[----:B------:R-:W-:Y:S01]  /*1e030*/  FFMA.FTZ R32, R32, R99, R135 ;  /* 0x0000006320207223 */ /* 0x000fe20000010087 */
[----:B------:R-:W-:Y:S02]  /*1e040*/  IMAD.U32 R51, R15, 0x10000, RZ ;  /* 0x000100000f337824 */ /* 0x000fe400078e00ff */
[----:B------:R-:W-:Y:S01]  /*1e050*/  FFMA.FTZ R134, R38, R45, R47 ;  /* 0x0000002d26867223 */ /* 0x000fe2000001002f */
[----:B------:R-:W-:Y:S01]  /*1e060*/  FFMA.FTZ R137, R152, R137, R49 ;  /* 0x0000008998897223 */ /* 0x000fe20000010031 */
[----:B------:R-:W-:Y:S01]  /*1e070*/  SHF.L.U32 R135, R66, 0x10, RZ ;  /* 0x0000001042877819 */ /* 0x000fe200000006ff */
[----:B------:R-:W-:Y:S01]  /*1e080*/  FMUL.FTZ R28, R133, R28 ;  /* 0x0000001c851c7220 */ /* 0x000fe20000410000 */
[----:B------:R-:W-:Y:S01]  /*1e090*/  SHF.L.U32 R47, R116, 0x10, RZ ;  /* 0x00000010742f7819 */ /* 0x000fe200000006ff */
[----:B------:R-:W-:-:S02]  /*1e0a0*/  IMAD.U32 R49, R90, 0x10000, RZ ;  /* 0x000100005a317824 */ /* 0x000fc400078e00ff */
[----:B------:R-:W-:Y:S01]  /*1e0b0*/  FMUL.FTZ R156, R133, R156 ;  /* 0x0000009c859c7220 */ /* 0x000fe20000410000 */
[----:B------:R-:W-:Y:S02]  /*1e0c0*/  IMAD.U32 R99, R115, 0x10000, RZ ;  /* 0x0001000073637824 */ /* 0x000fe400078e00ff */
[----:B------:R-:W-:Y:S01]  /*1e0d0*/  FFMA.FTZ R36, R36, R37, R41 ;  /* 0x0000002524247223 */ /* 0x000fe20000010029 */
[----:B------:R-:W-:Y:S01]  /*1e0e0*/  FFMA.FTZ R51, R150, R51, R43 ;  /* 0x0000003396337223 */ /* 0x000fe2000001002b */
[----:B------:R-:W-:Y:S01]  /*1e0f0*/  SHF.L.U32 R45, R65, 0x10, RZ ;  /* 0x00000010412d7819 */ /* 0x000fe200000006ff */
[----:B------:R-:W-:Y:S01]  /*1e100*/  FMUL.FTZ R34, R133, R34 ;  /* 0x0000002285227220 */ /* 0x000fe20000410000 */
[----:B------:R-:W-:Y:S01]  /*1e110*/  SHF.L.U32 R41, R114, 0x10, RZ ;  /* 0x0000001072297819 */ /* 0x000fe200000006ff */
[----:B------:R-:W-:Y:S02]  /*1e120*/  IMAD.U32 R43, R89, 0x10000, RZ ;  /* 0x00010000592b7824 */ /* 0x000fe400078e00ff */
[C---:B------:R-:W-:Y:S01]  /*1e130*/  FMUL.FTZ R154, R133.reuse, R154 ;  /* 0x0000009a859a7220 */ /* 0x040fe20000410000 */
[----:B------:R-:W-:Y:S01]  /*1e140*/  FMUL.FTZ R158, R133, R158 ;  /* 0x0000009e859e7220 */ /* 0x000fe20000410000 */
[----:B------:R-:W-:-:S02]  /*1e150*/  IMAD.U32 R37, R113, 0x10000, RZ ;  /* 0x0001000071257824 */ /* 0x000fc400078e00ff */
[----:B------:R-:W-:Y:S01]  /*1e160*/  FFMA.FTZ R28, R28, R49, R135 ;  /* 0x000000311c1c7223 */ /* 0x000fe20000010087 */
[----:B------:R-:W-:Y:S01]  /*1e170*/  SHF.L.U32 R151, R61, 0x10, RZ ;  /* 0x000000103d977819 */ /* 0x000fe200000006ff */
[----:B------:R-:W-:Y:S01]  /*1e180*/  FMUL.FTZ R26, R133, R26 ;  /* 0x0000001a851a7220 */ /* 0x000fe20000410000 */
[----:B------:R-:W-:Y:S01]  /*1e190*/  FFMA.FTZ R99, R156, R99, R47 ;  /* 0x000000639c637223 */ /* 0x000fe2000001002f */
[----:B------:R-:W-:Y:S01]  /*1e1a0*/  SHF.L.U32 R49, R60, 0x10, RZ ;  /* 0x000000103c317819 */ /* 0x000fe200000006ff */
[----:B------:R-:W-:Y:S02]  /*1e1b0*/  IMAD.U32 R149, R93, 0x10000, RZ ;  /* 0x000100005d957824 */ /* 0x000fe400078e00ff */
[----:B------:R-:W-:Y:S01]  /*1e1c0*/  FMUL.FTZ R24, R133, R24 ;  /* 0x0000001885187220 */ /* 0x000fe20000410000 */
[----:B------:R-:W-:Y:S02]  /*1e1d0*/  IMAD.U32 R47, R92, 0x10000, RZ ;  /* 0x000100005c2f7824 */ /* 0x000fe400078e00ff */
[----:B------:R-:W-:Y:S01]  /*1e1e0*/  FFMA.FTZ R34, R34, R43, R45 ;  /* 0x0000002b22227223 */ /* 0x000fe2000001002d */
[----:B------:R-:W-:Y:S01]  /*1e1f0*/  FFMA.FTZ R37, R154, R37, R41 ;  /* 0x000000259a257223 */ /* 0x000fe20000010029 */
[----:B------:R-:W-:Y:S01]  /*1e200*/  FFMA.FTZ R139, R158, R139, R141 ;  /* 0x0000008b9e8b7223 */ /* 0x000fe2000001008d */
[----:B------:R-:W-:Y:S01]  /*1e210*/  SHF.L.U32 R43, R67, 0x10, RZ ;  /* 0x00000010432b7819 */ /* 0x000fe200000006ff */
[----:B------:R-:W-:Y:S01]  /*1e220*/  FMUL.FTZ R30, R133, R30 ;  /* 0x0000001e851e7220 */ /* 0x000fe20000410000 */
[----:B------:R-:W-:Y:S01]  /*1e230*/  IMAD.U32 R41, R91, 0x10000, RZ ;  /* 0x000100005b297824 */ /* 0x000fe200078e00ff */
[----:B------:R-:W-:Y:S01]  /*1e240*/  SHF.L.U32 R141, R122, 0x10, RZ ;  /* 0x000000107a8d7819 */ /* 0x000fe200000006ff */
[----:B------:R-:W-:Y:S01]  /*1e250*/  FFMA.FTZ R136, R26, R149, R151 ;  /* 0x000000951a887223 */ /* 0x000fe20000010097 */
[----:B------:R-:W-:Y:S01]  /*1e260*/  FMUL.FTZ R162, R133, R162 ;  /* 0x000000a285a27220 */ /* 0x000fe20000410000 */
[----:B------:R-:W-:-:S02]  /*1e270*/  IMAD.U32 R135, R121, 0x10000, RZ ;  /* 0x0001000079877824 */ /* 0x000fc400078e00ff */
[----:B------:R-:W-:Y:S01]  /*1e280*/  FFMA.FTZ R38, R24, R47, R49 ;  /* 0x0000002f18267223 */ /* 0x000fe20000010031 */
[----:B------:R-:W-:Y:S01]  /*1e290*/  SHF.L.U32 R26, R62, 0x10, RZ ;  /* 0x000000103e1a7819 */ /* 0x000fe200000006ff */
[----:B------:R-:W-:Y:S01]  /*1e2a0*/  FMUL.FTZ R21, R133, R21 ;  /* 0x0000001585157220 */ /* 0x000fe20000410000 */
[----:B------:R-:W-:Y:S01]  /*1e2b0*/  SHF.L.U32 R40, R126, 0x10, RZ ;  /* 0x000000107e287819 */ /* 0x000fe200000006ff */
[----:B------:R-:W-:Y:S02]  /*1e2c0*/  IMAD.U32 R24, R94, 0x10000, RZ ;  /* 0x000100005e187824 */ /* 0x000fe400078e00ff */
[----:B------:R-:W-:Y:S01]  /*1e2d0*/  FFMA.FTZ R30, R30, R41, R43 ;  /* 0x000000291e1e7223 */ /* 0x000fe2000001002b */
[----:B------:R-:W-:Y:S02]  /*1e2e0*/  IMAD.U32 R150, R125, 0x10000, RZ ;  /* 0x000100007d967824 */ /* 0x000fe400078e00ff */
[----:B------:R-:W-:Y:S01]  /*1e2f0*/  FFMA.FTZ R135, R162, R135, R141 ;  /* 0x00000087a2877223 */ /* 0x000fe2000001008d */
[----:B------:R-:W-:Y:S01]  /*1e300*/  SHF.L.U32 R41, R124, 0x10, RZ ;  /* 0x000000107c297819 */ /* 0x000fe200000006ff */
[----:B------:R-:W-:Y:S01]  /*1e310*/  FMUL.FTZ R164, R133, R164 ;  /* 0x000000a485a47220 */ /* 0x000fe20000410000 */
[----:B------:R-:W-:Y:S01]  /*1e320*/  SHF.L.U32 R43, R63, 0x10, RZ ;  /* 0x000000103f2b7819 */ /* 0x000fe200000006ff */
[----:B------:R-:W-:Y:S01]  /*1e330*/  FMUL.FTZ R22, R133, R22 ;  /* 0x0000001685167220 */ /* 0x000fe20000410000 */
[----:B------:R-:W-:-:S02]  /*1e340*/  IMAD.U32 R141, R123, 0x10000, RZ ;  /* 0x000100007b8d7824 */ /* 0x000fc400078e00ff */
[----:B------:R-:W-:Y:S01]  /*1e350*/  FFMA.FTZ R33, R33, R24, R26 ;  /* 0x0000001821217223 */ /* 0x000fe2000001001a */
[----:B------:R-:W-:Y:S02]  /*1e360*/  IMAD.U32 R149, R95, 0x10000, RZ ;  /* 0x000100005f957824 */ /* 0x000fe400078e00ff */
[----:B------:R-:W-:Y:S01]  /*1e370*/  FFMA.FTZ R150, R21, R150, R40 ;  /* 0x0000009615967223 */ /* 0x000fe20000010028 */
[----:B------:R-:W-:Y:S01]  /*1e380*/  PRMT R26, R77, 0x7632, R26 ;  /* 0x000076324d1a7816 */ /* 0x000fe2000000001a */
[----:B------:R-:W-:Y:S01]  /*1e390*/  FFMA.FTZ R141, R164, R141, R41 ;  /* 0x0000008da48d7223 */ /* 0x000fe20000010029 */
[----:B------:R-:W-:Y:S01]  /*1e3a0*/  PRMT R40, R57, 0x7632, R40 ;  /* 0x0000763239287816 */ /* 0x000fe20000000028 */
[----:B------:R-:W-:Y:S01]  /*1e3b0*/  FFMA.FTZ R149, R22, R149, R43 ;  /* 0x0000009516957223 */ /* 0x000fe2000001002b */
[----:B------:R-:W-:Y:S01]  /*1e3c0*/  PRMT R42, R63, 0x7632, R42 ;  /* 0x000076323f2a7816 */ /* 0x000fe2000000002a */
[----:B------:R-:W-:Y:S01]  /*1e3d0*/  IMAD.U32 R41, R77, 0x10000, RZ ;  /* 0x000100004d297824 */ /* 0x000fe200078e00ff */
[----:B------:R-:W-:Y:S01]  /*1e3e0*/  SHF.L.U32 R43, R57, 0x10, RZ ;  /* 0x00000010392b7819 */ /* 0x000fe200000006ff */
[C---:B------:R-:W-:Y:S01]  /*1e3f0*/  FMUL.FTZ R102, R133.reuse, R102 ;  /* 0x0000006685667220 */ /* 0x040fe20000410000 */
        /* <DEDUP_REMOVED lines=8> */
[----:B------:R-:W-:Y:S01]  /*1e480*/  FMUL.FTZ R100, R133, R100 ;  /* 0x0000006485647220 */ /* 0x000fe20000410000 */
[----:B------:R-:W-:Y:S01]  /*1e490*/  FFMA.FTZ R152, R23, R152, R42 ;  /* 0x0000009817987223 */ /* 0x000fe2000001002a */
[----:B------:R-:W0:Y:S01]  /*1e4a0*/  LDC.64 R40, c[0x0][0x428] ;  /* 0x00010a00ff287b82 */ /* 0x000e220000000a00 */
[----:B------:R-:W-:Y:S01]  /*1e4b0*/  SHF.L.U32 R23, R56, 0x10, RZ ;  /* 0x0000001038177819 */ /* 0x000fe200000006ff */
[C---:B------:R-:W-:Y:S01]  /*1e4c0*/  IMAD.U32 R21, R76.reuse, 0x10000, RZ ;  /* 0x000100004c157824 */ /* 0x040fe200078e00ff */
[----:B------:R-:W-:Y:S01]  /*1e4d0*/  PRMT R22, R76, 0x7632, R22 ;  /* 0x000076324c167816 */ /* 0x000fe20000000016 */
[C---:B------:R-:W-:Y:S01]  /*1e4e0*/  FMUL.FTZ R160, R133.reuse, R160 ;  /* 0x000000a085a07220 */ /* 0x040fe20000410000 */
[----:B------:R-:W-:Y:S01]  /*1e4f0*/  PRMT R24, R56, 0x7632, R24 ;  /* 0x0000763238187816 */ /* 0x000fe20000000018 */
[----:B------:R-:W-:Y:S01]  /*1e500*/  FFMA.FTZ R100, R100, R21, R23 ;  /* 0x0000001564647223 */ /* 0x000fe20000010017 */
[----:B------:R-:W-:Y:S01]  /*1e510*/  SHF.R.S32.HI R21, RZ, 0x1f, R144 ;  /* 0x0000001fff157819 */ /* 0x000fe20000011490 */
[C---:B------:R-:W-:Y:S01]  /*1e520*/  FMUL.FTZ R101, R133.reuse, R101 ;  /* 0x0000006585657220 */ /* 0x040fe20000410000 */
[----:B------:R-:W-:Y:S01]  /*1e530*/  SHF.L.U32 R45, R120, 0x10, RZ ;  /* 0x00000010782d7819 */ /* 0x000fe200000006ff */
[C---:B------:R-:W-:Y:S01]  /*1e540*/  FMUL.FTZ R96, R133.reuse, R96 ;  /* 0x0000006085607220 */ /* 0x040fe20000410000 */
[C---:B------:R-:W-:Y:S01]  /*1e550*/  FMUL.FTZ R97, R133.reuse, R97 ;  /* 0x0000006185617220 */ /* 0x040fe20000410000 */
[----:B------:R-:W-:Y:S01]  /*1e560*/  FMUL.FTZ R98, R133, R98 ;  /* 0x0000006285627220 */ /* 0x000fe20000410000 */
[----:B------:R-:W-:Y:S01]  /*1e570*/  IMAD.U32 R147, R119, 0x10000, RZ ;  /* 0x0001000077937824 */ /* 0x000fe200078e00ff */
[----:B------:R-:W-:Y:S01]  /*1e580*/  SHF.L.U32 R22, R22, 0x10, RZ ;  /* 0x0000001016167819 */ /* 0x000fe200000006ff */
[----:B------:R-:W-:Y:S01]  /*1e590*/  FMUL.FTZ R133, R133, R132 ;  /* 0x0000008485857220 */ /* 0x000fe20000410000 */
[----:B------:R-:W-:Y:S01]  /*1e5a0*/  IMAD.U32 R24, R24, 0x10000, RZ ;  /* 0x0001000018187824 */ /* 0x000fe200078e00ff */
[----:B------:R-:W-:Y:S01]  /*1e5b0*/  LEA.HI R21, R21, R144, RZ, 0x3 ;  /* 0x0000009015157211 */ /* 0x000fe200078f18ff */
[----:B------:R-:W-:Y:S01]  /*1e5c0*/  FFMA.FTZ R147, R160, R147, R45 ;  /* 0x00000093a0937223 */ /* 0x000fe2000001002d */
[----:B------:R-:W-:Y:S01]  /*1e5d0*/  LOP3.LUT R132, R143, 0x1f, RZ, 0xc0, !PT ;  /* 0x0000001f8f847812 */ /* 0x000fe200078ec0ff */
[----:B------:R-:W-:Y:S01]  /*1e5e0*/  FFMA.FTZ R101, R101, R22, R24 ;  /* 0x0000001665657223 */ /* 0x000fe20000010018 */
[----:B------:R-:W-:Y:S01]  /*1e5f0*/  SHF.L.U32 R47, R59, 0x10, RZ ;  /* 0x000000103b2f7819 */ /* 0x000fe200000006ff */
[C---:B------:R-:W-:Y:S01]  /*1e600*/  IMAD.U32 R45, R79.reuse, 0x10000, RZ ;  /* 0x000100004f2d7824 */ /* 0x040fe200078e00ff */
[----:B------:R-:W-:Y:S01]  /*1e610*/  SHF.L.U32 R43, R58, 0x10, RZ ;  /* 0x000000103a2b7819 */ /* 0x000fe200000006ff */
[----:B------:R-:W-:Y:S01]  /*1e620*/  IMAD.U32 R23, R78, 0x10000, RZ ;  /* 0x000100004e177824 */ /* 0x000fe200078e00ff */
[----:B------:R-:W-:Y:S01]  /*1e630*/  PRMT R26, R79, 0x7632, R26 ;  /* 0x000076324f1a7816 */ /* 0x000fe2000000001a */
[----:B------:R-:W-:Y:S01]  /*1e640*/  FFMA.FTZ R98, R98, R45, R47 ;  /* 0x0000002d62627223 */ /* 0x000fe2000001002f */
[----:B------:R-:W-:Y:S01]  /*1e650*/  PRMT R42, R59, 0x7632, R42 ;  /* 0x000076323b2a7816 */ /* 0x000fe2000000002a */
[----:B------:R-:W-:Y:S01]  /*1e660*/  FFMA.FTZ R96, R96, R23, R43 ;  /* 0x0000001760607223 */ /* 0x000fe2000001002b */
[----:B------:R-:W-:Y:S01]  /*1e670*/  PRMT R22, R78, 0x7632, R22 ;  /* 0x000076324e167816 */ /* 0x000fe20000000016 */
[----:B------:R-:W-:Y:S01]  /*1e680*/  IMAD.U32 R26, R26, 0x10000, RZ ;  /* 0x000100001a1a7824 */ /* 0x000fe200078e00ff */
[----:B------:R-:W-:-:S02]  /*1e690*/  PRMT R24, R58, 0x7632, R24 ;  /* 0x000076323a187816 */ /* 0x000fc40000000018 */
[----:B------:R-:W-:Y:S01]  /*1e6a0*/  LEA.HI.SX32 R21, R21, R132, 0x1d ;  /* 0x0000008415157211 */ /* 0x000fe200078feaff */
[----:B------:R-:W-:Y:S01]  /*1e6b0*/  IMAD.U32 R22, R22, 0x10000, RZ ;  /* 0x0001000016167824 */ /* 0x000fe200078e00ff */
[----:B------:R-:W-:Y:S02]  /*1e6c0*/  SHF.L.U32 R42, R42, 0x10, RZ ;  /* 0x000000102a2a7819 */ /* 0x000fe400000006ff */
        /* <DEDUP_REMOVED lines=37> */
.L_x_16053:
[----:B------:R-:W-:Y:S05]  /*1e920*/  BSYNC.RECONVERGENT B1 ;  /* 0x0000000000017941 */ /* 0x000fea0003800200 */
.L_x_16052:
[----:B0-----:R-:W0:Y:S02]  /*1e930*/  LDC.64 R20, c[0x0][0x380] ;  /* 0x0000e000ff147b82 */ /* 0x001e240000000a00 */
[----:B0-----:R-:W-:-:S05]  /*1e940*/  IMAD R131, R20, 0x4, R131 ;  /* 0x0000000414837824 */ /* 0x001fca00078e0283 */
[----:B------:R-:W-:-:S13]  /*1e950*/  ISETP.GE.AND P0, PT, R131, R21, PT ;  /* 0x000000158300720c */ /* 0x000fda0003f06270 */
[----:B------:R-:W-:Y:S05]  /*1e960*/  @!P0 BRA `(.L_x_16054) ;  /* 0xfffffe2000788947 */ /* 0x000fea000383ffff */
[----:B------:R-:W-:Y:S05]  /*1e970*/  BSYNC B0 ;  /* 0x0000000000007941 */ /* 0x000fea0003800000 */
.L_x_15479:
[----:B------:R-:W-:Y:S05]  /*1e980*/  EXIT ;  /* 0x000000000000794d */ /* 0x000fea0003800000 */
.L_x_16051:
[----:B------:R-:W-:Y:S01]  /*1e990*/  HFMA2 R147, -RZ, RZ, 0, 5.9604644775390625e-08 ;  /* 0x00000001ff937431 */ /* 0x000fe200000001ff */
[----:B------:R-:W-:Y:S01]  /*1e9a0*/  BSSY B1, `(.L_x_16055) ;  /* 0x0000006000017945 */ /* 0x000fe20003800000 */
[----:B------:R-:W-:Y:S01]  /*1e9b0*/  IMAD.MOV.U32 R148, RZ, RZ, 0x1f ;  /* 0x0000001fff947424 */ /* 0x000fe200078e00ff */
[----:B------:R-:W-:-:S07]  /*1e9c0*/  MOV R141, 0xffffffff ;  /* 0xffffffff008d7802 */ /* 0x000fce0000000f00 */
[----:B0-----:R-:W-:Y:S05]  /*1e9d0*/  WARPSYNC.COLLECTIVE R141, `(.L_x_16056) ;  /* 0x000000008d087348 */ /* 0x001fea0003c00000 */
[----:B------:R1:W2:Y:S02]  /*1e9e0*/  SHFL.BFLY P1, R140, R150, R147, R148 ;  /* 0x0c000093968c7389 */ /* 0x0002a40000020094 */
[----:B012---:R-:W-:Y:S05]  /*1e9f0*/  ENDCOLLECTIVE ;  /* 0x000000000000791b */ /* 0x007fea0003800000 */
.L_x_16056:
[----:B------:R-:W-:Y:S05]  /*1ea00*/  BSYNC B1 ;  /* 0x0000000000017941 */ /* 0x000fea0003800000 */
.L_x_16055:
        /* <DEDUP_REMOVED lines=10> */
.L_x_16057:
[----:B------:R-:W-:Y:S01]  /*1eab0*/  HFMA2 R147, -RZ, RZ, 0, 2.384185791015625e-07 ;  /* 0x00000004ff937431 */ /* 0x000fe200000001ff */
[----:B------:R-:W-:-:S05]  /*1eac0*/  MOV R133, R140 ;  /* 0x0000008c00857202 */ /* 0x000fca0000000f00 */
[----:B------:R-:W-:-:S04]  /*1ead0*/  FADD.FTZ R135, R134, R133 ;  /* 0x0000008586877221 */ /* 0x000fc80000010000 */
[----:B------:R-:W-:-:S07]  /*1eae0*/  IMAD.MOV.U32 R150, RZ, RZ, R135 ;  /* 0x000000ffff967224 */ /* 0x000fce00078e0087 */
[----:B------:R-:W-:Y:S05]  /*1eaf0*/  WARPSYNC.COLLECTIVE R141, `(.L_x_16058) ;  /* 0x000000008d087348 */ /* 0x000fea0003c00000 */
[----:B------:R0:W1:Y:S02]  /*1eb00*/  SHFL.BFLY P1, R140, R150, R147, R148 ;  /* 0x0c000093968c7389 */ /* 0x0000640000020094 */
[----:B01----:R-:W-:Y:S05]  /*1eb10*/  ENDCOLLECTIVE ;  /* 0x000000000000791b */ /* 0x003fea0003800000 */
.L_x_16058:
[----:B------:R-:W-:Y:S02]  /*1eb20*/  IMAD.MOV.U32 R147, RZ, RZ, 0x8 ;  /* 0x00000008ff937424 */ /* 0x000fe400078e00ff */
[----:B------:R-:W-:-:S04]  /*1eb30*/  IMAD.MOV.U32 R136, RZ, RZ, R140 ;  /* 0x000000ffff887224 */ /* 0x000fc800078e008c */
[----:B------:R-:W-:-:S05]  /*1eb40*/  FADD.FTZ R136, R135, R136 ;  /* 0x0000008887887221 */ /* 0x000fca0000010000 */
[----:B------:R-:W-:-:S07]  /*1eb50*/  MOV R150, R136 ;  /* 0x0000008800967202 */ /* 0x000fce0000000f00 */
[----:B------:R-:W-:Y:S05]  /*1eb60*/  WARPSYNC.COLLECTIVE R141, `(.L_x_16059) ;  /* 0x000000008d087348 */ /* 0x000fea0003c00000 */
[----:B------:R0:W1:Y:S02]  /*1eb70*/  SHFL.BFLY P1, R140, R150, R147, R148 ;  /* 0x0c000093968c7389 */ /* 0x0000640000020094 */
[----:B01----:R-:W-:Y:S05]  /*1eb80*/  ENDCOLLECTIVE ;  /* 0x000000000000791b */ /* 0x003fea0003800000 */
.L_x_16059:
[----:B------:R-:W-:Y:S01]  /*1eb90*/  HFMA2 R147, -RZ, RZ, 0, 9.5367431640625e-07 ;  /* 0x00000010ff937431 */ /* 0x000fe200000001ff */
[----:B------:R-:W-:-:S05]  /*1eba0*/  MOV R133, R140 ;  /* 0x0000008c00857202 */ /* 0x000fca0000000f00 */
[----:B------:R-:W-:-:S04]  /*1ebb0*/  FADD.FTZ R137, R136, R133 ;  /* 0x0000008588897221 */ /* 0x000fc80000010000 */
[----:B------:R-:W-:-:S07]  /*1ebc0*/  IMAD.MOV.U32 R150, RZ, RZ, R137 ;  /* 0x000000ffff967224 */ /* 0x000fce00078e0089 */
[----:B------:R-:W-:Y:S05]  /*1ebd0*/  WARPSYNC.COLLECTIVE R141, `(.L_x_16060) ;  /* 0x000000008d087348 */ /* 0x000fea0003c00000 */
[----:B------:R0:W1:Y:S02]  /*1ebe0*/  SHFL.BFLY P1, R140, R150, R147, R148 ;  /* 0x0c000093968c7389 */ /* 0x0000640000020094 */
[----:B01----:R-:W-:Y:S05]  /*1ebf0*/  ENDCOLLECTIVE ;  /* 0x000000000000791b */ /* 0x003fea0003800000 */
.L_x_16060:
[----:B------:R-:W-:Y:S01]  /*1ec00*/  MOV R147, 0x1 ;  /* 0x0000000100937802 */ /* 0x000fe20000000f00 */
        /* <DEDUP_REMOVED lines=86> */
.L_x_16061:
[----:B------:R-:W-:Y:S02]  /*1f170*/  IMAD.MOV.U32 R147, RZ, RZ, 0x2 ;  /* 0x00000002ff937424 */ /* 0x000fe400078e00ff */
[----:B------:R-:W-:-:S04]  /*1f180*/  IMAD.MOV.U32 R134, RZ, RZ, R140 ;  /* 0x000000ffff867224 */ /* 0x000fc800078e008c */
[----:B------:R-:W-:-:S05]  /*1f190*/  FADD.FTZ R134, R133, R134 ;  /* 0x0000008685867221 */ /* 0x000fca0000010000 */
[----:B------:R-:W-:-:S07]  /*1f1a0*/  MOV R150, R134 ;  /* 0x0000008600967202 */ /* 0x000fce0000000f00 */
[----:B------:R-:W-:Y:S05]  /*1f1b0*/  WARPSYNC.COLLECTIVE R141, `(.L_x_16062) ;  /* 0x000000008d087348 */ /* 0x000fea0003c00000 */
[----:B------:R0:W1:Y:S02]  /*1f1c0*/  SHFL.BFLY P1, R140, R150, R147, R148 ;  /* 0x0c000093968c7389 */ /* 0x0000640000020094 */
[----:B01----:R-:W-:Y:S05]  /*1f1d0*/  ENDCOLLECTIVE ;  /* 0x000000000000791b */ /* 0x003fea0003800000 */
.L_x_16062:
[----:B------:R-:W-:Y:S01]  /*1f1e0*/  HFMA2 R147, -RZ, RZ, 0, 2.384185791015625e-07 ;  /* 0x00000004ff937431 */ /* 0x000fe200000001ff */
[----:B------:R-:W-:-:S05]  /*1f1f0*/  MOV R135, R140 ;  /* 0x0000008c00877202 */ /* 0x000fca0000000f00 */
[----:B------:R-:W-:-:S04]  /*1f200*/  FADD.FTZ R135, R134, R135 ;  /* 0x0000008786877221 */ /* 0x000fc80000010000 */
[----:B------:R-:W-:-:S07]  /*1f210*/  IMAD.MOV.U32 R150, RZ, RZ, R135 ;  /* 0x000000ffff967224 */ /* 0x000fce00078e0087 */
[----:B------:R-:W-:Y:S05]  /*1f220*/  WARPSYNC.COLLECTIVE R141, `(.L_x_16063) ;  /* 0x000000008d087348 */ /* 0x000fea0003c00000 */
[----:B------:R0:W1:Y:S02]  /*1f230*/  SHFL.BFLY P1, R140, R150, R147, R148 ;  /* 0x0c000093968c7389 */ /* 0x0000640000020094 */
[----:B01----:R-:W-:Y:S05]  /*1f240*/  ENDCOLLECTIVE ;  /* 0x000000000000791b */ /* 0x003fea0003800000 */
.L_x_16063:
[----:B------:R-:W-:Y:S02]  /*1f250*/  IMAD.MOV.U32 R147, RZ, RZ, 0x8 ;  /* 0x00000008ff937424 */ /* 0x000fe400078e00ff */
[----:B------:R-:W-:-:S04]  /*1f260*/  IMAD.MOV.U32 R136, RZ, RZ, R140 ;  /* 0x000000ffff887224 */ /* 0x000fc800078e008c */
[----:B------:R-:W-:-:S05]  /*1f270*/  FADD.FTZ R136, R135, R136 ;  /* 0x0000008887887221 */ /* 0x000fca0000010000 */
[----:B------:R-:W-:-:S07]  /*1f280*/  MOV R150, R136 ;  /* 0x0000008800967202 */ /* 0x000fce0000000f00 */
[----:B------:R-:W-:Y:S05]  /*1f290*/  WARPSYNC.COLLECTIVE R141, `(.L_x_16064) ;  /* 0x000000008d087348 */ /* 0x000fea0003c00000 */
[----:B------:R0:W1:Y:S02]  /*1f2a0*/  SHFL.BFLY P1, R140, R150, R147, R148 ;  /* 0x0c000093968c7389 */ /* 0x0000640000020094 */
[----:B01----:R-:W-:Y:S05]  /*1f2b0*/  ENDCOLLECTIVE ;  /* 0x000000000000791b */ /* 0x003fea0003800000 */
.L_x_16064:
[----:B------:R-:W-:Y:S01]  /*1f2c0*/  HFMA2 R147, -RZ, RZ, 0, 9.5367431640625e-07 ;  /* 0x00000010ff937431 */ /* 0x000fe200000001ff */
[----:B------:R-:W-:-:S05]  /*1f2d0*/  MOV R137, R140 ;  /* 0x0000008c00897202 */ /* 0x000fca0000000f00 */
[----:B------:R-:W-:-:S04]  /*1f2e0*/  FADD.FTZ R137, R136, R137 ;  /* 0x0000008988897221 */ /* 0x000fc80000010000 */
[----:B------:R-:W-:-:S07]  /*1f2f0*/  IMAD.MOV.U32 R150, RZ, RZ, R137 ;  /* 0x000000ffff967224 */ /* 0x000fce00078e0089 */
[----:B------:R-:W-:Y:S05]  /*1f300*/  WARPSYNC.COLLECTIVE R141, `(.L_x_16065) ;  /* 0x000000008d087348 */ /* 0x000fea0003c00000 */
[----:B------:R0:W1:Y:S02]  /*1f310*/  SHFL.BFLY P1, R140, R150, R147, R148 ;  /* 0x0c000093968c7389 */ /* 0x0000640000020094 */
[----:B01----:R-:W-:Y:S05]  /*1f320*/  ENDCOLLECTIVE ;  /* 0x000000000000791b */ /* 0x003fea0003800000 */
.L_x_16065:
[----:B------:R-:W-:Y:S05]  /*1f330*/  BRA `(.L_x_16066) ;  /* 0xffffffe4004c7947 */ /* 0x000fea000383ffff */
.L_x_16067:
        /* <DEDUP_REMOVED lines=12> */
.L_x_45827:


//--------------------- .text._ZN10layer_norm13ln_fwd_kernelINS_13Kernel_traitsI13__nv_bfloat16S2_fS2_fjLj1280ELj1ELj4ELj1ELj16ENS_18Kernel_traits_baseILj1280ES2_S2_fS2_fjLj128EEEEELb1ELb1ELb0ELb0EEEvNS_9FwdParamsE --------------------------
	.section	.text._ZN10layer_norm13ln_fwd_kernelINS_13Kernel_traitsI13__nv_bfloat16S2_fS2_fjLj1280ELj1ELj4ELj1ELj16ENS_18Kernel_traits_baseILj1280ES2_S2_fS2_fjLj128EEEEELb1ELb1ELb0ELb0EEEvNS_9FwdParamsE,"ax",@progbits
	.align	128
        .global         _ZN10layer_norm13ln_fwd_kernelINS_13Kernel_traitsI13__nv_bfloat16S2_fS2_fjLj1280ELj1ELj4ELj1ELj16ENS_18Kernel_traits_baseILj1280ES2_S2_fS2_fjLj128EEEEELb1ELb1ELb0ELb0EEEvNS_9FwdParamsE
        .type           _ZN10layer_norm13ln_fwd_kernelINS_13Kernel_traitsI13__nv_bfloat16S2_fS2_fjLj1280ELj1ELj4ELj1ELj16ENS_18Kernel_traits_baseILj1280ES2_S2_fS2_fjLj128EEEEELb1ELb1ELb0ELb0EEEvNS_9FwdParamsE,@function
        .size           _ZN10layer_norm13ln_fwd_kernelINS_13Kernel_traitsI13__nv_bfloat16S2_fS2_fjLj1280ELj1ELj4ELj1ELj16ENS_18Kernel_traits_baseILj1280ES2_S2_fS2_fjLj128EEEEELb1ELb1ELb0ELb0EEEvNS_9FwdParamsE,(.L_x_45828 - _ZN10layer_norm13ln_fwd_kernelINS_13Kernel_traitsI13__nv_bfloat16S2_fS2_fjLj1280ELj1ELj4ELj1ELj16ENS_18Kernel_traits_baseILj1280ES2_S2_fS2_fjLj128EEEEELb1ELb1ELb0ELb0EEEvNS_9FwdParamsE)
        .other          _ZN10layer_norm13ln_fwd_kernelINS_13Kernel_traitsI13__nv_bfloat16S2_fS2_fjLj1280ELj1ELj4ELj1ELj16ENS_18Kernel_traits_baseILj1280ES2_S2_fS2_fjLj128EEEEELb1ELb1ELb0ELb0EEEvNS_9FwdParamsE,@"STO_CUDA_ENTRY STV_DEFAULT"
_ZN10layer_norm13ln_fwd_kernelINS_13Kernel_traitsI13__nv_bfloat16S2_fS2_fjLj1280ELj1ELj4ELj1ELj16ENS_18Kernel_traits_baseILj1280ES2_S2_fS2_fjLj128EEEEELb1ELb1ELb0ELb0EEEvNS_9FwdParamsE:
.text._ZN10layer_norm13ln_fwd_kernelINS_13Kernel_traitsI13__nv_bfloat16S2_fS2_fjLj1280ELj1ELj4ELj1ELj16ENS_18Kernel_traits_baseILj1280ES2_S2_fS2_fjLj128EEEEELb1ELb1ELb0ELb0EEEvNS_9FwdParamsE:
        /* <DEDUP_REMOVED lines=20> */
[----:B------:R-:W-:Y:S02]  /*0140*/  BSSY.RECONVERGENT B0, `(.L_x_16068) ;  /* 0x000007b000007945 */ /* 0x000fe40003800200 */
[----:B------:R-:W-:Y:S01]  /*0150*/  UISETP.NE.AND.EX UP0, UPT, UR9, URZ, UPT, UP0 ;  /* 0x000000ff0900728c */ /* 0x000fe2000bf05300 */
[----:B------:R-:W-:Y:S01]  /*0160*/  LEA.HI R0, R0, R7, RZ, 0x3 ;  /* 0x0000000700007211 */ /* 0x000fe200078f18ff */
[----:B0-----:R-:W-:Y:S01]  /*0170*/  USHF.L.U32 UR4, UR5, 0x2, URZ ;  /* 0x0000000205047899 */ /* 0x001fe200080006ff */
[----:B-1----:R-:W-:Y:S02]  /*0180*/  @P0 IADD3 R182, P1, PT, R2, R5, RZ ;  /* 0x0000000502b60210 */ /* 0x002fe40007f3e0ff */
[----:B------:R-:W-:-:S02]  /*0190*/  LOP3.LUT R5, R30, 0x1f, RZ, 0xc0, !PT ;  /* 0x0000001f1e057812 */ /* 0x000fc400078ec0ff */
[----:B------:R-:W-:Y:S01]  /*01a0*/  SHF.R.U32.HI R2, RZ, 0x5, R30 ;  /* 0x00000005ff027819 */ /* 0x000fe2000001161e */
[----:B------:R-:W-:Y:S01]  /*01b0*/  @P0 IMAD.X R183, RZ, RZ, R3, P1 ;  /* 0x000000ffffb70224 */ /* 0x000fe200008e0603 */
[----:B------:R-:W-:Y:S02]  /*01c0*/  LOP3.LUT R7, R5, 0x1f, RZ, 0x3c, !PT ;  /* 0x0000001f05077812 */ /* 0x000fe400078e3cff */
[----:B------:R-:W-:Y:S02]  /*01d0*/  LOP3.LUT R2, R2, UR4, RZ, 0xfc, !PT ;  /* 0x0000000402027c12 */ /* 0x000fe4000f8efcff */
[----:B------:R-:W-:Y:S02]  /*01e0*/  LEA.HI.SX32 R0, R0, R7, 0x1d ;  /* 0x0000000700007211 */ /* 0x000fe400078feaff */
        /* <DEDUP_REMOVED lines=59> */
.L_x_16069:
        /* <DEDUP_REMOVED lines=53> */
.L_x_16070:
[----:B------:R-:W-:Y:S05]  /*08f0*/  BSYNC.RECONVERGENT B0 ;  /* 0x0000000000007941 */ /* 0x000fea0003800200 */
.L_x_16068:
        /* <DEDUP_REMOVED lines=12> */
[----:B------:R-:W-:Y:S01]  /*09c0*/  VIADD R14, R165, 0xed9eba14 ;  /* 0xed9eba14a50e7836 */ /* 0x000fe20000000000 */
[----:B------:R-:W-:Y:S01]  /*09d0*/  PRMT R15, R75, 0x7632, R15 ;  /* 0x000076324b0f7816 */ /* 0x000fe2000000000f */
[----:B------:R-:W-:Y:S01]  /*09e0*/  IMAD.HI.U32 R6, R9, -0x326172a9, RZ ;  /* 0xcd9e8d5709067827 */ /* 0x000fe200078e00ff */
[----:B------:R-:W-:Y:S01]  /*09f0*/  PRMT R16, R78, 0x7632, R16 ;  /* 0x000076324e107816 */ /* 0x000fe20000000010 */
[----:B------:R-:W2:Y:S01]  /*0a00*/  LDCU.U8 UR8, c[0x0][0x410] ;  /* 0x00008200ff0877ac */ /* 0x000ea20008000000 */
[----:B------:R-:W-:Y:S01]  /*0a10*/  PRMT R17, R74, 0x7632, R17 ;  /* 0x000076324a117816 */ /* 0x000fe20000000011 */
[----:B------:R-:W-:Y:S01]  /*0a20*/  IMAD.MOV.U32 R181, RZ, RZ, RZ ;  /* 0x000000ffffb57224 */ /* 0x000fe200078e00ff */
[----:B------:R-:W-:Y:S01]  /*0a30*/  PRMT R18, R77, 0x7632, R18 ;  /* 0x000076324d127816 */ /* 0x000fe20000000012 */
[----:B------:R-:W3:Y:S01]  /*0a40*/  LDCU UR9, c[0x0][0x448] ;  /* 0x00008900ff0977ac */ /* 0x000ee20008000800 */
[----:B------:R-:W-:-:S02]  /*0a50*/  PRMT R19, R73, 0x7632, R19 ;  /* 0x0000763249137816 */ /* 0x000fc40000000013 */
[----:B------:R-:W-:Y:S02]  /*0a60*/  PRMT R20, R76, 0x7632, R20 ;  /* 0x000076324c147816 */ /* 0x000fe40000000014 */
[----:B------:R-:W-:Y:S01]  /*0a70*/  PRMT R21, R72, 0x7632, R21 ;  /* 0x0000763248157816 */ /* 0x000fe20000000015 */
[----:B0-----:R-:W-:Y:S01]  /*0a80*/  IMAD R5, R5, UR5, R30 ;  /* 0x0000000505057c24 */ /* 0x001fe2000f8e021e */
[----:B------:R-:W0:Y:S01]  /*0a90*/  LDCU.64 UR4, c[0x0][0x3e0] ;  /* 0x00007c00ff0477ac */ /* 0x000e220008000a00 */
[----:B------:R-:W-:Y:S02]  /*0aa0*/  PRMT R22, R67, 0x7632, R22 ;  /* 0x0000763243167816 */ /* 0x000fe40000000016 */
[----:B------:R-:W-:Y:S01]  /*0ab0*/  IMAD.HI.U32 R7, R5, -0x326172a9, RZ ;  /* 0xcd9e8d5705077827 */ /* 0x000fe200078e00ff */
[----:B------:R-:W-:Y:S02]  /*0ac0*/  PRMT R23, R63, 0x7632, R23 ;  /* 0x000076323f177816 */ /* 0x000fe40000000017 */
        /* <DEDUP_REMOVED lines=11> */
[----:B0-----:R-:W-:Y:S01]  /*0b80*/  ISETP.NE.U32.AND P0, PT, RZ, UR4, PT ;  /* 0x00000004ff007c0c */ /* 0x001fe2000bf05070 */
[----:B------:R-:W-:Y:S01]  /*0b90*/  VIADD R13, R165, 0x76cf5d0a ;  /* 0x76cf5d0aa50d7836 */ /* 0x000fe20000000000 */
[----:B------:R-:W-:Y:S01]  /*0ba0*/  PRMT R28, R64, 0x7632, R28 ;  /* 0x00007632401c7816 */ /* 0x000fe2000000001c */
[----:B------:R-:W-:Y:S01]  /*0bb0*/  IMAD.HI.U32 R11, R6, -0x2daee0ad, RZ ;  /* 0xd2511f53060b7827 */ /* 0x000fe200078e00ff */
[----:B------:R-:W-:Y:S01]  /*0bc0*/  ISETP.NE.AND.EX P0, PT, RZ, UR5, PT, P0 ;  /* 0x00000005ff007c0c */ /* 0x000fe2000bf05300 */
[----:B------:R-:W0:Y:S01]  /*0bd0*/  LDCU.64 UR4, c[0x0][0x3a0] ;  /* 0x00007400ff0477ac */ /* 0x000e220008000a00 */
[----:B------:R-:W-:Y:S01]  /*0be0*/  PRMT R29, R60, 0x7632, R29 ;  /* 0x000076323c1d7816 */ /* 0x000fe2000000001d */
[----:B------:R-:W-:Y:S01]  /*0bf0*/  IMAD.HI.U32 R7, R10, -0x326172a9, RZ ;  /* 0xcd9e8d570a077827 */ /* 0x000fe200078e00ff */
[----:B------:R-:W-:-:S02]  /*0c00*/  LOP3.LUT R11, R13, R12, R11, 0x96, !PT ;  /* 0x0000000c0d0b7212 */ /* 0x000fc400078e960b */
[C---:B------:R-:W-:Y:S01]  /*0c10*/  IADD3 R12, PT, PT, R164.reuse, -0x255992d5, RZ ;  /* 0xdaa66d2ba40c7810 */ /* 0x040fe20007ffe0ff */
[----:B------:R-:W-:Y:S01]  /*0c20*/  VIADD R9, R164, 0x3c6ef372 ;  /* 0x3c6ef372a4097836 */ /* 0x000fe20000000000 */
[----:B------:R-:W-:Y:S01]  /*0c30*/  PRMT R30, R55, 0x7632, R30 ;  /* 0x00007632371e7816 */ /* 0x000fe2000000001e */
[----:B------:R-:W-:Y:S01]  /*0c40*/  IMAD R13, R6, -0x2daee0ad, RZ ;  /* 0xd2511f53060d7824 */ /* 0x000fe200078e02ff */
[----:B------:R-:W-:Y:S02]  /*0c50*/  PRMT R31, R51, 0x7632, R31 ;  /* 0x00007632331f7816 */ /* 0x000fe4000000001f */
[----:B------:R-:W-:Y:S01]  /*0c60*/  LOP3.LUT R7, R9, R8, R7, 0x96, !PT ;  /* 0x0000000809077212 */ /* 0x000fe200078e9607 */
[----:B------:R-:W-:Y:S01]  /*0c70*/  IMAD R9, R10, -0x326172a9, RZ ;  /* 0xcd9e8d570a097824 */ /* 0x000fe200078e02ff */
[----:B------:R-:W-:Y:S01]  /*0c80*/  @P0 LOP3.LUT R180, R180, 0x40, RZ, 0xfc, !PT ;  /* 0x00000040b4b40812 */ /* 0x000fe200078efcff */
[----:B------:R-:W-:Y:S01]  /*0c90*/  IMAD.HI.U32 R8, R11, -0x326172a9, RZ ;  /* 0xcd9e8d570b087827 */ /* 0x000fe200078e00ff */
[----:B------:R-:W-:-:S02]  /*0ca0*/  PRMT R32, R54, 0x7632, R32 ;  /* 0x0000763236207816 */ /* 0x000fc40000000020 */
[----:B------:R-:W-:Y:S01]  /*0cb0*/  PRMT R33, R50, 0x7632, R33 ;  /* 0x0000763232217816 */ /* 0x000fe20000000021 */
[----:B------:R-:W-:Y:S01]  /*0cc0*/  IMAD.HI.U32 R6, R7, -0x2daee0ad, RZ ;  /* 0xd2511f5307067827 */ /* 0x000fe200078e00ff */
[----:B------:R-:W-:Y:S02]  /*0cd0*/  LOP3.LUT R8, R12, R9, R8, 0x96, !PT ;  /* 0x000000090c087212 */ /* 0x000fe400078e9608 */
[----:B------:R-:W-:Y:S01]  /*0ce0*/  IADD3 R9, PT, PT, R164, 0x78dde6e4, RZ ;  /* 0x78dde6e4a4097810 */ /* 0x000fe20007ffe0ff */
        /* <DEDUP_REMOVED lines=60> */
[--C-:B------:R-:W-:Y:S02]  /*10b0*/  LOP3.LUT R194, R13, R12, R11.reuse, 0x96, !PT ;  /* 0x0000000c0dc27212 */ /* 0x100fe400078e960b */
        /* <DEDUP_REMOVED lines=29> */
[----:B0123--:R-:W-:-:S07]  /*1290*/  PRMT R179, R44, 0x7632, R179 ;  /* 0x000076322cb37816 */ /* 0x00ffce00000000b3 */
.L_x_16501:
        /* <DEDUP_REMOVED lines=30> */
[----:B------:R-:W-:Y:S01]  /*1480*/  MOV R106, 0x2 ;  /* 0x00000002006a7802 */ /* 0x000fe20000000f00 */
[----:B------:R-:W-:Y:S02]  /*1490*/  IMAD.MOV.U32 R107, RZ, RZ, R194 ;  /* 0x000000ffff6b7224 */ /* 0x000fe400078e00c2 */
[----:B------:R-:W-:-:S08]  /*14a0*/  IMAD.MOV.U32 R190, RZ, RZ, R185 ;  /* 0x000000ffffbe7224 */ /* 0x000fd000078e00b9 */
[----:B0-----:R-:W-:Y:S05]  /*14b0*/  @!P0 BRA `(.L_x_16075) ;  /* 0x00000004005c8947 */ /* 0x001fea0003800000 */
[----:B------:R-:W-:-:S05]  /*14c0*/  HFMA2 R105, -RZ, RZ, 0, 1.1920928955078125e-07 ;  /* 0x00000002ff697431 */ /* 0x000fca00000001ff */
[----:B------:R-:W-:-:S05]  /*14d0*/  VIADDMNMX.U32 R104, R182, 0xfffffffe, R105, PT ;  /* 0xfffffffeb6687846 */ /* 0x000fca0003800069 */
[----:B------:R-:W-:-:S04]  /*14e0*/  IMAD.SHL.U32 R106, R104, 0x4, RZ ;  /* 0x00000004686a7824 */ /* 0x000fc800078e00ff */
[----:B------:R-:W0:Y:S02]  /*14f0*/  LDC R104, c[0x2][R106] ;  /* 0x008000006a687b82 */ /* 0x000e240000000800 */
[----:B0-----:R-:W-:-:S04]  /*1500*/  SHF.R.S32.HI R105, RZ, 0x1f, R104 ;  /* 0x0000001fff697819 */ /* 0x001fc80000011468 */
.L_x_45664:
[----:B------:R-:W-:Y:S05]  /*1510*/  BRX R104 -0x1520                                       (*"BRANCH_TARGETS .L_x_45665,.L_x_45666,.L_x_45667"*) ;  /* 0xffffffe868b87949 */ /* 0x000fea000383ffff */
.L_x_45667:
[----:B------:R-:W-:Y:S01]  /*1520*/  VIADD R106, R182, 0x1 ;  /* 0x00000001b66a7836 */ /* 0x000fe20000000000 */
[----:B------:R-:W-:Y:S01]  /*1530*/  MOV R190, R185 ;  /* 0x000000b900be7202 */ /* 0x000fe20000000f00 */
[----:B------:R-:W-:Y:S01]  /*1540*/  IMAD.MOV.U32 R107, RZ, RZ, R183 ;  /* 0x000000ffff6b7224 */ /* 0x000fe200078e00b7 */
[----:B------:R-:W-:Y:S06]  /*1550*/  BRA `(.L_x_16075) ;  /* 0x0000000400347947 */ /* 0x000fec0003800000 */
.L_x_45665:
[----:B------:R-:W-:Y:S01]  /*1560*/  IMAD.MOV.U32 R190, RZ, RZ, R185 ;  /* 0x000000ffffbe7224 */ /* 0x000fe200078e00b9 */
[----:B------:R-:W-:Y:S01]  /*1570*/  MOV R106, 0x3 ;  /* 0x00000003006a7802 */ /* 0x000fe20000000f00 */
[----:B------:R-:W-:Y:S01]  /*1580*/  IMAD.MOV.U32 R107, RZ, RZ, R184 ;  /* 0x000000ffff6b7224 */ /* 0x000fe200078e00b8 */
[----:B------:R-:W-:Y:S06]  /*1590*/  BRA `(.L_x_16075) ;  /* 0x0000000400247947 */ /* 0x000fec0003800000 */
.L_x_45666:
        /* <DEDUP_REMOVED lines=13> */
.L_x_16077:
[----:B------:R-:W-:Y:S05]  /*1670*/  BSYNC.RECONVERGENT B2 ;  /* 0x0000000000027941 */ /* 0x000fea0003800200 */
.L_x_16076:
        /* <DEDUP_REMOVED lines=53> */
[----:B------:R-:W-:Y:S01]  /*19d0*/  MOV R107, R185 ;  /* 0x000000b9006b7202 */ /* 0x000fe20000000f00 */
[----:B------:R-:W-:-:S04]  /*19e0*/  IMAD.WIDE.U32 R194, R194, -0x326172a9, RZ ;  /* 0xcd9e8d57c2c27825 */ /* 0x000fc800078e00ff */
[----:B------:R-:W-:Y:S01]  /*19f0*/  IMAD.WIDE.U32 R190, R190, -0x2daee0ad, RZ ;  /* 0xd2511f53bebe7825 */ /* 0x000fe200078e00ff */
[----:B------:R-:W-:-:S03]  /*1a00*/  LOP3.LUT R183, R183, R106, R195, 0x96, !PT ;  /* 0x0000006ab7b77212 */ /* 0x000fc600078e96c3 */
[----:B------:R-:W-:Y:S01]  /*1a10*/  IMAD.MOV.U32 R106, RZ, RZ, RZ ;  /* 0x000000ffff6a7224 */ /* 0x000fe200078e00ff */
[----:B------:R-:W-:-:S07]  /*1a20*/  LOP3.LUT R184, R105, R104, R191, 0x96, !PT ;  /* 0x0000006869b87212 */ /* 0x000fce00078e96bf */
.L_x_16075:
[----:B------:R-:W-:Y:S05]  /*1a30*/  BSYNC.RECONVERGENT B1 ;  /* 0x0000000000017941 */ /* 0x000fea0003800200 */
.L_x_16074:
        /* <DEDUP_REMOVED lines=10> */
[----:B------:R-:W-:-:S03]  /*1ae0*/  PRMT R108, R108, 0x7632, R108 ;  /* 0x000076326c6c7816 */ /* 0x000fc6000000006c */
[----:B0-----:R-:W-:Y:S01]  /*1af0*/  FMUL.FTZ R144, R144, R189 ;  /* 0x000000bd90907220 */ /* 0x001fe20000410000 */
[----:B-1----:R-:W-:Y:S01]  /*1b00*/  FSETP.GTU.FTZ.AND P0, PT, R104, R191, PT ;  /* 0x000000bf6800720b */ /* 0x002fe20003f1c000 */
[----:B------:R-:W-:-:S03]  /*1b10*/  IMAD.U32 R104, R44, 0x10000, RZ ;  /* 0x000100002c687824 */ /* 0x000fc600078e00ff */
[----:B------:R-:W-:Y:S01]  /*1b20*/  FSEL R105, R144, RZ, !P0 ;  /* 0x000000ff90697208 */ /* 0x000fe20004000000 */
[----:B------:R-:W-:Y:S01]  /*1b30*/  IMAD.MOV.U32 R144, RZ, RZ, 0x2 ;  /* 0x00000002ff907424 */ /* 0x000fe200078e00ff */
        /* <DEDUP_REMOVED lines=13> */
.L_x_16080:
        /* <DEDUP_REMOVED lines=13> */
.L_x_16082:
[----:B------:R-:W-:Y:S05]  /*1ce0*/  BSYNC.RECONVERGENT B2 ;  /* 0x0000000000027941 */ /* 0x000fea0003800200 */
.L_x_16081:
        /* <DEDUP_REMOVED lines=47> */
[----:B------:R-:W-:-:S04]  /*1fe0*/  VIADD R107, R165, 0xdb3d7428 ;  /* 0xdb3d7428a56b7836 */ /* 0x000fc80000000000 */
[----:B------:R-:W-:Y:S01]  /*1ff0*/  IMAD.WIDE.U32 R144, R105, -0x326172a9, RZ ;  /* 0xcd9e8d5769907825 */ /* 0x000fe200078e00ff */
[----:B------:R-:W-:Y:S02]  /*2000*/  IADD3 R105, PT, PT, R164, -0xe443238, RZ ;  /* 0xf1bbcdc8a4697810 */ /* 0x000fe40007ffe0ff */
[----:B------:R-:W-:Y:S02]  /*2010*/  LOP3.LUT R107, R107, R146, R185, 0x96, !PT ;  /* 0x000000926b6b7212 */ /* 0x000fe400078e96b9 */
        /* <DEDUP_REMOVED lines=9> */
.L_x_16079:
[----:B------:R-:W-:Y:S05]  /*20b0*/  BSYNC.RECONVERGENT B1 ;  /* 0x0000000000017941 */ /* 0x000fea0003800200 */
.L_x_16078:
[----:B------:R-:W-:Y:S01]  /*20c0*/  I2FP.F32.U32 R105, R105 ;  /* 0x0000006900697245 */ /* 0x000fe20000201000 */
[----:B------:R-:W-:Y:S01]  /*20d0*/  BSSY.RECONVERGENT B1, `(.L_x_16083) ;  /* 0x0000060000017945 */ /* 0x000fe20003800200 */
[----:B------:R-:W-:Y:S01]  /*20e0*/  SHF.L.U32 R107, R108, 0x10, RZ ;  /* 0x000000106c6b7819 */ /* 0x000fe200000006ff */
[----:B------:R-:W-:Y:S01]  /*20f0*/  IMAD.MOV.U32 R146, RZ, RZ, 0x2 ;  /* 0x00000002ff927424 */ /* 0x000fe200078e00ff */
[----:B------:R-:W-:Y:S01]  /*2100*/  ISETP.NE.AND P1, PT, R144, 0x1, PT ;  /* 0x000000019000780c */ /* 0x000fe20003f25270 */
[----:B------:R-:W-:Y:S01]  /*2110*/  FFMA.FTZ R106, R105, R192, 1.1641532182693481445e-10 ;  /* 0x2f000000696a7423 */ /* 0x000fe200000100c0 */
[----:B------:R-:W-:Y:S02]  /*2120*/  IMAD.U32 R105, R179, 0x10000, RZ ;  /* 0x00010000b3697824 */ /* 0x000fe400078e00ff */
[----:B------:R-:W-:Y:S01]  /*2130*/  FMUL.FTZ R108, R107, R188 ;  /* 0x000000bc6b6c7220 */ /* 0x000fe20000410000 */
[----:B------:R-:W-:Y:S02]  /*2140*/  MOV R107, R194 ;  /* 0x000000c2006b7202 */ /* 0x000fe40000000f00 */
[----:B------:R-:W-:Y:S01]  /*2150*/  FSETP.GTU.FTZ.AND P0, PT, R106, R191, PT ;  /* 0x000000bf6a00720b */ /* 0x000fe20003f1c000 */
[----:B------:R-:W-:-:S05]  /*2160*/  FMUL.FTZ R108, R108, R189 ;  /* 0x000000bd6c6c7220 */ /* 0x000fca0000410000 */
        /* <DEDUP_REMOVED lines=12> */
.L_x_16085:
        /* <DEDUP_REMOVED lines=13> */
.L_x_16087:
[----:B------:R-:W-:Y:S05]  /*2300*/  BSYNC.RECONVERGENT B2 ;  /* 0x0000000000027941 */ /* 0x000fea0003800200 */
.L_x_16086:
        /* <DEDUP_REMOVED lines=50> */
[----:B------:R-:W-:Y:S02]  /*2630*/  VIADD R145, R165, 0x96a522ad ;  /* 0x96a522ada5917836 */ /* 0x000fe40000000000 */
        /* <DEDUP_REMOVED lines=8> */
[----:B------:R-:W-:-:S07]  /*26c0*/  IMAD.MOV.U32 R146, RZ, RZ, RZ ;  /* 0x000000ffff927224 */ /* 0x000fce00078e00ff */
.L_x_16084:
[----:B------:R-:W-:Y:S05]  /*26d0*/  BSYNC.RECONVERGENT B1 ;  /* 0x0000000000017941 */ /* 0x000fea0003800200 */
.L_x_16083:
[----:B------:R-:W-:Y:S01]  /*26e0*/  I2FP.F32.U32 R107, R107 ;  /* 0x0000006b006b7245 */ /* 0x000fe20000201000 */
[----:B------:R-:W-:Y:S01]  /*26f0*/  BSSY.RECONVERGENT B1, `(.L_x_16088) ;  /* 0x0000061000017945 */ /* 0x000fe20003800200 */
[----:B------:R-:W-:Y:S02]  /*2700*/  SHF.L.U32 R145, R109, 0x10, RZ ;  /* 0x000000106d917819 */ /* 0x000fe400000006ff */
[----:B------:R-:W-:Y:S01]  /*2710*/  ISETP.NE.AND P2, PT, R146, 0x1, PT ;  /* 0x000000019200780c */ /* 0x000fe20003f45270 */
[----:B------:R-:W-:Y:S02]  /*2720*/  FFMA.FTZ R106, R107, R192, 1.1641532182693481445e-10 ;  /* 0x2f0000006b6a7423 */ /* 0x000fe400000100c0 */
[----:B------:R-:W-:Y:S01]  /*2730*/  FMUL.FTZ R108, R145, R188 ;  /* 0x000000bc916c7220 */ /* 0x000fe20000410000 */
[----:B------:R-:W-:Y:S02]  /*2740*/  IMAD.MOV.U32 R145, RZ, RZ, 0x2 ;  /* 0x00000002ff917424 */ /* 0x000fe400078e00ff */
[----:B------:R-:W-:Y:S01]  /*2750*/  FSETP.GTU.FTZ.AND P1, PT, R106, R191, PT ;  /* 0x000000bf6a00720b */ /* 0x000fe20003f3c000 */
[----:B------:R-:W-:Y:S01]  /*2760*/  FMUL.FTZ R108, R108, R189 ;  /* 0x000000bd6c6c7220 */ /* 0x000fe20000410000 */
[----:B------:R-:W-:-:S04]  /*2770*/  IMAD.U32 R106, R45, 0x10000, RZ ;  /* 0x000100002d6a7824 */ /* 0x000fc800078e00ff */
        /* <DEDUP_REMOVED lines=14> */
.L_x_16090:
        /* <DEDUP_REMOVED lines=13> */
.L_x_16092:
[----:B------:R-:W-:Y:S05]  /*2930*/  BSYNC.RECONVERGENT B2 ;  /* 0x0000000000027941 */ /* 0x000fea0003800200 */
.L_x_16091:
        /* <DEDUP_REMOVED lines=60> */
.L_x_16089:
[----:B------:R-:W-:Y:S05]  /*2d00*/  BSYNC.RECONVERGENT B1 ;  /* 0x0000000000017941 */ /* 0x000fea0003800200 */
.L_x_16088:
[----:B------:R-:W-:Y:S01]  /*2d10*/  I2FP.F32.U32 R109, R109 ;  /* 0x0000006d006d7245 */ /* 0x000fe20000201000 */
[----:B------:R-:W-:Y:S01]  /*2d20*/  BSSY.RECONVERGENT B1, `(.L_x_16093) ;  /* 0x0000060000017945 */ /* 0x000fe20003800200 */
[----:B------:R-:W-:Y:S01]  /*2d30*/  SHF.L.U32 R107, R107, 0x10, RZ ;  /* 0x000000106b6b7819 */ /* 0x000fe200000006ff */
[----:B------:R-:W-:Y:S01]  /*2d40*/  IMAD.MOV.U32 R146, RZ, RZ, 0x2 ;  /* 0x00000002ff927424 */ /* 0x000fe200078e00ff */
[----:B------:R-:W-:Y:S01]  /*2d50*/  ISETP.NE.AND P3, PT, R145, 0x1, PT ;  /* 0x000000019100780c */ /* 0x000fe20003f65270 */
[----:B------:R-:W-:Y:S01]  /*2d60*/  FFMA.FTZ R108, R109, R192, 1.1641532182693481445e-10 ;  /* 0x2f0000006d6c7423 */ /* 0x000fe200000100c0 */
[----:B------:R-:W-:Y:S01]  /*2d70*/  MOV R109, R194 ;  /* 0x000000c2006d7202 */ /* 0x000fe20000000f00 */
[----:B------:R-:W-:Y:S01]  /*2d80*/  FMUL.FTZ R144, R107, R188 ;  /* 0x000000bc6b907220 */ /* 0x000fe20000410000 */
[----:B------:R-:W-:Y:S02]  /*2d90*/  IMAD.U32 R107, R178, 0x10000, RZ ;  /* 0x00010000b26b7824 */ /* 0x000fe400078e00ff */
        /* <DEDUP_REMOVED lines=14> */
.L_x_16095:
        /* <DEDUP_REMOVED lines=13> */
.L_x_16097:
[----:B------:R-:W-:Y:S05]  /*2f50*/  BSYNC.RECONVERGENT B2 ;  /* 0x0000000000027941 */ /* 0x000fea0003800200 */
.L_x_16096:
        /* <DEDUP_REMOVED lines=60> */
.L_x_16094:
[----:B------:R-:W-:Y:S05]  /*3320*/  BSYNC.RECONVERGENT B1 ;  /* 0x0000000000017941 */ /* 0x000fea0003800200 */
.L_x_16093:
        /* <DEDUP_REMOVED lines=24> */
.L_x_16100:
        /* <DEDUP_REMOVED lines=13> */
.L_x_16102:
[----:B------:R-:W-:Y:S05]  /*3580*/  BSYNC.RECONVERGENT B2 ;  /* 0x0000000000027941 */ /* 0x000fea0003800200 */
.L_x_16101:
        /* <DEDUP_REMOVED lines=60> */
.L_x_16099:
[----:B------:R-:W-:Y:S05]  /*3950*/  BSYNC.RECONVERGENT B1 ;  /* 0x0000000000017941 */ /* 0x000fea0003800200 */
.L_x_16098:
[----:B------:R-:W-:Y:S01]  /*3960*/  I2FP.F32.U32 R109, R109 ;  /* 0x0000006d006d7245 */ /* 0x000fe20000201000 */
[----:B------:R-:W-:Y:S01]  /*3970*/  BSSY.RECONVERGENT B1, `(.L_x_16103) ;  /* 0x0000060000017945 */ /* 0x000fe20003800200 */
[----:B------:R-:W-:Y:S01]  /*3980*/  SHF.L.U32 R145, R110, 0x10, RZ ;  /* 0x000000106e917819 */ /* 0x000fe200000006ff */
[----:B------:R-:W-:Y:S01]  /*3990*/  IMAD.MOV.U32 R185, RZ, RZ, 0x2 ;  /* 0x00000002ffb97424 */ /* 0x000fe200078e00ff */
[----:B------:R-:W-:Y:S01]  /*39a0*/  ISETP.NE.AND P5, PT, R147, 0x1, PT ;  /* 0x000000019300780c */ /* 0x000fe20003fa5270 */
[----:B------:R-:W-:Y:S01]  /*39b0*/  FFMA.FTZ R110, R109, R192, 1.1641532182693481445e-10 ;  /* 0x2f0000006d6e7423 */ /* 0x000fe200000100c0 */
[----:B------:R-:W-:Y:S02]  /*39c0*/  IMAD.U32 R109, R177, 0x10000, RZ ;  /* 0x00010000b16d7824 */ /* 0x000fe400078e00ff */
[----:B------:R-:W-:Y:S02]  /*39d0*/  FMUL.FTZ R144, R145, R188 ;  /* 0x000000bc91907220 */ /* 0x000fe40000410000 */
[----:B------:R-:W-:-:S02]  /*39e0*/  FSETP.GTU.FTZ.AND P4, PT, R110, R191, PT ;  /* 0x000000bf6e00720b */ /* 0x000fc40003f9c000 */
        /* <DEDUP_REMOVED lines=14> */
.L_x_16105:
        /* <DEDUP_REMOVED lines=13> */
.L_x_16107:
[----:B------:R-:W-:Y:S05]  /*3ba0*/  BSYNC.RECONVERGENT B2 ;  /* 0x0000000000027941 */ /* 0x000fea0003800200 */
.L_x_16106:
        /* <DEDUP_REMOVED lines=52> */
[----:B------:R-:W-:Y:S01]  /*3ef0*/  LOP3.LUT R145, R145, R144, R147, 0x96, !PT ;  /* 0x0000009091917212 */ /* 0x000fe200078e9693 */
[----:B------:R-:W-:Y:S02]  /*3f00*/  VIADD R147, R165, 0x96a522ad ;  /* 0x96a522ada5937836 */ /* 0x000fe40000000000 */
[----:B------:R-:W-:-:S04]  /*3f10*/  IMAD.WIDE.U32 R194, R183, -0x326172a9, RZ ;  /* 0xcd9e8d57b7c27825 */ /* 0x000fc800078e00ff */
[----:B------:R-:W-:Y:S02]  /*3f20*/  VIADD R183, R164, 0x8ff34781 ;  /* 0x8ff34781a4b77836 */ /* 0x000fe40000000000 */
[----:B------:R-:W-:-:S03]  /*3f30*/  IMAD.WIDE.U32 R144, R145, -0x2daee0ad, RZ ;  /* 0xd2511f5391907825 */ /* 0x000fc600078e00ff */
[----:B------:R-:W-:Y:S01]  /*3f40*/  LOP3.LUT R183, R183, R146, R195, 0x96, !PT ;  /* 0x00000092b7b77212 */ /* 0x000fe200078e96c3 */
[----:B------:R-:W-:Y:S01]  /*3f50*/  IMAD.MOV.U32 R190, RZ, RZ, R144 ;  /* 0x000000ffffbe7224 */ /* 0x000fe200078e0090 */
[----:B------:R-:W-:-:S07]  /*3f60*/  LOP3.LUT R184, R147, R184, R145, 0x96, !PT ;  /* 0x000000b893b87212 */ /* 0x000fce00078e9691 */
.L_x_16104:
[----:B------:R-:W-:Y:S05]  /*3f70*/  BSYNC.RECONVERGENT B1 ;  /* 0x0000000000017941 */ /* 0x000fea0003800200 */
.L_x_16103:
        /* <DEDUP_REMOVED lines=24> */
.L_x_16110:
        /* <DEDUP_REMOVED lines=15> */
.L_x_16112:
[----:B------:R-:W-:Y:S05]  /*41f0*/  BSYNC.RECONVERGENT B2 ;  /* 0x0000000000027941 */ /* 0x000fea0003800200 */
.L_x_16111:
        /* <DEDUP_REMOVED lines=60> */
.L_x_16109:
[----:B------:R-:W-:Y:S05]  /*45c0*/  BSYNC.RECONVERGENT B1 ;  /* 0x0000000000017941 */ /* 0x000fea0003800200 */
.L_x_16108:
[----:B------:R-:W-:Y:S02]  /*45d0*/  I2FP.F32.U32 R145, R145 ;  /* 0x0000009100917245 */ /* 0x000fe40000201000 */
[----:B------:R-:W-:-:S03]  /*45e0*/  SHF.L.U32 R111, R111, 0x10, RZ ;  /* 0x000000106f6f7819 */ /* 0x000fc600000006ff */
[----:B------:R-:W-:Y:S02]  /*45f0*/  FFMA.FTZ R192, R145, R192, 1.1641532182693481445e-10 ;  /* 0x2f00000091c07423 */ /* 0x000fe400000100c0 */
[----:B------:R-:W-:Y:S01]  /*4600*/  FMUL.FTZ R144, R111, R188 ;  /* 0x000000bc6f907220 */ /* 0x000fe20000410000 */
[----:B------:R-:W-:Y:S02]  /*4610*/  IMAD.U32 R111, R176, 0x10000, RZ ;  /* 0x00010000b06f7824 */ /* 0x000fe400078e00ff */
[----:B------:R-:W-:Y:S01]  /*4620*/  FSETP.GTU.FTZ.AND P6, PT, R192, R191, PT ;  /* 0x000000bfc000720b */ /* 0x000fe20003fdc000 */
[----:B------:R-:W-:-:S05]  /*4630*/  FMUL.FTZ R144, R144, R189 ;  /* 0x000000bd90907220 */ /* 0x000fca0000410000 */
[----:B------:R-:W-:Y:S02]  /*4640*/  FSEL R144, R144, RZ, !P6 ;  /* 0x000000ff90907208 */ /* 0x000fe40007000000 */
[----:B------:R-:W-:-:S03]  /*4650*/  PLOP3.LUT P6, PT, P6, PT, PT, 0x8, 0x80 ;  /* 0x000000000080781c */ /* 0x000fc600037ce170 */
[----:B------:R-:W-:Y:S01]  /*4660*/  FFMA.FTZ R111, R144, R111, R103 ;  /* 0x0000006f906f7223 */ /* 0x000fe20000010067 */
[----:B------:R-:W-:Y:S09]  /*4670*/  BRA `(.L_x_16113) ;  /* 0x0000003000747947 */ /* 0x000ff20003800000 */
.L_x_16073:
        /* <DEDUP_REMOVED lines=16> */
.L_x_16116:
        /* <DEDUP_REMOVED lines=13> */
.L_x_16118:
[----:B------:R-:W-:Y:S05]  /*4850*/  BSYNC.RECONVERGENT B2 ;  /* 0x0000000000027941 */ /* 0x000fea0003800200 */
.L_x_16117:
        /* <DEDUP_REMOVED lines=56> */
[----:B------:R-:W-:Y:S02]  /*4be0*/  LOP3.LUT R184, R105, R104, R191, 0x96, !PT ;  /* 0x0000006869b87212 */ /* 0x000fe400078e96bf */
[----:B------:R-:W-:Y:S02]  /*4bf0*/  LOP3.LUT R183, R183, R106, R195, 0x96, !PT ;  /* 0x0000006ab7b77212 */ /* 0x000fe400078e96c3 */
[----:B------:R-:W-:-:S07]  /*4c00*/  MOV R104, R185 ;  /* 0x000000b900687202 */ /* 0x000fce0000000f00 */
.L_x_16115:
[----:B------:R-:W-:Y:S05]  /*4c10*/  BSYNC.RECONVERGENT B1 ;  /* 0x0000000000017941 */ /* 0x000fea0003800200 */
.L_x_16114:
        /* <DEDUP_REMOVED lines=10> */
[----:B------:R-:W-:Y:S01]  /*4cc0*/  LOP3.LUT R180, R180, 0xfffffffd, RZ, 0xc0, !PT ;  /* 0xfffffffdb4b47812 */ /* 0x000fe200078ec0ff */
[----:B------:R-:W-:Y:S01]  /*4cd0*/  IMAD.MOV.U32 R145, RZ, RZ, 0x2 ;  /* 0x00000002ff917424 */ /* 0x000fe200078e00ff */
[----:B------:R-:W-:Y:S01]  /*4ce0*/  PRMT R108, R108, 0x7632, R108 ;  /* 0x000076326c6c7816 */ /* 0x000fe2000000006c */
[----:B0-----:R-:W-:Y:S01]  /*4cf0*/  FMUL.FTZ R106, R106, R189 ;  /* 0x000000bd6a6a7220 */ /* 0x001fe20000410000 */
[----:B-1----:R-:W-:-:S04]  /*4d00*/  FSETP.GTU.FTZ.AND P0, PT, R104, R191, PT ;  /* 0x000000bf6800720b */ /* 0x002fc80003f1c000 */
        /* <DEDUP_REMOVED lines=14> */
.L_x_16121:
        /* <DEDUP_REMOVED lines=13> */
.L_x_16123:
[----:B------:R-:W-:Y:S05]  /*4ec0*/  BSYNC.RECONVERGENT B2 ;  /* 0x0000000000027941 */ /* 0x000fea0003800200 */
.L_x_16122:
        /* <DEDUP_REMOVED lines=60> */
.L_x_16120:
[----:B------:R-:W-:Y:S05]  /*5290*/  BSYNC.RECONVERGENT B1 ;  /* 0x0000000000017941 */ /* 0x000fea0003800200 */
.L_x_16119:
        /* <DEDUP_REMOVED lines=23> */
.L_x_16126:
        /* <DEDUP_REMOVED lines=13> */
.L_x_16128:
[----:B------:R-:W-:Y:S05]  /*54e0*/  BSYNC.RECONVERGENT B2 ;  /* 0x0000000000027941 */ /* 0x000fea0003800200 */
.L_x_16127:
        /* <DEDUP_REMOVED lines=60> */
.L_x_16125:
[----:B------:R-:W-:Y:S05]  /*58b0*/  BSYNC.RECONVERGENT B1 ;  /* 0x0000000000017941 */ /* 0x000fea0003800200 */
.L_x_16124:
[----:B------:R-:W-:Y:S01]  /*58c0*/  I2FP.F32.U32 R107, R107 ;  /* 0x0000006b006b7245 */ /* 0x000fe20000201000 */
[----:B------:R-:W-:Y:S01]  /*58d0*/  BSSY.RECONVERGENT B1, `(.L_x_16129) ;  /* 0x0000061000017945 */ /* 0x000fe20003800200 */
[----:B------:R-:W-:Y:S02]  /*58e0*/  SHF.L.U32 R145, R109, 0x10, RZ ;  /* 0x000000106d917819 */ /* 0x000fe400000006ff */
[----:B------:R-:W-:Y:S01]  /*58f0*/  ISETP.NE.AND P2, PT, R144, 0x1, PT ;  /* 0x000000019000780c */ /* 0x000fe20003f45270 */
[----:B------:R-:W-:Y:S01]  /*5900*/  FFMA.FTZ R106, R107, R192, 1.1641532182693481445e-10 ;  /* 0x2f0000006b6a7423 */ /* 0x000fe200000100c0 */
[----:B------:R-:W-:Y:S02]  /*5910*/  IMAD.U32 R107, R45, 0x10000, RZ ;  /* 0x000100002d6b7824 */ /* 0x000fe400078e00ff */
[----:B------:R-:W-:Y:S01]  /*5920*/  FMUL.FTZ R108, R145, R188 ;  /* 0x000000bc916c7220 */ /* 0x000fe20000410000 */
[----:B------:R-:W-:Y:S01]  /*5930*/  IMAD.MOV.U32 R145, RZ, RZ, 0x2 ;  /* 0x00000002ff917424 */ /* 0x000fe200078e00ff */
[----:B------:R-:W-:-:S02]  /*5940*/  FSETP.GTU.FTZ.AND P1, PT, R106, R191, PT ;  /* 0x000000bf6a00720b */ /* 0x000fc40003f3c000 */
[----:B------:R-:W-:-:S05]  /*5950*/  FMUL.FTZ R108, R108, R189 ;  /* 0x000000bd6c6c7220 */ /* 0x000fca0000410000 */
        /* <DEDUP_REMOVED lines=14> */
.L_x_16131:
        /* <DEDUP_REMOVED lines=13> */
.L_x_16133:
[----:B------:R-:W-:Y:S05]  /*5b10*/  BSYNC.RECONVERGENT B2 ;  /* 0x0000000000027941 */ /* 0x000fea0003800200 */
.L_x_16132:
        /* <DEDUP_REMOVED lines=60> */
.L_x_16130:
[----:B------:R-:W-:Y:S05]  /*5ee0*/  BSYNC.RECONVERGENT B1 ;  /* 0x0000000000017941 */ /* 0x000fea0003800200 */
.L_x_16129:
        /* <DEDUP_REMOVED lines=23> */
.L_x_16136:
        /* <DEDUP_REMOVED lines=13> */
.L_x_16138:
[----:B------:R-:W-:Y:S05]  /*6130*/  BSYNC.RECONVERGENT B2 ;  /* 0x0000000000027941 */ /* 0x000fea0003800200 */
.L_x_16137:
        /* <DEDUP_REMOVED lines=60> */
.L_x_16135:
[----:B------:R-:W-:Y:S05]  /*6500*/  BSYNC.RECONVERGENT B1 ;  /* 0x0000000000017941 */ /* 0x000fea0003800200 */
.L_x_16134:
        /* <DEDUP_REMOVED lines=8> */
[----:B------:R-:W-:Y:S02]  /*6590*/  PRMT R110, R110, 0x7632, R110 ;  /* 0x000076326e6e7816 */ /* 0x000fe4000000006e */
        /* <DEDUP_REMOVED lines=15> */
.L_x_16141:
        /* <DEDUP_REMOVED lines=13> */
.L_x_16143:
[----:B------:R-:W-:Y:S05]  /*6760*/  BSYNC.RECONVERGENT B2 ;  /* 0x0000000000027941 */ /* 0x000fea0003800200 */
.L_x_16142:
        /* <DEDUP_REMOVED lines=60> */
.L_x_16140:
[----:B------:R-:W-:Y:S05]  /*6b30*/  BSYNC.RECONVERGENT B1 ;  /* 0x0000000000017941 */ /* 0x000fea0003800200 */
.L_x_16139:
        /* <DEDUP_REMOVED lines=23> */
.L_x_16146:
        /* <DEDUP_REMOVED lines=13> */
.L_x_16148:
[----:B------:R-:W-:Y:S05]  /*6d80*/  BSYNC.RECONVERGENT B2 ;  /* 0x0000000000027941 */ /* 0x000fea0003800200 */
.L_x_16147:
        /* <DEDUP_REMOVED lines=54> */
[----:B------:R-:W-:Y:S02]  /*70f0*/  VIADD R183, R164, 0x8ff34781 ;  /* 0x8ff34781a4b77836 */ /* 0x000fe40000000000 */
[----:B------:R-:W-:-:S03]  /*7100*/  IMAD.WIDE.U32 R144, R145, -0x2daee0ad, RZ ;  /* 0xd2511f5391907825 */ /* 0x000fc600078e00ff */
[----:B------:R-:W-:Y:S01]  /*7110*/  LOP3.LUT R183, R183, R146, R195, 0x96, !PT ;  /* 0x00000092b7b77212 */ /* 0x000fe200078e96c3 */
[----:B------:R-:W-:Y:S01]  /*7120*/  IMAD.MOV.U32 R190, RZ, RZ, R144 ;  /* 0x000000ffffbe7224 */ /* 0x000fe200078e0090 */
[----:B------:R-:W-:Y:S01]  /*7130*/  LOP3.LUT R184, R147, R184, R145, 0x96, !PT ;  /* 0x000000b893b87212 */ /* 0x000fe200078e9691 */
[----:B------:R-:W-:-:S07]  /*7140*/  IMAD.MOV.U32 R146, RZ, RZ, RZ ;  /* 0x000000ffff927224 */ /* 0x000fce00078e00ff */
.L_x_16145:
[----:B------:R-:W-:Y:S05]  /*7150*/  BSYNC.RECONVERGENT B1 ;  /* 0x0000000000017941 */ /* 0x000fea0003800200 */
.L_x_16144:
        /* <DEDUP_REMOVED lines=24> */
.L_x_16151:
        /* <DEDUP_REMOVED lines=15> */
.L_x_16153:
[----:B------:R-:W-:Y:S05]  /*73d0*/  BSYNC.RECONVERGENT B2 ;  /* 0x0000000000027941 */ /* 0x000fea0003800200 */
.L_x_16152:
        /* <DEDUP_REMOVED lines=60> */
.L_x_16150:
[----:B------:R-:W-:Y:S05]  /*77a0*/  BSYNC.RECONVERGENT B1 ;  /* 0x0000000000017941 */ /* 0x000fea0003800200 */
.L_x_16149:
        /* <DEDUP_REMOVED lines=9> */
[----:B------:R-:W-:-:S10]  /*7840*/  FMUL.FTZ R111, R144, R111 ;  /* 0x0000006f906f7220 */ /* 0x000fd40000410000 */
.L_x_16113:
        /* <DEDUP_REMOVED lines=19> */
[----:B-1----:R-:W-:-:S03]  /*7980*/  IMAD.WIDE.U32 R144, R186, 0x8, R144 ;  /* 0x00000008ba907825 */ /* 0x002fc600078e0090 */
[----:B------:R0:W-:Y:S04]  /*7990*/  STG.E.128 desc[UR6][R192.64+0x10], R108 ;  /* 0x0000106cc0007986 */ /* 0x0001e8000c101d06 */
[----:B------:R0:W-:Y:S02]  /*79a0*/  STG.E.64 desc[UR6][R144.64], R146 ;  /* 0x0000009290007986 */ /* 0x0001e4000c101b06 */
.L_x_16072:
[----:B------:R-:W-:Y:S05]  /*79b0*/  BSYNC.RECONVERGENT B0 ;  /* 0x0000000000007941 */ /* 0x000fea0003800200 */
.L_x_16071:
        /* <DEDUP_REMOVED lines=8> */
[----:B------:R-:W2:Y:S01]  /*7a40*/  @P0 LDC.64 R112, c[0x0][0x3a0] ;  /* 0x0000e800ff700b82 */ /* 0x000ea20000000a00 */
[----:B-1----:R-:W-:-:S06]  /*7a50*/  IMAD.WIDE.U32 R116, R189, 0x10, R116 ;  /* 0x00000010bd747825 */ /* 0x002fcc00078e0074 */
[----:B------:R-:W5:Y:S01]  /*7a60*/  LDG.E.128 R116, desc[UR6][R116.64] ;  /* 0x0000000674747981 */ /* 0x000f62000c1e1d00 */
[----:B--2---:R-:W-:-:S05]  /*7a70*/  @P0 IMAD.WIDE.U32 R112, R189, 0x20, R112 ;  /* 0x00000020bd700825 */ /* 0x004fca00078e0070 */
[----:B------:R1:W5:Y:S04]  /*7a80*/  @P0 LDG.E.128 R96, desc[UR6][R112.64] ;  /* 0x0000000670600981 */ /* 0x000368000c1e1d00 */
[----:B------:R1:W5:Y:S01]  /*7a90*/  @P0 LDG.E.128 R100, desc[UR6][R112.64+0x10] ;  /* 0x0000100670640981 */ /* 0x000362000c1e1d00 */
[----:B------:R-:W-:Y:S05]  /*7aa0*/  @!P0 BRA `(.L_x_16156) ;  /* 0x0000003000788947 */ /* 0x000fea0003800000 */
[----:B------:R-:W-:Y:S01]  /*7ab0*/  ISETP.NE.AND P0, PT, R182, 0x1, PT ;  /* 0x00000001b600780c */ /* 0x000fe20003f05270 */
[----:B------:R-:W-:Y:S01]  /*7ac0*/  BSSY.RECONVERGENT B1, `(.L_x_16157) ;  /* 0x0000058000017945 */ /* 0x000fe20003800200 */
[----:B0-----:R-:W-:Y:S01]  /*7ad0*/  IMAD.MOV.U32 R144, RZ, RZ, 0x2 ;  /* 0x00000002ff907424 */ /* 0x001fe200078e00ff */
[----:B------:R-:W-:Y:S01]  /*7ae0*/  MOV R190, R185 ;  /* 0x000000b900be7202 */ /* 0x000fe20000000f00 */
[----:B-1----:R-:W-:-:S09]  /*7af0*/  IMAD.MOV.U32 R112, RZ, RZ, R194 ;  /* 0x000000ffff707224 */ /* 0x002fd200078e00c2 */
        /* <DEDUP_REMOVED lines=11> */
.L_x_16159:
        /* <DEDUP_REMOVED lines=13> */
.L_x_16161:
[----:B------:R-:W-:Y:S05]  /*7c80*/  BSYNC.RECONVERGENT B2 ;  /* 0x0000000000027941 */ /* 0x000fea0003800200 */
.L_x_16160:
        /* <DEDUP_REMOVED lines=52> */
[----:B------:R-:W-:Y:S01]  /*7fd0*/  LOP3.LUT R147, R147, R146, R113, 0x96, !PT ;  /* 0x0000009293937212 */ /* 0x000fe200078e9671 */
[----:B------:R-:W-:Y:S02]  /*7fe0*/  VIADD R113, R165, 0x96a522ad ;  /* 0x96a522ada5717836 */ /* 0x000fe40000000000 */
[----:B------:R-:W-:-:S04]  /*7ff0*/  IMAD.WIDE.U32 R190, R145, -0x2daee0ad, RZ ;  /* 0xd2511f5391be7825 */ /* 0x000fc800078e00ff */
[----:B------:R-:W-:Y:S01]  /*8000*/  IMAD.WIDE.U32 R194, R147, -0x326172a9, RZ ;  /* 0xcd9e8d5793c27825 */ /* 0x000fe200078e00ff */
[----:B------:R-:W-:-:S03]  /*8010*/  LOP3.LUT R184, R113, R112, R191, 0x96, !PT ;  /* 0x0000007071b87212 */ /* 0x000fc600078e96bf */
[----:B------:R-:W-:Y:S01]  /*8020*/  IMAD.MOV.U32 R112, RZ, RZ, R185 ;  /* 0x000000ffff707224 */ /* 0x000fe200078e00b9 */
[----:B------:R-:W-:-:S07]  /*8030*/  LOP3.LUT R183, R183, R114, R195, 0x96, !PT ;  /* 0x00000072b7b77212 */ /* 0x000fce00078e96c3 */
.L_x_16158:
[----:B------:R-:W-:Y:S05]  /*8040*/  BSYNC.RECONVERGENT B1 ;  /* 0x0000000000017941 */ /* 0x000fea0003800200 */
.L_x_16157:
[----:B------:R-:W0:Y:S01]  /*8050*/  LDC R191, c[0x0][0x408] ;  /* 0x00010200ffbf7b82 */ /* 0x000e220000000800 */
[----:B------:R-:W-:Y:S01]  /*8060*/  I2FP.F32.U32 R112, R112 ;  /* 0x0000007000707245 */ /* 0x000fe20000201000 */
[----:B------:R-:W-:Y:S01]  /*8070*/  IMAD.MOV.U32 R193, RZ, RZ, 0x2f800000 ;  /* 0x2f800000ffc17424 */ /* 0x000fe200078e00ff */
[----:B------:R-:W-:Y:S01]  /*8080*/  ISETP.NE.AND P1, PT, R144, 0x1, PT ;  /* 0x000000019000780c */ /* 0x000fe20003f25270 */
[----:B-----5:R-:W-:Y:S01]  /*8090*/  IMAD.U32 R115, R116, 0x10000, RZ ;  /* 0x0001000074737824 */ /* 0x020fe200078e00ff */
[----:B------:R-:W-:Y:S01]  /*80a0*/  SHF.L.U32 R114, R56, 0x10, RZ ;  /* 0x0000001038727819 */ /* 0x000fe200000006ff */
[----:B------:R-:W-:Y:S01]  /*80b0*/  FFMA.FTZ R113, R112, R193, 1.1641532182693481445e-10 ;  /* 0x2f00000070717423 */ /* 0x000fe200000100c1 */
[----:B------:R-:W-:Y:S01]  /*80c0*/  LOP3.LUT R180, R180, 0xfffffffd, RZ, 0xc0, !PT ;  /* 0xfffffffdb4b47812 */ /* 0x000fe200078ec0ff */
[----:B------:R-:W1:Y:S01]  /*80d0*/  LDC R192, c[0x0][0x404] ;  /* 0x00010100ffc07b82 */ /* 0x000e620000000800 */
[----:B------:R-:W-:Y:S01]  /*80e0*/  FMUL.FTZ R112, R115, R188 ;  /* 0x000000bc73707220 */ /* 0x000fe20000410000 */
[----:B------:R-:W-:Y:S01]  /*80f0*/  BSSY.RECONVERGENT B1, `(.L_x_16162) ;  /* 0x000005d000017945 */ /* 0x000fe20003800200 */
[----:B------:R-:W-:Y:S01]  /*8100*/  PRMT R116, R116, 0x7632, R116 ;  /* 0x0000763274747816 */ /* 0x000fe20000000074 */
[----:B------:R-:W-:-:S02]  /*8110*/  IMAD.MOV.U32 R145, RZ, RZ, 0x2 ;  /* 0x00000002ff917424 */ /* 0x000fc400078e00ff */
[----:B0-----:R-:W-:Y:S01]  /*8120*/  FMUL.FTZ R112, R112, R191 ;  /* 0x000000bf70707220 */ /* 0x001fe20000410000 */
[----:B-1----:R-:W-:-:S04]  /*8130*/  FSETP.GTU.FTZ.AND P0, PT, R113, R192, PT ;  /* 0x000000c07100720b */ /* 0x002fc80003f1c000 */
        /* <DEDUP_REMOVED lines=14> */
.L_x_16164:
        /* <DEDUP_REMOVED lines=13> */
.L_x_16166:
[----:B------:R-:W-:Y:S05]  /*82f0*/  BSYNC.RECONVERGENT B2 ;  /* 0x0000000000027941 */ /* 0x000fea0003800200 */
.L_x_16165:
        /* <DEDUP_REMOVED lines=60> */
.L_x_16163:
[----:B------:R-:W-:Y:S05]  /*86c0*/  BSYNC.RECONVERGENT B1 ;  /* 0x0000000000017941 */ /* 0x000fea0003800200 */
.L_x_16162:
[----:B------:R-:W-:Y:S01]  /*86d0*/  I2FP.F32.U32 R114, R113 ;  /* 0x0000007100727245 */ /* 0x000fe20000201000 */
[----:B------:R-:W-:Y:S01]  /*86e0*/  IMAD.U32 R115, R116, 0x10000, RZ ;  /* 0x0001000074737824 */ /* 0x000fe200078e00ff */
[----:B------:R-:W-:Y:S01]  /*86f0*/  ISETP.NE.AND P1, PT, R145, 0x1, PT ;  /* 0x000000019100780c */ /* 0x000fe20003f25270 */
[----:B------:R-:W-:Y:S01]  /*8700*/  BSSY.RECONVERGENT B1, `(.L_x_16167) ;  /* 0x000005e000017945 */ /* 0x000fe20003800200 */
[----:B------:R-:W-:Y:S02]  /*8710*/  IMAD.MOV.U32 R144, RZ, RZ, 0x2 ;  /* 0x00000002ff907424 */ /* 0x000fe400078e00ff */
[----:B------:R-:W-:Y:S01]  /*8720*/  FFMA.FTZ R113, R114, R193, 1.1641532182693481445e-10 ;  /* 0x2f00000072717423 */ /* 0x000fe200000100c1 */
[----:B------:R-:W-:Y:S01]  /*8730*/  FMUL.FTZ R114, R115, R188 ;  /* 0x000000bc73727220 */ /* 0x000fe20000410000 */
[----:B------:R-:W-:-:S03]  /*8740*/  IMAD.MOV.U32 R115, RZ, RZ, R194 ;  /* 0x000000ffff737224 */ /* 0x000fc600078e00c2 */
[----:B------:R-:W-:Y:S01]  /*8750*/  FMUL.FTZ R114, R114, R191 ;  /* 0x000000bf72727220 */ /* 0x000fe20000410000 */
[----:B------:R-:W-:Y:S02]  /*8760*/  FSETP.GTU.FTZ.AND P0, PT, R113, R192, PT ;  /* 0x000000c07100720b */ /* 0x000fe40003f1c000 */
[----:B------:R-:W-:Y:S02]  /*8770*/  SHF.L.U32 R113, R175, 0x10, RZ ;  /* 0x00000010af717819 */ /* 0x000fe400000006ff */
        /* <DEDUP_REMOVED lines=12> */
.L_x_16169:
        /* <DEDUP_REMOVED lines=13> */
.L_x_16171:
[----:B------:R-:W-:Y:S05]  /*8910*/  BSYNC.RECONVERGENT B2 ;  /* 0x0000000000027941 */ /* 0x000fea0003800200 */
.L_x_16170:
        /* <DEDUP_REMOVED lines=56> */
[----:B------:R-:W-:Y:S01]  /*8ca0*/  IMAD.MOV.U32 R144, RZ, RZ, RZ ;  /* 0x000000ffff907224 */ /* 0x000fe200078e00ff */
[----:B------:R-:W-:Y:S01]  /*8cb0*/  LOP3.LUT R184, R145, R184, R115, 0x96, !PT ;  /* 0x000000b891b87212 */ /* 0x000fe200078e9673 */
[----:B------:R-:W-:Y:S01]  /*8cc0*/  IMAD.MOV.U32 R115, RZ, RZ, R190 ;  /* 0x000000ffff737224 */ /* 0x000fe200078e00be */
[----:B------:R-:W-:-:S07]  /*8cd0*/  MOV R190, R114 ;  /* 0x0000007200be7202 */ /* 0x000fce0000000f00 */
.L_x_16168:
[----:B------:R-:W-:Y:S05]  /*8ce0*/  BSYNC.RECONVERGENT B1 ;  /* 0x0000000000017941 */ /* 0x000fea0003800200 */
.L_x_16167:
        /* <DEDUP_REMOVED lines=24> */
.L_x_16174:
        /* <DEDUP_REMOVED lines=13> */
.L_x_16176:
[----:B------:R-:W-:Y:S05]  /*8f40*/  BSYNC.RECONVERGENT B2 ;  /* 0x0000000000027941 */ /* 0x000fea0003800200 */
.L_x_16175:
        /* <DEDUP_REMOVED lines=58> */
[----:B------:R-:W-:Y:S01]  /*92f0*/  MOV R190, R116 ;  /* 0x0000007400be7202 */ /* 0x000fe20000000f00 */
[----:B------:R-:W-:-:S07]  /*9300*/  IMAD.MOV.U32 R145, RZ, RZ, RZ ;  /* 0x000000ffff917224 */ /* 0x000fce00078e00ff */
.L_x_16173:
[----:B------:R-:W-:Y:S05]  /*9310*/  BSYNC.RECONVERGENT B1 ;  /* 0x0000000000017941 */ /* 0x000fea0003800200 */
.L_x_16172:
        /* <DEDUP_REMOVED lines=23> */
.L_x_16179:
        /* <DEDUP_REMOVED lines=13> */
.L_x_16181:
[----:B------:R-:W-:Y:S05]  /*9560*/  BSYNC.RECONVERGENT B2 ;  /* 0x0000000000027941 */ /* 0x000fea0003800200 */
.L_x_16180:
        /* <DEDUP_REMOVED lines=60> */
.L_x_16178:
[----:B------:R-:W-:Y:S05]  /*9930*/  BSYNC.RECONVERGENT B1 ;  /* 0x0000000000017941 */ /* 0x000fea0003800200 */
.L_x_16177:
        /* <DEDUP_REMOVED lines=24> */
.L_x_16184:
        /* <DEDUP_REMOVED lines=13> */
.L_x_16186:
[----:B------:R-:W-:Y:S05]  /*9b90*/  BSYNC.RECONVERGENT B2 ;  /* 0x0000000000027941 */ /* 0x000fea0003800200 */
.L_x_16185:
        /* <DEDUP_REMOVED lines=60> */
.L_x_16183:
[----:B------:R-:W-:Y:S05]  /*9f60*/  BSYNC.RECONVERGENT B1 ;  /* 0x0000000000017941 */ /* 0x000fea0003800200 */
.L_x_16182:
[----:B------:R-:W-:Y:S01]  /*9f70*/  I2FP.F32.U32 R144, R117 ;  /* 0x0000007500907245 */ /* 0x000fe20000201000 */
[----:B------:R-:W-:Y:S01]  /*9f80*/  IMAD.U32 R145, R118, 0x10000, RZ ;  /* 0x0001000076917824 */ /* 0x000fe200078e00ff */
[----:B------:R-:W-:Y:S01]  /*9f90*/  ISETP.NE.AND P5, PT, R147, 0x1, PT ;  /* 0x000000019300780c */ /* 0x000fe20003fa5270 */
[----:B------:R-:W-:Y:S01]  /*9fa0*/  BSSY.RECONVERGENT B1, `(.L_x_16187) ;  /* 0x000005e000017945 */ /* 0x000fe20003800200 */
[----:B------:R-:W-:Y:S02]  /*9fb0*/  IMAD.MOV.U32 R146, RZ, RZ, 0x2 ;  /* 0x00000002ff927424 */ /* 0x000fe400078e00ff */
[----:B------:R-:W-:Y:S01]  /*9fc0*/  FFMA.FTZ R117, R144, R193, 1.1641532182693481445e-10 ;  /* 0x2f00000090757423 */ /* 0x000fe200000100c1 */
[----:B------:R-:W-:Y:S01]  /*9fd0*/  FMUL.FTZ R118, R145, R188 ;  /* 0x000000bc91767220 */ /* 0x000fe20000410000 */
[----:B------:R-:W-:Y:S01]  /*9fe0*/  SHF.L.U32 R144, R173, 0x10, RZ ;  /* 0x00000010ad907819 */ /* 0x000fe200000006ff */
[----:B------:R-:W-:Y:S02]  /*9ff0*/  IMAD.MOV.U32 R145, RZ, RZ, R194 ;  /* 0x000000ffff917224 */ /* 0x000fe400078e00c2 */
        /* <DEDUP_REMOVED lines=14> */
.L_x_16189:
        /* <DEDUP_REMOVED lines=13> */
.L_x_16191:
[----:B------:R-:W-:Y:S05]  /*a1b0*/  BSYNC.RECONVERGENT B2 ;  /* 0x0000000000027941 */ /* 0x000fea0003800200 */
.L_x_16190:
        /* <DEDUP_REMOVED lines=60> */
.L_x_16188:
[----:B------:R-:W-:Y:S05]  /*a580*/  BSYNC.RECONVERGENT B1 ;  /* 0x0000000000017941 */ /* 0x000fea0003800200 */
.L_x_16187:
        /* <DEDUP_REMOVED lines=24> */
.L_x_16194:
        /* <DEDUP_REMOVED lines=15> */
.L_x_16196:
[----:B------:R-:W-:Y:S05]  /*a800*/  BSYNC.RECONVERGENT B2 ;  /* 0x0000000000027941 */ /* 0x000fea0003800200 */
.L_x_16195:
        /* <DEDUP_REMOVED lines=51> */
[----:B------:R-:W-:Y:S01]  /*ab40*/  LOP3.LUT R145, R145, R144, R147, 0x96, !PT ;  /* 0x0000009091917212 */ /* 0x000fe200078e9693 */
[----:B------:R-:W-:Y:S02]  /*ab50*/  VIADD R147, R165, 0x96a522ad ;  /* 0x96a522ada5937836 */ /* 0x000fe40000000000 */
[----:B------:R-:W-:Y:S01]  /*ab60*/  IMAD.WIDE.U32 R194, R183, -0x326172a9, RZ ;  /* 0xcd9e8d57b7c27825 */ /* 0x000fe200078e00ff */
[----:B------:R-:W-:-:S03]  /*ab70*/  IADD3 R183, PT, PT, R164, -0x700cb87f, RZ ;  /* 0x8ff34781a4b77810 */ /* 0x000fc60007ffe0ff */
[----:B------:R-:W-:Y:S01]  /*ab80*/  IMAD.WIDE.U32 R144, R145, -0x2daee0ad, RZ ;  /* 0xd2511f5391907825 */ /* 0x000fe200078e00ff */
[----:B------:R-:W-:-:S04]  /*ab90*/  LOP3.LUT R183, R183, R146, R195, 0x96, !PT ;  /* 0x00000092b7b77212 */ /* 0x000fc800078e96c3 */
[----:B------:R-:W-:Y:S01]  /*aba0*/  LOP3.LUT R184, R147, R184, R145, 0x96, !PT ;  /* 0x000000b893b87212 */ /* 0x000fe200078e9691 */
[----:B------:R-:W-:Y:S01]  /*abb0*/  IMAD.MOV.U32 R145, RZ, RZ, R190 ;  /* 0x000000ffff917224 */ /* 0x000fe200078e00be */
[----:B------:R-:W-:-:S07]  /*abc0*/  MOV R190, R144 ;  /* 0x0000009000be7202 */ /* 0x000fce0000000f00 */
.L_x_16193:
[----:B------:R-:W-:Y:S05]  /*abd0*/  BSYNC.RECONVERGENT B1 ;  /* 0x0000000000017941 */ /* 0x000fea0003800200 */
.L_x_16192:
[----:B------:R-:W-:Y:S01]  /*abe0*/  I2FP.F32.U32 R144, R145 ;  /* 0x0000009100907245 */ /* 0x000fe20000201000 */
[----:B------:R-:W-:-:S04]  /*abf0*/  IMAD.U32 R119, R119, 0x10000, RZ ;  /* 0x0001000077777824 */ /* 0x000fc800078e00ff */
        /* <DEDUP_REMOVED lines=8> */
[----:B------:R-:W-:Y:S09]  /*ac80*/  BRA `(.L_x_16197) ;  /* 0x0000003000747947 */ /* 0x000ff20003800000 */
.L_x_16156:
[----:B------:R-:W-:Y:S01]  /*ac90*/  ISETP.NE.AND P0, PT, R182, 0x1, PT ;  /* 0x00000001b600780c */ /* 0x000fe20003f05270 */
[----:B------:R-:W-:Y:S01]  /*aca0*/  BSSY.RECONVERGENT B1, `(.L_x_16198) ;  /* 0x0000058000017945 */ /* 0x000fe20003800200 */
[----:B------:R-:W-:Y:S01]  /*acb0*/  IMAD.MOV.U32 R114, RZ, RZ, 0x2 ;  /* 0x00000002ff727424 */ /* 0x000fe200078e00ff */
        /* <DEDUP_REMOVED lines=13> */
.L_x_16200:
        /* <DEDUP_REMOVED lines=13> */
.L_x_16202:
[----:B------:R-:W-:Y:S05]  /*ae60*/  BSYNC.RECONVERGENT B2 ;  /* 0x0000000000027941 */ /* 0x000fea0003800200 */
.L_x_16201:
[----:B------:R-:W-:Y:S01]  /*ae70*/  IMAD.WIDE.U32 R112, R5, -0x326172a9, RZ ;  /* 0xcd9e8d5705707825 */ /* 0x000fe200078e00ff */
[----:B0-----:R-:W-:Y:S02]  /*ae80*/  LOP3.LUT R144, R181, R115, R165, 0x96, !PT ;  /* 0x00000073b5907212 */ /* 0x001fe400078e96a5 */
        /* <DEDUP_REMOVED lines=57> */
.L_x_16199:
[----:B------:R-:W-:Y:S05]  /*b220*/  BSYNC.RECONVERGENT B1 ;  /* 0x0000000000017941 */ /* 0x000fea0003800200 */
.L_x_16198:
[----:B------:R-:W1:Y:S01]  /*b230*/  LDC R191, c[0x0][0x408] ;  /* 0x00010200ffbf7b82 */ /* 0x000e620000000800 */
[----:B------:R-:W-:Y:S01]  /*b240*/  I2FP.F32.U32 R112, R112 ;  /* 0x0000007000707245 */ /* 0x000fe20000201000 */
[----:B0-----:R-:W-:Y:S01]  /*b250*/  IMAD.MOV.U32 R193, RZ, RZ, 0x2f800000 ;  /* 0x2f800000ffc17424 */ /* 0x001fe200078e00ff */
[----:B------:R-:W-:Y:S01]  /*b260*/  ISETP.NE.AND P1, PT, R114, 0x1, PT ;  /* 0x000000017200780c */ /* 0x000fe20003f25270 */
[----:B-----5:R-:W-:Y:S01]  /*b270*/  IMAD.U32 R115, R116, 0x10000, RZ ;  /* 0x0001000074737824 */ /* 0x020fe200078e00ff */
[----:B------:R-:W-:Y:S01]  /*b280*/  LOP3.LUT R180, R180, 0xfffffffd, RZ, 0xc0, !PT ;  /* 0xfffffffdb4b47812 */ /* 0x000fe200078ec0ff */
[----:B------:R-:W-:Y:S01]  /*b290*/  FFMA.FTZ R113, R112, R193, 1.1641532182693481445e-10 ;  /* 0x2f00000070717423 */ /* 0x000fe200000100c1 */
[----:B------:R-:W-:Y:S01]  /*b2a0*/  BSSY.RECONVERGENT B1, `(.L_x_16203) ;  /* 0x0000060000017945 */ /* 0x000fe20003800200 */
[----:B------:R-:W0:Y:S01]  /*b2b0*/  LDC R192, c[0x0][0x404] ;  /* 0x00010100ffc07b82 */ /* 0x000e220000000800 */
[----:B------:R-:W-:Y:S01]  /*b2c0*/  FMUL.FTZ R112, R115, R188 ;  /* 0x000000bc73707220 */ /* 0x000fe20000410000 */
[----:B------:R-:W-:Y:S01]  /*b2d0*/  PRMT R116, R116, 0x7632, R116 ;  /* 0x0000763274747816 */ /* 0x000fe20000000074 */
[----:B------:R-:W-:-:S02]  /*b2e0*/  IMAD.MOV.U32 R144, RZ, RZ, 0x2 ;  /* 0x00000002ff907424 */ /* 0x000fc400078e00ff */
[----:B-1----:R-:W-:Y:S01]  /*b2f0*/  FMUL.FTZ R112, R112, R191 ;  /* 0x000000bf70707220 */ /* 0x002fe20000410000 */
[----:B0-----:R-:W-:Y:S02]  /*b300*/  FSETP.GTU.FTZ.AND P0, PT, R113, R192, PT ;  /* 0x000000c07100720b */ /* 0x001fe40003f1c000 */
        /* <DEDUP_REMOVED lines=15> */
.L_x_16205:
        /* <DEDUP_REMOVED lines=13> */
.L_x_16207:
[----:B------:R-:W-:Y:S05]  /*b4d0*/  BSYNC.RECONVERGENT B2 ;  /* 0x0000000000027941 */ /* 0x000fea0003800200 */
.L_x_16206:
        /* <DEDUP_REMOVED lines=60> */
.L_x_16204:
[----:B------:R-:W-:Y:S05]  /*b8a0*/  BSYNC.RECONVERGENT B1 ;  /* 0x0000000000017941 */ /* 0x000fea0003800200 */
.L_x_16203:
        /* <DEDUP_REMOVED lines=23> */
.L_x_16210:
        /* <DEDUP_REMOVED lines=13> */
.L_x_16212:
[----:B------:R-:W-:Y:S05]  /*baf0*/  BSYNC.RECONVERGENT B2 ;  /* 0x0000000000027941 */ /* 0x000fea0003800200 */
.L_x_16211:
        /* <DEDUP_REMOVED lines=60> */
.L_x_16209:
[----:B------:R-:W-:Y:S05]  /*bec0*/  BSYNC.RECONVERGENT B1 ;  /* 0x0000000000017941 */ /* 0x000fea0003800200 */
.L_x_16208:
        /* <DEDUP_REMOVED lines=24> */
.L_x_16215:
        /* <DEDUP_REMOVED lines=13> */
.L_x_16217:
[----:B------:R-:W-:Y:S05]  /*c120*/  BSYNC.RECONVERGENT B2 ;  /* 0x0000000000027941 */ /* 0x000fea0003800200 */
.L_x_16216:
        /* <DEDUP_REMOVED lines=60> */
.L_x_16214:
[----:B------:R-:W-:Y:S05]  /*c4f0*/  BSYNC.RECONVERGENT B1 ;  /* 0x0000000000017941 */ /* 0x000fea0003800200 */
.L_x_16213:
        /* <DEDUP_REMOVED lines=23> */
.L_x_16220:
        /* <DEDUP_REMOVED lines=13> */
.L_x_16222:
[----:B------:R-:W-:Y:S05]  /*c740*/  BSYNC.RECONVERGENT B2 ;  /* 0x0000000000027941 */ /* 0x000fea0003800200 */
.L_x_16221:
        /* <DEDUP_REMOVED lines=60> */
.L_x_16219:
[----:B------:R-:W-:Y:S05]  /*cb10*/  BSYNC.RECONVERGENT B1 ;  /* 0x0000000000017941 */ /* 0x000fea0003800200 */
.L_x_16218:
        /* <DEDUP_REMOVED lines=24> */
.L_x_16225:
        /* <DEDUP_REMOVED lines=13> */
.L_x_16227:
[----:B------:R-:W-:Y:S05]  /*cd70*/  BSYNC.RECONVERGENT B2 ;  /* 0x0000000000027941 */ /* 0x000fea0003800200 */
.L_x_16226:
        /* <DEDUP_REMOVED lines=59> */
[----:B------:R-:W-:-:S07]  /*d130*/  IMAD.MOV.U32 R190, RZ, RZ, R144 ;  /* 0x000000ffffbe7224 */ /* 0x000fce00078e0090 */
.L_x_16224:
[----:B------:R-:W-:Y:S05]  /*d140*/  BSYNC.RECONVERGENT B1 ;  /* 0x0000000000017941 */ /* 0x000fea0003800200 */
.L_x_16223:
        /* <DEDUP_REMOVED lines=23> */
.L_x_16230:
        /* <DEDUP_REMOVED lines=13> */
.L_x_16232:
[----:B------:R-:W-:Y:S05]  /*d390*/  BSYNC.RECONVERGENT B2 ;  /* 0x0000000000027941 */ /* 0x000fea0003800200 */
.L_x_16231:
        /* <DEDUP_REMOVED lines=51> */
[----:B------:R-:W-:Y:S02]  /*d6d0*/  VIADD R147, R165, 0x96a522ad ;  /* 0x96a522ada5937836 */ /* 0x000fe40000000000 */
[----:B------:R-:W-:Y:S01]  /*d6e0*/  IMAD.WIDE.U32 R194, R183, -0x326172a9, RZ ;  /* 0xcd9e8d57b7c27825 */ /* 0x000fe200078e00ff */
[----:B------:R-:W-:-:S03]  /*d6f0*/  IADD3 R183, PT, PT, R164, -0x700cb87f, RZ ;  /* 0x8ff34781a4b77810 */ /* 0x000fc60007ffe0ff */
[----:B------:R-:W-:Y:S01]  /*d700*/  IMAD.WIDE.U32 R144, R145, -0x2daee0ad, RZ ;  /* 0xd2511f5391907825 */ /* 0x000fe200078e00ff */
[----:B------:R-:W-:-:S04]  /*d710*/  LOP3.LUT R183, R183, R146, R195, 0x96, !PT ;  /* 0x00000092b7b77212 */ /* 0x000fc800078e96c3 */
[----:B------:R-:W-:Y:S02]  /*d720*/  LOP3.LUT R184, R147, R184, R145, 0x96, !PT ;  /* 0x000000b893b87212 */ /* 0x000fe400078e9691 */
[----:B------:R-:W-:Y:S01]  /*d730*/  MOV R145, R190 ;  /* 0x000000be00917202 */ /* 0x000fe20000000f00 */
[----:B------:R-:W-:Y:S02]  /*d740*/  IMAD.MOV.U32 R190, RZ, RZ, R144 ;  /* 0x000000ffffbe7224 */ /* 0x000fe400078e0090 */
[----:B------:R-:W-:-:S07]  /*d750*/  HFMA2 R144, -RZ, RZ, 0, 0 ;  /* 0x00000000ff907431 */ /* 0x000fce00000001ff */
.L_x_16229:
[----:B------:R-:W-:Y:S05]  /*d760*/  BSYNC.RECONVERGENT B1 ;  /* 0x0000000000017941 */ /* 0x000fea0003800200 */
.L_x_16228:
[----:B------:R-:W-:Y:S01]  /*d770*/  I2FP.F32.U32 R118, R145 ;  /* 0x0000009100767245 */ /* 0x000fe20000201000 */
[C---:B------:R-:W-:Y:S01]  /*d780*/  IMAD.U32 R147, R119.reuse, 0x10000, RZ ;  /* 0x0001000077937824 */ /* 0x040fe200078e00ff */
        /* <DEDUP_REMOVED lines=22> */
.L_x_16235:
        /* <DEDUP_REMOVED lines=15> */
.L_x_16237:
[----:B------:R-:W-:Y:S05]  /*d9e0*/  BSYNC.RECONVERGENT B2 ;  /* 0x0000000000027941 */ /* 0x000fea0003800200 */
.L_x_16236:
        /* <DEDUP_REMOVED lines=59> */
[----:B------:R-:W-:-:S07]  /*dda0*/  IMAD.MOV.U32 R190, RZ, RZ, R144 ;  /* 0x000000ffffbe7224 */ /* 0x000fce00078e0090 */
.L_x_16234:
[----:B------:R-:W-:Y:S05]  /*ddb0*/  BSYNC.RECONVERGENT B1 ;  /* 0x0000000000017941 */ /* 0x000fea0003800200 */
.L_x_16233:
        /* <DEDUP_REMOVED lines=9> */
[----:B------:R-:W-:-:S10]  /*de50*/  FMUL.FTZ R119, R119, R144 ;  /* 0x0000009077777220 */ /* 0x000fd40000410000 */
.L_x_16197:
        /* <DEDUP_REMOVED lines=22> */
.L_x_16155:
[----:B------:R-:W-:Y:S05]  /*dfc0*/  BSYNC.RECONVERGENT B0 ;  /* 0x0000000000007941 */ /* 0x000fea0003800200 */
.L_x_16154:
        /* <DEDUP_REMOVED lines=8> */
[----:B------:R-:W3:Y:S01]  /*e050*/  @P0 LDC.64 R120, c[0x0][0x3a0] ;  /* 0x0000e800ff780b82 */ /* 0x000ee20000000a00 */
[----:B-1----:R-:W-:-:S06]  /*e060*/  IMAD.WIDE.U32 R124, R189, 0x10, R124 ;  /* 0x00000010bd7c7825 */ /* 0x002fcc00078e007c */
[----:B------:R-:W5:Y:S01]  /*e070*/  LDG.E.128 R124, desc[UR6][R124.64] ;  /* 0x000000067c7c7981 */ /* 0x000f62000c1e1d00 */
[----:B---3--:R-:W-:-:S05]  /*e080*/  @P0 IMAD.WIDE.U32 R120, R189, 0x20, R120 ;  /* 0x00000020bd780825 */ /* 0x008fca00078e0078 */
[----:B------:R1:W5:Y:S04]  /*e090*/  @P0 LDG.E.128 R96, desc[UR6][R120.64] ;  /* 0x0000000678600981 */ /* 0x000368000c1e1d00 */
[----:B------:R1:W5:Y:S01]  /*e0a0*/  @P0 LDG.E.128 R100, desc[UR6][R120.64+0x10] ;  /* 0x0000100678640981 */ /* 0x000362000c1e1d00 */
[----:B------:R-:W-:Y:S05]  /*e0b0*/  @!P0 BRA `(.L_x_16240) ;  /* 0x0000003000788947 */ /* 0x000fea0003800000 */
[----:B------:R-:W-:Y:S01]  /*e0c0*/  ISETP.NE.AND P0, PT, R182, 0x1, PT ;  /* 0x00000001b600780c */ /* 0x000fe20003f05270 */
[----:B------:R-:W-:Y:S01]  /*e0d0*/  BSSY.RECONVERGENT B1, `(.L_x_16241) ;  /* 0x0000058000017945 */ /* 0x000fe20003800200 */
[----:B------:R-:W-:Y:S01]  /*e0e0*/  IMAD.MOV.U32 R122, RZ, RZ, 0x2 ;  /* 0x00000002ff7a7424 */ /* 0x000fe200078e00ff */
[----:B-1----:R-:W-:Y:S01]  /*e0f0*/  MOV R120, R194 ;  /* 0x000000c200787202 */ /* 0x002fe20000000f00 */
[----:B0-2---:R-:W-:-:S09]  /*e100*/  IMAD.MOV.U32 R192, RZ, RZ, R185 ;  /* 0x000000ffffc07224 */ /* 0x005fd200078e00b9 */
        /* <DEDUP_REMOVED lines=11> */
.L_x_16243:
        /* <DEDUP_REMOVED lines=13> */
.L_x_16245:
[----:B------:R-:W-:Y:S05]  /*e290*/  BSYNC.RECONVERGENT B2 ;  /* 0x0000000000027941 */ /* 0x000fea0003800200 */
.L_x_16244:
        /* <DEDUP_REMOVED lines=57> */
[----:B------:R-:W-:Y:S01]  /*e630*/  LOP3.LUT R184, R121, R120, R193, 0x96, !PT ;  /* 0x0000007879b87212 */ /* 0x000fe200078e96c1 */
[----:B------:R-:W-:-:S07]  /*e640*/  IMAD.MOV.U32 R120, RZ, RZ, R185 ;  /* 0x000000ffff787224 */ /* 0x000fce00078e00b9 */
.L_x_16242:
[----:B------:R-:W-:Y:S05]  /*e650*/  BSYNC.RECONVERGENT B1 ;  /* 0x0000000000017941 */ /* 0x000fea0003800200 */
.L_x_16241:
        /* <DEDUP_REMOVED lines=10> */
[----:B------:R-:W-:Y:S01]  /*e700*/  HFMA2 R144, -RZ, RZ, 0, 1.1920928955078125e-07 ;  /* 0x00000002ff907431 */ /* 0x000fe200000001ff */
[----:B------:R-:W-:-:S02]  /*e710*/  PRMT R124, R124, 0x7632, R124 ;  /* 0x000076327c7c7816 */ /* 0x000fc4000000007c */
[----:B0-----:R-:W-:Y:S01]  /*e720*/  FMUL.FTZ R121, R121, R190 ;  /* 0x000000be79797220 */ /* 0x001fe20000410000 */
[----:B-1----:R-:W-:Y:S01]  /*e730*/  FSETP.GTU.FTZ.AND P0, PT, R120, R191, PT ;  /* 0x000000bf7800720b */ /* 0x002fe20003f1c000 */
        /* <DEDUP_REMOVED lines=15> */
.L_x_16248:
        /* <DEDUP_REMOVED lines=13> */
.L_x_16250:
[----:B------:R-:W-:Y:S05]  /*e900*/  BSYNC.RECONVERGENT B2 ;  /* 0x0000000000027941 */ /* 0x000fea0003800200 */
.L_x_16249:
        /* <DEDUP_REMOVED lines=56> */
[----:B------:R-:W-:Y:S01]  /*ec90*/  IMAD.MOV.U32 R144, RZ, RZ, RZ ;  /* 0x000000ffff907224 */ /* 0x000fe200078e00ff */
[----:B------:R-:W-:Y:S01]  /*eca0*/  LOP3.LUT R184, R121, R184, R123, 0x96, !PT ;  /* 0x000000b879b87212 */ /* 0x000fe200078e967b */
[----:B------:R-:W-:Y:S01]  /*ecb0*/  IMAD.MOV.U32 R121, RZ, RZ, R192 ;  /* 0x000000ffff797224 */ /* 0x000fe200078e00c0 */
[----:B------:R-:W-:-:S07]  /*ecc0*/  MOV R192, R122 ;  /* 0x0000007a00c07202 */ /* 0x000fce0000000f00 */
.L_x_16247:
[----:B------:R-:W-:Y:S05]  /*ecd0*/  BSYNC.RECONVERGENT B1 ;  /* 0x0000000000017941 */ /* 0x000fea0003800200 */
.L_x_16246:
        /* <DEDUP_REMOVED lines=23> */
.L_x_16253:
        /* <DEDUP_REMOVED lines=13> */
.L_x_16255:
[----:B------:R-:W-:Y:S05]  /*ef20*/  BSYNC.RECONVERGENT B2 ;  /* 0x0000000000027941 */ /* 0x000fea0003800200 */
.L_x_16254:
        /* <DEDUP_REMOVED lines=60> */
.L_x_16252:
[----:B------:R-:W-:Y:S05]  /*f2f0*/  BSYNC.RECONVERGENT B1 ;  /* 0x0000000000017941 */ /* 0x000fea0003800200 */
.L_x_16251:
        /* <DEDUP_REMOVED lines=11> */
[----:B------:R-:W-:Y:S01]  /*f3b0*/  PRMT R123, R125, 0x7632, R123 ;  /* 0x000076327d7b7816 */ /* 0x000fe2000000007b */
[----:B------:R-:W-:Y:S01]  /*f3c0*/  IMAD.MOV.U32 R125, RZ, RZ, R194 ;  /* 0x000000ffff7d7224 */ /* 0x000fe200078e00c2 */
[----:B------:R-:W-:Y:S01]  /*f3d0*/  PLOP3.LUT P1, PT, P1, PT, PT, 0x8, 0x80 ;  /* 0x000000000080781c */ /* 0x000fe20000f2e170 */
[----:B------:R-:W-:Y:S01]  /*f3e0*/  FFMA.FTZ R122, R145, R122, R98 ;  /* 0x0000007a917a7223 */ /* 0x000fe20000010062 */
        /* <DEDUP_REMOVED lines=9> */
.L_x_16258:
        /* <DEDUP_REMOVED lines=13> */
.L_x_16260:
[----:B------:R-:W-:Y:S05]  /*f550*/  BSYNC.RECONVERGENT B2 ;  /* 0x0000000000027941 */ /* 0x000fea0003800200 */
.L_x_16259:
        /* <DEDUP_REMOVED lines=60> */
.L_x_16257:
[----:B------:R-:W-:Y:S05]  /*f920*/  BSYNC.RECONVERGENT B1 ;  /* 0x0000000000017941 */ /* 0x000fea0003800200 */
.L_x_16256:
        /* <DEDUP_REMOVED lines=23> */
.L_x_16263:
        /* <DEDUP_REMOVED lines=13> */
.L_x_16265:
[----:B------:R-:W-:Y:S05]  /*fb70*/  BSYNC.RECONVERGENT B2 ;  /* 0x0000000000027941 */ /* 0x000fea0003800200 */
.L_x_16264:
        /* <DEDUP_REMOVED lines=60> */
.L_x_16262:
[----:B------:R-:W-:Y:S05]  /*ff40*/  BSYNC.RECONVERGENT B1 ;  /* 0x0000000000017941 */ /* 0x000fea0003800200 */
.L_x_16261:
        /* <DEDUP_REMOVED lines=24> */
.L_x_16268:
        /* <DEDUP_REMOVED lines=13> */
.L_x_16270:
[----:B------:R-:W-:Y:S05]  /*101a0*/  BSYNC.RECONVERGENT B2 ;  /* 0x0000000000027941 */ /* 0x000fea0003800200 */
.L_x_16269:
        /* <DEDUP_REMOVED lines=60> */
.L_x_16267:
[----:B------:R-:W-:Y:S05]  /*10570*/  BSYNC.RECONVERGENT B1 ;  /* 0x0000000000017941 */ /* 0x000fea0003800200 */
.L_x_16266:
        /* <DEDUP_REMOVED lines=23> */
.L_x_16273:
        /* <DEDUP_REMOVED lines=13> */
.L_x_16275:
[----:B------:R-:W-:Y:S05]  /*107c0*/  BSYNC.RECONVERGENT B2 ;  /* 0x0000000000027941 */ /* 0x000fea0003800200 */
.L_x_16274:
        /* <DEDUP_REMOVED lines=54> */
[----:B------:R-:W-:Y:S02]  /*10b30*/  VIADD R183, R164, 0x8ff34781 ;  /* 0x8ff34781a4b77836 */ /* 0x000fe40000000000 */
[----:B------:R-:W-:-:S03]  /*10b40*/  IMAD.WIDE.U32 R144, R145, -0x2daee0ad, RZ ;  /* 0xd2511f5391907825 */ /* 0x000fc600078e00ff */
[----:B------:R-:W-:Y:S01]  /*10b50*/  LOP3.LUT R183, R183, R146, R195, 0x96, !PT ;  /* 0x00000092b7b77212 */ /* 0x000fe200078e96c3 */
[----:B------:R-:W-:Y:S01]  /*10b60*/  IMAD.MOV.U32 R146, RZ, RZ, R192 ;  /* 0x000000ffff927224 */ /* 0x000fe200078e00c0 */
[----:B------:R-:W-:Y:S02]  /*10b70*/  LOP3.LUT R184, R147, R184, R145, 0x96, !PT ;  /* 0x000000b893b87212 */ /* 0x000fe400078e9691 */
[----:B------:R-:W-:-:S07]  /*10b80*/  MOV R192, R144 ;  /* 0x0000009000c07202 */ /* 0x000fce0000000f00 */
.L_x_16272:
[----:B------:R-:W-:Y:S05]  /*10b90*/  BSYNC.RECONVERGENT B1 ;  /* 0x0000000000017941 */ /* 0x000fea0003800200 */
.L_x_16271:
        /* <DEDUP_REMOVED lines=24> */
.L_x_16278:
        /* <DEDUP_REMOVED lines=15> */
.L_x_16280:
[----:B------:R-:W-:Y:S05]  /*10e10*/  BSYNC.RECONVERGENT B2 ;  /* 0x0000000000027941 */ /* 0x000fea0003800200 */
.L_x_16279:
        /* <DEDUP_REMOVED lines=54> */
[----:B------:R-:W-:-:S04]  /*11180*/  IMAD.WIDE.U32 R144, R145, -0x2daee0ad, RZ ;  /* 0xd2511f5391907825 */ /* 0x000fc800078e00ff */
[----:B------:R-:W-:Y:S01]  /*11190*/  VIADD R183, R164, 0x8ff34781 ;  /* 0x8ff34781a4b77836 */ /* 0x000fe20000000000 */
[----:B------:R-:W-:Y:S01]  /*111a0*/  LOP3.LUT R184, R147, R184, R145, 0x96, !PT ;  /* 0x000000b893b87212 */ /* 0x000fe200078e9691 */
[----:B------:R-:W-:Y:S01]  /*111b0*/  IMAD.MOV.U32 R145, RZ, RZ, R192 ;  /* 0x000000ffff917224 */ /* 0x000fe200078e00c0 */
[----:B------:R-:W-:Y:S02]  /*111c0*/  MOV R192, R144 ;  /* 0x0000009000c07202 */ /* 0x000fe40000000f00 */
[----:B------:R-:W-:-:S07]  /*111d0*/  LOP3.LUT R183, R183, R146, R195, 0x96, !PT ;  /* 0x00000092b7b77212 */ /* 0x000fce00078e96c3 */
.L_x_16277:
[----:B------:R-:W-:Y:S05]  /*111e0*/  BSYNC.RECONVERGENT B1 ;  /* 0x0000000000017941 */ /* 0x000fea0003800200 */
.L_x_16276:
[----:B------:R-:W-:Y:S02]  /*111f0*/  I2FP.F32.U32 R144, R145 ;  /* 0x0000009100907245 */ /* 0x000fe40000201000 */
[----:B------:R-:W-:-:S03]  /*11200*/  SHF.L.U32 R127, R127, 0x10, RZ ;  /* 0x000000107f7f7819 */ /* 0x000fc600000006ff */
[----:B------:R-:W-:Y:S02]  /*11210*/  FFMA.FTZ R144, R144, R193, 1.1641532182693481445e-10 ;  /* 0x2f00000090907423 */ /* 0x000fe400000100c1 */
[----:B------:R-:W-:-:S03]  /*11220*/  FMUL.FTZ R127, R127, R188 ;  /* 0x000000bc7f7f7220 */ /* 0x000fc60000410000 */
[----:B------:R-:W-:Y:S01]  /*11230*/  FSETP.GTU.FTZ.AND P6, PT, R144, R191, PT ;  /* 0x000000bf9000720b */ /* 0x000fe20003fdc000 */
[----:B------:R-:W-:-:S05]  /*11240*/  FMUL.FTZ R127, R127, R190 ;  /* 0x000000be7f7f7220 */ /* 0x000fca0000410000 */
[----:B------:R-:W-:Y:S01]  /*11250*/  FSEL R144, R127, RZ, !P6 ;  /* 0x000000ff7f907208 */ /* 0x000fe20007000000 */
[----:B------:R-:W-:Y:S01]  /*11260*/  IMAD.U32 R127, R168, 0x10000, RZ ;  /* 0x00010000a87f7824 */ /* 0x000fe200078e00ff */
[----:B------:R-:W-:-:S03]  /*11270*/  PLOP3.LUT P6, PT, P6, PT, PT, 0x8, 0x80 ;  /* 0x000000000080781c */ /* 0x000fc600037ce170 */
[----:B------:R-:W-:Y:S01]  /*11280*/  FFMA.FTZ R127, R144, R127, R103 ;  /* 0x0000007f907f7223 */ /* 0x000fe20000010067 */
[----:B------:R-:W-:Y:S09]  /*11290*/  BRA `(.L_x_16281) ;  /* 0x0000003000747947 */ /* 0x000ff20003800000 */
.L_x_16240:
[----:B------:R-:W-:Y:S01]  /*112a0*/  ISETP.NE.AND P0, PT, R182, 0x1, PT ;  /* 0x00000001b600780c */ /* 0x000fe20003f05270 */
[----:B------:R-:W-:Y:S01]  /*112b0*/  BSSY.RECONVERGENT B1, `(.L_x_16282) ;  /* 0x0000058000017945 */ /* 0x000fe20003800200 */
[----:B------:R-:W-:Y:S02]  /*112c0*/  HFMA2 R122, -RZ, RZ, 0, 1.1920928955078125e-07 ;  /* 0x00000002ff7a7431 */ /* 0x000fe400000001ff */
[----:B-1----:R-:W-:Y:S01]  /*112d0*/  IMAD.MOV.U32 R120, RZ, RZ, R194 ;  /* 0x000000ffff787224 */ /* 0x002fe200078e00c2 */
[----:B0-2---:R-:W-:-:S08]  /*112e0*/  MOV R192, R185 ;  /* 0x000000b900c07202 */ /* 0x005fd00000000f00 */
        /* <DEDUP_REMOVED lines=11> */
.L_x_16284:
        /* <DEDUP_REMOVED lines=13> */
.L_x_16286:
[----:B------:R-:W-:Y:S05]  /*11470*/  BSYNC.RECONVERGENT B2 ;  /* 0x0000000000027941 */ /* 0x000fea0003800200 */
.L_x_16285:
        /* <DEDUP_REMOVED lines=59> */
.L_x_16283:
[----:B------:R-:W-:Y:S05]  /*11830*/  BSYNC.RECONVERGENT B1 ;  /* 0x0000000000017941 */ /* 0x000fea0003800200 */
.L_x_16282:
[----:B------:R-:W0:Y:S01]  /*11840*/  LDC R190, c[0x0][0x408] ;  /* 0x00010200ffbe7b82 */ /* 0x000e220000000800 */
[----:B------:R-:W-:Y:S01]  /*11850*/  I2FP.F32.U32 R120, R120 ;  /* 0x0000007800787245 */ /* 0x000fe20000201000 */
[----:B------:R-:W-:Y:S02]  /*11860*/  HFMA2 R193, -RZ, RZ, 0.1171875, 0 ;  /* 0x2f800000ffc17431 */ /* 0x000fe400000001ff */
[----:B-----5:R-:W-:Y:S01]  /*11870*/  IMAD.U32 R121, R124, 0x10000, RZ ;  /* 0x000100007c797824 */ /* 0x020fe200078e00ff */
[----:B------:R-:W-:Y:S01]  /*11880*/  ISETP.NE.AND P1, PT, R122, 0x1, PT ;  /* 0x000000017a00780c */ /* 0x000fe20003f25270 */
[----:B------:R-:W-:Y:S01]  /*11890*/  BSSY.RECONVERGENT B1, `(.L_x_16287) ;  /* 0x0000062000017945 */ /* 0x000fe20003800200 */
[----:B------:R-:W-:Y:S01]  /*118a0*/  SHF.L.U32 R123, R68, 0x10, RZ ;  /* 0x00000010447b7819 */ /* 0x000fe200000006ff */
[----:B------:R-:W-:Y:S01]  /*118b0*/  FFMA.FTZ R120, R120, R193, 1.1641532182693481445e-10 ;  /* 0x2f00000078787423 */ /* 0x000fe200000100c1 */
        /* <DEDUP_REMOVED lines=21> */
.L_x_16289:
        /* <DEDUP_REMOVED lines=13> */
.L_x_16291:
[----:B------:R-:W-:Y:S05]  /*11ae0*/  BSYNC.RECONVERGENT B2 ;  /* 0x0000000000027941 */ /* 0x000fea0003800200 */
.L_x_16290:
        /* <DEDUP_REMOVED lines=55> */
[----:B------:R-:W-:Y:S02]  /*11e60*/  HFMA2 R144, -RZ, RZ, 0, 0 ;  /* 0x00000000ff907431 */ /* 0x000fe400000001ff */
[----:B------:R-:W-:-:S05]  /*11e70*/  IMAD.WIDE.U32 R122, R122, -0x2daee0ad, RZ ;  /* 0xd2511f537a7a7825 */ /* 0x000fca00078e00ff */
[----:B------:R-:W-:Y:S02]  /*11e80*/  LOP3.LUT R184, R121, R184, R123, 0x96, !PT ;  /* 0x000000b879b87212 */ /* 0x000fe400078e967b */
[----:B------:R-:W-:Y:S01]  /*11e90*/  MOV R121, R192 ;  /* 0x000000c000797202 */ /* 0x000fe20000000f00 */
[----:B------:R-:W-:-:S07]  /*11ea0*/  IMAD.MOV.U32 R192, RZ, RZ, R122 ;  /* 0x000000ffffc07224 */ /* 0x000fce00078e007a */
.L_x_16288:
[----:B------:R-:W-:Y:S05]  /*11eb0*/  BSYNC.RECONVERGENT B1 ;  /* 0x0000000000017941 */ /* 0x000fea0003800200 */
.L_x_16287:
        /* <DEDUP_REMOVED lines=23> */
.L_x_16294:
        /* <DEDUP_REMOVED lines=13> */
.L_x_16296:
[----:B------:R-:W-:Y:S05]  /*12100*/  BSYNC.RECONVERGENT B2 ;  /* 0x0000000000027941 */ /* 0x000fea0003800200 */
.L_x_16295:
        /* <DEDUP_REMOVED lines=60> */
.L_x_16293:
[----:B------:R-:W-:Y:S05]  /*124d0*/  BSYNC.RECONVERGENT B1 ;  /* 0x0000000000017941 */ /* 0x000fea0003800200 */
.L_x_16292:
        /* <DEDUP_REMOVED lines=11> */
[----:B------:R-:W-:Y:S02]  /*12590*/  PRMT R123, R125, 0x7632, R123 ;  /* 0x000076327d7b7816 */ /* 0x000fe4000000007b */
[----:B------:R-:W-:Y:S01]  /*125a0*/  MOV R125, R194 ;  /* 0x000000c2007d7202 */ /* 0x000fe20000000f00 */
[----:B------:R-:W-:Y:S01]  /*125b0*/  FMUL.FTZ R122, R145, R122 ;  /* 0x0000007a917a7220 */ /* 0x000fe20000410000 */
        /* <DEDUP_REMOVED lines=10> */
.L_x_16299:
        /* <DEDUP_REMOVED lines=13> */
.L_x_16301:
[----:B------:R-:W-:Y:S05]  /*12730*/  BSYNC.RECONVERGENT B2 ;  /* 0x0000000000027941 */ /* 0x000fea0003800200 */
.L_x_16300:
        /* <DEDUP_REMOVED lines=60> */
.L_x_16298:
[----:B------:R-:W-:Y:S05]  /*12b00*/  BSYNC.RECONVERGENT B1 ;  /* 0x0000000000017941 */ /* 0x000fea0003800200 */
.L_x_16297:
        /* <DEDUP_REMOVED lines=23> */
.L_x_16304:
        /* <DEDUP_REMOVED lines=13> */
.L_x_16306:
[----:B------:R-:W-:Y:S05]  /*12d50*/  BSYNC.RECONVERGENT B2 ;  /* 0x0000000000027941 */ /* 0x000fea0003800200 */
.L_x_16305:
        /* <DEDUP_REMOVED lines=54> */
[----:B------:R-:W-:Y:S02]  /*130c0*/  HFMA2 R147, -RZ, RZ, 0, 0 ;  /* 0x00000000ff937431 */ /* 0x000fe400000001ff */
[----:B------:R-:W-:Y:S01]  /*130d0*/  IMAD.WIDE.U32 R124, R125, -0x2daee0ad, RZ ;  /* 0xd2511f537d7c7825 */ /* 0x000fe200078e00ff */
[----:B------:R-:W-:-:S04]  /*130e0*/  LOP3.LUT R183, R183, R144, R195, 0x96, !PT ;  /* 0x00000090b7b77212 */ /* 0x000fc800078e96c3 */
[----:B------:R-:W-:Y:S02]  /*130f0*/  LOP3.LUT R184, R145, R184, R125, 0x96, !PT ;  /* 0x000000b891b87212 */ /* 0x000fe400078e967d */
[----:B------:R-:W-:Y:S01]  /*13100*/  MOV R125, R192 ;  /* 0x000000c0007d7202 */ /* 0x000fe20000000f00 */
[----:B------:R-:W-:-:S07]  /*13110*/  IMAD.MOV.U32 R192, RZ, RZ, R124 ;  /* 0x000000ffffc07224 */ /* 0x000fce00078e007c */
.L_x_16303:
[----:B------:R-:W-:Y:S05]  /*13120*/  BSYNC.RECONVERGENT B1 ;  /* 0x0000000000017941 */ /* 0x000fea0003800200 */
.L_x_16302:
        /* <DEDUP_REMOVED lines=24> */
.L_x_16309:
        /* <DEDUP_REMOVED lines=13> */
.L_x_16311:
[----:B------:R-:W-:Y:S05]  /*13380*/  BSYNC.RECONVERGENT B2 ;  /* 0x0000000000027941 */ /* 0x000fea0003800200 */
.L_x_16310:
        /* <DEDUP_REMOVED lines=60> */
.L_x_16308:
[----:B------:R-:W-:Y:S05]  /*13750*/  BSYNC.RECONVERGENT B1 ;  /* 0x0000000000017941 */ /* 0x000fea0003800200 */
.L_x_16307:
[----:B------:R-:W-:Y:S01]  /*13760*/  I2FP.F32.U32 R144, R125 ;  /* 0x0000007d00907245 */ /* 0x000fe20000201000 */
[----:B------:R-:W-:Y:S01]  /*13770*/  IMAD.U32 R125, R126, 0x10000, RZ ;  /* 0x000100007e7d7824 */ /* 0x000fe200078e00ff */
[----:B------:R-:W-:Y:S01]  /*13780*/  ISETP.NE.AND P5, PT, R182, 0x1, PT ;  /* 0x00000001b600780c */ /* 0x000fe20003fa5270 */
[----:B------:R-:W-:Y:S01]  /*13790*/  BSSY.RECONVERGENT B1, `(.L_x_16312) ;  /* 0x000005e000017945 */ /* 0x000fe20003800200 */
[----:B------:R-:W-:Y:S01]  /*137a0*/  SHF.L.U32 R146, R169, 0x10, RZ ;  /* 0x00000010a9927819 */ /* 0x000fe200000006ff */
[----:B------:R-:W-:Y:S01]  /*137b0*/  FFMA.FTZ R144, R144, R193, 1.1641532182693481445e-10 ;  /* 0x2f00000090907423 */ /* 0x000fe200000100c1 */
[----:B------:R-:W-:Y:S01]  /*137c0*/  FMUL.FTZ R125, R125, R188 ;  /* 0x000000bc7d7d7220 */ /* 0x000fe20000410000 */
[----:B------:R-:W-:-:S03]  /*137d0*/  MOV R126, R194 ;  /* 0x000000c2007e7202 */ /* 0x000fc60000000f00 */
[----:B------:R-:W-:Y:S01]  /*137e0*/  FMUL.FTZ R125, R125, R190 ;  /* 0x000000be7d7d7220 */ /* 0x000fe20000410000 */
[----:B------:R-:W-:Y:S01]  /*137f0*/  FSETP.GTU.FTZ.AND P4, PT, R144, R191, PT ;  /* 0x000000bf9000720b */ /* 0x000fe20003f9c000 */
        /* <DEDUP_REMOVED lines=13> */
.L_x_16314:
        /* <DEDUP_REMOVED lines=13> */
.L_x_16316:
[----:B------:R-:W-:Y:S05]  /*139a0*/  BSYNC.RECONVERGENT B2 ;  /* 0x0000000000027941 */ /* 0x000fea0003800200 */
.L_x_16315:
        /* <DEDUP_REMOVED lines=57> */
[----:B------:R-:W-:Y:S02]  /*13d40*/  IMAD.MOV.U32 R192, RZ, RZ, R144 ;  /* 0x000000ffffc07224 */ /* 0x000fe400078e0090 */
[----:B------:R-:W-:Y:S01]  /*13d50*/  HFMA2 R144, -RZ, RZ, 0, 0 ;  /* 0x00000000ff907431 */ /* 0x000fe200000001ff */
[----:B------:R-:W-:-:S07]  /*13d60*/  LOP3.LUT R184, R147, R184, R145, 0x96, !PT ;  /* 0x000000b893b87212 */ /* 0x000fce00078e9691 */
.L_x_16313:
[----:B------:R-:W-:Y:S05]  /*13d70*/  BSYNC.RECONVERGENT B1 ;  /* 0x0000000000017941 */ /* 0x000fea0003800200 */
.L_x_16312:
        /* <DEDUP_REMOVED lines=24> */
.L_x_16319:
        /* <DEDUP_REMOVED lines=15> */
.L_x_16321:
[----:B------:R-:W-:Y:S05]  /*13ff0*/  BSYNC.RECONVERGENT B2 ;  /* 0x0000000000027941 */ /* 0x000fea0003800200 */
.L_x_16320:
        /* <DEDUP_REMOVED lines=60> */
.L_x_16318:
[----:B------:R-:W-:Y:S05]  /*143c0*/  BSYNC.RECONVERGENT B1 ;  /* 0x0000000000017941 */ /* 0x000fea0003800200 */
.L_x_16317:
[----:B------:R-:W-:Y:S01]  /*143d0*/  I2FP.F32.U32 R144, R145 ;  /* 0x0000009100907245 */ /* 0x000fe20000201000 */
[----:B------:R-:W-:-:S04]  /*143e0*/  IMAD.U32 R127, R127, 0x10000, RZ ;  /* 0x000100007f7f7824 */ /* 0x000fc800078e00ff */
[----:B------:R-:W-:Y:S01]  /*143f0*/  FFMA.FTZ R144, R144, R193, 1.1641532182693481445e-10 ;  /* 0x2f00000090907423 */ /* 0x000fe200000100c1 */
[----:B------:R-:W-:-:S04]  /*14400*/  FMUL.FTZ R127, R127, R188 ;  /* 0x000000bc7f7f7220 */ /* 0x000fc80000410000 */
[----:B------:R-:W-:Y:S01]  /*14410*/  FMUL.FTZ R127, R127, R190 ;  /* 0x000000be7f7f7220 */ /* 0x000fe20000410000 */
[----:B------:R-:W-:Y:S02]  /*14420*/  FSETP.GTU.FTZ.AND P6, PT, R144, R191, PT ;  /* 0x000000bf9000720b */ /* 0x000fe40003fdc000 */
[----:B------:R-:W-:Y:S02]  /*14430*/  SHF.L.U32 R144, R168, 0x10, RZ ;  /* 0x00000010a8907819 */ /* 0x000fe400000006ff */
[----:B------:R-:W-:Y:S02]  /*14440*/  FSEL R127, R127, RZ, !P6 ;  /* 0x000000ff7f7f7208 */ /* 0x000fe40007000000 */
[----:B------:R-:W-:-:S03]  /*14450*/  PLOP3.LUT P6, PT, P6, PT, PT, 0x8, 0x80 ;  /* 0x000000000080781c */ /* 0x000fc600037ce170 */
[----:B------:R-:W-:-:S10]  /*14460*/  FMUL.FTZ R127, R144, R127 ;  /* 0x0000007f907f7220 */ /* 0x000fd40000410000 */
.L_x_16281:
        /* <DEDUP_REMOVED lines=22> */
.L_x_16239:
[----:B------:R-:W-:Y:S05]  /*145d0*/  BSYNC.RECONVERGENT B0 ;  /* 0x0000000000007941 */ /* 0x000fea0003800200 */
.L_x_16238:
        /* <DEDUP_REMOVED lines=8> */
[----:B------:R-:W4:Y:S01]  /*14660*/  @P0 LDC.64 R128, c[0x0][0x3a0] ;  /* 0x0000e800ff800b82 */ /* 0x000f220000000a00 */
[----:B-1----:R-:W-:-:S06]  /*14670*/  IMAD.WIDE.U32 R132, R189, 0x10, R132 ;  /* 0x00000010bd847825 */ /* 0x002fcc00078e0084 */
[----:B------:R-:W5:Y:S01]  /*14680*/  LDG.E.128 R132, desc[UR6][R132.64] ;  /* 0x0000000684847981 */ /* 0x000f62000c1e1d00 */
[----:B----4-:R-:W-:-:S05]  /*14690*/  @P0 IMAD.WIDE.U32 R128, R189, 0x20, R128 ;  /* 0x00000020bd800825 */ /* 0x010fca00078e0080 */
[----:B------:R1:W5:Y:S04]  /*146a0*/  @P0 LDG.E.128 R96, desc[UR6][R128.64] ;  /* 0x0000000680600981 */ /* 0x000368000c1e1d00 */
[----:B------:R1:W5:Y:S01]  /*146b0*/  @P0 LDG.E.128 R100, desc[UR6][R128.64+0x10] ;  /* 0x0000100680640981 */ /* 0x000362000c1e1d00 */
[----:B------:R-:W-:Y:S05]  /*146c0*/  @!P0 BRA `(.L_x_16324) ;  /* 0x0000003000788947 */ /* 0x000fea0003800000 */
[----:B------:R-:W-:Y:S01]  /*146d0*/  ISETP.NE.AND P0, PT, R182, 0x1, PT ;  /* 0x00000001b600780c */ /* 0x000fe20003f05270 */
[----:B------:R-:W-:Y:S01]  /*146e0*/  BSSY.RECONVERGENT B1, `(.L_x_16325) ;  /* 0x0000058000017945 */ /* 0x000fe20003800200 */
[----:B0-23--:R-:W-:Y:S01]  /*146f0*/  IMAD.MOV.U32 R144, RZ, RZ, 0x2 ;  /* 0x00000002ff907424 */ /* 0x00dfe200078e00ff */
[----:B-1----:R-:W-:Y:S01]  /*14700*/  MOV R128, R194 ;  /* 0x000000c200807202 */ /* 0x002fe20000000f00 */
        /* <DEDUP_REMOVED lines=12> */
.L_x_16327:
        /* <DEDUP_REMOVED lines=13> */
.L_x_16329:
[----:B------:R-:W-:Y:S05]  /*148a0*/  BSYNC.RECONVERGENT B2 ;  /* 0x0000000000027941 */ /* 0x000fea0003800200 */
.L_x_16328:
        /* <DEDUP_REMOVED lines=57> */
[----:B------:R-:W-:Y:S01]  /*14c40*/  IMAD.MOV.U32 R128, RZ, RZ, R185 ;  /* 0x000000ffff807224 */ /* 0x000fe200078e00b9 */
[----:B------:R-:W-:-:S07]  /*14c50*/  LOP3.LUT R183, R183, R130, R195, 0x96, !PT ;  /* 0x00000082b7b77212 */ /* 0x000fce00078e96c3 */
.L_x_16326:
[----:B------:R-:W-:Y:S05]  /*14c60*/  BSYNC.RECONVERGENT B1 ;  /* 0x0000000000017941 */ /* 0x000fea0003800200 */
.L_x_16325:
[----:B------:R-:W0:Y:S01]  /*14c70*/  LDC R191, c[0x0][0x408] ;  /* 0x00010200ffbf7b82 */ /* 0x000e220000000800 */
[----:B------:R-:W-:Y:S01]  /*14c80*/  I2FP.F32.U32 R128, R128 ;  /* 0x0000008000807245 */ /* 0x000fe20000201000 */
[----:B------:R-:W-:Y:S01]  /*14c90*/  IMAD.MOV.U32 R193, RZ, RZ, 0x2f800000 ;  /* 0x2f800000ffc17424 */ /* 0x000fe200078e00ff */
[----:B-----5:R-:W-:Y:S01]  /*14ca0*/  SHF.L.U32 R131, R132, 0x10, RZ ;  /* 0x0000001084837819 */ /* 0x020fe200000006ff */
[----:B------:R-:W-:Y:S01]  /*14cb0*/  IMAD.U32 R130, R80, 0x10000, RZ ;  /* 0x0001000050827824 */ /* 0x000fe200078e00ff */
[----:B------:R-:W-:Y:S01]  /*14cc0*/  ISETP.NE.AND P0, PT, R144, 0x1, PT ;  /* 0x000000019000780c */ /* 0x000fe20003f05270 */
[----:B------:R-:W-:Y:S01]  /*14cd0*/  FFMA.FTZ R129, R128, R193, 1.1641532182693481445e-10 ;  /* 0x2f00000080817423 */ /* 0x000fe200000100c1 */
[----:B------:R-:W-:Y:S01]  /*14ce0*/  LOP3.LUT R180, R180, 0xfffffffd, RZ, 0xc0, !PT ;  /* 0xfffffffdb4b47812 */ /* 0x000fe200078ec0ff */
[----:B------:R-:W1:Y:S01]  /*14cf0*/  LDC R192, c[0x0][0x404] ;  /* 0x00010100ffc07b82 */ /* 0x000e620000000800 */
[----:B------:R-:W-:Y:S01]  /*14d00*/  FMUL.FTZ R128, R131, R188 ;  /* 0x000000bc83807220 */ /* 0x000fe20000410000 */
[----:B------:R-:W-:Y:S01]  /*14d10*/  BSSY.RECONVERGENT B1, `(.L_x_16330) ;  /* 0x000005d000017945 */ /* 0x000fe20003800200 */
[----:B------:R-:W-:Y:S01]  /*14d20*/  HFMA2 R145, -RZ, RZ, 0, 1.1920928955078125e-07 ;  /* 0x00000002ff917431 */ /* 0x000fe200000001ff */
[----:B------:R-:W-:Y:S01]  /*14d30*/  PRMT R132, R132, 0x7632, R132 ;  /* 0x0000763284847816 */ /* 0x000fe20000000084 */
        /* <DEDUP_REMOVED lines=16> */
.L_x_16332:
        /* <DEDUP_REMOVED lines=13> */
.L_x_16334:
[----:B------:R-:W-:Y:S05]  /*14f10*/  BSYNC.RECONVERGENT B2 ;  /* 0x0000000000027941 */ /* 0x000fea0003800200 */
.L_x_16333:
        /* <DEDUP_REMOVED lines=60> */
.L_x_16331:
[----:B------:R-:W-:Y:S05]  /*152e0*/  BSYNC.RECONVERGENT B1 ;  /* 0x0000000000017941 */ /* 0x000fea0003800200 */
.L_x_16330:
[----:B------:R-:W-:Y:S01]  /*152f0*/  I2FP.F32.U32 R130, R129 ;  /* 0x0000008100827245 */ /* 0x000fe20000201000 */
[----:B------:R-:W-:Y:S01]  /*15300*/  BSSY.RECONVERGENT B1, `(.L_x_16335) ;  /* 0x0000060000017945 */ /* 0x000fe20003800200 */
[----:B------:R-:W-:Y:S01]  /*15310*/  SHF.L.U32 R131, R132, 0x10, RZ ;  /* 0x0000001084837819 */ /* 0x000fe200000006ff */
[----:B------:R-:W-:Y:S01]  /*15320*/  HFMA2 R144, -RZ, RZ, 0, 1.1920928955078125e-07 ;  /* 0x00000002ff907431 */ /* 0x000fe200000001ff */
[----:B------:R-:W-:Y:S01]  /*15330*/  ISETP.NE.AND P1, PT, R145, 0x1, PT ;  /* 0x000000019100780c */ /* 0x000fe20003f25270 */
[----:B------:R-:W-:Y:S02]  /*15340*/  FFMA.FTZ R129, R130, R193, 1.1641532182693481445e-10 ;  /* 0x2f00000082817423 */ /* 0x000fe400000100c1 */
[----:B------:R-:W-:Y:S01]  /*15350*/  FMUL.FTZ R130, R131, R188 ;  /* 0x000000bc83827220 */ /* 0x000fe20000410000 */
[----:B------:R-:W-:Y:S02]  /*15360*/  IMAD.MOV.U32 R131, RZ, RZ, R194 ;  /* 0x000000ffff837224 */ /* 0x000fe400078e00c2 */
[----:B------:R-:W-:Y:S01]  /*15370*/  FSETP.GTU.FTZ.AND P0, PT, R129, R192, PT ;  /* 0x000000c08100720b */ /* 0x000fe20003f1c000 */
[----:B------:R-:W-:Y:S01]  /*15380*/  FMUL.FTZ R130, R130, R191 ;  /* 0x000000bf82827220 */ /* 0x000fe20000410000 */
[----:B------:R-:W-:-:S04]  /*15390*/  IMAD.U32 R129, R167, 0x10000, RZ ;  /* 0x00010000a7817824 */ /* 0x000fc800078e00ff */
        /* <DEDUP_REMOVED lines=12> */
.L_x_16337:
        /* <DEDUP_REMOVED lines=13> */
.L_x_16339:
[----:B------:R-:W-:Y:S05]  /*15530*/  BSYNC.RECONVERGENT B2 ;  /* 0x0000000000027941 */ /* 0x000fea0003800200 */
.L_x_16338:
        /* <DEDUP_REMOVED lines=60> */
.L_x_16336:
[----:B------:R-:W-:Y:S05]  /*15900*/  BSYNC.RECONVERGENT B1 ;  /* 0x0000000000017941 */ /* 0x000fea0003800200 */
.L_x_16335:
        /* <DEDUP_REMOVED lines=10> */
[----:B------:R-:W-:Y:S01]  /*159b0*/  PRMT R131, R133, 0x7632, R131 ;  /* 0x0000763285837816 */ /* 0x000fe20000000083 */
        /* <DEDUP_REMOVED lines=13> */
.L_x_16342:
        /* <DEDUP_REMOVED lines=13> */
.L_x_16344:
[----:B------:R-:W-:Y:S05]  /*15b60*/  BSYNC.RECONVERGENT B2 ;  /* 0x0000000000027941 */ /* 0x000fea0003800200 */
.L_x_16343:
        /* <DEDUP_REMOVED lines=60> */
.L_x_16341:
[----:B------:R-:W-:Y:S05]  /*15f30*/  BSYNC.RECONVERGENT B1 ;  /* 0x0000000000017941 */ /* 0x000fea0003800200 */
.L_x_16340:
[----:B------:R-:W-:Y:S01]  /*15f40*/  I2FP.F32.U32 R132, R133 ;  /* 0x0000008500847245 */ /* 0x000fe20000201000 */
[----:B------:R-:W-:Y:S01]  /*15f50*/  BSSY.RECONVERGENT B1, `(.L_x_16345) ;  /* 0x0000060000017945 */ /* 0x000fe20003800200 */
[----:B------:R-:W-:Y:S01]  /*15f60*/  SHF.L.U32 R133, R131, 0x10, RZ ;  /* 0x0000001083857819 */ /* 0x000fe200000006ff */
[----:B------:R-:W-:Y:S01]  /*15f70*/  HFMA2 R147, -RZ, RZ, 0, 1.1920928955078125e-07 ;  /* 0x00000002ff937431 */ /* 0x000fe200000001ff */
[----:B------:R-:W-:Y:S01]  /*15f80*/  ISETP.NE.AND P3, PT, R146, 0x1, PT ;  /* 0x000000019200780c */ /* 0x000fe20003f65270 */
[----:B------:R-:W-:Y:S01]  /*15f90*/  FFMA.FTZ R131, R132, R193, 1.1641532182693481445e-10 ;  /* 0x2f00000084837423 */ /* 0x000fe200000100c1 */
[----:B------:R-:W-:Y:S02]  /*15fa0*/  IMAD.MOV.U32 R144, RZ, RZ, R194 ;  /* 0x000000ffff907224 */ /* 0x000fe400078e00c2 */
[----:B------:R-:W-:Y:S01]  /*15fb0*/  FMUL.FTZ R132, R133, R188 ;  /* 0x000000bc85847220 */ /* 0x000fe20000410000 */
[----:B------:R-:W-:Y:S01]  /*15fc0*/  IMAD.U32 R133, R166, 0x10000, RZ ;  /* 0x00010000a6857824 */ /* 0x000fe200078e00ff */
        /* <DEDUP_REMOVED lines=14> */
.L_x_16347:
        /* <DEDUP_REMOVED lines=13> */
.L_x_16349:
[----:B------:R-:W-:Y:S05]  /*16180*/  BSYNC.RECONVERGENT B2 ;  /* 0x0000000000027941 */ /* 0x000fea0003800200 */
.L_x_16348:
        /* <DEDUP_REMOVED lines=60> */
.L_x_16346:
[----:B------:R-:W-:Y:S05]  /*16550*/  BSYNC.RECONVERGENT B1 ;  /* 0x0000000000017941 */ /* 0x000fea0003800200 */
.L_x_16345:
        /* <DEDUP_REMOVED lines=24> */
.L_x_16352:
        /* <DEDUP_REMOVED lines=13> */
.L_x_16354:
[----:B------:R-:W-:Y:S05]  /*167b0*/  BSYNC.RECONVERGENT B2 ;  /* 0x0000000000027941 */ /* 0x000fea0003800200 */
.L_x_16353:
        /* <DEDUP_REMOVED lines=60> */
.L_x_16351:
[----:B------:R-:W-:Y:S05]  /*16b80*/  BSYNC.RECONVERGENT B1 ;  /* 0x0000000000017941 */ /* 0x000fea0003800200 */
.L_x_16350:
[----:B------:R-:W-:Y:S01]  /*16b90*/  I2FP.F32.U32 R144, R133 ;  /* 0x0000008500907245 */ /* 0x000fe20000201000 */
[----:B------:R-:W-:Y:S01]  /*16ba0*/  BSSY.RECONVERGENT B1, `(.L_x_16355) ;  /* 0x0000060000017945 */ /* 0x000fe20003800200 */
[----:B------:R-:W-:Y:S01]  /*16bb0*/  SHF.L.U32 R145, R134, 0x10, RZ ;  /* 0x0000001086917819 */ /* 0x000fe200000006ff */
[----:B------:R-:W-:Y:S01]  /*16bc0*/  HFMA2 R185, -RZ, RZ, 0, 1.1920928955078125e-07 ;  /* 0x00000002ffb97431 */ /* 0x000fe200000001ff */
[----:B------:R-:W-:Y:S01]  /*16bd0*/  ISETP.NE.AND P5, PT, R146, 0x1, PT ;  /* 0x000000019200780c */ /* 0x000fe20003fa5270 */
[----:B------:R-:W-:Y:S01]  /*16be0*/  FFMA.FTZ R133, R144, R193, 1.1641532182693481445e-10 ;  /* 0x2f00000090857423 */ /* 0x000fe200000100c1 */
[----:B------:R-:W-:Y:S02]  /*16bf0*/  IMAD.U32 R144, R163, 0x10000, RZ ;  /* 0x00010000a3907824 */ /* 0x000fe400078e00ff */
        /* <DEDUP_REMOVED lines=16> */
.L_x_16357:
        /* <DEDUP_REMOVED lines=13> */
.L_x_16359:
[----:B------:R-:W-:Y:S05]  /*16dd0*/  BSYNC.RECONVERGENT B2 ;  /* 0x0000000000027941 */ /* 0x000fea0003800200 */
.L_x_16358:
        /* <DEDUP_REMOVED lines=60> */
.L_x_16356:
[----:B------:R-:W-:Y:S05]  /*171a0*/  BSYNC.RECONVERGENT B1 ;  /* 0x0000000000017941 */ /* 0x000fea0003800200 */
.L_x_16355:
        /* <DEDUP_REMOVED lines=24> */
.L_x_16362:
        /* <DEDUP_REMOVED lines=15> */
.L_x_16364:
[----:B------:R-:W-:Y:S05]  /*17420*/  BSYNC.RECONVERGENT B2 ;  /* 0x0000000000027941 */ /* 0x000fea0003800200 */
.L_x_16363:
        /* <DEDUP_REMOVED lines=60> */
.L_x_16361:
[----:B------:R-:W-:Y:S05]  /*177f0*/  BSYNC.RECONVERGENT B1 ;  /* 0x0000000000017941 */ /* 0x000fea0003800200 */
.L_x_16360:
        /* <DEDUP_REMOVED lines=11> */
.L_x_16324:
[----:B------:R-:W-:Y:S01]  /*178b0*/  ISETP.NE.AND P0, PT, R182, 0x1, PT ;  /* 0x00000001b600780c */ /* 0x000fe20003f05270 */
[----:B------:R-:W-:Y:S01]  /*178c0*/  BSSY.RECONVERGENT B1, `(.L_x_16366) ;  /* 0x0000058000017945 */ /* 0x000fe20003800200 */
[----:B------:R-:W-:Y:S02]  /*178d0*/  HFMA2 R130, -RZ, RZ, 0, 1.1920928955078125e-07 ;  /* 0x00000002ff827431 */ /* 0x000fe400000001ff */
[----:B-1----:R-:W-:Y:S01]  /*178e0*/  IMAD.MOV.U32 R128, RZ, RZ, R194 ;  /* 0x000000ffff807224 */ /* 0x002fe200078e00c2 */
[----:B---3--:R-:W-:-:S08]  /*178f0*/  MOV R190, R185 ;  /* 0x000000b900be7202 */ /* 0x008fd00000000f00 */
        /* <DEDUP_REMOVED lines=11> */
.L_x_16368:
        /* <DEDUP_REMOVED lines=13> */
.L_x_16370:
[----:B------:R-:W-:Y:S05]  /*17a80*/  BSYNC.RECONVERGENT B2 ;  /* 0x0000000000027941 */ /* 0x000fea0003800200 */
.L_x_16369:
[----:B------:R-:W-:Y:S01]  /*17a90*/  IMAD.WIDE.U32 R128, R5, -0x326172a9, RZ ;  /* 0xcd9e8d5705807825 */ /* 0x000fe200078e00ff */
[----:B0-2---:R-:W-:Y:S02]  /*17aa0*/  LOP3.LUT R144, R181, R131, R165, 0x96, !PT ;  /* 0x00000083b5907212 */ /* 0x005fe400078e96a5 */
        /* <DEDUP_REMOVED lines=57> */
.L_x_16367:
[----:B------:R-:W-:Y:S05]  /*17e40*/  BSYNC.RECONVERGENT B1 ;  /* 0x0000000000017941 */ /* 0x000fea0003800200 */
.L_x_16366:
[----:B------:R-:W1:Y:S01]  /*17e50*/  LDC R191, c[0x0][0x408] ;  /* 0x00010200ffbf7b82 */ /* 0x000e620000000800 */
[----:B------:R-:W-:Y:S01]  /*17e60*/  I2FP.F32.U32 R128, R128 ;  /* 0x0000008000807245 */ /* 0x000fe20000201000 */
[----:B0-2---:R-:W-:Y:S02]  /*17e70*/  HFMA2 R193, -RZ, RZ, 0.1171875, 0 ;  /* 0x2f800000ffc17431 */ /* 0x005fe400000001ff */
        /* <DEDUP_REMOVED lines=26> */
.L_x_16373:
        /* <DEDUP_REMOVED lines=13> */
.L_x_16375:
[----:B------:R-:W-:Y:S05]  /*180f0*/  BSYNC.RECONVERGENT B2 ;  /* 0x0000000000027941 */ /* 0x000fea0003800200 */
.L_x_16374:
        /* <DEDUP_REMOVED lines=60> */
.L_x_16372:
[----:B------:R-:W-:Y:S05]  /*184c0*/  BSYNC.RECONVERGENT B1 ;  /* 0x0000000000017941 */ /* 0x000fea0003800200 */
.L_x_16371:
        /* <DEDUP_REMOVED lines=23> */
.L_x_16378:
        /* <DEDUP_REMOVED lines=13> */
.L_x_16380:
[----:B------:R-:W-:Y:S05]  /*18710*/  BSYNC.RECONVERGENT B2 ;  /* 0x0000000000027941 */ /* 0x000fea0003800200 */
.L_x_16379:
        /* <DEDUP_REMOVED lines=60> */
.L_x_16377:
[----:B------:R-:W-:Y:S05]  /*18ae0*/  BSYNC.RECONVERGENT B1 ;  /* 0x0000000000017941 */ /* 0x000fea0003800200 */
.L_x_16376:
        /* <DEDUP_REMOVED lines=24> */
.L_x_16383:
        /* <DEDUP_REMOVED lines=13> */
.L_x_16385:
[----:B------:R-:W-:Y:S05]  /*18d40*/  BSYNC.RECONVERGENT B2 ;  /* 0x0000000000027941 */ /* 0x000fea0003800200 */
.L_x_16384:
        /* <DEDUP_REMOVED lines=60> */
.L_x_16382:
[----:B------:R-:W-:Y:S05]  /*19110*/  BSYNC.RECONVERGENT B1 ;  /* 0x0000000000017941 */ /* 0x000fea0003800200 */
.L_x_16381:
        /* <DEDUP_REMOVED lines=23> */
.L_x_16388:
        /* <DEDUP_REMOVED lines=13> */
.L_x_16390:
[----:B------:R-:W-:Y:S05]  /*19360*/  BSYNC.RECONVERGENT B2 ;  /* 0x0000000000027941 */ /* 0x000fea0003800200 */
.L_x_16389:
        /* <DEDUP_REMOVED lines=60> */
.L_x_16387:
[----:B------:R-:W-:Y:S05]  /*19730*/  BSYNC.RECONVERGENT B1 ;  /* 0x0000000000017941 */ /* 0x000fea0003800200 */
.L_x_16386:
        /* <DEDUP_REMOVED lines=24> */
.L_x_16393:
        /* <DEDUP_REMOVED lines=13> */
.L_x_16395:
[----:B------:R-:W-:Y:S05]  /*19990*/  BSYNC.RECONVERGENT B2 ;  /* 0x0000000000027941 */ /* 0x000fea0003800200 */
.L_x_16394:
        /* <DEDUP_REMOVED lines=60> */
.L_x_16392:
[----:B------:R-:W-:Y:S05]  /*19d60*/  BSYNC.RECONVERGENT B1 ;  /* 0x0000000000017941 */ /* 0x000fea0003800200 */
.L_x_16391:
        /* <DEDUP_REMOVED lines=23> */
.L_x_16398:
        /* <DEDUP_REMOVED lines=13> */
.L_x_16400:
[----:B------:R-:W-:Y:S05]  /*19fb0*/  BSYNC.RECONVERGENT B2 ;  /* 0x0000000000027941 */ /* 0x000fea0003800200 */
.L_x_16399:
        /* <DEDUP_REMOVED lines=60> */
.L_x_16397:
[----:B------:R-:W-:Y:S05]  /*1a380*/  BSYNC.RECONVERGENT B1 ;  /* 0x0000000000017941 */ /* 0x000fea0003800200 */
.L_x_16396:
        /* <DEDUP_REMOVED lines=24> */
.L_x_16403:
        /* <DEDUP_REMOVED lines=15> */
.L_x_16405:
[----:B------:R-:W-:Y:S05]  /*1a600*/  BSYNC.RECONVERGENT B2 ;  /* 0x0000000000027941 */ /* 0x000fea0003800200 */
.L_x_16404:
        /* <DEDUP_REMOVED lines=57> */
[----:B------:R-:W-:Y:S02]  /*1a9a0*/  LOP3.LUT R184, R147, R146, R145, 0x96, !PT ;  /* 0x0000009293b87212 */ /* 0x000fe400078e9691 */
[----:B------:R-:W-:Y:S01]  /*1a9b0*/  MOV R145, R190 ;  /* 0x000000be00917202 */ /* 0x000fe20000000f00 */
[----:B------:R-:W-:-:S07]  /*1a9c0*/  IMAD.MOV.U32 R190, RZ, RZ, R144 ;  /* 0x000000ffffbe7224 */ /* 0x000fce00078e0090 */
.L_x_16402:
[----:B------:R-:W-:Y:S05]  /*1a9d0*/  BSYNC.RECONVERGENT B1 ;  /* 0x0000000000017941 */ /* 0x000fea0003800200 */
.L_x_16401:
        /* <DEDUP_REMOVED lines=10> */
.L_x_16365:
        /* <DEDUP_REMOVED lines=22> */
.L_x_16323:
[----:B------:R-:W-:Y:S05]  /*1abe0*/  BSYNC.RECONVERGENT B0 ;  /* 0x0000000000007941 */ /* 0x000fea0003800200 */
.L_x_16322:
[----:B------:R-:W-:Y:S01]  /*1abf0*/  ISETP.GE.U32.AND P0, PT, R0, 0xa0, PT ;  /* 0x000000a00000780c */ /* 0x000fe20003f06070 */
[----:B------:R-:W-:-:S12]  /*1ac00*/  BSSY.RECONVERGENT B0, `(.L_x_16406) ;  /* 0x0000666000007945 */ /* 0x000fd80003800200 */
[----:B------:R-:W-:Y:S05]  /*1ac10*/  @!P0 BRA `(.L_x_16407) ;  /* 0x0000006400908947 */ /* 0x000fea0003800000 */
[----:B------:R-:W-:Y:S01]  /*1ac20*/  ISETP.NE.U32.AND P1, PT, RZ, UR4, PT ;  /* 0x00000004ff007c0c */ /* 0x000fe2000bf25070 */
[----:B------:R-:W1:Y:S03]  /*1ac30*/  LDC.64 R140, c[0x0][0x390] ;  /* 0x0000e400ff8c7b82 */ /* 0x000e660000000a00 */
[----:B------:R-:W-:-:S13]  /*1ac40*/  ISETP.NE.AND.EX P1, PT, RZ, UR5, PT, P1 ;  /* 0x00000005ff007c0c */ /* 0x000fda000bf25310 */
[----:B------:R-:W0:Y:S01]  /*1ac50*/  @P1 LDC.64 R136, c[0x0][0x3a0] ;  /* 0x0000e800ff881b82 */ /* 0x000e220000000a00 */
[----:B-1----:R-:W-:-:S06]  /*1ac60*/  IMAD.WIDE.U32 R140, R189, 0x10, R140 ;  /* 0x00000010bd8c7825 */ /* 0x002fcc00078e008c */
[----:B------:R-:W5:Y:S01]  /*1ac70*/  LDG.E.128 R140, desc[UR6][R140.64] ;  /* 0x000000068c8c7981 */ /* 0x000f62000c1e1d00 */
[----:B0-----:R-:W-:-:S05]  /*1ac80*/  @P1 IMAD.WIDE.U32 R136, R189, 0x20, R136 ;  /* 0x00000020bd881825 */ /* 0x001fca00078e0088 */
[----:B------:R0:W5:Y:S04]  /*1ac90*/  @P1 LDG.E.128 R96, desc[UR6][R136.64] ;  /* 0x0000000688601981 */ /* 0x000168000c1e1d00 */
[----:B------:R0:W5:Y:S01]  /*1aca0*/  @P1 LDG.E.128 R100, desc[UR6][R136.64+0x10] ;  /* 0x0000100688641981 */ /* 0x000162000c1e1d00 */
[----:B------:R-:W-:Y:S05]  /*1acb0*/  @!P1 BRA `(.L_x_16408) ;  /* 0x0000003000889947 */ /* 0x000fea0003800000 */
[----:B------:R-:W-:Y:S01]  /*1acc0*/  ISETP.NE.AND P1, PT, R182, 0x1, PT ;  /* 0x00000001b600780c */ /* 0x000fe20003f25270 */
[----:B------:R-:W-:Y:S01]  /*1acd0*/  BSSY.RECONVERGENT B1, `(.L_x_16409) ;  /* 0x0000058000017945 */ /* 0x000fe20003800200 */
[----:B--234-:R-:W-:Y:S01]  /*1ace0*/  IMAD.MOV.U32 R144, RZ, RZ, 0x2 ;  /* 0x00000002ff907424 */ /* 0x01cfe200078e00ff */
        /* <DEDUP_REMOVED lines=13> */
.L_x_16411:
        /* <DEDUP_REMOVED lines=13> */
.L_x_16413:
[----:B------:R-:W-:Y:S05]  /*1ae90*/  BSYNC.RECONVERGENT B2 ;  /* 0x0000000000027941 */ /* 0x000fea0003800200 */
.L_x_16412:
        /* <DEDUP_REMOVED lines=59> */
.L_x_16410:
[----:B------:R-:W-:Y:S05]  /*1b250*/  BSYNC.RECONVERGENT B1 ;  /* 0x0000000000017941 */ /* 0x000fea0003800200 */
.L_x_16409:
[----:B------:R-:W0:Y:S01]  /*1b260*/  LDC R191, c[0x0][0x408] ;  /* 0x00010200ffbf7b82 */ /* 0x000e220000000800 */
[----:B------:R-:W-:Y:S01]  /*1b270*/  I2FP.F32.U32 R136, R136 ;  /* 0x0000008800887245 */ /* 0x000fe20000201000 */
[----:B------:R-:W-:Y:S01]  /*1b280*/  IMAD.MOV.U32 R193, RZ, RZ, 0x2f800000 ;  /* 0x2f800000ffc17424 */ /* 0x000fe200078e00ff */
[----:B-----5:R-:W-:Y:S01]  /*1b290*/  SHF.L.U32 R139, R140, 0x10, RZ ;  /* 0x000000108c8b7819 */ /* 0x020fe200000006ff */
[----:B------:R-:W-:Y:S01]  /*1b2a0*/  IMAD.U32 R138, R92, 0x10000, RZ ;  /* 0x000100005c8a7824 */ /* 0x000fe200078e00ff */
[----:B------:R-:W-:Y:S01]  /*1b2b0*/  LOP3.LUT R180, R180, 0xfffffffb, RZ, 0xc0, !PT ;  /* 0xfffffffbb4b47812 */ /* 0x000fe200078ec0ff */
[----:B------:R-:W-:Y:S01]  /*1b2c0*/  FFMA.FTZ R137, R136, R193, 1.1641532182693481445e-10 ;  /* 0x2f00000088897423 */ /* 0x000fe200000100c1 */
[----:B------:R-:W-:Y:S01]  /*1b2d0*/  BSSY.RECONVERGENT B1, `(.L_x_16414) ;  /* 0x0000060000017945 */ /* 0x000fe20003800200 */
[----:B------:R-:W1:Y:S01]  /*1b2e0*/  LDC R192, c[0x0][0x404] ;  /* 0x00010100ffc07b82 */ /* 0x000e620000000800 */
[----:B------:R-:W-:Y:S01]  /*1b2f0*/  FMUL.FTZ R136, R139, R188 ;  /* 0x000000bc8b887220 */ /* 0x000fe20000410000 */
[----:B------:R-:W-:-:S02]  /*1b300*/  PRMT R140, R140, 0x7632, R140 ;  /* 0x000076328c8c7816 */ /* 0x000fc4000000008c */
[----:B------:R-:W-:Y:S01]  /*1b310*/  MOV R145, 0x2 ;  /* 0x0000000200917802 */ /* 0x000fe20000000f00 */
[----:B0-----:R-:W-:Y:S01]  /*1b320*/  FMUL.FTZ R136, R136, R191 ;  /* 0x000000bf88887220 */ /* 0x001fe20000410000 */
[----:B-1----:R-:W-:-:S04]  /*1b330*/  FSETP.GTU.FTZ.AND P1, PT, R137, R192, PT ;  /* 0x000000c08900720b */ /* 0x002fc80003f3c000 */
[----:B------:R-:W-:Y:S02]  /*1b340*/  FSEL R137, R136, RZ, !P1 ;  /* 0x000000ff88897208 */ /* 0x000fe40004800000 */
[----:B------:R-:W-:Y:S02]  /*1b350*/  PLOP3.LUT P2, PT, P1, PT, PT, 0x8, 0x80 ;  /* 0x000000000080781c */ /* 0x000fe40000f4e170 */
[----:B------:R-:W-:Y:S01]  /*1b360*/  ISETP.NE.AND P1, PT, R144, 0x1, PT ;  /* 0x000000019000780c */ /* 0x000fe20003f25270 */
[----:B------:R-:W-:Y:S01]  /*1b370*/  FFMA.FTZ R136, R137, R138, R96 ;  /* 0x0000008a89887223 */ /* 0x000fe20000010060 */
[----:B------:R-:W-:-:S09]  /*1b380*/  IMAD.MOV.U32 R137, RZ, RZ, R194 ;  /* 0x000000ffff897224 */ /* 0x000fd200078e00c2 */
        /* <DEDUP_REMOVED lines=10> */
.L_x_16416:
        /* <DEDUP_REMOVED lines=13> */
.L_x_16418:
[----:B------:R-:W-:Y:S05]  /*1b500*/  BSYNC.RECONVERGENT B2 ;  /* 0x0000000000027941 */ /* 0x000fea0003800200 */
.L_x_16417:
        /* <DEDUP_REMOVED lines=60> */
.L_x_16415:
[----:B------:R-:W-:Y:S05]  /*1b8d0*/  BSYNC.RECONVERGENT B1 ;  /* 0x0000000000017941 */ /* 0x000fea0003800200 */
.L_x_16414:
[----:B------:R-:W-:Y:S01]  /*1b8e0*/  I2FP.F32.U32 R138, R137 ;  /* 0x00000089008a7245 */ /* 0x000fe20000201000 */
[----:B------:R-:W-:Y:S01]  /*1b8f0*/  BSSY.RECONVERGENT B1, `(.L_x_16419) ;  /* 0x0000062000017945 */ /* 0x000fe20003800200 */
[----:B------:R-:W-:Y:S01]  /*1b900*/  SHF.L.U32 R139, R140, 0x10, RZ ;  /* 0x000000108c8b7819 */ /* 0x000fe200000006ff */
[----:B------:R-:W-:Y:S01]  /*1b910*/  HFMA2 R144, -RZ, RZ, 0, 1.1920928955078125e-07 ;  /* 0x00000002ff907431 */ /* 0x000fe200000001ff */
[----:B------:R-:W-:Y:S01]  /*1b920*/  LOP3.LUT R180, R180, 0xfffffffd, RZ, 0xc0, !PT ;  /* 0xfffffffdb4b47812 */ /* 0x000fe200078ec0ff */
[----:B------:R-:W-:Y:S01]  /*1b930*/  FFMA.FTZ R137, R138, R193, 1.1641532182693481445e-10 ;  /* 0x2f0000008a897423 */ /* 0x000fe200000100c1 */
[----:B------:R-:W-:Y:S02]  /*1b940*/  IMAD.MOV.U32 R140, RZ, RZ, R194 ;  /* 0x000000ffff8c7224 */ /* 0x000fe400078e00c2 */
[----:B------:R-:W-:Y:S01]  /*1b950*/  FMUL.FTZ R138, R139, R188 ;  /* 0x000000bc8b8a7220 */ /* 0x000fe20000410000 */
[----:B------:R-:W-:Y:S01]  /*1b960*/  IMAD.U32 R139, R161, 0x10000, RZ ;  /* 0x00010000a18b7824 */ /* 0x000fe200078e00ff */
[----:B------:R-:W-:-:S02]  /*1b970*/  FSETP.GTU.FTZ.AND P1, PT, R137, R192, PT ;  /* 0x000000c08900720b */ /* 0x000fc40003f3c000 */
[----:B------:R-:W-:Y:S02]  /*1b980*/  FMUL.FTZ R138, R138, R191 ;  /* 0x000000bf8a8a7220 */ /* 0x000fe40000410000 */
[----:B------:R-:W-:-:S03]  /*1b990*/  PLOP3.LUT P2, PT, P1, PT, PT, 0x8, 0x80 ;  /* 0x000000000080781c */ /* 0x000fc60000f4e170 */
[----:B------:R-:W-:Y:S02]  /*1b9a0*/  FSEL R138, R138, RZ, !P1 ;  /* 0x000000ff8a8a7208 */ /* 0x000fe40004800000 */
[----:B------:R-:W-:-:S03]  /*1b9b0*/  ISETP.NE.AND P1, PT, R145, 0x1, PT ;  /* 0x000000019100780c */ /* 0x000fc60003f25270 */
[----:B------:R-:W-:-:S05]  /*1b9c0*/  FFMA.FTZ R137, R138, R139, R97 ;  /* 0x0000008b8a897223 */ /* 0x000fca0000010061 */
        /* <DEDUP_REMOVED lines=10> */
.L_x_16421:
        /* <DEDUP_REMOVED lines=13> */
.L_x_16423:
[----:B------:R-:W-:Y:S05]  /*1bb40*/  BSYNC.RECONVERGENT B2 ;  /* 0x0000000000027941 */ /* 0x000fea0003800200 */
.L_x_16422:
        /* <DEDUP_REMOVED lines=60> */
.L_x_16420:
[----:B------:R-:W-:Y:S05]  /*1bf10*/  BSYNC.RECONVERGENT B1 ;  /* 0x0000000000017941 */ /* 0x000fea0003800200 */
.L_x_16419:
        /* <DEDUP_REMOVED lines=24> */
.L_x_16426:
        /* <DEDUP_REMOVED lines=13> */
.L_x_16428:
[----:B------:R-:W-:Y:S05]  /*1c170*/  BSYNC.RECONVERGENT B2 ;  /* 0x0000000000027941 */ /* 0x000fea0003800200 */
.L_x_16427:
        /* <DEDUP_REMOVED lines=60> */
.L_x_16425:
[----:B------:R-:W-:Y:S05]  /*1c540*/  BSYNC.RECONVERGENT B1 ;  /* 0x0000000000017941 */ /* 0x000fea0003800200 */
.L_x_16424:
        /* <DEDUP_REMOVED lines=23> */
.L_x_16431:
        /* <DEDUP_REMOVED lines=13> */
.L_x_16433:
[----:B------:R-:W-:Y:S05]  /*1c790*/  BSYNC.RECONVERGENT B2 ;  /* 0x0000000000027941 */ /* 0x000fea0003800200 */
.L_x_16432:
        /* <DEDUP_REMOVED lines=60> */
.L_x_16430:
[----:B------:R-:W-:Y:S05]  /*1cb60*/  BSYNC.RECONVERGENT B1 ;  /* 0x0000000000017941 */ /* 0x000fea0003800200 */
.L_x_16429:
        /* <DEDUP_REMOVED lines=24> */
.L_x_16436:
        /* <DEDUP_REMOVED lines=13> */
.L_x_16438:
[----:B------:R-:W-:Y:S05]  /*1cdc0*/  BSYNC.RECONVERGENT B2 ;  /* 0x0000000000027941 */ /* 0x000fea0003800200 */
.L_x_16437:
        /* <DEDUP_REMOVED lines=56> */
[----:B------:R-:W-:Y:S01]  /*1d150*/  IMAD.MOV.U32 R141, RZ, RZ, R190 ;  /* 0x000000ffff8d7224 */ /* 0x000fe200078e00be */
[----:B------:R-:W-:Y:S01]  /*1d160*/  MOV R190, R144 ;  /* 0x0000009000be7202 */ /* 0x000fe20000000f00 */
[----:B------:R-:W-:Y:S01]  /*1d170*/  IMAD.MOV.U32 R146, RZ, RZ, RZ ;  /* 0x000000ffff927224 */ /* 0x000fe200078e00ff */
[----:B------:R-:W-:-:S07]  /*1d180*/  LOP3.LUT R183, R183, R182, R195, 0x96, !PT ;  /* 0x000000b6b7b77212 */ /* 0x000fce00078e96c3 */
.L_x_16435:
[----:B------:R-:W-:Y:S05]  /*1d190*/  BSYNC.RECONVERGENT B1 ;  /* 0x0000000000017941 */ /* 0x000fea0003800200 */
.L_x_16434:
        /* <DEDUP_REMOVED lines=23> */
.L_x_16441:
        /* <DEDUP_REMOVED lines=13> */
.L_x_16443:
[----:B------:R-:W-:Y:S05]  /*1d3e0*/  BSYNC.RECONVERGENT B2 ;  /* 0x0000000000027941 */ /* 0x000fea0003800200 */
.L_x_16442:
        /* <DEDUP_REMOVED lines=59> */
[----:B------:R-:W-:Y:S02]  /*1d7a0*/  HFMA2 R185, -RZ, RZ, 0, 0 ;  /* 0x00000000ffb97431 */ /* 0x000fe400000001ff */
[----:B------:R-:W-:-:S07]  /*1d7b0*/  IMAD.MOV.U32 R190, RZ, RZ, R146 ;  /* 0x000000ffffbe7224 */ /* 0x000fce00078e0092 */
.L_x_16440:
[----:B------:R-:W-:Y:S05]  /*1d7c0*/  BSYNC.RECONVERGENT B1 ;  /* 0x0000000000017941 */ /* 0x000fea0003800200 */
.L_x_16439:
        /* <DEDUP_REMOVED lines=24> */
.L_x_16446:
        /* <DEDUP_REMOVED lines=15> */
.L_x_16448:
[----:B------:R-:W-:Y:S05]  /*1da40*/  BSYNC.RECONVERGENT B2 ;  /* 0x0000000000027941 */ /* 0x000fea0003800200 */
.L_x_16447:
        /* <DEDUP_REMOVED lines=55> */
[----:B------:R-:W-:Y:S02]  /*1ddc0*/  MOV R194, R144 ;  /* 0x0000009000c27202 */ /* 0x000fe40000000f00 */
[----:B------:R-:W-:Y:S01]  /*1ddd0*/  LOP3.LUT R183, R183, R182, R145, 0x96, !PT ;  /* 0x000000b6b7b77212 */ /* 0x000fe200078e9691 */
[----:B------:R-:W-:Y:S01]  /*1dde0*/  IMAD.MOV.U32 R144, RZ, RZ, R190 ;  /* 0x000000ffff907224 */ /* 0x000fe200078e00be */
[----:B------:R-:W-:Y:S01]  /*1ddf0*/  LOP3.LUT R184, R185, R184, R147, 0x96, !PT ;  /* 0x000000b8b9b87212 */ /* 0x000fe200078e9693 */
[----:B------:R-:W-:Y:S01]  /*1de00*/  IMAD.MOV.U32 R182, RZ, RZ, RZ ;  /* 0x000000ffffb67224 */ /* 0x000fe200078e00ff */
[----:B------:R-:W-:-:S07]  /*1de10*/  MOV R190, R146 ;  /* 0x0000009200be7202 */ /* 0x000fce0000000f00 */
.L_x_16445:
[----:B------:R-:W-:Y:S05]  /*1de20*/  BSYNC.RECONVERGENT B1 ;  /* 0x0000000000017941 */ /* 0x000fea0003800200 */
.L_x_16444:
        /* <DEDUP_REMOVED lines=11> */
.L_x_16408:
[----:B------:R-:W-:Y:S01]  /*1dee0*/  ISETP.NE.AND P1, PT, R182, 0x1, PT ;  /* 0x00000001b600780c */ /* 0x000fe20003f25270 */
[----:B------:R-:W-:Y:S01]  /*1def0*/  BSSY.RECONVERGENT B1, `(.L_x_16450) ;  /* 0x0000058000017945 */ /* 0x000fe20003800200 */
[----:B------:R-:W-:Y:S02]  /*1df00*/  HFMA2 R138, -RZ, RZ, 0, 1.1920928955078125e-07 ;  /* 0x00000002ff8a7431 */ /* 0x000fe400000001ff */
[----:B0-----:R-:W-:Y:S01]  /*1df10*/  IMAD.MOV.U32 R136, RZ, RZ, R194 ;  /* 0x000000ffff887224 */ /* 0x001fe200078e00c2 */
        /* <DEDUP_REMOVED lines=12> */
.L_x_16452:
        /* <DEDUP_REMOVED lines=13> */
.L_x_16454:
[----:B------:R-:W-:Y:S05]  /*1e0b0*/  BSYNC.RECONVERGENT B2 ;  /* 0x0000000000027941 */ /* 0x000fea0003800200 */
.L_x_16453:
[----:B------:R-:W-:Y:S01]  /*1e0c0*/  IMAD.WIDE.U32 R136, R5, -0x326172a9, RZ ;  /* 0xcd9e8d5705887825 */ /* 0x000fe200078e00ff */
[----:B--2-4-:R-:W-:Y:S02]  /*1e0d0*/  LOP3.LUT R144, R181, R139, R165, 0x96, !PT ;  /* 0x0000008bb5907212 */ /* 0x014fe400078e96a5 */
        /* <DEDUP_REMOVED lines=57> */
.L_x_16451:
[----:B------:R-:W-:Y:S05]  /*1e470*/  BSYNC.RECONVERGENT B1 ;  /* 0x0000000000017941 */ /* 0x000fea0003800200 */
.L_x_16450:
[----:B------:R-:W0:Y:S01]  /*1e480*/  LDC R191, c[0x0][0x408] ;  /* 0x00010200ffbf7b82 */ /* 0x000e220000000800 */
[----:B------:R-:W-:Y:S01]  /*1e490*/  I2FP.F32.U32 R136, R136 ;  /* 0x0000008800887245 */ /* 0x000fe20000201000 */
[----:B--2-4-:R-:W-:Y:S02]  /*1e4a0*/  HFMA2 R193, -RZ, RZ, 0.1171875, 0 ;  /* 0x2f800000ffc17431 */ /* 0x014fe400000001ff */
[----:B-----5:R-:W-:Y:S01]  /*1e4b0*/  IMAD.U32 R139, R140, 0x10000, RZ ;  /* 0x000100008c8b7824 */ /* 0x020fe200078e00ff */
[----:B------:R-:W-:Y:S01]  /*1e4c0*/  LOP3.LUT R180, R180, 0xfffffffb, RZ, 0xc0, !PT ;  /* 0xfffffffbb4b47812 */ /* 0x000fe200078ec0ff */
        /* <DEDUP_REMOVED lines=24> */
.L_x_16457:
        /* <DEDUP_REMOVED lines=13> */
.L_x_16459:
[----:B------:R-:W-:Y:S05]  /*1e720*/  BSYNC.RECONVERGENT B2 ;  /* 0x0000000000027941 */ /* 0x000fea0003800200 */
.L_x_16458:
        /* <DEDUP_REMOVED lines=60> */
.L_x_16456:
[----:B------:R-:W-:Y:S05]  /*1eaf0*/  BSYNC.RECONVERGENT B1 ;  /* 0x0000000000017941 */ /* 0x000fea0003800200 */
.L_x_16455:
[----:B------:R-:W-:Y:S01]  /*1eb00*/  I2FP.F32.U32 R138, R137 ;  /* 0x00000089008a7245 */ /* 0x000fe20000201000 */
[----:B------:R-:W-:Y:S01]  /*1eb10*/  IMAD.U32 R139, R140, 0x10000, RZ ;  /* 0x000100008c8b7824 */ /* 0x000fe200078e00ff */
[----:B------:R-:W-:Y:S01]  /*1eb20*/  SHF.L.U32 R145, R161, 0x10, RZ ;  /* 0x00000010a1917819 */ /* 0x000fe200000006ff */
[----:B------:R-:W-:Y:S01]  /*1eb30*/  BSSY.RECONVERGENT B1, `(.L_x_16460) ;  /* 0x0000060000017945 */ /* 0x000fe20003800200 */
[----:B------:R-:W-:Y:S01]  /*1eb40*/  LOP3.LUT R180, R180, 0xfffffffd, RZ, 0xc0, !PT ;  /* 0xfffffffdb4b47812 */ /* 0x000fe200078ec0ff */
[----:B------:R-:W-:Y:S01]  /*1eb50*/  FFMA.FTZ R137, R138, R193, 1.1641532182693481445e-10 ;  /* 0x2f0000008a897423 */ /* 0x000fe200000100c1 */
[----:B------:R-:W-:Y:S01]  /*1eb60*/  FMUL.FTZ R138, R139, R188 ;  /* 0x000000bc8b8a7220 */ /* 0x000fe20000410000 */
[----:B------:R-:W-:Y:S01]  /*1eb70*/  IMAD.MOV.U32 R140, RZ, RZ, 0x2 ;  /* 0x00000002ff8c7424 */ /* 0x000fe200078e00ff */
[----:B------:R-:W-:Y:S02]  /*1eb80*/  MOV R139, R194 ;  /* 0x000000c2008b7202 */ /* 0x000fe40000000f00 */
[----:B------:R-:W-:Y:S01]  /*1eb90*/  FMUL.FTZ R138, R138, R191 ;  /* 0x000000bf8a8a7220 */ /* 0x000fe20000410000 */
[----:B------:R-:W-:-:S04]  /*1eba0*/  FSETP.GTU.FTZ.AND P1, PT, R137, R192, PT ;  /* 0x000000c08900720b */ /* 0x000fc80003f3c000 */
        /* <DEDUP_REMOVED lines=14> */
.L_x_16462:
        /* <DEDUP_REMOVED lines=13> */
.L_x_16464:
[----:B------:R-:W-:Y:S05]  /*1ed60*/  BSYNC.RECONVERGENT B2 ;  /* 0x0000000000027941 */ /* 0x000fea0003800200 */
.L_x_16463:
        /* <DEDUP_REMOVED lines=60> */
.L_x_16461:
[----:B------:R-:W-:Y:S05]  /*1f130*/  BSYNC.RECONVERGENT B1 ;  /* 0x0000000000017941 */ /* 0x000fea0003800200 */
.L_x_16460:
        /* <DEDUP_REMOVED lines=24> */
.L_x_16467:
        /* <DEDUP_REMOVED lines=13> */
.L_x_16469:
[----:B------:R-:W-:Y:S05]  /*1f390*/  BSYNC.RECONVERGENT B2 ;  /* 0x0000000000027941 */ /* 0x000fea0003800200 */
.L_x_16468:
        /* <DEDUP_REMOVED lines=60> */
.L_x_16466:
[----:B------:R-:W-:Y:S05]  /*1f760*/  BSYNC.RECONVERGENT B1 ;  /* 0x0000000000017941 */ /* 0x000fea0003800200 */
.L_x_16465:
        /* <DEDUP_REMOVED lines=23> */
.L_x_16472:
        /* <DEDUP_REMOVED lines=13> */
.L_x_16474:
[----:B------:R-:W-:Y:S05]  /*1f9b0*/  BSYNC.RECONVERGENT B2 ;  /* 0x0000000000027941 */ /* 0x000fea0003800200 */
.L_x_16473:
        /* <DEDUP_REMOVED lines=60> */
.L_x_16471:
[----:B------:R-:W-:Y:S05]  /*1fd80*/  BSYNC.RECONVERGENT B1 ;  /* 0x0000000000017941 */ /* 0x000fea0003800200 */
.L_x_16470:
        /* <DEDUP_REMOVED lines=24> */
.L_x_16477:
        /* <DEDUP_REMOVED lines=13> */
.L_x_16479:
[----:B------:R-:W-:Y:S05]  /*1ffe0*/  BSYNC.RECONVERGENT B2 ;  /* 0x0000000000027941 */ /* 0x000fea0003800200 */
.L_x_16478:
        /* <DEDUP_REMOVED lines=61> */
.L_x_16476:
[----:B------:R-:W-:Y:S05]  /*203c0*/  BSYNC.RECONVERGENT B1 ;  /* 0x0000000000017941 */ /* 0x000fea0003800200 */
.L_x_16475:
        /* <DEDUP_REMOVED lines=23> */
.L_x_16482:
        /* <DEDUP_REMOVED lines=13> */
.L_x_16484:
[----:B------:R-:W-:Y:S05]  /*20610*/  BSYNC.RECONVERGENT B2 ;  /* 0x0000000000027941 */ /* 0x000fea0003800200 */
.L_x_16483:
        /* <DEDUP_REMOVED lines=56> */
[----:B------:R-:W-:Y:S01]  /*209a0*/  IMAD.MOV.U32 R194, RZ, RZ, R144 ;  /* 0x000000ffffc27224 */ /* 0x000fe200078e0090 */
[----:B------:R-:W-:Y:S01]  /*209b0*/  MOV R144, R190 ;  /* 0x000000be00907202 */ /* 0x000fe20000000f00 */
[----:B------:R-:W-:Y:S02]  /*209c0*/  IMAD.MOV.U32 R190, RZ, RZ, R146 ;  /* 0x000000ffffbe7224 */ /* 0x000fe400078e0092 */
[----:B------:R-:W-:Y:S01]  /*209d0*/  HFMA2 R146, -RZ, RZ, 0, 0 ;  /* 0x00000000ff927431 */ /* 0x000fe200000001ff */
[----:B------:R-:W-:-:S07]  /*209e0*/  LOP3.LUT R183, R183, R182, R145, 0x96, !PT ;  /* 0x000000b6b7b77212 */ /* 0x000fce00078e9691 */
.L_x_16481:
[----:B------:R-:W-:Y:S05]  /*209f0*/  BSYNC.RECONVERGENT B1 ;  /* 0x0000000000017941 */ /* 0x000fea0003800200 */
.L_x_16480:
        /* <DEDUP_REMOVED lines=8> */
[----:B------:R-:W-:Y:S01]  /*20a80*/  IMAD.MOV.U32 R182, RZ, RZ, 0x2 ;  /* 0x00000002ffb67424 */ /* 0x000fe200078e00ff */
[----:B------:R-:W-:Y:S01]  /*20a90*/  MOV R144, R194 ;  /* 0x000000c200907202 */ /* 0x000fe20000000f00 */
        /* <DEDUP_REMOVED lines=14> */
.L_x_16487:
        /* <DEDUP_REMOVED lines=15> */
.L_x_16489:
[----:B------:R-:W-:Y:S05]  /*20c70*/  BSYNC.RECONVERGENT B2 ;  /* 0x0000000000027941 */ /* 0x000fea0003800200 */
.L_x_16488:
        /* <DEDUP_REMOVED lines=61> */
.L_x_16486:
[----:B------:R-:W-:Y:S05]  /*21050*/  BSYNC.RECONVERGENT B1 ;  /* 0x0000000000017941 */ /* 0x000fea0003800200 */
.L_x_16485:
        /* <DEDUP_REMOVED lines=10> */
.L_x_16449:
        /* <DEDUP_REMOVED lines=19> */
[----:B-1----:R-:W-:Y:S02]  /*21230*/  IMAD.WIDE.U32 R144, R189, 0x8, R144 ;  /* 0x00000008bd907825 */ /* 0x002fe400078e0090 */
[----:B------:R0:W-:Y:S04]  /*21240*/  STG.E.128 desc[UR6][R192.64+0x10], R140 ;  /* 0x0000108cc0007986 */ /* 0x0001e8000c101d06 */
[----:B------:R0:W-:Y:S02]  /*21250*/  STG.E.64 desc[UR6][R144.64], R146 ;  /* 0x0000009290007986 */ /* 0x0001e4000c101b06 */
.L_x_16407:
[----:B------:R-:W-:Y:S05]  /*21260*/  BSYNC.RECONVERGENT B0 ;  /* 0x0000000000007941 */ /* 0x000fea0003800200 */
.L_x_16406:
        /* <DEDUP_REMOVED lines=51> */
[----:B------:R-:W-:Y:S01]  /*215a0*/  LOP3.LUT P6, RZ, R180, 0x8, RZ, 0xc0, !PT ;  /* 0x00000008b4ff7812 */ /* 0x000fe200078cc0ff */
        /* <DEDUP_REMOVED lines=100> */
.L_x_16513:
[----:B------:R-:W-:Y:S01]  /*21bf0*/  FMUL.FTZ R144, R187, R187 ;  /* 0x000000bbbb907220 */ /* 0x000fe20000410000 */
[----:B------:R-:W-:Y:S01]  /*21c00*/  ISETP.NE.AND P1, PT, RZ, UR8, PT ;  /* 0x00000008ff007c0c */ /* 0x000fe2000bf25270 */
[----:B01----:R-:W-:Y:S01]  /*21c10*/  FADD.FTZ R189, R189, R192 ;  /* 0x000000c0bdbd7221 */ /* 0x003fe20000010000 */
[----:B------:R-:W0:Y:S01]  /*21c20*/  @!P5 LDC.64 R146, c[0x0][0x3c0] ;  /* 0x0000f000ff92db82 */ /* 0x000e220000000a00 */
[----:B------:R-:W-:Y:S01]  /*21c30*/  LOP3.LUT P2, RZ, R180, 0x8, RZ, 0xc0, !PT ;  /* 0x00000008b4ff7812 */ /* 0x000fe2000784c0ff */
[----:B------:R-:W-:Y:S01]  /*21c40*/  BSSY.RECONVERGENT B0, `(.L_x_16491) ;  /* 0x000003c000007945 */ /* 0x000fe20003800200 */
[----:B------:R-:W-:Y:S01]  /*21c50*/  FSEL R191, R144, RZ, P1 ;  /* 0x000000ff90bf7208 */ /* 0x000fe20000800000 */
[----:B------:R-:W-:Y:S01]  /*21c60*/  FFMA.FTZ R188, R189, R188, UR9 ;  /* 0x00000009bdbc7e23 */ /* 0x000fe200080100bc */
[----:B------:R-:W-:-:S03]  /*21c70*/  FSEL R190, R187, RZ, !P1 ;  /* 0x000000ffbbbe7208 */ /* 0x000fc60004800000 */
        /* <DEDUP_REMOVED lines=56> */
.L_x_16492:
[----:B------:R-:W-:Y:S05]  /*22000*/  BSYNC.RECONVERGENT B0 ;  /* 0x0000000000007941 */ /* 0x000fea0003800200 */
.L_x_16491:
[----:B------:R-:W-:Y:S01]  /*22010*/  LOP3.LUT P1, RZ, R180, 0x80, RZ, 0xc0, !PT ;  /* 0x00000080b4ff7812 */ /* 0x000fe2000782c0ff */
[----:B------:R-:W-:-:S12]  /*22020*/  BSSY.RECONVERGENT B0, `(.L_x_16493) ;  /* 0x0000032000007945 */ /* 0x000fd80003800200 */
[----:B------:R-:W-:Y:S05]  /*22030*/  @!P1 BRA `(.L_x_16494) ;  /* 0x0000000000c09947 */ /* 0x000fea0003800000 */
[--C-:B-1----:R-:W-:Y:S01]  /*22040*/  FADD.FTZ R188, R116, -R190.reuse ;  /* 0x800000be74bc7221 */ /* 0x102fe20000010000 */
[--C-:B0-----:R-:W-:Y:S01]  /*22050*/  FADD.FTZ R146, R114, -R190.reuse ;  /* 0x800000be72927221 */ /* 0x101fe20000010000 */
[----:B------:R-:W-:Y:S01]  /*22060*/  SHF.L.U32 R187, R49, 0x10, RZ ;  /* 0x0000001031bb7819 */ /* 0x000fe200000006ff */
[----:B------:R-:W-:Y:S01]  /*22070*/  IMAD.U32 R189, R53, 0x10000, RZ ;  /* 0x0001000035bd7824 */ /* 0x000fe200078e00ff */
[----:B------:R-:W-:Y:S01]  /*22080*/  SHF.L.U32 R193, R50, 0x10, RZ ;  /* 0x0000001032c17819 */ /* 0x000fe200000006ff */
[--C-:B------:R-:W-:Y:S01]  /*22090*/  FADD.FTZ R192, R118, -R190.reuse ;  /* 0x800000be76c07221 */ /* 0x100fe20000010000 */
        /* <DEDUP_REMOVED lines=42> */
.L_x_16494:
[----:B------:R-:W-:Y:S05]  /*22340*/  BSYNC.RECONVERGENT B0 ;  /* 0x0000000000007941 */ /* 0x000fea0003800200 */
.L_x_16493:
[----:B------:R-:W-:Y:S01]  /*22350*/  LOP3.LUT P1, RZ, R180, 0x20, RZ, 0xc0, !PT ;  /* 0x00000020b4ff7812 */ /* 0x000fe2000782c0ff */
[----:B------:R-:W-:-:S12]  /*22360*/  BSSY.RECONVERGENT B0, `(.L_x_16495) ;  /* 0x0000032000007945 */ /* 0x000fd80003800200 */
[----:B------:R-:W-:Y:S05]  /*22370*/  @!P1 BRA `(.L_x_16496) ;  /* 0x0000000000c09947 */ /* 0x000fea0003800000 */
[--C-:B-12---:R-:W-:Y:S01]  /*22380*/  FADD.FTZ R188, R124, -R190.reuse ;  /* 0x800000be7cbc7221 */ /* 0x106fe20000010000 */
        /* <DEDUP_REMOVED lines=47> */
.L_x_16496:
[----:B------:R-:W-:Y:S05]  /*22680*/  BSYNC.RECONVERGENT B0 ;  /* 0x0000000000007941 */ /* 0x000fea0003800200 */
.L_x_16495:
[----:B------:R-:W-:Y:S01]  /*22690*/  LOP3.LUT P1, RZ, R180, 0x10, RZ, 0xc0, !PT ;  /* 0x00000010b4ff7812 */ /* 0x000fe2000782c0ff */
[----:B------:R-:W-:-:S12]  /*226a0*/  BSSY.RECONVERGENT B0, `(.L_x_16497) ;  /* 0x0000032000007945 */ /* 0x000fd80003800200 */
[----:B------:R-:W-:Y:S05]  /*226b0*/  @!P1 BRA `(.L_x_16498) ;  /* 0x0000000000c09947 */ /* 0x000fea0003800000 */
[--C-:B-123--:R-:W-:Y:S01]  /*226c0*/  FADD.FTZ R188, R132, -R190.reuse ;  /* 0x800000be84bc7221 */ /* 0x10efe20000010000 */
        /* <DEDUP_REMOVED lines=47> */
.L_x_16498:
[----:B------:R-:W-:Y:S05]  /*229c0*/  BSYNC.RECONVERGENT B0 ;  /* 0x0000000000007941 */ /* 0x000fea0003800200 */
.L_x_16497:
[----:B------:R-:W-:Y:S04]  /*229d0*/  BSSY.RECONVERGENT B0, `(.L_x_16499) ;  /* 0x0000031000007945 */ /* 0x000fe80003800200 */
[----:B------:R-:W-:Y:S05]  /*229e0*/  @!P0 BRA `(.L_x_16500) ;  /* 0x0000000000bc8947 */ /* 0x000fea0003800000 */
[----:B01234-:R-:W0:Y:S01]  /*229f0*/  LDC.64 R144, c[0x0][0x428] ;  /* 0x00010a00ff907b82 */ /* 0x01fe220000000a00 */
[--C-:B------:R-:W-:Y:S01]  /*22a00*/  FADD.FTZ R192, R138, -R190.reuse ;  /* 0x800000be8ac07221 */ /* 0x100fe20000010000 */
[--C-:B------:R-:W-:Y:S01]  /*22a10*/  FADD.FTZ R146, R136, -R190.reuse ;  /* 0x800000be88927221 */ /* 0x100fe20000010000 */
[--C-:B------:R-:W-:Y:S01]  /*22a20*/  FADD.FTZ R198, R140, -R190.reuse ;  /* 0x800000be8cc67221 */ /* 0x100fe20000010000 */
[----:B------:R-:W-:Y:S01]  /*22a30*/  SHF.L.U32 R195, R89, 0x10, RZ ;  /* 0x0000001059c37819 */ /* 0x000fe200000006ff */
[--C-:B------:R-:W-:Y:S01]  /*22a40*/  FADD.FTZ R188, R137, -R190.reuse ;  /* 0x800000be89bc7221 */ /* 0x100fe20000010000 */
[--C-:B------:R-:W-:Y:S01]  /*22a50*/  FADD.FTZ R196, R139, -R190.reuse ;  /* 0x800000be8bc47221 */ /* 0x100fe20000010000 */
[--C-:B------:R-:W-:Y:S01]  /*22a60*/  FADD.FTZ R200, R141, -R190.reuse ;  /* 0x800000be8dc87221 */ /* 0x100fe20000010000 */
[--C-:B------:R-:W-:Y:S01]  /*22a70*/  FADD.FTZ R202, R142, -R190.reuse ;  /* 0x800000be8eca7221 */ /* 0x100fe20000010000 */
[----:B------:R-:W-:Y:S01]  /*22a80*/  SHF.L.U32 R187, R88, 0x10, RZ ;  /* 0x0000001058bb7819 */ /* 0x000fe200000006ff */
[----:B------:R-:W-:Y:S01]  /*22a90*/  IMAD.U32 R193, R85, 0x10000, RZ ;  /* 0x0001000055c17824 */ /* 0x000fe200078e00ff */
[----:B------:R-:W-:Y:S01]  /*22aa0*/  SHF.L.U32 R199, R90, 0x10, RZ ;  /* 0x000000105ac77819 */ /* 0x000fe200000006ff */
[----:B------:R-:W-:Y:S01]  /*22ab0*/  FMUL.FTZ R192, R191, R192 ;  /* 0x000000c0bfc07220 */ /* 0x000fe20000410000 */
[----:B------:R-:W-:Y:S01]  /*22ac0*/  FADD.FTZ R190, R143, -R190 ;  /* 0x800000be8fbe7221 */ /* 0x000fe20000010000 */
[----:B------:R-:W-:-:S02]  /*22ad0*/  IMAD.U32 R147, R84, 0x10000, RZ ;  /* 0x0001000054937824 */ /* 0x000fc400078e00ff */
[C---:B------:R-:W-:Y:S01]  /*22ae0*/  FMUL.FTZ R146, R191.reuse, R146 ;  /* 0x00000092bf927220 */ /* 0x040fe20000410000 */
[----:B------:R-:W-:Y:S02]  /*22af0*/  IMAD.U32 R197, R86, 0x10000, RZ ;  /* 0x0001000056c57824 */ /* 0x000fe400078e00ff */
[C---:B------:R-:W-:Y:S01]  /*22b00*/  FMUL.FTZ R198, R191.reuse, R198 ;  /* 0x000000c6bfc67220 */ /* 0x040fe20000410000 */
[C---:B------:R-:W-:Y:S01]  /*22b10*/  FMUL.FTZ R189, R191.reuse, R188 ;  /* 0x000000bcbfbd7220 */ /* 0x040fe20000410000 */
[----:B------:R-:W-:Y:S01]  /*22b20*/  FFMA.FTZ R192, R192, R193, R195 ;  /* 0x000000c1c0c07223 */ /* 0x000fe200000100c3 */
[C---:B------:R-:W-:Y:S01]  /*22b30*/  FMUL.FTZ R196, R191.reuse, R196 ;  /* 0x000000c4bfc47220 */ /* 0x040fe20000410000 */
        /* <DEDUP_REMOVED lines=26> */
.L_x_16500:
[----:B------:R-:W-:Y:S05]  /*22ce0*/  BSYNC.RECONVERGENT B0 ;  /* 0x0000000000007941 */ /* 0x000fea0003800200 */
.L_x_16499:
[----:B01234-:R-:W0:Y:S02]  /*22cf0*/  LDC.64 R144, c[0x0][0x380] ;  /* 0x0000e000ff907b82 */ /* 0x01fe240000000a00 */
[----:B0-----:R-:W-:-:S05]  /*22d00*/  IMAD R2, R144, 0x4, R2 ;  /* 0x0000000490027824 */ /* 0x001fca00078e0202 */
[----:B------:R-:W-:-:S13]  /*22d10*/  ISETP.GE.AND P0, PT, R2, R145, PT ;  /* 0x000000910200720c */ /* 0x000fda0003f06270 */
[----:B------:R-:W-:Y:S05]  /*22d20*/  @!P0 BRA `(.L_x_16501) ;  /* 0xfffffde4005c8947 */ /* 0x000fea000383ffff */
[----:B------:R-:W-:Y:S05]  /*22d30*/  EXIT ;  /* 0x000000000000794d */ /* 0x000fea0003800000 */
.L_x_16490:
        /* <DEDUP_REMOVED lines=8> */
.L_x_16503:
[----:B------:R-:W-:Y:S05]  /*22dc0*/  BSYNC B0 ;  /* 0x0000000000007941 */ /* 0x000fea0003800000 */
.L_x_16502:
        /* <DEDUP_REMOVED lines=10> */
.L_x_16504:
[----:B------:R-:W-:Y:S02]  /*22e70*/  IMAD.MOV.U32 R193, RZ, RZ, 0x4 ;  /* 0x00000004ffc17424 */ /* 0x000fe400078e00ff */
[----:B------:R-:W-:-:S04]  /*22e80*/  IMAD.MOV.U32 R147, RZ, RZ, R192 ;  /* 0x000000ffff937224 */ /* 0x000fc800078e00c0 */
[----:B------:R-:W-:-:S05]  /*22e90*/  FADD.FTZ R147, R146, R147 ;  /* 0x0000009392937221 */ /* 0x000fca0000010000 */
[----:B------:R-:W-:-:S07]  /*22ea0*/  MOV R196, R147 ;  /* 0x0000009300c47202 */ /* 0x000fce0000000f00 */
[----:B------:R-:W-:Y:S05]  /*22eb0*/  WARPSYNC.COLLECTIVE R191, `(.L_x_16505) ;  /* 0x00000000bf087348 */ /* 0x000fea0003c00000 */
[----:B------:R0:W1:Y:S02]  /*22ec0*/  SHFL.BFLY P6, R192, R196, R193, R198 ;  /* 0x0c0000c1c4c07389 */ /* 0x00006400000c00c6 */
[----:B01----:R-:W-:Y:S05]  /*22ed0*/  ENDCOLLECTIVE ;  /* 0x000000000000791b */ /* 0x003fea0003800000 */
.L_x_16505:
[----:B------:R-:W-:Y:S01]  /*22ee0*/  HFMA2 R193, -RZ, RZ, 0, 4.76837158203125e-07 ;  /* 0x00000008ffc17431 */ /* 0x000fe200000001ff */
[----:B------:R-:W-:-:S05]  /*22ef0*/  MOV R144, R192 ;  /* 0x000000c000907202 */ /* 0x000fca0000000f00 */
[----:B------:R-:W-:-:S04]  /*22f00*/  FADD.FTZ R189, R147, R144 ;  /* 0x0000009093bd7221 */ /* 0x000fc80000010000 */
[----:B------:R-:W-:-:S07]  /*22f10*/  IMAD.MOV.U32 R196, RZ, RZ, R189 ;  /* 0x000000ffffc47224 */ /* 0x000fce00078e00bd */
[----:B------:R-:W-:Y:S05]  /*22f20*/  WARPSYNC.COLLECTIVE R191, `(.L_x_16506) ;  /* 0x00000000bf087348 */ /* 0x000fea0003c00000 */
[----:B------:R0:W1:Y:S02]  /*22f30*/  SHFL.BFLY P6, R192, R196, R193, R198 ;  /* 0x0c0000c1c4c07389 */ /* 0x00006400000c00c6 */
[----:B01----:R-:W-:Y:S05]  /*22f40*/  ENDCOLLECTIVE ;  /* 0x000000000000791b */ /* 0x003fea0003800000 */
.L_x_16506:
[----:B------:R-:W-:Y:S02]  /*22f50*/  IMAD.MOV.U32 R193, RZ, RZ, 0x10 ;  /* 0x00000010ffc17424 */ /* 0x000fe400078e00ff */
[----:B------:R-:W-:-:S04]  /*22f60*/  IMAD.MOV.U32 R144, RZ, RZ, R192 ;  /* 0x000000ffff907224 */ /* 0x000fc800078e00c0 */
[----:B------:R-:W-:-:S05]  /*22f70*/  FADD.FTZ R190, R189, R144 ;  /* 0x00000090bdbe7221 */ /* 0x000fca0000010000 */
[----:B------:R-:W-:-:S07]  /*22f80*/  MOV R196, R190 ;  /* 0x000000be00c47202 */ /* 0x000fce0000000f00 */
[----:B------:R-:W-:Y:S05]  /*22f90*/  WARPSYNC.COLLECTIVE R191, `(.L_x_16507) ;  /* 0x00000000bf087348 */ /* 0x000fea0003c00000 */
[----:B------:R0:W1:Y:S02]  /*22fa0*/  SHFL.BFLY P6, R192, R196, R193, R198 ;  /* 0x0c0000c1c4c07389 */ /* 0x00006400000c00c6 */
[----:B01----:R-:W-:Y:S05]  /*22fb0*/  ENDCOLLECTIVE ;  /* 0x000000000000791b */ /* 0x003fea0003800000 */
.L_x_16507:
        /* <DEDUP_REMOVED lines=90> */
.L_x_16508:
[----:B------:R-:W-:Y:S02]  /*23560*/  IMAD.MOV.U32 R193, RZ, RZ, 0x2 ;  /* 0x00000002ffc17424 */ /* 0x000fe400078e00ff */
[----:B------:R-:W-:-:S04]  /*23570*/  IMAD.MOV.U32 R145, RZ, RZ, R192 ;  /* 0x000000ffff917224 */ /* 0x000fc800078e00c0 */
[----:B------:R-:W-:-:S05]  /*23580*/  FADD.FTZ R145, R144, R145 ;  /* 0x0000009190917221 */ /* 0x000fca0000010000 */
[----:B------:R-:W-:-:S07]  /*23590*/  MOV R196, R145 ;  /* 0x0000009100c47202 */ /* 0x000fce0000000f00 */
[----:B------:R-:W-:Y:S05]  /*235a0*/  WARPSYNC.COLLECTIVE R191, `(.L_x_16509) ;  /* 0x00000000bf087348 */ /* 0x000fea0003c00000 */
[----:B------:R0:W1:Y:S02]  /*235b0*/  SHFL.BFLY P6, R192, R196, R193, R198 ;  /* 0x0c0000c1c4c07389 */ /* 0x00006400000c00c6 */
[----:B01----:R-:W-:Y:S05]  /*235c0*/  ENDCOLLECTIVE ;  /* 0x000000000000791b */ /* 0x003fea0003800000 */
.L_x_16509:
[----:B------:R-:W-:Y:S01]  /*235d0*/  HFMA2 R193, -RZ, RZ, 0, 2.384185791015625e-07 ;  /* 0x00000004ffc17431 */ /* 0x000fe200000001ff */
[----:B------:R-:W-:-:S05]  /*235e0*/  MOV R146, R192 ;  /* 0x000000c000927202 */ /* 0x000fca0000000f00 */
[----:B------:R-:W-:-:S04]  /*235f0*/  FADD.FTZ R146, R145, R146 ;  /* 0x0000009291927221 */ /* 0x000fc80000010000 */
[----:B------:R-:W-:-:S07]  /*23600*/  IMAD.MOV.U32 R196, RZ, RZ, R146 ;  /* 0x000000ffffc47224 */ /* 0x000fce00078e0092 */
[----:B------:R-:W-:Y:S05]  /*23610*/  WARPSYNC.COLLECTIVE R191, `(.L_x_16510) ;  /* 0x00000000bf087348 */ /* 0x000fea0003c00000 */
[----:B------:R0:W1:Y:S02]  /*23620*/  SHFL.BFLY P6, R192, R196, R193, R198 ;  /* 0x0c0000c1c4c07389 */ /* 0x00006400000c00c6 */
[----:B01----:R-:W-:Y:S05]  /*23630*/  ENDCOLLECTIVE ;  /* 0x000000000000791b */ /* 0x003fea0003800000 */
.L_x_16510:
[----:B------:R-:W-:Y:S02]  /*23640*/  IMAD.MOV.U32 R193, RZ, RZ, 0x8 ;  /* 0x00000008ffc17424 */ /* 0x000fe400078e00ff */
[----:B------:R-:W-:-:S04]  /*23650*/  IMAD.MOV.U32 R147, RZ, RZ, R192 ;  /* 0x000000ffff937224 */ /* 0x000fc800078e00c0 */
[----:B------:R-:W-:-:S05]  /*23660*/  FADD.FTZ R147, R146, R147 ;  /* 0x0000009392937221 */ /* 0x000fca0000010000 */
[----:B------:R-:W-:-:S07]  /*23670*/  MOV R196, R147 ;  /* 0x0000009300c47202 */ /* 0x000fce0000000f00 */
[----:B------:R-:W-:Y:S05]  /*23680*/  WARPSYNC.COLLECTIVE R191, `(.L_x_16511) ;  /* 0x00000000bf087348 */ /* 0x000fea0003c00000 */
[----:B------:R0:W1:Y:S02]  /*23690*/  SHFL.BFLY P6, R192, R196, R193, R198 ;  /* 0x0c0000c1c4c07389 */ /* 0x00006400000c00c6 */
[----:B01----:R-:W-:Y:S05]  /*236a0*/  ENDCOLLECTIVE ;  /* 0x000000000000791b */ /* 0x003fea0003800000 */
.L_x_16511:
[----:B------:R-:W-:Y:S01]  /*236b0*/  HFMA2 R193, -RZ, RZ, 0, 9.5367431640625e-07 ;  /* 0x00000010ffc17431 */ /* 0x000fe200000001ff */
[----:B------:R-:W-:-:S05]  /*236c0*/  MOV R190, R192 ;  /* 0x000000c000be7202 */ /* 0x000fca0000000f00 */
[----:B------:R-:W-:-:S04]  /*236d0*/  FADD.FTZ R189, R147, R190 ;  /* 0x000000be93bd7221 */ /* 0x000fc80000010000 */
[----:B------:R-:W-:-:S07]  /*236e0*/  IMAD.MOV.U32 R196, RZ, RZ, R189 ;  /* 0x000000ffffc47224 */ /* 0x000fce00078e00bd */
[----:B------:R-:W-:Y:S05]  /*236f0*/  WARPSYNC.COLLECTIVE R191, `(.L_x_16512) ;  /* 0x00000000bf087348 */ /* 0x000fea0003c00000 */
[----:B------:R0:W1:Y:S02]  /*23700*/  SHFL.BFLY P6, R192, R196, R193, R198 ;  /* 0x0c0000c1c4c07389 */ /* 0x00006400000c00c6 */
[----:B01----:R-:W-:Y:S05]  /*23710*/  ENDCOLLECTIVE ;  /* 0x000000000000791b */ /* 0x003fea0003800000 */
.L_x_16512:
[----:B------:R-:W-:Y:S05]  /*23720*/  BRA `(.L_x_16513) ;  /* 0xffffffe400307947 */ /* 0x000fea000383ffff */
.L_x_16514:
        /* <DEDUP_REMOVED lines=13> */
.L_x_45828:


//--------------------- .text._ZN10layer_norm13ln_fwd_kernelINS_13Kernel_traitsI13__nv_bfloat16S2_fS2_fjLj1280ELj1ELj4ELj1ELj16ENS_18Kernel_traits_baseILj1280ES2_S2_fS2_fjLj128EEEEELb1ELb1ELb0ELb1EEEvNS_9FwdParamsE --------------------------
	.section	.text._ZN10layer_norm13ln_fwd_kernelINS_13Kernel_traitsI13__nv_bfloat16S2_fS2_fjLj1280ELj1ELj4ELj1ELj16ENS_18Kernel_traits_baseILj1280ES2_S2_fS2_fjLj128EEEEELb1ELb1ELb0ELb1EEEvNS_9FwdParamsE,"ax",@progbits
	.align	128
        .global         _ZN10layer_norm13ln_fwd_kernelINS_13Kernel_traitsI13__nv_bfloat16S2_fS2_fjLj1280ELj1ELj4ELj1ELj16ENS_18Kernel_traits_baseILj1280ES2_S2_fS2_fjLj128EEEEELb1ELb1ELb0ELb1EEEvNS_9FwdParamsE
        .type           _ZN10layer_norm13ln_fwd_kernelINS_13Kernel_traitsI13__nv_bfloat16S2_fS2_fjLj1280ELj1ELj4ELj1ELj16ENS_18Kernel_traits_baseILj1280ES2_S2_fS2_fjLj128EEEEELb1ELb1ELb0ELb1EEEvNS_9FwdParamsE,@function
        .size           _ZN10layer_norm13ln_fwd_kernelINS_13Kernel_traitsI13__nv_bfloat16S2_fS2_fjLj1280ELj1ELj4ELj1ELj16ENS_18Kernel_traits_baseILj1280ES2_S2_fS2_fjLj128EEEEELb1ELb1ELb0ELb1EEEvNS_9FwdParamsE,(.L_x_45829 - _ZN10layer_norm13ln_fwd_kernelINS_13Kernel_traitsI13__nv_bfloat16S2_fS2_fjLj1280ELj1ELj4ELj1ELj16ENS_18Kernel_traits_baseILj1280ES2_S2_fS2_fjLj128EEEEELb1ELb1ELb0ELb1EEEvNS_9FwdParamsE)
        .other          _ZN10layer_norm13ln_fwd_kernelINS_13Kernel_traitsI13__nv_bfloat16S2_fS2_fjLj1280ELj1ELj4ELj1ELj16ENS_18Kernel_traits_baseILj1280ES2_S2_fS2_fjLj128EEEEELb1ELb1ELb0ELb1EEEvNS_9FwdParamsE,@"STO_CUDA_ENTRY STV_DEFAULT"
_ZN10layer_norm13ln_fwd_kernelINS_13Kernel_traitsI13__nv_bfloat16S2_fS2_fjLj1280ELj1ELj4ELj1ELj16ENS_18Kernel_traits_baseILj1280ES2_S2_fS2_fjLj128EEEEELb1ELb1ELb0ELb1EEEvNS_9FwdParamsE:
.text._ZN10layer_norm13ln_fwd_kernelINS_13Kernel_traitsI13__nv_bfloat16S2_fS2_fjLj1280ELj1ELj4ELj1ELj16ENS_18Kernel_traits_baseILj1280ES2_S2_fS2_fjLj128EEEEELb1ELb1ELb0ELb1EEEvNS_9FwdParamsE:
        /* <DEDUP_REMOVED lines=50> */
.L_x_16515:
        /* <DEDUP_REMOVED lines=24> */
.L_x_16516:
        /* <DEDUP_REMOVED lines=129> */
[----:B------:R-:W-:Y:S01]  /*0cb0*/  VIADD R7, R160, 0x8ff34781 ;  /* 0x8ff34781a0077836 */ /* 0x000fe20000000000 */
[----:B------:R-:W-:Y:S01]  /*0cc0*/  PRMT R8, R122, 0x7632, R8 ;  /* 0x000076327a087816 */ /* 0x000fe20000000008 */
[----:B------:R-:W-:Y:S01]  /*0cd0*/  IMAD.HI.U32 R185, R196, -0x326172a9, RZ ;  /* 0xcd9e8d57c4b97827 */ /* 0x000fe200078e00ff */
[----:B------:R-:W-:-:S02]  /*0ce0*/  PRMT R9, R101, 0x7632, R9 ;  /* 0x0000763265097816 */ /* 0x000fc40000000009 */
[----:B------:R-:W-:Y:S01]  /*0cf0*/  PRMT R11, R100, 0x7632, R11 ;  /* 0x00007632640b7816 */ /* 0x000fe2000000000b */
[----:B------:R-:W-:Y:S01]  /*0d00*/  IMAD R6, R6, -0x2daee0ad, RZ ;  /* 0xd2511f5306067824 */ /* 0x000fe200078e02ff */
[----:B------:R-:W-:Y:S01]  /*0d10*/  LOP3.LUT R185, R7, R10, R185, 0x96, !PT ;  /* 0x0000000a07b97212 */ /* 0x000fe200078e96b9 */
[----:B------:R-:W-:Y:S01]  /*0d20*/  IMAD.HI.U32 R181, R190, -0x2daee0ad, RZ ;  /* 0xd2511f53beb57827 */ /* 0x000fe200078e00ff */
[----:B------:R-:W-:Y:S02]  /*0d30*/  PRMT R7, R102, 0x7632, R7 ;  /* 0x0000763266077816 */ /* 0x000fe40000000007 */
        /* <DEDUP_REMOVED lines=18> */
.L_x_16927:
        /* <DEDUP_REMOVED lines=15> */
[----:B------:R-:W-:Y:S02]  /*0f50*/  MOV R193, 0x2f800000 ;  /* 0x2f80000000c17802 */ /* 0x000fe40000000f00 */
[----:B------:R-:W-:Y:S01]  /*0f60*/  ISETP.NE.AND.EX P0, PT, RZ, UR5, PT, P0 ;  /* 0x00000005ff007c0c */ /* 0x000fe2000bf05300 */
[----:B--2---:R-:W-:-:S12]  /*0f70*/  @P1 IMAD.U32 R192, R40, 0x10000, RZ ;  /* 0x0001000028c01824 */ /* 0x004fd800078e00ff */
[----:B------:R-:W-:Y:S05]  /*0f80*/  @!P0 BRA `(.L_x_16517) ;  /* 0x0000003000a08947 */ /* 0x000fea0003800000 */
        /* <DEDUP_REMOVED lines=15> */
.L_x_45668:
[----:B------:R-:W-:Y:S05]  /*1080*/  BRX R40 -0x1090                                        (*"BRANCH_TARGETS .L_x_45669,.L_x_45670,.L_x_45671"*) ;  /* 0xffffffec28dc7949 */ /* 0x000fea000383ffff */
.L_x_45671:
[----:B------:R-:W-:Y:S01]  /*1090*/  IADD3 R41, PT, PT, R180, 0x1, RZ ;  /* 0x00000001b4297810 */ /* 0x000fe20007ffe0ff */
[----:B------:R-:W-:Y:S02]  /*10a0*/  IMAD.MOV.U32 R40, RZ, RZ, R190 ;  /* 0x000000ffff287224 */ /* 0x000fe400078e00be */
[----:B------:R-:W-:Y:S01]  /*10b0*/  IMAD.MOV.U32 R44, RZ, RZ, R185 ;  /* 0x000000ffff2c7224 */ /* 0x000fe200078e00b9 */
[----:B------:R-:W-:Y:S06]  /*10c0*/  BRA `(.L_x_16519) ;  /* 0x0000000400387947 */ /* 0x000fec0003800000 */
.L_x_45669:
[----:B------:R-:W-:Y:S01]  /*10d0*/  MOV R40, R190 ;  /* 0x000000be00287202 */ /* 0x000fe20000000f00 */
[----:B------:R-:W-:Y:S02]  /*10e0*/  IMAD.MOV.U32 R41, RZ, RZ, 0x3 ;  /* 0x00000003ff297424 */ /* 0x000fe400078e00ff */
[----:B------:R-:W-:Y:S01]  /*10f0*/  IMAD.MOV.U32 R44, RZ, RZ, R181 ;  /* 0x000000ffff2c7224 */ /* 0x000fe200078e00b5 */
[----:B------:R-:W-:Y:S06]  /*1100*/  BRA `(.L_x_16519) ;  /* 0x0000000400287947 */ /* 0x000fec0003800000 */
.L_x_45670:
        /* <DEDUP_REMOVED lines=13> */
.L_x_16521:
[----:B------:R-:W-:Y:S05]  /*11e0*/  BSYNC.RECONVERGENT B1 ;  /* 0x0000000000017941 */ /* 0x000fea0003800200 */
.L_x_16520:
        /* <DEDUP_REMOVED lines=56> */
[----:B------:R-:W-:-:S05]  /*1570*/  IMAD.WIDE.U32 R44, R44, -0x2daee0ad, RZ ;  /* 0xd2511f532c2c7825 */ /* 0x000fca00078e00ff */
[----:B------:R-:W-:Y:S01]  /*1580*/  LOP3.LUT R181, R181, R40, R45, 0x96, !PT ;  /* 0x00000028b5b57212 */ /* 0x000fe200078e962d */
[----:B------:R-:W-:Y:S02]  /*1590*/  IMAD.MOV.U32 R40, RZ, RZ, R44 ;  /* 0x000000ffff287224 */ /* 0x000fe400078e002c */
[----:B------:R-:W-:-:S07]  /*15a0*/  IMAD.MOV.U32 R44, RZ, RZ, R190 ;  /* 0x000000ffff2c7224 */ /* 0x000fce00078e00be */
.L_x_16519:
[----:B------:R-:W-:Y:S05]  /*15b0*/  BSYNC.RECONVERGENT B0 ;  /* 0x0000000000007941 */ /* 0x000fea0003800200 */
.L_x_16518:
        /* <DEDUP_REMOVED lines=11> */
[----:B------:R-:W-:Y:S01]  /*1670*/  FSETP.GTU.FTZ.AND P1, PT, R42, R195, PT ;  /* 0x000000c32a00720b */ /* 0x000fe20003f3c000 */
[----:B------:R-:W-:Y:S01]  /*1680*/  IMAD.MOV.U32 R44, RZ, RZ, 0x2 ;  /* 0x00000002ff2c7424 */ /* 0x000fe200078e00ff */
[----:B------:R-:W-:-:S02]  /*1690*/  PRMT R36, R36, 0x7632, R36 ;  /* 0x0000763224247816 */ /* 0x000fc40000000024 */
        /* <DEDUP_REMOVED lines=14> */
.L_x_16524:
        /* <DEDUP_REMOVED lines=13> */
.L_x_16526:
[----:B------:R-:W-:Y:S05]  /*1850*/  BSYNC.RECONVERGENT B1 ;  /* 0x0000000000017941 */ /* 0x000fea0003800200 */
.L_x_16525:
        /* <DEDUP_REMOVED lines=21> */
[----:B------:R-:W-:Y:S02]  /*19b0*/  VIADD R181, R161, 0x96a522ad ;  /* 0x96a522ada1b57836 */ /* 0x000fe40000000000 */
        /* <DEDUP_REMOVED lines=33> */
[----:B------:R-:W-:-:S04]  /*1bd0*/  LOP3.LUT R185, R185, R46, R197, 0x96, !PT ;  /* 0x0000002eb9b97212 */ /* 0x000fc800078e96c5 */
[----:B------:R-:W-:Y:S01]  /*1be0*/  LOP3.LUT R181, R181, R44, R43, 0x96, !PT ;  /* 0x0000002cb5b57212 */ /* 0x000fe200078e962b */
[----:B------:R-:W-:Y:S01]  /*1bf0*/  IMAD.MOV.U32 R44, RZ, RZ, RZ ;  /* 0x000000ffff2c7224 */ /* 0x000fe200078e00ff */
[----:B------:R-:W-:Y:S01]  /*1c00*/  MOV R43, R40 ;  /* 0x00000028002b7202 */ /* 0x000fe20000000f00 */
[----:B------:R-:W-:-:S07]  /*1c10*/  IMAD.MOV.U32 R40, RZ, RZ, R42 ;  /* 0x000000ffff287224 */ /* 0x000fce00078e002a */
.L_x_16523:
[----:B------:R-:W-:Y:S05]  /*1c20*/  BSYNC.RECONVERGENT B0 ;  /* 0x0000000000007941 */ /* 0x000fea0003800200 */
.L_x_16522:
[----:B------:R-:W-:Y:S01]  /*1c30*/  I2FP.F32.U32 R42, R43 ;  /* 0x0000002b002a7245 */ /* 0x000fe20000201000 */
[----:B------:R-:W-:Y:S01]  /*1c40*/  IMAD.U32 R69, R178, 0x10000, RZ ;  /* 0x00010000b2457824 */ /* 0x000fe200078e00ff */
[----:B------:R-:W-:Y:S01]  /*1c50*/  SHF.L.U32 R41, R36, 0x10, RZ ;  /* 0x0000001024297819 */ /* 0x000fe200000006ff */
[----:B------:R-:W-:Y:S01]  /*1c60*/  BSSY.RECONVERGENT B0, `(.L_x_16527) ;  /* 0x0000060000007945 */ /* 0x000fe20003800200 */
[----:B------:R-:W-:Y:S01]  /*1c70*/  ISETP.NE.AND P2, PT, R44, 0x1, PT ;  /* 0x000000012c00780c */ /* 0x000fe20003f45270 */
[----:B------:R-:W-:Y:S01]  /*1c80*/  FFMA.FTZ R42, R42, R193, 1.1641532182693481445e-10 ;  /* 0x2f0000002a2a7423 */ /* 0x000fe200000100c1 */
[----:B------:R-:W-:Y:S01]  /*1c90*/  LOP3.LUT R188, R188, 0xfffffffd, RZ, 0xc0, !PT ;  /* 0xfffffffdbcbc7812 */ /* 0x000fe200078ec0ff */
[----:B------:R-:W-:-:S03]  /*1ca0*/  FMUL.FTZ R41, R41, R192 ;  /* 0x000000c029297220 */ /* 0x000fc60000410000 */
[----:B------:R-:W-:Y:S01]  /*1cb0*/  FSETP.GTU.FTZ.AND P1, PT, R42, R195, PT ;  /* 0x000000c32a00720b */ /* 0x000fe20003f3c000 */
[----:B------:R-:W-:Y:S01]  /*1cc0*/  FMUL.FTZ R41, R41, R194 ;  /* 0x000000c229297220 */ /* 0x000fe20000410000 */
[----:B------:R-:W-:-:S04]  /*1cd0*/  IMAD.MOV.U32 R42, RZ, RZ, 0x2 ;  /* 0x00000002ff2a7424 */ /* 0x000fc800078e00ff */
        /* <DEDUP_REMOVED lines=14> */
.L_x_16529:
        /* <DEDUP_REMOVED lines=13> */
.L_x_16531:
[----:B------:R-:W-:Y:S05]  /*1e90*/  BSYNC.RECONVERGENT B1 ;  /* 0x0000000000017941 */ /* 0x000fea0003800200 */
.L_x_16530:
        /* <DEDUP_REMOVED lines=57> */
[----:B------:R-:W-:Y:S01]  /*2230*/  IMAD.MOV.U32 R40, RZ, RZ, R42 ;  /* 0x000000ffff287224 */ /* 0x000fe200078e002a */
[----:B------:R-:W-:Y:S01]  /*2240*/  LOP3.LUT R181, R181, R44, R43, 0x96, !PT ;  /* 0x0000002cb5b57212 */ /* 0x000fe200078e962b */
[----:B------:R-:W-:-:S07]  /*2250*/  IMAD.MOV.U32 R42, RZ, RZ, RZ ;  /* 0x000000ffff2a7224 */ /* 0x000fce00078e00ff */
.L_x_16528:
[----:B------:R-:W-:Y:S05]  /*2260*/  BSYNC.RECONVERGENT B0 ;  /* 0x0000000000007941 */ /* 0x000fea0003800200 */
.L_x_16527:
        /* <DEDUP_REMOVED lines=24> */
.L_x_16534:
        /* <DEDUP_REMOVED lines=13> */
.L_x_16536:
[----:B------:R-:W-:Y:S05]  /*24c0*/  BSYNC.RECONVERGENT B1 ;  /* 0x0000000000017941 */ /* 0x000fea0003800200 */
.L_x_16535:
        /* <DEDUP_REMOVED lines=60> */
.L_x_16533:
[----:B------:R-:W-:Y:S05]  /*2890*/  BSYNC.RECONVERGENT B0 ;  /* 0x0000000000007941 */ /* 0x000fea0003800200 */
.L_x_16532:
        /* <DEDUP_REMOVED lines=10> */
[----:B------:R-:W-:Y:S01]  /*2940*/  FSEL R36, R41, RZ, !P2 ;  /* 0x000000ff29247208 */ /* 0x000fe20005000000 */
[----:B------:R-:W-:Y:S01]  /*2950*/  IMAD.MOV.U32 R41, RZ, RZ, 0x2 ;  /* 0x00000002ff297424 */ /* 0x000fe200078e00ff */
        /* <DEDUP_REMOVED lines=11> */
.L_x_16539:
        /* <DEDUP_REMOVED lines=13> */
.L_x_16541:
[----:B------:R-:W-:Y:S05]  /*2ae0*/  BSYNC.RECONVERGENT B1 ;  /* 0x0000000000017941 */ /* 0x000fea0003800200 */
.L_x_16540:
        /* <DEDUP_REMOVED lines=60> */
.L_x_16538:
[----:B------:R-:W-:Y:S05]  /*2eb0*/  BSYNC.RECONVERGENT B0 ;  /* 0x0000000000007941 */ /* 0x000fea0003800200 */
.L_x_16537:
        /* <DEDUP_REMOVED lines=24> */
.L_x_16544:
        /* <DEDUP_REMOVED lines=13> */
.L_x_16546:
[----:B------:R-:W-:Y:S05]  /*3110*/  BSYNC.RECONVERGENT B1 ;  /* 0x0000000000017941 */ /* 0x000fea0003800200 */
.L_x_16545:
        /* <DEDUP_REMOVED lines=38> */
[----:B------:R-:W-:-:S04]  /*3380*/  IMAD.WIDE.U32 R46, R46, -0x326172a9, RZ ;  /* 0xcd9e8d572e2e7825 */ /* 0x000fc800078e00ff */
[----:B------:R-:W-:Y:S01]  /*3390*/  VIADD R41, R161, 0x646e171e ;  /* 0x646e171ea1297836 */ /* 0x000fe20000000000 */
[----:B------:R-:W-:-:S04]  /*33a0*/  LOP3.LUT R48, R37, R36, R47, 0x96, !PT ;  /* 0x0000002425307212 */ /* 0x000fc800078e962f */
[----:B------:R-:W-:Y:S01]  /*33b0*/  LOP3.LUT R41, R41, R42, R45, 0x96, !PT ;  /* 0x0000002a29297212 */ /* 0x000fe200078e962d */
[----:B------:R-:W-:-:S04]  /*33c0*/  IMAD.WIDE.U32 R48, R48, -0x2daee0ad, RZ ;  /* 0xd2511f5330307825 */ /* 0x000fc800078e00ff */
[----:B------:R-:W-:Y:S01]  /*33d0*/  IMAD.WIDE.U32 R36, R41, -0x326172a9, RZ ;  /* 0xcd9e8d5729247825 */ /* 0x000fe200078e00ff */
[C---:B------:R-:W-:Y:S02]  /*33e0*/  IADD3 R41, PT, PT, R160.reuse, 0x5384540f, RZ ;  /* 0x5384540fa0297810 */ /* 0x040fe40007ffe0ff */
[----:B------:R-:W-:Y:S02]  /*33f0*/  LOP3.LUT R44, R43, R44, R49, 0x96, !PT ;  /* 0x0000002c2b2c7212 */ /* 0x000fe400078e9631 */
[----:B------:R-:W-:Y:S02]  /*3400*/  LOP3.LUT R41, R41, R46, R37, 0x96, !PT ;  /* 0x0000002e29297212 */ /* 0x000fe400078e9625 */
[----:B------:R-:W-:Y:S01]  /*3410*/  IADD3 R37, PT, PT, R160, -0xe443238, RZ ;  /* 0xf1bbcdc8a0257810 */ /* 0x000fe20007ffe0ff */
[----:B------:R-:W-:-:S04]  /*3420*/  IMAD.WIDE.U32 R44, R44, -0x326172a9, RZ ;  /* 0xcd9e8d572c2c7825 */ /* 0x000fc800078e00ff */
[----:B------:R-:W-:Y:S01]  /*3430*/  IMAD.WIDE.U32 R42, R41, -0x2daee0ad, RZ ;  /* 0xd2511f53292a7825 */ /* 0x000fe200078e00ff */
[----:B------:R-:W-:-:S03]  /*3440*/  LOP3.LUT R37, R37, R36, R45, 0x96, !PT ;  /* 0x0000002425257212 */ /* 0x000fc600078e962d */
[----:B------:R-:W-:Y:S02]  /*3450*/  VIADD R41, R161, 0xdb3d7428 ;  /* 0xdb3d7428a1297836 */ /* 0x000fe40000000000 */
[----:B------:R-:W-:-:S03]  /*3460*/  IMAD.WIDE.U32 R36, R37, -0x2daee0ad, RZ ;  /* 0xd2511f5325247825 */ /* 0x000fc600078e00ff */
[----:B------:R-:W-:Y:S02]  /*3470*/  LOP3.LUT R41, R41, R48, R43, 0x96, !PT ;  /* 0x0000003029297212 */ /* 0x000fe400078e962b */
[----:B------:R-:W-:Y:S01]  /*3480*/  LOP3.LUT R181, R181, R42, R37, 0x96, !PT ;  /* 0x0000002ab5b57212 */ /* 0x000fe200078e9625 */
[----:B------:R-:W-:Y:S01]  /*3490*/  IMAD.MOV.U32 R42, RZ, RZ, RZ ;  /* 0x000000ffff2a7224 */ /* 0x000fe200078e00ff */
[----:B------:R-:W-:Y:S01]  /*34a0*/  MOV R37, R40 ;  /* 0x0000002800257202 */ /* 0x000fe20000000f00 */
[----:B------:R-:W-:-:S04]  /*34b0*/  IMAD.WIDE.U32 R196, R41, -0x326172a9, RZ ;  /* 0xcd9e8d5729c47825 */ /* 0x000fc800078e00ff */
[----:B------:R-:W-:Y:S01]  /*34c0*/  IMAD.MOV.U32 R40, RZ, RZ, R36 ;  /* 0x000000ffff287224 */ /* 0x000fe200078e0024 */
[----:B------:R-:W-:-:S07]  /*34d0*/  LOP3.LUT R185, R185, R44, R197, 0x96, !PT ;  /* 0x0000002cb9b97212 */ /* 0x000fce00078e96c5 */
.L_x_16543:
[----:B------:R-:W-:Y:S05]  /*34e0*/  BSYNC.RECONVERGENT B0 ;  /* 0x0000000000007941 */ /* 0x000fea0003800200 */
.L_x_16542:
        /* <DEDUP_REMOVED lines=23> */
.L_x_16549:
        /* <DEDUP_REMOVED lines=13> */
.L_x_16551:
[----:B------:R-:W-:Y:S05]  /*3730*/  BSYNC.RECONVERGENT B1 ;  /* 0x0000000000017941 */ /* 0x000fea0003800200 */
.L_x_16550:
        /* <DEDUP_REMOVED lines=23> */
[----:B------:R-:W-:Y:S01]  /*38b0*/  LOP3.LUT R44, R43, R42, R47, 0x96, !PT ;  /* 0x0000002a2b2c7212 */ /* 0x000fe200078e962f */
[----:B------:R-:W-:Y:S02]  /*38c0*/  IMAD.MOV.U32 R38, RZ, RZ, RZ ;  /* 0x000000ffff267224 */ /* 0x000fe400078e00ff */
        /* <DEDUP_REMOVED lines=34> */
[----:B------:R-:W-:-:S07]  /*3af0*/  LOP3.LUT R185, R185, R44, R197, 0x96, !PT ;  /* 0x0000002cb9b97212 */ /* 0x000fce00078e96c5 */
.L_x_16548:
[----:B------:R-:W-:Y:S05]  /*3b00*/  BSYNC.RECONVERGENT B0 ;  /* 0x0000000000007941 */ /* 0x000fea0003800200 */
.L_x_16547:
        /* <DEDUP_REMOVED lines=24> */
.L_x_16554:
        /* <DEDUP_REMOVED lines=15> */
.L_x_16556:
[----:B------:R-:W-:Y:S05]  /*3d80*/  BSYNC.RECONVERGENT B1 ;  /* 0x0000000000017941 */ /* 0x000fea0003800200 */
.L_x_16555:
        /* <DEDUP_REMOVED lines=45> */
[----:B------:R-:W-:Y:S01]  /*4060*/  IMAD.WIDE.U32 R36, R39, -0x326172a9, RZ ;  /* 0xcd9e8d5727247825 */ /* 0x000fe200078e00ff */
[C---:B------:R-:W-:Y:S02]  /*4070*/  IADD3 R39, PT, PT, R160.reuse, 0x5384540f, RZ ;  /* 0x5384540fa0277810 */ /* 0x040fe40007ffe0ff */
        /* <DEDUP_REMOVED lines=13> */
.L_x_16553:
[----:B------:R-:W-:Y:S05]  /*4150*/  BSYNC.RECONVERGENT B0 ;  /* 0x0000000000007941 */ /* 0x000fea0003800200 */
.L_x_16552:
[----:B------:R-:W-:Y:S01]  /*4160*/  I2FP.F32.U32 R36, R37 ;  /* 0x0000002500247245 */ /* 0x000fe20000201000 */
[----:B------:R-:W-:Y:S01]  /*4170*/  IMAD.U32 R67, R171, 0x10000, RZ ;  /* 0x00010000ab437824 */ /* 0x000fe200078e00ff */
[----:B------:R-:W-:-:S03]  /*4180*/  SHF.L.U32 R41, R41, 0x10, RZ ;  /* 0x0000001029297819 */ /* 0x000fc600000006ff */
[----:B------:R-:W-:Y:S02]  /*4190*/  FFMA.FTZ R36, R36, R193, 1.1641532182693481445e-10 ;  /* 0x2f00000024247423 */ /* 0x000fe400000100c1 */
[----:B------:R-:W-:-:S03]  /*41a0*/  FMUL.FTZ R41, R41, R192 ;  /* 0x000000c029297220 */ /* 0x000fc60000410000 */
[----:B------:R-:W-:Y:S01]  /*41b0*/  FSETP.GTU.FTZ.AND P6, PT, R36, R195, PT ;  /* 0x000000c32400720b */ /* 0x000fe20003fdc000 */
[----:B------:R-:W-:-:S05]  /*41c0*/  FMUL.FTZ R41, R41, R194 ;  /* 0x000000c229297220 */ /* 0x000fca0000410000 */
[----:B------:R-:W-:Y:S02]  /*41d0*/  FSEL R36, R41, RZ, !P6 ;  /* 0x000000ff29247208 */ /* 0x000fe40007000000 */
[----:B------:R-:W-:-:S03]  /*41e0*/  PLOP3.LUT P6, PT, P6, PT, PT, 0x8, 0x80 ;  /* 0x000000000080781c */ /* 0x000fc600037ce170 */
[----:B------:R-:W-:Y:S01]  /*41f0*/  FFMA.FTZ R67, R36, R67, R75 ;  /* 0x0000004324437223 */ /* 0x000fe2000001004b */
[----:B------:R-:W-:Y:S09]  /*4200*/  BRA `(.L_x_16557) ;  /* 0x00000030007c7947 */ /* 0x000ff20003800000 */
.L_x_16517:
        /* <DEDUP_REMOVED lines=16> */
.L_x_16560:
        /* <DEDUP_REMOVED lines=13> */
.L_x_16562:
[----:B------:R-:W-:Y:S05]  /*43e0*/  BSYNC.RECONVERGENT B1 ;  /* 0x0000000000017941 */ /* 0x000fea0003800200 */
.L_x_16561:
[----:B------:R-:W-:Y:S01]  /*43f0*/  IMAD.WIDE.U32 R42, R4, -0x326172a9, RZ ;  /* 0xcd9e8d57042a7825 */ /* 0x000fe200078e00ff */
[----:B------:R-:W-:Y:S02]  /*4400*/  LOP3.LUT R46, R179, R41, R161, 0x96, !PT ;  /* 0x00000029b32e7212 */ /* 0x000fe400078e96a1 */
[----:B------:R-:W-:Y:S01]  /*4410*/  IADD3 R41, PT, PT, R160, -0x61c88647, RZ ;  /* 0x9e3779b9a0297810 */ /* 0x000fe20007ffe0ff */
        /* <DEDUP_REMOVED lines=18> */
[----:B------:R-:W-:Y:S01]  /*4540*/  IADD3 R47, PT, PT, R161, -0x126145ec, RZ ;  /* 0xed9eba14a12f7810 */ /* 0x000fe20007ffe0ff */
[C---:B------:R-:W-:Y:S01]  /*4550*/  VIADD R185, R160.reuse, 0x8ff34781 ;  /* 0x8ff34781a0b97836 */ /* 0x040fe20000000000 */
        /* <DEDUP_REMOVED lines=33> */
[----:B------:R-:W-:-:S04]  /*4770*/  LOP3.LUT R185, R185, R42, R197, 0x96, !PT ;  /* 0x0000002ab9b97212 */ /* 0x000fc800078e96c5 */
[----:B------:R-:W-:Y:S02]  /*4780*/  LOP3.LUT R181, R181, R40, R45, 0x96, !PT ;  /* 0x00000028b5b57212 */ /* 0x000fe400078e962d */
[----:B------:R-:W-:Y:S01]  /*4790*/  MOV R40, R44 ;  /* 0x0000002c00287202 */ /* 0x000fe20000000f00 */
[----:B------:R-:W-:-:S07]  /*47a0*/  IMAD.MOV.U32 R44, RZ, RZ, RZ ;  /* 0x000000ffff2c7224 */ /* 0x000fce00078e00ff */
.L_x_16559:
[----:B------:R-:W-:Y:S05]  /*47b0*/  BSYNC.RECONVERGENT B0 ;  /* 0x0000000000007941 */ /* 0x000fea0003800200 */
.L_x_16558:
        /* <DEDUP_REMOVED lines=12> */
[----:B------:R-:W-:-:S04]  /*4880*/  PRMT R36, R36, 0x7632, R36 ;  /* 0x0000763224247816 */ /* 0x000fc80000000024 */
[----:B------:R-:W-:Y:S01]  /*4890*/  FSEL R68, R41, RZ, !P1 ;  /* 0x000000ff29447208 */ /* 0x000fe20004800000 */
[----:B------:R-:W-:Y:S01]  /*48a0*/  IMAD.MOV.U32 R41, RZ, RZ, R196 ;  /* 0x000000ffff297224 */ /* 0x000fe200078e00c4 */
[----:B------:R-:W-:-:S03]  /*48b0*/  PLOP3.LUT P1, PT, P1, PT, PT, 0x8, 0x80 ;  /* 0x000000000080781c */ /* 0x000fc60000f2e170 */
[----:B------:R-:W-:Y:S01]  /*48c0*/  FMUL.FTZ R68, R68, R43 ;  /* 0x0000002b44447220 */ /* 0x000fe20000410000 */
        /* <DEDUP_REMOVED lines=11> */
.L_x_16565:
        /* <DEDUP_REMOVED lines=13> */
.L_x_16567:
[----:B------:R-:W-:Y:S05]  /*4a50*/  BSYNC.RECONVERGENT B1 ;  /* 0x0000000000017941 */ /* 0x000fea0003800200 */
.L_x_16566:
        /* <DEDUP_REMOVED lines=54> */
[----:B------:R-:W-:Y:S01]  /*4dc0*/  IMAD.MOV.U32 R41, RZ, RZ, R40 ;  /* 0x000000ffff297224 */ /* 0x000fe200078e0028 */
[----:B------:R-:W-:-:S03]  /*4dd0*/  LOP3.LUT R185, R185, R46, R197, 0x96, !PT ;  /* 0x0000002eb9b97212 */ /* 0x000fc600078e96c5 */
[----:B------:R-:W-:-:S05]  /*4de0*/  IMAD.WIDE.U32 R42, R42, -0x2daee0ad, RZ ;  /* 0xd2511f532a2a7825 */ /* 0x000fca00078e00ff */
[----:B------:R-:W-:Y:S01]  /*4df0*/  LOP3.LUT R181, R181, R44, R43, 0x96, !PT ;  /* 0x0000002cb5b57212 */ /* 0x000fe200078e962b */
[----:B------:R-:W-:Y:S01]  /*4e00*/  IMAD.MOV.U32 R43, RZ, RZ, RZ ;  /* 0x000000ffff2b7224 */ /* 0x000fe200078e00ff */
[----:B------:R-:W-:-:S07]  /*4e10*/  MOV R40, R42 ;  /* 0x0000002a00287202 */ /* 0x000fce0000000f00 */
.L_x_16564:
[----:B------:R-:W-:Y:S05]  /*4e20*/  BSYNC.RECONVERGENT B0 ;  /* 0x0000000000007941 */ /* 0x000fea0003800200 */
.L_x_16563:
[----:B------:R-:W-:Y:S01]  /*4e30*/  I2FP.F32.U32 R42, R41 ;  /* 0x00000029002a7245 */ /* 0x000fe20000201000 */
[----:B------:R-:W-:Y:S01]  /*4e40*/  IMAD.U32 R41, R36, 0x10000, RZ ;  /* 0x0001000024297824 */ /* 0x000fe200078e00ff */
[----:B------:R-:W-:Y:S01]  /*4e50*/  ISETP.NE.AND P2, PT, R43, 0x1, PT ;  /* 0x000000012b00780c */ /* 0x000fe20003f45270 */
[----:B------:R-:W-:Y:S01]  /*4e60*/  BSSY.RECONVERGENT B0, `(.L_x_16568) ;  /* 0x0000060000007945 */ /* 0x000fe20003800200 */
[----:B------:R-:W-:Y:S01]  /*4e70*/  SHF.L.U32 R36, R178, 0x10, RZ ;  /* 0x00000010b2247819 */ /* 0x000fe200000006ff */
[----:B------:R-:W-:Y:S01]  /*4e80*/  FFMA.FTZ R42, R42, R193, 1.1641532182693481445e-10 ;  /* 0x2f0000002a2a7423 */ /* 0x000fe200000100c1 */
[----:B------:R-:W-:Y:S01]  /*4e90*/  FMUL.FTZ R41, R41, R192 ;  /* 0x000000c029297220 */ /* 0x000fe20000410000 */
[----:B------:R-:W-:-:S03]  /*4ea0*/  LOP3.LUT R188, R188, 0xfffffffd, RZ, 0xc0, !PT ;  /* 0xfffffffdbcbc7812 */ /* 0x000fc600078ec0ff */
[----:B------:R-:W-:Y:S01]  /*4eb0*/  FMUL.FTZ R41, R41, R194 ;  /* 0x000000c229297220 */ /* 0x000fe20000410000 */
[----:B------:R-:W-:Y:S01]  /*4ec0*/  FSETP.GTU.FTZ.AND P1, PT, R42, R195, PT ;  /* 0x000000c32a00720b */ /* 0x000fe20003f3c000 */
[----:B------:R-:W-:-:S03]  /*4ed0*/  IMAD.MOV.U32 R42, RZ, RZ, 0x2 ;  /* 0x00000002ff2a7424 */ /* 0x000fc600078e00ff */
        /* <DEDUP_REMOVED lines=14> */
.L_x_16570:
        /* <DEDUP_REMOVED lines=13> */
.L_x_16572:
[----:B------:R-:W-:Y:S05]  /*5090*/  BSYNC.RECONVERGENT B1 ;  /* 0x0000000000017941 */ /* 0x000fea0003800200 */
.L_x_16571:
        /* <DEDUP_REMOVED lines=56> */
[----:B------:R-:W-:-:S03]  /*5420*/  IMAD.WIDE.U32 R42, R42, -0x2daee0ad, RZ ;  /* 0xd2511f532a2a7825 */ /* 0x000fc600078e00ff */
[----:B------:R-:W-:Y:S01]  /*5430*/  MOV R40, R42 ;  /* 0x0000002a00287202 */ /* 0x000fe20000000f00 */
[----:B------:R-:W-:Y:S01]  /*5440*/  IMAD.MOV.U32 R42, RZ, RZ, RZ ;  /* 0x000000ffff2a7224 */ /* 0x000fe200078e00ff */
[----:B------:R-:W-:-:S07]  /*5450*/  LOP3.LUT R181, R181, R44, R43, 0x96, !PT ;  /* 0x0000002cb5b57212 */ /* 0x000fce00078e962b */
.L_x_16569:
[----:B------:R-:W-:Y:S05]  /*5460*/  BSYNC.RECONVERGENT B0 ;  /* 0x0000000000007941 */ /* 0x000fea0003800200 */
.L_x_16568:
[----:B------:R-:W-:Y:S01]  /*5470*/  I2FP.F32.U32 R36, R36 ;  /* 0x0000002400247245 */ /* 0x000fe20000201000 */
[----:B------:R-:W-:Y:S01]  /*5480*/  IMAD.U32 R41, R37, 0x10000, RZ ;  /* 0x0001000025297824 */ /* 0x000fe200078e00ff */
[----:B------:R-:W-:Y:S01]  /*5490*/  ISETP.NE.AND P2, PT, R42, 0x1, PT ;  /* 0x000000012a00780c */ /* 0x000fe20003f45270 */
[----:B------:R-:W-:Y:S01]  /*54a0*/  BSSY.RECONVERGENT B0, `(.L_x_16573) ;  /* 0x000005f000007945 */ /* 0x000fe20003800200 */
[----:B------:R-:W-:Y:S01]  /*54b0*/  SHF.L.U32 R43, R97, 0x10, RZ ;  /* 0x00000010612b7819 */ /* 0x000fe200000006ff */
[----:B------:R-:W-:Y:S01]  /*54c0*/  FFMA.FTZ R36, R36, R193, 1.1641532182693481445e-10 ;  /* 0x2f00000024247423 */ /* 0x000fe200000100c1 */
[----:B------:R-:W-:-:S04]  /*54d0*/  FMUL.FTZ R41, R41, R192 ;  /* 0x000000c029297220 */ /* 0x000fc80000410000 */
[----:B------:R-:W-:Y:S01]  /*54e0*/  FMUL.FTZ R41, R41, R194 ;  /* 0x000000c229297220 */ /* 0x000fe20000410000 */
[----:B------:R-:W-:-:S04]  /*54f0*/  FSETP.GTU.FTZ.AND P1, PT, R36, R195, PT ;  /* 0x000000c32400720b */ /* 0x000fc80003f3c000 */
[----:B------:R-:W-:Y:S02]  /*5500*/  FSEL R70, R41, RZ, !P1 ;  /* 0x000000ff29467208 */ /* 0x000fe40004800000 */
[----:B------:R-:W-:Y:S01]  /*5510*/  PRMT R41, R37, 0x7632, R41 ;  /* 0x0000763225297816 */ /* 0x000fe20000000029 */
[----:B------:R-:W-:Y:S01]  /*5520*/  IMAD.MOV.U32 R37, RZ, RZ, R196 ;  /* 0x000000ffff257224 */ /* 0x000fe200078e00c4 */
[----:B------:R-:W-:Y:S01]  /*5530*/  PLOP3.LUT P1, PT, P1, PT, PT, 0x8, 0x80 ;  /* 0x000000000080781c */ /* 0x000fe20000f2e170 */
[----:B------:R-:W-:Y:S01]  /*5540*/  FMUL.FTZ R70, R70, R43 ;  /* 0x0000002b46467220 */ /* 0x000fe20000410000 */
[----:B------:R-:W-:Y:S01]  /*5550*/  IMAD.MOV.U32 R43, RZ, RZ, 0x2 ;  /* 0x00000002ff2b7424 */ /* 0x000fe200078e00ff */
        /* <DEDUP_REMOVED lines=9> */
.L_x_16575:
        /* <DEDUP_REMOVED lines=13> */
.L_x_16577:
[----:B------:R-:W-:Y:S05]  /*56c0*/  BSYNC.RECONVERGENT B1 ;  /* 0x0000000000017941 */ /* 0x000fea0003800200 */
.L_x_16576:
        /* <DEDUP_REMOVED lines=60> */
.L_x_16574:
[----:B------:R-:W-:Y:S05]  /*5a90*/  BSYNC.RECONVERGENT B0 ;  /* 0x0000000000007941 */ /* 0x000fea0003800200 */
.L_x_16573:
        /* <DEDUP_REMOVED lines=23> */
.L_x_16580:
        /* <DEDUP_REMOVED lines=13> */
.L_x_16582:
[----:B------:R-:W-:Y:S05]  /*5ce0*/  BSYNC.RECONVERGENT B1 ;  /* 0x0000000000017941 */ /* 0x000fea0003800200 */
.L_x_16581:
        /* <DEDUP_REMOVED lines=60> */
.L_x_16579:
[----:B------:R-:W-:Y:S05]  /*60b0*/  BSYNC.RECONVERGENT B0 ;  /* 0x0000000000007941 */ /* 0x000fea0003800200 */
.L_x_16578:
        /* <DEDUP_REMOVED lines=24> */
.L_x_16585:
        /* <DEDUP_REMOVED lines=13> */
.L_x_16587:
[----:B------:R-:W-:Y:S05]  /*6310*/  BSYNC.RECONVERGENT B1 ;  /* 0x0000000000017941 */ /* 0x000fea0003800200 */
.L_x_16586:
        /* <DEDUP_REMOVED lines=35> */
[----:B------:R-:W-:Y:S02]  /*6550*/  LOP3.LUT R46, R45, R44, R43, 0x96, !PT ;  /* 0x0000002c2d2e7212 */ /* 0x000fe400078e962b */
[----:B------:R-:W-:Y:S01]  /*6560*/  IADD3 R43, PT, PT, R161, 0x1fd5c5a3, RZ ;  /* 0x1fd5c5a3a12b7810 */ /* 0x000fe20007ffe0ff */
[----:B------:R-:W-:Y:S01]  /*6570*/  IMAD.WIDE.U32 R44, R41, -0x2daee0ad, RZ ;  /* 0xd2511f53292c7825 */ /* 0x000fe200078e00ff */
[----:B------:R-:W-:-:S03]  /*6580*/  IADD3 R41, PT, PT, R161, 0x646e171e, RZ ;  /* 0x646e171ea1297810 */ /* 0x000fc60007ffe0ff */
[----:B------:R-:W-:Y:S01]  /*6590*/  IMAD.WIDE.U32 R46, R46, -0x326172a9, RZ ;  /* 0xcd9e8d572e2e7825 */ /* 0x000fe200078e00ff */
[----:B------:R-:W-:-:S04]  /*65a0*/  LOP3.LUT R41, R41, R42, R45, 0x96, !PT ;  /* 0x0000002a29297212 */ /* 0x000fc800078e962d */
        /* <DEDUP_REMOVED lines=12> */
[----:B------:R-:W-:-:S03]  /*6670*/  LOP3.LUT R41, R41, R48, R43, 0x96, !PT ;  /* 0x0000003029297212 */ /* 0x000fc600078e962b */
[----:B------:R-:W-:Y:S01]  /*6680*/  IMAD.MOV.U32 R43, RZ, RZ, RZ ;  /* 0x000000ffff2b7224 */ /* 0x000fe200078e00ff */
[----:B------:R-:W-:Y:S01]  /*6690*/  LOP3.LUT R181, R181, R42, R37, 0x96, !PT ;  /* 0x0000002ab5b57212 */ /* 0x000fe200078e9625 */
[----:B------:R-:W-:-:S04]  /*66a0*/  IMAD.WIDE.U32 R196, R41, -0x326172a9, RZ ;  /* 0xcd9e8d5729c47825 */ /* 0x000fc800078e00ff */
[----:B------:R-:W-:Y:S01]  /*66b0*/  IMAD.MOV.U32 R37, RZ, RZ, R40 ;  /* 0x000000ffff257224 */ /* 0x000fe200078e0028 */
[----:B------:R-:W-:Y:S02]  /*66c0*/  LOP3.LUT R185, R185, R44, R197, 0x96, !PT ;  /* 0x0000002cb9b97212 */ /* 0x000fe400078e96c5 */
[----:B------:R-:W-:-:S07]  /*66d0*/  MOV R40, R36 ;  /* 0x0000002400287202 */ /* 0x000fce0000000f00 */
.L_x_16584:
[----:B------:R-:W-:Y:S05]  /*66e0*/  BSYNC.RECONVERGENT B0 ;  /* 0x0000000000007941 */ /* 0x000fea0003800200 */
.L_x_16583:
        /* <DEDUP_REMOVED lines=23> */
.L_x_16590:
        /* <DEDUP_REMOVED lines=13> */
.L_x_16592:
[----:B------:R-:W-:Y:S05]  /*6930*/  BSYNC.RECONVERGENT B1 ;  /* 0x0000000000017941 */ /* 0x000fea0003800200 */
.L_x_16591:
        /* <DEDUP_REMOVED lines=57> */
[----:B------:R-:W-:Y:S01]  /*6cd0*/  IMAD.MOV.U32 R44, RZ, RZ, RZ ;  /* 0x000000ffff2c7224 */ /* 0x000fe200078e00ff */
[----:B------:R-:W-:Y:S02]  /*6ce0*/  LOP3.LUT R181, R181, R42, R37, 0x96, !PT ;  /* 0x0000002ab5b57212 */ /* 0x000fe400078e9625 */
[----:B------:R-:W-:-:S07]  /*6cf0*/  MOV R40, R36 ;  /* 0x0000002400287202 */ /* 0x000fce0000000f00 */
.L_x_16589:
[----:B------:R-:W-:Y:S05]  /*6d00*/  BSYNC.RECONVERGENT B0 ;  /* 0x0000000000007941 */ /* 0x000fea0003800200 */
.L_x_16588:
        /* <DEDUP_REMOVED lines=24> */
.L_x_16595:
        /* <DEDUP_REMOVED lines=15> */
.L_x_16597:
[----:B------:R-:W-:Y:S05]  /*6f80*/  BSYNC.RECONVERGENT B1 ;  /* 0x0000000000017941 */ /* 0x000fea0003800200 */
.L_x_16596:
        /* <DEDUP_REMOVED lines=58> */
[----:B------:R-:W-:Y:S02]  /*7330*/  LOP3.LUT R185, R185, R42, R197, 0x96, !PT ;  /* 0x0000002ab9b97212 */ /* 0x000fe400078e96c5 */
[----:B------:R-:W-:-:S07]  /*7340*/  MOV R40, R36 ;  /* 0x0000002400287202 */ /* 0x000fce0000000f00 */
.L_x_16594:
[----:B------:R-:W-:Y:S05]  /*7350*/  BSYNC.RECONVERGENT B0 ;  /* 0x0000000000007941 */ /* 0x000fea0003800200 */
.L_x_16593:
        /* <DEDUP_REMOVED lines=10> */
.L_x_16557:
[----:B------:R-:W0:Y:S01]  /*7400*/  LDC.64 R172, c[0x0][0x3a8] ;  /* 0x0000ea00ffac7b82 */ /* 0x000e220000000a00 */
[----:B------:R-:W-:Y:S01]  /*7410*/  SEL R42, RZ, 0x10000, !P5 ;  /* 0x00010000ff2a7807 */ /* 0x000fe20006800000 */
[----:B------:R-:W-:Y:S01]  /*7420*/  VIADD R197, R189, 0x20 ;  /* 0x00000020bdc57836 */ /* 0x000fe20000000000 */
[----:B------:R-:W-:Y:S02]  /*7430*/  LOP3.LUT P5, RZ, R188, 0x2, RZ, 0xc0, !PT ;  /* 0x00000002bcff7812 */ /* 0x000fe400078ac0ff */
[----:B------:R-:W-:Y:S02]  /*7440*/  SEL R44, RZ, 0x1000000, !P6 ;  /* 0x01000000ff2c7807 */ /* 0x000fe40007000000 */
[----:B------:R-:W-:Y:S01]  /*7450*/  SEL R43, RZ, 0x100, !P4 ;  /* 0x00000100ff2b7807 */ /* 0x000fe20006000000 */
[----:B------:R-:W1:Y:S01]  /*7460*/  @P0 LDC.64 R36, c[0x0][0x3a0] ;  /* 0x0000e800ff240b82 */ /* 0x000e620000000a00 */
[----:B------:R-:W-:Y:S02]  /*7470*/  SEL R41, RZ, 0x1000000, !P2 ;  /* 0x01000000ff297807 */ /* 0x000fe40005000000 */
[----:B------:R-:W-:-:S02]  /*7480*/  SEL R39, RZ, 0x10000, !P1 ;  /* 0x00010000ff277807 */ /* 0x000fc40004800000 */
[----:B------:R-:W-:Y:S02]  /*7490*/  SEL R38, RZ, 0x100, !P5 ;  /* 0x00000100ff267807 */ /* 0x000fe40006800000 */
[----:B------:R-:W-:Y:S01]  /*74a0*/  LOP3.LUT P6, RZ, R188, 0x4, RZ, 0xc0, !PT ;  /* 0x00000004bcff7812 */ /* 0x000fe200078cc0ff */
[----:B------:R-:W2:Y:S01]  /*74b0*/  LDC.64 R174, c[0x0][0x3b0] ;  /* 0x0000ec00ffae7b82 */ /* 0x000ea20000000a00 */
[----:B------:R-:W-:Y:S02]  /*74c0*/  LOP3.LUT R43, R43, R44, R42, 0xfe, !PT ;  /* 0x0000002c2b2b7212 */ /* 0x000fe400078efe2a */
[----:B------:R-:W-:Y:S02]  /*74d0*/  LOP3.LUT R38, R38, R41, R39, 0xfe, !PT ;  /* 0x0000002926267212 */ /* 0x000fe400078efe27 */
[----:B------:R-:W-:Y:S02]  /*74e0*/  SEL R42, RZ, 0x1, !P3 ;  /* 0x00000001ff2a7807 */ /* 0x000fe40005800000 */
[----:B------:R-:W-:Y:S01]  /*74f0*/  SEL R39, RZ, 0x1, !P6 ;  /* 0x00000001ff277807 */ /* 0x000fe20007000000 */
[----:B0-----:R-:W-:Y:S01]  /*7500*/  IMAD.WIDE.U32 R44, R189, 0x20, R172 ;  /* 0x00000020bd2c7825 */ /* 0x001fe200078e00ac */
[----:B------:R-:W-:-:S02]  /*7510*/  LOP3.LUT R43, R43, R42, RZ, 0xfc, !PT ;  /* 0x0000002a2b2b7212 */ /* 0x000fc400078efcff */
[----:B------:R-:W-:Y:S02]  /*7520*/  LOP3.LUT R42, R38, R39, RZ, 0xfc, !PT ;  /* 0x00000027262a7212 */ /* 0x000fe400078efcff */
[----:B------:R0:W-:Y:S01]  /*7530*/  STG.E.128 desc[UR6][R44.64], R68 ;  /* 0x000000442c007986 */ /* 0x0001e2000c101d06 */
[----:B-1----:R-:W-:-:S03]  /*7540*/  @P0 IMAD.WIDE.U32 R48, R197, 0x20, R36 ;  /* 0x00000020c5300825 */ /* 0x002fc600078e0024 */
[----:B------:R0:W-:Y:S01]  /*7550*/  STG.E.128 desc[UR6][R44.64+0x10], R64 ;  /* 0x000010402c007986 */ /* 0x0001e2000c101d06 */
[----:B------:R-:W-:-:S04]  /*7560*/  IMAD.WIDE.U32 R36, R197, 0x10, R140 ;  /* 0x00000010c5247825 */ /* 0x000fc800078e008c */
[----:B--2---:R-:W-:-:S05]  /*7570*/  IMAD.WIDE.U32 R46, R189, 0x8, R174 ;  /* 0x00000008bd2e7825 */ /* 0x004fca00078e00ae */
[----:B------:R0:W-:Y:S04]  /*7580*/  STG.E.64 desc[UR6][R46.64], R42 ;  /* 0x0000002a2e007986 */ /* 0x0001e8000c101b06 */
[----:B------:R0:W5:Y:S04]  /*7590*/  @P0 LDG.E.128 R76, desc[UR6][R48.64] ;  /* 0x00000006304c0981 */ /* 0x000168000c1e1d00 */
        /* <DEDUP_REMOVED lines=19> */
.L_x_16601:
        /* <DEDUP_REMOVED lines=13> */
.L_x_16603:
[----:B------:R-:W-:Y:S05]  /*77a0*/  BSYNC.RECONVERGENT B1 ;  /* 0x0000000000017941 */ /* 0x000fea0003800200 */
.L_x_16602:
        /* <DEDUP_REMOVED lines=60> */
.L_x_16600:
[----:B------:R-:W-:Y:S05]  /*7b70*/  BSYNC.RECONVERGENT B0 ;  /* 0x0000000000007941 */ /* 0x000fea0003800200 */
.L_x_16599:
[----:B------:R-:W-:Y:S01]  /*7b80*/  I2FP.F32.U32 R40, R41 ;  /* 0x0000002900287245 */ /* 0x000fe20000201000 */
[----:B------:R-:W-:Y:S01]  /*7b90*/  IMAD.U32 R60, R92, 0x10000, RZ ;  /* 0x000100005c3c7824 */ /* 0x000fe200078e00ff */
[----:B-----5:R-:W-:Y:S01]  /*7ba0*/  SHF.L.U32 R41, R36, 0x10, RZ ;  /* 0x0000001024297819 */ /* 0x020fe200000006ff */
[----:B------:R-:W-:Y:S01]  /*7bb0*/  BSSY.RECONVERGENT B0, `(.L_x_16604) ;  /* 0x0000062000007945 */ /* 0x000fe20003800200 */
[----:B------:R-:W-:Y:S01]  /*7bc0*/  ISETP.NE.AND P2, PT, R42, 0x1, PT ;  /* 0x000000012a00780c */ /* 0x000fe20003f45270 */
[----:B------:R-:W-:Y:S01]  /*7bd0*/  FFMA.FTZ R40, R40, R193, 1.1641532182693481445e-10 ;  /* 0x2f00000028287423 */ /* 0x000fe200000100c1 */
[----:B------:R-:W-:Y:S01]  /*7be0*/  LOP3.LUT R188, R188, 0xfffffffb, RZ, 0xc0, !PT ;  /* 0xfffffffbbcbc7812 */ /* 0x000fe200078ec0ff */
        /* <DEDUP_REMOVED lines=19> */
.L_x_16606:
        /* <DEDUP_REMOVED lines=13> */
.L_x_16608:
[----:B------:R-:W-:Y:S05]  /*7df0*/  BSYNC.RECONVERGENT B1 ;  /* 0x0000000000017941 */ /* 0x000fea0003800200 */
.L_x_16607:
        /* <DEDUP_REMOVED lines=44> */
[----:B------:R-:W-:Y:S02]  /*80c0*/  VIADD R41, R161, 0x1fd5c5a3 ;  /* 0x1fd5c5a3a1297836 */ /* 0x000fe40000000000 */
[----:B------:R-:W-:-:S03]  /*80d0*/  IMAD.WIDE.U32 R42, R43, -0x326172a9, RZ ;  /* 0xcd9e8d572b2a7825 */ /* 0x000fc600078e00ff */
        /* <DEDUP_REMOVED lines=15> */
.L_x_16605:
[----:B------:R-:W-:Y:S05]  /*81d0*/  BSYNC.RECONVERGENT B0 ;  /* 0x0000000000007941 */ /* 0x000fea0003800200 */
.L_x_16604:
[----:B------:R-:W-:Y:S01]  /*81e0*/  I2FP.F32.U32 R40, R40 ;  /* 0x0000002800287245 */ /* 0x000fe20000201000 */
[----:B------:R-:W-:Y:S01]  /*81f0*/  IMAD.U32 R41, R36, 0x10000, RZ ;  /* 0x0001000024297824 */ /* 0x000fe200078e00ff */
[----:B------:R-:W-:Y:S01]  /*8200*/  ISETP.NE.AND P2, PT, R43, 0x1, PT ;  /* 0x000000012b00780c */ /* 0x000fe20003f45270 */
[----:B------:R-:W-:Y:S01]  /*8210*/  IMAD.U32 R61, R170, 0x10000, RZ ;  /* 0x00010000aa3d7824 */ /* 0x000fe200078e00ff */
[----:B------:R-:W-:Y:S01]  /*8220*/  LOP3.LUT R188, R188, 0xfffffffd, RZ, 0xc0, !PT ;  /* 0xfffffffdbcbc7812 */ /* 0x000fe200078ec0ff */
[----:B------:R-:W-:Y:S01]  /*8230*/  FFMA.FTZ R40, R40, R193, 1.1641532182693481445e-10 ;  /* 0x2f00000028287423 */ /* 0x000fe200000100c1 */
[----:B------:R-:W-:Y:S01]  /*8240*/  FMUL.FTZ R41, R41, R192 ;  /* 0x000000c029297220 */ /* 0x000fe20000410000 */
[----:B------:R-:W-:Y:S03]  /*8250*/  BSSY.RECONVERGENT B0, `(.L_x_16609) ;  /* 0x000005d000007945 */ /* 0x000fe60003800200 */
[----:B------:R-:W-:Y:S01]  /*8260*/  FMUL.FTZ R41, R41, R194 ;  /* 0x000000c229297220 */ /* 0x000fe20000410000 */
[----:B------:R-:W-:Y:S01]  /*8270*/  FSETP.GTU.FTZ.AND P1, PT, R40, R195, PT ;  /* 0x000000c32800720b */ /* 0x000fe20003f3c000 */
[----:B------:R-:W-:-:S03]  /*8280*/  HFMA2 R40, -RZ, RZ, 0, 1.1920928955078125e-07 ;  /* 0x00000002ff287431 */ /* 0x000fc600000001ff */
        /* <DEDUP_REMOVED lines=14> */
.L_x_16611:
        /* <DEDUP_REMOVED lines=13> */
.L_x_16613:
[----:B------:R-:W-:Y:S05]  /*8440*/  BSYNC.RECONVERGENT B1 ;  /* 0x0000000000017941 */ /* 0x000fea0003800200 */
.L_x_16612:
        /* <DEDUP_REMOVED lines=61> */
.L_x_16610:
[----:B------:R-:W-:Y:S05]  /*8820*/  BSYNC.RECONVERGENT B0 ;  /* 0x0000000000007941 */ /* 0x000fea0003800200 */
.L_x_16609:
        /* <DEDUP_REMOVED lines=24> */
.L_x_16616:
        /* <DEDUP_REMOVED lines=13> */
.L_x_16618:
[----:B------:R-:W-:Y:S05]  /*8a80*/  BSYNC.RECONVERGENT B1 ;  /* 0x0000000000017941 */ /* 0x000fea0003800200 */
.L_x_16617:
        /* <DEDUP_REMOVED lines=61> */
.L_x_16615:
[----:B------:R-:W-:Y:S05]  /*8e60*/  BSYNC.RECONVERGENT B0 ;  /* 0x0000000000007941 */ /* 0x000fea0003800200 */
.L_x_16614:
        /* <DEDUP_REMOVED lines=23> */
.L_x_16621:
        /* <DEDUP_REMOVED lines=13> */
.L_x_16623:
[----:B------:R-:W-:Y:S05]  /*90b0*/  BSYNC.RECONVERGENT B1 ;  /* 0x0000000000017941 */ /* 0x000fea0003800200 */
.L_x_16622:
        /* <DEDUP_REMOVED lines=56> */
[----:B------:R-:W-:Y:S02]  /*9440*/  MOV R196, R44 ;  /* 0x0000002c00c47202 */ /* 0x000fe40000000f00 */
[----:B------:R-:W-:Y:S01]  /*9450*/  LOP3.LUT R181, R181, R36, R41, 0x96, !PT ;  /* 0x00000024b5b57212 */ /* 0x000fe200078e9629 */
[----:B------:R-:W-:Y:S02]  /*9460*/  IMAD.MOV.U32 R36, RZ, RZ, R48 ;  /* 0x000000ffff247224 */ /* 0x000fe400078e0030 */
[----:B------:R-:W-:Y:S02]  /*9470*/  IMAD.MOV.U32 R48, RZ, RZ, R40 ;  /* 0x000000ffff307224 */ /* 0x000fe400078e0028 */
[----:B------:R-:W-:-:S07]  /*9480*/  HFMA2 R40, -RZ, RZ, 0, 0 ;  /* 0x00000000ff287431 */ /* 0x000fce00000001ff */
.L_x_16620:
[----:B------:R-:W-:Y:S05]  /*9490*/  BSYNC.RECONVERGENT B0 ;  /* 0x0000000000007941 */ /* 0x000fea0003800200 */
.L_x_16619:
        /* <DEDUP_REMOVED lines=24> */
.L_x_16626:
        /* <DEDUP_REMOVED lines=13> */
.L_x_16628:
[----:B------:R-:W-:Y:S05]  /*96f0*/  BSYNC.RECONVERGENT B1 ;  /* 0x0000000000017941 */ /* 0x000fea0003800200 */
.L_x_16627:
        /* <DEDUP_REMOVED lines=58> */
[----:B------:R-:W-:Y:S01]  /*9aa0*/  IMAD.MOV.U32 R196, RZ, RZ, R44 ;  /* 0x000000ffffc47224 */ /* 0x000fe200078e002c */
[----:B------:R-:W-:Y:S01]  /*9ab0*/  MOV R48, R40 ;  /* 0x0000002800307202 */ /* 0x000fe20000000f00 */
[----:B------:R-:W-:-:S07]  /*9ac0*/  IMAD.MOV.U32 R41, RZ, RZ, RZ ;  /* 0x000000ffff297224 */ /* 0x000fce00078e00ff */
.L_x_16625:
[----:B------:R-:W-:Y:S05]  /*9ad0*/  BSYNC.RECONVERGENT B0 ;  /* 0x0000000000007941 */ /* 0x000fea0003800200 */
.L_x_16624:
        /* <DEDUP_REMOVED lines=23> */
.L_x_16631:
        /* <DEDUP_REMOVED lines=13> */
.L_x_16633:
[----:B------:R-:W-:Y:S05]  /*9d20*/  BSYNC.RECONVERGENT B1 ;  /* 0x0000000000017941 */ /* 0x000fea0003800200 */
.L_x_16632:
        /* <DEDUP_REMOVED lines=53> */
[----:B------:R-:W-:-:S05]  /*a080*/  VIADD R41, R160, 0xf1bbcdc8 ;  /* 0xf1bbcdc8a0297836 */ /* 0x000fca0000000000 */
[----:B------:R-:W-:Y:S01]  /*a090*/  LOP3.LUT R41, R41, R42, R47, 0x96, !PT ;  /* 0x0000002a29297212 */ /* 0x000fe200078e962f */
[----:B------:R-:W-:-:S04]  /*a0a0*/  IMAD.WIDE.U32 R42, R43, -0x326172a9, RZ ;  /* 0xcd9e8d572b2a7825 */ /* 0x000fc800078e00ff */
[----:B------:R-:W-:Y:S01]  /*a0b0*/  IMAD.WIDE.U32 R40, R41, -0x2daee0ad, RZ ;  /* 0xd2511f5329287825 */ /* 0x000fe200078e00ff */
[----:B------:R-:W-:-:S03]  /*a0c0*/  LOP3.LUT R185, R185, R46, R43, 0x96, !PT ;  /* 0x0000002eb9b97212 */ /* 0x000fc600078e962b */
[----:B------:R-:W-:Y:S01]  /*a0d0*/  IMAD.MOV.U32 R196, RZ, RZ, R42 ;  /* 0x000000ffffc47224 */ /* 0x000fe200078e002a */
[----:B------:R-:W-:Y:S01]  /*a0e0*/  LOP3.LUT R181, R181, R36, R41, 0x96, !PT ;  /* 0x00000024b5b57212 */ /* 0x000fe200078e9629 */
[----:B------:R-:W-:-:S07]  /*a0f0*/  IMAD.MOV.U32 R48, RZ, RZ, R40 ;  /* 0x000000ffff307224 */ /* 0x000fce00078e0028 */
.L_x_16630:
[----:B------:R-:W-:Y:S05]  /*a100*/  BSYNC.RECONVERGENT B0 ;  /* 0x0000000000007941 */ /* 0x000fea0003800200 */
.L_x_16629:
        /* <DEDUP_REMOVED lines=24> */
.L_x_16636:
        /* <DEDUP_REMOVED lines=15> */
.L_x_16638:
[----:B------:R-:W-:Y:S05]  /*a380*/  BSYNC.RECONVERGENT B1 ;  /* 0x0000000000017941 */ /* 0x000fea0003800200 */
.L_x_16637:
        /* <DEDUP_REMOVED lines=61> */
.L_x_16635:
[----:B------:R-:W-:Y:S05]  /*a760*/  BSYNC.RECONVERGENT B0 ;  /* 0x0000000000007941 */ /* 0x000fea0003800200 */
.L_x_16634:
[----:B------:R-:W-:Y:S01]  /*a770*/  I2FP.F32.U32 R36, R36 ;  /* 0x0000002400247245 */ /* 0x000fe20000201000 */
[----:B------:R-:W-:Y:S02]  /*a780*/  IMAD.U32 R37, R46, 0x10000, RZ ;  /* 0x000100002e257824 */ /* 0x000fe400078e00ff */
[----:B------:R-:W-:Y:S02]  /*a790*/  IMAD.U32 R59, R167, 0x10000, RZ ;  /* 0x00010000a73b7824 */ /* 0x000fe400078e00ff */
[----:B------:R-:W-:Y:S01]  /*a7a0*/  FFMA.FTZ R36, R36, R193, 1.1641532182693481445e-10 ;  /* 0x2f00000024247423 */ /* 0x000fe200000100c1 */
[----:B------:R-:W-:-:S04]  /*a7b0*/  FMUL.FTZ R37, R37, R192 ;  /* 0x000000c025257220 */ /* 0x000fc80000410000 */
[----:B------:R-:W-:Y:S01]  /*a7c0*/  FMUL.FTZ R37, R37, R194 ;  /* 0x000000c225257220 */ /* 0x000fe20000410000 */
[----:B------:R-:W-:-:S04]  /*a7d0*/  FSETP.GTU.FTZ.AND P6, PT, R36, R195, PT ;  /* 0x000000c32400720b */ /* 0x000fc80003fdc000 */
[----:B------:R-:W-:Y:S02]  /*a7e0*/  FSEL R36, R37, RZ, !P6 ;  /* 0x000000ff25247208 */ /* 0x000fe40007000000 */
[----:B------:R-:W-:-:S03]  /*a7f0*/  PLOP3.LUT P6, PT, P6, PT, PT, 0x8, 0x80 ;  /* 0x000000000080781c */ /* 0x000fc600037ce170 */
[----:B------:R-:W-:Y:S01]  /*a800*/  FFMA.FTZ R59, R36, R59, R75 ;  /* 0x0000003b243b7223 */ /* 0x000fe2000001004b */
[----:B------:R-:W-:Y:S09]  /*a810*/  BRA `(.L_x_16639) ;  /* 0x0000003000907947 */ /* 0x000ff20003800000 */
.L_x_16598:
        /* <DEDUP_REMOVED lines=16> */
.L_x_16642:
        /* <DEDUP_REMOVED lines=13> */
.L_x_16644:
[----:B------:R-:W-:Y:S05]  /*a9f0*/  BSYNC.RECONVERGENT B1 ;  /* 0x0000000000017941 */ /* 0x000fea0003800200 */
.L_x_16643:
        /* <DEDUP_REMOVED lines=51> */
[----:B------:R-:W-:-:S05]  /*ad30*/  IMAD.WIDE.U32 R46, R46, -0x326172a9, RZ ;  /* 0xcd9e8d572e2e7825 */ /* 0x000fca00078e00ff */
        /* <DEDUP_REMOVED lines=8> */
.L_x_16641:
[----:B------:R-:W-:Y:S05]  /*adc0*/  BSYNC.RECONVERGENT B0 ;  /* 0x0000000000007941 */ /* 0x000fea0003800200 */
.L_x_16640:
        /* <DEDUP_REMOVED lines=10> */
[----:B------:R-:W-:Y:S01]  /*ae70*/  FSETP.GTU.FTZ.AND P1, PT, R40, R195, PT ;  /* 0x000000c32800720b */ /* 0x000fe20003f3c000 */
[----:B------:R-:W-:-:S03]  /*ae80*/  IMAD.MOV.U32 R40, RZ, RZ, R196 ;  /* 0x000000ffff287224 */ /* 0x000fc600078e00c4 */
[----:B------:R-:W-:Y:S02]  /*ae90*/  FSEL R60, R41, RZ, !P1 ;  /* 0x000000ff293c7208 */ /* 0x000fe40004800000 */
[----:B------:R-:W-:-:S03]  /*aea0*/  PLOP3.LUT P1, PT, P1, PT, PT, 0x8, 0x80 ;  /* 0x000000000080781c */ /* 0x000fc60000f2e170 */
[----:B------:R-:W-:Y:S01]  /*aeb0*/  FMUL.FTZ R60, R43, R60 ;  /* 0x0000003c2b3c7220 */ /* 0x000fe20000410000 */
        /* <DEDUP_REMOVED lines=11> */
.L_x_16647:
        /* <DEDUP_REMOVED lines=13> */
.L_x_16649:
[----:B------:R-:W-:Y:S05]  /*b040*/  BSYNC.RECONVERGENT B1 ;  /* 0x0000000000017941 */ /* 0x000fea0003800200 */
.L_x_16648:
        /* <DEDUP_REMOVED lines=61> */
.L_x_16646:
[----:B------:R-:W-:Y:S05]  /*b420*/  BSYNC.RECONVERGENT B0 ;  /* 0x0000000000007941 */ /* 0x000fea0003800200 */
.L_x_16645:
        /* <DEDUP_REMOVED lines=25> */
.L_x_16652:
        /* <DEDUP_REMOVED lines=13> */
.L_x_16654:
[----:B------:R-:W-:Y:S05]  /*b690*/  BSYNC.RECONVERGENT B1 ;  /* 0x0000000000017941 */ /* 0x000fea0003800200 */
.L_x_16653:
[----:B------:R-:W-:Y:S01]  /*b6a0*/  IMAD.WIDE.U32 R44, R4, -0x326172a9, RZ ;  /* 0xcd9e8d57042c7825 */ /* 0x000fe200078e00ff */
[----:B------:R-:W-:Y:S02]  /*b6b0*/  LOP3.LUT R40, R179, R43, R161, 0x96, !PT ;  /* 0x0000002bb3287212 */ /* 0x000fe400078e96a1 */
[C---:B------:R-:W-:Y:S01]  /*b6c0*/  IADD3 R185, PT, PT, R160.reuse, -0x700cb87f, RZ ;  /* 0x8ff34781a0b97810 */ /* 0x040fe20007ffe0ff */
        /* <DEDUP_REMOVED lines=56> */
[----:B------:R-:W-:Y:S02]  /*ba50*/  IMAD.MOV.U32 R48, RZ, RZ, R42 ;  /* 0x000000ffff307224 */ /* 0x000fe400078e002a */
[----:B------:R-:W-:-:S07]  /*ba60*/  IMAD.MOV.U32 R40, RZ, RZ, RZ ;  /* 0x000000ffff287224 */ /* 0x000fce00078e00ff */
.L_x_16651:
[----:B------:R-:W-:Y:S05]  /*ba70*/  BSYNC.RECONVERGENT B0 ;  /* 0x0000000000007941 */ /* 0x000fea0003800200 */
.L_x_16650:
        /* <DEDUP_REMOVED lines=24> */
.L_x_16657:
        /* <DEDUP_REMOVED lines=13> */
.L_x_16659:
[----:B------:R-:W-:Y:S05]  /*bcd0*/  BSYNC.RECONVERGENT B1 ;  /* 0x0000000000017941 */ /* 0x000fea0003800200 */
.L_x_16658:
        /* <DEDUP_REMOVED lines=55> */
[----:B------:R-:W-:Y:S01]  /*c050*/  IMAD.WIDE.U32 R44, R45, -0x326172a9, RZ ;  /* 0xcd9e8d572d2c7825 */ /* 0x000fe200078e00ff */
[----:B------:R-:W-:-:S03]  /*c060*/  LOP3.LUT R181, R181, R36, R41, 0x96, !PT ;  /* 0x00000024b5b57212 */ /* 0x000fc600078e9629 */
[----:B------:R-:W-:Y:S01]  /*c070*/  IMAD.MOV.U32 R36, RZ, RZ, R48 ;  /* 0x000000ffff247224 */ /* 0x000fe200078e0030 */
[----:B------:R-:W-:Y:S01]  /*c080*/  LOP3.LUT R185, R185, R42, R45, 0x96, !PT ;  /* 0x0000002ab9b97212 */ /* 0x000fe200078e962d */
[----:B------:R-:W-:Y:S01]  /*c090*/  IMAD.MOV.U32 R48, RZ, RZ, R40 ;  /* 0x000000ffff307224 */ /* 0x000fe200078e0028 */
[----:B------:R-:W-:-:S07]  /*c0a0*/  MOV R196, R44 ;  /* 0x0000002c00c47202 */ /* 0x000fce0000000f00 */
.L_x_16656:
[----:B------:R-:W-:Y:S05]  /*c0b0*/  BSYNC.RECONVERGENT B0 ;  /* 0x0000000000007941 */ /* 0x000fea0003800200 */
.L_x_16655:
        /* <DEDUP_REMOVED lines=9> */
[----:B------:R-:W-:-:S03]  /*c150*/  IMAD.U32 R36, R169, 0x10000, RZ ;  /* 0x00010000a9247824 */ /* 0x000fc600078e00ff */
        /* <DEDUP_REMOVED lines=13> */
.L_x_16662:
        /* <DEDUP_REMOVED lines=13> */
.L_x_16664:
[----:B------:R-:W-:Y:S05]  /*c300*/  BSYNC.RECONVERGENT B1 ;  /* 0x0000000000017941 */ /* 0x000fea0003800200 */
.L_x_16663:
        /* <DEDUP_REMOVED lines=57> */
[----:B------:R-:W-:Y:S02]  /*c6a0*/  LOP3.LUT R181, R181, R36, R41, 0x96, !PT ;  /* 0x00000024b5b57212 */ /* 0x000fe400078e9629 */
[----:B------:R-:W-:Y:S01]  /*c6b0*/  MOV R36, R48 ;  /* 0x0000003000247202 */ /* 0x000fe20000000f00 */
[----:B------:R-:W-:Y:S02]  /*c6c0*/  IMAD.MOV.U32 R48, RZ, RZ, R40 ;  /* 0x000000ffff307224 */ /* 0x000fe400078e0028 */
[----:B------:R-:W-:-:S07]  /*c6d0*/  HFMA2 R40, -RZ, RZ, 0, 0 ;  /* 0x00000000ff287431 */ /* 0x000fce00000001ff */
.L_x_16661:
[----:B------:R-:W-:Y:S05]  /*c6e0*/  BSYNC.RECONVERGENT B0 ;  /* 0x0000000000007941 */ /* 0x000fea0003800200 */
.L_x_16660:
        /* <DEDUP_REMOVED lines=24> */
.L_x_16667:
        /* <DEDUP_REMOVED lines=13> */
.L_x_16669:
[----:B------:R-:W-:Y:S05]  /*c940*/  BSYNC.RECONVERGENT B1 ;  /* 0x0000000000017941 */ /* 0x000fea0003800200 */
.L_x_16668:
        /* <DEDUP_REMOVED lines=61> */
.L_x_16666:
[----:B------:R-:W-:Y:S05]  /*cd20*/  BSYNC.RECONVERGENT B0 ;  /* 0x0000000000007941 */ /* 0x000fea0003800200 */
.L_x_16665:
[----:B------:R-:W-:Y:S01]  /*cd30*/  I2FP.F32.U32 R36, R36 ;  /* 0x0000002400247245 */ /* 0x000fe20000201000 */
[----:B------:R-:W-:Y:S01]  /*cd40*/  BSSY.RECONVERGENT B0, `(.L_x_16670) ;  /* 0x0000061000007945 */ /* 0x000fe20003800200 */
[----:B------:R-:W-:Y:S01]  /*cd50*/  SHF.L.U32 R37, R38, 0x10, RZ ;  /* 0x0000001026257819 */ /* 0x000fe200000006ff */
[----:B------:R-:W-:Y:S01]  /*cd60*/  IMAD.U32 R38, R168, 0x10000, RZ ;  /* 0x00010000a8267824 */ /* 0x000fe200078e00ff */
        /* <DEDUP_REMOVED lines=19> */
.L_x_16672:
        /* <DEDUP_REMOVED lines=13> */
.L_x_16674:
[----:B------:R-:W-:Y:S05]  /*cf70*/  BSYNC.RECONVERGENT B1 ;  /* 0x0000000000017941 */ /* 0x000fea0003800200 */
.L_x_16673:
        /* <DEDUP_REMOVED lines=61> */
.L_x_16671:
[----:B------:R-:W-:Y:S05]  /*d350*/  BSYNC.RECONVERGENT B0 ;  /* 0x0000000000007941 */ /* 0x000fea0003800200 */
.L_x_16670:
        /* <DEDUP_REMOVED lines=24> */
.L_x_16677:
        /* <DEDUP_REMOVED lines=15> */
.L_x_16679:
[----:B------:R-:W-:Y:S05]  /*d5d0*/  BSYNC.RECONVERGENT B1 ;  /* 0x0000000000017941 */ /* 0x000fea0003800200 */
.L_x_16678:
        /* <DEDUP_REMOVED lines=61> */
.L_x_16676:
[----:B------:R-:W-:Y:S05]  /*d9b0*/  BSYNC.RECONVERGENT B0 ;  /* 0x0000000000007941 */ /* 0x000fea0003800200 */
.L_x_16675:
[----:B------:R-:W-:Y:S02]  /*d9c0*/  I2FP.F32.U32 R36, R36 ;  /* 0x0000002400247245 */ /* 0x000fe40000201000 */
[----:B------:R-:W-:-:S03]  /*d9d0*/  SHF.L.U32 R37, R46, 0x10, RZ ;  /* 0x000000102e257819 */ /* 0x000fc600000006ff */
[----:B------:R-:W-:Y:S02]  /*d9e0*/  FFMA.FTZ R36, R36, R193, 1.1641532182693481445e-10 ;  /* 0x2f00000024247423 */ /* 0x000fe400000100c1 */
[----:B------:R-:W-:-:S03]  /*d9f0*/  FMUL.FTZ R37, R37, R192 ;  /* 0x000000c025257220 */ /* 0x000fc60000410000 */
[----:B------:R-:W-:Y:S01]  /*da00*/  FSETP.GTU.FTZ.AND P6, PT, R36, R195, PT ;  /* 0x000000c32400720b */ /* 0x000fe20003fdc000 */
[----:B------:R-:W-:Y:S01]  /*da10*/  FMUL.FTZ R37, R37, R194 ;  /* 0x000000c225257220 */ /* 0x000fe20000410000 */
[----:B------:R-:W-:-:S04]  /*da20*/  IMAD.U32 R36, R167, 0x10000, RZ ;  /* 0x00010000a7247824 */ /* 0x000fc800078e00ff */
[----:B------:R-:W-:Y:S02]  /*da30*/  FSEL R37, R37, RZ, !P6 ;  /* 0x000000ff25257208 */ /* 0x000fe40007000000 */
[----:B------:R-:W-:-:S03]  /*da40*/  PLOP3.LUT P6, PT, P6, PT, PT, 0x8, 0x80 ;  /* 0x000000000080781c */ /* 0x000fc600037ce170 */
[----:B------:R-:W-:-:S10]  /*da50*/  FMUL.FTZ R59, R36, R37 ;  /* 0x00000025243b7220 */ /* 0x000fd40000410000 */
.L_x_16639:
        /* <DEDUP_REMOVED lines=8> */
[----:B------:R-:W-:Y:S01]  /*dae0*/  SEL R43, RZ, 0x1000000, !P6 ;  /* 0x01000000ff2b7807 */ /* 0x000fe20007000000 */
[----:B------:R1:W-:Y:S01]  /*daf0*/  STG.E.128 desc[UR6][R44.64+0x10], R56 ;  /* 0x000010382c007986 */ /* 0x0003e2000c101d06 */
[----:B------:R-:W-:-:S02]  /*db00*/  SEL R41, RZ, 0x100, !P4 ;  /* 0x00000100ff297807 */ /* 0x000fc40006000000 */
[----:B------:R-:W-:Y:S02]  /*db10*/  LOP3.LUT P6, RZ, R188, 0x4, RZ, 0xc0, !PT ;  /* 0x00000004bcff7812 */ /* 0x000fe400078cc0ff */
[----:B------:R-:W-:Y:S02]  /*db20*/  LOP3.LUT R38, R38, R40, R39, 0xfe, !PT ;  /* 0x0000002826267212 */ /* 0x000fe400078efe27 */
[----:B------:R-:W-:Y:S02]  /*db30*/  IADD3 R199, PT, PT, R189, 0x40, RZ ;  /* 0x00000040bdc77810 */ /* 0x000fe40007ffe0ff */
[----:B------:R-:W-:Y:S01]  /*db40*/  LOP3.LUT R41, R41, R43, R42, 0xfe, !PT ;  /* 0x0000002b29297212 */ /* 0x000fe200078efe2a */
[----:B------:R-:W-:Y:S01]  /*db50*/  IMAD.WIDE.U32 R42, R197, 0x8, R174 ;  /* 0x00000008c52a7825 */ /* 0x000fe200078e00ae */
[----:B------:R-:W-:Y:S02]  /*db60*/  SEL R40, RZ, 0x1, !P3 ;  /* 0x00000001ff287807 */ /* 0x000fe40005800000 */
[----:B------:R-:W-:Y:S01]  /*db70*/  SEL R39, RZ, 0x1, !P6 ;  /* 0x00000001ff277807 */ /* 0x000fe20007000000 */
[----:B0-----:R-:W-:Y:S01]  /*db80*/  @P0 IMAD.WIDE.U32 R46, R199, 0x20, R36 ;  /* 0x00000020c72e0825 */ /* 0x001fe200078e0024 */
[----:B------:R-:W-:-:S02]  /*db90*/  LOP3.LUT R41, R41, R40, RZ, 0xfc, !PT ;  /* 0x0000002829297212 */ /* 0x000fc400078efcff */
[----:B------:R-:W-:Y:S01]  /*dba0*/  LOP3.LUT R40, R38, R39, RZ, 0xfc, !PT ;  /* 0x0000002726287212 */ /* 0x000fe200078efcff */
[----:B------:R-:W-:-:S04]  /*dbb0*/  IMAD.WIDE.U32 R36, R199, 0x10, R140 ;  /* 0x00000010c7247825 */ /* 0x000fc800078e008c */
[----:B------:R1:W-:Y:S04]  /*dbc0*/  STG.E.64 desc[UR6][R42.64], R40 ;  /* 0x000000282a007986 */ /* 0x0003e8000c101b06 */
[----:B------:R1:W5:Y:S04]  /*dbd0*/  @P0 LDG.E.128 R76, desc[UR6][R46.64] ;  /* 0x000000062e4c0981 */ /* 0x000368000c1e1d00 */
        /* <DEDUP_REMOVED lines=19> */
.L_x_16683:
        /* <DEDUP_REMOVED lines=13> */
.L_x_16685:
[----:B------:R-:W-:Y:S05]  /*dde0*/  BSYNC.RECONVERGENT B1 ;  /* 0x0000000000017941 */ /* 0x000fea0003800200 */
.L_x_16684:
        /* <DEDUP_REMOVED lines=60> */
.L_x_16682:
[----:B------:R-:W-:Y:S05]  /*e1b0*/  BSYNC.RECONVERGENT B0 ;  /* 0x0000000000007941 */ /* 0x000fea0003800200 */
.L_x_16681:
        /* <DEDUP_REMOVED lines=8> */
[----:B------:R-:W-:Y:S01]  /*e240*/  HFMA2 R43, -RZ, RZ, 0, 1.1920928955078125e-07 ;  /* 0x00000002ff2b7431 */ /* 0x000fe200000001ff */
[----:B------:R-:W-:Y:S02]  /*e250*/  PRMT R36, R36, 0x7632, R36 ;  /* 0x0000763224247816 */ /* 0x000fe40000000024 */
        /* <DEDUP_REMOVED lines=16> */
.L_x_16688:
        /* <DEDUP_REMOVED lines=13> */
.L_x_16690:
[----:B------:R-:W-:Y:S05]  /*e430*/  BSYNC.RECONVERGENT B1 ;  /* 0x0000000000017941 */ /* 0x000fea0003800200 */
.L_x_16689:
        /* <DEDUP_REMOVED lines=54> */
[----:B------:R-:W-:Y:S02]  /*e7a0*/  HFMA2 R43, -RZ, RZ, 0, 0 ;  /* 0x00000000ff2b7431 */ /* 0x000fe400000001ff */
[----:B------:R-:W-:Y:S01]  /*e7b0*/  IMAD.WIDE.U32 R44, R45, -0x326172a9, RZ ;  /* 0xcd9e8d572d2c7825 */ /* 0x000fe200078e00ff */
[----:B------:R-:W-:Y:S02]  /*e7c0*/  LOP3.LUT R181, R181, R42, R41, 0x96, !PT ;  /* 0x0000002ab5b57212 */ /* 0x000fe400078e9629 */
[----:B------:R-:W-:Y:S01]  /*e7d0*/  MOV R41, R142 ;  /* 0x0000008e00297202 */ /* 0x000fe20000000f00 */
[----:B------:R-:W-:Y:S01]  /*e7e0*/  IMAD.MOV.U32 R196, RZ, RZ, R44 ;  /* 0x000000ffffc47224 */ /* 0x000fe200078e002c */
[----:B------:R-:W-:Y:S01]  /*e7f0*/  LOP3.LUT R185, R185, R46, R45, 0x96, !PT ;  /* 0x0000002eb9b97212 */ /* 0x000fe200078e962d */
[----:B------:R-:W-:-:S07]  /*e800*/  IMAD.MOV.U32 R142, RZ, RZ, R40 ;  /* 0x000000ffff8e7224 */ /* 0x000fce00078e0028 */
.L_x_16687:
[----:B------:R-:W-:Y:S05]  /*e810*/  BSYNC.RECONVERGENT B0 ;  /* 0x0000000000007941 */ /* 0x000fea0003800200 */
.L_x_16686:
        /* <DEDUP_REMOVED lines=25> */
.L_x_16693:
        /* <DEDUP_REMOVED lines=13> */
.L_x_16695:
[----:B------:R-:W-:Y:S05]  /*ea80*/  BSYNC.RECONVERGENT B1 ;  /* 0x0000000000017941 */ /* 0x000fea0003800200 */
.L_x_16694:
        /* <DEDUP_REMOVED lines=58> */
[----:B------:R-:W-:Y:S01]  /*ee30*/  MOV R142, R40 ;  /* 0x00000028008e7202 */ /* 0x000fe20000000f00 */
[----:B------:R-:W-:Y:S01]  /*ee40*/  IMAD.MOV.U32 R40, RZ, RZ, RZ ;  /* 0x000000ffff287224 */ /* 0x000fe200078e00ff */
[----:B------:R-:W-:-:S07]  /*ee50*/  LOP3.LUT R181, R181, R42, R41, 0x96, !PT ;  /* 0x0000002ab5b57212 */ /* 0x000fce00078e9629 */
.L_x_16692:
[----:B------:R-:W-:Y:S05]  /*ee60*/  BSYNC.RECONVERGENT B0 ;  /* 0x0000000000007941 */ /* 0x000fea0003800200 */
.L_x_16691:
        /* <DEDUP_REMOVED lines=24> */
.L_x_16698:
        /* <DEDUP_REMOVED lines=13> */
.L_x_16700:
[----:B------:R-:W-:Y:S05]  /*f0c0*/  BSYNC.RECONVERGENT B1 ;  /* 0x0000000000017941 */ /* 0x000fea0003800200 */
.L_x_16699:
        /* <DEDUP_REMOVED lines=61> */
.L_x_16697:
[----:B------:R-:W-:Y:S05]  /*f4a0*/  BSYNC.RECONVERGENT B0 ;  /* 0x0000000000007941 */ /* 0x000fea0003800200 */
.L_x_16696:
        /* <DEDUP_REMOVED lines=23> */
.L_x_16703:
        /* <DEDUP_REMOVED lines=13> */
.L_x_16705:
[----:B------:R-:W-:Y:S05]  /*f6f0*/  BSYNC.RECONVERGENT B1 ;  /* 0x0000000000017941 */ /* 0x000fea0003800200 */
.L_x_16704:
        /* <DEDUP_REMOVED lines=61> */
.L_x_16702:
[----:B------:R-:W-:Y:S05]  /*fad0*/  BSYNC.RECONVERGENT B0 ;  /* 0x0000000000007941 */ /* 0x000fea0003800200 */
.L_x_16701:
        /* <DEDUP_REMOVED lines=24> */
.L_x_16708:
        /* <DEDUP_REMOVED lines=13> */
.L_x_16710:
[----:B------:R-:W-:Y:S05]  /*fd30*/  BSYNC.RECONVERGENT B1 ;  /* 0x0000000000017941 */ /* 0x000fea0003800200 */
.L_x_16709:
        /* <DEDUP_REMOVED lines=61> */
.L_x_16707:
[----:B------:R-:W-:Y:S05]  /*10110*/  BSYNC.RECONVERGENT B0 ;  /* 0x0000000000007941 */ /* 0x000fea0003800200 */
.L_x_16706:
        /* <DEDUP_REMOVED lines=23> */
.L_x_16713:
        /* <DEDUP_REMOVED lines=13> */
.L_x_16715:
[----:B------:R-:W-:Y:S05]  /*10360*/  BSYNC.RECONVERGENT B1 ;  /* 0x0000000000017941 */ /* 0x000fea0003800200 */
.L_x_16714:
        /* <DEDUP_REMOVED lines=61> */
.L_x_16712:
[----:B------:R-:W-:Y:S05]  /*10740*/  BSYNC.RECONVERGENT B0 ;  /* 0x0000000000007941 */ /* 0x000fea0003800200 */
.L_x_16711:
        /* <DEDUP_REMOVED lines=24> */
.L_x_16718:
        /* <DEDUP_REMOVED lines=15> */
.L_x_16720:
[----:B------:R-:W-:Y:S05]  /*109c0*/  BSYNC.RECONVERGENT B1 ;  /* 0x0000000000017941 */ /* 0x000fea0003800200 */
.L_x_16719:
        /* <DEDUP_REMOVED lines=61> */
.L_x_16717:
[----:B------:R-:W-:Y:S05]  /*10da0*/  BSYNC.RECONVERGENT B0 ;  /* 0x0000000000007941 */ /* 0x000fea0003800200 */
.L_x_16716:
[----:B------:R-:W-:Y:S01]  /*10db0*/  I2FP.F32.U32 R36, R37 ;  /* 0x0000002500247245 */ /* 0x000fe20000201000 */
[----:B------:R-:W-:Y:S01]  /*10dc0*/  IMAD.U32 R37, R44, 0x10000, RZ ;  /* 0x000100002c257824 */ /* 0x000fe200078e00ff */
[----:B------:R-:W-:-:S03]  /*10dd0*/  SHF.L.U32 R51, R163, 0x10, RZ ;  /* 0x00000010a3337819 */ /* 0x000fc600000006ff */
        /* <DEDUP_REMOVED lines=8> */
.L_x_16680:
        /* <DEDUP_REMOVED lines=16> */
.L_x_16724:
        /* <DEDUP_REMOVED lines=13> */
.L_x_16726:
[----:B------:R-:W-:Y:S05]  /*11030*/  BSYNC.RECONVERGENT B1 ;  /* 0x0000000000017941 */ /* 0x000fea0003800200 */
.L_x_16725:
        /* <DEDUP_REMOVED lines=60> */
.L_x_16723:
[----:B------:R-:W-:Y:S05]  /*11400*/  BSYNC.RECONVERGENT B0 ;  /* 0x0000000000007941 */ /* 0x000fea0003800200 */
.L_x_16722:
        /* <DEDUP_REMOVED lines=26> */
.L_x_16729:
        /* <DEDUP_REMOVED lines=13> */
.L_x_16731:
[----:B------:R-:W-:Y:S05]  /*11680*/  BSYNC.RECONVERGENT B1 ;  /* 0x0000000000017941 */ /* 0x000fea0003800200 */
.L_x_16730:
        /* <DEDUP_REMOVED lines=61> */
.L_x_16728:
[----:B------:R-:W-:Y:S05]  /*11a60*/  BSYNC.RECONVERGENT B0 ;  /* 0x0000000000007941 */ /* 0x000fea0003800200 */
.L_x_16727:
        /* <DEDUP_REMOVED lines=25> */
.L_x_16734:
        /* <DEDUP_REMOVED lines=13> */
.L_x_16736:
[----:B------:R-:W-:Y:S05]  /*11cd0*/  BSYNC.RECONVERGENT B1 ;  /* 0x0000000000017941 */ /* 0x000fea0003800200 */
.L_x_16735:
        /* <DEDUP_REMOVED lines=61> */
.L_x_16733:
[----:B------:R-:W-:Y:S05]  /*120b0*/  BSYNC.RECONVERGENT B0 ;  /* 0x0000000000007941 */ /* 0x000fea0003800200 */
.L_x_16732:
        /* <DEDUP_REMOVED lines=24> */
.L_x_16739:
        /* <DEDUP_REMOVED lines=13> */
.L_x_16741:
[----:B------:R-:W-:Y:S05]  /*12310*/  BSYNC.RECONVERGENT B1 ;  /* 0x0000000000017941 */ /* 0x000fea0003800200 */
.L_x_16740:
        /* <DEDUP_REMOVED lines=61> */
.L_x_16738:
[----:B------:R-:W-:Y:S05]  /*126f0*/  BSYNC.RECONVERGENT B0 ;  /* 0x0000000000007941 */ /* 0x000fea0003800200 */
.L_x_16737:
        /* <DEDUP_REMOVED lines=23> */
.L_x_16744:
        /* <DEDUP_REMOVED lines=13> */
.L_x_16746:
[----:B------:R-:W-:Y:S05]  /*12940*/  BSYNC.RECONVERGENT B1 ;  /* 0x0000000000017941 */ /* 0x000fea0003800200 */
.L_x_16745:
        /* <DEDUP_REMOVED lines=61> */
.L_x_16743:
[----:B------:R-:W-:Y:S05]  /*12d20*/  BSYNC.RECONVERGENT B0 ;  /* 0x0000000000007941 */ /* 0x000fea0003800200 */
.L_x_16742:
        /* <DEDUP_REMOVED lines=24> */
.L_x_16749:
        /* <DEDUP_REMOVED lines=13> */
.L_x_16751:
[----:B------:R-:W-:Y:S05]  /*12f80*/  BSYNC.RECONVERGENT B1 ;  /* 0x0000000000017941 */ /* 0x000fea0003800200 */
.L_x_16750:
        /* <DEDUP_REMOVED lines=61> */
.L_x_16748:
[----:B------:R-:W-:Y:S05]  /*13360*/  BSYNC.RECONVERGENT B0 ;  /* 0x0000000000007941 */ /* 0x000fea0003800200 */
.L_x_16747:
        /* <DEDUP_REMOVED lines=23> */
.L_x_16754:
        /* <DEDUP_REMOVED lines=13> */
.L_x_16756:
[----:B------:R-:W-:Y:S05]  /*135b0*/  BSYNC.RECONVERGENT B1 ;  /* 0x0000000000017941 */ /* 0x000fea0003800200 */
.L_x_16755:
        /* <DEDUP_REMOVED lines=61> */
.L_x_16753:
[----:B------:R-:W-:Y:S05]  /*13990*/  BSYNC.RECONVERGENT B0 ;  /* 0x0000000000007941 */ /* 0x000fea0003800200 */
.L_x_16752:
        /* <DEDUP_REMOVED lines=24> */
.L_x_16759:
        /* <DEDUP_REMOVED lines=15> */
.L_x_16761:
[----:B------:R-:W-:Y:S05]  /*13c10*/  BSYNC.RECONVERGENT B1 ;  /* 0x0000000000017941 */ /* 0x000fea0003800200 */
.L_x_16760:
        /* <DEDUP_REMOVED lines=61> */
.L_x_16758:
[----:B------:R-:W-:Y:S05]  /*13ff0*/  BSYNC.RECONVERGENT B0 ;  /* 0x0000000000007941 */ /* 0x000fea0003800200 */
.L_x_16757:
        /* <DEDUP_REMOVED lines=10> */
.L_x_16721:
[----:B------:R-:W0:Y:S01]  /*140a0*/  @P0 LDC.64 R36, c[0x0][0x3a0] ;  /* 0x0000e800ff240b82 */ /* 0x000e220000000a00 */
[----:B------:R-:W-:Y:S01]  /*140b0*/  SEL R42, RZ, 0x10000, !P5 ;  /* 0x00010000ff2a7807 */ /* 0x000fe20006800000 */
[----:B------:R-:W-:Y:S01]  /*140c0*/  VIADD R201, R189, 0x60 ;  /* 0x00000060bdc97836 */ /* 0x000fe20000000000 */
[----:B------:R-:W-:Y:S01]  /*140d0*/  LOP3.LUT P5, RZ, R188, 0x2, RZ, 0xc0, !PT ;  /* 0x00000002bcff7812 */ /* 0x000fe200078ac0ff */
[----:B------:R-:W-:Y:S01]  /*140e0*/  IMAD.WIDE.U32 R44, R199, 0x20, R172 ;  /* 0x00000020c72c7825 */ /* 0x000fe200078e00ac */
[----:B------:R-:W-:Y:S02]  /*140f0*/  SEL R40, RZ, 0x1000000, !P2 ;  /* 0x01000000ff287807 */ /* 0x000fe40005000000 */
[----:B------:R-:W-:Y:S02]  /*14100*/  SEL R39, RZ, 0x10000, !P1 ;  /* 0x00010000ff277807 */ /* 0x000fe40004800000 */
[----:B------:R-:W-:Y:S01]  /*14110*/  SEL R38, RZ, 0x100, !P5 ;  /* 0x00000100ff267807 */ /* 0x000fe20006800000 */
[----:B------:R1:W-:Y:S01]  /*14120*/  STG.E.128 desc[UR6][R44.64], R52 ;  /* 0x000000342c007986 */ /* 0x0003e2000c101d06 */
[----:B------:R-:W-:-:S02]  /*14130*/  SEL R43, RZ, 0x1000000, !P6 ;  /* 0x01000000ff2b7807 */ /* 0x000fc40007000000 */
[----:B------:R-:W-:Y:S01]  /*14140*/  SEL R41, RZ, 0x100, !P4 ;  /* 0x00000100ff297807 */ /* 0x000fe20006000000 */
[----:B------:R1:W-:Y:S01]  /*14150*/  STG.E.128 desc[UR6][R44.64+0x10], R48 ;  /* 0x000010302c007986 */ /* 0x0003e2000c101d06 */
[----:B------:R-:W-:Y:S02]  /*14160*/  LOP3.LUT P6, RZ, R188, 0x4, RZ, 0xc0, !PT ;  /* 0x00000004bcff7812 */ /* 0x000fe400078cc0ff */
[----:B------:R-:W-:Y:S02]  /*14170*/  LOP3.LUT R38, R38, R40, R39, 0xfe, !PT ;  /* 0x0000002826267212 */ /* 0x000fe400078efe27 */
        /* <DEDUP_REMOVED lines=29> */
.L_x_16765:
        /* <DEDUP_REMOVED lines=13> */
.L_x_16767:
[----:B------:R-:W-:Y:S05]  /*14420*/  BSYNC.RECONVERGENT B1 ;  /* 0x0000000000017941 */ /* 0x000fea0003800200 */
.L_x_16766:
        /* <DEDUP_REMOVED lines=61> */
.L_x_16764:
[----:B------:R-:W-:Y:S05]  /*14800*/  BSYNC.RECONVERGENT B0 ;  /* 0x0000000000007941 */ /* 0x000fea0003800200 */
.L_x_16763:
        /* <DEDUP_REMOVED lines=26> */
.L_x_16770:
        /* <DEDUP_REMOVED lines=13> */
.L_x_16772:
[----:B------:R-:W-:Y:S05]  /*14a80*/  BSYNC.RECONVERGENT B1 ;  /* 0x0000000000017941 */ /* 0x000fea0003800200 */
.L_x_16771:
        /* <DEDUP_REMOVED lines=61> */
.L_x_16769:
[----:B------:R-:W-:Y:S05]  /*14e60*/  BSYNC.RECONVERGENT B0 ;  /* 0x0000000000007941 */ /* 0x000fea0003800200 */
.L_x_16768:
        /* <DEDUP_REMOVED lines=25> */
.L_x_16775:
        /* <DEDUP_REMOVED lines=13> */
.L_x_16777:
[----:B------:R-:W-:Y:S05]  /*150d0*/  BSYNC.RECONVERGENT B1 ;  /* 0x0000000000017941 */ /* 0x000fea0003800200 */
.L_x_16776:
        /* <DEDUP_REMOVED lines=61> */
.L_x_16774:
[----:B------:R-:W-:Y:S05]  /*154b0*/  BSYNC.RECONVERGENT B0 ;  /* 0x0000000000007941 */ /* 0x000fea0003800200 */
.L_x_16773:
        /* <DEDUP_REMOVED lines=24> */
.L_x_16780:
        /* <DEDUP_REMOVED lines=13> */
.L_x_16782:
[----:B------:R-:W-:Y:S05]  /*15710*/  BSYNC.RECONVERGENT B1 ;  /* 0x0000000000017941 */ /* 0x000fea0003800200 */
.L_x_16781:
        /* <DEDUP_REMOVED lines=61> */
.L_x_16779:
[----:B------:R-:W-:Y:S05]  /*15af0*/  BSYNC.RECONVERGENT B0 ;  /* 0x0000000000007941 */ /* 0x000fea0003800200 */
.L_x_16778:
        /* <DEDUP_REMOVED lines=23> */
.L_x_16785:
        /* <DEDUP_REMOVED lines=13> */
.L_x_16787:
[----:B------:R-:W-:Y:S05]  /*15d40*/  BSYNC.RECONVERGENT B1 ;  /* 0x0000000000017941 */ /* 0x000fea0003800200 */
.L_x_16786:
        /* <DEDUP_REMOVED lines=61> */
.L_x_16784:
[----:B------:R-:W-:Y:S05]  /*16120*/  BSYNC.RECONVERGENT B0 ;  /* 0x0000000000007941 */ /* 0x000fea0003800200 */
.L_x_16783:
        /* <DEDUP_REMOVED lines=24> */
.L_x_16790:
        /* <DEDUP_REMOVED lines=13> */
.L_x_16792:
[----:B------:R-:W-:Y:S05]  /*16380*/  BSYNC.RECONVERGENT B1 ;  /* 0x0000000000017941 */ /* 0x000fea0003800200 */
.L_x_16791:
        /* <DEDUP_REMOVED lines=40> */
[----:B------:R-:W-:Y:S01]  /*16610*/  IADD3 R43, PT, PT, R161, 0x1fd5c5a3, RZ ;  /* 0x1fd5c5a3a12b7810 */ /* 0x000fe20007ffe0ff */
        /* <DEDUP_REMOVED lines=14> */
[----:B------:R-:W-:Y:S02]  /*16700*/  LOP3.LUT R181, R181, R42, R37, 0x96, !PT ;  /* 0x0000002ab5b57212 */ /* 0x000fe400078e9625 */
[----:B------:R-:W-:Y:S01]  /*16710*/  MOV R37, R184 ;  /* 0x000000b800257202 */ /* 0x000fe20000000f00 */
[----:B------:R-:W-:-:S04]  /*16720*/  IMAD.WIDE.U32 R142, R142, -0x326172a9, RZ ;  /* 0xcd9e8d578e8e7825 */ /* 0x000fc800078e00ff */
[----:B------:R-:W-:Y:S01]  /*16730*/  IMAD.MOV.U32 R196, RZ, RZ, R142 ;  /* 0x000000ffffc47224 */ /* 0x000fe200078e008e */
[----:B------:R-:W-:Y:S01]  /*16740*/  LOP3.LUT R185, R185, R180, R143, 0x96, !PT ;  /* 0x000000b4b9b97212 */ /* 0x000fe200078e968f */
[----:B------:R-:W-:-:S07]  /*16750*/  IMAD.MOV.U32 R184, RZ, RZ, R36 ;  /* 0x000000ffffb87224 */ /* 0x000fce00078e0024 */
.L_x_16789:
[----:B------:R-:W-:Y:S05]  /*16760*/  BSYNC.RECONVERGENT B0 ;  /* 0x0000000000007941 */ /* 0x000fea0003800200 */
.L_x_16788:
        /* <DEDUP_REMOVED lines=23> */
.L_x_16795:
        /* <DEDUP_REMOVED lines=13> */
.L_x_16797:
[----:B------:R-:W-:Y:S05]  /*169b0*/  BSYNC.RECONVERGENT B1 ;  /* 0x0000000000017941 */ /* 0x000fea0003800200 */
.L_x_16796:
        /* <DEDUP_REMOVED lines=61> */
.L_x_16794:
[----:B------:R-:W-:Y:S05]  /*16d90*/  BSYNC.RECONVERGENT B0 ;  /* 0x0000000000007941 */ /* 0x000fea0003800200 */
.L_x_16793:
        /* <DEDUP_REMOVED lines=24> */
.L_x_16800:
        /* <DEDUP_REMOVED lines=15> */
.L_x_16802:
[----:B------:R-:W-:Y:S05]  /*17010*/  BSYNC.RECONVERGENT B1 ;  /* 0x0000000000017941 */ /* 0x000fea0003800200 */
.L_x_16801:
        /* <DEDUP_REMOVED lines=61> */
.L_x_16799:
[----:B------:R-:W-:Y:S05]  /*173f0*/  BSYNC.RECONVERGENT B0 ;  /* 0x0000000000007941 */ /* 0x000fea0003800200 */
.L_x_16798:
[----:B------:R-:W-:Y:S01]  /*17400*/  I2FP.F32.U32 R36, R37 ;  /* 0x0000002500247245 */ /* 0x000fe20000201000 */
[----:B------:R-:W-:-:S04]  /*17410*/  IMAD.U32 R43, R43, 0x10000, RZ ;  /* 0x000100002b2b7824 */ /* 0x000fc800078e00ff */
[----:B------:R-:W-:Y:S01]  /*17420*/  FFMA.FTZ R36, R36, R193, 1.1641532182693481445e-10 ;  /* 0x2f00000024247423 */ /* 0x000fe200000100c1 */
[----:B------:R-:W-:-:S04]  /*17430*/  FMUL.FTZ R43, R43, R192 ;  /* 0x000000c02b2b7220 */ /* 0x000fc80000410000 */
[----:B------:R-:W-:Y:S01]  /*17440*/  FMUL.FTZ R43, R43, R194 ;  /* 0x000000c22b2b7220 */ /* 0x000fe20000410000 */
[----:B------:R-:W-:-:S04]  /*17450*/  FSETP.GTU.FTZ.AND P6, PT, R36, R195, PT ;  /* 0x000000c32400720b */ /* 0x000fc80003fdc000 */
[----:B------:R-:W-:Y:S02]  /*17460*/  FSEL R36, R43, RZ, !P6 ;  /* 0x000000ff2b247208 */ /* 0x000fe40007000000 */
[----:B------:R-:W-:Y:S02]  /*17470*/  SHF.L.U32 R43, R157, 0x10, RZ ;  /* 0x000000109d2b7819 */ /* 0x000fe400000006ff */
[----:B------:R-:W-:-:S03]  /*17480*/  PLOP3.LUT P6, PT, P6, PT, PT, 0x8, 0x80 ;  /* 0x000000000080781c */ /* 0x000fc600037ce170 */
[----:B------:R-:W-:Y:S01]  /*17490*/  FFMA.FTZ R43, R36, R43, R75 ;  /* 0x0000002b242b7223 */ /* 0x000fe2000001004b */
[----:B------:R-:W-:Y:S09]  /*174a0*/  BRA `(.L_x_16803) ;  /* 0x0000003000947947 */ /* 0x000ff20003800000 */
.L_x_16762:
        /* <DEDUP_REMOVED lines=16> */
.L_x_16806:
        /* <DEDUP_REMOVED lines=13> */
.L_x_16808:
[----:B------:R-:W-:Y:S05]  /*17680*/  BSYNC.RECONVERGENT B1 ;  /* 0x0000000000017941 */ /* 0x000fea0003800200 */
.L_x_16807:
        /* <DEDUP_REMOVED lines=58> */
[----:B------:R-:W-:Y:S01]  /*17a30*/  IMAD.MOV.U32 R196, RZ, RZ, R44 ;  /* 0x000000ffffc47224 */ /* 0x000fe200078e002c */
[----:B------:R-:W-:Y:S01]  /*17a40*/  LOP3.LUT R185, R185, R46, R45, 0x96, !PT ;  /* 0x0000002eb9b97212 */ /* 0x000fe200078e962d */
[----:B------:R-:W-:-:S07]  /*17a50*/  IMAD.MOV.U32 R40, RZ, RZ, R142 ;  /* 0x000000ffff287224 */ /* 0x000fce00078e008e */
.L_x_16805:
[----:B------:R-:W-:Y:S05]  /*17a60*/  BSYNC.RECONVERGENT B0 ;  /* 0x0000000000007941 */ /* 0x000fea0003800200 */
.L_x_16804:
        /* <DEDUP_REMOVED lines=10> */
[----:B------:R-:W-:-:S04]  /*17b10*/  FSETP.GTU.FTZ.AND P1, PT, R40, R195, PT ;  /* 0x000000c32800720b */ /* 0x000fc80003f3c000 */
[----:B------:R-:W-:Y:S02]  /*17b20*/  FSEL R44, R41, RZ, !P1 ;  /* 0x000000ff292c7208 */ /* 0x000fe40004800000 */
[----:B------:R-:W-:Y:S02]  /*17b30*/  PLOP3.LUT P1, PT, P1, PT, PT, 0x8, 0x80 ;  /* 0x000000000080781c */ /* 0x000fe40000f2e170 */
[----:B------:R-:W-:Y:S01]  /*17b40*/  MOV R41, R196 ;  /* 0x000000c400297202 */ /* 0x000fe20000000f00 */
[----:B------:R-:W-:Y:S01]  /*17b50*/  FMUL.FTZ R44, R43, R44 ;  /* 0x0000002c2b2c7220 */ /* 0x000fe20000410000 */
[----:B------:R-:W-:-:S09]  /*17b60*/  IMAD.MOV.U32 R43, RZ, RZ, 0x2 ;  /* 0x00000002ff2b7424 */ /* 0x000fd200078e00ff */
        /* <DEDUP_REMOVED lines=10> */
.L_x_16811:
        /* <DEDUP_REMOVED lines=13> */
.L_x_16813:
[----:B------:R-:W-:Y:S05]  /*17ce0*/  BSYNC.RECONVERGENT B1 ;  /* 0x0000000000017941 */ /* 0x000fea0003800200 */
.L_x_16812:
        /* <DEDUP_REMOVED lines=61> */
.L_x_16810:
[----:B------:R-:W-:Y:S05]  /*180c0*/  BSYNC.RECONVERGENT B0 ;  /* 0x0000000000007941 */ /* 0x000fea0003800200 */
.L_x_16809:
[----:B------:R-:W-:Y:S01]  /*180d0*/  I2FP.F32.U32 R40, R41 ;  /* 0x0000002900287245 */ /* 0x000fe20000201000 */
[----:B------:R-:W-:Y:S01]  /*180e0*/  BSSY.RECONVERGENT B0, `(.L_x_16814) ;  /* 0x0000063000007945 */ /* 0x000fe20003800200 */
[----:B------:R-:W-:Y:S01]  /*180f0*/  SHF.L.U32 R41, R36, 0x10, RZ ;  /* 0x0000001024297819 */ /* 0x000fe200000006ff */
[----:B------:R-:W-:Y:S01]  /*18100*/  IMAD.U32 R36, R162, 0x10000, RZ ;  /* 0x00010000a2247824 */ /* 0x000fe200078e00ff */
[----:B------:R-:W-:Y:S01]  /*18110*/  ISETP.NE.AND P2, PT, R43, 0x1, PT ;  /* 0x000000012b00780c */ /* 0x000fe20003f45270 */
[----:B------:R-:W-:Y:S01]  /*18120*/  FFMA.FTZ R40, R40, R193, 1.1641532182693481445e-10 ;  /* 0x2f00000028287423 */ /* 0x000fe200000100c1 */
[----:B------:R-:W-:Y:S01]  /*18130*/  LOP3.LUT R188, R188, 0xfffffffd, RZ, 0xc0, !PT ;  /* 0xfffffffdbcbc7812 */ /* 0x000fe200078ec0ff */
[----:B------:R-:W-:-:S03]  /*18140*/  FMUL.FTZ R41, R41, R192 ;  /* 0x000000c029297220 */ /* 0x000fc60000410000 */
[----:B------:R-:W-:Y:S01]  /*18150*/  FSETP.GTU.FTZ.AND P1, PT, R40, R195, PT ;  /* 0x000000c32800720b */ /* 0x000fe20003f3c000 */
[----:B------:R-:W-:Y:S01]  /*18160*/  FMUL.FTZ R41, R41, R194 ;  /* 0x000000c229297220 */ /* 0x000fe20000410000 */
[----:B------:R-:W-:-:S04]  /*18170*/  HFMA2 R40, -RZ, RZ, 0, 1.1920928955078125e-07 ;  /* 0x00000002ff287431 */ /* 0x000fc800000001ff */
        /* <DEDUP_REMOVED lines=14> */
.L_x_16816:
        /* <DEDUP_REMOVED lines=13> */
.L_x_16818:
[----:B------:R-:W-:Y:S05]  /*18330*/  BSYNC.RECONVERGENT B1 ;  /* 0x0000000000017941 */ /* 0x000fea0003800200 */
.L_x_16817:
[----:B------:R-:W-:Y:S01]  /*18340*/  IMAD.WIDE.U32 R42, R4, -0x326172a9, RZ ;  /* 0xcd9e8d57042a7825 */ /* 0x000fe200078e00ff */
[----:B------:R-:W-:Y:S02]  /*18350*/  LOP3.LUT R40, R179, R143, R161, 0x96, !PT ;  /* 0x0000008fb3287212 */ /* 0x000fe400078e96a1 */
[----:B------:R-:W-:Y:S01]  /*18360*/  IADD3 R143, PT, PT, R161, -0x4498517b, RZ ;  /* 0xbb67ae85a18f7810 */ /* 0x000fe20007ffe0ff */
[----:B------:R-:W-:Y:S01]  /*18370*/  VIADD R185, R160, 0x8ff34781 ;  /* 0x8ff34781a0b97836 */ /* 0x000fe20000000000 */
[----:B------:R-:W-:Y:S01]  /*18380*/  LOP3.LUT R46, R3, R43, R160, 0x96, !PT ;  /* 0x0000002b032e7212 */ /* 0x000fe200078e96a0 */
[----:B------:R-:W-:Y:S01]  /*18390*/  IMAD.WIDE.U32 R40, R40, -0x326172a9, RZ ;  /* 0xcd9e8d5728287825 */ /* 0x000fe200078e00ff */
[----:B------:R-:W-:Y:S02]  /*183a0*/  IADD3 R181, PT, PT, R161, -0x695add53, RZ ;  /* 0x96a522ada1b57810 */ /* 0x000fe40007ffe0ff */
[----:B------:R-:W-:Y:S01]  /*183b0*/  MOV R36, R184 ;  /* 0x000000b800247202 */ /* 0x000fe20000000f00 */
[----:B------:R-:W-:-:S02]  /*183c0*/  VIADD R43, R160, 0x9e3779b9 ;  /* 0x9e3779b9a02b7836 */ /* 0x000fc40000000000 */
        /* <DEDUP_REMOVED lines=52> */
.L_x_16815:
[----:B------:R-:W-:Y:S05]  /*18710*/  BSYNC.RECONVERGENT B0 ;  /* 0x0000000000007941 */ /* 0x000fea0003800200 */
.L_x_16814:
        /* <DEDUP_REMOVED lines=24> */
.L_x_16821:
        /* <DEDUP_REMOVED lines=13> */
.L_x_16823:
[----:B------:R-:W-:Y:S05]  /*18970*/  BSYNC.RECONVERGENT B1 ;  /* 0x0000000000017941 */ /* 0x000fea0003800200 */
.L_x_16822:
        /* <DEDUP_REMOVED lines=61> */
.L_x_16820:
[----:B------:R-:W-:Y:S05]  /*18d50*/  BSYNC.RECONVERGENT B0 ;  /* 0x0000000000007941 */ /* 0x000fea0003800200 */
.L_x_16819:
[----:B------:R-:W-:Y:S01]  /*18d60*/  I2FP.F32.U32 R36, R37 ;  /* 0x0000002500247245 */ /* 0x000fe20000201000 */
[----:B------:R-:W-:Y:S01]  /*18d70*/  BSSY.RECONVERGENT B0, `(.L_x_16824) ;  /* 0x0000061000007945 */ /* 0x000fe20003800200 */
[----:B------:R-:W-:Y:S01]  /*18d80*/  SHF.L.U32 R47, R47, 0x10, RZ ;  /* 0x000000102f2f7819 */ /* 0x000fe200000006ff */
[----:B------:R-:W-:Y:S01]  /*18d90*/  HFMA2 R42, -RZ, RZ, 0, 1.1920928955078125e-07 ;  /* 0x00000002ff2a7431 */ /* 0x000fe200000001ff */
[----:B------:R-:W-:Y:S01]  /*18da0*/  ISETP.NE.AND P3, PT, R41, 0x1, PT ;  /* 0x000000012900780c */ /* 0x000fe20003f65270 */
[----:B------:R-:W-:Y:S01]  /*18db0*/  FFMA.FTZ R36, R36, R193, 1.1641532182693481445e-10 ;  /* 0x2f00000024247423 */ /* 0x000fe200000100c1 */
[----:B------:R-:W-:Y:S02]  /*18dc0*/  IMAD.MOV.U32 R37, RZ, RZ, R196 ;  /* 0x000000ffff257224 */ /* 0x000fe400078e00c4 */
[----:B------:R-:W-:Y:S02]  /*18dd0*/  FMUL.FTZ R47, R47, R192 ;  /* 0x000000c02f2f7220 */ /* 0x000fe40000410000 */
[----:B------:R-:W-:-:S02]  /*18de0*/  FSETP.GTU.FTZ.AND P2, PT, R36, R195, PT ;  /* 0x000000c32400720b */ /* 0x000fc40003f5c000 */
[----:B------:R-:W-:Y:S01]  /*18df0*/  FMUL.FTZ R47, R47, R194 ;  /* 0x000000c22f2f7220 */ /* 0x000fe20000410000 */
[----:B------:R-:W-:-:S04]  /*18e00*/  IMAD.U32 R36, R159, 0x10000, RZ ;  /* 0x000100009f247824 */ /* 0x000fc800078e00ff */
        /* <DEDUP_REMOVED lines=12> */
.L_x_16826:
        /* <DEDUP_REMOVED lines=13> */
.L_x_16828:
[----:B------:R-:W-:Y:S05]  /*18fa0*/  BSYNC.RECONVERGENT B1 ;  /* 0x0000000000017941 */ /* 0x000fea0003800200 */
.L_x_16827:
        /* <DEDUP_REMOVED lines=61> */
.L_x_16825:
[----:B------:R-:W-:Y:S05]  /*19380*/  BSYNC.RECONVERGENT B0 ;  /* 0x0000000000007941 */ /* 0x000fea0003800200 */
.L_x_16824:
        /* <DEDUP_REMOVED lines=24> */
.L_x_16831:
        /* <DEDUP_REMOVED lines=13> */
.L_x_16833:
[----:B------:R-:W-:Y:S05]  /*195e0*/  BSYNC.RECONVERGENT B1 ;  /* 0x0000000000017941 */ /* 0x000fea0003800200 */
.L_x_16832:
        /* <DEDUP_REMOVED lines=61> */
.L_x_16830:
[----:B------:R-:W-:Y:S05]  /*199c0*/  BSYNC.RECONVERGENT B0 ;  /* 0x0000000000007941 */ /* 0x000fea0003800200 */
.L_x_16829:
        /* <DEDUP_REMOVED lines=23> */
.L_x_16836:
        /* <DEDUP_REMOVED lines=13> */
.L_x_16838:
[----:B------:R-:W-:Y:S05]  /*19c10*/  BSYNC.RECONVERGENT B1 ;  /* 0x0000000000017941 */ /* 0x000fea0003800200 */
.L_x_16837:
[----:B------:R-:W-:Y:S01]  /*19c20*/  IMAD.WIDE.U32 R42, R4, -0x326172a9, RZ ;  /* 0xcd9e8d57042a7825 */ /* 0x000fe200078e00ff */
[----:B------:R-:W-:Y:S02]  /*19c30*/  LOP3.LUT R36, R179, R181, R161, 0x96, !PT ;  /* 0x000000b5b3247212 */ /* 0x000fe400078e96a1 */
[----:B------:R-:W-:Y:S01]  /*19c40*/  IADD3 R181, PT, PT, R161, -0x4498517b, RZ ;  /* 0xbb67ae85a1b57810 */ /* 0x000fe20007ffe0ff */
[----:B------:R-:W-:Y:S01]  /*19c50*/  VIADD R185, R160, 0x8ff34781 ;  /* 0x8ff34781a0b97836 */ /* 0x000fe20000000000 */
        /* <DEDUP_REMOVED lines=53> */
[----:B------:R-:W-:Y:S02]  /*19fb0*/  IMAD.MOV.U32 R196, RZ, RZ, R142 ;  /* 0x000000ffffc47224 */ /* 0x000fe400078e008e */
[----:B------:R-:W-:Y:S01]  /*19fc0*/  HFMA2 R142, -RZ, RZ, 0, 0 ;  /* 0x00000000ff8e7431 */ /* 0x000fe200000001ff */
[----:B------:R-:W-:Y:S01]  /*19fd0*/  LOP3.LUT R181, R181, R42, R37, 0x96, !PT ;  /* 0x0000002ab5b57212 */ /* 0x000fe200078e9625 */
[----:B------:R-:W-:-:S07]  /*19fe0*/  IMAD.MOV.U32 R184, RZ, RZ, R36 ;  /* 0x000000ffffb87224 */ /* 0x000fce00078e0024 */
.L_x_16835:
[----:B------:R-:W-:Y:S05]  /*19ff0*/  BSYNC.RECONVERGENT B0 ;  /* 0x0000000000007941 */ /* 0x000fea0003800200 */
.L_x_16834:
        /* <DEDUP_REMOVED lines=24> */
.L_x_16841:
        /* <DEDUP_REMOVED lines=15> */
.L_x_16843:
[----:B------:R-:W-:Y:S05]  /*1a270*/  BSYNC.RECONVERGENT B1 ;  /* 0x0000000000017941 */ /* 0x000fea0003800200 */
.L_x_16842:
        /* <DEDUP_REMOVED lines=61> */
.L_x_16840:
[----:B------:R-:W-:Y:S05]  /*1a650*/  BSYNC.RECONVERGENT B0 ;  /* 0x0000000000007941 */ /* 0x000fea0003800200 */
.L_x_16839:
        /* <DEDUP_REMOVED lines=10> */
.L_x_16803:
        /* <DEDUP_REMOVED lines=12> */
[----:B------:R-:W-:Y:S01]  /*1a7c0*/  LOP3.LUT R180, R180, R182, R143, 0xfe, !PT ;  /* 0x000000b6b4b47212 */ /* 0x000fe200078efe8f */
[----:B------:R-:W-:Y:S01]  /*1a7d0*/  IMAD.WIDE.U32 R182, R201, 0x8, R174 ;  /* 0x00000008c9b67825 */ /* 0x000fe200078e00ae */
[----:B------:R-:W-:Y:S02]  /*1a7e0*/  LOP3.LUT R38, R38, R142, R39, 0xfe, !PT ;  /* 0x0000008e26267212 */ /* 0x000fe400078efe27 */
[----:B------:R-:W-:Y:S02]  /*1a7f0*/  IADD3 R203, PT, PT, R189, 0x80, RZ ;  /* 0x00000080bdcb7810 */ /* 0x000fe40007ffe0ff */
[----:B------:R-:W-:Y:S02]  /*1a800*/  SEL R39, RZ, 0x1, !P3 ;  /* 0x00000001ff277807 */ /* 0x000fe40005800000 */
[----:B------:R-:W-:Y:S01]  /*1a810*/  SEL R143, RZ, 0x1, !P6 ;  /* 0x00000001ff8f7807 */ /* 0x000fe20007000000 */
[----:B------:R-:W-:Y:S01]  /*1a820*/  IMAD.WIDE.U32 R140, R203, 0x10, R140 ;  /* 0x00000010cb8c7825 */ /* 0x000fe200078e008c */
[----:B------:R-:W-:-:S02]  /*1a830*/  LOP3.LUT R39, R180, R39, RZ, 0xfc, !PT ;  /* 0x00000027b4277212 */ /* 0x000fc400078efcff */
[----:B------:R-:W-:Y:S01]  /*1a840*/  LOP3.LUT R38, R38, R143, RZ, 0xfc, !PT ;  /* 0x0000008f26267212 */ /* 0x000fe200078efcff */
[----:B0-----:R-:W-:-:S04]  /*1a850*/  @P0 IMAD.WIDE.U32 R36, R203, 0x20, R36 ;  /* 0x00000020cb240825 */ /* 0x001fc800078e0024 */
        /* <DEDUP_REMOVED lines=21> */
.L_x_16847:
        /* <DEDUP_REMOVED lines=13> */
.L_x_16849:
[----:B------:R-:W-:Y:S05]  /*1aa80*/  BSYNC.RECONVERGENT B1 ;  /* 0x0000000000017941 */ /* 0x000fea0003800200 */
.L_x_16848:
        /* <DEDUP_REMOVED lines=61> */
.L_x_16846:
[----:B------:R-:W-:Y:S05]  /*1ae60*/  BSYNC.RECONVERGENT B0 ;  /* 0x0000000000007941 */ /* 0x000fea0003800200 */
.L_x_16845:
        /* <DEDUP_REMOVED lines=26> */
.L_x_16852:
        /* <DEDUP_REMOVED lines=13> */
.L_x_16854:
[----:B------:R-:W-:Y:S05]  /*1b0e0*/  BSYNC.RECONVERGENT B1 ;  /* 0x0000000000017941 */ /* 0x000fea0003800200 */
.L_x_16853:
        /* <DEDUP_REMOVED lines=61> */
.L_x_16851:
[----:B------:R-:W-:Y:S05]  /*1b4c0*/  BSYNC.RECONVERGENT B0 ;  /* 0x0000000000007941 */ /* 0x000fea0003800200 */
.L_x_16850:
        /* <DEDUP_REMOVED lines=23> */
.L_x_16857:
        /* <DEDUP_REMOVED lines=13> */
.L_x_16859:
[----:B------:R-:W-:Y:S05]  /*1b710*/  BSYNC.RECONVERGENT B1 ;  /* 0x0000000000017941 */ /* 0x000fea0003800200 */
.L_x_16858:
        /* <DEDUP_REMOVED lines=61> */
.L_x_16856:
[----:B------:R-:W-:Y:S05]  /*1baf0*/  BSYNC.RECONVERGENT B0 ;  /* 0x0000000000007941 */ /* 0x000fea0003800200 */
.L_x_16855:
        /* <DEDUP_REMOVED lines=24> */
.L_x_16862:
        /* <DEDUP_REMOVED lines=13> */
.L_x_16864:
[----:B------:R-:W-:Y:S05]  /*1bd50*/  BSYNC.RECONVERGENT B1 ;  /* 0x0000000000017941 */ /* 0x000fea0003800200 */
.L_x_16863:
        /* <DEDUP_REMOVED lines=56> */
[----:B------:R-:W-:Y:S02]  /*1c0e0*/  MOV R196, R182 ;  /* 0x000000b600c47202 */ /* 0x000fe40000000f00 */
[----:B------:R-:W-:Y:S01]  /*1c0f0*/  LOP3.LUT R181, R181, R180, R141, 0x96, !PT ;  /* 0x000000b4b5b57212 */ /* 0x000fe200078e968d */
[----:B------:R-:W-:Y:S01]  /*1c100*/  IMAD.MOV.U32 R141, RZ, RZ, R190 ;  /* 0x000000ffff8d7224 */ /* 0x000fe200078e00be */
[----:B------:R-:W-:Y:S01]  /*1c110*/  MOV R190, R140 ;  /* 0x0000008c00be7202 */ /* 0x000fe20000000f00 */
[----:B------:R-:W-:-:S07]  /*1c120*/  IMAD.MOV.U32 R180, RZ, RZ, RZ ;  /* 0x000000ffffb47224 */ /* 0x000fce00078e00ff */
.L_x_16861:
[----:B------:R-:W-:Y:S05]  /*1c130*/  BSYNC.RECONVERGENT B0 ;  /* 0x0000000000007941 */ /* 0x000fea0003800200 */
.L_x_16860:
        /* <DEDUP_REMOVED lines=23> */
.L_x_16867:
        /* <DEDUP_REMOVED lines=13> */
.L_x_16869:
[----:B------:R-:W-:Y:S05]  /*1c380*/  BSYNC.RECONVERGENT B1 ;  /* 0x0000000000017941 */ /* 0x000fea0003800200 */
.L_x_16868:
        /* <DEDUP_REMOVED lines=56> */
[----:B------:R-:W-:Y:S02]  /*1c710*/  IMAD.MOV.U32 R196, RZ, RZ, R182 ;  /* 0x000000ffffc47224 */ /* 0x000fe400078e00b6 */
[----:B------:R-:W-:Y:S01]  /*1c720*/  HFMA2 R182, -RZ, RZ, 0, 0 ;  /* 0x00000000ffb67431 */ /* 0x000fe200000001ff */
[----:B------:R-:W-:Y:S01]  /*1c730*/  MOV R141, R190 ;  /* 0x000000be008d7202 */ /* 0x000fe20000000f00 */
[----:B------:R-:W-:Y:S01]  /*1c740*/  IMAD.MOV.U32 R190, RZ, RZ, R140 ;  /* 0x000000ffffbe7224 */ /* 0x000fe200078e008c */
[----:B------:R-:W-:-:S07]  /*1c750*/  LOP3.LUT R185, R185, R184, R183, 0x96, !PT ;  /* 0x000000b8b9b97212 */ /* 0x000fce00078e96b7 */
.L_x_16866:
[----:B------:R-:W-:Y:S05]  /*1c760*/  BSYNC.RECONVERGENT B0 ;  /* 0x0000000000007941 */ /* 0x000fea0003800200 */
.L_x_16865:
        /* <DEDUP_REMOVED lines=24> */
.L_x_16872:
        /* <DEDUP_REMOVED lines=13> */
.L_x_16874:
[----:B------:R-:W-:Y:S05]  /*1c9c0*/  BSYNC.RECONVERGENT B1 ;  /* 0x0000000000017941 */ /* 0x000fea0003800200 */
.L_x_16873:
        /* <DEDUP_REMOVED lines=61> */
.L_x_16871:
[----:B------:R-:W-:Y:S05]  /*1cda0*/  BSYNC.RECONVERGENT B0 ;  /* 0x0000000000007941 */ /* 0x000fea0003800200 */
.L_x_16870:
        /* <DEDUP_REMOVED lines=23> */
.L_x_16877:
        /* <DEDUP_REMOVED lines=13> */
.L_x_16879:
[----:B------:R-:W-:Y:S05]  /*1cff0*/  BSYNC.RECONVERGENT B1 ;  /* 0x0000000000017941 */ /* 0x000fea0003800200 */
.L_x_16878:
        /* <DEDUP_REMOVED lines=59> */
[----:B------:R-:W-:Y:S01]  /*1d3b0*/  MOV R182, R190 ;  /* 0x000000be00b67202 */ /* 0x000fe20000000f00 */
[----:B------:R-:W-:-:S07]  /*1d3c0*/  IMAD.MOV.U32 R190, RZ, RZ, R180 ;  /* 0x000000ffffbe7224 */ /* 0x000fce00078e00b4 */
.L_x_16876:
[----:B------:R-:W-:Y:S05]  /*1d3d0*/  BSYNC.RECONVERGENT B0 ;  /* 0x0000000000007941 */ /* 0x000fea0003800200 */
.L_x_16875:
        /* <DEDUP_REMOVED lines=24> */
.L_x_16882:
        /* <DEDUP_REMOVED lines=15> */
.L_x_16884:
[----:B------:R-:W-:Y:S05]  /*1d650*/  BSYNC.RECONVERGENT B1 ;  /* 0x0000000000017941 */ /* 0x000fea0003800200 */
.L_x_16883:
        /* <DEDUP_REMOVED lines=59> */
[----:B------:R-:W-:Y:S01]  /*1da10*/  IMAD.MOV.U32 R183, RZ, RZ, R190 ;  /* 0x000000ffffb77224 */ /* 0x000fe200078e00be */
[----:B------:R-:W-:-:S07]  /*1da20*/  MOV R190, R182 ;  /* 0x000000b600be7202 */ /* 0x000fce0000000f00 */
.L_x_16881:
[----:B------:R-:W-:Y:S05]  /*1da30*/  BSYNC.RECONVERGENT B0 ;  /* 0x0000000000007941 */ /* 0x000fea0003800200 */
.L_x_16880:
        /* <DEDUP_REMOVED lines=11> */
.L_x_16844:
        /* <DEDUP_REMOVED lines=16> */
.L_x_16888:
        /* <DEDUP_REMOVED lines=13> */
.L_x_16890:
[----:B------:R-:W-:Y:S05]  /*1dcc0*/  BSYNC.RECONVERGENT B1 ;  /* 0x0000000000017941 */ /* 0x000fea0003800200 */
.L_x_16889:
        /* <DEDUP_REMOVED lines=61> */
.L_x_16887:
[----:B------:R-:W-:Y:S05]  /*1e0a0*/  BSYNC.RECONVERGENT B0 ;  /* 0x0000000000007941 */ /* 0x000fea0003800200 */
.L_x_16886:
        /* <DEDUP_REMOVED lines=26> */
.L_x_16893:
        /* <DEDUP_REMOVED lines=13> */
.L_x_16895:
[----:B------:R-:W-:Y:S05]  /*1e320*/  BSYNC.RECONVERGENT B1 ;  /* 0x0000000000017941 */ /* 0x000fea0003800200 */
.L_x_16894:
        /* <DEDUP_REMOVED lines=61> */
.L_x_16892:
[----:B------:R-:W-:Y:S05]  /*1e700*/  BSYNC.RECONVERGENT B0 ;  /* 0x0000000000007941 */ /* 0x000fea0003800200 */
.L_x_16891:
        /* <DEDUP_REMOVED lines=23> */
.L_x_16898:
        /* <DEDUP_REMOVED lines=13> */
.L_x_16900:
[----:B------:R-:W-:Y:S05]  /*1e950*/  BSYNC.RECONVERGENT B1 ;  /* 0x0000000000017941 */ /* 0x000fea0003800200 */
.L_x_16899:
        /* <DEDUP_REMOVED lines=57> */
[----:B------:R-:W-:Y:S01]  /*1ecf0*/  IMAD.MOV.U32 R140, RZ, RZ, RZ ;  /* 0x000000ffff8c7224 */ /* 0x000fe200078e00ff */
[----:B------:R-:W-:Y:S01]  /*1ed00*/  LOP3.LUT R181, R181, R180, R39, 0x96, !PT ;  /* 0x000000b4b5b57212 */ /* 0x000fe200078e9627 */
[----:B------:R-:W-:Y:S01]  /*1ed10*/  IMAD.MOV.U32 R39, RZ, RZ, R190 ;  /* 0x000000ffff277224 */ /* 0x000fe200078e00be */
[----:B------:R-:W-:-:S07]  /*1ed20*/  MOV R190, R38 ;  /* 0x0000002600be7202 */ /* 0x000fce0000000f00 */
.L_x_16897:
[----:B------:R-:W-:Y:S05]  /*1ed30*/  BSYNC.RECONVERGENT B0 ;  /* 0x0000000000007941 */ /* 0x000fea0003800200 */
.L_x_16896:
        /* <DEDUP_REMOVED lines=24> */
.L_x_16903:
        /* <DEDUP_REMOVED lines=13> */
.L_x_16905:
[----:B------:R-:W-:Y:S05]  /*1ef90*/  BSYNC.RECONVERGENT B1 ;  /* 0x0000000000017941 */ /* 0x000fea0003800200 */
.L_x_16904:
        /* <DEDUP_REMOVED lines=61> */
.L_x_16902:
[----:B------:R-:W-:Y:S05]  /*1f370*/  BSYNC.RECONVERGENT B0 ;  /* 0x0000000000007941 */ /* 0x000fea0003800200 */
.L_x_16901:
        /* <DEDUP_REMOVED lines=23> */
.L_x_16908:
        /* <DEDUP_REMOVED lines=13> */
.L_x_16910:
[----:B------:R-:W-:Y:S05]  /*1f5c0*/  BSYNC.RECONVERGENT B1 ;  /* 0x0000000000017941 */ /* 0x000fea0003800200 */
.L_x_16909:
        /* <DEDUP_REMOVED lines=57> */
[----:B------:R-:W-:Y:S01]  /*1f960*/  IMAD.MOV.U32 R182, RZ, RZ, RZ ;  /* 0x000000ffffb67224 */ /* 0x000fe200078e00ff */
[----:B------:R-:W-:Y:S01]  /*1f970*/  LOP3.LUT R181, R181, R180, R141, 0x96, !PT ;  /* 0x000000b4b5b57212 */ /* 0x000fe200078e968d */
[----:B------:R-:W-:Y:S01]  /*1f980*/  IMAD.MOV.U32 R141, RZ, RZ, R190 ;  /* 0x000000ffff8d7224 */ /* 0x000fe200078e00be */
[----:B------:R-:W-:-:S07]  /*1f990*/  MOV R190, R140 ;  /* 0x0000008c00be7202 */ /* 0x000fce0000000f00 */
.L_x_16907:
[----:B------:R-:W-:Y:S05]  /*1f9a0*/  BSYNC.RECONVERGENT B0 ;  /* 0x0000000000007941 */ /* 0x000fea0003800200 */
.L_x_16906:
[----:B------:R-:W-:Y:S01]  /*1f9b0*/  I2FP.F32.U32 R140, R141 ;  /* 0x0000008d008c7245 */ /* 0x000fe20000201000 */
[----:B------:R-:W-:Y:S01]  /*1f9c0*/  IMAD.U32 R183, R82, 0x10000, RZ ;  /* 0x0001000052b77824 */ /* 0x000fe200078e00ff */
[----:B------:R-:W-:Y:S01]  /*1f9d0*/  SHF.L.U32 R141, R142, 0x10, RZ ;  /* 0x000000108e8d7819 */ /* 0x000fe200000006ff */
[----:B------:R-:W-:Y:S01]  /*1f9e0*/  BSSY.RECONVERGENT B0, `(.L_x_16911) ;  /* 0x0000060000007945 */ /* 0x000fe20003800200 */
[----:B------:R-:W-:Y:S01]  /*1f9f0*/  ISETP.NE.AND P4, PT, R182, 0x1, PT ;  /* 0x00000001b600780c */ /* 0x000fe20003f85270 */
[----:B------:R-:W-:Y:S01]  /*1fa00*/  FFMA.FTZ R140, R140, R193, 1.1641532182693481445e-10 ;  /* 0x2f0000008c8c7423 */ /* 0x000fe200000100c1 */
[----:B------:R-:W-:Y:S01]  /*1fa10*/  PRMT R142, R142, 0x7632, R142 ;  /* 0x000076328e8e7816 */ /* 0x000fe2000000008e */
[----:B------:R-:W-:-:S03]  /*1fa20*/  FMUL.FTZ R141, R141, R192 ;  /* 0x000000c08d8d7220 */ /* 0x000fc60000410000 */
[----:B------:R-:W-:Y:S01]  /*1fa30*/  FSETP.GTU.FTZ.AND P3, PT, R140, R195, PT ;  /* 0x000000c38c00720b */ /* 0x000fe20003f7c000 */
[----:B------:R-:W-:-:S05]  /*1fa40*/  FMUL.FTZ R141, R141, R194 ;  /* 0x000000c28d8d7220 */ /* 0x000fca0000410000 */
        /* <DEDUP_REMOVED lines=14> */
.L_x_16913:
        /* <DEDUP_REMOVED lines=13> */
.L_x_16915:
[----:B------:R-:W-:Y:S05]  /*1fc00*/  BSYNC.RECONVERGENT B1 ;  /* 0x0000000000017941 */ /* 0x000fea0003800200 */
.L_x_16914:
        /* <DEDUP_REMOVED lines=54> */
[----:B------:R-:W-:Y:S02]  /*1ff70*/  IADD3 R141, PT, PT, R161, -0x695add53, RZ ;  /* 0x96a522ada18d7810 */ /* 0x000fe40007ffe0ff */
[----:B------:R-:W-:Y:S01]  /*1ff80*/  LOP3.LUT R185, R185, R184, R181, 0x96, !PT ;  /* 0x000000b8b9b97212 */ /* 0x000fe200078e96b5 */
[----:B------:R-:W-:Y:S01]  /*1ff90*/  IMAD.MOV.U32 R196, RZ, RZ, R180 ;  /* 0x000000ffffc47224 */ /* 0x000fe200078e00b4 */
[----:B------:R-:W-:Y:S01]  /*1ffa0*/  LOP3.LUT R181, R141, R186, R183, 0x96, !PT ;  /* 0x000000ba8db57212 */ /* 0x000fe200078e96b7 */
[----:B------:R-:W-:Y:S01]  /*1ffb0*/  HFMA2 R183, -RZ, RZ, 0, 0 ;  /* 0x00000000ffb77431 */ /* 0x000fe200000001ff */
[----:B------:R-:W-:Y:S01]  /*1ffc0*/  MOV R141, R190 ;  /* 0x000000be008d7202 */ /* 0x000fe20000000f00 */
[----:B------:R-:W-:-:S07]  /*1ffd0*/  IMAD.MOV.U32 R190, RZ, RZ, R182 ;  /* 0x000000ffffbe7224 */ /* 0x000fce00078e00b6 */
.L_x_16912:
[----:B------:R-:W-:Y:S05]  /*1ffe0*/  BSYNC.RECONVERGENT B0 ;  /* 0x0000000000007941 */ /* 0x000fea0003800200 */
.L_x_16911:
        /* <DEDUP_REMOVED lines=23> */
.L_x_16918:
        /* <DEDUP_REMOVED lines=13> */
.L_x_16920:
[----:B------:R-:W-:Y:S05]  /*20230*/  BSYNC.RECONVERGENT B1 ;  /* 0x0000000000017941 */ /* 0x000fea0003800200 */
.L_x_16919:
        /* <DEDUP_REMOVED lines=59> */
[----:B------:R-:W-:Y:S01]  /*205f0*/  IMAD.MOV.U32 R184, RZ, RZ, RZ ;  /* 0x000000ffffb87224 */ /* 0x000fe200078e00ff */
[----:B------:R-:W-:-:S07]  /*20600*/  MOV R190, R182 ;  /* 0x000000b600be7202 */ /* 0x000fce0000000f00 */
.L_x_16917:
[----:B------:R-:W-:Y:S05]  /*20610*/  BSYNC.RECONVERGENT B0 ;  /* 0x0000000000007941 */ /* 0x000fea0003800200 */
.L_x_16916:
        /* <DEDUP_REMOVED lines=8> */
[----:B------:R-:W-:Y:S01]  /*206a0*/  PRMT R143, R143, 0x7632, R143 ;  /* 0x000076328f8f7816 */ /* 0x000fe2000000008f */
[----:B------:R-:W-:Y:S01]  /*206b0*/  IMAD.MOV.U32 R182, RZ, RZ, R196 ;  /* 0x000000ffffb67224 */ /* 0x000fe200078e00c4 */
        /* <DEDUP_REMOVED lines=14> */
.L_x_16923:
        /* <DEDUP_REMOVED lines=15> */
.L_x_16925:
[----:B------:R-:W-:Y:S05]  /*20890*/  BSYNC.RECONVERGENT B1 ;  /* 0x0000000000017941 */ /* 0x000fea0003800200 */
.L_x_16924:
        /* <DEDUP_REMOVED lines=61> */
.L_x_16922:
[----:B------:R-:W-:Y:S05]  /*20c70*/  BSYNC.RECONVERGENT B0 ;  /* 0x0000000000007941 */ /* 0x000fea0003800200 */
.L_x_16921:
        /* <DEDUP_REMOVED lines=10> */
.L_x_16885:
[----:B------:R-:W-:Y:S01]  /*20d20*/  FADD.FTZ R182, RZ, R68 ;  /* 0x00000044ffb67221 */ /* 0x000fe20000010000 */
[----:B------:R-:W-:Y:S01]  /*20d30*/  SEL R194, RZ, 0x1000000, !P6 ;  /* 0x01000000ffc27807 */ /* 0x000fe20007000000 */
[----:B------:R-:W-:Y:S01]  /*20d40*/  IMAD.WIDE.U32 R174, R203, 0x8, R174 ;  /* 0x00000008cbae7825 */ /* 0x000fe200078e00ae */
[----:B------:R-:W-:-:S03]  /*20d50*/  SEL R193, RZ, 0x10000, !P5 ;  /* 0x00010000ffc17807 */ /* 0x000fc60006800000 */
[----:B------:R-:W-:Y:S01]  /*20d60*/  FADD.FTZ R183, R182, R69 ;  /* 0x00000045b6b77221 */ /* 0x000fe20000010000 */
[----:B------:R-:W-:Y:S01]  /*20d70*/  SEL R192, RZ, 0x100, !P4 ;  /* 0x00000100ffc07807 */ /* 0x000fe20006000000 */
[----:B------:R-:W-:Y:S01]  /*20d80*/  UMOV UR13, 0xffffffff ;  /* 0xffffffff000d7882 */ /* 0x000fe20000000000 */
[----:B------:R-:W-:Y:S01]  /*20d90*/  SEL R184, RZ, 0x1000000, !P2 ;  /* 0x01000000ffb87807 */ /* 0x000fe20005000000 */
[----:B------:R-:W-:Y:S01]  /*20da0*/  FADD.FTZ R182, R183, R70 ;  /* 0x00000046b7b67221 */ /* 0x000fe20000010000 */
[----:B------:R-:W-:Y:S02]  /*20db0*/  SEL R187, RZ, 0x10000, !P1 ;  /* 0x00010000ffbb7807 */ /* 0x000fe40004800000 */
[----:B------:R-:W-:Y:S01]  /*20dc0*/  SEL R186, RZ, 0x100, !P0 ;  /* 0x00000100ffba7807 */ /* 0x000fe20004000000 */
[----:B------:R-:W-:Y:S01]  /*20dd0*/  FADD.FTZ R183, R182, R71 ;  /* 0x00000047b6b77221 */ /* 0x000fe20000010000 */
[----:B------:R-:W-:Y:S02]  /*20de0*/  LOP3.LUT P6, RZ, R188, 0x2, RZ, 0xc0, !PT ;  /* 0x00000002bcff7812 */ /* 0x000fe400078cc0ff */
[----:B------:R-:W-:Y:S01]  /*20df0*/  LOP3.LUT R192, R192, R194, R193, 0xfe, !PT ;  /* 0x000000c2c0c07212 */ /* 0x000fe200078efec1 */
[----:B------:R-:W-:Y:S01]  /*20e00*/  FADD.FTZ R182, R183, R64 ;  /* 0x00000040b7b67221 */ /* 0x000fe20000010000 */
[----:B------:R-:W-:-:S02]  /*20e10*/  LOP3.LUT R186, R186, R184, R187, 0xfe, !PT ;  /* 0x000000b8baba7212 */ /* 0x000fc400078efebb */
[----:B------:R-:W-:Y:S01]  /*20e20*/  SEL R187, RZ, 0x1, !P3 ;  /* 0x00000001ffbb7807 */ /* 0x000fe20005800000 */
[----:B------:R-:W-:Y:S01]  /*20e30*/  FADD.FTZ R183, R182, R65 ;  /* 0x00000041b6b77221 */ /* 0x000fe20000010000 */
[----:B------:R-:W-:Y:S02]  /*20e40*/  SEL R193, RZ, 0x1, !P6 ;  /* 0x00000001ffc17807 */ /* 0x000fe40007000000 */
        /* <DEDUP_REMOVED lines=28> */
[----:B------:R-:W-:Y:S01]  /*21010*/  IMAD.WIDE.U32 R182, R203, 0x20, R172 ;  /* 0x00000020cbb67825 */ /* 0x000fe200078e00ac */
[----:B------:R-:W-:Y:S02]  /*21020*/  LOP3.LUT R173, R192, R187, RZ, 0xfc, !PT ;  /* 0x000000bbc0ad7212 */ /* 0x000fe400078efcff */
[----:B------:R-:W-:Y:S01]  /*21030*/  LOP3.LUT R172, R186, R193, RZ, 0xfc, !PT ;  /* 0x000000c1baac7212 */ /* 0x000fe200078efcff */
[----:B------:R-:W-:Y:S01]  /*21040*/  FADD.FTZ R187, R184, R37 ;  /* 0x00000025b8bb7221 */ /* 0x000fe20000010000 */
[----:B------:R0:W-:Y:S03]  /*21050*/  STG.E.128 desc[UR6][R182.64], R36 ;  /* 0x00000024b6007986 */ /* 0x0001e6000c101d06 */
[----:B------:R-:W-:Y:S01]  /*21060*/  FADD.FTZ R184, R187, R38 ;  /* 0x00000026bbb87221 */ /* 0x000fe20000010000 */
[----:B------:R0:W-:Y:S03]  /*21070*/  STG.E.128 desc[UR6][R182.64+0x10], R140 ;  /* 0x0000108cb6007986 */ /* 0x0001e6000c101d06 */
[----:B------:R-:W-:Y:S01]  /*21080*/  FADD.FTZ R187, R184, R39 ;  /* 0x00000027b8bb7221 */ /* 0x000fe20000010000 */
[----:B------:R0:W-:Y:S03]  /*21090*/  STG.E.64 desc[UR6][R174.64], R172 ;  /* 0x000000acae007986 */ /* 0x0001e6000c101b06 */
        /* <DEDUP_REMOVED lines=106> */
.L_x_16939:
        /* <DEDUP_REMOVED lines=22> */
[----:B------:R-:W-:Y:S01]  /*218a0*/  SHF.L.U32 R39, R116, 0x10, RZ ;  /* 0x0000001074277819 */ /* 0x000fe200000006ff */
[----:B------:R-:W-:-:S02]  /*218b0*/  IMAD.U32 R37, R136, 0x10000, RZ ;  /* 0x0001000088257824 */ /* 0x000fc400078e00ff */
[C---:B------:R-:W-:Y:S01]  /*218c0*/  FADD.FTZ R212, -R183.reuse, R69 ;  /* 0x00000045b7d47221 */ /* 0x040fe20000010100 */
[C---:B------:R-:W-:Y:S01]  /*218d0*/  FADD.FTZ R220, -R183.reuse, R71 ;  /* 0x00000047b7dc7221 */ /* 0x040fe20000010100 */
[C---:B0-----:R-:W-:Y:S01]  /*218e0*/  FADD.FTZ R184, -R183.reuse, R46 ;  /* 0x0000002eb7b87221 */ /* 0x041fe20000010100 */
[C---:B------:R-:W-:Y:S01]  /*218f0*/  FADD.FTZ R194, -R183.reuse, R43 ;  /* 0x0000002bb7c27221 */ /* 0x040fe20000010100 */
[C---:B------:R-:W-:Y:S01]  /*21900*/  FADD.FTZ R46, -R183.reuse, R38 ;  /* 0x00000026b72e7221 */ /* 0x040fe20000010100 */
[C---:B------:R-:W-:Y:S01]  /*21910*/  FADD.FTZ R214, -R183.reuse, R70 ;  /* 0x00000046b7d67221 */ /* 0x040fe20000010100 */
[----:B------:R-:W-:Y:S02]  /*21920*/  IMAD.U32 R38, R152, 0x10000, RZ ;  /* 0x0001000098267824 */ /* 0x000fe400078e00ff */
[C---:B------:R-:W-:Y:S01]  /*21930*/  FADD.FTZ R230, -R183.reuse, R66 ;  /* 0x00000042b7e67221 */ /* 0x040fe20000010100 */
[C---:B------:R-:W-:Y:S01]  /*21940*/  FADD.FTZ R228, -R183.reuse, R65 ;  /* 0x00000041b7e47221 */ /* 0x040fe20000010100 */
[----:B------:R-:W-:Y:S01]  /*21950*/  FADD.FTZ R232, -R183, R67 ;  /* 0x00000043b7e87221 */ /* 0x000fe20000010100 */
[----:B-1----:R-:W-:Y:S01]  /*21960*/  FMUL.FTZ R42, R49, R200 ;  /* 0x000000c8312a7220 */ /* 0x002fe20000410000 */
[----:B------:R-:W-:Y:S01]  /*21970*/  SHF.L.U32 R200, R151, 0x10, RZ ;  /* 0x0000001097c87819 */ /* 0x000fe200000006ff */
[C---:B------:R-:W-:Y:S01]  /*21980*/  FMUL.FTZ R43, R49.reuse, R212 ;  /* 0x000000d4312b7220 */ /* 0x040fe20000410000 */
[----:B------:R-:W-:Y:S01]  /*21990*/  FMUL.FTZ R220, R49, R220 ;  /* 0x000000dc31dc7220 */ /* 0x000fe20000410000 */
[----:B------:R-:W-:Y:S01]  /*219a0*/  FFMA.FTZ R42, R42, R37, R39 ;  /* 0x000000252a2a7223 */ /* 0x000fe20000010027 */
[----:B------:R-:W-:Y:S01]  /*219b0*/  SHF.L.U32 R39, R149, 0x10, RZ ;  /* 0x0000001095277819 */ /* 0x000fe200000006ff */
[----:B------:R-:W-:-:S02]  /*219c0*/  IMAD.U32 R37, R150, 0x10000, RZ ;  /* 0x0001000096257824 */ /* 0x000fc400078e00ff */
[C---:B------:R-:W-:Y:S01]  /*219d0*/  FADD.FTZ R192, -R183.reuse, R47 ;  /* 0x0000002fb7c07221 */ /* 0x040fe20000010100 */
[----:B------:R-:W-:Y:S01]  /*219e0*/  FADD.FTZ R66, -R183, R62 ;  /* 0x0000003eb7427221 */ /* 0x000fe20000010100 */
[----:B------:R-:W-:Y:S01]  /*219f0*/  FMUL.FTZ R47, R49, R214 ;  /* 0x000000d6312f7220 */ /* 0x000fe20000410000 */
[----:B------:R-:W-:Y:S01]  /*21a00*/  FFMA.FTZ R43, R43, R38, R200 ;  /* 0x000000262b2b7223 */ /* 0x000fe200000100c8 */
[C---:B------:R-:W-:Y:S01]  /*21a10*/  FADD.FTZ R172, -R183.reuse, R55 ;  /* 0x00000037b7ac7221 */ /* 0x040fe20000010100 */
[C---:B------:R-:W-:Y:S01]  /*21a20*/  FADD.FTZ R62, -R183.reuse, R45 ;  /* 0x0000002db73e7221 */ /* 0x040fe20000010100 */
[----:B------:R-:W-:Y:S01]  /*21a30*/  FADD.FTZ R210, -R183, R40 ;  /* 0x00000028b7d27221 */ /* 0x000fe20000010100 */
[----:B------:R-:W-:Y:S01]  /*21a40*/  FFMA.FTZ R200, R220, R37, R39 ;  /* 0x00000025dcc87223 */ /* 0x000fe20000010027 */
[----:B------:R-:W-:Y:S01]  /*21a50*/  SHF.L.U32 R214, R119, 0x10, RZ ;  /* 0x0000001077d67819 */ /* 0x000fe200000006ff */
[----:B------:R-:W-:Y:S01]  /*21a60*/  FADD.FTZ R40, -R183, R41 ;  /* 0x00000029b7287221 */ /* 0x000fe20000010100 */
[----:B------:R-:W-:Y:S01]  /*21a70*/  SHF.L.U32 R39, R147, 0x10, RZ ;  /* 0x0000001093277819 */ /* 0x000fe200000006ff */
[----:B------:R-:W-:Y:S01]  /*21a80*/  IMAD.U32 R38, R139, 0x10000, RZ ;  /* 0x000100008b267824 */ /* 0x000fe200078e00ff */
[----:B------:R-:W-:Y:S01]  /*21a90*/  SHF.L.U32 R45, R145, 0x10, RZ ;  /* 0x00000010912d7819 */ /* 0x000fe200000006ff */
[----:B------:R-:W-:Y:S01]  /*21aa0*/  FMUL.FTZ R55, R49, R230 ;  /* 0x000000e631377220 */ /* 0x000fe20000410000 */
[----:B------:R-:W-:-:S02]  /*21ab0*/  IMAD.U32 R37, R148, 0x10000, RZ ;  /* 0x0001000094257824 */ /* 0x000fc400078e00ff */
[C---:B------:R-:W-:Y:S01]  /*21ac0*/  FMUL.FTZ R212, R49.reuse, R228 ;  /* 0x000000e431d47220 */ /* 0x040fe20000410000 */
[----:B------:R-:W-:Y:S02]  /*21ad0*/  IMAD.U32 R41, R146, 0x10000, RZ ;  /* 0x0001000092297824 */ /* 0x000fe400078e00ff */
[----:B------:R-:W-:Y:S01]  /*21ae0*/  FMUL.FTZ R232, R49, R232 ;  /* 0x000000e831e87220 */ /* 0x000fe20000410000 */
[C---:B------:R-:W-:Y:S01]  /*21af0*/  FADD.FTZ R234, -R183.reuse, R60 ;  /* 0x0000003cb7ea7221 */ /* 0x040fe20000010100 */
[C---:B------:R-:W-:Y:S01]  /*21b00*/  FADD.FTZ R60, -R183.reuse, R61 ;  /* 0x0000003db73c7221 */ /* 0x040fe20000010100 */
[----:B------:R-:W-:Y:S01]  /*21b10*/  FADD.FTZ R174, -R183, R63 ;  /* 0x0000003fb7ae7221 */ /* 0x000fe20000010100 */
        /* <DEDUP_REMOVED lines=8> */
[----:B------:R-:W-:Y:S01]  /*21ba0*/  FMUL.FTZ R174, R49, R174 ;  /* 0x000000ae31ae7220 */ /* 0x000fe20000410000 */
[C---:B------:R-:W-:Y:S01]  /*21bb0*/  FADD.FTZ R204, -R183.reuse, R56 ;  /* 0x00000038b7cc7221 */ /* 0x040fe20000010100 */
[C---:B------:R-:W-:Y:S01]  /*21bc0*/  FADD.FTZ R56, -R183.reuse, R57 ;  /* 0x00000039b7387221 */ /* 0x040fe20000010100 */
[----:B------:R-:W-:Y:S01]  /*21bd0*/  FADD.FTZ R182, -R183, R59 ;  /* 0x0000003bb7b67221 */ /* 0x000fe20000010100 */
[----:B------:R-:W-:Y:S01]  /*21be0*/  FMUL.FTZ R67, R49, R66 ;  /* 0x0000004231437220 */ /* 0x000fe20000410000 */
[----:B------:R-:W-:Y:S01]  /*21bf0*/  FFMA.FTZ R66, R60, R37, R39 ;  /* 0x000000253c427223 */ /* 0x000fe20000010027 */
[----:B------:R-:W-:Y:S01]  /*21c00*/  FFMA.FTZ R174, R174, R41, R45 ;  /* 0x00000029aeae7223 */ /* 0x000fe2000001002d */
[----:B------:R-:W-:Y:S01]  /*21c10*/  FADD.FTZ R68, -R183, R58 ;  /* 0x0000003ab7447221 */ /* 0x000fe20000010100 */
        /* <DEDUP_REMOVED lines=22> */
[----:B------:R-:W-:Y:S01]  /*21d80*/  FFMA.FTZ R52, R52, R37, R39 ;  /* 0x0000002534347223 */ /* 0x000fe20000010027 */
[----:B------:R-:W-:Y:S01]  /*21d90*/  FFMA.FTZ R143, R64, R143, R41 ;  /* 0x0000008f408f7223 */ /* 0x000fe20000010029 */
[C---:B------:R-:W-:Y:S01]  /*21da0*/  FADD.FTZ R140, -R183.reuse, R140 ;  /* 0x0000008cb78c7221 */ /* 0x040fe20000010100 */
[----:B------:R-:W-:Y:S01]  /*21db0*/  FADD.FTZ R142, -R183, R142 ;  /* 0x0000008eb78e7221 */ /* 0x000fe20000010100 */
[----:B------:R-:W-:Y:S01]  /*21dc0*/  SHF.L.U32 R39, R23, 0x10, RZ ;  /* 0x0000001017277819 */ /* 0x000fe200000006ff */
[----:B------:R-:W-:Y:S01]  /*21dd0*/  FFMA.FTZ R47, R47, R216, R218 ;  /* 0x000000d82f2f7223 */ /* 0x000fe200000100da */
[----:B------:R-:W-:Y:S01]  /*21de0*/  SHF.L.U32 R41, R111, 0x10, RZ ;  /* 0x000000106f297819 */ /* 0x000fe200000006ff */
[----:B------:R-:W-:-:S02]  /*21df0*/  IMAD.U32 R37, R24, 0x10000, RZ ;  /* 0x0001000018257824 */ /* 0x000fc400078e00ff */
[----:B------:R-:W-:Y:S01]  /*21e00*/  FMUL.FTZ R54, R49, R54 ;  /* 0x0000003631367220 */ /* 0x000fe20000410000 */
[----:B------:R-:W-:Y:S02]  /*21e10*/  IMAD.U32 R183, R131, 0x10000, RZ ;  /* 0x0001000083b77824 */ /* 0x000fe400078e00ff */
[C---:B------:R-:W-:Y:S01]  /*21e20*/  FMUL.FTZ R70, R49.reuse, R70 ;  /* 0x0000004631467220 */ /* 0x040fe20000410000 */
[----:B------:R-:W-:Y:S01]  /*21e30*/  SHF.L.U32 R218, R112, 0x10, RZ ;  /* 0x0000001070da7819 */ /* 0x000fe200000006ff */
        /* <DEDUP_REMOVED lines=8> */
[C---:B------:R-:W-:Y:S01]  /*21ec0*/  FMUL.FTZ R62, R49.reuse, R62 ;  /* 0x0000003e313e7220 */ /* 0x040fe20000410000 */
[----:B------:R-:W-:Y:S01]  /*21ed0*/  FMUL.FTZ R184, R49, R184 ;  /* 0x000000b831b87220 */ /* 0x000fe20000410000 */
[----:B------:R-:W-:Y:S01]  /*21ee0*/  SHF.L.U32 R216, R113, 0x10, RZ ;  /* 0x0000001071d87819 */ /* 0x000fe200000006ff */
[----:B------:R-:W-:Y:S02]  /*21ef0*/  IMAD.U32 R38, R133, 0x10000, RZ ;  /* 0x0001000085267824 */ /* 0x000fe400078e00ff */
[----:B------:R-:W-:Y:S01]  /*21f00*/  FFMA.FTZ R187, R62, R187, R37 ;  /* 0x000000bb3ebb7223 */ /* 0x000fe20000010025 */
[----:B------:R-:W-:Y:S01]  /*21f10*/  FFMA.FTZ R184, R184, R39, R41 ;  /* 0x00000027b8b87223 */ /* 0x000fe20000010029 */
[----:B------:R-:W-:Y:S01]  /*21f20*/  SHF.L.U32 R37, R15, 0x10, RZ ;  /* 0x000000100f257819 */ /* 0x000fe200000006ff */
[----:B------:R-:W-:Y:S01]  /*21f30*/  FMUL.FTZ R40, R49, R40 ;  /* 0x0000002831287220 */ /* 0x000fe20000410000 */
[----:B------:R-:W-:Y:S01]  /*21f40*/  SHF.L.U32 R41, R107, 0x10, RZ ;  /* 0x000000106b297819 */ /* 0x000fe200000006ff */
[----:B------:R-:W-:Y:S01]  /*21f50*/  FFMA.FTZ R67, R67, R38, R216 ;  /* 0x0000002643437223 */ /* 0x000fe200000100d8 */
[----:B------:R-:W-:Y:S01]  /*21f60*/  SHF.L.U32 R60, R115, 0x10, RZ ;  /* 0x00000010733c7819 */ /* 0x000fe200000006ff */
[----:B------:R-:W-:-:S02]  /*21f70*/  IMAD.U32 R39, R127, 0x10000, RZ ;  /* 0x000100007f277824 */ /* 0x000fc400078e00ff */
[----:B------:R-:W-:Y:S01]  /*21f80*/  FMUL.FTZ R186, R49, R186 ;  /* 0x000000ba31ba7220 */ /* 0x000fe20000410000 */
[----:B------:R-:W-:Y:S01]  /*21f90*/  IMAD.U32 R38, R135, 0x10000, RZ ;  /* 0x0001000087267824 */ /* 0x000fe200078e00ff */
[----:B------:R-:W-:Y:S01]  /*21fa0*/  SHF.L.U32 R57, R25, 0x10, RZ ;  /* 0x0000001019397819 */ /* 0x000fe200000006ff */
[----:B------:R-:W-:Y:S02]  /*21fb0*/  IMAD.U32 R45, R26, 0x10000, RZ ;  /* 0x000100001a2d7824 */ /* 0x000fe400078e00ff */
[C---:B------:R-:W-:Y:S01]  /*21fc0*/  FMUL.FTZ R172, R49.reuse, R172 ;  /* 0x000000ac31ac7220 */ /* 0x040fe20000410000 */
[----:B------:R-:W-:Y:S01]  /*21fd0*/  FMUL.FTZ R195, R49, R194 ;  /* 0x000000c231c37220 */ /* 0x000fe20000410000 */
[----:B------:R-:W-:Y:S01]  /*21fe0*/  FFMA.FTZ R193, R40, R193, R37 ;  /* 0x000000c128c17223 */ /* 0x000fe20000010025 */
[----:B------:R-:W-:Y:S01]  /*21ff0*/  FFMA.FTZ R194, R186, R39, R41 ;  /* 0x00000027bac27223 */ /* 0x000fe20000010029 */
[----:B------:R-:W-:Y:S01]  /*22000*/  FFMA.FTZ R141, R141, R38, R60 ;  /* 0x000000268d8d7223 */ /* 0x000fe2000001003c */
[----:B------:R-:W-:Y:S01]  /*22010*/  SHF.L.U32 R56, R110, 0x10, RZ ;  /* 0x000000106e387819 */ /* 0x000fe200000006ff */
[----:B------:R-:W0:Y:S01]  /*22020*/  @!P0 LDC.64 R40, c[0x0][0x3c0] ;  /* 0x0000f000ff288b82 */ /* 0x000e220000000a00 */
[----:B------:R-:W-:-:S02]  /*22030*/  IMAD.U32 R38, R130, 0x10000, RZ ;  /* 0x0001000082267824 */ /* 0x000fc400078e00ff */
[----:B------:R-:W-:Y:S01]  /*22040*/  FMUL.FTZ R175, R49, R202 ;  /* 0x000000ca31af7220 */ /* 0x000fe20000410000 */
[----:B------:R-:W-:Y:S01]  /*22050*/  FFMA.FTZ R172, R172, R45, R57 ;  /* 0x0000002dacac7223 */ /* 0x000fe20000010039 */
[----:B------:R-:W-:Y:S01]  /*22060*/  SHF.L.U32 R57, R21, 0x10, RZ ;  /* 0x0000001015397819 */ /* 0x000fe200000006ff */
[----:B------:R-:W-:Y:S02]  /*22070*/  IMAD.U32 R45, R22, 0x10000, RZ ;  /* 0x00010000162d7824 */ /* 0x000fe400078e00ff */
[----:B------:R-:W-:Y:S01]  /*22080*/  FMUL.FTZ R198, R49, R198 ;  /* 0x000000c631c67220 */ /* 0x000fe20000410000 */
[----:B------:R-:W-:Y:S01]  /*22090*/  FFMA.FTZ R175, R175, R38, R56 ;  /* 0x00000026afaf7223 */ /* 0x000fe20000010038 */
[----:B------:R-:W-:Y:S01]  /*220a0*/  SHF.L.U32 R56, R17, 0x10, RZ ;  /* 0x0000001011387819 */ /* 0x000fe200000006ff */
[----:B------:R-:W-:Y:S02]  /*220b0*/  IMAD.U32 R38, R18, 0x10000, RZ ;  /* 0x0001000012267824 */ /* 0x000fe400078e00ff */
[----:B------:R-:W-:Y:S01]  /*220c0*/  FMUL.FTZ R191, R49, R192 ;  /* 0x000000c031bf7220 */ /* 0x000fe20000410000 */
[----:B------:R-:W-:Y:S01]  /*220d0*/  FFMA.FTZ R198, R198, R45, R57 ;  /* 0x0000002dc6c67223 */ /* 0x000fe20000010039 */
[----:B------:R-:W-:Y:S01]  /*220e0*/  SHF.L.U32 R57, R106, 0x10, RZ ;  /* 0x000000106a397819 */ /* 0x000fe200000006ff */
[----:B------:R-:W-:-:S02]  /*220f0*/  IMAD.U32 R45, R126, 0x10000, RZ ;  /* 0x000100007e2d7824 */ /* 0x000fc400078e00ff */
[----:B------:R-:W-:Y:S01]  /*22100*/  FMUL.FTZ R192, R49, R210 ;  /* 0x000000d231c07220 */ /* 0x000fe20000410000 */
[----:B------:R-:W-:Y:S01]  /*22110*/  FFMA.FTZ R191, R191, R38, R56 ;  /* 0x00000026bfbf7223 */ /* 0x000fe20000010038 */
[----:B------:R-:W-:Y:S01]  /*22120*/  IMAD.U32 R38, R14, 0x10000, RZ ;  /* 0x000100000e267824 */ /* 0x000fe200078e00ff */
[----:B------:R-:W-:Y:S01]  /*22130*/  SHF.L.U32 R56, R13, 0x10, RZ ;  /* 0x000000100d387819 */ /* 0x000fe200000006ff */
[----:B------:R-:W-:Y:S01]  /*22140*/  FFMA.FTZ R192, R192, R45, R57 ;  /* 0x0000002dc0c07223 */ /* 0x000fe20000010039 */
[----:B------:R-:W-:Y:S01]  /*22150*/  SHF.L.U32 R57, R100, 0x10, RZ ;  /* 0x0000001064397819 */ /* 0x000fe200000006ff */
[----:B------:R-:W-:Y:S01]  /*22160*/  FMUL.FTZ R36, R49, R36 ;  /* 0x0000002431247220 */ /* 0x000fe20000410000 */
[----:B------:R-:W-:Y:S02]  /*22170*/  IMAD.U32 R45, R120, 0x10000, RZ ;  /* 0x00010000782d7824 */ /* 0x000fe400078e00ff */
[----:B------:R-:W-:Y:S01]  /*22180*/  FFMA.FTZ R195, R195, R38, R56 ;  /* 0x00000026c3c37223 */ /* 0x000fe20000010038 */
[----:B------:R-:W-:Y:S01]  /*22190*/  SHF.L.U32 R61, R104, 0x10, RZ ;  /* 0x00000010683d7819 */ /* 0x000fe200000006ff */
[----:B------:R-:W1:Y:S01]  /*221a0*/  @!P0 LDC.64 R38, c[0x0][0x3c8] ;  /* 0x0000f200ff268b82 */ /* 0x000e620000000a00 */
[----:B------:R-:W-:Y:S01]  /*221b0*/  FFMA.FTZ R186, R36, R45, R57 ;  /* 0x0000002d24ba7223 */ /* 0x000fe20000010039 */
[----:B0-----:R-:W-:-:S04]  /*221c0*/  @!P0 IMAD.WIDE R40, R0, 0x4, R40 ;  /* 0x0000000400288825 */ /* 0x001fc800078e0228 */
[----:B------:R-:W-:Y:S01]  /*221d0*/  FMUL.FTZ R208, R49, R208 ;  /* 0x000000d031d07220 */ /* 0x000fe20000410000 */
[----:B------:R-:W-:Y:S01]  /*221e0*/  SHF.L.U32 R65, R9, 0x10, RZ ;  /* 0x0000001009417819 */ /* 0x000fe200000006ff */
[----:B------:R-:W-:Y:S01]  /*221f0*/  FMUL.FTZ R46, R49, R46 ;  /* 0x0000002e312e7220 */ /* 0x000fe20000410000 */
[----:B------:R-:W-:Y:S01]  /*22200*/  IMAD.U32 R59, R124, 0x10000, RZ ;  /* 0x000100007c3b7824 */ /* 0x000fe200078e00ff */
[----:B------:R0:W-:Y:S01]  /*22210*/  @!P0 STG.E desc[UR6][R40.64], R173 ;  /* 0x000000ad28008986 */ /* 0x0001e2000c101906 */
[----:B------:R-:W2:Y:S01]  /*22220*/  LDC.64 R36, c[0x0][0x428] ;  /* 0x00010a00ff247b82 */ /* 0x000ea20000000a00 */
[----:B------:R-:W-:Y:S01]  /*22230*/  SHF.L.U32 R57, R11, 0x10, RZ ;  /* 0x000000100b397819 */ /* 0x000fe200000006ff */
[----:B------:R-:W-:Y:S01]  /*22240*/  FFMA.FTZ R70, R208, R59, R61 ;  /* 0x0000003bd0467223 */ /* 0x000fe2000001003d */
[----:B------:R-:W-:Y:S01]  /*22250*/  SHF.L.U32 R61, R101, 0x10, RZ ;  /* 0x00000010653d7819 */ /* 0x000fe200000006ff */
[----:B------:R-:W-:Y:S02]  /*22260*/  IMAD.U32 R59, R121, 0x10000, RZ ;  /* 0x00010000793b7824 */ /* 0x000fe400078e00ff */
[----:B------:R-:W-:Y:S01]  /*22270*/  FMUL.FTZ R48, R49, R48 ;  /* 0x0000003031307220 */ /* 0x000fe20000410000 */
[----:B------:R-:W-:-:S02]  /*22280*/  IMAD.U32 R63, R10, 0x10000, RZ ;  /* 0x000100000a3f7824 */ /* 0x000fc400078e00ff */
[C---:B------:R-:W-:Y:S01]  /*22290*/  FMUL.FTZ R56, R49.reuse, R140 ;  /* 0x0000008c31387220 */ /* 0x040fe20000410000 */
[----:B------:R-:W-:Y:S02]  /*222a0*/  IMAD.U32 R209, R122, 0x10000, RZ ;  /* 0x000100007ad17824 */ /* 0x000fe400078e00ff */
[C---:B------:R-:W-:Y:S01]  /*222b0*/  FMUL.FTZ R44, R49.reuse, R44 ;  /* 0x0000002c312c7220 */ /* 0x040fe20000410000 */
[----:B------:R-:W-:Y:S01]  /*222c0*/  IMAD.U32 R45, R12, 0x10000, RZ ;  /* 0x000100000c2d7824 */ /* 0x000fe200078e00ff */
[----:B0-----:R-:W-:Y:S01]  /*222d0*/  F2FP.BF16.F32.PACK_AB R41, R174, R67 ;  /* 0x00000043ae29723e */ /* 0x001fe200000010ff */
[----:B------:R-:W-:Y:S01]  /*222e0*/  IMAD.U32 R224, R138, 0x10000, RZ ;  /* 0x000100008ae07824 */ /* 0x000fe200078e00ff */
[----:B------:R-:W-:Y:S01]  /*222f0*/  F2FP.BF16.F32.PACK_AB R40, R66, R53 ;  /* 0x000000354228723e */ /* 0x000fe200000010ff */
[C---:B------:R-:W-:Y:S01]  /*22300*/  FMUL.FTZ R51, R49.reuse, R222 ;  /* 0x000000de31337220 */ /* 0x040fe20000410000 */
[----:B------:R-:W0:Y:S01]  /*22310*/  LDC.64 R66, c[0x0][0x380] ;  /* 0x0000e000ff427b82 */ /* 0x000e220000000a00 */
[----:B------:R-:W-:Y:S01]  /*22320*/  SHF.L.U32 R226, R118, 0x10, RZ ;  /* 0x0000001076e27819 */ /* 0x000fe200000006ff */
[----:B------:R-:W-:Y:S01]  /*22330*/  IMAD.U32 R218, R134, 0x10000, RZ ;  /* 0x0001000086da7824 */ /* 0x000fe200078e00ff */
[----:B------:R-:W-:Y:S01]  /*22340*/  SHF.L.U32 R220, R114, 0x10, RZ ;  /* 0x0000001072dc7819 */ /* 0x000fe200000006ff */
[----:B------:R-:W-:Y:S01]  /*22350*/  FMUL.FTZ R69, R49, R204 ;  /* 0x000000cc31457220 */ /* 0x000fe20000410000 */
[----:B------:R-:W-:Y:S01]  /*22360*/  SHF.L.U32 R216, R108, 0x10, RZ ;  /* 0x000000106cd87819 */ /* 0x000fe200000006ff */
[----:B------:R-:W-:Y:S01]  /*22370*/  FFMA.FTZ R140, R46, R59, R61 ;  /* 0x0000003b2e8c7223 */ /* 0x000fe2000001003d */
[----:B------:R-:W-:Y:S01]  /*22380*/  FFMA.FTZ R207, R48, R63, R65 ;  /* 0x0000003f30cf7223 */ /* 0x000fe20000010041 */
[----:B------:R-:W-:Y:S01]  /*22390*/  FFMA.FTZ R209, R56, R209, R211 ;  /* 0x000000d138d17223 */ /* 0x000fe200000100d3 */
[----:B------:R-:W-:-:S02]  /*223a0*/  IMAD.U32 R204, R128, 0x10000, RZ ;  /* 0x0001000080cc7824 */ /* 0x000fc400078e00ff */
[----:B------:R-:W-:Y:S01]  /*223b0*/  FMUL.FTZ R71, R49, R206 ;  /* 0x000000ce31477220 */ /* 0x000fe20000410000 */
        /* <DEDUP_REMOVED lines=50> */
.L_x_16926:
        /* <DEDUP_REMOVED lines=8> */
.L_x_16929:
[----:B------:R-:W-:Y:S05]  /*22760*/  BSYNC B0 ;  /* 0x0000000000007941 */ /* 0x000fea0003800000 */
.L_x_16928:
        /* <DEDUP_REMOVED lines=10> */
.L_x_16930:
[----:B------:R-:W-:Y:S02]  /*22810*/  IMAD.MOV.U32 R193, RZ, RZ, 0x4 ;  /* 0x00000004ffc17424 */ /* 0x000fe400078e00ff */
[----:B------:R-:W-:-:S04]  /*22820*/  IMAD.MOV.U32 R172, RZ, RZ, R187 ;  /* 0x000000ffffac7224 */ /* 0x000fc800078e00bb */
[----:B------:R-:W-:-:S05]  /*22830*/  FADD.FTZ R182, R175, R172 ;  /* 0x000000acafb67221 */ /* 0x000fca0000010000 */
[----:B------:R-:W-:-:S07]  /*22840*/  MOV R192, R182 ;  /* 0x000000b600c07202 */ /* 0x000fce0000000f00 */
[----:B------:R-:W-:Y:S05]  /*22850*/  WARPSYNC.COLLECTIVE R191, `(.L_x_16931) ;  /* 0x00000000bf087348 */ /* 0x000fea0003c00000 */
[----:B------:R0:W1:Y:S02]  /*22860*/  SHFL.BFLY P1, R187, R192, R193, R194 ;  /* 0x0c0000c1c0bb7389 */ /* 0x00006400000200c2 */
[----:B01----:R-:W-:Y:S05]  /*22870*/  ENDCOLLECTIVE ;  /* 0x000000000000791b */ /* 0x003fea0003800000 */
.L_x_16931:
[----:B------:R-:W-:Y:S01]  /*22880*/  HFMA2 R193, -RZ, RZ, 0, 4.76837158203125e-07 ;  /* 0x00000008ffc17431 */ /* 0x000fe200000001ff */
[----:B------:R-:W-:-:S05]  /*22890*/  MOV R173, R187 ;  /* 0x000000bb00ad7202 */ /* 0x000fca0000000f00 */
[----:B------:R-:W-:-:S04]  /*228a0*/  FADD.FTZ R183, R182, R173 ;  /* 0x000000adb6b77221 */ /* 0x000fc80000010000 */
[----:B------:R-:W-:-:S07]  /*228b0*/  IMAD.MOV.U32 R192, RZ, RZ, R183 ;  /* 0x000000ffffc07224 */ /* 0x000fce00078e00b7 */
[----:B------:R-:W-:Y:S05]  /*228c0*/  WARPSYNC.COLLECTIVE R191, `(.L_x_16932) ;  /* 0x00000000bf087348 */ /* 0x000fea0003c00000 */
[----:B------:R0:W1:Y:S02]  /*228d0*/  SHFL.BFLY P1, R187, R192, R193, R194 ;  /* 0x0c0000c1c0bb7389 */ /* 0x00006400000200c2 */
[----:B01----:R-:W-:Y:S05]  /*228e0*/  ENDCOLLECTIVE ;  /* 0x000000000000791b */ /* 0x003fea0003800000 */
.L_x_16932:
[----:B------:R-:W-:Y:S02]  /*228f0*/  IMAD.MOV.U32 R193, RZ, RZ, 0x10 ;  /* 0x00000010ffc17424 */ /* 0x000fe400078e00ff */
[----:B------:R-:W-:-:S04]  /*22900*/  IMAD.MOV.U32 R172, RZ, RZ, R187 ;  /* 0x000000ffffac7224 */ /* 0x000fc800078e00bb */
[----:B------:R-:W-:-:S05]  /*22910*/  FADD.FTZ R186, R183, R172 ;  /* 0x000000acb7ba7221 */ /* 0x000fca0000010000 */
[----:B------:R-:W-:-:S07]  /*22920*/  MOV R192, R186 ;  /* 0x000000ba00c07202 */ /* 0x000fce0000000f00 */
[----:B------:R-:W-:Y:S05]  /*22930*/  WARPSYNC.COLLECTIVE R191, `(.L_x_16933) ;  /* 0x00000000bf087348 */ /* 0x000fea0003c00000 */
[----:B------:R0:W1:Y:S02]  /*22940*/  SHFL.BFLY P1, R187, R192, R193, R194 ;  /* 0x0c0000c1c0bb7389 */ /* 0x00006400000200c2 */
[----:B01----:R-:W-:Y:S05]  /*22950*/  ENDCOLLECTIVE ;  /* 0x000000000000791b */ /* 0x003fea0003800000 */
.L_x_16933:
        /* <DEDUP_REMOVED lines=88> */
.L_x_16934:
[----:B------:R-:W-:Y:S02]  /*22ee0*/  IMAD.MOV.U32 R193, RZ, RZ, 0x2 ;  /* 0x00000002ffc17424 */ /* 0x000fe400078e00ff */
[----:B------:R-:W-:-:S04]  /*22ef0*/  IMAD.MOV.U32 R175, RZ, RZ, R187 ;  /* 0x000000ffffaf7224 */ /* 0x000fc800078e00bb */
[----:B------:R-:W-:-:S05]  /*22f00*/  FADD.FTZ R175, R172, R175 ;  /* 0x000000afacaf7221 */ /* 0x000fca0000010000 */
[----:B------:R-:W-:-:S07]  /*22f10*/  MOV R192, R175 ;  /* 0x000000af00c07202 */ /* 0x000fce0000000f00 */
[----:B------:R-:W-:Y:S05]  /*22f20*/  WARPSYNC.COLLECTIVE R191, `(.L_x_16935) ;  /* 0x00000000bf087348 */ /* 0x000fea0003c00000 */
[----:B------:R0:W1:Y:S02]  /*22f30*/  SHFL.BFLY P1, R187, R192, R193, R194 ;  /* 0x0c0000c1c0bb7389 */ /* 0x00006400000200c2 */
[----:B01----:R-:W-:Y:S05]  /*22f40*/  ENDCOLLECTIVE ;  /* 0x000000000000791b */ /* 0x003fea0003800000 */
.L_x_16935:
[----:B------:R-:W-:Y:S01]  /*22f50*/  HFMA2 R193, -RZ, RZ, 0, 2.384185791015625e-07 ;  /* 0x00000004ffc17431 */ /* 0x000fe200000001ff */
[----:B------:R-:W-:-:S05]  /*22f60*/  MOV R182, R187 ;  /* 0x000000bb00b67202 */ /* 0x000fca0000000f00 */
[----:B------:R-:W-:-:S04]  /*22f70*/  FADD.FTZ R182, R175, R182 ;  /* 0x000000b6afb67221 */ /* 0x000fc80000010000 */
[----:B------:R-:W-:-:S07]  /*22f80*/  IMAD.MOV.U32 R192, RZ, RZ, R182 ;  /* 0x000000ffffc07224 */ /* 0x000fce00078e00b6 */
[----:B------:R-:W-:Y:S05]  /*22f90*/  WARPSYNC.COLLECTIVE R191, `(.L_x_16936) ;  /* 0x00000000bf087348 */ /* 0x000fea0003c00000 */
[----:B------:R0:W1:Y:S02]  /*22fa0*/  SHFL.BFLY P1, R187, R192, R193, R194 ;  /* 0x0c0000c1c0bb7389 */ /* 0x00006400000200c2 */
[----:B01----:R-:W-:Y:S05]  /*22fb0*/  ENDCOLLECTIVE ;  /* 0x000000000000791b */ /* 0x003fea0003800000 */
.L_x_16936:
[----:B------:R-:W-:Y:S02]  /*22fc0*/  IMAD.MOV.U32 R193, RZ, RZ, 0x8 ;  /* 0x00000008ffc17424 */ /* 0x000fe400078e00ff */
[----:B------:R-:W-:-:S04]  /*22fd0*/  IMAD.MOV.U32 R183, RZ, RZ, R187 ;  /* 0x000000ffffb77224 */ /* 0x000fc800078e00bb */
[----:B------:R-:W-:-:S05]  /*22fe0*/  FADD.FTZ R183, R182, R183 ;  /* 0x000000b7b6b77221 */ /* 0x000fca0000010000 */
[----:B------:R-:W-:-:S07]  /*22ff0*/  MOV R192, R183 ;  /* 0x000000b700c07202 */ /* 0x000fce0000000f00 */
[----:B------:R-:W-:Y:S05]  /*23000*/  WARPSYNC.COLLECTIVE R191, `(.L_x_16937) ;  /* 0x00000000bf087348 */ /* 0x000fea0003c00000 */
[----:B------:R0:W1:Y:S02]  /*23010*/  SHFL.BFLY P1, R187, R192, R193, R194 ;  /* 0x0c0000c1c0bb7389 */ /* 0x00006400000200c2 */
[----:B01----:R-:W-:Y:S05]  /*23020*/  ENDCOLLECTIVE ;  /* 0x000000000000791b */ /* 0x003fea0003800000 */
.L_x_16937:
[----:B------:R-:W-:Y:S01]  /*23030*/  HFMA2 R193, -RZ, RZ, 0, 9.5367431640625e-07 ;  /* 0x00000010ffc17431 */ /* 0x000fe200000001ff */
[----:B------:R-:W-:-:S05]  /*23040*/  MOV R184, R187 ;  /* 0x000000bb00b87202 */ /* 0x000fca0000000f00 */
[----:B------:R-:W-:-:S04]  /*23050*/  FADD.FTZ R184, R183, R184 ;  /* 0x000000b8b7b87221 */ /* 0x000fc80000010000 */
[----:B------:R-:W-:-:S07]  /*23060*/  IMAD.MOV.U32 R192, RZ, RZ, R184 ;  /* 0x000000ffffc07224 */ /* 0x000fce00078e00b8 */
[----:B------:R-:W-:Y:S05]  /*23070*/  WARPSYNC.COLLECTIVE R191, `(.L_x_16938) ;  /* 0x00000000bf087348 */ /* 0x000fea0003c00000 */
[----:B------:R0:W1:Y:S02]  /*23080*/  SHFL.BFLY P1, R187, R192, R193, R194 ;  /* 0x0c0000c1c0bb7389 */ /* 0x00006400000200c2 */
[----:B01----:R-:W-:Y:S05]  /*23090*/  ENDCOLLECTIVE ;  /* 0x000000000000791b */ /* 0x003fea0003800000 */
.L_x_16938:
[----:B------:R-:W-:Y:S05]  /*230a0*/  BRA `(.L_x_16939) ;  /* 0xffffffe400a47947 */ /* 0x000fea000383ffff */
.L_x_16940:
        /* <DEDUP_REMOVED lines=13> */
.L_x_45829:


//--------------------- .text._ZN10layer_norm13ln_fwd_kernelINS_13Kernel_traitsI13__nv_bfloat16S2_fS2_fjLj1280ELj1ELj4ELj1ELj16ENS_18Kernel_traits_baseILj1280ES2_S2_fS2_fjLj128EEEEELb1ELb1ELb1ELb0EEEvNS_9FwdParamsE --------------------------
	.section	.text._ZN10layer_norm13ln_fwd_kernelINS_13Kernel_traitsI13__nv_bfloat16S2_fS2_fjLj1280ELj1ELj4ELj1ELj16ENS_18Kernel_traits_baseILj1280ES2_S2_fS2_fjLj128EEEEELb1ELb1ELb1ELb0EEEvNS_9FwdParamsE,"ax",@progbits
	.align	128
        .global         _ZN10layer_norm13ln_fwd_kernelINS_13Kernel_traitsI13__nv_bfloat16S2_fS2_fjLj1280ELj1ELj4ELj1ELj16ENS_18Kernel_traits_baseILj1280ES2_S2_fS2_fjLj128EEEEELb1ELb1ELb1ELb0EEEvNS_9FwdParamsE
        .type           _ZN10layer_norm13ln_fwd_kernelINS_13Kernel_traitsI13__nv_bfloat16S2_fS2_fjLj1280ELj1ELj4ELj1ELj16ENS_18Kernel_traits_baseILj1280ES2_S2_fS2_fjLj128EEEEELb1ELb1ELb1ELb0EEEvNS_9FwdParamsE,@function
        .size           _ZN10layer_norm13ln_fwd_kernelINS_13Kernel_traitsI13__nv_bfloat16S2_fS2_fjLj1280ELj1ELj4ELj1ELj16ENS_18Kernel_traits_baseILj1280ES2_S2_fS2_fjLj128EEEEELb1ELb1ELb1ELb0EEEvNS_9FwdParamsE,(.L_x_45830 - _ZN10layer_norm13ln_fwd_kernelINS_13Kernel_traitsI13__nv_bfloat16S2_fS2_fjLj1280ELj1ELj4ELj1ELj16ENS_18Kernel_traits_baseILj1280ES2_S2_fS2_fjLj128EEEEELb1ELb1ELb1ELb0EEEvNS_9FwdParamsE)
        .other          _ZN10layer_norm13ln_fwd_kernelINS_13Kernel_traitsI13__nv_bfloat16S2_fS2_fjLj1280ELj1ELj4ELj1ELj16ENS_18Kernel_traits_baseILj1280ES2_S2_fS2_fjLj128EEEEELb1ELb1ELb1ELb0EEEvNS_9FwdParamsE,@"STO_CUDA_ENTRY STV_DEFAULT"
_ZN10layer_norm13ln_fwd_kernelINS_13Kernel_traitsI13__nv_bfloat16S2_fS2_fjLj1280ELj1ELj4ELj1ELj16ENS_18Kernel_traits_baseILj1280ES2_S2_fS2_fjLj128EEEEELb1ELb1ELb1ELb0EEEvNS_9FwdParamsE:
.text._ZN10layer_norm13ln_fwd_kernelINS_13Kernel_traitsI13__nv_bfloat16S2_fS2_fjLj1280ELj1ELj4ELj1ELj16ENS_18Kernel_traits_baseILj1280ES2_S2_fS2_fjLj128EEEEELb1ELb1ELb1ELb0EEEvNS_9FwdParamsE:
        /* <DEDUP_REMOVED lines=91> */
.L_x_16942:
        /* <DEDUP_REMOVED lines=53> */
.L_x_16943:
[----:B------:R-:W-:Y:S05]  /*0900*/  BSYNC.RECONVERGENT B0 ;  /* 0x0000000000007941 */ /* 0x000fea0003800200 */
.L_x_16941:
[----:B------:R-:W0:Y:S02]  /*0910*/  LDCU UR4, c[0x0][0x384] ;  /* 0x00007080ff0477ac */ /* 0x000e240008000800 */
[----:B0-----:R-:W-:-:S13]  /*0920*/  ISETP.GE.AND P0, PT, R3, UR4, PT ;  /* 0x0000000403007c0c */ /* 0x001fda000bf06270 */
[----:B------:R-:W-:Y:S05]  /*0930*/  @P0 EXIT ;  /* 0x000000000000094d */ /* 0x000fea0003800000 */
[----:B------:R-:W0:Y:S01]  /*0940*/  LDC R7, c[0x0][0x360] ;  /* 0x0000d800ff077b82 */ /* 0x000e220000000800 */
[----:B------:R-:W-:Y:S01]  /*0950*/  IMAD.HI.U32 R9, R4, -0x2daee0ad, RZ ;  /* 0xd2511f5304097827 */ /* 0x000fe200078e00ff */
[----:B-----5:R-:W-:-:S03]  /*0960*/  IADD3 R12, PT, PT, R176, -0x61c88647, RZ ;  /* 0x9e3779b9b00c7810 */ /* 0x020fc60007ffe0ff */
[----:B------:R-:W-:Y:S01]  /*0970*/  HFMA2 R193, -RZ, RZ, 0, 0 ;  /* 0x00000000ffc17431 */ /* 0x000fe200000001ff */
[----:B------:R-:W-:Y:S01]  /*0980*/  PRMT R17, R84, 0x7632, R17 ;  /* 0x0000763254117816 */ /* 0x000fe20000000011 */
        /* <DEDUP_REMOVED lines=50> */
[----:B------:R-:W-:Y:S01]  /*0cb0*/  VIADD R15, R177, 0x32370b8f ;  /* 0x32370b8fb10f7836 */ /* 0x000fe20000000000 */
[----:B------:R-:W-:Y:S01]  /*0cc0*/  PRMT R156, R52, 0x7632, R156 ;  /* 0x00007632349c7816 */ /* 0x000fe2000000009c */
[----:B------:R-:W-:Y:S01]  /*0cd0*/  VIADD R14, R176, 0xdaa66d2b ;  /* 0xdaa66d2bb00e7836 */ /* 0x000fe20000000000 */
[----:B------:R-:W-:Y:S01]  /*0ce0*/  PRMT R157, R48, 0x7632, R157 ;  /* 0x00007632309d7816 */ /* 0x000fe2000000009d */
[----:B------:R-:W-:Y:S01]  /*0cf0*/  IMAD.HI.U32 R9, R11, -0x326172a9, RZ ;  /* 0xcd9e8d570b097827 */ /* 0x000fe200078e00ff */
[----:B------:R-:W-:Y:S02]  /*0d00*/  LOP3.LUT R8, R15, R13, R8, 0x96, !PT ;  /* 0x0000000d0f087212 */ /* 0x000fe400078e9608 */
[----:B------:R-:W-:Y:S02]  /*0d10*/  IADD3 R15, PT, PT, R177, -0x126145ec, RZ ;  /* 0xed9eba14b10f7810 */ /* 0x000fe40007ffe0ff */
[----:B------:R-:W-:Y:S01]  /*0d20*/  LOP3.LUT R9, R14, R12, R9, 0x96, !PT ;  /* 0x0000000c0e097212 */ /* 0x000fe200078e9609 */
[----:B------:R-:W-:Y:S01]  /*0d30*/  IMAD R14, R7, -0x2daee0ad, RZ ;  /* 0xd2511f53070e7824 */ /* 0x000fe200078e02ff */
[----:B------:R-:W-:Y:S01]  /*0d40*/  PRMT R158, R43, 0x7632, R158 ;  /* 0x000076322b9e7816 */ /* 0x000fe2000000009e */
[----:B------:R-:W-:Y:S01]  /*0d50*/  IMAD R12, R11, -0x326172a9, RZ ;  /* 0xcd9e8d570b0c7824 */ /* 0x000fe200078e02ff */
[----:B------:R-:W-:Y:S01]  /*0d60*/  PRMT R159, R39, 0x7632, R159 ;  /* 0x00007632279f7816 */ /* 0x000fe2000000009f */
[----:B------:R-:W-:Y:S01]  /*0d70*/  IMAD.HI.U32 R7, R8, -0x326172a9, RZ ;  /* 0xcd9e8d5708077827 */ /* 0x000fe200078e00ff */
[----:B------:R-:W-:-:S02]  /*0d80*/  PRMT R160, R42, 0x7632, R160 ;  /* 0x000076322aa07816 */ /* 0x000fc400000000a0 */
        /* <DEDUP_REMOVED lines=9> */
[----:B------:R-:W-:Y:S01]  /*0e20*/  IADD3 R15, PT, PT, R177, -0x56f99767, RZ ;  /* 0xa9066899b10f7810 */ /* 0x000fe20007ffe0ff */
[----:B------:R-:W-:Y:S01]  /*0e30*/  IMAD.HI.U32 R9, R7, -0x2daee0ad, RZ ;  /* 0xd2511f5307097827 */ /* 0x000fe200078e00ff */
[----:B------:R-:W-:-:S02]  /*0e40*/  PRMT R164, R40, 0x7632, R164 ;  /* 0x0000763228a47816 */ /* 0x000fc400000000a4 */
[----:B------:R-:W-:Y:S01]  /*0e50*/  PRMT R165, R36, 0x7632, R165 ;  /* 0x0000763224a57816 */ /* 0x000fe200000000a5 */
[----:B------:R-:W-:Y:S01]  /*0e60*/  VIADD R12, R176, 0x1715609d ;  /* 0x1715609db00c7836 */ /* 0x000fe20000000000 */
[----:B------:R-:W-:Y:S01]  /*0e70*/  LOP3.LUT R9, R15, R14, R9, 0x96, !PT ;  /* 0x0000000e0f097212 */ /* 0x000fe200078e9609 */
[----:B------:R-:W-:Y:S01]  /*0e80*/  IMAD.HI.U32 R8, R13, -0x326172a9, RZ ;  /* 0xcd9e8d570d087827 */ /* 0x000fe200078e00ff */
[----:B------:R-:W-:Y:S02]  /*0e90*/  PRMT R166, R95, 0x7632, R166 ;  /* 0x000076325fa67816 */ /* 0x000fe400000000a6 */
        /* <DEDUP_REMOVED lines=10> */
[C---:B------:R-:W-:Y:S01]  /*0f40*/  IMAD.HI.U32 R14, R8.reuse, -0x2daee0ad, RZ ;  /* 0xd2511f53080e7827 */ /* 0x040fe200078e00ff */
[----:B------:R-:W-:Y:S02]  /*0f50*/  PRMT R172, R81, 0x7632, R172 ;  /* 0x0000763251ac7816 */ /* 0x000fe400000000ac */
[----:B------:R-:W-:Y:S01]  /*0f60*/  LOP3.LUT R7, R11, R12, R7, 0x96, !PT ;  /* 0x0000000c0b077212 */ /* 0x000fe200078e9607 */
[----:B------:R-:W-:Y:S01]  /*0f70*/  IMAD R13, R8, -0x2daee0ad, RZ ;  /* 0xd2511f53080d7824 */ /* 0x000fe200078e02ff */
[----:B------:R-:W-:Y:S01]  /*0f80*/  LOP3.LUT R14, R16, R15, R14, 0x96, !PT ;  /* 0x0000000f100e7212 */ /* 0x000fe200078e960e */
[----:B------:R-:W-:Y:S01]  /*0f90*/  IMAD R12, R9, -0x326172a9, RZ ;  /* 0xcd9e8d57090c7824 */ /* 0x000fe200078e02ff */
[----:B------:R-:W-:Y:S01]  /*0fa0*/  IADD3 R11, PT, PT, R176, 0x5384540f, RZ ;  /* 0x5384540fb00b7810 */ /* 0x000fe20007ffe0ff */
        /* <DEDUP_REMOVED lines=33> */
[----:B------:R-:W-:Y:S01]  /*11c0*/  LOP3.LUT R9, R10, 0x3, RZ, 0xc0, !PT ;  /* 0x000000030a097812 */ /* 0x000fe200078ec0ff */
[----:B------:R-:W-:Y:S01]  /*11d0*/  IMAD R192, R192, -0x326172a9, RZ ;  /* 0xcd9e8d57c0c07824 */ /* 0x000fe200078e02ff */
[----:B------:R-:W-:Y:S01]  /*11e0*/  LOP3.LUT R7, R13, R12, R7, 0x96, !PT ;  /* 0x0000000c0d077212 */ /* 0x000fe200078e9607 */
[----:B------:R-:W-:Y:S01]  /*11f0*/  IMAD R194, R194, -0x2daee0ad, RZ ;  /* 0xd2511f53c2c27824 */ /* 0x000fe200078e02ff */
[----:B------:R-:W-:-:S02]  /*1200*/  PRMT R10, R91, 0x7632, R10 ;  /* 0x000076325b0a7816 */ /* 0x000fc4000000000a */
[----:B------:R-:W-:Y:S02]  /*1210*/  PRMT R11, R87, 0x7632, R11 ;  /* 0x00007632570b7816 */ /* 0x000fe4000000000b */
[----:B------:R-:W-:Y:S02]  /*1220*/  PRMT R12, R90, 0x7632, R12 ;  /* 0x000076325a0c7816 */ /* 0x000fe4000000000c */
[----:B------:R-:W-:Y:S02]  /*1230*/  PRMT R13, R86, 0x7632, R13 ;  /* 0x00007632560d7816 */ /* 0x000fe4000000000d */
[----:B------:R-:W-:Y:S02]  /*1240*/  PRMT R189, R46, 0x7632, R189 ;  /* 0x000076322ebd7816 */ /* 0x000fe400000000bd */
[----:B------:R-:W-:Y:S02]  /*1250*/  PRMT R190, R45, 0x7632, R190 ;  /* 0x000076322dbe7816 */ /* 0x000fe400000000be */
[----:B01234-:R-:W-:-:S07]  /*1260*/  PRMT R191, R44, 0x7632, R191 ;  /* 0x000076322cbf7816 */ /* 0x01ffce00000000bf */
.L_x_17530:
        /* <DEDUP_REMOVED lines=28> */
.L_x_16947:
[----:B------:R-:W-:Y:S05]  /*1430*/  BSYNC.RECONVERGENT B1 ;  /* 0x0000000000017941 */ /* 0x000fea0003800200 */
.L_x_16946:
[----:B------:R-:W-:Y:S01]  /*1440*/  UISETP.NE.U32.AND UP0, UPT, UR4, URZ, UPT ;  /* 0x000000ff0400728c */ /* 0x000fe2000bf05070 */
[----:B------:R-:W-:Y:S03]  /*1450*/  BSSY.RECONVERGENT B1, `(.L_x_16948) ;  /* 0x00006a3000017945 */ /* 0x000fe60003800200 */
[----:B------:R-:W-:-:S09]  /*1460*/  UISETP.NE.AND.EX UP0, UPT, UR5, URZ, UPT, UP0 ;  /* 0x000000ff0500728c */ /* 0x000fd2000bf05300 */
[----:B------:R-:W-:Y:S05]  /*1470*/  BRA.U !UP0, `(.L_x_16949) ;  /* 0x00000035084c7547 */ /* 0x000fea000b800000 */
[----:B------:R-:W0:Y:S02]  /*1480*/  LDC.64 R110, c[0x0][0x3a0] ;  /* 0x0000e800ff6e7b82 */ /* 0x000e240000000a00 */
[----:B0-----:R-:W-:-:S05]  /*1490*/  IMAD.WIDE.U32 R110, R207, 0x20, R110 ;  /* 0x00000020cf6e7825 */ /* 0x001fca00078e006e */
[----:B------:R-:W2:Y:S04]  /*14a0*/  LDG.E.128 R100, desc[UR6][R110.64] ;  /* 0x000000066e647981 */ /* 0x000ea8000c1e1d00 */
[----:B------:R0:W5:Y:S01]  /*14b0*/  LDG.E.128 R104, desc[UR6][R110.64+0x10] ;  /* 0x000010066e687981 */ /* 0x000162000c1e1d00 */
[----:B------:R-:W-:Y:S01]  /*14c0*/  ISETP.GT.AND P1, PT, R208, RZ, PT ;  /* 0x000000ffd000720c */ /* 0x000fe20003f24270 */
[----:B------:R-:W-:-:S12]  /*14d0*/  BSSY.RECONVERGENT B2, `(.L_x_16950) ;  /* 0x000006b000027945 */ /* 0x000fd80003800200 */
[----:B------:R-:W-:Y:S01]  /*14e0*/  @!P1 MOV R186, R194 ;  /* 0x000000c200ba9202 */ /* 0x000fe20000000f00 */
[----:B------:R-:W-:Y:S02]  /*14f0*/  @!P1 IMAD.MOV.U32 R112, RZ, RZ, R9 ;  /* 0x000000ffff709224 */ /* 0x000fe400078e0009 */
[----:B--2---:R-:W-:Y:S01]  /*1500*/  @!P1 IMAD.MOV.U32 R108, RZ, RZ, R100 ;  /* 0x000000ffff6c9224 */ /* 0x004fe200078e0064 */
        /* <DEDUP_REMOVED lines=17> */
.L_x_16954:
        /* <DEDUP_REMOVED lines=13> */
.L_x_16956:
[----:B------:R-:W-:Y:S05]  /*16f0*/  BSYNC.RECONVERGENT B4 ;  /* 0x0000000000047941 */ /* 0x000fea0003800200 */
.L_x_16955:
        /* <DEDUP_REMOVED lines=44> */
[----:B------:R-:W-:Y:S01]  /*19c0*/  IADD3 R109, PT, PT, R177, -0x24c28bd8, RZ ;  /* 0xdb3d7428b16d7810 */ /* 0x000fe20007ffe0ff */
[----:B------:R-:W-:-:S03]  /*19d0*/  VIADD R7, R176, 0xf1bbcdc8 ;  /* 0xf1bbcdc8b0077836 */ /* 0x000fc60000000000 */
[----:B------:R-:W-:Y:S01]  /*19e0*/  LOP3.LUT R110, R9, R110, R113, 0x96, !PT ;  /* 0x0000006e096e7212 */ /* 0x000fe200078e9671 */
[----:B------:R-:W-:-:S04]  /*19f0*/  IMAD.WIDE.U32 R8, R8, -0x2daee0ad, RZ ;  /* 0xd2511f5308087825 */ /* 0x000fc800078e00ff */
        /* <DEDUP_REMOVED lines=11> */
[----:B------:R-:W-:-:S07]  /*1ab0*/  IMAD.MOV.U32 R108, RZ, RZ, R194 ;  /* 0x000000ffff6c7224 */ /* 0x000fce00078e00c2 */
.L_x_16953:
[----:B------:R-:W-:Y:S05]  /*1ac0*/  BSYNC.RECONVERGENT B3 ;  /* 0x0000000000037941 */ /* 0x000fea0003800200 */
.L_x_16952:
        /* <DEDUP_REMOVED lines=11> */
.L_x_16951:
[----:B------:R-:W-:Y:S05]  /*1b80*/  BSYNC.RECONVERGENT B2 ;  /* 0x0000000000027941 */ /* 0x000fea0003800200 */
.L_x_16950:
[----:B------:R-:W-:Y:S01]  /*1b90*/  BSSY.RECONVERGENT B2, `(.L_x_16957) ;  /* 0x0000069000027945 */ /* 0x000fe20003800200 */
[----:B------:R-:W-:Y:S02]  /*1ba0*/  IMAD.MOV.U32 R9, RZ, RZ, R112 ;  /* 0x000000ffff097224 */ /* 0x000fe400078e0070 */
        /* <DEDUP_REMOVED lines=15> */
.L_x_16961:
        /* <DEDUP_REMOVED lines=13> */
.L_x_16963:
[----:B------:R-:W-:Y:S05]  /*1d70*/  BSYNC.RECONVERGENT B4 ;  /* 0x0000000000047941 */ /* 0x000fea0003800200 */
.L_x_16962:
        /* <DEDUP_REMOVED lines=49> */
[----:B------:R-:W-:Y:S01]  /*2090*/  IMAD.MOV.U32 R109, RZ, RZ, R186 ;  /* 0x000000ffff6d7224 */ /* 0x000fe200078e00ba */
        /* <DEDUP_REMOVED lines=9> */
[----:B------:R-:W-:Y:S01]  /*2130*/  IMAD.MOV.U32 R9, RZ, RZ, RZ ;  /* 0x000000ffff097224 */ /* 0x000fe200078e00ff */
[----:B------:R-:W-:-:S07]  /*2140*/  MOV R186, R110 ;  /* 0x0000006e00ba7202 */ /* 0x000fce0000000f00 */
.L_x_16960:
[----:B------:R-:W-:Y:S05]  /*2150*/  BSYNC.RECONVERGENT B3 ;  /* 0x0000000000037941 */ /* 0x000fea0003800200 */
.L_x_16959:
        /* <DEDUP_REMOVED lines=12> */
.L_x_16958:
[----:B------:R-:W-:Y:S05]  /*2220*/  BSYNC.RECONVERGENT B2 ;  /* 0x0000000000027941 */ /* 0x000fea0003800200 */
.L_x_16957:
[----:B------:R-:W-:Y:S01]  /*2230*/  BSSY.RECONVERGENT B2, `(.L_x_16964) ;  /* 0x0000068000027945 */ /* 0x000fe20003800200 */
[----:B------:R-:W-:Y:S01]  /*2240*/  IMAD.MOV.U32 R112, RZ, RZ, R9 ;  /* 0x000000ffff707224 */ /* 0x000fe200078e0009 */
[----:B------:R-:W-:Y:S02]  /*2250*/  MOV R110, R102 ;  /* 0x00000066006e7202 */ /* 0x000fe40000000f00 */
        /* <DEDUP_REMOVED lines=14> */
.L_x_16968:
        /* <DEDUP_REMOVED lines=13> */
.L_x_16970:
[----:B------:R-:W-:Y:S05]  /*2410*/  BSYNC.RECONVERGENT B4 ;  /* 0x0000000000047941 */ /* 0x000fea0003800200 */
.L_x_16969:
        /* <DEDUP_REMOVED lines=41> */
[----:B------:R-:W-:-:S03]  /*26b0*/  IADD3 R7, PT, PT, R177, 0x1fd5c5a3, RZ ;  /* 0x1fd5c5a3b1077810 */ /* 0x000fc60007ffe0ff */
[C---:B------:R-:W-:Y:S01]  /*26c0*/  VIADD R9, R176.reuse, 0x5384540f ;  /* 0x5384540fb0097836 */ /* 0x040fe20000000000 */
[----:B------:R-:W-:Y:S01]  /*26d0*/  LOP3.LUT R114, R7, R114, R113, 0x96, !PT ;  /* 0x0000007207727212 */ /* 0x000fe200078e9671 */
[----:B------:R-:W-:-:S03]  /*26e0*/  VIADD R7, R176, 0xf1bbcdc8 ;  /* 0xf1bbcdc8b0077836 */ /* 0x000fc60000000000 */
        /* <DEDUP_REMOVED lines=10> */
[----:B------:R-:W-:Y:S01]  /*2790*/  LOP3.LUT R8, R9, R8, R111, 0x96, !PT ;  /* 0x0000000809087212 */ /* 0x000fe200078e966f */
[----:B------:R-:W-:Y:S01]  /*27a0*/  IMAD.MOV.U32 R192, RZ, RZ, R112 ;  /* 0x000000ffffc07224 */ /* 0x000fe200078e0070 */
[----:B------:R-:W-:Y:S01]  /*27b0*/  MOV R111, R186 ;  /* 0x000000ba006f7202 */ /* 0x000fe20000000f00 */
[----:B------:R-:W-:Y:S01]  /*27c0*/  IMAD.MOV.U32 R186, RZ, RZ, R110 ;  /* 0x000000ffffba7224 */ /* 0x000fe200078e006e */
[----:B------:R-:W-:Y:S01]  /*27d0*/  LOP3.LUT R7, R7, R114, R113, 0x96, !PT ;  /* 0x0000007207077212 */ /* 0x000fe200078e9671 */
[----:B------:R-:W-:-:S07]  /*27e0*/  IMAD.MOV.U32 R112, RZ, RZ, RZ ;  /* 0x000000ffff707224 */ /* 0x000fce00078e00ff */
.L_x_16967:
[----:B------:R-:W-:Y:S05]  /*27f0*/  BSYNC.RECONVERGENT B3 ;  /* 0x0000000000037941 */ /* 0x000fea0003800200 */
.L_x_16966:
        /* <DEDUP_REMOVED lines=11> */
.L_x_16965:
[----:B------:R-:W-:Y:S05]  /*28b0*/  BSYNC.RECONVERGENT B2 ;  /* 0x0000000000027941 */ /* 0x000fea0003800200 */
.L_x_16964:
[----:B------:R-:W-:Y:S01]  /*28c0*/  BSSY.RECONVERGENT B2, `(.L_x_16971) ;  /* 0x0000069000027945 */ /* 0x000fe20003800200 */
[----:B------:R-:W-:Y:S01]  /*28d0*/  MOV R9, R112 ;  /* 0x0000007000097202 */ /* 0x000fe20000000f00 */
[----:B------:R-:W-:Y:S02]  /*28e0*/  IMAD.MOV.U32 R111, RZ, RZ, R103 ;  /* 0x000000ffff6f7224 */ /* 0x000fe400078e0067 */
        /* <DEDUP_REMOVED lines=14> */
.L_x_16975:
        /* <DEDUP_REMOVED lines=13> */
.L_x_16977:
[----:B------:R-:W-:Y:S05]  /*2aa0*/  BSYNC.RECONVERGENT B4 ;  /* 0x0000000000047941 */ /* 0x000fea0003800200 */
.L_x_16976:
        /* <DEDUP_REMOVED lines=53> */
[----:B------:R-:W-:Y:S01]  /*2e00*/  IMAD.WIDE.U32 R112, R112, -0x2daee0ad, RZ ;  /* 0xd2511f5370707825 */ /* 0x000fe200078e00ff */
[----:B------:R-:W-:-:S03]  /*2e10*/  MOV R192, R114 ;  /* 0x0000007200c07202 */ /* 0x000fc60000000f00 */
[----:B------:R-:W-:Y:S01]  /*2e20*/  VIADD R7, R176, 0x8ff34781 ;  /* 0x8ff34781b0077836 */ /* 0x000fe20000000000 */
[----:B------:R-:W-:Y:S01]  /*2e30*/  LOP3.LUT R8, R9, R8, R113, 0x96, !PT ;  /* 0x0000000809087212 */ /* 0x000fe200078e9671 */
[----:B------:R-:W-:Y:S02]  /*2e40*/  HFMA2 R9, -RZ, RZ, 0, 0 ;  /* 0x00000000ff097431 */ /* 0x000fe400000001ff */
[----:B------:R-:W-:Y:S01]  /*2e50*/  IMAD.MOV.U32 R111, RZ, RZ, R186 ;  /* 0x000000ffff6f7224 */ /* 0x000fe200078e00ba */
[----:B------:R-:W-:Y:S01]  /*2e60*/  LOP3.LUT R7, R7, R148, R115, 0x96, !PT ;  /* 0x0000009407077212 */ /* 0x000fe200078e9673 */
[----:B------:R-:W-:-:S07]  /*2e70*/  IMAD.MOV.U32 R186, RZ, RZ, R112 ;  /* 0x000000ffffba7224 */ /* 0x000fce00078e0070 */
.L_x_16974:
[----:B------:R-:W-:Y:S05]  /*2e80*/  BSYNC.RECONVERGENT B3 ;  /* 0x0000000000037941 */ /* 0x000fea0003800200 */
.L_x_16973:
[----:B-----5:R-:W-:Y:S01]  /*2e90*/  PRMT R112, R97, 0x7632, R112 ;  /* 0x0000763261707816 */ /* 0x020fe20000000070 */
[----:B------:R-:W-:Y:S01]  /*2ea0*/  IMAD.MOV.U32 R114, RZ, RZ, 0x2f800000 ;  /* 0x2f800000ff727424 */ /* 0x000fe200078e00ff */
[----:B------:R-:W-:-:S03]  /*2eb0*/  I2FP.F32.U32 R111, R111 ;  /* 0x0000006f006f7245 */ /* 0x000fc60000201000 */
        /* <DEDUP_REMOVED lines=8> */
[----:B------:R-:W-:-:S07]  /*2f40*/  FFMA.FTZ R111, R112, R111, R103 ;  /* 0x0000006f706f7223 */ /* 0x000fce0000010067 */
.L_x_16972:
[----:B------:R-:W-:Y:S05]  /*2f50*/  BSYNC.RECONVERGENT B2 ;  /* 0x0000000000027941 */ /* 0x000fea0003800200 */
.L_x_16971:
[----:B------:R-:W-:Y:S01]  /*2f60*/  BSSY.RECONVERGENT B2, `(.L_x_16978) ;  /* 0x0000068000027945 */ /* 0x000fe20003800200 */
[----:B------:R-:W-:Y:S02]  /*2f70*/  IMAD.MOV.U32 R114, RZ, RZ, R9 ;  /* 0x000000ffff727224 */ /* 0x000fe400078e0009 */
[----:B-----5:R-:W-:Y:S01]  /*2f80*/  IMAD.MOV.U32 R112, RZ, RZ, R104 ;  /* 0x000000ffff707224 */ /* 0x020fe200078e0068 */
        /* <DEDUP_REMOVED lines=14> */
.L_x_16982:
        /* <DEDUP_REMOVED lines=13> */
.L_x_16984:
[----:B------:R-:W-:Y:S05]  /*3140*/  BSYNC.RECONVERGENT B4 ;  /* 0x0000000000047941 */ /* 0x000fea0003800200 */
.L_x_16983:
        /* <DEDUP_REMOVED lines=61> */
.L_x_16981:
[----:B------:R-:W-:Y:S05]  /*3520*/  BSYNC.RECONVERGENT B3 ;  /* 0x0000000000037941 */ /* 0x000fea0003800200 */
.L_x_16980:
        /* <DEDUP_REMOVED lines=11> */
.L_x_16979:
[----:B------:R-:W-:Y:S05]  /*35e0*/  BSYNC.RECONVERGENT B2 ;  /* 0x0000000000027941 */ /* 0x000fea0003800200 */
.L_x_16978:
        /* <DEDUP_REMOVED lines=17> */
.L_x_16989:
        /* <DEDUP_REMOVED lines=13> */
.L_x_16991:
[----:B------:R-:W-:Y:S05]  /*37d0*/  BSYNC.RECONVERGENT B4 ;  /* 0x0000000000047941 */ /* 0x000fea0003800200 */
.L_x_16990:
        /* <DEDUP_REMOVED lines=44> */
[----:B------:R-:W-:Y:S02]  /*3aa0*/  VIADD R7, R176, 0xf1bbcdc8 ;  /* 0xf1bbcdc8b0077836 */ /* 0x000fe40000000000 */
        /* <DEDUP_REMOVED lines=11> */
[----:B------:R-:W-:Y:S01]  /*3b60*/  LOP3.LUT R8, R9, R8, R115, 0x96, !PT ;  /* 0x0000000809087212 */ /* 0x000fe200078e9673 */
[----:B------:R-:W-:Y:S01]  /*3b70*/  IMAD.MOV.U32 R192, RZ, RZ, R148 ;  /* 0x000000ffffc07224 */ /* 0x000fe200078e0094 */
[----:B------:R-:W-:Y:S01]  /*3b80*/  LOP3.LUT R7, R7, R150, R149, 0x96, !PT ;  /* 0x0000009607077212 */ /* 0x000fe200078e9695 */
[----:B------:R-:W-:Y:S02]  /*3b90*/  IMAD.MOV.U32 R186, RZ, RZ, R114 ;  /* 0x000000ffffba7224 */ /* 0x000fe400078e0072 */
[----:B------:R-:W-:-:S07]  /*3ba0*/  IMAD.MOV.U32 R9, RZ, RZ, RZ ;  /* 0x000000ffff097224 */ /* 0x000fce00078e00ff */
.L_x_16988:
[----:B------:R-:W-:Y:S05]  /*3bb0*/  BSYNC.RECONVERGENT B3 ;  /* 0x0000000000037941 */ /* 0x000fea0003800200 */
.L_x_16987:
[----:B------:R-:W-:Y:S01]  /*3bc0*/  PRMT R114, R98, 0x7632, R114 ;  /* 0x0000763262727816 */ /* 0x000fe20000000072 */
[----:B------:R-:W-:Y:S01]  /*3bd0*/  HFMA2 R148, -RZ, RZ, 0.1171875, 0 ;  /* 0x2f800000ff947431 */ /* 0x000fe200000001ff */
[----:B------:R-:W-:-:S03]  /*3be0*/  I2FP.F32.U32 R113, R113 ;  /* 0x0000007100717245 */ /* 0x000fc60000201000 */
        /* <DEDUP_REMOVED lines=9> */
.L_x_16986:
[----:B------:R-:W-:Y:S05]  /*3c80*/  BSYNC.RECONVERGENT B2 ;  /* 0x0000000000027941 */ /* 0x000fea0003800200 */
.L_x_16985:
        /* <DEDUP_REMOVED lines=17> */
.L_x_16996:
        /* <DEDUP_REMOVED lines=13> */
.L_x_16998:
[----:B------:R-:W-:Y:S05]  /*3e70*/  BSYNC.RECONVERGENT B4 ;  /* 0x0000000000047941 */ /* 0x000fea0003800200 */
.L_x_16997:
        /* <DEDUP_REMOVED lines=55> */
[----:B------:R-:W-:Y:S02]  /*41f0*/  HFMA2 R148, -RZ, RZ, 0, 0 ;  /* 0x00000000ff947431 */ /* 0x000fe400000001ff */
[----:B------:R-:W-:Y:S01]  /*4200*/  VIADD R7, R176, 0x8ff34781 ;  /* 0x8ff34781b0077836 */ /* 0x000fe20000000000 */
[----:B------:R-:W-:Y:S01]  /*4210*/  LOP3.LUT R8, R9, R8, R115, 0x96, !PT ;  /* 0x0000000809087212 */ /* 0x000fe200078e9673 */
[----:B------:R-:W-:Y:S02]  /*4220*/  IMAD.MOV.U32 R115, RZ, RZ, R186 ;  /* 0x000000ffff737224 */ /* 0x000fe400078e00ba */
[----:B------:R-:W-:Y:S01]  /*4230*/  IMAD.MOV.U32 R186, RZ, RZ, R114 ;  /* 0x000000ffffba7224 */ /* 0x000fe200078e0072 */
[----:B------:R-:W-:-:S07]  /*4240*/  LOP3.LUT R7, R7, R150, R149, 0x96, !PT ;  /* 0x0000009607077212 */ /* 0x000fce00078e9695 */
.L_x_16995:
[----:B------:R-:W-:Y:S05]  /*4250*/  BSYNC.RECONVERGENT B3 ;  /* 0x0000000000037941 */ /* 0x000fea0003800200 */
.L_x_16994:
        /* <DEDUP_REMOVED lines=11> */
.L_x_16993:
[----:B------:R-:W-:Y:S05]  /*4310*/  BSYNC.RECONVERGENT B2 ;  /* 0x0000000000027941 */ /* 0x000fea0003800200 */
.L_x_16992:
        /* <DEDUP_REMOVED lines=16> */
.L_x_17002:
        /* <DEDUP_REMOVED lines=13> */
.L_x_17004:
[----:B------:R-:W-:Y:S05]  /*44f0*/  BSYNC.RECONVERGENT B3 ;  /* 0x0000000000037941 */ /* 0x000fea0003800200 */
.L_x_17003:
        /* <DEDUP_REMOVED lines=61> */
.L_x_17001:
[----:B------:R-:W-:Y:S05]  /*48d0*/  BSYNC.RECONVERGENT B2 ;  /* 0x0000000000027941 */ /* 0x000fea0003800200 */
.L_x_17000:
[----:B------:R-:W-:Y:S01]  /*48e0*/  PRMT R148, R99, 0x7632, R148 ;  /* 0x0000763263947816 */ /* 0x000fe20000000094 */
        /* <DEDUP_REMOVED lines=10> */
[----:B------:R-:W-:Y:S01]  /*4990*/  FFMA.FTZ R115, R148, R115, R107 ;  /* 0x0000007394737223 */ /* 0x000fe2000001006b */
[----:B------:R-:W-:Y:S06]  /*49a0*/  BRA `(.L_x_16999) ;  /* 0x0000003400347947 */ /* 0x000fec0003800000 */
.L_x_16949:
        /* <DEDUP_REMOVED lines=21> */
.L_x_17009:
        /* <DEDUP_REMOVED lines=13> */
.L_x_17011:
[----:B------:R-:W-:Y:S05]  /*4bd0*/  BSYNC.RECONVERGENT B4 ;  /* 0x0000000000047941 */ /* 0x000fea0003800200 */
.L_x_17010:
        /* <DEDUP_REMOVED lines=60> */
.L_x_17008:
[----:B------:R-:W-:Y:S05]  /*4fa0*/  BSYNC.RECONVERGENT B3 ;  /* 0x0000000000037941 */ /* 0x000fea0003800200 */
.L_x_17007:
        /* <DEDUP_REMOVED lines=11> */
.L_x_17006:
[----:B------:R-:W-:Y:S05]  /*5060*/  BSYNC.RECONVERGENT B2 ;  /* 0x0000000000027941 */ /* 0x000fea0003800200 */
.L_x_17005:
        /* <DEDUP_REMOVED lines=17> */
.L_x_17016:
        /* <DEDUP_REMOVED lines=13> */
.L_x_17018:
[----:B------:R-:W-:Y:S05]  /*5250*/  BSYNC.RECONVERGENT B4 ;  /* 0x0000000000047941 */ /* 0x000fea0003800200 */
.L_x_17017:
        /* <DEDUP_REMOVED lines=61> */
.L_x_17015:
[----:B------:R-:W-:Y:S05]  /*5630*/  BSYNC.RECONVERGENT B3 ;  /* 0x0000000000037941 */ /* 0x000fea0003800200 */
.L_x_17014:
        /* <DEDUP_REMOVED lines=12> */
.L_x_17013:
[----:B------:R-:W-:Y:S05]  /*5700*/  BSYNC.RECONVERGENT B2 ;  /* 0x0000000000027941 */ /* 0x000fea0003800200 */
.L_x_17012:
[----:B------:R-:W-:Y:S01]  /*5710*/  BSSY.RECONVERGENT B2, `(.L_x_17019) ;  /* 0x0000068000027945 */ /* 0x000fe20003800200 */
[----:B------:R-:W-:Y:S02]  /*5720*/  IMAD.MOV.U32 R112, RZ, RZ, R9 ;  /* 0x000000ffff707224 */ /* 0x000fe400078e0009 */
[----:B------:R-:W-:Y:S01]  /*5730*/  IMAD.MOV.U32 R110, RZ, RZ, RZ ;  /* 0x000000ffff6e7224 */ /* 0x000fe200078e00ff */
        /* <DEDUP_REMOVED lines=14> */
.L_x_17023:
        /* <DEDUP_REMOVED lines=13> */
.L_x_17025:
[----:B------:R-:W-:Y:S05]  /*58f0*/  BSYNC.RECONVERGENT B4 ;  /* 0x0000000000047941 */ /* 0x000fea0003800200 */
.L_x_17024:
        /* <DEDUP_REMOVED lines=61> */
.L_x_17022:
[----:B------:R-:W-:Y:S05]  /*5cd0*/  BSYNC.RECONVERGENT B3 ;  /* 0x0000000000037941 */ /* 0x000fea0003800200 */
.L_x_17021:
        /* <DEDUP_REMOVED lines=11> */
.L_x_17020:
[----:B------:R-:W-:Y:S05]  /*5d90*/  BSYNC.RECONVERGENT B2 ;  /* 0x0000000000027941 */ /* 0x000fea0003800200 */
.L_x_17019:
[----:B------:R-:W-:Y:S01]  /*5da0*/  BSSY.RECONVERGENT B2, `(.L_x_17026) ;  /* 0x0000069000027945 */ /* 0x000fe20003800200 */
[----:B------:R-:W-:Y:S02]  /*5db0*/  HFMA2 R111, -RZ, RZ, 0, 0 ;  /* 0x00000000ff6f7431 */ /* 0x000fe400000001ff */
[----:B------:R-:W-:Y:S01]  /*5dc0*/  IMAD.MOV.U32 R9, RZ, RZ, R112 ;  /* 0x000000ffff097224 */ /* 0x000fe200078e0070 */
        /* <DEDUP_REMOVED lines=14> */
.L_x_17030:
        /* <DEDUP_REMOVED lines=13> */
.L_x_17032:
[----:B------:R-:W-:Y:S05]  /*5f80*/  BSYNC.RECONVERGENT B4 ;  /* 0x0000000000047941 */ /* 0x000fea0003800200 */
.L_x_17031:
        /* <DEDUP_REMOVED lines=61> */
.L_x_17029:
[----:B------:R-:W-:Y:S05]  /*6360*/  BSYNC.RECONVERGENT B3 ;  /* 0x0000000000037941 */ /* 0x000fea0003800200 */
.L_x_17028:
[----:B-----5:R-:W-:Y:S01]  /*6370*/  PRMT R112, R97, 0x7632, R112 ;  /* 0x0000763261707816 */ /* 0x020fe20000000070 */
        /* <DEDUP_REMOVED lines=11> */
.L_x_17027:
[----:B------:R-:W-:Y:S05]  /*6430*/  BSYNC.RECONVERGENT B2 ;  /* 0x0000000000027941 */ /* 0x000fea0003800200 */
.L_x_17026:
        /* <DEDUP_REMOVED lines=17> */
.L_x_17037:
        /* <DEDUP_REMOVED lines=13> */
.L_x_17039:
[----:B------:R-:W-:Y:S05]  /*6620*/  BSYNC.RECONVERGENT B4 ;  /* 0x0000000000047941 */ /* 0x000fea0003800200 */
.L_x_17038:
        /* <DEDUP_REMOVED lines=61> */
.L_x_17036:
[----:B------:R-:W-:Y:S05]  /*6a00*/  BSYNC.RECONVERGENT B3 ;  /* 0x0000000000037941 */ /* 0x000fea0003800200 */
.L_x_17035:
        /* <DEDUP_REMOVED lines=11> */
.L_x_17034:
[----:B------:R-:W-:Y:S05]  /*6ac0*/  BSYNC.RECONVERGENT B2 ;  /* 0x0000000000027941 */ /* 0x000fea0003800200 */
.L_x_17033:
        /* <DEDUP_REMOVED lines=17> */
.L_x_17044:
        /* <DEDUP_REMOVED lines=13> */
.L_x_17046:
[----:B------:R-:W-:Y:S05]  /*6cb0*/  BSYNC.RECONVERGENT B4 ;  /* 0x0000000000047941 */ /* 0x000fea0003800200 */
.L_x_17045:
        /* <DEDUP_REMOVED lines=61> */
.L_x_17043:
[----:B------:R-:W-:Y:S05]  /*7090*/  BSYNC.RECONVERGENT B3 ;  /* 0x0000000000037941 */ /* 0x000fea0003800200 */
.L_x_17042:
        /* <DEDUP_REMOVED lines=12> */
.L_x_17041:
[----:B------:R-:W-:Y:S05]  /*7160*/  BSYNC.RECONVERGENT B2 ;  /* 0x0000000000027941 */ /* 0x000fea0003800200 */
.L_x_17040:
        /* <DEDUP_REMOVED lines=17> */
.L_x_17051:
        /* <DEDUP_REMOVED lines=13> */
.L_x_17053:
[----:B------:R-:W-:Y:S05]  /*7350*/  BSYNC.RECONVERGENT B4 ;  /* 0x0000000000047941 */ /* 0x000fea0003800200 */
.L_x_17052:
        /* <DEDUP_REMOVED lines=61> */
.L_x_17050:
[----:B------:R-:W-:Y:S05]  /*7730*/  BSYNC.RECONVERGENT B3 ;  /* 0x0000000000037941 */ /* 0x000fea0003800200 */
.L_x_17049:
        /* <DEDUP_REMOVED lines=11> */
.L_x_17048:
[----:B------:R-:W-:Y:S05]  /*77f0*/  BSYNC.RECONVERGENT B2 ;  /* 0x0000000000027941 */ /* 0x000fea0003800200 */
.L_x_17047:
        /* <DEDUP_REMOVED lines=16> */
.L_x_17056:
        /* <DEDUP_REMOVED lines=13> */
.L_x_17058:
[----:B------:R-:W-:Y:S05]  /*79d0*/  BSYNC.RECONVERGENT B3 ;  /* 0x0000000000037941 */ /* 0x000fea0003800200 */
.L_x_17057:
        /* <DEDUP_REMOVED lines=61> */
.L_x_17055:
[----:B------:R-:W-:Y:S05]  /*7db0*/  BSYNC.RECONVERGENT B2 ;  /* 0x0000000000027941 */ /* 0x000fea0003800200 */
.L_x_17054:
        /* <DEDUP_REMOVED lines=12> */
.L_x_16999:
[----:B------:R-:W-:Y:S05]  /*7e80*/  BSYNC.RECONVERGENT B1 ;  /* 0x0000000000017941 */ /* 0x000fea0003800200 */
.L_x_16948:
[----:B------:R-:W0:Y:S01]  /*7e90*/  LDC.64 R148, c[0x0][0x3a8] ;  /* 0x0000ea00ff947b82 */ /* 0x000e220000000a00 */
[----:B------:R-:W-:Y:S01]  /*7ea0*/  BSSY.RECONVERGENT B1, `(.L_x_17059) ;  /* 0x000001a000017945 */ /* 0x000fe20003800200 */
[----:B------:R-:W-:Y:S02]  /*7eb0*/  IMAD.MOV.U32 R194, RZ, RZ, R186 ;  /* 0x000000ffffc27224 */ /* 0x000fe400078e00ba */
[----:B0-----:R-:W-:-:S05]  /*7ec0*/  IMAD.WIDE.U32 R148, R207, 0x20, R148 ;  /* 0x00000020cf947825 */ /* 0x001fca00078e0094 */
[----:B------:R0:W-:Y:S04]  /*7ed0*/  STG.E.128 desc[UR6][R148.64], R108 ;  /* 0x0000006c94007986 */ /* 0x0001e8000c101d06 */
[----:B------:R0:W-:Y:S01]  /*7ee0*/  STG.E.128 desc[UR6][R148.64+0x10], R112 ;  /* 0x0000107094007986 */ /* 0x0001e2000c101d06 */
[----:B------:R-:W-:Y:S05]  /*7ef0*/  @!P2 BRA `(.L_x_17060) ;  /* 0x000000000050a947 */ /* 0x000fea0003800000 */
[----:B------:R-:W-:Y:S01]  /*7f00*/  IMAD.U32 R151, R201, 0x10000, RZ ;  /* 0x00010000c9977824 */ /* 0x000fe200078e00ff */
[----:B0-----:R-:W0:Y:S01]  /*7f10*/  LDC.64 R148, c[0x0][0x3b0] ;  /* 0x0000ec00ff947b82 */ /* 0x001e220000000a00 */
        /* <DEDUP_REMOVED lines=18> */
.L_x_17060:
[----:B------:R-:W-:Y:S05]  /*8040*/  BSYNC.RECONVERGENT B1 ;  /* 0x0000000000017941 */ /* 0x000fea0003800200 */
.L_x_17059:
[----:B------:R-:W-:Y:S01]  /*8050*/  IADD3 R207, PT, PT, R207, 0x20, RZ ;  /* 0x00000020cfcf7810 */ /* 0x000fe20007ffe0ff */
[----:B------:R-:W-:-:S07]  /*8060*/  VIADD R205, R205, 0x20 ;  /* 0x00000020cdcd7836 */ /* 0x000fce0000000000 */
.L_x_16945:
[----:B------:R-:W-:Y:S05]  /*8070*/  BSYNC.RECONVERGENT B0 ;  /* 0x0000000000007941 */ /* 0x000fea0003800200 */
.L_x_16944:
        /* <DEDUP_REMOVED lines=11> */
[----:B------:R2:W5:Y:S04]  /*8130*/  @P1 LDG.E.128 R100, desc[UR6][R116.64] ;  /* 0x0000000674641981 */ /* 0x000568000c1e1d00 */
[----:B------:R2:W5:Y:S01]  /*8140*/  @P1 LDG.E.128 R104, desc[UR6][R116.64+0x10] ;  /* 0x0000100674681981 */ /* 0x000562000c1e1d00 */
[----:B------:R-:W-:Y:S04]  /*8150*/  BSSY.RECONVERGENT B0, `(.L_x_17063) ;  /* 0x000069e000007945 */ /* 0x000fe80003800200 */
[----:B------:R-:W-:Y:S05]  /*8160*/  @!P1 BRA `(.L_x_17064) ;  /* 0x00000034003c9947 */ /* 0x000fea0003800000 */
[----:B------:R-:W-:Y:S01]  /*8170*/  ISETP.GT.AND P1, PT, R208, RZ, PT ;  /* 0x000000ffd000720c */ /* 0x000fe20003f24270 */
[----:B------:R-:W-:Y:S01]  /*8180*/  BSSY.RECONVERGENT B2, `(.L_x_17065) ;  /* 0x000006b000027945 */ /* 0x000fe20003800200 */
[----:B------:R-:W-:Y:S01]  /*8190*/  IMAD.MOV.U32 R186, RZ, RZ, R194 ;  /* 0x000000ffffba7224 */ /* 0x000fe200078e00c2 */
[----:B--2---:R-:W-:Y:S01]  /*81a0*/  MOV R118, R9 ;  /* 0x0000000900767202 */ /* 0x004fe20000000f00 */
[----:B-----5:R-:W-:-:S09]  /*81b0*/  IMAD.MOV.U32 R116, RZ, RZ, R100 ;  /* 0x000000ffff747224 */ /* 0x020fd200078e0064 */
        /* <DEDUP_REMOVED lines=17> */
.L_x_17069:
        /* <DEDUP_REMOVED lines=13> */
.L_x_17071:
[----:B------:R-:W-:Y:S05]  /*83a0*/  BSYNC.RECONVERGENT B4 ;  /* 0x0000000000047941 */ /* 0x000fea0003800200 */
.L_x_17070:
        /* <DEDUP_REMOVED lines=60> */
.L_x_17068:
[----:B------:R-:W-:Y:S05]  /*8770*/  BSYNC.RECONVERGENT B3 ;  /* 0x0000000000037941 */ /* 0x000fea0003800200 */
.L_x_17067:
        /* <DEDUP_REMOVED lines=11> */
.L_x_17066:
[----:B------:R-:W-:Y:S05]  /*8830*/  BSYNC.RECONVERGENT B2 ;  /* 0x0000000000027941 */ /* 0x000fea0003800200 */
.L_x_17065:
        /* <DEDUP_REMOVED lines=17> */
.L_x_17076:
        /* <DEDUP_REMOVED lines=13> */
.L_x_17078:
[----:B------:R-:W-:Y:S05]  /*8a20*/  BSYNC.RECONVERGENT B4 ;  /* 0x0000000000047941 */ /* 0x000fea0003800200 */
.L_x_17077:
        /* <DEDUP_REMOVED lines=61> */
.L_x_17075:
[----:B------:R-:W-:Y:S05]  /*8e00*/  BSYNC.RECONVERGENT B3 ;  /* 0x0000000000037941 */ /* 0x000fea0003800200 */
.L_x_17074:
[----:B------:R-:W-:Y:S01]  /*8e10*/  PRMT R118, R96, 0x7632, R118 ;  /* 0x0000763260767816 */ /* 0x000fe20000000076 */
        /* <DEDUP_REMOVED lines=11> */
.L_x_17073:
[----:B------:R-:W-:Y:S05]  /*8ed0*/  BSYNC.RECONVERGENT B2 ;  /* 0x0000000000027941 */ /* 0x000fea0003800200 */
.L_x_17072:
        /* <DEDUP_REMOVED lines=17> */
.L_x_17083:
        /* <DEDUP_REMOVED lines=13> */
.L_x_17085:
[----:B------:R-:W-:Y:S05]  /*90c0*/  BSYNC.RECONVERGENT B4 ;  /* 0x0000000000047941 */ /* 0x000fea0003800200 */
.L_x_17084:
        /* <DEDUP_REMOVED lines=61> */
.L_x_17082:
[----:B------:R-:W-:Y:S05]  /*94a0*/  BSYNC.RECONVERGENT B3 ;  /* 0x0000000000037941 */ /* 0x000fea0003800200 */
.L_x_17081:
        /* <DEDUP_REMOVED lines=11> */
.L_x_17080:
[----:B------:R-:W-:Y:S05]  /*9560*/  BSYNC.RECONVERGENT B2 ;  /* 0x0000000000027941 */ /* 0x000fea0003800200 */
.L_x_17079:
        /* <DEDUP_REMOVED lines=17> */
.L_x_17090:
        /* <DEDUP_REMOVED lines=13> */
.L_x_17092:
[----:B------:R-:W-:Y:S05]  /*9750*/  BSYNC.RECONVERGENT B4 ;  /* 0x0000000000047941 */ /* 0x000fea0003800200 */
.L_x_17091:
        /* <DEDUP_REMOVED lines=61> */
.L_x_17089:
[----:B------:R-:W-:Y:S05]  /*9b30*/  BSYNC.RECONVERGENT B3 ;  /* 0x0000000000037941 */ /* 0x000fea0003800200 */
.L_x_17088:
        /* <DEDUP_REMOVED lines=12> */
.L_x_17087:
[----:B------:R-:W-:Y:S05]  /*9c00*/  BSYNC.RECONVERGENT B2 ;  /* 0x0000000000027941 */ /* 0x000fea0003800200 */
.L_x_17086:
        /* <DEDUP_REMOVED lines=17> */
.L_x_17097:
        /* <DEDUP_REMOVED lines=13> */
.L_x_17099:
[----:B------:R-:W-:Y:S05]  /*9df0*/  BSYNC.RECONVERGENT B4 ;  /* 0x0000000000047941 */ /* 0x000fea0003800200 */
.L_x_17098:
        /* <DEDUP_REMOVED lines=61> */
.L_x_17096:
[----:B------:R-:W-:Y:S05]  /*a1d0*/  BSYNC.RECONVERGENT B3 ;  /* 0x0000000000037941 */ /* 0x000fea0003800200 */
.L_x_17095:
        /* <DEDUP_REMOVED lines=11> */
.L_x_17094:
[----:B------:R-:W-:Y:S05]  /*a290*/  BSYNC.RECONVERGENT B2 ;  /* 0x0000000000027941 */ /* 0x000fea0003800200 */
.L_x_17093:
        /* <DEDUP_REMOVED lines=17> */
.L_x_17104:
        /* <DEDUP_REMOVED lines=13> */
.L_x_17106:
[----:B------:R-:W-:Y:S05]  /*a480*/  BSYNC.RECONVERGENT B4 ;  /* 0x0000000000047941 */ /* 0x000fea0003800200 */
.L_x_17105:
[----:B------:R-:W-:Y:S01]  /*a490*/  IMAD.WIDE.U32 R8, R6, -0x326172a9, RZ ;  /* 0xcd9e8d5706087825 */ /* 0x000fe200078e00ff */
[----:B------:R-:W-:Y:S02]  /*a4a0*/  LOP3.LUT R122, R193, R151, R177, 0x96, !PT ;  /* 0x00000097c17a7212 */ /* 0x000fe400078e96b1 */
[----:B------:R-:W-:Y:S01]  /*a4b0*/  IADD3 R121, PT, PT, R177, 0x76cf5d0a, RZ ;  /* 0x76cf5d0ab1797810 */ /* 0x000fe20007ffe0ff */
[----:B------:R-:W-:Y:S01]  /*a4c0*/  VIADD R7, R176, 0x9e3779b9 ;  /* 0x9e3779b9b0077836 */ /* 0x000fe20000000000 */
[----:B0-----:R-:W-:Y:S01]  /*a4d0*/  LOP3.LUT R148, R5, R9, R176, 0x96, !PT ;  /* 0x0000000905947212 */ /* 0x001fe200078e96b0 */
        /* <DEDUP_REMOVED lines=56> */
.L_x_17103:
[----:B------:R-:W-:Y:S05]  /*a860*/  BSYNC.RECONVERGENT B3 ;  /* 0x0000000000037941 */ /* 0x000fea0003800200 */
.L_x_17102:
[----:B------:R-:W-:Y:S01]  /*a870*/  PRMT R122, R98, 0x7632, R122 ;  /* 0x00007632627a7816 */ /* 0x000fe2000000007a */
[----:B01----:R-:W-:Y:S01]  /*a880*/  HFMA2 R148, -RZ, RZ, 0.1171875, 0 ;  /* 0x2f800000ff947431 */ /* 0x003fe200000001ff */
        /* <DEDUP_REMOVED lines=10> */
.L_x_17101:
[----:B------:R-:W-:Y:S05]  /*a930*/  BSYNC.RECONVERGENT B2 ;  /* 0x0000000000027941 */ /* 0x000fea0003800200 */
.L_x_17100:
[----:B------:R-:W-:Y:S01]  /*a940*/  BSSY.RECONVERGENT B2, `(.L_x_17107) ;  /* 0x0000068000027945 */ /* 0x000fe20003800200 */
[----:B01----:R-:W-:Y:S01]  /*a950*/  IMAD.MOV.U32 R148, RZ, RZ, R9 ;  /* 0x000000ffff947224 */ /* 0x003fe200078e0009 */
[----:B------:R-:W-:Y:S02]  /*a960*/  MOV R122, R106 ;  /* 0x0000006a007a7202 */ /* 0x000fe40000000f00 */
        /* <DEDUP_REMOVED lines=14> */
.L_x_17111:
        /* <DEDUP_REMOVED lines=13> */
.L_x_17113:
[----:B------:R-:W-:Y:S05]  /*ab20*/  BSYNC.RECONVERGENT B4 ;  /* 0x0000000000047941 */ /* 0x000fea0003800200 */
.L_x_17112:
        /* <DEDUP_REMOVED lines=61> */
.L_x_17110:
[----:B------:R-:W-:Y:S05]  /*af00*/  BSYNC.RECONVERGENT B3 ;  /* 0x0000000000037941 */ /* 0x000fea0003800200 */
.L_x_17109:
        /* <DEDUP_REMOVED lines=10> */
[----:B------:R-:W-:-:S07]  /*afb0*/  FFMA.FTZ R122, R9, R122, R106 ;  /* 0x0000007a097a7223 */ /* 0x000fce000001006a */
.L_x_17108:
[----:B------:R-:W-:Y:S05]  /*afc0*/  BSYNC.RECONVERGENT B2 ;  /* 0x0000000000027941 */ /* 0x000fea0003800200 */
.L_x_17107:
[----:B------:R-:W-:Y:S01]  /*afd0*/  IMAD.MOV.U32 R9, RZ, RZ, R148 ;  /* 0x000000ffff097224 */ /* 0x000fe200078e0094 */
        /* <DEDUP_REMOVED lines=15> */
.L_x_17117:
        /* <DEDUP_REMOVED lines=13> */
.L_x_17119:
[----:B------:R-:W-:Y:S05]  /*b1a0*/  BSYNC.RECONVERGENT B3 ;  /* 0x0000000000037941 */ /* 0x000fea0003800200 */
.L_x_17118:
        /* <DEDUP_REMOVED lines=61> */
.L_x_17116:
[----:B------:R-:W-:Y:S05]  /*b580*/  BSYNC.RECONVERGENT B2 ;  /* 0x0000000000027941 */ /* 0x000fea0003800200 */
.L_x_17115:
        /* <DEDUP_REMOVED lines=11> */
[----:B------:R-:W-:Y:S01]  /*b640*/  FFMA.FTZ R123, R148, R123, R107 ;  /* 0x0000007b947b7223 */ /* 0x000fe2000001006b */
[----:B------:R-:W-:Y:S06]  /*b650*/  BRA `(.L_x_17114) ;  /* 0x0000003400347947 */ /* 0x000fec0003800000 */
.L_x_17064:
[----:B------:R-:W-:Y:S01]  /*b660*/  BSSY.RECONVERGENT B2, `(.L_x_17120) ;  /* 0x000006b000027945 */ /* 0x000fe20003800200 */
[----:B------:R-:W-:Y:S01]  /*b670*/  IMAD.MOV.U32 R186, RZ, RZ, R194 ;  /* 0x000000ffffba7224 */ /* 0x000fe200078e00c2 */
[----:B--2---:R-:W-:Y:S01]  /*b680*/  MOV R118, R9 ;  /* 0x0000000900767202 */ /* 0x004fe20000000f00 */
        /* <DEDUP_REMOVED lines=18> */
.L_x_17124:
        /* <DEDUP_REMOVED lines=13> */
.L_x_17126:
[----:B------:R-:W-:Y:S05]  /*b880*/  BSYNC.RECONVERGENT B4 ;  /* 0x0000000000047941 */ /* 0x000fea0003800200 */
.L_x_17125:
        /* <DEDUP_REMOVED lines=60> */
.L_x_17123:
[----:B------:R-:W-:Y:S05]  /*bc50*/  BSYNC.RECONVERGENT B3 ;  /* 0x0000000000037941 */ /* 0x000fea0003800200 */
.L_x_17122:
        /* <DEDUP_REMOVED lines=11> */
.L_x_17121:
[----:B------:R-:W-:Y:S05]  /*bd10*/  BSYNC.RECONVERGENT B2 ;  /* 0x0000000000027941 */ /* 0x000fea0003800200 */
.L_x_17120:
        /* <DEDUP_REMOVED lines=17> */
.L_x_17131:
        /* <DEDUP_REMOVED lines=13> */
.L_x_17133:
[----:B------:R-:W-:Y:S05]  /*bf00*/  BSYNC.RECONVERGENT B4 ;  /* 0x0000000000047941 */ /* 0x000fea0003800200 */
.L_x_17132:
        /* <DEDUP_REMOVED lines=61> */
.L_x_17130:
[----:B------:R-:W-:Y:S05]  /*c2e0*/  BSYNC.RECONVERGENT B3 ;  /* 0x0000000000037941 */ /* 0x000fea0003800200 */
.L_x_17129:
        /* <DEDUP_REMOVED lines=12> */
.L_x_17128:
[----:B------:R-:W-:Y:S05]  /*c3b0*/  BSYNC.RECONVERGENT B2 ;  /* 0x0000000000027941 */ /* 0x000fea0003800200 */
.L_x_17127:
        /* <DEDUP_REMOVED lines=17> */
.L_x_17138:
        /* <DEDUP_REMOVED lines=13> */
.L_x_17140:
[----:B------:R-:W-:Y:S05]  /*c5a0*/  BSYNC.RECONVERGENT B4 ;  /* 0x0000000000047941 */ /* 0x000fea0003800200 */
.L_x_17139:
        /* <DEDUP_REMOVED lines=61> */
.L_x_17137:
[----:B------:R-:W-:Y:S05]  /*c980*/  BSYNC.RECONVERGENT B3 ;  /* 0x0000000000037941 */ /* 0x000fea0003800200 */
.L_x_17136:
        /* <DEDUP_REMOVED lines=11> */
.L_x_17135:
[----:B------:R-:W-:Y:S05]  /*ca40*/  BSYNC.RECONVERGENT B2 ;  /* 0x0000000000027941 */ /* 0x000fea0003800200 */
.L_x_17134:
        /* <DEDUP_REMOVED lines=17> */
.L_x_17145:
        /* <DEDUP_REMOVED lines=13> */
.L_x_17147:
[----:B------:R-:W-:Y:S05]  /*cc30*/  BSYNC.RECONVERGENT B4 ;  /* 0x0000000000047941 */ /* 0x000fea0003800200 */
.L_x_17146:
        /* <DEDUP_REMOVED lines=61> */
.L_x_17144:
[----:B------:R-:W-:Y:S05]  /*d010*/  BSYNC.RECONVERGENT B3 ;  /* 0x0000000000037941 */ /* 0x000fea0003800200 */
.L_x_17143:
        /* <DEDUP_REMOVED lines=12> */
.L_x_17142:
[----:B------:R-:W-:Y:S05]  /*d0e0*/  BSYNC.RECONVERGENT B2 ;  /* 0x0000000000027941 */ /* 0x000fea0003800200 */
.L_x_17141:
        /* <DEDUP_REMOVED lines=17> */
.L_x_17152:
        /* <DEDUP_REMOVED lines=13> */
.L_x_17154:
[----:B------:R-:W-:Y:S05]  /*d2d0*/  BSYNC.RECONVERGENT B4 ;  /* 0x0000000000047941 */ /* 0x000fea0003800200 */
.L_x_17153:
        /* <DEDUP_REMOVED lines=61> */
.L_x_17151:
[----:B------:R-:W-:Y:S05]  /*d6b0*/  BSYNC.RECONVERGENT B3 ;  /* 0x0000000000037941 */ /* 0x000fea0003800200 */
.L_x_17150:
        /* <DEDUP_REMOVED lines=11> */
.L_x_17149:
[----:B------:R-:W-:Y:S05]  /*d770*/  BSYNC.RECONVERGENT B2 ;  /* 0x0000000000027941 */ /* 0x000fea0003800200 */
.L_x_17148:
        /* <DEDUP_REMOVED lines=17> */
.L_x_17159:
        /* <DEDUP_REMOVED lines=13> */
.L_x_17161:
[----:B------:R-:W-:Y:S05]  /*d960*/  BSYNC.RECONVERGENT B4 ;  /* 0x0000000000047941 */ /* 0x000fea0003800200 */
.L_x_17160:
[----:B------:R-:W-:Y:S01]  /*d970*/  IMAD.WIDE.U32 R8, R6, -0x326172a9, RZ ;  /* 0xcd9e8d5706087825 */ /* 0x000fe200078e00ff */
[----:B------:R-:W-:-:S03]  /*d980*/  LOP3.LUT R122, R193, R151, R177, 0x96, !PT ;  /* 0x00000097c17a7212 */ /* 0x000fc600078e96b1 */
[----:B------:R-:W-:Y:S01]  /*d990*/  VIADD R7, R176, 0x9e3779b9 ;  /* 0x9e3779b9b0077836 */ /* 0x000fe20000000000 */
[----:B0-----:R-:W-:Y:S01]  /*d9a0*/  LOP3.LUT R148, R5, R9, R176, 0x96, !PT ;  /* 0x0000000905947212 */ /* 0x001fe200078e96b0 */
        /* <DEDUP_REMOVED lines=57> */
.L_x_17158:
[----:B------:R-:W-:Y:S05]  /*dd40*/  BSYNC.RECONVERGENT B3 ;  /* 0x0000000000037941 */ /* 0x000fea0003800200 */
.L_x_17157:
[----:B-----5:R-:W-:Y:S01]  /*dd50*/  PRMT R122, R98, 0x7632, R122 ;  /* 0x00007632627a7816 */ /* 0x020fe2000000007a */
[----:B01----:R-:W-:Y:S01]  /*dd60*/  IMAD.MOV.U32 R148, RZ, RZ, 0x2f800000 ;  /* 0x2f800000ff947424 */ /* 0x003fe200078e00ff */
        /* <DEDUP_REMOVED lines=10> */
.L_x_17156:
[----:B------:R-:W-:Y:S05]  /*de10*/  BSYNC.RECONVERGENT B2 ;  /* 0x0000000000027941 */ /* 0x000fea0003800200 */
.L_x_17155:
        /* <DEDUP_REMOVED lines=17> */
.L_x_17166:
        /* <DEDUP_REMOVED lines=13> */
.L_x_17168:
[----:B------:R-:W-:Y:S05]  /*e000*/  BSYNC.RECONVERGENT B4 ;  /* 0x0000000000047941 */ /* 0x000fea0003800200 */
.L_x_17167:
        /* <DEDUP_REMOVED lines=61> */
.L_x_17165:
[----:B------:R-:W-:Y:S05]  /*e3e0*/  BSYNC.RECONVERGENT B3 ;  /* 0x0000000000037941 */ /* 0x000fea0003800200 */
.L_x_17164:
        /* <DEDUP_REMOVED lines=11> */
.L_x_17163:
[----:B------:R-:W-:Y:S05]  /*e4a0*/  BSYNC.RECONVERGENT B2 ;  /* 0x0000000000027941 */ /* 0x000fea0003800200 */
.L_x_17162:
        /* <DEDUP_REMOVED lines=16> */
.L_x_17171:
        /* <DEDUP_REMOVED lines=13> */
.L_x_17173:
[----:B------:R-:W-:Y:S05]  /*e680*/  BSYNC.RECONVERGENT B3 ;  /* 0x0000000000037941 */ /* 0x000fea0003800200 */
.L_x_17172:
        /* <DEDUP_REMOVED lines=61> */
.L_x_17170:
[----:B------:R-:W-:Y:S05]  /*ea60*/  BSYNC.RECONVERGENT B2 ;  /* 0x0000000000027941 */ /* 0x000fea0003800200 */
.L_x_17169:
        /* <DEDUP_REMOVED lines=12> */
.L_x_17114:
[----:B------:R-:W-:Y:S05]  /*eb30*/  BSYNC.RECONVERGENT B0 ;  /* 0x0000000000007941 */ /* 0x000fea0003800200 */
.L_x_17063:
[----:B------:R-:W0:Y:S01]  /*eb40*/  LDC.64 R148, c[0x0][0x3a8] ;  /* 0x0000ea00ff947b82 */ /* 0x000e220000000a00 */
[----:B------:R-:W-:Y:S01]  /*eb50*/  BSSY.RECONVERGENT B0, `(.L_x_17174) ;  /* 0x000001a000007945 */ /* 0x000fe20003800200 */
[----:B------:R-:W-:Y:S01]  /*eb60*/  MOV R194, R186 ;  /* 0x000000ba00c27202 */ /* 0x000fe20000000f00 */
[----:B0-----:R-:W-:-:S05]  /*eb70*/  IMAD.WIDE.U32 R148, R207, 0x20, R148 ;  /* 0x00000020cf947825 */ /* 0x001fca00078e0094 */
[----:B------:R0:W-:Y:S04]  /*eb80*/  STG.E.128 desc[UR6][R148.64], R116 ;  /* 0x0000007494007986 */ /* 0x0001e8000c101d06 */
[----:B------:R0:W-:Y:S01]  /*eb90*/  STG.E.128 desc[UR6][R148.64+0x10], R120 ;  /* 0x0000107894007986 */ /* 0x0001e2000c101d06 */
[----:B------:R-:W-:Y:S05]  /*eba0*/  @!P2 BRA `(.L_x_17175) ;  /* 0x000000000050a947 */ /* 0x000fea0003800000 */
[----:B------:R-:W-:Y:S01]  /*ebb0*/  IMAD.U32 R151, R201, 0x10000, RZ ;  /* 0x00010000c9977824 */ /* 0x000fe200078e00ff */
[----:B0-----:R-:W0:Y:S01]  /*ebc0*/  LDC.64 R148, c[0x0][0x3b0] ;  /* 0x0000ec00ff947b82 */ /* 0x001e220000000a00 */
        /* <DEDUP_REMOVED lines=18> */
.L_x_17175:
[----:B------:R-:W-:Y:S05]  /*ecf0*/  BSYNC.RECONVERGENT B0 ;  /* 0x0000000000007941 */ /* 0x000fea0003800200 */
.L_x_17174:
[----:B------:R-:W-:Y:S01]  /*ed00*/  IADD3 R207, PT, PT, R207, 0x20, RZ ;  /* 0x00000020cfcf7810 */ /* 0x000fe20007ffe0ff */
[----:B------:R-:W-:-:S07]  /*ed10*/  VIADD R205, R205, 0x20 ;  /* 0x00000020cdcd7836 */ /* 0x000fce0000000000 */
.L_x_17062:
[----:B------:R-:W-:Y:S05]  /*ed20*/  BSYNC.RECONVERGENT B1 ;  /* 0x0000000000017941 */ /* 0x000fea0003800200 */
.L_x_17061:
        /* <DEDUP_REMOVED lines=17> */
[----:B------:R-:W-:Y:S01]  /*ee40*/  MOV R186, R194 ;  /* 0x000000c200ba7202 */ /* 0x000fe20000000f00 */
[----:B--2---:R-:W-:Y:S01]  /*ee50*/  IMAD.MOV.U32 R126, RZ, RZ, R9 ;  /* 0x000000ffff7e7224 */ /* 0x004fe200078e0009 */
[----:B-----5:R-:W-:-:S09]  /*ee60*/  MOV R124, R100 ;  /* 0x00000064007c7202 */ /* 0x020fd20000000f00 */
        /* <DEDUP_REMOVED lines=17> */
.L_x_17184:
        /* <DEDUP_REMOVED lines=13> */
.L_x_17186:
[----:B------:R-:W-:Y:S05]  /*f050*/  BSYNC.RECONVERGENT B4 ;  /* 0x0000000000047941 */ /* 0x000fea0003800200 */
.L_x_17185:
        /* <DEDUP_REMOVED lines=60> */
.L_x_17183:
[----:B------:R-:W-:Y:S05]  /*f420*/  BSYNC.RECONVERGENT B3 ;  /* 0x0000000000037941 */ /* 0x000fea0003800200 */
.L_x_17182:
        /* <DEDUP_REMOVED lines=11> */
.L_x_17181:
[----:B------:R-:W-:Y:S05]  /*f4e0*/  BSYNC.RECONVERGENT B2 ;  /* 0x0000000000027941 */ /* 0x000fea0003800200 */
.L_x_17180:
[----:B------:R-:W-:Y:S01]  /*f4f0*/  BSSY.RECONVERGENT B2, `(.L_x_17187) ;  /* 0x0000069000027945 */ /* 0x000fe20003800200 */
[----:B------:R-:W-:Y:S01]  /*f500*/  IMAD.MOV.U32 R9, RZ, RZ, R126 ;  /* 0x000000ffff097224 */ /* 0x000fe200078e007e */
        /* <DEDUP_REMOVED lines=15> */
.L_x_17191:
        /* <DEDUP_REMOVED lines=13> */
.L_x_17193:
[----:B------:R-:W-:Y:S05]  /*f6d0*/  BSYNC.RECONVERGENT B4 ;  /* 0x0000000000047941 */ /* 0x000fea0003800200 */
.L_x_17192:
        /* <DEDUP_REMOVED lines=61> */
.L_x_17190:
[----:B------:R-:W-:Y:S05]  /*fab0*/  BSYNC.RECONVERGENT B3 ;  /* 0x0000000000037941 */ /* 0x000fea0003800200 */
.L_x_17189:
        /* <DEDUP_REMOVED lines=12> */
.L_x_17188:
[----:B------:R-:W-:Y:S05]  /*fb80*/  BSYNC.RECONVERGENT B2 ;  /* 0x0000000000027941 */ /* 0x000fea0003800200 */
.L_x_17187:
        /* <DEDUP_REMOVED lines=17> */
.L_x_17198:
        /* <DEDUP_REMOVED lines=13> */
.L_x_17200:
[----:B------:R-:W-:Y:S05]  /*fd70*/  BSYNC.RECONVERGENT B4 ;  /* 0x0000000000047941 */ /* 0x000fea0003800200 */
.L_x_17199:
        /* <DEDUP_REMOVED lines=61> */
.L_x_17197:
[----:B------:R-:W-:Y:S05]  /*10150*/  BSYNC.RECONVERGENT B3 ;  /* 0x0000000000037941 */ /* 0x000fea0003800200 */
.L_x_17196:
        /* <DEDUP_REMOVED lines=11> */
.L_x_17195:
[----:B------:R-:W-:Y:S05]  /*10210*/  BSYNC.RECONVERGENT B2 ;  /* 0x0000000000027941 */ /* 0x000fea0003800200 */
.L_x_17194:
        /* <DEDUP_REMOVED lines=17> */
.L_x_17205:
        /* <DEDUP_REMOVED lines=13> */
.L_x_17207:
[----:B------:R-:W-:Y:S05]  /*10400*/  BSYNC.RECONVERGENT B4 ;  /* 0x0000000000047941 */ /* 0x000fea0003800200 */
.L_x_17206:
        /* <DEDUP_REMOVED lines=61> */
.L_x_17204:
[----:B------:R-:W-:Y:S05]  /*107e0*/  BSYNC.RECONVERGENT B3 ;  /* 0x0000000000037941 */ /* 0x000fea0003800200 */
.L_x_17203:
        /* <DEDUP_REMOVED lines=12> */
.L_x_17202:
[----:B------:R-:W-:Y:S05]  /*108b0*/  BSYNC.RECONVERGENT B2 ;  /* 0x0000000000027941 */ /* 0x000fea0003800200 */
.L_x_17201:
        /* <DEDUP_REMOVED lines=17> */
.L_x_17212:
        /* <DEDUP_REMOVED lines=13> */
.L_x_17214:
[----:B------:R-:W-:Y:S05]  /*10aa0*/  BSYNC.RECONVERGENT B4 ;  /* 0x0000000000047941 */ /* 0x000fea0003800200 */
.L_x_17213:
        /* <DEDUP_REMOVED lines=61> */
.L_x_17211:
[----:B------:R-:W-:Y:S05]  /*10e80*/  BSYNC.RECONVERGENT B3 ;  /* 0x0000000000037941 */ /* 0x000fea0003800200 */
.L_x_17210:
        /* <DEDUP_REMOVED lines=11> */
.L_x_17209:
[----:B------:R-:W-:Y:S05]  /*10f40*/  BSYNC.RECONVERGENT B2 ;  /* 0x0000000000027941 */ /* 0x000fea0003800200 */
.L_x_17208:
        /* <DEDUP_REMOVED lines=17> */
.L_x_17219:
        /* <DEDUP_REMOVED lines=13> */
.L_x_17221:
[----:B------:R-:W-:Y:S05]  /*11130*/  BSYNC.RECONVERGENT B4 ;  /* 0x0000000000047941 */ /* 0x000fea0003800200 */
.L_x_17220:
[----:B------:R-:W-:Y:S01]  /*11140*/  IMAD.WIDE.U32 R8, R6, -0x326172a9, RZ ;  /* 0xcd9e8d5706087825 */ /* 0x000fe200078e00ff */
[----:B------:R-:W-:Y:S02]  /*11150*/  LOP3.LUT R130, R193, R151, R177, 0x96, !PT ;  /* 0x00000097c1827212 */ /* 0x000fe400078e96b1 */
[----:B------:R-:W-:Y:S02]  /*11160*/  IADD3 R7, PT, PT, R176, -0x61c88647, RZ ;  /* 0x9e3779b9b0077810 */ /* 0x000fe40007ffe0ff */
[----:B0-----:R-:W-:Y:S01]  /*11170*/  LOP3.LUT R148, R5, R9, R176, 0x96, !PT ;  /* 0x0000000905947212 */ /* 0x001fe200078e96b0 */
        /* <DEDUP_REMOVED lines=57> */
.L_x_17218:
[----:B------:R-:W-:Y:S05]  /*11510*/  BSYNC.RECONVERGENT B3 ;  /* 0x0000000000037941 */ /* 0x000fea0003800200 */
.L_x_17217:
        /* <DEDUP_REMOVED lines=12> */
.L_x_17216:
[----:B------:R-:W-:Y:S05]  /*115e0*/  BSYNC.RECONVERGENT B2 ;  /* 0x0000000000027941 */ /* 0x000fea0003800200 */
.L_x_17215:
        /* <DEDUP_REMOVED lines=17> */
.L_x_17226:
        /* <DEDUP_REMOVED lines=13> */
.L_x_17228:
[----:B------:R-:W-:Y:S05]  /*117d0*/  BSYNC.RECONVERGENT B4 ;  /* 0x0000000000047941 */ /* 0x000fea0003800200 */
.L_x_17227:
        /* <DEDUP_REMOVED lines=61> */
.L_x_17225:
[----:B------:R-:W-:Y:S05]  /*11bb0*/  BSYNC.RECONVERGENT B3 ;  /* 0x0000000000037941 */ /* 0x000fea0003800200 */
.L_x_17224:
        /* <DEDUP_REMOVED lines=11> */
.L_x_17223:
[----:B------:R-:W-:Y:S05]  /*11c70*/  BSYNC.RECONVERGENT B2 ;  /* 0x0000000000027941 */ /* 0x000fea0003800200 */
.L_x_17222:
        /* <DEDUP_REMOVED lines=16> */
.L_x_17232:
        /* <DEDUP_REMOVED lines=13> */
.L_x_17234:
[----:B------:R-:W-:Y:S05]  /*11e50*/  BSYNC.RECONVERGENT B3 ;  /* 0x0000000000037941 */ /* 0x000fea0003800200 */
.L_x_17233:
        /* <DEDUP_REMOVED lines=61> */
.L_x_17231:
[----:B------:R-:W-:Y:S05]  /*12230*/  BSYNC.RECONVERGENT B2 ;  /* 0x0000000000027941 */ /* 0x000fea0003800200 */
.L_x_17230:
        /* <DEDUP_REMOVED lines=13> */
.L_x_17179:
        /* <DEDUP_REMOVED lines=21> */
.L_x_17239:
        /* <DEDUP_REMOVED lines=13> */
.L_x_17241:
[----:B------:R-:W-:Y:S05]  /*12530*/  BSYNC.RECONVERGENT B4 ;  /* 0x0000000000047941 */ /* 0x000fea0003800200 */
.L_x_17240:
        /* <DEDUP_REMOVED lines=60> */
.L_x_17238:
[----:B------:R-:W-:Y:S05]  /*12900*/  BSYNC.RECONVERGENT B3 ;  /* 0x0000000000037941 */ /* 0x000fea0003800200 */
.L_x_17237:
        /* <DEDUP_REMOVED lines=11> */
.L_x_17236:
[----:B------:R-:W-:Y:S05]  /*129c0*/  BSYNC.RECONVERGENT B2 ;  /* 0x0000000000027941 */ /* 0x000fea0003800200 */
.L_x_17235:
        /* <DEDUP_REMOVED lines=17> */
.L_x_17246:
        /* <DEDUP_REMOVED lines=13> */
.L_x_17248:
[----:B------:R-:W-:Y:S05]  /*12bb0*/  BSYNC.RECONVERGENT B4 ;  /* 0x0000000000047941 */ /* 0x000fea0003800200 */
.L_x_17247:
        /* <DEDUP_REMOVED lines=61> */
.L_x_17245:
[----:B------:R-:W-:Y:S05]  /*12f90*/  BSYNC.RECONVERGENT B3 ;  /* 0x0000000000037941 */ /* 0x000fea0003800200 */
.L_x_17244:
        /* <DEDUP_REMOVED lines=12> */
.L_x_17243:
[----:B------:R-:W-:Y:S05]  /*13060*/  BSYNC.RECONVERGENT B2 ;  /* 0x0000000000027941 */ /* 0x000fea0003800200 */
.L_x_17242:
        /* <DEDUP_REMOVED lines=17> */
.L_x_17253:
        /* <DEDUP_REMOVED lines=13> */
.L_x_17255:
[----:B------:R-:W-:Y:S05]  /*13250*/  BSYNC.RECONVERGENT B4 ;  /* 0x0000000000047941 */ /* 0x000fea0003800200 */
.L_x_17254:
        /* <DEDUP_REMOVED lines=61> */
.L_x_17252:
[----:B------:R-:W-:Y:S05]  /*13630*/  BSYNC.RECONVERGENT B3 ;  /* 0x0000000000037941 */ /* 0x000fea0003800200 */
.L_x_17251:
        /* <DEDUP_REMOVED lines=11> */
.L_x_17250:
[----:B------:R-:W-:Y:S05]  /*136f0*/  BSYNC.RECONVERGENT B2 ;  /* 0x0000000000027941 */ /* 0x000fea0003800200 */
.L_x_17249:
        /* <DEDUP_REMOVED lines=17> */
.L_x_17260:
        /* <DEDUP_REMOVED lines=13> */
.L_x_17262:
[----:B------:R-:W-:Y:S05]  /*138e0*/  BSYNC.RECONVERGENT B4 ;  /* 0x0000000000047941 */ /* 0x000fea0003800200 */
.L_x_17261:
        /* <DEDUP_REMOVED lines=61> */
.L_x_17259:
[----:B------:R-:W-:Y:S05]  /*13cc0*/  BSYNC.RECONVERGENT B3 ;  /* 0x0000000000037941 */ /* 0x000fea0003800200 */
.L_x_17258:
        /* <DEDUP_REMOVED lines=12> */
.L_x_17257:
[----:B------:R-:W-:Y:S05]  /*13d90*/  BSYNC.RECONVERGENT B2 ;  /* 0x0000000000027941 */ /* 0x000fea0003800200 */
.L_x_17256:
        /* <DEDUP_REMOVED lines=17> */
.L_x_17267:
        /* <DEDUP_REMOVED lines=13> */
.L_x_17269:
[----:B------:R-:W-:Y:S05]  /*13f80*/  BSYNC.RECONVERGENT B4 ;  /* 0x0000000000047941 */ /* 0x000fea0003800200 */
.L_x_17268:
        /* <DEDUP_REMOVED lines=61> */
.L_x_17266:
[----:B------:R-:W-:Y:S05]  /*14360*/  BSYNC.RECONVERGENT B3 ;  /* 0x0000000000037941 */ /* 0x000fea0003800200 */
.L_x_17265:
        /* <DEDUP_REMOVED lines=11> */
.L_x_17264:
[----:B------:R-:W-:Y:S05]  /*14420*/  BSYNC.RECONVERGENT B2 ;  /* 0x0000000000027941 */ /* 0x000fea0003800200 */
.L_x_17263:
        /* <DEDUP_REMOVED lines=17> */
.L_x_17274:
        /* <DEDUP_REMOVED lines=13> */
.L_x_17276:
[----:B------:R-:W-:Y:S05]  /*14610*/  BSYNC.RECONVERGENT B4 ;  /* 0x0000000000047941 */ /* 0x000fea0003800200 */
.L_x_17275:
        /* <DEDUP_REMOVED lines=61> */
.L_x_17273:
[----:B------:R-:W-:Y:S05]  /*149f0*/  BSYNC.RECONVERGENT B3 ;  /* 0x0000000000037941 */ /* 0x000fea0003800200 */
.L_x_17272:
        /* <DEDUP_REMOVED lines=12> */
.L_x_17271:
[----:B------:R-:W-:Y:S05]  /*14ac0*/  BSYNC.RECONVERGENT B2 ;  /* 0x0000000000027941 */ /* 0x000fea0003800200 */
.L_x_17270:
        /* <DEDUP_REMOVED lines=17> */
.L_x_17281:
        /* <DEDUP_REMOVED lines=13> */
.L_x_17283:
[----:B------:R-:W-:Y:S05]  /*14cb0*/  BSYNC.RECONVERGENT B4 ;  /* 0x0000000000047941 */ /* 0x000fea0003800200 */
.L_x_17282:
        /* <DEDUP_REMOVED lines=61> */
.L_x_17280:
[----:B------:R-:W-:Y:S05]  /*15090*/  BSYNC.RECONVERGENT B3 ;  /* 0x0000000000037941 */ /* 0x000fea0003800200 */
.L_x_17279:
        /* <DEDUP_REMOVED lines=11> */
.L_x_17278:
[----:B------:R-:W-:Y:S05]  /*15150*/  BSYNC.RECONVERGENT B2 ;  /* 0x0000000000027941 */ /* 0x000fea0003800200 */
.L_x_17277:
        /* <DEDUP_REMOVED lines=16> */
.L_x_17286:
        /* <DEDUP_REMOVED lines=13> */
.L_x_17288:
[----:B------:R-:W-:Y:S05]  /*15330*/  BSYNC.RECONVERGENT B3 ;  /* 0x0000000000037941 */ /* 0x000fea0003800200 */
.L_x_17287:
        /* <DEDUP_REMOVED lines=61> */
.L_x_17285:
[----:B------:R-:W-:Y:S05]  /*15710*/  BSYNC.RECONVERGENT B2 ;  /* 0x0000000000027941 */ /* 0x000fea0003800200 */
.L_x_17284:
        /* <DEDUP_REMOVED lines=12> */
.L_x_17229:
[----:B------:R-:W-:Y:S05]  /*157e0*/  BSYNC.RECONVERGENT B0 ;  /* 0x0000000000007941 */ /* 0x000fea0003800200 */
.L_x_17178:
        /* <DEDUP_REMOVED lines=27> */
.L_x_17290:
[----:B------:R-:W-:Y:S05]  /*159a0*/  BSYNC.RECONVERGENT B0 ;  /* 0x0000000000007941 */ /* 0x000fea0003800200 */
.L_x_17289:
[----:B------:R-:W-:Y:S01]  /*159b0*/  IADD3 R207, PT, PT, R207, 0x20, RZ ;  /* 0x00000020cfcf7810 */ /* 0x000fe20007ffe0ff */
[----:B------:R-:W-:-:S07]  /*159c0*/  VIADD R205, R205, 0x20 ;  /* 0x00000020cdcd7836 */ /* 0x000fce0000000000 */
.L_x_17177:
[----:B------:R-:W-:Y:S05]  /*159d0*/  BSYNC.RECONVERGENT B1 ;  /* 0x0000000000017941 */ /* 0x000fea0003800200 */
.L_x_17176:
        /* <DEDUP_REMOVED lines=37> */
.L_x_17299:
        /* <DEDUP_REMOVED lines=13> */
.L_x_17301:
[----:B------:R-:W-:Y:S05]  /*15d00*/  BSYNC.RECONVERGENT B4 ;  /* 0x0000000000047941 */ /* 0x000fea0003800200 */
.L_x_17300:
        /* <DEDUP_REMOVED lines=60> */
.L_x_17298:
[----:B------:R-:W-:Y:S05]  /*160d0*/  BSYNC.RECONVERGENT B3 ;  /* 0x0000000000037941 */ /* 0x000fea0003800200 */
.L_x_17297:
        /* <DEDUP_REMOVED lines=11> */
.L_x_17296:
[----:B------:R-:W-:Y:S05]  /*16190*/  BSYNC.RECONVERGENT B2 ;  /* 0x0000000000027941 */ /* 0x000fea0003800200 */
.L_x_17295:
        /* <DEDUP_REMOVED lines=17> */
.L_x_17306:
        /* <DEDUP_REMOVED lines=13> */
.L_x_17308:
[----:B------:R-:W-:Y:S05]  /*16380*/  BSYNC.RECONVERGENT B4 ;  /* 0x0000000000047941 */ /* 0x000fea0003800200 */
.L_x_17307:
        /* <DEDUP_REMOVED lines=61> */
.L_x_17305:
[----:B------:R-:W-:Y:S05]  /*16760*/  BSYNC.RECONVERGENT B3 ;  /* 0x0000000000037941 */ /* 0x000fea0003800200 */
.L_x_17304:
        /* <DEDUP_REMOVED lines=12> */
.L_x_17303:
[----:B------:R-:W-:Y:S05]  /*16830*/  BSYNC.RECONVERGENT B2 ;  /* 0x0000000000027941 */ /* 0x000fea0003800200 */
.L_x_17302:
        /* <DEDUP_REMOVED lines=17> */
.L_x_17313:
        /* <DEDUP_REMOVED lines=13> */
.L_x_17315:
[----:B------:R-:W-:Y:S05]  /*16a20*/  BSYNC.RECONVERGENT B4 ;  /* 0x0000000000047941 */ /* 0x000fea0003800200 */
.L_x_17314:
        /* <DEDUP_REMOVED lines=61> */
.L_x_17312:
[----:B------:R-:W-:Y:S05]  /*16e00*/  BSYNC.RECONVERGENT B3 ;  /* 0x0000000000037941 */ /* 0x000fea0003800200 */
.L_x_17311:
        /* <DEDUP_REMOVED lines=11> */
.L_x_17310:
[----:B------:R-:W-:Y:S05]  /*16ec0*/  BSYNC.RECONVERGENT B2 ;  /* 0x0000000000027941 */ /* 0x000fea0003800200 */
.L_x_17309:
        /* <DEDUP_REMOVED lines=17> */
.L_x_17320:
        /* <DEDUP_REMOVED lines=13> */
.L_x_17322:
[----:B------:R-:W-:Y:S05]  /*170b0*/  BSYNC.RECONVERGENT B4 ;  /* 0x0000000000047941 */ /* 0x000fea0003800200 */
.L_x_17321:
        /* <DEDUP_REMOVED lines=61> */
.L_x_17319:
[----:B------:R-:W-:Y:S05]  /*17490*/  BSYNC.RECONVERGENT B3 ;  /* 0x0000000000037941 */ /* 0x000fea0003800200 */
.L_x_17318:
        /* <DEDUP_REMOVED lines=12> */
.L_x_17317:
[----:B------:R-:W-:Y:S05]  /*17560*/  BSYNC.RECONVERGENT B2 ;  /* 0x0000000000027941 */ /* 0x000fea0003800200 */
.L_x_17316:
        /* <DEDUP_REMOVED lines=17> */
.L_x_17327:
        /* <DEDUP_REMOVED lines=13> */
.L_x_17329:
[----:B------:R-:W-:Y:S05]  /*17750*/  BSYNC.RECONVERGENT B4 ;  /* 0x0000000000047941 */ /* 0x000fea0003800200 */
.L_x_17328:
        /* <DEDUP_REMOVED lines=61> */
.L_x_17326:
[----:B------:R-:W-:Y:S05]  /*17b30*/  BSYNC.RECONVERGENT B3 ;  /* 0x0000000000037941 */ /* 0x000fea0003800200 */
.L_x_17325:
        /* <DEDUP_REMOVED lines=11> */
.L_x_17324:
[----:B------:R-:W-:Y:S05]  /*17bf0*/  BSYNC.RECONVERGENT B2 ;  /* 0x0000000000027941 */ /* 0x000fea0003800200 */
.L_x_17323:
        /* <DEDUP_REMOVED lines=17> */
.L_x_17334:
        /* <DEDUP_REMOVED lines=13> */
.L_x_17336:
[----:B------:R-:W-:Y:S05]  /*17de0*/  BSYNC.RECONVERGENT B4 ;  /* 0x0000000000047941 */ /* 0x000fea0003800200 */
.L_x_17335:
        /* <DEDUP_REMOVED lines=61> */
.L_x_17333:
[----:B------:R-:W-:Y:S05]  /*181c0*/  BSYNC.RECONVERGENT B3 ;  /* 0x0000000000037941 */ /* 0x000fea0003800200 */
.L_x_17332:
        /* <DEDUP_REMOVED lines=12> */
.L_x_17331:
[----:B------:R-:W-:Y:S05]  /*18290*/  BSYNC.RECONVERGENT B2 ;  /* 0x0000000000027941 */ /* 0x000fea0003800200 */
.L_x_17330:
        /* <DEDUP_REMOVED lines=17> */
.L_x_17341:
        /* <DEDUP_REMOVED lines=13> */
.L_x_17343:
[----:B------:R-:W-:Y:S05]  /*18480*/  BSYNC.RECONVERGENT B4 ;  /* 0x0000000000047941 */ /* 0x000fea0003800200 */
.L_x_17342:
        /* <DEDUP_REMOVED lines=61> */
.L_x_17340:
[----:B------:R-:W-:Y:S05]  /*18860*/  BSYNC.RECONVERGENT B3 ;  /* 0x0000000000037941 */ /* 0x000fea0003800200 */
.L_x_17339:
        /* <DEDUP_REMOVED lines=11> */
.L_x_17338:
[----:B------:R-:W-:Y:S05]  /*18920*/  BSYNC.RECONVERGENT B2 ;  /* 0x0000000000027941 */ /* 0x000fea0003800200 */
.L_x_17337:
        /* <DEDUP_REMOVED lines=16> */
.L_x_17347:
        /* <DEDUP_REMOVED lines=13> */
.L_x_17349:
[----:B------:R-:W-:Y:S05]  /*18b00*/  BSYNC.RECONVERGENT B3 ;  /* 0x0000000000037941 */ /* 0x000fea0003800200 */
.L_x_17348:
        /* <DEDUP_REMOVED lines=61> */
.L_x_17346:
[----:B------:R-:W-:Y:S05]  /*18ee0*/  BSYNC.RECONVERGENT B2 ;  /* 0x0000000000027941 */ /* 0x000fea0003800200 */
.L_x_17345:
        /* <DEDUP_REMOVED lines=13> */
.L_x_17294:
        /* <DEDUP_REMOVED lines=21> */
.L_x_17354:
        /* <DEDUP_REMOVED lines=13> */
.L_x_17356:
[----:B------:R-:W-:Y:S05]  /*191e0*/  BSYNC.RECONVERGENT B4 ;  /* 0x0000000000047941 */ /* 0x000fea0003800200 */
.L_x_17355:
        /* <DEDUP_REMOVED lines=60> */
.L_x_17353:
[----:B------:R-:W-:Y:S05]  /*195b0*/  BSYNC.RECONVERGENT B3 ;  /* 0x0000000000037941 */ /* 0x000fea0003800200 */
.L_x_17352:
        /* <DEDUP_REMOVED lines=11> */
.L_x_17351:
[----:B------:R-:W-:Y:S05]  /*19670*/  BSYNC.RECONVERGENT B2 ;  /* 0x0000000000027941 */ /* 0x000fea0003800200 */
.L_x_17350:
        /* <DEDUP_REMOVED lines=17> */
.L_x_17361:
        /* <DEDUP_REMOVED lines=13> */
.L_x_17363:
[----:B------:R-:W-:Y:S05]  /*19860*/  BSYNC.RECONVERGENT B4 ;  /* 0x0000000000047941 */ /* 0x000fea0003800200 */
.L_x_17362:
        /* <DEDUP_REMOVED lines=61> */
.L_x_17360:
[----:B------:R-:W-:Y:S05]  /*19c40*/  BSYNC.RECONVERGENT B3 ;  /* 0x0000000000037941 */ /* 0x000fea0003800200 */
.L_x_17359:
        /* <DEDUP_REMOVED lines=12> */
.L_x_17358:
[----:B------:R-:W-:Y:S05]  /*19d10*/  BSYNC.RECONVERGENT B2 ;  /* 0x0000000000027941 */ /* 0x000fea0003800200 */
.L_x_17357:
        /* <DEDUP_REMOVED lines=17> */
.L_x_17368:
        /* <DEDUP_REMOVED lines=13> */
.L_x_17370:
[----:B------:R-:W-:Y:S05]  /*19f00*/  BSYNC.RECONVERGENT B4 ;  /* 0x0000000000047941 */ /* 0x000fea0003800200 */
.L_x_17369:
        /* <DEDUP_REMOVED lines=61> */
.L_x_17367:
[----:B------:R-:W-:Y:S05]  /*1a2e0*/  BSYNC.RECONVERGENT B3 ;  /* 0x0000000000037941 */ /* 0x000fea0003800200 */
.L_x_17366:
        /* <DEDUP_REMOVED lines=11> */
.L_x_17365:
[----:B------:R-:W-:Y:S05]  /*1a3a0*/  BSYNC.RECONVERGENT B2 ;  /* 0x0000000000027941 */ /* 0x000fea0003800200 */
.L_x_17364:
        /* <DEDUP_REMOVED lines=17> */
.L_x_17375:
        /* <DEDUP_REMOVED lines=13> */
.L_x_17377:
[----:B------:R-:W-:Y:S05]  /*1a590*/  BSYNC.RECONVERGENT B4 ;  /* 0x0000000000047941 */ /* 0x000fea0003800200 */
.L_x_17376:
        /* <DEDUP_REMOVED lines=61> */
.L_x_17374:
[----:B------:R-:W-:Y:S05]  /*1a970*/  BSYNC.RECONVERGENT B3 ;  /* 0x0000000000037941 */ /* 0x000fea0003800200 */
.L_x_17373:
        /* <DEDUP_REMOVED lines=12> */
.L_x_17372:
[----:B------:R-:W-:Y:S05]  /*1aa40*/  BSYNC.RECONVERGENT B2 ;  /* 0x0000000000027941 */ /* 0x000fea0003800200 */
.L_x_17371:
        /* <DEDUP_REMOVED lines=17> */
.L_x_17382:
        /* <DEDUP_REMOVED lines=13> */
.L_x_17384:
[----:B------:R-:W-:Y:S05]  /*1ac30*/  BSYNC.RECONVERGENT B4 ;  /* 0x0000000000047941 */ /* 0x000fea0003800200 */
.L_x_17383:
        /* <DEDUP_REMOVED lines=61> */
.L_x_17381:
[----:B------:R-:W-:Y:S05]  /*1b010*/  BSYNC.RECONVERGENT B3 ;  /* 0x0000000000037941 */ /* 0x000fea0003800200 */
.L_x_17380:
        /* <DEDUP_REMOVED lines=11> */
.L_x_17379:
[----:B------:R-:W-:Y:S05]  /*1b0d0*/  BSYNC.RECONVERGENT B2 ;  /* 0x0000000000027941 */ /* 0x000fea0003800200 */
.L_x_17378:
        /* <DEDUP_REMOVED lines=17> */
.L_x_17389:
        /* <DEDUP_REMOVED lines=13> */
.L_x_17391:
[----:B------:R-:W-:Y:S05]  /*1b2c0*/  BSYNC.RECONVERGENT B4 ;  /* 0x0000000000047941 */ /* 0x000fea0003800200 */
.L_x_17390:
        /* <DEDUP_REMOVED lines=61> */
.L_x_17388:
[----:B------:R-:W-:Y:S05]  /*1b6a0*/  BSYNC.RECONVERGENT B3 ;  /* 0x0000000000037941 */ /* 0x000fea0003800200 */
.L_x_17387:
        /* <DEDUP_REMOVED lines=12> */
.L_x_17386:
[----:B------:R-:W-:Y:S05]  /*1b770*/  BSYNC.RECONVERGENT B2 ;  /* 0x0000000000027941 */ /* 0x000fea0003800200 */
.L_x_17385:
        /* <DEDUP_REMOVED lines=17> */
.L_x_17396:
        /* <DEDUP_REMOVED lines=13> */
.L_x_17398:
[----:B------:R-:W-:Y:S05]  /*1b960*/  BSYNC.RECONVERGENT B4 ;  /* 0x0000000000047941 */ /* 0x000fea0003800200 */
.L_x_17397:
        /* <DEDUP_REMOVED lines=61> */
.L_x_17395:
[----:B------:R-:W-:Y:S05]  /*1bd40*/  BSYNC.RECONVERGENT B3 ;  /* 0x0000000000037941 */ /* 0x000fea0003800200 */
.L_x_17394:
        /* <DEDUP_REMOVED lines=11> */
.L_x_17393:
[----:B------:R-:W-:Y:S05]  /*1be00*/  BSYNC.RECONVERGENT B2 ;  /* 0x0000000000027941 */ /* 0x000fea0003800200 */
.L_x_17392:
        /* <DEDUP_REMOVED lines=16> */
.L_x_17401:
        /* <DEDUP_REMOVED lines=13> */
.L_x_17403:
[----:B------:R-:W-:Y:S05]  /*1bfe0*/  BSYNC.RECONVERGENT B3 ;  /* 0x0000000000037941 */ /* 0x000fea0003800200 */
.L_x_17402:
        /* <DEDUP_REMOVED lines=61> */
.L_x_17400:
[----:B------:R-:W-:Y:S05]  /*1c3c0*/  BSYNC.RECONVERGENT B2 ;  /* 0x0000000000027941 */ /* 0x000fea0003800200 */
.L_x_17399:
        /* <DEDUP_REMOVED lines=12> */
.L_x_17344:
[----:B------:R-:W-:Y:S05]  /*1c490*/  BSYNC.RECONVERGENT B0 ;  /* 0x0000000000007941 */ /* 0x000fea0003800200 */
.L_x_17293:
        /* <DEDUP_REMOVED lines=27> */
.L_x_17405:
[----:B------:R-:W-:Y:S05]  /*1c650*/  BSYNC.RECONVERGENT B0 ;  /* 0x0000000000007941 */ /* 0x000fea0003800200 */
.L_x_17404:
[----:B------:R-:W-:Y:S01]  /*1c660*/  IADD3 R207, PT, PT, R207, 0x20, RZ ;  /* 0x00000020cfcf7810 */ /* 0x000fe20007ffe0ff */
[----:B------:R-:W-:-:S07]  /*1c670*/  VIADD R205, R205, 0x20 ;  /* 0x00000020cdcd7836 */ /* 0x000fce0000000000 */
.L_x_17292:
[----:B------:R-:W-:Y:S05]  /*1c680*/  BSYNC.RECONVERGENT B1 ;  /* 0x0000000000017941 */ /* 0x000fea0003800200 */
.L_x_17291:
[----:B------:R-:W-:Y:S01]  /*1c690*/  ISETP.GE.U32.AND P1, PT, R2, 0xa0, PT ;  /* 0x000000a00200780c */ /* 0x000fe20003f26070 */
[----:B------:R-:W-:-:S12]  /*1c6a0*/  BSSY.RECONVERGENT B1, `(.L_x_17406) ;  /* 0x00006cb000017945 */ /* 0x000fd80003800200 */
        /* <DEDUP_REMOVED lines=34> */
.L_x_17414:
        /* <DEDUP_REMOVED lines=13> */
.L_x_17416:
[----:B------:R-:W-:Y:S05]  /*1c9a0*/  BSYNC.RECONVERGENT B4 ;  /* 0x0000000000047941 */ /* 0x000fea0003800200 */
.L_x_17415:
        /* <DEDUP_REMOVED lines=60> */
.L_x_17413:
[----:B------:R-:W-:Y:S05]  /*1cd70*/  BSYNC.RECONVERGENT B3 ;  /* 0x0000000000037941 */ /* 0x000fea0003800200 */
.L_x_17412:
        /* <DEDUP_REMOVED lines=11> */
.L_x_17411:
[----:B------:R-:W-:Y:S05]  /*1ce30*/  BSYNC.RECONVERGENT B2 ;  /* 0x0000000000027941 */ /* 0x000fea0003800200 */
.L_x_17410:
        /* <DEDUP_REMOVED lines=17> */
.L_x_17421:
        /* <DEDUP_REMOVED lines=13> */
.L_x_17423:
[----:B------:R-:W-:Y:S05]  /*1d020*/  BSYNC.RECONVERGENT B4 ;  /* 0x0000000000047941 */ /* 0x000fea0003800200 */
.L_x_17422:
        /* <DEDUP_REMOVED lines=61> */
.L_x_17420:
[----:B------:R-:W-:Y:S05]  /*1d400*/  BSYNC.RECONVERGENT B3 ;  /* 0x0000000000037941 */ /* 0x000fea0003800200 */
.L_x_17419:
        /* <DEDUP_REMOVED lines=12> */
.L_x_17418:
[----:B------:R-:W-:Y:S05]  /*1d4d0*/  BSYNC.RECONVERGENT B2 ;  /* 0x0000000000027941 */ /* 0x000fea0003800200 */
.L_x_17417:
        /* <DEDUP_REMOVED lines=17> */
.L_x_17428:
        /* <DEDUP_REMOVED lines=13> */
.L_x_17430:
[----:B------:R-:W-:Y:S05]  /*1d6c0*/  BSYNC.RECONVERGENT B4 ;  /* 0x0000000000047941 */ /* 0x000fea0003800200 */
.L_x_17429:
        /* <DEDUP_REMOVED lines=61> */
.L_x_17427:
[----:B------:R-:W-:Y:S05]  /*1daa0*/  BSYNC.RECONVERGENT B3 ;  /* 0x0000000000037941 */ /* 0x000fea0003800200 */
.L_x_17426:
        /* <DEDUP_REMOVED lines=11> */
.L_x_17425:
[----:B------:R-:W-:Y:S05]  /*1db60*/  BSYNC.RECONVERGENT B2 ;  /* 0x0000000000027941 */ /* 0x000fea0003800200 */
.L_x_17424:
        /* <DEDUP_REMOVED lines=17> */
.L_x_17435:
        /* <DEDUP_REMOVED lines=13> */
.L_x_17437:
[----:B------:R-:W-:Y:S05]  /*1dd50*/  BSYNC.RECONVERGENT B4 ;  /* 0x0000000000047941 */ /* 0x000fea0003800200 */
.L_x_17436:
        /* <DEDUP_REMOVED lines=61> */
.L_x_17434:
[----:B------:R-:W-:Y:S05]  /*1e130*/  BSYNC.RECONVERGENT B3 ;  /* 0x0000000000037941 */ /* 0x000fea0003800200 */
.L_x_17433:
        /* <DEDUP_REMOVED lines=12> */
.L_x_17432:
[----:B------:R-:W-:Y:S05]  /*1e200*/  BSYNC.RECONVERGENT B2 ;  /* 0x0000000000027941 */ /* 0x000fea0003800200 */
.L_x_17431:
        /* <DEDUP_REMOVED lines=17> */
.L_x_17442:
        /* <DEDUP_REMOVED lines=13> */
.L_x_17444:
[----:B------:R-:W-:Y:S05]  /*1e3f0*/  BSYNC.RECONVERGENT B4 ;  /* 0x0000000000047941 */ /* 0x000fea0003800200 */
.L_x_17443:
        /* <DEDUP_REMOVED lines=61> */
.L_x_17441:
[----:B------:R-:W-:Y:S05]  /*1e7d0*/  BSYNC.RECONVERGENT B3 ;  /* 0x0000000000037941 */ /* 0x000fea0003800200 */
.L_x_17440:
        /* <DEDUP_REMOVED lines=11> */
.L_x_17439:
[----:B------:R-:W-:Y:S05]  /*1e890*/  BSYNC.RECONVERGENT B2 ;  /* 0x0000000000027941 */ /* 0x000fea0003800200 */
.L_x_17438:
        /* <DEDUP_REMOVED lines=17> */
.L_x_17449:
        /* <DEDUP_REMOVED lines=13> */
.L_x_17451:
[----:B------:R-:W-:Y:S05]  /*1ea80*/  BSYNC.RECONVERGENT B4 ;  /* 0x0000000000047941 */ /* 0x000fea0003800200 */
.L_x_17450:
        /* <DEDUP_REMOVED lines=61> */
.L_x_17448:
[----:B------:R-:W-:Y:S05]  /*1ee60*/  BSYNC.RECONVERGENT B3 ;  /* 0x0000000000037941 */ /* 0x000fea0003800200 */
.L_x_17447:
        /* <DEDUP_REMOVED lines=12> */
.L_x_17446:
[----:B------:R-:W-:Y:S05]  /*1ef30*/  BSYNC.RECONVERGENT B2 ;  /* 0x0000000000027941 */ /* 0x000fea0003800200 */
.L_x_17445:
        /* <DEDUP_REMOVED lines=17> */
.L_x_17456:
        /* <DEDUP_REMOVED lines=13> */
.L_x_17458:
[----:B------:R-:W-:Y:S05]  /*1f120*/  BSYNC.RECONVERGENT B4 ;  /* 0x0000000000047941 */ /* 0x000fea0003800200 */
.L_x_17457:
        /* <DEDUP_REMOVED lines=61> */
.L_x_17455:
[----:B------:R-:W-:Y:S05]  /*1f500*/  BSYNC.RECONVERGENT B3 ;  /* 0x0000000000037941 */ /* 0x000fea0003800200 */
.L_x_17454:
        /* <DEDUP_REMOVED lines=11> */
.L_x_17453:
[----:B------:R-:W-:Y:S05]  /*1f5c0*/  BSYNC.RECONVERGENT B2 ;  /* 0x0000000000027941 */ /* 0x000fea0003800200 */
.L_x_17452:
[----:B------:R-:W-:Y:S01]  /*1f5d0*/  IMAD.MOV.U32 R194, RZ, RZ, R186 ;  /* 0x000000ffffc27224 */ /* 0x000fe200078e00ba */
[----:B------:R-:W-:Y:S01]  /*1f5e0*/  MOV R9, R148 ;  /* 0x0000009400097202 */ /* 0x000fe20000000f00 */
        /* <DEDUP_REMOVED lines=18> */
.L_x_17462:
        /* <DEDUP_REMOVED lines=13> */
.L_x_17464:
[----:B------:R-:W-:Y:S05]  /*1f7e0*/  BSYNC.RECONVERGENT B3 ;  /* 0x0000000000037941 */ /* 0x000fea0003800200 */
.L_x_17463:
        /* <DEDUP_REMOVED lines=61> */
.L_x_17461:
[----:B------:R-:W-:Y:S05]  /*1fbc0*/  BSYNC.RECONVERGENT B2 ;  /* 0x0000000000027941 */ /* 0x000fea0003800200 */
.L_x_17460:
        /* <DEDUP_REMOVED lines=13> */
.L_x_17409:
        /* <DEDUP_REMOVED lines=21> */
.L_x_17469:
        /* <DEDUP_REMOVED lines=13> */
.L_x_17471:
[----:B------:R-:W-:Y:S05]  /*1fec0*/  BSYNC.RECONVERGENT B4 ;  /* 0x0000000000047941 */ /* 0x000fea0003800200 */
.L_x_17470:
        /* <DEDUP_REMOVED lines=60> */
.L_x_17468:
[----:B------:R-:W-:Y:S05]  /*20290*/  BSYNC.RECONVERGENT B3 ;  /* 0x0000000000037941 */ /* 0x000fea0003800200 */
.L_x_17467:
        /* <DEDUP_REMOVED lines=11> */
.L_x_17466:
[----:B------:R-:W-:Y:S05]  /*20350*/  BSYNC.RECONVERGENT B2 ;  /* 0x0000000000027941 */ /* 0x000fea0003800200 */
.L_x_17465:
        /* <DEDUP_REMOVED lines=17> */
.L_x_17476:
        /* <DEDUP_REMOVED lines=13> */
.L_x_17478:
[----:B------:R-:W-:Y:S05]  /*20540*/  BSYNC.RECONVERGENT B4 ;  /* 0x0000000000047941 */ /* 0x000fea0003800200 */
.L_x_17477:
        /* <DEDUP_REMOVED lines=61> */
.L_x_17475:
[----:B------:R-:W-:Y:S05]  /*20920*/  BSYNC.RECONVERGENT B3 ;  /* 0x0000000000037941 */ /* 0x000fea0003800200 */
.L_x_17474:
        /* <DEDUP_REMOVED lines=12> */
.L_x_17473:
[----:B------:R-:W-:Y:S05]  /*209f0*/  BSYNC.RECONVERGENT B2 ;  /* 0x0000000000027941 */ /* 0x000fea0003800200 */
.L_x_17472:
        /* <DEDUP_REMOVED lines=17> */
.L_x_17483:
        /* <DEDUP_REMOVED lines=13> */
.L_x_17485:
[----:B------:R-:W-:Y:S05]  /*20be0*/  BSYNC.RECONVERGENT B4 ;  /* 0x0000000000047941 */ /* 0x000fea0003800200 */
.L_x_17484:
        /* <DEDUP_REMOVED lines=61> */
.L_x_17482:
[----:B------:R-:W-:Y:S05]  /*20fc0*/  BSYNC.RECONVERGENT B3 ;  /* 0x0000000000037941 */ /* 0x000fea0003800200 */
.L_x_17481:
        /* <DEDUP_REMOVED lines=11> */
.L_x_17480:
[----:B------:R-:W-:Y:S05]  /*21080*/  BSYNC.RECONVERGENT B2 ;  /* 0x0000000000027941 */ /* 0x000fea0003800200 */
.L_x_17479:
        /* <DEDUP_REMOVED lines=17> */
.L_x_17490:
        /* <DEDUP_REMOVED lines=13> */
.L_x_17492:
[----:B------:R-:W-:Y:S05]  /*21270*/  BSYNC.RECONVERGENT B4 ;  /* 0x0000000000047941 */ /* 0x000fea0003800200 */
.L_x_17491:
        /* <DEDUP_REMOVED lines=61> */
.L_x_17489:
[----:B------:R-:W-:Y:S05]  /*21650*/  BSYNC.RECONVERGENT B3 ;  /* 0x0000000000037941 */ /* 0x000fea0003800200 */
.L_x_17488:
        /* <DEDUP_REMOVED lines=12> */
.L_x_17487:
[----:B------:R-:W-:Y:S05]  /*21720*/  BSYNC.RECONVERGENT B2 ;  /* 0x0000000000027941 */ /* 0x000fea0003800200 */
.L_x_17486:
        /* <DEDUP_REMOVED lines=17> */
.L_x_17497:
        /* <DEDUP_REMOVED lines=13> */
.L_x_17499:
[----:B------:R-:W-:Y:S05]  /*21910*/  BSYNC.RECONVERGENT B4 ;  /* 0x0000000000047941 */ /* 0x000fea0003800200 */
.L_x_17498:
        /* <DEDUP_REMOVED lines=61> */
.L_x_17496:
[----:B------:R-:W-:Y:S05]  /*21cf0*/  BSYNC.RECONVERGENT B3 ;  /* 0x0000000000037941 */ /* 0x000fea0003800200 */
.L_x_17495:
        /* <DEDUP_REMOVED lines=11> */
.L_x_17494:
[----:B------:R-:W-:Y:S05]  /*21db0*/  BSYNC.RECONVERGENT B2 ;  /* 0x0000000000027941 */ /* 0x000fea0003800200 */
.L_x_17493:
        /* <DEDUP_REMOVED lines=17> */
.L_x_17504:
        /* <DEDUP_REMOVED lines=13> */
.L_x_17506:
[----:B------:R-:W-:Y:S05]  /*21fa0*/  BSYNC.RECONVERGENT B4 ;  /* 0x0000000000047941 */ /* 0x000fea0003800200 */
.L_x_17505:
        /* <DEDUP_REMOVED lines=61> */
.L_x_17503:
[----:B------:R-:W-:Y:S05]  /*22380*/  BSYNC.RECONVERGENT B3 ;  /* 0x0000000000037941 */ /* 0x000fea0003800200 */
.L_x_17502:
        /* <DEDUP_REMOVED lines=12> */
.L_x_17501:
[----:B------:R-:W-:Y:S05]  /*22450*/  BSYNC.RECONVERGENT B2 ;  /* 0x0000000000027941 */ /* 0x000fea0003800200 */
.L_x_17500:
        /* <DEDUP_REMOVED lines=17> */
.L_x_17511:
        /* <DEDUP_REMOVED lines=13> */
.L_x_17513:
[----:B------:R-:W-:Y:S05]  /*22640*/  BSYNC.RECONVERGENT B4 ;  /* 0x0000000000047941 */ /* 0x000fea0003800200 */
.L_x_17512:
        /* <DEDUP_REMOVED lines=61> */
.L_x_17510:
[----:B------:R-:W-:Y:S05]  /*22a20*/  BSYNC.RECONVERGENT B3 ;  /* 0x0000000000037941 */ /* 0x000fea0003800200 */
.L_x_17509:
        /* <DEDUP_REMOVED lines=11> */
.L_x_17508:
[----:B------:R-:W-:Y:S05]  /*22ae0*/  BSYNC.RECONVERGENT B2 ;  /* 0x0000000000027941 */ /* 0x000fea0003800200 */
.L_x_17507:
        /* <DEDUP_REMOVED lines=20> */
.L_x_17516:
        /* <DEDUP_REMOVED lines=13> */
.L_x_17518:
[----:B------:R-:W-:Y:S05]  /*22d00*/  BSYNC.RECONVERGENT B3 ;  /* 0x0000000000037941 */ /* 0x000fea0003800200 */
.L_x_17517:
        /* <DEDUP_REMOVED lines=61> */
.L_x_17515:
[----:B------:R-:W-:Y:S05]  /*230e0*/  BSYNC.RECONVERGENT B2 ;  /* 0x0000000000027941 */ /* 0x000fea0003800200 */
.L_x_17514:
        /* <DEDUP_REMOVED lines=12> */
.L_x_17459:
[----:B------:R-:W-:Y:S05]  /*231b0*/  BSYNC.RECONVERGENT B0 ;  /* 0x0000000000007941 */ /* 0x000fea0003800200 */
.L_x_17408:
[----:B------:R-:W0:Y:S02]  /*231c0*/  LDC.64 R148, c[0x0][0x3a8] ;  /* 0x0000ea00ff947b82 */ /* 0x000e240000000a00 */
[----:B0-----:R-:W-:-:S05]  /*231d0*/  IMAD.WIDE.U32 R148, R207, 0x20, R148 ;  /* 0x00000020cf947825 */ /* 0x001fca00078e0094 */
[----:B------:R2:W-:Y:S04]  /*231e0*/  STG.E.128 desc[UR6][R148.64], R140 ;  /* 0x0000008c94007986 */ /* 0x0005e8000c101d06 */
        /* <DEDUP_REMOVED lines=22> */
.L_x_17407:
[----:B------:R-:W-:Y:S05]  /*23350*/  BSYNC.RECONVERGENT B1 ;  /* 0x0000000000017941 */ /* 0x000fea0003800200 */
.L_x_17406:
        /* <DEDUP_REMOVED lines=152> */
.L_x_17542:
        /* <DEDUP_REMOVED lines=31> */
[----:B------:R-:W-:Y:S01]  /*23ed0*/  FMUL.FTZ R184, R187, R184 ;  /* 0x000000b8bbb87220 */ /* 0x000fe20000410000 */
[----:B------:R-:W-:Y:S02]  /*23ee0*/  IMAD.U32 R205, R41, 0x10000, RZ ;  /* 0x0001000029cd7824 */ /* 0x000fe400078e00ff */
[C---:B------:R-:W-:Y:S01]  /*23ef0*/  FMUL.FTZ R150, R187.reuse, R150 ;  /* 0x00000096bb967220 */ /* 0x040fe20000410000 */
[----:B------:R-:W-:Y:S02]  /*23f00*/  IMAD.U32 R211, R42, 0x10000, RZ ;  /* 0x000100002ad37824 */ /* 0x000fe400078e00ff */
[----:B0-----:R-:W-:Y:S01]  /*23f10*/  FMUL.FTZ R208, R187, R204 ;  /* 0x000000ccbbd07220 */ /* 0x001fe20000410000 */
        /* <DEDUP_REMOVED lines=38> */
.L_x_17523:
[----:B------:R-:W-:Y:S05]  /*24180*/  BSYNC.RECONVERGENT B1 ;  /* 0x0000000000017941 */ /* 0x000fea0003800200 */
.L_x_17522:
[----:B------:R-:W-:Y:S01]  /*24190*/  ISETP.NE.AND P0, PT, R206, RZ, PT ;  /* 0x000000ffce00720c */ /* 0x000fe20003f05270 */
[----:B------:R-:W-:-:S12]  /*241a0*/  BSSY.RECONVERGENT B1, `(.L_x_17524) ;  /* 0x0000032000017945 */ /* 0x000fd80003800200 */
[----:B------:R-:W-:Y:S05]  /*241b0*/  @!P0 BRA `(.L_x_17525) ;  /* 0x0000000000c08947 */ /* 0x000fea0003800000 */
[--C-:B-1----:R-:W-:Y:S01]  /*241c0*/  FADD.FTZ R184, R120, -R186.reuse ;  /* 0x800000ba78b87221 */ /* 0x102fe20000010000 */
[--C-:B------:R-:W-:Y:S01]  /*241d0*/  FADD.FTZ R150, R118, -R186.reuse ;  /* 0x800000ba76967221 */ /* 0x100fe20000010000 */
        /* <DEDUP_REMOVED lines=46> */
.L_x_17525:
[----:B------:R-:W-:Y:S05]  /*244c0*/  BSYNC.RECONVERGENT B1 ;  /* 0x0000000000017941 */ /* 0x000fea0003800200 */
.L_x_17524:
[----:B------:R-:W-:Y:S01]  /*244d0*/  ISETP.NE.AND P0, PT, R209, RZ, PT ;  /* 0x000000ffd100720c */ /* 0x000fe20003f05270 */
[----:B------:R-:W-:-:S12]  /*244e0*/  BSSY.RECONVERGENT B1, `(.L_x_17526) ;  /* 0x0000032000017945 */ /* 0x000fd80003800200 */
[----:B------:R-:W-:Y:S05]  /*244f0*/  @!P0 BRA `(.L_x_17527) ;  /* 0x0000000000c08947 */ /* 0x000fea0003800000 */
[--C-:B-12---:R-:W-:Y:S01]  /*24500*/  FADD.FTZ R184, R128, -R186.reuse ;  /* 0x800000ba80b87221 */ /* 0x106fe20000010000 */
        /* <DEDUP_REMOVED lines=47> */
.L_x_17527:
[----:B------:R-:W-:Y:S05]  /*24800*/  BSYNC.RECONVERGENT B1 ;  /* 0x0000000000017941 */ /* 0x000fea0003800200 */
.L_x_17526:
[----:B------:R-:W-:Y:S01]  /*24810*/  ISETP.NE.AND P0, PT, R210, RZ, PT ;  /* 0x000000ffd200720c */ /* 0x000fe20003f05270 */
[----:B------:R-:W-:-:S12]  /*24820*/  BSSY.RECONVERGENT B1, `(.L_x_17528) ;  /* 0x0000032000017945 */ /* 0x000fd80003800200 */
[----:B------:R-:W-:Y:S05]  /*24830*/  @!P0 BRA `(.L_x_17529) ;  /* 0x0000000000c08947 */ /* 0x000fea0003800000 */
[--C-:B-123--:R-:W-:Y:S01]  /*24840*/  FADD.FTZ R184, R136, -R186.reuse ;  /* 0x800000ba88b87221 */ /* 0x10efe20000010000 */
        /* <DEDUP_REMOVED lines=47> */
.L_x_17529:
[----:B------:R-:W-:Y:S05]  /*24b40*/  BSYNC.RECONVERGENT B1 ;  /* 0x0000000000017941 */ /* 0x000fea0003800200 */
.L_x_17528:
[----:B------:R-:W-:Y:S05]  /*24b50*/  @!P1 BRA `(.L_x_17521) ;  /* 0x0000000000bc9947 */ /* 0x000fea0003800000 */
[----:B-1234-:R-:W1:Y:S01]  /*24b60*/  LDC.64 R184, c[0x0][0x428] ;  /* 0x00010a00ffb87b82 */ /* 0x01ee620000000a00 */
[--C-:B------:R-:W-:Y:S01]  /*24b70*/  FADD.FTZ R204, R142, -R186.reuse ;  /* 0x800000ba8ecc7221 */ /* 0x100fe20000010000 */
[--C-:B------:R-:W-:Y:S01]  /*24b80*/  FADD.FTZ R148, R140, -R186.reuse ;  /* 0x800000ba8c947221 */ /* 0x100fe20000010000 */
[--C-:B0-----:R-:W-:Y:S01]  /*24b90*/  FADD.FTZ R208, R144, -R186.reuse ;  /* 0x800000ba90d07221 */ /* 0x101fe20000010000 */
[----:B------:R-:W-:Y:S01]  /*24ba0*/  SHF.L.U32 R205, R85, 0x10, RZ ;  /* 0x0000001055cd7819 */ /* 0x000fe200000006ff */
[--C-:B------:R-:W-:Y:S01]  /*24bb0*/  FADD.FTZ R150, R141, -R186.reuse ;  /* 0x800000ba8d967221 */ /* 0x100fe20000010000 */
[--C-:B------:R-:W-:Y:S01]  /*24bc0*/  FADD.FTZ R206, R143, -R186.reuse ;  /* 0x800000ba8fce7221 */ /* 0x100fe20000010000 */
[--C-:B------:R-:W-:Y:S01]  /*24bd0*/  FADD.FTZ R210, R145, -R186.reuse ;  /* 0x800000ba91d27221 */ /* 0x100fe20000010000 */
[----:B------:R-:W-:Y:S01]  /*24be0*/  FADD.FTZ R212, R146, -R186 ;  /* 0x800000ba92d47221 */ /* 0x000fe20000010000 */
[----:B------:R-:W-:Y:S01]  /*24bf0*/  SHF.L.U32 R149, R84, 0x10, RZ ;  /* 0x0000001054957819 */ /* 0x000fe200000006ff */
[----:B------:R-:W-:-:S02]  /*24c00*/  IMAD.U32 R207, R89, 0x10000, RZ ;  /* 0x0001000059cf7824 */ /* 0x000fc400078e00ff */
[----:B------:R-:W-:Y:S01]  /*24c10*/  FMUL.FTZ R204, R187, R204 ;  /* 0x000000ccbbcc7220 */ /* 0x000fe20000410000 */
[----:B------:R-:W-:Y:S01]  /*24c20*/  FADD.FTZ R186, R147, -R186 ;  /* 0x800000ba93ba7221 */ /* 0x000fe20000010000 */
[----:B------:R-:W-:Y:S01]  /*24c30*/  IMAD.U32 R151, R88, 0x10000, RZ ;  /* 0x0001000058977824 */ /* 0x000fe200078e00ff */
[----:B------:R-:W-:Y:S01]  /*24c40*/  SHF.L.U32 R209, R86, 0x10, RZ ;  /* 0x0000001056d17819 */ /* 0x000fe200000006ff */
[C---:B------:R-:W-:Y:S01]  /*24c50*/  FMUL.FTZ R148, R187.reuse, R148 ;  /* 0x00000094bb947220 */ /* 0x040fe20000410000 */
[----:B------:R-:W-:Y:S02]  /*24c60*/  IMAD.U32 R211, R90, 0x10000, RZ ;  /* 0x000100005ad37824 */ /* 0x000fe400078e00ff */
        /* <DEDUP_REMOVED lines=30> */
.L_x_17521:
[----:B------:R-:W-:Y:S05]  /*24e50*/  BSYNC.RECONVERGENT B0 ;  /* 0x0000000000007941 */ /* 0x000fea0003800200 */
.L_x_17520:
[----:B01234-:R-:W0:Y:S02]  /*24e60*/  LDC.64 R148, c[0x0][0x380] ;  /* 0x0000e000ff947b82 */ /* 0x01fe240000000a00 */
[----:B0-----:R-:W-:-:S04]  /*24e70*/  LEA R3, R148, R3, 0x2 ;  /* 0x0000000394037211 */ /* 0x001fc800078e10ff */
[----:B------:R-:W-:-:S13]  /*24e80*/  ISETP.GE.AND P0, PT, R3, R149, PT ;  /* 0x000000950300720c */ /* 0x000fda0003f06270 */
[----:B------:R-:W-:Y:S05]  /*24e90*/  @!P0 BRA `(.L_x_17530) ;  /* 0xfffffdc000f48947 */ /* 0x000fea000383ffff */
[----:B------:R-:W-:Y:S05]  /*24ea0*/  EXIT ;  /* 0x000000000000794d */ /* 0x000fea0003800000 */
.L_x_17519:
        /* <DEDUP_REMOVED lines=8> */
.L_x_17532:
[----:B------:R-:W-:Y:S05]  /*24f30*/  BSYNC B0 ;  /* 0x0000000000007941 */ /* 0x000fea0003800000 */
.L_x_17531:
        /* <DEDUP_REMOVED lines=10> */
.L_x_17533:
[----:B------:R-:W-:Y:S01]  /*24fe0*/  HFMA2 R213, -RZ, RZ, 0, 2.384185791015625e-07 ;  /* 0x00000004ffd57431 */ /* 0x000fe200000001ff */
[----:B------:R-:W-:-:S05]  /*24ff0*/  MOV R151, R211 ;  /* 0x000000d300977202 */ /* 0x000fca0000000f00 */
[----:B------:R-:W-:-:S04]  /*25000*/  FADD.FTZ R151, R150, R151 ;  /* 0x0000009796977221 */ /* 0x000fc80000010000 */
[----:B------:R-:W-:-:S07]  /*25010*/  IMAD.MOV.U32 R212, RZ, RZ, R151 ;  /* 0x000000ffffd47224 */ /* 0x000fce00078e0097 */
[----:B------:R-:W-:Y:S05]  /*25020*/  WARPSYNC.COLLECTIVE R207, `(.L_x_17534) ;  /* 0x00000000cf087348 */ /* 0x000fea0003c00000 */
[----:B------:R0:W1:Y:S02]  /*25030*/  SHFL.BFLY P6, R211, R212, R213, R214 ;  /* 0x0c0000d5d4d37389 */ /* 0x00006400000c00d6 */
[----:B01----:R-:W-:Y:S05]  /*25040*/  ENDCOLLECTIVE ;  /* 0x000000000000791b */ /* 0x003fea0003800000 */
.L_x_17534:
[----:B------:R-:W-:Y:S02]  /*25050*/  IMAD.MOV.U32 R213, RZ, RZ, 0x8 ;  /* 0x00000008ffd57424 */ /* 0x000fe400078e00ff */
[----:B------:R-:W-:-:S04]  /*25060*/  IMAD.MOV.U32 R148, RZ, RZ, R211 ;  /* 0x000000ffff947224 */ /* 0x000fc800078e00d3 */
[----:B------:R-:W-:-:S05]  /*25070*/  FADD.FTZ R187, R151, R148 ;  /* 0x0000009497bb7221 */ /* 0x000fca0000010000 */
[----:B------:R-:W-:-:S07]  /*25080*/  MOV R212, R187 ;  /* 0x000000bb00d47202 */ /* 0x000fce0000000f00 */
[----:B------:R-:W-:Y:S05]  /*25090*/  WARPSYNC.COLLECTIVE R207, `(.L_x_17535) ;  /* 0x00000000cf087348 */ /* 0x000fea0003c00000 */
[----:B------:R0:W1:Y:S02]  /*250a0*/  SHFL.BFLY P6, R211, R212, R213, R214 ;  /* 0x0c0000d5d4d37389 */ /* 0x00006400000c00d6 */
[----:B01----:R-:W-:Y:S05]  /*250b0*/  ENDCOLLECTIVE ;  /* 0x000000000000791b */ /* 0x003fea0003800000 */
.L_x_17535:
[----:B------:R-:W-:Y:S01]  /*250c0*/  HFMA2 R213, -RZ, RZ, 0, 9.5367431640625e-07 ;  /* 0x00000010ffd57431 */ /* 0x000fe200000001ff */
[----:B------:R-:W-:-:S05]  /*250d0*/  MOV R148, R211 ;  /* 0x000000d300947202 */ /* 0x000fca0000000f00 */
[----:B------:R-:W-:-:S04]  /*250e0*/  FADD.FTZ R205, R187, R148 ;  /* 0x00000094bbcd7221 */ /* 0x000fc80000010000 */
[----:B------:R-:W-:-:S07]  /*250f0*/  IMAD.MOV.U32 R212, RZ, RZ, R205 ;  /* 0x000000ffffd47224 */ /* 0x000fce00078e00cd */
[----:B------:R-:W-:Y:S05]  /*25100*/  WARPSYNC.COLLECTIVE R207, `(.L_x_17536) ;  /* 0x00000000cf087348 */ /* 0x000fea0003c00000 */
[----:B------:R0:W1:Y:S02]  /*25110*/  SHFL.BFLY P6, R211, R212, R213, R214 ;  /* 0x0c0000d5d4d37389 */ /* 0x00006400000c00d6 */
[----:B01----:R-:W-:Y:S05]  /*25120*/  ENDCOLLECTIVE ;  /* 0x000000000000791b */ /* 0x003fea0003800000 */
.L_x_17536:
        /* <DEDUP_REMOVED lines=89> */
.L_x_17537:
[----:B------:R-:W-:Y:S01]  /*256c0*/  HFMA2 R213, -RZ, RZ, 0, 1.1920928955078125e-07 ;  /* 0x00000002ffd57431 */ /* 0x000fe200000001ff */
[----:B------:R-:W-:-:S05]  /*256d0*/  MOV R149, R211 ;  /* 0x000000d300957202 */ /* 0x000fca0000000f00 */
[----:B------:R-:W-:-:S04]  /*256e0*/  FADD.FTZ R149, R148, R149 ;  /* 0x0000009594957221 */ /* 0x000fc80000010000 */
[----:B------:R-:W-:-:S07]  /*256f0*/  IMAD.MOV.U32 R212, RZ, RZ, R149 ;  /* 0x000000ffffd47224 */ /* 0x000fce00078e0095 */
[----:B------:R-:W-:Y:S05]  /*25700*/  WARPSYNC.COLLECTIVE R207, `(.L_x_17538) ;  /* 0x00000000cf087348 */ /* 0x000fea0003c00000 */
[----:B------:R0:W1:Y:S02]  /*25710*/  SHFL.BFLY P6, R211, R212, R213, R214 ;  /* 0x0c0000d5d4d37389 */ /* 0x00006400000c00d6 */
[----:B01----:R-:W-:Y:S05]  /*25720*/  ENDCOLLECTIVE ;  /* 0x000000000000791b */ /* 0x003fea0003800000 */
.L_x_17538:
[----:B------:R-:W-:Y:S02]  /*25730*/  IMAD.MOV.U32 R213, RZ, RZ, 0x4 ;  /* 0x00000004ffd57424 */ /* 0x000fe400078e00ff */
[----:B------:R-:W-:-:S04]  /*25740*/  IMAD.MOV.U32 R150, RZ, RZ, R211 ;  /* 0x000000ffff967224 */ /* 0x000fc800078e00d3 */
[----:B------:R-:W-:-:S05]  /*25750*/  FADD.FTZ R150, R149, R150 ;  /* 0x0000009695967221 */ /* 0x000fca0000010000 */
[----:B------:R-:W-:-:S07]  /*25760*/  MOV R212, R150 ;  /* 0x0000009600d47202 */ /* 0x000fce0000000f00 */
[----:B------:R-:W-:Y:S05]  /*25770*/  WARPSYNC.COLLECTIVE R207, `(.L_x_17539) ;  /* 0x00000000cf087348 */ /* 0x000fea0003c00000 */
[----:B------:R0:W1:Y:S02]  /*25780*/  SHFL.BFLY P6, R211, R212, R213, R214 ;  /* 0x0c0000d5d4d37389 */ /* 0x00006400000c00d6 */
[----:B01----:R-:W-:Y:S05]  /*25790*/  ENDCOLLECTIVE ;  /* 0x000000000000791b */ /* 0x003fea0003800000 */
.L_x_17539:
[----:B------:R-:W-:Y:S01]  /*257a0*/  HFMA2 R213, -RZ, RZ, 0, 4.76837158203125e-07 ;  /* 0x00000008ffd57431 */ /* 0x000fe200000001ff */
[----:B------:R-:W-:-:S05]  /*257b0*/  MOV R151, R211 ;  /* 0x000000d300977202 */ /* 0x000fca0000000f00 */
[----:B------:R-:W-:-:S04]  /*257c0*/  FADD.FTZ R151, R150, R151 ;  /* 0x0000009796977221 */ /* 0x000fc80000010000 */
[----:B------:R-:W-:-:S07]  /*257d0*/  IMAD.MOV.U32 R212, RZ, RZ, R151 ;  /* 0x000000ffffd47224 */ /* 0x000fce00078e0097 */
[----:B------:R-:W-:Y:S05]  /*257e0*/  WARPSYNC.COLLECTIVE R207, `(.L_x_17540) ;  /* 0x00000000cf087348 */ /* 0x000fea0003c00000 */
[----:B------:R0:W1:Y:S02]  /*257f0*/  SHFL.BFLY P6, R211, R212, R213, R214 ;  /* 0x0c0000d5d4d37389 */ /* 0x00006400000c00d6 */
[----:B01----:R-:W-:Y:S05]  /*25800*/  ENDCOLLECTIVE ;  /* 0x000000000000791b */ /* 0x003fea0003800000 */
.L_x_17540:
[----:B------:R-:W-:Y:S02]  /*25810*/  IMAD.MOV.U32 R213, RZ, RZ, 0x10 ;  /* 0x00000010ffd57424 */ /* 0x000fe400078e00ff */
[----:B------:R-:W-:-:S04]  /*25820*/  IMAD.MOV.U32 R208, RZ, RZ, R211 ;  /* 0x000000ffffd07224 */ /* 0x000fc800078e00d3 */
[----:B------:R-:W-:-:S05]  /*25830*/  FADD.FTZ R208, R151, R208 ;  /* 0x000000d097d07221 */ /* 0x000fca0000010000 */
[----:B------:R-:W-:-:S07]  /*25840*/  MOV R212, R208 ;  /* 0x000000d000d47202 */ /* 0x000fce0000000f00 */
[----:B------:R-:W-:Y:S05]  /*25850*/  WARPSYNC.COLLECTIVE R207, `(.L_x_17541) ;  /* 0x00000000cf087348 */ /* 0x000fea0003c00000 */
[----:B------:R0:W1:Y:S02]  /*25860*/  SHFL.BFLY P6, R211, R212, R213, R214 ;  /* 0x0c0000d5d4d37389 */ /* 0x00006400000c00d6 */
[----:B01----:R-:W-:Y:S05]  /*25870*/  ENDCOLLECTIVE ;  /* 0x000000000000791b */ /* 0x003fea0003800000 */
.L_x_17541:
[----:B------:R-:W-:Y:S01]  /*25880*/  MOV R187, R211 ;  /* 0x000000d300bb7202 */ /* 0x000fe20000000f00 */
[----:B------:R-:W-:Y:S06]  /*25890*/  BRA `(.L_x_17542) ;  /* 0xffffffe400107947 */ /* 0x000fec000383ffff */
.L_x_17543:
        /* <DEDUP_REMOVED lines=14> */
.L_x_45830:


//--------------------- .text._ZN10layer_norm13ln_fwd_kernelINS_13Kernel_traitsI13__nv_bfloat16S2_fS2_fjLj1280ELj1ELj4ELj1ELj16ENS_18Kernel_traits_baseILj1280ES2_S2_fS2_fjLj128EEEEELb1ELb1ELb1ELb1EEEvNS_9FwdParamsE --------------------------
	.section	.text._ZN10layer_norm13ln_fwd_kernelINS_13Kernel_traitsI13__nv_bfloat16S2_fS2_fjLj1280ELj1ELj4ELj1ELj16ENS_18Kernel_traits_baseILj1280ES2_S2_fS2_fjLj128EEEEELb1ELb1ELb1ELb1EEEvNS_9FwdParamsE,"ax",@progbits
	.align	128
        .global         _ZN10layer_norm13ln_fwd_kernelINS_13Kernel_traitsI13__nv_bfloat16S2_fS2_fjLj1280ELj1ELj4ELj1ELj16ENS_18Kernel_traits_baseILj1280ES2_S2_fS2_fjLj128EEEEELb1ELb1ELb1ELb1EEEvNS_9FwdParamsE
        .type           _ZN10layer_norm13ln_fwd_kernelINS_13Kernel_traitsI13__nv_bfloat16S2_fS2_fjLj1280ELj1ELj4ELj1ELj16ENS_18Kernel_traits_baseILj1280ES2_S2_fS2_fjLj128EEEEELb1ELb1ELb1ELb1EEEvNS_9FwdParamsE,@function
        .size           _ZN10layer_norm13ln_fwd_kernelINS_13Kernel_traitsI13__nv_bfloat16S2_fS2_fjLj1280ELj1ELj4ELj1ELj16ENS_18Kernel_traits_baseILj1280ES2_S2_fS2_fjLj128EEEEELb1ELb1ELb1ELb1EEEvNS_9FwdParamsE,(.L_x_45831 - _ZN10layer_norm13ln_fwd_kernelINS_13Kernel_traitsI13__nv_bfloat16S2_fS2_fjLj1280ELj1ELj4ELj1ELj16ENS_18Kernel_traits_baseILj1280ES2_S2_fS2_fjLj128EEEEELb1ELb1ELb1ELb1EEEvNS_9FwdParamsE)
        .other          _ZN10layer_norm13ln_fwd_kernelINS_13Kernel_traitsI13__nv_bfloat16S2_fS2_fjLj1280ELj1ELj4ELj1ELj16ENS_18Kernel_traits_baseILj1280ES2_S2_fS2_fjLj128EEEEELb1ELb1ELb1ELb1EEEvNS_9FwdParamsE,@"STO_CUDA_ENTRY STV_DEFAULT"
_ZN10layer_norm13ln_fwd_kernelINS_13Kernel_traitsI13__nv_bfloat16S2_fS2_fjLj1280ELj1ELj4ELj1ELj16ENS_18Kernel_traits_baseILj1280ES2_S2_fS2_fjLj128EEEEELb1ELb1ELb1ELb1EEEvNS_9FwdParamsE:
.text._ZN10layer_norm13ln_fwd_kernelINS_13Kernel_traitsI13__nv_bfloat16S2_fS2_fjLj1280ELj1ELj4ELj1ELj16ENS_18Kernel_traits_baseILj1280ES2_S2_fS2_fjLj128EEEEELb1ELb1ELb1ELb1EEEvNS_9FwdParamsE:
        /* <DEDUP_REMOVED lines=50> */
.L_x_17544:
        /* <DEDUP_REMOVED lines=24> */
.L_x_17545:
        /* <DEDUP_REMOVED lines=144> */
[----:B------:R-:W-:Y:S02]  /*0da0*/  PRMT R188, R78, 0x7632, R188 ;  /* 0x000076324ebc7816 */ /* 0x000fe400000000bc */
[----:B------:R-:W-:Y:S01]  /*0db0*/  LOP3.LUT R187, R6, R8, R187, 0x96, !PT ;  /* 0x0000000806bb7212 */ /* 0x000fe200078e96bb */
[----:B------:R-:W-:Y:S01]  /*0dc0*/  IMAD R6, R96, -0x2daee0ad, RZ ;  /* 0xd2511f5360067824 */ /* 0x000fe200078e02ff */
[----:B------:R-:W-:Y:S02]  /*0dd0*/  PRMT R8, R55, 0x7632, R8 ;  /* 0x0000763237087816 */ /* 0x000fe40000000008 */
[----:B------:R-:W-:-:S02]  /*0de0*/  PRMT R189, R77, 0x7632, R189 ;  /* 0x000076324dbd7816 */ /* 0x000fc400000000bd */
[----:B01234-:R-:W-:-:S07]  /*0df0*/  PRMT R190, R76, 0x7632, R190 ;  /* 0x000076324cbe7816 */ /* 0x01ffce00000000be */
.L_x_18114:
[----:B------:R-:W0:Y:S08]  /*0e00*/  LDC.64 R110, c[0x0][0x3f0] ;  /* 0x0000fc00ff6e7b82 */ /* 0x000e300000000a00 */
[----:B------:R-:W1:Y:S08]  /*0e10*/  LDC R199, c[0x0][0x388] ;  /* 0x0000e200ffc77b82 */ /* 0x000e700000000800 */
[----:B------:R-:W2:Y:S01]  /*0e20*/  LDC.64 R200, c[0x0][0x3f8] ;  /* 0x0000fe00ffc87b82 */ /* 0x000ea20000000a00 */
[----:B0-----:R-:W-:-:S05]  /*0e30*/  IMAD.WIDE R110, R2, 0x4, R110 ;  /* 0x00000004026e7825 */ /* 0x001fca00078e026e */
[----:B------:R-:W3:Y:S01]  /*0e40*/  LDG.E R184, desc[UR6][R110.64] ;  /* 0x000000066eb87981 */ /* 0x000ee2000c1e1900 */
[----:B------:R-:W-:Y:S02]  /*0e50*/  IMAD.MOV.U32 R185, RZ, RZ, RZ ;  /* 0x000000ffffb97224 */ /* 0x000fe400078e00ff */
[----:B--2---:R-:W-:-:S06]  /*0e60*/  IMAD.WIDE R200, R2, 0x4, R200 ;  /* 0x0000000402c87825 */ /* 0x004fcc00078e02c8 */
        /* <DEDUP_REMOVED lines=44> */
.L_x_17552:
        /* <DEDUP_REMOVED lines=13> */
.L_x_17554:
[----:B------:R-:W-:Y:S05]  /*1200*/  BSYNC.RECONVERGENT B3 ;  /* 0x0000000000037941 */ /* 0x000fea0003800200 */
.L_x_17553:
        /* <DEDUP_REMOVED lines=56> */
[----:B------:R-:W-:Y:S02]  /*1590*/  VIADD R109, R172, 0x8ff34781 ;  /* 0x8ff34781ac6d7836 */ /* 0x000fe40000000000 */
[----:B------:R-:W-:-:S03]  /*15a0*/  IMAD.MOV.U32 R108, RZ, RZ, R6 ;  /* 0x000000ffff6c7224 */ /* 0x000fc600078e0006 */
[----:B------:R-:W-:-:S07]  /*15b0*/  LOP3.LUT R202, R109, R202, R205, 0x96, !PT ;  /* 0x000000ca6dca7212 */ /* 0x000fce00078e96cd */
.L_x_17551:
[----:B------:R-:W-:Y:S05]  /*15c0*/  BSYNC.RECONVERGENT B2 ;  /* 0x0000000000027941 */ /* 0x000fea0003800200 */
.L_x_17550:
        /* <DEDUP_REMOVED lines=11> */
.L_x_17549:
[----:B------:R-:W-:Y:S05]  /*1680*/  BSYNC.RECONVERGENT B1 ;  /* 0x0000000000017941 */ /* 0x000fea0003800200 */
.L_x_17548:
        /* <DEDUP_REMOVED lines=17> */
.L_x_17559:
        /* <DEDUP_REMOVED lines=13> */
.L_x_17561:
[----:B------:R-:W-:Y:S05]  /*1870*/  BSYNC.RECONVERGENT B3 ;  /* 0x0000000000037941 */ /* 0x000fea0003800200 */
.L_x_17560:
        /* <DEDUP_REMOVED lines=59> */
[----:B------:R-:W-:-:S07]  /*1c30*/  LOP3.LUT R187, R187, R112, R111, 0x96, !PT ;  /* 0x00000070bbbb7212 */ /* 0x000fce00078e966f */
.L_x_17558:
[----:B------:R-:W-:Y:S05]  /*1c40*/  BSYNC.RECONVERGENT B2 ;  /* 0x0000000000027941 */ /* 0x000fea0003800200 */
.L_x_17557:
        /* <DEDUP_REMOVED lines=12> */
.L_x_17556:
[----:B------:R-:W-:Y:S05]  /*1d10*/  BSYNC.RECONVERGENT B1 ;  /* 0x0000000000017941 */ /* 0x000fea0003800200 */
.L_x_17555:
        /* <DEDUP_REMOVED lines=17> */
.L_x_17566:
        /* <DEDUP_REMOVED lines=13> */
.L_x_17568:
[----:B------:R-:W-:Y:S05]  /*1f00*/  BSYNC.RECONVERGENT B3 ;  /* 0x0000000000037941 */ /* 0x000fea0003800200 */
.L_x_17567:
        /* <DEDUP_REMOVED lines=60> */
.L_x_17565:
[----:B------:R-:W-:Y:S05]  /*22d0*/  BSYNC.RECONVERGENT B2 ;  /* 0x0000000000027941 */ /* 0x000fea0003800200 */
.L_x_17564:
        /* <DEDUP_REMOVED lines=11> */
.L_x_17563:
[----:B------:R-:W-:Y:S05]  /*2390*/  BSYNC.RECONVERGENT B1 ;  /* 0x0000000000017941 */ /* 0x000fea0003800200 */
.L_x_17562:
        /* <DEDUP_REMOVED lines=17> */
.L_x_17573:
        /* <DEDUP_REMOVED lines=13> */
.L_x_17575:
[----:B------:R-:W-:Y:S05]  /*2580*/  BSYNC.RECONVERGENT B3 ;  /* 0x0000000000037941 */ /* 0x000fea0003800200 */
.L_x_17574:
        /* <DEDUP_REMOVED lines=57> */
[----:B------:R-:W-:Y:S01]  /*2920*/  MOV R111, R128 ;  /* 0x00000080006f7202 */ /* 0x000fe20000000f00 */
[----:B------:R-:W-:Y:S01]  /*2930*/  IMAD.MOV.U32 R128, RZ, RZ, R114 ;  /* 0x000000ffff807224 */ /* 0x000fe200078e0072 */
[----:B------:R-:W-:-:S07]  /*2940*/  LOP3.LUT R187, R187, R112, R115, 0x96, !PT ;  /* 0x00000070bbbb7212 */ /* 0x000fce00078e9673 */
.L_x_17572:
[----:B------:R-:W-:Y:S05]  /*2950*/  BSYNC.RECONVERGENT B2 ;  /* 0x0000000000027941 */ /* 0x000fea0003800200 */
.L_x_17571:
        /* <DEDUP_REMOVED lines=12> */
.L_x_17570:
[----:B------:R-:W-:Y:S05]  /*2a20*/  BSYNC.RECONVERGENT B1 ;  /* 0x0000000000017941 */ /* 0x000fea0003800200 */
.L_x_17569:
[----:B------:R-:W-:Y:S01]  /*2a30*/  BSSY.RECONVERGENT B1, `(.L_x_17576) ;  /* 0x0000067000017945 */ /* 0x000fe20003800200 */
[----:B------:R-:W-:Y:S01]  /*2a40*/  MOV R114, R6 ;  /* 0x0000000600727202 */ /* 0x000fe20000000f00 */
[----:B-----5:R-:W-:Y:S02]  /*2a50*/  IMAD.MOV.U32 R112, RZ, RZ, R104 ;  /* 0x000000ffff707224 */ /* 0x020fe400078e0068 */
        /* <DEDUP_REMOVED lines=14> */
.L_x_17580:
        /* <DEDUP_REMOVED lines=13> */
.L_x_17582:
[----:B------:R-:W-:Y:S05]  /*2c10*/  BSYNC.RECONVERGENT B3 ;  /* 0x0000000000037941 */ /* 0x000fea0003800200 */
.L_x_17581:
        /* <DEDUP_REMOVED lines=60> */
.L_x_17579:
[----:B------:R-:W-:Y:S05]  /*2fe0*/  BSYNC.RECONVERGENT B2 ;  /* 0x0000000000027941 */ /* 0x000fea0003800200 */
.L_x_17578:
        /* <DEDUP_REMOVED lines=11> */
.L_x_17577:
[----:B------:R-:W-:Y:S05]  /*30a0*/  BSYNC.RECONVERGENT B1 ;  /* 0x0000000000017941 */ /* 0x000fea0003800200 */
.L_x_17576:
        /* <DEDUP_REMOVED lines=17> */
.L_x_17587:
        /* <DEDUP_REMOVED lines=13> */
.L_x_17589:
[----:B------:R-:W-:Y:S05]  /*3290*/  BSYNC.RECONVERGENT B3 ;  /* 0x0000000000037941 */ /* 0x000fea0003800200 */
.L_x_17588:
        /* <DEDUP_REMOVED lines=52> */
[----:B------:R-:W-:-:S03]  /*35e0*/  IADD3 R113, PT, PT, R172, -0xe443238, RZ ;  /* 0xf1bbcdc8ac717810 */ /* 0x000fc60007ffe0ff */
[----:B------:R-:W-:Y:S01]  /*35f0*/  IMAD.WIDE.U32 R204, R117, -0x326172a9, RZ ;  /* 0xcd9e8d5775cc7825 */ /* 0x000fe200078e00ff */
[----:B------:R-:W-:-:S04]  /*3600*/  LOP3.LUT R113, R113, R120, R203, 0x96, !PT ;  /* 0x0000007871717212 */ /* 0x000fc800078e96cb */
[----:B------:R-:W-:Y:S01]  /*3610*/  LOP3.LUT R202, R115, R202, R205, 0x96, !PT ;  /* 0x000000ca73ca7212 */ /* 0x000fe200078e96cd */
[----:B------:R-:W-:Y:S01]  /*3620*/  IMAD.WIDE.U32 R116, R113, -0x2daee0ad, RZ ;  /* 0xd2511f5371747825 */ /* 0x000fe200078e00ff */
[----:B------:R-:W-:-:S03]  /*3630*/  MOV R113, R128 ;  /* 0x0000008000717202 */ /* 0x000fc60000000f00 */
[----:B------:R-:W-:Y:S01]  /*3640*/  IMAD.MOV.U32 R128, RZ, RZ, R116 ;  /* 0x000000ffff807224 */ /* 0x000fe200078e0074 */
[----:B------:R-:W-:-:S07]  /*3650*/  LOP3.LUT R187, R187, R114, R117, 0x96, !PT ;  /* 0x00000072bbbb7212 */ /* 0x000fce00078e9675 */
.L_x_17586:
[----:B------:R-:W-:Y:S05]  /*3660*/  BSYNC.RECONVERGENT B2 ;  /* 0x0000000000027941 */ /* 0x000fea0003800200 */
.L_x_17585:
        /* <DEDUP_REMOVED lines=12> */
.L_x_17584:
[----:B------:R-:W-:Y:S05]  /*3730*/  BSYNC.RECONVERGENT B1 ;  /* 0x0000000000017941 */ /* 0x000fea0003800200 */
.L_x_17583:
        /* <DEDUP_REMOVED lines=17> */
.L_x_17594:
        /* <DEDUP_REMOVED lines=13> */
.L_x_17596:
[----:B------:R-:W-:Y:S05]  /*3920*/  BSYNC.RECONVERGENT B3 ;  /* 0x0000000000037941 */ /* 0x000fea0003800200 */
.L_x_17595:
        /* <DEDUP_REMOVED lines=60> */
.L_x_17593:
[----:B------:R-:W-:Y:S05]  /*3cf0*/  BSYNC.RECONVERGENT B2 ;  /* 0x0000000000027941 */ /* 0x000fea0003800200 */
.L_x_17592:
        /* <DEDUP_REMOVED lines=11> */
.L_x_17591:
[----:B------:R-:W-:Y:S05]  /*3db0*/  BSYNC.RECONVERGENT B1 ;  /* 0x0000000000017941 */ /* 0x000fea0003800200 */
.L_x_17590:
[----:B------:R-:W-:Y:S01]  /*3dc0*/  MOV R6, R116 ;  /* 0x0000007400067202 */ /* 0x000fe20000000f00 */
        /* <DEDUP_REMOVED lines=15> */
.L_x_17600:
        /* <DEDUP_REMOVED lines=13> */
.L_x_17602:
[----:B------:R-:W-:Y:S05]  /*3f90*/  BSYNC.RECONVERGENT B2 ;  /* 0x0000000000027941 */ /* 0x000fea0003800200 */
.L_x_17601:
        /* <DEDUP_REMOVED lines=56> */
[----:B------:R-:W-:Y:S02]  /*4320*/  MOV R115, R128 ;  /* 0x0000008000737202 */ /* 0x000fe40000000f00 */
[----:B------:R-:W-:Y:S01]  /*4330*/  LOP3.LUT R202, R117, R202, R205, 0x96, !PT ;  /* 0x000000ca75ca7212 */ /* 0x000fe200078e96cd */
[----:B------:R-:W-:Y:S01]  /*4340*/  IMAD.MOV.U32 R128, RZ, RZ, R118 ;  /* 0x000000ffff807224 */ /* 0x000fe200078e0076 */
[----:B------:R-:W-:-:S07]  /*4350*/  LOP3.LUT R187, R187, R116, R119, 0x96, !PT ;  /* 0x00000074bbbb7212 */ /* 0x000fce00078e9677 */
.L_x_17599:
[----:B------:R-:W-:Y:S05]  /*4360*/  BSYNC.RECONVERGENT B1 ;  /* 0x0000000000017941 */ /* 0x000fea0003800200 */
.L_x_17598:
        /* <DEDUP_REMOVED lines=13> */
.L_x_17547:
        /* <DEDUP_REMOVED lines=21> */
.L_x_17607:
        /* <DEDUP_REMOVED lines=13> */
.L_x_17609:
[----:B------:R-:W-:Y:S05]  /*4660*/  BSYNC.RECONVERGENT B3 ;  /* 0x0000000000037941 */ /* 0x000fea0003800200 */
.L_x_17608:
        /* <DEDUP_REMOVED lines=57> */
[----:B------:R-:W-:Y:S01]  /*4a00*/  IMAD.MOV.U32 R108, RZ, RZ, R6 ;  /* 0x000000ffff6c7224 */ /* 0x000fe200078e0006 */
[----:B------:R-:W-:-:S07]  /*4a10*/  LOP3.LUT R187, R187, R112, R129, 0x96, !PT ;  /* 0x00000070bbbb7212 */ /* 0x000fce00078e9681 */
.L_x_17606:
[----:B------:R-:W-:Y:S05]  /*4a20*/  BSYNC.RECONVERGENT B2 ;  /* 0x0000000000027941 */ /* 0x000fea0003800200 */
.L_x_17605:
        /* <DEDUP_REMOVED lines=11> */
.L_x_17604:
[----:B------:R-:W-:Y:S05]  /*4ae0*/  BSYNC.RECONVERGENT B1 ;  /* 0x0000000000017941 */ /* 0x000fea0003800200 */
.L_x_17603:
        /* <DEDUP_REMOVED lines=17> */
.L_x_17614:
        /* <DEDUP_REMOVED lines=13> */
.L_x_17616:
[----:B------:R-:W-:Y:S05]  /*4cd0*/  BSYNC.RECONVERGENT B3 ;  /* 0x0000000000037941 */ /* 0x000fea0003800200 */
.L_x_17615:
        /* <DEDUP_REMOVED lines=60> */
.L_x_17613:
[----:B------:R-:W-:Y:S05]  /*50a0*/  BSYNC.RECONVERGENT B2 ;  /* 0x0000000000027941 */ /* 0x000fea0003800200 */
.L_x_17612:
        /* <DEDUP_REMOVED lines=12> */
.L_x_17611:
[----:B------:R-:W-:Y:S05]  /*5170*/  BSYNC.RECONVERGENT B1 ;  /* 0x0000000000017941 */ /* 0x000fea0003800200 */
.L_x_17610:
        /* <DEDUP_REMOVED lines=17> */
.L_x_17621:
        /* <DEDUP_REMOVED lines=13> */
.L_x_17623:
[----:B------:R-:W-:Y:S05]  /*5360*/  BSYNC.RECONVERGENT B3 ;  /* 0x0000000000037941 */ /* 0x000fea0003800200 */
.L_x_17622:
        /* <DEDUP_REMOVED lines=60> */
.L_x_17620:
[----:B------:R-:W-:Y:S05]  /*5730*/  BSYNC.RECONVERGENT B2 ;  /* 0x0000000000027941 */ /* 0x000fea0003800200 */
.L_x_17619:
        /* <DEDUP_REMOVED lines=11> */
.L_x_17618:
[----:B------:R-:W-:Y:S05]  /*57f0*/  BSYNC.RECONVERGENT B1 ;  /* 0x0000000000017941 */ /* 0x000fea0003800200 */
.L_x_17617:
        /* <DEDUP_REMOVED lines=17> */
.L_x_17628:
        /* <DEDUP_REMOVED lines=13> */
.L_x_17630:
[----:B------:R-:W-:Y:S05]  /*59e0*/  BSYNC.RECONVERGENT B3 ;  /* 0x0000000000037941 */ /* 0x000fea0003800200 */
.L_x_17629:
        /* <DEDUP_REMOVED lines=60> */
.L_x_17627:
[----:B------:R-:W-:Y:S05]  /*5db0*/  BSYNC.RECONVERGENT B2 ;  /* 0x0000000000027941 */ /* 0x000fea0003800200 */
.L_x_17626:
        /* <DEDUP_REMOVED lines=12> */
.L_x_17625:
[----:B------:R-:W-:Y:S05]  /*5e80*/  BSYNC.RECONVERGENT B1 ;  /* 0x0000000000017941 */ /* 0x000fea0003800200 */
.L_x_17624:
        /* <DEDUP_REMOVED lines=17> */
.L_x_17635:
        /* <DEDUP_REMOVED lines=13> */
.L_x_17637:
[----:B------:R-:W-:Y:S05]  /*6070*/  BSYNC.RECONVERGENT B3 ;  /* 0x0000000000037941 */ /* 0x000fea0003800200 */
.L_x_17636:
        /* <DEDUP_REMOVED lines=60> */
.L_x_17634:
[----:B------:R-:W-:Y:S05]  /*6440*/  BSYNC.RECONVERGENT B2 ;  /* 0x0000000000027941 */ /* 0x000fea0003800200 */
.L_x_17633:
        /* <DEDUP_REMOVED lines=11> */
.L_x_17632:
[----:B------:R-:W-:Y:S05]  /*6500*/  BSYNC.RECONVERGENT B1 ;  /* 0x0000000000017941 */ /* 0x000fea0003800200 */
.L_x_17631:
        /* <DEDUP_REMOVED lines=17> */
.L_x_17642:
        /* <DEDUP_REMOVED lines=13> */
.L_x_17644:
[----:B------:R-:W-:Y:S05]  /*66f0*/  BSYNC.RECONVERGENT B3 ;  /* 0x0000000000037941 */ /* 0x000fea0003800200 */
.L_x_17643:
        /* <DEDUP_REMOVED lines=60> */
.L_x_17641:
[----:B------:R-:W-:Y:S05]  /*6ac0*/  BSYNC.RECONVERGENT B2 ;  /* 0x0000000000027941 */ /* 0x000fea0003800200 */
.L_x_17640:
        /* <DEDUP_REMOVED lines=12> */
.L_x_17639:
[----:B------:R-:W-:Y:S05]  /*6b90*/  BSYNC.RECONVERGENT B1 ;  /* 0x0000000000017941 */ /* 0x000fea0003800200 */
.L_x_17638:
        /* <DEDUP_REMOVED lines=17> */
.L_x_17649:
        /* <DEDUP_REMOVED lines=13> */
.L_x_17651:
[----:B------:R-:W-:Y:S05]  /*6d80*/  BSYNC.RECONVERGENT B3 ;  /* 0x0000000000037941 */ /* 0x000fea0003800200 */
.L_x_17650:
        /* <DEDUP_REMOVED lines=60> */
.L_x_17648:
[----:B------:R-:W-:Y:S05]  /*7150*/  BSYNC.RECONVERGENT B2 ;  /* 0x0000000000027941 */ /* 0x000fea0003800200 */
.L_x_17647:
        /* <DEDUP_REMOVED lines=11> */
.L_x_17646:
[----:B------:R-:W-:Y:S05]  /*7210*/  BSYNC.RECONVERGENT B1 ;  /* 0x0000000000017941 */ /* 0x000fea0003800200 */
.L_x_17645:
        /* <DEDUP_REMOVED lines=16> */
.L_x_17654:
        /* <DEDUP_REMOVED lines=13> */
.L_x_17656:
[----:B------:R-:W-:Y:S05]  /*73f0*/  BSYNC.RECONVERGENT B2 ;  /* 0x0000000000027941 */ /* 0x000fea0003800200 */
.L_x_17655:
        /* <DEDUP_REMOVED lines=60> */
.L_x_17653:
[----:B------:R-:W-:Y:S05]  /*77c0*/  BSYNC.RECONVERGENT B1 ;  /* 0x0000000000017941 */ /* 0x000fea0003800200 */
.L_x_17652:
        /* <DEDUP_REMOVED lines=12> */
.L_x_17597:
[----:B------:R-:W-:Y:S05]  /*7890*/  BSYNC.RECONVERGENT B0 ;  /* 0x0000000000007941 */ /* 0x000fea0003800200 */
.L_x_17546:
        /* <DEDUP_REMOVED lines=8> */
[----:B-1----:R-:W-:-:S03]  /*7920*/  @P1 IMAD.WIDE.U32 R120, R123, 0x10, R120 ;  /* 0x000000107b781825 */ /* 0x002fc600078e0078 */
[----:B------:R0:W-:Y:S01]  /*7930*/  STG.E.128 desc[UR6][R116.64+0x10], R112 ;  /* 0x0000107074007986 */ /* 0x0001e2000c101d06 */
[----:B--2---:R-:W-:Y:S01]  /*7940*/  @P0 IMAD.WIDE.U32 R118, R125, 0x20, R118 ;  /* 0x000000207d760825 */ /* 0x004fe200078e0076 */
[----:B------:R-:W-:Y:S06]  /*7950*/  @!P1 BRA `(.L_x_17658) ;  /* 0x0000000000509947 */ /* 0x000fec0003800000 */
        /* <DEDUP_REMOVED lines=20> */
.L_x_17658:
[----:B------:R-:W-:Y:S05]  /*7aa0*/  BSYNC.RECONVERGENT B0 ;  /* 0x0000000000007941 */ /* 0x000fea0003800200 */
.L_x_17657:
[----:B-----5:R2:W5:Y:S04]  /*7ab0*/  @P1 LDG.E.128 R96, desc[UR6][R120.64] ;  /* 0x0000000678601981 */ /* 0x020568000c1e1d00 */
[----:B------:R2:W5:Y:S04]  /*7ac0*/  @P0 LDG.E.128 R100, desc[UR6][R118.64] ;  /* 0x0000000676640981 */ /* 0x000568000c1e1d00 */
[----:B------:R2:W5:Y:S01]  /*7ad0*/  @P0 LDG.E.128 R104, desc[UR6][R118.64+0x10] ;  /* 0x0000100676680981 */ /* 0x000562000c1e1d00 */
[----:B------:R-:W-:Y:S04]  /*7ae0*/  BSSY.RECONVERGENT B0, `(.L_x_17659) ;  /* 0x000068e000007945 */ /* 0x000fe80003800200 */
[----:B------:R-:W-:Y:S05]  /*7af0*/  @!P0 BRA `(.L_x_17660) ;  /* 0x00000034001c8947 */ /* 0x000fea0003800000 */
[----:B------:R-:W-:Y:S01]  /*7b00*/  ISETP.GT.AND P2, PT, R184, RZ, PT ;  /* 0x000000ffb800720c */ /* 0x000fe20003f44270 */
[----:B------:R-:W-:Y:S01]  /*7b10*/  BSSY.RECONVERGENT B1, `(.L_x_17661) ;  /* 0x000006a000017945 */ /* 0x000fe20003800200 */
[----:B------:R-:W-:Y:S01]  /*7b20*/  MOV R136, R128 ;  /* 0x0000008000887202 */ /* 0x000fe20000000f00 */
[----:B--2---:R-:W-:Y:S02]  /*7b30*/  IMAD.MOV.U32 R118, RZ, RZ, R6 ;  /* 0x000000ffff767224 */ /* 0x004fe400078e0006 */
[----:B01---5:R-:W-:-:S08]  /*7b40*/  IMAD.MOV.U32 R116, RZ, RZ, R100 ;  /* 0x000000ffff747224 */ /* 0x023fd000078e0064 */
[----:B------:R-:W-:Y:S05]  /*7b50*/  @!P2 BRA `(.L_x_17662) ;  /* 0x000000040094a947 */ /* 0x000fea0003800000 */
        /* <DEDUP_REMOVED lines=16> */
.L_x_17665:
        /* <DEDUP_REMOVED lines=13> */
.L_x_17667:
[----:B------:R-:W-:Y:S05]  /*7d30*/  BSYNC.RECONVERGENT B3 ;  /* 0x0000000000037941 */ /* 0x000fea0003800200 */
.L_x_17666:
        /* <DEDUP_REMOVED lines=58> */
[----:B------:R-:W-:-:S07]  /*80e0*/  IMAD.MOV.U32 R116, RZ, RZ, R128 ;  /* 0x000000ffff747224 */ /* 0x000fce00078e0080 */
.L_x_17664:
[----:B------:R-:W-:Y:S05]  /*80f0*/  BSYNC.RECONVERGENT B2 ;  /* 0x0000000000027941 */ /* 0x000fea0003800200 */
.L_x_17663:
        /* <DEDUP_REMOVED lines=11> */
.L_x_17662:
[----:B------:R-:W-:Y:S05]  /*81b0*/  BSYNC.RECONVERGENT B1 ;  /* 0x0000000000017941 */ /* 0x000fea0003800200 */
.L_x_17661:
        /* <DEDUP_REMOVED lines=17> */
.L_x_17672:
        /* <DEDUP_REMOVED lines=13> */
.L_x_17674:
[----:B------:R-:W-:Y:S05]  /*83a0*/  BSYNC.RECONVERGENT B3 ;  /* 0x0000000000037941 */ /* 0x000fea0003800200 */
.L_x_17673:
        /* <DEDUP_REMOVED lines=60> */
.L_x_17671:
[----:B------:R-:W-:Y:S05]  /*8770*/  BSYNC.RECONVERGENT B2 ;  /* 0x0000000000027941 */ /* 0x000fea0003800200 */
.L_x_17670:
        /* <DEDUP_REMOVED lines=12> */
.L_x_17669:
[----:B------:R-:W-:Y:S05]  /*8840*/  BSYNC.RECONVERGENT B1 ;  /* 0x0000000000017941 */ /* 0x000fea0003800200 */
.L_x_17668:
        /* <DEDUP_REMOVED lines=17> */
.L_x_17679:
        /* <DEDUP_REMOVED lines=13> */
.L_x_17681:
[----:B------:R-:W-:Y:S05]  /*8a30*/  BSYNC.RECONVERGENT B3 ;  /* 0x0000000000037941 */ /* 0x000fea0003800200 */
.L_x_17680:
        /* <DEDUP_REMOVED lines=60> */
.L_x_17678:
[----:B------:R-:W-:Y:S05]  /*8e00*/  BSYNC.RECONVERGENT B2 ;  /* 0x0000000000027941 */ /* 0x000fea0003800200 */
.L_x_17677:
        /* <DEDUP_REMOVED lines=11> */
.L_x_17676:
[----:B------:R-:W-:Y:S05]  /*8ec0*/  BSYNC.RECONVERGENT B1 ;  /* 0x0000000000017941 */ /* 0x000fea0003800200 */
.L_x_17675:
        /* <DEDUP_REMOVED lines=17> */
.L_x_17686:
        /* <DEDUP_REMOVED lines=13> */
.L_x_17688:
[----:B------:R-:W-:Y:S05]  /*90b0*/  BSYNC.RECONVERGENT B3 ;  /* 0x0000000000037941 */ /* 0x000fea0003800200 */
.L_x_17687:
        /* <DEDUP_REMOVED lines=60> */
.L_x_17685:
[----:B------:R-:W-:Y:S05]  /*9480*/  BSYNC.RECONVERGENT B2 ;  /* 0x0000000000027941 */ /* 0x000fea0003800200 */
.L_x_17684:
        /* <DEDUP_REMOVED lines=12> */
.L_x_17683:
[----:B------:R-:W-:Y:S05]  /*9550*/  BSYNC.RECONVERGENT B1 ;  /* 0x0000000000017941 */ /* 0x000fea0003800200 */
.L_x_17682:
        /* <DEDUP_REMOVED lines=17> */
.L_x_17693:
        /* <DEDUP_REMOVED lines=13> */
.L_x_17695:
[----:B------:R-:W-:Y:S05]  /*9740*/  BSYNC.RECONVERGENT B3 ;  /* 0x0000000000037941 */ /* 0x000fea0003800200 */
.L_x_17694:
        /* <DEDUP_REMOVED lines=60> */
.L_x_17692:
[----:B------:R-:W-:Y:S05]  /*9b10*/  BSYNC.RECONVERGENT B2 ;  /* 0x0000000000027941 */ /* 0x000fea0003800200 */
.L_x_17691:
        /* <DEDUP_REMOVED lines=11> */
.L_x_17690:
[----:B------:R-:W-:Y:S05]  /*9bd0*/  BSYNC.RECONVERGENT B1 ;  /* 0x0000000000017941 */ /* 0x000fea0003800200 */
.L_x_17689:
        /* <DEDUP_REMOVED lines=17> */
.L_x_17700:
        /* <DEDUP_REMOVED lines=13> */
.L_x_17702:
[----:B------:R-:W-:Y:S05]  /*9dc0*/  BSYNC.RECONVERGENT B3 ;  /* 0x0000000000037941 */ /* 0x000fea0003800200 */
.L_x_17701:
        /* <DEDUP_REMOVED lines=57> */
[----:B------:R-:W-:Y:S01]  /*a160*/  IMAD.MOV.U32 R121, RZ, RZ, R136 ;  /* 0x000000ffff797224 */ /* 0x000fe200078e0088 */
[----:B------:R-:W-:Y:S02]  /*a170*/  LOP3.LUT R187, R187, R124, R123, 0x96, !PT ;  /* 0x0000007cbbbb7212 */ /* 0x000fe400078e967b */
[----:B------:R-:W-:-:S07]  /*a180*/  MOV R136, R122 ;  /* 0x0000007a00887202 */ /* 0x000fce0000000f00 */
.L_x_17699:
[----:B------:R-:W-:Y:S05]  /*a190*/  BSYNC.RECONVERGENT B2 ;  /* 0x0000000000027941 */ /* 0x000fea0003800200 */
.L_x_17698:
        /* <DEDUP_REMOVED lines=12> */
.L_x_17697:
[----:B------:R-:W-:Y:S05]  /*a260*/  BSYNC.RECONVERGENT B1 ;  /* 0x0000000000017941 */ /* 0x000fea0003800200 */
.L_x_17696:
        /* <DEDUP_REMOVED lines=17> */
.L_x_17707:
        /* <DEDUP_REMOVED lines=13> */
.L_x_17709:
[----:B------:R-:W-:Y:S05]  /*a450*/  BSYNC.RECONVERGENT B3 ;  /* 0x0000000000037941 */ /* 0x000fea0003800200 */
.L_x_17708:
        /* <DEDUP_REMOVED lines=60> */
.L_x_17706:
[----:B------:R-:W-:Y:S05]  /*a820*/  BSYNC.RECONVERGENT B2 ;  /* 0x0000000000027941 */ /* 0x000fea0003800200 */
.L_x_17705:
        /* <DEDUP_REMOVED lines=11> */
.L_x_17704:
[----:B------:R-:W-:Y:S05]  /*a8e0*/  BSYNC.RECONVERGENT B1 ;  /* 0x0000000000017941 */ /* 0x000fea0003800200 */
.L_x_17703:
[----:B------:R-:W-:Y:S01]  /*a8f0*/  MOV R137, R124 ;  /* 0x0000007c00897202 */ /* 0x000fe20000000f00 */
        /* <DEDUP_REMOVED lines=15> */
.L_x_17713:
        /* <DEDUP_REMOVED lines=13> */
.L_x_17715:
[----:B------:R-:W-:Y:S05]  /*aac0*/  BSYNC.RECONVERGENT B2 ;  /* 0x0000000000027941 */ /* 0x000fea0003800200 */
.L_x_17714:
        /* <DEDUP_REMOVED lines=15> */
[----:B------:R-:W-:Y:S01]  /*abc0*/  IMAD.MOV.U32 R6, RZ, RZ, R136 ;  /* 0x000000ffff067224 */ /* 0x000fe200078e0088 */
[----:B------:R-:W-:Y:S01]  /*abd0*/  LOP3.LUT R123, R123, R124, R127, 0x96, !PT ;  /* 0x0000007c7b7b7212 */ /* 0x000fe200078e967f */
[----:B------:R-:W-:-:S04]  /*abe0*/  IMAD.WIDE.U32 R124, R125, -0x326172a9, RZ ;  /* 0xcd9e8d577d7c7825 */ /* 0x000fc800078e00ff */
[----:B------:R-:W-:Y:S02]  /*abf0*/  VIADD R127, R172, 0xdaa66d2b ;  /* 0xdaa66d2bac7f7836 */ /* 0x000fe40000000000 */
        /* <DEDUP_REMOVED lines=38> */
[----:B------:R-:W-:-:S04]  /*ae60*/  LOP3.LUT R202, R123, R202, R205, 0x96, !PT ;  /* 0x000000ca7bca7212 */ /* 0x000fc800078e96cd */
[----:B------:R-:W-:Y:S02]  /*ae70*/  LOP3.LUT R187, R187, R126, R125, 0x96, !PT ;  /* 0x0000007ebbbb7212 */ /* 0x000fe400078e967d */
[----:B------:R-:W-:-:S07]  /*ae80*/  MOV R136, R124 ;  /* 0x0000007c00887202 */ /* 0x000fce0000000f00 */
.L_x_17712:
[----:B------:R-:W-:Y:S05]  /*ae90*/  BSYNC.RECONVERGENT B1 ;  /* 0x0000000000017941 */ /* 0x000fea0003800200 */
.L_x_17711:
[----:B------:R-:W-:Y:S01]  /*aea0*/  PRMT R123, R99, 0x7632, R123 ;  /* 0x00007632637b7816 */ /* 0x000fe2000000007b */
        /* <DEDUP_REMOVED lines=10> */
[----:B------:R-:W-:Y:S01]  /*af50*/  FFMA.FTZ R123, R6, R124, R107 ;  /* 0x0000007c067b7223 */ /* 0x000fe2000001006b */
[----:B------:R-:W-:Y:S06]  /*af60*/  BRA `(.L_x_17710) ;  /* 0x0000003400147947 */ /* 0x000fec0003800000 */
.L_x_17660:
[----:B------:R-:W-:Y:S01]  /*af70*/  BSSY.RECONVERGENT B1, `(.L_x_17716) ;  /* 0x000006a000017945 */ /* 0x000fe20003800200 */
[----:B------:R-:W-:Y:S01]  /*af80*/  IMAD.MOV.U32 R136, RZ, RZ, R128 ;  /* 0x000000ffff887224 */ /* 0x000fe200078e0080 */
[----:B--2---:R-:W-:Y:S01]  /*af90*/  MOV R118, R6 ;  /* 0x0000000600767202 */ /* 0x004fe20000000f00 */
[----:B01----:R-:W-:Y:S01]  /*afa0*/  IMAD.MOV.U32 R116, RZ, RZ, RZ ;  /* 0x000000ffff747224 */ /* 0x003fe200078e00ff */
        /* <DEDUP_REMOVED lines=17> */
.L_x_17720:
        /* <DEDUP_REMOVED lines=13> */
.L_x_17722:
[----:B------:R-:W-:Y:S05]  /*b190*/  BSYNC.RECONVERGENT B3 ;  /* 0x0000000000037941 */ /* 0x000fea0003800200 */
.L_x_17721:
        /* <DEDUP_REMOVED lines=59> */
.L_x_17719:
[----:B------:R-:W-:Y:S05]  /*b550*/  BSYNC.RECONVERGENT B2 ;  /* 0x0000000000027941 */ /* 0x000fea0003800200 */
.L_x_17718:
        /* <DEDUP_REMOVED lines=11> */
.L_x_17717:
[----:B------:R-:W-:Y:S05]  /*b610*/  BSYNC.RECONVERGENT B1 ;  /* 0x0000000000017941 */ /* 0x000fea0003800200 */
.L_x_17716:
        /* <DEDUP_REMOVED lines=17> */
.L_x_17727:
        /* <DEDUP_REMOVED lines=13> */
.L_x_17729:
[----:B------:R-:W-:Y:S05]  /*b800*/  BSYNC.RECONVERGENT B3 ;  /* 0x0000000000037941 */ /* 0x000fea0003800200 */
.L_x_17728:
        /* <DEDUP_REMOVED lines=60> */
.L_x_17726:
[----:B------:R-:W-:Y:S05]  /*bbd0*/  BSYNC.RECONVERGENT B2 ;  /* 0x0000000000027941 */ /* 0x000fea0003800200 */
.L_x_17725:
        /* <DEDUP_REMOVED lines=12> */
.L_x_17724:
[----:B------:R-:W-:Y:S05]  /*bca0*/  BSYNC.RECONVERGENT B1 ;  /* 0x0000000000017941 */ /* 0x000fea0003800200 */
.L_x_17723:
        /* <DEDUP_REMOVED lines=17> */
.L_x_17734:
        /* <DEDUP_REMOVED lines=13> */
.L_x_17736:
[----:B------:R-:W-:Y:S05]  /*be90*/  BSYNC.RECONVERGENT B3 ;  /* 0x0000000000037941 */ /* 0x000fea0003800200 */
.L_x_17735:
[----:B------:R-:W-:Y:S01]  /*bea0*/  IMAD.WIDE.U32 R120, R5, -0x326172a9, RZ ;  /* 0xcd9e8d5705787825 */ /* 0x000fe200078e00ff */
[----:B------:R-:W-:Y:S02]  /*beb0*/  LOP3.LUT R118, R191, R125, R173, 0x96, !PT ;  /* 0x0000007dbf767212 */ /* 0x000fe400078e96ad */
[C---:B------:R-:W-:Y:S02]  /*bec0*/  IADD3 R125, PT, PT, R173.reuse, -0x4498517b, RZ ;  /* 0xbb67ae85ad7d7810 */ /* 0x040fe40007ffe0ff */
        /* <DEDUP_REMOVED lines=57> */
.L_x_17733:
[----:B------:R-:W-:Y:S05]  /*c260*/  BSYNC.RECONVERGENT B2 ;  /* 0x0000000000027941 */ /* 0x000fea0003800200 */
.L_x_17732:
        /* <DEDUP_REMOVED lines=11> */
.L_x_17731:
[----:B------:R-:W-:Y:S05]  /*c320*/  BSYNC.RECONVERGENT B1 ;  /* 0x0000000000017941 */ /* 0x000fea0003800200 */
.L_x_17730:
        /* <DEDUP_REMOVED lines=17> */
.L_x_17741:
        /* <DEDUP_REMOVED lines=13> */
.L_x_17743:
[----:B------:R-:W-:Y:S05]  /*c510*/  BSYNC.RECONVERGENT B3 ;  /* 0x0000000000037941 */ /* 0x000fea0003800200 */
.L_x_17742:
        /* <DEDUP_REMOVED lines=60> */
.L_x_17740:
[----:B------:R-:W-:Y:S05]  /*c8e0*/  BSYNC.RECONVERGENT B2 ;  /* 0x0000000000027941 */ /* 0x000fea0003800200 */
.L_x_17739:
        /* <DEDUP_REMOVED lines=12> */
.L_x_17738:
[----:B------:R-:W-:Y:S05]  /*c9b0*/  BSYNC.RECONVERGENT B1 ;  /* 0x0000000000017941 */ /* 0x000fea0003800200 */
.L_x_17737:
        /* <DEDUP_REMOVED lines=17> */
.L_x_17748:
        /* <DEDUP_REMOVED lines=13> */
.L_x_17750:
[----:B------:R-:W-:Y:S05]  /*cba0*/  BSYNC.RECONVERGENT B3 ;  /* 0x0000000000037941 */ /* 0x000fea0003800200 */
.L_x_17749:
        /* <DEDUP_REMOVED lines=60> */
.L_x_17747:
[----:B------:R-:W-:Y:S05]  /*cf70*/  BSYNC.RECONVERGENT B2 ;  /* 0x0000000000027941 */ /* 0x000fea0003800200 */
.L_x_17746:
        /* <DEDUP_REMOVED lines=11> */
.L_x_17745:
[----:B------:R-:W-:Y:S05]  /*d030*/  BSYNC.RECONVERGENT B1 ;  /* 0x0000000000017941 */ /* 0x000fea0003800200 */
.L_x_17744:
        /* <DEDUP_REMOVED lines=17> */
.L_x_17755:
        /* <DEDUP_REMOVED lines=13> */
.L_x_17757:
[----:B------:R-:W-:Y:S05]  /*d220*/  BSYNC.RECONVERGENT B3 ;  /* 0x0000000000037941 */ /* 0x000fea0003800200 */
.L_x_17756:
        /* <DEDUP_REMOVED lines=60> */
.L_x_17754:
[----:B------:R-:W-:Y:S05]  /*d5f0*/  BSYNC.RECONVERGENT B2 ;  /* 0x0000000000027941 */ /* 0x000fea0003800200 */
.L_x_17753:
        /* <DEDUP_REMOVED lines=12> */
.L_x_17752:
[----:B------:R-:W-:Y:S05]  /*d6c0*/  BSYNC.RECONVERGENT B1 ;  /* 0x0000000000017941 */ /* 0x000fea0003800200 */
.L_x_17751:
        /* <DEDUP_REMOVED lines=17> */
.L_x_17762:
        /* <DEDUP_REMOVED lines=13> */
.L_x_17764:
[----:B------:R-:W-:Y:S05]  /*d8b0*/  BSYNC.RECONVERGENT B3 ;  /* 0x0000000000037941 */ /* 0x000fea0003800200 */
.L_x_17763:
        /* <DEDUP_REMOVED lines=60> */
.L_x_17761:
[----:B------:R-:W-:Y:S05]  /*dc80*/  BSYNC.RECONVERGENT B2 ;  /* 0x0000000000027941 */ /* 0x000fea0003800200 */
.L_x_17760:
        /* <DEDUP_REMOVED lines=11> */
.L_x_17759:
[----:B------:R-:W-:Y:S05]  /*dd40*/  BSYNC.RECONVERGENT B1 ;  /* 0x0000000000017941 */ /* 0x000fea0003800200 */
.L_x_17758:
        /* <DEDUP_REMOVED lines=16> */
.L_x_17767:
        /* <DEDUP_REMOVED lines=13> */
.L_x_17769:
[----:B------:R-:W-:Y:S05]  /*df20*/  BSYNC.RECONVERGENT B2 ;  /* 0x0000000000027941 */ /* 0x000fea0003800200 */
.L_x_17768:
[----:B------:R-:W-:Y:S01]  /*df30*/  IMAD.WIDE.U32 R126, R5, -0x326172a9, RZ ;  /* 0xcd9e8d57057e7825 */ /* 0x000fe200078e00ff */
[----:B------:R-:W-:-:S03]  /*df40*/  LOP3.LUT R124, R191, R131, R173, 0x96, !PT ;  /* 0x00000083bf7c7212 */ /* 0x000fc600078e96ad */
[----:B------:R-:W-:Y:S01]  /*df50*/  HFMA2 R137, -RZ, RZ, 0, 0 ;  /* 0x00000000ff897431 */ /* 0x000fe200000001ff */
[----:B------:R-:W-:Y:S01]  /*df60*/  IADD3 R123, PT, PT, R172, -0x61c88647, RZ ;  /* 0x9e3779b9ac7b7810 */ /* 0x000fe20007ffe0ff */
[----:B------:R-:W-:Y:S01]  /*df70*/  VIADD R187, R173, 0x96a522ad ;  /* 0x96a522adadbb7836 */ /* 0x000fe20000000000 */
[----:B------:R-:W-:Y:S01]  /*df80*/  LOP3.LUT R128, R4, R127, R172, 0x96, !PT ;  /* 0x0000007f04807212 */ /* 0x000fe200078e96ac */
[----:B------:R-:W-:Y:S01]  /*df90*/  IMAD.WIDE.U32 R124, R124, -0x326172a9, RZ ;  /* 0xcd9e8d577c7c7825 */ /* 0x000fe200078e00ff */
[----:B------:R-:W-:-:S03]  /*dfa0*/  MOV R6, R136 ;  /* 0x0000008800067202 */ /* 0x000fc60000000f00 */
        /* <DEDUP_REMOVED lines=49> */
[----:B------:R-:W-:-:S03]  /*e2c0*/  LOP3.LUT R202, R123, R202, R205, 0x96, !PT ;  /* 0x000000ca7bca7212 */ /* 0x000fc600078e96cd */
[----:B------:R-:W-:Y:S01]  /*e2d0*/  IMAD.MOV.U32 R136, RZ, RZ, R124 ;  /* 0x000000ffff887224 */ /* 0x000fe200078e007c */
[----:B------:R-:W-:-:S07]  /*e2e0*/  LOP3.LUT R187, R187, R126, R125, 0x96, !PT ;  /* 0x0000007ebbbb7212 */ /* 0x000fce00078e967d */
.L_x_17766:
[----:B------:R-:W-:Y:S05]  /*e2f0*/  BSYNC.RECONVERGENT B1 ;  /* 0x0000000000017941 */ /* 0x000fea0003800200 */
.L_x_17765:
        /* <DEDUP_REMOVED lines=12> */
.L_x_17710:
[----:B------:R-:W-:Y:S05]  /*e3c0*/  BSYNC.RECONVERGENT B0 ;  /* 0x0000000000007941 */ /* 0x000fea0003800200 */
.L_x_17659:
[C---:B------:R-:W-:Y:S01]  /*e3d0*/  IADD3 R125, PT, PT, R207.reuse, 0x20, RZ ;  /* 0x00000020cf7d7810 */ /* 0x040fe20007ffe0ff */
[----:B------:R-:W0:Y:S01]  /*e3e0*/  @P1 LDC.64 R134, c[0x0][0x390] ;  /* 0x0000e400ff861b82 */ /* 0x000e220000000a00 */
[----:B------:R-:W-:Y:S01]  /*e3f0*/  @P0 IADD3 R129, PT, PT, R207, 0x40, RZ ;  /* 0x00000040cf810810 */ /* 0x000fe20007ffe0ff */
[----:B------:R-:W-:Y:S01]  /*e400*/  @P1 VIADD R127, R185, 0x40 ;  /* 0x00000040b97f1836 */ /* 0x000fe20000000000 */
[----:B------:R-:W-:Y:S01]  /*e410*/  BSSY.RECONVERGENT B0, `(.L_x_17770) ;  /* 0x000001d000007945 */ /* 0x000fe20003800200 */
[----:B------:R-:W-:-:S04]  /*e420*/  IMAD.WIDE.U32 R124, R125, 0x20, R178 ;  /* 0x000000207d7c7825 */ /* 0x000fc800078e00b2 */
[----:B------:R-:W1:Y:S01]  /*e430*/  @P0 LDC.64 R132, c[0x0][0x3a0] ;  /* 0x0000e800ff840b82 */ /* 0x000e620000000a00 */
[----:B------:R2:W-:Y:S04]  /*e440*/  STG.E.128 desc[UR6][R124.64], R116 ;  /* 0x000000747c007986 */ /* 0x0005e8000c101d06 */
        /* <DEDUP_REMOVED lines=25> */
.L_x_17771:
[----:B------:R-:W-:Y:S05]  /*e5e0*/  BSYNC.RECONVERGENT B0 ;  /* 0x0000000000007941 */ /* 0x000fea0003800200 */
.L_x_17770:
[----:B-----5:R1:W5:Y:S04]  /*e5f0*/  @P1 LDG.E.128 R96, desc[UR6][R134.64] ;  /* 0x0000000686601981 */ /* 0x020368000c1e1d00 */
[----:B------:R1:W5:Y:S04]  /*e600*/  @P0 LDG.E.128 R100, desc[UR6][R132.64] ;  /* 0x0000000684640981 */ /* 0x000368000c1e1d00 */
[----:B------:R1:W5:Y:S01]  /*e610*/  @P0 LDG.E.128 R104, desc[UR6][R132.64+0x10] ;  /* 0x0000100684680981 */ /* 0x000362000c1e1d00 */
[----:B------:R-:W-:Y:S04]  /*e620*/  BSSY.RECONVERGENT B0, `(.L_x_17772) ;  /* 0x0000690000007945 */ /* 0x000fe80003800200 */
[----:B------:R-:W-:Y:S05]  /*e630*/  @!P0 BRA `(.L_x_17773) ;  /* 0x0000003400208947 */ /* 0x000fea0003800000 */
[----:B------:R-:W-:Y:S01]  /*e640*/  ISETP.GT.AND P2, PT, R184, RZ, PT ;  /* 0x000000ffb800720c */ /* 0x000fe20003f44270 */
[----:B------:R-:W-:Y:S01]  /*e650*/  BSSY.RECONVERGENT B1, `(.L_x_17774) ;  /* 0x000006b000017945 */ /* 0x000fe20003800200 */
[----:B------:R-:W-:Y:S01]  /*e660*/  IMAD.MOV.U32 R6, RZ, RZ, R136 ;  /* 0x000000ffff067224 */ /* 0x000fe200078e0088 */
[----:B0-----:R-:W-:Y:S01]  /*e670*/  MOV R126, R137 ;  /* 0x00000089007e7202 */ /* 0x001fe20000000f00 */
[----:B-----5:R-:W-:-:S09]  /*e680*/  IMAD.MOV.U32 R124, RZ, RZ, R100 ;  /* 0x000000ffff7c7224 */ /* 0x020fd200078e0064 */
        /* <DEDUP_REMOVED lines=17> */
.L_x_17778:
        /* <DEDUP_REMOVED lines=13> */
.L_x_17780:
[----:B------:R-:W-:Y:S05]  /*e870*/  BSYNC.RECONVERGENT B3 ;  /* 0x0000000000037941 */ /* 0x000fea0003800200 */
.L_x_17779:
        /* <DEDUP_REMOVED lines=60> */
.L_x_17777:
[----:B------:R-:W-:Y:S05]  /*ec40*/  BSYNC.RECONVERGENT B2 ;  /* 0x0000000000027941 */ /* 0x000fea0003800200 */
.L_x_17776:
        /* <DEDUP_REMOVED lines=11> */
.L_x_17775:
[----:B------:R-:W-:Y:S05]  /*ed00*/  BSYNC.RECONVERGENT B1 ;  /* 0x0000000000017941 */ /* 0x000fea0003800200 */
.L_x_17774:
[----:B------:R-:W-:Y:S01]  /*ed10*/  BSSY.RECONVERGENT B1, `(.L_x_17781) ;  /* 0x0000068000017945 */ /* 0x000fe20003800200 */
[----:B------:R-:W-:Y:S01]  /*ed20*/  MOV R127, R126 ;  /* 0x0000007e007f7202 */ /* 0x000fe20000000f00 */
[----:B------:R-:W-:Y:S02]  /*ed30*/  IMAD.MOV.U32 R125, RZ, RZ, R101 ;  /* 0x000000ffff7d7224 */ /* 0x000fe400078e0065 */
        /* <DEDUP_REMOVED lines=14> */
.L_x_17785:
        /* <DEDUP_REMOVED lines=13> */
.L_x_17787:
[----:B------:R-:W-:Y:S05]  /*eef0*/  BSYNC.RECONVERGENT B3 ;  /* 0x0000000000037941 */ /* 0x000fea0003800200 */
.L_x_17786:
        /* <DEDUP_REMOVED lines=60> */
.L_x_17784:
[----:B------:R-:W-:Y:S05]  /*f2c0*/  BSYNC.RECONVERGENT B2 ;  /* 0x0000000000027941 */ /* 0x000fea0003800200 */
.L_x_17783:
        /* <DEDUP_REMOVED lines=12> */
.L_x_17782:
[----:B------:R-:W-:Y:S05]  /*f390*/  BSYNC.RECONVERGENT B1 ;  /* 0x0000000000017941 */ /* 0x000fea0003800200 */
.L_x_17781:
        /* <DEDUP_REMOVED lines=17> */
.L_x_17792:
        /* <DEDUP_REMOVED lines=13> */
.L_x_17794:
[----:B------:R-:W-:Y:S05]  /*f580*/  BSYNC.RECONVERGENT B3 ;  /* 0x0000000000037941 */ /* 0x000fea0003800200 */
.L_x_17793:
        /* <DEDUP_REMOVED lines=59> */
[----:B------:R-:W-:-:S07]  /*f940*/  HFMA2 R128, -RZ, RZ, 0, 0 ;  /* 0x00000000ff807431 */ /* 0x000fce00000001ff */
.L_x_17791:
[----:B------:R-:W-:Y:S05]  /*f950*/  BSYNC.RECONVERGENT B2 ;  /* 0x0000000000027941 */ /* 0x000fea0003800200 */
.L_x_17790:
        /* <DEDUP_REMOVED lines=11> */
.L_x_17789:
[----:B------:R-:W-:Y:S05]  /*fa10*/  BSYNC.RECONVERGENT B1 ;  /* 0x0000000000017941 */ /* 0x000fea0003800200 */
.L_x_17788:
        /* <DEDUP_REMOVED lines=17> */
.L_x_17799:
        /* <DEDUP_REMOVED lines=13> */
.L_x_17801:
[----:B------:R-:W-:Y:S05]  /*fc00*/  BSYNC.RECONVERGENT B3 ;  /* 0x0000000000037941 */ /* 0x000fea0003800200 */
.L_x_17800:
        /* <DEDUP_REMOVED lines=60> */
.L_x_17798:
[----:B------:R-:W-:Y:S05]  /*ffd0*/  BSYNC.RECONVERGENT B2 ;  /* 0x0000000000027941 */ /* 0x000fea0003800200 */
.L_x_17797:
        /* <DEDUP_REMOVED lines=12> */
.L_x_17796:
[----:B------:R-:W-:Y:S05]  /*100a0*/  BSYNC.RECONVERGENT B1 ;  /* 0x0000000000017941 */ /* 0x000fea0003800200 */
.L_x_17795:
        /* <DEDUP_REMOVED lines=17> */
.L_x_17806:
        /* <DEDUP_REMOVED lines=13> */
.L_x_17808:
[----:B------:R-:W-:Y:S05]  /*10290*/  BSYNC.RECONVERGENT B3 ;  /* 0x0000000000037941 */ /* 0x000fea0003800200 */
.L_x_17807:
        /* <DEDUP_REMOVED lines=60> */
.L_x_17805:
[----:B------:R-:W-:Y:S05]  /*10660*/  BSYNC.RECONVERGENT B2 ;  /* 0x0000000000027941 */ /* 0x000fea0003800200 */
.L_x_17804:
        /* <DEDUP_REMOVED lines=11> */
.L_x_17803:
[----:B------:R-:W-:Y:S05]  /*10720*/  BSYNC.RECONVERGENT B1 ;  /* 0x0000000000017941 */ /* 0x000fea0003800200 */
.L_x_17802:
        /* <DEDUP_REMOVED lines=17> */
.L_x_17813:
        /* <DEDUP_REMOVED lines=13> */
.L_x_17815:
[----:B------:R-:W-:Y:S05]  /*10910*/  BSYNC.RECONVERGENT B3 ;  /* 0x0000000000037941 */ /* 0x000fea0003800200 */
.L_x_17814:
[----:B-1----:R-:W-:Y:S01]  /*10920*/  IMAD.WIDE.U32 R132, R5, -0x326172a9, RZ ;  /* 0xcd9e8d5705847825 */ /* 0x002fe200078e00ff */
        /* <DEDUP_REMOVED lines=59> */
.L_x_17812:
[----:B------:R-:W-:Y:S05]  /*10ce0*/  BSYNC.RECONVERGENT B2 ;  /* 0x0000000000027941 */ /* 0x000fea0003800200 */
.L_x_17811:
[----:B------:R-:W-:Y:S01]  /*10cf0*/  PRMT R130, R98, 0x7632, R130 ;  /* 0x0000763262827816 */ /* 0x000fe20000000082 */
[----:B-1----:R-:W-:Y:S01]  /*10d00*/  HFMA2 R132, -RZ, RZ, 0.1171875, 0 ;  /* 0x2f800000ff847431 */ /* 0x002fe200000001ff */
        /* <DEDUP_REMOVED lines=10> */
.L_x_17810:
[----:B------:R-:W-:Y:S05]  /*10db0*/  BSYNC.RECONVERGENT B1 ;  /* 0x0000000000017941 */ /* 0x000fea0003800200 */
.L_x_17809:
[----:B------:R-:W-:Y:S01]  /*10dc0*/  BSSY.RECONVERGENT B1, `(.L_x_17816) ;  /* 0x0000067000017945 */ /* 0x000fe20003800200 */
[----:B-1----:R-:W-:Y:S01]  /*10dd0*/  IMAD.MOV.U32 R132, RZ, RZ, R131 ;  /* 0x000000ffff847224 */ /* 0x002fe200078e0083 */
        /* <DEDUP_REMOVED lines=15> */
.L_x_17820:
        /* <DEDUP_REMOVED lines=13> */
.L_x_17822:
[----:B------:R-:W-:Y:S05]  /*10fa0*/  BSYNC.RECONVERGENT B3 ;  /* 0x0000000000037941 */ /* 0x000fea0003800200 */
.L_x_17821:
        /* <DEDUP_REMOVED lines=60> */
.L_x_17819:
[----:B------:R-:W-:Y:S05]  /*11370*/  BSYNC.RECONVERGENT B2 ;  /* 0x0000000000027941 */ /* 0x000fea0003800200 */
.L_x_17818:
        /* <DEDUP_REMOVED lines=11> */
.L_x_17817:
[----:B------:R-:W-:Y:S05]  /*11430*/  BSYNC.RECONVERGENT B1 ;  /* 0x0000000000017941 */ /* 0x000fea0003800200 */
.L_x_17816:
        /* <DEDUP_REMOVED lines=16> */
.L_x_17826:
        /* <DEDUP_REMOVED lines=13> */
.L_x_17828:
[----:B------:R-:W-:Y:S05]  /*11610*/  BSYNC.RECONVERGENT B2 ;  /* 0x0000000000027941 */ /* 0x000fea0003800200 */
.L_x_17827:
        /* <DEDUP_REMOVED lines=60> */
.L_x_17825:
[----:B------:R-:W-:Y:S05]  /*119e0*/  BSYNC.RECONVERGENT B1 ;  /* 0x0000000000017941 */ /* 0x000fea0003800200 */
.L_x_17824:
        /* <DEDUP_REMOVED lines=13> */
.L_x_17773:
[----:B------:R-:W-:Y:S01]  /*11ac0*/  BSSY.RECONVERGENT B1, `(.L_x_17829) ;  /* 0x000006b000017945 */ /* 0x000fe20003800200 */
[----:B------:R-:W-:Y:S01]  /*11ad0*/  IMAD.MOV.U32 R6, RZ, RZ, R136 ;  /* 0x000000ffff067224 */ /* 0x000fe200078e0088 */
[----:B0-----:R-:W-:Y:S01]  /*11ae0*/  MOV R126, R137 ;  /* 0x00000089007e7202 */ /* 0x001fe20000000f00 */
        /* <DEDUP_REMOVED lines=18> */
.L_x_17833:
        /* <DEDUP_REMOVED lines=13> */
.L_x_17835:
[----:B------:R-:W-:Y:S05]  /*11ce0*/  BSYNC.RECONVERGENT B3 ;  /* 0x0000000000037941 */ /* 0x000fea0003800200 */
.L_x_17834:
        /* <DEDUP_REMOVED lines=60> */
.L_x_17832:
[----:B------:R-:W-:Y:S05]  /*120b0*/  BSYNC.RECONVERGENT B2 ;  /* 0x0000000000027941 */ /* 0x000fea0003800200 */
.L_x_17831:
        /* <DEDUP_REMOVED lines=11> */
.L_x_17830:
[----:B------:R-:W-:Y:S05]  /*12170*/  BSYNC.RECONVERGENT B1 ;  /* 0x0000000000017941 */ /* 0x000fea0003800200 */
.L_x_17829:
        /* <DEDUP_REMOVED lines=17> */
.L_x_17840:
        /* <DEDUP_REMOVED lines=13> */
.L_x_17842:
[----:B------:R-:W-:Y:S05]  /*12360*/  BSYNC.RECONVERGENT B3 ;  /* 0x0000000000037941 */ /* 0x000fea0003800200 */
.L_x_17841:
        /* <DEDUP_REMOVED lines=60> */
.L_x_17839:
[----:B------:R-:W-:Y:S05]  /*12730*/  BSYNC.RECONVERGENT B2 ;  /* 0x0000000000027941 */ /* 0x000fea0003800200 */
.L_x_17838:
        /* <DEDUP_REMOVED lines=12> */
.L_x_17837:
[----:B------:R-:W-:Y:S05]  /*12800*/  BSYNC.RECONVERGENT B1 ;  /* 0x0000000000017941 */ /* 0x000fea0003800200 */
.L_x_17836:
        /* <DEDUP_REMOVED lines=17> */
.L_x_17847:
        /* <DEDUP_REMOVED lines=13> */
.L_x_17849:
[----:B------:R-:W-:Y:S05]  /*129f0*/  BSYNC.RECONVERGENT B3 ;  /* 0x0000000000037941 */ /* 0x000fea0003800200 */
.L_x_17848:
        /* <DEDUP_REMOVED lines=60> */
.L_x_17846:
[----:B------:R-:W-:Y:S05]  /*12dc0*/  BSYNC.RECONVERGENT B2 ;  /* 0x0000000000027941 */ /* 0x000fea0003800200 */
.L_x_17845:
        /* <DEDUP_REMOVED lines=11> */
.L_x_17844:
[----:B------:R-:W-:Y:S05]  /*12e80*/  BSYNC.RECONVERGENT B1 ;  /* 0x0000000000017941 */ /* 0x000fea0003800200 */
.L_x_17843:
        /* <DEDUP_REMOVED lines=17> */
.L_x_17854:
        /* <DEDUP_REMOVED lines=13> */
.L_x_17856:
[----:B------:R-:W-:Y:S05]  /*13070*/  BSYNC.RECONVERGENT B3 ;  /* 0x0000000000037941 */ /* 0x000fea0003800200 */
.L_x_17855:
        /* <DEDUP_REMOVED lines=60> */
.L_x_17853:
[----:B------:R-:W-:Y:S05]  /*13440*/  BSYNC.RECONVERGENT B2 ;  /* 0x0000000000027941 */ /* 0x000fea0003800200 */
.L_x_17852:
        /* <DEDUP_REMOVED lines=12> */
.L_x_17851:
[----:B------:R-:W-:Y:S05]  /*13510*/  BSYNC.RECONVERGENT B1 ;  /* 0x0000000000017941 */ /* 0x000fea0003800200 */
.L_x_17850:
        /* <DEDUP_REMOVED lines=17> */
.L_x_17861:
        /* <DEDUP_REMOVED lines=13> */
.L_x_17863:
[----:B------:R-:W-:Y:S05]  /*13700*/  BSYNC.RECONVERGENT B3 ;  /* 0x0000000000037941 */ /* 0x000fea0003800200 */
.L_x_17862:
        /* <DEDUP_REMOVED lines=60> */
.L_x_17860:
[----:B------:R-:W-:Y:S05]  /*13ad0*/  BSYNC.RECONVERGENT B2 ;  /* 0x0000000000027941 */ /* 0x000fea0003800200 */
.L_x_17859:
        /* <DEDUP_REMOVED lines=11> */
.L_x_17858:
[----:B------:R-:W-:Y:S05]  /*13b90*/  BSYNC.RECONVERGENT B1 ;  /* 0x0000000000017941 */ /* 0x000fea0003800200 */
.L_x_17857:
        /* <DEDUP_REMOVED lines=17> */
.L_x_17868:
        /* <DEDUP_REMOVED lines=13> */
.L_x_17870:
[----:B------:R-:W-:Y:S05]  /*13d80*/  BSYNC.RECONVERGENT B3 ;  /* 0x0000000000037941 */ /* 0x000fea0003800200 */
.L_x_17869:
        /* <DEDUP_REMOVED lines=60> */
.L_x_17867:
[----:B------:R-:W-:Y:S05]  /*14150*/  BSYNC.RECONVERGENT B2 ;  /* 0x0000000000027941 */ /* 0x000fea0003800200 */
.L_x_17866:
[----:B-----5:R-:W-:Y:S01]  /*14160*/  PRMT R130, R98, 0x7632, R130 ;  /* 0x0000763262827816 */ /* 0x020fe20000000082 */
        /* <DEDUP_REMOVED lines=11> */
.L_x_17865:
[----:B------:R-:W-:Y:S05]  /*14220*/  BSYNC.RECONVERGENT B1 ;  /* 0x0000000000017941 */ /* 0x000fea0003800200 */
.L_x_17864:
[----:B------:R-:W-:Y:S01]  /*14230*/  BSSY.RECONVERGENT B1, `(.L_x_17871) ;  /* 0x0000067000017945 */ /* 0x000fe20003800200 */
[----:B-1----:R-:W-:Y:S01]  /*14240*/  IMAD.MOV.U32 R132, RZ, RZ, R131 ;  /* 0x000000ffff847224 */ /* 0x002fe200078e0083 */
        /* <DEDUP_REMOVED lines=15> */
.L_x_17875:
        /* <DEDUP_REMOVED lines=13> */
.L_x_17877:
[----:B------:R-:W-:Y:S05]  /*14410*/  BSYNC.RECONVERGENT B3 ;  /* 0x0000000000037941 */ /* 0x000fea0003800200 */
.L_x_17876:
        /* <DEDUP_REMOVED lines=60> */
.L_x_17874:
[----:B------:R-:W-:Y:S05]  /*147e0*/  BSYNC.RECONVERGENT B2 ;  /* 0x0000000000027941 */ /* 0x000fea0003800200 */
.L_x_17873:
        /* <DEDUP_REMOVED lines=11> */
.L_x_17872:
[----:B------:R-:W-:Y:S05]  /*148a0*/  BSYNC.RECONVERGENT B1 ;  /* 0x0000000000017941 */ /* 0x000fea0003800200 */
.L_x_17871:
        /* <DEDUP_REMOVED lines=16> */
.L_x_17880:
        /* <DEDUP_REMOVED lines=13> */
.L_x_17882:
[----:B------:R-:W-:Y:S05]  /*14a80*/  BSYNC.RECONVERGENT B2 ;  /* 0x0000000000027941 */ /* 0x000fea0003800200 */
.L_x_17881:
        /* <DEDUP_REMOVED lines=60> */
.L_x_17879:
[----:B------:R-:W-:Y:S05]  /*14e50*/  BSYNC.RECONVERGENT B1 ;  /* 0x0000000000017941 */ /* 0x000fea0003800200 */
.L_x_17878:
        /* <DEDUP_REMOVED lines=12> */
.L_x_17823:
[----:B------:R-:W-:Y:S05]  /*14f20*/  BSYNC.RECONVERGENT B0 ;  /* 0x0000000000007941 */ /* 0x000fea0003800200 */
.L_x_17772:
[----:B------:R-:W-:Y:S01]  /*14f30*/  VIADD R133, R207, 0x40 ;  /* 0x00000040cf857836 */ /* 0x000fe20000000000 */
        /* <DEDUP_REMOVED lines=32> */
.L_x_17884:
[----:B------:R-:W-:Y:S05]  /*15140*/  BSYNC.RECONVERGENT B0 ;  /* 0x0000000000007941 */ /* 0x000fea0003800200 */
.L_x_17883:
        /* <DEDUP_REMOVED lines=8> */
[----:B0-----:R-:W-:Y:S01]  /*151d0*/  IMAD.MOV.U32 R134, RZ, RZ, R144 ;  /* 0x000000ffff867224 */ /* 0x001fe200078e0090 */
        /* <DEDUP_REMOVED lines=18> */
.L_x_17891:
        /* <DEDUP_REMOVED lines=13> */
.L_x_17893:
[----:B------:R-:W-:Y:S05]  /*153d0*/  BSYNC.RECONVERGENT B3 ;  /* 0x0000000000037941 */ /* 0x000fea0003800200 */
.L_x_17892:
        /* <DEDUP_REMOVED lines=60> */
.L_x_17890:
[----:B------:R-:W-:Y:S05]  /*157a0*/  BSYNC.RECONVERGENT B2 ;  /* 0x0000000000027941 */ /* 0x000fea0003800200 */
.L_x_17889:
        /* <DEDUP_REMOVED lines=11> */
.L_x_17888:
[----:B------:R-:W-:Y:S05]  /*15860*/  BSYNC.RECONVERGENT B1 ;  /* 0x0000000000017941 */ /* 0x000fea0003800200 */
.L_x_17887:
        /* <DEDUP_REMOVED lines=17> */
.L_x_17898:
        /* <DEDUP_REMOVED lines=13> */
.L_x_17900:
[----:B------:R-:W-:Y:S05]  /*15a50*/  BSYNC.RECONVERGENT B3 ;  /* 0x0000000000037941 */ /* 0x000fea0003800200 */
.L_x_17899:
        /* <DEDUP_REMOVED lines=60> */
.L_x_17897:
[----:B------:R-:W-:Y:S05]  /*15e20*/  BSYNC.RECONVERGENT B2 ;  /* 0x0000000000027941 */ /* 0x000fea0003800200 */
.L_x_17896:
        /* <DEDUP_REMOVED lines=12> */
.L_x_17895:
[----:B------:R-:W-:Y:S05]  /*15ef0*/  BSYNC.RECONVERGENT B1 ;  /* 0x0000000000017941 */ /* 0x000fea0003800200 */
.L_x_17894:
        /* <DEDUP_REMOVED lines=17> */
.L_x_17905:
        /* <DEDUP_REMOVED lines=13> */
.L_x_17907:
[----:B------:R-:W-:Y:S05]  /*160e0*/  BSYNC.RECONVERGENT B3 ;  /* 0x0000000000037941 */ /* 0x000fea0003800200 */
.L_x_17906:
        /* <DEDUP_REMOVED lines=60> */
.L_x_17904:
[----:B------:R-:W-:Y:S05]  /*164b0*/  BSYNC.RECONVERGENT B2 ;  /* 0x0000000000027941 */ /* 0x000fea0003800200 */
.L_x_17903:
        /* <DEDUP_REMOVED lines=11> */
.L_x_17902:
[----:B------:R-:W-:Y:S05]  /*16570*/  BSYNC.RECONVERGENT B1 ;  /* 0x0000000000017941 */ /* 0x000fea0003800200 */
.L_x_17901:
        /* <DEDUP_REMOVED lines=17> */
.L_x_17912:
        /* <DEDUP_REMOVED lines=13> */
.L_x_17914:
[----:B------:R-:W-:Y:S05]  /*16760*/  BSYNC.RECONVERGENT B3 ;  /* 0x0000000000037941 */ /* 0x000fea0003800200 */
.L_x_17913:
        /* <DEDUP_REMOVED lines=60> */
.L_x_17911:
[----:B------:R-:W-:Y:S05]  /*16b30*/  BSYNC.RECONVERGENT B2 ;  /* 0x0000000000027941 */ /* 0x000fea0003800200 */
.L_x_17910:
        /* <DEDUP_REMOVED lines=12> */
.L_x_17909:
[----:B------:R-:W-:Y:S05]  /*16c00*/  BSYNC.RECONVERGENT B1 ;  /* 0x0000000000017941 */ /* 0x000fea0003800200 */
.L_x_17908:
        /* <DEDUP_REMOVED lines=17> */
.L_x_17919:
        /* <DEDUP_REMOVED lines=13> */
.L_x_17921:
[----:B------:R-:W-:Y:S05]  /*16df0*/  BSYNC.RECONVERGENT B3 ;  /* 0x0000000000037941 */ /* 0x000fea0003800200 */
.L_x_17920:
        /* <DEDUP_REMOVED lines=60> */
.L_x_17918:
[----:B------:R-:W-:Y:S05]  /*171c0*/  BSYNC.RECONVERGENT B2 ;  /* 0x0000000000027941 */ /* 0x000fea0003800200 */
.L_x_17917:
        /* <DEDUP_REMOVED lines=11> */
.L_x_17916:
[----:B------:R-:W-:Y:S05]  /*17280*/  BSYNC.RECONVERGENT B1 ;  /* 0x0000000000017941 */ /* 0x000fea0003800200 */
.L_x_17915:
        /* <DEDUP_REMOVED lines=17> */
.L_x_17926:
        /* <DEDUP_REMOVED lines=13> */
.L_x_17928:
[----:B------:R-:W-:Y:S05]  /*17470*/  BSYNC.RECONVERGENT B3 ;  /* 0x0000000000037941 */ /* 0x000fea0003800200 */
.L_x_17927:
[----:B-1----:R-:W-:Y:S01]  /*17480*/  IMAD.WIDE.U32 R140, R5, -0x326172a9, RZ ;  /* 0xcd9e8d57058c7825 */ /* 0x002fe200078e00ff */
        /* <DEDUP_REMOVED lines=59> */
.L_x_17925:
[----:B------:R-:W-:Y:S05]  /*17840*/  BSYNC.RECONVERGENT B2 ;  /* 0x0000000000027941 */ /* 0x000fea0003800200 */
.L_x_17924:
[----:B------:R-:W-:Y:S01]  /*17850*/  PRMT R138, R98, 0x7632, R138 ;  /* 0x00007632628a7816 */ /* 0x000fe2000000008a */
        /* <DEDUP_REMOVED lines=11> */
.L_x_17923:
[----:B------:R-:W-:Y:S05]  /*17910*/  BSYNC.RECONVERGENT B1 ;  /* 0x0000000000017941 */ /* 0x000fea0003800200 */
.L_x_17922:
[----:B------:R-:W-:Y:S01]  /*17920*/  BSSY.RECONVERGENT B1, `(.L_x_17929) ;  /* 0x0000067000017945 */ /* 0x000fe20003800200 */
[----:B-1----:R-:W-:Y:S01]  /*17930*/  MOV R140, R6 ;  /* 0x00000006008c7202 */ /* 0x002fe20000000f00 */
        /* <DEDUP_REMOVED lines=15> */
.L_x_17933:
        /* <DEDUP_REMOVED lines=13> */
.L_x_17935:
[----:B------:R-:W-:Y:S05]  /*17b00*/  BSYNC.RECONVERGENT B3 ;  /* 0x0000000000037941 */ /* 0x000fea0003800200 */
.L_x_17934:
        /* <DEDUP_REMOVED lines=60> */
.L_x_17932:
[----:B------:R-:W-:Y:S05]  /*17ed0*/  BSYNC.RECONVERGENT B2 ;  /* 0x0000000000027941 */ /* 0x000fea0003800200 */
.L_x_17931:
        /* <DEDUP_REMOVED lines=11> */
.L_x_17930:
[----:B------:R-:W-:Y:S05]  /*17f90*/  BSYNC.RECONVERGENT B1 ;  /* 0x0000000000017941 */ /* 0x000fea0003800200 */
.L_x_17929:
        /* <DEDUP_REMOVED lines=16> */
.L_x_17939:
        /* <DEDUP_REMOVED lines=13> */
.L_x_17941:
[----:B------:R-:W-:Y:S05]  /*18170*/  BSYNC.RECONVERGENT B2 ;  /* 0x0000000000027941 */ /* 0x000fea0003800200 */
.L_x_17940:
        /* <DEDUP_REMOVED lines=57> */
[----:B------:R-:W-:Y:S02]  /*18510*/  HFMA2 R205, -RZ, RZ, 0, 0 ;  /* 0x00000000ffcd7431 */ /* 0x000fe400000001ff */
[----:B------:R-:W-:Y:S01]  /*18520*/  IMAD.MOV.U32 R206, RZ, RZ, R140 ;  /* 0x000000ffffce7224 */ /* 0x000fe200078e008c */
[----:B------:R-:W-:-:S07]  /*18530*/  LOP3.LUT R187, R187, R142, R141, 0x96, !PT ;  /* 0x0000008ebbbb7212 */ /* 0x000fce00078e968d */
.L_x_17938:
[----:B------:R-:W-:Y:S05]  /*18540*/  BSYNC.RECONVERGENT B1 ;  /* 0x0000000000017941 */ /* 0x000fea0003800200 */
.L_x_17937:
[----:B------:R-:W-:Y:S01]  /*18550*/  PRMT R139, R99, 0x7632, R139 ;  /* 0x00007632638b7816 */ /* 0x000fe2000000008b */
        /* <DEDUP_REMOVED lines=12> */
.L_x_17886:
[----:B------:R-:W-:Y:S01]  /*18620*/  BSSY.RECONVERGENT B1, `(.L_x_17942) ;  /* 0x000006b000017945 */ /* 0x000fe20003800200 */
[----:B0-----:R-:W-:Y:S01]  /*18630*/  HFMA2 R132, -RZ, RZ, 0, 0 ;  /* 0x00000000ff847431 */ /* 0x001fe200000001ff */
        /* <DEDUP_REMOVED lines=19> */
.L_x_17946:
        /* <DEDUP_REMOVED lines=13> */
.L_x_17948:
[----:B------:R-:W-:Y:S05]  /*18840*/  BSYNC.RECONVERGENT B3 ;  /* 0x0000000000037941 */ /* 0x000fea0003800200 */
.L_x_17947:
        /* <DEDUP_REMOVED lines=60> */
.L_x_17945:
[----:B------:R-:W-:Y:S05]  /*18c10*/  BSYNC.RECONVERGENT B2 ;  /* 0x0000000000027941 */ /* 0x000fea0003800200 */
.L_x_17944:
        /* <DEDUP_REMOVED lines=11> */
.L_x_17943:
[----:B------:R-:W-:Y:S05]  /*18cd0*/  BSYNC.RECONVERGENT B1 ;  /* 0x0000000000017941 */ /* 0x000fea0003800200 */
.L_x_17942:
        /* <DEDUP_REMOVED lines=17> */
.L_x_17953:
        /* <DEDUP_REMOVED lines=13> */
.L_x_17955:
[----:B------:R-:W-:Y:S05]  /*18ec0*/  BSYNC.RECONVERGENT B3 ;  /* 0x0000000000037941 */ /* 0x000fea0003800200 */
.L_x_17954:
        /* <DEDUP_REMOVED lines=60> */
.L_x_17952:
[----:B------:R-:W-:Y:S05]  /*19290*/  BSYNC.RECONVERGENT B2 ;  /* 0x0000000000027941 */ /* 0x000fea0003800200 */
.L_x_17951:
        /* <DEDUP_REMOVED lines=12> */
.L_x_17950:
[----:B------:R-:W-:Y:S05]  /*19360*/  BSYNC.RECONVERGENT B1 ;  /* 0x0000000000017941 */ /* 0x000fea0003800200 */
.L_x_17949:
        /* <DEDUP_REMOVED lines=17> */
.L_x_17960:
        /* <DEDUP_REMOVED lines=13> */
.L_x_17962:
[----:B------:R-:W-:Y:S05]  /*19550*/  BSYNC.RECONVERGENT B3 ;  /* 0x0000000000037941 */ /* 0x000fea0003800200 */
.L_x_17961:
        /* <DEDUP_REMOVED lines=60> */
.L_x_17959:
[----:B------:R-:W-:Y:S05]  /*19920*/  BSYNC.RECONVERGENT B2 ;  /* 0x0000000000027941 */ /* 0x000fea0003800200 */
.L_x_17958:
        /* <DEDUP_REMOVED lines=11> */
.L_x_17957:
[----:B------:R-:W-:Y:S05]  /*199e0*/  BSYNC.RECONVERGENT B1 ;  /* 0x0000000000017941 */ /* 0x000fea0003800200 */
.L_x_17956:
        /* <DEDUP_REMOVED lines=17> */
.L_x_17967:
        /* <DEDUP_REMOVED lines=13> */
.L_x_17969:
[----:B------:R-:W-:Y:S05]  /*19bd0*/  BSYNC.RECONVERGENT B3 ;  /* 0x0000000000037941 */ /* 0x000fea0003800200 */
.L_x_17968:
        /* <DEDUP_REMOVED lines=60> */
.L_x_17966:
[----:B------:R-:W-:Y:S05]  /*19fa0*/  BSYNC.RECONVERGENT B2 ;  /* 0x0000000000027941 */ /* 0x000fea0003800200 */
.L_x_17965:
        /* <DEDUP_REMOVED lines=12> */
.L_x_17964:
[----:B------:R-:W-:Y:S05]  /*1a070*/  BSYNC.RECONVERGENT B1 ;  /* 0x0000000000017941 */ /* 0x000fea0003800200 */
.L_x_17963:
        /* <DEDUP_REMOVED lines=17> */
.L_x_17974:
        /* <DEDUP_REMOVED lines=13> */
.L_x_17976:
[----:B------:R-:W-:Y:S05]  /*1a260*/  BSYNC.RECONVERGENT B3 ;  /* 0x0000000000037941 */ /* 0x000fea0003800200 */
.L_x_17975:
        /* <DEDUP_REMOVED lines=60> */
.L_x_17973:
[----:B------:R-:W-:Y:S05]  /*1a630*/  BSYNC.RECONVERGENT B2 ;  /* 0x0000000000027941 */ /* 0x000fea0003800200 */
.L_x_17972:
        /* <DEDUP_REMOVED lines=11> */
.L_x_17971:
[----:B------:R-:W-:Y:S05]  /*1a6f0*/  BSYNC.RECONVERGENT B1 ;  /* 0x0000000000017941 */ /* 0x000fea0003800200 */
.L_x_17970:
        /* <DEDUP_REMOVED lines=17> */
.L_x_17981:
        /* <DEDUP_REMOVED lines=13> */
.L_x_17983:
[----:B------:R-:W-:Y:S05]  /*1a8e0*/  BSYNC.RECONVERGENT B3 ;  /* 0x0000000000037941 */ /* 0x000fea0003800200 */
.L_x_17982:
        /* <DEDUP_REMOVED lines=60> */
.L_x_17980:
[----:B------:R-:W-:Y:S05]  /*1acb0*/  BSYNC.RECONVERGENT B2 ;  /* 0x0000000000027941 */ /* 0x000fea0003800200 */
.L_x_17979:
        /* <DEDUP_REMOVED lines=12> */
.L_x_17978:
[----:B------:R-:W-:Y:S05]  /*1ad80*/  BSYNC.RECONVERGENT B1 ;  /* 0x0000000000017941 */ /* 0x000fea0003800200 */
.L_x_17977:
[----:B------:R-:W-:Y:S01]  /*1ad90*/  BSSY.RECONVERGENT B1, `(.L_x_17984) ;  /* 0x0000067000017945 */ /* 0x000fe20003800200 */
[----:B-1----:R-:W-:Y:S01]  /*1ada0*/  MOV R140, R6 ;  /* 0x00000006008c7202 */ /* 0x002fe20000000f00 */
        /* <DEDUP_REMOVED lines=15> */
.L_x_17988:
        /* <DEDUP_REMOVED lines=13> */
.L_x_17990:
[----:B------:R-:W-:Y:S05]  /*1af70*/  BSYNC.RECONVERGENT B3 ;  /* 0x0000000000037941 */ /* 0x000fea0003800200 */
.L_x_17989:
        /* <DEDUP_REMOVED lines=60> */
.L_x_17987:
[----:B------:R-:W-:Y:S05]  /*1b340*/  BSYNC.RECONVERGENT B2 ;  /* 0x0000000000027941 */ /* 0x000fea0003800200 */
.L_x_17986:
        /* <DEDUP_REMOVED lines=11> */
.L_x_17985:
[----:B------:R-:W-:Y:S05]  /*1b400*/  BSYNC.RECONVERGENT B1 ;  /* 0x0000000000017941 */ /* 0x000fea0003800200 */
.L_x_17984:
        /* <DEDUP_REMOVED lines=16> */
.L_x_17993:
        /* <DEDUP_REMOVED lines=13> */
.L_x_17995:
[----:B------:R-:W-:Y:S05]  /*1b5e0*/  BSYNC.RECONVERGENT B2 ;  /* 0x0000000000027941 */ /* 0x000fea0003800200 */
.L_x_17994:
        /* <DEDUP_REMOVED lines=60> */
.L_x_17992:
[----:B------:R-:W-:Y:S05]  /*1b9b0*/  BSYNC.RECONVERGENT B1 ;  /* 0x0000000000017941 */ /* 0x000fea0003800200 */
.L_x_17991:
        /* <DEDUP_REMOVED lines=12> */
.L_x_17936:
[----:B------:R-:W-:Y:S05]  /*1ba80*/  BSYNC.RECONVERGENT B0 ;  /* 0x0000000000007941 */ /* 0x000fea0003800200 */
.L_x_17885:
[C---:B------:R-:W-:Y:S01]  /*1ba90*/  IADD3 R141, PT, PT, R207.reuse, 0x60, RZ ;  /* 0x00000060cf8d7810 */ /* 0x040fe20007ffe0ff */
[----:B------:R-:W0:Y:S01]  /*1baa0*/  @P1 LDC.64 R182, c[0x0][0x390] ;  /* 0x0000e400ffb61b82 */ /* 0x000e220000000a00 */
[----:B------:R-:W-:Y:S01]  /*1bab0*/  IADD3 R203, PT, PT, R207, 0x80, RZ ;  /* 0x00000080cfcb7810 */ /* 0x000fe20007ffe0ff */
[----:B------:R-:W-:Y:S01]  /*1bac0*/  VIADD R201, R185, 0x80 ;  /* 0x00000080b9c97836 */ /* 0x000fe20000000000 */
        /* <DEDUP_REMOVED lines=19> */
[----:B------:R-:W-:Y:S01]  /*1bc00*/  IMAD.WIDE.U32 R144, R144, 0x10000, RZ ;  /* 0x0001000090907825 */ /* 0x000fe200078e00ff */
[----:B------:R-:W-:Y:S02]  /*1bc10*/  IADD3 R185, PT, PT, R185, 0x60, RZ ;  /* 0x00000060b9b97810 */ /* 0x000fe40007ffe0ff */
        /* <DEDUP_REMOVED lines=8> */
.L_x_17997:
[----:B------:R-:W-:Y:S05]  /*1bca0*/  BSYNC.RECONVERGENT B0 ;  /* 0x0000000000007941 */ /* 0x000fea0003800200 */
.L_x_17996:
        /* <DEDUP_REMOVED lines=27> */
.L_x_18004:
        /* <DEDUP_REMOVED lines=13> */
.L_x_18006:
[----:B------:R-:W-:Y:S05]  /*1bf30*/  BSYNC.RECONVERGENT B3 ;  /* 0x0000000000037941 */ /* 0x000fea0003800200 */
.L_x_18005:
        /* <DEDUP_REMOVED lines=60> */
.L_x_18003:
[----:B------:R-:W-:Y:S05]  /*1c300*/  BSYNC.RECONVERGENT B2 ;  /* 0x0000000000027941 */ /* 0x000fea0003800200 */
.L_x_18002:
        /* <DEDUP_REMOVED lines=11> */
.L_x_18001:
[----:B------:R-:W-:Y:S05]  /*1c3c0*/  BSYNC.RECONVERGENT B1 ;  /* 0x0000000000017941 */ /* 0x000fea0003800200 */
.L_x_18000:
        /* <DEDUP_REMOVED lines=17> */
.L_x_18011:
        /* <DEDUP_REMOVED lines=13> */
.L_x_18013:
[----:B------:R-:W-:Y:S05]  /*1c5b0*/  BSYNC.RECONVERGENT B3 ;  /* 0x0000000000037941 */ /* 0x000fea0003800200 */
.L_x_18012:
[----:B------:R-:W-:Y:S01]  /*1c5c0*/  IMAD.WIDE.U32 R144, R5, -0x326172a9, RZ ;  /* 0xcd9e8d5705907825 */ /* 0x000fe200078e00ff */
[----:B------:R-:W-:Y:S02]  /*1c5d0*/  LOP3.LUT R142, R191, R147, R173, 0x96, !PT ;  /* 0x00000093bf8e7212 */ /* 0x000fe400078e96ad */
[C---:B------:R-:W-:Y:S01]  /*1c5e0*/  IADD3 R187, PT, PT, R173.reuse, -0x695add53, RZ ;  /* 0x96a522adadbb7810 */ /* 0x040fe20007ffe0ff */
        /* <DEDUP_REMOVED lines=57> */
.L_x_18010:
[----:B------:R-:W-:Y:S05]  /*1c980*/  BSYNC.RECONVERGENT B2 ;  /* 0x0000000000027941 */ /* 0x000fea0003800200 */
.L_x_18009:
        /* <DEDUP_REMOVED lines=12> */
.L_x_18008:
[----:B------:R-:W-:Y:S05]  /*1ca50*/  BSYNC.RECONVERGENT B1 ;  /* 0x0000000000017941 */ /* 0x000fea0003800200 */
.L_x_18007:
        /* <DEDUP_REMOVED lines=17> */
.L_x_18018:
        /* <DEDUP_REMOVED lines=13> */
.L_x_18020:
[----:B------:R-:W-:Y:S05]  /*1cc40*/  BSYNC.RECONVERGENT B3 ;  /* 0x0000000000037941 */ /* 0x000fea0003800200 */
.L_x_18019:
        /* <DEDUP_REMOVED lines=60> */
.L_x_18017:
[----:B------:R-:W-:Y:S05]  /*1d010*/  BSYNC.RECONVERGENT B2 ;  /* 0x0000000000027941 */ /* 0x000fea0003800200 */
.L_x_18016:
        /* <DEDUP_REMOVED lines=11> */
.L_x_18015:
[----:B------:R-:W-:Y:S05]  /*1d0d0*/  BSYNC.RECONVERGENT B1 ;  /* 0x0000000000017941 */ /* 0x000fea0003800200 */
.L_x_18014:
        /* <DEDUP_REMOVED lines=17> */
.L_x_18025:
        /* <DEDUP_REMOVED lines=13> */
.L_x_18027:
[----:B------:R-:W-:Y:S05]  /*1d2c0*/  BSYNC.RECONVERGENT B3 ;  /* 0x0000000000037941 */ /* 0x000fea0003800200 */
.L_x_18026:
        /* <DEDUP_REMOVED lines=60> */
.L_x_18024:
[----:B------:R-:W-:Y:S05]  /*1d690*/  BSYNC.RECONVERGENT B2 ;  /* 0x0000000000027941 */ /* 0x000fea0003800200 */
.L_x_18023:
        /* <DEDUP_REMOVED lines=12> */
.L_x_18022:
[----:B------:R-:W-:Y:S05]  /*1d760*/  BSYNC.RECONVERGENT B1 ;  /* 0x0000000000017941 */ /* 0x000fea0003800200 */
.L_x_18021:
        /* <DEDUP_REMOVED lines=17> */
.L_x_18032:
        /* <DEDUP_REMOVED lines=13> */
.L_x_18034:
[----:B------:R-:W-:Y:S05]  /*1d950*/  BSYNC.RECONVERGENT B3 ;  /* 0x0000000000037941 */ /* 0x000fea0003800200 */
.L_x_18033:
        /* <DEDUP_REMOVED lines=60> */
.L_x_18031:
[----:B------:R-:W-:Y:S05]  /*1dd20*/  BSYNC.RECONVERGENT B2 ;  /* 0x0000000000027941 */ /* 0x000fea0003800200 */
.L_x_18030:
        /* <DEDUP_REMOVED lines=11> */
.L_x_18029:
[----:B------:R-:W-:Y:S05]  /*1dde0*/  BSYNC.RECONVERGENT B1 ;  /* 0x0000000000017941 */ /* 0x000fea0003800200 */
.L_x_18028:
        /* <DEDUP_REMOVED lines=17> */
.L_x_18039:
        /* <DEDUP_REMOVED lines=13> */
.L_x_18041:
[----:B------:R-:W-:Y:S05]  /*1dfd0*/  BSYNC.RECONVERGENT B3 ;  /* 0x0000000000037941 */ /* 0x000fea0003800200 */
.L_x_18040:
        /* <DEDUP_REMOVED lines=60> */
.L_x_18038:
[----:B------:R-:W-:Y:S05]  /*1e3a0*/  BSYNC.RECONVERGENT B2 ;  /* 0x0000000000027941 */ /* 0x000fea0003800200 */
.L_x_18037:
        /* <DEDUP_REMOVED lines=12> */
.L_x_18036:
[----:B------:R-:W-:Y:S05]  /*1e470*/  BSYNC.RECONVERGENT B1 ;  /* 0x0000000000017941 */ /* 0x000fea0003800200 */
.L_x_18035:
        /* <DEDUP_REMOVED lines=17> */
.L_x_18046:
        /* <DEDUP_REMOVED lines=13> */
.L_x_18048:
[----:B------:R-:W-:Y:S05]  /*1e660*/  BSYNC.RECONVERGENT B3 ;  /* 0x0000000000037941 */ /* 0x000fea0003800200 */
.L_x_18047:
        /* <DEDUP_REMOVED lines=60> */
.L_x_18045:
[----:B------:R-:W-:Y:S05]  /*1ea30*/  BSYNC.RECONVERGENT B2 ;  /* 0x0000000000027941 */ /* 0x000fea0003800200 */
.L_x_18044:
        /* <DEDUP_REMOVED lines=11> */
.L_x_18043:
[----:B------:R-:W-:Y:S05]  /*1eaf0*/  BSYNC.RECONVERGENT B1 ;  /* 0x0000000000017941 */ /* 0x000fea0003800200 */
.L_x_18042:
        /* <DEDUP_REMOVED lines=16> */
.L_x_18052:
        /* <DEDUP_REMOVED lines=13> */
.L_x_18054:
[----:B------:R-:W-:Y:S05]  /*1ecd0*/  BSYNC.RECONVERGENT B2 ;  /* 0x0000000000027941 */ /* 0x000fea0003800200 */
.L_x_18053:
        /* <DEDUP_REMOVED lines=56> */
[----:B------:R-:W-:Y:S02]  /*1f060*/  MOV R147, R6 ;  /* 0x0000000600937202 */ /* 0x000fe40000000f00 */
[----:B------:R-:W-:Y:S01]  /*1f070*/  LOP3.LUT R202, R185, R184, R181, 0x96, !PT ;  /* 0x000000b8b9ca7212 */ /* 0x000fe200078e96b5 */
[----:B------:R-:W-:Y:S01]  /*1f080*/  IMAD.MOV.U32 R204, RZ, RZ, R180 ;  /* 0x000000ffffcc7224 */ /* 0x000fe200078e00b4 */
[----:B------:R-:W-:Y:S01]  /*1f090*/  LOP3.LUT R187, R187, R186, R183, 0x96, !PT ;  /* 0x000000babbbb7212 */ /* 0x000fe200078e96b7 */
[----:B------:R-:W-:-:S07]  /*1f0a0*/  IMAD.MOV.U32 R6, RZ, RZ, R182 ;  /* 0x000000ffff067224 */ /* 0x000fce00078e00b6 */
.L_x_18051:
[----:B------:R-:W-:Y:S05]  /*1f0b0*/  BSYNC.RECONVERGENT B1 ;  /* 0x0000000000017941 */ /* 0x000fea0003800200 */
.L_x_18050:
        /* <DEDUP_REMOVED lines=13> */
.L_x_17999:
        /* <DEDUP_REMOVED lines=21> */
.L_x_18059:
        /* <DEDUP_REMOVED lines=13> */
.L_x_18061:
[----:B------:R-:W-:Y:S05]  /*1f3b0*/  BSYNC.RECONVERGENT B3 ;  /* 0x0000000000037941 */ /* 0x000fea0003800200 */
.L_x_18060:
        /* <DEDUP_REMOVED lines=60> */
.L_x_18058:
[----:B------:R-:W-:Y:S05]  /*1f780*/  BSYNC.RECONVERGENT B2 ;  /* 0x0000000000027941 */ /* 0x000fea0003800200 */
.L_x_18057:
        /* <DEDUP_REMOVED lines=11> */
.L_x_18056:
[----:B------:R-:W-:Y:S05]  /*1f840*/  BSYNC.RECONVERGENT B1 ;  /* 0x0000000000017941 */ /* 0x000fea0003800200 */
.L_x_18055:
        /* <DEDUP_REMOVED lines=17> */
.L_x_18066:
        /* <DEDUP_REMOVED lines=13> */
.L_x_18068:
[----:B------:R-:W-:Y:S05]  /*1fa30*/  BSYNC.RECONVERGENT B3 ;  /* 0x0000000000037941 */ /* 0x000fea0003800200 */
.L_x_18067:
[----:B------:R-:W-:Y:S01]  /*1fa40*/  IMAD.WIDE.U32 R144, R5, -0x326172a9, RZ ;  /* 0xcd9e8d5705907825 */ /* 0x000fe200078e00ff */
[----:B------:R-:W-:Y:S02]  /*1fa50*/  LOP3.LUT R142, R191, R147, R173, 0x96, !PT ;  /* 0x00000093bf8e7212 */ /* 0x000fe400078e96ad */
[----:B------:R-:W-:Y:S01]  /*1fa60*/  IADD3 R141, PT, PT, R172, -0x61c88647, RZ ;  /* 0x9e3779b9ac8d7810 */ /* 0x000fe20007ffe0ff */
[----:B------:R-:W-:Y:S01]  /*1fa70*/  VIADD R187, R173, 0x96a522ad ;  /* 0x96a522adadbb7836 */ /* 0x000fe20000000000 */
[----:B-1----:R-:W-:Y:S01]  /*1fa80*/  LOP3.LUT R180, R4, R145, R172, 0x96, !PT ;  /* 0x0000009104b47212 */ /* 0x002fe200078e96ac */
        /* <DEDUP_REMOVED lines=55> */
.L_x_18065:
[----:B------:R-:W-:Y:S05]  /*1fe00*/  BSYNC.RECONVERGENT B2 ;  /* 0x0000000000027941 */ /* 0x000fea0003800200 */
.L_x_18064:
        /* <DEDUP_REMOVED lines=12> */
.L_x_18063:
[----:B------:R-:W-:Y:S05]  /*1fed0*/  BSYNC.RECONVERGENT B1 ;  /* 0x0000000000017941 */ /* 0x000fea0003800200 */
.L_x_18062:
        /* <DEDUP_REMOVED lines=17> */
.L_x_18073:
        /* <DEDUP_REMOVED lines=13> */
.L_x_18075:
[----:B------:R-:W-:Y:S05]  /*200c0*/  BSYNC.RECONVERGENT B3 ;  /* 0x0000000000037941 */ /* 0x000fea0003800200 */
.L_x_18074:
[----:B------:R-:W-:Y:S01]  /*200d0*/  IMAD.WIDE.U32 R144, R5, -0x326172a9, RZ ;  /* 0xcd9e8d5705907825 */ /* 0x000fe200078e00ff */
[----:B------:R-:W-:Y:S02]  /*200e0*/  LOP3.LUT R142, R191, R147, R173, 0x96, !PT ;  /* 0x00000093bf8e7212 */ /* 0x000fe400078e96ad */
[C---:B------:R-:W-:Y:S02]  /*200f0*/  IADD3 R147, PT, PT, R173.reuse, -0x4498517b, RZ ;  /* 0xbb67ae85ad937810 */ /* 0x040fe40007ffe0ff */
[----:B-1----:R-:W-:Y:S01]  /*20100*/  LOP3.LUT R180, R4, R145, R172, 0x96, !PT ;  /* 0x0000009104b47212 */ /* 0x002fe200078e96ac */
        /* <DEDUP_REMOVED lines=56> */
.L_x_18072:
[----:B------:R-:W-:Y:S05]  /*20490*/  BSYNC.RECONVERGENT B2 ;  /* 0x0000000000027941 */ /* 0x000fea0003800200 */
.L_x_18071:
        /* <DEDUP_REMOVED lines=11> */
.L_x_18070:
[----:B------:R-:W-:Y:S05]  /*20550*/  BSYNC.RECONVERGENT B1 ;  /* 0x0000000000017941 */ /* 0x000fea0003800200 */
.L_x_18069:
        /* <DEDUP_REMOVED lines=17> */
.L_x_18080:
        /* <DEDUP_REMOVED lines=13> */
.L_x_18082:
[----:B------:R-:W-:Y:S05]  /*20740*/  BSYNC.RECONVERGENT B3 ;  /* 0x0000000000037941 */ /* 0x000fea0003800200 */
.L_x_18081:
        /* <DEDUP_REMOVED lines=60> */
.L_x_18079:
[----:B------:R-:W-:Y:S05]  /*20b10*/  BSYNC.RECONVERGENT B2 ;  /* 0x0000000000027941 */ /* 0x000fea0003800200 */
.L_x_18078:
        /* <DEDUP_REMOVED lines=12> */
.L_x_18077:
[----:B------:R-:W-:Y:S05]  /*20be0*/  BSYNC.RECONVERGENT B1 ;  /* 0x0000000000017941 */ /* 0x000fea0003800200 */
.L_x_18076:
        /* <DEDUP_REMOVED lines=17> */
.L_x_18087:
        /* <DEDUP_REMOVED lines=13> */
.L_x_18089:
[----:B------:R-:W-:Y:S05]  /*20dd0*/  BSYNC.RECONVERGENT B3 ;  /* 0x0000000000037941 */ /* 0x000fea0003800200 */
.L_x_18088:
        /* <DEDUP_REMOVED lines=60> */
.L_x_18086:
[----:B------:R-:W-:Y:S05]  /*211a0*/  BSYNC.RECONVERGENT B2 ;  /* 0x0000000000027941 */ /* 0x000fea0003800200 */
.L_x_18085:
        /* <DEDUP_REMOVED lines=11> */
.L_x_18084:
[----:B------:R-:W-:Y:S05]  /*21260*/  BSYNC.RECONVERGENT B1 ;  /* 0x0000000000017941 */ /* 0x000fea0003800200 */
.L_x_18083:
        /* <DEDUP_REMOVED lines=17> */
.L_x_18094:
        /* <DEDUP_REMOVED lines=13> */
.L_x_18096:
[----:B------:R-:W-:Y:S05]  /*21450*/  BSYNC.RECONVERGENT B3 ;  /* 0x0000000000037941 */ /* 0x000fea0003800200 */
.L_x_18095:
        /* <DEDUP_REMOVED lines=60> */
.L_x_18093:
[----:B------:R-:W-:Y:S05]  /*21820*/  BSYNC.RECONVERGENT B2 ;  /* 0x0000000000027941 */ /* 0x000fea0003800200 */
.L_x_18092:
        /* <DEDUP_REMOVED lines=12> */
.L_x_18091:
[----:B------:R-:W-:Y:S05]  /*218f0*/  BSYNC.RECONVERGENT B1 ;  /* 0x0000000000017941 */ /* 0x000fea0003800200 */
.L_x_18090:
        /* <DEDUP_REMOVED lines=17> */
.L_x_18101:
        /* <DEDUP_REMOVED lines=13> */
.L_x_18103:
[----:B------:R-:W-:Y:S05]  /*21ae0*/  BSYNC.RECONVERGENT B3 ;  /* 0x0000000000037941 */ /* 0x000fea0003800200 */
.L_x_18102:
        /* <DEDUP_REMOVED lines=61> */
.L_x_18100:
[----:B------:R-:W-:Y:S05]  /*21ec0*/  BSYNC.RECONVERGENT B2 ;  /* 0x0000000000027941 */ /* 0x000fea0003800200 */
.L_x_18099:
        /* <DEDUP_REMOVED lines=11> */
.L_x_18098:
[----:B------:R-:W-:Y:S05]  /*21f80*/  BSYNC.RECONVERGENT B1 ;  /* 0x0000000000017941 */ /* 0x000fea0003800200 */
.L_x_18097:
        /* <DEDUP_REMOVED lines=16> */
.L_x_18106:
        /* <DEDUP_REMOVED lines=13> */
.L_x_18108:
[----:B------:R-:W-:Y:S05]  /*22160*/  BSYNC.RECONVERGENT B2 ;  /* 0x0000000000027941 */ /* 0x000fea0003800200 */
.L_x_18107:
        /* <DEDUP_REMOVED lines=61> */
.L_x_18105:
[----:B------:R-:W-:Y:S05]  /*22540*/  BSYNC.RECONVERGENT B1 ;  /* 0x0000000000017941 */ /* 0x000fea0003800200 */
.L_x_18104:
        /* <DEDUP_REMOVED lines=12> */
.L_x_18049:
[----:B------:R-:W-:Y:S05]  /*22610*/  BSYNC.RECONVERGENT B0 ;  /* 0x0000000000007941 */ /* 0x000fea0003800200 */
.L_x_17998:
[----:B------:R-:W-:Y:S01]  /*22620*/  FADD.FTZ R180, RZ, R108 ;  /* 0x0000006cffb47221 */ /* 0x000fe20000010000 */
[----:B------:R-:W0:Y:S01]  /*22630*/  S2R R206, SR_TID.X ;  /* 0x0000000000ce7919 */ /* 0x000e220000002100 */
[----:B------:R-:W-:Y:S01]  /*22640*/  IMAD.WIDE.U32 R178, R203, 0x20, R178 ;  /* 0x00000020cbb27825 */ /* 0x000fe200078e00b2 */
[----:B------:R-:W-:Y:S03]  /*22650*/  BSSY.RECONVERGENT B0, `(.L_x_18109) ;  /* 0x000003f000007945 */ /* 0x000fe60003800200 */
        /* <DEDUP_REMOVED lines=62> */
.L_x_18110:
[----:B------:R-:W-:Y:S05]  /*22a40*/  BSYNC.RECONVERGENT B0 ;  /* 0x0000000000007941 */ /* 0x000fea0003800200 */
.L_x_18109:
        /* <DEDUP_REMOVED lines=104> */
.L_x_18126:
        /* <DEDUP_REMOVED lines=61> */
[----:B------:R-:W-:Y:S01]  /*234a0*/  SHF.L.U32 R109, R36, 0x10, RZ ;  /* 0x00000010246d7819 */ /* 0x000fe200000006ff */
[----:B------:R-:W-:Y:S01]  /*234b0*/  FADD.FTZ R183, -R183, R147 ;  /* 0x00000093b7b77221 */ /* 0x000fe20000010100 */
[----:B------:R-:W-:Y:S01]  /*234c0*/  IMAD.U32 R113, R56, 0x10000, RZ ;  /* 0x0001000038717824 */ /* 0x000fe200078e00ff */
[----:B------:R-:W-:Y:S01]  /*234d0*/  SHF.L.U32 R117, R158, 0x10, RZ ;  /* 0x000000109e757819 */ /* 0x000fe200000006ff */
[----:B------:R-:W-:Y:S01]  /*234e0*/  FMUL.FTZ R108, R185, R0 ;  /* 0x00000000b96c7220 */ /* 0x000fe20000410000 */
[----:B------:R-:W-:Y:S01]  /*234f0*/  IMAD.U32 R125, R157, 0x10000, RZ ;  /* 0x000100009d7d7824 */ /* 0x000fe200078e00ff */
[----:B------:R-:W-:Y:S01]  /*23500*/  SHF.L.U32 R147, R37, 0x10, RZ ;  /* 0x0000001025937819 */ /* 0x000fe200000006ff */
[C---:B------:R-:W-:Y:S01]  /*23510*/  FMUL.FTZ R178, R185.reuse, R178 ;  /* 0x000000b2b9b27220 */ /* 0x040fe20000410000 */
[C---:B------:R-:W-:Y:S01]  /*23520*/  FMUL.FTZ R112, R185.reuse, R110 ;  /* 0x0000006eb9707220 */ /* 0x040fe20000410000 */
[----:B------:R-:W-:Y:S01]  /*23530*/  FFMA.FTZ R108, R108, R109, R113 ;  /* 0x0000006d6c6c7223 */ /* 0x000fe20000010071 */
        /* <DEDUP_REMOVED lines=10> */
[----:B------:R-:W-:Y:S01]  /*235e0*/  SHF.L.U32 R117, R156, 0x10, RZ ;  /* 0x000000109c757819 */ /* 0x000fe200000006ff */
        /* <DEDUP_REMOVED lines=28> */
[----:B------:R-:W-:Y:S01]  /*237b0*/  IMAD.U32 R125, R155, 0x10000, RZ ;  /* 0x000100009b7d7824 */ /* 0x000fe200078e00ff */
[----:B------:R-:W-:Y:S01]  /*237c0*/  SHF.L.U32 R147, R38, 0x10, RZ ;  /* 0x0000001026937819 */ /* 0x000fe200000006ff */
[----:B------:R-:W-:Y:S01]  /*237d0*/  FMUL.FTZ R185, R185, R183 ;  /* 0x000000b7b9b97220 */ /* 0x000fe20000410000 */
[----:B------:R-:W-:-:S02]  /*237e0*/  IMAD.U32 R179, R58, 0x10000, RZ ;  /* 0x000100003ab37824 */ /* 0x000fc400078e00ff */
[----:B------:R-:W-:Y:S01]  /*237f0*/  FFMA.FTZ R112, R180, R117, R125 ;  /* 0x00000075b4707223 */ /* 0x000fe2000001007d */
[----:B------:R-:W-:Y:S01]  /*23800*/  IMAD.U32 R183, R153, 0x10000, RZ ;  /* 0x0001000099b77824 */ /* 0x000fe200078e00ff */
[----:B------:R-:W-:Y:S01]  /*23810*/  SHF.L.U32 R180, R148, 0x10, RZ ;  /* 0x0000001094b47819 */ /* 0x000fe200000006ff */
[----:B------:R-:W-:Y:S01]  /*23820*/  FFMA.FTZ R117, R182, R147, R179 ;  /* 0x00000093b6757223 */ /* 0x000fe200000100b3 */
[----:B------:R-:W-:Y:S01]  /*23830*/  SHF.L.U32 R147, R40, 0x10, RZ ;  /* 0x0000001028937819 */ /* 0x000fe200000006ff */
[----:B------:R-:W-:Y:S01]  /*23840*/  FFMA.FTZ R120, R120, R181, R183 ;  /* 0x000000b578787223 */ /* 0x000fe200000100b7 */
        /* <DEDUP_REMOVED lines=70> */
[----:B------:R-:W-:Y:S01]  /*23cb0*/  IMAD.U32 R131, R72, 0x10000, RZ ;  /* 0x0001000048837824 */ /* 0x000fe200078e00ff */
[----:B------:R-:W0:Y:S01]  /*23cc0*/  LDC.64 R128, c[0x0][0x428] ;  /* 0x00010a00ff807b82 */ /* 0x000e220000000a00 */
[----:B------:R-:W-:Y:S01]  /*23cd0*/  SHF.L.U32 R134, R16, 0x10, RZ ;  /* 0x0000001010867819 */ /* 0x000fe200000006ff */
[----:B------:R-:W-:Y:S02]  /*23ce0*/  IMAD.U32 R136, R15, 0x10000, RZ ;  /* 0x000100000f887824 */ /* 0x000fe400078e00ff */
[----:B------:R-:W-:Y:S01]  /*23cf0*/  FFMA.FTZ R207, R118, R207, R131 ;  /* 0x000000cf76cf7223 */ /* 0x000fe20000010083 */
[----:B------:R-:W-:Y:S01]  /*23d00*/  SHF.L.U32 R131, R53, 0x10, RZ ;  /* 0x0000001035837819 */ /* 0x000fe200000006ff */
[----:B------:R-:W-:Y:S01]  /*23d10*/  IMAD.U32 R133, R73, 0x10000, RZ ;  /* 0x0001000049857824 */ /* 0x000fe200078e00ff */
[----:B------:R-:W-:Y:S01]  /*23d20*/  SHF.L.U32 R130, R51, 0x10, RZ ;  /* 0x0000001033827819 */ /* 0x000fe200000006ff */
[----:B------:R-:W-:Y:S01]  /*23d30*/  FFMA.FTZ R122, R119, R134, R136 ;  /* 0x00000086777a7223 */ /* 0x000fe20000010088 */
[----:B------:R-:W-:Y:S01]  /*23d40*/  IMAD.U32 R132, R71, 0x10000, RZ ;  /* 0x0001000047847824 */ /* 0x000fe200078e00ff */
[----:B------:R-:W-:Y:S01]  /*23d50*/  SHF.L.U32 R119, R14, 0x10, RZ ;  /* 0x000000100e777819 */ /* 0x000fe200000006ff */
[----:B------:R-:W-:Y:S01]  /*23d60*/  IMAD.U32 R123, R13, 0x10000, RZ ;  /* 0x000100000d7b7824 */ /* 0x000fe200078e00ff */
[----:B------:R-:W-:Y:S01]  /*23d70*/  SHF.R.S32.HI R118, RZ, 0x1f, R199 ;  /* 0x0000001fff767819 */ /* 0x000fe200000114c7 */
[----:B------:R-:W-:Y:S01]  /*23d80*/  FFMA.FTZ R209, R0, R131, R133 ;  /* 0x0000008300d17223 */ /* 0x000fe20000010085 */
[----:B------:R-:W-:Y:S01]  /*23d90*/  FFMA.FTZ R121, R121, R130, R132 ;  /* 0x0000008279797223 */ /* 0x000fe20000010084 */
[----:B------:R-:W-:Y:S01]  /*23da0*/  LOP3.LUT R0, R206, 0x1f, RZ, 0xc0, !PT ;  /* 0x0000001fce007812 */ /* 0x000fe200078ec0ff */
[----:B------:R-:W-:Y:S01]  /*23db0*/  FFMA.FTZ R208, R116, R119, R123 ;  /* 0x0000007774d07223 */ /* 0x000fe2000001007b */
[----:B------:R-:W-:Y:S01]  /*23dc0*/  LEA.HI R199, R118, R199, RZ, 0x3 ;  /* 0x000000c776c77211 */ /* 0x000fe200078f18ff */
[----:B------:R-:W-:Y:S01]  /*23dd0*/  IMAD.U32 R132, R11, 0x10000, RZ ;  /* 0x000100000b847824 */ /* 0x000fe200078e00ff */
[----:B------:R-:W-:Y:S01]  /*23de0*/  SHF.L.U32 R130, R12, 0x10, RZ ;  /* 0x000000100c827819 */ /* 0x000fe200000006ff */
[----:B------:R-:W-:Y:S01]  /*23df0*/  IMAD.U32 R131, R9, 0x10000, RZ ;  /* 0x0001000009837824 */ /* 0x000fe200078e00ff */
[----:B------:R-:W-:Y:S01]  /*23e00*/  SHF.L.U32 R123, R10, 0x10, RZ ;  /* 0x000000100a7b7819 */ /* 0x000fe200000006ff */
[----:B------:R-:W-:Y:S01]  /*23e10*/  IMAD.U32 R118, R75, 0x10000, RZ ;  /* 0x000100004b767824 */ /* 0x000fe200078e00ff */
[----:B------:R-:W-:Y:S01]  /*23e20*/  SHF.L.U32 R116, R55, 0x10, RZ ;  /* 0x0000001037747819 */ /* 0x000fe200000006ff */
[----:B------:R-:W-:Y:S01]  /*23e30*/  FFMA.FTZ R210, R115, R130, R132 ;  /* 0x0000008273d27223 */ /* 0x000fe20000010084 */
[----:B------:R-:W-:Y:S01]  /*23e40*/  LEA.HI.SX32 R199, R199, R0, 0x1d ;  /* 0x00000000c7c77211 */ /* 0x000fe200078feaff */
[----:B------:R-:W-:Y:S01]  /*23e50*/  FFMA.FTZ R211, R110, R123, R131 ;  /* 0x0000007b6ed37223 */ /* 0x000fe20000010083 */
[----:B------:R-:W-:Y:S01]  /*23e60*/  SHF.L.U32 R130, R8, 0x10, RZ ;  /* 0x0000001008827819 */ /* 0x000fe200000006ff */
        /* <DEDUP_REMOVED lines=40> */
.L_x_18113:
[----:B------:R-:W-:Y:S05]  /*240f0*/  BSYNC.RECONVERGENT B0 ;  /* 0x0000000000007941 */ /* 0x000fea0003800200 */
.L_x_18112:
[----:B0-----:R-:W0:Y:S02]  /*24100*/  LDC.64 R108, c[0x0][0x380] ;  /* 0x0000e000ff6c7b82 */ /* 0x001e240000000a00 */
[----:B0-----:R-:W-:-:S04]  /*24110*/  LEA R2, R108, R2, 0x2 ;  /* 0x000000026c027211 */ /* 0x001fc800078e10ff */
[----:B------:R-:W-:-:S13]  /*24120*/  ISETP.GE.AND P0, PT, R2, R109, PT ;  /* 0x0000006d0200720c */ /* 0x000fda0003f06270 */
[----:B------:R-:W-:Y:S05]  /*24130*/  @!P0 BRA `(.L_x_18114) ;  /* 0xfffffdcc00308947 */ /* 0x000fea000383ffff */
[----:B------:R-:W-:Y:S05]  /*24140*/  EXIT ;  /* 0x000000000000794d */ /* 0x000fea0003800000 */
.L_x_18111:
[----:B------:R-:W-:Y:S01]  /*24150*/  HFMA2 R210, -RZ, RZ, 0, 1.847743988037109375e-06 ;  /* 0x0000001fffd27431 */ /* 0x000fe200000001ff */
[----:B------:R-:W-:Y:S01]  /*24160*/  BSSY B0, `(.L_x_18115) ;  /* 0x0000006000007945 */ /* 0x000fe20003800000 */
[----:B------:R-:W-:Y:S02]  /*24170*/  IMAD.MOV.U32 R203, RZ, RZ, 0x1 ;  /* 0x00000001ffcb7424 */ /* 0x000fe400078e00ff */
[----:B------:R-:W-:-:S07]  /*24180*/  IMAD.MOV.U32 R201, RZ, RZ, -0x1 ;  /* 0xffffffffffc97424 */ /* 0x000fce00078e00ff */
[----:B0----5:R-:W-:Y:S05]  /*24190*/  WARPSYNC.COLLECTIVE R201, `(.L_x_18116) ;  /* 0x00000000c9087348 */ /* 0x021fea0003c00000 */
[----:B------:R1:W2:Y:S02]  /*241a0*/  SHFL.BFLY P1, R185, R208, R203, R210 ;  /* 0x0c0000cbd0b97389 */ /* 0x0002a400000200d2 */
[----:B012--5:R-:W-:Y:S05]  /*241b0*/  ENDCOLLECTIVE ;  /* 0x000000000000791b */ /* 0x027fea0003800000 */
.L_x_18116:
[----:B------:R-:W-:Y:S05]  /*241c0*/  BSYNC B0 ;  /* 0x0000000000007941 */ /* 0x000fea0003800000 */
.L_x_18115:
        /* <DEDUP_REMOVED lines=10> */
.L_x_18117:
[----:B------:R-:W-:Y:S02]  /*24270*/  IMAD.MOV.U32 R203, RZ, RZ, 0x4 ;  /* 0x00000004ffcb7424 */ /* 0x000fe400078e00ff */
[----:B------:R-:W-:-:S04]  /*24280*/  IMAD.MOV.U32 R178, RZ, RZ, R185 ;  /* 0x000000ffffb27224 */ /* 0x000fc800078e00b9 */
[----:B------:R-:W-:-:S05]  /*24290*/  FADD.FTZ R180, R179, R178 ;  /* 0x000000b2b3b47221 */ /* 0x000fca0000010000 */
[----:B------:R-:W-:-:S07]  /*242a0*/  MOV R208, R180 ;  /* 0x000000b400d07202 */ /* 0x000fce0000000f00 */
[----:B------:R-:W-:Y:S05]  /*242b0*/  WARPSYNC.COLLECTIVE R201, `(.L_x_18118) ;  /* 0x00000000c9087348 */ /* 0x000fea0003c00000 */
[----:B------:R0:W1:Y:S02]  /*242c0*/  SHFL.BFLY P1, R185, R208, R203, R210 ;  /* 0x0c0000cbd0b97389 */ /* 0x00006400000200d2 */
[----:B01----:R-:W-:Y:S05]  /*242d0*/  ENDCOLLECTIVE ;  /* 0x000000000000791b */ /* 0x003fea0003800000 */
.L_x_18118:
[----:B------:R-:W-:Y:S01]  /*242e0*/  HFMA2 R203, -RZ, RZ, 0, 4.76837158203125e-07 ;  /* 0x00000008ffcb7431 */ /* 0x000fe200000001ff */
[----:B------:R-:W-:-:S05]  /*242f0*/  MOV R181, R185 ;  /* 0x000000b900b57202 */ /* 0x000fca0000000f00 */
[----:B------:R-:W-:-:S04]  /*24300*/  FADD.FTZ R181, R180, R181 ;  /* 0x000000b5b4b57221 */ /* 0x000fc80000010000 */
[----:B------:R-:W-:-:S07]  /*24310*/  IMAD.MOV.U32 R208, RZ, RZ, R181 ;  /* 0x000000ffffd07224 */ /* 0x000fce00078e00b5 */
[----:B------:R-:W-:Y:S05]  /*24320*/  WARPSYNC.COLLECTIVE R201, `(.L_x_18119) ;  /* 0x00000000c9087348 */ /* 0x000fea0003c00000 */
[----:B------:R0:W1:Y:S02]  /*24330*/  SHFL.BFLY P1, R185, R208, R203, R210 ;  /* 0x0c0000cbd0b97389 */ /* 0x00006400000200d2 */
[----:B01----:R-:W-:Y:S05]  /*24340*/  ENDCOLLECTIVE ;  /* 0x000000000000791b */ /* 0x003fea0003800000 */
.L_x_18119:
[----:B------:R-:W-:Y:S02]  /*24350*/  IMAD.MOV.U32 R203, RZ, RZ, 0x10 ;  /* 0x00000010ffcb7424 */ /* 0x000fe400078e00ff */
[----:B------:R-:W-:-:S04]  /*24360*/  IMAD.MOV.U32 R178, RZ, RZ, R185 ;  /* 0x000000ffffb27224 */ /* 0x000fc800078e00b9 */
[----:B------:R-:W-:-:S05]  /*24370*/  FADD.FTZ R184, R181, R178 ;  /* 0x000000b2b5b87221 */ /* 0x000fca0000010000 */
[----:B------:R-:W-:-:S07]  /*24380*/  MOV R208, R184 ;  /* 0x000000b800d07202 */ /* 0x000fce0000000f00 */
[----:B------:R-:W-:Y:S05]  /*24390*/  WARPSYNC.COLLECTIVE R201, `(.L_x_18120) ;  /* 0x00000000c9087348 */ /* 0x000fea0003c00000 */
[----:B------:R0:W1:Y:S02]  /*243a0*/  SHFL.BFLY P1, R185, R208, R203, R210 ;  /* 0x0c0000cbd0b97389 */ /* 0x00006400000200d2 */
[----:B01----:R-:W-:Y:S05]  /*243b0*/  ENDCOLLECTIVE ;  /* 0x000000000000791b */ /* 0x003fea0003800000 */
.L_x_18120:
        /* <DEDUP_REMOVED lines=88> */
.L_x_18121:
[----:B------:R-:W-:Y:S02]  /*24940*/  IMAD.MOV.U32 R203, RZ, RZ, 0x2 ;  /* 0x00000002ffcb7424 */ /* 0x000fe400078e00ff */
[----:B------:R-:W-:-:S04]  /*24950*/  IMAD.MOV.U32 R179, RZ, RZ, R185 ;  /* 0x000000ffffb37224 */ /* 0x000fc800078e00b9 */
[----:B------:R-:W-:-:S05]  /*24960*/  FADD.FTZ R179, R178, R179 ;  /* 0x000000b3b2b37221 */ /* 0x000fca0000010000 */
[----:B------:R-:W-:-:S07]  /*24970*/  MOV R208, R179 ;  /* 0x000000b300d07202 */ /* 0x000fce0000000f00 */
[----:B------:R-:W-:Y:S05]  /*24980*/  WARPSYNC.COLLECTIVE R201, `(.L_x_18122) ;  /* 0x00000000c9087348 */ /* 0x000fea0003c00000 */
[----:B------:R0:W1:Y:S02]  /*24990*/  SHFL.BFLY P1, R185, R208, R203, R210 ;  /* 0x0c0000cbd0b97389 */ /* 0x00006400000200d2 */
[----:B01----:R-:W-:Y:S05]  /*249a0*/  ENDCOLLECTIVE ;  /* 0x000000000000791b */ /* 0x003fea0003800000 */
.L_x_18122:
[----:B------:R-:W-:Y:S01]  /*249b0*/  HFMA2 R203, -RZ, RZ, 0, 2.384185791015625e-07 ;  /* 0x00000004ffcb7431 */ /* 0x000fe200000001ff */
[----:B------:R-:W-:-:S05]  /*249c0*/  MOV R180, R185 ;  /* 0x000000b900b47202 */ /* 0x000fca0000000f00 */
[----:B------:R-:W-:-:S04]  /*249d0*/  FADD.FTZ R180, R179, R180 ;  /* 0x000000b4b3b47221 */ /* 0x000fc80000010000 */
[----:B------:R-:W-:-:S07]  /*249e0*/  IMAD.MOV.U32 R208, RZ, RZ, R180 ;  /* 0x000000ffffd07224 */ /* 0x000fce00078e00b4 */
[----:B------:R-:W-:Y:S05]  /*249f0*/  WARPSYNC.COLLECTIVE R201, `(.L_x_18123) ;  /* 0x00000000c9087348 */ /* 0x000fea0003c00000 */
[----:B------:R0:W1:Y:S02]  /*24a00*/  SHFL.BFLY P1, R185, R208, R203, R210 ;  /* 0x0c0000cbd0b97389 */ /* 0x00006400000200d2 */
[----:B01----:R-:W-:Y:S05]  /*24a10*/  ENDCOLLECTIVE ;  /* 0x000000000000791b */ /* 0x003fea0003800000 */
.L_x_18123:
[----:B------:R-:W-:Y:S02]  /*24a20*/  IMAD.MOV.U32 R203, RZ, RZ, 0x8 ;  /* 0x00000008ffcb7424 */ /* 0x000fe400078e00ff */
[----:B------:R-:W-:-:S04]  /*24a30*/  IMAD.MOV.U32 R181, RZ, RZ, R185 ;  /* 0x000000ffffb57224 */ /* 0x000fc800078e00b9 */
[----:B------:R-:W-:-:S05]  /*24a40*/  FADD.FTZ R181, R180, R181 ;  /* 0x000000b5b4b57221 */ /* 0x000fca0000010000 */
[----:B------:R-:W-:-:S07]  /*24a50*/  MOV R208, R181 ;  /* 0x000000b500d07202 */ /* 0x000fce0000000f00 */
[----:B------:R-:W-:Y:S05]  /*24a60*/  WARPSYNC.COLLECTIVE R201, `(.L_x_18124) ;  /* 0x00000000c9087348 */ /* 0x000fea0003c00000 */
[----:B------:R0:W1:Y:S02]  /*24a70*/  SHFL.BFLY P1, R185, R208, R203, R210 ;  /* 0x0c0000cbd0b97389 */ /* 0x00006400000200d2 */
[----:B01----:R-:W-:Y:S05]  /*24a80*/  ENDCOLLECTIVE ;  /* 0x000000000000791b */ /* 0x003fea0003800000 */
.L_x_18124:
[----:B------:R-:W-:Y:S01]  /*24a90*/  HFMA2 R203, -RZ, RZ, 0, 9.5367431640625e-07 ;  /* 0x00000010ffcb7431 */ /* 0x000fe200000001ff */
[----:B------:R-:W-:-:S05]  /*24aa0*/  MOV R184, R185 ;  /* 0x000000b900b87202 */ /* 0x000fca0000000f00 */
[----:B------:R-:W-:-:S04]  /*24ab0*/  FADD.FTZ R184, R181, R184 ;  /* 0x000000b8b5b87221 */ /* 0x000fc80000010000 */
[----:B------:R-:W-:-:S07]  /*24ac0*/  IMAD.MOV.U32 R208, RZ, RZ, R184 ;  /* 0x000000ffffd07224 */ /* 0x000fce00078e00b8 */
[----:B------:R-:W-:Y:S05]  /*24ad0*/  WARPSYNC.COLLECTIVE R201, `(.L_x_18125) ;  /* 0x00000000c9087348 */ /* 0x000fea0003c00000 */
[----:B------:R0:W1:Y:S02]  /*24ae0*/  SHFL.BFLY P1, R185, R208, R203, R210 ;  /* 0x0c0000cbd0b97389 */ /* 0x00006400000200d2 */
[----:B01----:R-:W-:Y:S05]  /*24af0*/  ENDCOLLECTIVE ;  /* 0x000000000000791b */ /* 0x003fea0003800000 */
.L_x_18125:
[----:B------:R-:W-:Y:S05]  /*24b00*/  BRA `(.L_x_18126) ;  /* 0xffffffe400707947 */ /* 0x000fea000383ffff */
.L_x_18127:
        /* <DEDUP_REMOVED lines=15> */
.L_x_45831:


//--------------------- .text._ZN10layer_norm13ln_fwd_kernelINS_13Kernel_traitsIf13__nv_bfloat16fS2_fjLj1280ELj1ELj4ELj1ELj16ENS_18Kernel_traits_baseILj1280EfS2_fS2_fjLj128EEEEELb0ELb0ELb0ELb0EEEvNS_9FwdParamsE --------------------------
	.section	.text._ZN10layer_norm13ln_fwd_kernelINS_13Kernel_traitsIf13__nv_bfloat16fS2_fjLj1280ELj1ELj4ELj1ELj16ENS_18Kernel_traits_baseILj1280EfS2_fS2_fjLj128EEEEELb0ELb0ELb0ELb0EEEvNS_9FwdParamsE,"ax",@progbits
	.align	128
        .global         _ZN10layer_norm13ln_fwd_kernelINS_13Kernel_traitsIf13__nv_bfloat16fS2_fjLj1280ELj1ELj4ELj1ELj16ENS_18Kernel_traits_baseILj1280EfS2_fS2_fjLj128EEEEELb0ELb0ELb0ELb0EEEvNS_9FwdParamsE
        .type           _ZN10layer_norm13ln_fwd_kernelINS_13Kernel_traitsIf13__nv_bfloat16fS2_fjLj1280ELj1ELj4ELj1ELj16ENS_18Kernel_traits_baseILj1280EfS2_fS2_fjLj128EEEEELb0ELb0ELb0ELb0EEEvNS_9FwdParamsE,@function
        .size           _ZN10layer_norm13ln_fwd_kernelINS_13Kernel_traitsIf13__nv_bfloat16fS2_fjLj1280ELj1ELj4ELj1ELj16ENS_18Kernel_traits_baseILj1280EfS2_fS2_fjLj128EEEEELb0ELb0ELb0ELb0EEEvNS_9FwdParamsE,(.L_x_45832 - _ZN10layer_norm13ln_fwd_kernelINS_13Kernel_traitsIf13__nv_bfloat16fS2_fjLj1280ELj1ELj4ELj1ELj16ENS_18Kernel_traits_baseILj1280EfS2_fS2_fjLj128EEEEELb0ELb0ELb0ELb0EEEvNS_9FwdParamsE)
        .other          _ZN10layer_norm13ln_fwd_kernelINS_13Kernel_traitsIf13__nv_bfloat16fS2_fjLj1280ELj1ELj4ELj1ELj16ENS_18Kernel_traits_baseILj1280EfS2_fS2_fjLj128EEEEELb0ELb0ELb0ELb0EEEvNS_9FwdParamsE,@"STO_CUDA_ENTRY STV_DEFAULT"
_ZN10layer_norm13ln_fwd_kernelINS_13Kernel_traitsIf13__nv_bfloat16fS2_fjLj1280ELj1ELj4ELj1ELj16ENS_18Kernel_traits_baseILj1280EfS2_fS2_fjLj128EEEEELb0ELb0ELb0ELb0EEEvNS_9FwdParamsE:
.text._ZN10layer_norm13ln_fwd_kernelINS_13Kernel_traitsIf13__nv_bfloat16fS2_fjLj1280ELj1ELj4ELj1ELj16ENS_18Kernel_traits_baseILj1280EfS2_fS2_fjLj128EEEEELb0ELb0ELb0ELb0EEEvNS_9FwdParamsE:
        /* <DEDUP_REMOVED lines=70> */
.L_x_18129:
        /* <DEDUP_REMOVED lines=10> */
[----:B------:R-:W-:-:S02]  /*0500*/  @P0 LOP3.LUT R89, R89, 0x20, RZ, 0xfc, !PT ;  /* 0x0000002059590812 */ /* 0x000fc400078efcff */
[----:B------:R-:W-:Y:S02]  /*0510*/  CS2R R54, SRZ ;  /* 0x0000000000367805 */ /* 0x000fe4000001ff00 */
[----:B------:R-:W-:Y:S02]  /*0520*/  CS2R R52, SRZ ;  /* 0x0000000000347805 */ /* 0x000fe4000001ff00 */
[----:B------:R-:W-:Y:S01]  /*0530*/  CS2R R58, SRZ ;  /* 0x00000000003a7805 */ /* 0x000fe2000001ff00 */
[----:B------:R-:W5:Y:S01]  /*0540*/  @P0 LDG.E.128 R80, desc[UR6][R20.64] ;  /* 0x0000000614500981 */ /* 0x000f62000c1e1d00 */
[----:B------:R-:W0:Y:S01]  /*0550*/  @P4 LDC.64 R42, c[0x0][0x3d0] ;  /* 0x0000f400ff2a4b82 */ /* 0x000e220000000a00 */
[C---:B-1----:R-:W-:Y:S01]  /*0560*/  @P1 IMAD.WIDE.U32 R24, R89.reuse, 0x20, R22 ;  /* 0x0000002059181825 */ /* 0x042fe200078e0016 */
[----:B------:R-:W-:Y:S01]  /*0570*/  @P1 IADD3 R89, PT, PT, R89, 0x20, RZ ;  /* 0x0000002059591810 */ /* 0x000fe20007ffe0ff */
[----:B------:R1:W5:Y:S01]  /*0580*/  @P0 LDG.E.128 R76, desc[UR6][R20.64+0x10] ;  /* 0x00001006144c0981 */ /* 0x000362000c1e1d00 */
[----:B------:R-:W-:-:S02]  /*0590*/  CS2R R22, SRZ ;  /* 0x0000000000167805 */ /* 0x000fc4000001ff00 */
[----:B------:R-:W-:Y:S02]  /*05a0*/  CS2R R56, SRZ ;  /* 0x0000000000387805 */ /* 0x000fe4000001ff00 */
[----:B------:R-:W-:Y:S01]  /*05b0*/  CS2R R70, SRZ ;  /* 0x0000000000467805 */ /* 0x000fe2000001ff00 */
[----:B------:R-:W5:Y:S01]  /*05c0*/  @P1 LDG.E.128 R64, desc[UR6][R24.64] ;  /* 0x0000000618401981 */ /* 0x000f62000c1e1d00 */
[C---:B--2---:R-:W-:Y:S01]  /*05d0*/  @P2 IMAD.WIDE.U32 R38, R89.reuse, 0x20, R26 ;  /* 0x0000002059262825 */ /* 0x044fe200078e001a */
[----:B------:R-:W-:Y:S02]  /*05e0*/  @P2 IADD3 R89, PT, PT, R89, 0x20, RZ ;  /* 0x0000002059592810 */ /* 0x000fe40007ffe0ff */
[----:B------:R-:W-:Y:S01]  /*05f0*/  CS2R R26, SRZ ;  /* 0x00000000001a7805 */ /* 0x000fe2000001ff00 */
[----:B------:R2:W5:Y:S01]  /*0600*/  @P1 LDG.E.128 R60, desc[UR6][R24.64+0x10] ;  /* 0x00001006183c1981 */ /* 0x000562000c1e1d00 */
[----:B------:R-:W-:Y:S02]  /*0610*/  CS2R R68, SRZ ;  /* 0x0000000000447805 */ /* 0x000fe4000001ff00 */
[----:B-1----:R-:W-:-:S02]  /*0620*/  CS2R R20, SRZ ;  /* 0x0000000000147805 */ /* 0x002fc4000001ff00 */
[----:B------:R-:W-:Y:S01]  /*0630*/  CS2R R74, SRZ ;  /* 0x00000000004a7805 */ /* 0x000fe2000001ff00 */
[----:B------:R-:W5:Y:S01]  /*0640*/  @P2 LDG.E.128 R48, desc[UR6][R38.64] ;  /* 0x0000000626302981 */ /* 0x000f62000c1e1d00 */
[C---:B---3--:R-:W-:Y:S01]  /*0650*/  @P3 IMAD.WIDE.U32 R40, R89.reuse, 0x20, R36 ;  /* 0x0000002059283825 */ /* 0x048fe200078e0024 */
[----:B------:R-:W-:Y:S02]  /*0660*/  @P3 IADD3 R89, PT, PT, R89, 0x20, RZ ;  /* 0x0000002059593810 */ /* 0x000fe40007ffe0ff */
[----:B------:R-:W-:Y:S01]  /*0670*/  CS2R R72, SRZ ;  /* 0x0000000000487805 */ /* 0x000fe2000001ff00 */
[----:B------:R1:W5:Y:S01]  /*0680*/  @P2 LDG.E.128 R44, desc[UR6][R38.64+0x10] ;  /* 0x00001006262c2981 */ /* 0x000362000c1e1d00 */
[----:B------:R-:W-:Y:S02]  /*0690*/  @P4 CS2R R6, SRZ ;  /* 0x0000000000064805 */ /* 0x000fe4000001ff00 */
[----:B--2---:R-:W-:Y:S02]  /*06a0*/  CS2R R24, SRZ ;  /* 0x0000000000187805 */ /* 0x004fe4000001ff00 */
[----:B------:R-:W-:Y:S01]  /*06b0*/  @P4 CS2R R4, SRZ ;  /* 0x0000000000044805 */ /* 0x000fe2000001ff00 */
[----:B------:R-:W5:Y:S01]  /*06c0*/  @P3 LDG.E.128 R32, desc[UR6][R40.64] ;  /* 0x0000000628203981 */ /* 0x000f62000c1e1d00 */
[----:B0-----:R-:W-:Y:S01]  /*06d0*/  @P4 IMAD.WIDE.U32 R36, R89, 0x20, R42 ;  /* 0x0000002059244825 */ /* 0x001fe200078e002a */
[----:B------:R-:W-:-:S02]  /*06e0*/  CS2R R42, SRZ ;  /* 0x00000000002a7805 */ /* 0x000fc4000001ff00 */
[----:B------:R-:W-:Y:S01]  /*06f0*/  @P4 CS2R R10, SRZ ;  /* 0x00000000000a4805 */ /* 0x000fe2000001ff00 */
[----:B------:R0:W5:Y:S01]  /*0700*/  @P3 LDG.E.128 R28, desc[UR6][R40.64+0x10] ;  /* 0x00001006281c3981 */ /* 0x000162000c1e1d00 */
[----:B------:R-:W-:Y:S02]  /*0710*/  @P4 CS2R R8, SRZ ;  /* 0x0000000000084805 */ /* 0x000fe4000001ff00 */
[----:B-1----:R-:W-:Y:S01]  /*0720*/  CS2R R38, SRZ ;  /* 0x0000000000267805 */ /* 0x002fe2000001ff00 */
[----:B------:R-:W5:Y:S04]  /*0730*/  @P4 LDG.E.128 R16, desc[UR6][R36.64] ;  /* 0x0000000624104981 */ /* 0x000f68000c1e1d00 */
[----:B------:R1:W5:Y:S01]  /*0740*/  @P4 LDG.E.128 R12, desc[UR6][R36.64+0x10] ;  /* 0x00001006240c4981 */ /* 0x000362000c1e1d00 */
[----:B0-----:R-:W-:-:S02]  /*0750*/  CS2R R40, SRZ ;  /* 0x0000000000287805 */ /* 0x001fc4000001ff00 */
[----:B-1----:R-:W-:-:S07]  /*0760*/  CS2R R36, SRZ ;  /* 0x0000000000247805 */ /* 0x002fce000001ff00 */
.L_x_18130:
[----:B------:R-:W-:Y:S05]  /*0770*/  BSYNC.RECONVERGENT B0 ;  /* 0x0000000000007941 */ /* 0x000fea0003800200 */
.L_x_18128:
        /* <DEDUP_REMOVED lines=10> */
.L_x_18162:
[----:B--234-:R-:W0:Y:S02]  /*0820*/  @P1 LDC.64 R128, c[0x0][0x3e0] ;  /* 0x0000f800ff801b82 */ /* 0x01ce240000000a00 */
[----:B0-----:R-:W-:-:S06]  /*0830*/  @P1 IMAD.WIDE R128, R124, 0x2, R128 ;  /* 0x000000027c801825 */ /* 0x001fcc00078e0280 */
        /* <DEDUP_REMOVED lines=21> */
[----:B-----5:R-:W-:Y:S02]  /*0990*/  PRMT R132, R116, 0x7632, R132 ;  /* 0x0000763274847816 */ /* 0x020fe40000000084 */
        /* <DEDUP_REMOVED lines=20> */
.L_x_18133:
        /* <DEDUP_REMOVED lines=20> */
.L_x_18134:
[----:B------:R-:W0:Y:S01]  /*0c20*/  LDC.64 R128, c[0x0][0x3a8] ;  /* 0x0000ea00ff807b82 */ /* 0x000e220000000a00 */
[C---:B------:R-:W-:Y:S01]  /*0c30*/  IADD3 R126, PT, PT, R125.reuse, 0x20, RZ ;  /* 0x000000207d7e7810 */ /* 0x040fe20007ffe0ff */
[----:B0-----:R-:W-:-:S05]  /*0c40*/  IMAD.WIDE.U32 R128, R125, 0x20, R128 ;  /* 0x000000207d807825 */ /* 0x001fca00078e0080 */
[----:B------:R0:W-:Y:S04]  /*0c50*/  STG.E.128 desc[UR6][R128.64], R116 ;  /* 0x0000007480007986 */ /* 0x0001e8000c101d06 */
[----:B------:R0:W-:Y:S02]  /*0c60*/  STG.E.128 desc[UR6][R128.64+0x10], R120 ;  /* 0x0000107880007986 */ /* 0x0001e4000c101d06 */
.L_x_18132:
[----:B------:R-:W-:Y:S05]  /*0c70*/  BSYNC.RECONVERGENT B0 ;  /* 0x0000000000007941 */ /* 0x000fea0003800200 */
.L_x_18131:
[----:B------:R-:W-:Y:S01]  /*0c80*/  ISETP.GE.U32.AND P2, PT, R3, 0x40, PT ;  /* 0x000000400300780c */ /* 0x000fe20003f46070 */
[----:B------:R-:W-:Y:S03]  /*0c90*/  BSSY.RECONVERGENT B0, `(.L_x_18135) ;  /* 0x000003b000007945 */ /* 0x000fe60003800200 */
[----:B------:R-:W-:-:S09]  /*0ca0*/  P2R R127, PR, RZ, 0x4 ;  /* 0x00000004ff7f7803 */ /* 0x000fd20000000000 */
[----:B------:R-:W-:Y:S05]  /*0cb0*/  @!P2 BRA `(.L_x_18136) ;  /* 0x0000000000e0a947 */ /* 0x000fea0003800000 */
[----:B------:R-:W1:Y:S02]  /*0cc0*/  LDC.64 R84, c[0x0][0x390] ;  /* 0x0000e400ff547b82 */ /* 0x000e640000000a00 */
[----:B-1----:R-:W-:-:S06]  /*0cd0*/  IMAD.WIDE.U32 R84, R126, 0x10, R84 ;  /* 0x000000107e547825 */ /* 0x002fcc00078e0054 */
[----:B------:R-:W5:Y:S01]  /*0ce0*/  LDG.E.128 R84, desc[UR6][R84.64] ;  /* 0x0000000654547981 */ /* 0x000f62000c1e1d00 */
[----:B------:R-:W-:-:S04]  /*0cf0*/  UISETP.NE.U32.AND UP0, UPT, UR8, URZ, UPT ;  /* 0x000000ff0800728c */ /* 0x000fc8000bf05070 */
[----:B------:R-:W-:-:S09]  /*0d00*/  UISETP.NE.AND.EX UP0, UPT, UR9, URZ, UPT, UP0 ;  /* 0x000000ff0900728c */ /* 0x000fd2000bf05300 */
        /* <DEDUP_REMOVED lines=26> */
.L_x_18137:
        /* <DEDUP_REMOVED lines=15> */
[-C--:B------:R-:W-:Y:S01]  /*0fa0*/  FMUL.FTZ R86, R91, R0.reuse ;  /* 0x000000005b567220 */ /* 0x080fe20000410000 */
[-C--:B------:R-:W-:Y:S01]  /*0fb0*/  FMUL.FTZ R85, R85, R0.reuse ;  /* 0x0000000055557220 */ /* 0x080fe20000410000 */
[-C--:B------:R-:W-:Y:S01]  /*0fc0*/  FMUL.FTZ R87, R87, R0.reuse ;  /* 0x0000000057577220 */ /* 0x080fe20000410000 */
[-C--:B------:R-:W-:Y:S01]  /*0fd0*/  FMUL.FTZ R89, R129, R0.reuse ;  /* 0x0000000081597220 */ /* 0x080fe20000410000 */
[----:B------:R-:W-:-:S07]  /*0fe0*/  FMUL.FTZ R91, R133, R0 ;  /* 0x00000000855b7220 */ /* 0x000fce0000410000 */
.L_x_18138:
[----:B------:R-:W0:Y:S02]  /*0ff0*/  LDC.64 R128, c[0x0][0x3a8] ;  /* 0x0000ea00ff807b82 */ /* 0x000e240000000a00 */
[C---:B0-----:R-:W-:Y:S01]  /*1000*/  IMAD.WIDE.U32 R128, R126.reuse, 0x20, R128 ;  /* 0x000000207e807825 */ /* 0x041fe200078e0080 */
[----:B------:R-:W-:-:S04]  /*1010*/  IADD3 R126, PT, PT, R126, 0x20, RZ ;  /* 0x000000207e7e7810 */ /* 0x000fc80007ffe0ff */
[----:B------:R1:W-:Y:S04]  /*1020*/  STG.E.128 desc[UR6][R128.64], R84 ;  /* 0x0000005480007986 */ /* 0x0003e8000c101d06 */
[----:B------:R1:W-:Y:S02]  /*1030*/  STG.E.128 desc[UR6][R128.64+0x10], R88 ;  /* 0x0000105880007986 */ /* 0x0003e4000c101d06 */
.L_x_18136:
[----:B------:R-:W-:Y:S05]  /*1040*/  BSYNC.RECONVERGENT B0 ;  /* 0x0000000000007941 */ /* 0x000fea0003800200 */
.L_x_18135:
[----:B------:R-:W-:Y:S01]  /*1050*/  ISETP.GE.U32.AND P2, PT, R3, 0x60, PT ;  /* 0x000000600300780c */ /* 0x000fe20003f46070 */
[----:B------:R-:W-:Y:S03]  /*1060*/  BSSY.RECONVERGENT B0, `(.L_x_18139) ;  /* 0x000003b000007945 */ /* 0x000fe60003800200 */
[----:B------:R-:W-:-:S09]  /*1070*/  P2R R127, PR, RZ, 0x4 ;  /* 0x00000004ff7f7803 */ /* 0x000fd20000000000 */
[----:B------:R-:W-:Y:S05]  /*1080*/  @!P2 BRA `(.L_x_18140) ;  /* 0x0000000000e0a947 */ /* 0x000fea0003800000 */
[----:B------:R-:W2:Y:S02]  /*1090*/  LDC.64 R92, c[0x0][0x390] ;  /* 0x0000e400ff5c7b82 */ /* 0x000ea40000000a00 */
[----:B--2---:R-:W-:-:S06]  /*10a0*/  IMAD.WIDE.U32 R92, R126, 0x10, R92 ;  /* 0x000000107e5c7825 */ /* 0x004fcc00078e005c */
[----:B------:R-:W5:Y:S01]  /*10b0*/  LDG.E.128 R92, desc[UR6][R92.64] ;  /* 0x000000065c5c7981 */ /* 0x000f62000c1e1d00 */
[----:B------:R-:W-:-:S04]  /*10c0*/  UISETP.NE.U32.AND UP0, UPT, UR8, URZ, UPT ;  /* 0x000000ff0800728c */ /* 0x000fc8000bf05070 */
[----:B------:R-:W-:-:S09]  /*10d0*/  UISETP.NE.AND.EX UP0, UPT, UR9, URZ, UPT, UP0 ;  /* 0x000000ff0900728c */ /* 0x000fd2000bf05300 */
[----:B------:R-:W-:Y:S05]  /*10e0*/  BRA.U !UP0, `(.L_x_18141) ;  /* 0x0000000108647547 */ /* 0x000fea000b800000 */
[----:B------:R-:W2:Y:S02]  /*10f0*/  LDC.64 R96, c[0x0][0x3a0] ;  /* 0x0000e800ff607b82 */ /* 0x000ea40000000a00 */
[----:B--2---:R-:W-:-:S05]  /*1100*/  IMAD.WIDE.U32 R132, R126, 0x20, R96 ;  /* 0x000000207e847825 */ /* 0x004fca00078e0060 */
[----:B01----:R-:W2:Y:S04]  /*1110*/  LDG.E.128 R128, desc[UR6][R132.64] ;  /* 0x0000000684807981 */ /* 0x003ea8000c1e1d00 */
        /* <DEDUP_REMOVED lines=22> */
.L_x_18141:
        /* <DEDUP_REMOVED lines=12> */
[----:B01----:R-:W-:Y:S01]  /*1340*/  SHF.L.U32 R129, R98, 0x10, RZ ;  /* 0x0000001062817819 */ /* 0x003fe200000006ff */
[-C--:B------:R-:W-:Y:S01]  /*1350*/  FMUL.FTZ R98, R131, R0.reuse ;  /* 0x0000000083627220 */ /* 0x080fe20000410000 */
[----:B------:R-:W-:Y:S01]  /*1360*/  SHF.L.U32 R133, R94, 0x10, RZ ;  /* 0x000000105e857819 */ /* 0x000fe200000006ff */
[-C--:B------:R-:W-:Y:S01]  /*1370*/  FMUL.FTZ R94, R99, R0.reuse ;  /* 0x00000000635e7220 */ /* 0x080fe20000410000 */
[-C--:B------:R-:W-:Y:S01]  /*1380*/  FMUL.FTZ R93, R93, R0.reuse ;  /* 0x000000005d5d7220 */ /* 0x080fe20000410000 */
[-C--:B------:R-:W-:Y:S01]  /*1390*/  FMUL.FTZ R95, R95, R0.reuse ;  /* 0x000000005f5f7220 */ /* 0x080fe20000410000 */
[-C--:B------:R-:W-:Y:S01]  /*13a0*/  FMUL.FTZ R97, R129, R0.reuse ;  /* 0x0000000081617220 */ /* 0x080fe20000410000 */
[----:B------:R-:W-:-:S07]  /*13b0*/  FMUL.FTZ R99, R133, R0 ;  /* 0x0000000085637220 */ /* 0x000fce0000410000 */
.L_x_18142:
[----:B------:R-:W0:Y:S02]  /*13c0*/  LDC.64 R128, c[0x0][0x3a8] ;  /* 0x0000ea00ff807b82 */ /* 0x000e240000000a00 */
[C---:B0-----:R-:W-:Y:S01]  /*13d0*/  IMAD.WIDE.U32 R128, R126.reuse, 0x20, R128 ;  /* 0x000000207e807825 */ /* 0x041fe200078e0080 */
[----:B------:R-:W-:-:S04]  /*13e0*/  IADD3 R126, PT, PT, R126, 0x20, RZ ;  /* 0x000000207e7e7810 */ /* 0x000fc80007ffe0ff */
[----:B------:R2:W-:Y:S04]  /*13f0*/  STG.E.128 desc[UR6][R128.64], R92 ;  /* 0x0000005c80007986 */ /* 0x0005e8000c101d06 */
[----:B------:R2:W-:Y:S02]  /*1400*/  STG.E.128 desc[UR6][R128.64+0x10], R96 ;  /* 0x0000106080007986 */ /* 0x0005e4000c101d06 */
.L_x_18140:
[----:B------:R-:W-:Y:S05]  /*1410*/  BSYNC.RECONVERGENT B0 ;  /* 0x0000000000007941 */ /* 0x000fea0003800200 */
.L_x_18139:
[----:B------:R-:W-:Y:S01]  /*1420*/  ISETP.GE.U32.AND P2, PT, R3, 0x80, PT ;  /* 0x000000800300780c */ /* 0x000fe20003f46070 */
[----:B------:R-:W-:Y:S03]  /*1430*/  BSSY.RECONVERGENT B0, `(.L_x_18143) ;  /* 0x000003b000007945 */ /* 0x000fe60003800200 */
[----:B------:R-:W-:-:S09]  /*1440*/  P2R R127, PR, RZ, 0x4 ;  /* 0x00000004ff7f7803 */ /* 0x000fd20000000000 */
[----:B------:R-:W-:Y:S05]  /*1450*/  @!P2 BRA `(.L_x_18144) ;  /* 0x0000000000e0a947 */ /* 0x000fea0003800000 */
[----:B------:R-:W3:Y:S02]  /*1460*/  LDC.64 R100, c[0x0][0x390] ;  /* 0x0000e400ff647b82 */ /* 0x000ee40000000a00 */
[----:B---3--:R-:W-:-:S06]  /*1470*/  IMAD.WIDE.U32 R100, R126, 0x10, R100 ;  /* 0x000000107e647825 */ /* 0x008fcc00078e0064 */
[----:B------:R-:W5:Y:S01]  /*1480*/  LDG.E.128 R100, desc[UR6][R100.64] ;  /* 0x0000000664647981 */ /* 0x000f62000c1e1d00 */
[----:B------:R-:W-:-:S04]  /*1490*/  UISETP.NE.U32.AND UP0, UPT, UR8, URZ, UPT ;  /* 0x000000ff0800728c */ /* 0x000fc8000bf05070 */
[----:B------:R-:W-:-:S09]  /*14a0*/  UISETP.NE.AND.EX UP0, UPT, UR9, URZ, UPT, UP0 ;  /* 0x000000ff0900728c */ /* 0x000fd2000bf05300 */
[----:B------:R-:W-:Y:S05]  /*14b0*/  BRA.U !UP0, `(.L_x_18145) ;  /* 0x0000000108647547 */ /* 0x000fea000b800000 */
[----:B------:R-:W3:Y:S02]  /*14c0*/  LDC.64 R104, c[0x0][0x3a0] ;  /* 0x0000e800ff687b82 */ /* 0x000ee40000000a00 */
[----:B---3--:R-:W-:-:S05]  /*14d0*/  IMAD.WIDE.U32 R132, R126, 0x20, R104 ;  /* 0x000000207e847825 */ /* 0x008fca00078e0068 */
[----:B012---:R-:W2:Y:S04]  /*14e0*/  LDG.E.128 R128, desc[UR6][R132.64] ;  /* 0x0000000684807981 */ /* 0x007ea8000c1e1d00 */
        /* <DEDUP_REMOVED lines=22> */
.L_x_18145:
        /* <DEDUP_REMOVED lines=12> */
[----:B012---:R-:W-:Y:S01]  /*1710*/  SHF.L.U32 R129, R106, 0x10, RZ ;  /* 0x000000106a817819 */ /* 0x007fe200000006ff */
[-C--:B------:R-:W-:Y:S01]  /*1720*/  FMUL.FTZ R106, R131, R0.reuse ;  /* 0x00000000836a7220 */ /* 0x080fe20000410000 */
[----:B------:R-:W-:Y:S01]  /*1730*/  SHF.L.U32 R133, R102, 0x10, RZ ;  /* 0x0000001066857819 */ /* 0x000fe200000006ff */
[-C--:B------:R-:W-:Y:S01]  /*1740*/  FMUL.FTZ R102, R107, R0.reuse ;  /* 0x000000006b667220 */ /* 0x080fe20000410000 */
[-C--:B------:R-:W-:Y:S01]  /*1750*/  FMUL.FTZ R101, R101, R0.reuse ;  /* 0x0000000065657220 */ /* 0x080fe20000410000 */
[-C--:B------:R-:W-:Y:S01]  /*1760*/  FMUL.FTZ R103, R103, R0.reuse ;  /* 0x0000000067677220 */ /* 0x080fe20000410000 */
[-C--:B------:R-:W-:Y:S01]  /*1770*/  FMUL.FTZ R105, R129, R0.reuse ;  /* 0x0000000081697220 */ /* 0x080fe20000410000 */
[----:B------:R-:W-:-:S07]  /*1780*/  FMUL.FTZ R107, R133, R0 ;  /* 0x00000000856b7220 */ /* 0x000fce0000410000 */
.L_x_18146:
[----:B------:R-:W0:Y:S02]  /*1790*/  LDC.64 R128, c[0x0][0x3a8] ;  /* 0x0000ea00ff807b82 */ /* 0x000e240000000a00 */
[C---:B0-----:R-:W-:Y:S01]  /*17a0*/  IMAD.WIDE.U32 R128, R126.reuse, 0x20, R128 ;  /* 0x000000207e807825 */ /* 0x041fe200078e0080 */
[----:B------:R-:W-:-:S04]  /*17b0*/  IADD3 R126, PT, PT, R126, 0x20, RZ ;  /* 0x000000207e7e7810 */ /* 0x000fc80007ffe0ff */
[----:B------:R3:W-:Y:S04]  /*17c0*/  STG.E.128 desc[UR6][R128.64], R100 ;  /* 0x0000006480007986 */ /* 0x0007e8000c101d06 */
[----:B------:R3:W-:Y:S02]  /*17d0*/  STG.E.128 desc[UR6][R128.64+0x10], R104 ;  /* 0x0000106880007986 */ /* 0x0007e4000c101d06 */
.L_x_18144:
[----:B------:R-:W-:Y:S05]  /*17e0*/  BSYNC.RECONVERGENT B0 ;  /* 0x0000000000007941 */ /* 0x000fea0003800200 */
.L_x_18143:
[----:B------:R-:W-:Y:S01]  /*17f0*/  ISETP.GE.U32.AND P2, PT, R3, 0xa0, PT ;  /* 0x000000a00300780c */ /* 0x000fe20003f46070 */
[----:B------:R-:W-:Y:S03]  /*1800*/  BSSY.RECONVERGENT B0, `(.L_x_18147) ;  /* 0x000003a000007945 */ /* 0x000fe60003800200 */
[----:B------:R-:W-:-:S09]  /*1810*/  P2R R127, PR, RZ, 0x4 ;  /* 0x00000004ff7f7803 */ /* 0x000fd20000000000 */
[----:B------:R-:W-:Y:S05]  /*1820*/  @!P2 BRA `(.L_x_18148) ;  /* 0x0000000000dca947 */ /* 0x000fea0003800000 */
[----:B------:R-:W4:Y:S02]  /*1830*/  LDC.64 R108, c[0x0][0x390] ;  /* 0x0000e400ff6c7b82 */ /* 0x000f240000000a00 */
[----:B----4-:R-:W-:-:S06]  /*1840*/  IMAD.WIDE.U32 R108, R126, 0x10, R108 ;  /* 0x000000107e6c7825 */ /* 0x010fcc00078e006c */
[----:B------:R-:W5:Y:S01]  /*1850*/  LDG.E.128 R108, desc[UR6][R108.64] ;  /* 0x000000066c6c7981 */ /* 0x000f62000c1e1d00 */
[----:B------:R-:W-:-:S04]  /*1860*/  UISETP.NE.U32.AND UP0, UPT, UR8, URZ, UPT ;  /* 0x000000ff0800728c */ /* 0x000fc8000bf05070 */
[----:B------:R-:W-:-:S09]  /*1870*/  UISETP.NE.AND.EX UP0, UPT, UR9, URZ, UPT, UP0 ;  /* 0x000000ff0900728c */ /* 0x000fd2000bf05300 */
[----:B------:R-:W-:Y:S05]  /*1880*/  BRA.U !UP0, `(.L_x_18149) ;  /* 0x0000000108647547 */ /* 0x000fea000b800000 */
[----:B------:R-:W4:Y:S02]  /*1890*/  LDC.64 R132, c[0x0][0x3a0] ;  /* 0x0000e800ff847b82 */ /* 0x000f240000000a00 */
[----:B----4-:R-:W-:-:S05]  /*18a0*/  IMAD.WIDE.U32 R132, R126, 0x20, R132 ;  /* 0x000000207e847825 */ /* 0x010fca00078e0084 */
[----:B0123--:R-:W2:Y:S04]  /*18b0*/  LDG.E.128 R128, desc[UR6][R132.64] ;  /* 0x0000000684807981 */ /* 0x00fea8000c1e1d00 */
        /* <DEDUP_REMOVED lines=22> */
.L_x_18149:
        /* <DEDUP_REMOVED lines=14> */
[----:B0123--:R-:W-:Y:S01]  /*1b00*/  SHF.L.U32 R129, R112, 0x10, RZ ;  /* 0x0000001070817819 */ /* 0x00ffe200000006ff */
[-C--:B------:R-:W-:Y:S01]  /*1b10*/  FMUL.FTZ R112, R115, R0.reuse ;  /* 0x0000000073707220 */ /* 0x080fe20000410000 */
[-C--:B------:R-:W-:Y:S01]  /*1b20*/  FMUL.FTZ R109, R111, R0.reuse ;  /* 0x000000006f6d7220 */ /* 0x080fe20000410000 */
[-C--:B------:R-:W-:Y:S01]  /*1b30*/  FMUL.FTZ R115, R133, R0.reuse ;  /* 0x0000000085737220 */ /* 0x080fe20000410000 */
[-C--:B------:R-:W-:Y:S01]  /*1b40*/  FMUL.FTZ R111, R127, R0.reuse ;  /* 0x000000007f6f7220 */ /* 0x080fe20000410000 */
[----:B------:R-:W-:-:S07]  /*1b50*/  FMUL.FTZ R113, R129, R0 ;  /* 0x0000000081717220 */ /* 0x000fce0000410000 */
.L_x_18150:
[----:B------:R-:W0:Y:S02]  /*1b60*/  LDC.64 R128, c[0x0][0x3a8] ;  /* 0x0000ea00ff807b82 */ /* 0x000e240000000a00 */
[----:B0-----:R-:W-:-:S05]  /*1b70*/  IMAD.WIDE.U32 R126, R126, 0x20, R128 ;  /* 0x000000207e7e7825 */ /* 0x001fca00078e0080 */
[----:B------:R4:W-:Y:S04]  /*1b80*/  STG.E.128 desc[UR6][R126.64], R108 ;  /* 0x0000006c7e007986 */ /* 0x0009e8000c101d06 */
[----:B------:R4:W-:Y:S02]  /*1b90*/  STG.E.128 desc[UR6][R126.64+0x10], R112 ;  /* 0x000010707e007986 */ /* 0x0009e4000c101d06 */
.L_x_18148:
[----:B------:R-:W-:Y:S05]  /*1ba0*/  BSYNC.RECONVERGENT B0 ;  /* 0x0000000000007941 */ /* 0x000fea0003800200 */
.L_x_18147:
[----:B------:R-:W-:Y:S01]  /*1bb0*/  FADD.FTZ R0, RZ, R116 ;  /* 0x00000074ff007221 */ /* 0x000fe20000010000 */
[C---:B------:R-:W-:Y:S01]  /*1bc0*/  ISETP.GT.U32.AND P2, PT, R3.reuse, 0x3f, PT ;  /* 0x0000003f0300780c */ /* 0x040fe20003f44070 */
[----:B------:R-:W0:Y:S01]  /*1bd0*/  S2R R132, SR_TID.X ;  /* 0x0000000000847919 */ /* 0x000e220000002100 */
        /* <DEDUP_REMOVED lines=14> */
[----:B-123--:R-:W-:-:S04]  /*1cc0*/  FADD.FTZ R129, R85, R0 ;  /* 0x0000000055817221 */ /* 0x00efc80000010000 */
        /* <DEDUP_REMOVED lines=134> */
.L_x_18174:
        /* <DEDUP_REMOVED lines=9> */
[----:B------:R-:W1:Y:S04]  /*25c0*/  @!P3 LDC.64 R128, c[0x0][0x3c0] ;  /* 0x0000f000ff80bb82 */ /* 0x000e680000000a00 */
[----:B------:R-:W2:Y:S04]  /*25d0*/  MUFU.RSQ R126, R126 ;  /* 0x0000007e007e7308 */ /* 0x000ea80000001400 */
[----:B0-----:R-:W0:Y:S01]  /*25e0*/  @!P3 LDC.64 R130, c[0x0][0x3c8] ;  /* 0x0000f200ff82bb82 */ /* 0x001e220000000a00 */
[----:B-1----:R-:W-:-:S05]  /*25f0*/  @!P3 IMAD.WIDE R128, R124, 0x4, R128 ;  /* 0x000000047c80b825 */ /* 0x002fca00078e0280 */
[----:B------:R1:W-:Y:S01]  /*2600*/  @!P3 STG.E desc[UR6][R128.64], R127 ;  /* 0x0000007f8000b986 */ /* 0x0003e2000c101906 */
[----:B0-----:R-:W-:-:S05]  /*2610*/  @!P3 IMAD.WIDE R130, R124, 0x4, R130 ;  /* 0x000000047c82b825 */ /* 0x001fca00078e0282 */
[----:B--2---:R1:W-:Y:S01]  /*2620*/  @!P3 STG.E desc[UR6][R130.64], R126 ;  /* 0x0000007e8200b986 */ /* 0x0043e2000c101906 */
[----:B------:R-:W-:Y:S05]  /*2630*/  @!P0 BRA `(.L_x_18153) ;  /* 0x0000000000808947 */ /* 0x000fea0003800000 */
[----:B------:R-:W0:Y:S01]  /*2640*/  LDC.64 R132, c[0x0][0x428] ;  /* 0x00010a00ff847b82 */ /* 0x000e220000000a00 */
[--C-:B-1----:R-:W-:Y:S01]  /*2650*/  FADD.FTZ R131, R118, -R0.reuse ;  /* 0x8000000076837221 */ /* 0x102fe20000010000 */
        /* <DEDUP_REMOVED lines=30> */
.L_x_18153:
[----:B------:R-:W-:Y:S05]  /*2840*/  BSYNC.RECONVERGENT B0 ;  /* 0x0000000000007941 */ /* 0x000fea0003800200 */
.L_x_18152:
[----:B------:R-:W-:Y:S01]  /*2850*/  ISETP.GE.U32.AND P0, PT, R3, 0x40, PT ;  /* 0x000000400300780c */ /* 0x000fe20003f06070 */
[----:B------:R-:W-:-:S12]  /*2860*/  BSSY.RECONVERGENT B0, `(.L_x_18154) ;  /* 0x0000022000007945 */ /* 0x000fd80003800200 */
[----:B------:R-:W-:Y:S05]  /*2870*/  @!P0 BRA `(.L_x_18155) ;  /* 0x0000000000808947 */ /* 0x000fea0003800000 */
[----:B0-----:R-:W0:Y:S01]  /*2880*/  LDC.64 R132, c[0x0][0x428] ;  /* 0x00010a00ff847b82 */ /* 0x001e220000000a00 */
        /* <DEDUP_REMOVED lines=31> */
.L_x_18155:
[----:B------:R-:W-:Y:S05]  /*2a80*/  BSYNC.RECONVERGENT B0 ;  /* 0x0000000000007941 */ /* 0x000fea0003800200 */
.L_x_18154:
[----:B------:R-:W-:Y:S01]  /*2a90*/  ISETP.GE.U32.AND P0, PT, R3, 0x60, PT ;  /* 0x000000600300780c */ /* 0x000fe20003f06070 */
[----:B------:R-:W-:-:S12]  /*2aa0*/  BSSY.RECONVERGENT B0, `(.L_x_18156) ;  /* 0x0000022000007945 */ /* 0x000fd80003800200 */
[----:B------:R-:W-:Y:S05]  /*2ab0*/  @!P0 BRA `(.L_x_18157) ;  /* 0x0000000000808947 */ /* 0x000fea0003800000 */
[----:B0-2---:R-:W0:Y:S01]  /*2ac0*/  LDC.64 R132, c[0x0][0x428] ;  /* 0x00010a00ff847b82 */ /* 0x005e220000000a00 */
        /* <DEDUP_REMOVED lines=31> */
.L_x_18157:
[----:B------:R-:W-:Y:S05]  /*2cc0*/  BSYNC.RECONVERGENT B0 ;  /* 0x0000000000007941 */ /* 0x000fea0003800200 */
.L_x_18156:
[----:B------:R-:W-:Y:S01]  /*2cd0*/  ISETP.GE.U32.AND P0, PT, R3, 0x80, PT ;  /* 0x000000800300780c */ /* 0x000fe20003f06070 */
[----:B------:R-:W-:-:S12]  /*2ce0*/  BSSY.RECONVERGENT B0, `(.L_x_18158) ;  /* 0x0000022000007945 */ /* 0x000fd80003800200 */
[----:B------:R-:W-:Y:S05]  /*2cf0*/  @!P0 BRA `(.L_x_18159) ;  /* 0x0000000000808947 */ /* 0x000fea0003800000 */
[----:B0-23--:R-:W0:Y:S01]  /*2d00*/  LDC.64 R132, c[0x0][0x428] ;  /* 0x00010a00ff847b82 */ /* 0x00de220000000a00 */
        /* <DEDUP_REMOVED lines=31> */
.L_x_18159:
[----:B------:R-:W-:Y:S05]  /*2f00*/  BSYNC.RECONVERGENT B0 ;  /* 0x0000000000007941 */ /* 0x000fea0003800200 */
.L_x_18158:
        /* <DEDUP_REMOVED lines=34> */
.L_x_18161:
[----:B------:R-:W-:Y:S05]  /*3130*/  BSYNC.RECONVERGENT B0 ;  /* 0x0000000000007941 */ /* 0x000fea0003800200 */
.L_x_18160:
[----:B01----:R-:W0:Y:S02]  /*3140*/  LDC.64 R126, c[0x0][0x380] ;  /* 0x0000e000ff7e7b82 */ /* 0x003e240000000a00 */
[----:B0-----:R-:W-:-:S04]  /*3150*/  LEA R124, R126, R124, 0x2 ;  /* 0x0000007c7e7c7211 */ /* 0x001fc800078e10ff */
[----:B------:R-:W-:-:S13]  /*3160*/  ISETP.GE.AND P0, PT, R124, R127, PT ;  /* 0x0000007f7c00720c */ /* 0x000fda0003f06270 */
[----:B------:R-:W-:Y:S05]  /*3170*/  @!P0 BRA `(.L_x_18162) ;  /* 0xffffffd400a88947 */ /* 0x000fea000383ffff */
[----:B------:R-:W-:Y:S05]  /*3180*/  EXIT ;  /* 0x000000000000794d */ /* 0x000fea0003800000 */
.L_x_18151:
        /* <DEDUP_REMOVED lines=8> */
.L_x_18164:
[----:B------:R-:W-:Y:S05]  /*3210*/  BSYNC B0 ;  /* 0x0000000000007941 */ /* 0x000fea0003800000 */
.L_x_18163:
        /* <DEDUP_REMOVED lines=10> */
.L_x_18165:
[----:B------:R-:W-:Y:S01]  /*32c0*/  HFMA2 R136, -RZ, RZ, 0, 2.384185791015625e-07 ;  /* 0x00000004ff887431 */ /* 0x000fe200000001ff */
[----:B------:R-:W-:-:S05]  /*32d0*/  MOV R129, R133 ;  /* 0x0000008500817202 */ /* 0x000fca0000000f00 */
[----:B------:R-:W-:-:S05]  /*32e0*/  FADD.FTZ R129, R128, R129 ;  /* 0x0000008180817221 */ /* 0x000fca0000010000 */
[----:B------:R-:W-:-:S07]  /*32f0*/  MOV R135, R129 ;  /* 0x0000008100877202 */ /* 0x000fce0000000f00 */
[----:B------:R-:W-:Y:S05]  /*3300*/  WARPSYNC.COLLECTIVE R134, `(.L_x_18166) ;  /* 0x0000000086087348 */ /* 0x000fea0003c00000 */
[----:B------:R0:W1:Y:S02]  /*3310*/  SHFL.BFLY P6, R133, R135, R136, R137 ;  /* 0x0c00008887857389 */ /* 0x00006400000c0089 */
[----:B01----:R-:W-:Y:S05]  /*3320*/  ENDCOLLECTIVE ;  /* 0x000000000000791b */ /* 0x003fea0003800000 */
.L_x_18166:
[----:B------:R-:W-:Y:S01]  /*3330*/  HFMA2 R136, -RZ, RZ, 0, 4.76837158203125e-07 ;  /* 0x00000008ff887431 */ /* 0x000fe200000001ff */
[----:B------:R-:W-:-:S05]  /*3340*/  MOV R0, R133 ;  /* 0x0000008500007202 */ /* 0x000fca0000000f00 */
[----:B------:R-:W-:-:S05]  /*3350*/  FADD.FTZ R130, R129, R0 ;  /* 0x0000000081827221 */ /* 0x000fca0000010000 */
[----:B------:R-:W-:-:S07]  /*3360*/  MOV R135, R130 ;  /* 0x0000008200877202 */ /* 0x000fce0000000f00 */
[----:B------:R-:W-:Y:S05]  /*3370*/  WARPSYNC.COLLECTIVE R134, `(.L_x_18167) ;  /* 0x0000000086087348 */ /* 0x000fea0003c00000 */
[----:B------:R0:W1:Y:S02]  /*3380*/  SHFL.BFLY P6, R133, R135, R136, R137 ;  /* 0x0c00008887857389 */ /* 0x00006400000c0089 */
[----:B01----:R-:W-:Y:S05]  /*3390*/  ENDCOLLECTIVE ;  /* 0x000000000000791b */ /* 0x003fea0003800000 */
.L_x_18167:
[----:B------:R-:W-:Y:S01]  /*33a0*/  HFMA2 R136, -RZ, RZ, 0, 9.5367431640625e-07 ;  /* 0x00000010ff887431 */ /* 0x000fe200000001ff */
[----:B------:R-:W-:-:S05]  /*33b0*/  MOV R131, R133 ;  /* 0x0000008500837202 */ /* 0x000fca0000000f00 */
[----:B------:R-:W-:-:S05]  /*33c0*/  FADD.FTZ R131, R130, R131 ;  /* 0x0000008382837221 */ /* 0x000fca0000010000 */
[----:B------:R-:W-:-:S07]  /*33d0*/  MOV R135, R131 ;  /* 0x0000008300877202 */ /* 0x000fce0000000f00 */
[----:B------:R-:W-:Y:S05]  /*33e0*/  WARPSYNC.COLLECTIVE R134, `(.L_x_18168) ;  /* 0x0000000086087348 */ /* 0x000fea0003c00000 */
[----:B------:R0:W1:Y:S02]  /*33f0*/  SHFL.BFLY P6, R133, R135, R136, R137 ;  /* 0x0c00008887857389 */ /* 0x00006400000c0089 */
[----:B01----:R-:W-:Y:S05]  /*3400*/  ENDCOLLECTIVE ;  /* 0x000000000000791b */ /* 0x003fea0003800000 */
.L_x_18168:
        /* <DEDUP_REMOVED lines=89> */
.L_x_18169:
[----:B------:R-:W-:Y:S01]  /*39a0*/  HFMA2 R136, -RZ, RZ, 0, 1.1920928955078125e-07 ;  /* 0x00000002ff887431 */ /* 0x000fe200000001ff */
[----:B------:R-:W-:-:S05]  /*39b0*/  MOV R129, R133 ;  /* 0x0000008500817202 */ /* 0x000fca0000000f00 */
[----:B------:R-:W-:-:S05]  /*39c0*/  FADD.FTZ R129, R0, R129 ;  /* 0x0000008100817221 */ /* 0x000fca0000010000 */
[----:B------:R-:W-:-:S07]  /*39d0*/  MOV R135, R129 ;  /* 0x0000008100877202 */ /* 0x000fce0000000f00 */
[----:B------:R-:W-:Y:S05]  /*39e0*/  WARPSYNC.COLLECTIVE R134, `(.L_x_18170) ;  /* 0x0000000086087348 */ /* 0x000fea0003c00000 */
[----:B------:R0:W1:Y:S02]  /*39f0*/  SHFL.BFLY P6, R133, R135, R136, R137 ;  /* 0x0c00008887857389 */ /* 0x00006400000c0089 */
[----:B01----:R-:W-:Y:S05]  /*3a00*/  ENDCOLLECTIVE ;  /* 0x000000000000791b */ /* 0x003fea0003800000 */
.L_x_18170:
[----:B------:R-:W-:Y:S01]  /*3a10*/  HFMA2 R136, -RZ, RZ, 0, 2.384185791015625e-07 ;  /* 0x00000004ff887431 */ /* 0x000fe200000001ff */
[----:B------:R-:W-:-:S05]  /*3a20*/  MOV R128, R133 ;  /* 0x0000008500807202 */ /* 0x000fca0000000f00 */
[----:B------:R-:W-:-:S05]  /*3a30*/  FADD.FTZ R128, R129, R128 ;  /* 0x0000008081807221 */ /* 0x000fca0000010000 */
[----:B------:R-:W-:-:S07]  /*3a40*/  MOV R135, R128 ;  /* 0x0000008000877202 */ /* 0x000fce0000000f00 */
[----:B------:R-:W-:Y:S05]  /*3a50*/  WARPSYNC.COLLECTIVE R134, `(.L_x_18171) ;  /* 0x0000000086087348 */ /* 0x000fea0003c00000 */
[----:B------:R0:W1:Y:S02]  /*3a60*/  SHFL.BFLY P6, R133, R135, R136, R137 ;  /* 0x0c00008887857389 */ /* 0x00006400000c0089 */
[----:B01----:R-:W-:Y:S05]  /*3a70*/  ENDCOLLECTIVE ;  /* 0x000000000000791b */ /* 0x003fea0003800000 */
.L_x_18171:
[----:B------:R-:W-:Y:S01]  /*3a80*/  HFMA2 R136, -RZ, RZ, 0, 4.76837158203125e-07 ;  /* 0x00000008ff887431 */ /* 0x000fe200000001ff */
[----:B------:R-:W-:-:S05]  /*3a90*/  MOV R131, R133 ;  /* 0x0000008500837202 */ /* 0x000fca0000000f00 */
[----:B------:R-:W-:-:S05]  /*3aa0*/  FADD.FTZ R131, R128, R131 ;  /* 0x0000008380837221 */ /* 0x000fca0000010000 */
[----:B------:R-:W-:-:S07]  /*3ab0*/  MOV R135, R131 ;  /* 0x0000008300877202 */ /* 0x000fce0000000f00 */
[----:B------:R-:W-:Y:S05]  /*3ac0*/  WARPSYNC.COLLECTIVE R134, `(.L_x_18172) ;  /* 0x0000000086087348 */ /* 0x000fea0003c00000 */
[----:B------:R0:W1:Y:S02]  /*3ad0*/  SHFL.BFLY P6, R133, R135, R136, R137 ;  /* 0x0c00008887857389 */ /* 0x00006400000c0089 */
[----:B01----:R-:W-:Y:S05]  /*3ae0*/  ENDCOLLECTIVE ;  /* 0x000000000000791b */ /* 0x003fea0003800000 */
.L_x_18172:
[----:B------:R-:W-:Y:S01]  /*3af0*/  HFMA2 R136, -RZ, RZ, 0, 9.5367431640625e-07 ;  /* 0x00000010ff887431 */ /* 0x000fe200000001ff */
[----:B------:R-:W-:-:S05]  /*3b00*/  MOV R130, R133 ;  /* 0x0000008500827202 */ /* 0x000fca0000000f00 */
[----:B------:R-:W-:-:S05]  /*3b10*/  FADD.FTZ R130, R131, R130 ;  /* 0x0000008283827221 */ /* 0x000fca0000010000 */
[----:B------:R-:W-:-:S07]  /*3b20*/  MOV R135, R130 ;  /* 0x0000008200877202 */ /* 0x000fce0000000f00 */
[----:B------:R-:W-:Y:S05]  /*3b30*/  WARPSYNC.COLLECTIVE R134, `(.L_x_18173) ;  /* 0x0000000086087348 */ /* 0x000fea0003c00000 */
[----:B------:R0:W1:Y:S02]  /*3b40*/  SHFL.BFLY P6, R133, R135, R136, R137 ;  /* 0x0c00008887857389 */ /* 0x00006400000c0089 */
[----:B01----:R-:W-:Y:S05]  /*3b50*/  ENDCOLLECTIVE ;  /* 0x000000000000791b */ /* 0x003fea0003800000 */
.L_x_18173:
[----:B------:R-:W-:Y:S05]  /*3b60*/  BRA `(.L_x_18174) ;  /* 0xffffffe800707947 */ /* 0x000fea000383ffff */
.L_x_18175:
        /* <DEDUP_REMOVED lines=9> */
.L_x_45832:


//--------------------- .text._ZN10layer_norm13ln_fwd_kernelINS_13Kernel_traitsIf13__nv_bfloat16fS2_fjLj1280ELj1ELj4ELj1ELj16ENS_18Kernel_traits_baseILj1280EfS2_fS2_fjLj128EEEEELb0ELb0ELb0ELb1EEEvNS_9FwdParamsE --------------------------
	.section	.text._ZN10layer_norm13ln_fwd_kernelINS_13Kernel_traitsIf13__nv_bfloat16fS2_fjLj1280ELj1ELj4ELj1ELj16ENS_18Kernel_traits_baseILj1280EfS2_fS2_fjLj128EEEEELb0ELb0ELb0ELb1EEEvNS_9FwdParamsE,"ax",@progbits
	.align	128
        .global         _ZN10layer_norm13ln_fwd_kernelINS_13Kernel_traitsIf13__nv_bfloat16fS2_fjLj1280ELj1ELj4ELj1ELj16ENS_18Kernel_traits_baseILj1280EfS2_fS2_fjLj128EEEEELb0ELb0ELb0ELb1EEEvNS_9FwdParamsE
        .type           _ZN10layer_norm13ln_fwd_kernelINS_13Kernel_traitsIf13__nv_bfloat16fS2_fjLj1280ELj1ELj4ELj1ELj16ENS_18Kernel_traits_baseILj1280EfS2_fS2_fjLj128EEEEELb0ELb0ELb0ELb1EEEvNS_9FwdParamsE,@function
        .size           _ZN10layer_norm13ln_fwd_kernelINS_13Kernel_traitsIf13__nv_bfloat16fS2_fjLj1280ELj1ELj4ELj1ELj16ENS_18Kernel_traits_baseILj1280EfS2_fS2_fjLj128EEEEELb0ELb0ELb0ELb1EEEvNS_9FwdParamsE,(.L_x_45833 - _ZN10layer_norm13ln_fwd_kernelINS_13Kernel_traitsIf13__nv_bfloat16fS2_fjLj1280ELj1ELj4ELj1ELj16ENS_18Kernel_traits_baseILj1280EfS2_fS2_fjLj128EEEEELb0ELb0ELb0ELb1EEEvNS_9FwdParamsE)
        .other          _ZN10layer_norm13ln_fwd_kernelINS_13Kernel_traitsIf13__nv_bfloat16fS2_fjLj1280ELj1ELj4ELj1ELj16ENS_18Kernel_traits_baseILj1280EfS2_fS2_fjLj128EEEEELb0ELb0ELb0ELb1EEEvNS_9FwdParamsE,@"STO_CUDA_ENTRY STV_DEFAULT"
_ZN10layer_norm13ln_fwd_kernelINS_13Kernel_traitsIf13__nv_bfloat16fS2_fjLj1280ELj1ELj4ELj1ELj16ENS_18Kernel_traits_baseILj1280EfS2_fS2_fjLj128EEEEELb0ELb0ELb0ELb1EEEvNS_9FwdParamsE:
.text._ZN10layer_norm13ln_fwd_kernelINS_13Kernel_traitsIf13__nv_bfloat16fS2_fjLj1280ELj1ELj4ELj1ELj16ENS_18Kernel_traits_baseILj1280EfS2_fS2_fjLj128EEEEELb0ELb0ELb0ELb1EEEvNS_9FwdParamsE:
        /* <DEDUP_REMOVED lines=37> */
.L_x_18176:
[----:B------:R-:W0:Y:S01]  /*0250*/  LDC.64 R4, c[0x0][0x3d0] ;  /* 0x0000f400ff047b82 */ /* 0x000e220000000a00 */
        /* <DEDUP_REMOVED lines=17> */
[----:B------:R-:W-:Y:S01]  /*0370*/  CS2R R40, SRZ ;  /* 0x0000000000287805 */ /* 0x000fe2000001ff00 */
[----:B0-----:R-:W-:Y:S01]  /*0380*/  IMAD.WIDE.U32 R12, R3, 0x20, R4 ;  /* 0x00000020030c7825 */ /* 0x001fe200078e0004 */
[----:B------:R-:W-:-:S04]  /*0390*/  CS2R R4, SRZ ;  /* 0x0000000000047805 */ /* 0x000fc8000001ff00 */
[----:B------:R-:W5:Y:S04]  /*03a0*/  LDG.E.128 R80, desc[UR6][R12.64] ;  /* 0x000000060c507981 */ /* 0x000f68000c1e1d00 */
        /* <DEDUP_REMOVED lines=10> */
.L_x_18177:
        /* <DEDUP_REMOVED lines=15> */
.L_x_18191:
[----:B0-2---:R-:W0:Y:S01]  /*0540*/  LDC.64 R84, c[0x0][0x3e0] ;  /* 0x0000f800ff547b82 */ /* 0x005e220000000a00 */
[----:B------:R-:W-:-:S05]  /*0550*/  IMAD R0, R2, UR8, RZ ;  /* 0x0000000802007c24 */ /* 0x000fca000f8e02ff */
[----:B------:R-:W-:Y:S02]  /*0560*/  SHF.R.S32.HI R87, RZ, 0x1f, R0 ;  /* 0x0000001fff577819 */ /* 0x000fe40000011400 */
[----:B------:R-:W2:Y:S02]  /*0570*/  LDC.64 R108, c[0x0][0x390] ;  /* 0x0000e400ff6c7b82 */ /* 0x000ea40000000a00 */
[----:B------:R-:W-:-:S04]  /*0580*/  LEA.HI R132, R87, R0, RZ, 0x3 ;  /* 0x0000000057847211 */ /* 0x000fc800078f18ff */
[----:B------:R-:W-:Y:S01]  /*0590*/  LEA.HI.SX32 R132, R132, R3, 0x1d ;  /* 0x0000000384847211 */ /* 0x000fe200078feaff */
[----:B0-----:R-:W-:-:S06]  /*05a0*/  IMAD.WIDE R84, R2, 0x2, R84 ;  /* 0x0000000202547825 */ /* 0x001fcc00078e0254 */
[----:B------:R-:W3:Y:S01]  /*05b0*/  LDG.E.U16 R84, desc[UR6][R84.64] ;  /* 0x0000000654547981 */ /* 0x000ee2000c1e1500 */
[----:B--2---:R-:W-:-:S06]  /*05c0*/  IMAD.WIDE.U32 R88, R132, 0x10, R108 ;  /* 0x0000001084587825 */ /* 0x004fcc00078e006c */
[----:B-----5:R-:W5:Y:S01]  /*05d0*/  LDG.E.128 R88, desc[UR6][R88.64] ;  /* 0x0000000658587981 */ /* 0x020f62000c1e1d00 */
[----:B------:R-:W-:Y:S01]  /*05e0*/  BSSY.RECONVERGENT B0, `(.L_x_18179) ;  /* 0x0000030000007945 */ /* 0x000fe20003800200 */
[----:B---3--:R-:W-:-:S03]  /*05f0*/  SHF.L.U32 R87, R84, 0x10, RZ ;  /* 0x0000001054577819 */ /* 0x008fc600000006ff */
[----:B------:R-:W-:Y:S05]  /*0600*/  @!P1 BRA `(.L_x_18180) ;  /* 0x0000000000649947 */ /* 0x000fea0003800000 */
[----:B------:R-:W0:Y:S02]  /*0610*/  LDC.64 R84, c[0x0][0x3a0] ;  /* 0x0000e800ff547b82 */ /* 0x000e240000000a00 */
[----:B0-----:R-:W-:-:S05]  /*0620*/  IMAD.WIDE.U32 R84, R132, 0x20, R84 ;  /* 0x0000002084547825 */ /* 0x001fca00078e0054 */
[----:B------:R-:W2:Y:S04]  /*0630*/  LDG.E.128 R124, desc[UR6][R84.64] ;  /* 0x00000006547c7981 */ /* 0x000ea8000c1e1d00 */
[----:B------:R-:W3:Y:S01]  /*0640*/  LDG.E.128 R120, desc[UR6][R84.64+0x10] ;  /* 0x0000100654787981 */ /* 0x000ee2000c1e1d00 */
[C---:B-----5:R-:W-:Y:S02]  /*0650*/  PRMT R92, R90.reuse, 0x7632, R92 ;  /* 0x000076325a5c7816 */ /* 0x060fe4000000005c */
[----:B------:R-:W-:Y:S02]  /*0660*/  SHF.L.U32 R93, R90, 0x10, RZ ;  /* 0x000000105a5d7819 */ /* 0x000fe400000006ff */
[----:B------:R-:W-:Y:S02]  /*0670*/  PRMT R0, R88, 0x7632, R0 ;  /* 0x0000763258007816 */ /* 0x000fe40000000000 */
[----:B------:R-:W-:-:S02]  /*0680*/  PRMT R86, R89, 0x7632, R86 ;  /* 0x0000763259567816 */ /* 0x000fc40000000056 */
[----:B------:R-:W-:Y:S02]  /*0690*/  PRMT R90, R91, 0x7632, R90 ;  /* 0x000076325b5a7816 */ /* 0x000fe4000000005a */
[----:B------:R-:W-:Y:S02]  /*06a0*/  SHF.L.U32 R88, R88, 0x10, RZ ;  /* 0x0000001058587819 */ /* 0x000fe400000006ff */
[----:B------:R-:W-:Y:S02]  /*06b0*/  SHF.L.U32 R89, R89, 0x10, RZ ;  /* 0x0000001059597819 */ /* 0x000fe400000006ff */
[----:B------:R-:W-:Y:S02]  /*06c0*/  SHF.L.U32 R0, R0, 0x10, RZ ;  /* 0x0000001000007819 */ /* 0x000fe400000006ff */
[----:B------:R-:W-:Y:S02]  /*06d0*/  SHF.L.U32 R91, R91, 0x10, RZ ;  /* 0x000000105b5b7819 */ /* 0x000fe400000006ff */
[----:B------:R-:W-:-:S02]  /*06e0*/  SHF.L.U32 R86, R86, 0x10, RZ ;  /* 0x0000001056567819 */ /* 0x000fc400000006ff */
[----:B------:R-:W-:Y:S02]  /*06f0*/  SHF.L.U32 R92, R92, 0x10, RZ ;  /* 0x000000105c5c7819 */ /* 0x000fe400000006ff */
[----:B------:R-:W-:Y:S01]  /*0700*/  SHF.L.U32 R90, R90, 0x10, RZ ;  /* 0x000000105a5a7819 */ /* 0x000fe200000006ff */
[C---:B--2---:R-:W-:Y:S01]  /*0710*/  FFMA.FTZ R124, R87.reuse, R88, R124 ;  /* 0x00000058577c7223 */ /* 0x044fe2000001007c */
[C---:B------:R-:W-:Y:S01]  /*0720*/  FFMA.FTZ R125, R87.reuse, R0, R125 ;  /* 0x00000000577d7223 */ /* 0x040fe2000001007d */
[C---:B------:R-:W-:Y:S01]  /*0730*/  FFMA.FTZ R126, R87.reuse, R89, R126 ;  /* 0x00000059577e7223 */ /* 0x040fe2000001007e */
[C---:B------:R-:W-:Y:S01]  /*0740*/  FFMA.FTZ R127, R87.reuse, R86, R127 ;  /* 0x00000056577f7223 */ /* 0x040fe2000001007f */
[C---:B---3--:R-:W-:Y:S01]  /*0750*/  FFMA.FTZ R120, R87.reuse, R93, R120 ;  /* 0x0000005d57787223 */ /* 0x048fe20000010078 */
[C---:B------:R-:W-:Y:S01]  /*0760*/  FFMA.FTZ R121, R87.reuse, R92, R121 ;  /* 0x0000005c57797223 */ /* 0x040fe20000010079 */
[C---:B------:R-:W-:Y:S01]  /*0770*/  FFMA.FTZ R122, R87.reuse, R91, R122 ;  /* 0x0000005b577a7223 */ /* 0x040fe2000001007a */
[----:B------:R-:W-:Y:S01]  /*0780*/  FFMA.FTZ R123, R87, R90, R123 ;  /* 0x0000005a577b7223 */ /* 0x000fe2000001007b */
[----:B------:R-:W-:Y:S06]  /*0790*/  BRA `(.L_x_18181) ;  /* 0x0000000000507947 */ /* 0x000fec0003800000 */
.L_x_18180:
        /* <DEDUP_REMOVED lines=20> */
.L_x_18181:
[----:B-1----:R-:W-:Y:S05]  /*08e0*/  BSYNC.RECONVERGENT B0 ;  /* 0x0000000000007941 */ /* 0x002fea0003800200 */
.L_x_18179:
[----:B------:R-:W0:Y:S01]  /*08f0*/  LDC.64 R84, c[0x0][0x3a8] ;  /* 0x0000ea00ff547b82 */ /* 0x000e220000000a00 */
[----:B------:R-:W-:-:S05]  /*0900*/  IADD3 R128, PT, PT, R132, 0x20, RZ ;  /* 0x0000002084807810 */ /* 0x000fca0007ffe0ff */
[----:B------:R-:W-:-:S04]  /*0910*/  IMAD.WIDE.U32 R88, R128, 0x10, R108 ;  /* 0x0000001080587825 */ /* 0x000fc800078e006c */
[----:B0-----:R-:W-:-:S05]  /*0920*/  IMAD.WIDE.U32 R92, R132, 0x20, R84 ;  /* 0x00000020845c7825 */ /* 0x001fca00078e0054 */
[----:B------:R0:W-:Y:S04]  /*0930*/  STG.E.128 desc[UR6][R92.64], R124 ;  /* 0x0000007c5c007986 */ /* 0x0001e8000c101d06 */
[----:B------:R0:W-:Y:S04]  /*0940*/  STG.E.128 desc[UR6][R92.64+0x10], R120 ;  /* 0x000010785c007986 */ /* 0x0001e8000c101d06 */
[----:B------:R-:W5:Y:S01]  /*0950*/  LDG.E.128 R88, desc[UR6][R88.64] ;  /* 0x0000000658587981 */ /* 0x000f62000c1e1d00 */
[----:B------:R-:W-:-:S04]  /*0960*/  UISETP.NE.U32.AND UP0, UPT, UR10, URZ, UPT ;  /* 0x000000ff0a00728c */ /* 0x000fc8000bf05070 */
[----:B------:R-:W-:-:S06]  /*0970*/  UISETP.NE.AND.EX UP0, UPT, UR11, URZ, UPT, UP0 ;  /* 0x000000ff0b00728c */ /* 0x000fcc000bf05300 */
[----:B------:R-:W-:-:S13]  /*0980*/  PLOP3.LUT P1, PT, PT, PT, UP0, 0x80, 0x8 ;  /* 0x000000000008781c */ /* 0x000fda0003f2f008 */
[----:B0-----:R-:W-:Y:S05]  /*0990*/  @!P1 BRA `(.L_x_18182) ;  /* 0x0000000000649947 */ /* 0x001fea0003800000 */
[----:B------:R-:W0:Y:S02]  /*09a0*/  LDC.64 R96, c[0x0][0x3a0] ;  /* 0x0000e800ff607b82 */ /* 0x000e240000000a00 */
[----:B0-----:R-:W-:-:S05]  /*09b0*/  IMAD.WIDE.U32 R96, R128, 0x20, R96 ;  /* 0x0000002080607825 */ /* 0x001fca00078e0060 */
[----:B------:R-:W2:Y:S04]  /*09c0*/  LDG.E.128 R116, desc[UR6][R96.64] ;  /* 0x0000000660747981 */ /* 0x000ea8000c1e1d00 */
[----:B------:R-:W3:Y:S01]  /*09d0*/  LDG.E.128 R92, desc[UR6][R96.64+0x10] ;  /* 0x00001006605c7981 */ /* 0x000ee2000c1e1d00 */
[----:B-----5:R-:W-:Y:S02]  /*09e0*/  PRMT R0, R88, 0x7632, R0 ;  /* 0x0000763258007816 */ /* 0x020fe40000000000 */
[----:B------:R-:W-:Y:S02]  /*09f0*/  PRMT R98, R90, 0x7632, R98 ;  /* 0x000076325a627816 */ /* 0x000fe40000000062 */
[----:B------:R-:W-:Y:S02]  /*0a00*/  SHF.L.U32 R0, R0, 0x10, RZ ;  /* 0x0000001000007819 */ /* 0x000fe400000006ff */
        /* <DEDUP_REMOVED lines=8> */
[C---:B--2---:R-:W-:Y:S01]  /*0a90*/  FFMA.FTZ R117, R87.reuse, R0, R117 ;  /* 0x0000000057757223 */ /* 0x044fe20000010075 */
        /* <DEDUP_REMOVED lines=9> */
.L_x_18182:
        /* <DEDUP_REMOVED lines=20> */
.L_x_18183:
[----:B------:R-:W-:Y:S01]  /*0c70*/  IADD3 R130, PT, PT, R132, 0x40, RZ ;  /* 0x0000004084827810 */ /* 0x000fe20007ffe0ff */
[----:B------:R-:W-:-:S04]  /*0c80*/  IMAD.WIDE.U32 R96, R128, 0x20, R84 ;  /* 0x0000002080607825 */ /* 0x000fc800078e0054 */
[----:B------:R-:W-:Y:S01]  /*0c90*/  IMAD.WIDE.U32 R92, R130, 0x10, R108 ;  /* 0x00000010825c7825 */ /* 0x000fe200078e006c */
[----:B------:R0:W-:Y:S04]  /*0ca0*/  STG.E.128 desc[UR6][R96.64], R116 ;  /* 0x0000007460007986 */ /* 0x0001e8000c101d06 */
[----:B------:R0:W-:Y:S04]  /*0cb0*/  STG.E.128 desc[UR6][R96.64+0x10], R88 ;  /* 0x0000105860007986 */ /* 0x0001e8000c101d06 */
[----:B------:R-:W5:Y:S01]  /*0cc0*/  LDG.E.128 R92, desc[UR6][R92.64] ;  /* 0x000000065c5c7981 */ /* 0x000f62000c1e1d00 */
[----:B------:R-:W-:Y:S05]  /*0cd0*/  @!P1 BRA `(.L_x_18184) ;  /* 0x0000000000649947 */ /* 0x000fea0003800000 */
[----:B------:R-:W1:Y:S02]  /*0ce0*/  LDC.64 R104, c[0x0][0x3a0] ;  /* 0x0000e800ff687b82 */ /* 0x000e640000000a00 */
[----:B-1----:R-:W-:-:S05]  /*0cf0*/  IMAD.WIDE.U32 R104, R130, 0x20, R104 ;  /* 0x0000002082687825 */ /* 0x002fca00078e0068 */
[----:B------:R-:W2:Y:S04]  /*0d00*/  LDG.E.128 R100, desc[UR6][R104.64] ;  /* 0x0000000668647981 */ /* 0x000ea8000c1e1d00 */
[----:B0-----:R-:W3:Y:S01]  /*0d10*/  LDG.E.128 R96, desc[UR6][R104.64+0x10] ;  /* 0x0000100668607981 */ /* 0x001ee2000c1e1d00 */
        /* <DEDUP_REMOVED lines=21> */
.L_x_18184:
[C---:B-----5:R-:W-:Y:S02]  /*0e70*/  PRMT R86, R93.reuse, 0x7632, R86 ;  /* 0x000076325d567816 */ /* 0x060fe40000000056 */
[----:B0-----:R-:W-:Y:S02]  /*0e80*/  SHF.L.U32 R96, R93, 0x10, RZ ;  /* 0x000000105d607819 */ /* 0x001fe400000006ff */
[C---:B------:R-:W-:Y:S02]  /*0e90*/  PRMT R93, R94.reuse, 0x7632, R93 ;  /* 0x000076325e5d7816 */ /* 0x040fe4000000005d */
[----:B------:R-:W-:Y:S02]  /*0ea0*/  SHF.L.U32 R98, R94, 0x10, RZ ;  /* 0x000000105e627819 */ /* 0x000fe400000006ff */
[----:B------:R-:W-:Y:S02]  /*0eb0*/  PRMT R0, R92, 0x7632, R0 ;  /* 0x000076325c007816 */ /* 0x000fe40000000000 */
[----:B------:R-:W-:-:S02]  /*0ec0*/  PRMT R94, R95, 0x7632, R94 ;  /* 0x000076325f5e7816 */ /* 0x000fc4000000005e */
[----:B------:R-:W-:Y:S02]  /*0ed0*/  SHF.L.U32 R92, R92, 0x10, RZ ;  /* 0x000000105c5c7819 */ /* 0x000fe400000006ff */
[----:B------:R-:W-:Y:S02]  /*0ee0*/  SHF.L.U32 R102, R95, 0x10, RZ ;  /* 0x000000105f667819 */ /* 0x000fe400000006ff */
[----:B------:R-:W-:Y:S01]  /*0ef0*/  SHF.L.U32 R0, R0, 0x10, RZ ;  /* 0x0000001000007819 */ /* 0x000fe200000006ff */
[----:B------:R-:W-:Y:S01]  /*0f00*/  FMUL.FTZ R92, R87, R92 ;  /* 0x0000005c575c7220 */ /* 0x000fe20000410000 */
[----:B------:R-:W-:Y:S02]  /*0f10*/  SHF.L.U32 R86, R86, 0x10, RZ ;  /* 0x0000001056567819 */ /* 0x000fe400000006ff */
        /* <DEDUP_REMOVED lines=8> */
[----:B------:R-:W-:-:S07]  /*0fa0*/  FMUL.FTZ R99, R87, R104 ;  /* 0x0000006857637220 */ /* 0x000fce0000410000 */
.L_x_18185:
        /* <DEDUP_REMOVED lines=13> */
[----:B------:R-:W-:Y:S02]  /*1080*/  SHF.L.U32 R0, R0, 0x10, RZ ;  /* 0x0000001000007819 */ /* 0x000fe400000006ff */
[----:B------:R-:W-:-:S02]  /*1090*/  PRMT R133, R102, 0x7632, R133 ;  /* 0x0000763266857816 */ /* 0x000fc40000000085 */
[----:B------:R-:W-:Y:S02]  /*10a0*/  PRMT R134, R103, 0x7632, R134 ;  /* 0x0000763267867816 */ /* 0x000fe40000000086 */
[----:B------:R-:W-:Y:S02]  /*10b0*/  SHF.L.U32 R131, R101, 0x10, RZ ;  /* 0x0000001065837819 */ /* 0x000fe400000006ff */
        /* <DEDUP_REMOVED lines=15> */
.L_x_18186:
        /* <DEDUP_REMOVED lines=20> */
.L_x_18187:
        /* <DEDUP_REMOVED lines=32> */
.L_x_18188:
[C---:B-----5:R-:W-:Y:S02]  /*14f0*/  PRMT R86, R109.reuse, 0x7632, R86 ;  /* 0x000076326d567816 */ /* 0x060fe40000000056 */
[----:B0-----:R-:W-:Y:S02]  /*1500*/  SHF.L.U32 R112, R109, 0x10, RZ ;  /* 0x000000106d707819 */ /* 0x001fe400000006ff */
[C---:B------:R-:W-:Y:S02]  /*1510*/  PRMT R113, R111.reuse, 0x7632, R113 ;  /* 0x000076326f717816 */ /* 0x040fe40000000071 */
[----:B------:R-:W-:Y:S02]  /*1520*/  PRMT R0, R108, 0x7632, R0 ;  /* 0x000076326c007816 */ /* 0x000fe40000000000 */
[----:B------:R-:W-:Y:S02]  /*1530*/  PRMT R109, R110, 0x7632, R109 ;  /* 0x000076326e6d7816 */ /* 0x000fe4000000006d */
        /* <DEDUP_REMOVED lines=11> */
[C---:B------:R-:W-:Y:S01]  /*15f0*/  FMUL.FTZ R115, R87.reuse, R138 ;  /* 0x0000008a57737220 */ /* 0x040fe20000410000 */
[C---:B------:R-:W-:Y:S01]  /*1600*/  FMUL.FTZ R109, R87.reuse, R0 ;  /* 0x00000000576d7220 */ /* 0x040fe20000410000 */
[----:B------:R-:W-:-:S02]  /*1610*/  FMUL.FTZ R111, R87, R86 ;  /* 0x00000056576f7220 */ /* 0x000fc40000410000 */
[----:B------:R-:W-:-:S07]  /*1620*/  FMUL.FTZ R113, R87, R136 ;  /* 0x0000008857717220 */ /* 0x000fce0000410000 */
.L_x_18189:
[----:B------:R-:W-:Y:S01]  /*1630*/  FADD.FTZ R0, RZ, R124 ;  /* 0x0000007cff007221 */ /* 0x000fe20000010000 */
[----:B------:R-:W0:Y:S01]  /*1640*/  S2R R86, SR_TID.X ;  /* 0x0000000000567919 */ /* 0x000e220000002100 */
[----:B------:R-:W-:Y:S01]  /*1650*/  IMAD.WIDE.U32 R84, R131, 0x20, R84 ;  /* 0x0000002083547825 */ /* 0x000fe200078e0054 */
[----:B------:R-:W-:-:S03]  /*1660*/  UMOV UR5, 0xffffffff ;  /* 0xffffffff00057882 */ /* 0x000fc60000000000 */
        /* <DEDUP_REMOVED lines=144> */
.L_x_18216:
[----:B-1----:R-:W-:Y:S01]  /*1f70*/  FADD.FTZ R85, R138, R0 ;  /* 0x000000008a557221 */ /* 0x002fe20000010000 */
[----:B------:R-:W-:Y:S01]  /*1f80*/  FMUL.FTZ R0, R133, R133 ;  /* 0x0000008585007220 */ /* 0x000fe20000410000 */
[----:B------:R-:W-:Y:S01]  /*1f90*/  ISETP.NE.AND P0, PT, RZ, UR9, PT ;  /* 0x00000009ff007c0c */ /* 0x000fe2000bf05270 */
[----:B------:R-:W1:Y:S01]  /*1fa0*/  @!P2 LDC.64 R86, c[0x0][0x3c8] ;  /* 0x0000f200ff56ab82 */ /* 0x000e620000000a00 */
[----:B------:R-:W-:Y:S02]  /*1fb0*/  FFMA.FTZ R134, R85, R134, UR4 ;  /* 0x0000000455867e23 */ /* 0x000fe40008010086 */
[----:B------:R-:W-:Y:S02]  /*1fc0*/  FSEL R85, R0, RZ, P0 ;  /* 0x000000ff00557208 */ /* 0x000fe40000000000 */
        /* <DEDUP_REMOVED lines=24> */
[----:B---3--:R-:W-:Y:S01]  /*2150*/  FMUL.FTZ R107, R137, R116 ;  /* 0x00000074896b7220 */ /* 0x008fe20000410000 */
[----:B------:R-:W-:Y:S01]  /*2160*/  FADD.FTZ R96, -R0, R96 ;  /* 0x0000006000607221 */ /* 0x000fe20000010100 */
[----:B--2---:R-:W-:-:S04]  /*2170*/  @!P2 IMAD.WIDE R84, R2, 0x4, R84 ;  /* 0x000000040254a825 */ /* 0x004fc800078e0254 */
[C---:B------:R-:W-:Y:S01]  /*2180*/  FADD.FTZ R97, -R0.reuse, R97 ;  /* 0x0000006100617221 */ /* 0x040fe20000010100 */
[C---:B------:R-:W-:Y:S01]  /*2190*/  FADD.FTZ R98, -R0.reuse, R98 ;  /* 0x0000006200627221 */ /* 0x040fe20000010100 */
[C---:B------:R-:W-:Y:S01]  /*21a0*/  FADD.FTZ R99, -R0.reuse, R99 ;  /* 0x0000006300637221 */ /* 0x040fe20000010100 */
[C---:B------:R-:W-:Y:S01]  /*21b0*/  FADD.FTZ R136, -R0.reuse, R103 ;  /* 0x0000006700887221 */ /* 0x040fe20000010100 */
[C---:B------:R-:W-:Y:S01]  /*21c0*/  FMUL.FTZ R116, R137.reuse, R117 ;  /* 0x0000007589747220 */ /* 0x040fe20000410000 */
[C---:B------:R-:W-:Y:S01]  /*21d0*/  FADD.FTZ R144, -R0.reuse, R111 ;  /* 0x0000006f00907221 */ /* 0x040fe20000010100 */
[C---:B------:R-:W-:Y:S01]  /*21e0*/  FMUL.FTZ R103, R137.reuse, R124 ;  /* 0x0000007c89677220 */ /* 0x040fe20000410000 */
[C---:B------:R-:W-:Y:S01]  /*21f0*/  FMUL.FTZ R117, R137.reuse, R134 ;  /* 0x0000008689757220 */ /* 0x040fe20000410000 */
[C---:B------:R-:W-:Y:S01]  /*2200*/  FADD.FTZ R106, -R0.reuse, R106 ;  /* 0x0000006a006a7221 */ /* 0x040fe20000010100 */
[C---:B------:R-:W-:Y:S01]  /*2210*/  FADD.FTZ R148, -R0.reuse, R115 ;  /* 0x0000007300947221 */ /* 0x040fe20000010100 */
[----:B------:R0:W-:Y:S01]  /*2220*/  @!P2 STG.E desc[UR6][R84.64], R133 ;  /* 0x000000855400a986 */ /* 0x0001e2000c101906 */
[C---:B------:R-:W-:Y:S01]  /*2230*/  FMUL.FTZ R105, R137.reuse, R126 ;  /* 0x0000007e89697220 */ /* 0x040fe20000410000 */
[C---:B------:R-:W-:Y:S01]  /*2240*/  FMUL.FTZ R124, R137.reuse, R127 ;  /* 0x0000007f897c7220 */ /* 0x040fe20000410000 */
[C---:B------:R-:W-:Y:S01]  /*2250*/  FMUL.FTZ R111, R137.reuse, R118 ;  /* 0x00000076896f7220 */ /* 0x040fe20000410000 */
[C---:B------:R-:W-:Y:S01]  /*2260*/  FMUL.FTZ R134, R137.reuse, R135 ;  /* 0x0000008789867220 */ /* 0x040fe20000410000 */
[C---:B------:R-:W-:Y:S01]  /*2270*/  FADD.FTZ R146, -R0.reuse, R113 ;  /* 0x0000007100927221 */ /* 0x040fe20000010100 */
[C---:B------:R-:W-:Y:S01]  /*2280*/  FMUL.FTZ R115, R137.reuse, R122 ;  /* 0x0000007a89737220 */ /* 0x040fe20000410000 */
[C---:B------:R-:W-:Y:S01]  /*2290*/  FMUL.FTZ R126, R137.reuse, R123 ;  /* 0x0000007b897e7220 */ /* 0x040fe20000410000 */
[C---:B------:R-:W-:Y:S01]  /*22a0*/  FMUL.FTZ R118, R137.reuse, R119 ;  /* 0x0000007789767220 */ /* 0x040fe20000410000 */
[C---:B------:R-:W-:Y:S01]  /*22b0*/  FMUL.FTZ R135, R137.reuse, R104 ;  /* 0x0000006889877220 */ /* 0x040fe20000410000 */
[C---:B------:R-:W-:Y:S01]  /*22c0*/  FMUL.FTZ R138, R137.reuse, R138 ;  /* 0x0000008a898a7220 */ /* 0x040fe20000410000 */
[C---:B------:R-:W-:Y:S01]  /*22d0*/  FADD.FTZ R120, -R0.reuse, R120 ;  /* 0x0000007800787221 */ /* 0x040fe20000010100 */
[C---:B0-----:R-:W-:Y:S01]  /*22e0*/  FMUL.FTZ R85, R137.reuse, R90 ;  /* 0x0000005a89557220 */ /* 0x041fe20000410000 */
        /* <DEDUP_REMOVED lines=9> */
[C---:B------:R-:W-:Y:S01]  /*2380*/  FADD.FTZ R121, -R0.reuse, R121 ;  /* 0x0000007900797221 */ /* 0x040fe20000010100 */
[----:B------:R-:W-:Y:S01]  /*2390*/  FADD.FTZ R91, -R0, R91 ;  /* 0x0000005b005b7221 */ /* 0x000fe20000010100 */
[----:B----4-:R-:W-:-:S04]  /*23a0*/  IMAD.WIDE.U32 R132, R132, 0x10, R88 ;  /* 0x0000001084847825 */ /* 0x010fc800078e0058 */
[----:B------:R-:W-:Y:S01]  /*23b0*/  FADD.FTZ R101, -R0, R101 ;  /* 0x0000006500657221 */ /* 0x000fe20000010100 */
[----:B------:R-:W-:Y:S01]  /*23c0*/  FMUL.FTZ R141, R137, R106 ;  /* 0x0000006a898d7220 */ /* 0x000fe20000410000 */
[----:B------:R-:W-:Y:S01]  /*23d0*/  FFMA.FTZ R105, R105, R82, R42 ;  /* 0x0000005269697223 */ /* 0x000fe2000001002a */
[----:B------:R-:W-:-:S04]  /*23e0*/  IMAD.WIDE.U32 R92, R128, 0x10, R88 ;  /* 0x00000010805c7825 */ /* 0x000fc800078e0058 */
[----:B------:R-:W-:Y:S01]  /*23f0*/  FFMA.FTZ R124, R124, R83, R43 ;  /* 0x000000537c7c7223 */ /* 0x000fe2000001002b */
[C---:B------:R-:W-:Y:S01]  /*2400*/  FADD.FTZ R102, -R0.reuse, R102 ;  /* 0x0000006600667221 */ /* 0x040fe20000010100 */
[----:B------:R-:W-:Y:S01]  /*2410*/  FADD.FTZ R142, -R0, R109 ;  /* 0x0000006d008e7221 */ /* 0x000fe20000010100 */
[----:B------:R-:W-:-:S04]  /*2420*/  IMAD.WIDE.U32 R94, R130, 0x10, R88 ;  /* 0x00000010825e7825 */ /* 0x000fc800078e0058 */
[C---:B------:R-:W-:Y:S01]  /*2430*/  FADD.FTZ R110, -R0.reuse, R110 ;  /* 0x0000006e006e7221 */ /* 0x040fe20000010100 */
[----:B------:R-:W-:Y:S01]  /*2440*/  FFMA.FTZ R106, R135, R52, R12 ;  /* 0x00000034876a7223 */ /* 0x000fe2000001000c */
[----:B------:R-:W-:Y:S01]  /*2450*/  FADD.FTZ R100, -R0, R100 ;  /* 0x0000006400647221 */ /* 0x000fe20000010100 */
[----:B------:R-:W-:-:S04]  /*2460*/  IMAD.WIDE.U32 R96, R129, 0x10, R88 ;  /* 0x0000001081607825 */ /* 0x000fc800078e0058 */
[C---:B------:R-:W-:Y:S01]  /*2470*/  FADD.FTZ R108, -R0.reuse, R108 ;  /* 0x0000006c006c7221 */ /* 0x040fe20000010100 */
[C---:B------:R-:W-:Y:S01]  /*2480*/  FADD.FTZ R112, -R0.reuse, R112 ;  /* 0x0000007000707221 */ /* 0x040fe20000010100 */
[----:B------:R-:W-:Y:S01]  /*2490*/  FADD.FTZ R114, -R0, R114 ;  /* 0x0000007200727221 */ /* 0x000fe20000010100 */
[----:B------:R-:W-:-:S04]  /*24a0*/  IMAD.WIDE.U32 R98, R131, 0x10, R88 ;  /* 0x0000001083627825 */ /* 0x000fc800078e0058 */
[----:B------:R-:W-:Y:S01]  /*24b0*/  FFMA.FTZ R89, R111, R74, R34 ;  /* 0x0000004a6f597223 */ /* 0x000fe20000010022 */
[----:B------:R-:W-:Y:S01]  /*24c0*/  FFMA.FTZ R111, R138, R53, R13 ;  /* 0x000000358a6f7223 */ /* 0x000fe2000001000d */
[----:B------:R-:W-:Y:S01]  /*24d0*/  FMUL.FTZ R109, R137, R120 ;  /* 0x00000078896d7220 */ /* 0x000fe20000410000 */
[----:B-1----:R-:W-:-:S04]  /*24e0*/  @!P2 IMAD.WIDE R86, R2, 0x4, R86 ;  /* 0x000000040256a825 */ /* 0x002fc800078e0256 */
[C---:B------:R-:W-:Y:S01]  /*24f0*/  FMUL.FTZ R0, R137.reuse, R125 ;  /* 0x0000007d89007220 */ /* 0x040fe20000410000 */
[C---:B------:R-:W-:Y:S01]  /*2500*/  FMUL.FTZ R120, R137.reuse, R121 ;  /* 0x0000007989787220 */ /* 0x040fe20000410000 */
[C---:B------:R-:W-:Y:S01]  /*2510*/  FMUL.FTZ R84, R137.reuse, R91 ;  /* 0x0000005b89547220 */ /* 0x040fe20000410000 */
[----:B------:R-:W-:Y:S01]  /*2520*/  FMUL.FTZ R152, R137, R101 ;  /* 0x0000006589987220 */ /* 0x000fe20000410000 */
[----:B------:R-:W-:Y:S01]  /*2530*/  FFMA.FTZ R91, R85, R70, R30 ;  /* 0x00000046555b7223 */ /* 0x000fe2000001001e */
[C---:B------:R-:W-:Y:S01]  /*2540*/  FMUL.FTZ R101, R137.reuse, R102 ;  /* 0x0000006689657220 */ /* 0x040fe20000410000 */
[----:B------:R-:W-:Y:S01]  /*2550*/  F2FP.BF16.F32.PACK_AB R85, R124, R105 ;  /* 0x000000697c55723e */ /* 0x000fe200000010ff */
[----:B------:R-:W-:Y:S01]  /*2560*/  FMUL.FTZ R139, R137, R110 ;  /* 0x0000006e898b7220 */ /* 0x000fe20000410000 */
[----:B------:R0:W-:Y:S01]  /*2570*/  @!P2 STG.E desc[UR6][R86.64], R137 ;  /* 0x000000895600a986 */ /* 0x0001e2000c101906 */
[----:B------:R-:W-:Y:S01]  /*2580*/  FFMA.FTZ R102, R123, R60, R20 ;  /* 0x0000003c7b667223 */ /* 0x000fe20000010014 */
[----:B------:R-:W-:Y:S01]  /*2590*/  FFMA.FTZ R105, R90, R61, R21 ;  /* 0x0000003d5a697223 */ /* 0x000fe20000010015 */
[----:B------:R-:W-:Y:S01]  /*25a0*/  F2FP.BF16.F32.PACK_AB R106, R111, R106 ;  /* 0x0000006a6f6a723e */ /* 0x000fe200000010ff */
[----:B------:R-:W-:Y:S01]  /*25b0*/  FFMA.FTZ R103, R103, R80, R40 ;  /* 0x0000005067677223 */ /* 0x000fe20000010028 */
[----:B------:R-:W-:Y:S01]  /*25c0*/  FFMA.FTZ R0, R0, R81, R41 ;  /* 0x0000005100007223 */ /* 0x000fe20000010029 */
[----:B------:R-:W-:Y:S01]  /*25d0*/  FFMA.FTZ R109, R109, R76, R36 ;  /* 0x0000004c6d6d7223 */ /* 0x000fe20000010024 */
[----:B------:R-:W1:Y:S01]  /*25e0*/  LDC.64 R110, c[0x0][0x380] ;  /* 0x0000e000ff6e7b82 */ /* 0x000e620000000a00 */
[C---:B------:R-:W-:Y:S01]  /*25f0*/  FMUL.FTZ R136, R137.reuse, R136 ;  /* 0x0000008889887220 */ /* 0x040fe20000410000 */
[----:B------:R-:W-:Y:S01]  /*2600*/  FMUL.FTZ R121, R137, R100 ;  /* 0x0000006489797220 */ /* 0x000fe20000410000 */
[----:B------:R-:W-:Y:S01]  /*2610*/  FFMA.FTZ R88, R84, R71, R31 ;  /* 0x0000004754587223 */ /* 0x000fe2000001001f */
[----:B------:R-:W-:Y:S01]  /*2620*/  F2FP.BF16.F32.PACK_AB R102, R105, R102 ;  /* 0x000000666966723e */ /* 0x000fe200000010ff */
[----:B0-----:R-:W-:Y:S01]  /*2630*/  FFMA.FTZ R86, R120, R77, R37 ;  /* 0x0000004d78567223 */ /* 0x001fe20000010025 */
[----:B------:R-:W-:Y:S01]  /*2640*/  F2FP.BF16.F32.PACK_AB R84, R0, R103 ;  /* 0x000000670054723e */ /* 0x000fe200000010ff */
[----:B------:R-:W-:Y:S01]  /*2650*/  FFMA.FTZ R100, R113, R64, R24 ;  /* 0x0000004071647223 */ /* 0x000fe20000010018 */
[----:B------:R-:W-:Y:S01]  /*2660*/  FFMA.FTZ R105, R122, R65, R25 ;  /* 0x000000417a697223 */ /* 0x000fe20000010019 */
        /* <DEDUP_REMOVED lines=53> */
[----:B-1----:R-:W-:-:S03]  /*29c0*/  LEA R2, R110, R2, 0x2 ;  /* 0x000000026e027211 */ /* 0x002fc600078e10ff */
[----:B------:R2:W-:Y:S01]  /*29d0*/  STG.E.128 desc[UR6][R98.64], R144 ;  /* 0x0000009062007986 */ /* 0x0005e2000c101d06 */
[----:B------:R-:W-:-:S13]  /*29e0*/  ISETP.GE.AND P0, PT, R2, R111, PT ;  /* 0x0000006f0200720c */ /* 0x000fda0003f06270 */
[----:B------:R-:W-:Y:S05]  /*29f0*/  @!P0 BRA `(.L_x_18191) ;  /* 0xffffffd800d08947 */ /* 0x000fea000383ffff */
[----:B------:R-:W-:Y:S05]  /*2a00*/  EXIT ;  /* 0x000000000000794d */ /* 0x000fea0003800000 */
.L_x_18178:
        /* <DEDUP_REMOVED lines=8> */
.L_x_18204:
[----:B0-2---:R-:W0:Y:S01]  /*2a90*/  LDC.64 R86, c[0x0][0x390] ;  /* 0x0000e400ff567b82 */ /* 0x005e220000000a00 */
[----:B------:R-:W-:-:S05]  /*2aa0*/  IMAD R0, R2, UR8, RZ ;  /* 0x0000000802007c24 */ /* 0x000fca000f8e02ff */
[----:B------:R-:W-:-:S04]  /*2ab0*/  SHF.R.S32.HI R85, RZ, 0x1f, R0 ;  /* 0x0000001fff557819 */ /* 0x000fc80000011400 */
[----:B------:R-:W-:-:S04]  /*2ac0*/  LEA.HI R132, R85, R0, RZ, 0x3 ;  /* 0x0000000055847211 */ /* 0x000fc800078f18ff */
[----:B------:R-:W-:-:S05]  /*2ad0*/  LEA.HI.SX32 R132, R132, R3, 0x1d ;  /* 0x0000000384847211 */ /* 0x000fca00078feaff */
[----:B0-----:R-:W-:-:S06]  /*2ae0*/  IMAD.WIDE.U32 R88, R132, 0x10, R86 ;  /* 0x0000001084587825 */ /* 0x001fcc00078e0056 */
[----:B-----5:R-:W5:Y:S01]  /*2af0*/  LDG.E.128 R88, desc[UR6][R88.64] ;  /* 0x0000000658587981 */ /* 0x020f62000c1e1d00 */
[----:B------:R-:W-:Y:S04]  /*2b00*/  BSSY.RECONVERGENT B0, `(.L_x_18192) ;  /* 0x0000027000007945 */ /* 0x000fe80003800200 */
        /* <DEDUP_REMOVED lines=26> */
.L_x_18193:
        /* <DEDUP_REMOVED lines=12> */
.L_x_18194:
[----:B-1----:R-:W-:Y:S05]  /*2d70*/  BSYNC.RECONVERGENT B0 ;  /* 0x0000000000007941 */ /* 0x002fea0003800200 */
.L_x_18192:
        /* <DEDUP_REMOVED lines=15> */
[C---:B-----5:R-:W-:Y:S02]  /*2e70*/  PRMT R0, R88.reuse, 0x7632, R0 ;  /* 0x0000763258007816 */ /* 0x060fe40000000000 */
[----:B------:R-:W-:Y:S02]  /*2e80*/  SHF.L.U32 R99, R88, 0x10, RZ ;  /* 0x0000001058637819 */ /* 0x000fe400000006ff */
[----:B------:R-:W-:Y:S02]  /*2e90*/  SHF.L.U32 R0, R0, 0x10, RZ ;  /* 0x0000001000007819 */ /* 0x000fe400000006ff */
[----:B------:R-:W-:-:S02]  /*2ea0*/  PRMT R88, R89, 0x7632, R88 ;  /* 0x0000763259587816 */ /* 0x000fc40000000058 */
[C---:B------:R-:W-:Y:S02]  /*2eb0*/  PRMT R98, R90.reuse, 0x7632, R98 ;  /* 0x000076325a627816 */ /* 0x040fe40000000062 */
[----:B------:R-:W-:Y:S02]  /*2ec0*/  SHF.L.U32 R101, R90, 0x10, RZ ;  /* 0x000000105a657819 */ /* 0x000fe400000006ff */
[----:B------:R-:W-:Y:S02]  /*2ed0*/  PRMT R90, R91, 0x7632, R90 ;  /* 0x000076325b5a7816 */ /* 0x000fe4000000005a */
[----:B------:R-:W-:Y:S02]  /*2ee0*/  SHF.L.U32 R89, R89, 0x10, RZ ;  /* 0x0000001059597819 */ /* 0x000fe400000006ff */
[----:B------:R-:W-:Y:S02]  /*2ef0*/  SHF.L.U32 R91, R91, 0x10, RZ ;  /* 0x000000105b5b7819 */ /* 0x000fe400000006ff */
[----:B------:R-:W-:-:S02]  /*2f00*/  SHF.L.U32 R88, R88, 0x10, RZ ;  /* 0x0000001058587819 */ /* 0x000fc400000006ff */
[----:B------:R-:W-:Y:S01]  /*2f10*/  SHF.L.U32 R98, R98, 0x10, RZ ;  /* 0x0000001062627819 */ /* 0x000fe200000006ff */
[----:B--2---:R-:W-:Y:S01]  /*2f20*/  FADD.FTZ R117, R117, R0 ;  /* 0x0000000075757221 */ /* 0x004fe20000010000 */
[----:B------:R-:W-:Y:S01]  /*2f30*/  SHF.L.U32 R0, R90, 0x10, RZ ;  /* 0x000000105a007819 */ /* 0x000fe200000006ff */
[----:B------:R-:W-:Y:S01]  /*2f40*/  FADD.FTZ R118, R118, R89 ;  /* 0x0000005976767221 */ /* 0x000fe20000010000 */
[----:B------:R-:W-:Y:S01]  /*2f50*/  FADD.FTZ R119, R119, R88 ;  /* 0x0000005877777221 */ /* 0x000fe20000010000 */
[----:B---3--:R-:W-:Y:S01]  /*2f60*/  FADD.FTZ R90, R94, R91 ;  /* 0x0000005b5e5a7221 */ /* 0x008fe20000010000 */
[----:B------:R-:W-:Y:S01]  /*2f70*/  FADD.FTZ R116, R116, R99 ;  /* 0x0000006374747221 */ /* 0x000fe20000010000 */
[----:B------:R-:W-:Y:S01]  /*2f80*/  FADD.FTZ R88, R92, R101 ;  /* 0x000000655c587221 */ /* 0x000fe20000010000 */
[----:B------:R-:W-:Y:S01]  /*2f90*/  FADD.FTZ R89, R93, R98 ;  /* 0x000000625d597221 */ /* 0x000fe20000010000 */
[----:B------:R-:W-:Y:S01]  /*2fa0*/  FADD.FTZ R91, R95, R0 ;  /* 0x000000005f5b7221 */ /* 0x000fe20000010000 */
[----:B------:R-:W-:Y:S06]  /*2fb0*/  BRA `(.L_x_18196) ;  /* 0x0000000000307947 */ /* 0x000fec0003800000 */
.L_x_18195:
        /* <DEDUP_REMOVED lines=12> */
.L_x_18196:
        /* <DEDUP_REMOVED lines=9> */
[----:B0-----:R-:W2:Y:S04]  /*3110*/  LDG.E.128 R92, desc[UR6][R104.64] ;  /* 0x00000006685c7981 */ /* 0x001ea8000c1e1d00 */
        /* <DEDUP_REMOVED lines=22> */
.L_x_18197:
        /* <DEDUP_REMOVED lines=12> */
.L_x_18198:
        /* <DEDUP_REMOVED lines=32> */
.L_x_18199:
        /* <DEDUP_REMOVED lines=12> */
.L_x_18200:
        /* <DEDUP_REMOVED lines=32> */
.L_x_18201:
        /* <DEDUP_REMOVED lines=12> */
.L_x_18202:
        /* <DEDUP_REMOVED lines=148> */
.L_x_18228:
        /* <DEDUP_REMOVED lines=170> */
.L_x_18190:
        /* <DEDUP_REMOVED lines=8> */
.L_x_18206:
[----:B------:R-:W-:Y:S05]  /*4d20*/  BSYNC B0 ;  /* 0x0000000000007941 */ /* 0x000fea0003800000 */
.L_x_18205:
        /* <DEDUP_REMOVED lines=8> */
.L_x_18207:
[----:B------:R-:W-:Y:S02]  /*4db0*/  HFMA2 R85, -RZ, RZ, 0, 2.384185791015625e-07 ;  /* 0x00000004ff557431 */ /* 0x000fe400000001ff */
[----:B------:R-:W-:-:S05]  /*4dc0*/  FADD.FTZ R135, R84, R0 ;  /* 0x0000000054877221 */ /* 0x000fca0000010000 */
[----:B------:R-:W-:-:S07]  /*4dd0*/  MOV R84, R135 ;  /* 0x0000008700547202 */ /* 0x000fce0000000f00 */
[----:B------:R-:W-:Y:S05]  /*4de0*/  WARPSYNC.COLLECTIVE R87, `(.L_x_18208) ;  /* 0x0000000057087348 */ /* 0x000fea0003c00000 */
[----:B------:R0:W1:Y:S02]  /*4df0*/  SHFL.BFLY P0, R0, R84, R85, R86 ;  /* 0x0c00005554007389 */ /* 0x0000640000000056 */
[----:B01----:R-:W-:Y:S05]  /*4e00*/  ENDCOLLECTIVE ;  /* 0x000000000000791b */ /* 0x003fea0003800000 */
.L_x_18208:
[----:B------:R-:W-:Y:S02]  /*4e10*/  HFMA2 R85, -RZ, RZ, 0, 4.76837158203125e-07 ;  /* 0x00000008ff557431 */ /* 0x000fe400000001ff */
[----:B------:R-:W-:-:S05]  /*4e20*/  FADD.FTZ R136, R135, R0 ;  /* 0x0000000087887221 */ /* 0x000fca0000010000 */
[----:B------:R-:W-:-:S07]  /*4e30*/  MOV R84, R136 ;  /* 0x0000008800547202 */ /* 0x000fce0000000f00 */
[----:B------:R-:W-:Y:S05]  /*4e40*/  WARPSYNC.COLLECTIVE R87, `(.L_x_18209) ;  /* 0x0000000057087348 */ /* 0x000fea0003c00000 */
[----:B------:R0:W1:Y:S02]  /*4e50*/  SHFL.BFLY P0, R0, R84, R85, R86 ;  /* 0x0c00005554007389 */ /* 0x0000640000000056 */
[----:B01----:R-:W-:Y:S05]  /*4e60*/  ENDCOLLECTIVE ;  /* 0x000000000000791b */ /* 0x003fea0003800000 */
.L_x_18209:
[----:B------:R-:W-:Y:S02]  /*4e70*/  HFMA2 R85, -RZ, RZ, 0, 9.5367431640625e-07 ;  /* 0x00000010ff557431 */ /* 0x000fe400000001ff */
[----:B------:R-:W-:-:S05]  /*4e80*/  FADD.FTZ R137, R136, R0 ;  /* 0x0000000088897221 */ /* 0x000fca0000010000 */
[----:B------:R-:W-:-:S07]  /*4e90*/  MOV R84, R137 ;  /* 0x0000008900547202 */ /* 0x000fce0000000f00 */
[----:B------:R-:W-:Y:S05]  /*4ea0*/  WARPSYNC.COLLECTIVE R87, `(.L_x_18210) ;  /* 0x0000000057087348 */ /* 0x000fea0003c00000 */
[----:B------:R0:W1:Y:S02]  /*4eb0*/  SHFL.BFLY P0, R0, R84, R85, R86 ;  /* 0x0c00005554007389 */ /* 0x0000640000000056 */
[----:B01----:R-:W-:Y:S05]  /*4ec0*/  ENDCOLLECTIVE ;  /* 0x000000000000791b */ /* 0x003fea0003800000 */
.L_x_18210:
        /* <DEDUP_REMOVED lines=86> */
.L_x_18211:
[----:B------:R-:W-:Y:S02]  /*5430*/  HFMA2 R85, -RZ, RZ, 0, 1.1920928955078125e-07 ;  /* 0x00000002ff557431 */ /* 0x000fe400000001ff */
[----:B------:R-:W-:-:S05]  /*5440*/  FADD.FTZ R135, R84, R0 ;  /* 0x0000000054877221 */ /* 0x000fca0000010000 */
[----:B------:R-:W-:-:S07]  /*5450*/  MOV R84, R135 ;  /* 0x0000008700547202 */ /* 0x000fce0000000f00 */
[----:B------:R-:W-:Y:S05]  /*5460*/  WARPSYNC.COLLECTIVE R87, `(.L_x_18212) ;  /* 0x0000000057087348 */ /* 0x000fea0003c00000 */
[----:B------:R0:W1:Y:S02]  /*5470*/  SHFL.BFLY P0, R0, R84, R85, R86 ;  /* 0x0c00005554007389 */ /* 0x0000640000000056 */
[----:B01----:R-:W-:Y:S05]  /*5480*/  ENDCOLLECTIVE ;  /* 0x000000000000791b */ /* 0x003fea0003800000 */
.L_x_18212:
[----:B------:R-:W-:Y:S02]  /*5490*/  HFMA2 R85, -RZ, RZ, 0, 2.384185791015625e-07 ;  /* 0x00000004ff557431 */ /* 0x000fe400000001ff */
[----:B------:R-:W-:-:S05]  /*54a0*/  FADD.FTZ R136, R135, R0 ;  /* 0x0000000087887221 */ /* 0x000fca0000010000 */
[----:B------:R-:W-:-:S07]  /*54b0*/  MOV R84, R136 ;  /* 0x0000008800547202 */ /* 0x000fce0000000f00 */
[----:B------:R-:W-:Y:S05]  /*54c0*/  WARPSYNC.COLLECTIVE R87, `(.L_x_18213) ;  /* 0x0000000057087348 */ /* 0x000fea0003c00000 */
[----:B------:R0:W1:Y:S02]  /*54d0*/  SHFL.BFLY P0, R0, R84, R85, R86 ;  /* 0x0c00005554007389 */ /* 0x0000640000000056 */
[----:B01----:R-:W-:Y:S05]  /*54e0*/  ENDCOLLECTIVE ;  /* 0x000000000000791b */ /* 0x003fea0003800000 */
.L_x_18213:
[----:B------:R-:W-:Y:S02]  /*54f0*/  HFMA2 R85, -RZ, RZ, 0, 4.76837158203125e-07 ;  /* 0x00000008ff557431 */ /* 0x000fe400000001ff */
[----:B------:R-:W-:-:S05]  /*5500*/  FADD.FTZ R137, R136, R0 ;  /* 0x0000000088897221 */ /* 0x000fca0000010000 */
[----:B------:R-:W-:-:S07]  /*5510*/  MOV R84, R137 ;  /* 0x0000008900547202 */ /* 0x000fce0000000f00 */
[----:B------:R-:W-:Y:S05]  /*5520*/  WARPSYNC.COLLECTIVE R87, `(.L_x_18214) ;  /* 0x0000000057087348 */ /* 0x000fea0003c00000 */
[----:B------:R0:W1:Y:S02]  /*5530*/  SHFL.BFLY P0, R0, R84, R85, R86 ;  /* 0x0c00005554007389 */ /* 0x0000640000000056 */
[----:B01----:R-:W-:Y:S05]  /*5540*/  ENDCOLLECTIVE ;  /* 0x000000000000791b */ /* 0x003fea0003800000 */
.L_x_18214:
[----:B------:R-:W-:Y:S02]  /*5550*/  HFMA2 R85, -RZ, RZ, 0, 9.5367431640625e-07 ;  /* 0x00000010ff557431 */ /* 0x000fe400000001ff */
[----:B------:R-:W-:-:S05]  /*5560*/  FADD.FTZ R138, R137, R0 ;  /* 0x00000000898a7221 */ /* 0x000fca0000010000 */
[----:B------:R-:W-:-:S07]  /*5570*/  MOV R84, R138 ;  /* 0x0000008a00547202 */ /* 0x000fce0000000f00 */
[----:B------:R-:W-:Y:S05]  /*5580*/  WARPSYNC.COLLECTIVE R87, `(.L_x_18215) ;  /* 0x0000000057087348 */ /* 0x000fea0003c00000 */
[----:B------:R0:W1:Y:S02]  /*5590*/  SHFL.BFLY P0, R0, R84, R85, R86 ;  /* 0x0c00005554007389 */ /* 0x0000640000000056 */
[----:B01----:R-:W-:Y:S05]  /*55a0*/  ENDCOLLECTIVE ;  /* 0x000000000000791b */ /* 0x003fea0003800000 */
.L_x_18215:
[----:B------:R-:W-:Y:S05]  /*55b0*/  BRA `(.L_x_18216) ;  /* 0xffffffc8006c7947 */ /* 0x000fea000383ffff */
.L_x_18203:
        /* <DEDUP_REMOVED lines=8> */
.L_x_18218:
[----:B------:R-:W-:Y:S05]  /*5640*/  BSYNC B0 ;  /* 0x0000000000007941 */ /* 0x000fea0003800000 */
.L_x_18217:
        /* <DEDUP_REMOVED lines=8> */
.L_x_18219:
[----:B------:R-:W-:Y:S02]  /*56d0*/  HFMA2 R85, -RZ, RZ, 0, 2.384185791015625e-07 ;  /* 0x00000004ff557431 */ /* 0x000fe400000001ff */
[----:B------:R-:W-:-:S05]  /*56e0*/  FADD.FTZ R135, R84, R0 ;  /* 0x0000000054877221 */ /* 0x000fca0000010000 */
[----:B------:R-:W-:-:S07]  /*56f0*/  MOV R84, R135 ;  /* 0x0000008700547202 */ /* 0x000fce0000000f00 */
[----:B------:R-:W-:Y:S05]  /*5700*/  WARPSYNC.COLLECTIVE R87, `(.L_x_18220) ;  /* 0x0000000057087348 */ /* 0x000fea0003c00000 */
[----:B------:R0:W1:Y:S02]  /*5710*/  SHFL.BFLY P0, R0, R84, R85, R86 ;  /* 0x0c00005554007389 */ /* 0x0000640000000056 */
[----:B01----:R-:W-:Y:S05]  /*5720*/  ENDCOLLECTIVE ;  /* 0x000000000000791b */ /* 0x003fea0003800000 */
.L_x_18220:
[----:B------:R-:W-:Y:S02]  /*5730*/  HFMA2 R85, -RZ, RZ, 0, 4.76837158203125e-07 ;  /* 0x00000008ff557431 */ /* 0x000fe400000001ff */
[----:B------:R-:W-:-:S05]  /*5740*/  FADD.FTZ R136, R135, R0 ;  /* 0x0000000087887221 */ /* 0x000fca0000010000 */
[----:B------:R-:W-:-:S07]  /*5750*/  MOV R84, R136 ;  /* 0x0000008800547202 */ /* 0x000fce0000000f00 */
[----:B------:R-:W-:Y:S05]  /*5760*/  WARPSYNC.COLLECTIVE R87, `(.L_x_18221) ;  /* 0x0000000057087348 */ /* 0x000fea0003c00000 */
[----:B------:R0:W1:Y:S02]  /*5770*/  SHFL.BFLY P0, R0, R84, R85, R86 ;  /* 0x0c00005554007389 */ /* 0x0000640000000056 */
[----:B01----:R-:W-:Y:S05]  /*5780*/  ENDCOLLECTIVE ;  /* 0x000000000000791b */ /* 0x003fea0003800000 */
.L_x_18221:
[----:B------:R-:W-:Y:S02]  /*5790*/  HFMA2 R85, -RZ, RZ, 0, 9.5367431640625e-07 ;  /* 0x00000010ff557431 */ /* 0x000fe400000001ff */
[----:B------:R-:W-:-:S05]  /*57a0*/  FADD.FTZ R137, R136, R0 ;  /* 0x0000000088897221 */ /* 0x000fca0000010000 */
[----:B------:R-:W-:-:S07]  /*57b0*/  MOV R84, R137 ;  /* 0x0000008900547202 */ /* 0x000fce0000000f00 */
[----:B------:R-:W-:Y:S05]  /*57c0*/  WARPSYNC.COLLECTIVE R87, `(.L_x_18222) ;  /* 0x0000000057087348 */ /* 0x000fea0003c00000 */
[----:B------:R0:W1:Y:S02]  /*57d0*/  SHFL.BFLY P0, R0, R84, R85, R86 ;  /* 0x0c00005554007389 */ /* 0x0000640000000056 */
[----:B01----:R-:W-:Y:S05]  /*57e0*/  ENDCOLLECTIVE ;  /* 0x000000000000791b */ /* 0x003fea0003800000 */
.L_x_18222:
        /* <DEDUP_REMOVED lines=86> */
.L_x_18223:
[----:B------:R-:W-:Y:S02]  /*5d50*/  HFMA2 R85, -RZ, RZ, 0, 1.1920928955078125e-07 ;  /* 0x00000002ff557431 */ /* 0x000fe400000001ff */
[----:B------:R-:W-:-:S05]  /*5d60*/  FADD.FTZ R135, R84, R0 ;  /* 0x0000000054877221 */ /* 0x000fca0000010000 */
[----:B------:R-:W-:-:S07]  /*5d70*/  MOV R84, R135 ;  /* 0x0000008700547202 */ /* 0x000fce0000000f00 */
[----:B------:R-:W-:Y:S05]  /*5d80*/  WARPSYNC.COLLECTIVE R87, `(.L_x_18224) ;  /* 0x0000000057087348 */ /* 0x000fea0003c00000 */
[----:B------:R0:W1:Y:S02]  /*5d90*/  SHFL.BFLY P0, R0, R84, R85, R86 ;  /* 0x0c00005554007389 */ /* 0x0000640000000056 */
[----:B01----:R-:W-:Y:S05]  /*5da0*/  ENDCOLLECTIVE ;  /* 0x000000000000791b */ /* 0x003fea0003800000 */
.L_x_18224:
[----:B------:R-:W-:Y:S02]  /*5db0*/  HFMA2 R85, -RZ, RZ, 0, 2.384185791015625e-07 ;  /* 0x00000004ff557431 */ /* 0x000fe400000001ff */
[----:B------:R-:W-:-:S05]  /*5dc0*/  FADD.FTZ R136, R135, R0 ;  /* 0x0000000087887221 */ /* 0x000fca0000010000 */
[----:B------:R-:W-:-:S07]  /*5dd0*/  MOV R84, R136 ;  /* 0x0000008800547202 */ /* 0x000fce0000000f00 */
[----:B------:R-:W-:Y:S05]  /*5de0*/  WARPSYNC.COLLECTIVE R87, `(.L_x_18225) ;  /* 0x0000000057087348 */ /* 0x000fea0003c00000 */
[----:B------:R0:W1:Y:S02]  /*5df0*/  SHFL.BFLY P0, R0, R84, R85, R86 ;  /* 0x0c00005554007389 */ /* 0x0000640000000056 */
[----:B01----:R-:W-:Y:S05]  /*5e00*/  ENDCOLLECTIVE ;  /* 0x000000000000791b */ /* 0x003fea0003800000 */
.L_x_18225:
[----:B------:R-:W-:Y:S02]  /*5e10*/  HFMA2 R85, -RZ, RZ, 0, 4.76837158203125e-07 ;  /* 0x00000008ff557431 */ /* 0x000fe400000001ff */
[----:B------:R-:W-:-:S05]  /*5e20*/  FADD.FTZ R137, R136, R0 ;  /* 0x0000000088897221 */ /* 0x000fca0000010000 */
[----:B------:R-:W-:-:S07]  /*5e30*/  MOV R84, R137 ;  /* 0x0000008900547202 */ /* 0x000fce0000000f00 */
[----:B------:R-:W-:Y:S05]  /*5e40*/  WARPSYNC.COLLECTIVE R87, `(.L_x_18226) ;  /* 0x0000000057087348 */ /* 0x000fea0003c00000 */
[----:B------:R0:W1:Y:S02]  /*5e50*/  SHFL.BFLY P0, R0, R84, R85, R86 ;  /* 0x0c00005554007389 */ /* 0x0000640000000056 */
[----:B01----:R-:W-:Y:S05]  /*5e60*/  ENDCOLLECTIVE ;  /* 0x000000000000791b */ /* 0x003fea0003800000 */
.L_x_18226:
[----:B------:R-:W-:Y:S02]  /*5e70*/  HFMA2 R85, -RZ, RZ, 0, 9.5367431640625e-07 ;  /* 0x00000010ff557431 */ /* 0x000fe400000001ff */
[----:B------:R-:W-:-:S05]  /*5e80*/  FADD.FTZ R138, R137, R0 ;  /* 0x00000000898a7221 */ /* 0x000fca0000010000 */
[----:B------:R-:W-:-:S07]  /*5e90*/  MOV R84, R138 ;  /* 0x0000008a00547202 */ /* 0x000fce0000000f00 */
[----:B------:R-:W-:Y:S05]  /*5ea0*/  WARPSYNC.COLLECTIVE R87, `(.L_x_18227) ;  /* 0x0000000057087348 */ /* 0x000fea0003c00000 */
[----:B------:R0:W1:Y:S02]  /*5eb0*/  SHFL.BFLY P0, R0, R84, R85, R86 ;  /* 0x0c00005554007389 */ /* 0x0000640000000056 */
[----:B01----:R-:W-:Y:S05]  /*5ec0*/  ENDCOLLECTIVE ;  /* 0x000000000000791b */ /* 0x003fea0003800000 */
.L_x_18227:
[----:B------:R-:W-:Y:S05]  /*5ed0*/  BRA `(.L_x_18228) ;  /* 0xffffffe000c87947 */ /* 0x000fea000383ffff */
.L_x_18229:
        /* <DEDUP_REMOVED lines=10> */
.L_x_45833:


//--------------------- .text._ZN10layer_norm13ln_fwd_kernelINS_13Kernel_traitsIf13__nv_bfloat16fS2_fjLj1280ELj1ELj4ELj1ELj16ENS_18Kernel_traits_baseILj1280EfS2_fS2_fjLj128EEEEELb0ELb0ELb1ELb0EEEvNS_9FwdParamsE --------------------------
	.section	.text._ZN10layer_norm13ln_fwd_kernelINS_13Kernel_traitsIf13__nv_bfloat16fS2_fjLj1280ELj1ELj4ELj1ELj16ENS_18Kernel_traits_baseILj1280EfS2_fS2_fjLj128EEEEELb0ELb0ELb1ELb0EEEvNS_9FwdParamsE,"ax",@progbits
	.align	128
        .global         _ZN10layer_norm13ln_fwd_kernelINS_13Kernel_traitsIf13__nv_bfloat16fS2_fjLj1280ELj1ELj4ELj1ELj16ENS_18Kernel_traits_baseILj1280EfS2_fS2_fjLj128EEEEELb0ELb0ELb1ELb0EEEvNS_9FwdParamsE
        .type           _ZN10layer_norm13ln_fwd_kernelINS_13Kernel_traitsIf13__nv_bfloat16fS2_fjLj1280ELj1ELj4ELj1ELj16ENS_18Kernel_traits_baseILj1280EfS2_fS2_fjLj128EEEEELb0ELb0ELb1ELb0EEEvNS_9FwdParamsE,@function
        .size           _ZN10layer_norm13ln_fwd_kernelINS_13Kernel_traitsIf13__nv_bfloat16fS2_fjLj1280ELj1ELj4ELj1ELj16ENS_18Kernel_traits_baseILj1280EfS2_fS2_fjLj128EEEEELb0ELb0ELb1ELb0EEEvNS_9FwdParamsE,(.L_x_45834 - _ZN10layer_norm13ln_fwd_kernelINS_13Kernel_traitsIf13__nv_bfloat16fS2_fjLj1280ELj1ELj4ELj1ELj16ENS_18Kernel_traits_baseILj1280EfS2_fS2_fjLj128EEEEELb0ELb0ELb1ELb0EEEvNS_9FwdParamsE)
        .other          _ZN10layer_norm13ln_fwd_kernelINS_13Kernel_traitsIf13__nv_bfloat16fS2_fjLj1280ELj1ELj4ELj1ELj16ENS_18Kernel_traits_baseILj1280EfS2_fS2_fjLj128EEEEELb0ELb0ELb1ELb0EEEvNS_9FwdParamsE,@"STO_CUDA_ENTRY STV_DEFAULT"
_ZN10layer_norm13ln_fwd_kernelINS_13Kernel_traitsIf13__nv_bfloat16fS2_fjLj1280ELj1ELj4ELj1ELj16ENS_18Kernel_traits_baseILj1280EfS2_fS2_fjLj128EEEEELb0ELb0ELb1ELb0EEEvNS_9FwdParamsE:
.text._ZN10layer_norm13ln_fwd_kernelINS_13Kernel_traitsIf13__nv_bfloat16fS2_fjLj1280ELj1ELj4ELj1ELj16ENS_18Kernel_traits_baseILj1280EfS2_fS2_fjLj128EEEEELb0ELb0ELb1ELb0EEEvNS_9FwdParamsE:
        /* <DEDUP_REMOVED lines=70> */
.L_x_18231:
        /* <DEDUP_REMOVED lines=11> */
[----:B------:R-:W5:Y:S02]  /*0510*/  @P0 LDG.E.128 R8, desc[UR6][R6.64] ;  /* 0x0000000606080981 */ /* 0x000f64000c1e1d00 */
[----:B------:R-:W0:Y:S01]  /*0520*/  @P4 LDC.64 R22, c[0x0][0x3d0] ;  /* 0x0000f400ff164b82 */ /* 0x000e220000000a00 */
[C---:B-1----:R-:W-:Y:S01]  /*0530*/  @P1 IMAD.WIDE.U32 R16, R89.reuse, 0x20, R16 ;  /* 0x0000002059101825 */ /* 0x042fe200078e0010 */
[----:B------:R-:W-:Y:S01]  /*0540*/  @P1 IADD3 R89, PT, PT, R89, 0x20, RZ ;  /* 0x0000002059591810 */ /* 0x000fe20007ffe0ff */
[----:B------:R-:W5:Y:S01]  /*0550*/  @P0 LDG.E.128 R12, desc[UR6][R6.64+0x10] ;  /* 0x00001006060c0981 */ /* 0x000f62000c1e1d00 */
[----:B------:R-:W-:Y:S02]  /*0560*/  CS2R R70, SRZ ;  /* 0x0000000000467805 */ /* 0x000fe4000001ff00 */
[----:B------:R-:W-:Y:S02]  /*0570*/  CS2R R68, SRZ ;  /* 0x0000000000447805 */ /* 0x000fe4000001ff00 */
[----:B------:R-:W-:Y:S01]  /*0580*/  CS2R R66, SRZ ;  /* 0x0000000000427805 */ /* 0x000fe2000001ff00 */
[----:B------:R-:W5:Y:S01]  /*0590*/  @P1 LDG.E.128 R24, desc[UR6][R16.64] ;  /* 0x0000000610181981 */ /* 0x000f62000c1e1d00 */
[C---:B--2---:R-:W-:Y:S01]  /*05a0*/  @P2 IMAD.WIDE.U32 R18, R89.reuse, 0x20, R18 ;  /* 0x0000002059122825 */ /* 0x044fe200078e0012 */
[----:B------:R-:W-:-:S02]  /*05b0*/  @P2 IADD3 R89, PT, PT, R89, 0x20, RZ ;  /* 0x0000002059592810 */ /* 0x000fc40007ffe0ff */
[----:B------:R-:W-:Y:S01]  /*05c0*/  CS2R R64, SRZ ;  /* 0x0000000000407805 */ /* 0x000fe2000001ff00 */
[----:B------:R1:W5:Y:S01]  /*05d0*/  @P1 LDG.E.128 R28, desc[UR6][R16.64+0x10] ;  /* 0x00001006101c1981 */ /* 0x000362000c1e1d00 */
[----:B------:R-:W-:Y:S02]  /*05e0*/  CS2R R54, SRZ ;  /* 0x0000000000367805 */ /* 0x000fe4000001ff00 */
[----:B------:R-:W-:Y:S02]  /*05f0*/  CS2R R52, SRZ ;  /* 0x0000000000347805 */ /* 0x000fe4000001ff00 */
[----:B------:R-:W-:Y:S01]  /*0600*/  CS2R R50, SRZ ;  /* 0x0000000000327805 */ /* 0x000fe2000001ff00 */
[----:B------:R-:W5:Y:S01]  /*0610*/  @P2 LDG.E.128 R40, desc[UR6][R18.64] ;  /* 0x0000000612282981 */ /* 0x000f62000c1e1d00 */
[C---:B---3--:R-:W-:Y:S01]  /*0620*/  @P3 IMAD.WIDE.U32 R20, R89.reuse, 0x20, R20 ;  /* 0x0000002059143825 */ /* 0x048fe200078e0014 */
[----:B------:R-:W-:Y:S02]  /*0630*/  @P3 IADD3 R89, PT, PT, R89, 0x20, RZ ;  /* 0x0000002059593810 */ /* 0x000fe40007ffe0ff */
[----:B------:R-:W-:Y:S01]  /*0640*/  CS2R R48, SRZ ;  /* 0x0000000000307805 */ /* 0x000fe2000001ff00 */
[----:B------:R-:W5:Y:S01]  /*0650*/  @P2 LDG.E.128 R44, desc[UR6][R18.64+0x10] ;  /* 0x00001006122c2981 */ /* 0x000f62000c1e1d00 */
[----:B------:R-:W-:-:S02]  /*0660*/  CS2R R38, SRZ ;  /* 0x0000000000267805 */ /* 0x000fc4000001ff00 */
[----:B------:R-:W-:Y:S02]  /*0670*/  CS2R R36, SRZ ;  /* 0x0000000000247805 */ /* 0x000fe4000001ff00 */
[----:B------:R-:W-:Y:S01]  /*0680*/  CS2R R34, SRZ ;  /* 0x0000000000227805 */ /* 0x000fe2000001ff00 */
[----:B------:R-:W5:Y:S01]  /*0690*/  @P3 LDG.E.128 R56, desc[UR6][R20.64] ;  /* 0x0000000614383981 */ /* 0x000f62000c1e1d00 */
[----:B0-----:R-:W-:Y:S01]  /*06a0*/  @P4 IMAD.WIDE.U32 R4, R89, 0x20, R22 ;  /* 0x0000002059044825 */ /* 0x001fe200078e0016 */
[----:B------:R-:W-:Y:S02]  /*06b0*/  CS2R R32, SRZ ;  /* 0x0000000000207805 */ /* 0x000fe4000001ff00 */
[----:B-1----:R-:W-:Y:S01]  /*06c0*/  CS2R R16, SRZ ;  /* 0x0000000000107805 */ /* 0x002fe2000001ff00 */
[----:B------:R0:W5:Y:S04]  /*06d0*/  @P3 LDG.E.128 R60, desc[UR6][R20.64+0x10] ;  /* 0x00001006143c3981 */ /* 0x000168000c1e1d00 */
[----:B------:R1:W5:Y:S04]  /*06e0*/  @P4 LDG.E.128 R72, desc[UR6][R4.64] ;  /* 0x0000000604484981 */ /* 0x000368000c1e1d00 */
[----:B------:R1:W5:Y:S01]  /*06f0*/  @P4 LDG.E.128 R76, desc[UR6][R4.64+0x10] ;  /* 0x00001006044c4981 */ /* 0x000362000c1e1d00 */
[----:B------:R-:W-:-:S02]  /*0700*/  CS2R R22, SRZ ;  /* 0x0000000000167805 */ /* 0x000fc4000001ff00 */
[----:B0-----:R-:W-:Y:S02]  /*0710*/  CS2R R20, SRZ ;  /* 0x0000000000147805 */ /* 0x001fe4000001ff00 */
[----:B------:R-:W-:Y:S02]  /*0720*/  CS2R R18, SRZ ;  /* 0x0000000000127805 */ /* 0x000fe4000001ff00 */
[----:B------:R-:W-:Y:S02]  /*0730*/  @P4 CS2R R86, SRZ ;  /* 0x0000000000564805 */ /* 0x000fe4000001ff00 */
[----:B------:R-:W-:Y:S02]  /*0740*/  @P4 CS2R R84, SRZ ;  /* 0x0000000000544805 */ /* 0x000fe4000001ff00 */
[----:B------:R-:W-:Y:S02]  /*0750*/  @P4 CS2R R82, SRZ ;  /* 0x0000000000524805 */ /* 0x000fe4000001ff00 */
[----:B-1----:R-:W-:-:S07]  /*0760*/  @P4 CS2R R80, SRZ ;  /* 0x0000000000504805 */ /* 0x002fce000001ff00 */
.L_x_18232:
[----:B------:R-:W-:Y:S05]  /*0770*/  BSYNC.RECONVERGENT B0 ;  /* 0x0000000000007941 */ /* 0x000fea0003800200 */
.L_x_18230:
[----:B------:R-:W1:Y:S01]  /*0780*/  LDCU UR4, c[0x0][0x384] ;  /* 0x00007080ff0477ac */ /* 0x000e620008000800 */
[----:B------:R-:W2:Y:S01]  /*0790*/  LDCU.U8 UR5, c[0x0][0x410] ;  /* 0x00008200ff0577ac */ /* 0x000ea20008000000 */
[----:B------:R-:W3:Y:S01]  /*07a0*/  LDCU UR10, c[0x0][0x448] ;  /* 0x00008900ff0a77ac */ /* 0x000ee20008000800 */
[----:B------:R-:W4:Y:S01]  /*07b0*/  LDCU.64 UR8, c[0x0][0x3a0] ;  /* 0x00007400ff0877ac */ /* 0x000f220008000a00 */
[----:B-1----:R-:W-:-:S13]  /*07c0*/  ISETP.GE.AND P0, PT, R128, UR4, PT ;  /* 0x0000000480007c0c */ /* 0x002fda000bf06270 */
[----:B--234-:R-:W-:Y:S05]  /*07d0*/  @P0 EXIT ;  /* 0x000000000000094d */ /* 0x01cfea0003800000 */
.L_x_18274:
[----:B--234-:R-:W1:Y:S08]  /*07e0*/  LDC.64 R132, c[0x0][0x3f0] ;  /* 0x0000fc00ff847b82 */ /* 0x01ce700000000a00 */
[----:B------:R-:W2:Y:S08]  /*07f0*/  LDC R131, c[0x0][0x388] ;  /* 0x0000e200ff837b82 */ /* 0x000eb00000000800 */
[----:B------:R-:W3:Y:S01]  /*0800*/  LDC.64 R134, c[0x0][0x3f8] ;  /* 0x0000fe00ff867b82 */ /* 0x000ee20000000a00 */
[----:B-1----:R-:W-:-:S05]  /*0810*/  IMAD.WIDE R132, R128, 0x4, R132 ;  /* 0x0000000480847825 */ /* 0x002fca00078e0284 */
[----:B------:R-:W4:Y:S01]  /*0820*/  LDG.E R130, desc[UR6][R132.64] ;  /* 0x0000000684827981 */ /* 0x000f22000c1e1900 */
[----:B--2---:R-:W-:Y:S01]  /*0830*/  IMAD R0, R128, R131, RZ ;  /* 0x0000008380007224 */ /* 0x004fe200078e02ff */
[----:B------:R-:W-:-:S04]  /*0840*/  ISETP.GE.U32.AND P0, PT, R3, 0x20, PT ;  /* 0x000000200300780c */ /* 0x000fc80003f06070 */
[----:B------:R-:W-:Y:S01]  /*0850*/  SHF.R.S32.HI R137, RZ, 0x1f, R0 ;  /* 0x0000001fff897819 */ /* 0x000fe20000011400 */
[----:B---3--:R-:W-:-:S03]  /*0860*/  IMAD.WIDE R134, R128, 0x4, R134 ;  /* 0x0000000480867825 */ /* 0x008fc600078e0286 */
[----:B------:R-:W-:Y:S01]  /*0870*/  LEA.HI R137, R137, R0, RZ, 0x3 ;  /* 0x0000000089897211 */ /* 0x000fe200078f18ff */
[----:B------:R-:W-:Y:S01]  /*0880*/  BSSY.RECONVERGENT B0, `(.L_x_18233) ;  /* 0x0000061000007945 */ /* 0x000fe20003800200 */
[----:B-----5:R1:W5:Y:S02]  /*0890*/  LDG.E R129, desc[UR6][R134.64] ;  /* 0x0000000686817981 */ /* 0x020364000c1e1900 */
[----:B------:R-:W-:Y:S02]  /*08a0*/  LEA.HI.SX32 R0, R137, R2, 0x1d ;  /* 0x0000000289007211 */ /* 0x000fe400078feaff */
[----:B----4-:R-:W-:-:S13]  /*08b0*/  ISETP.GE.AND P2, PT, R130, 0x1, PT ;  /* 0x000000018200780c */ /* 0x010fda0003f46270 */
[----:B------:R-:W2:Y:S01]  /*08c0*/  @P2 S2R R138, SR_TID.X ;  /* 0x00000000008a2919 */ /* 0x000ea20000002100 */
[----:B------:R-:W-:-:S05]  /*08d0*/  @P2 IADD3 R136, PT, PT, R130, -0x1, RZ ;  /* 0xffffffff82882810 */ /* 0x000fca0007ffe0ff */
[----:B------:R-:W-:-:S05]  /*08e0*/  @P2 IMAD R136, R136, R131, RZ ;  /* 0x0000008388882224 */ /* 0x000fca00078e02ff */
[----:B------:R-:W-:-:S04]  /*08f0*/  @P2 SHF.R.S32.HI R133, RZ, 0x1f, R136 ;  /* 0x0000001fff852819 */ /* 0x000fc80000011488 */
[----:B-1----:R-:W-:Y:S01]  /*0900*/  @P2 LEA.HI R135, R133, R136, RZ, 0x3 ;  /* 0x0000008885872211 */ /* 0x002fe200078f18ff */
[----:B------:R-:W-:Y:S01]  /*0910*/  HFMA2 R133, -RZ, RZ, 0, 0 ;  /* 0x00000000ff857431 */ /* 0x000fe200000001ff */
[----:B--2---:R-:W-:-:S04]  /*0920*/  @P2 LOP3.LUT R2, R138, 0x1f, RZ, 0xc0, !PT ;  /* 0x0000001f8a022812 */ /* 0x004fc800078ec0ff */
[----:B------:R-:W-:Y:S01]  /*0930*/  @P2 LEA.HI.SX32 R133, R135, R2, 0x1d ;  /* 0x0000000287852211 */ /* 0x000fe200078feaff */
[----:B------:R-:W-:Y:S06]  /*0940*/  @!P0 BRA `(.L_x_18234) ;  /* 0x0000000400508947 */ /* 0x000fec0003800000 */
[----:B------:R-:W-:Y:S04]  /*0950*/  BSSY.RECONVERGENT B1, `(.L_x_18235) ;  /* 0x0000005000017945 */ /* 0x000fe80003800200 */
[----:B------:R-:W-:Y:S05]  /*0960*/  @!P2 BRA `(.L_x_18236) ;  /* 0x00000000000ca947 */ /* 0x000fea0003800000 */
[----:B------:R-:W1:Y:S02]  /*0970*/  LDC.64 R88, c[0x0][0x390] ;  /* 0x0000e400ff587b82 */ /* 0x000e640000000a00 */
[----:B-1----:R-:W-:-:S06]  /*0980*/  IMAD.WIDE.U32 R88, R133, 0x10, R88 ;  /* 0x0000001085587825 */ /* 0x002fcc00078e0058 */
[----:B------:R-:W5:Y:S02]  /*0990*/  LDG.E.128 R88, desc[UR6][R88.64] ;  /* 0x0000000658587981 */ /* 0x000f64000c1e1d00 */
.L_x_18236:
[----:B------:R-:W-:Y:S05]  /*09a0*/  BSYNC.RECONVERGENT B1 ;  /* 0x0000000000017941 */ /* 0x000fea0003800200 */
.L_x_18235:
[----:B------:R-:W-:-:S04]  /*09b0*/  UISETP.NE.U32.AND UP0, UPT, UR8, URZ, UPT ;  /* 0x000000ff0800728c */ /* 0x000fc8000bf05070 */
[----:B------:R-:W-:-:S09]  /*09c0*/  UISETP.NE.AND.EX UP0, UPT, UR9, URZ, UPT, UP0 ;  /* 0x000000ff0900728c */ /* 0x000fd2000bf05300 */
[----:B------:R-:W-:Y:S05]  /*09d0*/  BRA.U !UP0, `(.L_x_18237) ;  /* 0x0000000108887547 */ /* 0x000fea000b800000 */
[----:B------:R-:W1:Y:S02]  /*09e0*/  LDC.64 R134, c[0x0][0x3a0] ;  /* 0x0000e800ff867b82 */ /* 0x000e640000000a00 */
[----:B-1----:R-:W-:-:S05]  /*09f0*/  IMAD.WIDE.U32 R134, R0, 0x20, R134 ;  /* 0x0000002000867825 */ /* 0x002fca00078e0086 */
[----:B------:R-:W2:Y:S04]  /*0a00*/  LDG.E.128 R92, desc[UR6][R134.64] ;  /* 0x00000006865c7981 */ /* 0x000ea8000c1e1d00 */
[----:B------:R1:W3:Y:S01]  /*0a10*/  LDG.E.128 R96, desc[UR6][R134.64+0x10] ;  /* 0x0000100686607981 */ /* 0x0002e2000c1e1d00 */
[----:B------:R-:W-:-:S13]  /*0a20*/  ISETP.GT.AND P1, PT, R130, RZ, PT ;  /* 0x000000ff8200720c */ /* 0x000fda0003f24270 */
[----:B------:R-:W2:Y:S01]  /*0a30*/  @P1 LDC R136, c[0x0][0x40c] ;  /* 0x00010300ff881b82 */ /* 0x000ea20000000800 */
[C---:B-----5:R-:W-:Y:S02]  /*0a40*/  @P1 PRMT R132, R88.reuse, 0x7632, R132 ;  /* 0x0000763258841816 */ /* 0x060fe40000000084 */
[----:B------:R-:W-:Y:S02]  /*0a50*/  @P1 SHF.L.U32 R137, R88, 0x10, RZ ;  /* 0x0000001058891819 */ /* 0x000fe400000006ff */
[----:B------:R-:W-:Y:S02]  /*0a60*/  @P1 SHF.L.U32 R132, R132, 0x10, RZ ;  /* 0x0000001084841819 */ /* 0x000fe400000006ff */
[C---:B-1----:R-:W-:Y:S01]  /*0a70*/  @P1 PRMT R134, R90.reuse, 0x7632, R134 ;  /* 0x000076325a861816 */ /* 0x042fe20000000086 */
[----:B------:R-:W1:Y:S01]  /*0a80*/  @P1 LDC R138, c[0x0][0x40c] ;  /* 0x00010300ff8a1b82 */ /* 0x000e620000000800 */
[----:B------:R-:W-:Y:S02]  /*0a90*/  @P1 SHF.L.U32 R139, R89, 0x10, RZ ;  /* 0x00000010598b1819 */ /* 0x000fe400000006ff */
[----:B------:R-:W-:-:S02]  /*0aa0*/  @P1 SHF.L.U32 R135, R90, 0x10, RZ ;  /* 0x000000105a871819 */ /* 0x000fc400000006ff */
[----:B------:R-:W-:-:S03]  /*0ab0*/  @P1 SHF.L.U32 R134, R134, 0x10, RZ ;  /* 0x0000001086861819 */ /* 0x000fc600000006ff */
[----:B------:R-:W4:Y:S08]  /*0ac0*/  @P1 LDC R140, c[0x0][0x40c] ;  /* 0x00010300ff8c1b82 */ /* 0x000f300000000800 */
[----:B------:R-:W0:Y:S08]  /*0ad0*/  @P1 LDC R141, c[0x0][0x40c] ;  /* 0x00010300ff8d1b82 */ /* 0x000e300000000800 */
[----:B------:R-:W3:Y:S08]  /*0ae0*/  @P1 LDC R142, c[0x0][0x40c] ;  /* 0x00010300ff8e1b82 */ /* 0x000ef00000000800 */
[----:B------:R-:W0:Y:S08]  /*0af0*/  @P1 LDC R143, c[0x0][0x40c] ;  /* 0x00010300ff8f1b82 */ /* 0x000e300000000800 */
[----:B------:R-:W0:Y:S08]  /*0b00*/  @P1 LDC R144, c[0x0][0x40c] ;  /* 0x00010300ff901b82 */ /* 0x000e300000000800 */
[----:B------:R-:W0:Y:S01]  /*0b10*/  @P1 LDC R145, c[0x0][0x40c] ;  /* 0x00010300ff911b82 */ /* 0x000e220000000800 */
[----:B--2---:R-:W-:Y:S01]  /*0b20*/  @P1 FFMA.FTZ R92, R137, R136, R92 ;  /* 0x00000088895c1223 */ /* 0x004fe2000001005c */
[----:B-1----:R-:W-:Y:S01]  /*0b30*/  @P1 FFMA.FTZ R93, R132, R138, R93 ;  /* 0x0000008a845d1223 */ /* 0x002fe2000001005d */
[----:B------:R-:W-:Y:S01]  /*0b40*/  @P1 PRMT R132, R89, 0x7632, R132 ;  /* 0x0000763259841816 */ /* 0x000fe20000000084 */
[----:B----4-:R-:W-:Y:S01]  /*0b50*/  @P1 FFMA.FTZ R94, R139, R140, R94 ;  /* 0x0000008c8b5e1223 */ /* 0x010fe2000001005e */
[----:B------:R-:W-:Y:S01]  /*0b60*/  @P1 PRMT R136, R91, 0x7632, R136 ;  /* 0x000076325b881816 */ /* 0x000fe20000000088 */
[----:B---3--:R-:W-:Y:S01]  /*0b70*/  @P1 FFMA.FTZ R96, R135, R142, R96 ;  /* 0x0000008e87601223 */ /* 0x008fe20000010060 */
[----:B------:R-:W-:Y:S01]  /*0b80*/  @P1 SHF.L.U32 R137, R91, 0x10, RZ ;  /* 0x000000105b891819 */ /* 0x000fe200000006ff */
[----:B0-----:R-:W-:Y:S01]  /*0b90*/  @P1 FFMA.FTZ R97, R134, R143, R97 ;  /* 0x0000008f86611223 */ /* 0x001fe20000010061 */
[----:B------:R-:W-:-:S02]  /*0ba0*/  @P1 SHF.L.U32 R132, R132, 0x10, RZ ;  /* 0x0000001084841819 */ /* 0x000fc400000006ff */
[----:B------:R-:W-:Y:S01]  /*0bb0*/  @P1 SHF.L.U32 R136, R136, 0x10, RZ ;  /* 0x0000001088881819 */ /* 0x000fe200000006ff */
[----:B------:R-:W-:Y:S02]  /*0bc0*/  @P1 FFMA.FTZ R98, R137, R144, R98 ;  /* 0x0000009089621223 */ /* 0x000fe40000010062 */
[----:B------:R-:W-:Y:S02]  /*0bd0*/  @P1 FFMA.FTZ R95, R132, R141, R95 ;  /* 0x0000008d845f1223 */ /* 0x000fe4000001005f */
[----:B------:R-:W-:Y:S01]  /*0be0*/  @P1 FFMA.FTZ R99, R136, R145, R99 ;  /* 0x0000009188631223 */ /* 0x000fe20000010063 */
[----:B------:R-:W-:Y:S06]  /*0bf0*/  BRA `(.L_x_18238) ;  /* 0x00000000008c7947 */ /* 0x000fec0003800000 */
.L_x_18237:
[----:B------:R-:W1:Y:S01]  /*0c00*/  @P2 LDC R99, c[0x0][0x40c] ;  /* 0x00010300ff632b82 */ /* 0x000e620000000800 */
[----:B-----5:R-:W-:Y:S01]  /*0c10*/  @P2 PRMT R92, R88, 0x7632, R92 ;  /* 0x00007632585c2816 */ /* 0x020fe2000000005c */
[----:B------:R-:W-:Y:S01]  /*0c20*/  HFMA2 R95, -RZ, RZ, 0, 0 ;  /* 0x00000000ff5f7431 */ /* 0x000fe200000001ff */
[----:B------:R-:W-:Y:S02]  /*0c30*/  @P2 PRMT R94, R89, 0x7632, R94 ;  /* 0x00007632595e2816 */ /* 0x000fe4000000005e */
[----:B------:R-:W-:Y:S02]  /*0c40*/  @P2 SHF.L.U32 R92, R92, 0x10, RZ ;  /* 0x000000105c5c2819 */ /* 0x000fe400000006ff */
[----:B------:R-:W-:Y:S01]  /*0c50*/  @P2 PRMT R96, R90, 0x7632, R96 ;  /* 0x000076325a602816 */ /* 0x000fe20000000060 */
[----:B------:R-:W2:Y:S01]  /*0c60*/  @P2 LDC R139, c[0x0][0x40c] ;  /* 0x00010300ff8b2b82 */ /* 0x000ea20000000800 */
[----:B------:R-:W-:Y:S02]  /*0c70*/  MOV R93, RZ ;  /* 0x000000ff005d7202 */ /* 0x000fe40000000f00 */
[----:B------:R-:W-:-:S02]  /*0c80*/  @P2 SHF.L.U32 R94, R94, 0x10, RZ ;  /* 0x000000105e5e2819 */ /* 0x000fc400000006ff */
[----:B------:R-:W-:Y:S02]  /*0c90*/  @P2 SHF.L.U32 R96, R96, 0x10, RZ ;  /* 0x0000001060602819 */ /* 0x000fe400000006ff */
[----:B------:R-:W-:Y:S01]  /*0ca0*/  @P2 SHF.L.U32 R134, R88, 0x10, RZ ;  /* 0x0000001058862819 */ /* 0x000fe200000006ff */
[----:B------:R-:W3:Y:S01]  /*0cb0*/  @P2 LDC R143, c[0x0][0x40c] ;  /* 0x00010300ff8f2b82 */ /* 0x000ee20000000800 */
[----:B------:R-:W-:Y:S02]  /*0cc0*/  @P2 SHF.L.U32 R136, R89, 0x10, RZ ;  /* 0x0000001059882819 */ /* 0x000fe400000006ff */
[----:B------:R-:W-:Y:S02]  /*0cd0*/  @P2 SHF.L.U32 R138, R90, 0x10, RZ ;  /* 0x000000105a8a2819 */ /* 0x000fe400000006ff */
[----:B------:R-:W-:-:S03]  /*0ce0*/  MOV R97, RZ ;  /* 0x000000ff00617202 */ /* 0x000fc60000000f00 */
[----:B------:R-:W4:Y:S01]  /*0cf0*/  @P2 LDC R145, c[0x0][0x40c] ;  /* 0x00010300ff912b82 */ /* 0x000f220000000800 */
[----:B-1----:R-:W-:Y:S01]  /*0d00*/  @P2 FMUL.FTZ R93, R92, R99 ;  /* 0x000000635c5d2220 */ /* 0x002fe20000410000 */
[C---:B------:R-:W-:Y:S02]  /*0d10*/  @P2 PRMT R92, R91.reuse, 0x7632, R92 ;  /* 0x000076325b5c2816 */ /* 0x040fe4000000005c */
[----:B------:R-:W-:Y:S02]  /*0d20*/  CS2R R98, SRZ ;  /* 0x0000000000627805 */ /* 0x000fe4000001ff00 */
[----:B------:R-:W-:Y:S01]  /*0d30*/  @P2 SHF.L.U32 R132, R92, 0x10, RZ ;  /* 0x000000105c842819 */ /* 0x000fe200000006ff */
[----:B------:R-:W-:Y:S01]  /*0d40*/  HFMA2 R92, -RZ, RZ, 0, 0 ;  /* 0x00000000ff5c7431 */ /* 0x000fe200000001ff */
[----:B------:R-:W1:Y:S01]  /*0d50*/  @P2 LDC R135, c[0x0][0x40c] ;  /* 0x00010300ff872b82 */ /* 0x000e620000000800 */
[----:B--2---:R-:W-:Y:S01]  /*0d60*/  @P2 FMUL.FTZ R95, R94, R139 ;  /* 0x0000008b5e5f2220 */ /* 0x004fe20000410000 */
[----:B------:R-:W-:-:S02]  /*0d70*/  @P2 SHF.L.U32 R139, R91, 0x10, RZ ;  /* 0x000000105b8b2819 */ /* 0x000fc400000006ff */
[----:B------:R-:W-:-:S04]  /*0d80*/  MOV R94, RZ ;  /* 0x000000ff005e7202 */ /* 0x000fc80000000f00 */
[----:B------:R-:W2:Y:S01]  /*0d90*/  @P2 LDC R137, c[0x0][0x40c] ;  /* 0x00010300ff892b82 */ /* 0x000ea20000000800 */
[----:B---3--:R-:W-:Y:S01]  /*0da0*/  @P2 FMUL.FTZ R97, R96, R143 ;  /* 0x0000008f60612220 */ /* 0x008fe20000410000 */
[----:B------:R-:W-:-:S06]  /*0db0*/  HFMA2 R96, -RZ, RZ, 0, 0 ;  /* 0x00000000ff607431 */ /* 0x000fcc00000001ff */
[----:B------:R-:W3:Y:S01]  /*0dc0*/  @P2 LDC R141, c[0x0][0x40c] ;  /* 0x00010300ff8d2b82 */ /* 0x000ee20000000800 */
[----:B----4-:R-:W-:-:S07]  /*0dd0*/  @P2 FMUL.FTZ R99, R132, R145 ;  /* 0x0000009184632220 */ /* 0x010fce0000410000 */
[----:B------:R-:W4:Y:S01]  /*0de0*/  @P2 LDC R140, c[0x0][0x40c] ;  /* 0x00010300ff8c2b82 */ /* 0x000f220000000800 */
[----:B-1----:R-:W-:Y:S01]  /*0df0*/  @P2 FMUL.FTZ R92, R134, R135 ;  /* 0x00000087865c2220 */ /* 0x002fe20000410000 */
[----:B--2---:R-:W-:Y:S01]  /*0e00*/  @P2 FMUL.FTZ R94, R136, R137 ;  /* 0x00000089885e2220 */ /* 0x004fe20000410000 */
[----:B---3--:R-:W-:Y:S01]  /*0e10*/  @P2 FMUL.FTZ R96, R138, R141 ;  /* 0x0000008d8a602220 */ /* 0x008fe20000410000 */
[----:B----4-:R-:W-:-:S07]  /*0e20*/  @P2 FMUL.FTZ R98, R139, R140 ;  /* 0x0000008c8b622220 */ /* 0x010fce0000410000 */
.L_x_18238:
[----:B------:R-:W1:Y:S01]  /*0e30*/  LDC.64 R134, c[0x0][0x3a8] ;  /* 0x0000ea00ff867b82 */ /* 0x000e620000000a00 */
[----:B------:R-:W-:Y:S01]  /*0e40*/  IADD3 R133, PT, PT, R133, 0x20, RZ ;  /* 0x0000002085857810 */ /* 0x000fe20007ffe0ff */
[C---:B-1----:R-:W-:Y:S01]  /*0e50*/  IMAD.WIDE.U32 R134, R0.reuse, 0x20, R134 ;  /* 0x0000002000867825 */ /* 0x042fe200078e0086 */
[----:B------:R-:W-:-:S04]  /*0e60*/  IADD3 R0, PT, PT, R0, 0x20, RZ ;  /* 0x0000002000007810 */ /* 0x000fc80007ffe0ff */
[----:B------:R1:W-:Y:S04]  /*0e70*/  STG.E.128 desc[UR6][R134.64], R92 ;  /* 0x0000005c86007986 */ /* 0x0003e8000c101d06 */
[----:B------:R1:W-:Y:S02]  /*0e80*/  STG.E.128 desc[UR6][R134.64+0x10], R96 ;  /* 0x0000106086007986 */ /* 0x0003e4000c101d06 */
.L_x_18234:
[----:B------:R-:W-:Y:S05]  /*0e90*/  BSYNC.RECONVERGENT B0 ;  /* 0x0000000000007941 */ /* 0x000fea0003800200 */
.L_x_18233:
        /* <DEDUP_REMOVED lines=9> */
.L_x_18242:
[----:B------:R-:W-:Y:S05]  /*0f30*/  BSYNC.RECONVERGENT B1 ;  /* 0x0000000000017941 */ /* 0x000fea0003800200 */
.L_x_18241:
        /* <DEDUP_REMOVED lines=13> */
[----:B------:R-:W4:Y:S01]  /*1010*/  @P1 LDC R139, c[0x0][0x40c] ;  /* 0x00010300ff8b1b82 */ /* 0x000f220000000800 */
[----:B-1----:R-:W-:Y:S02]  /*1020*/  @P1 PRMT R134, R89, 0x7632, R134 ;  /* 0x0000763259861816 */ /* 0x002fe40000000086 */
[----:B------:R-:W-:-:S02]  /*1030*/  @P1 PRMT R135, R90, 0x7632, R135 ;  /* 0x000076325a871816 */ /* 0x000fc40000000087 */
[----:B------:R-:W-:-:S03]  /*1040*/  @P1 SHF.L.U32 R134, R134, 0x10, RZ ;  /* 0x0000001086861819 */ /* 0x000fc600000006ff */
[----:B------:R-:W1:Y:S08]  /*1050*/  @P1 LDC R140, c[0x0][0x40c] ;  /* 0x00010300ff8c1b82 */ /* 0x000e700000000800 */
[----:B------:R-:W0:Y:S08]  /*1060*/  @P1 LDC R142, c[0x0][0x40c] ;  /* 0x00010300ff8e1b82 */ /* 0x000e300000000800 */
[----:B------:R-:W3:Y:S08]  /*1070*/  @P1 LDC R143, c[0x0][0x40c] ;  /* 0x00010300ff8f1b82 */ /* 0x000ef00000000800 */
[----:B------:R-:W3:Y:S08]  /*1080*/  @P1 LDC R144, c[0x0][0x40c] ;  /* 0x00010300ff901b82 */ /* 0x000ef00000000800 */
[----:B------:R-:W3:Y:S08]  /*1090*/  @P1 LDC R145, c[0x0][0x40c] ;  /* 0x00010300ff911b82 */ /* 0x000ef00000000800 */
[----:B------:R-:W3:Y:S01]  /*10a0*/  @P1 LDC R146, c[0x0][0x40c] ;  /* 0x00010300ff921b82 */ /* 0x000ee20000000800 */
[----:B--2---:R-:W-:Y:S01]  /*10b0*/  @P1 FFMA.FTZ R120, R137, R138, R120 ;  /* 0x0000008a89781223 */ /* 0x004fe20000010078 */
[----:B------:R-:W-:Y:S01]  /*10c0*/  @P1 PRMT R137, R91, 0x7632, R137 ;  /* 0x000076325b891816 */ /* 0x000fe20000000089 */
[----:B----4-:R-:W-:Y:S01]  /*10d0*/  @P1 FFMA.FTZ R121, R136, R139, R121 ;  /* 0x0000008b88791223 */ /* 0x010fe20000010079 */
[----:B-1----:R-:W-:Y:S01]  /*10e0*/  @P1 FFMA.FTZ R122, R141, R140, R122 ;  /* 0x0000008c8d7a1223 */ /* 0x002fe2000001007a */
[----:B------:R-:W-:Y:S01]  /*10f0*/  @P1 SHF.L.U32 R139, R90, 0x10, RZ ;  /* 0x000000105a8b1819 */ /* 0x000fe200000006ff */
[----:B0-----:R-:W-:Y:S01]  /*1100*/  @P1 FFMA.FTZ R123, R134, R142, R123 ;  /* 0x0000008e867b1223 */ /* 0x001fe2000001007b */
        /* <DEDUP_REMOVED lines=8> */
.L_x_18243:
[----:B------:R-:W2:Y:S01]  /*1190*/  @P2 LDC R127, c[0x0][0x40c] ;  /* 0x00010300ff7f2b82 */ /* 0x000ea20000000800 */
[----:B-----5:R-:W-:Y:S01]  /*11a0*/  @P2 PRMT R120, R88, 0x7632, R120 ;  /* 0x0000763258782816 */ /* 0x020fe20000000078 */
[----:B------:R-:W-:Y:S01]  /*11b0*/  HFMA2 R123, -RZ, RZ, 0, 0 ;  /* 0x00000000ff7b7431 */ /* 0x000fe200000001ff */
[----:B------:R-:W-:Y:S02]  /*11c0*/  @P2 PRMT R122, R89, 0x7632, R122 ;  /* 0x00007632597a2816 */ /* 0x000fe4000000007a */
[----:B------:R-:W-:Y:S02]  /*11d0*/  @P2 PRMT R124, R90, 0x7632, R124 ;  /* 0x000076325a7c2816 */ /* 0x000fe4000000007c */
[----:B------:R-:W-:Y:S01]  /*11e0*/  @P2 SHF.L.U32 R120, R120, 0x10, RZ ;  /* 0x0000001078782819 */ /* 0x000fe200000006ff */
[----:B-1----:R-:W1:Y:S01]  /*11f0*/  @P2 LDC R135, c[0x0][0x40c] ;  /* 0x00010300ff872b82 */ /* 0x002e620000000800 */
[----:B------:R-:W-:Y:S02]  /*1200*/  MOV R121, RZ ;  /* 0x000000ff00797202 */ /* 0x000fe40000000f00 */
[----:B------:R-:W-:-:S02]  /*1210*/  @P2 SHF.L.U32 R122, R122, 0x10, RZ ;  /* 0x000000107a7a2819 */ /* 0x000fc400000006ff */
[----:B------:R-:W-:Y:S02]  /*1220*/  @P2 SHF.L.U32 R124, R124, 0x10, RZ ;  /* 0x000000107c7c2819 */ /* 0x000fe400000006ff */
[----:B------:R-:W-:Y:S01]  /*1230*/  MOV R125, RZ ;  /* 0x000000ff007d7202 */ /* 0x000fe20000000f00 */
[----:B------:R-:W3:Y:S01]  /*1240*/  @P2 LDC R137, c[0x0][0x40c] ;  /* 0x00010300ff892b82 */ /* 0x000ee20000000800 */
[----:B------:R-:W-:Y:S02]  /*1250*/  @P2 SHF.L.U32 R139, R90, 0x10, RZ ;  /* 0x000000105a8b2819 */ /* 0x000fe400000006ff */
[----:B------:R-:W-:-:S05]  /*1260*/  @P2 SHF.L.U32 R141, R91, 0x10, RZ ;  /* 0x000000105b8d2819 */ /* 0x000fca00000006ff */
[----:B------:R-:W4:Y:S01]  /*1270*/  @P2 LDC R143, c[0x0][0x40c] ;  /* 0x00010300ff8f2b82 */ /* 0x000f220000000800 */
[----:B--2---:R-:W-:Y:S01]  /*1280*/  @P2 FMUL.FTZ R121, R120, R127 ;  /* 0x0000007f78792220 */ /* 0x004fe20000410000 */
[----:B------:R-:W-:Y:S02]  /*1290*/  @P2 PRMT R120, R91, 0x7632, R120 ;  /* 0x000076325b782816 */ /* 0x000fe40000000078 */
[----:B------:R-:W-:Y:S02]  /*12a0*/  CS2R R126, SRZ ;  /* 0x00000000007e7805 */ /* 0x000fe4000001ff00 */
[----:B------:R-:W-:Y:S01]  /*12b0*/  @P2 SHF.L.U32 R134, R120, 0x10, RZ ;  /* 0x0000001078862819 */ /* 0x000fe200000006ff */
[----:B------:R-:W-:Y:S01]  /*12c0*/  HFMA2 R120, -RZ, RZ, 0, 0 ;  /* 0x00000000ff787431 */ /* 0x000fe200000001ff */
[----:B------:R-:W2:Y:S01]  /*12d0*/  @P2 LDC R136, c[0x0][0x40c] ;  /* 0x00010300ff882b82 */ /* 0x000ea20000000800 */
[----:B-1----:R-:W-:Y:S01]  /*12e0*/  @P2 FMUL.FTZ R123, R122, R135 ;  /* 0x000000877a7b2220 */ /* 0x002fe20000410000 */
[----:B------:R-:W-:-:S02]  /*12f0*/  @P2 SHF.L.U32 R135, R88, 0x10, RZ ;  /* 0x0000001058872819 */ /* 0x000fc400000006ff */
[----:B------:R-:W-:-:S04]  /*1300*/  MOV R122, RZ ;  /* 0x000000ff007a7202 */ /* 0x000fc80000000f00 */
[----:B------:R-:W1:Y:S01]  /*1310*/  @P2 LDC R138, c[0x0][0x40c] ;  /* 0x00010300ff8a2b82 */ /* 0x000e620000000800 */
[----:B---3--:R-:W-:Y:S01]  /*1320*/  @P2 FMUL.FTZ R125, R124, R137 ;  /* 0x000000897c7d2220 */ /* 0x008fe20000410000 */
[----:B------:R-:W-:Y:S01]  /*1330*/  @P2 SHF.L.U32 R137, R89, 0x10, RZ ;  /* 0x0000001059892819 */ /* 0x000fe200000006ff */
[----:B------:R-:W-:-:S05]  /*1340*/  HFMA2 R124, -RZ, RZ, 0, 0 ;  /* 0x00000000ff7c7431 */ /* 0x000fca00000001ff */
[----:B------:R-:W3:Y:S01]  /*1350*/  @P2 LDC R140, c[0x0][0x40c] ;  /* 0x00010300ff8c2b82 */ /* 0x000ee20000000800 */
[----:B----4-:R-:W-:-:S07]  /*1360*/  @P2 FMUL.FTZ R127, R134, R143 ;  /* 0x0000008f867f2220 */ /* 0x010fce0000410000 */
[----:B------:R-:W4:Y:S01]  /*1370*/  @P2 LDC R142, c[0x0][0x40c] ;  /* 0x00010300ff8e2b82 */ /* 0x000f220000000800 */
[----:B--2---:R-:W-:Y:S01]  /*1380*/  @P2 FMUL.FTZ R120, R135, R136 ;  /* 0x0000008887782220 */ /* 0x004fe20000410000 */
[----:B-1----:R-:W-:Y:S01]  /*1390*/  @P2 FMUL.FTZ R122, R137, R138 ;  /* 0x0000008a897a2220 */ /* 0x002fe20000410000 */
[----:B---3--:R-:W-:Y:S01]  /*13a0*/  @P2 FMUL.FTZ R124, R139, R140 ;  /* 0x0000008c8b7c2220 */ /* 0x008fe20000410000 */
[----:B----4-:R-:W-:-:S07]  /*13b0*/  @P2 FMUL.FTZ R126, R141, R142 ;  /* 0x0000008e8d7e2220 */ /* 0x010fce0000410000 */
.L_x_18244:
[----:B------:R-:W1:Y:S01]  /*13c0*/  LDC.64 R134, c[0x0][0x3a8] ;  /* 0x0000ea00ff867b82 */ /* 0x000e620000000a00 */
[----:B------:R-:W-:Y:S01]  /*13d0*/  IADD3 R133, PT, PT, R133, 0x20, RZ ;  /* 0x0000002085857810 */ /* 0x000fe20007ffe0ff */
[C---:B-1----:R-:W-:Y:S01]  /*13e0*/  IMAD.WIDE.U32 R134, R0.reuse, 0x20, R134 ;  /* 0x0000002000867825 */ /* 0x042fe200078e0086 */
[----:B------:R-:W-:-:S04]  /*13f0*/  IADD3 R0, PT, PT, R0, 0x20, RZ ;  /* 0x0000002000007810 */ /* 0x000fc80007ffe0ff */
[----:B------:R2:W-:Y:S04]  /*1400*/  STG.E.128 desc[UR6][R134.64], R120 ;  /* 0x0000007886007986 */ /* 0x0005e8000c101d06 */
[----:B------:R2:W-:Y:S02]  /*1410*/  STG.E.128 desc[UR6][R134.64+0x10], R124 ;  /* 0x0000107c86007986 */ /* 0x0005e4000c101d06 */
.L_x_18240:
[----:B------:R-:W-:Y:S05]  /*1420*/  BSYNC.RECONVERGENT B0 ;  /* 0x0000000000007941 */ /* 0x000fea0003800200 */
.L_x_18239:
[----:B------:R-:W-:Y:S01]  /*1430*/  ISETP.GE.U32.AND P1, PT, R3, 0x60, PT ;  /* 0x000000600300780c */ /* 0x000fe20003f26070 */
[----:B------:R-:W-:Y:S03]  /*1440*/  BSSY.RECONVERGENT B0, `(.L_x_18245) ;  /* 0x0000056000007945 */ /* 0x000fe60003800200 */
[----:B-12---:R-:W-:-:S09]  /*1450*/  P2R R134, PR, RZ, 0x2 ;  /* 0x00000002ff867803 */ /* 0x006fd20000000000 */
[----:B------:R-:W-:Y:S05]  /*1460*/  @!P1 BRA `(.L_x_18246) ;  /* 0x00000004004c9947 */ /* 0x000fea0003800000 */
[----:B------:R-:W-:Y:S04]  /*1470*/  BSSY.RECONVERGENT B1, `(.L_x_18247) ;  /* 0x0000005000017945 */ /* 0x000fe80003800200 */
[----:B------:R-:W-:Y:S05]  /*1480*/  @!P2 BRA `(.L_x_18248) ;  /* 0x00000000000ca947 */ /* 0x000fea0003800000 */
[----:B0-----:R-:W0:Y:S02]  /*1490*/  LDC.64 R4, c[0x0][0x390] ;  /* 0x0000e400ff047b82 */ /* 0x001e240000000a00 */
[----:B0-----:R-:W-:-:S05]  /*14a0*/  IMAD.WIDE.U32 R4, R133, 0x10, R4 ;  /* 0x0000001085047825 */ /* 0x001fca00078e0004 */
[----:B------:R1:W5:Y:S02]  /*14b0*/  LDG.E.128 R88, desc[UR6][R4.64] ;  /* 0x0000000604587981 */ /* 0x000364000c1e1d00 */
.L_x_18248:
[----:B------:R-:W-:Y:S05]  /*14c0*/  BSYNC.RECONVERGENT B1 ;  /* 0x0000000000017941 */ /* 0x000fea0003800200 */
.L_x_18247:
        /* <DEDUP_REMOVED lines=37> */
.L_x_18249:
[----:B------:R-:W2:Y:S01]  /*1720*/  @P2 LDC R135, c[0x0][0x40c] ;  /* 0x00010300ff872b82 */ /* 0x000ea20000000800 */
[----:B01---5:R-:W-:Y:S02]  /*1730*/  @P2 PRMT R4, R88, 0x7632, R4 ;  /* 0x0000763258042816 */ /* 0x023fe40000000004 */
[----:B------:R-:W-:Y:S02]  /*1740*/  CS2R R118, SRZ ;  /* 0x0000000000767805 */ /* 0x000fe4000001ff00 */
[----:B------:R-:W-:Y:S01]  /*1750*/  @P2 PRMT R6, R89, 0x7632, R6 ;  /* 0x0000763259062816 */ /* 0x000fe20000000006 */
[----:B------:R-:W-:Y:S01]  /*1760*/  HFMA2 R5, -RZ, RZ, 0, 0 ;  /* 0x00000000ff057431 */ /* 0x000fe200000001ff */
[----:B------:R-:W-:Y:S02]  /*1770*/  @P2 SHF.L.U32 R4, R4, 0x10, RZ ;  /* 0x0000001004042819 */ /* 0x000fe400000006ff */
[----:B------:R-:W-:Y:S01]  /*1780*/  @P2 PRMT R7, R90, 0x7632, R7 ;  /* 0x000076325a072816 */ /* 0x000fe20000000007 */
[----:B------:R-:W0:Y:S01]  /*1790*/  @P2 LDC R141, c[0x0][0x40c] ;  /* 0x00010300ff8d2b82 */ /* 0x000e220000000800 */
[----:B------:R-:W-:-:S02]  /*17a0*/  MOV R117, RZ ;  /* 0x000000ff00757202 */ /* 0x000fc40000000f00 */
[----:B------:R-:W-:Y:S02]  /*17b0*/  @P2 SHF.L.U32 R6, R6, 0x10, RZ ;  /* 0x0000001006062819 */ /* 0x000fe400000006ff */
[----:B------:R-:W-:Y:S02]  /*17c0*/  @P2 SHF.L.U32 R7, R7, 0x10, RZ ;  /* 0x0000001007072819 */ /* 0x000fe400000006ff */
[----:B------:R-:W-:Y:S01]  /*17d0*/  @P2 SHF.L.U32 R136, R88, 0x10, RZ ;  /* 0x0000001058882819 */ /* 0x000fe200000006ff */
[----:B------:R-:W1:Y:S01]  /*17e0*/  @P2 LDC R116, c[0x0][0x40c] ;  /* 0x00010300ff742b82 */ /* 0x000e620000000800 */
[----:B------:R-:W-:Y:S02]  /*17f0*/  @P2 SHF.L.U32 R138, R89, 0x10, RZ ;  /* 0x00000010598a2819 */ /* 0x000fe400000006ff */
[----:B------:R-:W-:-:S05]  /*1800*/  @P2 SHF.L.U32 R140, R90, 0x10, RZ ;  /* 0x000000105a8c2819 */ /* 0x000fca00000006ff */
[----:B------:R-:W3:Y:S01]  /*1810*/  @P2 LDC R144, c[0x0][0x40c] ;  /* 0x00010300ff902b82 */ /* 0x000ee20000000800 */
[----:B--2---:R-:W-:Y:S01]  /*1820*/  @P2 FMUL.FTZ R117, R4, R135 ;  /* 0x0000008704752220 */ /* 0x004fe20000410000 */
[----:B------:R-:W-:-:S04]  /*1830*/  @P2 PRMT R4, R91, 0x7632, R4 ;  /* 0x000076325b042816 */ /* 0x000fc80000000004 */
[----:B------:R-:W-:Y:S01]  /*1840*/  @P2 SHF.L.U32 R135, R4, 0x10, RZ ;  /* 0x0000001004872819 */ /* 0x000fe200000006ff */
[----:B------:R-:W-:Y:S01]  /*1850*/  HFMA2 R4, -RZ, RZ, 0, 0 ;  /* 0x00000000ff047431 */ /* 0x000fe200000001ff */
[----:B------:R-:W2:Y:S01]  /*1860*/  @P2 LDC R137, c[0x0][0x40c] ;  /* 0x00010300ff892b82 */ /* 0x000ea20000000800 */
[----:B0-----:R-:W-:Y:S01]  /*1870*/  @P2 FMUL.FTZ R119, R6, R141 ;  /* 0x0000008d06772220 */ /* 0x001fe20000410000 */
[----:B------:R-:W-:-:S06]  /*1880*/  @P2 SHF.L.U32 R141, R91, 0x10, RZ ;  /* 0x000000105b8d2819 */ /* 0x000fcc00000006ff */
[----:B------:R-:W0:Y:S01]  /*1890*/  @P2 LDC R139, c[0x0][0x40c] ;  /* 0x00010300ff8b2b82 */ /* 0x000e220000000800 */
[----:B-1----:R-:W-:Y:S01]  /*18a0*/  @P2 FMUL.FTZ R5, R7, R116 ;  /* 0x0000007407052220 */ /* 0x002fe20000410000 */
[----:B------:R-:W-:Y:S02]  /*18b0*/  CS2R R6, SRZ ;  /* 0x0000000000067805 */ /* 0x000fe4000001ff00 */
[----:B------:R-:W-:-:S04]  /*18c0*/  MOV R116, RZ ;  /* 0x000000ff00747202 */ /* 0x000fc80000000f00 */
[----:B------:R-:W1:Y:S01]  /*18d0*/  @P2 LDC R143, c[0x0][0x40c] ;  /* 0x00010300ff8f2b82 */ /* 0x000e620000000800 */
[----:B---3--:R-:W-:-:S07]  /*18e0*/  @P2 FMUL.FTZ R7, R135, R144 ;  /* 0x0000009087072220 */ /* 0x008fce0000410000 */
[----:B------:R-:W3:Y:S01]  /*18f0*/  @P2 LDC R142, c[0x0][0x40c] ;  /* 0x00010300ff8e2b82 */ /* 0x000ee20000000800 */
[----:B--2---:R-:W-:Y:S01]  /*1900*/  @P2 FMUL.FTZ R116, R136, R137 ;  /* 0x0000008988742220 */ /* 0x004fe20000410000 */
[----:B0-----:R-:W-:Y:S01]  /*1910*/  @P2 FMUL.FTZ R118, R138, R139 ;  /* 0x0000008b8a762220 */ /* 0x001fe20000410000 */
[----:B-1----:R-:W-:Y:S01]  /*1920*/  @P2 FMUL.FTZ R4, R140, R143 ;  /* 0x0000008f8c042220 */ /* 0x002fe20000410000 */
[----:B---3--:R-:W-:-:S07]  /*1930*/  @P2 FMUL.FTZ R6, R141, R142 ;  /* 0x0000008e8d062220 */ /* 0x008fce0000410000 */
.L_x_18250:
[----:B------:R-:W0:Y:S01]  /*1940*/  LDC.64 R136, c[0x0][0x3a8] ;  /* 0x0000ea00ff887b82 */ /* 0x000e220000000a00 */
[----:B------:R-:W-:Y:S01]  /*1950*/  IADD3 R133, PT, PT, R133, 0x20, RZ ;  /* 0x0000002085857810 */ /* 0x000fe20007ffe0ff */
[C---:B0-----:R-:W-:Y:S01]  /*1960*/  IMAD.WIDE.U32 R136, R0.reuse, 0x20, R136 ;  /* 0x0000002000887825 */ /* 0x041fe200078e0088 */
[----:B------:R-:W-:-:S04]  /*1970*/  IADD3 R0, PT, PT, R0, 0x20, RZ ;  /* 0x0000002000007810 */ /* 0x000fc80007ffe0ff */
[----:B------:R1:W-:Y:S04]  /*1980*/  STG.E.128 desc[UR6][R136.64], R116 ;  /* 0x0000007488007986 */ /* 0x0003e8000c101d06 */
[----:B------:R1:W-:Y:S02]  /*1990*/  STG.E.128 desc[UR6][R136.64+0x10], R4 ;  /* 0x0000100488007986 */ /* 0x0003e4000c101d06 */
.L_x_18246:
[----:B------:R-:W-:Y:S05]  /*19a0*/  BSYNC.RECONVERGENT B0 ;  /* 0x0000000000007941 */ /* 0x000fea0003800200 */
.L_x_18245:
        /* <DEDUP_REMOVED lines=9> */
.L_x_18254:
[----:B------:R-:W-:Y:S05]  /*1a40*/  BSYNC.RECONVERGENT B1 ;  /* 0x0000000000017941 */ /* 0x000fea0003800200 */
.L_x_18253:
        /* <DEDUP_REMOVED lines=37> */
.L_x_18255:
        /* <DEDUP_REMOVED lines=35> */
.L_x_18256:
[----:B------:R-:W1:Y:S01]  /*1ed0*/  LDC.64 R136, c[0x0][0x3a8] ;  /* 0x0000ea00ff887b82 */ /* 0x000e620000000a00 */
[----:B------:R-:W-:Y:S01]  /*1ee0*/  IADD3 R133, PT, PT, R133, 0x20, RZ ;  /* 0x0000002085857810 */ /* 0x000fe20007ffe0ff */
[C---:B-1----:R-:W-:Y:S01]  /*1ef0*/  IMAD.WIDE.U32 R136, R0.reuse, 0x20, R136 ;  /* 0x0000002000887825 */ /* 0x042fe200078e0088 */
[----:B------:R-:W-:-:S04]  /*1f00*/  IADD3 R0, PT, PT, R0, 0x20, RZ ;  /* 0x0000002000007810 */ /* 0x000fc80007ffe0ff */
[----:B------:R2:W-:Y:S04]  /*1f10*/  STG.E.128 desc[UR6][R136.64], R100 ;  /* 0x0000006488007986 */ /* 0x0005e8000c101d06 */
[----:B------:R2:W-:Y:S02]  /*1f20*/  STG.E.128 desc[UR6][R136.64+0x10], R104 ;  /* 0x0000106888007986 */ /* 0x0005e4000c101d06 */
.L_x_18252:
[----:B------:R-:W-:Y:S05]  /*1f30*/  BSYNC.RECONVERGENT B0 ;  /* 0x0000000000007941 */ /* 0x000fea0003800200 */
.L_x_18251:
        /* <DEDUP_REMOVED lines=8> */
.L_x_18260:
[----:B------:R-:W-:Y:S05]  /*1fc0*/  BSYNC.RECONVERGENT B1 ;  /* 0x0000000000017941 */ /* 0x000fea0003800200 */
.L_x_18259:
[----:B------:R-:W-:-:S04]  /*1fd0*/  UISETP.NE.U32.AND UP0, UPT, UR8, URZ, UPT ;  /* 0x000000ff0800728c */ /* 0x000fc8000bf05070 */
[----:B------:R-:W-:-:S09]  /*1fe0*/  UISETP.NE.AND.EX UP0, UPT, UR9, URZ, UPT, UP0 ;  /* 0x000000ff0900728c */ /* 0x000fd2000bf05300 */
[----:B------:R-:W-:Y:S05]  /*1ff0*/  BRA.U !UP0, `(.L_x_18261) ;  /* 0x0000000108887547 */ /* 0x000fea000b800000 */
[----:B-12---:R-:W1:Y:S02]  /*2000*/  LDC.64 R136, c[0x0][0x3a0] ;  /* 0x0000e800ff887b82 */ /* 0x006e640000000a00 */
        /* <DEDUP_REMOVED lines=9> */
[----:B------:R-:W4:Y:S01]  /*20a0*/  @P2 LDC R139, c[0x0][0x40c] ;  /* 0x00010300ff8b2b82 */ /* 0x000f220000000800 */
[----:B-1----:R-:W-:-:S07]  /*20b0*/  @P2 PRMT R137, R91, 0x7632, R137 ;  /* 0x000076325b892816 */ /* 0x002fce0000000089 */
[----:B------:R-:W1:Y:S08]  /*20c0*/  @P2 LDC R140, c[0x0][0x40c] ;  /* 0x00010300ff8c2b82 */ /* 0x000e700000000800 */
[----:B------:R-:W0:Y:S08]  /*20d0*/  @P2 LDC R142, c[0x0][0x40c] ;  /* 0x00010300ff8e2b82 */ /* 0x000e300000000800 */
[----:B------:R-:W3:Y:S08]  /*20e0*/  @P2 LDC R143, c[0x0][0x40c] ;  /* 0x00010300ff8f2b82 */ /* 0x000ef00000000800 */
[----:B------:R-:W0:Y:S08]  /*20f0*/  @P2 LDC R144, c[0x0][0x40c] ;  /* 0x00010300ff902b82 */ /* 0x000e300000000800 */
[----:B------:R-:W0:Y:S08]  /*2100*/  @P2 LDC R145, c[0x0][0x40c] ;  /* 0x00010300ff912b82 */ /* 0x000e300000000800 */
[----:B------:R-:W0:Y:S01]  /*2110*/  @P2 LDC R146, c[0x0][0x40c] ;  /* 0x00010300ff922b82 */ /* 0x000e220000000800 */
[----:B--2---:R-:W-:Y:S01]  /*2120*/  @P2 FFMA.FTZ R108, R133, R138, R108 ;  /* 0x0000008a856c2223 */ /* 0x004fe2000001006c */
[----:B----4-:R-:W-:Y:S01]  /*2130*/  @P2 FFMA.FTZ R109, R130, R139, R109 ;  /* 0x0000008b826d2223 */ /* 0x010fe2000001006d */
[----:B------:R-:W-:Y:S01]  /*2140*/  @P2 PRMT R130, R89, 0x7632, R130 ;  /* 0x0000763259822816 */ /* 0x000fe20000000082 */
[----:B-1----:R-:W-:Y:S01]  /*2150*/  @P2 FFMA.FTZ R110, R141, R140, R110 ;  /* 0x0000008c8d6e2223 */ /* 0x002fe2000001006e */
[----:B------:R-:W-:-:S02]  /*2160*/  @P2 PRMT R133, R90, 0x7632, R133 ;  /* 0x000076325a852816 */ /* 0x000fc40000000085 */
[----:B------:R-:W-:Y:S02]  /*2170*/  @P2 SHF.L.U32 R139, R90, 0x10, RZ ;  /* 0x000000105a8b2819 */ /* 0x000fe400000006ff */
[----:B------:R-:W-:Y:S02]  /*2180*/  @P2 SHF.L.U32 R141, R91, 0x10, RZ ;  /* 0x000000105b8d2819 */ /* 0x000fe400000006ff */
[----:B------:R-:W-:Y:S01]  /*2190*/  @P2 SHF.L.U32 R130, R130, 0x10, RZ ;  /* 0x0000001082822819 */ /* 0x000fe200000006ff */
[----:B---3--:R-:W-:Y:S01]  /*21a0*/  @P2 FFMA.FTZ R112, R139, R143, R112 ;  /* 0x0000008f8b702223 */ /* 0x008fe20000010070 */
[----:B------:R-:W-:Y:S01]  /*21b0*/  @P2 SHF.L.U32 R136, R133, 0x10, RZ ;  /* 0x0000001085882819 */ /* 0x000fe200000006ff */
[----:B0-----:R-:W-:Y:S01]  /*21c0*/  @P2 FFMA.FTZ R114, R141, R145, R114 ;  /* 0x000000918d722223 */ /* 0x001fe20000010072 */
[----:B------:R-:W-:Y:S01]  /*21d0*/  @P2 SHF.L.U32 R138, R137, 0x10, RZ ;  /* 0x00000010898a2819 */ /* 0x000fe200000006ff */
[----:B------:R-:W-:Y:S02]  /*21e0*/  @P2 FFMA.FTZ R111, R130, R142, R111 ;  /* 0x0000008e826f2223 */ /* 0x000fe4000001006f */
[----:B------:R-:W-:-:S02]  /*21f0*/  @P2 FFMA.FTZ R113, R136, R144, R113 ;  /* 0x0000009088712223 */ /* 0x000fc40000010071 */
[----:B------:R-:W-:Y:S01]  /*2200*/  @P2 FFMA.FTZ R115, R138, R146, R115 ;  /* 0x000000928a732223 */ /* 0x000fe20000010073 */
[----:B------:R-:W-:Y:S06]  /*2210*/  BRA `(.L_x_18262) ;  /* 0x00000000008c7947 */ /* 0x000fec0003800000 */
.L_x_18261:
[----:B------:R-:W3:Y:S01]  /*2220*/  @P2 LDC R115, c[0x0][0x40c] ;  /* 0x00010300ff732b82 */ /* 0x000ee20000000800 */
[----:B-----5:R-:W-:Y:S01]  /*2230*/  @P2 PRMT R108, R88, 0x7632, R108 ;  /* 0x00007632586c2816 */ /* 0x020fe2000000006c */
[----:B------:R-:W-:Y:S01]  /*2240*/  HFMA2 R111, -RZ, RZ, 0, 0 ;  /* 0x00000000ff6f7431 */ /* 0x000fe200000001ff */
[----:B------:R-:W-:Y:S02]  /*2250*/  @P2 PRMT R110, R89, 0x7632, R110 ;  /* 0x00007632596e2816 */ /* 0x000fe4000000006e */
[----:B------:R-:W-:Y:S02]  /*2260*/  @P2 PRMT R112, R90, 0x7632, R112 ;  /* 0x000076325a702816 */ /* 0x000fe40000000070 */
[----:B------:R-:W-:Y:S01]  /*2270*/  @P2 SHF.L.U32 R108, R108, 0x10, RZ ;  /* 0x000000106c6c2819 */ /* 0x000fe200000006ff */
[----:B------:R-:W4:Y:S01]  /*2280*/  @P2 LDC R133, c[0x0][0x40c] ;  /* 0x00010300ff852b82 */ /* 0x000f220000000800 */
[----:B------:R-:W-:Y:S02]  /*2290*/  MOV R109, RZ ;  /* 0x000000ff006d7202 */ /* 0x000fe40000000f00 */
[----:B------:R-:W-:-:S02]  /*22a0*/  @P2 SHF.L.U32 R110, R110, 0x10, RZ ;  /* 0x000000106e6e2819 */ /* 0x000fc400000006ff */
[----:B------:R-:W-:Y:S02]  /*22b0*/  @P2 SHF.L.U32 R112, R112, 0x10, RZ ;  /* 0x0000001070702819 */ /* 0x000fe400000006ff */
[----:B------:R-:W-:Y:S01]  /*22c0*/  MOV R113, RZ ;  /* 0x000000ff00717202 */ /* 0x000fe20000000f00 */
[----:B-12---:R-:W1:Y:S01]  /*22d0*/  @P2 LDC R137, c[0x0][0x40c] ;  /* 0x00010300ff892b82 */ /* 0x006e620000000800 */
[----:B------:R-:W-:Y:S02]  /*22e0*/  @P2 SHF.L.U32 R139, R90, 0x10, RZ ;  /* 0x000000105a8b2819 */ /* 0x000fe400000006ff */
[----:B------:R-:W-:-:S05]  /*22f0*/  @P2 SHF.L.U32 R141, R91, 0x10, RZ ;  /* 0x000000105b8d2819 */ /* 0x000fca00000006ff */
[----:B------:R-:W2:Y:S01]  /*2300*/  @P2 LDC R143, c[0x0][0x40c] ;  /* 0x00010300ff8f2b82 */ /* 0x000ea20000000800 */
[----:B---3--:R-:W-:Y:S01]  /*2310*/  @P2 FMUL.FTZ R109, R108, R115 ;  /* 0x000000736c6d2220 */ /* 0x008fe20000410000 */
[----:B------:R-:W-:Y:S02]  /*2320*/  @P2 PRMT R108, R91, 0x7632, R108 ;  /* 0x000076325b6c2816 */ /* 0x000fe4000000006c */
[----:B------:R-:W-:Y:S02]  /*2330*/  CS2R R114, SRZ ;  /* 0x0000000000727805 */ /* 0x000fe4000001ff00 */
[----:B------:R-:W-:Y:S01]  /*2340*/  @P2 SHF.L.U32 R130, R108, 0x10, RZ ;  /* 0x000000106c822819 */ /* 0x000fe200000006ff */
[----:B------:R-:W-:Y:S01]  /*2350*/  HFMA2 R108, -RZ, RZ, 0, 0 ;  /* 0x00000000ff6c7431 */ /* 0x000fe200000001ff */
[----:B------:R-:W3:Y:S01]  /*2360*/  @P2 LDC R136, c[0x0][0x40c] ;  /* 0x00010300ff882b82 */ /* 0x000ee20000000800 */
[----:B----4-:R-:W-:Y:S01]  /*2370*/  @P2 FMUL.FTZ R111, R110, R133 ;  /* 0x000000856e6f2220 */ /* 0x010fe20000410000 */
[----:B------:R-:W-:-:S02]  /*2380*/  @P2 SHF.L.U32 R133, R88, 0x10, RZ ;  /* 0x0000001058852819 */ /* 0x000fc400000006ff */
[----:B------:R-:W-:-:S04]  /*2390*/  MOV R110, RZ ;  /* 0x000000ff006e7202 */ /* 0x000fc80000000f00 */
[----:B------:R-:W4:Y:S01]  /*23a0*/  @P2 LDC R138, c[0x0][0x40c] ;  /* 0x00010300ff8a2b82 */ /* 0x000f220000000800 */
[----:B-1----:R-:W-:Y:S01]  /*23b0*/  @P2 FMUL.FTZ R113, R112, R137 ;  /* 0x0000008970712220 */ /* 0x002fe20000410000 */
[----:B------:R-:W-:Y:S01]  /*23c0*/  @P2 SHF.L.U32 R137, R89, 0x10, RZ ;  /* 0x0000001059892819 */ /* 0x000fe200000006ff */
[----:B------:R-:W-:-:S05]  /*23d0*/  HFMA2 R112, -RZ, RZ, 0, 0 ;  /* 0x00000000ff707431 */ /* 0x000fca00000001ff */
[----:B------:R-:W1:Y:S01]  /*23e0*/  @P2 LDC R140, c[0x0][0x40c] ;  /* 0x00010300ff8c2b82 */ /* 0x000e620000000800 */
[----:B--2---:R-:W-:-:S07]  /*23f0*/  @P2 FMUL.FTZ R115, R130, R143 ;  /* 0x0000008f82732220 */ /* 0x004fce0000410000 */
[----:B------:R-:W2:Y:S01]  /*2400*/  @P2 LDC R142, c[0x0][0x40c] ;  /* 0x00010300ff8e2b82 */ /* 0x000ea20000000800 */
[----:B---3--:R-:W-:Y:S01]  /*2410*/  @P2 FMUL.FTZ R108, R133, R136 ;  /* 0x00000088856c2220 */ /* 0x008fe20000410000 */
[----:B----4-:R-:W-:Y:S01]  /*2420*/  @P2 FMUL.FTZ R110, R137, R138 ;  /* 0x0000008a896e2220 */ /* 0x010fe20000410000 */
[----:B-1----:R-:W-:Y:S01]  /*2430*/  @P2 FMUL.FTZ R112, R139, R140 ;  /* 0x0000008c8b702220 */ /* 0x002fe20000410000 */
[----:B--2---:R-:W-:-:S07]  /*2440*/  @P2 FMUL.FTZ R114, R141, R142 ;  /* 0x0000008e8d722220 */ /* 0x004fce0000410000 */
.L_x_18262:
[----:B------:R-:W1:Y:S02]  /*2450*/  LDC.64 R136, c[0x0][0x3a8] ;  /* 0x0000ea00ff887b82 */ /* 0x000e640000000a00 */
[----:B-1----:R-:W-:-:S05]  /*2460*/  IMAD.WIDE.U32 R136, R0, 0x20, R136 ;  /* 0x0000002000887825 */ /* 0x002fca00078e0088 */
[----:B------:R3:W-:Y:S04]  /*2470*/  STG.E.128 desc[UR6][R136.64], R108 ;  /* 0x0000006c88007986 */ /* 0x0007e8000c101d06 */
[----:B------:R3:W-:Y:S02]  /*2480*/  STG.E.128 desc[UR6][R136.64+0x10], R112 ;  /* 0x0000107088007986 */ /* 0x0007e4000c101d06 */
.L_x_18258:
[----:B------:R-:W-:Y:S05]  /*2490*/  BSYNC.RECONVERGENT B0 ;  /* 0x0000000000007941 */ /* 0x000fea0003800200 */
.L_x_18257:
[----:B------:R-:W-:Y:S01]  /*24a0*/  FADD.FTZ R0, RZ, R92 ;  /* 0x0000005cff007221 */ /* 0x000fe20000010000 */
[C---:B------:R-:W-:Y:S01]  /*24b0*/  ISETP.GT.U32.AND P2, PT, R3.reuse, 0x3f, PT ;  /* 0x0000003f0300780c */ /* 0x040fe20003f44070 */
[----:B------:R-:W4:Y:S01]  /*24c0*/  S2R R130, SR_TID.X ;  /* 0x0000000000827919 */ /* 0x000f220000002100 */
        /* <DEDUP_REMOVED lines=12> */
[----:B----4-:R-:W-:-:S03]  /*2590*/  LOP3.LUT P6, RZ, R130, 0x1f, RZ, 0xc0, !PT ;  /* 0x0000001f82ff7812 */ /* 0x010fc600078cc0ff */
        /* <DEDUP_REMOVED lines=136> */
.L_x_18286:
[----:B------:R-:W-:Y:S01]  /*2e20*/  LOP3.LUT P3, RZ, R130, 0x1f, RZ, 0xc0, !PT ;  /* 0x0000001f82ff7812 */ /* 0x000fe2000786c0ff */
[----:B------:R-:W-:Y:S01]  /*2e30*/  FMUL.FTZ R0, R133, R133 ;  /* 0x0000008585007220 */ /* 0x000fe20000410000 */
[----:B------:R-:W-:Y:S01]  /*2e40*/  ISETP.NE.AND P2, PT, RZ, UR5, PT ;  /* 0x00000005ff007c0c */ /* 0x000fe2000bf45270 */
[----:B--2---:R-:W-:Y:S01]  /*2e50*/  FADD.FTZ R143, R140, R141 ;  /* 0x0000008d8c8f7221 */ /* 0x004fe20000010000 */
[----:B------:R-:W-:Y:S02]  /*2e60*/  BSSY.RECONVERGENT B0, `(.L_x_18264) ;  /* 0x00000c3000007945 */ /* 0x000fe40003800200 */
[----:B------:R-:W-:Y:S01]  /*2e70*/  FSEL R137, R0, RZ, P2 ;  /* 0x000000ff00897208 */ /* 0x000fe20001000000 */
[----:B------:R-:W-:-:S04]  /*2e80*/  FFMA.FTZ R136, R143, R136, UR10 ;  /* 0x0000000a8f887e23 */ /* 0x000fc80008010088 */
[----:B------:R-:W-:Y:S02]  /*2e90*/  FADD.FTZ R0, R136, R137 ;  /* 0x0000008988007221 */ /* 0x000fe40000010000 */
[----:B------:R-:W2:Y:S04]  /*2ea0*/  @!P3 LDC.64 R138, c[0x0][0x3c0] ;  /* 0x0000f000ff8abb82 */ /* 0x000ea80000000a00 */
[----:B------:R-:W3:Y:S04]  /*2eb0*/  MUFU.RSQ R0, R0 ;  /* 0x0000000000007308 */ /* 0x000ee80000001400 */
[----:B-1----:R-:W1:Y:S01]  /*2ec0*/  @!P3 LDC.64 R140, c[0x0][0x3c8] ;  /* 0x0000f200ff8cbb82 */ /* 0x002e620000000a00 */
[----:B--2---:R-:W-:-:S05]  /*2ed0*/  @!P3 IMAD.WIDE R136, R128, 0x4, R138 ;  /* 0x000000048088b825 */ /* 0x004fca00078e028a */
[----:B------:R2:W-:Y:S01]  /*2ee0*/  @!P3 STG.E desc[UR6][R136.64], R133 ;  /* 0x000000858800b986 */ /* 0x0005e2000c101906 */
[----:B-1----:R-:W-:-:S05]  /*2ef0*/  @!P3 IMAD.WIDE R138, R128, 0x4, R140 ;  /* 0x00000004808ab825 */ /* 0x002fca00078e028c */
[----:B---3--:R2:W-:Y:S01]  /*2f00*/  @!P3 STG.E desc[UR6][R138.64], R0 ;  /* 0x000000008a00b986 */ /* 0x0085e2000c101906 */
[----:B-----5:R-:W-:-:S13]  /*2f10*/  ISETP.GE.AND P3, PT, R129, 0x1, PT ;  /* 0x000000018100780c */ /* 0x020fda0003f66270 */
[----:B--2---:R-:W-:Y:S05]  /*2f20*/  @!P3 BRA `(.L_x_18265) ;  /* 0x0000000800d8b947 */ /* 0x004fea0003800000 */
        /* <DEDUP_REMOVED lines=41> */
.L_x_18267:
[----:B------:R-:W-:Y:S05]  /*31c0*/  BSYNC.RECONVERGENT B1 ;  /* 0x0000000000017941 */ /* 0x000fea0003800200 */
.L_x_18266:
[----:B------:R-:W-:Y:S01]  /*31d0*/  ISETP.NE.AND P0, PT, R132, RZ, PT ;  /* 0x000000ff8400720c */ /* 0x000fe20003f05270 */
[----:B------:R-:W-:-:S12]  /*31e0*/  BSSY.RECONVERGENT B1, `(.L_x_18268) ;  /* 0x0000022000017945 */ /* 0x000fd80003800200 */
[----:B------:R-:W-:Y:S05]  /*31f0*/  @!P0 BRA `(.L_x_18269) ;  /* 0x0000000000808947 */ /* 0x000fea0003800000 */
[----:B------:R-:W2:Y:S01]  /*3200*/  LDC.64 R132, c[0x0][0x428] ;  /* 0x00010a00ff847b82 */ /* 0x000ea20000000a00 */
        /* <DEDUP_REMOVED lines=25> */
[----:B--2---:R-:W-:Y:S01]  /*33a0*/  IMAD.WIDE.U32 R132, R130, 0x10, R132 ;  /* 0x0000001082847825 */ /* 0x004fe200078e0084 */
[----:B------:R-:W-:-:S02]  /*33b0*/  F2FP.BF16.F32.PACK_AB R136, R136, R131 ;  /* 0x000000838888723e */ /* 0x000fc400000010ff */
[----:B------:R-:W-:Y:S02]  /*33c0*/  F2FP.BF16.F32.PACK_AB R138, R140, R143 ;  /* 0x0000008f8c8a723e */ /* 0x000fe400000010ff */
[----:B------:R-:W-:Y:S02]  /*33d0*/  F2FP.BF16.F32.PACK_AB R139, R142, R139 ;  /* 0x0000008b8e8b723e */ /* 0x000fe400000010ff */
[----:B------:R-:W-:-:S03]  /*33e0*/  IADD3 R130, PT, PT, R130, 0x20, RZ ;  /* 0x0000002082827810 */ /* 0x000fc60007ffe0ff */
[----:B------:R2:W-:Y:S04]  /*33f0*/  STG.E.128 desc[UR6][R132.64], R136 ;  /* 0x0000008884007986 */ /* 0x0005e8000c101d06 */
.L_x_18269:
[----:B------:R-:W-:Y:S05]  /*3400*/  BSYNC.RECONVERGENT B1 ;  /* 0x0000000000017941 */ /* 0x000fea0003800200 */
.L_x_18268:
[----:B------:R-:W-:Y:S01]  /*3410*/  ISETP.NE.AND P0, PT, R134, RZ, PT ;  /* 0x000000ff8600720c */ /* 0x000fe20003f05270 */
[----:B------:R-:W-:-:S12]  /*3420*/  BSSY.RECONVERGENT B1, `(.L_x_18270) ;  /* 0x0000022000017945 */ /* 0x000fd80003800200 */
[----:B------:R-:W-:Y:S05]  /*3430*/  @!P0 BRA `(.L_x_18271) ;  /* 0x0000000000808947 */ /* 0x000fea0003800000 */
[----:B--2---:R-:W2:Y:S01]  /*3440*/  LDC.64 R132, c[0x0][0x428] ;  /* 0x00010a00ff847b82 */ /* 0x004ea20000000a00 */
        /* <DEDUP_REMOVED lines=31> */
.L_x_18271:
[----:B------:R-:W-:Y:S05]  /*3640*/  BSYNC.RECONVERGENT B1 ;  /* 0x0000000000017941 */ /* 0x000fea0003800200 */
.L_x_18270:
        /* <DEDUP_REMOVED lines=35> */
.L_x_18273:
[----:B------:R-:W-:Y:S05]  /*3880*/  BSYNC.RECONVERGENT B1 ;  /* 0x0000000000017941 */ /* 0x000fea0003800200 */
.L_x_18272:
[----:B------:R-:W-:Y:S05]  /*3890*/  @!P1 BRA `(.L_x_18265) ;  /* 0x00000000007c9947 */ /* 0x000fea0003800000 */
[----:B--234-:R-:W2:Y:S01]  /*38a0*/  LDC.64 R132, c[0x0][0x428] ;  /* 0x00010a00ff847b82 */ /* 0x01cea20000000a00 */
[--C-:B------:R-:W-:Y:S01]  /*38b0*/  FADD.FTZ R131, R108, -R129.reuse ;  /* 0x800000816c837221 */ /* 0x100fe20000010000 */
[--C-:B------:R-:W-:Y:S01]  /*38c0*/  FADD.FTZ R135, R109, -R129.reuse ;  /* 0x800000816d877221 */ /* 0x100fe20000010000 */
[--C-:B-1----:R-:W-:Y:S01]  /*38d0*/  FADD.FTZ R137, R110, -R129.reuse ;  /* 0x800000816e897221 */ /* 0x102fe20000010000 */
        /* <DEDUP_REMOVED lines=21> */
[----:B--2---:R-:W-:Y:S01]  /*3a30*/  IMAD.WIDE.U32 R130, R130, 0x10, R132 ;  /* 0x0000001082827825 */ /* 0x004fe200078e0084 */
[----:B------:R-:W-:-:S02]  /*3a40*/  F2FP.BF16.F32.PACK_AB R135, R140, R135 ;  /* 0x000000878c87723e */ /* 0x000fc400000010ff */
[----:B------:R-:W-:Y:S02]  /*3a50*/  F2FP.BF16.F32.PACK_AB R134, R138, R141 ;  /* 0x0000008d8a86723e */ /* 0x000fe400000010ff */
[----:B------:R-:W-:Y:S02]  /*3a60*/  F2FP.BF16.F32.PACK_AB R133, R136, R137 ;  /* 0x000000898885723e */ /* 0x000fe400000010ff */
[----:B------:R-:W-:-:S05]  /*3a70*/  F2FP.BF16.F32.PACK_AB R132, R129, R0 ;  /* 0x000000008184723e */ /* 0x000fca00000010ff */
[----:B------:R1:W-:Y:S02]  /*3a80*/  STG.E.128 desc[UR6][R130.64], R132 ;  /* 0x0000008482007986 */ /* 0x0003e4000c101d06 */
.L_x_18265:
[----:B------:R-:W-:Y:S05]  /*3a90*/  BSYNC.RECONVERGENT B0 ;  /* 0x0000000000007941 */ /* 0x000fea0003800200 */
.L_x_18264:
[----:B-1----:R-:W1:Y:S02]  /*3aa0*/  LDC.64 R130, c[0x0][0x380] ;  /* 0x0000e000ff827b82 */ /* 0x002e640000000a00 */
[----:B-1----:R-:W-:-:S04]  /*3ab0*/  LEA R128, R130, R128, 0x2 ;  /* 0x0000008082807211 */ /* 0x002fc800078e10ff */
[----:B------:R-:W-:-:S13]  /*3ac0*/  ISETP.GE.AND P0, PT, R128, R131, PT ;  /* 0x000000838000720c */ /* 0x000fda0003f06270 */
[----:B------:R-:W-:Y:S05]  /*3ad0*/  @!P0 BRA `(.L_x_18274) ;  /* 0xffffffcc00408947 */ /* 0x000fea000383ffff */
[----:B------:R-:W-:Y:S05]  /*3ae0*/  EXIT ;  /* 0x000000000000794d */ /* 0x000fea0003800000 */
.L_x_18263:
        /* <DEDUP_REMOVED lines=8> */
.L_x_18276:
[----:B------:R-:W-:Y:S05]  /*3b70*/  BSYNC B0 ;  /* 0x0000000000007941 */ /* 0x000fea0003800000 */
.L_x_18275:
        /* <DEDUP_REMOVED lines=10> */
.L_x_18277:
[----:B------:R-:W-:Y:S01]  /*3c20*/  HFMA2 R144, -RZ, RZ, 0, 2.384185791015625e-07 ;  /* 0x00000004ff907431 */ /* 0x000fe200000001ff */
[----:B------:R-:W-:-:S05]  /*3c30*/  MOV R0, R141 ;  /* 0x0000008d00007202 */ /* 0x000fca0000000f00 */
[----:B------:R-:W-:-:S05]  /*3c40*/  FADD.FTZ R138, R137, R0 ;  /* 0x00000000898a7221 */ /* 0x000fca0000010000 */
[----:B------:R-:W-:-:S07]  /*3c50*/  MOV R143, R138 ;  /* 0x0000008a008f7202 */ /* 0x000fce0000000f00 */
[----:B------:R-:W-:Y:S05]  /*3c60*/  WARPSYNC.COLLECTIVE R142, `(.L_x_18278) ;  /* 0x000000008e087348 */ /* 0x000fea0003c00000 */
[----:B------:R0:W1:Y:S02]  /*3c70*/  SHFL.BFLY P6, R141, R143, R144, R145 ;  /* 0x0c0000908f8d7389 */ /* 0x00006400000c0091 */
[----:B01----:R-:W-:Y:S05]  /*3c80*/  ENDCOLLECTIVE ;  /* 0x000000000000791b */ /* 0x003fea0003800000 */
.L_x_18278:
[----:B------:R-:W-:Y:S01]  /*3c90*/  HFMA2 R144, -RZ, RZ, 0, 4.76837158203125e-07 ;  /* 0x00000008ff907431 */ /* 0x000fe200000001ff */
[----:B------:R-:W-:-:S05]  /*3ca0*/  MOV R139, R141 ;  /* 0x0000008d008b7202 */ /* 0x000fca0000000f00 */
[----:B------:R-:W-:-:S05]  /*3cb0*/  FADD.FTZ R139, R138, R139 ;  /* 0x0000008b8a8b7221 */ /* 0x000fca0000010000 */
[----:B------:R-:W-:-:S07]  /*3cc0*/  MOV R143, R139 ;  /* 0x0000008b008f7202 */ /* 0x000fce0000000f00 */
[----:B------:R-:W-:Y:S05]  /*3cd0*/  WARPSYNC.COLLECTIVE R142, `(.L_x_18279) ;  /* 0x000000008e087348 */ /* 0x000fea0003c00000 */
[----:B------:R0:W1:Y:S02]  /*3ce0*/  SHFL.BFLY P6, R141, R143, R144, R145 ;  /* 0x0c0000908f8d7389 */ /* 0x00006400000c0091 */
[----:B01----:R-:W-:Y:S05]  /*3cf0*/  ENDCOLLECTIVE ;  /* 0x000000000000791b */ /* 0x003fea0003800000 */
.L_x_18279:
[----:B------:R-:W-:Y:S01]  /*3d00*/  HFMA2 R144, -RZ, RZ, 0, 9.5367431640625e-07 ;  /* 0x00000010ff907431 */ /* 0x000fe200000001ff */
[----:B------:R-:W-:-:S05]  /*3d10*/  MOV R0, R141 ;  /* 0x0000008d00007202 */ /* 0x000fca0000000f00 */
[----:B------:R-:W-:-:S05]  /*3d20*/  FADD.FTZ R140, R139, R0 ;  /* 0x000000008b8c7221 */ /* 0x000fca0000010000 */
[----:B------:R-:W-:-:S07]  /*3d30*/  MOV R143, R140 ;  /* 0x0000008c008f7202 */ /* 0x000fce0000000f00 */
[----:B------:R-:W-:Y:S05]  /*3d40*/  WARPSYNC.COLLECTIVE R142, `(.L_x_18280) ;  /* 0x000000008e087348 */ /* 0x000fea0003c00000 */
[----:B------:R0:W1:Y:S02]  /*3d50*/  SHFL.BFLY P6, R141, R143, R144, R145 ;  /* 0x0c0000908f8d7389 */ /* 0x00006400000c0091 */
[----:B01----:R-:W-:Y:S05]  /*3d60*/  ENDCOLLECTIVE ;  /* 0x000000000000791b */ /* 0x003fea0003800000 */
.L_x_18280:
[----:B------:R-:W-:Y:S02]  /*3d70*/  HFMA2 R144, -RZ, RZ, 0, 5.9604644775390625e-08 ;  /* 0x00000001ff907431 */ /* 0x000fe400000001ff */
        /* <DEDUP_REMOVED lines=87> */
.L_x_18281:
[----:B------:R-:W-:Y:S01]  /*42f0*/  HFMA2 R144, -RZ, RZ, 0, 1.1920928955078125e-07 ;  /* 0x00000002ff907431 */ /* 0x000fe200000001ff */
[----:B------:R-:W-:-:S05]  /*4300*/  MOV R137, R141 ;  /* 0x0000008d00897202 */ /* 0x000fca0000000f00 */
[----:B------:R-:W-:-:S05]  /*4310*/  FADD.FTZ R137, R0, R137 ;  /* 0x0000008900897221 */ /* 0x000fca0000010000 */
[----:B------:R-:W-:-:S07]  /*4320*/  MOV R143, R137 ;  /* 0x00000089008f7202 */ /* 0x000fce0000000f00 */
[----:B------:R-:W-:Y:S05]  /*4330*/  WARPSYNC.COLLECTIVE R142, `(.L_x_18282) ;  /* 0x000000008e087348 */ /* 0x000fea0003c00000 */
[----:B------:R0:W1:Y:S02]  /*4340*/  SHFL.BFLY P6, R141, R143, R144, R145 ;  /* 0x0c0000908f8d7389 */ /* 0x00006400000c0091 */
[----:B01----:R-:W-:Y:S05]  /*4350*/  ENDCOLLECTIVE ;  /* 0x000000000000791b */ /* 0x003fea0003800000 */
.L_x_18282:
[----:B------:R-:W-:Y:S01]  /*4360*/  HFMA2 R144, -RZ, RZ, 0, 2.384185791015625e-07 ;  /* 0x00000004ff907431 */ /* 0x000fe200000001ff */
[----:B------:R-:W-:-:S05]  /*4370*/  MOV R138, R141 ;  /* 0x0000008d008a7202 */ /* 0x000fca0000000f00 */
[----:B------:R-:W-:-:S05]  /*4380*/  FADD.FTZ R138, R137, R138 ;  /* 0x0000008a898a7221 */ /* 0x000fca0000010000 */
[----:B------:R-:W-:-:S07]  /*4390*/  MOV R143, R138 ;  /* 0x0000008a008f7202 */ /* 0x000fce0000000f00 */
[----:B------:R-:W-:Y:S05]  /*43a0*/  WARPSYNC.COLLECTIVE R142, `(.L_x_18283) ;  /* 0x000000008e087348 */ /* 0x000fea0003c00000 */
[----:B------:R0:W1:Y:S02]  /*43b0*/  SHFL.BFLY P6, R141, R143, R144, R145 ;  /* 0x0c0000908f8d7389 */ /* 0x00006400000c0091 */
[----:B01----:R-:W-:Y:S05]  /*43c0*/  ENDCOLLECTIVE ;  /* 0x000000000000791b */ /* 0x003fea0003800000 */
.L_x_18283:
[----:B------:R-:W-:Y:S01]  /*43d0*/  HFMA2 R144, -RZ, RZ, 0, 4.76837158203125e-07 ;  /* 0x00000008ff907431 */ /* 0x000fe200000001ff */
[----:B------:R-:W-:-:S05]  /*43e0*/  MOV R139, R141 ;  /* 0x0000008d008b7202 */ /* 0x000fca0000000f00 */
[----:B------:R-:W-:-:S05]  /*43f0*/  FADD.FTZ R139, R138, R139 ;  /* 0x0000008b8a8b7221 */ /* 0x000fca0000010000 */
[----:B------:R-:W-:-:S07]  /*4400*/  MOV R143, R139 ;  /* 0x0000008b008f7202 */ /* 0x000fce0000000f00 */
[----:B------:R-:W-:Y:S05]  /*4410*/  WARPSYNC.COLLECTIVE R142, `(.L_x_18284) ;  /* 0x000000008e087348 */ /* 0x000fea0003c00000 */
[----:B------:R0:W1:Y:S02]  /*4420*/  SHFL.BFLY P6, R141, R143, R144, R145 ;  /* 0x0c0000908f8d7389 */ /* 0x00006400000c0091 */
[----:B01----:R-:W-:Y:S05]  /*4430*/  ENDCOLLECTIVE ;  /* 0x000000000000791b */ /* 0x003fea0003800000 */
.L_x_18284:
[----:B------:R-:W-:Y:S01]  /*4440*/  HFMA2 R144, -RZ, RZ, 0, 9.5367431640625e-07 ;  /* 0x00000010ff907431 */ /* 0x000fe200000001ff */
[----:B------:R-:W-:-:S05]  /*4450*/  MOV R140, R141 ;  /* 0x0000008d008c7202 */ /* 0x000fca0000000f00 */
[----:B------:R-:W-:-:S05]  /*4460*/  FADD.FTZ R140, R139, R140 ;  /* 0x0000008c8b8c7221 */ /* 0x000fca0000010000 */
[----:B------:R-:W-:-:S07]  /*4470*/  MOV R143, R140 ;  /* 0x0000008c008f7202 */ /* 0x000fce0000000f00 */
[----:B------:R-:W-:Y:S05]  /*4480*/  WARPSYNC.COLLECTIVE R142, `(.L_x_18285) ;  /* 0x000000008e087348 */ /* 0x000fea0003c00000 */
[----:B------:R0:W1:Y:S02]  /*4490*/  SHFL.BFLY P6, R141, R143, R144, R145 ;  /* 0x0c0000908f8d7389 */ /* 0x00006400000c0091 */
[----:B01----:R-:W-:Y:S05]  /*44a0*/  ENDCOLLECTIVE ;  /* 0x000000000000791b */ /* 0x003fea0003800000 */
.L_x_18285:
[----:B------:R-:W-:Y:S05]  /*44b0*/  BRA `(.L_x_18286) ;  /* 0xffffffe800587947 */ /* 0x000fea000383ffff */
.L_x_18287:
        /* <DEDUP_REMOVED lines=12> */
.L_x_45834:


//--------------------- .text._ZN10layer_norm13ln_fwd_kernelINS_13Kernel_traitsIf13__nv_bfloat16fS2_fjLj1280ELj1ELj4ELj1ELj16ENS_18Kernel_traits_baseILj1280EfS2_fS2_fjLj128EEEEELb0ELb0ELb1ELb1EEEvNS_9FwdParamsE --------------------------
	.section	.text._ZN10layer_norm13ln_fwd_kernelINS_13Kernel_traitsIf13__nv_bfloat16fS2_fjLj1280ELj1ELj4ELj1ELj16ENS_18Kernel_traits_baseILj1280EfS2_fS2_fjLj128EEEEELb0ELb0ELb1ELb1EEEvNS_9FwdParamsE,"ax",@progbits
	.align	128
        .global         _ZN10layer_norm13ln_fwd_kernelINS_13Kernel_traitsIf13__nv_bfloat16fS2_fjLj1280ELj1ELj4ELj1ELj16ENS_18Kernel_traits_baseILj1280EfS2_fS2_fjLj128EEEEELb0ELb0ELb1ELb1EEEvNS_9FwdParamsE
        .type           _ZN10layer_norm13ln_fwd_kernelINS_13Kernel_traitsIf13__nv_bfloat16fS2_fjLj1280ELj1ELj4ELj1ELj16ENS_18Kernel_traits_baseILj1280EfS2_fS2_fjLj128EEEEELb0ELb0ELb1ELb1EEEvNS_9FwdParamsE,@function
        .size           _ZN10layer_norm13ln_fwd_kernelINS_13Kernel_traitsIf13__nv_bfloat16fS2_fjLj1280ELj1ELj4ELj1ELj16ENS_18Kernel_traits_baseILj1280EfS2_fS2_fjLj128EEEEELb0ELb0ELb1ELb1EEEvNS_9FwdParamsE,(.L_x_45835 - _ZN10layer_norm13ln_fwd_kernelINS_13Kernel_traitsIf13__nv_bfloat16fS2_fjLj1280ELj1ELj4ELj1ELj16ENS_18Kernel_traits_baseILj1280EfS2_fS2_fjLj128EEEEELb0ELb0ELb1ELb1EEEvNS_9FwdParamsE)
        .other          _ZN10layer_norm13ln_fwd_kernelINS_13Kernel_traitsIf13__nv_bfloat16fS2_fjLj1280ELj1ELj4ELj1ELj16ENS_18Kernel_traits_baseILj1280EfS2_fS2_fjLj128EEEEELb0ELb0ELb1ELb1EEEvNS_9FwdParamsE,@"STO_CUDA_ENTRY STV_DEFAULT"
_ZN10layer_norm13ln_fwd_kernelINS_13Kernel_traitsIf13__nv_bfloat16fS2_fjLj1280ELj1ELj4ELj1ELj16ENS_18Kernel_traits_baseILj1280EfS2_fS2_fjLj128EEEEELb0ELb0ELb1ELb1EEEvNS_9FwdParamsE:
.text._ZN10layer_norm13ln_fwd_kernelINS_13Kernel_traitsIf13__nv_bfloat16fS2_fjLj1280ELj1ELj4ELj1ELj16ENS_18Kernel_traits_baseILj1280EfS2_fS2_fjLj128EEEEELb0ELb0ELb1ELb1EEEvNS_9FwdParamsE:
        /* <DEDUP_REMOVED lines=37> */
.L_x_18288:
        /* <DEDUP_REMOVED lines=32> */
.L_x_18289:
[----:B------:R-:W1:Y:S01]  /*0450*/  LDCU UR4, c[0x0][0x384] ;  /* 0x00007080ff0477ac */ /* 0x000e620008000800 */
[----:B------:R-:W2:Y:S01]  /*0460*/  LDCU.U8 UR5, c[0x0][0x410] ;  /* 0x00008200ff0577ac */ /* 0x000ea20008000000 */
[----:B------:R-:W3:Y:S01]  /*0470*/  LDCU UR10, c[0x0][0x448] ;  /* 0x00008900ff0a77ac */ /* 0x000ee20008000800 */
[----:B------:R-:W4:Y:S01]  /*0480*/  LDCU.64 UR8, c[0x0][0x3a0] ;  /* 0x00007400ff0877ac */ /* 0x000f220008000a00 */
[----:B-1----:R-:W-:-:S13]  /*0490*/  ISETP.GE.AND P0, PT, R2, UR4, PT ;  /* 0x0000000402007c0c */ /* 0x002fda000bf06270 */
[----:B--234-:R-:W-:Y:S05]  /*04a0*/  @P0 EXIT ;  /* 0x000000000000094d */ /* 0x01cfea0003800000 */
.L_x_18309:
[----:B------:R-:W1:Y:S08]  /*04b0*/  LDC.64 R88, c[0x0][0x3f0] ;  /* 0x0000fc00ff587b82 */ /* 0x000e700000000a00 */
[----:B------:R-:W2:Y:S08]  /*04c0*/  LDC R129, c[0x0][0x388] ;  /* 0x0000e200ff817b82 */ /* 0x000eb00000000800 */
[----:B------:R-:W3:Y:S01]  /*04d0*/  LDC.64 R130, c[0x0][0x3f8] ;  /* 0x0000fe00ff827b82 */ /* 0x000ee20000000a00 */
[----:B-1----:R-:W-:-:S05]  /*04e0*/  IMAD.WIDE R88, R2, 0x4, R88 ;  /* 0x0000000402587825 */ /* 0x002fca00078e0258 */
[----:B------:R-:W4:Y:S01]  /*04f0*/  LDG.E R0, desc[UR6][R88.64] ;  /* 0x0000000658007981 */ /* 0x000f22000c1e1900 */
[----:B---3--:R-:W-:-:S06]  /*0500*/  IMAD.WIDE R130, R2, 0x4, R130 ;  /* 0x0000000402827825 */ /* 0x008fcc00078e0282 */
[----:B-----5:R1:W5:Y:S01]  /*0510*/  LDG.E R130, desc[UR6][R130.64] ;  /* 0x0000000682827981 */ /* 0x020362000c1e1900 */
[----:B----4-:R-:W-:-:S13]  /*0520*/  ISETP.GE.AND P1, PT, R0, 0x1, PT ;  /* 0x000000010000780c */ /* 0x010fda0003f26270 */
[----:B------:R-:W3:Y:S01]  /*0530*/  @P1 LDC.64 R90, c[0x0][0x390] ;  /* 0x0000e400ff5a1b82 */ /* 0x000ee20000000a00 */
[----:B------:R-:W-:-:S05]  /*0540*/  @P1 IADD3 R92, PT, PT, R0, -0x1, RZ ;  /* 0xffffffff005c1810 */ /* 0x000fca0007ffe0ff */
[----:B--2---:R-:W-:-:S05]  /*0550*/  @P1 IMAD R92, R92, R129, RZ ;  /* 0x000000815c5c1224 */ /* 0x004fca00078e02ff */
[----:B------:R-:W-:-:S04]  /*0560*/  @P1 SHF.R.S32.HI R93, RZ, 0x1f, R92 ;  /* 0x0000001fff5d1819 */ /* 0x000fc8000001145c */
[----:B------:R-:W-:Y:S01]  /*0570*/  @P1 LEA.HI R94, R93, R92, RZ, 0x3 ;  /* 0x0000005c5d5e1211 */ /* 0x000fe200078f18ff */
[----:B------:R-:W-:-:S03]  /*0580*/  HFMA2 R92, -RZ, RZ, 0, 0 ;  /* 0x00000000ff5c7431 */ /* 0x000fc600000001ff */
[----:B------:R-:W-:-:S05]  /*0590*/  @P1 LEA.HI.SX32 R92, R94, R3, 0x1d ;  /* 0x000000035e5c1211 */ /* 0x000fca00078feaff */
[----:B---3--:R-:W-:-:S05]  /*05a0*/  @P1 IMAD.WIDE.U32 R88, R92, 0x10, R90 ;  /* 0x000000105c581825 */ /* 0x008fca00078e005a */
[----:B0-----:R-:W2:Y:S01]  /*05b0*/  @P1 LDG.E.128 R84, desc[UR6][R88.64] ;  /* 0x0000000658541981 */ /* 0x001ea2000c1e1d00 */
        /* <DEDUP_REMOVED lines=10> */
[----:B-1----:R-:W-:Y:S06]  /*0660*/  @!P0 BRA `(.L_x_18290) ;  /* 0x0000000000888947 */ /* 0x002fec0003800000 */
        /* <DEDUP_REMOVED lines=34> */
.L_x_18290:
[----:B------:R-:W0:Y:S01]  /*0890*/  @P1 LDC R94, c[0x0][0x40c] ;  /* 0x00010300ff5e1b82 */ /* 0x000e220000000800 */
[----:B------:R-:W-:Y:S02]  /*08a0*/  @P1 SHF.L.U32 R89, R89, 0x10, RZ ;  /* 0x0000001059591819 */ /* 0x000fe400000006ff */
        /* <DEDUP_REMOVED lines=11> */
[----:B------:R-:W-:-:S02]  /*0960*/  @P1 SHF.L.U32 R89, R85, 0x10, RZ ;  /* 0x0000001055591819 */ /* 0x000fc400000006ff */
[----:B------:R-:W-:-:S04]  /*0970*/  @P1 SHF.L.U32 R94, R87, 0x10, RZ ;  /* 0x00000010575e1819 */ /* 0x000fc800000006ff */
[----:B------:R-:W0:Y:S01]  /*0980*/  @P1 LDC R95, c[0x0][0x40c] ;  /* 0x00010300ff5f1b82 */ /* 0x000e220000000800 */
[----:B-1----:R-:W-:Y:S01]  /*0990*/  @P1 FMUL.FTZ R127, R88, R97 ;  /* 0x00000061587f1220 */ /* 0x002fe20000410000 */
[----:B------:R-:W-:-:S06]  /*09a0*/  @P1 SHF.L.U32 R88, R84, 0x10, RZ ;  /* 0x0000001054581819 */ /* 0x000fcc00000006ff */
[----:B------:R-:W1:Y:S01]  /*09b0*/  @P1 LDC R96, c[0x0][0x40c] ;  /* 0x00010300ff601b82 */ /* 0x000e620000000800 */
[----:B--2---:R-:W-:Y:S01]  /*09c0*/  @P1 FMUL.FTZ R121, R91, R100 ;  /* 0x000000645b791220 */ /* 0x004fe20000410000 */
[----:B------:R-:W-:-:S06]  /*09d0*/  @P1 SHF.L.U32 R91, R86, 0x10, RZ ;  /* 0x00000010565b1819 */ /* 0x000fcc00000006ff */
[----:B------:R-:W2:Y:S01]  /*09e0*/  @P1 LDC R98, c[0x0][0x40c] ;  /* 0x00010300ff621b82 */ /* 0x000ea20000000800 */
[----:B---3--:R-:W-:-:S07]  /*09f0*/  @P1 FMUL.FTZ R123, R90, R101 ;  /* 0x000000655a7b1220 */ /* 0x008fce0000410000 */
[----:B------:R-:W3:Y:S01]  /*0a00*/  @P1 LDC R99, c[0x0][0x40c] ;  /* 0x00010300ff631b82 */ /* 0x000ee20000000800 */
[----:B0-----:R-:W-:Y:S01]  /*0a10*/  @P1 FMUL.FTZ R124, R88, R95 ;  /* 0x0000005f587c1220 */ /* 0x001fe20000410000 */
[----:B-1----:R-:W-:Y:S01]  /*0a20*/  @P1 FMUL.FTZ R126, R89, R96 ;  /* 0x00000060597e1220 */ /* 0x002fe20000410000 */
[----:B--2---:R-:W-:Y:S01]  /*0a30*/  @P1 FMUL.FTZ R120, R91, R98 ;  /* 0x000000625b781220 */ /* 0x004fe20000410000 */
[----:B---3--:R-:W-:-:S07]  /*0a40*/  @P1 FMUL.FTZ R122, R94, R99 ;  /* 0x000000635e7a1220 */ /* 0x008fce0000410000 */
.L_x_18291:
        /* <DEDUP_REMOVED lines=10> */
.L_x_18293:
[----:B------:R-:W-:Y:S05]  /*0af0*/  BSYNC.RECONVERGENT B0 ;  /* 0x0000000000007941 */ /* 0x000fea0003800200 */
.L_x_18292:
[----:B------:R-:W-:Y:S05]  /*0b00*/  @!P0 BRA `(.L_x_18294) ;  /* 0x00000000008c8947 */ /* 0x000fea0003800000 */
[----:B0-----:R-:W0:Y:S01]  /*0b10*/  LDC.64 R88, c[0x0][0x3a0] ;  /* 0x0000e800ff587b82 */ /* 0x001e220000000a00 */
[----:B------:R-:W-:-:S05]  /*0b20*/  IADD3 R91, PT, PT, R93, 0x20, RZ ;  /* 0x000000205d5b7810 */ /* 0x000fca0007ffe0ff */
        /* <DEDUP_REMOVED lines=33> */
.L_x_18294:
[----:B------:R-:W1:Y:S01]  /*0d40*/  @P1 LDC R91, c[0x0][0x40c] ;  /* 0x00010300ff5b1b82 */ /* 0x000e620000000800 */
[----:B0----5:R-:W-:Y:S02]  /*0d50*/  @P1 PRMT R88, R84, 0x7632, R88 ;  /* 0x0000763254581816 */ /* 0x021fe40000000058 */
[----:B------:R-:W-:Y:S02]  /*0d60*/  CS2R R104, SRZ ;  /* 0x0000000000687805 */ /* 0x000fe4000001ff00 */
[----:B------:R-:W-:Y:S02]  /*0d70*/  @P1 PRMT R89, R85, 0x7632, R89 ;  /* 0x0000763255591816 */ /* 0x000fe40000000059 */
[----:B------:R-:W-:Y:S02]  /*0d80*/  CS2R R106, SRZ ;  /* 0x00000000006a7805 */ /* 0x000fe4000001ff00 */
[----:B------:R-:W-:Y:S02]  /*0d90*/  @P1 PRMT R90, R86, 0x7632, R90 ;  /* 0x00007632565a1816 */ /* 0x000fe4000000005a */
[----:B------:R-:W-:-:S02]  /*0da0*/  CS2R R108, SRZ ;  /* 0x00000000006c7805 */ /* 0x000fc4000001ff00 */
[----:B------:R-:W-:Y:S01]  /*0db0*/  @P1 SHF.L.U32 R88, R88, 0x10, RZ ;  /* 0x0000001058581819 */ /* 0x000fe200000006ff */
[----:B------:R-:W0:Y:S01]  /*0dc0*/  @P1 LDC R96, c[0x0][0x40c] ;  /* 0x00010300ff601b82 */ /* 0x000e220000000800 */
[----:B------:R-:W-:Y:S02]  /*0dd0*/  @P1 SHF.L.U32 R89, R89, 0x10, RZ ;  /* 0x0000001059591819 */ /* 0x000fe400000006ff */
[----:B------:R-:W-:Y:S02]  /*0de0*/  CS2R R110, SRZ ;  /* 0x00000000006e7805 */ /* 0x000fe4000001ff00 */
[----:B------:R-:W-:-:S03]  /*0df0*/  @P1 SHF.L.U32 R90, R90, 0x10, RZ ;  /* 0x000000105a5a1819 */ /* 0x000fc600000006ff */
        /* <DEDUP_REMOVED lines=12> */
[----:B------:R-:W-:-:S06]  /*0ec0*/  @P1 SHF.L.U32 R90, R85, 0x10, RZ ;  /* 0x00000010555a1819 */ /* 0x000fcc00000006ff */
[----:B------:R-:W2:Y:S01]  /*0ed0*/  @P1 LDC R98, c[0x0][0x40c] ;  /* 0x00010300ff621b82 */ /* 0x000ea20000000800 */
[----:B---3--:R-:W-:-:S07]  /*0ee0*/  @P1 FMUL.FTZ R111, R88, R101 ;  /* 0x00000065586f1220 */ /* 0x008fce0000410000 */
[----:B------:R-:W3:Y:S01]  /*0ef0*/  @P1 LDC R99, c[0x0][0x40c] ;  /* 0x00010300ff631b82 */ /* 0x000ee20000000800 */
[----:B-1----:R-:W-:Y:S01]  /*0f00*/  @P1 FMUL.FTZ R104, R89, R94 ;  /* 0x0000005e59681220 */ /* 0x002fe20000410000 */
[----:B0-----:R-:W-:Y:S01]  /*0f10*/  @P1 FMUL.FTZ R106, R90, R95 ;  /* 0x0000005f5a6a1220 */ /* 0x001fe20000410000 */
[----:B--2---:R-:W-:Y:S01]  /*0f20*/  @P1 FMUL.FTZ R108, R91, R98 ;  /* 0x000000625b6c1220 */ /* 0x004fe20000410000 */
[----:B---3--:R-:W-:-:S07]  /*0f30*/  @P1 FMUL.FTZ R110, R96, R99 ;  /* 0x00000063606e1220 */ /* 0x008fce0000410000 */
.L_x_18295:
        /* <DEDUP_REMOVED lines=9> */
[----:B-1----:R-:W0:Y:S01]  /*0fd0*/  LDC.64 R88, c[0x0][0x3a0] ;  /* 0x0000e800ff587b82 */ /* 0x002e220000000a00 */
        /* <DEDUP_REMOVED lines=34> */
.L_x_18296:
[----:B-1----:R-:W0:Y:S01]  /*1200*/  @P1 LDC R91, c[0x0][0x40c] ;  /* 0x00010300ff5b1b82 */ /* 0x002e220000000800 */
[----:B-----5:R-:W-:Y:S02]  /*1210*/  @P1 PRMT R88, R84, 0x7632, R88 ;  /* 0x0000763254581816 */ /* 0x020fe40000000058 */
[----:B------:R-:W-:Y:S02]  /*1220*/  CS2R R112, SRZ ;  /* 0x0000000000707805 */ /* 0x000fe4000001ff00 */
[----:B------:R-:W-:Y:S02]  /*1230*/  @P1 PRMT R89, R85, 0x7632, R89 ;  /* 0x0000763255591816 */ /* 0x000fe40000000059 */
[----:B------:R-:W-:Y:S02]  /*1240*/  CS2R R114, SRZ ;  /* 0x0000000000727805 */ /* 0x000fe4000001ff00 */
[----:B------:R-:W-:Y:S02]  /*1250*/  @P1 PRMT R90, R86, 0x7632, R90 ;  /* 0x00007632565a1816 */ /* 0x000fe4000000005a */
[----:B------:R-:W-:Y:S01]  /*1260*/  @P1 SHF.L.U32 R88, R88, 0x10, RZ ;  /* 0x0000001058581819 */ /* 0x000fe200000006ff */
[----:B------:R-:W1:Y:S01]  /*1270*/  @P1 LDC R96, c[0x0][0x40c] ;  /* 0x00010300ff601b82 */ /* 0x000e620000000800 */
[----:B------:R-:W-:-:S02]  /*1280*/  @P1 SHF.L.U32 R89, R89, 0x10, RZ ;  /* 0x0000001059591819 */ /* 0x000fc400000006ff */
[----:B------:R-:W-:Y:S02]  /*1290*/  @P1 SHF.L.U32 R90, R90, 0x10, RZ ;  /* 0x000000105a5a1819 */ /* 0x000fe400000006ff */
[----:B------:R-:W-:Y:S02]  /*12a0*/  MOV R97, RZ ;  /* 0x000000ff00617202 */ /* 0x000fe40000000f00 */
[C---:B------:R-:W-:Y:S01]  /*12b0*/  @P1 SHF.L.U32 R101, R87.reuse, 0x10, RZ ;  /* 0x0000001057651819 */ /* 0x040fe200000006ff */
        /* <DEDUP_REMOVED lines=13> */
[----:B------:R-:W-:-:S04]  /*1390*/  CS2R R98, SRZ ;  /* 0x0000000000627805 */ /* 0x000fc8000001ff00 */
[----:B------:R-:W2:Y:S01]  /*13a0*/  @P1 LDC R100, c[0x0][0x40c] ;  /* 0x00010300ff641b82 */ /* 0x000ea20000000800 */
[----:B---3--:R-:W-:-:S07]  /*13b0*/  @P1 FMUL.FTZ R99, R88, R103 ;  /* 0x0000006758631220 */ /* 0x008fce0000410000 */
[----:B------:R-:W3:Y:S01]  /*13c0*/  @P1 LDC R102, c[0x0][0x40c] ;  /* 0x00010300ff661b82 */ /* 0x000ee20000000800 */
[----:B0-----:R-:W-:Y:S01]  /*13d0*/  @P1 FMUL.FTZ R112, R89, R94 ;  /* 0x0000005e59701220 */ /* 0x001fe20000410000 */
[----:B-1----:R-:W-:Y:S01]  /*13e0*/  @P1 FMUL.FTZ R114, R90, R95 ;  /* 0x0000005f5a721220 */ /* 0x002fe20000410000 */
[----:B--2---:R-:W-:Y:S01]  /*13f0*/  @P1 FMUL.FTZ R96, R91, R100 ;  /* 0x000000645b601220 */ /* 0x004fe20000410000 */
[----:B---3--:R-:W-:-:S07]  /*1400*/  @P1 FMUL.FTZ R98, R101, R102 ;  /* 0x0000006665621220 */ /* 0x008fce0000410000 */
.L_x_18297:
        /* <DEDUP_REMOVED lines=10> */
.L_x_18299:
[----:B------:R-:W-:Y:S05]  /*14b0*/  BSYNC.RECONVERGENT B0 ;  /* 0x0000000000007941 */ /* 0x000fea0003800200 */
.L_x_18298:
        /* <DEDUP_REMOVED lines=36> */
.L_x_18300:
[----:B------:R-:W1:Y:S01]  /*1700*/  @P1 LDC R95, c[0x0][0x40c] ;  /* 0x00010300ff5f1b82 */ /* 0x000e620000000800 */
[----:B0----5:R-:W-:Y:S02]  /*1710*/  @P1 PRMT R88, R84, 0x7632, R88 ;  /* 0x0000763254581816 */ /* 0x021fe40000000058 */
[----:B------:R-:W-:Y:S02]  /*1720*/  CS2R R100, SRZ ;  /* 0x0000000000647805 */ /* 0x000fe4000001ff00 */
[----:B------:R-:W-:Y:S02]  /*1730*/  @P1 PRMT R90, R85, 0x7632, R90 ;  /* 0x00007632555a1816 */ /* 0x000fe4000000005a */
[----:B------:R-:W-:Y:S02]  /*1740*/  CS2R R102, SRZ ;  /* 0x0000000000667805 */ /* 0x000fe4000001ff00 */
[----:B------:R-:W-:Y:S02]  /*1750*/  @P1 PRMT R91, R86, 0x7632, R91 ;  /* 0x00007632565b1816 */ /* 0x000fe4000000005b */
[----:B------:R-:W-:Y:S01]  /*1760*/  @P1 SHF.L.U32 R88, R88, 0x10, RZ ;  /* 0x0000001058581819 */ /* 0x000fe200000006ff */
[----:B------:R-:W0:Y:S01]  /*1770*/  @P1 LDC R117, c[0x0][0x40c] ;  /* 0x00010300ff751b82 */ /* 0x000e220000000800 */
[----:B------:R-:W-:-:S02]  /*1780*/  @P1 SHF.L.U32 R90, R90, 0x10, RZ ;  /* 0x000000105a5a1819 */ /* 0x000fc400000006ff */
[----:B------:R-:W-:Y:S02]  /*1790*/  @P1 SHF.L.U32 R91, R91, 0x10, RZ ;  /* 0x000000105b5b1819 */ /* 0x000fe400000006ff */
[----:B------:R-:W-:Y:S02]  /*17a0*/  MOV R89, RZ ;  /* 0x000000ff00597202 */ /* 0x000fe40000000f00 */
[----:B------:R-:W-:Y:S01]  /*17b0*/  @P1 SHF.L.U32 R119, R86, 0x10, RZ ;  /* 0x0000001056771819 */ /* 0x000fe200000006ff */
[----:B------:R-:W2:Y:S01]  /*17c0*/  @P1 LDC R94, c[0x0][0x40c] ;  /* 0x00010300ff5e1b82 */ /* 0x000ea20000000800 */
[----:B------:R-:W-:-:S07]  /*17d0*/  @P1 SHF.L.U32 R131, R87, 0x10, RZ ;  /* 0x0000001057831819 */ /* 0x000fce00000006ff */
[----:B------:R-:W3:Y:S01]  /*17e0*/  @P1 LDC R135, c[0x0][0x40c] ;  /* 0x00010300ff871b82 */ /* 0x000ee20000000800 */
[----:B-1----:R-:W-:Y:S01]  /*17f0*/  @P1 FMUL.FTZ R101, R88, R95 ;  /* 0x0000005f58651220 */ /* 0x002fe20000410000 */
[----:B------:R-:W-:Y:S02]  /*1800*/  @P1 PRMT R88, R87, 0x7632, R88 ;  /* 0x0000763257581816 */ /* 0x000fe40000000058 */
[----:B------:R-:W-:-:S04]  /*1810*/  @P1 SHF.L.U32 R95, R84, 0x10, RZ ;  /* 0x00000010545f1819 */ /* 0x000fc800000006ff */
[----:B------:R-:W1:Y:S01]  /*1820*/  @P1 LDC R116, c[0x0][0x40c] ;  /* 0x00010300ff741b82 */ /* 0x000e620000000800 */
[----:B0-----:R-:W-:Y:S01]  /*1830*/  @P1 FMUL.FTZ R103, R90, R117 ;  /* 0x000000755a671220 */ /* 0x001fe20000410000 */
[----:B------:R-:W-:-:S06]  /*1840*/  @P1 SHF.L.U32 R117, R85, 0x10, RZ ;  /* 0x0000001055751819 */ /* 0x000fcc00000006ff */
[----:B------:R-:W0:Y:S01]  /*1850*/  @P1 LDC R118, c[0x0][0x40c] ;  /* 0x00010300ff761b82 */ /* 0x000e220000000800 */
[----:B--2---:R-:W-:Y:S01]  /*1860*/  @P1 FMUL.FTZ R89, R91, R94 ;  /* 0x0000005e5b591220 */ /* 0x004fe20000410000 */
[----:B------:R-:W-:Y:S02]  /*1870*/  @P1 SHF.L.U32 R94, R88, 0x10, RZ ;  /* 0x00000010585e1819 */ /* 0x000fe400000006ff */
[----:B------:R-:W-:Y:S01]  /*1880*/  CS2R R90, SRZ ;  /* 0x00000000005a7805 */ /* 0x000fe2000001ff00 */
[----:B------:R-:W-:-:S03]  /*1890*/  HFMA2 R88, -RZ, RZ, 0, 0 ;  /* 0x00000000ff587431 */ /* 0x000fc600000001ff */
[----:B------:R-:W2:Y:S01]  /*18a0*/  @P1 LDC R128, c[0x0][0x40c] ;  /* 0x00010300ff801b82 */ /* 0x000ea20000000800 */
[----:B---3--:R-:W-:-:S07]  /*18b0*/  @P1 FMUL.FTZ R91, R94, R135 ;  /* 0x000000875e5b1220 */ /* 0x008fce0000410000 */
[----:B------:R-:W3:Y:S01]  /*18c0*/  @P1 LDC R134, c[0x0][0x40c] ;  /* 0x00010300ff861b82 */ /* 0x000ee20000000800 */
[----:B-1----:R-:W-:Y:S01]  /*18d0*/  @P1 FMUL.FTZ R100, R95, R116 ;  /* 0x000000745f641220 */ /* 0x002fe20000410000 */
[----:B0-----:R-:W-:Y:S01]  /*18e0*/  @P1 FMUL.FTZ R102, R117, R118 ;  /* 0x0000007675661220 */ /* 0x001fe20000410000 */
[----:B--2---:R-:W-:Y:S01]  /*18f0*/  @P1 FMUL.FTZ R88, R119, R128 ;  /* 0x0000008077581220 */ /* 0x004fe20000410000 */
[----:B---3--:R-:W-:-:S07]  /*1900*/  @P1 FMUL.FTZ R90, R131, R134 ;  /* 0x00000086835a1220 */ /* 0x008fce0000410000 */
.L_x_18301:
        /* <DEDUP_REMOVED lines=10> */
.L_x_18303:
[----:B------:R-:W-:Y:S05]  /*19b0*/  BSYNC.RECONVERGENT B0 ;  /* 0x0000000000007941 */ /* 0x000fea0003800200 */
.L_x_18302:
[----:B------:R-:W-:Y:S01]  /*19c0*/  IADD3 R131, PT, PT, R93, 0x80, RZ ;  /* 0x000000805d837810 */ /* 0x000fe20007ffe0ff */
[----:B------:R-:W-:Y:S06]  /*19d0*/  @!P0 BRA `(.L_x_18304) ;  /* 0x0000000000888947 */ /* 0x000fec0003800000 */
[----:B------:R-:W1:Y:S02]  /*19e0*/  LDC.64 R134, c[0x0][0x3a0] ;  /* 0x0000e800ff867b82 */ /* 0x000e640000000a00 */
[----:B-1----:R-:W-:-:S05]  /*19f0*/  IMAD.WIDE.U32 R134, R131, 0x20, R134 ;  /* 0x0000002083867825 */ /* 0x002fca00078e0086 */
[----:B0-----:R-:W2:Y:S04]  /*1a00*/  LDG.E.128 R92, desc[UR6][R134.64] ;  /* 0x00000006865c7981 */ /* 0x001ea8000c1e1d00 */
[----:B------:R0:W3:Y:S01]  /*1a10*/  LDG.E.128 R116, desc[UR6][R134.64+0x10] ;  /* 0x0000100686747981 */ /* 0x0000e2000c1e1d00 */
[----:B------:R-:W-:-:S13]  /*1a20*/  ISETP.GT.AND P0, PT, R0, RZ, PT ;  /* 0x000000ff0000720c */ /* 0x000fda0003f04270 */
[----:B------:R-:W2:Y:S01]  /*1a30*/  @P0 LDC R128, c[0x0][0x40c] ;  /* 0x00010300ff800b82 */ /* 0x000ea20000000800 */
[C---:B-----5:R-:W-:Y:S02]  /*1a40*/  @P0 PRMT R0, R84.reuse, 0x7632, R0 ;  /* 0x0000763254000816 */ /* 0x060fe40000000000 */
[----:B------:R-:W-:Y:S02]  /*1a50*/  @P0 SHF.L.U32 R137, R84, 0x10, RZ ;  /* 0x0000001054890819 */ /* 0x000fe400000006ff */
[----:B------:R-:W-:Y:S02]  /*1a60*/  @P0 SHF.L.U32 R0, R0, 0x10, RZ ;  /* 0x0000001000000819 */ /* 0x000fe400000006ff */
[----:B0-----:R-:W-:Y:S01]  /*1a70*/  @P0 PRMT R134, R87, 0x7632, R134 ;  /* 0x0000763257860816 */ /* 0x001fe20000000086 */
        /* <DEDUP_REMOVED lines=24> */
.L_x_18304:
[----:B------:R-:W1:Y:S01]  /*1c00*/  @P1 LDC R119, c[0x0][0x40c] ;  /* 0x00010300ff771b82 */ /* 0x000e620000000800 */
[----:B-----5:R-:W-:Y:S02]  /*1c10*/  @P1 PRMT R0, R84, 0x7632, R0 ;  /* 0x0000763254001816 */ /* 0x020fe40000000000 */
[----:B------:R-:W-:Y:S02]  /*1c20*/  CS2R R116, SRZ ;  /* 0x0000000000747805 */ /* 0x000fe4000001ff00 */
[----:B------:R-:W-:Y:S01]  /*1c30*/  @P1 PRMT R92, R85, 0x7632, R92 ;  /* 0x00007632555c1816 */ /* 0x000fe2000000005c */
[----:B0-----:R-:W-:Y:S01]  /*1c40*/  HFMA2 R95, -RZ, RZ, 0, 0 ;  /* 0x00000000ff5f7431 */ /* 0x001fe200000001ff */
[----:B------:R-:W-:Y:S02]  /*1c50*/  @P1 SHF.L.U32 R0, R0, 0x10, RZ ;  /* 0x0000001000001819 */ /* 0x000fe400000006ff */
[----:B------:R-:W-:Y:S01]  /*1c60*/  @P1 PRMT R94, R86, 0x7632, R94 ;  /* 0x00007632565e1816 */ /* 0x000fe2000000005e */
[----:B------:R-:W0:Y:S01]  /*1c70*/  @P1 LDC R139, c[0x0][0x40c] ;  /* 0x00010300ff8b1b82 */ /* 0x000e220000000800 */
[----:B------:R-:W-:-:S02]  /*1c80*/  MOV R93, RZ ;  /* 0x000000ff005d7202 */ /* 0x000fc40000000f00 */
[----:B------:R-:W-:Y:S02]  /*1c90*/  @P1 SHF.L.U32 R92, R92, 0x10, RZ ;  /* 0x000000105c5c1819 */ /* 0x000fe400000006ff */
[----:B------:R-:W-:Y:S02]  /*1ca0*/  @P1 SHF.L.U32 R94, R94, 0x10, RZ ;  /* 0x000000105e5e1819 */ /* 0x000fe400000006ff */
[----:B------:R-:W-:Y:S01]  /*1cb0*/  @P1 SHF.L.U32 R128, R84, 0x10, RZ ;  /* 0x0000001054801819 */ /* 0x000fe200000006ff */
[----:B------:R-:W2:Y:S01]  /*1cc0*/  @P1 LDC R143, c[0x0][0x40c] ;  /* 0x00010300ff8f1b82 */ /* 0x000ea20000000800 */
[----:B------:R-:W-:Y:S02]  /*1cd0*/  @P1 SHF.L.U32 R134, R85, 0x10, RZ ;  /* 0x0000001055861819 */ /* 0x000fe400000006ff */
[----:B------:R-:W-:Y:S02]  /*1ce0*/  @P1 SHF.L.U32 R136, R86, 0x10, RZ ;  /* 0x0000001056881819 */ /* 0x000fe400000006ff */
[----:B------:R-:W-:-:S03]  /*1cf0*/  @P1 SHF.L.U32 R138, R87, 0x10, RZ ;  /* 0x00000010578a1819 */ /* 0x000fc600000006ff */
[----:B------:R-:W3:Y:S01]  /*1d00*/  @P1 LDC R147, c[0x0][0x40c] ;  /* 0x00010300ff931b82 */ /* 0x000ee20000000800 */
[----:B-1----:R-:W-:Y:S01]  /*1d10*/  @P1 FMUL.FTZ R93, R0, R119 ;  /* 0x00000077005d1220 */ /* 0x002fe20000410000 */
[----:B------:R-:W-:Y:S02]  /*1d20*/  @P1 PRMT R0, R87, 0x7632, R0 ;  /* 0x0000763257001816 */ /* 0x000fe40000000000 */
[----:B------:R-:W-:Y:S02]  /*1d30*/  CS2R R118, SRZ ;  /* 0x0000000000767805 */ /* 0x000fe4000001ff00 */
[----:B------:R-:W-:Y:S02]  /*1d40*/  @P1 SHF.L.U32 R0, R0, 0x10, RZ ;  /* 0x0000001000001819 */ /* 0x000fe400000006ff */
[----:B------:R-:W1:Y:S01]  /*1d50*/  @P1 LDC R135, c[0x0][0x40c] ;  /* 0x00010300ff871b82 */ /* 0x000e620000000800 */
[----:B0-----:R-:W-:Y:S01]  /*1d60*/  @P1 FMUL.FTZ R95, R92, R139 ;  /* 0x0000008b5c5f1220 */ /* 0x001fe20000410000 */
[----:B------:R-:W-:-:S06]  /*1d70*/  MOV R92, RZ ;  /* 0x000000ff005c7202 */ /* 0x000fcc0000000f00 */
[----:B------:R-:W0:Y:S01]  /*1d80*/  @P1 LDC R137, c[0x0][0x40c] ;  /* 0x00010300ff891b82 */ /* 0x000e220000000800 */
[----:B--2---:R-:W-:Y:S01]  /*1d90*/  @P1 FMUL.FTZ R117, R94, R143 ;  /* 0x0000008f5e751220 */ /* 0x004fe20000410000 */
[----:B------:R-:W-:-:S06]  /*1da0*/  HFMA2 R94, -RZ, RZ, 0, 0 ;  /* 0x00000000ff5e7431 */ /* 0x000fcc00000001ff */
[----:B------:R-:W2:Y:S01]  /*1db0*/  @P1 LDC R141, c[0x0][0x40c] ;  /* 0x00010300ff8d1b82 */ /* 0x000ea20000000800 */
[----:B---3--:R-:W-:-:S07]  /*1dc0*/  @P1 FMUL.FTZ R119, R0, R147 ;  /* 0x0000009300771220 */ /* 0x008fce0000410000 */
[----:B------:R-:W3:Y:S01]  /*1dd0*/  @P1 LDC R145, c[0x0][0x40c] ;  /* 0x00010300ff911b82 */ /* 0x000ee20000000800 */
[----:B-1----:R-:W-:Y:S01]  /*1de0*/  @P1 FMUL.FTZ R92, R128, R135 ;  /* 0x00000087805c1220 */ /* 0x002fe20000410000 */
[----:B0-----:R-:W-:Y:S01]  /*1df0*/  @P1 FMUL.FTZ R94, R134, R137 ;  /* 0x00000089865e1220 */ /* 0x001fe20000410000 */
[----:B--2---:R-:W-:Y:S01]  /*1e00*/  @P1 FMUL.FTZ R116, R136, R141 ;  /* 0x0000008d88741220 */ /* 0x004fe20000410000 */
[----:B---3--:R-:W-:-:S07]  /*1e10*/  @P1 FMUL.FTZ R118, R138, R145 ;  /* 0x000000918a761220 */ /* 0x008fce0000410000 */
.L_x_18305:
        /* <DEDUP_REMOVED lines=148> */
.L_x_18321:
        /* <DEDUP_REMOVED lines=16> */
[----:B------:R-:W-:Y:S02]  /*2860*/  IADD3 R130, PT, PT, R130, -0x1, RZ ;  /* 0xffffffff82827810 */ /* 0x000fe40007ffe0ff */
[----:B------:R-:W-:-:S03]  /*2870*/  FSEL R3, R131, RZ, !P1 ;  /* 0x000000ff83037208 */ /* 0x000fc60004800000 */
[----:B------:R-:W-:Y:S02]  /*2880*/  IMAD R130, R130, R129, RZ ;  /* 0x0000008182827224 */ /* 0x000fe400078e02ff */
[C---:B------:R-:W-:Y:S01]  /*2890*/  FADD.FTZ R159, -R3.reuse, R89 ;  /* 0x00000059039f7221 */ /* 0x040fe20000010100 */
[C---:B------:R-:W-:Y:S01]  /*28a0*/  FADD.FTZ R157, -R3.reuse, R88 ;  /* 0x00000058039d7221 */ /* 0x040fe20000010100 */
[C---:B------:R-:W-:Y:S01]  /*28b0*/  FADD.FTZ R129, -R3.reuse, R124 ;  /* 0x0000007c03817221 */ /* 0x040fe20000010100 */
[----:B------:R-:W-:Y:S01]  /*28c0*/  SHF.R.S32.HI R89, RZ, 0x1f, R130 ;  /* 0x0000001fff597819 */ /* 0x000fe20000011482 */
[C---:B------:R-:W-:Y:S01]  /*28d0*/  FADD.FTZ R125, -R3.reuse, R125 ;  /* 0x0000007d037d7221 */ /* 0x040fe20000010100 */
[C---:B------:R-:W-:Y:S01]  /*28e0*/  FADD.FTZ R131, -R3.reuse, R126 ;  /* 0x0000007e03837221 */ /* 0x040fe20000010100 */
[----:B------:R-:W-:Y:S01]  /*28f0*/  FADD.FTZ R127, -R3, R127 ;  /* 0x0000007f037f7221 */ /* 0x000fe20000010100 */
[----:B------:R-:W-:Y:S01]  /*2900*/  LEA.HI R130, R89, R130, RZ, 0x3 ;  /* 0x0000008259827211 */ /* 0x000fe200078f18ff */
[C---:B------:R-:W-:Y:S01]  /*2910*/  FADD.FTZ R133, -R3.reuse, R120 ;  /* 0x0000007803857221 */ /* 0x040fe20000010100 */
[----:B------:R-:W0:Y:S01]  /*2920*/  LDC.64 R88, c[0x0][0x428] ;  /* 0x00010a00ff587b82 */ /* 0x000e220000000a00 */
        /* <DEDUP_REMOVED lines=33> */
[----:B------:R-:W-:Y:S01]  /*2b40*/  LOP3.LUT R3, R128, 0x1f, RZ, 0xc0, !PT ;  /* 0x0000001f80037812 */ /* 0x000fe200078ec0ff */
[C---:B------:R-:W-:Y:S01]  /*2b50*/  FMUL.FTZ R126, R0.reuse, R97 ;  /* 0x00000061007e7220 */ /* 0x040fe20000410000 */
[C---:B------:R-:W-:Y:S01]  /*2b60*/  FMUL.FTZ R94, R0.reuse, R105 ;  /* 0x00000069005e7220 */ /* 0x040fe20000410000 */
[----:B------:R-:W-:Y:S01]  /*2b70*/  FMUL.FTZ R134, R0, R99 ;  /* 0x0000006300867220 */ /* 0x000fe20000410000 */
[----:B------:R-:W-:Y:S01]  /*2b80*/  LEA.HI.SX32 R97, R130, R3, 0x1d ;  /* 0x0000000382617211 */ /* 0x000fe200078feaff */
[C---:B------:R-:W-:Y:S01]  /*2b90*/  FMUL.FTZ R122, R0.reuse, R101 ;  /* 0x00000065007a7220 */ /* 0x040fe20000410000 */
[C---:B------:R-:W-:Y:S01]  /*2ba0*/  FMUL.FTZ R128, R0.reuse, R103 ;  /* 0x0000006700807220 */ /* 0x040fe20000410000 */
[C---:B------:R-:W-:Y:S01]  /*2bb0*/  FMUL.FTZ R129, R0.reuse, R129 ;  /* 0x0000008100817220 */ /* 0x040fe20000410000 */
[C---:B------:R-:W-:Y:S01]  /*2bc0*/  IADD3 R99, PT, PT, R97.reuse, 0x20, RZ ;  /* 0x0000002061637810 */ /* 0x040fe20007ffe0ff */
[C---:B------:R-:W-:Y:S01]  /*2bd0*/  FMUL.FTZ R90, R0.reuse, R125 ;  /* 0x0000007d005a7220 */ /* 0x040fe20000410000 */
[C---:B------:R-:W-:Y:S01]  /*2be0*/  IADD3 R101, PT, PT, R97.reuse, 0x40, RZ ;  /* 0x0000004061657810 */ /* 0x040fe20007ffe0ff */
[C---:B------:R-:W-:Y:S01]  /*2bf0*/  FMUL.FTZ R131, R0.reuse, R131 ;  /* 0x0000008300837220 */ /* 0x040fe20000410000 */
[C---:B------:R-:W-:Y:S01]  /*2c00*/  IADD3 R103, PT, PT, R97.reuse, 0x60, RZ ;  /* 0x0000006061677810 */ /* 0x040fe20007ffe0ff */
[C---:B------:R-:W-:Y:S01]  /*2c10*/  FMUL.FTZ R92, R0.reuse, R127 ;  /* 0x0000007f005c7220 */ /* 0x040fe20000410000 */
[C---:B------:R-:W-:Y:S01]  /*2c20*/  IADD3 R105, PT, PT, R97.reuse, 0x80, RZ ;  /* 0x0000008061697810 */ /* 0x040fe20007ffe0ff */
[C---:B------:R-:W-:Y:S01]  /*2c30*/  FMUL.FTZ R135, R0.reuse, R135 ;  /* 0x0000008700877220 */ /* 0x040fe20000410000 */
[C---:B------:R-:W-:Y:S01]  /*2c40*/  FMUL.FTZ R110, R0.reuse, R123 ;  /* 0x0000007b006e7220 */ /* 0x040fe20000410000 */
[C---:B------:R-:W-:Y:S01]  /*2c50*/  FMUL.FTZ R140, R0.reuse, R91 ;  /* 0x0000005b008c7220 */ /* 0x040fe20000410000 */
[----:B------:R-:W-:Y:S01]  /*2c60*/  FMUL.FTZ R132, R0, R93 ;  /* 0x0000005d00847220 */ /* 0x000fe20000410000 */
[----:B0-----:R-:W-:-:S04]  /*2c70*/  IMAD.WIDE.U32 R96, R97, 0x10, R88 ;  /* 0x0000001061607825 */ /* 0x001fc800078e0058 */
[----:B------:R-:W-:Y:S01]  /*2c80*/  FFMA.FTZ R93, R90, R5, R45 ;  /* 0x000000055a5d7223 */ /* 0x000fe2000001002d */
[----:B------:R-:W-:Y:S01]  /*2c90*/  FFMA.FTZ R91, R135, R10, R50 ;  /* 0x0000000a875b7223 */ /* 0x000fe20000010032 */
[----:B------:R-:W-:Y:S01]  /*2ca0*/  FFMA.FTZ R110, R110, R11, R51 ;  /* 0x0000000b6e6e7223 */ /* 0x000fe20000010033 */
[----:B------:R-:W-:-:S04]  /*2cb0*/  IMAD.WIDE.U32 R98, R99, 0x10, R88 ;  /* 0x0000001063627825 */ /* 0x000fc800078e0058 */
[----:B------:R-:W-:Y:S01]  /*2cc0*/  FFMA.FTZ R92, R92, R7, R47 ;  /* 0x000000075c5c7223 */ /* 0x000fe2000001002f */
[C---:B------:R-:W-:Y:S01]  /*2cd0*/  FMUL.FTZ R137, R0.reuse, R137 ;  /* 0x0000008900897220 */ /* 0x040fe20000410000 */
[----:B------:R-:W-:Y:S01]  /*2ce0*/  FMUL.FTZ R139, R0, R139 ;  /* 0x0000008b008b7220 */ /* 0x000fe20000410000 */
[----:B------:R-:W-:-:S04]  /*2cf0*/  IMAD.WIDE.U32 R100, R101, 0x10, R88 ;  /* 0x0000001065647825 */ /* 0x000fc800078e0058 */
[C---:B------:R-:W-:Y:S01]  /*2d00*/  FMUL.FTZ R108, R0.reuse, R107 ;  /* 0x0000006b006c7220 */ /* 0x040fe20000410000 */
[C---:B------:R-:W-:Y:S01]  /*2d10*/  FMUL.FTZ R114, R0.reuse, R109 ;  /* 0x0000006d00727220 */ /* 0x040fe20000410000 */
[----:B------:R-:W-:Y:S01]  /*2d20*/  FMUL.FTZ R149, R0, R149 ;  /* 0x0000009500957220 */ /* 0x000fe20000410000 */
[----:B------:R-:W-:-:S04]  /*2d30*/  IMAD.WIDE.U32 R102, R103, 0x10, R88 ;  /* 0x0000001067667825 */ /* 0x000fc800078e0058 */
[C---:B------:R-:W-:Y:S01]  /*2d40*/  FMUL.FTZ R157, R0.reuse, R157 ;  /* 0x0000009d009d7220 */ /* 0x040fe20000410000 */
[C---:B------:R-:W-:Y:S01]  /*2d50*/  FMUL.FTZ R136, R0.reuse, R159 ;  /* 0x0000009f00887220 */ /* 0x040fe20000410000 */
[----:B------:R-:W-:Y:S01]  /*2d60*/  FMUL.FTZ R107, R0, R116 ;  /* 0x00000074006b7220 */ /* 0x000fe20000410000 */
[----:B------:R-:W-:-:S04]  /*2d70*/  IMAD.WIDE.U32 R104, R105, 0x10, R88 ;  /* 0x0000001069687825 */ /* 0x000fc800078e0058 */
        /* <DEDUP_REMOVED lines=21> */
[----:B------:R-:W-:Y:S01]  /*2ed0*/  FMUL.FTZ R0, R0, R119 ;  /* 0x0000007700007220 */ /* 0x000fe20000410000 */
        /* <DEDUP_REMOVED lines=58> */
.L_x_18308:
[----:B------:R-:W-:Y:S05]  /*3280*/  BSYNC.RECONVERGENT B0 ;  /* 0x0000000000007941 */ /* 0x000fea0003800200 */
.L_x_18307:
[----:B0-----:R-:W0:Y:S02]  /*3290*/  LDC.64 R88, c[0x0][0x380] ;  /* 0x0000e000ff587b82 */ /* 0x001e240000000a00 */
[----:B0-----:R-:W-:-:S04]  /*32a0*/  LEA R2, R88, R2, 0x2 ;  /* 0x0000000258027211 */ /* 0x001fc800078e10ff */
[----:B------:R-:W-:-:S13]  /*32b0*/  ISETP.GE.AND P0, PT, R2, R89, PT ;  /* 0x000000590200720c */ /* 0x000fda0003f06270 */
[----:B------:R-:W-:Y:S05]  /*32c0*/  @!P0 BRA `(.L_x_18309) ;  /* 0xffffffd000788947 */ /* 0x000fea000383ffff */
[----:B------:R-:W-:Y:S05]  /*32d0*/  EXIT ;  /* 0x000000000000794d */ /* 0x000fea0003800000 */
.L_x_18306:
        /* <DEDUP_REMOVED lines=8> */
.L_x_18311:
[----:B------:R-:W-:Y:S05]  /*3360*/  BSYNC B0 ;  /* 0x0000000000007941 */ /* 0x000fea0003800000 */
.L_x_18310:
        /* <DEDUP_REMOVED lines=9> */
.L_x_18312:
[----:B------:R-:W-:Y:S01]  /*3400*/  HFMA2 R140, -RZ, RZ, 0, 2.384185791015625e-07 ;  /* 0x00000004ff8c7431 */ /* 0x000fe200000001ff */
[----:B------:R-:W-:-:S05]  /*3410*/  MOV R132, R137 ;  /* 0x0000008900847202 */ /* 0x000fca0000000f00 */
[----:B------:R-:W-:-:S05]  /*3420*/  FADD.FTZ R134, R133, R132 ;  /* 0x0000008485867221 */ /* 0x000fca0000010000 */
[----:B------:R-:W-:-:S07]  /*3430*/  MOV R139, R134 ;  /* 0x00000086008b7202 */ /* 0x000fce0000000f00 */
[----:B------:R-:W-:Y:S05]  /*3440*/  WARPSYNC.COLLECTIVE R138, `(.L_x_18313) ;  /* 0x000000008a087348 */ /* 0x000fea0003c00000 */
[----:B------:R0:W1:Y:S02]  /*3450*/  SHFL.BFLY P1, R137, R139, R140, R141 ;  /* 0x0c00008c8b897389 */ /* 0x000064000002008d */
[----:B01----:R-:W-:Y:S05]  /*3460*/  ENDCOLLECTIVE ;  /* 0x000000000000791b */ /* 0x003fea0003800000 */
.L_x_18313:
[----:B------:R-:W-:Y:S01]  /*3470*/  HFMA2 R140, -RZ, RZ, 0, 4.76837158203125e-07 ;  /* 0x00000008ff8c7431 */ /* 0x000fe200000001ff */
[----:B------:R-:W-:-:S05]  /*3480*/  MOV R131, R137 ;  /* 0x0000008900837202 */ /* 0x000fca0000000f00 */
[----:B------:R-:W-:-:S05]  /*3490*/  FADD.FTZ R135, R134, R131 ;  /* 0x0000008386877221 */ /* 0x000fca0000010000 */
[----:B------:R-:W-:-:S07]  /*34a0*/  MOV R139, R135 ;  /* 0x00000087008b7202 */ /* 0x000fce0000000f00 */
[----:B------:R-:W-:Y:S05]  /*34b0*/  WARPSYNC.COLLECTIVE R138, `(.L_x_18314) ;  /* 0x000000008a087348 */ /* 0x000fea0003c00000 */
[----:B------:R0:W1:Y:S02]  /*34c0*/  SHFL.BFLY P1, R137, R139, R140, R141 ;  /* 0x0c00008c8b897389 */ /* 0x000064000002008d */
[----:B01----:R-:W-:Y:S05]  /*34d0*/  ENDCOLLECTIVE ;  /* 0x000000000000791b */ /* 0x003fea0003800000 */
.L_x_18314:
        /* <DEDUP_REMOVED lines=8> */
.L_x_18315:
        /* <DEDUP_REMOVED lines=88> */
.L_x_18316:
[----:B------:R-:W-:Y:S01]  /*3ae0*/  HFMA2 R140, -RZ, RZ, 0, 1.1920928955078125e-07 ;  /* 0x00000002ff8c7431 */ /* 0x000fe200000001ff */
[----:B------:R-:W-:-:S05]  /*3af0*/  MOV R133, R137 ;  /* 0x0000008900857202 */ /* 0x000fca0000000f00 */
[----:B------:R-:W-:-:S05]  /*3b00*/  FADD.FTZ R133, R0, R133 ;  /* 0x0000008500857221 */ /* 0x000fca0000010000 */
[----:B------:R-:W-:-:S07]  /*3b10*/  MOV R139, R133 ;  /* 0x00000085008b7202 */ /* 0x000fce0000000f00 */
[----:B------:R-:W-:Y:S05]  /*3b20*/  WARPSYNC.COLLECTIVE R138, `(.L_x_18317) ;  /* 0x000000008a087348 */ /* 0x000fea0003c00000 */
[----:B------:R0:W1:Y:S02]  /*3b30*/  SHFL.BFLY P1, R137, R139, R140, R141 ;  /* 0x0c00008c8b897389 */ /* 0x000064000002008d */
[----:B01----:R-:W-:Y:S05]  /*3b40*/  ENDCOLLECTIVE ;  /* 0x000000000000791b */ /* 0x003fea0003800000 */
.L_x_18317:
[----:B------:R-:W-:Y:S01]  /*3b50*/  HFMA2 R140, -RZ, RZ, 0, 2.384185791015625e-07 ;  /* 0x00000004ff8c7431 */ /* 0x000fe200000001ff */
[----:B------:R-:W-:-:S05]  /*3b60*/  MOV R134, R137 ;  /* 0x0000008900867202 */ /* 0x000fca0000000f00 */
[----:B------:R-:W-:-:S05]  /*3b70*/  FADD.FTZ R134, R133, R134 ;  /* 0x0000008685867221 */ /* 0x000fca0000010000 */
[----:B------:R-:W-:-:S07]  /*3b80*/  MOV R139, R134 ;  /* 0x00000086008b7202 */ /* 0x000fce0000000f00 */
[----:B------:R-:W-:Y:S05]  /*3b90*/  WARPSYNC.COLLECTIVE R138, `(.L_x_18318) ;  /* 0x000000008a087348 */ /* 0x000fea0003c00000 */
[----:B------:R0:W1:Y:S02]  /*3ba0*/  SHFL.BFLY P1, R137, R139, R140, R141 ;  /* 0x0c00008c8b897389 */ /* 0x000064000002008d */
[----:B01----:R-:W-:Y:S05]  /*3bb0*/  ENDCOLLECTIVE ;  /* 0x000000000000791b */ /* 0x003fea0003800000 */
.L_x_18318:
[----:B------:R-:W-:Y:S01]  /*3bc0*/  HFMA2 R140, -RZ, RZ, 0, 4.76837158203125e-07 ;  /* 0x00000008ff8c7431 */ /* 0x000fe200000001ff */
[----:B------:R-:W-:-:S05]  /*3bd0*/  MOV R135, R137 ;  /* 0x0000008900877202 */ /* 0x000fca0000000f00 */
[----:B------:R-:W-:-:S05]  /*3be0*/  FADD.FTZ R135, R134, R135 ;  /* 0x0000008786877221 */ /* 0x000fca0000010000 */
[----:B------:R-:W-:-:S07]  /*3bf0*/  MOV R139, R135 ;  /* 0x00000087008b7202 */ /* 0x000fce0000000f00 */
[----:B------:R-:W-:Y:S05]  /*3c00*/  WARPSYNC.COLLECTIVE R138, `(.L_x_18319) ;  /* 0x000000008a087348 */ /* 0x000fea0003c00000 */
[----:B------:R0:W1:Y:S02]  /*3c10*/  SHFL.BFLY P1, R137, R139, R140, R141 ;  /* 0x0c00008c8b897389 */ /* 0x000064000002008d */
[----:B01----:R-:W-:Y:S05]  /*3c20*/  ENDCOLLECTIVE ;  /* 0x000000000000791b */ /* 0x003fea0003800000 */
.L_x_18319:
[----:B------:R-:W-:Y:S01]  /*3c30*/  HFMA2 R140, -RZ, RZ, 0, 9.5367431640625e-07 ;  /* 0x00000010ff8c7431 */ /* 0x000fe200000001ff */
[----:B------:R-:W-:-:S05]  /*3c40*/  MOV R136, R137 ;  /* 0x0000008900887202 */ /* 0x000fca0000000f00 */
[----:B------:R-:W-:-:S05]  /*3c50*/  FADD.FTZ R136, R135, R136 ;  /* 0x0000008887887221 */ /* 0x000fca0000010000 */
[----:B------:R-:W-:-:S07]  /*3c60*/  MOV R139, R136 ;  /* 0x00000088008b7202 */ /* 0x000fce0000000f00 */
[----:B------:R-:W-:Y:S05]  /*3c70*/  WARPSYNC.COLLECTIVE R138, `(.L_x_18320) ;  /* 0x000000008a087348 */ /* 0x000fea0003c00000 */
[----:B------:R0:W1:Y:S02]  /*3c80*/  SHFL.BFLY P1, R137, R139, R140, R141 ;  /* 0x0c00008c8b897389 */ /* 0x000064000002008d */
[----:B01----:R-:W-:Y:S05]  /*3c90*/  ENDCOLLECTIVE ;  /* 0x000000000000791b */ /* 0x003fea0003800000 */
.L_x_18320:
[----:B------:R-:W-:Y:S05]  /*3ca0*/  BRA `(.L_x_18321) ;  /* 0xffffffe800ac7947 */ /* 0x000fea000383ffff */
.L_x_18322:
        /* <DEDUP_REMOVED lines=13> */
.L_x_45835:


//--------------------- .text._ZN10layer_norm13ln_fwd_kernelINS_13Kernel_traitsIf13__nv_bfloat16fS2_fjLj1280ELj1ELj4ELj1ELj16ENS_18Kernel_traits_baseILj1280EfS2_fS2_fjLj128EEEEELb0ELb1ELb0ELb0EEEvNS_9FwdParamsE --------------------------
	.section	.text._ZN10layer_norm13ln_fwd_kernelINS_13Kernel_traitsIf13__nv_bfloat16fS2_fjLj1280ELj1ELj4ELj1ELj16ENS_18Kernel_traits_baseILj1280EfS2_fS2_fjLj128EEEEELb0ELb1ELb0ELb0EEEvNS_9FwdParamsE,"ax",@progbits
	.align	128
        .global         _ZN10layer_norm13ln_fwd_kernelINS_13Kernel_traitsIf13__nv_bfloat16fS2_fjLj1280ELj1ELj4ELj1ELj16ENS_18Kernel_traits_baseILj1280EfS2_fS2_fjLj128EEEEELb0ELb1ELb0ELb0EEEvNS_9FwdParamsE
        .type           _ZN10layer_norm13ln_fwd_kernelINS_13Kernel_traitsIf13__nv_bfloat16fS2_fjLj1280ELj1ELj4ELj1ELj16ENS_18Kernel_traits_baseILj1280EfS2_fS2_fjLj128EEEEELb0ELb1ELb0ELb0EEEvNS_9FwdParamsE,@function
        .size           _ZN10layer_norm13ln_fwd_kernelINS_13Kernel_traitsIf13__nv_bfloat16fS2_fjLj1280ELj1ELj4ELj1ELj16ENS_18Kernel_traits_baseILj1280EfS2_fS2_fjLj128EEEEELb0ELb1ELb0ELb0EEEvNS_9FwdParamsE,(.L_x_45836 - _ZN10layer_norm13ln_fwd_kernelINS_13Kernel_traitsIf13__nv_bfloat16fS2_fjLj1280ELj1ELj4ELj1ELj16ENS_18Kernel_traits_baseILj1280EfS2_fS2_fjLj128EEEEELb0ELb1ELb0ELb0EEEvNS_9FwdParamsE)
        .other          _ZN10layer_norm13ln_fwd_kernelINS_13Kernel_traitsIf13__nv_bfloat16fS2_fjLj1280ELj1ELj4ELj1ELj16ENS_18Kernel_traits_baseILj1280EfS2_fS2_fjLj128EEEEELb0ELb1ELb0ELb0EEEvNS_9FwdParamsE,@"STO_CUDA_ENTRY STV_DEFAULT"
_ZN10layer_norm13ln_fwd_kernelINS_13Kernel_traitsIf13__nv_bfloat16fS2_fjLj1280ELj1ELj4ELj1ELj16ENS_18Kernel_traits_baseILj1280EfS2_fS2_fjLj128EEEEELb0ELb1ELb0ELb0EEEvNS_9FwdParamsE:
.text._ZN10layer_norm13ln_fwd_kernelINS_13Kernel_traitsIf13__nv_bfloat16fS2_fjLj1280ELj1ELj4ELj1ELj16ENS_18Kernel_traits_baseILj1280EfS2_fS2_fjLj128EEEEELb0ELb1ELb0ELb0EEEvNS_9FwdParamsE:
        /* <DEDUP_REMOVED lines=90> */
.L_x_18324:
        /* <DEDUP_REMOVED lines=23> */
[----:B------:R-:W5:Y:S06]  /*0710*/  @P0 LDG.E.128 R16, desc[UR6][R74.64+0x10] ;  /* 0x000010064a100981 */ /* 0x000f6c000c1e1d00 */
[----:B------:R-:W0:Y:S01]  /*0720*/  @P4 LDC.64 R68, c[0x0][0x3d0] ;  /* 0x0000f400ff444b82 */ /* 0x000e220000000a00 */
[C---:B-1----:R-:W-:Y:S01]  /*0730*/  @P2 IMAD.WIDE.U32 R82, R131.reuse, 0x20, R82 ;  /* 0x0000002083522825 */ /* 0x042fe200078e0052 */
[----:B------:R-:W-:Y:S01]  /*0740*/  @P2 IADD3 R131, PT, PT, R131, 0x20, RZ ;  /* 0x0000002083832810 */ /* 0x000fe20007ffe0ff */
[----:B------:R-:W5:Y:S05]  /*0750*/  @P1 LDG.E.128 R20, desc[UR6][R76.64] ;  /* 0x000000064c141981 */ /* 0x000f6a000c1e1d00 */
[----:B------:R-:W1:Y:S01]  /*0760*/  @P4 LDC.64 R70, c[0x0][0x3e8] ;  /* 0x0000fa00ff464b82 */ /* 0x000e620000000a00 */
[----:B--2---:R-:W-:Y:S01]  /*0770*/  @P3 IMAD.WIDE.U32 R84, R131, 0x20, R84 ;  /* 0x0000002083543825 */ /* 0x004fe200078e0054 */
[----:B------:R2:W5:Y:S01]  /*0780*/  @P1 LDG.E.128 R24, desc[UR6][R76.64+0x10] ;  /* 0x000010064c181981 */ /* 0x000562000c1e1d00 */
[----:B------:R-:W-:-:S02]  /*0790*/  CS2R R98, SRZ ;  /* 0x0000000000627805 */ /* 0x000fc4000001ff00 */
[----:B------:R-:W-:Y:S02]  /*07a0*/  CS2R R96, SRZ ;  /* 0x0000000000607805 */ /* 0x000fe4000001ff00 */
[----:B------:R-:W-:Y:S01]  /*07b0*/  CS2R R94, SRZ ;  /* 0x00000000005e7805 */ /* 0x000fe2000001ff00 */
[----:B------:R-:W5:Y:S01]  /*07c0*/  @P1 LDG.E.128 R28, desc[UR6][R78.64] ;  /* 0x000000064e1c1981 */ /* 0x000f62000c1e1d00 */
[C---:B---3--:R-:W-:Y:S01]  /*07d0*/  @P3 IMAD.WIDE.U32 R86, R131.reuse, 0x20, R86 ;  /* 0x0000002083563825 */ /* 0x048fe200078e0056 */
[----:B------:R-:W-:Y:S02]  /*07e0*/  @P3 IADD3 R131, PT, PT, R131, 0x20, RZ ;  /* 0x0000002083833810 */ /* 0x000fe40007ffe0ff */
[----:B------:R3:W5:Y:S01]  /*07f0*/  @P1 LDG.E.128 R32, desc[UR6][R78.64+0x10] ;  /* 0x000010064e201981 */ /* 0x000762000c1e1d00 */
[----:B------:R-:W-:Y:S02]  /*0800*/  CS2R R92, SRZ ;  /* 0x00000000005c7805 */ /* 0x000fe4000001ff00 */
[----:B------:R-:W-:-:S02]  /*0810*/  CS2R R90, SRZ ;  /* 0x00000000005a7805 */ /* 0x000fc4000001ff00 */
[----:B------:R-:W-:Y:S01]  /*0820*/  CS2R R88, SRZ ;  /* 0x0000000000587805 */ /* 0x000fe2000001ff00 */
[----:B------:R-:W5:Y:S01]  /*0830*/  @P2 LDG.E.128 R36, desc[UR6][R80.64] ;  /* 0x0000000650242981 */ /* 0x000f62000c1e1d00 */
[C---:B0-----:R-:W-:Y:S01]  /*0840*/  @P4 IMAD.WIDE.U32 R68, R131.reuse, 0x20, R68 ;  /* 0x0000002083444825 */ /* 0x041fe200078e0044 */
[----:B--2---:R-:W-:Y:S02]  /*0850*/  CS2R R76, SRZ ;  /* 0x00000000004c7805 */ /* 0x004fe4000001ff00 */
[----:B------:R0:W5:Y:S01]  /*0860*/  @P2 LDG.E.128 R40, desc[UR6][R80.64+0x10] ;  /* 0x0000100650282981 */ /* 0x000162000c1e1d00 */
[----:B------:R-:W-:Y:S02]  /*0870*/  CS2R R74, SRZ ;  /* 0x00000000004a7805 */ /* 0x000fe4000001ff00 */
[----:B------:R-:W-:Y:S02]  /*0880*/  CS2R R72, SRZ ;  /* 0x0000000000487805 */ /* 0x000fe4000001ff00 */
[----:B------:R-:W-:Y:S01]  /*0890*/  @P4 CS2R R114, SRZ ;  /* 0x0000000000724805 */ /* 0x000fe2000001ff00 */
[----:B------:R-:W5:Y:S01]  /*08a0*/  @P2 LDG.E.128 R44, desc[UR6][R82.64] ;  /* 0x00000006522c2981 */ /* 0x000f62000c1e1d00 */
[----:B-1----:R-:W-:Y:S01]  /*08b0*/  @P4 IMAD.WIDE.U32 R70, R131, 0x20, R70 ;  /* 0x0000002083464825 */ /* 0x002fe200078e0046 */
[----:B---3--:R-:W-:-:S02]  /*08c0*/  CS2R R78, SRZ ;  /* 0x00000000004e7805 */ /* 0x008fc4000001ff00 */
[----:B------:R1:W5:Y:S01]  /*08d0*/  @P2 LDG.E.128 R48, desc[UR6][R82.64+0x10] ;  /* 0x0000100652302981 */ /* 0x000362000c1e1d00 */
[----:B------:R-:W-:Y:S02]  /*08e0*/  @P4 CS2R R112, SRZ ;  /* 0x0000000000704805 */ /* 0x000fe4000001ff00 */
[----:B0-----:R-:W-:Y:S02]  /*08f0*/  CS2R R80, SRZ ;  /* 0x0000000000507805 */ /* 0x001fe4000001ff00 */
[----:B------:R-:W-:Y:S01]  /*0900*/  @P4 CS2R R110, SRZ ;  /* 0x00000000006e4805 */ /* 0x000fe2000001ff00 */
[----:B------:R-:W5:Y:S01]  /*0910*/  @P3 LDG.E.128 R52, desc[UR6][R84.64] ;  /* 0x0000000654343981 */ /* 0x000f62000c1e1d00 */
[----:B------:R-:W-:-:S03]  /*0920*/  @P4 CS2R R108, SRZ ;  /* 0x00000000006c4805 */ /* 0x000fc6000001ff00 */
[----:B------:R0:W5:Y:S01]  /*0930*/  @P3 LDG.E.128 R56, desc[UR6][R84.64+0x10] ;  /* 0x0000100654383981 */ /* 0x000162000c1e1d00 */
[----:B-1----:R-:W-:-:S03]  /*0940*/  CS2R R82, SRZ ;  /* 0x0000000000527805 */ /* 0x002fc6000001ff00 */
[----:B------:R-:W5:Y:S04]  /*0950*/  @P3 LDG.E.128 R60, desc[UR6][R86.64] ;  /* 0x00000006563c3981 */ /* 0x000f68000c1e1d00 */
[----:B------:R1:W5:Y:S01]  /*0960*/  @P3 LDG.E.128 R64, desc[UR6][R86.64+0x10] ;  /* 0x0000100656403981 */ /* 0x000362000c1e1d00 */
[----:B0-----:R-:W-:-:S03]  /*0970*/  CS2R R84, SRZ ;  /* 0x0000000000547805 */ /* 0x001fc6000001ff00 */
[----:B------:R-:W5:Y:S04]  /*0980*/  @P4 LDG.E.128 R100, desc[UR6][R68.64] ;  /* 0x0000000644644981 */ /* 0x000f68000c1e1d00 */
[----:B------:R0:W5:Y:S01]  /*0990*/  @P4 LDG.E.128 R104, desc[UR6][R68.64+0x10] ;  /* 0x0000100644684981 */ /* 0x000162000c1e1d00 */
[----:B-1----:R-:W-:-:S03]  /*09a0*/  CS2R R86, SRZ ;  /* 0x0000000000567805 */ /* 0x002fc6000001ff00 */
[----:B------:R-:W5:Y:S04]  /*09b0*/  @P4 LDG.E.128 R116, desc[UR6][R70.64] ;  /* 0x0000000646744981 */ /* 0x000f68000c1e1d00 */
[----:B------:R1:W5:Y:S01]  /*09c0*/  @P4 LDG.E.128 R120, desc[UR6][R70.64+0x10] ;  /* 0x0000100646784981 */ /* 0x000362000c1e1d00 */
[----:B0-----:R-:W-:Y:S02]  /*09d0*/  CS2R R68, SRZ ;  /* 0x0000000000447805 */ /* 0x001fe4000001ff00 */
[----:B-1----:R-:W-:-:S07]  /*09e0*/  CS2R R70, SRZ ;  /* 0x0000000000467805 */ /* 0x002fce000001ff00 */
.L_x_18325:
[----:B------:R-:W-:Y:S05]  /*09f0*/  BSYNC.RECONVERGENT B0 ;  /* 0x0000000000007941 */ /* 0x000fea0003800200 */
.L_x_18323:
        /* <DEDUP_REMOVED lines=10> */
.L_x_18357:
        /* <DEDUP_REMOVED lines=21> */
[----:B------:R-:W2:Y:S04]  /*0bf0*/  LDG.E.128 R124, desc[UR6][R148.64] ;  /* 0x00000006947c7981 */ /* 0x000ea8000c1e1d00 */
[----:B------:R0:W3:Y:S01]  /*0c00*/  LDG.E.128 R144, desc[UR6][R148.64+0x10] ;  /* 0x0000100694907981 */ /* 0x0000e2000c1e1d00 */
[----:B-----5:R-:W-:Y:S02]  /*0c10*/  PRMT R150, R176, 0x7632, R150 ;  /* 0x00007632b0967816 */ /* 0x020fe40000000096 */
[----:B------:R-:W-:Y:S02]  /*0c20*/  PRMT R152, R177, 0x7632, R152 ;  /* 0x00007632b1987816 */ /* 0x000fe40000000098 */
[----:B------:R-:W-:Y:S02]  /*0c30*/  PRMT R154, R178, 0x7632, R154 ;  /* 0x00007632b29a7816 */ /* 0x000fe4000000009a */
[----:B------:R-:W-:-:S02]  /*0c40*/  PRMT R174, R179, 0x7632, R174 ;  /* 0x00007632b3ae7816 */ /* 0x000fc400000000ae */
[----:B------:R-:W-:Y:S02]  /*0c50*/  SHF.L.U32 R151, R176, 0x10, RZ ;  /* 0x00000010b0977819 */ /* 0x000fe400000006ff */
[----:B------:R-:W-:Y:S02]  /*0c60*/  SHF.L.U32 R155, R177, 0x10, RZ ;  /* 0x00000010b19b7819 */ /* 0x000fe400000006ff */
[----:B------:R-:W-:Y:S01]  /*0c70*/  SHF.L.U32 R153, R150, 0x10, RZ ;  /* 0x0000001096997819 */ /* 0x000fe200000006ff */
[-C--:B------:R-:W-:Y:S01]  /*0c80*/  FMUL.FTZ R151, R151, R0.reuse ;  /* 0x0000000097977220 */ /* 0x080fe20000410000 */
[----:B0-----:R-:W-:Y:S01]  /*0c90*/  SHF.L.U32 R149, R152, 0x10, RZ ;  /* 0x0000001098957819 */ /* 0x001fe200000006ff */
        /* <DEDUP_REMOVED lines=11> */
[----:B--2---:R-:W-:Y:S01]  /*0d50*/  FFMA.FTZ R148, R151, R4, R124 ;  /* 0x0000000497947223 */ /* 0x004fe2000001007c */
[----:B------:R-:W-:Y:S01]  /*0d60*/  FFMA.FTZ R149, R150, R5, R125 ;  /* 0x0000000596957223 */ /* 0x000fe2000001007d */
[----:B------:R-:W-:Y:S01]  /*0d70*/  FFMA.FTZ R150, R155, R6, R126 ;  /* 0x000000069b967223 */ /* 0x000fe2000001007e */
[----:B------:R-:W-:Y:S01]  /*0d80*/  FFMA.FTZ R151, R152, R7, R127 ;  /* 0x0000000798977223 */ /* 0x000fe2000001007f */
[----:B---3--:R-:W-:Y:S01]  /*0d90*/  FFMA.FTZ R153, R154, R17, R145 ;  /* 0x000000119a997223 */ /* 0x008fe20000010091 */
[----:B------:R-:W-:Y:S01]  /*0da0*/  FFMA.FTZ R152, R175, R16, R144 ;  /* 0x00000010af987223 */ /* 0x000fe20000010090 */
[----:B------:R-:W-:Y:S01]  /*0db0*/  FFMA.FTZ R154, R179, R18, R146 ;  /* 0x00000012b39a7223 */ /* 0x000fe20000010092 */
[----:B------:R-:W-:Y:S01]  /*0dc0*/  FFMA.FTZ R155, R174, R19, R147 ;  /* 0x00000013ae9b7223 */ /* 0x000fe20000010093 */
[----:B------:R-:W-:Y:S06]  /*0dd0*/  BRA `(.L_x_18329) ;  /* 0x0000000000707947 */ /* 0x000fec0003800000 */
.L_x_18328:
[----:B-----5:R-:W-:Y:S02]  /*0de0*/  PRMT R148, R176, 0x7632, R148 ;  /* 0x00007632b0947816 */ /* 0x020fe40000000094 */
[----:B------:R-:W-:Y:S02]  /*0df0*/  PRMT R150, R177, 0x7632, R150 ;  /* 0x00007632b1967816 */ /* 0x000fe40000000096 */
        /* <DEDUP_REMOVED lines=25> */
[----:B------:R-:W-:-:S07]  /*0f90*/  FMUL.FTZ R155, R180, R19 ;  /* 0x00000013b49b7220 */ /* 0x000fce0000410000 */
.L_x_18329:
[----:B------:R-:W0:Y:S01]  /*0fa0*/  LDC.64 R176, c[0x0][0x3a8] ;  /* 0x0000ea00ffb07b82 */ /* 0x000e220000000a00 */
[C---:B------:R-:W-:Y:S01]  /*0fb0*/  IADD3 R174, PT, PT, R173.reuse, 0x20, RZ ;  /* 0x00000020adae7810 */ /* 0x040fe20007ffe0ff */
[----:B0-----:R-:W-:-:S05]  /*0fc0*/  IMAD.WIDE.U32 R176, R173, 0x20, R176 ;  /* 0x00000020adb07825 */ /* 0x001fca00078e00b0 */
[----:B------:R0:W-:Y:S04]  /*0fd0*/  STG.E.128 desc[UR6][R176.64], R148 ;  /* 0x00000094b0007986 */ /* 0x0001e8000c101d06 */
[----:B------:R0:W-:Y:S02]  /*0fe0*/  STG.E.128 desc[UR6][R176.64+0x10], R152 ;  /* 0x00001098b0007986 */ /* 0x0001e4000c101d06 */
.L_x_18327:
[----:B------:R-:W-:Y:S05]  /*0ff0*/  BSYNC.RECONVERGENT B0 ;  /* 0x0000000000007941 */ /* 0x000fea0003800200 */
.L_x_18326:
[----:B------:R-:W-:Y:S01]  /*1000*/  ISETP.GE.U32.AND P2, PT, R3, 0x40, PT ;  /* 0x000000400300780c */ /* 0x000fe20003f46070 */
[----:B------:R-:W-:Y:S03]  /*1010*/  BSSY.RECONVERGENT B0, `(.L_x_18330) ;  /* 0x000004b000007945 */ /* 0x000fe60003800200 */
[----:B------:R-:W-:-:S09]  /*1020*/  P2R R175, PR, RZ, 0x4 ;  /* 0x00000004ffaf7803 */ /* 0x000fd20000000000 */
[----:B------:R-:W-:Y:S05]  /*1030*/  @!P2 BRA `(.L_x_18331) ;  /* 0x000000040020a947 */ /* 0x000fea0003800000 */
[----:B------:R-:W-:Y:S01]  /*1040*/  ISETP.NE.U32.AND P2, PT, RZ, UR8, PT ;  /* 0x00000008ff007c0c */ /* 0x000fe2000bf45070 */
[----:B------:R-:W1:Y:S03]  /*1050*/  LDC.64 R156, c[0x0][0x390] ;  /* 0x0000e400ff9c7b82 */ /* 0x000e660000000a00 */
[----:B------:R-:W-:-:S13]  /*1060*/  ISETP.NE.AND.EX P2, PT, RZ, UR9, PT, P2 ;  /* 0x00000009ff007c0c */ /* 0x000fda000bf45320 */
[----:B------:R-:W2:Y:S01]  /*1070*/  @P2 LDC.64 R158, c[0x0][0x3a0] ;  /* 0x0000e800ff9e2b82 */ /* 0x000ea20000000a00 */
[----:B-1----:R-:W-:-:S05]  /*1080*/  IMAD.WIDE.U32 R156, R174, 0x10, R156 ;  /* 0x00000010ae9c7825 */ /* 0x002fca00078e009c */
[----:B------:R1:W5:Y:S01]  /*1090*/  LDG.E.128 R160, desc[UR6][R156.64] ;  /* 0x000000069ca07981 */ /* 0x000362000c1e1d00 */
[----:B--2---:R-:W-:-:S05]  /*10a0*/  @P2 IMAD.WIDE.U32 R158, R174, 0x20, R158 ;  /* 0x00000020ae9e2825 */ /* 0x004fca00078e009e */
        /* <DEDUP_REMOVED lines=20> */
[----:B------:R-:W-:Y:S01]  /*11f0*/  FMUL.FTZ R178, R163, R0 ;  /* 0x00000000a3b27220 */ /* 0x000fe20000410000 */
[----:B------:R-:W-:Y:S01]  /*1200*/  FFMA.FTZ R156, R157, R28, R124 ;  /* 0x0000001c9d9c7223 */ /* 0x000fe2000001007c */
        /* <DEDUP_REMOVED lines=8> */
[----:B------:R-:W-:Y:S01]  /*1290*/  FFMA.FTZ R163, R182, R35, R147 ;  /* 0x00000023b6a37223 */ /* 0x000fe20000010093 */
[----:B------:R-:W-:Y:S06]  /*12a0*/  BRA `(.L_x_18333) ;  /* 0x0000000000707947 */ /* 0x000fec0003800000 */
.L_x_18332:
        /* <DEDUP_REMOVED lines=28> */
.L_x_18333:
[----:B------:R-:W0:Y:S02]  /*1470*/  LDC.64 R176, c[0x0][0x3a8] ;  /* 0x0000ea00ffb07b82 */ /* 0x000e240000000a00 */
[C---:B0-----:R-:W-:Y:S01]  /*1480*/  IMAD.WIDE.U32 R176, R174.reuse, 0x20, R176 ;  /* 0x00000020aeb07825 */ /* 0x041fe200078e00b0 */
[----:B------:R-:W-:-:S04]  /*1490*/  IADD3 R174, PT, PT, R174, 0x20, RZ ;  /* 0x00000020aeae7810 */ /* 0x000fc80007ffe0ff */
[----:B------:R1:W-:Y:S04]  /*14a0*/  STG.E.128 desc[UR6][R176.64], R156 ;  /* 0x0000009cb0007986 */ /* 0x0003e8000c101d06 */
[----:B------:R1:W-:Y:S02]  /*14b0*/  STG.E.128 desc[UR6][R176.64+0x10], R160 ;  /* 0x000010a0b0007986 */ /* 0x0003e4000c101d06 */
.L_x_18331:
[----:B------:R-:W-:Y:S05]  /*14c0*/  BSYNC.RECONVERGENT B0 ;  /* 0x0000000000007941 */ /* 0x000fea0003800200 */
.L_x_18330:
        /* <DEDUP_REMOVED lines=8> */
[----:B--2---:R-:W-:-:S05]  /*1550*/  IMAD.WIDE.U32 R128, R174, 0x10, R128 ;  /* 0x00000010ae807825 */ /* 0x004fca00078e0080 */
[----:B------:R2:W5:Y:S01]  /*1560*/  LDG.E.128 R132, desc[UR6][R128.64] ;  /* 0x0000000680847981 */ /* 0x000562000c1e1d00 */
[----:B---3--:R-:W-:-:S05]  /*1570*/  @P2 IMAD.WIDE.U32 R130, R174, 0x20, R130 ;  /* 0x00000020ae822825 */ /* 0x008fca00078e0082 */
[----:B------:R2:W5:Y:S04]  /*1580*/  @P2 LDG.E.128 R124, desc[UR6][R130.64] ;  /* 0x00000006827c2981 */ /* 0x000568000c1e1d00 */
[----:B------:R2:W5:Y:S01]  /*1590*/  @P2 LDG.E.128 R144, desc[UR6][R130.64+0x10] ;  /* 0x0000100682902981 */ /* 0x000562000c1e1d00 */
[----:B------:R-:W-:Y:S05]  /*15a0*/  @!P2 BRA `(.L_x_18336) ;  /* 0x000000000074a947 */ /* 0x000fea0003800000 */
[C---:B--2--5:R-:W-:Y:S02]  /*15b0*/  PRMT R128, R132.reuse, 0x7632, R128 ;  /* 0x0000763284807816 */ /* 0x064fe40000000080 */
        /* <DEDUP_REMOVED lines=28> */
.L_x_18336:
        /* <DEDUP_REMOVED lines=28> */
.L_x_18337:
[----:B------:R-:W0:Y:S02]  /*1940*/  LDC.64 R176, c[0x0][0x3a8] ;  /* 0x0000ea00ffb07b82 */ /* 0x000e240000000a00 */
[C---:B0-----:R-:W-:Y:S01]  /*1950*/  IMAD.WIDE.U32 R176, R174.reuse, 0x20, R176 ;  /* 0x00000020aeb07825 */ /* 0x041fe200078e00b0 */
[----:B------:R-:W-:-:S04]  /*1960*/  IADD3 R174, PT, PT, R174, 0x20, RZ ;  /* 0x00000020aeae7810 */ /* 0x000fc80007ffe0ff */
[----:B------:R2:W-:Y:S04]  /*1970*/  STG.E.128 desc[UR6][R176.64], R128 ;  /* 0x00000080b0007986 */ /* 0x0005e8000c101d06 */
[----:B------:R2:W-:Y:S02]  /*1980*/  STG.E.128 desc[UR6][R176.64+0x10], R132 ;  /* 0x00001084b0007986 */ /* 0x0005e4000c101d06 */
.L_x_18335:
[----:B------:R-:W-:Y:S05]  /*1990*/  BSYNC.RECONVERGENT B0 ;  /* 0x0000000000007941 */ /* 0x000fea0003800200 */
.L_x_18334:
        /* <DEDUP_REMOVED lines=8> */
[----:B---3--:R-:W-:-:S05]  /*1a20*/  IMAD.WIDE.U32 R136, R174, 0x10, R136 ;  /* 0x00000010ae887825 */ /* 0x008fca00078e0088 */
[----:B------:R3:W5:Y:S01]  /*1a30*/  LDG.E.128 R140, desc[UR6][R136.64] ;  /* 0x00000006888c7981 */ /* 0x000762000c1e1d00 */
[----:B----4-:R-:W-:-:S05]  /*1a40*/  @P2 IMAD.WIDE.U32 R138, R174, 0x20, R138 ;  /* 0x00000020ae8a2825 */ /* 0x010fca00078e008a */
[----:B------:R3:W5:Y:S04]  /*1a50*/  @P2 LDG.E.128 R124, desc[UR6][R138.64] ;  /* 0x000000068a7c2981 */ /* 0x000768000c1e1d00 */
[----:B------:R3:W5:Y:S01]  /*1a60*/  @P2 LDG.E.128 R144, desc[UR6][R138.64+0x10] ;  /* 0x000010068a902981 */ /* 0x000762000c1e1d00 */
[----:B------:R-:W-:Y:S05]  /*1a70*/  @!P2 BRA `(.L_x_18340) ;  /* 0x000000000074a947 */ /* 0x000fea0003800000 */
[C---:B---3-5:R-:W-:Y:S02]  /*1a80*/  PRMT R136, R140.reuse, 0x7632, R136 ;  /* 0x000076328c887816 */ /* 0x068fe40000000088 */
        /* <DEDUP_REMOVED lines=28> */
.L_x_18340:
        /* <DEDUP_REMOVED lines=28> */
.L_x_18341:
[----:B------:R-:W0:Y:S02]  /*1e10*/  LDC.64 R176, c[0x0][0x3a8] ;  /* 0x0000ea00ffb07b82 */ /* 0x000e240000000a00 */
[C---:B0-----:R-:W-:Y:S01]  /*1e20*/  IMAD.WIDE.U32 R176, R174.reuse, 0x20, R176 ;  /* 0x00000020aeb07825 */ /* 0x041fe200078e00b0 */
[----:B------:R-:W-:-:S04]  /*1e30*/  IADD3 R174, PT, PT, R174, 0x20, RZ ;  /* 0x00000020aeae7810 */ /* 0x000fc80007ffe0ff */
[----:B------:R3:W-:Y:S04]  /*1e40*/  STG.E.128 desc[UR6][R176.64], R136 ;  /* 0x00000088b0007986 */ /* 0x0007e8000c101d06 */
[----:B------:R3:W-:Y:S02]  /*1e50*/  STG.E.128 desc[UR6][R176.64+0x10], R140 ;  /* 0x0000108cb0007986 */ /* 0x0007e4000c101d06 */
.L_x_18339:
[----:B------:R-:W-:Y:S05]  /*1e60*/  BSYNC.RECONVERGENT B0 ;  /* 0x0000000000007941 */ /* 0x000fea0003800200 */
.L_x_18338:
        /* <DEDUP_REMOVED lines=8> */
[----:B----4-:R-:W-:-:S05]  /*1ef0*/  IMAD.WIDE.U32 R164, R174, 0x10, R164 ;  /* 0x00000010aea47825 */ /* 0x010fca00078e00a4 */
[----:B------:R4:W5:Y:S01]  /*1f00*/  LDG.E.128 R168, desc[UR6][R164.64] ;  /* 0x00000006a4a87981 */ /* 0x000962000c1e1d00 */
[----:B0-----:R-:W-:-:S05]  /*1f10*/  @P2 IMAD.WIDE.U32 R166, R174, 0x20, R166 ;  /* 0x00000020aea62825 */ /* 0x001fca00078e00a6 */
[----:B------:R4:W5:Y:S04]  /*1f20*/  @P2 LDG.E.128 R124, desc[UR6][R166.64] ;  /* 0x00000006a67c2981 */ /* 0x000968000c1e1d00 */
[----:B------:R4:W5:Y:S01]  /*1f30*/  @P2 LDG.E.128 R144, desc[UR6][R166.64+0x10] ;  /* 0x00001006a6902981 */ /* 0x000962000c1e1d00 */
[----:B------:R-:W-:Y:S05]  /*1f40*/  @!P2 BRA `(.L_x_18344) ;  /* 0x000000000074a947 */ /* 0x000fea0003800000 */
[C---:B----45:R-:W-:Y:S02]  /*1f50*/  PRMT R167, R171.reuse, 0x7632, R167 ;  /* 0x00007632aba77816 */ /* 0x070fe400000000a7 */
        /* <DEDUP_REMOVED lines=15> */
[----:B-123--:R-:W-:Y:S01]  /*2050*/  SHF.L.U32 R177, R168, 0x10, RZ ;  /* 0x00000010a8b17819 */ /* 0x00efe200000006ff */
        /* <DEDUP_REMOVED lines=12> */
.L_x_18344:
        /* <DEDUP_REMOVED lines=28> */
.L_x_18345:
[----:B------:R-:W0:Y:S02]  /*22e0*/  LDC.64 R176, c[0x0][0x3a8] ;  /* 0x0000ea00ffb07b82 */ /* 0x000e240000000a00 */
[----:B0-----:R-:W-:-:S05]  /*22f0*/  IMAD.WIDE.U32 R174, R174, 0x20, R176 ;  /* 0x00000020aeae7825 */ /* 0x001fca00078e00b0 */
[----:B------:R4:W-:Y:S04]  /*2300*/  STG.E.128 desc[UR6][R174.64], R164 ;  /* 0x000000a4ae007986 */ /* 0x0009e8000c101d06 */
[----:B------:R4:W-:Y:S02]  /*2310*/  STG.E.128 desc[UR6][R174.64+0x10], R168 ;  /* 0x000010a8ae007986 */ /* 0x0009e4000c101d06 */
.L_x_18343:
[----:B------:R-:W-:Y:S05]  /*2320*/  BSYNC.RECONVERGENT B0 ;  /* 0x0000000000007941 */ /* 0x000fea0003800200 */
.L_x_18342:
        /* <DEDUP_REMOVED lines=152> */
.L_x_18369:
        /* <DEDUP_REMOVED lines=49> */
.L_x_18348:
[----:B------:R-:W-:Y:S05]  /*2fc0*/  BSYNC.RECONVERGENT B0 ;  /* 0x0000000000007941 */ /* 0x000fea0003800200 */
.L_x_18347:
        /* <DEDUP_REMOVED lines=35> */
.L_x_18350:
[----:B------:R-:W-:Y:S05]  /*3200*/  BSYNC.RECONVERGENT B0 ;  /* 0x0000000000007941 */ /* 0x000fea0003800200 */
.L_x_18349:
        /* <DEDUP_REMOVED lines=35> */
.L_x_18352:
[----:B------:R-:W-:Y:S05]  /*3440*/  BSYNC.RECONVERGENT B0 ;  /* 0x0000000000007941 */ /* 0x000fea0003800200 */
.L_x_18351:
        /* <DEDUP_REMOVED lines=35> */
.L_x_18354:
[----:B------:R-:W-:Y:S05]  /*3680*/  BSYNC.RECONVERGENT B0 ;  /* 0x0000000000007941 */ /* 0x000fea0003800200 */
.L_x_18353:
        /* <DEDUP_REMOVED lines=32> */
[----:B------:R-:W-:-:S05]  /*3890*/  F2FP.BF16.F32.PACK_AB R184, R178, R179 ;  /* 0x000000b3b2b8723e */ /* 0x000fca00000010ff */
[----:B------:R0:W-:Y:S02]  /*38a0*/  STG.E.128 desc[UR6][R174.64], R184 ;  /* 0x000000b8ae007986 */ /* 0x0001e4000c101d06 */
.L_x_18356:
[----:B------:R-:W-:Y:S05]  /*38b0*/  BSYNC.RECONVERGENT B0 ;  /* 0x0000000000007941 */ /* 0x000fea0003800200 */
.L_x_18355:
[----:B01----:R-:W0:Y:S02]  /*38c0*/  LDC.64 R174, c[0x0][0x380] ;  /* 0x0000e000ffae7b82 */ /* 0x003e240000000a00 */
[----:B0-----:R-:W-:-:S04]  /*38d0*/  LEA R172, R174, R172, 0x2 ;  /* 0x000000acaeac7211 */ /* 0x001fc800078e10ff */
[----:B------:R-:W-:-:S13]  /*38e0*/  ISETP.GE.AND P0, PT, R172, R175, PT ;  /* 0x000000afac00720c */ /* 0x000fda0003f06270 */
[----:B------:R-:W-:Y:S05]  /*38f0*/  @!P0 BRA `(.L_x_18357) ;  /* 0xffffffd000688947 */ /* 0x000fea000383ffff */
[----:B------:R-:W-:Y:S05]  /*3900*/  EXIT ;  /* 0x000000000000794d */ /* 0x000fea0003800000 */
.L_x_18346:
        /* <DEDUP_REMOVED lines=8> */
.L_x_18359:
[----:B------:R-:W-:Y:S05]  /*3990*/  BSYNC B0 ;  /* 0x0000000000007941 */ /* 0x000fea0003800000 */
.L_x_18358:
        /* <DEDUP_REMOVED lines=9> */
.L_x_18360:
[----:B------:R-:W-:Y:S01]  /*3a30*/  HFMA2 R185, -RZ, RZ, 0, 2.384185791015625e-07 ;  /* 0x00000004ffb97431 */ /* 0x000fe200000001ff */
[----:B------:R-:W-:-:S05]  /*3a40*/  MOV R175, R181 ;  /* 0x000000b500af7202 */ /* 0x000fca0000000f00 */
[----:B------:R-:W-:-:S05]  /*3a50*/  FADD.FTZ R178, R176, R175 ;  /* 0x000000afb0b27221 */ /* 0x000fca0000010000 */
[----:B------:R-:W-:-:S07]  /*3a60*/  MOV R184, R178 ;  /* 0x000000b200b87202 */ /* 0x000fce0000000f00 */
[----:B------:R-:W-:Y:S05]  /*3a70*/  WARPSYNC.COLLECTIVE R183, `(.L_x_18361) ;  /* 0x00000000b7087348 */ /* 0x000fea0003c00000 */
[----:B------:R0:W1:Y:S02]  /*3a80*/  SHFL.BFLY P6, R181, R184, R185, R186 ;  /* 0x0c0000b9b8b57389 */ /* 0x00006400000c00ba */
[----:B01----:R-:W-:Y:S05]  /*3a90*/  ENDCOLLECTIVE ;  /* 0x000000000000791b */ /* 0x003fea0003800000 */
.L_x_18361:
        /* <DEDUP_REMOVED lines=8> */
.L_x_18362:
[----:B------:R-:W-:Y:S01]  /*3b20*/  HFMA2 R185, -RZ, RZ, 0, 9.5367431640625e-07 ;  /* 0x00000010ffb97431 */ /* 0x000fe200000001ff */
[----:B------:R-:W-:-:S05]  /*3b30*/  MOV R0, R181 ;  /* 0x000000b500007202 */ /* 0x000fca0000000f00 */
[----:B------:R-:W-:-:S05]  /*3b40*/  FADD.FTZ R180, R179, R0 ;  /* 0x00000000b3b47221 */ /* 0x000fca0000010000 */
[----:B------:R-:W-:-:S07]  /*3b50*/  MOV R184, R180 ;  /* 0x000000b400b87202 */ /* 0x000fce0000000f00 */
[----:B------:R-:W-:Y:S05]  /*3b60*/  WARPSYNC.COLLECTIVE R183, `(.L_x_18363) ;  /* 0x00000000b7087348 */ /* 0x000fea0003c00000 */
[----:B------:R0:W1:Y:S02]  /*3b70*/  SHFL.BFLY P6, R181, R184, R185, R186 ;  /* 0x0c0000b9b8b57389 */ /* 0x00006400000c00ba */
[----:B01----:R-:W-:Y:S05]  /*3b80*/  ENDCOLLECTIVE ;  /* 0x000000000000791b */ /* 0x003fea0003800000 */
.L_x_18363:
        /* <DEDUP_REMOVED lines=88> */
.L_x_18364:
[----:B------:R-:W-:Y:S01]  /*4110*/  HFMA2 R185, -RZ, RZ, 0, 1.1920928955078125e-07 ;  /* 0x00000002ffb97431 */ /* 0x000fe200000001ff */
[----:B------:R-:W-:-:S05]  /*4120*/  MOV R177, R181 ;  /* 0x000000b500b17202 */ /* 0x000fca0000000f00 */
[----:B------:R-:W-:-:S05]  /*4130*/  FADD.FTZ R177, R0, R177 ;  /* 0x000000b100b17221 */ /* 0x000fca0000010000 */
[----:B------:R-:W-:-:S07]  /*4140*/  MOV R184, R177 ;  /* 0x000000b100b87202 */ /* 0x000fce0000000f00 */
[----:B------:R-:W-:Y:S05]  /*4150*/  WARPSYNC.COLLECTIVE R183, `(.L_x_18365) ;  /* 0x00000000b7087348 */ /* 0x000fea0003c00000 */
[----:B------:R0:W1:Y:S02]  /*4160*/  SHFL.BFLY P6, R181, R184, R185, R186 ;  /* 0x0c0000b9b8b57389 */ /* 0x00006400000c00ba */
[----:B01----:R-:W-:Y:S05]  /*4170*/  ENDCOLLECTIVE ;  /* 0x000000000000791b */ /* 0x003fea0003800000 */
.L_x_18365:
[----:B------:R-:W-:Y:S01]  /*4180*/  HFMA2 R185, -RZ, RZ, 0, 2.384185791015625e-07 ;  /* 0x00000004ffb97431 */ /* 0x000fe200000001ff */
[----:B------:R-:W-:-:S05]  /*4190*/  MOV R176, R181 ;  /* 0x000000b500b07202 */ /* 0x000fca0000000f00 */
[----:B------:R-:W-:-:S05]  /*41a0*/  FADD.FTZ R176, R177, R176 ;  /* 0x000000b0b1b07221 */ /* 0x000fca0000010000 */
[----:B------:R-:W-:-:S07]  /*41b0*/  MOV R184, R176 ;  /* 0x000000b000b87202 */ /* 0x000fce0000000f00 */
[----:B------:R-:W-:Y:S05]  /*41c0*/  WARPSYNC.COLLECTIVE R183, `(.L_x_18366) ;  /* 0x00000000b7087348 */ /* 0x000fea0003c00000 */
[----:B------:R0:W1:Y:S02]  /*41d0*/  SHFL.BFLY P6, R181, R184, R185, R186 ;  /* 0x0c0000b9b8b57389 */ /* 0x00006400000c00ba */
[----:B01----:R-:W-:Y:S05]  /*41e0*/  ENDCOLLECTIVE ;  /* 0x000000000000791b */ /* 0x003fea0003800000 */
.L_x_18366:
[----:B------:R-:W-:Y:S01]  /*41f0*/  HFMA2 R185, -RZ, RZ, 0, 4.76837158203125e-07 ;  /* 0x00000008ffb97431 */ /* 0x000fe200000001ff */
[----:B------:R-:W-:-:S05]  /*4200*/  MOV R179, R181 ;  /* 0x000000b500b37202 */ /* 0x000fca0000000f00 */
[----:B------:R-:W-:-:S05]  /*4210*/  FADD.FTZ R179, R176, R179 ;  /* 0x000000b3b0b37221 */ /* 0x000fca0000010000 */
[----:B------:R-:W-:-:S07]  /*4220*/  MOV R184, R179 ;  /* 0x000000b300b87202 */ /* 0x000fce0000000f00 */
[----:B------:R-:W-:Y:S05]  /*4230*/  WARPSYNC.COLLECTIVE R183, `(.L_x_18367) ;  /* 0x00000000b7087348 */ /* 0x000fea0003c00000 */
[----:B------:R0:W1:Y:S02]  /*4240*/  SHFL.BFLY P6, R181, R184, R185, R186 ;  /* 0x0c0000b9b8b57389 */ /* 0x00006400000c00ba */
[----:B01----:R-:W-:Y:S05]  /*4250*/  ENDCOLLECTIVE ;  /* 0x000000000000791b */ /* 0x003fea0003800000 */
.L_x_18367:
[----:B------:R-:W-:Y:S01]  /*4260*/  HFMA2 R185, -RZ, RZ, 0, 9.5367431640625e-07 ;  /* 0x00000010ffb97431 */ /* 0x000fe200000001ff */
[----:B------:R-:W-:-:S05]  /*4270*/  MOV R178, R181 ;  /* 0x000000b500b27202 */ /* 0x000fca0000000f00 */
[----:B------:R-:W-:-:S05]  /*4280*/  FADD.FTZ R178, R179, R178 ;  /* 0x000000b2b3b27221 */ /* 0x000fca0000010000 */
[----:B------:R-:W-:-:S07]  /*4290*/  MOV R184, R178 ;  /* 0x000000b200b87202 */ /* 0x000fce0000000f00 */
[----:B------:R-:W-:Y:S05]  /*42a0*/  WARPSYNC.COLLECTIVE R183, `(.L_x_18368) ;  /* 0x00000000b7087348 */ /* 0x000fea0003c00000 */
[----:B------:R0:W1:Y:S02]  /*42b0*/  SHFL.BFLY P6, R181, R184, R185, R186 ;  /* 0x0c0000b9b8b57389 */ /* 0x00006400000c00ba */
[----:B01----:R-:W-:Y:S05]  /*42c0*/  ENDCOLLECTIVE ;  /* 0x000000000000791b */ /* 0x003fea0003800000 */
.L_x_18368:
[----:B------:R-:W-:Y:S05]  /*42d0*/  BRA `(.L_x_18369) ;  /* 0xffffffe800747947 */ /* 0x000fea000383ffff */
.L_x_18370:
        /* <DEDUP_REMOVED lines=10> */
.L_x_45836:


//--------------------- .text._ZN10layer_norm13ln_fwd_kernelINS_13Kernel_traitsIf13__nv_bfloat16fS2_fjLj1280ELj1ELj4ELj1ELj16ENS_18Kernel_traits_baseILj1280EfS2_fS2_fjLj128EEEEELb0ELb1ELb0ELb1EEEvNS_9FwdParamsE --------------------------
	.section	.text._ZN10layer_norm13ln_fwd_kernelINS_13Kernel_traitsIf13__nv_bfloat16fS2_fjLj1280ELj1ELj4ELj1ELj16ENS_18Kernel_traits_baseILj1280EfS2_fS2_fjLj128EEEEELb0ELb1ELb0ELb1EEEvNS_9FwdParamsE,"ax",@progbits
	.align	128
        .global         _ZN10layer_norm13ln_fwd_kernelINS_13Kernel_traitsIf13__nv_bfloat16fS2_fjLj1280ELj1ELj4ELj1ELj16ENS_18Kernel_traits_baseILj1280EfS2_fS2_fjLj128EEEEELb0ELb1ELb0ELb1EEEvNS_9FwdParamsE
        .type           _ZN10layer_norm13ln_fwd_kernelINS_13Kernel_traitsIf13__nv_bfloat16fS2_fjLj1280ELj1ELj4ELj1ELj16ENS_18Kernel_traits_baseILj1280EfS2_fS2_fjLj128EEEEELb0ELb1ELb0ELb1EEEvNS_9FwdParamsE,@function
        .size           _ZN10layer_norm13ln_fwd_kernelINS_13Kernel_traitsIf13__nv_bfloat16fS2_fjLj1280ELj1ELj4ELj1ELj16ENS_18Kernel_traits_baseILj1280EfS2_fS2_fjLj128EEEEELb0ELb1ELb0ELb1EEEvNS_9FwdParamsE,(.L_x_45837 - _ZN10layer_norm13ln_fwd_kernelINS_13Kernel_traitsIf13__nv_bfloat16fS2_fjLj1280ELj1ELj4ELj1ELj16ENS_18Kernel_traits_baseILj1280EfS2_fS2_fjLj128EEEEELb0ELb1ELb0ELb1EEEvNS_9FwdParamsE)
        .other          _ZN10layer_norm13ln_fwd_kernelINS_13Kernel_traitsIf13__nv_bfloat16fS2_fjLj1280ELj1ELj4ELj1ELj16ENS_18Kernel_traits_baseILj1280EfS2_fS2_fjLj128EEEEELb0ELb1ELb0ELb1EEEvNS_9FwdParamsE,@"STO_CUDA_ENTRY STV_DEFAULT"
_ZN10layer_norm13ln_fwd_kernelINS_13Kernel_traitsIf13__nv_bfloat16fS2_fjLj1280ELj1ELj4ELj1ELj16ENS_18Kernel_traits_baseILj1280EfS2_fS2_fjLj128EEEEELb0ELb1ELb0ELb1EEEvNS_9FwdParamsE:
.text._ZN10layer_norm13ln_fwd_kernelINS_13Kernel_traitsIf13__nv_bfloat16fS2_fjLj1280ELj1ELj4ELj1ELj16ENS_18Kernel_traits_baseILj1280EfS2_fS2_fjLj128EEEEELb0ELb1ELb0ELb1EEEvNS_9FwdParamsE:
        /* <DEDUP_REMOVED lines=49> */
.L_x_18371:
        /* <DEDUP_REMOVED lines=44> */
.L_x_18372:
        /* <DEDUP_REMOVED lines=10> */
.L_x_18384:
[----:B-1----:R-:W0:Y:S01]  /*0670*/  @P0 LDC.64 R132, c[0x0][0x3e0] ;  /* 0x0000f800ff840b82 */ /* 0x002e220000000a00 */
[----:B------:R-:W-:-:S05]  /*0680*/  IMAD R0, R3, UR10, RZ ;  /* 0x0000000a03007c24 */ /* 0x000fca000f8e02ff */
[----:B------:R-:W-:Y:S02]  /*0690*/  SHF.R.S32.HI R135, RZ, 0x1f, R0 ;  /* 0x0000001fff877819 */ /* 0x000fe40000011400 */
[----:B------:R-:W1:Y:S02]  /*06a0*/  LDC.64 R164, c[0x0][0x390] ;  /* 0x0000e400ffa47b82 */ /* 0x000e640000000a00 */
[----:B------:R-:W-:-:S04]  /*06b0*/  LEA.HI R135, R135, R0, RZ, 0x3 ;  /* 0x0000000087877211 */ /* 0x000fc800078f18ff */
[----:B------:R-:W-:Y:S01]  /*06c0*/  LEA.HI.SX32 R167, R135, R2, 0x1d ;  /* 0x0000000287a77211 */ /* 0x000fe200078feaff */
[----:B0-----:R-:W-:-:S06]  /*06d0*/  @P0 IMAD.WIDE R132, R3, 0x2, R132 ;  /* 0x0000000203840825 */ /* 0x001fcc00078e0284 */
[----:B------:R-:W2:Y:S01]  /*06e0*/  @P0 LDG.E.U16 R132, desc[UR6][R132.64] ;  /* 0x0000000684840981 */ /* 0x000ea2000c1e1500 */
[----:B-1----:R-:W-:-:S05]  /*06f0*/  IMAD.WIDE.U32 R134, R167, 0x10, R164 ;  /* 0x00000010a7867825 */ /* 0x002fca00078e00a4 */
[----:B-----5:R0:W5:Y:S01]  /*0700*/  LDG.E.128 R140, desc[UR6][R134.64] ;  /* 0x00000006868c7981 */ /* 0x020162000c1e1d00 */
[----:B------:R-:W-:Y:S01]  /*0710*/  ISETP.NE.U32.AND P1, PT, RZ, UR8, PT ;  /* 0x00000008ff007c0c */ /* 0x000fe2000bf25070 */
[----:B------:R-:W-:-:S03]  /*0720*/  HFMA2 R0, -RZ, RZ, 1.875, 0 ;  /* 0x3f800000ff007431 */ /* 0x000fc600000001ff */
[----:B------:R-:W-:Y:S02]  /*0730*/  ISETP.NE.AND.EX P1, PT, RZ, UR9, PT, P1 ;  /* 0x00000009ff007c0c */ /* 0x000fe4000bf25310 */
[----:B--2---:R-:W-:-:S11]  /*0740*/  @P0 SHF.L.U32 R0, R132, 0x10, RZ ;  /* 0x0000001084000819 */ /* 0x004fd600000006ff */
[----:B0-----:R-:W-:Y:S05]  /*0750*/  @!P1 BRA `(.L_x_18373) ;  /* 0x0000000000849947 */ /* 0x001fea0003800000 */
[----:B------:R-:W0:Y:S02]  /*0760*/  LDC.64 R132, c[0x0][0x3a0] ;  /* 0x0000e800ff847b82 */ /* 0x000e240000000a00 */
[----:B0-----:R-:W-:-:S05]  /*0770*/  IMAD.WIDE.U32 R132, R167, 0x20, R132 ;  /* 0x00000020a7847825 */ /* 0x001fca00078e0084 */
[----:B------:R-:W2:Y:S04]  /*0780*/  LDG.E.128 R124, desc[UR6][R132.64] ;  /* 0x00000006847c7981 */ /* 0x000ea8000c1e1d00 */
[----:B------:R0:W3:Y:S01]  /*0790*/  LDG.E.128 R128, desc[UR6][R132.64+0x10] ;  /* 0x0000100684807981 */ /* 0x0000e2000c1e1d00 */
[C---:B-----5:R-:W-:Y:S02]  /*07a0*/  PRMT R134, R140.reuse, 0x7632, R134 ;  /* 0x000076328c867816 */ /* 0x060fe40000000086 */
        /* <DEDUP_REMOVED lines=28> */
.L_x_18373:
        /* <DEDUP_REMOVED lines=28> */
.L_x_18374:
        /* <DEDUP_REMOVED lines=10> */
[----:B------:R0:W5:Y:S01]  /*0bd0*/  LDG.E.128 R148, desc[UR6][R142.64] ;  /* 0x000000068e947981 */ /* 0x000162000c1e1d00 */
[----:B------:R-:W-:Y:S05]  /*0be0*/  @!P1 BRA `(.L_x_18375) ;  /* 0x0000000000749947 */ /* 0x000fea0003800000 */
[----:B0----5:R-:W-:Y:S02]  /*0bf0*/  PRMT R140, R148, 0x7632, R140 ;  /* 0x00007632948c7816 */ /* 0x021fe4000000008c */
        /* <DEDUP_REMOVED lines=28> */
.L_x_18375:
        /* <DEDUP_REMOVED lines=28> */
.L_x_18376:
[----:B------:R-:W0:Y:S01]  /*0f80*/  @P1 LDC.64 R152, c[0x0][0x3a0] ;  /* 0x0000e800ff981b82 */ /* 0x000e220000000a00 */
[----:B------:R-:W-:Y:S01]  /*0f90*/  IADD3 R173, PT, PT, R167, 0x40, RZ ;  /* 0x00000040a7ad7810 */ /* 0x000fe20007ffe0ff */
[----:B------:R-:W-:-:S04]  /*0fa0*/  IMAD.WIDE.U32 R148, R171, 0x20, R168 ;  /* 0x00000020ab947825 */ /* 0x000fc800078e00a8 */
[C---:B------:R-:W-:Y:S01]  /*0fb0*/  IMAD.WIDE.U32 R150, R173.reuse, 0x10, R164 ;  /* 0x00000010ad967825 */ /* 0x040fe200078e00a4 */
[----:B------:R1:W-:Y:S04]  /*0fc0*/  STG.E.128 desc[UR6][R148.64], R144 ;  /* 0x0000009094007986 */ /* 0x0003e8000c101d06 */
[----:B------:R1:W-:Y:S04]  /*0fd0*/  STG.E.128 desc[UR6][R148.64+0x10], R140 ;  /* 0x0000108c94007986 */ /* 0x0003e8000c101d06 */
[----:B------:R1:W5:Y:S01]  /*0fe0*/  LDG.E.128 R156, desc[UR6][R150.64] ;  /* 0x00000006969c7981 */ /* 0x000362000c1e1d00 */
[----:B0-----:R-:W-:-:S05]  /*0ff0*/  @P1 IMAD.WIDE.U32 R152, R173, 0x20, R152 ;  /* 0x00000020ad981825 */ /* 0x001fca00078e0098 */
[----:B------:R1:W5:Y:S04]  /*1000*/  @P1 LDG.E.128 R124, desc[UR6][R152.64] ;  /* 0x00000006987c1981 */ /* 0x000368000c1e1d00 */
[----:B------:R1:W5:Y:S01]  /*1010*/  @P1 LDG.E.128 R128, desc[UR6][R152.64+0x10] ;  /* 0x0000100698801981 */ /* 0x000362000c1e1d00 */
[----:B------:R-:W-:Y:S05]  /*1020*/  @!P1 BRA `(.L_x_18377) ;  /* 0x0000000000749947 */ /* 0x000fea0003800000 */
[----:B-1---5:R-:W-:Y:S02]  /*1030*/  PRMT R148, R156, 0x7632, R148 ;  /* 0x000076329c947816 */ /* 0x022fe40000000094 */
        /* <DEDUP_REMOVED lines=28> */
.L_x_18377:
        /* <DEDUP_REMOVED lines=28> */
.L_x_18378:
        /* <DEDUP_REMOVED lines=40> */
.L_x_18379:
        /* <DEDUP_REMOVED lines=28> */
.L_x_18380:
        /* <DEDUP_REMOVED lines=13> */
[----:B------:R-:W-:Y:S01]  /*18d0*/  PRMT R164, R176, 0x7632, R164 ;  /* 0x00007632b0a47816 */ /* 0x000fe200000000a4 */
[----:B------:R-:W-:Y:S01]  /*18e0*/  FMUL.FTZ R189, R181, R0 ;  /* 0x00000000b5bd7220 */ /* 0x000fe20000410000 */
[C---:B------:R-:W-:Y:S02]  /*18f0*/  PRMT R166, R177.reuse, 0x7632, R166 ;  /* 0x00007632b1a67816 */ /* 0x040fe400000000a6 */
        /* <DEDUP_REMOVED lines=12> */
[-C--:B------:R-:W-:Y:S01]  /*19c0*/  FMUL.FTZ R170, R191, R0.reuse ;  /* 0x00000000bfaa7220 */ /* 0x080fe20000410000 */
[-C--:B------:R-:W-:Y:S01]  /*19d0*/  FMUL.FTZ R164, R177, R0.reuse ;  /* 0x00000000b1a47220 */ /* 0x080fe20000410000 */
        /* <DEDUP_REMOVED lines=10> */
.L_x_18381:
        /* <DEDUP_REMOVED lines=17> */
[-C--:B------:R-:W-:Y:S01]  /*1b90*/  FMUL.FTZ R170, R191, R0.reuse ;  /* 0x00000000bfaa7220 */ /* 0x080fe20000410000 */
[-C--:B------:R-:W-:Y:S01]  /*1ba0*/  FMUL.FTZ R164, R177, R0.reuse ;  /* 0x00000000b1a47220 */ /* 0x080fe20000410000 */
        /* <DEDUP_REMOVED lines=9> */
.L_x_18382:
        /* <DEDUP_REMOVED lines=148> */
.L_x_18396:
[----:B------:R-:W-:Y:S01]  /*2580*/  FMUL.FTZ R0, R164, R164 ;  /* 0x000000a4a4007220 */ /* 0x000fe20000410000 */
[----:B------:R-:W-:Y:S01]  /*2590*/  ISETP.NE.AND P2, PT, RZ, UR12, PT ;  /* 0x0000000cff007c0c */ /* 0x000fe2000bf45270 */
[----:B01----:R-:W-:-:S03]  /*25a0*/  FADD.FTZ R168, R168, R189 ;  /* 0x000000bda8a87221 */ /* 0x003fc60000010000 */
[----:B------:R-:W-:Y:S01]  /*25b0*/  FSEL R0, R0, RZ, P2 ;  /* 0x000000ff00007208 */ /* 0x000fe20001000000 */
[----:B------:R-:W-:Y:S01]  /*25c0*/  FFMA.FTZ R165, R168, R165, UR11 ;  /* 0x0000000ba8a57e23 */ /* 0x000fe200080100a5 */
[----:B------:R-:W-:-:S03]  /*25d0*/  FSEL R166, R164, RZ, !P2 ;  /* 0x000000ffa4a67208 */ /* 0x000fc60005000000 */
[----:B------:R-:W-:Y:S02]  /*25e0*/  FADD.FTZ R0, R165, R0 ;  /* 0x00000000a5007221 */ /* 0x000fe40000010000 */
[C---:B------:R-:W-:Y:S01]  /*25f0*/  FADD.FTZ R165, -R166.reuse, R132 ;  /* 0x00000084a6a57221 */ /* 0x040fe20000010100 */
[C---:B------:R-:W-:Y:S01]  /*2600*/  FADD.FTZ R168, -R166.reuse, R133 ;  /* 0x00000085a6a87221 */ /* 0x040fe20000010100 */
[C---:B------:R-:W-:Y:S01]  /*2610*/  FADD.FTZ R169, -R166.reuse, R134 ;  /* 0x00000086a6a97221 */ /* 0x040fe20000010100 */
[----:B------:R-:W0:Y:S01]  /*2620*/  @!P1 LDC.64 R132, c[0x0][0x3c0] ;  /* 0x0000f000ff849b82 */ /* 0x000e220000000a00 */
[C---:B------:R-:W-:Y:S01]  /*2630*/  FADD.FTZ R170, -R166.reuse, R135 ;  /* 0x00000087a6aa7221 */ /* 0x040fe20000010100 */
[----:B------:R-:W1:Y:S01]  /*2640*/  MUFU.RSQ R203, R0 ;  /* 0x0000000000cb7308 */ /* 0x000e620000001400 */
[C---:B------:R-:W-:Y:S01]  /*2650*/  FADD.FTZ R172, -R166.reuse, R136 ;  /* 0x00000088a6ac7221 */ /* 0x040fe20000010100 */
[C---:B------:R-:W-:Y:S01]  /*2660*/  FADD.FTZ R174, -R166.reuse, R137 ;  /* 0x00000089a6ae7221 */ /* 0x040fe20000010100 */
[C---:B------:R-:W-:Y:S01]  /*2670*/  FADD.FTZ R138, -R166.reuse, R138 ;  /* 0x0000008aa68a7221 */ /* 0x040fe20000010100 */
[C---:B------:R-:W-:Y:S01]  /*2680*/  FADD.FTZ R184, -R166.reuse, R139 ;  /* 0x0000008ba6b87221 */ /* 0x040fe20000010100 */
[C---:B------:R-:W-:Y:S01]  /*2690*/  FADD.FTZ R189, -R166.reuse, R151 ;  /* 0x00000097a6bd7221 */ /* 0x040fe20000010100 */
[----:B------:R-:W2:Y:S01]  /*26a0*/  @!P1 LDC.64 R134, c[0x0][0x3c8] ;  /* 0x0000f200ff869b82 */ /* 0x000ea20000000a00 */
        /* <DEDUP_REMOVED lines=15> */
[----:B0-----:R-:W-:-:S04]  /*27a0*/  @!P1 IMAD.WIDE R136, R3, 0x4, R132 ;  /* 0x0000000403889825 */ /* 0x001fc800078e0284 */
[----:B------:R-:W-:Y:S01]  /*27b0*/  FFMA.FTZ R151, R151, R10, R50 ;  /* 0x0000000a97977223 */ /* 0x000fe20000010032 */
[----:B------:R-:W0:Y:S01]  /*27c0*/  LDC.64 R132, c[0x0][0x428] ;  /* 0x00010a00ff847b82 */ /* 0x000e220000000a00 */
[----:B------:R-:W-:Y:S01]  /*27d0*/  FFMA.FTZ R184, R184, R11, R51 ;  /* 0x0000000bb8b87223 */ /* 0x000fe20000010033 */
[C---:B------:R-:W-:Y:S01]  /*27e0*/  FMUL.FTZ R159, R203.reuse, R142 ;  /* 0x0000008ecb9f7220 */ /* 0x040fe20000410000 */
[----:B------:R1:W-:Y:S01]  /*27f0*/  @!P1 STG.E desc[UR6][R136.64], R164 ;  /* 0x000000a488009986 */ /* 0x0003e2000c101906 */
[C---:B------:R-:W-:Y:S01]  /*2800*/  FMUL.FTZ R0, R203.reuse, R145 ;  /* 0x00000091cb007220 */ /* 0x040fe20000410000 */
[----:B------:R-:W-:Y:S01]  /*2810*/  FMUL.FTZ R138, R203, R147 ;  /* 0x00000093cb8a7220 */ /* 0x000fe20000410000 */
[----:B--2---:R-:W-:-:S04]  /*2820*/  @!P1 IMAD.WIDE R134, R3, 0x4, R134 ;  /* 0x0000000403869825 */ /* 0x004fc800078e0286 */
[C---:B------:R-:W-:Y:S01]  /*2830*/  FADD.FTZ R141, -R166.reuse, R141 ;  /* 0x0000008da68d7221 */ /* 0x040fe20000010100 */
[C---:B------:R-:W-:Y:S01]  /*2840*/  FMUL.FTZ R157, R203.reuse, R140 ;  /* 0x0000008ccb9d7220 */ /* 0x040fe20000410000 */
[----:B------:R-:W-:Y:S01]  /*2850*/  FMUL.FTZ R161, R203, R152 ;  /* 0x00000098cba17220 */ /* 0x000fe20000410000 */
[----:B------:R-:W-:Y:S01]  /*2860*/  FFMA.FTZ R139, R139, R8, R48 ;  /* 0x000000088b8b7223 */ /* 0x000fe20000010030 */
[----:B------:R2:W-:Y:S01]  /*2870*/  @!P1 STG.E desc[UR6][R134.64], R203 ;  /* 0x000000cb86009986 */ /* 0x0005e2000c101906 */
[C---:B------:R-:W-:Y:S01]  /*2880*/  FADD.FTZ R146, -R166.reuse, R146 ;  /* 0x00000092a6927221 */ /* 0x040fe20000010100 */
[C---:B------:R-:W-:Y:S01]  /*2890*/  FADD.FTZ R148, -R166.reuse, R148 ;  /* 0x00000094a6947221 */ /* 0x040fe20000010100 */
[C---:B------:R-:W-:Y:S01]  /*28a0*/  FMUL.FTZ R152, R203.reuse, R149 ;  /* 0x00000095cb987220 */ /* 0x040fe20000410000 */
[----:B-1----:R-:W-:Y:S01]  /*28b0*/  FMUL.FTZ R136, R203, R143 ;  /* 0x0000008fcb887220 */ /* 0x002fe20000410000 */
[----:B------:R-:W-:Y:S01]  /*28c0*/  FFMA.FTZ R159, R159, R18, R58 ;  /* 0x000000129f9f7223 */ /* 0x000fe2000001003a */
[----:B------:R-:W-:Y:S01]  /*28d0*/  FADD.FTZ R186, -R166, R153 ;  /* 0x00000099a6ba7221 */ /* 0x000fe20000010100 */
[C---:B------:R-:W-:Y:S01]  /*28e0*/  FMUL.FTZ R165, R203.reuse, R165 ;  /* 0x000000a5cba57220 */ /* 0x040fe20000410000 */
[----:B------:R-:W-:Y:S01]  /*28f0*/  FFMA.FTZ R136, R136, R19, R59 ;  /* 0x0000001388887223 */ /* 0x000fe2000001003b */
[C---:B------:R-:W-:Y:S01]  /*2900*/  FMUL.FTZ R164, R203.reuse, R195 ;  /* 0x000000c3cba47220 */ /* 0x040fe20000410000 */
[----:B------:R-:W-:Y:S01]  /*2910*/  FADD.FTZ R188, -R166, R150 ;  /* 0x00000096a6bc7221 */ /* 0x000fe20000010100 */
[C---:B------:R-:W-:Y:S01]  /*2920*/  FMUL.FTZ R168, R203.reuse, R168 ;  /* 0x000000a8cba87220 */ /* 0x040fe20000410000 */
[----:B--2---:R-:W-:Y:S01]  /*2930*/  FFMA.FTZ R134, R174, R9, R49 ;  /* 0x00000009ae867223 */ /* 0x004fe20000010031 */
[----:B------:R-:W-:Y:S01]  /*2940*/  F2FP.BF16.F32.PACK_AB R135, R184, R151 ;  /* 0x00000097b887723e */ /* 0x000fe200000010ff */
[----:B------:R-:W-:Y:S01]  /*2950*/  FFMA.FTZ R151, R0, R13, R53 ;  /* 0x0000000d00977223 */ /* 0x000fe20000010035 */
[C---:B------:R-:W-:Y:S01]  /*2960*/  FMUL.FTZ R153, R203.reuse, R144 ;  /* 0x00000090cb997220 */ /* 0x040fe20000410000 */
[----:B------:R-:W-:Y:S01]  /*2970*/  FFMA.FTZ R0, R138, R15, R55 ;  /* 0x0000000f8a007223 */ /* 0x000fe20000010037 */
[C---:B------:R-:W-:Y:S01]  /*2980*/  FADD.FTZ R187, -R166.reuse, R155 ;  /* 0x0000009ba6bb7221 */ /* 0x040fe20000010100 */
[----:B------:R-:W-:Y:S01]  /*2990*/  FADD.FTZ R200, -R166, R177 ;  /* 0x000000b1a6c87221 */ /* 0x000fe20000010100 */
[----:B------:R-:W-:Y:S01]  /*29a0*/  FMUL.FTZ R150, R203, R141 ;  /* 0x0000008dcb967220 */ /* 0x000fe20000410000 */
[----:B------:R-:W-:Y:S01]  /*29b0*/  FFMA.FTZ R138, R157, R16, R56 ;  /* 0x000000109d8a7223 */ /* 0x000fe20000010038 */
[C---:B------:R-:W-:Y:S01]  /*29c0*/  FMUL.FTZ R155, R203.reuse, R146 ;  /* 0x00000092cb9b7220 */ /* 0x040fe20000410000 */
[----:B------:R-:W-:Y:S01]  /*29d0*/  FMUL.FTZ R177, R203, R148 ;  /* 0x00000094cbb17220 */ /* 0x000fe20000410000 */
[----:B------:R-:W-:Y:S01]  /*29e0*/  F2FP.BF16.F32.PACK_AB R134, R134, R139 ;  /* 0x0000008b8686723e */ /* 0x000fe200000010ff */
[----:B------:R-:W-:Y:S01]  /*29f0*/  FFMA.FTZ R157, R152, R25, R65 ;  /* 0x00000019989d7223 */ /* 0x000fe20000010041 */
[----:B------:R-:W-:Y:S01]  /*2a00*/  FADD.FTZ R154, -R166, R154 ;  /* 0x0000009aa69a7221 */ /* 0x000fe20000010100 */
        /* <DEDUP_REMOVED lines=9> */
[C---:B------:R-:W-:Y:S01]  /*2aa0*/  FADD.FTZ R190, -R166.reuse, R156 ;  /* 0x0000009ca6be7221 */ /* 0x040fe20000010100 */
[C---:B------:R-:W-:Y:S01]  /*2ab0*/  FADD.FTZ R192, -R166.reuse, R158 ;  /* 0x0000009ea6c07221 */ /* 0x040fe20000010100 */
[----:B------:R-:W-:Y:S01]  /*2ac0*/  FADD.FTZ R197, -R166, R163 ;  /* 0x000000a3a6c57221 */ /* 0x000fe20000010100 */
[----:B------:R-:W-:-:S04]  /*2ad0*/  IMAD.WIDE.U32 R146, R175, 0x10, R132 ;  /* 0x00000010af927825 */ /* 0x000fc800078e0084 */
[----:B------:R-:W-:Y:S01]  /*2ae0*/  FADD.FTZ R201, -R166, R179 ;  /* 0x000000b3a6c97221 */ /* 0x000fe20000010100 */
[C---:B------:R-:W-:Y:S01]  /*2af0*/  FMUL.FTZ R186, R203.reuse, R186 ;  /* 0x000000bacbba7220 */ /* 0x040fe20000410000 */
[----:B------:R-:W-:Y:S01]  /*2b00*/  FMUL.FTZ R163, R203, R154 ;  /* 0x0000009acba37220 */ /* 0x000fe20000410000 */
[----:B------:R-:W-:-:S04]  /*2b10*/  IMAD.WIDE.U32 R148, R185, 0x10, R132 ;  /* 0x00000010b9947825 */ /* 0x000fc800078e0084 */
[----:B------:R-:W-:Y:S01]  /*2b20*/  FFMA.FTZ R132, R165, R4, R44 ;  /* 0x00000004a5847223 */ /* 0x000fe2000001002c */
[C---:B------:R-:W-:Y:S01]  /*2b30*/  FMUL.FTZ R156, R203.reuse, R187 ;  /* 0x000000bbcb9c7220 */ /* 0x040fe20000410000 */
[----:B------:R-:W0:Y:S01]  /*2b40*/  LDC.64 R164, c[0x0][0x380] ;  /* 0x0000e000ffa47b82 */ /* 0x000e220000000a00 */
[C---:B------:R-:W-:Y:S01]  /*2b50*/  FMUL.FTZ R179, R203.reuse, R188 ;  /* 0x000000bccbb37220 */ /* 0x040fe20000410000 */
[----:B------:R-:W-:Y:S01]  /*2b60*/  FMUL.FTZ R158, R203, R189 ;  /* 0x000000bdcb9e7220 */ /* 0x000fe20000410000 */
[C---:B------:R-:W-:Y:S01]  /*2b70*/  FADD.FTZ R194, -R166.reuse, R160 ;  /* 0x000000a0a6c27221 */ /* 0x040fe20000010100 */
[C---:B------:R-:W-:Y:S01]  /*2b80*/  FADD.FTZ R196, -R166.reuse, R162 ;  /* 0x000000a2a6c47221 */ /* 0x040fe20000010100 */
[C---:B------:R-:W-:Y:S01]  /*2b90*/  FADD.FTZ R176, -R166.reuse, R176 ;  /* 0x000000b0a6b07221 */ /* 0x040fe20000010100 */
[----:B------:R-:W-:Y:S01]  /*2ba0*/  F2FP.BF16.F32.PACK_AB R132, R137, R132 ;  /* 0x000000848984723e */ /* 0x000fe200000010ff */
[C---:B------:R-:W-:Y:S01]  /*2bb0*/  FADD.FTZ R180, -R166.reuse, R180 ;  /* 0x000000b4a6b47221 */ /* 0x040fe20000010100 */
[C---:B------:R-:W-:Y:S01]  /*2bc0*/  FADD.FTZ R198, -R166.reuse, R181 ;  /* 0x000000b5a6c67221 */ /* 0x040fe20000010100 */
[C---:B------:R-:W-:Y:S01]  /*2bd0*/  FADD.FTZ R182, -R166.reuse, R182 ;  /* 0x000000b6a6b67221 */ /* 0x040fe20000010100 */
[C---:B------:R-:W-:Y:S01]  /*2be0*/  FADD.FTZ R199, -R166.reuse, R183 ;  /* 0x000000b7a6c77221 */ /* 0x040fe20000010100 */
[----:B------:R-:W-:Y:S01]  /*2bf0*/  FADD.FTZ R178, -R166, R178 ;  /* 0x000000b2a6b27221 */ /* 0x000fe20000010100 */
[C---:B------:R-:W-:Y:S01]  /*2c00*/  FMUL.FTZ R169, R203.reuse, R169 ;  /* 0x000000a9cba97220 */ /* 0x040fe20000410000 */
[----:B------:R-:W-:Y:S01]  /*2c10*/  FMUL.FTZ R170, R203, R170 ;  /* 0x000000aacbaa7220 */ /* 0x000fe20000410000 */
        /* <DEDUP_REMOVED lines=59> */
[----:B0-----:R-:W-:-:S03]  /*2fd0*/  LEA R3, R164, R3, 0x2 ;  /* 0x00000003a4037211 */ /* 0x001fc600078e10ff */
[----:B------:R1:W-:Y:S01]  /*2fe0*/  STG.E.128 desc[UR6][R148.64], R160 ;  /* 0x000000a094007986 */ /* 0x0003e2000c101d06 */
[----:B------:R-:W-:-:S13]  /*2ff0*/  ISETP.GE.AND P1, PT, R3, R165, PT ;  /* 0x000000a50300720c */ /* 0x000fda0003f26270 */
[----:B------:R-:W-:Y:S05]  /*3000*/  @!P1 BRA `(.L_x_18384) ;  /* 0xffffffd400989947 */ /* 0x000fea000383ffff */
[----:B------:R-:W-:Y:S05]  /*3010*/  EXIT ;  /* 0x000000000000794d */ /* 0x000fea0003800000 */
.L_x_18383:
        /* <DEDUP_REMOVED lines=8> */
.L_x_18386:
[----:B------:R-:W-:Y:S05]  /*30a0*/  BSYNC B0 ;  /* 0x0000000000007941 */ /* 0x000fea0003800000 */
.L_x_18385:
        /* <DEDUP_REMOVED lines=9> */
.L_x_18387:
[----:B------:R-:W-:Y:S01]  /*3140*/  HFMA2 R174, -RZ, RZ, 0, 2.384185791015625e-07 ;  /* 0x00000004ffae7431 */ /* 0x000fe200000001ff */
[----:B------:R-:W-:-:S05]  /*3150*/  MOV R165, R189 ;  /* 0x000000bd00a57202 */ /* 0x000fca0000000f00 */
[----:B------:R-:W-:-:S05]  /*3160*/  FADD.FTZ R168, R166, R165 ;  /* 0x000000a5a6a87221 */ /* 0x000fca0000010000 */
[----:B------:R-:W-:-:S07]  /*3170*/  MOV R191, R168 ;  /* 0x000000a800bf7202 */ /* 0x000fce0000000f00 */
[----:B------:R-:W-:Y:S05]  /*3180*/  WARPSYNC.COLLECTIVE R172, `(.L_x_18388) ;  /* 0x00000000ac087348 */ /* 0x000fea0003c00000 */
[----:B------:R0:W1:Y:S02]  /*3190*/  SHFL.BFLY P2, R189, R191, R174, R193 ;  /* 0x0c0000aebfbd7389 */ /* 0x00006400000400c1 */
[----:B01----:R-:W-:Y:S05]  /*31a0*/  ENDCOLLECTIVE ;  /* 0x000000000000791b */ /* 0x003fea0003800000 */
.L_x_18388:
        /* <DEDUP_REMOVED lines=8> */
.L_x_18389:
[----:B------:R-:W-:Y:S01]  /*3230*/  HFMA2 R174, -RZ, RZ, 0, 9.5367431640625e-07 ;  /* 0x00000010ffae7431 */ /* 0x000fe200000001ff */
[----:B------:R-:W-:-:S05]  /*3240*/  MOV R164, R189 ;  /* 0x000000bd00a47202 */ /* 0x000fca0000000f00 */
[----:B------:R-:W-:-:S05]  /*3250*/  FADD.FTZ R170, R169, R164 ;  /* 0x000000a4a9aa7221 */ /* 0x000fca0000010000 */
[----:B------:R-:W-:-:S07]  /*3260*/  MOV R191, R170 ;  /* 0x000000aa00bf7202 */ /* 0x000fce0000000f00 */
[----:B------:R-:W-:Y:S05]  /*3270*/  WARPSYNC.COLLECTIVE R172, `(.L_x_18390) ;  /* 0x00000000ac087348 */ /* 0x000fea0003c00000 */
[----:B------:R0:W1:Y:S02]  /*3280*/  SHFL.BFLY P2, R189, R191, R174, R193 ;  /* 0x0c0000aebfbd7389 */ /* 0x00006400000400c1 */
[----:B01----:R-:W-:Y:S05]  /*3290*/  ENDCOLLECTIVE ;  /* 0x000000000000791b */ /* 0x003fea0003800000 */
.L_x_18390:
        /* <DEDUP_REMOVED lines=88> */
.L_x_18391:
[----:B------:R-:W-:Y:S01]  /*3820*/  HFMA2 R174, -RZ, RZ, 0, 1.1920928955078125e-07 ;  /* 0x00000002ffae7431 */ /* 0x000fe200000001ff */
[----:B------:R-:W-:-:S05]  /*3830*/  MOV R169, R189 ;  /* 0x000000bd00a97202 */ /* 0x000fca0000000f00 */
[----:B------:R-:W-:-:S05]  /*3840*/  FADD.FTZ R169, R0, R169 ;  /* 0x000000a900a97221 */ /* 0x000fca0000010000 */
[----:B------:R-:W-:-:S07]  /*3850*/  MOV R191, R169 ;  /* 0x000000a900bf7202 */ /* 0x000fce0000000f00 */
[----:B------:R-:W-:Y:S05]  /*3860*/  WARPSYNC.COLLECTIVE R172, `(.L_x_18392) ;  /* 0x00000000ac087348 */ /* 0x000fea0003c00000 */
[----:B------:R0:W1:Y:S02]  /*3870*/  SHFL.BFLY P2, R189, R191, R174, R193 ;  /* 0x0c0000aebfbd7389 */ /* 0x00006400000400c1 */
[----:B01----:R-:W-:Y:S05]  /*3880*/  ENDCOLLECTIVE ;  /* 0x000000000000791b */ /* 0x003fea0003800000 */
.L_x_18392:
[----:B------:R-:W-:Y:S01]  /*3890*/  HFMA2 R174, -RZ, RZ, 0, 2.384185791015625e-07 ;  /* 0x00000004ffae7431 */ /* 0x000fe200000001ff */
[----:B------:R-:W-:-:S05]  /*38a0*/  MOV R166, R189 ;  /* 0x000000bd00a67202 */ /* 0x000fca0000000f00 */
[----:B------:R-:W-:-:S05]  /*38b0*/  FADD.FTZ R166, R169, R166 ;  /* 0x000000a6a9a67221 */ /* 0x000fca0000010000 */
[----:B------:R-:W-:-:S07]  /*38c0*/  MOV R191, R166 ;  /* 0x000000a600bf7202 */ /* 0x000fce0000000f00 */
[----:B------:R-:W-:Y:S05]  /*38d0*/  WARPSYNC.COLLECTIVE R172, `(.L_x_18393) ;  /* 0x00000000ac087348 */ /* 0x000fea0003c00000 */
[----:B------:R0:W1:Y:S02]  /*38e0*/  SHFL.BFLY P2, R189, R191, R174, R193 ;  /* 0x0c0000aebfbd7389 */ /* 0x00006400000400c1 */
[----:B01----:R-:W-:Y:S05]  /*38f0*/  ENDCOLLECTIVE ;  /* 0x000000000000791b */ /* 0x003fea0003800000 */
.L_x_18393:
[----:B------:R-:W-:Y:S01]  /*3900*/  HFMA2 R174, -RZ, RZ, 0, 4.76837158203125e-07 ;  /* 0x00000008ffae7431 */ /* 0x000fe200000001ff */
[----:B------:R-:W-:-:S05]  /*3910*/  MOV R187, R189 ;  /* 0x000000bd00bb7202 */ /* 0x000fca0000000f00 */
[----:B------:R-:W-:-:S05]  /*3920*/  FADD.FTZ R187, R166, R187 ;  /* 0x000000bba6bb7221 */ /* 0x000fca0000010000 */
[----:B------:R-:W-:-:S07]  /*3930*/  MOV R191, R187 ;  /* 0x000000bb00bf7202 */ /* 0x000fce0000000f00 */
[----:B------:R-:W-:Y:S05]  /*3940*/  WARPSYNC.COLLECTIVE R172, `(.L_x_18394) ;  /* 0x00000000ac087348 */ /* 0x000fea0003c00000 */
[----:B------:R0:W1:Y:S02]  /*3950*/  SHFL.BFLY P2, R189, R191, R174, R193 ;  /* 0x0c0000aebfbd7389 */ /* 0x00006400000400c1 */
[----:B01----:R-:W-:Y:S05]  /*3960*/  ENDCOLLECTIVE ;  /* 0x000000000000791b */ /* 0x003fea0003800000 */
.L_x_18394:
[----:B------:R-:W-:Y:S01]  /*3970*/  HFMA2 R174, -RZ, RZ, 0, 9.5367431640625e-07 ;  /* 0x00000010ffae7431 */ /* 0x000fe200000001ff */
[----:B------:R-:W-:-:S05]  /*3980*/  MOV R168, R189 ;  /* 0x000000bd00a87202 */ /* 0x000fca0000000f00 */
[----:B------:R-:W-:-:S05]  /*3990*/  FADD.FTZ R168, R187, R168 ;  /* 0x000000a8bba87221 */ /* 0x000fca0000010000 */
[----:B------:R-:W-:-:S07]  /*39a0*/  MOV R191, R168 ;  /* 0x000000a800bf7202 */ /* 0x000fce0000000f00 */
[----:B------:R-:W-:Y:S05]  /*39b0*/  WARPSYNC.COLLECTIVE R172, `(.L_x_18395) ;  /* 0x00000000ac087348 */ /* 0x000fea0003c00000 */
[----:B------:R0:W1:Y:S02]  /*39c0*/  SHFL.BFLY P2, R189, R191, R174, R193 ;  /* 0x0c0000aebfbd7389 */ /* 0x00006400000400c1 */
[----:B01----:R-:W-:Y:S05]  /*39d0*/  ENDCOLLECTIVE ;  /* 0x000000000000791b */ /* 0x003fea0003800000 */
.L_x_18395:
[----:B------:R-:W-:Y:S05]  /*39e0*/  BRA `(.L_x_18396) ;  /* 0xffffffe800e47947 */ /* 0x000fea000383ffff */
.L_x_18397:
        /* <DEDUP_REMOVED lines=9> */
.L_x_45837:


//--------------------- .text._ZN10layer_norm13ln_fwd_kernelINS_13Kernel_traitsIf13__nv_bfloat16fS2_fjLj1280ELj1ELj4ELj1ELj16ENS_18Kernel_traits_baseILj1280EfS2_fS2_fjLj128EEEEELb0ELb1ELb1ELb0EEEvNS_9FwdParamsE --------------------------
	.section	.text._ZN10layer_norm13ln_fwd_kernelINS_13Kernel_traitsIf13__nv_bfloat16fS2_fjLj1280ELj1ELj4ELj1ELj16ENS_18Kernel_traits_baseILj1280EfS2_fS2_fjLj128EEEEELb0ELb1ELb1ELb0EEEvNS_9FwdParamsE,"ax",@progbits
	.align	128
        .global         _ZN10layer_norm13ln_fwd_kernelINS_13Kernel_traitsIf13__nv_bfloat16fS2_fjLj1280ELj1ELj4ELj1ELj16ENS_18Kernel_traits_baseILj1280EfS2_fS2_fjLj128EEEEELb0ELb1ELb1ELb0EEEvNS_9FwdParamsE
        .type           _ZN10layer_norm13ln_fwd_kernelINS_13Kernel_traitsIf13__nv_bfloat16fS2_fjLj1280ELj1ELj4ELj1ELj16ENS_18Kernel_traits_baseILj1280EfS2_fS2_fjLj128EEEEELb0ELb1ELb1ELb0EEEvNS_9FwdParamsE,@function
        .size           _ZN10layer_norm13ln_fwd_kernelINS_13Kernel_traitsIf13__nv_bfloat16fS2_fjLj1280ELj1ELj4ELj1ELj16ENS_18Kernel_traits_baseILj1280EfS2_fS2_fjLj128EEEEELb0ELb1ELb1ELb0EEEvNS_9FwdParamsE,(.L_x_45838 - _ZN10layer_norm13ln_fwd_kernelINS_13Kernel_traitsIf13__nv_bfloat16fS2_fjLj1280ELj1ELj4ELj1ELj16ENS_18Kernel_traits_baseILj1280EfS2_fS2_fjLj128EEEEELb0ELb1ELb1ELb0EEEvNS_9FwdParamsE)
        .other          _ZN10layer_norm13ln_fwd_kernelINS_13Kernel_traitsIf13__nv_bfloat16fS2_fjLj1280ELj1ELj4ELj1ELj16ENS_18Kernel_traits_baseILj1280EfS2_fS2_fjLj128EEEEELb0ELb1ELb1ELb0EEEvNS_9FwdParamsE,@"STO_CUDA_ENTRY STV_DEFAULT"
_ZN10layer_norm13ln_fwd_kernelINS_13Kernel_traitsIf13__nv_bfloat16fS2_fjLj1280ELj1ELj4ELj1ELj16ENS_18Kernel_traits_baseILj1280EfS2_fS2_fjLj128EEEEELb0ELb1ELb1ELb0EEEvNS_9FwdParamsE:
.text._ZN10layer_norm13ln_fwd_kernelINS_13Kernel_traitsIf13__nv_bfloat16fS2_fjLj1280ELj1ELj4ELj1ELj16ENS_18Kernel_traits_baseILj1280EfS2_fS2_fjLj128EEEEELb0ELb1ELb1ELb0EEEvNS_9FwdParamsE:
        /* <DEDUP_REMOVED lines=90> */
.L_x_18399:
        /* <DEDUP_REMOVED lines=69> */
.L_x_18400:
[----:B------:R-:W-:Y:S05]  /*09f0*/  BSYNC.RECONVERGENT B0 ;  /* 0x0000000000007941 */ /* 0x000fea0003800200 */
.L_x_18398:
[----:B------:R-:W1:Y:S01]  /*0a00*/  LDCU UR4, c[0x0][0x384] ;  /* 0x00007080ff0477ac */ /* 0x000e620008000800 */
[----:B------:R-:W2:Y:S01]  /*0a10*/  LDCU UR11, c[0x0][0x40c] ;  /* 0x00008180ff0b77ac */ /* 0x000ea20008000800 */
[----:B------:R-:W3:Y:S01]  /*0a20*/  LDCU.U8 UR5, c[0x0][0x410] ;  /* 0x00008200ff0577ac */ /* 0x000ee20008000000 */
[----:B------:R-:W4:Y:S01]  /*0a30*/  LDCU UR10, c[0x0][0x448] ;  /* 0x00008900ff0a77ac */ /* 0x000f220008000800 */
[----:B------:R-:W0:Y:S01]  /*0a40*/  LDCU.64 UR8, c[0x0][0x3a0] ;  /* 0x00007400ff0877ac */ /* 0x000e220008000a00 */
[----:B-1----:R-:W-:-:S13]  /*0a50*/  ISETP.GE.AND P0, PT, R176, UR4, PT ;  /* 0x00000004b0007c0c */ /* 0x002fda000bf06270 */
[----:B0-234-:R-:W-:Y:S05]  /*0a60*/  @P0 EXIT ;  /* 0x000000000000094d */ /* 0x01dfea0003800000 */
.L_x_18439:
[----:B------:R-:W0:Y:S08]  /*0a70*/  LDC.64 R180, c[0x0][0x3f0] ;  /* 0x0000fc00ffb47b82 */ /* 0x000e300000000a00 */
[----:B------:R-:W1:Y:S08]  /*0a80*/  LDC.64 R182, c[0x0][0x3f8] ;  /* 0x0000fe00ffb67b82 */ /* 0x000e700000000a00 */
[----:B------:R-:W2:Y:S01]  /*0a90*/  LDC R179, c[0x0][0x388] ;  /* 0x0000e200ffb37b82 */ /* 0x000ea20000000800 */
[----:B0-----:R-:W-:-:S05]  /*0aa0*/  IMAD.WIDE R180, R176, 0x4, R180 ;  /* 0x00000004b0b47825 */ /* 0x001fca00078e02b4 */
[----:B------:R0:W3:Y:S01]  /*0ab0*/  LDG.E R0, desc[UR6][R180.64] ;  /* 0x00000006b4007981 */ /* 0x0000e2000c1e1900 */
[----:B-1----:R-:W-:-:S05]  /*0ac0*/  IMAD.WIDE R182, R176, 0x4, R182 ;  /* 0x00000004b0b67825 */ /* 0x002fca00078e02b6 */
[----:B-----5:R1:W5:Y:S01]  /*0ad0*/  LDG.E R177, desc[UR6][R182.64] ;  /* 0x00000006b6b17981 */ /* 0x020362000c1e1900 */
[----:B------:R-:W-:Y:S01]  /*0ae0*/  ISETP.GE.U32.AND P0, PT, R3, 0x20, PT ;  /* 0x000000200300780c */ /* 0x000fe20003f06070 */
[----:B------:R-:W-:Y:S01]  /*0af0*/  BSSY.RECONVERGENT B0, `(.L_x_18401) ;  /* 0x000007b000007945 */ /* 0x000fe20003800200 */
[----:B--2---:R-:W-:Y:S02]  /*0b00*/  IMAD R178, R176, R179, RZ ;  /* 0x000000b3b0b27224 */ /* 0x004fe400078e02ff */
[----:B0-----:R-:W-:-:S03]  /*0b10*/  HFMA2 R180, -RZ, RZ, 0, 0 ;  /* 0x00000000ffb47431 */ /* 0x001fc600000001ff */
[----:B------:R-:W-:-:S04]  /*0b20*/  SHF.R.S32.HI R185, RZ, 0x1f, R178 ;  /* 0x0000001fffb97819 */ /* 0x000fc800000114b2 */
[----:B------:R-:W-:-:S04]  /*0b30*/  LEA.HI R185, R185, R178, RZ, 0x3 ;  /* 0x000000b2b9b97211 */ /* 0x000fc800078f18ff */
[----:B------:R-:W-:Y:S02]  /*0b40*/  LEA.HI.SX32 R178, R185, R2, 0x1d ;  /* 0x00000002b9b27211 */ /* 0x000fe400078feaff */
[----:B---3--:R-:W-:-:S13]  /*0b50*/  ISETP.GE.AND P2, PT, R0, 0x1, PT ;  /* 0x000000010000780c */ /* 0x008fda0003f46270 */
[----:B------:R-:W0:Y:S01]  /*0b60*/  @P2 S2R R186, SR_TID.X ;  /* 0x0000000000ba2919 */ /* 0x000e220000002100 */
[----:B------:R-:W-:-:S05]  /*0b70*/  @P2 IADD3 R184, PT, PT, R0, -0x1, RZ ;  /* 0xffffffff00b82810 */ /* 0x000fca0007ffe0ff */
[----:B------:R-:W-:-:S05]  /*0b80*/  @P2 IMAD R184, R184, R179, RZ ;  /* 0x000000b3b8b82224 */ /* 0x000fca00078e02ff */
[----:B------:R-:W-:-:S04]  /*0b90*/  @P2 SHF.R.S32.HI R181, RZ, 0x1f, R184 ;  /* 0x0000001fffb52819 */ /* 0x000fc800000114b8 */
[----:B------:R-:W-:Y:S02]  /*0ba0*/  @P2 LEA.HI R181, R181, R184, RZ, 0x3 ;  /* 0x000000b8b5b52211 */ /* 0x000fe400078f18ff */
        /* <DEDUP_REMOVED lines=8> */
.L_x_18404:
[----:B------:R-:W-:Y:S05]  /*0c30*/  BSYNC.RECONVERGENT B1 ;  /* 0x0000000000017941 */ /* 0x000fea0003800200 */
.L_x_18403:
        /* <DEDUP_REMOVED lines=10> */
[C---:B-----5:R-:W-:Y:S02]  /*0ce0*/  @P1 PRMT R171, R164.reuse, 0x7632, R171 ;  /* 0x00007632a4ab1816 */ /* 0x060fe400000000ab */
[----:B------:R-:W-:Y:S02]  /*0cf0*/  @P1 SHF.L.U32 R170, R164, 0x10, RZ ;  /* 0x00000010a4aa1819 */ /* 0x000fe400000006ff */
[----:B------:R-:W-:Y:S02]  /*0d00*/  @P1 PRMT R172, R165, 0x7632, R172 ;  /* 0x00007632a5ac1816 */ /* 0x000fe400000000ac */
[----:B0-----:R-:W-:Y:S01]  /*0d10*/  @P1 SHF.L.U32 R168, R171, 0x10, RZ ;  /* 0x00000010aba81819 */ /* 0x001fe200000006ff */
[----:B------:R-:W0:Y:S01]  /*0d20*/  @P1 LDC R175, c[0x0][0x40c] ;  /* 0x00010300ffaf1b82 */ /* 0x000e220000000800 */
[----:B------:R-:W-:Y:S02]  /*0d30*/  @P1 SHF.L.U32 R172, R172, 0x10, RZ ;  /* 0x00000010acac1819 */ /* 0x000fe400000006ff */
[----:B------:R-:W-:-:S05]  /*0d40*/  @P1 SHF.L.U32 R169, R165, 0x10, RZ ;  /* 0x00000010a5a91819 */ /* 0x000fca00000006ff */
[----:B------:R-:W4:Y:S08]  /*0d50*/  @P1 LDC R181, c[0x0][0x40c] ;  /* 0x00010300ffb51b82 */ /* 0x000f300000000800 */
[----:B------:R-:W4:Y:S01]  /*0d60*/  @P1 LDC R174, c[0x0][0x40c] ;  /* 0x00010300ffae1b82 */ /* 0x000f220000000800 */
[----:B-1----:R-:W-:-:S07]  /*0d70*/  @P1 FMUL.FTZ R171, R170, R173 ;  /* 0x000000adaaab1220 */ /* 0x002fce0000410000 */
[----:B------:R-:W1:Y:S01]  /*0d80*/  @P1 LDC R183, c[0x0][0x40c] ;  /* 0x00010300ffb71b82 */ /* 0x000e620000000800 */
[----:B0-----:R-:W-:Y:S01]  /*0d90*/  @P1 FMUL.FTZ R170, R168, R175 ;  /* 0x000000afa8aa1220 */ /* 0x001fe20000410000 */
[----:B------:R-:W-:-:S04]  /*0da0*/  @P1 PRMT R168, R166, 0x7632, R168 ;  /* 0x00007632a6a81816 */ /* 0x000fc800000000a8 */
[----:B------:R-:W-:Y:S02]  /*0db0*/  @P1 SHF.L.U32 R173, R168, 0x10, RZ ;  /* 0x00000010a8ad1819 */ /* 0x000fe400000006ff */
[----:B------:R-:W0:Y:S01]  /*0dc0*/  @P1 LDC R184, c[0x0][0x40c] ;  /* 0x00010300ffb81b82 */ /* 0x000e220000000800 */
[----:B----4-:R-:W-:Y:S01]  /*0dd0*/  @P1 FMUL.FTZ R182, R172, R181 ;  /* 0x000000b5acb61220 */ /* 0x010fe20000410000 */
[----:B------:R-:W-:-:S06]  /*0de0*/  @P1 SHF.L.U32 R172, R166, 0x10, RZ ;  /* 0x00000010a6ac1819 */ /* 0x000fcc00000006ff */
[----:B------:R-:W4:Y:S01]  /*0df0*/  @P1 LDC R185, c[0x0][0x40c] ;  /* 0x00010300ffb91b82 */ /* 0x000f220000000800 */
[----:B------:R-:W-:Y:S01]  /*0e00*/  @P1 FMUL.FTZ R175, R169, R174 ;  /* 0x000000aea9af1220 */ /* 0x000fe20000410000 */
[----:B------:R-:W-:Y:S01]  /*0e10*/  @P1 SHF.L.U32 R174, R167, 0x10, RZ ;  /* 0x00000010a7ae1819 */ /* 0x000fe200000006ff */
[----:B-1----:R-:W-:Y:S01]  /*0e20*/  @P1 FMUL.FTZ R181, R172, R183 ;  /* 0x000000b7acb51220 */ /* 0x002fe20000410000 */
[----:B0-----:R-:W-:-:S03]  /*0e30*/  @P1 FMUL.FTZ R184, R173, R184 ;  /* 0x000000b8adb81220 */ /* 0x001fc60000410000 */
[----:B----4-:R-:W-:Y:S01]  /*0e40*/  @P1 FMUL.FTZ R183, R174, R185 ;  /* 0x000000b9aeb71220 */ /* 0x010fe20000410000 */
[----:B--2---:R-:W-:Y:S01]  /*0e50*/  MOV R169, R129 ;  /* 0x0000008100a97202 */ /* 0x004fe20000000f00 */
[----:B------:R-:W-:Y:S01]  /*0e60*/  @P1 FFMA.FTZ R169, R170, R13, R129 ;  /* 0x0000000daaa91223 */ /* 0x000fe20000010081 */
[----:B------:R-:W-:Y:S01]  /*0e70*/  @!P1 MOV R168, R128 ;  /* 0x0000008000a89202 */ /* 0x000fe20000000f00 */
        /* <DEDUP_REMOVED lines=13> */
[----:B------:R-:W-:-:S04]  /*0f50*/  PRMT R175, R167, 0x7632, R175 ;  /* 0x00007632a7af7816 */ /* 0x000fc800000000af */
[----:B------:R-:W-:-:S05]  /*0f60*/  SHF.L.U32 R175, R175, 0x10, RZ ;  /* 0x00000010afaf7819 */ /* 0x000fca00000006ff */
[----:B------:R-:W-:-:S04]  /*0f70*/  FMUL.FTZ R182, R175, UR11 ;  /* 0x0000000bafb67c20 */ /* 0x000fc80008410000 */
[----:B------:R-:W-:Y:S01]  /*0f80*/  FFMA.FTZ R175, R182, R19, R135 ;  /* 0x00000013b6af7223 */ /* 0x000fe20000010087 */
[----:B------:R-:W-:Y:S06]  /*0f90*/  BRA `(.L_x_18407) ;  /* 0x0000000000a47947 */ /* 0x000fec0003800000 */
.L_x_18406:
[----:B------:R-:W0:Y:S01]  /*0fa0*/  @P2 LDC R171, c[0x0][0x40c] ;  /* 0x00010300ffab2b82 */ /* 0x000e220000000800 */
[C---:B-----5:R-:W-:Y:S02]  /*0fb0*/  @P2 PRMT R168, R164.reuse, 0x7632, R168 ;  /* 0x00007632a4a82816 */ /* 0x060fe400000000a8 */
[----:B------:R-:W-:Y:S02]  /*0fc0*/  @P2 SHF.L.U32 R170, R164, 0x10, RZ ;  /* 0x00000010a4aa2819 */ /* 0x000fe400000006ff */
[----:B------:R-:W-:Y:S02]  /*0fd0*/  @P2 SHF.L.U32 R168, R168, 0x10, RZ ;  /* 0x00000010a8a82819 */ /* 0x000fe400000006ff */
[----:B------:R-:W-:Y:S01]  /*0fe0*/  @P2 PRMT R169, R165, 0x7632, R169 ;  /* 0x00007632a5a92816 */ /* 0x000fe200000000a9 */
[----:B------:R-:W1:Y:S01]  /*0ff0*/  @P2 LDC R175, c[0x0][0x40c] ;  /* 0x00010300ffaf2b82 */ /* 0x000e620000000800 */
[----:B------:R-:W-:Y:S02]  /*1000*/  @P2 SHF.L.U32 R181, R166, 0x10, RZ ;  /* 0x00000010a6b52819 */ /* 0x000fe400000006ff */
[----:B------:R-:W-:-:S05]  /*1010*/  @P2 SHF.L.U32 R169, R169, 0x10, RZ ;  /* 0x00000010a9a92819 */ /* 0x000fca00000006ff */
[----:B------:R-:W2:Y:S08]  /*1020*/  @P2 LDC R174, c[0x0][0x40c] ;  /* 0x00010300ffae2b82 */ /* 0x000eb00000000800 */
[----:B------:R-:W3:Y:S01]  /*1030*/  @P2 LDC R182, c[0x0][0x40c] ;  /* 0x00010300ffb62b82 */ /* 0x000ee20000000800 */
[----:B0-----:R-:W-:Y:S01]  /*1040*/  @P2 FMUL.FTZ R173, R170, R171 ;  /* 0x000000abaaad2220 */ /* 0x001fe20000410000 */
[----:B------:R-:W-:-:S02]  /*1050*/  @P2 SHF.L.U32 R171, R165, 0x10, RZ ;  /* 0x00000010a5ab2819 */ /* 0x000fc400000006ff */
[----:B------:R-:W-:-:S04]  /*1060*/  @P2 PRMT R170, R166, 0x7632, R170 ;  /* 0x00007632a6aa2816 */ /* 0x000fc800000000aa */
[----:B------:R-:W0:Y:S01]  /*1070*/  @P2 LDC R184, c[0x0][0x40c] ;  /* 0x00010300ffb82b82 */ /* 0x000e220000000800 */
[----:B-1----:R-:W-:Y:S01]  /*1080*/  @P2 FMUL.FTZ R172, R168, R175 ;  /* 0x000000afa8ac2220 */ /* 0x002fe20000410000 */
[----:B------:R-:W-:Y:S02]  /*1090*/  @P2 PRMT R168, R167, 0x7632, R168 ;  /* 0x00007632a7a82816 */ /* 0x000fe400000000a8 */
[----:B------:R-:W-:-:S04]  /*10a0*/  @P2 SHF.L.U32 R170, R170, 0x10, RZ ;  /* 0x00000010aaaa2819 */ /* 0x000fc800000006ff */
[----:B------:R-:W1:Y:S01]  /*10b0*/  @P2 LDC R183, c[0x0][0x40c] ;  /* 0x00010300ffb72b82 */ /* 0x000e620000000800 */
[----:B--2---:R-:W-:Y:S01]  /*10c0*/  @P2 FMUL.FTZ R175, R171, R174 ;  /* 0x000000aeabaf2220 */ /* 0x004fe20000410000 */
[----:B------:R-:W-:Y:S02]  /*10d0*/  @P2 SHF.L.U32 R174, R167, 0x10, RZ ;  /* 0x00000010a7ae2819 */ /* 0x000fe400000006ff */
[----:B------:R-:W-:-:S04]  /*10e0*/  @P2 SHF.L.U32 R171, R168, 0x10, RZ ;  /* 0x00000010a8ab2819 */ /* 0x000fc800000006ff */
[----:B------:R-:W2:Y:S01]  /*10f0*/  @P2 LDC R185, c[0x0][0x40c] ;  /* 0x00010300ffb92b82 */ /* 0x000ea20000000800 */
[----:B---3--:R-:W-:Y:S01]  /*1100*/  @P2 FMUL.FTZ R182, R169, R182 ;  /* 0x000000b6a9b62220 */ /* 0x008fe20000410000 */
[----:B------:R-:W-:Y:S02]  /*1110*/  CS2R R168, SRZ ;  /* 0x0000000000a87805 */ /* 0x000fe4000001ff00 */
[----:B------:R-:W-:Y:S01]  /*1120*/  @P2 FMUL.FTZ R168, R173, R12 ;  /* 0x0000000cada82220 */ /* 0x000fe20000410000 */
[----:B------:R-:W-:Y:S01]  /*1130*/  @P2 FMUL.FTZ R169, R172, R13 ;  /* 0x0000000daca92220 */ /* 0x000fe20000410000 */
[----:B------:R-:W-:Y:S02]  /*1140*/  CS2R R172, SRZ ;  /* 0x0000000000ac7805 */ /* 0x000fe4000001ff00 */
[----:B------:R-:W3:Y:S01]  /*1150*/  @P2 LDC R186, c[0x0][0x40c] ;  /* 0x00010300ffba2b82 */ /* 0x000ee20000000800 */
[----:B0-----:R-:W-:-:S04]  /*1160*/  @P2 FMUL.FTZ R181, R181, R184 ;  /* 0x000000b8b5b52220 */ /* 0x001fc80000410000 */
[----:B------:R-:W-:Y:S01]  /*1170*/  @P2 FMUL.FTZ R172, R181, R16 ;  /* 0x00000010b5ac2220 */ /* 0x000fe20000410000 */
[----:B-1----:R-:W-:Y:S01]  /*1180*/  @P2 FMUL.FTZ R184, R170, R183 ;  /* 0x000000b7aab82220 */ /* 0x002fe20000410000 */
[----:B------:R-:W-:Y:S02]  /*1190*/  HFMA2 R170, -RZ, RZ, 0, 0 ;  /* 0x00000000ffaa7431 */ /* 0x000fe400000001ff */
[----:B------:R-:W-:Y:S01]  /*11a0*/  @P2 FMUL.FTZ R170, R175, R14 ;  /* 0x0000000eafaa2220 */ /* 0x000fe20000410000 */
[----:B------:R-:W-:Y:S01]  /*11b0*/  @P2 FMUL.FTZ R173, R184, R17 ;  /* 0x00000011b8ad2220 */ /* 0x000fe20000410000 */
[----:B--2---:R-:W-:Y:S01]  /*11c0*/  @P2 FMUL.FTZ R185, R174, R185 ;  /* 0x000000b9aeb92220 */ /* 0x004fe20000410000 */
[----:B------:R-:W-:-:S03]  /*11d0*/  CS2R R174, SRZ ;  /* 0x0000000000ae7805 */ /* 0x000fc6000001ff00 */
[----:B------:R-:W-:Y:S01]  /*11e0*/  @P2 FMUL.FTZ R174, R185, R18 ;  /* 0x00000012b9ae2220 */ /* 0x000fe20000410000 */
[----:B---3--:R-:W-:Y:S01]  /*11f0*/  @P2 FMUL.FTZ R186, R171, R186 ;  /* 0x000000baabba2220 */ /* 0x008fe20000410000 */
[----:B------:R-:W-:Y:S01]  /*1200*/  MOV R171, RZ ;  /* 0x000000ff00ab7202 */ /* 0x000fe20000000f00 */
[----:B------:R-:W-:Y:S02]  /*1210*/  @P2 FMUL.FTZ R171, R182, R15 ;  /* 0x0000000fb6ab2220 */ /* 0x000fe40000410000 */
[----:B------:R-:W-:-:S07]  /*1220*/  @P2 FMUL.FTZ R175, R186, R19 ;  /* 0x00000013baaf2220 */ /* 0x000fce0000410000 */
.L_x_18407:
[----:B------:R-:W-:Y:S05]  /*1230*/  BSYNC.RECONVERGENT B1 ;  /* 0x0000000000017941 */ /* 0x000fea0003800200 */
.L_x_18405:
[----:B------:R-:W0:Y:S01]  /*1240*/  LDC.64 R182, c[0x0][0x3a8] ;  /* 0x0000ea00ffb67b82 */ /* 0x000e220000000a00 */
[----:B------:R-:W-:Y:S01]  /*1250*/  IADD3 R180, PT, PT, R180, 0x20, RZ ;  /* 0x00000020b4b47810 */ /* 0x000fe20007ffe0ff */
[C---:B0-----:R-:W-:Y:S01]  /*1260*/  IMAD.WIDE.U32 R182, R178.reuse, 0x20, R182 ;  /* 0x00000020b2b67825 */ /* 0x041fe200078e00b6 */
[----:B------:R-:W-:-:S04]  /*1270*/  IADD3 R178, PT, PT, R178, 0x20, RZ ;  /* 0x00000020b2b27810 */ /* 0x000fc80007ffe0ff */
[----:B------:R0:W-:Y:S04]  /*1280*/  STG.E.128 desc[UR6][R182.64], R168 ;  /* 0x000000a8b6007986 */ /* 0x0001e8000c101d06 */
[----:B------:R0:W-:Y:S02]  /*1290*/  STG.E.128 desc[UR6][R182.64+0x10], R172 ;  /* 0x000010acb6007986 */ /* 0x0001e4000c101d06 */
.L_x_18402:
[----:B------:R-:W-:Y:S05]  /*12a0*/  BSYNC.RECONVERGENT B0 ;  /* 0x0000000000007941 */ /* 0x000fea0003800200 */
.L_x_18401:
[----:B------:R-:W-:Y:S01]  /*12b0*/  ISETP.GE.U32.AND P1, PT, R3, 0x40, PT ;  /* 0x000000400300780c */ /* 0x000fe20003f26070 */
[----:B------:R-:W-:Y:S03]  /*12c0*/  BSSY.RECONVERGENT B0, `(.L_x_18408) ;  /* 0x000006c000007945 */ /* 0x000fe60003800200 */
[----:B------:R-:W-:-:S09]  /*12d0*/  P2R R186, PR, RZ, 0x2 ;  /* 0x00000002ffba7803 */ /* 0x000fd20000000000 */
[----:B------:R-:W-:Y:S05]  /*12e0*/  @!P1 BRA `(.L_x_18409) ;  /* 0x0000000400a49947 */ /* 0x000fea0003800000 */
[----:B------:R-:W-:Y:S01]  /*12f0*/  ISETP.NE.U32.AND P1, PT, RZ, UR8, PT ;  /* 0x00000008ff007c0c */ /* 0x000fe2000bf25070 */
[----:B------:R-:W1:Y:S03]  /*1300*/  @P2 LDC.64 R136, c[0x0][0x390] ;  /* 0x0000e400ff882b82 */ /* 0x000e660000000a00 */
[----:B------:R-:W-:-:S13]  /*1310*/  ISETP.NE.AND.EX P1, PT, RZ, UR9, PT, P1 ;  /* 0x00000009ff007c0c */ /* 0x000fda000bf25310 */
[----:B------:R-:W2:Y:S01]  /*1320*/  @P1 LDC.64 R138, c[0x0][0x3a0] ;  /* 0x0000e800ff8a1b82 */ /* 0x000ea20000000a00 */
[----:B-1----:R-:W-:-:S05]  /*1330*/  @P2 IMAD.WIDE.U32 R136, R180, 0x10, R136 ;  /* 0x00000010b4882825 */ /* 0x002fca00078e0088 */
[----:B------:R1:W5:Y:S01]  /*1340*/  @P2 LDG.E.128 R164, desc[UR6][R136.64] ;  /* 0x0000000688a42981 */ /* 0x000362000c1e1d00 */
[----:B--2---:R-:W-:-:S05]  /*1350*/  @P1 IMAD.WIDE.U32 R138, R178, 0x20, R138 ;  /* 0x00000020b28a1825 */ /* 0x004fca00078e008a */
[----:B------:R1:W5:Y:S04]  /*1360*/  @P1 LDG.E.128 R128, desc[UR6][R138.64] ;  /* 0x000000068a801981 */ /* 0x000368000c1e1d00 */
[----:B------:R1:W5:Y:S01]  /*1370*/  @P1 LDG.E.128 R132, desc[UR6][R138.64+0x10] ;  /* 0x000010068a841981 */ /* 0x000362000c1e1d00 */
[----:B------:R-:W-:Y:S04]  /*1380*/  BSSY.RECONVERGENT B1, `(.L_x_18410) ;  /* 0x0000059000017945 */ /* 0x000fe80003800200 */
[----:B------:R-:W-:Y:S05]  /*1390*/  @!P1 BRA `(.L_x_18411) ;  /* 0x0000000000b89947 */ /* 0x000fea0003800000 */
[----:B------:R-:W-:-:S13]  /*13a0*/  ISETP.GT.AND P1, PT, R0, RZ, PT ;  /* 0x000000ff0000720c */ /* 0x000fda0003f24270 */
[----:B-1----:R-:W1:Y:S01]  /*13b0*/  @P1 LDC R139, c[0x0][0x40c] ;  /* 0x00010300ff8b1b82 */ /* 0x002e620000000800 */
[C---:B-----5:R-:W-:Y:S02]  /*13c0*/  @P1 PRMT R136, R164.reuse, 0x7632, R136 ;  /* 0x00007632a4881816 */ /* 0x060fe40000000088 */
[----:B------:R-:W-:Y:S02]  /*13d0*/  @P1 SHF.L.U32 R138, R164, 0x10, RZ ;  /* 0x00000010a48a1819 */ /* 0x000fe400000006ff */
[----:B------:R-:W-:Y:S02]  /*13e0*/  @P1 SHF.L.U32 R136, R136, 0x10, RZ ;  /* 0x0000001088881819 */ /* 0x000fe400000006ff */
[C---:B------:R-:W-:Y:S01]  /*13f0*/  @P1 SHF.L.U32 R140, R165.reuse, 0x10, RZ ;  /* 0x00000010a58c1819 */ /* 0x040fe200000006ff */
[----:B------:R-:W2:Y:S01]  /*1400*/  @P1 LDC R143, c[0x0][0x40c] ;  /* 0x00010300ff8f1b82 */ /* 0x000ea20000000800 */
[----:B------:R-:W-:Y:S02]  /*1410*/  @P1 PRMT R137, R165, 0x7632, R137 ;  /* 0x00007632a5891816 */ /* 0x000fe40000000089 */
[----:B------:R-:W-:-:S02]  /*1420*/  @P1 SHF.L.U32 R142, R167, 0x10, RZ ;  /* 0x00000010a78e1819 */ /* 0x000fc400000006ff */
[----:B------:R-:W-:-:S03]  /*1430*/  @P1 SHF.L.U32 R137, R137, 0x10, RZ ;  /* 0x0000001089891819 */ /* 0x000fc600000006ff */
[----:B------:R-:W3:Y:S08]  /*1440*/  @P1 LDC R181, c[0x0][0x40c] ;  /* 0x00010300ffb51b82 */ /* 0x000ef00000000800 */
[----:B0-----:R-:W0:Y:S01]  /*1450*/  @P1 LDC R182, c[0x0][0x40c] ;  /* 0x00010300ffb61b82 */ /* 0x001e220000000800 */
[----:B-1----:R-:W-:-:S07]  /*1460*/  @P1 FMUL.FTZ R141, R138, R139 ;  /* 0x0000008b8a8d1220 */ /* 0x002fce0000410000 */
[----:B------:R-:W1:Y:S01]  /*1470*/  @P1 LDC R183, c[0x0][0x40c] ;  /* 0x00010300ffb71b82 */ /* 0x000e620000000800 */
[----:B--2---:R-:W-:Y:S01]  /*1480*/  @P1 FMUL.FTZ R138, R136, R143 ;  /* 0x0000008f888a1220 */ /* 0x004fe20000410000 */
[----:B------:R-:W-:Y:S02]  /*1490*/  @P1 PRMT R136, R166, 0x7632, R136 ;  /* 0x00007632a6881816 */ /* 0x000fe40000000088 */
[----:B------:R-:W-:Y:S02]  /*14a0*/  MOV R143, R135 ;  /* 0x00000087008f7202 */ /* 0x000fe40000000f00 */
[----:B------:R-:W-:Y:S02]  /*14b0*/  @P1 SHF.L.U32 R139, R136, 0x10, RZ ;  /* 0x00000010888b1819 */ /* 0x000fe400000006ff */
[----:B------:R-:W2:Y:S01]  /*14c0*/  @P1 LDC R184, c[0x0][0x40c] ;  /* 0x00010300ffb81b82 */ /* 0x000ea20000000800 */
[----:B---3--:R-:W-:Y:S01]  /*14d0*/  @P1 FMUL.FTZ R181, R140, R181 ;  /* 0x000000b58cb51220 */ /* 0x008fe20000410000 */
[----:B------:R-:W-:-:S02]  /*14e0*/  @P1 SHF.L.U32 R140, R166, 0x10, RZ ;  /* 0x00000010a68c1819 */ /* 0x000fc400000006ff */
[----:B------:R-:W-:Y:S01]  /*14f0*/  MOV R136, R128 ;  /* 0x0000008000887202 */ /* 0x000fe20000000f00 */
[----:B------:R-:W-:Y:S01]  /*1500*/  @P1 FFMA.FTZ R136, R141, R28, R128 ;  /* 0x0000001c8d881223 */ /* 0x000fe20000010080 */
[----:B------:R-:W-:Y:S02]  /*1510*/  MOV R141, R133 ;  /* 0x00000085008d7202 */ /* 0x000fe40000000f00 */
[----:B------:R-:W3:Y:S01]  /*1520*/  @P1 LDC R185, c[0x0][0x40c] ;  /* 0x00010300ffb91b82 */ /* 0x000ee20000000800 */
[----:B0-----:R-:W-:Y:S01]  /*1530*/  @P1 FMUL.FTZ R182, R137, R182 ;  /* 0x000000b689b61220 */ /* 0x001fe20000410000 */
[----:B------:R-:W-:Y:S01]  /*1540*/  MOV R137, R129 ;  /* 0x0000008100897202 */ /* 0x000fe20000000f00 */
[----:B------:R-:W-:Y:S01]  /*1550*/  @P1 FFMA.FTZ R137, R138, R29, R129 ;  /* 0x0000001d8a891223 */ /* 0x000fe20000010081 */
[----:B------:R-:W-:Y:S01]  /*1560*/  MOV R138, R130 ;  /* 0x00000082008a7202 */ /* 0x000fe20000000f00 */
[----:B------:R-:W-:Y:S01]  /*1570*/  @P1 FFMA.FTZ R138, R181, R30, R130 ;  /* 0x0000001eb58a1223 */ /* 0x000fe20000010082 */
[----:B-1----:R-:W-:Y:S01]  /*1580*/  @P1 FMUL.FTZ R183, R140, R183 ;  /* 0x000000b78cb71220 */ /* 0x002fe20000410000 */
[----:B------:R-:W-:-:S03]  /*1590*/  MOV R140, R132 ;  /* 0x00000084008c7202 */ /* 0x000fc60000000f00 */
[----:B------:R-:W-:Y:S01]  /*15a0*/  @P1 FFMA.FTZ R140, R183, R32, R132 ;  /* 0x00000020b78c1223 */ /* 0x000fe20000010084 */
[----:B--2---:R-:W-:Y:S01]  /*15b0*/  @P1 FMUL.FTZ R184, R139, R184 ;  /* 0x000000b88bb81220 */ /* 0x004fe20000410000 */
[----:B------:R-:W-:Y:S01]  /*15c0*/  MOV R139, R131 ;  /* 0x00000083008b7202 */ /* 0x000fe20000000f00 */
[----:B------:R-:W-:Y:S02]  /*15d0*/  @P1 FFMA.FTZ R139, R182, R31, R131 ;  /* 0x0000001fb68b1223 */ /* 0x000fe40000010083 */
[----:B------:R-:W-:Y:S01]  /*15e0*/  @P1 FFMA.FTZ R141, R184, R33, R133 ;  /* 0x00000021b88d1223 */ /* 0x000fe20000010085 */
[----:B---3--:R-:W-:Y:S01]  /*15f0*/  @P1 FMUL.FTZ R185, R142, R185 ;  /* 0x000000b98eb91220 */ /* 0x008fe20000410000 */
[----:B------:R-:W-:-:S03]  /*1600*/  MOV R142, R134 ;  /* 0x00000086008e7202 */ /* 0x000fc60000000f00 */
[----:B------:R-:W-:Y:S01]  /*1610*/  @P1 FFMA.FTZ R142, R185, R34, R134 ;  /* 0x00000022b98e1223 */ /* 0x000fe20000010086 */
[----:B------:R-:W-:Y:S06]  /*1620*/  @!P1 BRA `(.L_x_18412) ;  /* 0x0000000000b89947 */ /* 0x000fec0003800000 */
[----:B------:R-:W-:-:S04]  /*1630*/  PRMT R143, R167, 0x7632, R143 ;  /* 0x00007632a78f7816 */ /* 0x000fc8000000008f */
[----:B------:R-:W-:-:S05]  /*1640*/  SHF.L.U32 R143, R143, 0x10, RZ ;  /* 0x000000108f8f7819 */ /* 0x000fca00000006ff */
[----:B------:R-:W-:-:S04]  /*1650*/  FMUL.FTZ R182, R143, UR11 ;  /* 0x0000000b8fb67c20 */ /* 0x000fc80008410000 */
[----:B------:R-:W-:Y:S01]  /*1660*/  FFMA.FTZ R143, R182, R35, R135 ;  /* 0x00000023b68f7223 */ /* 0x000fe20000010087 */
[----:B------:R-:W-:Y:S06]  /*1670*/  BRA `(.L_x_18412) ;  /* 0x0000000000a47947 */ /* 0x000fec0003800000 */
.L_x_18411:
[----:B-1----:R-:W1:Y:S01]  /*1680*/  @P2 LDC R139, c[0x0][0x40c] ;  /* 0x00010300ff8b2b82 */ /* 0x002e620000000800 */
[C---:B-----5:R-:W-:Y:S02]  /*1690*/  @P2 PRMT R136, R164.reuse, 0x7632, R136 ;  /* 0x00007632a4882816 */ /* 0x060fe40000000088 */
[----:B------:R-:W-:Y:S02]  /*16a0*/  @P2 SHF.L.U32 R138, R164, 0x10, RZ ;  /* 0x00000010a48a2819 */ /* 0x000fe400000006ff */
[----:B------:R-:W-:Y:S02]  /*16b0*/  @P2 SHF.L.U32 R136, R136, 0x10, RZ ;  /* 0x0000001088882819 */ /* 0x000fe400000006ff */
[----:B------:R-:W-:Y:S01]  /*16c0*/  @P2 PRMT R137, R165, 0x7632, R137 ;  /* 0x00007632a5892816 */ /* 0x000fe20000000089 */
[----:B------:R-:W2:Y:S01]  /*16d0*/  @P2 LDC R143, c[0x0][0x40c] ;  /* 0x00010300ff8f2b82 */ /* 0x000ea20000000800 */
[----:B------:R-:W-:Y:S02]  /*16e0*/  @P2 SHF.L.U32 R181, R166, 0x10, RZ ;  /* 0x00000010a6b52819 */ /* 0x000fe400000006ff */
[----:B------:R-:W-:-:S05]  /*16f0*/  @P2 SHF.L.U32 R137, R137, 0x10, RZ ;  /* 0x0000001089892819 */ /* 0x000fca00000006ff */
[----:B------:R-:W3:Y:S08]  /*1700*/  @P2 LDC R142, c[0x0][0x40c] ;  /* 0x00010300ff8e2b82 */ /* 0x000ef00000000800 */
[----:B0-----:R-:W0:Y:S01]  /*1710*/  @P2 LDC R182, c[0x0][0x40c] ;  /* 0x00010300ffb62b82 */ /* 0x001e220000000800 */
[----:B-1----:R-:W-:Y:S01]  /*1720*/  @P2 FMUL.FTZ R141, R138, R139 ;  /* 0x0000008b8a8d2220 */ /* 0x002fe20000410000 */
[----:B------:R-:W-:-:S02]  /*1730*/  @P2 SHF.L.U32 R139, R165, 0x10, RZ ;  /* 0x00000010a58b2819 */ /* 0x000fc400000006ff */
[----:B------:R-:W-:-:S04]  /*1740*/  @P2 PRMT R138, R166, 0x7632, R138 ;  /* 0x00007632a68a2816 */ /* 0x000fc8000000008a */
[----:B------:R-:W1:Y:S01]  /*1750*/  @P2 LDC R184, c[0x0][0x40c] ;  /* 0x00010300ffb82b82 */ /* 0x000e620000000800 */
[----:B--2---:R-:W-:Y:S01]  /*1760*/  @P2 FMUL.FTZ R140, R136, R143 ;  /* 0x0000008f888c2220 */ /* 0x004fe20000410000 */
[----:B------:R-:W-:Y:S02]  /*1770*/  @P2 PRMT R136, R167, 0x7632, R136 ;  /* 0x00007632a7882816 */ /* 0x000fe40000000088 */
[----:B------:R-:W-:-:S04]  /*1780*/  @P2 SHF.L.U32 R138, R138, 0x10, RZ ;  /* 0x000000108a8a2819 */ /* 0x000fc800000006ff */
[----:B------:R-:W2:Y:S01]  /*1790*/  @P2 LDC R183, c[0x0][0x40c] ;  /* 0x00010300ffb72b82 */ /* 0x000ea20000000800 */
[----:B---3--:R-:W-:Y:S01]  /*17a0*/  @P2 FMUL.FTZ R143, R139, R142 ;  /* 0x0000008e8b8f2220 */ /* 0x008fe20000410000 */
[----:B------:R-:W-:Y:S02]  /*17b0*/  @P2 SHF.L.U32 R142, R167, 0x10, RZ ;  /* 0x00000010a78e2819 */ /* 0x000fe400000006ff */
[----:B------:R-:W-:-:S04]  /*17c0*/  @P2 SHF.L.U32 R139, R136, 0x10, RZ ;  /* 0x00000010888b2819 */ /* 0x000fc800000006ff */
[----:B------:R-:W3:Y:S01]  /*17d0*/  @P2 LDC R185, c[0x0][0x40c] ;  /* 0x00010300ffb92b82 */ /* 0x000ee20000000800 */
[----:B0-----:R-:W-:Y:S01]  /*17e0*/  @P2 FMUL.FTZ R182, R137, R182 ;  /* 0x000000b689b62220 */ /* 0x001fe20000410000 */
[----:B------:R-:W-:Y:S02]  /*17f0*/  CS2R R136, SRZ ;  /* 0x0000000000887805 */ /* 0x000fe4000001ff00 */
[----:B------:R-:W-:Y:S01]  /*1800*/  @P2 FMUL.FTZ R136, R141, R28 ;  /* 0x0000001c8d882220 */ /* 0x000fe20000410000 */
[----:B------:R-:W-:Y:S01]  /*1810*/  @P2 FMUL.FTZ R137, R140, R29 ;  /* 0x0000001d8c892220 */ /* 0x000fe20000410000 */
[----:B------:R-:W-:Y:S02]  /*1820*/  CS2R R140, SRZ ;  /* 0x00000000008c7805 */ /* 0x000fe4000001ff00 */
[----:B------:R-:W0:Y:S01]  /*1830*/  @P2 LDC R188, c[0x0][0x40c] ;  /* 0x00010300ffbc2b82 */ /* 0x000e220000000800 */
[----:B-1----:R-:W-:-:S04]  /*1840*/  @P2 FMUL.FTZ R181, R181, R184 ;  /* 0x000000b8b5b52220 */ /* 0x002fc80000410000 */
[----:B------:R-:W-:Y:S01]  /*1850*/  @P2 FMUL.FTZ R140, R181, R32 ;  /* 0x00000020b58c2220 */ /* 0x000fe20000410000 */
[----:B--2---:R-:W-:Y:S01]  /*1860*/  @P2 FMUL.FTZ R184, R138, R183 ;  /* 0x000000b78ab82220 */ /* 0x004fe20000410000 */
[----:B------:R-:W-:Y:S02]  /*1870*/  HFMA2 R138, -RZ, RZ, 0, 0 ;  /* 0x00000000ff8a7431 */ /* 0x000fe400000001ff */
[----:B------:R-:W-:Y:S01]  /*1880*/  @P2 FMUL.FTZ R138, R143, R30 ;  /* 0x0000001e8f8a2220 */ /* 0x000fe20000410000 */
[----:B------:R-:W-:Y:S01]  /*1890*/  @P2 FMUL.FTZ R141, R184, R33 ;  /* 0x00000021b88d2220 */ /* 0x000fe20000410000 */
[----:B---3--:R-:W-:Y:S01]  /*18a0*/  @P2 FMUL.FTZ R185, R142, R185 ;  /* 0x000000b98eb92220 */ /* 0x008fe20000410000 */
[----:B------:R-:W-:-:S03]  /*18b0*/  CS2R R142, SRZ ;  /* 0x00000000008e7805 */ /* 0x000fc6000001ff00 */
[----:B------:R-:W-:Y:S01]  /*18c0*/  @P2 FMUL.FTZ R142, R185, R34 ;  /* 0x00000022b98e2220 */ /* 0x000fe20000410000 */
[----:B0-----:R-:W-:Y:S01]  /*18d0*/  @P2 FMUL.FTZ R188, R139, R188 ;  /* 0x000000bc8bbc2220 */ /* 0x001fe20000410000 */
[----:B------:R-:W-:Y:S01]  /*18e0*/  MOV R139, RZ ;  /* 0x000000ff008b7202 */ /* 0x000fe20000000f00 */
[----:B------:R-:W-:Y:S02]  /*18f0*/  @P2 FMUL.FTZ R139, R182, R31 ;  /* 0x0000001fb68b2220 */ /* 0x000fe40000410000 */
[----:B------:R-:W-:-:S07]  /*1900*/  @P2 FMUL.FTZ R143, R188, R35 ;  /* 0x00000023bc8f2220 */ /* 0x000fce0000410000 */
.L_x_18412:
[----:B------:R-:W-:Y:S05]  /*1910*/  BSYNC.RECONVERGENT B1 ;  /* 0x0000000000017941 */ /* 0x000fea0003800200 */
.L_x_18410:
[----:B------:R-:W0:Y:S01]  /*1920*/  LDC.64 R182, c[0x0][0x3a8] ;  /* 0x0000ea00ffb67b82 */ /* 0x000e220000000a00 */
[----:B------:R-:W-:Y:S01]  /*1930*/  IADD3 R180, PT, PT, R180, 0x20, RZ ;  /* 0x00000020b4b47810 */ /* 0x000fe20007ffe0ff */
[C---:B0-----:R-:W-:Y:S01]  /*1940*/  IMAD.WIDE.U32 R182, R178.reuse, 0x20, R182 ;  /* 0x00000020b2b67825 */ /* 0x041fe200078e00b6 */
[----:B------:R-:W-:-:S04]  /*1950*/  IADD3 R178, PT, PT, R178, 0x20, RZ ;  /* 0x00000020b2b27810 */ /* 0x000fc80007ffe0ff */
[----:B------:R1:W-:Y:S04]  /*1960*/  STG.E.128 desc[UR6][R182.64], R136 ;  /* 0x00000088b6007986 */ /* 0x0003e8000c101d06 */
[----:B------:R1:W-:Y:S02]  /*1970*/  STG.E.128 desc[UR6][R182.64+0x10], R140 ;  /* 0x0000108cb6007986 */ /* 0x0003e4000c101d06 */
.L_x_18409:
[----:B------:R-:W-:Y:S05]  /*1980*/  BSYNC.RECONVERGENT B0 ;  /* 0x0000000000007941 */ /* 0x000fea0003800200 */
.L_x_18408:
        /* <DEDUP_REMOVED lines=9> */
[----:B------:R2:W5:Y:S01]  /*1a20*/  @P2 LDG.E.128 R164, desc[UR6][R144.64] ;  /* 0x0000000690a42981 */ /* 0x000562000c1e1d00 */
[----:B---3--:R-:W-:-:S05]  /*1a30*/  @P1 IMAD.WIDE.U32 R146, R178, 0x20, R146 ;  /* 0x00000020b2921825 */ /* 0x008fca00078e0092 */
[----:B------:R2:W5:Y:S04]  /*1a40*/  @P1 LDG.E.128 R128, desc[UR6][R146.64] ;  /* 0x0000000692801981 */ /* 0x000568000c1e1d00 */
[----:B------:R2:W5:Y:S01]  /*1a50*/  @P1 LDG.E.128 R132, desc[UR6][R146.64+0x10] ;  /* 0x0000100692841981 */ /* 0x000562000c1e1d00 */
[----:B------:R-:W-:Y:S04]  /*1a60*/  BSSY.RECONVERGENT B1, `(.L_x_18415) ;  /* 0x0000059000017945 */ /* 0x000fe80003800200 */
[----:B------:R-:W-:Y:S05]  /*1a70*/  @!P1 BRA `(.L_x_18416) ;  /* 0x0000000000b89947 */ /* 0x000fea0003800000 */
[----:B------:R-:W-:-:S13]  /*1a80*/  ISETP.GT.AND P1, PT, R0, RZ, PT ;  /* 0x000000ff0000720c */ /* 0x000fda0003f24270 */
[----:B--2---:R-:W2:Y:S01]  /*1a90*/  @P1 LDC R147, c[0x0][0x40c] ;  /* 0x00010300ff931b82 */ /* 0x004ea20000000800 */
[C---:B-----5:R-:W-:Y:S02]  /*1aa0*/  @P1 PRMT R144, R164.reuse, 0x7632, R144 ;  /* 0x00007632a4901816 */ /* 0x060fe40000000090 */
[----:B------:R-:W-:Y:S02]  /*1ab0*/  @P1 SHF.L.U32 R146, R164, 0x10, RZ ;  /* 0x00000010a4921819 */ /* 0x000fe400000006ff */
[----:B------:R-:W-:Y:S02]  /*1ac0*/  @P1 SHF.L.U32 R144, R144, 0x10, RZ ;  /* 0x0000001090901819 */ /* 0x000fe400000006ff */
[C---:B------:R-:W-:Y:S01]  /*1ad0*/  @P1 SHF.L.U32 R148, R165.reuse, 0x10, RZ ;  /* 0x00000010a5941819 */ /* 0x040fe200000006ff */
[----:B------:R-:W3:Y:S01]  /*1ae0*/  @P1 LDC R151, c[0x0][0x40c] ;  /* 0x00010300ff971b82 */ /* 0x000ee20000000800 */
[----:B------:R-:W-:Y:S02]  /*1af0*/  @P1 PRMT R145, R165, 0x7632, R145 ;  /* 0x00007632a5911816 */ /* 0x000fe40000000091 */
[----:B------:R-:W-:-:S02]  /*1b00*/  @P1 SHF.L.U32 R150, R167, 0x10, RZ ;  /* 0x00000010a7961819 */ /* 0x000fc400000006ff */
[----:B------:R-:W-:-:S03]  /*1b10*/  @P1 SHF.L.U32 R145, R145, 0x10, RZ ;  /* 0x0000001091911819 */ /* 0x000fc600000006ff */
[----:B------:R-:W4:Y:S08]  /*1b20*/  @P1 LDC R181, c[0x0][0x40c] ;  /* 0x00010300ffb51b82 */ /* 0x000f300000000800 */
[----:B01----:R-:W0:Y:S01]  /*1b30*/  @P1 LDC R182, c[0x0][0x40c] ;  /* 0x00010300ffb61b82 */ /* 0x003e220000000800 */
[----:B--2---:R-:W-:-:S07]  /*1b40*/  @P1 FMUL.FTZ R149, R146, R147 ;  /* 0x0000009392951220 */ /* 0x004fce0000410000 */
[----:B------:R-:W1:Y:S01]  /*1b50*/  @P1 LDC R183, c[0x0][0x40c] ;  /* 0x00010300ffb71b82 */ /* 0x000e620000000800 */
[----:B---3--:R-:W-:Y:S01]  /*1b60*/  @P1 FMUL.FTZ R146, R144, R151 ;  /* 0x0000009790921220 */ /* 0x008fe20000410000 */
[----:B------:R-:W-:Y:S02]  /*1b70*/  @P1 PRMT R144, R166, 0x7632, R144 ;  /* 0x00007632a6901816 */ /* 0x000fe40000000090 */
[----:B------:R-:W-:Y:S02]  /*1b80*/  MOV R151, R135 ;  /* 0x0000008700977202 */ /* 0x000fe40000000f00 */
[----:B------:R-:W-:Y:S02]  /*1b90*/  @P1 SHF.L.U32 R147, R144, 0x10, RZ ;  /* 0x0000001090931819 */ /* 0x000fe400000006ff */
[----:B------:R-:W2:Y:S01]  /*1ba0*/  @P1 LDC R184, c[0x0][0x40c] ;  /* 0x00010300ffb81b82 */ /* 0x000ea20000000800 */
[----:B----4-:R-:W-:Y:S01]  /*1bb0*/  @P1 FMUL.FTZ R181, R148, R181 ;  /* 0x000000b594b51220 */ /* 0x010fe20000410000 */
        /* <DEDUP_REMOVED lines=26> */
.L_x_18416:
[----:B--2---:R-:W2:Y:S01]  /*1d60*/  @P2 LDC R147, c[0x0][0x40c] ;  /* 0x00010300ff932b82 */ /* 0x004ea20000000800 */
[C---:B-----5:R-:W-:Y:S02]  /*1d70*/  @P2 PRMT R144, R164.reuse, 0x7632, R144 ;  /* 0x00007632a4902816 */ /* 0x060fe40000000090 */
[----:B------:R-:W-:Y:S02]  /*1d80*/  @P2 SHF.L.U32 R146, R164, 0x10, RZ ;  /* 0x00000010a4922819 */ /* 0x000fe400000006ff */
[----:B------:R-:W-:Y:S02]  /*1d90*/  @P2 SHF.L.U32 R144, R144, 0x10, RZ ;  /* 0x0000001090902819 */ /* 0x000fe400000006ff */
[----:B------:R-:W-:Y:S01]  /*1da0*/  @P2 PRMT R145, R165, 0x7632, R145 ;  /* 0x00007632a5912816 */ /* 0x000fe20000000091 */
[----:B------:R-:W3:Y:S01]  /*1db0*/  @P2 LDC R151, c[0x0][0x40c] ;  /* 0x00010300ff972b82 */ /* 0x000ee20000000800 */
[----:B------:R-:W-:Y:S02]  /*1dc0*/  @P2 SHF.L.U32 R181, R166, 0x10, RZ ;  /* 0x00000010a6b52819 */ /* 0x000fe400000006ff */
[----:B------:R-:W-:-:S05]  /*1dd0*/  @P2 SHF.L.U32 R145, R145, 0x10, RZ ;  /* 0x0000001091912819 */ /* 0x000fca00000006ff */
[----:B------:R-:W4:Y:S08]  /*1de0*/  @P2 LDC R150, c[0x0][0x40c] ;  /* 0x00010300ff962b82 */ /* 0x000f300000000800 */
[----:B01----:R-:W0:Y:S01]  /*1df0*/  @P2 LDC R182, c[0x0][0x40c] ;  /* 0x00010300ffb62b82 */ /* 0x003e220000000800 */
[----:B--2---:R-:W-:Y:S01]  /*1e00*/  @P2 FMUL.FTZ R149, R146, R147 ;  /* 0x0000009392952220 */ /* 0x004fe20000410000 */
[----:B------:R-:W-:-:S02]  /*1e10*/  @P2 SHF.L.U32 R147, R165, 0x10, RZ ;  /* 0x00000010a5932819 */ /* 0x000fc400000006ff */
[----:B------:R-:W-:-:S04]  /*1e20*/  @P2 PRMT R146, R166, 0x7632, R146 ;  /* 0x00007632a6922816 */ /* 0x000fc80000000092 */
[----:B------:R-:W1:Y:S01]  /*1e30*/  @P2 LDC R184, c[0x0][0x40c] ;  /* 0x00010300ffb82b82 */ /* 0x000e620000000800 */
[----:B---3--:R-:W-:Y:S01]  /*1e40*/  @P2 FMUL.FTZ R148, R144, R151 ;  /* 0x0000009790942220 */ /* 0x008fe20000410000 */
[----:B------:R-:W-:Y:S02]  /*1e50*/  @P2 PRMT R144, R167, 0x7632, R144 ;  /* 0x00007632a7902816 */ /* 0x000fe40000000090 */
[----:B------:R-:W-:-:S04]  /*1e60*/  @P2 SHF.L.U32 R146, R146, 0x10, RZ ;  /* 0x0000001092922819 */ /* 0x000fc800000006ff */
[----:B------:R-:W2:Y:S01]  /*1e70*/  @P2 LDC R183, c[0x0][0x40c] ;  /* 0x00010300ffb72b82 */ /* 0x000ea20000000800 */
[----:B----4-:R-:W-:Y:S01]  /*1e80*/  @P2 FMUL.FTZ R151, R147, R150 ;  /* 0x0000009693972220 */ /* 0x010fe20000410000 */
        /* <DEDUP_REMOVED lines=22> */
.L_x_18417:
[----:B------:R-:W-:Y:S05]  /*1ff0*/  BSYNC.RECONVERGENT B1 ;  /* 0x0000000000017941 */ /* 0x000fea0003800200 */
.L_x_18415:
[----:B------:R-:W0:Y:S01]  /*2000*/  LDC.64 R182, c[0x0][0x3a8] ;  /* 0x0000ea00ffb67b82 */ /* 0x000e220000000a00 */
[----:B------:R-:W-:Y:S01]  /*2010*/  IADD3 R180, PT, PT, R180, 0x20, RZ ;  /* 0x00000020b4b47810 */ /* 0x000fe20007ffe0ff */
[C---:B0-----:R-:W-:Y:S01]  /*2020*/  IMAD.WIDE.U32 R182, R178.reuse, 0x20, R182 ;  /* 0x00000020b2b67825 */ /* 0x041fe200078e00b6 */
[----:B------:R-:W-:-:S04]  /*2030*/  IADD3 R178, PT, PT, R178, 0x20, RZ ;  /* 0x00000020b2b27810 */ /* 0x000fc80007ffe0ff */
[----:B------:R2:W-:Y:S04]  /*2040*/  STG.E.128 desc[UR6][R182.64], R144 ;  /* 0x00000090b6007986 */ /* 0x0005e8000c101d06 */
[----:B------:R2:W-:Y:S02]  /*2050*/  STG.E.128 desc[UR6][R182.64+0x10], R148 ;  /* 0x00001094b6007986 */ /* 0x0005e4000c101d06 */
.L_x_18414:
[----:B------:R-:W-:Y:S05]  /*2060*/  BSYNC.RECONVERGENT B0 ;  /* 0x0000000000007941 */ /* 0x000fea0003800200 */
.L_x_18413:
[----:B------:R-:W-:Y:S01]  /*2070*/  ISETP.GE.U32.AND P1, PT, R3, 0x80, PT ;  /* 0x000000800300780c */ /* 0x000fe20003f26070 */
[----:B------:R-:W-:Y:S03]  /*2080*/  BSSY.RECONVERGENT B0, `(.L_x_18418) ;  /* 0x000006c000007945 */ /* 0x000fe60003800200 */
[----:B------:R-:W-:-:S09]  /*2090*/  P2R R188, PR, RZ, 0x2 ;  /* 0x00000002ffbc7803 */ /* 0x000fd20000000000 */
[----:B------:R-:W-:Y:S05]  /*20a0*/  @!P1 BRA `(.L_x_18419) ;  /* 0x0000000400a49947 */ /* 0x000fea0003800000 */
[----:B------:R-:W-:Y:S01]  /*20b0*/  ISETP.NE.U32.AND P1, PT, RZ, UR8, PT ;  /* 0x00000008ff007c0c */ /* 0x000fe2000bf25070 */
[----:B------:R-:W3:Y:S03]  /*20c0*/  @P2 LDC.64 R152, c[0x0][0x390] ;  /* 0x0000e400ff982b82 */ /* 0x000ee60000000a00 */
[----:B------:R-:W-:-:S13]  /*20d0*/  ISETP.NE.AND.EX P1, PT, RZ, UR9, PT, P1 ;  /* 0x00000009ff007c0c */ /* 0x000fda000bf25310 */
[----:B------:R-:W4:Y:S01]  /*20e0*/  @P1 LDC.64 R154, c[0x0][0x3a0] ;  /* 0x0000e800ff9a1b82 */ /* 0x000f220000000a00 */
[----:B---3--:R-:W-:-:S05]  /*20f0*/  @P2 IMAD.WIDE.U32 R152, R180, 0x10, R152 ;  /* 0x00000010b4982825 */ /* 0x008fca00078e0098 */
[----:B------:R3:W5:Y:S01]  /*2100*/  @P2 LDG.E.128 R164, desc[UR6][R152.64] ;  /* 0x0000000698a42981 */ /* 0x000762000c1e1d00 */
[----:B----4-:R-:W-:-:S05]  /*2110*/  @P1 IMAD.WIDE.U32 R154, R178, 0x20, R154 ;  /* 0x00000020b29a1825 */ /* 0x010fca00078e009a */
[----:B------:R3:W5:Y:S04]  /*2120*/  @P1 LDG.E.128 R128, desc[UR6][R154.64] ;  /* 0x000000069a801981 */ /* 0x000768000c1e1d00 */
[----:B------:R3:W5:Y:S01]  /*2130*/  @P1 LDG.E.128 R132, desc[UR6][R154.64+0x10] ;  /* 0x000010069a841981 */ /* 0x000762000c1e1d00 */
[----:B------:R-:W-:Y:S04]  /*2140*/  BSSY.RECONVERGENT B1, `(.L_x_18420) ;  /* 0x0000059000017945 */ /* 0x000fe80003800200 */
[----:B------:R-:W-:Y:S05]  /*2150*/  @!P1 BRA `(.L_x_18421) ;  /* 0x0000000000b89947 */ /* 0x000fea0003800000 */
[----:B------:R-:W-:-:S13]  /*2160*/  ISETP.GT.AND P1, PT, R0, RZ, PT ;  /* 0x000000ff0000720c */ /* 0x000fda0003f24270 */
[----:B---3--:R-:W3:Y:S01]  /*2170*/  @P1 LDC R155, c[0x0][0x40c] ;  /* 0x00010300ff9b1b82 */ /* 0x008ee20000000800 */
[C---:B-----5:R-:W-:Y:S02]  /*2180*/  @P1 PRMT R152, R164.reuse, 0x7632, R152 ;  /* 0x00007632a4981816 */ /* 0x060fe40000000098 */
[----:B------:R-:W-:Y:S02]  /*2190*/  @P1 SHF.L.U32 R154, R164, 0x10, RZ ;  /* 0x00000010a49a1819 */ /* 0x000fe400000006ff */
[----:B------:R-:W-:Y:S02]  /*21a0*/  @P1 SHF.L.U32 R152, R152, 0x10, RZ ;  /* 0x0000001098981819 */ /* 0x000fe400000006ff */
[C---:B------:R-:W-:Y:S01]  /*21b0*/  @P1 SHF.L.U32 R156, R165.reuse, 0x10, RZ ;  /* 0x00000010a59c1819 */ /* 0x040fe200000006ff */
[----:B------:R-:W4:Y:S01]  /*21c0*/  @P1 LDC R159, c[0x0][0x40c] ;  /* 0x00010300ff9f1b82 */ /* 0x000f220000000800 */
[----:B------:R-:W-:Y:S02]  /*21d0*/  @P1 PRMT R153, R165, 0x7632, R153 ;  /* 0x00007632a5991816 */ /* 0x000fe40000000099 */
[----:B------:R-:W-:-:S02]  /*21e0*/  @P1 SHF.L.U32 R158, R167, 0x10, RZ ;  /* 0x00000010a79e1819 */ /* 0x000fc400000006ff */
[----:B------:R-:W-:-:S03]  /*21f0*/  @P1 SHF.L.U32 R153, R153, 0x10, RZ ;  /* 0x0000001099991819 */ /* 0x000fc600000006ff */
[----:B------:R-:W4:Y:S08]  /*2200*/  @P1 LDC R181, c[0x0][0x40c] ;  /* 0x00010300ffb51b82 */ /* 0x000f300000000800 */
[----:B012---:R-:W0:Y:S01]  /*2210*/  @P1 LDC R182, c[0x0][0x40c] ;  /* 0x00010300ffb61b82 */ /* 0x007e220000000800 */
[----:B---3--:R-:W-:-:S07]  /*2220*/  @P1 FMUL.FTZ R157, R154, R155 ;  /* 0x0000009b9a9d1220 */ /* 0x008fce0000410000 */
[----:B------:R-:W1:Y:S01]  /*2230*/  @P1 LDC R183, c[0x0][0x40c] ;  /* 0x00010300ffb71b82 */ /* 0x000e620000000800 */
[----:B----4-:R-:W-:Y:S01]  /*2240*/  @P1 FMUL.FTZ R154, R152, R159 ;  /* 0x0000009f989a1220 */ /* 0x010fe20000410000 */
[----:B------:R-:W-:Y:S02]  /*2250*/  @P1 PRMT R152, R166, 0x7632, R152 ;  /* 0x00007632a6981816 */ /* 0x000fe40000000098 */
[----:B------:R-:W-:Y:S02]  /*2260*/  MOV R159, R135 ;  /* 0x00000087009f7202 */ /* 0x000fe40000000f00 */
[----:B------:R-:W-:Y:S02]  /*2270*/  @P1 SHF.L.U32 R155, R152, 0x10, RZ ;  /* 0x00000010989b1819 */ /* 0x000fe400000006ff */
[----:B------:R-:W2:Y:S01]  /*2280*/  @P1 LDC R184, c[0x0][0x40c] ;  /* 0x00010300ffb81b82 */ /* 0x000ea20000000800 */
[----:B------:R-:W-:Y:S01]  /*2290*/  @P1 FMUL.FTZ R181, R156, R181 ;  /* 0x000000b59cb51220 */ /* 0x000fe20000410000 */
        /* <DEDUP_REMOVED lines=26> */
.L_x_18421:
[----:B---3--:R-:W3:Y:S01]  /*2440*/  @P2 LDC R155, c[0x0][0x40c] ;  /* 0x00010300ff9b2b82 */ /* 0x008ee20000000800 */
[C---:B-----5:R-:W-:Y:S02]  /*2450*/  @P2 PRMT R152, R164.reuse, 0x7632, R152 ;  /* 0x00007632a4982816 */ /* 0x060fe40000000098 */
[----:B------:R-:W-:Y:S02]  /*2460*/  @P2 SHF.L.U32 R154, R164, 0x10, RZ ;  /* 0x00000010a49a2819 */ /* 0x000fe400000006ff */
[----:B------:R-:W-:Y:S02]  /*2470*/  @P2 SHF.L.U32 R152, R152, 0x10, RZ ;  /* 0x0000001098982819 */ /* 0x000fe400000006ff */
[----:B------:R-:W-:Y:S01]  /*2480*/  @P2 PRMT R153, R165, 0x7632, R153 ;  /* 0x00007632a5992816 */ /* 0x000fe20000000099 */
[----:B------:R-:W4:Y:S01]  /*2490*/  @P2 LDC R159, c[0x0][0x40c] ;  /* 0x00010300ff9f2b82 */ /* 0x000f220000000800 */
[----:B------:R-:W-:Y:S02]  /*24a0*/  @P2 SHF.L.U32 R181, R166, 0x10, RZ ;  /* 0x00000010a6b52819 */ /* 0x000fe400000006ff */
[----:B------:R-:W-:-:S05]  /*24b0*/  @P2 SHF.L.U32 R153, R153, 0x10, RZ ;  /* 0x0000001099992819 */ /* 0x000fca00000006ff */
[----:B------:R-:W4:Y:S08]  /*24c0*/  @P2 LDC R158, c[0x0][0x40c] ;  /* 0x00010300ff9e2b82 */ /* 0x000f300000000800 */
[----:B012---:R-:W0:Y:S01]  /*24d0*/  @P2 LDC R182, c[0x0][0x40c] ;  /* 0x00010300ffb62b82 */ /* 0x007e220000000800 */
[----:B---3--:R-:W-:Y:S01]  /*24e0*/  @P2 FMUL.FTZ R157, R154, R155 ;  /* 0x0000009b9a9d2220 */ /* 0x008fe20000410000 */
[----:B------:R-:W-:-:S02]  /*24f0*/  @P2 SHF.L.U32 R155, R165, 0x10, RZ ;  /* 0x00000010a59b2819 */ /* 0x000fc400000006ff */
[----:B------:R-:W-:-:S04]  /*2500*/  @P2 PRMT R154, R166, 0x7632, R154 ;  /* 0x00007632a69a2816 */ /* 0x000fc8000000009a */
[----:B------:R-:W1:Y:S01]  /*2510*/  @P2 LDC R184, c[0x0][0x40c] ;  /* 0x00010300ffb82b82 */ /* 0x000e620000000800 */
[----:B----4-:R-:W-:Y:S01]  /*2520*/  @P2 FMUL.FTZ R156, R152, R159 ;  /* 0x0000009f989c2220 */ /* 0x010fe20000410000 */
[----:B------:R-:W-:Y:S02]  /*2530*/  @P2 PRMT R152, R167, 0x7632, R152 ;  /* 0x00007632a7982816 */ /* 0x000fe40000000098 */
[----:B------:R-:W-:-:S04]  /*2540*/  @P2 SHF.L.U32 R154, R154, 0x10, RZ ;  /* 0x000000109a9a2819 */ /* 0x000fc800000006ff */
[----:B------:R-:W2:Y:S01]  /*2550*/  @P2 LDC R183, c[0x0][0x40c] ;  /* 0x00010300ffb72b82 */ /* 0x000ea20000000800 */
[----:B------:R-:W-:Y:S01]  /*2560*/  @P2 FMUL.FTZ R159, R155, R158 ;  /* 0x0000009e9b9f2220 */ /* 0x000fe20000410000 */
        /* <DEDUP_REMOVED lines=22> */
.L_x_18422:
[----:B------:R-:W-:Y:S05]  /*26d0*/  BSYNC.RECONVERGENT B1 ;  /* 0x0000000000017941 */ /* 0x000fea0003800200 */
.L_x_18420:
[----:B------:R-:W0:Y:S01]  /*26e0*/  LDC.64 R182, c[0x0][0x3a8] ;  /* 0x0000ea00ffb67b82 */ /* 0x000e220000000a00 */
[----:B------:R-:W-:Y:S01]  /*26f0*/  IADD3 R180, PT, PT, R180, 0x20, RZ ;  /* 0x00000020b4b47810 */ /* 0x000fe20007ffe0ff */
[C---:B0-----:R-:W-:Y:S01]  /*2700*/  IMAD.WIDE.U32 R182, R178.reuse, 0x20, R182 ;  /* 0x00000020b2b67825 */ /* 0x041fe200078e00b6 */
[----:B------:R-:W-:-:S04]  /*2710*/  IADD3 R178, PT, PT, R178, 0x20, RZ ;  /* 0x00000020b2b27810 */ /* 0x000fc80007ffe0ff */
[----:B------:R3:W-:Y:S04]  /*2720*/  STG.E.128 desc[UR6][R182.64], R152 ;  /* 0x00000098b6007986 */ /* 0x0007e8000c101d06 */
[----:B------:R3:W-:Y:S02]  /*2730*/  STG.E.128 desc[UR6][R182.64+0x10], R156 ;  /* 0x0000109cb6007986 */ /* 0x0007e4000c101d06 */
.L_x_18419:
[----:B------:R-:W-:Y:S05]  /*2740*/  BSYNC.RECONVERGENT B0 ;  /* 0x0000000000007941 */ /* 0x000fea0003800200 */
.L_x_18418:
[----:B------:R-:W-:Y:S01]  /*2750*/  ISETP.GE.U32.AND P1, PT, R3, 0xa0, PT ;  /* 0x000000a00300780c */ /* 0x000fe20003f26070 */
[----:B------:R-:W-:-:S12]  /*2760*/  BSSY.RECONVERGENT B0, `(.L_x_18423) ;  /* 0x0000069000007945 */ /* 0x000fd80003800200 */
[----:B------:R-:W-:Y:S05]  /*2770*/  @!P1 BRA `(.L_x_18424) ;  /* 0x00000004009c9947 */ /* 0x000fea0003800000 */
[----:B------:R-:W-:Y:S01]  /*2780*/  ISETP.NE.U32.AND P3, PT, RZ, UR8, PT ;  /* 0x00000008ff007c0c */ /* 0x000fe2000bf65070 */
[----:B------:R-:W4:Y:S03]  /*2790*/  @P2 LDC.64 R124, c[0x0][0x390] ;  /* 0x0000e400ff7c2b82 */ /* 0x000f260000000a00 */
[----:B------:R-:W-:-:S13]  /*27a0*/  ISETP.NE.AND.EX P3, PT, RZ, UR9, PT, P3 ;  /* 0x00000009ff007c0c */ /* 0x000fda000bf65330 */
[----:B------:R-:W0:Y:S01]  /*27b0*/  @P3 LDC.64 R126, c[0x0][0x3a0] ;  /* 0x0000e800ff7e3b82 */ /* 0x000e220000000a00 */
        /* <DEDUP_REMOVED lines=10> */
[C---:B----4-:R-:W-:Y:S02]  /*2860*/  @P2 SHF.L.U32 R125, R164.reuse, 0x10, RZ ;  /* 0x00000010a47d2819 */ /* 0x050fe400000006ff */
[C---:B------:R-:W-:Y:S02]  /*2870*/  @P2 PRMT R124, R165.reuse, 0x7632, R124 ;  /* 0x00007632a57c2816 */ /* 0x040fe4000000007c */
[----:B------:R-:W-:Y:S02]  /*2880*/  @P2 PRMT R0, R164, 0x7632, R0 ;  /* 0x00007632a4002816 */ /* 0x000fe40000000000 */
[----:B------:R-:W-:Y:S01]  /*2890*/  @P2 SHF.L.U32 R124, R124, 0x10, RZ ;  /* 0x000000107c7c2819 */ /* 0x000fe200000006ff */
[----:B-123--:R-:W1:Y:S01]  /*28a0*/  @P2 LDC R183, c[0x0][0x40c] ;  /* 0x00010300ffb72b82 */ /* 0x00ee620000000800 */
        /* <DEDUP_REMOVED lines=13> */
[----:B------:R-:W-:-:S03]  /*2980*/  MOV R161, R129 ;  /* 0x0000008100a17202 */ /* 0x000fc60000000f00 */
[----:B------:R-:W-:-:S03]  /*2990*/  @P2 FFMA.FTZ R161, R0, R85, R129 ;  /* 0x0000005500a12223 */ /* 0x000fc60000010081 */
[----:B------:R-:W2:Y:S01]  /*29a0*/  @P2 LDC R189, c[0x0][0x40c] ;  /* 0x00010300ffbd2b82 */ /* 0x000ea20000000800 */
[----:B---3--:R-:W-:Y:S01]  /*29b0*/  @P2 FMUL.FTZ R181, R160, R163 ;  /* 0x000000a3a0b52220 */ /* 0x008fe20000410000 */
[----:B------:R-:W-:Y:S01]  /*29c0*/  MOV R160, R128 ;  /* 0x0000008000a07202 */ /* 0x000fe20000000f00 */
[----:B------:R-:W-:Y:S01]  /*29d0*/  @P2 FFMA.FTZ R160, R127, R84, R128 ;  /* 0x000000547fa02223 */ /* 0x000fe20000010080 */
[----:B------:R-:W-:Y:S01]  /*29e0*/  MOV R163, R131 ;  /* 0x0000008300a37202 */ /* 0x000fe20000000f00 */
[----:B------:R-:W-:Y:S01]  /*29f0*/  @P2 FFMA.FTZ R162, R181, R86, R130 ;  /* 0x00000056b5a22223 */ /* 0x000fe20000010082 */
[----:B------:R-:W-:Y:S01]  /*2a00*/  @P2 FFMA.FTZ R163, R180, R87, R131 ;  /* 0x00000057b4a32223 */ /* 0x000fe20000010083 */
[----:B------:R-:W-:Y:S01]  /*2a10*/  MOV R127, R135 ;  /* 0x00000087007f7202 */ /* 0x000fe20000000f00 */
[----:B0-----:R-:W-:Y:S01]  /*2a20*/  @P2 FMUL.FTZ R185, R124, R185 ;  /* 0x000000b97cb92220 */ /* 0x001fe20000410000 */
[----:B------:R-:W-:-:S03]  /*2a30*/  MOV R124, R132 ;  /* 0x00000084007c7202 */ /* 0x000fc60000000f00 */
[----:B------:R-:W-:Y:S01]  /*2a40*/  @P2 FFMA.FTZ R124, R185, R88, R132 ;  /* 0x00000058b97c2223 */ /* 0x000fe20000010084 */
[----:B-1----:R-:W-:Y:S01]  /*2a50*/  @P2 FMUL.FTZ R182, R125, R182 ;  /* 0x000000b67db62220 */ /* 0x002fe20000410000 */
[----:B------:R-:W-:-:S03]  /*2a60*/  MOV R125, R133 ;  /* 0x00000085007d7202 */ /* 0x000fc60000000f00 */
[----:B------:R-:W-:Y:S01]  /*2a70*/  @P2 FFMA.FTZ R125, R182, R89, R133 ;  /* 0x00000059b67d2223 */ /* 0x000fe20000010085 */
[----:B--2---:R-:W-:Y:S01]  /*2a80*/  @P2 FMUL.FTZ R189, R126, R189 ;  /* 0x000000bd7ebd2220 */ /* 0x004fe20000410000 */
        /* <DEDUP_REMOVED lines=8> */
.L_x_18426:
[----:B------:R-:W0:Y:S01]  /*2b10*/  @P2 LDC R126, c[0x0][0x40c] ;  /* 0x00010300ff7e2b82 */ /* 0x000e220000000800 */
[C---:B----45:R-:W-:Y:S01]  /*2b20*/  @P2 SHF.L.U32 R125, R164.reuse, 0x10, RZ ;  /* 0x00000010a47d2819 */ /* 0x070fe200000006ff */
[----:B------:R-:W-:Y:S01]  /*2b30*/  HFMA2 R162, -RZ, RZ, 0, 0 ;  /* 0x00000000ffa27431 */ /* 0x000fe200000001ff */
[----:B------:R-:W-:Y:S02]  /*2b40*/  @P2 PRMT R124, R165, 0x7632, R124 ;  /* 0x00007632a57c2816 */ /* 0x000fe4000000007c */
[----:B------:R-:W-:Y:S02]  /*2b50*/  @P2 PRMT R0, R164, 0x7632, R0 ;  /* 0x00007632a4002816 */ /* 0x000fe40000000000 */
[----:B------:R-:W-:Y:S01]  /*2b60*/  @P2 SHF.L.U32 R124, R124, 0x10, RZ ;  /* 0x000000107c7c2819 */ /* 0x000fe200000006ff */
[----:B------:R-:W4:Y:S01]  /*2b70*/  @P2 LDC R181, c[0x0][0x40c] ;  /* 0x00010300ffb52b82 */ /* 0x000f220000000800 */
[----:B------:R-:W-:Y:S02]  /*2b80*/  @P2 SHF.L.U32 R0, R0, 0x10, RZ ;  /* 0x0000001000002819 */ /* 0x000fe400000006ff */
[----:B------:R-:W-:-:S05]  /*2b90*/  @P2 SHF.L.U32 R160, R166, 0x10, RZ ;  /* 0x00000010a6a02819 */ /* 0x000fca00000006ff */
[----:B-123--:R-:W1:Y:S08]  /*2ba0*/  @P2 LDC R182, c[0x0][0x40c] ;  /* 0x00010300ffb62b82 */ /* 0x00ee700000000800 */
[----:B------:R-:W2:Y:S01]  /*2bb0*/  @P2 LDC R161, c[0x0][0x40c] ;  /* 0x00010300ffa12b82 */ /* 0x000ea20000000800 */
[----:B0-----:R-:W-:Y:S01]  /*2bc0*/  @P2 FMUL.FTZ R127, R125, R126 ;  /* 0x0000007e7d7f2220 */ /* 0x001fe20000410000 */
[----:B------:R-:W-:-:S02]  /*2bd0*/  @P2 PRMT R125, R166, 0x7632, R125 ;  /* 0x00007632a67d2816 */ /* 0x000fc4000000007d */
[----:B------:R-:W-:Y:S02]  /*2be0*/  @P2 SHF.L.U32 R126, R165, 0x10, RZ ;  /* 0x00000010a57e2819 */ /* 0x000fe400000006ff */
[----:B------:R-:W-:Y:S02]  /*2bf0*/  @P2 SHF.L.U32 R125, R125, 0x10, RZ ;  /* 0x000000107d7d2819 */ /* 0x000fe400000006ff */
[----:B------:R-:W0:Y:S01]  /*2c00*/  @P2 LDC R163, c[0x0][0x40c] ;  /* 0x00010300ffa32b82 */ /* 0x000e220000000800 */
[----:B----4-:R-:W-:Y:S01]  /*2c10*/  @P2 FMUL.FTZ R180, R124, R181 ;  /* 0x000000b57cb42220 */ /* 0x010fe20000410000 */
[----:B------:R-:W-:-:S04]  /*2c20*/  @P2 PRMT R124, R167, 0x7632, R124 ;  /* 0x00007632a77c2816 */ /* 0x000fc8000000007c */
[----:B------:R-:W-:Y:S02]  /*2c30*/  @P2 SHF.L.U32 R124, R124, 0x10, RZ ;  /* 0x000000107c7c2819 */ /* 0x000fe400000006ff */
[----:B------:R-:W3:Y:S01]  /*2c40*/  @P2 LDC R183, c[0x0][0x40c] ;  /* 0x00010300ffb72b82 */ /* 0x000ee20000000800 */
[----:B-1----:R-:W-:Y:S01]  /*2c50*/  @P2 FMUL.FTZ R182, R125, R182 ;  /* 0x000000b67db62220 */ /* 0x002fe20000410000 */
[----:B------:R-:W-:-:S06]  /*2c60*/  @P2 SHF.L.U32 R125, R167, 0x10, RZ ;  /* 0x00000010a77d2819 */ /* 0x000fcc00000006ff */
[----:B------:R-:W1:Y:S01]  /*2c70*/  @P2 LDC R184, c[0x0][0x40c] ;  /* 0x00010300ffb82b82 */ /* 0x000e620000000800 */
[----:B--2---:R-:W-:-:S07]  /*2c80*/  @P2 FMUL.FTZ R0, R0, R161 ;  /* 0x000000a100002220 */ /* 0x004fce0000410000 */
[----:B------:R-:W2:Y:S01]  /*2c90*/  @P2 LDC R185, c[0x0][0x40c] ;  /* 0x00010300ffb92b82 */ /* 0x000ea20000000800 */
[----:B0-----:R-:W-:-:S04]  /*2ca0*/  @P2 FMUL.FTZ R163, R126, R163 ;  /* 0x000000a37ea32220 */ /* 0x001fc80000410000 */
[----:B------:R-:W-:Y:S01]  /*2cb0*/  @P2 FMUL.FTZ R162, R163, R86 ;  /* 0x00000056a3a22220 */ /* 0x000fe20000410000 */
[----:B------:R-:W-:Y:S01]  /*2cc0*/  MOV R163, RZ ;  /* 0x000000ff00a37202 */ /* 0x000fe20000000f00 */
[----:B------:R-:W-:Y:S01]  /*2cd0*/  @P2 FMUL.FTZ R163, R180, R87 ;  /* 0x00000057b4a32220 */ /* 0x000fe20000410000 */
[----:B---3--:R-:W-:Y:S01]  /*2ce0*/  @P2 FMUL.FTZ R183, R160, R183 ;  /* 0x000000b7a0b72220 */ /* 0x008fe20000410000 */
[----:B------:R-:W-:Y:S02]  /*2cf0*/  CS2R R160, SRZ ;  /* 0x0000000000a07805 */ /* 0x000fe4000001ff00 */
[----:B------:R-:W-:Y:S01]  /*2d00*/  @P2 FMUL.FTZ R160, R127, R84 ;  /* 0x000000547fa02220 */ /* 0x000fe20000410000 */
[----:B------:R-:W-:Y:S01]  /*2d10*/  CS2R R126, SRZ ;  /* 0x00000000007e7805 */ /* 0x000fe2000001ff00 */
[----:B------:R-:W-:Y:S01]  /*2d20*/  @P2 FMUL.FTZ R161, R0, R85 ;  /* 0x0000005500a12220 */ /* 0x000fe20000410000 */
[----:B-1----:R-:W-:-:S04]  /*2d30*/  @P2 FMUL.FTZ R181, R125, R184 ;  /* 0x000000b87db52220 */ /* 0x002fc80000410000 */
[----:B------:R-:W-:Y:S01]  /*2d40*/  @P2 FMUL.FTZ R126, R181, R90 ;  /* 0x0000005ab57e2220 */ /* 0x000fe20000410000 */
[----:B--2---:R-:W-:Y:S01]  /*2d50*/  @P2 FMUL.FTZ R184, R124, R185 ;  /* 0x000000b97cb82220 */ /* 0x004fe20000410000 */
[----:B------:R-:W-:Y:S02]  /*2d60*/  CS2R R124, SRZ ;  /* 0x00000000007c7805 */ /* 0x000fe4000001ff00 */
[----:B------:R-:W-:Y:S01]  /*2d70*/  @P2 FMUL.FTZ R124, R183, R88 ;  /* 0x00000058b77c2220 */ /* 0x000fe20000410000 */
[----:B------:R-:W-:Y:S01]  /*2d80*/  @P2 FMUL.FTZ R125, R182, R89 ;  /* 0x00000059b67d2220 */ /* 0x000fe20000410000 */
[----:B------:R-:W-:-:S07]  /*2d90*/  @P2 FMUL.FTZ R127, R184, R91 ;  /* 0x0000005bb87f2220 */ /* 0x000fce0000410000 */
.L_x_18427:
[----:B------:R-:W-:Y:S05]  /*2da0*/  BSYNC.RECONVERGENT B1 ;  /* 0x0000000000017941 */ /* 0x000fea0003800200 */
.L_x_18425:
[----:B------:R-:W0:Y:S02]  /*2db0*/  LDC.64 R180, c[0x0][0x3a8] ;  /* 0x0000ea00ffb47b82 */ /* 0x000e240000000a00 */
[----:B0-----:R-:W-:-:S05]  /*2dc0*/  IMAD.WIDE.U32 R180, R178, 0x20, R180 ;  /* 0x00000020b2b47825 */ /* 0x001fca00078e00b4 */
[----:B------:R4:W-:Y:S04]  /*2dd0*/  STG.E.128 desc[UR6][R180.64], R160 ;  /* 0x000000a0b4007986 */ /* 0x0009e8000c101d06 */
[----:B------:R4:W-:Y:S02]  /*2de0*/  STG.E.128 desc[UR6][R180.64+0x10], R124 ;  /* 0x0000107cb4007986 */ /* 0x0009e4000c101d06 */
.L_x_18424:
[----:B------:R-:W-:Y:S05]  /*2df0*/  BSYNC.RECONVERGENT B0 ;  /* 0x0000000000007941 */ /* 0x000fea0003800200 */
.L_x_18423:
        /* <DEDUP_REMOVED lines=152> */
.L_x_18451:
        /* <DEDUP_REMOVED lines=15> */
[----:B-----5:R-:W-:-:S13]  /*3870*/  ISETP.GE.AND P3, PT, R177, 0x1, PT ;  /* 0x00000001b100780c */ /* 0x020fda0003f66270 */
[----:B-1----:R-:W-:Y:S05]  /*3880*/  @!P3 BRA `(.L_x_18430) ;  /* 0x0000000800d8b947 */ /* 0x002fea0003800000 */
        /* <DEDUP_REMOVED lines=41> */
.L_x_18432:
[----:B------:R-:W-:Y:S05]  /*3b20*/  BSYNC.RECONVERGENT B1 ;  /* 0x0000000000017941 */ /* 0x000fea0003800200 */
.L_x_18431:
        /* <DEDUP_REMOVED lines=35> */
.L_x_18434:
[----:B------:R-:W-:Y:S05]  /*3d60*/  BSYNC.RECONVERGENT B1 ;  /* 0x0000000000017941 */ /* 0x000fea0003800200 */
.L_x_18433:
        /* <DEDUP_REMOVED lines=35> */
.L_x_18436:
[----:B------:R-:W-:Y:S05]  /*3fa0*/  BSYNC.RECONVERGENT B1 ;  /* 0x0000000000017941 */ /* 0x000fea0003800200 */
.L_x_18435:
        /* <DEDUP_REMOVED lines=35> */
.L_x_18438:
[----:B------:R-:W-:Y:S05]  /*41e0*/  BSYNC.RECONVERGENT B1 ;  /* 0x0000000000017941 */ /* 0x000fea0003800200 */
.L_x_18437:
        /* <DEDUP_REMOVED lines=32> */
.L_x_18430:
[----:B------:R-:W-:Y:S05]  /*43f0*/  BSYNC.RECONVERGENT B0 ;  /* 0x0000000000007941 */ /* 0x000fea0003800200 */
.L_x_18429:
[----:B01234-:R-:W0:Y:S02]  /*4400*/  LDC.64 R178, c[0x0][0x380] ;  /* 0x0000e000ffb27b82 */ /* 0x01fe240000000a00 */
[----:B0-----:R-:W-:-:S04]  /*4410*/  LEA R176, R178, R176, 0x2 ;  /* 0x000000b0b2b07211 */ /* 0x001fc800078e10ff */
[----:B------:R-:W-:-:S13]  /*4420*/  ISETP.GE.AND P0, PT, R176, R179, PT ;  /* 0x000000b3b000720c */ /* 0x000fda0003f06270 */
[----:B------:R-:W-:Y:S05]  /*4430*/  @!P0 BRA `(.L_x_18439) ;  /* 0xffffffc4008c8947 */ /* 0x000fea000383ffff */
[----:B------:R-:W-:Y:S05]  /*4440*/  EXIT ;  /* 0x000000000000794d */ /* 0x000fea0003800000 */
.L_x_18428:
        /* <DEDUP_REMOVED lines=8> */
.L_x_18441:
[----:B------:R-:W-:Y:S05]  /*44d0*/  BSYNC B0 ;  /* 0x0000000000007941 */ /* 0x000fea0003800000 */
.L_x_18440:
        /* <DEDUP_REMOVED lines=9> */
.L_x_18442:
[----:B------:R-:W-:Y:S01]  /*4570*/  HFMA2 R192, -RZ, RZ, 0, 2.384185791015625e-07 ;  /* 0x00000004ffc07431 */ /* 0x000fe200000001ff */
[----:B------:R-:W-:-:S05]  /*4580*/  MOV R181, R191 ;  /* 0x000000bf00b57202 */ /* 0x000fca0000000f00 */
[----:B------:R-:W-:-:S05]  /*4590*/  FADD.FTZ R184, R182, R181 ;  /* 0x000000b5b6b87221 */ /* 0x000fca0000010000 */
[----:B------:R-:W-:-:S07]  /*45a0*/  MOV R193, R184 ;  /* 0x000000b800c17202 */ /* 0x000fce0000000f00 */
[----:B------:R-:W-:Y:S05]  /*45b0*/  WARPSYNC.COLLECTIVE R190, `(.L_x_18443) ;  /* 0x00000000be087348 */ /* 0x000fea0003c00000 */
[----:B------:R0:W1:Y:S02]  /*45c0*/  SHFL.BFLY P6, R191, R193, R192, R195 ;  /* 0x0c0000c0c1bf7389 */ /* 0x00006400000c00c3 */
[----:B01----:R-:W-:Y:S05]  /*45d0*/  ENDCOLLECTIVE ;  /* 0x000000000000791b */ /* 0x003fea0003800000 */
.L_x_18443:
        /* <DEDUP_REMOVED lines=8> */
.L_x_18444:
[----:B------:R-:W-:Y:S01]  /*4660*/  HFMA2 R192, -RZ, RZ, 0, 9.5367431640625e-07 ;  /* 0x00000010ffc07431 */ /* 0x000fe200000001ff */
[----:B------:R-:W-:-:S05]  /*4670*/  MOV R0, R191 ;  /* 0x000000bf00007202 */ /* 0x000fca0000000f00 */
[----:B------:R-:W-:-:S05]  /*4680*/  FADD.FTZ R189, R185, R0 ;  /* 0x00000000b9bd7221 */ /* 0x000fca0000010000 */
[----:B------:R-:W-:-:S07]  /*4690*/  MOV R193, R189 ;  /* 0x000000bd00c17202 */ /* 0x000fce0000000f00 */
[----:B------:R-:W-:Y:S05]  /*46a0*/  WARPSYNC.COLLECTIVE R190, `(.L_x_18445) ;  /* 0x00000000be087348 */ /* 0x000fea0003c00000 */
[----:B------:R0:W1:Y:S02]  /*46b0*/  SHFL.BFLY P6, R191, R193, R192, R195 ;  /* 0x0c0000c0c1bf7389 */ /* 0x00006400000c00c3 */
[----:B01----:R-:W-:Y:S05]  /*46c0*/  ENDCOLLECTIVE ;  /* 0x000000000000791b */ /* 0x003fea0003800000 */
.L_x_18445:
        /* <DEDUP_REMOVED lines=89> */
.L_x_18446:
[----:B------:R-:W-:Y:S01]  /*4c60*/  HFMA2 R192, -RZ, RZ, 0, 1.1920928955078125e-07 ;  /* 0x00000002ffc07431 */ /* 0x000fe200000001ff */
[----:B------:R-:W-:-:S05]  /*4c70*/  MOV R183, R191 ;  /* 0x000000bf00b77202 */ /* 0x000fca0000000f00 */
[----:B------:R-:W-:-:S05]  /*4c80*/  FADD.FTZ R183, R0, R183 ;  /* 0x000000b700b77221 */ /* 0x000fca0000010000 */
[----:B------:R-:W-:-:S07]  /*4c90*/  MOV R193, R183 ;  /* 0x000000b700c17202 */ /* 0x000fce0000000f00 */
[----:B------:R-:W-:Y:S05]  /*4ca0*/  WARPSYNC.COLLECTIVE R190, `(.L_x_18447) ;  /* 0x00000000be087348 */ /* 0x000fea0003c00000 */
[----:B------:R0:W1:Y:S02]  /*4cb0*/  SHFL.BFLY P6, R191, R193, R192, R195 ;  /* 0x0c0000c0c1bf7389 */ /* 0x00006400000c00c3 */
[----:B01----:R-:W-:Y:S05]  /*4cc0*/  ENDCOLLECTIVE ;  /* 0x000000000000791b */ /* 0x003fea0003800000 */
.L_x_18447:
[----:B------:R-:W-:Y:S01]  /*4cd0*/  HFMA2 R192, -RZ, RZ, 0, 2.384185791015625e-07 ;  /* 0x00000004ffc07431 */ /* 0x000fe200000001ff */
[----:B------:R-:W-:-:S05]  /*4ce0*/  MOV R182, R191 ;  /* 0x000000bf00b67202 */ /* 0x000fca0000000f00 */
[----:B------:R-:W-:-:S05]  /*4cf0*/  FADD.FTZ R182, R183, R182 ;  /* 0x000000b6b7b67221 */ /* 0x000fca0000010000 */
[----:B------:R-:W-:-:S07]  /*4d00*/  MOV R193, R182 ;  /* 0x000000b600c17202 */ /* 0x000fce0000000f00 */
[----:B------:R-:W-:Y:S05]  /*4d10*/  WARPSYNC.COLLECTIVE R190, `(.L_x_18448) ;  /* 0x00000000be087348 */ /* 0x000fea0003c00000 */
[----:B------:R0:W1:Y:S02]  /*4d20*/  SHFL.BFLY P6, R191, R193, R192, R195 ;  /* 0x0c0000c0c1bf7389 */ /* 0x00006400000c00c3 */
[----:B01----:R-:W-:Y:S05]  /*4d30*/  ENDCOLLECTIVE ;  /* 0x000000000000791b */ /* 0x003fea0003800000 */
.L_x_18448:
[----:B------:R-:W-:Y:S01]  /*4d40*/  HFMA2 R192, -RZ, RZ, 0, 4.76837158203125e-07 ;  /* 0x00000008ffc07431 */ /* 0x000fe200000001ff */
[----:B------:R-:W-:-:S05]  /*4d50*/  MOV R185, R191 ;  /* 0x000000bf00b97202 */ /* 0x000fca0000000f00 */
[----:B------:R-:W-:-:S05]  /*4d60*/  FADD.FTZ R185, R182, R185 ;  /* 0x000000b9b6b97221 */ /* 0x000fca0000010000 */
[----:B------:R-:W-:-:S07]  /*4d70*/  MOV R193, R185 ;  /* 0x000000b900c17202 */ /* 0x000fce0000000f00 */
[----:B------:R-:W-:Y:S05]  /*4d80*/  WARPSYNC.COLLECTIVE R190, `(.L_x_18449) ;  /* 0x00000000be087348 */ /* 0x000fea0003c00000 */
[----:B------:R0:W1:Y:S02]  /*4d90*/  SHFL.BFLY P6, R191, R193, R192, R195 ;  /* 0x0c0000c0c1bf7389 */ /* 0x00006400000c00c3 */
[----:B01----:R-:W-:Y:S05]  /*4da0*/  ENDCOLLECTIVE ;  /* 0x000000000000791b */ /* 0x003fea0003800000 */
.L_x_18449:
[----:B------:R-:W-:Y:S01]  /*4db0*/  HFMA2 R192, -RZ, RZ, 0, 9.5367431640625e-07 ;  /* 0x00000010ffc07431 */ /* 0x000fe200000001ff */
[----:B------:R-:W-:-:S05]  /*4dc0*/  MOV R184, R191 ;  /* 0x000000bf00b87202 */ /* 0x000fca0000000f00 */
[----:B------:R-:W-:-:S05]  /*4dd0*/  FADD.FTZ R184, R185, R184 ;  /* 0x000000b8b9b87221 */ /* 0x000fca0000010000 */
[----:B------:R-:W-:-:S07]  /*4de0*/  MOV R193, R184 ;  /* 0x000000b800c17202 */ /* 0x000fce0000000f00 */
[----:B------:R-:W-:Y:S05]  /*4df0*/  WARPSYNC.COLLECTIVE R190, `(.L_x_18450) ;  /* 0x00000000be087348 */ /* 0x000fea0003c00000 */
[----:B------:R0:W1:Y:S02]  /*4e00*/  SHFL.BFLY P6, R191, R193, R192, R195 ;  /* 0x0c0000c0c1bf7389 */ /* 0x00006400000c00c3 */
[----:B01----:R-:W-:Y:S05]  /*4e10*/  ENDCOLLECTIVE ;  /* 0x000000000000791b */ /* 0x003fea0003800000 */
.L_x_18450:
[----:B------:R-:W-:Y:S01]  /*4e20*/  MOV R189, R191 ;  /* 0x000000bf00bd7202 */ /* 0x000fe20000000f00 */
[----:B------:R-:W-:Y:S06]  /*4e30*/  BRA `(.L_x_18451) ;  /* 0xffffffe800507947 */ /* 0x000fec000383ffff */
.L_x_18452:
        /* <DEDUP_REMOVED lines=12> */
.L_x_45838:


//--------------------- .text._ZN10layer_norm13ln_fwd_kernelINS_13Kernel_traitsIf13__nv_bfloat16fS2_fjLj1280ELj1ELj4ELj1ELj16ENS_18Kernel_traits_baseILj1280EfS2_fS2_fjLj128EEEEELb0ELb1ELb1ELb1EEEvNS_9FwdParamsE --------------------------
	.section	.text._ZN10layer_norm13ln_fwd_kernelINS_13Kernel_traitsIf13__nv_bfloat16fS2_fjLj1280ELj1ELj4ELj1ELj16ENS_18Kernel_traits_baseILj1280EfS2_fS2_fjLj128EEEEELb0ELb1ELb1ELb1EEEvNS_9FwdParamsE,"ax",@progbits
	.align	128
        .global         _ZN10layer_norm13ln_fwd_kernelINS_13Kernel_traitsIf13__nv_bfloat16fS2_fjLj1280ELj1ELj4ELj1ELj16ENS_18Kernel_traits_baseILj1280EfS2_fS2_fjLj128EEEEELb0ELb1ELb1ELb1EEEvNS_9FwdParamsE
        .type           _ZN10layer_norm13ln_fwd_kernelINS_13Kernel_traitsIf13__nv_bfloat16fS2_fjLj1280ELj1ELj4ELj1ELj16ENS_18Kernel_traits_baseILj1280EfS2_fS2_fjLj128EEEEELb0ELb1ELb1ELb1EEEvNS_9FwdParamsE,@function
        .size           _ZN10layer_norm13ln_fwd_kernelINS_13Kernel_traitsIf13__nv_bfloat16fS2_fjLj1280ELj1ELj4ELj1ELj16ENS_18Kernel_traits_baseILj1280EfS2_fS2_fjLj128EEEEELb0ELb1ELb1ELb1EEEvNS_9FwdParamsE,(.L_x_45839 - _ZN10layer_norm13ln_fwd_kernelINS_13Kernel_traitsIf13__nv_bfloat16fS2_fjLj1280ELj1ELj4ELj1ELj16ENS_18Kernel_traits_baseILj1280EfS2_fS2_fjLj128EEEEELb0ELb1ELb1ELb1EEEvNS_9FwdParamsE)
        .other          _ZN10layer_norm13ln_fwd_kernelINS_13Kernel_traitsIf13__nv_bfloat16fS2_fjLj1280ELj1ELj4ELj1ELj16ENS_18Kernel_traits_baseILj1280EfS2_fS2_fjLj128EEEEELb0ELb1ELb1ELb1EEEvNS_9FwdParamsE,@"STO_CUDA_ENTRY STV_DEFAULT"
_ZN10layer_norm13ln_fwd_kernelINS_13Kernel_traitsIf13__nv_bfloat16fS2_fjLj1280ELj1ELj4ELj1ELj16ENS_18Kernel_traits_baseILj1280EfS2_fS2_fjLj128EEEEELb0ELb1ELb1ELb1EEEvNS_9FwdParamsE:
.text._ZN10layer_norm13ln_fwd_kernelINS_13Kernel_traitsIf13__nv_bfloat16fS2_fjLj1280ELj1ELj4ELj1ELj16ENS_18Kernel_traits_baseILj1280EfS2_fS2_fjLj128EEEEELb0ELb1ELb1ELb1EEEvNS_9FwdParamsE:
        /* <DEDUP_REMOVED lines=49> */
.L_x_18453:
        /* <DEDUP_REMOVED lines=44> */
.L_x_18454:
[----:B------:R-:W1:Y:S01]  /*05d0*/  LDCU UR4, c[0x0][0x384] ;  /* 0x00007080ff0477ac */ /* 0x000e620008000800 */
[----:B------:R-:W2:Y:S01]  /*05e0*/  LDCU UR11, c[0x0][0x40c] ;  /* 0x00008180ff0b77ac */ /* 0x000ea20008000800 */
[----:B------:R-:W3:Y:S01]  /*05f0*/  LDCU.U8 UR5, c[0x0][0x410] ;  /* 0x00008200ff0577ac */ /* 0x000ee20008000000 */
[----:B------:R-:W4:Y:S01]  /*0600*/  LDCU UR10, c[0x0][0x448] ;  /* 0x00008900ff0a77ac */ /* 0x000f220008000800 */
[----:B------:R-:W0:Y:S01]  /*0610*/  LDCU.64 UR8, c[0x0][0x3a0] ;  /* 0x00007400ff0877ac */ /* 0x000e220008000a00 */
[----:B-1----:R-:W-:-:S13]  /*0620*/  ISETP.GE.AND P0, PT, R3, UR4, PT ;  /* 0x0000000403007c0c */ /* 0x002fda000bf06270 */
[----:B0-234-:R-:W-:Y:S05]  /*0630*/  @P0 EXIT ;  /* 0x000000000000094d */ /* 0x01dfea0003800000 */
.L_x_18473:
        /* <DEDUP_REMOVED lines=75> */
.L_x_18456:
        /* <DEDUP_REMOVED lines=31> */
[----:B------:R-:W-:Y:S01]  /*0ce0*/  MOV R138, RZ ;  /* 0x000000ff008a7202 */ /* 0x000fe20000000f00 */
[----:B------:R-:W-:Y:S02]  /*0cf0*/  @P1 FMUL.FTZ R138, R143, R86 ;  /* 0x000000568f8a1220 */ /* 0x000fe40000410000 */
        /* <DEDUP_REMOVED lines=8> */
.L_x_18457:
[----:B------:R-:W-:Y:S05]  /*0d80*/  BSYNC.RECONVERGENT B0 ;  /* 0x0000000000007941 */ /* 0x000fea0003800200 */
.L_x_18455:
        /* <DEDUP_REMOVED lines=24> */
[----:B------:R-:W-:-:S03]  /*0f10*/  @P2 SHF.L.U32 R145, R145, 0x10, RZ ;  /* 0x0000001091912819 */ /* 0x000fc600000006ff */
[----:B------:R-:W2:Y:S08]  /*0f20*/  @P2 LDC R153, c[0x0][0x40c] ;  /* 0x00010300ff992b82 */ /* 0x000eb00000000800 */
[----:B------:R-:W3:Y:S01]  /*0f30*/  @P2 LDC R152, c[0x0][0x40c] ;  /* 0x00010300ff982b82 */ /* 0x000ee20000000800 */
[----:B0-----:R-:W-:-:S07]  /*0f40*/  @P2 FMUL.FTZ R149, R146, R147 ;  /* 0x0000009392952220 */ /* 0x001fce0000410000 */
[----:B------:R-:W0:Y:S01]  /*0f50*/  @P2 LDC R155, c[0x0][0x40c] ;  /* 0x00010300ff9b2b82 */ /* 0x000e220000000800 */
[----:B-1----:R-:W-:Y:S01]  /*0f60*/  @P2 FMUL.FTZ R146, R144, R151 ;  /* 0x0000009790922220 */ /* 0x002fe20000410000 */
[----:B------:R-:W-:Y:S02]  /*0f70*/  @P2 PRMT R144, R126, 0x7632, R144 ;  /* 0x000076327e902816 */ /* 0x000fe40000000090 */
[----:B------:R-:W-:Y:S02]  /*0f80*/  MOV R151, R135 ;  /* 0x0000008700977202 */ /* 0x000fe40000000f00 */
[----:B------:R-:W-:Y:S02]  /*0f90*/  @P2 SHF.L.U32 R147, R144, 0x10, RZ ;  /* 0x0000001090932819 */ /* 0x000fe400000006ff */
[----:B------:R-:W1:Y:S01]  /*0fa0*/  @P2 LDC R154, c[0x0][0x40c] ;  /* 0x00010300ff9a2b82 */ /* 0x000e620000000800 */
[----:B--2---:R-:W-:Y:S01]  /*0fb0*/  @P2 FMUL.FTZ R153, R148, R153 ;  /* 0x0000009994992220 */ /* 0x004fe20000410000 */
[----:B------:R-:W-:-:S02]  /*0fc0*/  @P2 SHF.L.U32 R148, R126, 0x10, RZ ;  /* 0x000000107e942819 */ /* 0x000fc400000006ff */
[----:B------:R-:W-:Y:S01]  /*0fd0*/  MOV R144, R128 ;  /* 0x0000008000907202 */ /* 0x000fe20000000f00 */
[----:B------:R-:W-:Y:S01]  /*0fe0*/  @P2 FFMA.FTZ R144, R149, R92, R128 ;  /* 0x0000005c95902223 */ /* 0x000fe20000010080 */
[----:B------:R-:W-:Y:S02]  /*0ff0*/  MOV R149, R133 ;  /* 0x0000008500957202 */ /* 0x000fe40000000f00 */
[----:B------:R-:W2:Y:S01]  /*1000*/  @P2 LDC R157, c[0x0][0x40c] ;  /* 0x00010300ff9d2b82 */ /* 0x000ea20000000800 */
[----:B---3--:R-:W-:Y:S01]  /*1010*/  @P2 FMUL.FTZ R152, R145, R152 ;  /* 0x0000009891982220 */ /* 0x008fe20000410000 */
[----:B------:R-:W-:Y:S01]  /*1020*/  MOV R145, R129 ;  /* 0x0000008100917202 */ /* 0x000fe20000000f00 */
[----:B------:R-:W-:Y:S01]  /*1030*/  @P2 FFMA.FTZ R145, R146, R93, R129 ;  /* 0x0000005d92912223 */ /* 0x000fe20000010081 */
[----:B------:R-:W-:Y:S01]  /*1040*/  MOV R146, R130 ;  /* 0x0000008200927202 */ /* 0x000fe20000000f00 */
[----:B------:R-:W-:Y:S01]  /*1050*/  @P2 FFMA.FTZ R146, R153, R94, R130 ;  /* 0x0000005e99922223 */ /* 0x000fe20000010082 */
[----:B0-----:R-:W-:Y:S01]  /*1060*/  @P2 FMUL.FTZ R155, R148, R155 ;  /* 0x0000009b949b2220 */ /* 0x001fe20000410000 */
[----:B------:R-:W-:-:S03]  /*1070*/  MOV R148, R132 ;  /* 0x0000008400947202 */ /* 0x000fc60000000f00 */
[----:B------:R-:W-:Y:S01]  /*1080*/  @P2 FFMA.FTZ R148, R155, R96, R132 ;  /* 0x000000609b942223 */ /* 0x000fe20000010084 */
[----:B-1----:R-:W-:Y:S01]  /*1090*/  @P2 FMUL.FTZ R154, R147, R154 ;  /* 0x0000009a939a2220 */ /* 0x002fe20000410000 */
[----:B------:R-:W-:Y:S01]  /*10a0*/  MOV R147, R131 ;  /* 0x0000008300937202 */ /* 0x000fe20000000f00 */
[----:B------:R-:W-:Y:S02]  /*10b0*/  @P2 FFMA.FTZ R147, R152, R95, R131 ;  /* 0x0000005f98932223 */ /* 0x000fe40000010083 */
        /* <DEDUP_REMOVED lines=10> */
.L_x_18459:
[----:B0-----:R-:W0:Y:S01]  /*1160*/  @P1 LDC R147, c[0x0][0x40c] ;  /* 0x00010300ff931b82 */ /* 0x001e220000000800 */
        /* <DEDUP_REMOVED lines=40> */
.L_x_18460:
[----:B------:R-:W-:Y:S05]  /*13f0*/  BSYNC.RECONVERGENT B0 ;  /* 0x0000000000007941 */ /* 0x000fea0003800200 */
.L_x_18458:
        /* <DEDUP_REMOVED lines=61> */
.L_x_18462:
[----:B--2---:R-:W0:Y:S01]  /*17d0*/  @P1 LDC R155, c[0x0][0x40c] ;  /* 0x00010300ff9b1b82 */ /* 0x004e220000000800 */
        /* <DEDUP_REMOVED lines=40> */
.L_x_18463:
[----:B------:R-:W-:Y:S05]  /*1a60*/  BSYNC.RECONVERGENT B0 ;  /* 0x0000000000007941 */ /* 0x000fea0003800200 */
.L_x_18461:
        /* <DEDUP_REMOVED lines=61> */
.L_x_18465:
        /* <DEDUP_REMOVED lines=41> */
.L_x_18466:
[----:B------:R-:W-:Y:S05]  /*20d0*/  BSYNC.RECONVERGENT B0 ;  /* 0x0000000000007941 */ /* 0x000fea0003800200 */
.L_x_18464:
[----:B------:R-:W0:Y:S01]  /*20e0*/  @P1 LDC.64 R176, c[0x0][0x390] ;  /* 0x0000e400ffb01b82 */ /* 0x000e220000000a00 */
[C---:B------:R-:W-:Y:S02]  /*20f0*/  IADD3 R175, PT, PT, R171.reuse, 0x60, RZ ;  /* 0x00000060abaf7810 */ /* 0x040fe40007ffe0ff */
[----:B------:R-:W-:Y:S02]  /*2100*/  @P1 IADD3 R181, PT, PT, R170, 0x80, RZ ;  /* 0x00000080aab51810 */ /* 0x000fe40007ffe0ff */
[----:B------:R-:W-:Y:S01]  /*2110*/  IADD3 R171, PT, PT, R171, 0x80, RZ ;  /* 0x00000080abab7810 */ /* 0x000fe20007ffe0ff */
        /* <DEDUP_REMOVED lines=11> */
[----:B------:R-:W-:Y:S02]  /*21d0*/  ISETP.GT.AND P0, PT, R0, RZ, PT ;  /* 0x000000ff0000720c */ /* 0x000fe40003f04270 */
[----:B-----5:R-:W-:-:S11]  /*21e0*/  MOV R182, R134 ;  /* 0x0000008600b67202 */ /* 0x020fd60000000f00 */
[----:B--2---:R-:W0:Y:S01]  /*21f0*/  @P0 LDC R175, c[0x0][0x40c] ;  /* 0x00010300ffaf0b82 */ /* 0x004e220000000800 */
[C---:B------:R-:W-:Y:S02]  /*2200*/  @P0 SHF.L.U32 R174, R124.reuse, 0x10, RZ ;  /* 0x000000107cae0819 */ /* 0x040fe400000006ff */
[C---:B------:R-:W-:Y:S02]  /*2210*/  @P0 SHF.L.U32 R176, R125.reuse, 0x10, RZ ;  /* 0x000000107db00819 */ /* 0x040fe400000006ff */
[----:B------:R-:W-:Y:S02]  /*2220*/  @P0 PRMT R0, R124, 0x7632, R0 ;  /* 0x000076327c000816 */ /* 0x000fe40000000000 */
[----:B------:R-:W-:Y:S01]  /*2230*/  @P0 PRMT R170, R125, 0x7632, R170 ;  /* 0x000076327daa0816 */ /* 0x000fe200000000aa */
[----:B------:R-:W1:Y:S01]  /*2240*/  @P0 LDC R179, c[0x0][0x40c] ;  /* 0x00010300ffb30b82 */ /* 0x000e620000000800 */
[----:B------:R-:W-:Y:S02]  /*2250*/  @P0 SHF.L.U32 R0, R0, 0x10, RZ ;  /* 0x0000001000000819 */ /* 0x000fe400000006ff */
[----:B------:R-:W-:-:S02]  /*2260*/  @P0 SHF.L.U32 R170, R170, 0x10, RZ ;  /* 0x00000010aaaa0819 */ /* 0x000fc400000006ff */
        /* <DEDUP_REMOVED lines=8> */
[----:B------:R-:W-:Y:S02]  /*22f0*/  @P0 SHF.L.U32 R179, R127, 0x10, RZ ;  /* 0x000000107fb30819 */ /* 0x000fe400000006ff */
[----:B------:R-:W-:Y:S01]  /*2300*/  MOV R176, R128 ;  /* 0x0000008000b07202 */ /* 0x000fe20000000f00 */
[----:B------:R-:W-:-:S03]  /*2310*/  @P0 FFMA.FTZ R176, R175, R116, R128 ;  /* 0x00000074afb00223 */ /* 0x000fc60000010080 */
[----:B------:R-:W1:Y:S01]  /*2320*/  @P0 LDC R185, c[0x0][0x40c] ;  /* 0x00010300ffb90b82 */ /* 0x000e620000000800 */
[----:B--2---:R-:W-:-:S07]  /*2330*/  @P0 FMUL.FTZ R174, R174, R187 ;  /* 0x000000bbaeae0220 */ /* 0x004fce0000410000 */
[----:B------:R-:W2:Y:S01]  /*2340*/  @P0 LDC R180, c[0x0][0x40c] ;  /* 0x00010300ffb40b82 */ /* 0x000ea20000000800 */
[----:B---3--:R-:W-:Y:S01]  /*2350*/  @P0 FMUL.FTZ R0, R0, R177 ;  /* 0x000000b100000220 */ /* 0x008fe20000410000 */
[----:B------:R-:W-:-:S03]  /*2360*/  MOV R177, R129 ;  /* 0x0000008100b17202 */ /* 0x000fc60000000f00 */
[----:B------:R-:W-:Y:S01]  /*2370*/  @P0 FFMA.FTZ R177, R0, R117, R129 ;  /* 0x0000007500b10223 */ /* 0x000fe20000010081 */
[----:B0-----:R-:W-:Y:S01]  /*2380*/  @P0 FMUL.FTZ R170, R170, R181 ;  /* 0x000000b5aaaa0220 */ /* 0x001fe20000410000 */
[----:B------:R-:W-:Y:S01]  /*2390*/  MOV R181, R133 ;  /* 0x0000008500b57202 */ /* 0x000fe20000000f00 */
[----:B------:R-:W-:Y:S01]  /*23a0*/  @P0 FFMA.FTZ R181, R174, R121, R133 ;  /* 0x00000079aeb50223 */ /* 0x000fe20000010085 */
[----:B-1----:R-:W-:Y:S01]  /*23b0*/  @P0 FMUL.FTZ R185, R178, R185 ;  /* 0x000000b9b2b90220 */ /* 0x002fe20000410000 */
[----:B------:R-:W-:Y:S01]  /*23c0*/  MOV R178, R130 ;  /* 0x0000008200b27202 */ /* 0x000fe20000000f00 */
[----:B------:R-:W-:Y:S01]  /*23d0*/  @P0 FFMA.FTZ R178, R183, R118, R130 ;  /* 0x00000076b7b20223 */ /* 0x000fe20000010082 */
[----:B------:R-:W-:Y:S01]  /*23e0*/  MOV R183, R135 ;  /* 0x0000008700b77202 */ /* 0x000fe20000000f00 */
[----:B--2---:R-:W-:Y:S01]  /*23f0*/  @P0 FMUL.FTZ R187, R179, R180 ;  /* 0x000000b4b3bb0220 */ /* 0x004fe20000410000 */
[----:B------:R-:W-:Y:S01]  /*2400*/  MOV R179, R131 ;  /* 0x0000008300b37202 */ /* 0x000fe20000000f00 */
[----:B------:R-:W-:Y:S01]  /*2410*/  @P0 FFMA.FTZ R179, R170, R119, R131 ;  /* 0x00000077aab30223 */ /* 0x000fe20000010083 */
[----:B------:R-:W-:Y:S01]  /*2420*/  MOV R180, R132 ;  /* 0x0000008400b47202 */ /* 0x000fe20000000f00 */
[----:B------:R-:W-:Y:S01]  /*2430*/  @P0 FFMA.FTZ R180, R185, R120, R132 ;  /* 0x00000078b9b40223 */ /* 0x000fe20000010084 */
[----:B------:R-:W-:Y:S01]  /*2440*/  @P0 FFMA.FTZ R182, R187, R122, R134 ;  /* 0x0000007abbb60223 */ /* 0x000fe20000010086 */
[----:B------:R-:W-:Y:S06]  /*2450*/  @!P0 BRA `(.L_x_18469) ;  /* 0x0000000000b88947 */ /* 0x000fec0003800000 */
[----:B------:R-:W-:-:S04]  /*2460*/  PRMT R0, R127, 0x7632, R0 ;  /* 0x000076327f007816 */ /* 0x000fc80000000000 */
[----:B------:R-:W-:-:S05]  /*2470*/  SHF.L.U32 R0, R0, 0x10, RZ ;  /* 0x0000001000007819 */ /* 0x000fca00000006ff */
[----:B------:R-:W-:-:S04]  /*2480*/  FMUL.FTZ R0, R0, UR11 ;  /* 0x0000000b00007c20 */ /* 0x000fc80008410000 */
[----:B------:R-:W-:Y:S01]  /*2490*/  FFMA.FTZ R183, R0, R123, R135 ;  /* 0x0000007b00b77223 */ /* 0x000fe20000010087 */
[----:B------:R-:W-:Y:S06]  /*24a0*/  BRA `(.L_x_18469) ;  /* 0x0000000000a47947 */ /* 0x000fec0003800000 */
.L_x_18468:
[----:B--2---:R-:W0:Y:S01]  /*24b0*/  @P1 LDC R175, c[0x0][0x40c] ;  /* 0x00010300ffaf1b82 */ /* 0x004e220000000800 */
[C---:B-----5:R-:W-:Y:S02]  /*24c0*/  @P1 SHF.L.U32 R174, R124.reuse, 0x10, RZ ;  /* 0x000000107cae1819 */ /* 0x060fe400000006ff */
[----:B------:R-:W-:Y:S02]  /*24d0*/  @P1 PRMT R0, R124, 0x7632, R0 ;  /* 0x000076327c001816 */ /* 0x000fe40000000000 */
[----:B------:R-:W-:Y:S02]  /*24e0*/  @P1 PRMT R170, R125, 0x7632, R170 ;  /* 0x000076327daa1816 */ /* 0x000fe400000000aa */
[----:B------:R-:W-:Y:S01]  /*24f0*/  @P1 SHF.L.U32 R0, R0, 0x10, RZ ;  /* 0x0000001000001819 */ /* 0x000fe200000006ff */
        /* <DEDUP_REMOVED lines=11> */
[----:B------:R-:W-:Y:S02]  /*25b0*/  @P1 SHF.L.U32 R174, R174, 0x10, RZ ;  /* 0x00000010aeae1819 */ /* 0x000fe400000006ff */
[----:B------:R-:W-:Y:S02]  /*25c0*/  @P1 SHF.L.U32 R175, R175, 0x10, RZ ;  /* 0x00000010afaf1819 */ /* 0x000fe400000006ff */
[----:B------:R-:W1:Y:S01]  /*25d0*/  @P1 LDC R187, c[0x0][0x40c] ;  /* 0x00010300ffbb1b82 */ /* 0x000e620000000800 */
[----:B--2---:R-:W-:Y:S01]  /*25e0*/  @P1 FMUL.FTZ R0, R0, R177 ;  /* 0x000000b100001220 */ /* 0x004fe20000410000 */
[----:B------:R-:W-:-:S06]  /*25f0*/  @P1 SHF.L.U32 R177, R126, 0x10, RZ ;  /* 0x000000107eb11819 */ /* 0x000fcc00000006ff */
[----:B------:R-:W2:Y:S01]  /*2600*/  @P1 LDC R189, c[0x0][0x40c] ;  /* 0x00010300ffbd1b82 */ /* 0x000ea20000000800 */
[----:B---3--:R-:W-:Y:S01]  /*2610*/  @P1 FMUL.FTZ R185, R177, R178 ;  /* 0x000000b2b1b91220 */ /* 0x008fe20000410000 */
[----:B------:R-:W-:Y:S01]  /*2620*/  CS2R R176, SRZ ;  /* 0x0000000000b07805 */ /* 0x000fe2000001ff00 */
[----:B------:R-:W-:Y:S02]  /*2630*/  HFMA2 R178, -RZ, RZ, 0, 0 ;  /* 0x00000000ffb27431 */ /* 0x000fe400000001ff */
[----:B------:R-:W-:Y:S01]  /*2640*/  @P1 FMUL.FTZ R178, R181, R118 ;  /* 0x00000076b5b21220 */ /* 0x000fe20000410000 */
[----:B------:R-:W-:Y:S01]  /*2650*/  @P1 FMUL.FTZ R176, R179, R116 ;  /* 0x00000074b3b01220 */ /* 0x000fe20000410000 */
[----:B------:R-:W-:Y:S01]  /*2660*/  MOV R179, RZ ;  /* 0x000000ff00b37202 */ /* 0x000fe20000000f00 */
[----:B------:R-:W-:Y:S01]  /*2670*/  @P1 FMUL.FTZ R177, R0, R117 ;  /* 0x0000007500b11220 */ /* 0x000fe20000410000 */
[----:B------:R-:W3:Y:S01]  /*2680*/  @P1 LDC R184, c[0x0][0x40c] ;  /* 0x00010300ffb81b82 */ /* 0x000ee20000000800 */
[----:B0-----:R-:W-:Y:S01]  /*2690*/  @P1 FMUL.FTZ R170, R170, R183 ;  /* 0x000000b7aaaa1220 */ /* 0x001fe20000410000 */
[----:B------:R-:W-:-:S03]  /*26a0*/  CS2R R182, SRZ ;  /* 0x0000000000b67805 */ /* 0x000fc6000001ff00 */
[----:B------:R-:W-:Y:S01]  /*26b0*/  @P1 FMUL.FTZ R179, R170, R119 ;  /* 0x00000077aab31220 */ /* 0x000fe20000410000 */
[----:B-1----:R-:W-:Y:S01]  /*26c0*/  @P1 FMUL.FTZ R174, R174, R187 ;  /* 0x000000bbaeae1220 */ /* 0x002fe20000410000 */
[----:B--2---:R-:W-:Y:S01]  /*26d0*/  @P1 FMUL.FTZ R189, R180, R189 ;  /* 0x000000bdb4bd1220 */ /* 0x004fe20000410000 */
[----:B------:R-:W-:Y:S02]  /*26e0*/  CS2R R180, SRZ ;  /* 0x0000000000b47805 */ /* 0x000fe4000001ff00 */
[----:B------:R-:W-:Y:S01]  /*26f0*/  @P1 FMUL.FTZ R180, R185, R120 ;  /* 0x00000078b9b41220 */ /* 0x000fe20000410000 */
[----:B------:R-:W-:Y:S01]  /*2700*/  @P1 FMUL.FTZ R181, R174, R121 ;  /* 0x00000079aeb51220 */ /* 0x000fe20000410000 */
[----:B------:R-:W-:Y:S01]  /*2710*/  @P1 FMUL.FTZ R182, R189, R122 ;  /* 0x0000007abdb61220 */ /* 0x000fe20000410000 */
[----:B---3--:R-:W-:-:S04]  /*2720*/  @P1 FMUL.FTZ R184, R175, R184 ;  /* 0x000000b8afb81220 */ /* 0x008fc80000410000 */
[----:B------:R-:W-:-:S07]  /*2730*/  @P1 FMUL.FTZ R183, R184, R123 ;  /* 0x0000007bb8b71220 */ /* 0x000fce0000410000 */
.L_x_18469:
[----:B------:R-:W-:Y:S05]  /*2740*/  BSYNC.RECONVERGENT B0 ;  /* 0x0000000000007941 */ /* 0x000fea0003800200 */
.L_x_18467:
        /* <DEDUP_REMOVED lines=148> */
.L_x_18485:
        /* <DEDUP_REMOVED lines=17> */
[----:B------:R-:W-:-:S03]  /*31a0*/  IADD3 R169, PT, PT, R169, -0x1, RZ ;  /* 0xffffffffa9a97810 */ /* 0x000fc60007ffe0ff */
        /* <DEDUP_REMOVED lines=13> */
[----:B------:R-:W-:Y:S01]  /*3280*/  LOP3.LUT R2, R170, 0x1f, RZ, 0xc0, !PT ;  /* 0x0000001faa027812 */ /* 0x000fe200078ec0ff */
[C---:B------:R-:W-:Y:S01]  /*3290*/  FADD.FTZ R175, -R171.reuse, R138 ;  /* 0x0000008aabaf7221 */ /* 0x040fe20000010100 */
[----:B------:R-:W-:Y:S01]  /*32a0*/  FADD.FTZ R139, -R171, R139 ;  /* 0x0000008bab8b7221 */ /* 0x000fe20000010100 */
[C---:B------:R-:W-:Y:S01]  /*32b0*/  FMUL.FTZ R162, R0.reuse, R147 ;  /* 0x0000009300a27220 */ /* 0x040fe20000410000 */
[----:B------:R-:W-:Y:S01]  /*32c0*/  LEA.HI.SX32 R169, R169, R2, 0x1d ;  /* 0x00000002a9a97211 */ /* 0x000fe200078feaff */
[C---:B------:R-:W-:Y:S01]  /*32d0*/  FMUL.FTZ R164, R0.reuse, R149 ;  /* 0x0000009500a47220 */ /* 0x040fe20000410000 */
[C---:B------:R-:W-:Y:S01]  /*32e0*/  FMUL.FTZ R166, R0.reuse, R151 ;  /* 0x0000009700a67220 */ /* 0x040fe20000410000 */
[C---:B------:R-:W-:Y:S01]  /*32f0*/  FADD.FTZ R173, -R171.reuse, R136 ;  /* 0x00000088abad7221 */ /* 0x040fe20000010100 */
[----:B------:R-:W-:Y:S01]  /*3300*/  FADD.FTZ R145, -R171, R145 ;  /* 0x00000091ab917221 */ /* 0x000fe20000010100 */
[C---:B------:R-:W-:Y:S01]  /*3310*/  FMUL.FTZ R138, R0.reuse, R137 ;  /* 0x00000089008a7220 */ /* 0x040fe20000410000 */
[----:B------:R-:W-:Y:S01]  /*3320*/  IADD3 R147, PT, PT, R169, 0x20, RZ ;  /* 0x00000020a9937810 */ /* 0x000fe20007ffe0ff */
[----:B------:R-:W-:Y:S01]  /*3330*/  FADD.FTZ R185, -R171, R140 ;  /* 0x0000008cabb97221 */ /* 0x000fe20000010100 */
[----:B------:R-:W-:Y:S01]  /*3340*/  IADD3 R149, PT, PT, R169, 0x40, RZ ;  /* 0x00000040a9957810 */ /* 0x000fe20007ffe0ff */
[----:B------:R-:W-:Y:S01]  /*3350*/  FADD.FTZ R141, -R171, R141 ;  /* 0x0000008dab8d7221 */ /* 0x000fe20000010100 */
[----:B------:R-:W-:Y:S01]  /*3360*/  IADD3 R151, PT, PT, R169, 0x60, RZ ;  /* 0x00000060a9977810 */ /* 0x000fe20007ffe0ff */
[----:B------:R-:W-:Y:S01]  /*3370*/  FADD.FTZ R205, -R171, R158 ;  /* 0x0000009eabcd7221 */ /* 0x000fe20000010100 */
[----:B------:R-:W-:Y:S01]  /*3380*/  IADD3 R137, PT, PT, R169, 0x80, RZ ;  /* 0x00000080a9897810 */ /* 0x000fe20007ffe0ff */
[C---:B------:R-:W-:Y:S01]  /*3390*/  FMUL.FTZ R175, R0.reuse, R175 ;  /* 0x000000af00af7220 */ /* 0x040fe20000410000 */
[C---:B------:R-:W-:Y:S01]  /*33a0*/  FMUL.FTZ R140, R0.reuse, R139 ;  /* 0x0000008b008c7220 */ /* 0x040fe20000410000 */
[C---:B------:R-:W-:Y:S01]  /*33b0*/  FADD.FTZ R189, -R171.reuse, R144 ;  /* 0x00000090abbd7221 */ /* 0x040fe20000010100 */
[C---:B------:R-:W-:Y:S01]  /*33c0*/  FADD.FTZ R191, -R171.reuse, R146 ;  /* 0x00000092abbf7221 */ /* 0x040fe20000010100 */
[C---:B------:R-:W-:Y:S01]  /*33d0*/  FADD.FTZ R193, -R171.reuse, R148 ;  /* 0x00000094abc17221 */ /* 0x040fe20000010100 */
[C---:B------:R-:W-:Y:S01]  /*33e0*/  FADD.FTZ R195, -R171.reuse, R150 ;  /* 0x00000096abc37221 */ /* 0x040fe20000010100 */
[C---:B------:R-:W-:Y:S01]  /*33f0*/  FMUL.FTZ R173, R0.reuse, R173 ;  /* 0x000000ad00ad7220 */ /* 0x040fe20000410000 */
[----:B------:R-:W-:Y:S01]  /*3400*/  FMUL.FTZ R158, R0, R145 ;  /* 0x00000091009e7220 */ /* 0x000fe20000410000 */
[C---:B------:R-:W-:Y:S01]  /*3410*/  FADD.FTZ R187, -R171.reuse, R142 ;  /* 0x0000008eabbb7221 */ /* 0x040fe20000010100 */
[C---:B------:R-:W-:Y:S01]  /*3420*/  FADD.FTZ R143, -R171.reuse, R143 ;  /* 0x0000008fab8f7221 */ /* 0x040fe20000010100 */
[C---:B------:R-:W-:Y:S01]  /*3430*/  FADD.FTZ R203, -R171.reuse, R156 ;  /* 0x0000009cabcb7221 */ /* 0x040fe20000010100 */
[----:B------:R-:W-:Y:S01]  /*3440*/  FADD.FTZ R157, -R171, R157 ;  /* 0x0000009dab9d7221 */ /* 0x000fe20000010100 */
[----:B0-----:R-:W-:-:S04]  /*3450*/  IMAD.WIDE.U32 R144, R169, 0x10, R152 ;  /* 0x00000010a9907825 */ /* 0x001fc800078e0098 */
[----:B------:R-:W-:Y:S01]  /*3460*/  FMUL.FTZ R142, R0, R141 ;  /* 0x0000008d008e7220 */ /* 0x000fe20000410000 */
[----:B------:R-:W-:Y:S01]  /*3470*/  FFMA.FTZ R140, R140, R7, R47 ;  /* 0x000000078c8c7223 */ /* 0x000fe2000001002f */
[----:B------:R-:W-:Y:S01]  /*3480*/  FADD.FTZ R161, -R171, R161 ;  /* 0x000000a1aba17221 */ /* 0x000fe20000010100 */
        /* <DEDUP_REMOVED lines=10> */
[----:B------:R-:W-:Y:S01]  /*3530*/  FADD.FTZ R155, -R171, R155 ;  /* 0x0000009bab9b7221 */ /* 0x000fe20000010100 */
[----:B------:R-:W-:Y:S01]  /*3540*/  FMUL.FTZ R191, R0, R191 ;  /* 0x000000bf00bf7220 */ /* 0x000fe20000410000 */
[----:B------:R-:W-:-:S04]  /*3550*/  IMAD.WIDE.U32 R152, R137, 0x10, R152 ;  /* 0x0000001089987825 */ /* 0x000fc800078e0098 */
        /* <DEDUP_REMOVED lines=16> */
[----:B------:R-:W-:Y:S01]  /*3660*/  F2FP.BF16.F32.PACK_AB R137, R140, R137 ;  /* 0x000000898c89723e */ /* 0x000fe200000010ff */
[----:B------:R-:W-:Y:S01]  /*3670*/  FFMA.FTZ R157, R158, R13, R53 ;  /* 0x0000000d9e9d7223 */ /* 0x000fe20000010035 */
[----:B------:R-:W-:Y:S01]  /*3680*/  FMUL.FTZ R185, R0, R185 ;  /* 0x000000b900b97220 */ /* 0x000fe20000410000 */
[----:B------:R-:W-:Y:S01]  /*3690*/  FFMA.FTZ R139, R187, R10, R50 ;  /* 0x0000000abb8b7223 */ /* 0x000fe20000010032 */
[----:B------:R-:W-:Y:S01]  /*36a0*/  FFMA.FTZ R156, R156, R11, R51 ;  /* 0x0000000b9c9c7223 */ /* 0x000fe20000010033 */
[----:B------:R-:W-:Y:S01]  /*36b0*/  F2FP.BF16.F32.PACK_AB R136, R141, R136 ;  /* 0x000000888d88723e */ /* 0x000fe200000010ff */
[----:B------:R-:W-:Y:S01]  /*36c0*/  FFMA.FTZ R140, R189, R12, R52 ;  /* 0x0000000cbd8c7223 */ /* 0x000fe20000010034 */
[----:B------:R-:W-:Y:S01]  /*36d0*/  FFMA.FTZ R158, R203, R24, R64 ;  /* 0x00000018cb9e7223 */ /* 0x000fe20000010040 */
[----:B------:R-:W-:Y:S01]  /*36e0*/  FFMA.FTZ R161, R172, R25, R65 ;  /* 0x00000019aca17223 */ /* 0x000fe20000010041 */
[C---:B------:R-:W-:Y:S01]  /*36f0*/  FMUL.FTZ R193, R0.reuse, R193 ;  /* 0x000000c100c17220 */ /* 0x040fe20000410000 */
        /* <DEDUP_REMOVED lines=73> */
[----:B------:R-:W-:-:S05]  /*3b90*/  F2FP.BF16.F32.PACK_AB R164, R0, R215 ;  /* 0x000000d700a4723e */ /* 0x000fca00000010ff */
[----:B------:R0:W-:Y:S02]  /*3ba0*/  STG.E.128 desc[UR6][R152.64], R164 ;  /* 0x000000a498007986 */ /* 0x0001e4000c101d06 */
.L_x_18472:
[----:B------:R-:W-:Y:S05]  /*3bb0*/  BSYNC.RECONVERGENT B0 ;  /* 0x0000000000007941 */ /* 0x000fea0003800200 */
.L_x_18471:
[----:B0-----:R-:W0:Y:S02]  /*3bc0*/  LDC.64 R136, c[0x0][0x380] ;  /* 0x0000e000ff887b82 */ /* 0x001e240000000a00 */
[----:B0-----:R-:W-:-:S04]  /*3bd0*/  LEA R3, R136, R3, 0x2 ;  /* 0x0000000388037211 */ /* 0x001fc800078e10ff */
[----:B------:R-:W-:-:S13]  /*3be0*/  ISETP.GE.AND P0, PT, R3, R137, PT ;  /* 0x000000890300720c */ /* 0x000fda0003f06270 */
[----:B------:R-:W-:Y:S05]  /*3bf0*/  @!P0 BRA `(.L_x_18473) ;  /* 0xffffffc800908947 */ /* 0x000fea000383ffff */
[----:B------:R-:W-:Y:S05]  /*3c00*/  EXIT ;  /* 0x000000000000794d */ /* 0x000fea0003800000 */
.L_x_18470:
        /* <DEDUP_REMOVED lines=8> */
.L_x_18475:
[----:B------:R-:W-:Y:S05]  /*3c90*/  BSYNC B0 ;  /* 0x0000000000007941 */ /* 0x000fea0003800000 */
.L_x_18474:
        /* <DEDUP_REMOVED lines=9> */
.L_x_18476:
[----:B------:R-:W-:Y:S01]  /*3d30*/  HFMA2 R188, -RZ, RZ, 0, 2.384185791015625e-07 ;  /* 0x00000004ffbc7431 */ /* 0x000fe200000001ff */
[----:B------:R-:W-:-:S05]  /*3d40*/  MOV R172, R185 ;  /* 0x000000b900ac7202 */ /* 0x000fca0000000f00 */
[----:B------:R-:W-:-:S05]  /*3d50*/  FADD.FTZ R174, R173, R172 ;  /* 0x000000acadae7221 */ /* 0x000fca0000010000 */
[----:B------:R-:W-:-:S07]  /*3d60*/  MOV R187, R174 ;  /* 0x000000ae00bb7202 */ /* 0x000fce0000000f00 */
[----:B------:R-:W-:Y:S05]  /*3d70*/  WARPSYNC.COLLECTIVE R186, `(.L_x_18477) ;  /* 0x00000000ba087348 */ /* 0x000fea0003c00000 */
[----:B------:R0:W1:Y:S02]  /*3d80*/  SHFL.BFLY P1, R185, R187, R188, R189 ;  /* 0x0c0000bcbbb97389 */ /* 0x00006400000200bd */
[----:B01----:R-:W-:Y:S05]  /*3d90*/  ENDCOLLECTIVE ;  /* 0x000000000000791b */ /* 0x003fea0003800000 */
.L_x_18477:
[----:B------:R-:W-:Y:S01]  /*3da0*/  HFMA2 R188, -RZ, RZ, 0, 4.76837158203125e-07 ;  /* 0x00000008ffbc7431 */ /* 0x000fe200000001ff */
[----:B------:R-:W-:-:S05]  /*3db0*/  MOV R171, R185 ;  /* 0x000000b900ab7202 */ /* 0x000fca0000000f00 */
[----:B------:R-:W-:-:S05]  /*3dc0*/  FADD.FTZ R175, R174, R171 ;  /* 0x000000abaeaf7221 */ /* 0x000fca0000010000 */
[----:B------:R-:W-:-:S07]  /*3dd0*/  MOV R187, R175 ;  /* 0x000000af00bb7202 */ /* 0x000fce0000000f00 */
[----:B------:R-:W-:Y:S05]  /*3de0*/  WARPSYNC.COLLECTIVE R186, `(.L_x_18478) ;  /* 0x00000000ba087348 */ /* 0x000fea0003c00000 */
[----:B------:R0:W1:Y:S02]  /*3df0*/  SHFL.BFLY P1, R185, R187, R188, R189 ;  /* 0x0c0000bcbbb97389 */ /* 0x00006400000200bd */
[----:B01----:R-:W-:Y:S05]  /*3e00*/  ENDCOLLECTIVE ;  /* 0x000000000000791b */ /* 0x003fea0003800000 */
.L_x_18478:
        /* <DEDUP_REMOVED lines=8> */
.L_x_18479:
        /* <DEDUP_REMOVED lines=88> */
.L_x_18480:
[----:B------:R-:W-:Y:S01]  /*4410*/  HFMA2 R188, -RZ, RZ, 0, 1.1920928955078125e-07 ;  /* 0x00000002ffbc7431 */ /* 0x000fe200000001ff */
[----:B------:R-:W-:-:S05]  /*4420*/  MOV R173, R185 ;  /* 0x000000b900ad7202 */ /* 0x000fca0000000f00 */
[----:B------:R-:W-:-:S05]  /*4430*/  FADD.FTZ R173, R0, R173 ;  /* 0x000000ad00ad7221 */ /* 0x000fca0000010000 */
[----:B------:R-:W-:-:S07]  /*4440*/  MOV R187, R173 ;  /* 0x000000ad00bb7202 */ /* 0x000fce0000000f00 */
[----:B------:R-:W-:Y:S05]  /*4450*/  WARPSYNC.COLLECTIVE R186, `(.L_x_18481) ;  /* 0x00000000ba087348 */ /* 0x000fea0003c00000 */
[----:B------:R0:W1:Y:S02]  /*4460*/  SHFL.BFLY P1, R185, R187, R188, R189 ;  /* 0x0c0000bcbbb97389 */ /* 0x00006400000200bd */
[----:B01----:R-:W-:Y:S05]  /*4470*/  ENDCOLLECTIVE ;  /* 0x000000000000791b */ /* 0x003fea0003800000 */
.L_x_18481:
[----:B------:R-:W-:Y:S01]  /*4480*/  HFMA2 R188, -RZ, RZ, 0, 2.384185791015625e-07 ;  /* 0x00000004ffbc7431 */ /* 0x000fe200000001ff */
[----:B------:R-:W-:-:S05]  /*4490*/  MOV R174, R185 ;  /* 0x000000b900ae7202 */ /* 0x000fca0000000f00 */
[----:B------:R-:W-:-:S05]  /*44a0*/  FADD.FTZ R174, R173, R174 ;  /* 0x000000aeadae7221 */ /* 0x000fca0000010000 */
[----:B------:R-:W-:-:S07]  /*44b0*/  MOV R187, R174 ;  /* 0x000000ae00bb7202 */ /* 0x000fce0000000f00 */
[----:B------:R-:W-:Y:S05]  /*44c0*/  WARPSYNC.COLLECTIVE R186, `(.L_x_18482) ;  /* 0x00000000ba087348 */ /* 0x000fea0003c00000 */
[----:B------:R0:W1:Y:S02]  /*44d0*/  SHFL.BFLY P1, R185, R187, R188, R189 ;  /* 0x0c0000bcbbb97389 */ /* 0x00006400000200bd */
[----:B01----:R-:W-:Y:S05]  /*44e0*/  ENDCOLLECTIVE ;  /* 0x000000000000791b */ /* 0x003fea0003800000 */
.L_x_18482:
[----:B------:R-:W-:Y:S01]  /*44f0*/  HFMA2 R188, -RZ, RZ, 0, 4.76837158203125e-07 ;  /* 0x00000008ffbc7431 */ /* 0x000fe200000001ff */
[----:B------:R-:W-:-:S05]  /*4500*/  MOV R175, R185 ;  /* 0x000000b900af7202 */ /* 0x000fca0000000f00 */
[----:B------:R-:W-:-:S05]  /*4510*/  FADD.FTZ R175, R174, R175 ;  /* 0x000000afaeaf7221 */ /* 0x000fca0000010000 */
[----:B------:R-:W-:-:S07]  /*4520*/  MOV R187, R175 ;  /* 0x000000af00bb7202 */ /* 0x000fce0000000f00 */
[----:B------:R-:W-:Y:S05]  /*4530*/  WARPSYNC.COLLECTIVE R186, `(.L_x_18483) ;  /* 0x00000000ba087348 */ /* 0x000fea0003c00000 */
[----:B------:R0:W1:Y:S02]  /*4540*/  SHFL.BFLY P1, R185, R187, R188, R189 ;  /* 0x0c0000bcbbb97389 */ /* 0x00006400000200bd */
[----:B01----:R-:W-:Y:S05]  /*4550*/  ENDCOLLECTIVE ;  /* 0x000000000000791b */ /* 0x003fea0003800000 */
.L_x_18483:
[----:B------:R-:W-:Y:S01]  /*4560*/  HFMA2 R188, -RZ, RZ, 0, 9.5367431640625e-07 ;  /* 0x00000010ffbc7431 */ /* 0x000fe200000001ff */
[----:B------:R-:W-:-:S05]  /*4570*/  MOV R184, R185 ;  /* 0x000000b900b87202 */ /* 0x000fca0000000f00 */
[----:B------:R-:W-:-:S05]  /*4580*/  FADD.FTZ R184, R175, R184 ;  /* 0x000000b8afb87221 */ /* 0x000fca0000010000 */
[----:B------:R-:W-:-:S07]  /*4590*/  MOV R187, R184 ;  /* 0x000000b800bb7202 */ /* 0x000fce0000000f00 */
[----:B------:R-:W-:Y:S05]  /*45a0*/  WARPSYNC.COLLECTIVE R186, `(.L_x_18484) ;  /* 0x00000000ba087348 */ /* 0x000fea0003c00000 */
[----:B------:R0:W1:Y:S02]  /*45b0*/  SHFL.BFLY P1, R185, R187, R188, R189 ;  /* 0x0c0000bcbbb97389 */ /* 0x00006400000200bd */
[----:B01----:R-:W-:Y:S05]  /*45c0*/  ENDCOLLECTIVE ;  /* 0x000000000000791b */ /* 0x003fea0003800000 */
.L_x_18484:
[----:B------:R-:W-:Y:S05]  /*45d0*/  BRA `(.L_x_18485) ;  /* 0xffffffe800ac7947 */ /* 0x000fea000383ffff */
.L_x_18486:
        /* <DEDUP_REMOVED lines=10> */
.L_x_45839:


//--------------------- .text._ZN10layer_norm13ln_fwd_kernelINS_13Kernel_traitsIf13__nv_bfloat16fS2_fjLj1280ELj1ELj4ELj1ELj16ENS_18Kernel_traits_baseILj1280EfS2_fS2_fjLj128EEEEELb1ELb0ELb0ELb0EEEvNS_9FwdParamsE --------------------------
	.section	.text._ZN10layer_norm13ln_fwd_kernelINS_13Kernel_traitsIf13__nv_bfloat16fS2_fjLj1280ELj1ELj4ELj1ELj16ENS_18Kernel_traits_baseILj1280EfS2_fS2_fjLj128EEEEELb1ELb0ELb0ELb0EEEvNS_9FwdParamsE,"ax",@progbits
	.align	128
        .global         _ZN10layer_norm13ln_fwd_kernelINS_13Kernel_traitsIf13__nv_bfloat16fS2_fjLj1280ELj1ELj4ELj1ELj16ENS_18Kernel_traits_baseILj1280EfS2_fS2_fjLj128EEEEELb1ELb0ELb0ELb0EEEvNS_9FwdParamsE
        .type           _ZN10layer_norm13ln_fwd_kernelINS_13Kernel_traitsIf13__nv_bfloat16fS2_fjLj1280ELj1ELj4ELj1ELj16ENS_18Kernel_traits_baseILj1280EfS2_fS2_fjLj128EEEEELb1ELb0ELb0ELb0EEEvNS_9FwdParamsE,@function
        .size           _ZN10layer_norm13ln_fwd_kernelINS_13Kernel_traitsIf13__nv_bfloat16fS2_fjLj1280ELj1ELj4ELj1ELj16ENS_18Kernel_traits_baseILj1280EfS2_fS2_fjLj128EEEEELb1ELb0ELb0ELb0EEEvNS_9FwdParamsE,(.L_x_45840 - _ZN10layer_norm13ln_fwd_kernelINS_13Kernel_traitsIf13__nv_bfloat16fS2_fjLj1280ELj1ELj4ELj1ELj16ENS_18Kernel_traits_baseILj1280EfS2_fS2_fjLj128EEEEELb1ELb0ELb0ELb0EEEvNS_9FwdParamsE)
        .other          _ZN10layer_norm13ln_fwd_kernelINS_13Kernel_traitsIf13__nv_bfloat16fS2_fjLj1280ELj1ELj4ELj1ELj16ENS_18Kernel_traits_baseILj1280EfS2_fS2_fjLj128EEEEELb1ELb0ELb0ELb0EEEvNS_9FwdParamsE,@"STO_CUDA_ENTRY STV_DEFAULT"
_ZN10layer_norm13ln_fwd_kernelINS_13Kernel_traitsIf13__nv_bfloat16fS2_fjLj1280ELj1ELj4ELj1ELj16ENS_18Kernel_traits_baseILj1280EfS2_fS2_fjLj128EEEEELb1ELb0ELb0ELb0EEEvNS_9FwdParamsE:
.text._ZN10layer_norm13ln_fwd_kernelINS_13Kernel_traitsIf13__nv_bfloat16fS2_fjLj1280ELj1ELj4ELj1ELj16ENS_18Kernel_traits_baseILj1280EfS2_fS2_fjLj128EEEEELb1ELb0ELb0ELb0EEEvNS_9FwdParamsE:
        /* <DEDUP_REMOVED lines=22> */
[----:B-1----:R-:W-:Y:S02]  /*0160*/  USHF.L.U32 UR4, UR5, 0x2, URZ ;  /* 0x0000000205047899 */ /* 0x002fe400080006ff */
[----:B---3--:R-:W-:Y:S01]  /*0170*/  IMAD R9, R9, UR5, R136 ;  /* 0x0000000509097c24 */ /* 0x008fe2000f8e0288 */
[----:B--2---:R-:W-:Y:S02]  /*0180*/  @P0 R2UR UR6, R2 ;  /* 0x00000000020602ca */ /* 0x004fe400000e0000 */
[----:B------:R-:W-:Y:S02]  /*0190*/  @P0 R2UR UR7, R3 ;  /* 0x00000000030702ca */ /* 0x000fe400000e0000 */
[----:B0-----:R-:W-:-:S02]  /*01a0*/  @P0 IADD3 R4, P1, PT, R6, R11, RZ ;  /* 0x0000000b06040210 */ /* 0x001fc40007f3e0ff */
[----:B------:R-:W-:Y:S02]  /*01b0*/  LOP3.LUT R3, R136, 0x1f, RZ, 0xc, !PT ;  /* 0x0000001f88037812 */ /* 0x000fe400078e0cff */
        /* <DEDUP_REMOVED lines=78> */
.L_x_18488:
        /* <DEDUP_REMOVED lines=13> */
[----:B------:R-:W5:Y:S02]  /*0770*/  @P1 LDG.E.128 R76, desc[UR8][R2.64] ;  /* 0x00000008024c1981 */ /* 0x000f64000c1e1d00 */
[----:B------:R-:W0:Y:S01]  /*0780*/  @P4 LDC.64 R34, c[0x0][0x3d0] ;  /* 0x0000f400ff224b82 */ /* 0x000e220000000a00 */
[C---:B-1----:R-:W-:Y:S01]  /*0790*/  @P2 IMAD.WIDE.U32 R36, R5.reuse, 0x20, R14 ;  /* 0x0000002005242825 */ /* 0x042fe200078e000e */
[----:B------:R-:W5:Y:S03]  /*07a0*/  @P1 LDG.E.128 R72, desc[UR8][R2.64+0x10] ;  /* 0x0000100802481981 */ /* 0x000f66000c1e1d00 */
[----:B------:R-:W-:Y:S01]  /*07b0*/  @P2 VIADD R5, R5, 0x20 ;  /* 0x0000002005052836 */ /* 0x000fe20000000000 */
[----:B------:R-:W5:Y:S03]  /*07c0*/  @P2 LDG.E.128 R60, desc[UR8][R36.64] ;  /* 0x00000008243c2981 */ /* 0x000f66000c1e1d00 */
[C---:B--2---:R-:W-:Y:S01]  /*07d0*/  @P3 IMAD.WIDE.U32 R48, R5.reuse, 0x20, R32 ;  /* 0x0000002005303825 */ /* 0x044fe200078e0020 */
[----:B------:R1:W5:Y:S03]  /*07e0*/  @P2 LDG.E.128 R56, desc[UR8][R36.64+0x10] ;  /* 0x0000100824382981 */ /* 0x000366000c1e1d00 */
[----:B------:R-:W-:Y:S01]  /*07f0*/  @P3 VIADD R5, R5, 0x20 ;  /* 0x0000002005053836 */ /* 0x000fe20000000000 */
[----:B------:R-:W5:Y:S01]  /*0800*/  @P3 LDG.E.128 R44, desc[UR8][R48.64] ;  /* 0x00000008302c3981 */ /* 0x000f62000c1e1d00 */
[----:B---3--:R-:W-:Y:S01]  /*0810*/  @P0 IMAD.WIDE.U32 R14, R136, 0x20, R12 ;  /* 0x00000020880e0825 */ /* 0x008fe200078e000c */
[----:B------:R-:W-:-:S02]  /*0820*/  CS2R R32, SRZ ;  /* 0x0000000000207805 */ /* 0x000fc4000001ff00 */
[----:B------:R2:W5:Y:S04]  /*0830*/  @P3 LDG.E.128 R40, desc[UR8][R48.64+0x10] ;  /* 0x0000100830283981 */ /* 0x000568000c1e1d00 */
[----:B------:R3:W5:Y:S01]  /*0840*/  @P0 LDG.E.128 R92, desc[UR8][R14.64] ;  /* 0x000000080e5c0981 */ /* 0x000762000c1e1d00 */
[----:B0-----:R-:W-:-:S03]  /*0850*/  @P4 IMAD.WIDE.U32 R12, R5, 0x20, R34 ;  /* 0x00000020050c4825 */ /* 0x001fc600078e0022 */
[----:B------:R3:W5:Y:S04]  /*0860*/  @P0 LDG.E.128 R88, desc[UR8][R14.64+0x10] ;  /* 0x000010080e580981 */ /* 0x000768000c1e1d00 */
[----:B------:R3:W5:Y:S04]  /*0870*/  @P4 LDG.E.128 R28, desc[UR8][R12.64] ;  /* 0x000000080c1c4981 */ /* 0x000768000c1e1d00 */
[----:B------:R3:W5:Y:S01]  /*0880*/  @P4 LDG.E.128 R24, desc[UR8][R12.64+0x10] ;  /* 0x000010080c184981 */ /* 0x000762000c1e1d00 */
[----:B------:R-:W-:Y:S02]  /*0890*/  CS2R R34, SRZ ;  /* 0x0000000000227805 */ /* 0x000fe4000001ff00 */
[----:B------:R-:W-:-:S02]  /*08a0*/  CS2R R38, SRZ ;  /* 0x0000000000267805 */ /* 0x000fc4000001ff00 */
[----:B-1----:R-:W-:Y:S02]  /*08b0*/  CS2R R36, SRZ ;  /* 0x0000000000247805 */ /* 0x002fe4000001ff00 */
[----:B------:R-:W-:Y:S02]  /*08c0*/  CS2R R50, SRZ ;  /* 0x0000000000327805 */ /* 0x000fe4000001ff00 */
[----:B--2---:R-:W-:Y:S02]  /*08d0*/  CS2R R48, SRZ ;  /* 0x0000000000307805 */ /* 0x004fe4000001ff00 */
        /* <DEDUP_REMOVED lines=10> */
[----:B------:R-:W-:Y:S02]  /*0980*/  @P4 CS2R R18, SRZ ;  /* 0x0000000000124805 */ /* 0x000fe4000001ff00 */
[----:B------:R-:W-:Y:S02]  /*0990*/  @P4 CS2R R16, SRZ ;  /* 0x0000000000104805 */ /* 0x000fe4000001ff00 */
[----:B------:R-:W-:Y:S02]  /*09a0*/  @P4 CS2R R22, SRZ ;  /* 0x0000000000164805 */ /* 0x000fe4000001ff00 */
[----:B---3--:R-:W-:-:S07]  /*09b0*/  @P4 CS2R R20, SRZ ;  /* 0x0000000000144805 */ /* 0x008fce000001ff00 */
.L_x_18489:
[----:B------:R-:W-:Y:S05]  /*09c0*/  BSYNC.RECONVERGENT B0 ;  /* 0x0000000000007941 */ /* 0x000fea0003800200 */
.L_x_18487:
[----:B------:R-:W1:Y:S02]  /*09d0*/  LDCU UR4, c[0x0][0x384] ;  /* 0x00007080ff0477ac */ /* 0x000e640008000800 */
[----:B-1----:R-:W-:-:S13]  /*09e0*/  ISETP.GE.AND P0, PT, R11, UR4, PT ;  /* 0x000000040b007c0c */ /* 0x002fda000bf06270 */
[----:B------:R-:W-:Y:S05]  /*09f0*/  @P0 EXIT ;  /* 0x000000000000094d */ /* 0x000fea0003800000 */
[----:B------:R-:W-:Y:S01]  /*0a00*/  IMAD.HI.U32 R0, R9, -0x326172a9, RZ ;  /* 0xcd9e8d5709007827 */ /* 0x000fe200078e00ff */
[----:B------:R-:W1:Y:S01]  /*0a10*/  LDCU.64 UR4, c[0x0][0x3e0] ;  /* 0x00007c00ff0477ac */ /* 0x000e620008000a00 */
[----:B------:R-:W-:Y:S01]  /*0a20*/  BSSY B0, `(.L_x_18490) ;  /* 0x0001ba5000007945 */ /* 0x000fe20003800000 */
[----:B------:R-:W-:Y:S01]  /*0a30*/  LOP3.LUT R4, R4, 0x3, RZ, 0xc0, !PT ;  /* 0x0000000304047812 */ /* 0x000fe200078ec0ff */
[C---:B0-----:R-:W-:Y:S01]  /*0a40*/  IMAD.HI.U32 R2, R8.reuse, -0x2daee0ad, RZ ;  /* 0xd2511f5308027827 */ /* 0x041fe200078e00ff */
[----:B------:R-:W-:Y:S01]  /*0a50*/  LOP3.LUT R0, R7, UR6, R0, 0x96, !PT ;  /* 0x0000000607007c12 */ /* 0x000fe2000f8e9600 */
[----:B------:R-:W0:Y:S02]  /*0a60*/  LDCU UR32, c[0x0][0x388] ;  /* 0x00007100ff2077ac */ /* 0x000e240008000800 */
[----:B------:R-:W-:Y:S01]  /*0a70*/  IMAD R12, R8, -0x2daee0ad, RZ ;  /* 0xd2511f53080c7824 */ /* 0x000fe200078e02ff */
[----:B------:R-:W-:Y:S01]  /*0a80*/  LOP3.LUT R2, R2, UR7, RZ, 0x3c, !PT ;  /* 0x0000000702027c12 */ /* 0x000fe2000f8e3cff */
[----:B------:R-:W-:Y:S01]  /*0a90*/  IMAD.HI.U32 R5, R0, -0x2daee0ad, RZ ;  /* 0xd2511f5300057827 */ /* 0x000fe200078e00ff */
        /* <DEDUP_REMOVED lines=56> */
[----:B------:R-:W-:Y:S01]  /*0e20*/  HFMA2 R3, -RZ, RZ, 0, 0 ;  /* 0x00000000ff037431 */ /* 0x000fe200000001ff */
[----:B------:R-:W-:Y:S01]  /*0e30*/  LOP3.LUT R5, R2, UR30, R5, 0x96, !PT ;  /* 0x0000001e02057c12 */ /* 0x000fe2000f8e9605 */
[----:B------:R-:W-:Y:S02]  /*0e40*/  IMAD R2, R0, -0x2daee0ad, RZ ;  /* 0xd2511f5300027824 */ /* 0x000fe400078e02ff */
[----:B0123--:R-:W-:-:S07]  /*0e50*/  IMAD R0, R15, -0x326172a9, RZ ;  /* 0xcd9e8d570f007824 */ /* 0x00ffce00078e02ff */
.L_x_18921:
        /* <DEDUP_REMOVED lines=39> */
.L_x_45672:
[----:B------:R-:W-:Y:S05]  /*10d0*/  BRX R140 -0x10e0                                       (*"BRANCH_TARGETS .L_x_45673,.L_x_45674,.L_x_45675"*) ;  /* 0xffffffec8cc87949 */ /* 0x000fea000383ffff */
.L_x_45675:
[----:B------:R-:W-:Y:S01]  /*10e0*/  VIADD R144, R4, 0x1 ;  /* 0x0000000104907836 */ /* 0x000fe20000000000 */
[----:B------:R-:W-:Y:S01]  /*10f0*/  MOV R141, R5 ;  /* 0x00000005008d7202 */ /* 0x000fe20000000f00 */
[----:B------:R-:W-:Y:S01]  /*1100*/  IMAD.MOV.U32 R140, RZ, RZ, R2 ;  /* 0x000000ffff8c7224 */ /* 0x000fe200078e0002 */
[----:B------:R-:W-:Y:S06]  /*1110*/  BRA `(.L_x_18495) ;  /* 0x0000000000f47947 */ /* 0x000fec0003800000 */
.L_x_45673:
[----:B------:R-:W-:Y:S01]  /*1120*/  IMAD.MOV.U32 R140, RZ, RZ, R2 ;  /* 0x000000ffff8c7224 */ /* 0x000fe200078e0002 */
[----:B------:R-:W-:Y:S01]  /*1130*/  MOV R141, R6 ;  /* 0x00000006008d7202 */ /* 0x000fe20000000f00 */
[----:B------:R-:W-:Y:S01]  /*1140*/  IMAD.MOV.U32 R144, RZ, RZ, 0x3 ;  /* 0x00000003ff907424 */ /* 0x000fe200078e00ff */
[----:B------:R-:W-:Y:S06]  /*1150*/  BRA `(.L_x_18495) ;  /* 0x0000000000e47947 */ /* 0x000fec0003800000 */
.L_x_45674:
        /* <DEDUP_REMOVED lines=13> */
.L_x_18497:
[----:B------:R-:W-:Y:S05]  /*1230*/  BSYNC.RECONVERGENT B3 ;  /* 0x0000000000037941 */ /* 0x000fea0003800200 */
.L_x_18496:
        /* <DEDUP_REMOVED lines=43> */
.L_x_18495:
[----:B------:R-:W-:Y:S05]  /*14f0*/  BSYNC.RECONVERGENT B2 ;  /* 0x0000000000027941 */ /* 0x000fea0003800200 */
.L_x_18494:
        /* <DEDUP_REMOVED lines=27> */
.L_x_18500:
        /* <DEDUP_REMOVED lines=13> */
.L_x_18502:
[----:B------:R-:W-:Y:S05]  /*1780*/  BSYNC.RECONVERGENT B3 ;  /* 0x0000000000037941 */ /* 0x000fea0003800200 */
.L_x_18501:
        /* <DEDUP_REMOVED lines=43> */
.L_x_18499:
[----:B------:R-:W-:Y:S05]  /*1a40*/  BSYNC.RECONVERGENT B2 ;  /* 0x0000000000027941 */ /* 0x000fea0003800200 */
.L_x_18498:
        /* <DEDUP_REMOVED lines=22> */
.L_x_18505:
        /* <DEDUP_REMOVED lines=13> */
.L_x_18507:
[----:B------:R-:W-:Y:S05]  /*1c80*/  BSYNC.RECONVERGENT B3 ;  /* 0x0000000000037941 */ /* 0x000fea0003800200 */
.L_x_18506:
        /* <DEDUP_REMOVED lines=43> */
.L_x_18504:
[----:B------:R-:W-:Y:S05]  /*1f40*/  BSYNC.RECONVERGENT B2 ;  /* 0x0000000000027941 */ /* 0x000fea0003800200 */
.L_x_18503:
        /* <DEDUP_REMOVED lines=23> */
.L_x_18510:
        /* <DEDUP_REMOVED lines=13> */
.L_x_18512:
[----:B------:R-:W-:Y:S05]  /*2190*/  BSYNC.RECONVERGENT B3 ;  /* 0x0000000000037941 */ /* 0x000fea0003800200 */
.L_x_18511:
        /* <DEDUP_REMOVED lines=43> */
.L_x_18509:
[----:B------:R-:W-:Y:S05]  /*2450*/  BSYNC.RECONVERGENT B2 ;  /* 0x0000000000027941 */ /* 0x000fea0003800200 */
.L_x_18508:
        /* <DEDUP_REMOVED lines=22> */
.L_x_18515:
        /* <DEDUP_REMOVED lines=13> */
.L_x_18517:
[----:B------:R-:W-:Y:S05]  /*2690*/  BSYNC.RECONVERGENT B3 ;  /* 0x0000000000037941 */ /* 0x000fea0003800200 */
.L_x_18516:
        /* <DEDUP_REMOVED lines=43> */
.L_x_18514:
[----:B------:R-:W-:Y:S05]  /*2950*/  BSYNC.RECONVERGENT B2 ;  /* 0x0000000000027941 */ /* 0x000fea0003800200 */
.L_x_18513:
        /* <DEDUP_REMOVED lines=23> */
.L_x_18520:
        /* <DEDUP_REMOVED lines=13> */
.L_x_18522:
[----:B------:R-:W-:Y:S05]  /*2ba0*/  BSYNC.RECONVERGENT B3 ;  /* 0x0000000000037941 */ /* 0x000fea0003800200 */
.L_x_18521:
        /* <DEDUP_REMOVED lines=43> */
.L_x_18519:
[----:B------:R-:W-:Y:S05]  /*2e60*/  BSYNC.RECONVERGENT B2 ;  /* 0x0000000000027941 */ /* 0x000fea0003800200 */
.L_x_18518:
        /* <DEDUP_REMOVED lines=22> */
.L_x_18525:
        /* <DEDUP_REMOVED lines=13> */
.L_x_18527:
[----:B------:R-:W-:Y:S05]  /*30a0*/  BSYNC.RECONVERGENT B3 ;  /* 0x0000000000037941 */ /* 0x000fea0003800200 */
.L_x_18526:
        /* <DEDUP_REMOVED lines=43> */
.L_x_18524:
[----:B------:R-:W-:Y:S05]  /*3360*/  BSYNC.RECONVERGENT B2 ;  /* 0x0000000000027941 */ /* 0x000fea0003800200 */
.L_x_18523:
        /* <DEDUP_REMOVED lines=9> */
[----:B------:R-:W-:-:S03]  /*3400*/  IMAD.MOV.U32 R4, RZ, RZ, 0x2 ;  /* 0x00000002ff047424 */ /* 0x000fc600078e00ff */
        /* <DEDUP_REMOVED lines=13> */
.L_x_18530:
        /* <DEDUP_REMOVED lines=15> */
.L_x_18532:
[----:B------:R-:W-:Y:S05]  /*35d0*/  BSYNC.RECONVERGENT B3 ;  /* 0x0000000000037941 */ /* 0x000fea0003800200 */
.L_x_18531:
        /* <DEDUP_REMOVED lines=43> */
.L_x_18529:
[----:B------:R-:W-:Y:S05]  /*3890*/  BSYNC.RECONVERGENT B2 ;  /* 0x0000000000027941 */ /* 0x000fea0003800200 */
.L_x_18528:
        /* <DEDUP_REMOVED lines=10> */
.L_x_18493:
        /* <DEDUP_REMOVED lines=16> */
.L_x_18536:
        /* <DEDUP_REMOVED lines=13> */
.L_x_18538:
[----:B------:R-:W-:Y:S05]  /*3b10*/  BSYNC.RECONVERGENT B3 ;  /* 0x0000000000037941 */ /* 0x000fea0003800200 */
.L_x_18537:
        /* <DEDUP_REMOVED lines=42> */
.L_x_18535:
[----:B------:R-:W-:Y:S05]  /*3dc0*/  BSYNC.RECONVERGENT B2 ;  /* 0x0000000000027941 */ /* 0x000fea0003800200 */
.L_x_18534:
        /* <DEDUP_REMOVED lines=24> */
.L_x_18541:
        /* <DEDUP_REMOVED lines=13> */
.L_x_18543:
[----:B------:R-:W-:Y:S05]  /*4020*/  BSYNC.RECONVERGENT B3 ;  /* 0x0000000000037941 */ /* 0x000fea0003800200 */
.L_x_18542:
        /* <DEDUP_REMOVED lines=41> */
[----:B------:R-:W-:Y:S02]  /*42c0*/  HFMA2 R12, -RZ, RZ, 0, 0 ;  /* 0x00000000ff0c7431 */ /* 0x000fe400000001ff */
[----:B------:R-:W-:-:S07]  /*42d0*/  IMAD.MOV.U32 R140, RZ, RZ, R144 ;  /* 0x000000ffff8c7224 */ /* 0x000fce00078e0090 */
.L_x_18540:
[----:B------:R-:W-:Y:S05]  /*42e0*/  BSYNC.RECONVERGENT B2 ;  /* 0x0000000000027941 */ /* 0x000fea0003800200 */
.L_x_18539:
        /* <DEDUP_REMOVED lines=19> */
.L_x_18546:
        /* <DEDUP_REMOVED lines=13> */
.L_x_18548:
[----:B------:R-:W-:Y:S05]  /*44f0*/  BSYNC.RECONVERGENT B3 ;  /* 0x0000000000037941 */ /* 0x000fea0003800200 */
.L_x_18547:
        /* <DEDUP_REMOVED lines=41> */
[----:B------:R-:W-:Y:S01]  /*4790*/  LOP3.LUT R6, R12, UR31, R145, 0x96, !PT ;  /* 0x0000001f0c067c12 */ /* 0x000fe2000f8e9691 */
[----:B------:R-:W-:-:S07]  /*47a0*/  IMAD.MOV.U32 R140, RZ, RZ, R144 ;  /* 0x000000ffff8c7224 */ /* 0x000fce00078e0090 */
.L_x_18545:
[----:B------:R-:W-:Y:S05]  /*47b0*/  BSYNC.RECONVERGENT B2 ;  /* 0x0000000000027941 */ /* 0x000fea0003800200 */
.L_x_18544:
        /* <DEDUP_REMOVED lines=20> */
.L_x_18551:
        /* <DEDUP_REMOVED lines=13> */
.L_x_18553:
[----:B------:R-:W-:Y:S05]  /*49d0*/  BSYNC.RECONVERGENT B3 ;  /* 0x0000000000037941 */ /* 0x000fea0003800200 */
.L_x_18552:
        /* <DEDUP_REMOVED lines=43> */
.L_x_18550:
[----:B------:R-:W-:Y:S05]  /*4c90*/  BSYNC.RECONVERGENT B2 ;  /* 0x0000000000027941 */ /* 0x000fea0003800200 */
.L_x_18549:
        /* <DEDUP_REMOVED lines=19> */
.L_x_18556:
        /* <DEDUP_REMOVED lines=13> */
.L_x_18558:
[----:B------:R-:W-:Y:S05]  /*4ea0*/  BSYNC.RECONVERGENT B3 ;  /* 0x0000000000037941 */ /* 0x000fea0003800200 */
.L_x_18557:
        /* <DEDUP_REMOVED lines=43> */
.L_x_18555:
[----:B------:R-:W-:Y:S05]  /*5160*/  BSYNC.RECONVERGENT B2 ;  /* 0x0000000000027941 */ /* 0x000fea0003800200 */
.L_x_18554:
        /* <DEDUP_REMOVED lines=20> */
.L_x_18561:
        /* <DEDUP_REMOVED lines=13> */
.L_x_18563:
[----:B------:R-:W-:Y:S05]  /*5380*/  BSYNC.RECONVERGENT B3 ;  /* 0x0000000000037941 */ /* 0x000fea0003800200 */
.L_x_18562:
        /* <DEDUP_REMOVED lines=43> */
.L_x_18560:
[----:B------:R-:W-:Y:S05]  /*5640*/  BSYNC.RECONVERGENT B2 ;  /* 0x0000000000027941 */ /* 0x000fea0003800200 */
.L_x_18559:
        /* <DEDUP_REMOVED lines=19> */
.L_x_18566:
        /* <DEDUP_REMOVED lines=13> */
.L_x_18568:
[----:B------:R-:W-:Y:S05]  /*5850*/  BSYNC.RECONVERGENT B3 ;  /* 0x0000000000037941 */ /* 0x000fea0003800200 */
.L_x_18567:
        /* <DEDUP_REMOVED lines=43> */
.L_x_18565:
[----:B------:R-:W-:Y:S05]  /*5b10*/  BSYNC.RECONVERGENT B2 ;  /* 0x0000000000027941 */ /* 0x000fea0003800200 */
.L_x_18564:
        /* <DEDUP_REMOVED lines=20> */
.L_x_18571:
        /* <DEDUP_REMOVED lines=15> */
.L_x_18573:
[----:B------:R-:W-:Y:S05]  /*5d50*/  BSYNC.RECONVERGENT B3 ;  /* 0x0000000000037941 */ /* 0x000fea0003800200 */
.L_x_18572:
        /* <DEDUP_REMOVED lines=43> */
.L_x_18570:
[----:B------:R-:W-:Y:S05]  /*6010*/  BSYNC.RECONVERGENT B2 ;  /* 0x0000000000027941 */ /* 0x000fea0003800200 */
.L_x_18569:
        /* <DEDUP_REMOVED lines=16> */
.L_x_18533:
        /* <DEDUP_REMOVED lines=22> */
.L_x_18492:
[----:B------:R-:W-:Y:S05]  /*6280*/  BSYNC.RECONVERGENT B1 ;  /* 0x0000000000017941 */ /* 0x000fea0003800200 */
.L_x_18491:
        /* <DEDUP_REMOVED lines=30> */
.L_x_18579:
        /* <DEDUP_REMOVED lines=13> */
.L_x_18581:
[----:B------:R-:W-:Y:S05]  /*6540*/  BSYNC.RECONVERGENT B3 ;  /* 0x0000000000037941 */ /* 0x000fea0003800200 */
.L_x_18580:
        /* <DEDUP_REMOVED lines=43> */
.L_x_18578:
[----:B------:R-:W-:Y:S05]  /*6800*/  BSYNC.RECONVERGENT B2 ;  /* 0x0000000000027941 */ /* 0x000fea0003800200 */
.L_x_18577:
        /* <DEDUP_REMOVED lines=10> */
[----:B------:R-:W-:Y:S01]  /*68b0*/  IMAD.MOV.U32 R146, RZ, RZ, 0x2 ;  /* 0x00000002ff927424 */ /* 0x000fe200078e00ff */
[----:B------:R-:W-:-:S02]  /*68c0*/  MOV R4, R0 ;  /* 0x0000000000047202 */ /* 0x000fc40000000f00 */
[----:B0-----:R-:W-:Y:S01]  /*68d0*/  FMUL.FTZ R2, R2, R141 ;  /* 0x0000008d02027220 */ /* 0x001fe20000410000 */
[----:B-1----:R-:W-:-:S04]  /*68e0*/  FSETP.GTU.FTZ.AND P0, PT, R145, R142, PT ;  /* 0x0000008e9100720b */ /* 0x002fc80003f1c000 */
        /* <DEDUP_REMOVED lines=13> */
.L_x_18584:
        /* <DEDUP_REMOVED lines=13> */
.L_x_18586:
[----:B------:R-:W-:Y:S05]  /*6a90*/  BSYNC.RECONVERGENT B3 ;  /* 0x0000000000037941 */ /* 0x000fea0003800200 */
.L_x_18585:
        /* <DEDUP_REMOVED lines=43> */
.L_x_18583:
[----:B------:R-:W-:Y:S05]  /*6d50*/  BSYNC.RECONVERGENT B2 ;  /* 0x0000000000027941 */ /* 0x000fea0003800200 */
.L_x_18582:
        /* <DEDUP_REMOVED lines=22> */
.L_x_18589:
        /* <DEDUP_REMOVED lines=13> */
.L_x_18591:
[----:B------:R-:W-:Y:S05]  /*6f90*/  BSYNC.RECONVERGENT B3 ;  /* 0x0000000000037941 */ /* 0x000fea0003800200 */
.L_x_18590:
        /* <DEDUP_REMOVED lines=43> */
.L_x_18588:
[----:B------:R-:W-:Y:S05]  /*7250*/  BSYNC.RECONVERGENT B2 ;  /* 0x0000000000027941 */ /* 0x000fea0003800200 */
.L_x_18587:
        /* <DEDUP_REMOVED lines=23> */
.L_x_18594:
        /* <DEDUP_REMOVED lines=13> */
.L_x_18596:
[----:B------:R-:W-:Y:S05]  /*74a0*/  BSYNC.RECONVERGENT B3 ;  /* 0x0000000000037941 */ /* 0x000fea0003800200 */
.L_x_18595:
        /* <DEDUP_REMOVED lines=43> */
.L_x_18593:
[----:B------:R-:W-:Y:S05]  /*7760*/  BSYNC.RECONVERGENT B2 ;  /* 0x0000000000027941 */ /* 0x000fea0003800200 */
.L_x_18592:
        /* <DEDUP_REMOVED lines=22> */
.L_x_18599:
        /* <DEDUP_REMOVED lines=13> */
.L_x_18601:
[----:B------:R-:W-:Y:S05]  /*79a0*/  BSYNC.RECONVERGENT B3 ;  /* 0x0000000000037941 */ /* 0x000fea0003800200 */
.L_x_18600:
        /* <DEDUP_REMOVED lines=43> */
.L_x_18598:
[----:B------:R-:W-:Y:S05]  /*7c60*/  BSYNC.RECONVERGENT B2 ;  /* 0x0000000000027941 */ /* 0x000fea0003800200 */
.L_x_18597:
        /* <DEDUP_REMOVED lines=23> */
.L_x_18604:
        /* <DEDUP_REMOVED lines=13> */
.L_x_18606:
[----:B------:R-:W-:Y:S05]  /*7eb0*/  BSYNC.RECONVERGENT B3 ;  /* 0x0000000000037941 */ /* 0x000fea0003800200 */
.L_x_18605:
        /* <DEDUP_REMOVED lines=43> */
.L_x_18603:
[----:B------:R-:W-:Y:S05]  /*8170*/  BSYNC.RECONVERGENT B2 ;  /* 0x0000000000027941 */ /* 0x000fea0003800200 */
.L_x_18602:
        /* <DEDUP_REMOVED lines=22> */
.L_x_18609:
        /* <DEDUP_REMOVED lines=13> */
.L_x_18611:
[----:B------:R-:W-:Y:S05]  /*83b0*/  BSYNC.RECONVERGENT B3 ;  /* 0x0000000000037941 */ /* 0x000fea0003800200 */
.L_x_18610:
        /* <DEDUP_REMOVED lines=43> */
.L_x_18608:
[----:B------:R-:W-:Y:S05]  /*8670*/  BSYNC.RECONVERGENT B2 ;  /* 0x0000000000027941 */ /* 0x000fea0003800200 */
.L_x_18607:
        /* <DEDUP_REMOVED lines=23> */
.L_x_18614:
        /* <DEDUP_REMOVED lines=15> */
.L_x_18616:
[----:B------:R-:W-:Y:S05]  /*88e0*/  BSYNC.RECONVERGENT B3 ;  /* 0x0000000000037941 */ /* 0x000fea0003800200 */
.L_x_18615:
        /* <DEDUP_REMOVED lines=43> */
.L_x_18613:
[----:B------:R-:W-:Y:S05]  /*8ba0*/  BSYNC.RECONVERGENT B2 ;  /* 0x0000000000027941 */ /* 0x000fea0003800200 */
.L_x_18612:
        /* <DEDUP_REMOVED lines=10> */
.L_x_18576:
        /* <DEDUP_REMOVED lines=16> */
.L_x_18620:
        /* <DEDUP_REMOVED lines=13> */
.L_x_18622:
[----:B------:R-:W-:Y:S05]  /*8e20*/  BSYNC.RECONVERGENT B3 ;  /* 0x0000000000037941 */ /* 0x000fea0003800200 */
.L_x_18621:
        /* <DEDUP_REMOVED lines=42> */
.L_x_18619:
[----:B------:R-:W-:Y:S05]  /*90d0*/  BSYNC.RECONVERGENT B2 ;  /* 0x0000000000027941 */ /* 0x000fea0003800200 */
.L_x_18618:
[----:B------:R-:W0:Y:S01]  /*90e0*/  LDC R97, c[0x0][0x404] ;  /* 0x00010100ff617b82 */ /* 0x000e220000000800 */
[----:B------:R-:W-:Y:S01]  /*90f0*/  I2FP.F32.U32 R99, R96 ;  /* 0x0000006000637245 */ /* 0x000fe20000201000 */
[----:B------:R-:W-:Y:S01]  /*9100*/  HFMA2 R96, -RZ, RZ, 0.1171875, 0 ;  /* 0x2f800000ff607431 */ /* 0x000fe200000001ff */
[----:B------:R-:W-:Y:S01]  /*9110*/  ISETP.NE.AND P0, PT, R128, 0x1, PT ;  /* 0x000000018000780c */ /* 0x000fe20003f05270 */
[----:B------:R-:W-:Y:S01]  /*9120*/  BSSY.RECONVERGENT B2, `(.L_x_18623) ;  /* 0x000004d000027945 */ /* 0x000fe20003800200 */
[----:B------:R-:W-:Y:S01]  /*9130*/  IMAD.MOV.U32 R129, RZ, RZ, 0x2 ;  /* 0x00000002ff817424 */ /* 0x000fe200078e00ff */
[----:B------:R-:W-:Y:S01]  /*9140*/  MOV R4, R0 ;  /* 0x0000000000047202 */ /* 0x000fe20000000f00 */
[----:B------:R-:W-:Y:S01]  /*9150*/  FFMA.FTZ R2, R99, R96, 1.1641532182693481445e-10 ;  /* 0x2f00000063027423 */ /* 0x000fe20000010060 */
[----:B------:R-:W1:Y:S01]  /*9160*/  LDC R98, c[0x0][0x408] ;  /* 0x00010200ff627b82 */ /* 0x000e620000000800 */
[C---:B-----5:R-:W-:Y:S01]  /*9170*/  IMAD.U32 R99, R100.reuse, 0x10000, RZ ;  /* 0x0001000064637824 */ /* 0x060fe200078e00ff */
[----:B------:R-:W-:-:S03]  /*9180*/  PRMT R100, R100, 0x7632, R100 ;  /* 0x0000763264647816 */ /* 0x000fc60000000064 */
[----:B------:R-:W-:Y:S01]  /*9190*/  FMUL.FTZ R99, R99, R138 ;  /* 0x0000008a63637220 */ /* 0x000fe20000410000 */
        /* <DEDUP_REMOVED lines=12> */
.L_x_18625:
        /* <DEDUP_REMOVED lines=13> */
.L_x_18627:
[----:B------:R-:W-:Y:S05]  /*9330*/  BSYNC.RECONVERGENT B3 ;  /* 0x0000000000037941 */ /* 0x000fea0003800200 */
.L_x_18626:
        /* <DEDUP_REMOVED lines=43> */
.L_x_18624:
[----:B------:R-:W-:Y:S05]  /*95f0*/  BSYNC.RECONVERGENT B2 ;  /* 0x0000000000027941 */ /* 0x000fea0003800200 */
.L_x_18623:
[----:B------:R-:W-:Y:S01]  /*9600*/  ISETP.NE.AND P1, PT, R129, 0x1, PT ;  /* 0x000000018100780c */ /* 0x000fe20003f25270 */
[----:B------:R-:W-:Y:S01]  /*9610*/  BSSY.RECONVERGENT B2, `(.L_x_18628) ;  /* 0x000004b000027945 */ /* 0x000fe20003800200 */
[----:B------:R-:W-:-:S05]  /*9620*/  I2FP.F32.U32 R99, R4 ;  /* 0x0000000400637245 */ /* 0x000fca0000201000 */
[----:B------:R-:W-:Y:S01]  /*9630*/  FFMA.FTZ R4, R99, R96, 1.1641532182693481445e-10 ;  /* 0x2f00000063047423 */ /* 0x000fe20000010060 */
[----:B------:R-:W-:Y:S02]  /*9640*/  IMAD.U32 R99, R100, 0x10000, RZ ;  /* 0x0001000064637824 */ /* 0x000fe400078e00ff */
[----:B------:R-:W-:Y:S02]  /*9650*/  IMAD.MOV.U32 R100, RZ, RZ, 0x2 ;  /* 0x00000002ff647424 */ /* 0x000fe400078e00ff */
[----:B------:R-:W-:Y:S01]  /*9660*/  FMUL.FTZ R99, R99, R138 ;  /* 0x0000008a63637220 */ /* 0x000fe20000410000 */
[----:B------:R-:W-:Y:S02]  /*9670*/  FSETP.LE.FTZ.AND P0, PT, R4, R97, PT ;  /* 0x000000610400720b */ /* 0x000fe40003f13000 */
        /* <DEDUP_REMOVED lines=11> */
.L_x_18630:
        /* <DEDUP_REMOVED lines=13> */
.L_x_18632:
[----:B------:R-:W-:Y:S05]  /*9800*/  BSYNC.RECONVERGENT B3 ;  /* 0x0000000000037941 */ /* 0x000fea0003800200 */
.L_x_18631:
        /* <DEDUP_REMOVED lines=43> */
.L_x_18629:
[----:B------:R-:W-:Y:S05]  /*9ac0*/  BSYNC.RECONVERGENT B2 ;  /* 0x0000000000027941 */ /* 0x000fea0003800200 */
.L_x_18628:
[----:B------:R-:W-:Y:S01]  /*9ad0*/  ISETP.NE.AND P2, PT, R100, 0x1, PT ;  /* 0x000000016400780c */ /* 0x000fe20003f45270 */
[----:B------:R-:W-:Y:S01]  /*9ae0*/  BSSY.RECONVERGENT B2, `(.L_x_18633) ;  /* 0x000004c000027945 */ /* 0x000fe20003800200 */
[----:B------:R-:W-:Y:S01]  /*9af0*/  I2FP.F32.U32 R99, R4 ;  /* 0x0000000400637245 */ /* 0x000fe20000201000 */
[----:B------:R-:W-:-:S04]  /*9b00*/  IMAD.MOV.U32 R131, RZ, RZ, 0x2 ;  /* 0x00000002ff837424 */ /* 0x000fc800078e00ff */
[----:B------:R-:W-:Y:S01]  /*9b10*/  FFMA.FTZ R4, R99, R96, 1.1641532182693481445e-10 ;  /* 0x2f00000063047423 */ /* 0x000fe20000010060 */
[C---:B------:R-:W-:Y:S01]  /*9b20*/  IMAD.U32 R99, R101.reuse, 0x10000, RZ ;  /* 0x0001000065637824 */ /* 0x040fe200078e00ff */
[----:B------:R-:W-:-:S03]  /*9b30*/  PRMT R101, R101, 0x7632, R101 ;  /* 0x0000763265657816 */ /* 0x000fc60000000065 */
        /* <DEDUP_REMOVED lines=13> */
.L_x_18635:
        /* <DEDUP_REMOVED lines=13> */
.L_x_18637:
[----:B------:R-:W-:Y:S05]  /*9ce0*/  BSYNC.RECONVERGENT B3 ;  /* 0x0000000000037941 */ /* 0x000fea0003800200 */
.L_x_18636:
        /* <DEDUP_REMOVED lines=43> */
.L_x_18634:
[----:B------:R-:W-:Y:S05]  /*9fa0*/  BSYNC.RECONVERGENT B2 ;  /* 0x0000000000027941 */ /* 0x000fea0003800200 */
.L_x_18633:
        /* <DEDUP_REMOVED lines=19> */
.L_x_18640:
        /* <DEDUP_REMOVED lines=13> */
.L_x_18642:
[----:B------:R-:W-:Y:S05]  /*a1b0*/  BSYNC.RECONVERGENT B3 ;  /* 0x0000000000037941 */ /* 0x000fea0003800200 */
.L_x_18641:
        /* <DEDUP_REMOVED lines=43> */
.L_x_18639:
[----:B------:R-:W-:Y:S05]  /*a470*/  BSYNC.RECONVERGENT B2 ;  /* 0x0000000000027941 */ /* 0x000fea0003800200 */
.L_x_18638:
        /* <DEDUP_REMOVED lines=20> */
.L_x_18645:
        /* <DEDUP_REMOVED lines=13> */
.L_x_18647:
[----:B------:R-:W-:Y:S05]  /*a690*/  BSYNC.RECONVERGENT B3 ;  /* 0x0000000000037941 */ /* 0x000fea0003800200 */
.L_x_18646:
        /* <DEDUP_REMOVED lines=43> */
.L_x_18644:
[----:B------:R-:W-:Y:S05]  /*a950*/  BSYNC.RECONVERGENT B2 ;  /* 0x0000000000027941 */ /* 0x000fea0003800200 */
.L_x_18643:
        /* <DEDUP_REMOVED lines=19> */
.L_x_18650:
        /* <DEDUP_REMOVED lines=13> */
.L_x_18652:
[----:B------:R-:W-:Y:S05]  /*ab60*/  BSYNC.RECONVERGENT B3 ;  /* 0x0000000000037941 */ /* 0x000fea0003800200 */
.L_x_18651:
        /* <DEDUP_REMOVED lines=43> */
.L_x_18649:
[----:B------:R-:W-:Y:S05]  /*ae20*/  BSYNC.RECONVERGENT B2 ;  /* 0x0000000000027941 */ /* 0x000fea0003800200 */
.L_x_18648:
        /* <DEDUP_REMOVED lines=20> */
.L_x_18655:
        /* <DEDUP_REMOVED lines=15> */
.L_x_18657:
[----:B------:R-:W-:Y:S05]  /*b060*/  BSYNC.RECONVERGENT B3 ;  /* 0x0000000000037941 */ /* 0x000fea0003800200 */
.L_x_18656:
        /* <DEDUP_REMOVED lines=43> */
.L_x_18654:
[----:B------:R-:W-:Y:S05]  /*b320*/  BSYNC.RECONVERGENT B2 ;  /* 0x0000000000027941 */ /* 0x000fea0003800200 */
.L_x_18653:
        /* <DEDUP_REMOVED lines=16> */
.L_x_18617:
        /* <DEDUP_REMOVED lines=22> */
.L_x_18575:
[----:B------:R-:W-:Y:S05]  /*b590*/  BSYNC.RECONVERGENT B1 ;  /* 0x0000000000017941 */ /* 0x000fea0003800200 */
.L_x_18574:
        /* <DEDUP_REMOVED lines=30> */
.L_x_18663:
        /* <DEDUP_REMOVED lines=13> */
.L_x_18665:
[----:B------:R-:W-:Y:S05]  /*b850*/  BSYNC.RECONVERGENT B3 ;  /* 0x0000000000037941 */ /* 0x000fea0003800200 */
.L_x_18664:
        /* <DEDUP_REMOVED lines=43> */
.L_x_18662:
[----:B------:R-:W-:Y:S05]  /*bb10*/  BSYNC.RECONVERGENT B2 ;  /* 0x0000000000027941 */ /* 0x000fea0003800200 */
.L_x_18661:
        /* <DEDUP_REMOVED lines=27> */
.L_x_18668:
        /* <DEDUP_REMOVED lines=13> */
.L_x_18670:
[----:B------:R-:W-:Y:S05]  /*bda0*/  BSYNC.RECONVERGENT B3 ;  /* 0x0000000000037941 */ /* 0x000fea0003800200 */
.L_x_18669:
        /* <DEDUP_REMOVED lines=43> */
.L_x_18667:
[----:B------:R-:W-:Y:S05]  /*c060*/  BSYNC.RECONVERGENT B2 ;  /* 0x0000000000027941 */ /* 0x000fea0003800200 */
.L_x_18666:
        /* <DEDUP_REMOVED lines=22> */
.L_x_18673:
        /* <DEDUP_REMOVED lines=13> */
.L_x_18675:
[----:B------:R-:W-:Y:S05]  /*c2a0*/  BSYNC.RECONVERGENT B3 ;  /* 0x0000000000037941 */ /* 0x000fea0003800200 */
.L_x_18674:
        /* <DEDUP_REMOVED lines=43> */
.L_x_18672:
[----:B------:R-:W-:Y:S05]  /*c560*/  BSYNC.RECONVERGENT B2 ;  /* 0x0000000000027941 */ /* 0x000fea0003800200 */
.L_x_18671:
        /* <DEDUP_REMOVED lines=23> */
.L_x_18678:
        /* <DEDUP_REMOVED lines=13> */
.L_x_18680:
[----:B------:R-:W-:Y:S05]  /*c7b0*/  BSYNC.RECONVERGENT B3 ;  /* 0x0000000000037941 */ /* 0x000fea0003800200 */
.L_x_18679:
        /* <DEDUP_REMOVED lines=43> */
.L_x_18677:
[----:B------:R-:W-:Y:S05]  /*ca70*/  BSYNC.RECONVERGENT B2 ;  /* 0x0000000000027941 */ /* 0x000fea0003800200 */
.L_x_18676:
        /* <DEDUP_REMOVED lines=22> */
.L_x_18683:
        /* <DEDUP_REMOVED lines=13> */
.L_x_18685:
[----:B------:R-:W-:Y:S05]  /*ccb0*/  BSYNC.RECONVERGENT B3 ;  /* 0x0000000000037941 */ /* 0x000fea0003800200 */
.L_x_18684:
        /* <DEDUP_REMOVED lines=43> */
.L_x_18682:
[----:B------:R-:W-:Y:S05]  /*cf70*/  BSYNC.RECONVERGENT B2 ;  /* 0x0000000000027941 */ /* 0x000fea0003800200 */
.L_x_18681:
        /* <DEDUP_REMOVED lines=23> */
.L_x_18688:
        /* <DEDUP_REMOVED lines=13> */
.L_x_18690:
[----:B------:R-:W-:Y:S05]  /*d1c0*/  BSYNC.RECONVERGENT B3 ;  /* 0x0000000000037941 */ /* 0x000fea0003800200 */
.L_x_18689:
        /* <DEDUP_REMOVED lines=43> */
.L_x_18687:
[----:B------:R-:W-:Y:S05]  /*d480*/  BSYNC.RECONVERGENT B2 ;  /* 0x0000000000027941 */ /* 0x000fea0003800200 */
.L_x_18686:
        /* <DEDUP_REMOVED lines=22> */
.L_x_18693:
        /* <DEDUP_REMOVED lines=13> */
.L_x_18695:
[----:B------:R-:W-:Y:S05]  /*d6c0*/  BSYNC.RECONVERGENT B3 ;  /* 0x0000000000037941 */ /* 0x000fea0003800200 */
.L_x_18694:
        /* <DEDUP_REMOVED lines=43> */
.L_x_18692:
[----:B------:R-:W-:Y:S05]  /*d980*/  BSYNC.RECONVERGENT B2 ;  /* 0x0000000000027941 */ /* 0x000fea0003800200 */
.L_x_18691:
        /* <DEDUP_REMOVED lines=23> */
.L_x_18698:
        /* <DEDUP_REMOVED lines=15> */
.L_x_18700:
[----:B------:R-:W-:Y:S05]  /*dbf0*/  BSYNC.RECONVERGENT B3 ;  /* 0x0000000000037941 */ /* 0x000fea0003800200 */
.L_x_18699:
        /* <DEDUP_REMOVED lines=43> */
.L_x_18697:
[----:B------:R-:W-:Y:S05]  /*deb0*/  BSYNC.RECONVERGENT B2 ;  /* 0x0000000000027941 */ /* 0x000fea0003800200 */
.L_x_18696:
        /* <DEDUP_REMOVED lines=10> */
.L_x_18660:
        /* <DEDUP_REMOVED lines=16> */
.L_x_18704:
        /* <DEDUP_REMOVED lines=13> */
.L_x_18706:
[----:B------:R-:W-:Y:S05]  /*e130*/  BSYNC.RECONVERGENT B3 ;  /* 0x0000000000037941 */ /* 0x000fea0003800200 */
.L_x_18705:
        /* <DEDUP_REMOVED lines=42> */
.L_x_18703:
[----:B------:R-:W-:Y:S05]  /*e3e0*/  BSYNC.RECONVERGENT B2 ;  /* 0x0000000000027941 */ /* 0x000fea0003800200 */
.L_x_18702:
        /* <DEDUP_REMOVED lines=24> */
.L_x_18709:
        /* <DEDUP_REMOVED lines=13> */
.L_x_18711:
[----:B------:R-:W-:Y:S05]  /*e640*/  BSYNC.RECONVERGENT B3 ;  /* 0x0000000000037941 */ /* 0x000fea0003800200 */
.L_x_18710:
        /* <DEDUP_REMOVED lines=43> */
.L_x_18708:
[----:B------:R-:W-:Y:S05]  /*e900*/  BSYNC.RECONVERGENT B2 ;  /* 0x0000000000027941 */ /* 0x000fea0003800200 */
.L_x_18707:
        /* <DEDUP_REMOVED lines=19> */
.L_x_18714:
        /* <DEDUP_REMOVED lines=13> */
.L_x_18716:
[----:B------:R-:W-:Y:S05]  /*eb10*/  BSYNC.RECONVERGENT B3 ;  /* 0x0000000000037941 */ /* 0x000fea0003800200 */
.L_x_18715:
        /* <DEDUP_REMOVED lines=43> */
.L_x_18713:
[----:B------:R-:W-:Y:S05]  /*edd0*/  BSYNC.RECONVERGENT B2 ;  /* 0x0000000000027941 */ /* 0x000fea0003800200 */
.L_x_18712:
        /* <DEDUP_REMOVED lines=20> */
.L_x_18719:
        /* <DEDUP_REMOVED lines=13> */
.L_x_18721:
[----:B------:R-:W-:Y:S05]  /*eff0*/  BSYNC.RECONVERGENT B3 ;  /* 0x0000000000037941 */ /* 0x000fea0003800200 */
.L_x_18720:
        /* <DEDUP_REMOVED lines=43> */
.L_x_18718:
[----:B------:R-:W-:Y:S05]  /*f2b0*/  BSYNC.RECONVERGENT B2 ;  /* 0x0000000000027941 */ /* 0x000fea0003800200 */
.L_x_18717:
        /* <DEDUP_REMOVED lines=19> */
.L_x_18724:
        /* <DEDUP_REMOVED lines=13> */
.L_x_18726:
[----:B------:R-:W-:Y:S05]  /*f4c0*/  BSYNC.RECONVERGENT B3 ;  /* 0x0000000000037941 */ /* 0x000fea0003800200 */
.L_x_18725:
        /* <DEDUP_REMOVED lines=43> */
.L_x_18723:
[----:B------:R-:W-:Y:S05]  /*f780*/  BSYNC.RECONVERGENT B2 ;  /* 0x0000000000027941 */ /* 0x000fea0003800200 */
.L_x_18722:
        /* <DEDUP_REMOVED lines=20> */
.L_x_18729:
        /* <DEDUP_REMOVED lines=13> */
.L_x_18731:
[----:B------:R-:W-:Y:S05]  /*f9a0*/  BSYNC.RECONVERGENT B3 ;  /* 0x0000000000037941 */ /* 0x000fea0003800200 */
.L_x_18730:
        /* <DEDUP_REMOVED lines=43> */
.L_x_18728:
[----:B------:R-:W-:Y:S05]  /*fc60*/  BSYNC.RECONVERGENT B2 ;  /* 0x0000000000027941 */ /* 0x000fea0003800200 */
.L_x_18727:
        /* <DEDUP_REMOVED lines=19> */
.L_x_18734:
        /* <DEDUP_REMOVED lines=13> */
.L_x_18736:
[----:B------:R-:W-:Y:S05]  /*fe70*/  BSYNC.RECONVERGENT B3 ;  /* 0x0000000000037941 */ /* 0x000fea0003800200 */
.L_x_18735:
        /* <DEDUP_REMOVED lines=43> */
.L_x_18733:
[----:B------:R-:W-:Y:S05]  /*10130*/  BSYNC.RECONVERGENT B2 ;  /* 0x0000000000027941 */ /* 0x000fea0003800200 */
.L_x_18732:
        /* <DEDUP_REMOVED lines=20> */
.L_x_18739:
        /* <DEDUP_REMOVED lines=15> */
.L_x_18741:
[----:B------:R-:W-:Y:S05]  /*10370*/  BSYNC.RECONVERGENT B3 ;  /* 0x0000000000037941 */ /* 0x000fea0003800200 */
.L_x_18740:
        /* <DEDUP_REMOVED lines=43> */
.L_x_18738:
[----:B------:R-:W-:Y:S05]  /*10630*/  BSYNC.RECONVERGENT B2 ;  /* 0x0000000000027941 */ /* 0x000fea0003800200 */
.L_x_18737:
        /* <DEDUP_REMOVED lines=16> */
.L_x_18701:
        /* <DEDUP_REMOVED lines=22> */
.L_x_18659:
[----:B------:R-:W-:Y:S05]  /*108a0*/  BSYNC.RECONVERGENT B1 ;  /* 0x0000000000017941 */ /* 0x000fea0003800200 */
.L_x_18658:
        /* <DEDUP_REMOVED lines=30> */
.L_x_18747:
        /* <DEDUP_REMOVED lines=13> */
.L_x_18749:
[----:B------:R-:W-:Y:S05]  /*10b60*/  BSYNC.RECONVERGENT B3 ;  /* 0x0000000000037941 */ /* 0x000fea0003800200 */
.L_x_18748:
        /* <DEDUP_REMOVED lines=43> */
.L_x_18746:
[----:B------:R-:W-:Y:S05]  /*10e20*/  BSYNC.RECONVERGENT B2 ;  /* 0x0000000000027941 */ /* 0x000fea0003800200 */
.L_x_18745:
        /* <DEDUP_REMOVED lines=27> */
.L_x_18752:
        /* <DEDUP_REMOVED lines=11> */
[----:B------:R-:W-:-:S04]  /*11090*/  @P1 IADD3 R0, PT, PT, R3, RZ, RZ ;  /* 0x000000ff03001210 */ /* 0x000fc80007ffe0ff */
[----:B------:R-:W-:-:S07]  /*110a0*/  @!P0 MOV R3, R0 ;  /* 0x0000000000038202 */ /* 0x000fce0000000f00 */
.L_x_18754:
[----:B------:R-:W-:Y:S05]  /*110b0*/  BSYNC.RECONVERGENT B3 ;  /* 0x0000000000037941 */ /* 0x000fea0003800200 */
.L_x_18753:
        /* <DEDUP_REMOVED lines=43> */
.L_x_18751:
[----:B------:R-:W-:Y:S05]  /*11370*/  BSYNC.RECONVERGENT B2 ;  /* 0x0000000000027941 */ /* 0x000fea0003800200 */
.L_x_18750:
        /* <DEDUP_REMOVED lines=22> */
.L_x_18757:
        /* <DEDUP_REMOVED lines=13> */
.L_x_18759:
[----:B------:R-:W-:Y:S05]  /*115b0*/  BSYNC.RECONVERGENT B3 ;  /* 0x0000000000037941 */ /* 0x000fea0003800200 */
.L_x_18758:
        /* <DEDUP_REMOVED lines=43> */
.L_x_18756:
[----:B------:R-:W-:Y:S05]  /*11870*/  BSYNC.RECONVERGENT B2 ;  /* 0x0000000000027941 */ /* 0x000fea0003800200 */
.L_x_18755:
        /* <DEDUP_REMOVED lines=10> */
[----:B------:R-:W-:Y:S01]  /*11920*/  FSEL R145, R4, RZ, !P1 ;  /* 0x000000ff04917208 */ /* 0x000fe20004800000 */
[----:B------:R-:W-:Y:S01]  /*11930*/  IMAD.MOV.U32 R4, RZ, RZ, R0 ;  /* 0x000000ffff047224 */ /* 0x000fe200078e0000 */
        /* <DEDUP_REMOVED lines=11> */
.L_x_18762:
        /* <DEDUP_REMOVED lines=13> */
.L_x_18764:
[----:B------:R-:W-:Y:S05]  /*11ac0*/  BSYNC.RECONVERGENT B3 ;  /* 0x0000000000037941 */ /* 0x000fea0003800200 */
.L_x_18763:
        /* <DEDUP_REMOVED lines=43> */
.L_x_18761:
[----:B------:R-:W-:Y:S05]  /*11d80*/  BSYNC.RECONVERGENT B2 ;  /* 0x0000000000027941 */ /* 0x000fea0003800200 */
.L_x_18760:
        /* <DEDUP_REMOVED lines=22> */
.L_x_18767:
        /* <DEDUP_REMOVED lines=13> */
.L_x_18769:
[----:B------:R-:W-:Y:S05]  /*11fc0*/  BSYNC.RECONVERGENT B3 ;  /* 0x0000000000037941 */ /* 0x000fea0003800200 */
.L_x_18768:
        /* <DEDUP_REMOVED lines=43> */
.L_x_18766:
[----:B------:R-:W-:Y:S05]  /*12280*/  BSYNC.RECONVERGENT B2 ;  /* 0x0000000000027941 */ /* 0x000fea0003800200 */
.L_x_18765:
        /* <DEDUP_REMOVED lines=23> */
.L_x_18772:
        /* <DEDUP_REMOVED lines=13> */
.L_x_18774:
[----:B------:R-:W-:Y:S05]  /*124d0*/  BSYNC.RECONVERGENT B3 ;  /* 0x0000000000037941 */ /* 0x000fea0003800200 */
.L_x_18773:
        /* <DEDUP_REMOVED lines=43> */
.L_x_18771:
[----:B------:R-:W-:Y:S05]  /*12790*/  BSYNC.RECONVERGENT B2 ;  /* 0x0000000000027941 */ /* 0x000fea0003800200 */
.L_x_18770:
        /* <DEDUP_REMOVED lines=22> */
.L_x_18777:
        /* <DEDUP_REMOVED lines=13> */
.L_x_18779:
[----:B------:R-:W-:Y:S05]  /*129d0*/  BSYNC.RECONVERGENT B3 ;  /* 0x0000000000037941 */ /* 0x000fea0003800200 */
.L_x_18778:
        /* <DEDUP_REMOVED lines=43> */
.L_x_18776:
[----:B------:R-:W-:Y:S05]  /*12c90*/  BSYNC.RECONVERGENT B2 ;  /* 0x0000000000027941 */ /* 0x000fea0003800200 */
.L_x_18775:
        /* <DEDUP_REMOVED lines=9> */
[----:B------:R-:W-:Y:S02]  /*12d30*/  FSEL R129, R4, RZ, !P5 ;  /* 0x000000ff04817208 */ /* 0x000fe40006800000 */
[----:B------:R-:W-:Y:S02]  /*12d40*/  MOV R4, 0x2 ;  /* 0x0000000200047802 */ /* 0x000fe40000000f00 */
        /* <DEDUP_REMOVED lines=12> */
.L_x_18782:
        /* <DEDUP_REMOVED lines=15> */
.L_x_18784:
[----:B------:R-:W-:Y:S05]  /*12f00*/  BSYNC.RECONVERGENT B3 ;  /* 0x0000000000037941 */ /* 0x000fea0003800200 */
.L_x_18783:
        /* <DEDUP_REMOVED lines=43> */
.L_x_18781:
[----:B------:R-:W-:Y:S05]  /*131c0*/  BSYNC.RECONVERGENT B2 ;  /* 0x0000000000027941 */ /* 0x000fea0003800200 */
.L_x_18780:
        /* <DEDUP_REMOVED lines=10> */
.L_x_18744:
        /* <DEDUP_REMOVED lines=16> */
.L_x_18788:
        /* <DEDUP_REMOVED lines=13> */
.L_x_18790:
[----:B------:R-:W-:Y:S05]  /*13440*/  BSYNC.RECONVERGENT B3 ;  /* 0x0000000000037941 */ /* 0x000fea0003800200 */
.L_x_18789:
        /* <DEDUP_REMOVED lines=39> */
[----:B------:R-:W-:Y:S01]  /*136c0*/  MOV R0, R114 ;  /* 0x0000007200007202 */ /* 0x000fe20000000f00 */
[----:B------:R-:W-:Y:S01]  /*136d0*/  IMAD.MOV.U32 R112, RZ, RZ, R2 ;  /* 0x000000ffff707224 */ /* 0x000fe200078e0002 */
[----:B------:R-:W-:-:S07]  /*136e0*/  LOP3.LUT R6, R4, UR31, R141, 0x96, !PT ;  /* 0x0000001f04067c12 */ /* 0x000fce000f8e968d */
.L_x_18787:
[----:B------:R-:W-:Y:S05]  /*136f0*/  BSYNC.RECONVERGENT B2 ;  /* 0x0000000000027941 */ /* 0x000fea0003800200 */
.L_x_18786:
[----:B------:R-:W0:Y:S01]  /*13700*/  LDC R113, c[0x0][0x404] ;  /* 0x00010100ff717b82 */ /* 0x000e220000000800 */
[----:B------:R-:W-:Y:S01]  /*13710*/  I2FP.F32.U32 R115, R112 ;  /* 0x0000007000737245 */ /* 0x000fe20000201000 */
[----:B------:R-:W-:Y:S01]  /*13720*/  IMAD.MOV.U32 R112, RZ, RZ, 0x2f800000 ;  /* 0x2f800000ff707424 */ /* 0x000fe200078e00ff */
[----:B------:R-:W-:Y:S01]  /*13730*/  ISETP.NE.AND P0, PT, R128, 0x1, PT ;  /* 0x000000018000780c */ /* 0x000fe20003f05270 */
[----:B------:R-:W-:Y:S01]  /*13740*/  BSSY.RECONVERGENT B2, `(.L_x_18791) ;  /* 0x000004d000027945 */ /* 0x000fe20003800200 */
[----:B------:R-:W-:Y:S02]  /*13750*/  IMAD.MOV.U32 R129, RZ, RZ, 0x2 ;  /* 0x00000002ff817424 */ /* 0x000fe400078e00ff */
[----:B------:R-:W-:Y:S01]  /*13760*/  FFMA.FTZ R2, R115, R112, 1.1641532182693481445e-10 ;  /* 0x2f00000073027423 */ /* 0x000fe20000010070 */
[C---:B-----5:R-:W-:Y:S01]  /*13770*/  SHF.L.U32 R115, R116.reuse, 0x10, RZ ;  /* 0x0000001074737819 */ /* 0x060fe200000006ff */
[----:B------:R-:W1:Y:S01]  /*13780*/  LDC R114, c[0x0][0x408] ;  /* 0x00010200ff727b82 */ /* 0x000e620000000800 */
[----:B------:R-:W-:-:S02]  /*13790*/  PRMT R116, R116, 0x7632, R116 ;  /* 0x0000763274747816 */ /* 0x000fc40000000074 */
[----:B------:R-:W-:Y:S01]  /*137a0*/  MOV R4, R0 ;  /* 0x0000000000047202 */ /* 0x000fe20000000f00 */
        /* <DEDUP_REMOVED lines=13> */
.L_x_18793:
        /* <DEDUP_REMOVED lines=13> */
.L_x_18795:
[----:B------:R-:W-:Y:S05]  /*13950*/  BSYNC.RECONVERGENT B3 ;  /* 0x0000000000037941 */ /* 0x000fea0003800200 */
.L_x_18794:
        /* <DEDUP_REMOVED lines=43> */
.L_x_18792:
[----:B------:R-:W-:Y:S05]  /*13c10*/  BSYNC.RECONVERGENT B2 ;  /* 0x0000000000027941 */ /* 0x000fea0003800200 */
.L_x_18791:
[----:B------:R-:W-:Y:S01]  /*13c20*/  I2FP.F32.U32 R115, R4 ;  /* 0x0000000400737245 */ /* 0x000fe20000201000 */
[----:B------:R-:W-:Y:S01]  /*13c30*/  BSSY.RECONVERGENT B2, `(.L_x_18796) ;  /* 0x000004b000027945 */ /* 0x000fe20003800200 */
[----:B------:R-:W-:-:S03]  /*13c40*/  ISETP.NE.AND P1, PT, R129, 0x1, PT ;  /* 0x000000018100780c */ /* 0x000fc60003f25270 */
[----:B------:R-:W-:Y:S01]  /*13c50*/  FFMA.FTZ R4, R115, R112, 1.1641532182693481445e-10 ;  /* 0x2f00000073047423 */ /* 0x000fe20000010070 */
[----:B------:R-:W-:Y:S01]  /*13c60*/  SHF.L.U32 R115, R116, 0x10, RZ ;  /* 0x0000001074737819 */ /* 0x000fe200000006ff */
[----:B------:R-:W-:-:S03]  /*13c70*/  IMAD.MOV.U32 R116, RZ, RZ, 0x2 ;  /* 0x00000002ff747424 */ /* 0x000fc600078e00ff */
[----:B------:R-:W-:Y:S01]  /*13c80*/  FSETP.LE.FTZ.AND P0, PT, R4, R113, PT ;  /* 0x000000710400720b */ /* 0x000fe20003f13000 */
[----:B------:R-:W-:Y:S01]  /*13c90*/  FMUL.FTZ R115, R115, R138 ;  /* 0x0000008a73737220 */ /* 0x000fe20000410000 */
[----:B------:R-:W-:-:S03]  /*13ca0*/  MOV R4, R0 ;  /* 0x0000000000047202 */ /* 0x000fc60000000f00 */
[----:B------:R-:W-:Y:S01]  /*13cb0*/  FMUL.FTZ R128, R115, R114 ;  /* 0x0000007273807220 */ /* 0x000fe20000410000 */
        /* <DEDUP_REMOVED lines=9> */
.L_x_18798:
        /* <DEDUP_REMOVED lines=13> */
.L_x_18800:
[----:B------:R-:W-:Y:S05]  /*13e20*/  BSYNC.RECONVERGENT B3 ;  /* 0x0000000000037941 */ /* 0x000fea0003800200 */
.L_x_18799:
        /* <DEDUP_REMOVED lines=43> */
.L_x_18797:
[----:B------:R-:W-:Y:S05]  /*140e0*/  BSYNC.RECONVERGENT B2 ;  /* 0x0000000000027941 */ /* 0x000fea0003800200 */
.L_x_18796:
        /* <DEDUP_REMOVED lines=20> */
.L_x_18803:
        /* <DEDUP_REMOVED lines=13> */
.L_x_18805:
[----:B------:R-:W-:Y:S05]  /*14300*/  BSYNC.RECONVERGENT B3 ;  /* 0x0000000000037941 */ /* 0x000fea0003800200 */
.L_x_18804:
        /* <DEDUP_REMOVED lines=43> */
.L_x_18802:
[----:B------:R-:W-:Y:S05]  /*145c0*/  BSYNC.RECONVERGENT B2 ;  /* 0x0000000000027941 */ /* 0x000fea0003800200 */
.L_x_18801:
[----:B------:R-:W-:Y:S01]  /*145d0*/  ISETP.NE.AND P3, PT, R131, 0x1, PT ;  /* 0x000000018300780c */ /* 0x000fe20003f65270 */
[----:B------:R-:W-:Y:S01]  /*145e0*/  BSSY.RECONVERGENT B2, `(.L_x_18806) ;  /* 0x000004b000027945 */ /* 0x000fe20003800200 */
[----:B------:R-:W-:Y:S01]  /*145f0*/  I2FP.F32.U32 R115, R4 ;  /* 0x0000000400737245 */ /* 0x000fe20000201000 */
[----:B------:R-:W-:Y:S01]  /*14600*/  IMAD.MOV.U32 R141, RZ, RZ, 0x2 ;  /* 0x00000002ff8d7424 */ /* 0x000fe200078e00ff */
[----:B------:R-:W-:-:S03]  /*14610*/  SHF.L.U32 R117, R117, 0x10, RZ ;  /* 0x0000001075757819 */ /* 0x000fc600000006ff */
[----:B------:R-:W-:Y:S02]  /*14620*/  FFMA.FTZ R4, R115, R112, 1.1641532182693481445e-10 ;  /* 0x2f00000073047423 */ /* 0x000fe40000010070 */
[----:B------:R-:W-:Y:S01]  /*14630*/  FMUL.FTZ R115, R117, R138 ;  /* 0x0000008a75737220 */ /* 0x000fe20000410000 */
[----:B------:R-:W-:Y:S02]  /*14640*/  MOV R117, R0 ;  /* 0x0000000000757202 */ /* 0x000fe40000000f00 */
        /* <DEDUP_REMOVED lines=11> */
.L_x_18808:
        /* <DEDUP_REMOVED lines=13> */
.L_x_18810:
[----:B------:R-:W-:Y:S05]  /*147d0*/  BSYNC.RECONVERGENT B3 ;  /* 0x0000000000037941 */ /* 0x000fea0003800200 */
.L_x_18809:
        /* <DEDUP_REMOVED lines=43> */
.L_x_18807:
[----:B------:R-:W-:Y:S05]  /*14a90*/  BSYNC.RECONVERGENT B2 ;  /* 0x0000000000027941 */ /* 0x000fea0003800200 */
.L_x_18806:
[----:B------:R-:W-:Y:S01]  /*14aa0*/  ISETP.NE.AND P4, PT, R141, 0x1, PT ;  /* 0x000000018d00780c */ /* 0x000fe20003f85270 */
[----:B------:R-:W-:Y:S01]  /*14ab0*/  BSSY.RECONVERGENT B2, `(.L_x_18811) ;  /* 0x000004c000027945 */ /* 0x000fe20003800200 */
[----:B------:R-:W-:Y:S01]  /*14ac0*/  I2FP.F32.U32 R117, R117 ;  /* 0x0000007500757245 */ /* 0x000fe20000201000 */
[----:B------:R-:W-:Y:S01]  /*14ad0*/  IMAD.MOV.U32 R142, RZ, RZ, 0x2 ;  /* 0x00000002ff8e7424 */ /* 0x000fe200078e00ff */
[C---:B------:R-:W-:Y:S02]  /*14ae0*/  SHF.L.U32 R131, R118.reuse, 0x10, RZ ;  /* 0x0000001076837819 */ /* 0x040fe400000006ff */
[----:B------:R-:W-:Y:S01]  /*14af0*/  PRMT R118, R118, 0x7632, R118 ;  /* 0x0000763276767816 */ /* 0x000fe20000000076 */
[----:B------:R-:W-:Y:S01]  /*14b00*/  FFMA.FTZ R4, R117, R112, 1.1641532182693481445e-10 ;  /* 0x2f00000075047423 */ /* 0x000fe20000010070 */
[----:B------:R-:W-:Y:S01]  /*14b10*/  MOV R117, R0 ;  /* 0x0000000000757202 */ /* 0x000fe20000000f00 */
[----:B------:R-:W-:-:S03]  /*14b20*/  FMUL.FTZ R131, R131, R138 ;  /* 0x0000008a83837220 */ /* 0x000fc60000410000 */
        /* <DEDUP_REMOVED lines=11> */
.L_x_18813:
        /* <DEDUP_REMOVED lines=13> */
.L_x_18815:
[----:B------:R-:W-:Y:S05]  /*14cb0*/  BSYNC.RECONVERGENT B3 ;  /* 0x0000000000037941 */ /* 0x000fea0003800200 */
.L_x_18814:
        /* <DEDUP_REMOVED lines=43> */
.L_x_18812:
[----:B------:R-:W-:Y:S05]  /*14f70*/  BSYNC.RECONVERGENT B2 ;  /* 0x0000000000027941 */ /* 0x000fea0003800200 */
.L_x_18811:
[----:B------:R-:W-:Y:S01]  /*14f80*/  ISETP.NE.AND P5, PT, R142, 0x1, PT ;  /* 0x000000018e00780c */ /* 0x000fe20003fa5270 */
[----:B------:R-:W-:Y:S01]  /*14f90*/  BSSY.RECONVERGENT B2, `(.L_x_18816) ;  /* 0x000004b000027945 */ /* 0x000fe20003800200 */
[----:B------:R-:W-:Y:S01]  /*14fa0*/  I2FP.F32.U32 R117, R117 ;  /* 0x0000007500757245 */ /* 0x000fe20000201000 */
[----:B------:R-:W-:Y:S01]  /*14fb0*/  IMAD.MOV.U32 R143, RZ, RZ, 0x2 ;  /* 0x00000002ff8f7424 */ /* 0x000fe200078e00ff */
[----:B------:R-:W-:Y:S02]  /*14fc0*/  SHF.L.U32 R131, R118, 0x10, RZ ;  /* 0x0000001076837819 */ /* 0x000fe400000006ff */
[----:B------:R-:W-:Y:S01]  /*14fd0*/  MOV R118, R0 ;  /* 0x0000000000767202 */ /* 0x000fe20000000f00 */
        /* <DEDUP_REMOVED lines=13> */
.L_x_18818:
        /* <DEDUP_REMOVED lines=13> */
.L_x_18820:
[----:B------:R-:W-:Y:S05]  /*15180*/  BSYNC.RECONVERGENT B3 ;  /* 0x0000000000037941 */ /* 0x000fea0003800200 */
.L_x_18819:
        /* <DEDUP_REMOVED lines=43> */
.L_x_18817:
[----:B------:R-:W-:Y:S05]  /*15440*/  BSYNC.RECONVERGENT B2 ;  /* 0x0000000000027941 */ /* 0x000fea0003800200 */
.L_x_18816:
        /* <DEDUP_REMOVED lines=20> */
.L_x_18823:
        /* <DEDUP_REMOVED lines=15> */
.L_x_18825:
[----:B------:R-:W-:Y:S05]  /*15680*/  BSYNC.RECONVERGENT B3 ;  /* 0x0000000000037941 */ /* 0x000fea0003800200 */
.L_x_18824:
        /* <DEDUP_REMOVED lines=43> */
.L_x_18822:
[----:B------:R-:W-:Y:S05]  /*15940*/  BSYNC.RECONVERGENT B2 ;  /* 0x0000000000027941 */ /* 0x000fea0003800200 */
.L_x_18821:
        /* <DEDUP_REMOVED lines=16> */
.L_x_18785:
        /* <DEDUP_REMOVED lines=22> */
.L_x_18743:
[----:B------:R-:W-:Y:S05]  /*15bb0*/  BSYNC.RECONVERGENT B1 ;  /* 0x0000000000017941 */ /* 0x000fea0003800200 */
.L_x_18742:
        /* <DEDUP_REMOVED lines=30> */
.L_x_18831:
        /* <DEDUP_REMOVED lines=13> */
.L_x_18833:
[----:B------:R-:W-:Y:S05]  /*15e70*/  BSYNC.RECONVERGENT B3 ;  /* 0x0000000000037941 */ /* 0x000fea0003800200 */
.L_x_18832:
        /* <DEDUP_REMOVED lines=41> */
[----:B------:R-:W-:Y:S01]  /*16110*/  IMAD.MOV.U32 R145, RZ, RZ, R2 ;  /* 0x000000ffff917224 */ /* 0x000fe200078e0002 */
[----:B------:R-:W-:-:S07]  /*16120*/  MOV R140, R142 ;  /* 0x0000008e008c7202 */ /* 0x000fce0000000f00 */
.L_x_18830:
[----:B------:R-:W-:Y:S05]  /*16130*/  BSYNC.RECONVERGENT B2 ;  /* 0x0000000000027941 */ /* 0x000fea0003800200 */
.L_x_18829:
        /* <DEDUP_REMOVED lines=27> */
.L_x_18836:
        /* <DEDUP_REMOVED lines=13> */
.L_x_18838:
[----:B------:R-:W-:Y:S05]  /*163c0*/  BSYNC.RECONVERGENT B3 ;  /* 0x0000000000037941 */ /* 0x000fea0003800200 */
.L_x_18837:
        /* <DEDUP_REMOVED lines=43> */
.L_x_18835:
[----:B------:R-:W-:Y:S05]  /*16680*/  BSYNC.RECONVERGENT B2 ;  /* 0x0000000000027941 */ /* 0x000fea0003800200 */
.L_x_18834:
        /* <DEDUP_REMOVED lines=22> */
.L_x_18841:
        /* <DEDUP_REMOVED lines=13> */
.L_x_18843:
[----:B------:R-:W-:Y:S05]  /*168c0*/  BSYNC.RECONVERGENT B3 ;  /* 0x0000000000037941 */ /* 0x000fea0003800200 */
.L_x_18842:
        /* <DEDUP_REMOVED lines=43> */
.L_x_18840:
[----:B------:R-:W-:Y:S05]  /*16b80*/  BSYNC.RECONVERGENT B2 ;  /* 0x0000000000027941 */ /* 0x000fea0003800200 */
.L_x_18839:
        /* <DEDUP_REMOVED lines=23> */
.L_x_18846:
        /* <DEDUP_REMOVED lines=13> */
.L_x_18848:
[----:B------:R-:W-:Y:S05]  /*16dd0*/  BSYNC.RECONVERGENT B3 ;  /* 0x0000000000037941 */ /* 0x000fea0003800200 */
.L_x_18847:
        /* <DEDUP_REMOVED lines=43> */
.L_x_18845:
[----:B------:R-:W-:Y:S05]  /*17090*/  BSYNC.RECONVERGENT B2 ;  /* 0x0000000000027941 */ /* 0x000fea0003800200 */
.L_x_18844:
        /* <DEDUP_REMOVED lines=22> */
.L_x_18851:
        /* <DEDUP_REMOVED lines=13> */
.L_x_18853:
[----:B------:R-:W-:Y:S05]  /*172d0*/  BSYNC.RECONVERGENT B3 ;  /* 0x0000000000037941 */ /* 0x000fea0003800200 */
.L_x_18852:
        /* <DEDUP_REMOVED lines=43> */
.L_x_18850:
[----:B------:R-:W-:Y:S05]  /*17590*/  BSYNC.RECONVERGENT B2 ;  /* 0x0000000000027941 */ /* 0x000fea0003800200 */
.L_x_18849:
        /* <DEDUP_REMOVED lines=23> */
.L_x_18856:
        /* <DEDUP_REMOVED lines=13> */
.L_x_18858:
[----:B------:R-:W-:Y:S05]  /*177e0*/  BSYNC.RECONVERGENT B3 ;  /* 0x0000000000037941 */ /* 0x000fea0003800200 */
.L_x_18857:
        /* <DEDUP_REMOVED lines=43> */
.L_x_18855:
[----:B------:R-:W-:Y:S05]  /*17aa0*/  BSYNC.RECONVERGENT B2 ;  /* 0x0000000000027941 */ /* 0x000fea0003800200 */
.L_x_18854:
        /* <DEDUP_REMOVED lines=22> */
.L_x_18861:
        /* <DEDUP_REMOVED lines=13> */
.L_x_18863:
[----:B------:R-:W-:Y:S05]  /*17ce0*/  BSYNC.RECONVERGENT B3 ;  /* 0x0000000000037941 */ /* 0x000fea0003800200 */
.L_x_18862:
        /* <DEDUP_REMOVED lines=43> */
.L_x_18860:
[----:B------:R-:W-:Y:S05]  /*17fa0*/  BSYNC.RECONVERGENT B2 ;  /* 0x0000000000027941 */ /* 0x000fea0003800200 */
.L_x_18859:
        /* <DEDUP_REMOVED lines=23> */
.L_x_18866:
        /* <DEDUP_REMOVED lines=15> */
.L_x_18868:
[----:B------:R-:W-:Y:S05]  /*18210*/  BSYNC.RECONVERGENT B3 ;  /* 0x0000000000037941 */ /* 0x000fea0003800200 */
.L_x_18867:
        /* <DEDUP_REMOVED lines=43> */
.L_x_18865:
[----:B------:R-:W-:Y:S05]  /*184d0*/  BSYNC.RECONVERGENT B2 ;  /* 0x0000000000027941 */ /* 0x000fea0003800200 */
.L_x_18864:
        /* <DEDUP_REMOVED lines=10> */
.L_x_18828:
        /* <DEDUP_REMOVED lines=16> */
.L_x_18872:
        /* <DEDUP_REMOVED lines=13> */
.L_x_18874:
[----:B------:R-:W-:Y:S05]  /*18750*/  BSYNC.RECONVERGENT B3 ;  /* 0x0000000000037941 */ /* 0x000fea0003800200 */
.L_x_18873:
        /* <DEDUP_REMOVED lines=42> */
.L_x_18871:
[----:B------:R-:W-:Y:S05]  /*18a00*/  BSYNC.RECONVERGENT B2 ;  /* 0x0000000000027941 */ /* 0x000fea0003800200 */
.L_x_18870:
[----:B------:R-:W0:Y:S01]  /*18a10*/  LDC R121, c[0x0][0x404] ;  /* 0x00010100ff797b82 */ /* 0x000e220000000800 */
[----:B------:R-:W-:Y:S01]  /*18a20*/  I2FP.F32.U32 R123, R120 ;  /* 0x00000078007b7245 */ /* 0x000fe20000201000 */
[----:B------:R-:W-:Y:S01]  /*18a30*/  HFMA2 R120, -RZ, RZ, 0.1171875, 0 ;  /* 0x2f800000ff787431 */ /* 0x000fe200000001ff */
[----:B------:R-:W-:Y:S01]  /*18a40*/  ISETP.NE.AND P0, PT, R128, 0x1, PT ;  /* 0x000000018000780c */ /* 0x000fe20003f05270 */
[----:B------:R-:W-:Y:S01]  /*18a50*/  BSSY.RECONVERGENT B2, `(.L_x_18875) ;  /* 0x000004d000027945 */ /* 0x000fe20003800200 */
[----:B------:R-:W-:Y:S01]  /*18a60*/  MOV R131, 0x2 ;  /* 0x0000000200837802 */ /* 0x000fe20000000f00 */
[----:B------:R-:W-:Y:S02]  /*18a70*/  IMAD.MOV.U32 R4, RZ, RZ, R0 ;  /* 0x000000ffff047224 */ /* 0x000fe400078e0000 */
        /* <DEDUP_REMOVED lines=17> */
.L_x_18877:
        /* <DEDUP_REMOVED lines=13> */
.L_x_18879:
[----:B------:R-:W-:Y:S05]  /*18c60*/  BSYNC.RECONVERGENT B3 ;  /* 0x0000000000037941 */ /* 0x000fea0003800200 */
.L_x_18878:
        /* <DEDUP_REMOVED lines=43> */
.L_x_18876:
[----:B------:R-:W-:Y:S05]  /*18f20*/  BSYNC.RECONVERGENT B2 ;  /* 0x0000000000027941 */ /* 0x000fea0003800200 */
.L_x_18875:
        /* <DEDUP_REMOVED lines=19> */
.L_x_18882:
        /* <DEDUP_REMOVED lines=13> */
.L_x_18884:
[----:B------:R-:W-:Y:S05]  /*19130*/  BSYNC.RECONVERGENT B3 ;  /* 0x0000000000037941 */ /* 0x000fea0003800200 */
.L_x_18883:
        /* <DEDUP_REMOVED lines=43> */
.L_x_18881:
[----:B------:R-:W-:Y:S05]  /*193f0*/  BSYNC.RECONVERGENT B2 ;  /* 0x0000000000027941 */ /* 0x000fea0003800200 */
.L_x_18880:
        /* <DEDUP_REMOVED lines=20> */
.L_x_18887:
        /* <DEDUP_REMOVED lines=13> */
.L_x_18889:
[----:B------:R-:W-:Y:S05]  /*19610*/  BSYNC.RECONVERGENT B3 ;  /* 0x0000000000037941 */ /* 0x000fea0003800200 */
.L_x_18888:
        /* <DEDUP_REMOVED lines=43> */
.L_x_18886:
[----:B------:R-:W-:Y:S05]  /*198d0*/  BSYNC.RECONVERGENT B2 ;  /* 0x0000000000027941 */ /* 0x000fea0003800200 */
.L_x_18885:
[----:B------:R-:W-:Y:S01]  /*198e0*/  ISETP.NE.AND P3, PT, R131, 0x1, PT ;  /* 0x000000018300780c */ /* 0x000fe20003f65270 */
[----:B------:R-:W-:Y:S01]  /*198f0*/  IMAD.U32 R125, R125, 0x10000, RZ ;  /* 0x000100007d7d7824 */ /* 0x000fe200078e00ff */
[----:B------:R-:W-:Y:S01]  /*19900*/  I2FP.F32.U32 R123, R123 ;  /* 0x0000007b007b7245 */ /* 0x000fe20000201000 */
[----:B------:R-:W-:Y:S01]  /*19910*/  BSSY.RECONVERGENT B2, `(.L_x_18890) ;  /* 0x0000049000027945 */ /* 0x000fe20003800200 */
[----:B------:R-:W-:-:S03]  /*19920*/  MOV R141, 0x2 ;  /* 0x00000002008d7802 */ /* 0x000fc60000000f00 */
[----:B------:R-:W-:Y:S01]  /*19930*/  FFMA.FTZ R4, R123, R120, 1.1641532182693481445e-10 ;  /* 0x2f0000007b047423 */ /* 0x000fe20000010078 */
[----:B------:R-:W-:Y:S01]  /*19940*/  FMUL.FTZ R123, R125, R138 ;  /* 0x0000008a7d7b7220 */ /* 0x000fe20000410000 */
[----:B------:R-:W-:-:S03]  /*19950*/  IMAD.MOV.U32 R125, RZ, RZ, R0 ;  /* 0x000000ffff7d7224 */ /* 0x000fc600078e0000 */
        /* <DEDUP_REMOVED lines=11> */
.L_x_18892:
        /* <DEDUP_REMOVED lines=13> */
.L_x_18894:
[----:B------:R-:W-:Y:S05]  /*19ae0*/  BSYNC.RECONVERGENT B3 ;  /* 0x0000000000037941 */ /* 0x000fea0003800200 */
.L_x_18893:
        /* <DEDUP_REMOVED lines=43> */
.L_x_18891:
[----:B------:R-:W-:Y:S05]  /*19da0*/  BSYNC.RECONVERGENT B2 ;  /* 0x0000000000027941 */ /* 0x000fea0003800200 */
.L_x_18890:
        /* <DEDUP_REMOVED lines=20> */
.L_x_18897:
        /* <DEDUP_REMOVED lines=13> */
.L_x_18899:
[----:B------:R-:W-:Y:S05]  /*19fc0*/  BSYNC.RECONVERGENT B3 ;  /* 0x0000000000037941 */ /* 0x000fea0003800200 */
.L_x_18898:
        /* <DEDUP_REMOVED lines=43> */
.L_x_18896:
[----:B------:R-:W-:Y:S05]  /*1a280*/  BSYNC.RECONVERGENT B2 ;  /* 0x0000000000027941 */ /* 0x000fea0003800200 */
.L_x_18895:
        /* <DEDUP_REMOVED lines=19> */
.L_x_18902:
        /* <DEDUP_REMOVED lines=13> */
.L_x_18904:
[----:B------:R-:W-:Y:S05]  /*1a490*/  BSYNC.RECONVERGENT B3 ;  /* 0x0000000000037941 */ /* 0x000fea0003800200 */
.L_x_18903:
        /* <DEDUP_REMOVED lines=43> */
.L_x_18901:
[----:B------:R-:W-:Y:S05]  /*1a750*/  BSYNC.RECONVERGENT B2 ;  /* 0x0000000000027941 */ /* 0x000fea0003800200 */
.L_x_18900:
        /* <DEDUP_REMOVED lines=20> */
.L_x_18907:
        /* <DEDUP_REMOVED lines=15> */
.L_x_18909:
[----:B------:R-:W-:Y:S05]  /*1a990*/  BSYNC.RECONVERGENT B3 ;  /* 0x0000000000037941 */ /* 0x000fea0003800200 */
.L_x_18908:
        /* <DEDUP_REMOVED lines=43> */
.L_x_18906:
[----:B------:R-:W-:Y:S05]  /*1ac50*/  BSYNC.RECONVERGENT B2 ;  /* 0x0000000000027941 */ /* 0x000fea0003800200 */
.L_x_18905:
        /* <DEDUP_REMOVED lines=16> */
.L_x_18869:
        /* <DEDUP_REMOVED lines=21> */
.L_x_18827:
[----:B------:R-:W-:Y:S05]  /*1aeb0*/  BSYNC.RECONVERGENT B1 ;  /* 0x0000000000017941 */ /* 0x000fea0003800200 */
.L_x_18826:
[----:B0-----:R-:W-:Y:S01]  /*1aec0*/  FADD.FTZ R128, RZ, R12 ;  /* 0x0000000cff807221 */ /* 0x001fe20000010000 */
[C---:B------:R-:W-:Y:S01]  /*1aed0*/  ISETP.GE.U32.AND P6, PT, R10.reuse, 0x20, PT ;  /* 0x000000200a00780c */ /* 0x040fe20003fc6070 */
[----:B------:R-:W-:Y:S01]  /*1aee0*/  UMOV UR4, 0xffffffff ;  /* 0xffffffff00047882 */ /* 0x000fe20000000000 */
[C---:B------:R-:W-:Y:S01]  /*1aef0*/  ISETP.GT.U32.AND P0, PT, R10.reuse, 0x3f, PT ;  /* 0x0000003f0a00780c */ /* 0x040fe20003f04070 */
[----:B------:R-:W-:Y:S01]  /*1af00*/  FADD.FTZ R129, R13, R128 ;  /* 0x000000800d817221 */ /* 0x000fe20000010000 */
[C---:B------:R-:W-:Y:S02]  /*1af10*/  ISETP.GT.U32.AND P1, PT, R10.reuse, 0x5f, PT ;  /* 0x0000005f0a00780c */ /* 0x040fe40003f24070 */
[----:B------:R-:W-:Y:S01]  /*1af20*/  ISETP.GT.U32.AND P2, PT, R10, 0x7f, PT ;  /* 0x0000007f0a00780c */ /* 0x000fe20003f44070 */
        /* <DEDUP_REMOVED lines=144> */
.L_x_18933:
[----:B------:R-:W-:Y:S01]  /*1b830*/  FMUL.FTZ R128, R129, R129 ;  /* 0x0000008181807220 */ /* 0x000fe20000410000 */
[----:B------:R-:W-:Y:S01]  /*1b840*/  ISETP.NE.AND P0, PT, RZ, UR12, PT ;  /* 0x0000000cff007c0c */ /* 0x000fe2000bf05270 */
[----:B------:R-:W2:Y:S01]  /*1b850*/  @!P4 LDC.64 R140, c[0x0][0x3c0] ;  /* 0x0000f000ff8ccb82 */ /* 0x000ea20000000a00 */
[----:B-1----:R-:W-:Y:S01]  /*1b860*/  FADD.FTZ R139, R142, R143 ;  /* 0x0000008f8e8b7221 */ /* 0x002fe20000010000 */
[----:B------:R-:W-:Y:S01]  /*1b870*/  BSSY.RECONVERGENT B1, `(.L_x_18911) ;  /* 0x000002c000017945 */ /* 0x000fe20003800200 */
[----:B------:R-:W-:Y:S02]  /*1b880*/  FSEL R131, R128, RZ, P0 ;  /* 0x000000ff80837208 */ /* 0x000fe40000000000 */
[----:B------:R-:W-:Y:S01]  /*1b890*/  FFMA.FTZ R130, R139, R130, UR13 ;  /* 0x0000000d8b827e23 */ /* 0x000fe20008010082 */
[----:B------:R-:W-:Y:S02]  /*1b8a0*/  FSEL R139, R129, RZ, !P0 ;  /* 0x000000ff818b7208 */ /* 0x000fe40004000000 */
[----:B0-----:R-:W0:Y:S01]  /*1b8b0*/  @!P4 LDC.64 R142, c[0x0][0x3c8] ;  /* 0x0000f200ff8ecb82 */ /* 0x001e220000000a00 */
        /* <DEDUP_REMOVED lines=39> */
.L_x_18912:
[----:B------:R-:W-:Y:S05]  /*1bb30*/  BSYNC.RECONVERGENT B1 ;  /* 0x0000000000017941 */ /* 0x000fea0003800200 */
.L_x_18911:
        /* <DEDUP_REMOVED lines=35> */
.L_x_18914:
[----:B------:R-:W-:Y:S05]  /*1bd70*/  BSYNC.RECONVERGENT B1 ;  /* 0x0000000000017941 */ /* 0x000fea0003800200 */
.L_x_18913:
        /* <DEDUP_REMOVED lines=35> */
.L_x_18916:
[----:B------:R-:W-:Y:S05]  /*1bfb0*/  BSYNC.RECONVERGENT B1 ;  /* 0x0000000000017941 */ /* 0x000fea0003800200 */
.L_x_18915:
        /* <DEDUP_REMOVED lines=35> */
.L_x_18918:
[----:B------:R-:W-:Y:S05]  /*1c1f0*/  BSYNC.RECONVERGENT B1 ;  /* 0x0000000000017941 */ /* 0x000fea0003800200 */
.L_x_18917:
        /* <DEDUP_REMOVED lines=34> */
.L_x_18920:
[----:B------:R-:W-:Y:S05]  /*1c420*/  BSYNC.RECONVERGENT B1 ;  /* 0x0000000000017941 */ /* 0x000fea0003800200 */
.L_x_18919:
[----:B01234-:R-:W0:Y:S02]  /*1c430*/  LDC.64 R128, c[0x0][0x380] ;  /* 0x0000e000ff807b82 */ /* 0x01fe240000000a00 */
[----:B0-----:R-:W-:-:S05]  /*1c440*/  IMAD R11, R128, 0x4, R11 ;  /* 0x00000004800b7824 */ /* 0x001fca00078e020b */
[----:B------:R-:W-:-:S13]  /*1c450*/  ISETP.GE.AND P0, PT, R11, R129, PT ;  /* 0x000000810b00720c */ /* 0x000fda0003f06270 */
[----:B------:R-:W-:Y:S05]  /*1c460*/  @!P0 BRA `(.L_x_18921) ;  /* 0xfffffe48007c8947 */ /* 0x000fea000383ffff */
[----:B------:R-:W-:Y:S05]  /*1c470*/  BSYNC B0 ;  /* 0x0000000000007941 */ /* 0x000fea0003800000 */
.L_x_18490:
[----:B------:R-:W-:Y:S05]  /*1c480*/  EXIT ;  /* 0x000000000000794d */ /* 0x000fea0003800000 */
.L_x_18910:
        /* <DEDUP_REMOVED lines=8> */
.L_x_18923:
[----:B------:R-:W-:Y:S05]  /*1c510*/  BSYNC B1 ;  /* 0x0000000000017941 */ /* 0x000fea0003800000 */
.L_x_18922:
        /* <DEDUP_REMOVED lines=10> */
.L_x_18924:
[----:B------:R-:W-:Y:S02]  /*1c5c0*/  IMAD.MOV.U32 R146, RZ, RZ, 0x4 ;  /* 0x00000004ff927424 */ /* 0x000fe400078e00ff */
[----:B------:R-:W-:-:S04]  /*1c5d0*/  IMAD.MOV.U32 R128, RZ, RZ, R141 ;  /* 0x000000ffff807224 */ /* 0x000fc800078e008d */
[----:B------:R-:W-:-:S05]  /*1c5e0*/  FADD.FTZ R138, R131, R128 ;  /* 0x00000080838a7221 */ /* 0x000fca0000010000 */
[----:B------:R-:W-:-:S07]  /*1c5f0*/  MOV R145, R138 ;  /* 0x0000008a00917202 */ /* 0x000fce0000000f00 */
[----:B------:R-:W-:Y:S05]  /*1c600*/  WARPSYNC.COLLECTIVE R144, `(.L_x_18925) ;  /* 0x0000000090087348 */ /* 0x000fea0003c00000 */
[----:B------:R0:W1:Y:S02]  /*1c610*/  SHFL.BFLY P5, R141, R145, R146, R147 ;  /* 0x0c000092918d7389 */ /* 0x00006400000a0093 */
[----:B01----:R-:W-:Y:S05]  /*1c620*/  ENDCOLLECTIVE ;  /* 0x000000000000791b */ /* 0x003fea0003800000 */
.L_x_18925:
[----:B------:R-:W-:Y:S01]  /*1c630*/  HFMA2 R146, -RZ, RZ, 0, 4.76837158203125e-07 ;  /* 0x00000008ff927431 */ /* 0x000fe200000001ff */
[----:B------:R-:W-:-:S05]  /*1c640*/  MOV R139, R141 ;  /* 0x0000008d008b7202 */ /* 0x000fca0000000f00 */
[----:B------:R-:W-:-:S04]  /*1c650*/  FADD.FTZ R139, R138, R139 ;  /* 0x0000008b8a8b7221 */ /* 0x000fc80000010000 */
[----:B------:R-:W-:-:S07]  /*1c660*/  IMAD.MOV.U32 R145, RZ, RZ, R139 ;  /* 0x000000ffff917224 */ /* 0x000fce00078e008b */
[----:B------:R-:W-:Y:S05]  /*1c670*/  WARPSYNC.COLLECTIVE R144, `(.L_x_18926) ;  /* 0x0000000090087348 */ /* 0x000fea0003c00000 */
[----:B------:R0:W1:Y:S02]  /*1c680*/  SHFL.BFLY P5, R141, R145, R146, R147 ;  /* 0x0c000092918d7389 */ /* 0x00006400000a0093 */
[----:B01----:R-:W-:Y:S05]  /*1c690*/  ENDCOLLECTIVE ;  /* 0x000000000000791b */ /* 0x003fea0003800000 */
.L_x_18926:
[----:B------:R-:W-:Y:S02]  /*1c6a0*/  IMAD.MOV.U32 R146, RZ, RZ, 0x10 ;  /* 0x00000010ff927424 */ /* 0x000fe400078e00ff */
[----:B------:R-:W-:-:S04]  /*1c6b0*/  IMAD.MOV.U32 R128, RZ, RZ, R141 ;  /* 0x000000ffff807224 */ /* 0x000fc800078e008d */
[----:B------:R-:W-:-:S05]  /*1c6c0*/  FADD.FTZ R140, R139, R128 ;  /* 0x000000808b8c7221 */ /* 0x000fca0000010000 */
[----:B------:R-:W-:-:S07]  /*1c6d0*/  MOV R145, R140 ;  /* 0x0000008c00917202 */ /* 0x000fce0000000f00 */
[----:B------:R-:W-:Y:S05]  /*1c6e0*/  WARPSYNC.COLLECTIVE R144, `(.L_x_18927) ;  /* 0x0000000090087348 */ /* 0x000fea0003c00000 */
[----:B------:R0:W1:Y:S02]  /*1c6f0*/  SHFL.BFLY P5, R141, R145, R146, R147 ;  /* 0x0c000092918d7389 */ /* 0x00006400000a0093 */
[----:B01----:R-:W-:Y:S05]  /*1c700*/  ENDCOLLECTIVE ;  /* 0x000000000000791b */ /* 0x003fea0003800000 */
.L_x_18927:
[----:B------:R-:W-:Y:S02]  /*1c710*/  IMAD.MOV.U32 R146, RZ, RZ, 0x1 ;  /* 0x00000001ff927424 */ /* 0x000fe400078e00ff */
        /* <DEDUP_REMOVED lines=87> */
.L_x_18928:
[----:B------:R-:W-:Y:S01]  /*1cc90*/  HFMA2 R146, -RZ, RZ, 0, 1.1920928955078125e-07 ;  /* 0x00000002ff927431 */ /* 0x000fe200000001ff */
[----:B------:R-:W-:-:S05]  /*1cca0*/  MOV R131, R141 ;  /* 0x0000008d00837202 */ /* 0x000fca0000000f00 */
[----:B------:R-:W-:-:S04]  /*1ccb0*/  FADD.FTZ R131, R128, R131 ;  /* 0x0000008380837221 */ /* 0x000fc80000010000 */
[----:B------:R-:W-:-:S07]  /*1ccc0*/  IMAD.MOV.U32 R145, RZ, RZ, R131 ;  /* 0x000000ffff917224 */ /* 0x000fce00078e0083 */
[----:B------:R-:W-:Y:S05]  /*1ccd0*/  WARPSYNC.COLLECTIVE R144, `(.L_x_18929) ;  /* 0x0000000090087348 */ /* 0x000fea0003c00000 */
[----:B------:R0:W1:Y:S02]  /*1cce0*/  SHFL.BFLY P5, R141, R145, R146, R147 ;  /* 0x0c000092918d7389 */ /* 0x00006400000a0093 */
[----:B01----:R-:W-:Y:S05]  /*1ccf0*/  ENDCOLLECTIVE ;  /* 0x000000000000791b */ /* 0x003fea0003800000 */
.L_x_18929:
[----:B------:R-:W-:Y:S02]  /*1cd00*/  IMAD.MOV.U32 R146, RZ, RZ, 0x4 ;  /* 0x00000004ff927424 */ /* 0x000fe400078e00ff */
[----:B------:R-:W-:-:S04]  /*1cd10*/  IMAD.MOV.U32 R138, RZ, RZ, R141 ;  /* 0x000000ffff8a7224 */ /* 0x000fc800078e008d */
[----:B------:R-:W-:-:S05]  /*1cd20*/  FADD.FTZ R138, R131, R138 ;  /* 0x0000008a838a7221 */ /* 0x000fca0000010000 */
[----:B------:R-:W-:-:S07]  /*1cd30*/  MOV R145, R138 ;  /* 0x0000008a00917202 */ /* 0x000fce0000000f00 */
[----:B------:R-:W-:Y:S05]  /*1cd40*/  WARPSYNC.COLLECTIVE R144, `(.L_x_18930) ;  /* 0x0000000090087348 */ /* 0x000fea0003c00000 */
[----:B------:R0:W1:Y:S02]  /*1cd50*/  SHFL.BFLY P5, R141, R145, R146, R147 ;  /* 0x0c000092918d7389 */ /* 0x00006400000a0093 */
[----:B01----:R-:W-:Y:S05]  /*1cd60*/  ENDCOLLECTIVE ;  /* 0x000000000000791b */ /* 0x003fea0003800000 */
.L_x_18930:
[----:B------:R-:W-:Y:S01]  /*1cd70*/  HFMA2 R146, -RZ, RZ, 0, 4.76837158203125e-07 ;  /* 0x00000008ff927431 */ /* 0x000fe200000001ff */
[----:B------:R-:W-:-:S05]  /*1cd80*/  MOV R139, R141 ;  /* 0x0000008d008b7202 */ /* 0x000fca0000000f00 */
[----:B------:R-:W-:-:S04]  /*1cd90*/  FADD.FTZ R139, R138, R139 ;  /* 0x0000008b8a8b7221 */ /* 0x000fc80000010000 */
[----:B------:R-:W-:-:S07]  /*1cda0*/  IMAD.MOV.U32 R145, RZ, RZ, R139 ;  /* 0x000000ffff917224 */ /* 0x000fce00078e008b */
[----:B------:R-:W-:Y:S05]  /*1cdb0*/  WARPSYNC.COLLECTIVE R144, `(.L_x_18931) ;  /* 0x0000000090087348 */ /* 0x000fea0003c00000 */
[----:B------:R0:W1:Y:S02]  /*1cdc0*/  SHFL.BFLY P5, R141, R145, R146, R147 ;  /* 0x0c000092918d7389 */ /* 0x00006400000a0093 */
[----:B01----:R-:W-:Y:S05]  /*1cdd0*/  ENDCOLLECTIVE ;  /* 0x000000000000791b */ /* 0x003fea0003800000 */
.L_x_18931:
[----:B------:R-:W-:Y:S02]  /*1cde0*/  IMAD.MOV.U32 R146, RZ, RZ, 0x10 ;  /* 0x00000010ff927424 */ /* 0x000fe400078e00ff */
[----:B------:R-:W-:-:S04]  /*1cdf0*/  IMAD.MOV.U32 R140, RZ, RZ, R141 ;  /* 0x000000ffff8c7224 */ /* 0x000fc800078e008d */
[----:B------:R-:W-:-:S05]  /*1ce00*/  FADD.FTZ R142, R139, R140 ;  /* 0x0000008c8b8e7221 */ /* 0x000fca0000010000 */
[----:B------:R-:W-:-:S07]  /*1ce10*/  MOV R145, R142 ;  /* 0x0000008e00917202 */ /* 0x000fce0000000f00 */
[----:B------:R-:W-:Y:S05]  /*1ce20*/  WARPSYNC.COLLECTIVE R144, `(.L_x_18932) ;  /* 0x0000000090087348 */ /* 0x000fea0003c00000 */
[----:B------:R0:W1:Y:S02]  /*1ce30*/  SHFL.BFLY P5, R141, R145, R146, R147 ;  /* 0x0c000092918d7389 */ /* 0x00006400000a0093 */
[----:B01----:R-:W-:Y:S05]  /*1ce40*/  ENDCOLLECTIVE ;  /* 0x000000000000791b */ /* 0x003fea0003800000 */
.L_x_18932:
[----:B------:R-:W-:Y:S01]  /*1ce50*/  MOV R143, R141 ;  /* 0x0000008d008f7202 */ /* 0x000fe20000000f00 */
[----:B------:R-:W-:Y:S06]  /*1ce60*/  BRA `(.L_x_18933) ;  /* 0xffffffe800707947 */ /* 0x000fec000383ffff */
.L_x_18934:
        /* <DEDUP_REMOVED lines=9> */
.L_x_45840:


//--------------------- .text._ZN10layer_norm13ln_fwd_kernelINS_13Kernel_traitsIf13__nv_bfloat16fS2_fjLj1280ELj1ELj4ELj1ELj16ENS_18Kernel_traits_baseILj1280EfS2_fS2_fjLj128EEEEELb1ELb0ELb0ELb1EEEvNS_9FwdParamsE --------------------------
	.section	.text._ZN10layer_norm13ln_fwd_kernelINS_13Kernel_traitsIf13__nv_bfloat16fS2_fjLj1280ELj1ELj4ELj1ELj16ENS_18Kernel_traits_baseILj1280EfS2_fS2_fjLj128EEEEELb1ELb0ELb0ELb1EEEvNS_9FwdParamsE,"ax",@progbits
	.align	128
        .global         _ZN10layer_norm13ln_fwd_kernelINS_13Kernel_traitsIf13__nv_bfloat16fS2_fjLj1280ELj1ELj4ELj1ELj16ENS_18Kernel_traits_baseILj1280EfS2_fS2_fjLj128EEEEELb1ELb0ELb0ELb1EEEvNS_9FwdParamsE
        .type           _ZN10layer_norm13ln_fwd_kernelINS_13Kernel_traitsIf13__nv_bfloat16fS2_fjLj1280ELj1ELj4ELj1ELj16ENS_18Kernel_traits_baseILj1280EfS2_fS2_fjLj128EEEEELb1ELb0ELb0ELb1EEEvNS_9FwdParamsE,@function
        .size           _ZN10layer_norm13ln_fwd_kernelINS_13Kernel_traitsIf13__nv_bfloat16fS2_fjLj1280ELj1ELj4ELj1ELj16ENS_18Kernel_traits_baseILj1280EfS2_fS2_fjLj128EEEEELb1ELb0ELb0ELb1EEEvNS_9FwdParamsE,(.L_x_45841 - _ZN10layer_norm13ln_fwd_kernelINS_13Kernel_traitsIf13__nv_bfloat16fS2_fjLj1280ELj1ELj4ELj1ELj16ENS_18Kernel_traits_baseILj1280EfS2_fS2_fjLj128EEEEELb1ELb0ELb0ELb1EEEvNS_9FwdParamsE)
        .other          _ZN10layer_norm13ln_fwd_kernelINS_13Kernel_traitsIf13__nv_bfloat16fS2_fjLj1280ELj1ELj4ELj1ELj16ENS_18Kernel_traits_baseILj1280EfS2_fS2_fjLj128EEEEELb1ELb0ELb0ELb1EEEvNS_9FwdParamsE,@"STO_CUDA_ENTRY STV_DEFAULT"
_ZN10layer_norm13ln_fwd_kernelINS_13Kernel_traitsIf13__nv_bfloat16fS2_fjLj1280ELj1ELj4ELj1ELj16ENS_18Kernel_traits_baseILj1280EfS2_fS2_fjLj128EEEEELb1ELb0ELb0ELb1EEEvNS_9FwdParamsE:
.text._ZN10layer_norm13ln_fwd_kernelINS_13Kernel_traitsIf13__nv_bfloat16fS2_fjLj1280ELj1ELj4ELj1ELj16ENS_18Kernel_traits_baseILj1280EfS2_fS2_fjLj128EEEEELb1ELb0ELb0ELb1EEEvNS_9FwdParamsE:
        /* <DEDUP_REMOVED lines=75> */
.L_x_18935:
        /* <DEDUP_REMOVED lines=32> */
.L_x_18936:
        /* <DEDUP_REMOVED lines=8> */
[----:B------:R-:W-:Y:S01]  /*0730*/  LOP3.LUT R3, R3, UR7, RZ, 0x3c, !PT ;  /* 0x0000000703037c12 */ /* 0x000fe2000f8e3cff */
[----:B------:R-:W1:Y:S02]  /*0740*/  LDCU UR33, c[0x0][0x404] ;  /* 0x00008080ff2177ac */ /* 0x000e640008000800 */
[----:B------:R-:W-:Y:S01]  /*0750*/  IMAD R5, R136, -0x326172a9, RZ ;  /* 0xcd9e8d5788057824 */ /* 0x000fe200078e02ff */
[----:B------:R-:W-:Y:S01]  /*0760*/  LOP3.LUT R2, R9, UR6, R2, 0x96, !PT ;  /* 0x0000000609027c12 */ /* 0x000fe2000f8e9602 */
[----:B------:R-:W-:Y:S01]  /*0770*/  IMAD.HI.U32 R4, R3, -0x326172a9, RZ ;  /* 0xcd9e8d5703047827 */ /* 0x000fe200078e00ff */
[----:B------:R-:W2:Y:S03]  /*0780*/  LDCU UR34, c[0x0][0x408] ;  /* 0x00008100ff2277ac */ /* 0x000ea60008000800 */
[----:B------:R-:W-:Y:S01]  /*0790*/  IMAD R7, R10, -0x2daee0ad, RZ ;  /* 0xd2511f530a077824 */ /* 0x000fe200078e02ff */
[----:B------:R-:W-:Y:S01]  /*07a0*/  LOP3.LUT R4, R5, UR14, R4, 0x96, !PT ;  /* 0x0000000e05047c12 */ /* 0x000fe2000f8e9604 */
[C---:B------:R-:W-:Y:S01]  /*07b0*/  IMAD.HI.U32 R6, R2.reuse, -0x2daee0ad, RZ ;  /* 0xd2511f5302067827 */ /* 0x040fe200078e00ff */
[----:B------:R-:W3:Y:S03]  /*07c0*/  LDCU UR12, c[0x0][0x388] ;  /* 0x00007100ff0c77ac */ /* 0x000ee60008000800 */
[----:B------:R-:W-:Y:S01]  /*07d0*/  IMAD R8, R2, -0x2daee0ad, RZ ;  /* 0xd2511f5302087824 */ /* 0x000fe200078e02ff */
[----:B------:R-:W-:Y:S01]  /*07e0*/  LOP3.LUT R6, R7, UR15, R6, 0x96, !PT ;  /* 0x0000000f07067c12 */ /* 0x000fe2000f8e9606 */
[----:B------:R-:W-:Y:S01]  /*07f0*/  IMAD.HI.U32 R5, R4, -0x2daee0ad, RZ ;  /* 0xd2511f5304057827 */ /* 0x000fe200078e00ff */
[----:B0-----:R-:W-:Y:S01]  /*0800*/  UISETP.NE.U32.AND UP0, UPT, UR4, URZ, UPT ;  /* 0x000000ff0400728c */ /* 0x001fe2000bf05070 */
[----:B------:R-:W0:Y:S02]  /*0810*/  LDCU.U8 UR32, c[0x0][0x410] ;  /* 0x00008200ff2077ac */ /* 0x000e240008000000 */
[----:B------:R-:W-:Y:S01]  /*0820*/  IMAD R3, R3, -0x326172a9, RZ ;  /* 0xcd9e8d5703037824 */ /* 0x000fe200078e02ff */
[----:B------:R-:W-:Y:S01]  /*0830*/  LOP3.LUT R5, R8, UR17, R5, 0x96, !PT ;  /* 0x0000001108057c12 */ /* 0x000fe2000f8e9605 */
[C---:B------:R-:W-:Y:S01]  /*0840*/  IMAD.HI.U32 R2, R6.reuse, -0x326172a9, RZ ;  /* 0xcd9e8d5706027827 */ /* 0x040fe200078e00ff */
[----:B------:R-:W4:Y:S03]  /*0850*/  LDCU UR13, c[0x0][0x448] ;  /* 0x00008900ff0d77ac */ /* 0x000f260008000800 */
[----:B------:R-:W-:Y:S01]  /*0860*/  IMAD R6, R6, -0x326172a9, RZ ;  /* 0xcd9e8d5706067824 */ /* 0x000fe200078e02ff */
[----:B------:R-:W-:Y:S01]  /*0870*/  LOP3.LUT R2, R3, UR16, R2, 0x96, !PT ;  /* 0x0000001003027c12 */ /* 0x000fe2000f8e9602 */
[----:B------:R-:W-:Y:S01]  /*0880*/  IMAD R7, R4, -0x2daee0ad, RZ ;  /* 0xd2511f5304077824 */ /* 0x000fe200078e02ff */
[----:B------:R-:W0:Y:S01]  /*0890*/  LDCU.64 UR10, c[0x0][0x3a0] ;  /* 0x00007400ff0a77ac */ /* 0x000e220008000a00 */
[----:B------:R-:W-:Y:S01]  /*08a0*/  IMAD.HI.U32 R3, R5, -0x326172a9, RZ ;  /* 0xcd9e8d5705037827 */ /* 0x000fe200078e00ff */
[----:B------:R-:W-:-:S03]  /*08b0*/  UISETP.NE.AND.EX UP0, UPT, UR5, URZ, UPT, UP0 ;  /* 0x000000ff0500728c */ /* 0x000fc6000bf05300 */
        /* <DEDUP_REMOVED lines=35> */
[----:B------:R-:W-:Y:S02]  /*0af0*/  HFMA2 R5, -RZ, RZ, 0, 0 ;  /* 0x00000000ff057431 */ /* 0x000fe400000001ff */
[----:B------:R-:W-:Y:S01]  /*0b00*/  IMAD R3, R3, -0x2daee0ad, RZ ;  /* 0xd2511f5303037824 */ /* 0x000fe200078e02ff */
[----:B------:R-:W-:Y:S01]  /*0b10*/  LOP3.LUT R7, R6, UR30, R7, 0x96, !PT ;  /* 0x0000001e06077c12 */ /* 0x000fe2000f8e9607 */
[----:B------:R-:W-:-:S04]  /*0b20*/  IMAD.HI.U32 R8, R2, -0x2daee0ad, RZ ;  /* 0xd2511f5302087827 */ /* 0x000fc800078e00ff */
[----:B------:R-:W-:Y:S01]  /*0b30*/  IMAD R146, R2, -0x2daee0ad, RZ ;  /* 0xd2511f5302927824 */ /* 0x000fe200078e02ff */
[----:B------:R-:W-:Y:S01]  /*0b40*/  LOP3.LUT R8, R3, UR31, R8, 0x96, !PT ;  /* 0x0000001f03087c12 */ /* 0x000fe2000f8e9608 */
[----:B01234-:R-:W-:-:S07]  /*0b50*/  IMAD R6, R4, -0x326172a9, RZ ;  /* 0xcd9e8d5704067824 */ /* 0x01ffce00078e02ff */
.L_x_19348:
        /* <DEDUP_REMOVED lines=18> */
[----:B------:R-:W-:Y:S02]  /*0c80*/  ISETP.NE.AND.EX P2, PT, RZ, UR11, PT, P0 ;  /* 0x0000000bff007c0c */ /* 0x000fe4000bf45300 */
[----:B------:R-:W-:Y:S01]  /*0c90*/  MOV R140, 0x3f800000 ;  /* 0x3f800000008c7802 */ /* 0x000fe20000000f00 */
[----:B------:R-:W-:-:S08]  /*0ca0*/  IMAD.MOV.U32 R139, RZ, RZ, 0x2f800000 ;  /* 0x2f800000ff8b7424 */ /* 0x000fd000078e00ff */
[----:B---3--:R-:W-:Y:S01]  /*0cb0*/  @P1 IMAD.U32 R140, R16, 0x10000, RZ ;  /* 0x00010000108c1824 */ /* 0x008fe200078e00ff */
        /* <DEDUP_REMOVED lines=17> */
.L_x_45676:
[----:B------:R-:W-:Y:S05]  /*0dd0*/  BRX R20 -0xde0                                         (*"BRANCH_TARGETS .L_x_45677,.L_x_45678,.L_x_45679"*) ;  /* 0xfffffff014887949 */ /* 0x000fea000383ffff */
.L_x_45679:
[----:B------:R-:W-:Y:S01]  /*0de0*/  VIADD R17, R147, 0x1 ;  /* 0x0000000193117836 */ /* 0x000fe20000000000 */
[----:B------:R-:W-:Y:S01]  /*0df0*/  MOV R0, R146 ;  /* 0x0000009200007202 */ /* 0x000fe20000000f00 */
[----:B------:R-:W-:Y:S01]  /*0e00*/  IMAD.MOV.U32 R2, RZ, RZ, R7 ;  /* 0x000000ffff027224 */ /* 0x000fe200078e0007 */
[----:B------:R-:W-:Y:S06]  /*0e10*/  BRA `(.L_x_18940) ;  /* 0x0000000000f47947 */ /* 0x000fec0003800000 */
.L_x_45677:
[----:B------:R-:W-:Y:S01]  /*0e20*/  IMAD.MOV.U32 R0, RZ, RZ, R146 ;  /* 0x000000ffff007224 */ /* 0x000fe200078e0092 */
[----:B------:R-:W-:Y:S01]  /*0e30*/  MOV R17, 0x3 ;  /* 0x0000000300117802 */ /* 0x000fe20000000f00 */
[----:B------:R-:W-:Y:S01]  /*0e40*/  IMAD.MOV.U32 R2, RZ, RZ, R8 ;  /* 0x000000ffff027224 */ /* 0x000fe200078e0008 */
[----:B------:R-:W-:Y:S06]  /*0e50*/  BRA `(.L_x_18940) ;  /* 0x0000000000e47947 */ /* 0x000fec0003800000 */
.L_x_45678:
        /* <DEDUP_REMOVED lines=13> */
.L_x_18942:
[----:B------:R-:W-:Y:S05]  /*0f30*/  BSYNC.RECONVERGENT B2 ;  /* 0x0000000000027941 */ /* 0x000fea0003800200 */
.L_x_18941:
        /* <DEDUP_REMOVED lines=43> */
.L_x_18940:
[----:B------:R-:W-:Y:S05]  /*11f0*/  BSYNC.RECONVERGENT B1 ;  /* 0x0000000000017941 */ /* 0x000fea0003800200 */
.L_x_18939:
        /* <DEDUP_REMOVED lines=26> */
.L_x_18945:
        /* <DEDUP_REMOVED lines=13> */
.L_x_18947:
[----:B------:R-:W-:Y:S05]  /*1470*/  BSYNC.RECONVERGENT B2 ;  /* 0x0000000000027941 */ /* 0x000fea0003800200 */
.L_x_18946:
        /* <DEDUP_REMOVED lines=43> */
.L_x_18944:
[----:B------:R-:W-:Y:S05]  /*1730*/  BSYNC.RECONVERGENT B1 ;  /* 0x0000000000017941 */ /* 0x000fea0003800200 */
.L_x_18943:
        /* <DEDUP_REMOVED lines=22> */
.L_x_18950:
        /* <DEDUP_REMOVED lines=13> */
.L_x_18952:
[----:B------:R-:W-:Y:S05]  /*1970*/  BSYNC.RECONVERGENT B2 ;  /* 0x0000000000027941 */ /* 0x000fea0003800200 */
.L_x_18951:
        /* <DEDUP_REMOVED lines=43> */
.L_x_18949:
[----:B------:R-:W-:Y:S05]  /*1c30*/  BSYNC.RECONVERGENT B1 ;  /* 0x0000000000017941 */ /* 0x000fea0003800200 */
.L_x_18948:
        /* <DEDUP_REMOVED lines=9> */
[----:B------:R-:W-:-:S05]  /*1cd0*/  FMUL.FTZ R12, R12, R137 ;  /* 0x000000890c0c7220 */ /* 0x000fca0000410000 */
        /* <DEDUP_REMOVED lines=13> */
.L_x_18955:
        /* <DEDUP_REMOVED lines=13> */
.L_x_18957:
[----:B------:R-:W-:Y:S05]  /*1e80*/  BSYNC.RECONVERGENT B2 ;  /* 0x0000000000027941 */ /* 0x000fea0003800200 */
.L_x_18956:
        /* <DEDUP_REMOVED lines=43> */
.L_x_18954:
[----:B------:R-:W-:Y:S05]  /*2140*/  BSYNC.RECONVERGENT B1 ;  /* 0x0000000000017941 */ /* 0x000fea0003800200 */
.L_x_18953:
        /* <DEDUP_REMOVED lines=22> */
.L_x_18960:
        /* <DEDUP_REMOVED lines=13> */
.L_x_18962:
[----:B------:R-:W-:Y:S05]  /*2380*/  BSYNC.RECONVERGENT B2 ;  /* 0x0000000000027941 */ /* 0x000fea0003800200 */
.L_x_18961:
        /* <DEDUP_REMOVED lines=43> */
.L_x_18959:
[----:B------:R-:W-:Y:S05]  /*2640*/  BSYNC.RECONVERGENT B1 ;  /* 0x0000000000017941 */ /* 0x000fea0003800200 */
.L_x_18958:
        /* <DEDUP_REMOVED lines=23> */
.L_x_18965:
        /* <DEDUP_REMOVED lines=13> */
.L_x_18967:
[----:B------:R-:W-:Y:S05]  /*2890*/  BSYNC.RECONVERGENT B2 ;  /* 0x0000000000027941 */ /* 0x000fea0003800200 */
.L_x_18966:
        /* <DEDUP_REMOVED lines=43> */
.L_x_18964:
[----:B------:R-:W-:Y:S05]  /*2b50*/  BSYNC.RECONVERGENT B1 ;  /* 0x0000000000017941 */ /* 0x000fea0003800200 */
.L_x_18963:
        /* <DEDUP_REMOVED lines=22> */
.L_x_18970:
        /* <DEDUP_REMOVED lines=13> */
.L_x_18972:
[----:B------:R-:W-:Y:S05]  /*2d90*/  BSYNC.RECONVERGENT B2 ;  /* 0x0000000000027941 */ /* 0x000fea0003800200 */
.L_x_18971:
        /* <DEDUP_REMOVED lines=39> */
[----:B------:R-:W-:-:S03]  /*3010*/  LOP3.LUT R7, R6, UR30, R23, 0x96, !PT ;  /* 0x0000001e06077c12 */ /* 0x000fc6000f8e9617 */
[----:B------:R-:W-:Y:S01]  /*3020*/  IMAD.MOV.U32 R6, RZ, RZ, R22 ;  /* 0x000000ffff067224 */ /* 0x000fe200078e0016 */
[----:B------:R-:W-:Y:S01]  /*3030*/  LOP3.LUT R8, R12, UR31, R21, 0x96, !PT ;  /* 0x0000001f0c087c12 */ /* 0x000fe2000f8e9615 */
[----:B------:R-:W-:-:S07]  /*3040*/  IMAD.MOV.U32 R0, RZ, RZ, R20 ;  /* 0x000000ffff007224 */ /* 0x000fce00078e0014 */
.L_x_18969:
[----:B------:R-:W-:Y:S05]  /*3050*/  BSYNC.RECONVERGENT B1 ;  /* 0x0000000000017941 */ /* 0x000fea0003800200 */
.L_x_18968:
        /* <DEDUP_REMOVED lines=23> */
.L_x_18975:
        /* <DEDUP_REMOVED lines=15> */
.L_x_18977:
[----:B------:R-:W-:Y:S05]  /*32c0*/  BSYNC.RECONVERGENT B2 ;  /* 0x0000000000027941 */ /* 0x000fea0003800200 */
.L_x_18976:
        /* <DEDUP_REMOVED lines=43> */
.L_x_18974:
[----:B------:R-:W-:Y:S05]  /*3580*/  BSYNC.RECONVERGENT B1 ;  /* 0x0000000000017941 */ /* 0x000fea0003800200 */
.L_x_18973:
        /* <DEDUP_REMOVED lines=10> */
.L_x_18938:
        /* <DEDUP_REMOVED lines=16> */
.L_x_18981:
        /* <DEDUP_REMOVED lines=13> */
.L_x_18983:
[----:B------:R-:W-:Y:S05]  /*3800*/  BSYNC.RECONVERGENT B2 ;  /* 0x0000000000027941 */ /* 0x000fea0003800200 */
.L_x_18982:
        /* <DEDUP_REMOVED lines=43> */
.L_x_18980:
[----:B------:R-:W-:Y:S05]  /*3ac0*/  BSYNC.RECONVERGENT B1 ;  /* 0x0000000000017941 */ /* 0x000fea0003800200 */
.L_x_18979:
        /* <DEDUP_REMOVED lines=10> */
[----:B------:R-:W-:-:S02]  /*3b70*/  FMUL.FTZ R48, R48, R137 ;  /* 0x0000008930307220 */ /* 0x000fc40000410000 */
[----:B------:R-:W-:Y:S01]  /*3b80*/  FSETP.LE.FTZ.AND P1, PT, R17, R138, PT ;  /* 0x0000008a1100720b */ /* 0x000fe20003f33000 */
[----:B------:R-:W-:-:S03]  /*3b90*/  IMAD.MOV.U32 R17, RZ, RZ, R6 ;  /* 0x000000ffff117224 */ /* 0x000fc600078e0006 */
        /* <DEDUP_REMOVED lines=10> */
.L_x_18986:
        /* <DEDUP_REMOVED lines=13> */
.L_x_18988:
[----:B------:R-:W-:Y:S05]  /*3d10*/  BSYNC.RECONVERGENT B2 ;  /* 0x0000000000027941 */ /* 0x000fea0003800200 */
.L_x_18987:
        /* <DEDUP_REMOVED lines=43> */
.L_x_18985:
[----:B------:R-:W-:Y:S05]  /*3fd0*/  BSYNC.RECONVERGENT B1 ;  /* 0x0000000000017941 */ /* 0x000fea0003800200 */
.L_x_18984:
        /* <DEDUP_REMOVED lines=19> */
.L_x_18991:
        /* <DEDUP_REMOVED lines=13> */
.L_x_18993:
[----:B------:R-:W-:Y:S05]  /*41e0*/  BSYNC.RECONVERGENT B2 ;  /* 0x0000000000027941 */ /* 0x000fea0003800200 */
.L_x_18992:
        /* <DEDUP_REMOVED lines=43> */
.L_x_18990:
[----:B------:R-:W-:Y:S05]  /*44a0*/  BSYNC.RECONVERGENT B1 ;  /* 0x0000000000017941 */ /* 0x000fea0003800200 */
.L_x_18989:
        /* <DEDUP_REMOVED lines=20> */
.L_x_18996:
        /* <DEDUP_REMOVED lines=13> */
.L_x_18998:
[----:B------:R-:W-:Y:S05]  /*46c0*/  BSYNC.RECONVERGENT B2 ;  /* 0x0000000000027941 */ /* 0x000fea0003800200 */
.L_x_18997:
        /* <DEDUP_REMOVED lines=43> */
.L_x_18995:
[----:B------:R-:W-:Y:S05]  /*4980*/  BSYNC.RECONVERGENT B1 ;  /* 0x0000000000017941 */ /* 0x000fea0003800200 */
.L_x_18994:
        /* <DEDUP_REMOVED lines=19> */
.L_x_19001:
        /* <DEDUP_REMOVED lines=13> */
.L_x_19003:
[----:B------:R-:W-:Y:S05]  /*4b90*/  BSYNC.RECONVERGENT B2 ;  /* 0x0000000000027941 */ /* 0x000fea0003800200 */
.L_x_19002:
        /* <DEDUP_REMOVED lines=43> */
.L_x_19000:
[----:B------:R-:W-:Y:S05]  /*4e50*/  BSYNC.RECONVERGENT B1 ;  /* 0x0000000000017941 */ /* 0x000fea0003800200 */
.L_x_18999:
        /* <DEDUP_REMOVED lines=20> */
.L_x_19006:
        /* <DEDUP_REMOVED lines=13> */
.L_x_19008:
[----:B------:R-:W-:Y:S05]  /*5070*/  BSYNC.RECONVERGENT B2 ;  /* 0x0000000000027941 */ /* 0x000fea0003800200 */
.L_x_19007:
        /* <DEDUP_REMOVED lines=43> */
.L_x_19005:
[----:B------:R-:W-:Y:S05]  /*5330*/  BSYNC.RECONVERGENT B1 ;  /* 0x0000000000017941 */ /* 0x000fea0003800200 */
.L_x_19004:
        /* <DEDUP_REMOVED lines=19> */
.L_x_19011:
        /* <DEDUP_REMOVED lines=13> */
.L_x_19013:
[----:B------:R-:W-:Y:S05]  /*5540*/  BSYNC.RECONVERGENT B2 ;  /* 0x0000000000027941 */ /* 0x000fea0003800200 */
.L_x_19012:
        /* <DEDUP_REMOVED lines=41> */
[----:B------:R-:W-:Y:S02]  /*57e0*/  LOP3.LUT R8, R12, UR31, R21, 0x96, !PT ;  /* 0x0000001f0c087c12 */ /* 0x000fe4000f8e9615 */
[----:B------:R-:W-:-:S07]  /*57f0*/  MOV R0, R20 ;  /* 0x0000001400007202 */ /* 0x000fce0000000f00 */
.L_x_19010:
[----:B------:R-:W-:Y:S05]  /*5800*/  BSYNC.RECONVERGENT B1 ;  /* 0x0000000000017941 */ /* 0x000fea0003800200 */
.L_x_19009:
        /* <DEDUP_REMOVED lines=20> */
.L_x_19016:
        /* <DEDUP_REMOVED lines=15> */
.L_x_19018:
[----:B------:R-:W-:Y:S05]  /*5a40*/  BSYNC.RECONVERGENT B2 ;  /* 0x0000000000027941 */ /* 0x000fea0003800200 */
.L_x_19017:
        /* <DEDUP_REMOVED lines=43> */
.L_x_19015:
[----:B------:R-:W-:Y:S05]  /*5d00*/  BSYNC.RECONVERGENT B1 ;  /* 0x0000000000017941 */ /* 0x000fea0003800200 */
.L_x_19014:
        /* <DEDUP_REMOVED lines=16> */
.L_x_18978:
        /* <DEDUP_REMOVED lines=45> */
.L_x_19022:
        /* <DEDUP_REMOVED lines=13> */
.L_x_19024:
[----:B------:R-:W-:Y:S05]  /*61b0*/  BSYNC.RECONVERGENT B2 ;  /* 0x0000000000027941 */ /* 0x000fea0003800200 */
.L_x_19023:
        /* <DEDUP_REMOVED lines=43> */
.L_x_19021:
[----:B------:R-:W-:Y:S05]  /*6470*/  BSYNC.RECONVERGENT B1 ;  /* 0x0000000000017941 */ /* 0x000fea0003800200 */
.L_x_19020:
[----:B------:R-:W-:Y:S01]  /*6480*/  I2FP.F32.U32 R0, R21 ;  /* 0x0000001500007245 */ /* 0x000fe20000201000 */
[----:B------:R-:W-:Y:S01]  /*6490*/  BSSY.RECONVERGENT B1, `(.L_x_19025) ;  /* 0x0000050000017945 */ /* 0x000fe20003800200 */
[----:B-----5:R-:W-:Y:S02]  /*64a0*/  SHF.L.U32 R23, R12, 0x10, RZ ;  /* 0x000000100c177819 */ /* 0x020fe400000006ff */
        /* <DEDUP_REMOVED lines=21> */
.L_x_19027:
        /* <DEDUP_REMOVED lines=13> */
.L_x_19029:
[----:B------:R-:W-:Y:S05]  /*66d0*/  BSYNC.RECONVERGENT B2 ;  /* 0x0000000000027941 */ /* 0x000fea0003800200 */
.L_x_19028:
        /* <DEDUP_REMOVED lines=43> */
.L_x_19026:
[----:B------:R-:W-:Y:S05]  /*6990*/  BSYNC.RECONVERGENT B1 ;  /* 0x0000000000017941 */ /* 0x000fea0003800200 */
.L_x_19025:
        /* <DEDUP_REMOVED lines=22> */
.L_x_19032:
        /* <DEDUP_REMOVED lines=13> */
.L_x_19034:
[----:B------:R-:W-:Y:S05]  /*6bd0*/  BSYNC.RECONVERGENT B2 ;  /* 0x0000000000027941 */ /* 0x000fea0003800200 */
.L_x_19033:
        /* <DEDUP_REMOVED lines=43> */
.L_x_19031:
[----:B------:R-:W-:Y:S05]  /*6e90*/  BSYNC.RECONVERGENT B1 ;  /* 0x0000000000017941 */ /* 0x000fea0003800200 */
.L_x_19030:
        /* <DEDUP_REMOVED lines=23> */
.L_x_19037:
        /* <DEDUP_REMOVED lines=13> */
.L_x_19039:
[----:B------:R-:W-:Y:S05]  /*70e0*/  BSYNC.RECONVERGENT B2 ;  /* 0x0000000000027941 */ /* 0x000fea0003800200 */
.L_x_19038:
        /* <DEDUP_REMOVED lines=43> */
.L_x_19036:
[----:B------:R-:W-:Y:S05]  /*73a0*/  BSYNC.RECONVERGENT B1 ;  /* 0x0000000000017941 */ /* 0x000fea0003800200 */
.L_x_19035:
        /* <DEDUP_REMOVED lines=22> */
.L_x_19042:
        /* <DEDUP_REMOVED lines=13> */
.L_x_19044:
[----:B------:R-:W-:Y:S05]  /*75e0*/  BSYNC.RECONVERGENT B2 ;  /* 0x0000000000027941 */ /* 0x000fea0003800200 */
.L_x_19043:
        /* <DEDUP_REMOVED lines=43> */
.L_x_19041:
[----:B------:R-:W-:Y:S05]  /*78a0*/  BSYNC.RECONVERGENT B1 ;  /* 0x0000000000017941 */ /* 0x000fea0003800200 */
.L_x_19040:
        /* <DEDUP_REMOVED lines=23> */
.L_x_19047:
        /* <DEDUP_REMOVED lines=13> */
.L_x_19049:
[----:B------:R-:W-:Y:S05]  /*7af0*/  BSYNC.RECONVERGENT B2 ;  /* 0x0000000000027941 */ /* 0x000fea0003800200 */
.L_x_19048:
        /* <DEDUP_REMOVED lines=43> */
.L_x_19046:
[----:B------:R-:W-:Y:S05]  /*7db0*/  BSYNC.RECONVERGENT B1 ;  /* 0x0000000000017941 */ /* 0x000fea0003800200 */
.L_x_19045:
        /* <DEDUP_REMOVED lines=22> */
.L_x_19052:
        /* <DEDUP_REMOVED lines=13> */
.L_x_19054:
[----:B------:R-:W-:Y:S05]  /*7ff0*/  BSYNC.RECONVERGENT B2 ;  /* 0x0000000000027941 */ /* 0x000fea0003800200 */
.L_x_19053:
        /* <DEDUP_REMOVED lines=43> */
.L_x_19051:
[----:B------:R-:W-:Y:S05]  /*82b0*/  BSYNC.RECONVERGENT B1 ;  /* 0x0000000000017941 */ /* 0x000fea0003800200 */
.L_x_19050:
        /* <DEDUP_REMOVED lines=23> */
.L_x_19057:
        /* <DEDUP_REMOVED lines=15> */
.L_x_19059:
[----:B------:R-:W-:Y:S05]  /*8520*/  BSYNC.RECONVERGENT B2 ;  /* 0x0000000000027941 */ /* 0x000fea0003800200 */
.L_x_19058:
        /* <DEDUP_REMOVED lines=43> */
.L_x_19056:
[----:B------:R-:W-:Y:S05]  /*87e0*/  BSYNC.RECONVERGENT B1 ;  /* 0x0000000000017941 */ /* 0x000fea0003800200 */
.L_x_19055:
        /* <DEDUP_REMOVED lines=10> */
.L_x_19019:
        /* <DEDUP_REMOVED lines=16> */
.L_x_19063:
        /* <DEDUP_REMOVED lines=13> */
.L_x_19065:
[----:B------:R-:W-:Y:S05]  /*8a60*/  BSYNC.RECONVERGENT B2 ;  /* 0x0000000000027941 */ /* 0x000fea0003800200 */
.L_x_19064:
        /* <DEDUP_REMOVED lines=42> */
[----:B------:R-:W-:-:S07]  /*8d10*/  IMAD.MOV.U32 R22, RZ, RZ, RZ ;  /* 0x000000ffff167224 */ /* 0x000fce00078e00ff */
.L_x_19062:
[----:B------:R-:W-:Y:S05]  /*8d20*/  BSYNC.RECONVERGENT B1 ;  /* 0x0000000000017941 */ /* 0x000fea0003800200 */
.L_x_19061:
        /* <DEDUP_REMOVED lines=9> */
[----:B------:R-:W-:Y:S02]  /*8dc0*/  IMAD.MOV.U32 R17, RZ, RZ, R6 ;  /* 0x000000ffff117224 */ /* 0x000fe400078e0006 */
        /* <DEDUP_REMOVED lines=11> */
.L_x_19068:
        /* <DEDUP_REMOVED lines=13> */
.L_x_19070:
[----:B------:R-:W-:Y:S05]  /*8f50*/  BSYNC.RECONVERGENT B2 ;  /* 0x0000000000027941 */ /* 0x000fea0003800200 */
.L_x_19069:
        /* <DEDUP_REMOVED lines=43> */
.L_x_19067:
[----:B------:R-:W-:Y:S05]  /*9210*/  BSYNC.RECONVERGENT B1 ;  /* 0x0000000000017941 */ /* 0x000fea0003800200 */
.L_x_19066:
[----:B------:R-:W-:Y:S01]  /*9220*/  ISETP.NE.AND P1, PT, R23, 0x1, PT ;  /* 0x000000011700780c */ /* 0x000fe20003f25270 */
[----:B------:R-:W-:Y:S01]  /*9230*/  BSSY.RECONVERGENT B1, `(.L_x_19071) ;  /* 0x000004b000017945 */ /* 0x000fe20003800200 */
[----:B------:R-:W-:Y:S02]  /*9240*/  I2FP.F32.U32 R22, R17 ;  /* 0x0000001100167245 */ /* 0x000fe40000201000 */
[----:B------:R-:W-:-:S03]  /*9250*/  SHF.L.U32 R21, R12, 0x10, RZ ;  /* 0x000000100c157819 */ /* 0x000fc600000006ff */
[----:B------:R-:W-:Y:S01]  /*9260*/  FFMA.FTZ R17, R22, R139, 1.1641532182693481445e-10 ;  /* 0x2f00000016117423 */ /* 0x000fe2000001008b */
[----:B------:R-:W-:Y:S02]  /*9270*/  IMAD.MOV.U32 R22, RZ, RZ, 0x2 ;  /* 0x00000002ff167424 */ /* 0x000fe400078e00ff */
[----:B------:R-:W-:Y:S02]  /*9280*/  FMUL.FTZ R12, R21, R140 ;  /* 0x0000008c150c7220 */ /* 0x000fe40000410000 */
        /* <DEDUP_REMOVED lines=12> */
.L_x_19073:
        /* <DEDUP_REMOVED lines=13> */
.L_x_19075:
[----:B------:R-:W-:Y:S05]  /*9420*/  BSYNC.RECONVERGENT B2 ;  /* 0x0000000000027941 */ /* 0x000fea0003800200 */
.L_x_19074:
        /* <DEDUP_REMOVED lines=43> */
.L_x_19072:
[----:B------:R-:W-:Y:S05]  /*96e0*/  BSYNC.RECONVERGENT B1 ;  /* 0x0000000000017941 */ /* 0x000fea0003800200 */
.L_x_19071:
        /* <DEDUP_REMOVED lines=20> */
.L_x_19078:
        /* <DEDUP_REMOVED lines=13> */
.L_x_19080:
[----:B------:R-:W-:Y:S05]  /*9900*/  BSYNC.RECONVERGENT B2 ;  /* 0x0000000000027941 */ /* 0x000fea0003800200 */
.L_x_19079:
        /* <DEDUP_REMOVED lines=43> */
.L_x_19077:
[----:B------:R-:W-:Y:S05]  /*9bc0*/  BSYNC.RECONVERGENT B1 ;  /* 0x0000000000017941 */ /* 0x000fea0003800200 */
.L_x_19076:
        /* <DEDUP_REMOVED lines=19> */
.L_x_19083:
        /* <DEDUP_REMOVED lines=13> */
.L_x_19085:
[----:B------:R-:W-:Y:S05]  /*9dd0*/  BSYNC.RECONVERGENT B2 ;  /* 0x0000000000027941 */ /* 0x000fea0003800200 */
.L_x_19084:
        /* <DEDUP_REMOVED lines=43> */
.L_x_19082:
[----:B------:R-:W-:Y:S05]  /*a090*/  BSYNC.RECONVERGENT B1 ;  /* 0x0000000000017941 */ /* 0x000fea0003800200 */
.L_x_19081:
        /* <DEDUP_REMOVED lines=20> */
.L_x_19088:
        /* <DEDUP_REMOVED lines=13> */
.L_x_19090:
[----:B------:R-:W-:Y:S05]  /*a2b0*/  BSYNC.RECONVERGENT B2 ;  /* 0x0000000000027941 */ /* 0x000fea0003800200 */
.L_x_19089:
        /* <DEDUP_REMOVED lines=43> */
.L_x_19087:
[----:B------:R-:W-:Y:S05]  /*a570*/  BSYNC.RECONVERGENT B1 ;  /* 0x0000000000017941 */ /* 0x000fea0003800200 */
.L_x_19086:
        /* <DEDUP_REMOVED lines=19> */
.L_x_19093:
        /* <DEDUP_REMOVED lines=13> */
.L_x_19095:
[----:B------:R-:W-:Y:S05]  /*a780*/  BSYNC.RECONVERGENT B2 ;  /* 0x0000000000027941 */ /* 0x000fea0003800200 */
.L_x_19094:
        /* <DEDUP_REMOVED lines=43> */
.L_x_19092:
[----:B------:R-:W-:Y:S05]  /*aa40*/  BSYNC.RECONVERGENT B1 ;  /* 0x0000000000017941 */ /* 0x000fea0003800200 */
.L_x_19091:
        /* <DEDUP_REMOVED lines=20> */
.L_x_19098:
        /* <DEDUP_REMOVED lines=15> */
.L_x_19100:
[----:B------:R-:W-:Y:S05]  /*ac80*/  BSYNC.RECONVERGENT B2 ;  /* 0x0000000000027941 */ /* 0x000fea0003800200 */
.L_x_19099:
        /* <DEDUP_REMOVED lines=43> */
.L_x_19097:
[----:B------:R-:W-:Y:S05]  /*af40*/  BSYNC.RECONVERGENT B1 ;  /* 0x0000000000017941 */ /* 0x000fea0003800200 */
.L_x_19096:
        /* <DEDUP_REMOVED lines=16> */
.L_x_19060:
[----:B------:R-:W-:Y:S01]  /*b050*/  SEL R14, RZ, 0x10000, !P5 ;  /* 0x00010000ff0e7807 */ /* 0x000fe20006800000 */
[----:B------:R-:W-:Y:S01]  /*b060*/  IMAD.WIDE.U32 R22, R2, 0x20, R144 ;  /* 0x0000002002167825 */ /* 0x000fe200078e0090 */
[----:B------:R-:W-:Y:S02]  /*b070*/  ISETP.NE.AND P5, PT, R0, RZ, PT ;  /* 0x000000ff0000720c */ /* 0x000fe40003fa5270 */
[----:B------:R-:W-:Y:S01]  /*b080*/  SEL R15, RZ, 0x1000000, !P6 ;  /* 0x01000000ff0f7807 */ /* 0x000fe20007000000 */
        /* <DEDUP_REMOVED lines=9> */
[----:B------:R-:W-:Y:S01]  /*b120*/  LOP3.LUT R12, R12, R0, R13, 0xfe, !PT ;  /* 0x000000000c0c7212 */ /* 0x000fe200078efe0d */
[----:B------:R-:W-:Y:S01]  /*b130*/  VIADD R0, R3, 0x40 ;  /* 0x0000004003007836 */ /* 0x000fe20000000000 */
[----:B------:R-:W-:Y:S02]  /*b140*/  SEL R13, RZ, 0x1, !P5 ;  /* 0x00000001ff0d7807 */ /* 0x000fe40006800000 */
        /* <DEDUP_REMOVED lines=27> */
.L_x_19104:
        /* <DEDUP_REMOVED lines=13> */
.L_x_19106:
[----:B------:R-:W-:Y:S05]  /*b3d0*/  BSYNC.RECONVERGENT B2 ;  /* 0x0000000000027941 */ /* 0x000fea0003800200 */
.L_x_19105:
        /* <DEDUP_REMOVED lines=42> */
.L_x_19103:
[----:B------:R-:W-:Y:S05]  /*b680*/  BSYNC.RECONVERGENT B1 ;  /* 0x0000000000017941 */ /* 0x000fea0003800200 */
.L_x_19102:
[----:B------:R-:W-:Y:S01]  /*b690*/  I2FP.F32.U32 R20, R24 ;  /* 0x0000001800147245 */ /* 0x000fe20000201000 */
[----:B------:R-:W-:Y:S01]  /*b6a0*/  BSSY.RECONVERGENT B1, `(.L_x_19107) ;  /* 0x000004f000017945 */ /* 0x000fe20003800200 */
[----:B-----5:R-:W-:Y:S01]  /*b6b0*/  SHF.L.U32 R23, R12, 0x10, RZ ;  /* 0x000000100c177819 */ /* 0x020fe200000006ff */
        /* <DEDUP_REMOVED lines=21> */
.L_x_19109:
        /* <DEDUP_REMOVED lines=13> */
.L_x_19111:
[----:B------:R-:W-:Y:S05]  /*b8e0*/  BSYNC.RECONVERGENT B2 ;  /* 0x0000000000027941 */ /* 0x000fea0003800200 */
.L_x_19110:
        /* <DEDUP_REMOVED lines=42> */
.L_x_19108:
[----:B------:R-:W-:Y:S05]  /*bb90*/  BSYNC.RECONVERGENT B1 ;  /* 0x0000000000017941 */ /* 0x000fea0003800200 */
.L_x_19107:
        /* <DEDUP_REMOVED lines=22> */
.L_x_19114:
        /* <DEDUP_REMOVED lines=13> */
.L_x_19116:
[----:B------:R-:W-:Y:S05]  /*bdd0*/  BSYNC.RECONVERGENT B2 ;  /* 0x0000000000027941 */ /* 0x000fea0003800200 */
.L_x_19115:
        /* <DEDUP_REMOVED lines=42> */
.L_x_19113:
[----:B------:R-:W-:Y:S05]  /*c080*/  BSYNC.RECONVERGENT B1 ;  /* 0x0000000000017941 */ /* 0x000fea0003800200 */
.L_x_19112:
        /* <DEDUP_REMOVED lines=23> */
.L_x_19119:
        /* <DEDUP_REMOVED lines=13> */
.L_x_19121:
[----:B------:R-:W-:Y:S05]  /*c2d0*/  BSYNC.RECONVERGENT B2 ;  /* 0x0000000000027941 */ /* 0x000fea0003800200 */
.L_x_19120:
        /* <DEDUP_REMOVED lines=42> */
.L_x_19118:
[----:B------:R-:W-:Y:S05]  /*c580*/  BSYNC.RECONVERGENT B1 ;  /* 0x0000000000017941 */ /* 0x000fea0003800200 */
.L_x_19117:
        /* <DEDUP_REMOVED lines=22> */
.L_x_19124:
        /* <DEDUP_REMOVED lines=13> */
.L_x_19126:
[----:B------:R-:W-:Y:S05]  /*c7c0*/  BSYNC.RECONVERGENT B2 ;  /* 0x0000000000027941 */ /* 0x000fea0003800200 */
.L_x_19125:
        /* <DEDUP_REMOVED lines=43> */
.L_x_19123:
[----:B------:R-:W-:Y:S05]  /*ca80*/  BSYNC.RECONVERGENT B1 ;  /* 0x0000000000017941 */ /* 0x000fea0003800200 */
.L_x_19122:
        /* <DEDUP_REMOVED lines=23> */
.L_x_19129:
        /* <DEDUP_REMOVED lines=13> */
.L_x_19131:
[----:B------:R-:W-:Y:S05]  /*ccd0*/  BSYNC.RECONVERGENT B2 ;  /* 0x0000000000027941 */ /* 0x000fea0003800200 */
.L_x_19130:
        /* <DEDUP_REMOVED lines=42> */
.L_x_19128:
[----:B------:R-:W-:Y:S05]  /*cf80*/  BSYNC.RECONVERGENT B1 ;  /* 0x0000000000017941 */ /* 0x000fea0003800200 */
.L_x_19127:
        /* <DEDUP_REMOVED lines=22> */
.L_x_19134:
        /* <DEDUP_REMOVED lines=13> */
.L_x_19136:
[----:B------:R-:W-:Y:S05]  /*d1c0*/  BSYNC.RECONVERGENT B2 ;  /* 0x0000000000027941 */ /* 0x000fea0003800200 */
.L_x_19135:
        /* <DEDUP_REMOVED lines=43> */
.L_x_19133:
[----:B------:R-:W-:Y:S05]  /*d480*/  BSYNC.RECONVERGENT B1 ;  /* 0x0000000000017941 */ /* 0x000fea0003800200 */
.L_x_19132:
        /* <DEDUP_REMOVED lines=23> */
.L_x_19139:
        /* <DEDUP_REMOVED lines=15> */
.L_x_19141:
[----:B------:R-:W-:Y:S05]  /*d6f0*/  BSYNC.RECONVERGENT B2 ;  /* 0x0000000000027941 */ /* 0x000fea0003800200 */
.L_x_19140:
        /* <DEDUP_REMOVED lines=42> */
.L_x_19138:
[----:B------:R-:W-:Y:S05]  /*d9a0*/  BSYNC.RECONVERGENT B1 ;  /* 0x0000000000017941 */ /* 0x000fea0003800200 */
.L_x_19137:
        /* <DEDUP_REMOVED lines=10> */
.L_x_19101:
        /* <DEDUP_REMOVED lines=16> */
.L_x_19145:
        /* <DEDUP_REMOVED lines=13> */
.L_x_19147:
[----:B------:R-:W-:Y:S05]  /*dc20*/  BSYNC.RECONVERGENT B2 ;  /* 0x0000000000027941 */ /* 0x000fea0003800200 */
.L_x_19146:
        /* <DEDUP_REMOVED lines=42> */
.L_x_19144:
[----:B------:R-:W-:Y:S05]  /*ded0*/  BSYNC.RECONVERGENT B1 ;  /* 0x0000000000017941 */ /* 0x000fea0003800200 */
.L_x_19143:
[----:B------:R-:W-:Y:S01]  /*dee0*/  ISETP.NE.AND P0, PT, R22, 0x1, PT ;  /* 0x000000011600780c */ /* 0x000fe20003f05270 */
[----:B------:R-:W-:Y:S01]  /*def0*/  BSSY.RECONVERGENT B1, `(.L_x_19148) ;  /* 0x000004d000017945 */ /* 0x000fe20003800200 */
[----:B------:R-:W-:Y:S01]  /*df00*/  I2FP.F32.U32 R20, R21 ;  /* 0x0000001500147245 */ /* 0x000fe20000201000 */
[----:B------:R-:W-:Y:S01]  /*df10*/  IMAD.MOV.U32 R24, RZ, RZ, 0x2 ;  /* 0x00000002ff187424 */ /* 0x000fe200078e00ff */
[C---:B-----5:R-:W-:Y:S02]  /*df20*/  SHF.L.U32 R21, R12.reuse, 0x10, RZ ;  /* 0x000000100c157819 */ /* 0x060fe400000006ff */
[----:B------:R-:W-:Y:S01]  /*df30*/  PRMT R12, R12, 0x7632, R12 ;  /* 0x000076320c0c7816 */ /* 0x000fe2000000000c */
[----:B------:R-:W-:Y:S01]  /*df40*/  FFMA.FTZ R17, R20, R139, 1.1641532182693481445e-10 ;  /* 0x2f00000014117423 */ /* 0x000fe2000001008b */
[----:B------:R-:W-:Y:S02]  /*df50*/  IMAD.MOV.U32 R20, RZ, RZ, R6 ;  /* 0x000000ffff147224 */ /* 0x000fe400078e0006 */
[----:B------:R-:W-:-:S02]  /*df60*/  FMUL.FTZ R32, R21, R140 ;  /* 0x0000008c15207220 */ /* 0x000fc40000410000 */
[----:B------:R-:W-:Y:S02]  /*df70*/  FSETP.LE.FTZ.AND P1, PT, R17, R138, PT ;  /* 0x0000008a1100720b */ /* 0x000fe40003f33000 */
[----:B------:R-:W-:Y:S02]  /*df80*/  FMUL.FTZ R32, R32, R137 ;  /* 0x0000008920207220 */ /* 0x000fe40000410000 */
        /* <DEDUP_REMOVED lines=10> */
.L_x_19150:
        /* <DEDUP_REMOVED lines=13> */
.L_x_19152:
[----:B------:R-:W-:Y:S05]  /*e100*/  BSYNC.RECONVERGENT B2 ;  /* 0x0000000000027941 */ /* 0x000fea0003800200 */
.L_x_19151:
        /* <DEDUP_REMOVED lines=43> */
.L_x_19149:
[----:B------:R-:W-:Y:S05]  /*e3c0*/  BSYNC.RECONVERGENT B1 ;  /* 0x0000000000017941 */ /* 0x000fea0003800200 */
.L_x_19148:
        /* <DEDUP_REMOVED lines=19> */
.L_x_19155:
        /* <DEDUP_REMOVED lines=13> */
.L_x_19157:
[----:B------:R-:W-:Y:S05]  /*e5d0*/  BSYNC.RECONVERGENT B2 ;  /* 0x0000000000027941 */ /* 0x000fea0003800200 */
.L_x_19156:
        /* <DEDUP_REMOVED lines=43> */
.L_x_19154:
[----:B------:R-:W-:Y:S05]  /*e890*/  BSYNC.RECONVERGENT B1 ;  /* 0x0000000000017941 */ /* 0x000fea0003800200 */
.L_x_19153:
        /* <DEDUP_REMOVED lines=20> */
.L_x_19160:
        /* <DEDUP_REMOVED lines=13> */
.L_x_19162:
[----:B------:R-:W-:Y:S05]  /*eab0*/  BSYNC.RECONVERGENT B2 ;  /* 0x0000000000027941 */ /* 0x000fea0003800200 */
.L_x_19161:
        /* <DEDUP_REMOVED lines=43> */
.L_x_19159:
[----:B------:R-:W-:Y:S05]  /*ed70*/  BSYNC.RECONVERGENT B1 ;  /* 0x0000000000017941 */ /* 0x000fea0003800200 */
.L_x_19158:
        /* <DEDUP_REMOVED lines=19> */
.L_x_19165:
        /* <DEDUP_REMOVED lines=13> */
.L_x_19167:
[----:B------:R-:W-:Y:S05]  /*ef80*/  BSYNC.RECONVERGENT B2 ;  /* 0x0000000000027941 */ /* 0x000fea0003800200 */
.L_x_19166:
        /* <DEDUP_REMOVED lines=43> */
.L_x_19164:
[----:B------:R-:W-:Y:S05]  /*f240*/  BSYNC.RECONVERGENT B1 ;  /* 0x0000000000017941 */ /* 0x000fea0003800200 */
.L_x_19163:
        /* <DEDUP_REMOVED lines=20> */
.L_x_19170:
        /* <DEDUP_REMOVED lines=13> */
.L_x_19172:
[----:B------:R-:W-:Y:S05]  /*f460*/  BSYNC.RECONVERGENT B2 ;  /* 0x0000000000027941 */ /* 0x000fea0003800200 */
.L_x_19171:
        /* <DEDUP_REMOVED lines=42> */
.L_x_19169:
[----:B------:R-:W-:Y:S05]  /*f710*/  BSYNC.RECONVERGENT B1 ;  /* 0x0000000000017941 */ /* 0x000fea0003800200 */
.L_x_19168:
        /* <DEDUP_REMOVED lines=19> */
.L_x_19175:
        /* <DEDUP_REMOVED lines=13> */
.L_x_19177:
[----:B------:R-:W-:Y:S05]  /*f920*/  BSYNC.RECONVERGENT B2 ;  /* 0x0000000000027941 */ /* 0x000fea0003800200 */
.L_x_19176:
        /* <DEDUP_REMOVED lines=41> */
[----:B------:R-:W-:-:S07]  /*fbc0*/  LOP3.LUT R8, R12, UR31, R23, 0x96, !PT ;  /* 0x0000001f0c087c12 */ /* 0x000fce000f8e9617 */
.L_x_19174:
[----:B------:R-:W-:Y:S05]  /*fbd0*/  BSYNC.RECONVERGENT B1 ;  /* 0x0000000000017941 */ /* 0x000fea0003800200 */
.L_x_19173:
        /* <DEDUP_REMOVED lines=20> */
.L_x_19180:
        /* <DEDUP_REMOVED lines=15> */
.L_x_19182:
[----:B------:R-:W-:Y:S05]  /*fe10*/  BSYNC.RECONVERGENT B2 ;  /* 0x0000000000027941 */ /* 0x000fea0003800200 */
.L_x_19181:
        /* <DEDUP_REMOVED lines=42> */
.L_x_19179:
[----:B------:R-:W-:Y:S05]  /*100c0*/  BSYNC.RECONVERGENT B1 ;  /* 0x0000000000017941 */ /* 0x000fea0003800200 */
.L_x_19178:
        /* <DEDUP_REMOVED lines=16> */
.L_x_19142:
[----:B------:R-:W-:Y:S01]  /*101d0*/  SEL R15, RZ, 0x1000000, !P6 ;  /* 0x01000000ff0f7807 */ /* 0x000fe20007000000 */
[----:B------:R-:W-:Y:S01]  /*101e0*/  IMAD.WIDE.U32 R22, R0, 0x8, R142 ;  /* 0x0000000800167825 */ /* 0x000fe200078e008e */
[----:B------:R-:W-:Y:S02]  /*101f0*/  SEL R20, RZ, 0x10000, !P5 ;  /* 0x00010000ff147807 */ /* 0x000fe40006800000 */
[----:B------:R-:W-:Y:S02]  /*10200*/  SEL R25, RZ, 0x100, !P4 ;  /* 0x00000100ff197807 */ /* 0x000fe40006000000 */
[----:B------:R-:W-:Y:S02]  /*10210*/  SEL R14, RZ, 0x1000000, !P2 ;  /* 0x01000000ff0e7807 */ /* 0x000fe40005000000 */
[----:B------:R-:W-:Y:S02]  /*10220*/  SEL R13, RZ, 0x10000, !P1 ;  /* 0x00010000ff0d7807 */ /* 0x000fe40004800000 */
[----:B------:R-:W-:-:S02]  /*10230*/  SEL R12, RZ, 0x100, !P0 ;  /* 0x00000100ff0c7807 */ /* 0x000fc40004000000 */
[----:B------:R-:W-:Y:S02]  /*10240*/  ISETP.NE.AND P5, PT, R17, RZ, PT ;  /* 0x000000ff1100720c */ /* 0x000fe40003fa5270 */
[----:B------:R-:W-:Y:S01]  /*10250*/  LOP3.LUT R25, R25, R15, R20, 0xfe, !PT ;  /* 0x0000000f19197212 */ /* 0x000fe200078efe14 */
[----:B------:R-:W-:Y:S01]  /*10260*/  IMAD.WIDE.U32 R20, R0, 0x20, R144 ;  /* 0x0000002000147825 */ /* 0x000fe200078e0090 */
[----:B------:R-:W-:Y:S02]  /*10270*/  SEL R24, RZ, 0x1, !P3 ;  /* 0x00000001ff187807 */ /* 0x000fe40005800000 */
[----:B------:R-:W-:Y:S02]  /*10280*/  LOP3.LUT R12, R12, R14, R13, 0xfe, !PT ;  /* 0x0000000e0c0c7212 */ /* 0x000fe400078efe0d */
[----:B------:R-:W-:Y:S01]  /*10290*/  SEL R13, RZ, 0x1, !P5 ;  /* 0x00000001ff0d7807 */ /* 0x000fe20006800000 */
[----:B------:R0:W-:Y:S01]  /*102a0*/  STG.E.128 desc[UR8][R20.64], R32 ;  /* 0x0000002014007986 */ /* 0x0001e2000c101d08 */
[----:B------:R-:W-:-:S02]  /*102b0*/  IADD3 R141, PT, PT, R3, 0x60, RZ ;  /* 0x00000060038d7810 */ /* 0x000fc40007ffe0ff */
[----:B------:R-:W-:Y:S01]  /*102c0*/  LOP3.LUT R25, R25, R24, RZ, 0xfc, !PT ;  /* 0x0000001819197212 */ /* 0x000fe200078efcff */
[----:B------:R0:W-:Y:S01]  /*102d0*/  STG.E.128 desc[UR8][R20.64+0x10], R28 ;  /* 0x0000101c14007986 */ /* 0x0001e2000c101d08 */
        /* <DEDUP_REMOVED lines=26> */
.L_x_19186:
        /* <DEDUP_REMOVED lines=13> */
.L_x_19188:
[----:B------:R-:W-:Y:S05]  /*10550*/  BSYNC.RECONVERGENT B2 ;  /* 0x0000000000027941 */ /* 0x000fea0003800200 */
.L_x_19187:
        /* <DEDUP_REMOVED lines=42> */
.L_x_19185:
[----:B------:R-:W-:Y:S05]  /*10800*/  BSYNC.RECONVERGENT B1 ;  /* 0x0000000000017941 */ /* 0x000fea0003800200 */
.L_x_19184:
[----:B------:R-:W-:Y:S01]  /*10810*/  I2FP.F32.U32 R132, R17 ;  /* 0x0000001100847245 */ /* 0x000fe20000201000 */
[----:B------:R-:W-:Y:S01]  /*10820*/  BSSY.RECONVERGENT B1, `(.L_x_19189) ;  /* 0x000004f000017945 */ /* 0x000fe20003800200 */
[----:B-----5:R-:W-:Y:S01]  /*10830*/  SHF.L.U32 R133, R12, 0x10, RZ ;  /* 0x000000100c857819 */ /* 0x020fe200000006ff */
[----:B------:R-:W-:Y:S01]  /*10840*/  IMAD.MOV.U32 R134, RZ, RZ, 0x2 ;  /* 0x00000002ff867424 */ /* 0x000fe200078e00ff */
[----:B------:R-:W-:Y:S01]  /*10850*/  ISETP.NE.AND P1, PT, R146, 0x1, PT ;  /* 0x000000019200780c */ /* 0x000fe20003f25270 */
[----:B------:R-:W-:Y:S02]  /*10860*/  FFMA.FTZ R17, R132, R139, 1.1641532182693481445e-10 ;  /* 0x2f00000084117423 */ /* 0x000fe4000001008b */
[----:B------:R-:W-:Y:S01]  /*10870*/  FMUL.FTZ R132, R133, R140 ;  /* 0x0000008c85847220 */ /* 0x000fe20000410000 */
[----:B------:R-:W-:Y:S02]  /*10880*/  MOV R133, R6 ;  /* 0x0000000600857202 */ /* 0x000fe40000000f00 */
[----:B------:R-:W-:Y:S01]  /*10890*/  FSETP.GTU.FTZ.AND P0, PT, R17, R138, PT ;  /* 0x0000008a1100720b */ /* 0x000fe20003f1c000 */
[----:B------:R-:W-:-:S05]  /*108a0*/  FMUL.FTZ R132, R132, R137 ;  /* 0x0000008984847220 */ /* 0x000fca0000410000 */
        /* <DEDUP_REMOVED lines=14> */
.L_x_19191:
        /* <DEDUP_REMOVED lines=13> */
.L_x_19193:
[----:B------:R-:W-:Y:S05]  /*10a60*/  BSYNC.RECONVERGENT B2 ;  /* 0x0000000000027941 */ /* 0x000fea0003800200 */
.L_x_19192:
        /* <DEDUP_REMOVED lines=42> */
.L_x_19190:
[----:B------:R-:W-:Y:S05]  /*10d10*/  BSYNC.RECONVERGENT B1 ;  /* 0x0000000000017941 */ /* 0x000fea0003800200 */
.L_x_19189:
        /* <DEDUP_REMOVED lines=22> */
.L_x_19196:
        /* <DEDUP_REMOVED lines=13> */
.L_x_19198:
[----:B------:R-:W-:Y:S05]  /*10f50*/  BSYNC.RECONVERGENT B2 ;  /* 0x0000000000027941 */ /* 0x000fea0003800200 */
.L_x_19197:
        /* <DEDUP_REMOVED lines=42> */
.L_x_19195:
[----:B------:R-:W-:Y:S05]  /*11200*/  BSYNC.RECONVERGENT B1 ;  /* 0x0000000000017941 */ /* 0x000fea0003800200 */
.L_x_19194:
        /* <DEDUP_REMOVED lines=23> */
.L_x_19201:
        /* <DEDUP_REMOVED lines=13> */
.L_x_19203:
[----:B------:R-:W-:Y:S05]  /*11450*/  BSYNC.RECONVERGENT B2 ;  /* 0x0000000000027941 */ /* 0x000fea0003800200 */
.L_x_19202:
        /* <DEDUP_REMOVED lines=42> */
.L_x_19200:
[----:B------:R-:W-:Y:S05]  /*11700*/  BSYNC.RECONVERGENT B1 ;  /* 0x0000000000017941 */ /* 0x000fea0003800200 */
.L_x_19199:
        /* <DEDUP_REMOVED lines=22> */
.L_x_19206:
        /* <DEDUP_REMOVED lines=13> */
.L_x_19208:
[----:B------:R-:W-:Y:S05]  /*11940*/  BSYNC.RECONVERGENT B2 ;  /* 0x0000000000027941 */ /* 0x000fea0003800200 */
.L_x_19207:
        /* <DEDUP_REMOVED lines=43> */
.L_x_19205:
[----:B------:R-:W-:Y:S05]  /*11c00*/  BSYNC.RECONVERGENT B1 ;  /* 0x0000000000017941 */ /* 0x000fea0003800200 */
.L_x_19204:
        /* <DEDUP_REMOVED lines=23> */
.L_x_19211:
        /* <DEDUP_REMOVED lines=13> */
.L_x_19213:
[----:B------:R-:W-:Y:S05]  /*11e50*/  BSYNC.RECONVERGENT B2 ;  /* 0x0000000000027941 */ /* 0x000fea0003800200 */
.L_x_19212:
        /* <DEDUP_REMOVED lines=42> */
.L_x_19210:
[----:B------:R-:W-:Y:S05]  /*12100*/  BSYNC.RECONVERGENT B1 ;  /* 0x0000000000017941 */ /* 0x000fea0003800200 */
.L_x_19209:
        /* <DEDUP_REMOVED lines=22> */
.L_x_19216:
        /* <DEDUP_REMOVED lines=13> */
.L_x_19218:
[----:B------:R-:W-:Y:S05]  /*12340*/  BSYNC.RECONVERGENT B2 ;  /* 0x0000000000027941 */ /* 0x000fea0003800200 */
.L_x_19217:
        /* <DEDUP_REMOVED lines=43> */
.L_x_19215:
[----:B------:R-:W-:Y:S05]  /*12600*/  BSYNC.RECONVERGENT B1 ;  /* 0x0000000000017941 */ /* 0x000fea0003800200 */
.L_x_19214:
        /* <DEDUP_REMOVED lines=9> */
[----:B------:R-:W-:-:S04]  /*126a0*/  PRMT R13, R15, 0x7632, R13 ;  /* 0x000076320f0d7816 */ /* 0x000fc8000000000d */
        /* <DEDUP_REMOVED lines=13> */
.L_x_19221:
        /* <DEDUP_REMOVED lines=15> */
.L_x_19223:
[----:B------:R-:W-:Y:S05]  /*12870*/  BSYNC.RECONVERGENT B2 ;  /* 0x0000000000027941 */ /* 0x000fea0003800200 */
.L_x_19222:
        /* <DEDUP_REMOVED lines=42> */
.L_x_19220:
[----:B------:R-:W-:Y:S05]  /*12b20*/  BSYNC.RECONVERGENT B1 ;  /* 0x0000000000017941 */ /* 0x000fea0003800200 */
.L_x_19219:
        /* <DEDUP_REMOVED lines=10> */
.L_x_19183:
        /* <DEDUP_REMOVED lines=16> */
.L_x_19227:
        /* <DEDUP_REMOVED lines=13> */
.L_x_19229:
[----:B------:R-:W-:Y:S05]  /*12da0*/  BSYNC.RECONVERGENT B2 ;  /* 0x0000000000027941 */ /* 0x000fea0003800200 */
.L_x_19228:
        /* <DEDUP_REMOVED lines=41> */
.L_x_19226:
[----:B------:R-:W-:Y:S05]  /*13040*/  BSYNC.RECONVERGENT B1 ;  /* 0x0000000000017941 */ /* 0x000fea0003800200 */
.L_x_19225:
[----:B------:R-:W-:Y:S01]  /*13050*/  ISETP.NE.AND P0, PT, R22, 0x1, PT ;  /* 0x000000011600780c */ /* 0x000fe20003f05270 */
[----:B------:R-:W-:Y:S01]  /*13060*/  BSSY.RECONVERGENT B1, `(.L_x_19230) ;  /* 0x000004c000017945 */ /* 0x000fe20003800200 */
[----:B------:R-:W-:Y:S01]  /*13070*/  I2FP.F32.U32 R20, R17 ;  /* 0x0000001100147245 */ /* 0x000fe20000201000 */
[----:B------:R-:W-:Y:S01]  /*13080*/  IMAD.MOV.U32 R23, RZ, RZ, 0x2 ;  /* 0x00000002ff177424 */ /* 0x000fe200078e00ff */
[----:B-----5:R-:W-:-:S03]  /*13090*/  SHF.L.U32 R21, R12, 0x10, RZ ;  /* 0x000000100c157819 */ /* 0x020fc600000006ff */
[----:B------:R-:W-:Y:S01]  /*130a0*/  FFMA.FTZ R17, R20, R139, 1.1641532182693481445e-10 ;  /* 0x2f00000014117423 */ /* 0x000fe2000001008b */
[----:B------:R-:W-:Y:S01]  /*130b0*/  MOV R20, R6 ;  /* 0x0000000600147202 */ /* 0x000fe20000000f00 */
[----:B------:R-:W-:-:S03]  /*130c0*/  FMUL.FTZ R24, R21, R140 ;  /* 0x0000008c15187220 */ /* 0x000fc60000410000 */
[----:B------:R-:W-:Y:S01]  /*130d0*/  FSETP.LE.FTZ.AND P1, PT, R17, R138, PT ;  /* 0x0000008a1100720b */ /* 0x000fe20003f33000 */
[----:B------:R-:W-:Y:S01]  /*130e0*/  FMUL.FTZ R24, R24, R137 ;  /* 0x0000008918187220 */ /* 0x000fe20000410000 */
        /* <DEDUP_REMOVED lines=11> */
.L_x_19232:
        /* <DEDUP_REMOVED lines=13> */
.L_x_19234:
[----:B------:R-:W-:Y:S05]  /*13270*/  BSYNC.RECONVERGENT B2 ;  /* 0x0000000000027941 */ /* 0x000fea0003800200 */
.L_x_19233:
        /* <DEDUP_REMOVED lines=42> */
.L_x_19231:
[----:B------:R-:W-:Y:S05]  /*13520*/  BSYNC.RECONVERGENT B1 ;  /* 0x0000000000017941 */ /* 0x000fea0003800200 */
.L_x_19230:
        /* <DEDUP_REMOVED lines=19> */
.L_x_19237:
        /* <DEDUP_REMOVED lines=13> */
.L_x_19239:
[----:B------:R-:W-:Y:S05]  /*13730*/  BSYNC.RECONVERGENT B2 ;  /* 0x0000000000027941 */ /* 0x000fea0003800200 */
.L_x_19238:
        /* <DEDUP_REMOVED lines=42> */
.L_x_19236:
[----:B------:R-:W-:Y:S05]  /*139e0*/  BSYNC.RECONVERGENT B1 ;  /* 0x0000000000017941 */ /* 0x000fea0003800200 */
.L_x_19235:
[----:B------:R-:W-:Y:S01]  /*139f0*/  ISETP.NE.AND P2, PT, R22, 0x1, PT ;  /* 0x000000011600780c */ /* 0x000fe20003f45270 */
[----:B------:R-:W-:Y:S01]  /*13a00*/  BSSY.RECONVERGENT B1, `(.L_x_19240) ;  /* 0x000004c000017945 */ /* 0x000fe20003800200 */
[----:B------:R-:W-:Y:S02]  /*13a10*/  I2FP.F32.U32 R20, R17 ;  /* 0x0000001100147245 */ /* 0x000fe40000201000 */
[C---:B------:R-:W-:Y:S02]  /*13a20*/  SHF.L.U32 R21, R13.reuse, 0x10, RZ ;  /* 0x000000100d157819 */ /* 0x040fe400000006ff */
[----:B------:R-:W-:Y:S01]  /*13a30*/  PRMT R13, R13, 0x7632, R13 ;  /* 0x000076320d0d7816 */ /* 0x000fe2000000000d */
[----:B------:R-:W-:Y:S02]  /*13a40*/  FFMA.FTZ R17, R20, R139, 1.1641532182693481445e-10 ;  /* 0x2f00000014117423 */ /* 0x000fe4000001008b */
[----:B------:R-:W-:Y:S01]  /*13a50*/  FMUL.FTZ R26, R21, R140 ;  /* 0x0000008c151a7220 */ /* 0x000fe20000410000 */
[----:B------:R-:W-:-:S02]  /*13a60*/  IMAD.MOV.U32 R21, RZ, RZ, 0x2 ;  /* 0x00000002ff157424 */ /* 0x000fc400078e00ff */
        /* <DEDUP_REMOVED lines=12> */
.L_x_19242:
        /* <DEDUP_REMOVED lines=13> */
.L_x_19244:
[----:B------:R-:W-:Y:S05]  /*13c00*/  BSYNC.RECONVERGENT B2 ;  /* 0x0000000000027941 */ /* 0x000fea0003800200 */
.L_x_19243:
        /* <DEDUP_REMOVED lines=43> */
.L_x_19241:
[----:B------:R-:W-:Y:S05]  /*13ec0*/  BSYNC.RECONVERGENT B1 ;  /* 0x0000000000017941 */ /* 0x000fea0003800200 */
.L_x_19240:
        /* <DEDUP_REMOVED lines=19> */
.L_x_19247:
        /* <DEDUP_REMOVED lines=13> */
.L_x_19249:
[----:B------:R-:W-:Y:S05]  /*140d0*/  BSYNC.RECONVERGENT B2 ;  /* 0x0000000000027941 */ /* 0x000fea0003800200 */
.L_x_19248:
        /* <DEDUP_REMOVED lines=43> */
.L_x_19246:
[----:B------:R-:W-:Y:S05]  /*14390*/  BSYNC.RECONVERGENT B1 ;  /* 0x0000000000017941 */ /* 0x000fea0003800200 */
.L_x_19245:
        /* <DEDUP_REMOVED lines=20> */
.L_x_19252:
        /* <DEDUP_REMOVED lines=13> */
.L_x_19254:
[----:B------:R-:W-:Y:S05]  /*145b0*/  BSYNC.RECONVERGENT B2 ;  /* 0x0000000000027941 */ /* 0x000fea0003800200 */
.L_x_19253:
        /* <DEDUP_REMOVED lines=42> */
.L_x_19251:
[----:B------:R-:W-:Y:S05]  /*14860*/  BSYNC.RECONVERGENT B1 ;  /* 0x0000000000017941 */ /* 0x000fea0003800200 */
.L_x_19250:
        /* <DEDUP_REMOVED lines=19> */
.L_x_19257:
        /* <DEDUP_REMOVED lines=13> */
.L_x_19259:
[----:B------:R-:W-:Y:S05]  /*14a70*/  BSYNC.RECONVERGENT B2 ;  /* 0x0000000000027941 */ /* 0x000fea0003800200 */
.L_x_19258:
        /* <DEDUP_REMOVED lines=42> */
.L_x_19256:
[----:B------:R-:W-:Y:S05]  /*14d20*/  BSYNC.RECONVERGENT B1 ;  /* 0x0000000000017941 */ /* 0x000fea0003800200 */
.L_x_19255:
[----:B------:R-:W-:Y:S01]  /*14d30*/  ISETP.NE.AND P6, PT, R132, 0x1, PT ;  /* 0x000000018400780c */ /* 0x000fe20003fc5270 */
[----:B------:R-:W-:Y:S01]  /*14d40*/  BSSY.RECONVERGENT B1, `(.L_x_19260) ;  /* 0x000004d000017945 */ /* 0x000fe20003800200 */
[----:B------:R-:W-:Y:S01]  /*14d50*/  I2FP.F32.U32 R14, R13 ;  /* 0x0000000d000e7245 */ /* 0x000fe20000201000 */
[----:B------:R-:W-:Y:S01]  /*14d60*/  IMAD.MOV.U32 R147, RZ, RZ, 0x2 ;  /* 0x00000002ff937424 */ /* 0x000fe200078e00ff */
[----:B------:R-:W-:-:S03]  /*14d70*/  SHF.L.U32 R13, R15, 0x10, RZ ;  /* 0x000000100f0d7819 */ /* 0x000fc600000006ff */
[----:B------:R-:W-:Y:S02]  /*14d80*/  FFMA.FTZ R17, R14, R139, 1.1641532182693481445e-10 ;  /* 0x2f0000000e117423 */ /* 0x000fe4000001008b */
[----:B------:R-:W-:Y:S01]  /*14d90*/  FMUL.FTZ R22, R13, R140 ;  /* 0x0000008c0d167220 */ /* 0x000fe20000410000 */
[----:B------:R-:W-:Y:S02]  /*14da0*/  PRMT R13, R15, 0x7632, R13 ;  /* 0x000076320f0d7816 */ /* 0x000fe4000000000d */
[----:B------:R-:W-:Y:S01]  /*14db0*/  MOV R15, R6 ;  /* 0x00000006000f7202 */ /* 0x000fe20000000f00 */
        /* <DEDUP_REMOVED lines=11> */
.L_x_19262:
        /* <DEDUP_REMOVED lines=15> */
.L_x_19264:
[----:B------:R-:W-:Y:S05]  /*14f60*/  BSYNC.RECONVERGENT B2 ;  /* 0x0000000000027941 */ /* 0x000fea0003800200 */
.L_x_19263:
        /* <DEDUP_REMOVED lines=42> */
.L_x_19261:
[----:B------:R-:W-:Y:S05]  /*15210*/  BSYNC.RECONVERGENT B1 ;  /* 0x0000000000017941 */ /* 0x000fea0003800200 */
.L_x_19260:
        /* <DEDUP_REMOVED lines=16> */
.L_x_19224:
        /* <DEDUP_REMOVED lines=43> */
.L_x_19268:
        /* <DEDUP_REMOVED lines=13> */
.L_x_19270:
[----:B------:R-:W-:Y:S05]  /*156a0*/  BSYNC.RECONVERGENT B2 ;  /* 0x0000000000027941 */ /* 0x000fea0003800200 */
.L_x_19269:
        /* <DEDUP_REMOVED lines=40> */
[----:B------:R-:W-:-:S07]  /*15930*/  LOP3.LUT R8, R150, UR31, R147, 0x96, !PT ;  /* 0x0000001f96087c12 */ /* 0x000fce000f8e9693 */
.L_x_19267:
[----:B------:R-:W-:Y:S05]  /*15940*/  BSYNC.RECONVERGENT B1 ;  /* 0x0000000000017941 */ /* 0x000fea0003800200 */
.L_x_19266:
[----:B------:R-:W-:Y:S01]  /*15950*/  I2FP.F32.U32 R148, R153 ;  /* 0x0000009900947245 */ /* 0x000fe20000201000 */
[----:B-----5:R-:W-:Y:S01]  /*15960*/  IMAD.U32 R151, R12, 0x10000, RZ ;  /* 0x000100000c977824 */ /* 0x020fe200078e00ff */
        /* <DEDUP_REMOVED lines=22> */
.L_x_19273:
        /* <DEDUP_REMOVED lines=13> */
.L_x_19275:
[----:B------:R-:W-:Y:S05]  /*15ba0*/  BSYNC.RECONVERGENT B2 ;  /* 0x0000000000027941 */ /* 0x000fea0003800200 */
.L_x_19274:
[----:B------:R-:W-:Y:S01]  /*15bb0*/  LOP3.LUT R6, R5, UR7, R153, 0x96, !PT ;  /* 0x0000000705067c12 */ /* 0x000fe2000f8e9699 */
[----:B------:R-:W-:-:S04]  /*15bc0*/  IMAD.WIDE.U32 R150, R136, -0x326172a9, RZ ;  /* 0xcd9e8d5788967825 */ /* 0x000fc800078e00ff */
        /* <DEDUP_REMOVED lines=36> */
[----:B------:R-:W-:-:S03]  /*15e10*/  IMAD.WIDE.U32 R150, R151, -0x2daee0ad, RZ ;  /* 0xd2511f5397967825 */ /* 0x000fc600078e00ff */
[----:B------:R-:W-:Y:S01]  /*15e20*/  MOV R146, R150 ;  /* 0x0000009600927202 */ /* 0x000fe20000000f00 */
[----:B------:R-:W-:Y:S01]  /*15e30*/  IMAD.MOV.U32 R150, RZ, RZ, RZ ;  /* 0x000000ffff967224 */ /* 0x000fe200078e00ff */
[----:B------:R-:W-:-:S07]  /*15e40*/  LOP3.LUT R8, R152, UR31, R151, 0x96, !PT ;  /* 0x0000001f98087c12 */ /* 0x000fce000f8e9697 */
.L_x_19272:
[----:B------:R-:W-:Y:S05]  /*15e50*/  BSYNC.RECONVERGENT B1 ;  /* 0x0000000000017941 */ /* 0x000fea0003800200 */
.L_x_19271:
        /* <DEDUP_REMOVED lines=22> */
.L_x_19278:
        /* <DEDUP_REMOVED lines=13> */
.L_x_19280:
[----:B------:R-:W-:Y:S05]  /*16090*/  BSYNC.RECONVERGENT B2 ;  /* 0x0000000000027941 */ /* 0x000fea0003800200 */
.L_x_19279:
        /* <DEDUP_REMOVED lines=42> */
.L_x_19277:
[----:B------:R-:W-:Y:S05]  /*16340*/  BSYNC.RECONVERGENT B1 ;  /* 0x0000000000017941 */ /* 0x000fea0003800200 */
.L_x_19276:
        /* <DEDUP_REMOVED lines=23> */
.L_x_19283:
        /* <DEDUP_REMOVED lines=13> */
.L_x_19285:
[----:B------:R-:W-:Y:S05]  /*16590*/  BSYNC.RECONVERGENT B2 ;  /* 0x0000000000027941 */ /* 0x000fea0003800200 */
.L_x_19284:
        /* <DEDUP_REMOVED lines=42> */
.L_x_19282:
[----:B------:R-:W-:Y:S05]  /*16840*/  BSYNC.RECONVERGENT B1 ;  /* 0x0000000000017941 */ /* 0x000fea0003800200 */
.L_x_19281:
        /* <DEDUP_REMOVED lines=22> */
.L_x_19288:
        /* <DEDUP_REMOVED lines=13> */
.L_x_19290:
[----:B------:R-:W-:Y:S05]  /*16a80*/  BSYNC.RECONVERGENT B2 ;  /* 0x0000000000027941 */ /* 0x000fea0003800200 */
.L_x_19289:
        /* <DEDUP_REMOVED lines=42> */
.L_x_19287:
[----:B------:R-:W-:Y:S05]  /*16d30*/  BSYNC.RECONVERGENT B1 ;  /* 0x0000000000017941 */ /* 0x000fea0003800200 */
.L_x_19286:
        /* <DEDUP_REMOVED lines=23> */
.L_x_19293:
        /* <DEDUP_REMOVED lines=13> */
.L_x_19295:
[----:B------:R-:W-:Y:S05]  /*16f80*/  BSYNC.RECONVERGENT B2 ;  /* 0x0000000000027941 */ /* 0x000fea0003800200 */
.L_x_19294:
        /* <DEDUP_REMOVED lines=42> */
.L_x_19292:
[----:B------:R-:W-:Y:S05]  /*17230*/  BSYNC.RECONVERGENT B1 ;  /* 0x0000000000017941 */ /* 0x000fea0003800200 */
.L_x_19291:
        /* <DEDUP_REMOVED lines=22> */
.L_x_19298:
        /* <DEDUP_REMOVED lines=13> */
.L_x_19300:
[----:B------:R-:W-:Y:S05]  /*17470*/  BSYNC.RECONVERGENT B2 ;  /* 0x0000000000027941 */ /* 0x000fea0003800200 */
.L_x_19299:
        /* <DEDUP_REMOVED lines=42> */
.L_x_19297:
[----:B------:R-:W-:Y:S05]  /*17720*/  BSYNC.RECONVERGENT B1 ;  /* 0x0000000000017941 */ /* 0x000fea0003800200 */
.L_x_19296:
[----:B------:R-:W-:Y:S01]  /*17730*/  I2FP.F32.U32 R14, R13 ;  /* 0x0000000d000e7245 */ /* 0x000fe20000201000 */
[----:B------:R-:W-:Y:S01]  /*17740*/  IMAD.U32 R147, R15, 0x10000, RZ ;  /* 0x000100000f937824 */ /* 0x000fe200078e00ff */
[----:B------:R-:W-:Y:S01]  /*17750*/  ISETP.NE.AND P6, PT, R148, 0x1, PT ;  /* 0x000000019400780c */ /* 0x000fe20003fc5270 */
[----:B------:R-:W-:Y:S02]  /*17760*/  BSSY.RECONVERGENT B1, `(.L_x_19301) ;  /* 0x000004e000017945 */ /* 0x000fe40003800200 */
[----:B------:R-:W-:Y:S01]  /*17770*/  FFMA.FTZ R13, R14, R139, 1.1641532182693481445e-10 ;  /* 0x2f0000000e0d7423 */ /* 0x000fe2000001008b */
[----:B------:R-:W-:Y:S01]  /*17780*/  FMUL.FTZ R14, R147, R140 ;  /* 0x0000008c930e7220 */ /* 0x000fe20000410000 */
[----:B------:R-:W-:-:S03]  /*17790*/  MOV R147, 0x2 ;  /* 0x0000000200937802 */ /* 0x000fc60000000f00 */
        /* <DEDUP_REMOVED lines=16> */
.L_x_19303:
        /* <DEDUP_REMOVED lines=15> */
.L_x_19305:
[----:B------:R-:W-:Y:S05]  /*17990*/  BSYNC.RECONVERGENT B2 ;  /* 0x0000000000027941 */ /* 0x000fea0003800200 */
.L_x_19304:
        /* <DEDUP_REMOVED lines=42> */
.L_x_19302:
[----:B------:R-:W-:Y:S05]  /*17c40*/  BSYNC.RECONVERGENT B1 ;  /* 0x0000000000017941 */ /* 0x000fea0003800200 */
.L_x_19301:
        /* <DEDUP_REMOVED lines=10> */
.L_x_19265:
        /* <DEDUP_REMOVED lines=16> */
.L_x_19309:
        /* <DEDUP_REMOVED lines=13> */
.L_x_19311:
[----:B------:R-:W-:Y:S05]  /*17ec0*/  BSYNC.RECONVERGENT B2 ;  /* 0x0000000000027941 */ /* 0x000fea0003800200 */
.L_x_19310:
        /* <DEDUP_REMOVED lines=40> */
[----:B------:R-:W-:-:S07]  /*18150*/  IMAD.MOV.U32 R16, RZ, RZ, R148 ;  /* 0x000000ffff107224 */ /* 0x000fce00078e0094 */
.L_x_19308:
[----:B------:R-:W-:Y:S05]  /*18160*/  BSYNC.RECONVERGENT B1 ;  /* 0x0000000000017941 */ /* 0x000fea0003800200 */
.L_x_19307:
[----:B------:R-:W-:Y:S01]  /*18170*/  ISETP.NE.AND P0, PT, R132, 0x1, PT ;  /* 0x000000018400780c */ /* 0x000fe20003f05270 */
[C---:B-----5:R-:W-:Y:S01]  /*18180*/  IMAD.U32 R19, R12.reuse, 0x10000, RZ ;  /* 0x000100000c137824 */ /* 0x060fe200078e00ff */
[----:B------:R-:W-:Y:S01]  /*18190*/  I2FP.F32.U32 R16, R16 ;  /* 0x0000001000107245 */ /* 0x000fe20000201000 */
[----:B------:R-:W-:Y:S01]  /*181a0*/  BSSY.RECONVERGENT B1, `(.L_x_19312) ;  /* 0x000004a000017945 */ /* 0x000fe20003800200 */
[----:B------:R-:W-:Y:S02]  /*181b0*/  PRMT R18, R12, 0x7632, R18 ;  /* 0x000076320c127816 */ /* 0x000fe40000000012 */
[----:B------:R-:W-:Y:S01]  /*181c0*/  MOV R135, 0x2 ;  /* 0x0000000200877802 */ /* 0x000fe20000000f00 */
[----:B------:R-:W-:Y:S01]  /*181d0*/  FFMA.FTZ R17, R16, R139, 1.1641532182693481445e-10 ;  /* 0x2f00000010117423 */ /* 0x000fe2000001008b */
[----:B------:R-:W-:-:S04]  /*181e0*/  FMUL.FTZ R16, R19, R140 ;  /* 0x0000008c13107220 */ /* 0x000fc80000410000 */
        /* <DEDUP_REMOVED lines=13> */
.L_x_19314:
        /* <DEDUP_REMOVED lines=13> */
.L_x_19316:
[----:B------:R-:W-:Y:S05]  /*18390*/  BSYNC.RECONVERGENT B2 ;  /* 0x0000000000027941 */ /* 0x000fea0003800200 */
.L_x_19315:
        /* <DEDUP_REMOVED lines=42> */
.L_x_19313:
[----:B------:R-:W-:Y:S05]  /*18640*/  BSYNC.RECONVERGENT B1 ;  /* 0x0000000000017941 */ /* 0x000fea0003800200 */
.L_x_19312:
        /* <DEDUP_REMOVED lines=19> */
.L_x_19319:
        /* <DEDUP_REMOVED lines=13> */
.L_x_19321:
[----:B------:R-:W-:Y:S05]  /*18850*/  BSYNC.RECONVERGENT B2 ;  /* 0x0000000000027941 */ /* 0x000fea0003800200 */
.L_x_19320:
        /* <DEDUP_REMOVED lines=42> */
.L_x_19318:
[----:B------:R-:W-:Y:S05]  /*18b00*/  BSYNC.RECONVERGENT B1 ;  /* 0x0000000000017941 */ /* 0x000fea0003800200 */
.L_x_19317:
[----:B------:R-:W-:Y:S01]  /*18b10*/  ISETP.NE.AND P2, PT, R132, 0x1, PT ;  /* 0x000000018400780c */ /* 0x000fe20003f45270 */
[C---:B------:R-:W-:Y:S01]  /*18b20*/  IMAD.U32 R133, R13.reuse, 0x10000, RZ ;  /* 0x000100000d857824 */ /* 0x040fe200078e00ff */
        /* <DEDUP_REMOVED lines=18> */
.L_x_19324:
        /* <DEDUP_REMOVED lines=13> */
.L_x_19326:
[----:B------:R-:W-:Y:S05]  /*18d20*/  BSYNC.RECONVERGENT B2 ;  /* 0x0000000000027941 */ /* 0x000fea0003800200 */
.L_x_19325:
        /* <DEDUP_REMOVED lines=42> */
.L_x_19323:
[----:B------:R-:W-:Y:S05]  /*18fd0*/  BSYNC.RECONVERGENT B1 ;  /* 0x0000000000017941 */ /* 0x000fea0003800200 */
.L_x_19322:
        /* <DEDUP_REMOVED lines=19> */
.L_x_19329:
        /* <DEDUP_REMOVED lines=13> */
.L_x_19331:
[----:B------:R-:W-:Y:S05]  /*191e0*/  BSYNC.RECONVERGENT B2 ;  /* 0x0000000000027941 */ /* 0x000fea0003800200 */
.L_x_19330:
        /* <DEDUP_REMOVED lines=42> */
.L_x_19328:
[----:B------:R-:W-:Y:S05]  /*19490*/  BSYNC.RECONVERGENT B1 ;  /* 0x0000000000017941 */ /* 0x000fea0003800200 */
.L_x_19327:
        /* <DEDUP_REMOVED lines=20> */
.L_x_19334:
        /* <DEDUP_REMOVED lines=13> */
.L_x_19336:
[----:B------:R-:W-:Y:S05]  /*196b0*/  BSYNC.RECONVERGENT B2 ;  /* 0x0000000000027941 */ /* 0x000fea0003800200 */
.L_x_19335:
        /* <DEDUP_REMOVED lines=42> */
.L_x_19333:
[----:B------:R-:W-:Y:S05]  /*19960*/  BSYNC.RECONVERGENT B1 ;  /* 0x0000000000017941 */ /* 0x000fea0003800200 */
.L_x_19332:
[----:B------:R-:W-:Y:S01]  /*19970*/  ISETP.NE.AND P5, PT, R132, 0x1, PT ;  /* 0x000000018400780c */ /* 0x000fe20003fa5270 */
[----:B------:R-:W-:Y:S01]  /*19980*/  BSSY.RECONVERGENT B1, `(.L_x_19337) ;  /* 0x000004a000017945 */ /* 0x000fe20003800200 */
[----:B------:R-:W-:Y:S01]  /*19990*/  I2FP.F32.U32 R18, R17 ;  /* 0x0000001100127245 */ /* 0x000fe20000201000 */
[----:B------:R-:W-:Y:S01]  /*199a0*/  IMAD.MOV.U32 R150, RZ, RZ, 0x2 ;  /* 0x00000002ff967424 */ /* 0x000fe200078e00ff */
[----:B------:R-:W-:-:S03]  /*199b0*/  SHF.L.U32 R133, R14, 0x10, RZ ;  /* 0x000000100e857819 */ /* 0x000fc600000006ff */
        /* <DEDUP_REMOVED lines=14> */
.L_x_19339:
        /* <DEDUP_REMOVED lines=13> */
.L_x_19341:
[----:B------:R-:W-:Y:S05]  /*19b70*/  BSYNC.RECONVERGENT B2 ;  /* 0x0000000000027941 */ /* 0x000fea0003800200 */
.L_x_19340:
        /* <DEDUP_REMOVED lines=42> */
.L_x_19338:
[----:B------:R-:W-:Y:S05]  /*19e20*/  BSYNC.RECONVERGENT B1 ;  /* 0x0000000000017941 */ /* 0x000fea0003800200 */
.L_x_19337:
        /* <DEDUP_REMOVED lines=20> */
.L_x_19344:
        /* <DEDUP_REMOVED lines=15> */
.L_x_19346:
[----:B------:R-:W-:Y:S05]  /*1a060*/  BSYNC.RECONVERGENT B2 ;  /* 0x0000000000027941 */ /* 0x000fea0003800200 */
.L_x_19345:
        /* <DEDUP_REMOVED lines=42> */
.L_x_19343:
[----:B------:R-:W-:Y:S05]  /*1a310*/  BSYNC.RECONVERGENT B1 ;  /* 0x0000000000017941 */ /* 0x000fea0003800200 */
.L_x_19342:
        /* <DEDUP_REMOVED lines=16> */
.L_x_19306:
[----:B------:R-:W-:Y:S01]  /*1a420*/  SEL R13, RZ, 0x1000000, !P6 ;  /* 0x01000000ff0d7807 */ /* 0x000fe20007000000 */
[----:B------:R-:W-:Y:S01]  /*1a430*/  IMAD.WIDE.U32 R144, R149, 0x20, R144 ;  /* 0x0000002095907825 */ /* 0x000fe200078e0090 */
[----:B------:R-:W-:-:S03]  /*1a440*/  ISETP.NE.AND P6, PT, R12, RZ, PT ;  /* 0x000000ff0c00720c */ /* 0x000fc60003fc5270 */
[----:B------:R-:W-:Y:S01]  /*1a450*/  FADD.FTZ R12, RZ, R48 ;  /* 0x00000030ff0c7221 */ /* 0x000fe20000010000 */
        /* <DEDUP_REMOVED lines=9> */
[----:B------:R0:W-:Y:S01]  /*1a4f0*/  STG.E.128 desc[UR8][R144.64+0x10], R16 ;  /* 0x0000101090007986 */ /* 0x0001e2000c101d08 */
[----:B------:R-:W-:Y:S01]  /*1a500*/  LOP3.LUT R140, R140, R13, R139, 0xfe, !PT ;  /* 0x0000000d8c8c7212 */ /* 0x000fe200078efe8b */
[----:B------:R-:W-:Y:S01]  /*1a510*/  FADD.FTZ R15, R12, R51 ;  /* 0x000000330c0f7221 */ /* 0x000fe20000010000 */
[----:B------:R-:W-:Y:S01]  /*1a520*/  LOP3.LUT R14, R14, R138, R137, 0xfe, !PT ;  /* 0x0000008a0e0e7212 */ /* 0x000fe200078efe89 */
[----:B------:R-:W-:Y:S01]  /*1a530*/  UMOV UR4, 0xffffffff ;  /* 0xffffffff00047882 */ /* 0x000fe20000000000 */
[----:B------:R-:W-:Y:S01]  /*1a540*/  SEL R13, RZ, 0x1, !P3 ;  /* 0x00000001ff0d7807 */ /* 0x000fe20005800000 */
[----:B------:R-:W-:Y:S01]  /*1a550*/  FADD.FTZ R12, R15, R44 ;  /* 0x0000002c0f0c7221 */ /* 0x000fe20000010000 */
[----:B------:R-:W-:-:S02]  /*1a560*/  SEL R137, RZ, 0x1, !P6 ;  /* 0x00000001ff897807 */ /* 0x000fc40007000000 */
[----:B------:R-:W-:Y:S01]  /*1a570*/  LOP3.LUT R13, R140, R13, RZ, 0xfc, !PT ;  /* 0x0000000d8c0d7212 */ /* 0x000fe200078efcff */
[----:B------:R-:W-:Y:S01]  /*1a580*/  FADD.FTZ R15, R12, R45 ;  /* 0x0000002d0c0f7221 */ /* 0x000fe20000010000 */
        /* <DEDUP_REMOVED lines=139> */
.L_x_19360:
[----:B------:R-:W-:Y:S01]  /*1ae40*/  FMUL.FTZ R4, R137, R137 ;  /* 0x0000008989047220 */ /* 0x000fe20000410000 */
[----:B------:R-:W-:Y:S01]  /*1ae50*/  ISETP.NE.AND P1, PT, RZ, UR32, PT ;  /* 0x00000020ff007c0c */ /* 0x000fe2000bf25270 */
[----:B-1----:R-:W-:Y:S01]  /*1ae60*/  FADD.FTZ R139, R138, R139 ;  /* 0x0000008b8a8b7221 */ /* 0x002fe20000010000 */
[----:B------:R-:W1:Y:S02]  /*1ae70*/  @!P0 LDC.64 R14, c[0x0][0x3c8] ;  /* 0x0000f200ff0e8b82 */ /* 0x000e640000000a00 */
[----:B------:R-:W-:Y:S01]  /*1ae80*/  FSEL R13, R4, RZ, P1 ;  /* 0x000000ff040d7208 */ /* 0x000fe20000800000 */
[----:B0-----:R-:W-:Y:S01]  /*1ae90*/  FFMA.FTZ R138, R139, R12, UR13 ;  /* 0x0000000d8b8a7e23 */ /* 0x001fe2000801000c */
[----:B------:R-:W-:-:S03]  /*1aea0*/  FSEL R4, R137, RZ, !P1 ;  /* 0x000000ff89047208 */ /* 0x000fc60004800000 */
[----:B------:R-:W-:Y:S02]  /*1aeb0*/  FADD.FTZ R138, R138, R13 ;  /* 0x0000000d8a8a7221 */ /* 0x000fe40000010000 */
[----:B------:R-:W0:Y:S01]  /*1aec0*/  @!P0 LDC.64 R12, c[0x0][0x3c0] ;  /* 0x0000f000ff0c8b82 */ /* 0x000e220000000a00 */
[C---:B------:R-:W-:Y:S01]  /*1aed0*/  FADD.FTZ R152, -R4.reuse, R17 ;  /* 0x0000001104987221 */ /* 0x040fe20000010100 */
[----:B------:R2:W3:Y:S01]  /*1aee0*/  MUFU.RSQ R139, R138 ;  /* 0x0000008a008b7308 */ /* 0x0004e20000001400 */
        /* <DEDUP_REMOVED lines=8> */
[C---:B--2---:R-:W-:Y:S01]  /*1af70*/  FADD.FTZ R138, -R4.reuse, R16 ;  /* 0x00000010048a7221 */ /* 0x044fe20000010100 */
[C---:B------:R-:W-:Y:S01]  /*1af80*/  FADD.FTZ R44, -R4.reuse, R44 ;  /* 0x0000002c042c7221 */ /* 0x040fe20000010100 */
[----:B------:R-:W2:Y:S01]  /*1af90*/  LDC.64 R16, c[0x0][0x428] ;  /* 0x00010a00ff107b82 */ /* 0x000ea20000000a00 */
        /* <DEDUP_REMOVED lines=10> */
[----:B0-----:R-:W-:-:S04]  /*1b040*/  @!P0 IMAD.WIDE R12, R11, 0x4, R12 ;  /* 0x000000040b0c8825 */ /* 0x001fc800078e020c */
        /* <DEDUP_REMOVED lines=40> */
[C---:B0-----:R-:W-:Y:S01]  /*1b2d0*/  FMUL.FTZ R13, R139.reuse, R38 ;  /* 0x000000268b0d7220 */ /* 0x041fe20000410000 */
[C---:B------:R-:W-:Y:S01]  /*1b2e0*/  FMUL.FTZ R12, R139.reuse, R39 ;  /* 0x000000278b0c7220 */ /* 0x040fe20000410000 */
[C---:B------:R-:W-:Y:S01]  /*1b2f0*/  FMUL.FTZ R39, R139.reuse, R24 ;  /* 0x000000188b277220 */ /* 0x040fe20000410000 */
[C---:B------:R-:W-:Y:S01]  /*1b300*/  FMUL.FTZ R38, R139.reuse, R25 ;  /* 0x000000198b267220 */ /* 0x040fe20000410000 */
[C---:B------:R-:W-:Y:S01]  /*1b310*/  FMUL.FTZ R51, R139.reuse, R30 ;  /* 0x0000001e8b337220 */ /* 0x040fe20000410000 */
[C---:B------:R-:W-:Y:S01]  /*1b320*/  FMUL.FTZ R156, R139.reuse, R31 ;  /* 0x0000001f8b9c7220 */ /* 0x040fe20000410000 */
[----:B------:R-:W-:Y:S01]  /*1b330*/  FMUL.FTZ R47, R139, R26 ;  /* 0x0000001a8b2f7220 */ /* 0x000fe20000410000 */
[----:B--2---:R-:W-:-:S04]  /*1b340*/  IMAD.WIDE.U32 R24, R3, 0x10, R16 ;  /* 0x0000001003187825 */ /* 0x004fc800078e0010 */
[----:B------:R-:W-:Y:S01]  /*1b350*/  FFMA.FTZ R19, R19, R128, R88 ;  /* 0x0000008013137223 */ /* 0x000fe20000010058 */
[----:B------:R-:W-:Y:S01]  /*1b360*/  FFMA.FTZ R4, R4, R129, R89 ;  /* 0x0000008104047223 */ /* 0x000fe20000010059 */
[----:B------:R-:W-:Y:S01]  /*1b370*/  FFMA.FTZ R21, R21, R130, R90 ;  /* 0x0000008215157223 */ /* 0x000fe2000001005a */
[----:B------:R-:W-:-:S04]  /*1b380*/  IMAD.WIDE.U32 R2, R2, 0x10, R16 ;  /* 0x0000001002027825 */ /* 0x000fc800078e0010 */
[----:B------:R-:W-:Y:S01]  /*1b390*/  FFMA.FTZ R48, R48, R131, R91 ;  /* 0x0000008330307223 */ /* 0x000fe2000001005b */
[----:B------:R-:W-:Y:S01]  /*1b3a0*/  FMUL.FTZ R143, R139, R22 ;  /* 0x000000168b8f7220 */ /* 0x000fe20000410000 */
        /* <DEDUP_REMOVED lines=13> */
[----:B-1----:R-:W-:-:S04]  /*1b480*/  @!P0 IMAD.WIDE R14, R11, 0x4, R14 ;  /* 0x000000040b0e8825 */ /* 0x002fc800078e020e */
[----:B------:R-:W-:Y:S01]  /*1b490*/  FMUL.FTZ R140, R139, R140 ;  /* 0x0000008c8b8c7220 */ /* 0x000fe20000410000 */
[----:B------:R-:W-:Y:S01]  /*1b4a0*/  F2FP.BF16.F32.PACK_AB R19, R17, R0 ;  /* 0x000000001113723e */ /* 0x000fe200000010ff */
[----:B------:R-:W-:Y:S01]  /*1b4b0*/  FFMA.FTZ R17, R41, R122, R82 ;  /* 0x0000007a29117223 */ /* 0x000fe20000010052 */
[C---:B------:R-:W-:Y:S01]  /*1b4c0*/  FMUL.FTZ R135, R139.reuse, R20 ;  /* 0x000000148b877220 */ /* 0x040fe20000410000 */
[----:B------:R-:W0:Y:S01]  /*1b4d0*/  LDC.64 R40, c[0x0][0x380] ;  /* 0x0000e000ff287b82 */ /* 0x000e220000000a00 */
        /* <DEDUP_REMOVED lines=14> */
[----:B-1----:R-:W-:Y:S01]  /*1b5c0*/  FFMA.FTZ R14, R44, R125, R85 ;  /* 0x0000007d2c0e7223 */ /* 0x002fe20000010055 */
        /* <DEDUP_REMOVED lines=45> */
[----:B------:R-:W-:-:S03]  /*1b8a0*/  ISETP.GE.AND P0, PT, R11, R41, PT ;  /* 0x000000290b00720c */ /* 0x000fc60003f06270 */
[----:B------:R0:W-:Y:S10]  /*1b8b0*/  STG.E.128 desc[UR8][R30.64], R36 ;  /* 0x000000241e007986 */ /* 0x0001f4000c101d08 */
[----:B------:R-:W-:Y:S05]  /*1b8c0*/  @!P0 BRA `(.L_x_19348) ;  /* 0xfffffe5000a48947 */ /* 0x000fea000383ffff */
[----:B------:R-:W-:Y:S05]  /*1b8d0*/  BSYNC B0 ;  /* 0x0000000000007941 */ /* 0x000fea0003800000 */
.L_x_18937:
[----:B------:R-:W-:Y:S05]  /*1b8e0*/  EXIT ;  /* 0x000000000000794d */ /* 0x000fea0003800000 */
.L_x_19347:
        /* <DEDUP_REMOVED lines=8> */
.L_x_19350:
[----:B------:R-:W-:Y:S05]  /*1b970*/  BSYNC B1 ;  /* 0x0000000000017941 */ /* 0x000fea0003800000 */
.L_x_19349:
        /* <DEDUP_REMOVED lines=9> */
.L_x_19351:
[----:B------:R-:W-:Y:S02]  /*1ba10*/  IMAD.MOV.U32 R142, RZ, RZ, 0x4 ;  /* 0x00000004ff8e7424 */ /* 0x000fe400078e00ff */
[----:B------:R-:W-:-:S04]  /*1ba20*/  IMAD.MOV.U32 R12, RZ, RZ, R139 ;  /* 0x000000ffff0c7224 */ /* 0x000fc800078e008b */
[----:B------:R-:W-:-:S05]  /*1ba30*/  FADD.FTZ R14, R13, R12 ;  /* 0x0000000c0d0e7221 */ /* 0x000fca0000010000 */
[----:B------:R-:W-:-:S07]  /*1ba40*/  MOV R143, R14 ;  /* 0x0000000e008f7202 */ /* 0x000fce0000000f00 */
[----:B------:R-:W-:Y:S05]  /*1ba50*/  WARPSYNC.COLLECTIVE R140, `(.L_x_19352) ;  /* 0x000000008c087348 */ /* 0x000fea0003c00000 */
[----:B------:R0:W1:Y:S02]  /*1ba60*/  SHFL.BFLY P1, R139, R143, R142, R145 ;  /* 0x0c00008e8f8b7389 */ /* 0x0000640000020091 */
[----:B01----:R-:W-:Y:S05]  /*1ba70*/  ENDCOLLECTIVE ;  /* 0x000000000000791b */ /* 0x003fea0003800000 */
.L_x_19352:
[----:B------:R-:W-:Y:S01]  /*1ba80*/  HFMA2 R142, -RZ, RZ, 0, 4.76837158203125e-07 ;  /* 0x00000008ff8e7431 */ /* 0x000fe200000001ff */
[----:B------:R-:W-:-:S05]  /*1ba90*/  MOV R15, R139 ;  /* 0x0000008b000f7202 */ /* 0x000fca0000000f00 */
[----:B------:R-:W-:-:S04]  /*1baa0*/  FADD.FTZ R15, R14, R15 ;  /* 0x0000000f0e0f7221 */ /* 0x000fc80000010000 */
[----:B------:R-:W-:-:S07]  /*1bab0*/  IMAD.MOV.U32 R143, RZ, RZ, R15 ;  /* 0x000000ffff8f7224 */ /* 0x000fce00078e000f */
[----:B------:R-:W-:Y:S05]  /*1bac0*/  WARPSYNC.COLLECTIVE R140, `(.L_x_19353) ;  /* 0x000000008c087348 */ /* 0x000fea0003c00000 */
[----:B------:R0:W1:Y:S02]  /*1bad0*/  SHFL.BFLY P1, R139, R143, R142, R145 ;  /* 0x0c00008e8f8b7389 */ /* 0x0000640000020091 */
[----:B01----:R-:W-:Y:S05]  /*1bae0*/  ENDCOLLECTIVE ;  /* 0x000000000000791b */ /* 0x003fea0003800000 */
.L_x_19353:
        /* <DEDUP_REMOVED lines=8> */
.L_x_19354:
        /* <DEDUP_REMOVED lines=88> */
.L_x_19355:
[----:B------:R-:W-:Y:S02]  /*1c0f0*/  IMAD.MOV.U32 R142, RZ, RZ, 0x2 ;  /* 0x00000002ff8e7424 */ /* 0x000fe400078e00ff */
[----:B------:R-:W-:-:S04]  /*1c100*/  IMAD.MOV.U32 R13, RZ, RZ, R139 ;  /* 0x000000ffff0d7224 */ /* 0x000fc800078e008b */
[----:B------:R-:W-:-:S05]  /*1c110*/  FADD.FTZ R13, R4, R13 ;  /* 0x0000000d040d7221 */ /* 0x000fca0000010000 */
[----:B------:R-:W-:-:S07]  /*1c120*/  MOV R143, R13 ;  /* 0x0000000d008f7202 */ /* 0x000fce0000000f00 */
[----:B------:R-:W-:Y:S05]  /*1c130*/  WARPSYNC.COLLECTIVE R140, `(.L_x_19356) ;  /* 0x000000008c087348 */ /* 0x000fea0003c00000 */
[----:B------:R0:W1:Y:S02]  /*1c140*/  SHFL.BFLY P1, R139, R143, R142, R145 ;  /* 0x0c00008e8f8b7389 */ /* 0x0000640000020091 */
[----:B01----:R-:W-:Y:S05]  /*1c150*/  ENDCOLLECTIVE ;  /* 0x000000000000791b */ /* 0x003fea0003800000 */
.L_x_19356:
[----:B------:R-:W-:Y:S01]  /*1c160*/  HFMA2 R142, -RZ, RZ, 0, 2.384185791015625e-07 ;  /* 0x00000004ff8e7431 */ /* 0x000fe200000001ff */
[----:B------:R-:W-:-:S05]  /*1c170*/  MOV R14, R139 ;  /* 0x0000008b000e7202 */ /* 0x000fca0000000f00 */
[----:B------:R-:W-:-:S04]  /*1c180*/  FADD.FTZ R14, R13, R14 ;  /* 0x0000000e0d0e7221 */ /* 0x000fc80000010000 */
[----:B------:R-:W-:-:S07]  /*1c190*/  IMAD.MOV.U32 R143, RZ, RZ, R14 ;  /* 0x000000ffff8f7224 */ /* 0x000fce00078e000e */
[----:B------:R-:W-:Y:S05]  /*1c1a0*/  WARPSYNC.COLLECTIVE R140, `(.L_x_19357) ;  /* 0x000000008c087348 */ /* 0x000fea0003c00000 */
[----:B------:R0:W1:Y:S02]  /*1c1b0*/  SHFL.BFLY P1, R139, R143, R142, R145 ;  /* 0x0c00008e8f8b7389 */ /* 0x0000640000020091 */
[----:B01----:R-:W-:Y:S05]  /*1c1c0*/  ENDCOLLECTIVE ;  /* 0x000000000000791b */ /* 0x003fea0003800000 */
.L_x_19357:
[----:B------:R-:W-:Y:S02]  /*1c1d0*/  IMAD.MOV.U32 R142, RZ, RZ, 0x8 ;  /* 0x00000008ff8e7424 */ /* 0x000fe400078e00ff */
[----:B------:R-:W-:-:S04]  /*1c1e0*/  IMAD.MOV.U32 R15, RZ, RZ, R139 ;  /* 0x000000ffff0f7224 */ /* 0x000fc800078e008b */
[----:B------:R-:W-:-:S05]  /*1c1f0*/  FADD.FTZ R15, R14, R15 ;  /* 0x0000000f0e0f7221 */ /* 0x000fca0000010000 */
[----:B------:R-:W-:-:S07]  /*1c200*/  MOV R143, R15 ;  /* 0x0000000f008f7202 */ /* 0x000fce0000000f00 */
[----:B------:R-:W-:Y:S05]  /*1c210*/  WARPSYNC.COLLECTIVE R140, `(.L_x_19358) ;  /* 0x000000008c087348 */ /* 0x000fea0003c00000 */
[----:B------:R0:W1:Y:S02]  /*1c220*/  SHFL.BFLY P1, R139, R143, R142, R145 ;  /* 0x0c00008e8f8b7389 */ /* 0x0000640000020091 */
[----:B01----:R-:W-:Y:S05]  /*1c230*/  ENDCOLLECTIVE ;  /* 0x000000000000791b */ /* 0x003fea0003800000 */
.L_x_19358:
[----:B------:R-:W-:Y:S01]  /*1c240*/  HFMA2 R142, -RZ, RZ, 0, 9.5367431640625e-07 ;  /* 0x00000010ff8e7431 */ /* 0x000fe200000001ff */
[----:B------:R-:W-:-:S05]  /*1c250*/  MOV R138, R139 ;  /* 0x0000008b008a7202 */ /* 0x000fca0000000f00 */
[----:B------:R-:W-:-:S04]  /*1c260*/  FADD.FTZ R138, R15, R138 ;  /* 0x0000008a0f8a7221 */ /* 0x000fc80000010000 */
[----:B------:R-:W-:-:S07]  /*1c270*/  IMAD.MOV.U32 R143, RZ, RZ, R138 ;  /* 0x000000ffff8f7224 */ /* 0x000fce00078e008a */
[----:B------:R-:W-:Y:S05]  /*1c280*/  WARPSYNC.COLLECTIVE R140, `(.L_x_19359) ;  /* 0x000000008c087348 */ /* 0x000fea0003c00000 */
[----:B------:R0:W1:Y:S02]  /*1c290*/  SHFL.BFLY P1, R139, R143, R142, R145 ;  /* 0x0c00008e8f8b7389 */ /* 0x0000640000020091 */
[----:B01----:R-:W-:Y:S05]  /*1c2a0*/  ENDCOLLECTIVE ;  /* 0x000000000000791b */ /* 0x003fea0003800000 */
.L_x_19359:
[----:B------:R-:W-:Y:S05]  /*1c2b0*/  BRA `(.L_x_19360) ;  /* 0xffffffe800e07947 */ /* 0x000fea000383ffff */
.L_x_19361:
        /* <DEDUP_REMOVED lines=12> */
.L_x_45841:


//--------------------- .text._ZN10layer_norm13ln_fwd_kernelINS_13Kernel_traitsIf13__nv_bfloat16fS2_fjLj1280ELj1ELj4ELj1ELj16ENS_18Kernel_traits_baseILj1280EfS2_fS2_fjLj128EEEEELb1ELb0ELb1ELb0EEEvNS_9FwdParamsE --------------------------
	.section	.text._ZN10layer_norm13ln_fwd_kernelINS_13Kernel_traitsIf13__nv_bfloat16fS2_fjLj1280ELj1ELj4ELj1ELj16ENS_18Kernel_traits_baseILj1280EfS2_fS2_fjLj128EEEEELb1ELb0ELb1ELb0EEEvNS_9FwdParamsE,"ax",@progbits
	.align	128
        .global         _ZN10layer_norm13ln_fwd_kernelINS_13Kernel_traitsIf13__nv_bfloat16fS2_fjLj1280ELj1ELj4ELj1ELj16ENS_18Kernel_traits_baseILj1280EfS2_fS2_fjLj128EEEEELb1ELb0ELb1ELb0EEEvNS_9FwdParamsE
        .type           _ZN10layer_norm13ln_fwd_kernelINS_13Kernel_traitsIf13__nv_bfloat16fS2_fjLj1280ELj1ELj4ELj1ELj16ENS_18Kernel_traits_baseILj1280EfS2_fS2_fjLj128EEEEELb1ELb0ELb1ELb0EEEvNS_9FwdParamsE,@function
        .size           _ZN10layer_norm13ln_fwd_kernelINS_13Kernel_traitsIf13__nv_bfloat16fS2_fjLj1280ELj1ELj4ELj1ELj16ENS_18Kernel_traits_baseILj1280EfS2_fS2_fjLj128EEEEELb1ELb0ELb1ELb0EEEvNS_9FwdParamsE,(.L_x_45842 - _ZN10layer_norm13ln_fwd_kernelINS_13Kernel_traitsIf13__nv_bfloat16fS2_fjLj1280ELj1ELj4ELj1ELj16ENS_18Kernel_traits_baseILj1280EfS2_fS2_fjLj128EEEEELb1ELb0ELb1ELb0EEEvNS_9FwdParamsE)
        .other          _ZN10layer_norm13ln_fwd_kernelINS_13Kernel_traitsIf13__nv_bfloat16fS2_fjLj1280ELj1ELj4ELj1ELj16ENS_18Kernel_traits_baseILj1280EfS2_fS2_fjLj128EEEEELb1ELb0ELb1ELb0EEEvNS_9FwdParamsE,@"STO_CUDA_ENTRY STV_DEFAULT"
_ZN10layer_norm13ln_fwd_kernelINS_13Kernel_traitsIf13__nv_bfloat16fS2_fjLj1280ELj1ELj4ELj1ELj16ENS_18Kernel_traits_baseILj1280EfS2_fS2_fjLj128EEEEELb1ELb0ELb1ELb0EEEvNS_9FwdParamsE:
.text._ZN10layer_norm13ln_fwd_kernelINS_13Kernel_traitsIf13__nv_bfloat16fS2_fjLj1280ELj1ELj4ELj1ELj16ENS_18Kernel_traits_baseILj1280EfS2_fS2_fjLj128EEEEELb1ELb0ELb1ELb0EEEvNS_9FwdParamsE:
        /* <DEDUP_REMOVED lines=21> */
[----:B------:R-:W-:-:S04]  /*0150*/  UISETP.NE.AND.EX UP0, UPT, UR11, URZ, UPT, UP0 ;  /* 0x000000ff0b00728c */ /* 0x000fc8000bf05300 */
[----:B------:R-:W-:Y:S02]  /*0160*/  IMAD.MOV.U32 R93, RZ, RZ, R148 ;  /* 0x000000ffff5d7224 */ /* 0x000fe400078e0094 */
[----:B------:R-:W3:Y:S01]  /*0170*/  LDC R146, c[0x0][0x360] ;  /* 0x0000d800ff927b82 */ /* 0x000ee20000000800 */
[----:B-1----:R-:W-:Y:S02]  /*0180*/  USHF.L.U32 UR8, UR9, 0x2, URZ ;  /* 0x0000000209087899 */ /* 0x002fe400080006ff */
[--C-:B---3--:R-:W-:Y:S01]  /*0190*/  IMAD R146, R146, UR9, R147.reuse ;  /* 0x0000000992927c24 */ /* 0x108fe2000f8e0293 */
[----:B------:R-:W-:-:S04]  /*01a0*/  SHF.R.U32.HI R147, RZ, 0x5, R147 ;  /* 0x00000005ff937819 */ /* 0x000fc80000011693 */
[----:B------:R-:W-:Y:S02]  /*01b0*/  LOP3.LUT R147, R147, UR8, RZ, 0xfc, !PT ;  /* 0x0000000893937c12 */ /* 0x000fe4000f8efcff */
[----:B--2---:R-:W-:Y:S02]  /*01c0*/  @P0 R2UR UR4, R2 ;  /* 0x00000000020402ca */ /* 0x004fe400000e0000 */
[----:B------:R-:W-:Y:S02]  /*01d0*/  @P0 R2UR UR5, R3 ;  /* 0x00000000030502ca */ /* 0x000fe400000e0000 */
[----:B------:R-:W-:Y:S02]  /*01e0*/  SHF.R.S32.HI R2, RZ, 0x1f, R11 ;  /* 0x0000001fff027819 */ /* 0x000fe4000001140b */
[----:B0-----:R-:W-:Y:S02]  /*01f0*/  @P0 IADD3 R0, P1, PT, R4, R9, RZ ;  /* 0x0000000904000210 */ /* 0x001fe40007f3e0ff */
[----:B------:R-:W-:-:S02]  /*0200*/  LEA.HI R2, R2, R11, RZ, 0x3 ;  /* 0x0000000b02027211 */ /* 0x000fc400078f18ff */
[----:B------:R-:W-:Y:S02]  /*0210*/  LOP3.LUT R9, R93, 0x1f, RZ, 0x3c, !PT ;  /* 0x0000001f5d097812 */ /* 0x000fe400078e3cff */
[----:B------:R-:W-:Y:S01]  /*0220*/  @P0 IADD3.X R7, PT, PT, RZ, R5, RZ, P1, !PT ;  /* 0x00000005ff070210 */ /* 0x000fe20000ffe4ff */
[----:B------:R-:W-:Y:S01]  /*0230*/  UIADD3 UR10, UPT, UPT, UR4, -0x61c88647, URZ ;  /* 0x9e3779b9040a7890 */ /* 0x000fe2000fffe0ff */
[----:B------:R-:W-:Y:S01]  /*0240*/  LEA.HI.SX32 R9, R2, R9, 0x1d ;  /* 0x0000000902097211 */ /* 0x000fe200078feaff */
        /* <DEDUP_REMOVED lines=41> */
[----:B------:R2:W5:Y:S03]  /*04e0*/  @P1 LDG.E.128 R28, desc[UR6][R6.64] ;  /* 0x00000006061c1981 */ /* 0x000566000c1e1d00 */
[----:B------:R-:W-:Y:S01]  /*04f0*/  @P1 VIADD R93, R93, 0x20 ;  /* 0x000000205d5d1836 */ /* 0x000fe20000000000 */
[----:B------:R2:W5:Y:S03]  /*0500*/  @P1 LDG.E.128 R32, desc[UR6][R6.64+0x10] ;  /* 0x0000100606201981 */ /* 0x000566000c1e1d00 */
[C---:B----4-:R-:W-:Y:S01]  /*0510*/  @P2 IMAD.WIDE.U32 R76, R93.reuse, 0x20, R76 ;  /* 0x000000205d4c2825 */ /* 0x050fe200078e004c */
[----:B------:R2:W5:Y:S03]  /*0520*/  @P1 LD.E.128 R36, desc[UR6][R10.64] ;  /* 0x000000060a241980 */ /* 0x000566000c101d00 */
[C---:B-1----:R-:W-:Y:S01]  /*0530*/  @P2 IMAD.WIDE.U32 R78, R93.reuse, 0x20, R78 ;  /* 0x000000205d4e2825 */ /* 0x042fe200078e004e */
[----:B------:R2:W5:Y:S03]  /*0540*/  @P1 LD.E.128 R40, desc[UR6][R10.64+0x10] ;  /* 0x000010060a281980 */ /* 0x000566000c101d00 */
[----:B------:R-:W-:Y:S01]  /*0550*/  @P2 VIADD R93, R93, 0x20 ;  /* 0x000000205d5d2836 */ /* 0x000fe20000000000 */
[----:B------:R2:W5:Y:S03]  /*0560*/  @P2 LDG.E.128 R44, desc[UR6][R76.64] ;  /* 0x000000064c2c2981 */ /* 0x000566000c1e1d00 */
[C---:B0-----:R-:W-:Y:S01]  /*0570*/  @P3 IMAD.WIDE.U32 R80, R93.reuse, 0x20, R80 ;  /* 0x000000205d503825 */ /* 0x041fe200078e0050 */
[----:B------:R2:W5:Y:S03]  /*0580*/  @P2 LDG.E.128 R48, desc[UR6][R76.64+0x10] ;  /* 0x000010064c302981 */ /* 0x000566000c1e1d00 */
[----:B------:R-:W-:Y:S01]  /*0590*/  @P3 IMAD.WIDE.U32 R82, R93, 0x20, R82 ;  /* 0x000000205d523825 */ /* 0x000fe200078e0052 */
        /* <DEDUP_REMOVED lines=18> */
.L_x_19363:
        /* <DEDUP_REMOVED lines=14> */
[----:B------:R-:W5:Y:S03]  /*07a0*/  @P0 LDG.E.128 R16, desc[UR6][R4.64+0x10] ;  /* 0x0000100604100981 */ /* 0x000f66000c1e1d00 */
[----:B------:R-:W-:Y:S01]  /*07b0*/  @P1 VIADD R93, R93, 0x20 ;  /* 0x000000205d5d1836 */ /* 0x000fe20000000000 */
[----:B------:R-:W5:Y:S03]  /*07c0*/  @P1 LDG.E.128 R28, desc[UR6][R6.64] ;  /* 0x00000006061c1981 */ /* 0x000f66000c1e1d00 */
[C---:B--2---:R-:W-:Y:S01]  /*07d0*/  @P2 IMAD.WIDE.U32 R10, R93.reuse, 0x20, R10 ;  /* 0x000000205d0a2825 */ /* 0x044fe200078e000a */
[----:B------:R-:W5:Y:S03]  /*07e0*/  @P1 LDG.E.128 R32, desc[UR6][R6.64+0x10] ;  /* 0x0000100606201981 */ /* 0x000f66000c1e1d00 */
[----:B------:R-:W-:Y:S01]  /*07f0*/  @P2 VIADD R93, R93, 0x20 ;  /* 0x000000205d5d2836 */ /* 0x000fe20000000000 */
[----:B------:R-:W5:Y:S03]  /*0800*/  @P2 LDG.E.128 R44, desc[UR6][R10.64] ;  /* 0x000000060a2c2981 */ /* 0x000f66000c1e1d00 */
[C---:B---3--:R-:W-:Y:S01]  /*0810*/  @P3 IMAD.WIDE.U32 R20, R93.reuse, 0x20, R20 ;  /* 0x000000205d143825 */ /* 0x048fe200078e0014 */
[----:B------:R-:W-:Y:S01]  /*0820*/  @P3 IADD3 R93, PT, PT, R93, 0x20, RZ ;  /* 0x000000205d5d3810 */ /* 0x000fe20007ffe0ff */
[----:B------:R-:W5:Y:S01]  /*0830*/  @P2 LDG.E.128 R48, desc[UR6][R10.64+0x10] ;  /* 0x000010060a302981 */ /* 0x000f62000c1e1d00 */
[----:B------:R-:W-:-:S02]  /*0840*/  CS2R R74, SRZ ;  /* 0x00000000004a7805 */ /* 0x000fc4000001ff00 */
[----:B------:R-:W-:Y:S02]  /*0850*/  CS2R R72, SRZ ;  /* 0x0000000000487805 */ /* 0x000fe4000001ff00 */
[----:B------:R-:W-:Y:S01]  /*0860*/  CS2R R70, SRZ ;  /* 0x0000000000467805 */ /* 0x000fe2000001ff00 */
[----:B------:R-:W5:Y:S01]  /*0870*/  @P3 LDG.E.128 R60, desc[UR6][R20.64] ;  /* 0x00000006143c3981 */ /* 0x000f62000c1e1d00 */
[----:B0-----:R-:W-:Y:S01]  /*0880*/  @P4 IMAD.WIDE.U32 R2, R93, 0x20, R22 ;  /* 0x000000205d024825 */ /* 0x001fe200078e0016 */
[----:B------:R-:W-:Y:S02]  /*0890*/  CS2R R68, SRZ ;  /* 0x0000000000447805 */ /* 0x000fe4000001ff00 */
[----:B------:R-:W-:Y:S01]  /*08a0*/  CS2R R58, SRZ ;  /* 0x00000000003a7805 */ /* 0x000fe2000001ff00 */
[----:B------:R0:W5:Y:S04]  /*08b0*/  @P3 LDG.E.128 R64, desc[UR6][R20.64+0x10] ;  /* 0x0000100614403981 */ /* 0x000168000c1e1d00 */
[----:B------:R1:W5:Y:S04]  /*08c0*/  @P4 LDG.E.128 R76, desc[UR6][R2.64] ;  /* 0x00000006024c4981 */ /* 0x000368000c1e1d00 */
[----:B------:R1:W5:Y:S01]  /*08d0*/  @P4 LDG.E.128 R80, desc[UR6][R2.64+0x10] ;  /* 0x0000100602504981 */ /* 0x000362000c1e1d00 */
        /* <DEDUP_REMOVED lines=10> */
[----:B0-----:R-:W-:Y:S02]  /*0980*/  CS2R R20, SRZ ;  /* 0x0000000000147805 */ /* 0x001fe4000001ff00 */
[----:B------:R-:W-:Y:S02]  /*0990*/  @P4 CS2R R90, SRZ ;  /* 0x00000000005a4805 */ /* 0x000fe4000001ff00 */
[----:B------:R-:W-:-:S02]  /*09a0*/  @P4 CS2R R88, SRZ ;  /* 0x0000000000584805 */ /* 0x000fc4000001ff00 */
[----:B------:R-:W-:Y:S02]  /*09b0*/  @P4 CS2R R86, SRZ ;  /* 0x0000000000564805 */ /* 0x000fe4000001ff00 */
[----:B-1----:R-:W-:-:S07]  /*09c0*/  @P4 CS2R R84, SRZ ;  /* 0x0000000000544805 */ /* 0x002fce000001ff00 */
.L_x_19364:
[----:B------:R-:W-:Y:S05]  /*09d0*/  BSYNC.RECONVERGENT B0 ;  /* 0x0000000000007941 */ /* 0x000fea0003800200 */
.L_x_19362:
[----:B------:R-:W1:Y:S02]  /*09e0*/  LDCU UR8, c[0x0][0x384] ;  /* 0x00007080ff0877ac */ /* 0x000e640008000800 */
[----:B-1----:R-:W-:-:S13]  /*09f0*/  ISETP.GE.AND P0, PT, R147, UR8, PT ;  /* 0x0000000893007c0c */ /* 0x002fda000bf06270 */
[----:B------:R-:W-:Y:S05]  /*0a00*/  @P0 EXIT ;  /* 0x000000000000094d */ /* 0x000fea0003800000 */
[----:B0-----:R-:W-:Y:S01]  /*0a10*/  IMAD.HI.U32 R3, R146, -0x326172a9, RZ ;  /* 0xcd9e8d5792037827 */ /* 0x001fe200078e00ff */
[----:B------:R-:W-:Y:S01]  /*0a20*/  BSSY B0, `(.L_x_19365) ;  /* 0x000216c000007945 */ /* 0x000fe20003800000 */
[----:B------:R-:W0:Y:S02]  /*0a30*/  LDCU.64 UR8, c[0x0][0x408] ;  /* 0x00008100ff0877ac */ /* 0x000e240008000a00 */
[----:B------:R-:W-:Y:S01]  /*0a40*/  IMAD.HI.U32 R2, R145, -0x2daee0ad, RZ ;  /* 0xd2511f5391027827 */ /* 0x000fe200078e00ff */
[----:B------:R-:W-:-:S03]  /*0a50*/  LOP3.LUT R3, R144, UR4, R3, 0x96, !PT ;  /* 0x0000000490037c12 */ /* 0x000fc6000f8e9603 */
[----:B------:R-:W-:Y:S01]  /*0a60*/  IMAD R5, R146, -0x326172a9, RZ ;  /* 0xcd9e8d5792057824 */ /* 0x000fe200078e02ff */
[----:B------:R-:W-:Y:S01]  /*0a70*/  LOP3.LUT R2, R2, UR5, RZ, 0x3c, !PT ;  /* 0x0000000502027c12 */ /* 0x000fe2000f8e3cff */
[----:B------:R-:W-:Y:S02]  /*0a80*/  IMAD R7, R145, -0x2daee0ad, RZ ;  /* 0xd2511f5391077824 */ /* 0x000fe400078e02ff */
[----:B------:R-:W-:-:S04]  /*0a90*/  IMAD.HI.U32 R6, R3, -0x2daee0ad, RZ ;  /* 0xd2511f5303067827 */ /* 0x000fc800078e00ff */
[C---:B------:R-:W-:Y:S01]  /*0aa0*/  IMAD.HI.U32 R4, R2.reuse, -0x326172a9, RZ ;  /* 0xcd9e8d5702047827 */ /* 0x040fe200078e00ff */
[----:B------:R-:W-:Y:S01]  /*0ab0*/  LOP3.LUT R6, R7, UR18, R6, 0x96, !PT ;  /* 0x0000001207067c12 */ /* 0x000fe2000f8e9606 */
[----:B------:R-:W1:Y:S02]  /*0ac0*/  LDCU UR18, c[0x0][0x404] ;  /* 0x00008080ff1277ac */ /* 0x000e640008000800 */
[----:B------:R-:W-:Y:S01]  /*0ad0*/  IMAD R8, R3, -0x2daee0ad, RZ ;  /* 0xd2511f5303087824 */ /* 0x000fe200078e02ff */
[----:B------:R-:W-:Y:S01]  /*0ae0*/  LOP3.LUT R4, R5, UR10, R4, 0x96, !PT ;  /* 0x0000000a05047c12 */ /* 0x000fe2000f8e9604 */
[----:B------:R-:W-:Y:S01]  /*0af0*/  IMAD R5, R2, -0x326172a9, RZ ;  /* 0xcd9e8d5702057824 */ /* 0x000fe200078e02ff */
[----:B------:R-:W2:Y:S01]  /*0b00*/  LDCU.64 UR10, c[0x0][0x3a0] ;  /* 0x00007400ff0a77ac */ /* 0x000ea20008000a00 */
        /* <DEDUP_REMOVED lines=43> */
[----:B------:R-:W-:Y:S01]  /*0dc0*/  IMAD R6, R3, -0x2daee0ad, RZ ;  /* 0xd2511f5303067824 */ /* 0x000fe200078e02ff */
[----:B------:R-:W-:Y:S01]  /*0dd0*/  LOP3.LUT R11, R0, 0x3, RZ, 0xc0, !PT ;  /* 0x00000003000b7812 */ /* 0x000fe200078ec0ff */
[----:B------:R-:W-:-:S04]  /*0de0*/  IMAD.HI.U32 R143, R2, -0x2daee0ad, RZ ;  /* 0xd2511f53028f7827 */ /* 0x000fc800078e00ff */
[----:B------:R-:W-:Y:S01]  /*0df0*/  IMAD.HI.U32 R141, R4, -0x326172a9, RZ ;  /* 0xcd9e8d57048d7827 */ /* 0x000fe200078e00ff */
[----:B------:R-:W-:-:S03]  /*0e00*/  LOP3.LUT R143, R6, UR28, R143, 0x96, !PT ;  /* 0x0000001c068f7c12 */ /* 0x000fc6000f8e968f */
[----:B------:R-:W-:Y:S01]  /*0e10*/  IMAD.MOV.U32 R10, RZ, RZ, RZ ;  /* 0x000000ffff0a7224 */ /* 0x000fe200078e00ff */
[----:B------:R-:W-:Y:S01]  /*0e20*/  LOP3.LUT R141, R8, UR17, R141, 0x96, !PT ;  /* 0x00000011088d7c12 */ /* 0x000fe2000f8e968d */
[----:B------:R-:W-:Y:S02]  /*0e30*/  IMAD R140, R2, -0x2daee0ad, RZ ;  /* 0xd2511f53028c7824 */ /* 0x000fe400078e02ff */
[----:B01234-:R-:W-:-:S07]  /*0e40*/  IMAD R142, R4, -0x326172a9, RZ ;  /* 0xcd9e8d57048e7824 */ /* 0x01ffce00078e02ff */
.L_x_19960:
[----:B------:R-:W0:Y:S02]  /*0e50*/  LDC.64 R136, c[0x0][0x3f0] ;  /* 0x0000fc00ff887b82 */ /* 0x000e240000000a00 */
[----:B0-----:R-:W-:-:S06]  /*0e60*/  IMAD.WIDE R138, R147, 0x4, R136 ;  /* 0x00000004938a7825 */ /* 0x001fcc00078e0288 */
[----:B------:R-:W0:Y:S01]  /*0e70*/  LDC.64 R136, c[0x0][0x3f8] ;  /* 0x0000fe00ff887b82 */ /* 0x000e220000000a00 */
[----:B------:R1:W2:Y:S01]  /*0e80*/  LDG.E R138, desc[UR6][R138.64] ;  /* 0x000000068a8a7981 */ /* 0x0002a2000c1e1900 */
[----:B0-----:R-:W-:-:S06]  /*0e90*/  IMAD.WIDE R150, R147, 0x4, R136 ;  /* 0x0000000493967825 */ /* 0x001fcc00078e0288 */
[----:B------:R-:W0:Y:S01]  /*0ea0*/  LDC R136, c[0x0][0x388] ;  /* 0x0000e200ff887b82 */ /* 0x000e220000000800 */
[----:B------:R-:W-:Y:S01]  /*0eb0*/  ISETP.GE.U32.AND P0, PT, R9, 0x20, PT ;  /* 0x000000200900780c */ /* 0x000fe20003f06070 */
[----:B-----5:R3:W5:Y:S01]  /*0ec0*/  LDG.E R137, desc[UR6][R150.64] ;  /* 0x0000000696897981 */ /* 0x020762000c1e1900 */
[----:B------:R-:W-:Y:S01]  /*0ed0*/  BSSY.RECONVERGENT B1, `(.L_x_19366) ;  /* 0x0000660000017945 */ /* 0x000fe20003800200 */
[----:B-1----:R-:W-:Y:S02]  /*0ee0*/  HFMA2 R139, -RZ, RZ, 0, 0 ;  /* 0x00000000ff8b7431 */ /* 0x002fe400000001ff */
[----:B0-----:R-:W-:-:S05]  /*0ef0*/  IMAD R149, R147, R136, RZ ;  /* 0x0000008893957224 */ /* 0x001fca00078e02ff */
[----:B------:R-:W-:-:S04]  /*0f00*/  SHF.R.S32.HI R152, RZ, 0x1f, R149 ;  /* 0x0000001fff987819 */ /* 0x000fc80000011495 */
[----:B------:R-:W-:-:S04]  /*0f10*/  LEA.HI R149, R152, R149, RZ, 0x3 ;  /* 0x0000009598957211 */ /* 0x000fc800078f18ff */
[----:B------:R-:W-:Y:S02]  /*0f20*/  LEA.HI.SX32 R149, R149, R148, 0x1d ;  /* 0x0000009495957211 */ /* 0x000fe400078feaff */
[----:B--2---:R-:W-:-:S13]  /*0f30*/  ISETP.GE.AND P2, PT, R138, 0x1, PT ;  /* 0x000000018a00780c */ /* 0x004fda0003f46270 */
[----:B------:R-:W0:Y:S01]  /*0f40*/  @P2 S2R R154, SR_TID.X ;  /* 0x00000000009a2919 */ /* 0x000e220000002100 */
[----:B------:R-:W-:-:S04]  /*0f50*/  @P2 VIADD R153, R138, 0xffffffff ;  /* 0xffffffff8a992836 */ /* 0x000fc80000000000 */
[----:B------:R-:W-:-:S05]  /*0f60*/  @P2 IMAD R153, R153, R136, RZ ;  /* 0x0000008899992224 */ /* 0x000fca00078e02ff */
[----:B---3--:R-:W-:-:S04]  /*0f70*/  @P2 SHF.R.S32.HI R150, RZ, 0x1f, R153 ;  /* 0x0000001fff962819 */ /* 0x008fc80000011499 */
        /* <DEDUP_REMOVED lines=9> */
.L_x_19369:
[----:B------:R-:W-:Y:S05]  /*1010*/  BSYNC.RECONVERGENT B2 ;  /* 0x0000000000027941 */ /* 0x000fea0003800200 */
.L_x_19368:
        /* <DEDUP_REMOVED lines=29> */
.L_x_19376:
        /* <DEDUP_REMOVED lines=13> */
.L_x_19378:
[----:B------:R-:W-:Y:S05]  /*12c0*/  BSYNC.RECONVERGENT B5 ;  /* 0x0000000000057941 */ /* 0x000fea0003800200 */
.L_x_19377:
        /* <DEDUP_REMOVED lines=14> */
[----:B------:R-:W-:-:S04]  /*13b0*/  UIADD3 UR21, UPT, UPT, UR5, 0x32370b8f, URZ ;  /* 0x32370b8f05157890 */ /* 0x000fc8000fffe0ff */
        /* <DEDUP_REMOVED lines=32> */
[----:B------:R-:W-:Y:S01]  /*15c0*/  IMAD.WIDE.U32 R142, R143, -0x326172a9, RZ ;  /* 0xcd9e8d578f8e7825 */ /* 0x000fe200078e00ff */
[----:B------:R-:W-:-:S04]  /*15d0*/  UIADD3 UR21, UPT, UPT, UR5, -0x695add53, URZ ;  /* 0x96a522ad05157890 */ /* 0x000fc8000fffe0ff */
[----:B------:R-:W-:Y:S01]  /*15e0*/  LOP3.LUT R141, R152, UR17, R143, 0x96, !PT ;  /* 0x00000011988d7c12 */ /* 0x000fe2000f8e968f */
[----:B------:R-:W-:-:S05]  /*15f0*/  IMAD.WIDE.U32 R152, R153, -0x2daee0ad, RZ ;  /* 0xd2511f5399987825 */ /* 0x000fca00078e00ff */
[----:B------:R-:W-:Y:S01]  /*1600*/  LOP3.LUT R143, R150, UR21, R153, 0x96, !PT ;  /* 0x00000015968f7c12 */ /* 0x000fe2000f8e9699 */
[----:B------:R-:W-:-:S07]  /*1610*/  IMAD.MOV.U32 R153, RZ, RZ, RZ ;  /* 0x000000ffff997224 */ /* 0x000fce00078e00ff */
.L_x_19375:
[----:B------:R-:W-:Y:S05]  /*1620*/  BSYNC.RECONVERGENT B4 ;  /* 0x0000000000047941 */ /* 0x000fea0003800200 */
.L_x_19374:
        /* <DEDUP_REMOVED lines=10> */
.L_x_19373:
[----:B------:R-:W-:Y:S05]  /*16d0*/  BSYNC.RECONVERGENT B3 ;  /* 0x0000000000037941 */ /* 0x000fea0003800200 */
.L_x_19372:
        /* <DEDUP_REMOVED lines=20> */
.L_x_19383:
        /* <DEDUP_REMOVED lines=13> */
.L_x_19385:
[----:B------:R-:W-:Y:S05]  /*18f0*/  BSYNC.RECONVERGENT B5 ;  /* 0x0000000000057941 */ /* 0x000fea0003800200 */
.L_x_19384:
        /* <DEDUP_REMOVED lines=50> */
[----:B------:R-:W-:-:S04]  /*1c20*/  IMAD.WIDE.U32 R150, R151, -0x2daee0ad, RZ ;  /* 0xd2511f5397967825 */ /* 0x000fc800078e00ff */
[----:B------:R-:W-:Y:S01]  /*1c30*/  IMAD.MOV.U32 R11, RZ, RZ, R150 ;  /* 0x000000ffff0b7224 */ /* 0x000fe200078e0096 */
[----:B------:R-:W-:Y:S01]  /*1c40*/  LOP3.LUT R143, R140, UR21, R151, 0x96, !PT ;  /* 0x000000158c8f7c12 */ /* 0x000fe2000f8e9697 */
[----:B------:R-:W-:-:S07]  /*1c50*/  IMAD.MOV.U32 R140, RZ, RZ, RZ ;  /* 0x000000ffff8c7224 */ /* 0x000fce00078e00ff */
.L_x_19382:
[----:B------:R-:W-:Y:S05]  /*1c60*/  BSYNC.RECONVERGENT B4 ;  /* 0x0000000000047941 */ /* 0x000fea0003800200 */
.L_x_19381:
        /* <DEDUP_REMOVED lines=11> */
.L_x_19380:
[----:B------:R-:W-:Y:S05]  /*1d20*/  BSYNC.RECONVERGENT B3 ;  /* 0x0000000000037941 */ /* 0x000fea0003800200 */
.L_x_19379:
        /* <DEDUP_REMOVED lines=20> */
.L_x_19390:
        /* <DEDUP_REMOVED lines=13> */
.L_x_19392:
[----:B------:R-:W-:Y:S05]  /*1f40*/  BSYNC.RECONVERGENT B5 ;  /* 0x0000000000057941 */ /* 0x000fea0003800200 */
.L_x_19391:
        /* <DEDUP_REMOVED lines=48> */
[----:B------:R-:W-:-:S03]  /*2250*/  UIADD3 UR21, UPT, UPT, UR5, -0x695add53, URZ ;  /* 0x96a522ad05157890 */ /* 0x000fc6000fffe0ff */
[----:B------:R-:W-:Y:S01]  /*2260*/  IMAD.WIDE.U32 R152, R152, -0x2daee0ad, RZ ;  /* 0xd2511f5398987825 */ /* 0x000fe200078e00ff */
[----:B------:R-:W-:-:S03]  /*2270*/  LOP3.LUT R141, R150, UR17, R143, 0x96, !PT ;  /* 0x00000011968d7c12 */ /* 0x000fc6000f8e968f */
[----:B------:R-:W-:Y:S01]  /*2280*/  IMAD.MOV.U32 R150, RZ, RZ, RZ ;  /* 0x000000ffff967224 */ /* 0x000fe200078e00ff */
[----:B------:R-:W-:-:S07]  /*2290*/  LOP3.LUT R143, R140, UR21, R153, 0x96, !PT ;  /* 0x000000158c8f7c12 */ /* 0x000fce000f8e9699 */
.L_x_19389:
[----:B------:R-:W-:Y:S05]  /*22a0*/  BSYNC.RECONVERGENT B4 ;  /* 0x0000000000047941 */ /* 0x000fea0003800200 */
.L_x_19388:
        /* <DEDUP_REMOVED lines=10> */
.L_x_19387:
[----:B------:R-:W-:Y:S05]  /*2350*/  BSYNC.RECONVERGENT B3 ;  /* 0x0000000000037941 */ /* 0x000fea0003800200 */
.L_x_19386:
        /* <DEDUP_REMOVED lines=20> */
.L_x_19397:
        /* <DEDUP_REMOVED lines=13> */
.L_x_19399:
[----:B------:R-:W-:Y:S05]  /*2570*/  BSYNC.RECONVERGENT B5 ;  /* 0x0000000000057941 */ /* 0x000fea0003800200 */
.L_x_19398:
        /* <DEDUP_REMOVED lines=54> */
.L_x_19396:
[----:B------:R-:W-:Y:S05]  /*28e0*/  BSYNC.RECONVERGENT B4 ;  /* 0x0000000000047941 */ /* 0x000fea0003800200 */
.L_x_19395:
        /* <DEDUP_REMOVED lines=11> */
.L_x_19394:
[----:B------:R-:W-:Y:S05]  /*29a0*/  BSYNC.RECONVERGENT B3 ;  /* 0x0000000000037941 */ /* 0x000fea0003800200 */
.L_x_19393:
        /* <DEDUP_REMOVED lines=20> */
.L_x_19404:
        /* <DEDUP_REMOVED lines=13> */
.L_x_19406:
[----:B------:R-:W-:Y:S05]  /*2bc0*/  BSYNC.RECONVERGENT B5 ;  /* 0x0000000000057941 */ /* 0x000fea0003800200 */
.L_x_19405:
        /* <DEDUP_REMOVED lines=53> */
.L_x_19403:
[----:B------:R-:W-:Y:S05]  /*2f20*/  BSYNC.RECONVERGENT B4 ;  /* 0x0000000000047941 */ /* 0x000fea0003800200 */
.L_x_19402:
        /* <DEDUP_REMOVED lines=10> */
.L_x_19401:
[----:B------:R-:W-:Y:S05]  /*2fd0*/  BSYNC.RECONVERGENT B3 ;  /* 0x0000000000037941 */ /* 0x000fea0003800200 */
.L_x_19400:
        /* <DEDUP_REMOVED lines=20> */
.L_x_19411:
        /* <DEDUP_REMOVED lines=13> */
.L_x_19413:
[----:B------:R-:W-:Y:S05]  /*31f0*/  BSYNC.RECONVERGENT B5 ;  /* 0x0000000000057941 */ /* 0x000fea0003800200 */
.L_x_19412:
        /* <DEDUP_REMOVED lines=54> */
.L_x_19410:
[----:B------:R-:W-:Y:S05]  /*3560*/  BSYNC.RECONVERGENT B4 ;  /* 0x0000000000047941 */ /* 0x000fea0003800200 */
.L_x_19409:
        /* <DEDUP_REMOVED lines=11> */
.L_x_19408:
[----:B------:R-:W-:Y:S05]  /*3620*/  BSYNC.RECONVERGENT B3 ;  /* 0x0000000000037941 */ /* 0x000fea0003800200 */
.L_x_19407:
        /* <DEDUP_REMOVED lines=20> */
.L_x_19418:
        /* <DEDUP_REMOVED lines=13> */
.L_x_19420:
[----:B------:R-:W-:Y:S05]  /*3840*/  BSYNC.RECONVERGENT B5 ;  /* 0x0000000000057941 */ /* 0x000fea0003800200 */
.L_x_19419:
        /* <DEDUP_REMOVED lines=53> */
.L_x_19417:
[----:B------:R-:W-:Y:S05]  /*3ba0*/  BSYNC.RECONVERGENT B4 ;  /* 0x0000000000047941 */ /* 0x000fea0003800200 */
.L_x_19416:
        /* <DEDUP_REMOVED lines=10> */
.L_x_19415:
[----:B------:R-:W-:Y:S05]  /*3c50*/  BSYNC.RECONVERGENT B3 ;  /* 0x0000000000037941 */ /* 0x000fea0003800200 */
.L_x_19414:
        /* <DEDUP_REMOVED lines=19> */
.L_x_19424:
        /* <DEDUP_REMOVED lines=13> */
.L_x_19426:
[----:B------:R-:W-:Y:S05]  /*3e60*/  BSYNC.RECONVERGENT B4 ;  /* 0x0000000000047941 */ /* 0x000fea0003800200 */
.L_x_19425:
        /* <DEDUP_REMOVED lines=51> */
[----:B------:R-:W-:-:S04]  /*41a0*/  LOP3.LUT R141, R150, UR17, R143, 0x96, !PT ;  /* 0x00000011968d7c12 */ /* 0x000fc8000f8e968f */
[----:B------:R-:W-:-:S07]  /*41b0*/  LOP3.LUT R143, R140, UR21, R155, 0x96, !PT ;  /* 0x000000158c8f7c12 */ /* 0x000fce000f8e969b */
.L_x_19423:
[----:B------:R-:W-:Y:S05]  /*41c0*/  BSYNC.RECONVERGENT B3 ;  /* 0x0000000000037941 */ /* 0x000fea0003800200 */
.L_x_19422:
        /* <DEDUP_REMOVED lines=12> */
.L_x_19371:
        /* <DEDUP_REMOVED lines=21> */
.L_x_19431:
        /* <DEDUP_REMOVED lines=13> */
.L_x_19433:
[----:B------:R-:W-:Y:S05]  /*44b0*/  BSYNC.RECONVERGENT B5 ;  /* 0x0000000000057941 */ /* 0x000fea0003800200 */
.L_x_19432:
        /* <DEDUP_REMOVED lines=21> */
[----:B------:R-:W-:Y:S01]  /*4610*/  IMAD.WIDE.U32 R96, R97, -0x2daee0ad, RZ ;  /* 0xd2511f5361607825 */ /* 0x000fe200078e00ff */
[----:B------:R-:W-:-:S03]  /*4620*/  UIADD3 UR21, UPT, UPT, UR4, 0x78dde6e4, URZ ;  /* 0x78dde6e404157890 */ /* 0x000fc6000fffe0ff */
[----:B------:R-:W-:Y:S01]  /*4630*/  IMAD.WIDE.U32 R98, R98, -0x326172a9, RZ ;  /* 0xcd9e8d5762627825 */ /* 0x000fe200078e00ff */
[----:B------:R-:W-:Y:S01]  /*4640*/  LOP3.LUT R101, R102, UR22, R97, 0x96, !PT ;  /* 0x0000001666657c12 */ /* 0x000fe2000f8e9661 */
[----:B------:R-:W-:-:S03]  /*4650*/  UIADD3 UR22, UPT, UPT, UR5, -0x56f99767, URZ ;  /* 0xa906689905167890 */ /* 0x000fc6000fffe0ff */
[----:B------:R-:W-:Y:S01]  /*4660*/  LOP3.LUT R102, R100, UR21, R99, 0x96, !PT ;  /* 0x0000001564667c12 */ /* 0x000fe2000f8e9663 */
[----:B------:R-:W-:Y:S01]  /*4670*/  UIADD3 UR21, UPT, UPT, UR4, 0x1715609d, URZ ;  /* 0x1715609d04157890 */ /* 0x000fe2000fffe0ff */
[----:B------:R-:W-:-:S04]  /*4680*/  IMAD.WIDE.U32 R100, R101, -0x326172a9, RZ ;  /* 0xcd9e8d5765647825 */ /* 0x000fc800078e00ff */
[----:B------:R-:W-:Y:S01]  /*4690*/  IMAD.WIDE.U32 R102, R102, -0x2daee0ad, RZ ;  /* 0xd2511f5366667825 */ /* 0x000fe200078e00ff */
[----:B------:R-:W-:Y:S01]  /*46a0*/  LOP3.LUT R97, R98, UR21, R101, 0x96, !PT ;  /* 0x0000001562617c12 */ /* 0x000fe2000f8e9665 */
[----:B------:R-:W-:-:S03]  /*46b0*/  UIADD3 UR21, UPT, UPT, UR4, 0x5384540f, URZ ;  /* 0x5384540f04157890 */ /* 0x000fc6000fffe0ff */
        /* <DEDUP_REMOVED lines=19> */
[----:B------:R-:W-:Y:S01]  /*47f0*/  IMAD.MOV.U32 R98, RZ, RZ, RZ ;  /* 0x000000ffff627224 */ /* 0x000fe200078e00ff */
[----:B------:R-:W-:-:S07]  /*4800*/  LOP3.LUT R143, R96, UR21, R155, 0x96, !PT ;  /* 0x00000015608f7c12 */ /* 0x000fce000f8e969b */
.L_x_19430:
[----:B------:R-:W-:Y:S05]  /*4810*/  BSYNC.RECONVERGENT B4 ;  /* 0x0000000000047941 */ /* 0x000fea0003800200 */
.L_x_19429:
        /* <DEDUP_REMOVED lines=9> */
.L_x_19428:
[----:B------:R-:W-:Y:S05]  /*48b0*/  BSYNC.RECONVERGENT B3 ;  /* 0x0000000000037941 */ /* 0x000fea0003800200 */
.L_x_19427:
        /* <DEDUP_REMOVED lines=17> */
.L_x_19438:
        /* <DEDUP_REMOVED lines=13> */
.L_x_19440:
[----:B------:R-:W-:Y:S05]  /*4aa0*/  BSYNC.RECONVERGENT B5 ;  /* 0x0000000000057941 */ /* 0x000fea0003800200 */
.L_x_19439:
        /* <DEDUP_REMOVED lines=15> */
[----:B------:R-:W-:Y:S02]  /*4ba0*/  UIADD3 UR21, UPT, UPT, UR5, 0x32370b8f, URZ ;  /* 0x32370b8f05157890 */ /* 0x000fe4000fffe0ff */
[----:B------:R-:W-:Y:S01]  /*4bb0*/  IMAD.MOV.U32 R11, RZ, RZ, RZ ;  /* 0x000000ffff0b7224 */ /* 0x000fe200078e00ff */
        /* <DEDUP_REMOVED lines=35> */
[----:B------:R-:W-:Y:S02]  /*4df0*/  LOP3.LUT R143, R100, UR21, R99, 0x96, !PT ;  /* 0x00000015648f7c12 */ /* 0x000fe4000f8e9663 */
[----:B------:R-:W-:-:S07]  /*4e00*/  MOV R154, R98 ;  /* 0x00000062009a7202 */ /* 0x000fce0000000f00 */
.L_x_19437:
[----:B------:R-:W-:Y:S05]  /*4e10*/  BSYNC.RECONVERGENT B4 ;  /* 0x0000000000047941 */ /* 0x000fea0003800200 */
.L_x_19436:
        /* <DEDUP_REMOVED lines=10> */
.L_x_19435:
[----:B------:R-:W-:Y:S05]  /*4ec0*/  BSYNC.RECONVERGENT B3 ;  /* 0x0000000000037941 */ /* 0x000fea0003800200 */
.L_x_19434:
        /* <DEDUP_REMOVED lines=17> */
.L_x_19445:
        /* <DEDUP_REMOVED lines=13> */
.L_x_19447:
[----:B------:R-:W-:Y:S05]  /*50b0*/  BSYNC.RECONVERGENT B5 ;  /* 0x0000000000057941 */ /* 0x000fea0003800200 */
.L_x_19446:
        /* <DEDUP_REMOVED lines=51> */
[----:B------:R-:W-:Y:S01]  /*53f0*/  IMAD.MOV.U32 R154, RZ, RZ, R98 ;  /* 0x000000ffff9a7224 */ /* 0x000fe200078e0062 */
[----:B------:R-:W-:Y:S01]  /*5400*/  LOP3.LUT R143, R100, UR21, R99, 0x96, !PT ;  /* 0x00000015648f7c12 */ /* 0x000fe2000f8e9663 */
[----:B------:R-:W-:-:S07]  /*5410*/  HFMA2 R100, -RZ, RZ, 0, 0 ;  /* 0x00000000ff647431 */ /* 0x000fce00000001ff */
.L_x_19444:
[----:B------:R-:W-:Y:S05]  /*5420*/  BSYNC.RECONVERGENT B4 ;  /* 0x0000000000047941 */ /* 0x000fea0003800200 */
.L_x_19443:
        /* <DEDUP_REMOVED lines=9> */
.L_x_19442:
[----:B------:R-:W-:Y:S05]  /*54c0*/  BSYNC.RECONVERGENT B3 ;  /* 0x0000000000037941 */ /* 0x000fea0003800200 */
.L_x_19441:
        /* <DEDUP_REMOVED lines=17> */
.L_x_19452:
        /* <DEDUP_REMOVED lines=13> */
.L_x_19454:
[----:B------:R-:W-:Y:S05]  /*56b0*/  BSYNC.RECONVERGENT B5 ;  /* 0x0000000000057941 */ /* 0x000fea0003800200 */
.L_x_19453:
        /* <DEDUP_REMOVED lines=53> */
[----:B------:R-:W-:-:S07]  /*5a10*/  LOP3.LUT R143, R102, UR21, R101, 0x96, !PT ;  /* 0x00000015668f7c12 */ /* 0x000fce000f8e9665 */
.L_x_19451:
[----:B------:R-:W-:Y:S05]  /*5a20*/  BSYNC.RECONVERGENT B4 ;  /* 0x0000000000047941 */ /* 0x000fea0003800200 */
.L_x_19450:
        /* <DEDUP_REMOVED lines=10> */
.L_x_19449:
[----:B------:R-:W-:Y:S05]  /*5ad0*/  BSYNC.RECONVERGENT B3 ;  /* 0x0000000000037941 */ /* 0x000fea0003800200 */
.L_x_19448:
        /* <DEDUP_REMOVED lines=17> */
.L_x_19459:
        /* <DEDUP_REMOVED lines=13> */
.L_x_19461:
[----:B------:R-:W-:Y:S05]  /*5cc0*/  BSYNC.RECONVERGENT B5 ;  /* 0x0000000000057941 */ /* 0x000fea0003800200 */
.L_x_19460:
        /* <DEDUP_REMOVED lines=52> */
[----:B------:R-:W-:Y:S01]  /*6010*/  IMAD.MOV.U32 R102, RZ, RZ, RZ ;  /* 0x000000ffff667224 */ /* 0x000fe200078e00ff */
[----:B------:R-:W-:-:S07]  /*6020*/  MOV R154, R100 ;  /* 0x00000064009a7202 */ /* 0x000fce0000000f00 */
.L_x_19458:
[----:B------:R-:W-:Y:S05]  /*6030*/  BSYNC.RECONVERGENT B4 ;  /* 0x0000000000047941 */ /* 0x000fea0003800200 */
.L_x_19457:
        /* <DEDUP_REMOVED lines=9> */
.L_x_19456:
[----:B------:R-:W-:Y:S05]  /*60d0*/  BSYNC.RECONVERGENT B3 ;  /* 0x0000000000037941 */ /* 0x000fea0003800200 */
.L_x_19455:
        /* <DEDUP_REMOVED lines=17> */
.L_x_19466:
        /* <DEDUP_REMOVED lines=13> */
.L_x_19468:
[----:B------:R-:W-:Y:S05]  /*62c0*/  BSYNC.RECONVERGENT B5 ;  /* 0x0000000000057941 */ /* 0x000fea0003800200 */
.L_x_19467:
        /* <DEDUP_REMOVED lines=54> */
.L_x_19465:
[----:B------:R-:W-:Y:S05]  /*6630*/  BSYNC.RECONVERGENT B4 ;  /* 0x0000000000047941 */ /* 0x000fea0003800200 */
.L_x_19464:
        /* <DEDUP_REMOVED lines=10> */
.L_x_19463:
[----:B------:R-:W-:Y:S05]  /*66e0*/  BSYNC.RECONVERGENT B3 ;  /* 0x0000000000037941 */ /* 0x000fea0003800200 */
.L_x_19462:
        /* <DEDUP_REMOVED lines=17> */
.L_x_19473:
        /* <DEDUP_REMOVED lines=13> */
.L_x_19475:
[----:B------:R-:W-:Y:S05]  /*68d0*/  BSYNC.RECONVERGENT B5 ;  /* 0x0000000000057941 */ /* 0x000fea0003800200 */
.L_x_19474:
        /* <DEDUP_REMOVED lines=53> */
[----:B------:R-:W-:-:S07]  /*6c30*/  IMAD.MOV.U32 R140, RZ, RZ, RZ ;  /* 0x000000ffff8c7224 */ /* 0x000fce00078e00ff */
.L_x_19472:
[----:B------:R-:W-:Y:S05]  /*6c40*/  BSYNC.RECONVERGENT B4 ;  /* 0x0000000000047941 */ /* 0x000fea0003800200 */
.L_x_19471:
        /* <DEDUP_REMOVED lines=9> */
.L_x_19470:
[----:B------:R-:W-:Y:S05]  /*6ce0*/  BSYNC.RECONVERGENT B3 ;  /* 0x0000000000037941 */ /* 0x000fea0003800200 */
.L_x_19469:
        /* <DEDUP_REMOVED lines=16> */
.L_x_19478:
        /* <DEDUP_REMOVED lines=13> */
.L_x_19480:
[----:B------:R-:W-:Y:S05]  /*6ec0*/  BSYNC.RECONVERGENT B4 ;  /* 0x0000000000047941 */ /* 0x000fea0003800200 */
.L_x_19479:
        /* <DEDUP_REMOVED lines=54> */
.L_x_19477:
[----:B------:R-:W-:Y:S05]  /*7230*/  BSYNC.RECONVERGENT B3 ;  /* 0x0000000000037941 */ /* 0x000fea0003800200 */
.L_x_19476:
        /* <DEDUP_REMOVED lines=10> */
.L_x_19421:
[----:B------:R-:W-:Y:S05]  /*72e0*/  BSYNC.RECONVERGENT B2 ;  /* 0x0000000000027941 */ /* 0x000fea0003800200 */
.L_x_19370:
[----:B------:R-:W0:Y:S01]  /*72f0*/  LDC.64 R150, c[0x0][0x3a8] ;  /* 0x0000ea00ff967b82 */ /* 0x000e220000000a00 */
[----:B------:R-:W-:Y:S01]  /*7300*/  BSSY.RECONVERGENT B2, `(.L_x_19481) ;  /* 0x000001a000027945 */ /* 0x000fe20003800200 */
[----:B------:R-:W-:Y:S02]  /*7310*/  IMAD.MOV.U32 R140, RZ, RZ, R154 ;  /* 0x000000ffff8c7224 */ /* 0x000fe400078e009a */
[----:B0-----:R-:W-:-:S05]  /*7320*/  IMAD.WIDE.U32 R150, R149, 0x20, R150 ;  /* 0x0000002095967825 */ /* 0x001fca00078e0096 */
[----:B-----5:R0:W-:Y:S04]  /*7330*/  STG.E.128 desc[UR6][R150.64], R96 ;  /* 0x0000006096007986 */ /* 0x0201e8000c101d06 */
        /* <DEDUP_REMOVED lines=22> */
.L_x_19482:
[----:B------:R-:W-:Y:S05]  /*74a0*/  BSYNC.RECONVERGENT B2 ;  /* 0x0000000000027941 */ /* 0x000fea0003800200 */
.L_x_19481:
[----:B------:R-:W-:Y:S01]  /*74b0*/  IADD3 R149, PT, PT, R149, 0x20, RZ ;  /* 0x0000002095957810 */ /* 0x000fe20007ffe0ff */
[----:B------:R-:W-:-:S07]  /*74c0*/  VIADD R139, R139, 0x20 ;  /* 0x000000208b8b7836 */ /* 0x000fce0000000000 */
.L_x_19367:
[----:B------:R-:W-:Y:S05]  /*74d0*/  BSYNC.RECONVERGENT B1 ;  /* 0x0000000000017941 */ /* 0x000fea0003800200 */
.L_x_19366:
        /* <DEDUP_REMOVED lines=9> */
.L_x_19486:
[----:B------:R-:W-:Y:S05]  /*7570*/  BSYNC.RECONVERGENT B2 ;  /* 0x0000000000027941 */ /* 0x000fea0003800200 */
.L_x_19485:
        /* <DEDUP_REMOVED lines=29> */
.L_x_19493:
        /* <DEDUP_REMOVED lines=13> */
.L_x_19495:
[----:B------:R-:W-:Y:S05]  /*7820*/  BSYNC.RECONVERGENT B5 ;  /* 0x0000000000057941 */ /* 0x000fea0003800200 */
.L_x_19494:
        /* <DEDUP_REMOVED lines=52> */
[----:B------:R-:W-:-:S07]  /*7b70*/  LOP3.LUT R143, R152, UR21, R155, 0x96, !PT ;  /* 0x00000015988f7c12 */ /* 0x000fce000f8e969b */
.L_x_19492:
[----:B------:R-:W-:Y:S05]  /*7b80*/  BSYNC.RECONVERGENT B4 ;  /* 0x0000000000047941 */ /* 0x000fea0003800200 */
.L_x_19491:
        /* <DEDUP_REMOVED lines=10> */
.L_x_19490:
[----:B------:R-:W-:Y:S05]  /*7c30*/  BSYNC.RECONVERGENT B3 ;  /* 0x0000000000037941 */ /* 0x000fea0003800200 */
.L_x_19489:
        /* <DEDUP_REMOVED lines=20> */
.L_x_19500:
        /* <DEDUP_REMOVED lines=13> */
.L_x_19502:
[----:B------:R-:W-:Y:S05]  /*7e50*/  BSYNC.RECONVERGENT B5 ;  /* 0x0000000000057941 */ /* 0x000fea0003800200 */
.L_x_19501:
        /* <DEDUP_REMOVED lines=52> */
[----:B------:R-:W-:Y:S01]  /*81a0*/  IMAD.MOV.U32 R140, RZ, RZ, RZ ;  /* 0x000000ffff8c7224 */ /* 0x000fe200078e00ff */
[----:B------:R-:W-:-:S07]  /*81b0*/  MOV R11, R152 ;  /* 0x00000098000b7202 */ /* 0x000fce0000000f00 */
.L_x_19499:
[----:B------:R-:W-:Y:S05]  /*81c0*/  BSYNC.RECONVERGENT B4 ;  /* 0x0000000000047941 */ /* 0x000fea0003800200 */
.L_x_19498:
        /* <DEDUP_REMOVED lines=11> */
.L_x_19497:
[----:B------:R-:W-:Y:S05]  /*8280*/  BSYNC.RECONVERGENT B3 ;  /* 0x0000000000037941 */ /* 0x000fea0003800200 */
.L_x_19496:
        /* <DEDUP_REMOVED lines=20> */
.L_x_19507:
        /* <DEDUP_REMOVED lines=13> */
.L_x_19509:
[----:B------:R-:W-:Y:S05]  /*84a0*/  BSYNC.RECONVERGENT B5 ;  /* 0x0000000000057941 */ /* 0x000fea0003800200 */
.L_x_19508:
        /* <DEDUP_REMOVED lines=53> */
.L_x_19506:
[----:B------:R-:W-:Y:S05]  /*8800*/  BSYNC.RECONVERGENT B4 ;  /* 0x0000000000047941 */ /* 0x000fea0003800200 */
.L_x_19505:
        /* <DEDUP_REMOVED lines=10> */
.L_x_19504:
[----:B------:R-:W-:Y:S05]  /*88b0*/  BSYNC.RECONVERGENT B3 ;  /* 0x0000000000037941 */ /* 0x000fea0003800200 */
.L_x_19503:
        /* <DEDUP_REMOVED lines=20> */
.L_x_19514:
        /* <DEDUP_REMOVED lines=13> */
.L_x_19516:
[----:B------:R-:W-:Y:S05]  /*8ad0*/  BSYNC.RECONVERGENT B5 ;  /* 0x0000000000057941 */ /* 0x000fea0003800200 */
.L_x_19515:
        /* <DEDUP_REMOVED lines=54> */
.L_x_19513:
[----:B------:R-:W-:Y:S05]  /*8e40*/  BSYNC.RECONVERGENT B4 ;  /* 0x0000000000047941 */ /* 0x000fea0003800200 */
.L_x_19512:
        /* <DEDUP_REMOVED lines=11> */
.L_x_19511:
[----:B------:R-:W-:Y:S05]  /*8f00*/  BSYNC.RECONVERGENT B3 ;  /* 0x0000000000037941 */ /* 0x000fea0003800200 */
.L_x_19510:
        /* <DEDUP_REMOVED lines=20> */
.L_x_19521:
        /* <DEDUP_REMOVED lines=13> */
.L_x_19523:
[----:B------:R-:W-:Y:S05]  /*9120*/  BSYNC.RECONVERGENT B5 ;  /* 0x0000000000057941 */ /* 0x000fea0003800200 */
.L_x_19522:
        /* <DEDUP_REMOVED lines=53> */
.L_x_19520:
[----:B------:R-:W-:Y:S05]  /*9480*/  BSYNC.RECONVERGENT B4 ;  /* 0x0000000000047941 */ /* 0x000fea0003800200 */
.L_x_19519:
        /* <DEDUP_REMOVED lines=10> */
.L_x_19518:
[----:B------:R-:W-:Y:S05]  /*9530*/  BSYNC.RECONVERGENT B3 ;  /* 0x0000000000037941 */ /* 0x000fea0003800200 */
.L_x_19517:
        /* <DEDUP_REMOVED lines=20> */
.L_x_19528:
        /* <DEDUP_REMOVED lines=13> */
.L_x_19530:
[----:B------:R-:W-:Y:S05]  /*9750*/  BSYNC.RECONVERGENT B5 ;  /* 0x0000000000057941 */ /* 0x000fea0003800200 */
.L_x_19529:
        /* <DEDUP_REMOVED lines=54> */
.L_x_19527:
[----:B------:R-:W-:Y:S05]  /*9ac0*/  BSYNC.RECONVERGENT B4 ;  /* 0x0000000000047941 */ /* 0x000fea0003800200 */
.L_x_19526:
        /* <DEDUP_REMOVED lines=11> */
.L_x_19525:
[----:B------:R-:W-:Y:S05]  /*9b80*/  BSYNC.RECONVERGENT B3 ;  /* 0x0000000000037941 */ /* 0x000fea0003800200 */
.L_x_19524:
        /* <DEDUP_REMOVED lines=20> */
.L_x_19535:
        /* <DEDUP_REMOVED lines=13> */
.L_x_19537:
[----:B------:R-:W-:Y:S05]  /*9da0*/  BSYNC.RECONVERGENT B5 ;  /* 0x0000000000057941 */ /* 0x000fea0003800200 */
.L_x_19536:
        /* <DEDUP_REMOVED lines=53> */
.L_x_19534:
[----:B------:R-:W-:Y:S05]  /*a100*/  BSYNC.RECONVERGENT B4 ;  /* 0x0000000000047941 */ /* 0x000fea0003800200 */
.L_x_19533:
        /* <DEDUP_REMOVED lines=10> */
.L_x_19532:
[----:B------:R-:W-:Y:S05]  /*a1b0*/  BSYNC.RECONVERGENT B3 ;  /* 0x0000000000037941 */ /* 0x000fea0003800200 */
.L_x_19531:
        /* <DEDUP_REMOVED lines=19> */
.L_x_19541:
        /* <DEDUP_REMOVED lines=13> */
.L_x_19543:
[----:B------:R-:W-:Y:S05]  /*a3c0*/  BSYNC.RECONVERGENT B4 ;  /* 0x0000000000047941 */ /* 0x000fea0003800200 */
.L_x_19542:
        /* <DEDUP_REMOVED lines=53> */
.L_x_19540:
[----:B------:R-:W-:Y:S05]  /*a720*/  BSYNC.RECONVERGENT B3 ;  /* 0x0000000000037941 */ /* 0x000fea0003800200 */
.L_x_19539:
        /* <DEDUP_REMOVED lines=12> */
.L_x_19488:
        /* <DEDUP_REMOVED lines=21> */
.L_x_19548:
        /* <DEDUP_REMOVED lines=13> */
.L_x_19550:
[----:B------:R-:W-:Y:S05]  /*aa10*/  BSYNC.RECONVERGENT B5 ;  /* 0x0000000000057941 */ /* 0x000fea0003800200 */
.L_x_19549:
        /* <DEDUP_REMOVED lines=52> */
[----:B------:R-:W-:-:S07]  /*ad60*/  LOP3.LUT R143, R104, UR21, R157, 0x96, !PT ;  /* 0x00000015688f7c12 */ /* 0x000fce000f8e969d */
.L_x_19547:
[----:B------:R-:W-:Y:S05]  /*ad70*/  BSYNC.RECONVERGENT B4 ;  /* 0x0000000000047941 */ /* 0x000fea0003800200 */
.L_x_19546:
        /* <DEDUP_REMOVED lines=9> */
.L_x_19545:
[----:B------:R-:W-:Y:S05]  /*ae10*/  BSYNC.RECONVERGENT B3 ;  /* 0x0000000000037941 */ /* 0x000fea0003800200 */
.L_x_19544:
        /* <DEDUP_REMOVED lines=17> */
.L_x_19555:
        /* <DEDUP_REMOVED lines=13> */
.L_x_19557:
[----:B------:R-:W-:Y:S05]  /*b000*/  BSYNC.RECONVERGENT B5 ;  /* 0x0000000000057941 */ /* 0x000fea0003800200 */
.L_x_19556:
        /* <DEDUP_REMOVED lines=54> */
.L_x_19554:
[----:B------:R-:W-:Y:S05]  /*b370*/  BSYNC.RECONVERGENT B4 ;  /* 0x0000000000047941 */ /* 0x000fea0003800200 */
.L_x_19553:
        /* <DEDUP_REMOVED lines=10> */
.L_x_19552:
[----:B------:R-:W-:Y:S05]  /*b420*/  BSYNC.RECONVERGENT B3 ;  /* 0x0000000000037941 */ /* 0x000fea0003800200 */
.L_x_19551:
        /* <DEDUP_REMOVED lines=17> */
.L_x_19562:
        /* <DEDUP_REMOVED lines=13> */
.L_x_19564:
[----:B------:R-:W-:Y:S05]  /*b610*/  BSYNC.RECONVERGENT B5 ;  /* 0x0000000000057941 */ /* 0x000fea0003800200 */
.L_x_19563:
        /* <DEDUP_REMOVED lines=54> */
.L_x_19561:
[----:B------:R-:W-:Y:S05]  /*b980*/  BSYNC.RECONVERGENT B4 ;  /* 0x0000000000047941 */ /* 0x000fea0003800200 */
.L_x_19560:
        /* <DEDUP_REMOVED lines=9> */
.L_x_19559:
[----:B------:R-:W-:Y:S05]  /*ba20*/  BSYNC.RECONVERGENT B3 ;  /* 0x0000000000037941 */ /* 0x000fea0003800200 */
.L_x_19558:
        /* <DEDUP_REMOVED lines=17> */
.L_x_19569:
        /* <DEDUP_REMOVED lines=13> */
.L_x_19571:
[----:B------:R-:W-:Y:S05]  /*bc10*/  BSYNC.RECONVERGENT B5 ;  /* 0x0000000000057941 */ /* 0x000fea0003800200 */
.L_x_19570:
        /* <DEDUP_REMOVED lines=54> */
.L_x_19568:
[----:B------:R-:W-:Y:S05]  /*bf80*/  BSYNC.RECONVERGENT B4 ;  /* 0x0000000000047941 */ /* 0x000fea0003800200 */
.L_x_19567:
        /* <DEDUP_REMOVED lines=10> */
.L_x_19566:
[----:B------:R-:W-:Y:S05]  /*c030*/  BSYNC.RECONVERGENT B3 ;  /* 0x0000000000037941 */ /* 0x000fea0003800200 */
.L_x_19565:
        /* <DEDUP_REMOVED lines=17> */
.L_x_19576:
        /* <DEDUP_REMOVED lines=13> */
.L_x_19578:
[----:B------:R-:W-:Y:S05]  /*c220*/  BSYNC.RECONVERGENT B5 ;  /* 0x0000000000057941 */ /* 0x000fea0003800200 */
.L_x_19577:
        /* <DEDUP_REMOVED lines=54> */
.L_x_19575:
[----:B------:R-:W-:Y:S05]  /*c590*/  BSYNC.RECONVERGENT B4 ;  /* 0x0000000000047941 */ /* 0x000fea0003800200 */
.L_x_19574:
        /* <DEDUP_REMOVED lines=9> */
.L_x_19573:
[----:B------:R-:W-:Y:S05]  /*c630*/  BSYNC.RECONVERGENT B3 ;  /* 0x0000000000037941 */ /* 0x000fea0003800200 */
.L_x_19572:
        /* <DEDUP_REMOVED lines=17> */
.L_x_19583:
        /* <DEDUP_REMOVED lines=13> */
.L_x_19585:
[----:B------:R-:W-:Y:S05]  /*c820*/  BSYNC.RECONVERGENT B5 ;  /* 0x0000000000057941 */ /* 0x000fea0003800200 */
.L_x_19584:
        /* <DEDUP_REMOVED lines=54> */
.L_x_19582:
[----:B------:R-:W-:Y:S05]  /*cb90*/  BSYNC.RECONVERGENT B4 ;  /* 0x0000000000047941 */ /* 0x000fea0003800200 */
.L_x_19581:
        /* <DEDUP_REMOVED lines=10> */
.L_x_19580:
[----:B------:R-:W-:Y:S05]  /*cc40*/  BSYNC.RECONVERGENT B3 ;  /* 0x0000000000037941 */ /* 0x000fea0003800200 */
.L_x_19579:
        /* <DEDUP_REMOVED lines=17> */
.L_x_19590:
        /* <DEDUP_REMOVED lines=13> */
.L_x_19592:
[----:B------:R-:W-:Y:S05]  /*ce30*/  BSYNC.RECONVERGENT B5 ;  /* 0x0000000000057941 */ /* 0x000fea0003800200 */
.L_x_19591:
        /* <DEDUP_REMOVED lines=54> */
.L_x_19589:
[----:B------:R-:W-:Y:S05]  /*d1a0*/  BSYNC.RECONVERGENT B4 ;  /* 0x0000000000047941 */ /* 0x000fea0003800200 */
.L_x_19588:
        /* <DEDUP_REMOVED lines=9> */
.L_x_19587:
[----:B------:R-:W-:Y:S05]  /*d240*/  BSYNC.RECONVERGENT B3 ;  /* 0x0000000000037941 */ /* 0x000fea0003800200 */
.L_x_19586:
        /* <DEDUP_REMOVED lines=16> */
.L_x_19595:
        /* <DEDUP_REMOVED lines=13> */
.L_x_19597:
[----:B------:R-:W-:Y:S05]  /*d420*/  BSYNC.RECONVERGENT B4 ;  /* 0x0000000000047941 */ /* 0x000fea0003800200 */
.L_x_19596:
        /* <DEDUP_REMOVED lines=54> */
.L_x_19594:
[----:B------:R-:W-:Y:S05]  /*d790*/  BSYNC.RECONVERGENT B3 ;  /* 0x0000000000037941 */ /* 0x000fea0003800200 */
.L_x_19593:
        /* <DEDUP_REMOVED lines=10> */
.L_x_19538:
[----:B------:R-:W-:Y:S05]  /*d840*/  BSYNC.RECONVERGENT B2 ;  /* 0x0000000000027941 */ /* 0x000fea0003800200 */
.L_x_19487:
[----:B------:R-:W0:Y:S01]  /*d850*/  LDC.64 R152, c[0x0][0x3a8] ;  /* 0x0000ea00ff987b82 */ /* 0x000e220000000a00 */
[----:B------:R-:W-:Y:S01]  /*d860*/  BSSY.RECONVERGENT B2, `(.L_x_19598) ;  /* 0x000001a000027945 */ /* 0x000fe20003800200 */
[----:B------:R-:W-:Y:S02]  /*d870*/  IMAD.MOV.U32 R140, RZ, RZ, R156 ;  /* 0x000000ffff8c7224 */ /* 0x000fe400078e009c */
[----:B0-----:R-:W-:-:S05]  /*d880*/  IMAD.WIDE.U32 R152, R149, 0x20, R152 ;  /* 0x0000002095987825 */ /* 0x001fca00078e0098 */
[----:B-----5:R0:W-:Y:S04]  /*d890*/  STG.E.128 desc[UR6][R152.64], R104 ;  /* 0x0000006898007986 */ /* 0x0201e8000c101d06 */
[----:B------:R0:W-:Y:S01]  /*d8a0*/  STG.E.128 desc[UR6][R152.64+0x10], R108 ;  /* 0x0000106c98007986 */ /* 0x0001e2000c101d06 */
[----:B------:R-:W-:Y:S05]  /*d8b0*/  @!P2 BRA `(.L_x_19599) ;  /* 0x000000000050a947 */ /* 0x000fea0003800000 */
[----:B------:R-:W-:Y:S02]  /*d8c0*/  SHF.L.U32 R151, R2, 0x10, RZ ;  /* 0x0000001002977819 */ /* 0x000fe400000006ff */
[----:B------:R-:W-:Y:S02]  /*d8d0*/  PRMT R154, R3, 0x7104, RZ ;  /* 0x00007104039a7816 */ /* 0x000fe400000000ff */
[----:B0-----:R-:W-:Y:S02]  /*d8e0*/  LOP3.LUT R152, R151, 0xff0000, RZ, 0xc0, !PT ;  /* 0x00ff000097987812 */ /* 0x001fe400078ec0ff */
        /* <DEDUP_REMOVED lines=17> */
.L_x_19599:
[----:B------:R-:W-:Y:S05]  /*da00*/  BSYNC.RECONVERGENT B2 ;  /* 0x0000000000027941 */ /* 0x000fea0003800200 */
.L_x_19598:
[----:B------:R-:W-:Y:S02]  /*da10*/  VIADD R149, R149, 0x20 ;  /* 0x0000002095957836 */ /* 0x000fe40000000000 */
[----:B------:R-:W-:-:S07]  /*da20*/  VIADD R139, R139, 0x20 ;  /* 0x000000208b8b7836 */ /* 0x000fce0000000000 */
.L_x_19484:
[----:B------:R-:W-:Y:S05]  /*da30*/  BSYNC.RECONVERGENT B1 ;  /* 0x0000000000017941 */ /* 0x000fea0003800200 */
.L_x_19483:
        /* <DEDUP_REMOVED lines=9> */
.L_x_19603:
[----:B------:R-:W-:Y:S05]  /*dad0*/  BSYNC.RECONVERGENT B2 ;  /* 0x0000000000027941 */ /* 0x000fea0003800200 */
.L_x_19602:
        /* <DEDUP_REMOVED lines=29> */
.L_x_19610:
        /* <DEDUP_REMOVED lines=13> */
.L_x_19612:
[----:B------:R-:W-:Y:S05]  /*dd80*/  BSYNC.RECONVERGENT B5 ;  /* 0x0000000000057941 */ /* 0x000fea0003800200 */
.L_x_19611:
        /* <DEDUP_REMOVED lines=53> */
.L_x_19609:
[----:B------:R-:W-:Y:S05]  /*e0e0*/  BSYNC.RECONVERGENT B4 ;  /* 0x0000000000047941 */ /* 0x000fea0003800200 */
.L_x_19608:
        /* <DEDUP_REMOVED lines=10> */
.L_x_19607:
[----:B------:R-:W-:Y:S05]  /*e190*/  BSYNC.RECONVERGENT B3 ;  /* 0x0000000000037941 */ /* 0x000fea0003800200 */
.L_x_19606:
        /* <DEDUP_REMOVED lines=20> */
.L_x_19617:
        /* <DEDUP_REMOVED lines=13> */
.L_x_19619:
[----:B------:R-:W-:Y:S05]  /*e3b0*/  BSYNC.RECONVERGENT B5 ;  /* 0x0000000000057941 */ /* 0x000fea0003800200 */
.L_x_19618:
        /* <DEDUP_REMOVED lines=53> */
[----:B------:R-:W-:-:S07]  /*e710*/  HFMA2 R140, -RZ, RZ, 0, 0 ;  /* 0x00000000ff8c7431 */ /* 0x000fce00000001ff */
.L_x_19616:
[----:B------:R-:W-:Y:S05]  /*e720*/  BSYNC.RECONVERGENT B4 ;  /* 0x0000000000047941 */ /* 0x000fea0003800200 */
.L_x_19615:
        /* <DEDUP_REMOVED lines=11> */
.L_x_19614:
[----:B------:R-:W-:Y:S05]  /*e7e0*/  BSYNC.RECONVERGENT B3 ;  /* 0x0000000000037941 */ /* 0x000fea0003800200 */
.L_x_19613:
        /* <DEDUP_REMOVED lines=20> */
.L_x_19624:
        /* <DEDUP_REMOVED lines=13> */
.L_x_19626:
[----:B------:R-:W-:Y:S05]  /*ea00*/  BSYNC.RECONVERGENT B5 ;  /* 0x0000000000057941 */ /* 0x000fea0003800200 */
.L_x_19625:
        /* <DEDUP_REMOVED lines=53> */
.L_x_19623:
[----:B------:R-:W-:Y:S05]  /*ed60*/  BSYNC.RECONVERGENT B4 ;  /* 0x0000000000047941 */ /* 0x000fea0003800200 */
.L_x_19622:
        /* <DEDUP_REMOVED lines=10> */
.L_x_19621:
[----:B------:R-:W-:Y:S05]  /*ee10*/  BSYNC.RECONVERGENT B3 ;  /* 0x0000000000037941 */ /* 0x000fea0003800200 */
.L_x_19620:
        /* <DEDUP_REMOVED lines=20> */
.L_x_19631:
        /* <DEDUP_REMOVED lines=13> */
.L_x_19633:
[----:B------:R-:W-:Y:S05]  /*f030*/  BSYNC.RECONVERGENT B5 ;  /* 0x0000000000057941 */ /* 0x000fea0003800200 */
.L_x_19632:
        /* <DEDUP_REMOVED lines=54> */
.L_x_19630:
[----:B------:R-:W-:Y:S05]  /*f3a0*/  BSYNC.RECONVERGENT B4 ;  /* 0x0000000000047941 */ /* 0x000fea0003800200 */
.L_x_19629:
        /* <DEDUP_REMOVED lines=11> */
.L_x_19628:
[----:B------:R-:W-:Y:S05]  /*f460*/  BSYNC.RECONVERGENT B3 ;  /* 0x0000000000037941 */ /* 0x000fea0003800200 */
.L_x_19627:
        /* <DEDUP_REMOVED lines=20> */
.L_x_19638:
        /* <DEDUP_REMOVED lines=13> */
.L_x_19640:
[----:B------:R-:W-:Y:S05]  /*f680*/  BSYNC.RECONVERGENT B5 ;  /* 0x0000000000057941 */ /* 0x000fea0003800200 */
.L_x_19639:
        /* <DEDUP_REMOVED lines=53> */
.L_x_19637:
[----:B------:R-:W-:Y:S05]  /*f9e0*/  BSYNC.RECONVERGENT B4 ;  /* 0x0000000000047941 */ /* 0x000fea0003800200 */
.L_x_19636:
        /* <DEDUP_REMOVED lines=10> */
.L_x_19635:
[----:B------:R-:W-:Y:S05]  /*fa90*/  BSYNC.RECONVERGENT B3 ;  /* 0x0000000000037941 */ /* 0x000fea0003800200 */
.L_x_19634:
        /* <DEDUP_REMOVED lines=20> */
.L_x_19645:
        /* <DEDUP_REMOVED lines=13> */
.L_x_19647:
[----:B------:R-:W-:Y:S05]  /*fcb0*/  BSYNC.RECONVERGENT B5 ;  /* 0x0000000000057941 */ /* 0x000fea0003800200 */
.L_x_19646:
        /* <DEDUP_REMOVED lines=54> */
.L_x_19644:
[----:B------:R-:W-:Y:S05]  /*10020*/  BSYNC.RECONVERGENT B4 ;  /* 0x0000000000047941 */ /* 0x000fea0003800200 */
.L_x_19643:
        /* <DEDUP_REMOVED lines=11> */
.L_x_19642:
[----:B------:R-:W-:Y:S05]  /*100e0*/  BSYNC.RECONVERGENT B3 ;  /* 0x0000000000037941 */ /* 0x000fea0003800200 */
.L_x_19641:
        /* <DEDUP_REMOVED lines=20> */
.L_x_19652:
        /* <DEDUP_REMOVED lines=13> */
.L_x_19654:
[----:B------:R-:W-:Y:S05]  /*10300*/  BSYNC.RECONVERGENT B5 ;  /* 0x0000000000057941 */ /* 0x000fea0003800200 */
.L_x_19653:
        /* <DEDUP_REMOVED lines=53> */
.L_x_19651:
[----:B------:R-:W-:Y:S05]  /*10660*/  BSYNC.RECONVERGENT B4 ;  /* 0x0000000000047941 */ /* 0x000fea0003800200 */
.L_x_19650:
        /* <DEDUP_REMOVED lines=10> */
.L_x_19649:
[----:B------:R-:W-:Y:S05]  /*10710*/  BSYNC.RECONVERGENT B3 ;  /* 0x0000000000037941 */ /* 0x000fea0003800200 */
.L_x_19648:
        /* <DEDUP_REMOVED lines=19> */
.L_x_19658:
        /* <DEDUP_REMOVED lines=13> */
.L_x_19660:
[----:B------:R-:W-:Y:S05]  /*10920*/  BSYNC.RECONVERGENT B4 ;  /* 0x0000000000047941 */ /* 0x000fea0003800200 */
.L_x_19659:
        /* <DEDUP_REMOVED lines=53> */
.L_x_19657:
[----:B------:R-:W-:Y:S05]  /*10c80*/  BSYNC.RECONVERGENT B3 ;  /* 0x0000000000037941 */ /* 0x000fea0003800200 */
.L_x_19656:
        /* <DEDUP_REMOVED lines=12> */
.L_x_19605:
        /* <DEDUP_REMOVED lines=21> */
.L_x_19665:
        /* <DEDUP_REMOVED lines=13> */
.L_x_19667:
[----:B------:R-:W-:Y:S05]  /*10f70*/  BSYNC.RECONVERGENT B5 ;  /* 0x0000000000057941 */ /* 0x000fea0003800200 */
.L_x_19666:
        /* <DEDUP_REMOVED lines=53> */
.L_x_19664:
[----:B------:R-:W-:Y:S05]  /*112d0*/  BSYNC.RECONVERGENT B4 ;  /* 0x0000000000047941 */ /* 0x000fea0003800200 */
.L_x_19663:
        /* <DEDUP_REMOVED lines=9> */
.L_x_19662:
[----:B------:R-:W-:Y:S05]  /*11370*/  BSYNC.RECONVERGENT B3 ;  /* 0x0000000000037941 */ /* 0x000fea0003800200 */
.L_x_19661:
        /* <DEDUP_REMOVED lines=17> */
.L_x_19672:
        /* <DEDUP_REMOVED lines=13> */
.L_x_19674:
[----:B------:R-:W-:Y:S05]  /*11560*/  BSYNC.RECONVERGENT B5 ;  /* 0x0000000000057941 */ /* 0x000fea0003800200 */
.L_x_19673:
        /* <DEDUP_REMOVED lines=54> */
.L_x_19671:
[----:B------:R-:W-:Y:S05]  /*118d0*/  BSYNC.RECONVERGENT B4 ;  /* 0x0000000000047941 */ /* 0x000fea0003800200 */
.L_x_19670:
        /* <DEDUP_REMOVED lines=10> */
.L_x_19669:
[----:B------:R-:W-:Y:S05]  /*11980*/  BSYNC.RECONVERGENT B3 ;  /* 0x0000000000037941 */ /* 0x000fea0003800200 */
.L_x_19668:
        /* <DEDUP_REMOVED lines=17> */
.L_x_19679:
        /* <DEDUP_REMOVED lines=13> */
.L_x_19681:
[----:B------:R-:W-:Y:S05]  /*11b70*/  BSYNC.RECONVERGENT B5 ;  /* 0x0000000000057941 */ /* 0x000fea0003800200 */
.L_x_19680:
        /* <DEDUP_REMOVED lines=54> */
.L_x_19678:
[----:B------:R-:W-:Y:S05]  /*11ee0*/  BSYNC.RECONVERGENT B4 ;  /* 0x0000000000047941 */ /* 0x000fea0003800200 */
.L_x_19677:
        /* <DEDUP_REMOVED lines=9> */
.L_x_19676:
[----:B------:R-:W-:Y:S05]  /*11f80*/  BSYNC.RECONVERGENT B3 ;  /* 0x0000000000037941 */ /* 0x000fea0003800200 */
.L_x_19675:
        /* <DEDUP_REMOVED lines=17> */
.L_x_19686:
        /* <DEDUP_REMOVED lines=13> */
.L_x_19688:
[----:B------:R-:W-:Y:S05]  /*12170*/  BSYNC.RECONVERGENT B5 ;  /* 0x0000000000057941 */ /* 0x000fea0003800200 */
.L_x_19687:
        /* <DEDUP_REMOVED lines=54> */
.L_x_19685:
[----:B------:R-:W-:Y:S05]  /*124e0*/  BSYNC.RECONVERGENT B4 ;  /* 0x0000000000047941 */ /* 0x000fea0003800200 */
.L_x_19684:
        /* <DEDUP_REMOVED lines=10> */
.L_x_19683:
[----:B------:R-:W-:Y:S05]  /*12590*/  BSYNC.RECONVERGENT B3 ;  /* 0x0000000000037941 */ /* 0x000fea0003800200 */
.L_x_19682:
        /* <DEDUP_REMOVED lines=17> */
.L_x_19693:
        /* <DEDUP_REMOVED lines=13> */
.L_x_19695:
[----:B------:R-:W-:Y:S05]  /*12780*/  BSYNC.RECONVERGENT B5 ;  /* 0x0000000000057941 */ /* 0x000fea0003800200 */
.L_x_19694:
        /* <DEDUP_REMOVED lines=54> */
.L_x_19692:
[----:B------:R-:W-:Y:S05]  /*12af0*/  BSYNC.RECONVERGENT B4 ;  /* 0x0000000000047941 */ /* 0x000fea0003800200 */
.L_x_19691:
        /* <DEDUP_REMOVED lines=9> */
.L_x_19690:
[----:B------:R-:W-:Y:S05]  /*12b90*/  BSYNC.RECONVERGENT B3 ;  /* 0x0000000000037941 */ /* 0x000fea0003800200 */
.L_x_19689:
        /* <DEDUP_REMOVED lines=17> */
.L_x_19700:
        /* <DEDUP_REMOVED lines=13> */
.L_x_19702:
[----:B------:R-:W-:Y:S05]  /*12d80*/  BSYNC.RECONVERGENT B5 ;  /* 0x0000000000057941 */ /* 0x000fea0003800200 */
.L_x_19701:
        /* <DEDUP_REMOVED lines=54> */
.L_x_19699:
[----:B------:R-:W-:Y:S05]  /*130f0*/  BSYNC.RECONVERGENT B4 ;  /* 0x0000000000047941 */ /* 0x000fea0003800200 */
.L_x_19698:
        /* <DEDUP_REMOVED lines=10> */
.L_x_19697:
[----:B------:R-:W-:Y:S05]  /*131a0*/  BSYNC.RECONVERGENT B3 ;  /* 0x0000000000037941 */ /* 0x000fea0003800200 */
.L_x_19696:
        /* <DEDUP_REMOVED lines=17> */
.L_x_19707:
        /* <DEDUP_REMOVED lines=13> */
.L_x_19709:
[----:B------:R-:W-:Y:S05]  /*13390*/  BSYNC.RECONVERGENT B5 ;  /* 0x0000000000057941 */ /* 0x000fea0003800200 */
.L_x_19708:
        /* <DEDUP_REMOVED lines=54> */
.L_x_19706:
[----:B------:R-:W-:Y:S05]  /*13700*/  BSYNC.RECONVERGENT B4 ;  /* 0x0000000000047941 */ /* 0x000fea0003800200 */
.L_x_19705:
        /* <DEDUP_REMOVED lines=9> */
.L_x_19704:
[----:B------:R-:W-:Y:S05]  /*137a0*/  BSYNC.RECONVERGENT B3 ;  /* 0x0000000000037941 */ /* 0x000fea0003800200 */
.L_x_19703:
        /* <DEDUP_REMOVED lines=16> */
.L_x_19712:
        /* <DEDUP_REMOVED lines=13> */
.L_x_19714:
[----:B------:R-:W-:Y:S05]  /*13980*/  BSYNC.RECONVERGENT B4 ;  /* 0x0000000000047941 */ /* 0x000fea0003800200 */
.L_x_19713:
[----:B------:R-:W-:Y:S01]  /*13990*/  IMAD.WIDE.U32 R140, R146, -0x326172a9, RZ ;  /* 0xcd9e8d57928c7825 */ /* 0x000fe200078e00ff */
[----:B------:R-:W-:Y:S01]  /*139a0*/  LOP3.LUT R142, R10, UR5, R155, 0x96, !PT ;  /* 0x000000050a8e7c12 */ /* 0x000fe2000f8e969b */
[----:B------:R-:W-:Y:S02]  /*139b0*/  UIADD3 UR21, UPT, UPT, UR4, -0x61c88647, URZ ;  /* 0x9e3779b904157890 */ /* 0x000fe4000fffe0ff */
[----:B------:R-:W-:Y:S01]  /*139c0*/  UIADD3 UR22, UPT, UPT, UR5, -0x4498517b, URZ ;  /* 0xbb67ae8505167890 */ /* 0x000fe2000fffe0ff */
[----:B0-----:R-:W-:Y:S01]  /*139d0*/  LOP3.LUT R152, R144, UR4, R141, 0x96, !PT ;  /* 0x0000000490987c12 */ /* 0x001fe2000f8e968d */
        /* <DEDUP_REMOVED lines=49> */
.L_x_19711:
[----:B------:R-:W-:Y:S05]  /*13cf0*/  BSYNC.RECONVERGENT B3 ;  /* 0x0000000000037941 */ /* 0x000fea0003800200 */
.L_x_19710:
[----:B-----5:R-:W-:Y:S01]  /*13d00*/  PRMT R119, R95, 0x7632, R119 ;  /* 0x000076325f777816 */ /* 0x020fe20000000077 */
[----:B01----:R-:W-:Y:S01]  /*13d10*/  HFMA2 R153, -RZ, RZ, 0.1171875, 0 ;  /* 0x2f800000ff997431 */ /* 0x003fe200000001ff */
        /* <DEDUP_REMOVED lines=8> */
.L_x_19655:
[----:B------:R-:W-:Y:S05]  /*13da0*/  BSYNC.RECONVERGENT B2 ;  /* 0x0000000000027941 */ /* 0x000fea0003800200 */
.L_x_19604:
        /* <DEDUP_REMOVED lines=27> */
.L_x_19716:
[----:B------:R-:W-:Y:S05]  /*13f60*/  BSYNC.RECONVERGENT B2 ;  /* 0x0000000000027941 */ /* 0x000fea0003800200 */
.L_x_19715:
[----:B------:R-:W-:Y:S01]  /*13f70*/  IADD3 R149, PT, PT, R149, 0x20, RZ ;  /* 0x0000002095957810 */ /* 0x000fe20007ffe0ff */
[----:B------:R-:W-:-:S07]  /*13f80*/  VIADD R139, R139, 0x20 ;  /* 0x000000208b8b7836 */ /* 0x000fce0000000000 */
.L_x_19601:
[----:B------:R-:W-:Y:S05]  /*13f90*/  BSYNC.RECONVERGENT B1 ;  /* 0x0000000000017941 */ /* 0x000fea0003800200 */
.L_x_19600:
        /* <DEDUP_REMOVED lines=9> */
.L_x_19720:
[----:B------:R-:W-:Y:S05]  /*14030*/  BSYNC.RECONVERGENT B2 ;  /* 0x0000000000027941 */ /* 0x000fea0003800200 */
.L_x_19719:
        /* <DEDUP_REMOVED lines=23> */
[-C--:B------:R-:W-:Y:S01]  /*141b0*/  @!P3 MOV R156, R140.reuse ;  /* 0x0000008c009cb202 */ /* 0x080fe20000000f00 */
[----:B------:R-:W-:Y:S01]  /*141c0*/  @!P3 IMAD.MOV.U32 R8, RZ, RZ, R143 ;  /* 0x000000ffff08b224 */ /* 0x000fe200078e008f */
[----:B------:R-:W-:Y:S01]  /*141d0*/  @P3 IADD3 R153, PT, PT, R11, 0x1, RZ ;  /* 0x000000010b993810 */ /* 0x000fe20007ffe0ff */
[----:B------:R-:W-:Y:S01]  /*141e0*/  @P3 IMAD.MOV.U32 R8, RZ, RZ, R141 ;  /* 0x000000ffff083224 */ /* 0x000fe200078e008d */
[----:B------:R-:W-:Y:S01]  /*141f0*/  @P3 MOV R156, R140 ;  /* 0x0000008c009c3202 */ /* 0x000fe20000000f00 */
[----:B------:R-:W-:Y:S06]  /*14200*/  BRA `(.L_x_19726) ;  /* 0x00000004000c7947 */ /* 0x000fec0003800000 */
.L_x_19727:
        /* <DEDUP_REMOVED lines=13> */
.L_x_19729:
[----:B------:R-:W-:Y:S05]  /*142e0*/  BSYNC.RECONVERGENT B5 ;  /* 0x0000000000057941 */ /* 0x000fea0003800200 */
.L_x_19728:
        /* <DEDUP_REMOVED lines=53> */
.L_x_19726:
[----:B------:R-:W-:Y:S05]  /*14640*/  BSYNC.RECONVERGENT B4 ;  /* 0x0000000000047941 */ /* 0x000fea0003800200 */
.L_x_19725:
        /* <DEDUP_REMOVED lines=10> */
.L_x_19724:
[----:B------:R-:W-:Y:S05]  /*146f0*/  BSYNC.RECONVERGENT B3 ;  /* 0x0000000000037941 */ /* 0x000fea0003800200 */
.L_x_19723:
        /* <DEDUP_REMOVED lines=20> */
.L_x_19734:
        /* <DEDUP_REMOVED lines=13> */
.L_x_19736:
[----:B------:R-:W-:Y:S05]  /*14910*/  BSYNC.RECONVERGENT B5 ;  /* 0x0000000000057941 */ /* 0x000fea0003800200 */
.L_x_19735:
        /* <DEDUP_REMOVED lines=52> */
[----:B------:R-:W-:Y:S01]  /*14c60*/  HFMA2 R140, -RZ, RZ, 0, 0 ;  /* 0x00000000ff8c7431 */ /* 0x000fe200000001ff */
[----:B------:R-:W-:-:S07]  /*14c70*/  MOV R11, R154 ;  /* 0x0000009a000b7202 */ /* 0x000fce0000000f00 */
.L_x_19733:
[----:B------:R-:W-:Y:S05]  /*14c80*/  BSYNC.RECONVERGENT B4 ;  /* 0x0000000000047941 */ /* 0x000fea0003800200 */
.L_x_19732:
        /* <DEDUP_REMOVED lines=11> */
.L_x_19731:
[----:B------:R-:W-:Y:S05]  /*14d40*/  BSYNC.RECONVERGENT B3 ;  /* 0x0000000000037941 */ /* 0x000fea0003800200 */
.L_x_19730:
        /* <DEDUP_REMOVED lines=20> */
.L_x_19741:
        /* <DEDUP_REMOVED lines=13> */
.L_x_19743:
[----:B------:R-:W-:Y:S05]  /*14f60*/  BSYNC.RECONVERGENT B5 ;  /* 0x0000000000057941 */ /* 0x000fea0003800200 */
.L_x_19742:
        /* <DEDUP_REMOVED lines=53> */
.L_x_19740:
[----:B------:R-:W-:Y:S05]  /*152c0*/  BSYNC.RECONVERGENT B4 ;  /* 0x0000000000047941 */ /* 0x000fea0003800200 */
.L_x_19739:
        /* <DEDUP_REMOVED lines=10> */
.L_x_19738:
[----:B------:R-:W-:Y:S05]  /*15370*/  BSYNC.RECONVERGENT B3 ;  /* 0x0000000000037941 */ /* 0x000fea0003800200 */
.L_x_19737:
        /* <DEDUP_REMOVED lines=20> */
.L_x_19748:
        /* <DEDUP_REMOVED lines=13> */
.L_x_19750:
[----:B------:R-:W-:Y:S05]  /*15590*/  BSYNC.RECONVERGENT B5 ;  /* 0x0000000000057941 */ /* 0x000fea0003800200 */
.L_x_19749:
        /* <DEDUP_REMOVED lines=54> */
.L_x_19747:
[----:B------:R-:W-:Y:S05]  /*15900*/  BSYNC.RECONVERGENT B4 ;  /* 0x0000000000047941 */ /* 0x000fea0003800200 */
.L_x_19746:
        /* <DEDUP_REMOVED lines=11> */
.L_x_19745:
[----:B------:R-:W-:Y:S05]  /*159c0*/  BSYNC.RECONVERGENT B3 ;  /* 0x0000000000037941 */ /* 0x000fea0003800200 */
.L_x_19744:
        /* <DEDUP_REMOVED lines=20> */
.L_x_19755:
        /* <DEDUP_REMOVED lines=13> */
.L_x_19757:
[----:B------:R-:W-:Y:S05]  /*15be0*/  BSYNC.RECONVERGENT B5 ;  /* 0x0000000000057941 */ /* 0x000fea0003800200 */
.L_x_19756:
        /* <DEDUP_REMOVED lines=53> */
.L_x_19754:
[----:B------:R-:W-:Y:S05]  /*15f40*/  BSYNC.RECONVERGENT B4 ;  /* 0x0000000000047941 */ /* 0x000fea0003800200 */
.L_x_19753:
        /* <DEDUP_REMOVED lines=10> */
.L_x_19752:
[----:B------:R-:W-:Y:S05]  /*15ff0*/  BSYNC.RECONVERGENT B3 ;  /* 0x0000000000037941 */ /* 0x000fea0003800200 */
.L_x_19751:
        /* <DEDUP_REMOVED lines=20> */
.L_x_19762:
        /* <DEDUP_REMOVED lines=13> */
.L_x_19764:
[----:B------:R-:W-:Y:S05]  /*16210*/  BSYNC.RECONVERGENT B5 ;  /* 0x0000000000057941 */ /* 0x000fea0003800200 */
.L_x_19763:
        /* <DEDUP_REMOVED lines=54> */
.L_x_19761:
[----:B------:R-:W-:Y:S05]  /*16580*/  BSYNC.RECONVERGENT B4 ;  /* 0x0000000000047941 */ /* 0x000fea0003800200 */
.L_x_19760:
        /* <DEDUP_REMOVED lines=11> */
.L_x_19759:
[----:B------:R-:W-:Y:S05]  /*16640*/  BSYNC.RECONVERGENT B3 ;  /* 0x0000000000037941 */ /* 0x000fea0003800200 */
.L_x_19758:
        /* <DEDUP_REMOVED lines=20> */
.L_x_19769:
        /* <DEDUP_REMOVED lines=13> */
.L_x_19771:
[----:B------:R-:W-:Y:S05]  /*16860*/  BSYNC.RECONVERGENT B5 ;  /* 0x0000000000057941 */ /* 0x000fea0003800200 */
.L_x_19770:
        /* <DEDUP_REMOVED lines=53> */
.L_x_19768:
[----:B------:R-:W-:Y:S05]  /*16bc0*/  BSYNC.RECONVERGENT B4 ;  /* 0x0000000000047941 */ /* 0x000fea0003800200 */
.L_x_19767:
        /* <DEDUP_REMOVED lines=10> */
.L_x_19766:
[----:B------:R-:W-:Y:S05]  /*16c70*/  BSYNC.RECONVERGENT B3 ;  /* 0x0000000000037941 */ /* 0x000fea0003800200 */
.L_x_19765:
        /* <DEDUP_REMOVED lines=19> */
.L_x_19775:
        /* <DEDUP_REMOVED lines=13> */
.L_x_19777:
[----:B------:R-:W-:Y:S05]  /*16e80*/  BSYNC.RECONVERGENT B4 ;  /* 0x0000000000047941 */ /* 0x000fea0003800200 */
.L_x_19776:
        /* <DEDUP_REMOVED lines=53> */
.L_x_19774:
[----:B------:R-:W-:Y:S05]  /*171e0*/  BSYNC.RECONVERGENT B3 ;  /* 0x0000000000037941 */ /* 0x000fea0003800200 */
.L_x_19773:
        /* <DEDUP_REMOVED lines=12> */
.L_x_19722:
        /* <DEDUP_REMOVED lines=21> */
.L_x_19782:
        /* <DEDUP_REMOVED lines=13> */
.L_x_19784:
[----:B------:R-:W-:Y:S05]  /*174d0*/  BSYNC.RECONVERGENT B5 ;  /* 0x0000000000057941 */ /* 0x000fea0003800200 */
.L_x_19783:
        /* <DEDUP_REMOVED lines=53> */
.L_x_19781:
[----:B------:R-:W-:Y:S05]  /*17830*/  BSYNC.RECONVERGENT B4 ;  /* 0x0000000000047941 */ /* 0x000fea0003800200 */
.L_x_19780:
        /* <DEDUP_REMOVED lines=9> */
.L_x_19779:
[----:B------:R-:W-:Y:S05]  /*178d0*/  BSYNC.RECONVERGENT B3 ;  /* 0x0000000000037941 */ /* 0x000fea0003800200 */
.L_x_19778:
        /* <DEDUP_REMOVED lines=17> */
.L_x_19789:
        /* <DEDUP_REMOVED lines=13> */
.L_x_19791:
[----:B------:R-:W-:Y:S05]  /*17ac0*/  BSYNC.RECONVERGENT B5 ;  /* 0x0000000000057941 */ /* 0x000fea0003800200 */
.L_x_19790:
        /* <DEDUP_REMOVED lines=54> */
.L_x_19788:
[----:B------:R-:W-:Y:S05]  /*17e30*/  BSYNC.RECONVERGENT B4 ;  /* 0x0000000000047941 */ /* 0x000fea0003800200 */
.L_x_19787:
        /* <DEDUP_REMOVED lines=10> */
.L_x_19786:
[----:B------:R-:W-:Y:S05]  /*17ee0*/  BSYNC.RECONVERGENT B3 ;  /* 0x0000000000037941 */ /* 0x000fea0003800200 */
.L_x_19785:
        /* <DEDUP_REMOVED lines=17> */
.L_x_19796:
        /* <DEDUP_REMOVED lines=13> */
.L_x_19798:
[----:B------:R-:W-:Y:S05]  /*180d0*/  BSYNC.RECONVERGENT B5 ;  /* 0x0000000000057941 */ /* 0x000fea0003800200 */
.L_x_19797:
        /* <DEDUP_REMOVED lines=54> */
.L_x_19795:
[----:B------:R-:W-:Y:S05]  /*18440*/  BSYNC.RECONVERGENT B4 ;  /* 0x0000000000047941 */ /* 0x000fea0003800200 */
.L_x_19794:
        /* <DEDUP_REMOVED lines=9> */
.L_x_19793:
[----:B------:R-:W-:Y:S05]  /*184e0*/  BSYNC.RECONVERGENT B3 ;  /* 0x0000000000037941 */ /* 0x000fea0003800200 */
.L_x_19792:
        /* <DEDUP_REMOVED lines=17> */
.L_x_19803:
        /* <DEDUP_REMOVED lines=13> */
.L_x_19805:
[----:B------:R-:W-:Y:S05]  /*186d0*/  BSYNC.RECONVERGENT B5 ;  /* 0x0000000000057941 */ /* 0x000fea0003800200 */
.L_x_19804:
        /* <DEDUP_REMOVED lines=54> */
.L_x_19802:
[----:B------:R-:W-:Y:S05]  /*18a40*/  BSYNC.RECONVERGENT B4 ;  /* 0x0000000000047941 */ /* 0x000fea0003800200 */
.L_x_19801:
        /* <DEDUP_REMOVED lines=10> */
.L_x_19800:
[----:B------:R-:W-:Y:S05]  /*18af0*/  BSYNC.RECONVERGENT B3 ;  /* 0x0000000000037941 */ /* 0x000fea0003800200 */
.L_x_19799:
        /* <DEDUP_REMOVED lines=17> */
.L_x_19810:
        /* <DEDUP_REMOVED lines=13> */
.L_x_19812:
[----:B------:R-:W-:Y:S05]  /*18ce0*/  BSYNC.RECONVERGENT B5 ;  /* 0x0000000000057941 */ /* 0x000fea0003800200 */
.L_x_19811:
        /* <DEDUP_REMOVED lines=54> */
.L_x_19809:
[----:B------:R-:W-:Y:S05]  /*19050*/  BSYNC.RECONVERGENT B4 ;  /* 0x0000000000047941 */ /* 0x000fea0003800200 */
.L_x_19808:
        /* <DEDUP_REMOVED lines=9> */
.L_x_19807:
[----:B------:R-:W-:Y:S05]  /*190f0*/  BSYNC.RECONVERGENT B3 ;  /* 0x0000000000037941 */ /* 0x000fea0003800200 */
.L_x_19806:
        /* <DEDUP_REMOVED lines=17> */
.L_x_19817:
        /* <DEDUP_REMOVED lines=13> */
.L_x_19819:
[----:B------:R-:W-:Y:S05]  /*192e0*/  BSYNC.RECONVERGENT B5 ;  /* 0x0000000000057941 */ /* 0x000fea0003800200 */
.L_x_19818:
        /* <DEDUP_REMOVED lines=54> */
.L_x_19816:
[----:B------:R-:W-:Y:S05]  /*19650*/  BSYNC.RECONVERGENT B4 ;  /* 0x0000000000047941 */ /* 0x000fea0003800200 */
.L_x_19815:
        /* <DEDUP_REMOVED lines=10> */
.L_x_19814:
[----:B------:R-:W-:Y:S05]  /*19700*/  BSYNC.RECONVERGENT B3 ;  /* 0x0000000000037941 */ /* 0x000fea0003800200 */
.L_x_19813:
        /* <DEDUP_REMOVED lines=17> */
.L_x_19824:
        /* <DEDUP_REMOVED lines=13> */
.L_x_19826:
[----:B------:R-:W-:Y:S05]  /*198f0*/  BSYNC.RECONVERGENT B5 ;  /* 0x0000000000057941 */ /* 0x000fea0003800200 */
.L_x_19825:
        /* <DEDUP_REMOVED lines=54> */
.L_x_19823:
[----:B------:R-:W-:Y:S05]  /*19c60*/  BSYNC.RECONVERGENT B4 ;  /* 0x0000000000047941 */ /* 0x000fea0003800200 */
.L_x_19822:
        /* <DEDUP_REMOVED lines=9> */
.L_x_19821:
[----:B------:R-:W-:Y:S05]  /*19d00*/  BSYNC.RECONVERGENT B3 ;  /* 0x0000000000037941 */ /* 0x000fea0003800200 */
.L_x_19820:
        /* <DEDUP_REMOVED lines=16> */
.L_x_19829:
        /* <DEDUP_REMOVED lines=13> */
.L_x_19831:
[----:B------:R-:W-:Y:S05]  /*19ee0*/  BSYNC.RECONVERGENT B4 ;  /* 0x0000000000047941 */ /* 0x000fea0003800200 */
.L_x_19830:
        /* <DEDUP_REMOVED lines=54> */
.L_x_19828:
[----:B------:R-:W-:Y:S05]  /*1a250*/  BSYNC.RECONVERGENT B3 ;  /* 0x0000000000037941 */ /* 0x000fea0003800200 */
.L_x_19827:
        /* <DEDUP_REMOVED lines=10> */
.L_x_19772:
[----:B------:R-:W-:Y:S05]  /*1a300*/  BSYNC.RECONVERGENT B2 ;  /* 0x0000000000027941 */ /* 0x000fea0003800200 */
.L_x_19721:
[----:B------:R-:W0:Y:S01]  /*1a310*/  LDC.64 R154, c[0x0][0x3a8] ;  /* 0x0000ea00ff9a7b82 */ /* 0x000e220000000a00 */
[----:B------:R-:W-:Y:S01]  /*1a320*/  BSSY.RECONVERGENT B2, `(.L_x_19832) ;  /* 0x000001a000027945 */ /* 0x000fe20003800200 */
[----:B------:R-:W-:Y:S01]  /*1a330*/  MOV R140, R156 ;  /* 0x0000009c008c7202 */ /* 0x000fe20000000f00 */
[----:B0-----:R-:W-:-:S05]  /*1a340*/  IMAD.WIDE.U32 R154, R149, 0x20, R154 ;  /* 0x00000020959a7825 */ /* 0x001fca00078e009a */
[----:B-----5:R0:W-:Y:S04]  /*1a350*/  STG.E.128 desc[UR6][R154.64], R120 ;  /* 0x000000789a007986 */ /* 0x0201e8000c101d06 */
[----:B------:R0:W-:Y:S01]  /*1a360*/  STG.E.128 desc[UR6][R154.64+0x10], R124 ;  /* 0x0000107c9a007986 */ /* 0x0001e2000c101d06 */
[----:B------:R-:W-:Y:S05]  /*1a370*/  @!P2 BRA `(.L_x_19833) ;  /* 0x000000000050a947 */ /* 0x000fea0003800000 */
[----:B------:R-:W-:Y:S01]  /*1a380*/  IMAD.U32 R153, R2, 0x10000, RZ ;  /* 0x0001000002997824 */ /* 0x000fe200078e00ff */
[----:B------:R-:W-:Y:S02]  /*1a390*/  PRMT R156, R3, 0x7104, RZ ;  /* 0x00007104039c7816 */ /* 0x000fe400000000ff */
[----:B------:R-:W-:Y:S02]  /*1a3a0*/  LOP3.LUT R160, R5, 0xff, RZ, 0xc0, !PT ;  /* 0x000000ff05a07812 */ /* 0x000fe400078ec0ff */
[----:B0-----:R-:W-:Y:S02]  /*1a3b0*/  LOP3.LUT R154, R153, 0xff0000, RZ, 0xc0, !PT ;  /* 0x00ff0000999a7812 */ /* 0x001fe400078ec0ff */
        /* <DEDUP_REMOVED lines=16> */
.L_x_19833:
[----:B------:R-:W-:Y:S05]  /*1a4c0*/  BSYNC.RECONVERGENT B2 ;  /* 0x0000000000027941 */ /* 0x000fea0003800200 */
.L_x_19832:
[----:B------:R-:W-:Y:S01]  /*1a4d0*/  IADD3 R149, PT, PT, R149, 0x20, RZ ;  /* 0x0000002095957810 */ /* 0x000fe20007ffe0ff */
[----:B------:R-:W-:-:S07]  /*1a4e0*/  VIADD R139, R139, 0x20 ;  /* 0x000000208b8b7836 */ /* 0x000fce0000000000 */
.L_x_19718:
[----:B------:R-:W-:Y:S05]  /*1a4f0*/  BSYNC.RECONVERGENT B1 ;  /* 0x0000000000017941 */ /* 0x000fea0003800200 */
.L_x_19717:
        /* <DEDUP_REMOVED lines=8> */
.L_x_19837:
[----:B------:R-:W-:Y:S05]  /*1a580*/  BSYNC.RECONVERGENT B2 ;  /* 0x0000000000027941 */ /* 0x000fea0003800200 */
.L_x_19836:
        /* <DEDUP_REMOVED lines=29> */
.L_x_19844:
        /* <DEDUP_REMOVED lines=13> */
.L_x_19846:
[----:B------:R-:W-:Y:S05]  /*1a830*/  BSYNC.RECONVERGENT B5 ;  /* 0x0000000000057941 */ /* 0x000fea0003800200 */
.L_x_19845:
        /* <DEDUP_REMOVED lines=54> */
.L_x_19843:
[----:B------:R-:W-:Y:S05]  /*1aba0*/  BSYNC.RECONVERGENT B4 ;  /* 0x0000000000047941 */ /* 0x000fea0003800200 */
.L_x_19842:
        /* <DEDUP_REMOVED lines=10> */
.L_x_19841:
[----:B------:R-:W-:Y:S05]  /*1ac50*/  BSYNC.RECONVERGENT B3 ;  /* 0x0000000000037941 */ /* 0x000fea0003800200 */
.L_x_19840:
        /* <DEDUP_REMOVED lines=20> */
.L_x_19851:
        /* <DEDUP_REMOVED lines=13> */
.L_x_19853:
[----:B------:R-:W-:Y:S05]  /*1ae70*/  BSYNC.RECONVERGENT B5 ;  /* 0x0000000000057941 */ /* 0x000fea0003800200 */
.L_x_19852:
        /* <DEDUP_REMOVED lines=54> */
.L_x_19850:
[----:B------:R-:W-:Y:S05]  /*1b1e0*/  BSYNC.RECONVERGENT B4 ;  /* 0x0000000000047941 */ /* 0x000fea0003800200 */
.L_x_19849:
        /* <DEDUP_REMOVED lines=11> */
.L_x_19848:
[----:B------:R-:W-:Y:S05]  /*1b2a0*/  BSYNC.RECONVERGENT B3 ;  /* 0x0000000000037941 */ /* 0x000fea0003800200 */
.L_x_19847:
        /* <DEDUP_REMOVED lines=20> */
.L_x_19858:
        /* <DEDUP_REMOVED lines=13> */
.L_x_19860:
[----:B------:R-:W-:Y:S05]  /*1b4c0*/  BSYNC.RECONVERGENT B5 ;  /* 0x0000000000057941 */ /* 0x000fea0003800200 */
.L_x_19859:
        /* <DEDUP_REMOVED lines=54> */
.L_x_19857:
[----:B------:R-:W-:Y:S05]  /*1b830*/  BSYNC.RECONVERGENT B4 ;  /* 0x0000000000047941 */ /* 0x000fea0003800200 */
.L_x_19856:
        /* <DEDUP_REMOVED lines=10> */
.L_x_19855:
[----:B------:R-:W-:Y:S05]  /*1b8e0*/  BSYNC.RECONVERGENT B3 ;  /* 0x0000000000037941 */ /* 0x000fea0003800200 */
.L_x_19854:
        /* <DEDUP_REMOVED lines=20> */
.L_x_19865:
        /* <DEDUP_REMOVED lines=13> */
.L_x_19867:
[----:B------:R-:W-:Y:S05]  /*1bb00*/  BSYNC.RECONVERGENT B5 ;  /* 0x0000000000057941 */ /* 0x000fea0003800200 */
.L_x_19866:
        /* <DEDUP_REMOVED lines=54> */
.L_x_19864:
[----:B------:R-:W-:Y:S05]  /*1be70*/  BSYNC.RECONVERGENT B4 ;  /* 0x0000000000047941 */ /* 0x000fea0003800200 */
.L_x_19863:
        /* <DEDUP_REMOVED lines=11> */
.L_x_19862:
[----:B------:R-:W-:Y:S05]  /*1bf30*/  BSYNC.RECONVERGENT B3 ;  /* 0x0000000000037941 */ /* 0x000fea0003800200 */
.L_x_19861:
        /* <DEDUP_REMOVED lines=20> */
.L_x_19872:
        /* <DEDUP_REMOVED lines=13> */
.L_x_19874:
[----:B------:R-:W-:Y:S05]  /*1c150*/  BSYNC.RECONVERGENT B5 ;  /* 0x0000000000057941 */ /* 0x000fea0003800200 */
.L_x_19873:
        /* <DEDUP_REMOVED lines=54> */
.L_x_19871:
[----:B------:R-:W-:Y:S05]  /*1c4c0*/  BSYNC.RECONVERGENT B4 ;  /* 0x0000000000047941 */ /* 0x000fea0003800200 */
.L_x_19870:
        /* <DEDUP_REMOVED lines=10> */
.L_x_19869:
[----:B------:R-:W-:Y:S05]  /*1c570*/  BSYNC.RECONVERGENT B3 ;  /* 0x0000000000037941 */ /* 0x000fea0003800200 */
.L_x_19868:
        /* <DEDUP_REMOVED lines=20> */
.L_x_19879:
        /* <DEDUP_REMOVED lines=13> */
.L_x_19881:
[----:B------:R-:W-:Y:S05]  /*1c790*/  BSYNC.RECONVERGENT B5 ;  /* 0x0000000000057941 */ /* 0x000fea0003800200 */
.L_x_19880:
        /* <DEDUP_REMOVED lines=54> */
.L_x_19878:
[----:B------:R-:W-:Y:S05]  /*1cb00*/  BSYNC.RECONVERGENT B4 ;  /* 0x0000000000047941 */ /* 0x000fea0003800200 */
.L_x_19877:
        /* <DEDUP_REMOVED lines=11> */
.L_x_19876:
[----:B------:R-:W-:Y:S05]  /*1cbc0*/  BSYNC.RECONVERGENT B3 ;  /* 0x0000000000037941 */ /* 0x000fea0003800200 */
.L_x_19875:
        /* <DEDUP_REMOVED lines=20> */
.L_x_19886:
        /* <DEDUP_REMOVED lines=13> */
.L_x_19888:
[----:B------:R-:W-:Y:S05]  /*1cde0*/  BSYNC.RECONVERGENT B5 ;  /* 0x0000000000057941 */ /* 0x000fea0003800200 */
.L_x_19887:
        /* <DEDUP_REMOVED lines=54> */
.L_x_19885:
[----:B------:R-:W-:Y:S05]  /*1d150*/  BSYNC.RECONVERGENT B4 ;  /* 0x0000000000047941 */ /* 0x000fea0003800200 */
.L_x_19884:
        /* <DEDUP_REMOVED lines=10> */
.L_x_19883:
[----:B------:R-:W-:Y:S05]  /*1d200*/  BSYNC.RECONVERGENT B3 ;  /* 0x0000000000037941 */ /* 0x000fea0003800200 */
.L_x_19882:
        /* <DEDUP_REMOVED lines=19> */
.L_x_19892:
        /* <DEDUP_REMOVED lines=13> */
.L_x_19894:
[----:B------:R-:W-:Y:S05]  /*1d410*/  BSYNC.RECONVERGENT B4 ;  /* 0x0000000000047941 */ /* 0x000fea0003800200 */
.L_x_19893:
        /* <DEDUP_REMOVED lines=53> */
[----:B------:R-:W-:-:S07]  /*1d770*/  IMAD.MOV.U32 R140, RZ, RZ, R154 ;  /* 0x000000ffff8c7224 */ /* 0x000fce00078e009a */
.L_x_19891:
[----:B------:R-:W-:Y:S05]  /*1d780*/  BSYNC.RECONVERGENT B3 ;  /* 0x0000000000037941 */ /* 0x000fea0003800200 */
.L_x_19890:
        /* <DEDUP_REMOVED lines=12> */
.L_x_19839:
        /* <DEDUP_REMOVED lines=21> */
.L_x_19899:
        /* <DEDUP_REMOVED lines=13> */
.L_x_19901:
[----:B------:R-:W-:Y:S05]  /*1da70*/  BSYNC.RECONVERGENT B5 ;  /* 0x0000000000057941 */ /* 0x000fea0003800200 */
.L_x_19900:
        /* <DEDUP_REMOVED lines=54> */
.L_x_19898:
[----:B------:R-:W-:Y:S05]  /*1dde0*/  BSYNC.RECONVERGENT B4 ;  /* 0x0000000000047941 */ /* 0x000fea0003800200 */
.L_x_19897:
        /* <DEDUP_REMOVED lines=9> */
.L_x_19896:
[----:B------:R-:W-:Y:S05]  /*1de80*/  BSYNC.RECONVERGENT B3 ;  /* 0x0000000000037941 */ /* 0x000fea0003800200 */
.L_x_19895:
        /* <DEDUP_REMOVED lines=17> */
.L_x_19906:
        /* <DEDUP_REMOVED lines=13> */
.L_x_19908:
[----:B------:R-:W-:Y:S05]  /*1e070*/  BSYNC.RECONVERGENT B5 ;  /* 0x0000000000057941 */ /* 0x000fea0003800200 */
.L_x_19907:
        /* <DEDUP_REMOVED lines=54> */
.L_x_19905:
[----:B------:R-:W-:Y:S05]  /*1e3e0*/  BSYNC.RECONVERGENT B4 ;  /* 0x0000000000047941 */ /* 0x000fea0003800200 */
.L_x_19904:
        /* <DEDUP_REMOVED lines=10> */
.L_x_19903:
[----:B------:R-:W-:Y:S05]  /*1e490*/  BSYNC.RECONVERGENT B3 ;  /* 0x0000000000037941 */ /* 0x000fea0003800200 */
.L_x_19902:
        /* <DEDUP_REMOVED lines=17> */
.L_x_19913:
        /* <DEDUP_REMOVED lines=13> */
.L_x_19915:
[----:B------:R-:W-:Y:S05]  /*1e680*/  BSYNC.RECONVERGENT B5 ;  /* 0x0000000000057941 */ /* 0x000fea0003800200 */
.L_x_19914:
        /* <DEDUP_REMOVED lines=54> */
.L_x_19912:
[----:B------:R-:W-:Y:S05]  /*1e9f0*/  BSYNC.RECONVERGENT B4 ;  /* 0x0000000000047941 */ /* 0x000fea0003800200 */
.L_x_19911:
        /* <DEDUP_REMOVED lines=9> */
.L_x_19910:
[----:B------:R-:W-:Y:S05]  /*1ea90*/  BSYNC.RECONVERGENT B3 ;  /* 0x0000000000037941 */ /* 0x000fea0003800200 */
.L_x_19909:
        /* <DEDUP_REMOVED lines=17> */
.L_x_19920:
        /* <DEDUP_REMOVED lines=13> */
.L_x_19922:
[----:B------:R-:W-:Y:S05]  /*1ec80*/  BSYNC.RECONVERGENT B5 ;  /* 0x0000000000057941 */ /* 0x000fea0003800200 */
.L_x_19921:
        /* <DEDUP_REMOVED lines=54> */
.L_x_19919:
[----:B------:R-:W-:Y:S05]  /*1eff0*/  BSYNC.RECONVERGENT B4 ;  /* 0x0000000000047941 */ /* 0x000fea0003800200 */
.L_x_19918:
        /* <DEDUP_REMOVED lines=10> */
.L_x_19917:
[----:B------:R-:W-:Y:S05]  /*1f0a0*/  BSYNC.RECONVERGENT B3 ;  /* 0x0000000000037941 */ /* 0x000fea0003800200 */
.L_x_19916:
        /* <DEDUP_REMOVED lines=17> */
.L_x_19927:
        /* <DEDUP_REMOVED lines=13> */
.L_x_19929:
[----:B------:R-:W-:Y:S05]  /*1f290*/  BSYNC.RECONVERGENT B5 ;  /* 0x0000000000057941 */ /* 0x000fea0003800200 */
.L_x_19928:
        /* <DEDUP_REMOVED lines=54> */
.L_x_19926:
[----:B------:R-:W-:Y:S05]  /*1f600*/  BSYNC.RECONVERGENT B4 ;  /* 0x0000000000047941 */ /* 0x000fea0003800200 */
.L_x_19925:
        /* <DEDUP_REMOVED lines=9> */
.L_x_19924:
[----:B------:R-:W-:Y:S05]  /*1f6a0*/  BSYNC.RECONVERGENT B3 ;  /* 0x0000000000037941 */ /* 0x000fea0003800200 */
.L_x_19923:
        /* <DEDUP_REMOVED lines=17> */
.L_x_19934:
        /* <DEDUP_REMOVED lines=13> */
.L_x_19936:
[----:B------:R-:W-:Y:S05]  /*1f890*/  BSYNC.RECONVERGENT B5 ;  /* 0x0000000000057941 */ /* 0x000fea0003800200 */
.L_x_19935:
        /* <DEDUP_REMOVED lines=54> */
.L_x_19933:
[----:B------:R-:W-:Y:S05]  /*1fc00*/  BSYNC.RECONVERGENT B4 ;  /* 0x0000000000047941 */ /* 0x000fea0003800200 */
.L_x_19932:
        /* <DEDUP_REMOVED lines=10> */
.L_x_19931:
[----:B------:R-:W-:Y:S05]  /*1fcb0*/  BSYNC.RECONVERGENT B3 ;  /* 0x0000000000037941 */ /* 0x000fea0003800200 */
.L_x_19930:
        /* <DEDUP_REMOVED lines=17> */
.L_x_19941:
        /* <DEDUP_REMOVED lines=13> */
.L_x_19943:
[----:B------:R-:W-:Y:S05]  /*1fea0*/  BSYNC.RECONVERGENT B5 ;  /* 0x0000000000057941 */ /* 0x000fea0003800200 */
.L_x_19942:
        /* <DEDUP_REMOVED lines=54> */
.L_x_19940:
[----:B------:R-:W-:Y:S05]  /*20210*/  BSYNC.RECONVERGENT B4 ;  /* 0x0000000000047941 */ /* 0x000fea0003800200 */
.L_x_19939:
        /* <DEDUP_REMOVED lines=9> */
.L_x_19938:
[----:B------:R-:W-:Y:S05]  /*202b0*/  BSYNC.RECONVERGENT B3 ;  /* 0x0000000000037941 */ /* 0x000fea0003800200 */
.L_x_19937:
        /* <DEDUP_REMOVED lines=20> */
.L_x_19946:
        /* <DEDUP_REMOVED lines=13> */
.L_x_19948:
[----:B------:R-:W-:Y:S05]  /*204d0*/  BSYNC.RECONVERGENT B4 ;  /* 0x0000000000047941 */ /* 0x000fea0003800200 */
.L_x_19947:
[----:B------:R-:W-:Y:S01]  /*204e0*/  IMAD.WIDE.U32 R140, R146, -0x326172a9, RZ ;  /* 0xcd9e8d57928c7825 */ /* 0x000fe200078e00ff */
[----:B------:R-:W-:Y:S01]  /*204f0*/  LOP3.LUT R142, R10, UR5, R157, 0x96, !PT ;  /* 0x000000050a8e7c12 */ /* 0x000fe2000f8e969d */
[----:B------:R-:W-:Y:S01]  /*20500*/  UIADD3 UR21, UPT, UPT, UR4, -0x61c88647, URZ ;  /* 0x9e3779b904157890 */ /* 0x000fe2000fffe0ff */
[----:B------:R-:W-:Y:S01]  /*20510*/  MOV R0, R138 ;  /* 0x0000008a00007202 */ /* 0x000fe20000000f00 */
[----:B------:R-:W-:Y:S01]  /*20520*/  UIADD3 UR22, UPT, UPT, UR5, -0x4498517b, URZ ;  /* 0xbb67ae8505167890 */ /* 0x000fe2000fffe0ff */
[----:B0-----:R-:W-:Y:S01]  /*20530*/  LOP3.LUT R154, R144, UR4, R141, 0x96, !PT ;  /* 0x00000004909a7c12 */ /* 0x001fe2000f8e968d */
        /* <DEDUP_REMOVED lines=48> */
.L_x_19945:
[----:B------:R-:W-:Y:S05]  /*20840*/  BSYNC.RECONVERGENT B3 ;  /* 0x0000000000037941 */ /* 0x000fea0003800200 */
.L_x_19944:
        /* <DEDUP_REMOVED lines=10> */
.L_x_19889:
[----:B------:R-:W-:Y:S05]  /*208f0*/  BSYNC.RECONVERGENT B2 ;  /* 0x0000000000027941 */ /* 0x000fea0003800200 */
.L_x_19838:
[----:B01----:R-:W0:Y:S02]  /*20900*/  LDC.64 R154, c[0x0][0x3a8] ;  /* 0x0000ea00ff9a7b82 */ /* 0x003e240000000a00 */
        /* <DEDUP_REMOVED lines=8> */
[----:B------:R-:W-:Y:S02]  /*20990*/  LOP3.LUT R160, R5, 0xff, RZ, 0xc0, !PT ;  /* 0x000000ff05a07812 */ /* 0x000fe400078ec0ff */
[----:B------:R-:W-:Y:S02]  /*209a0*/  PRMT R138, R149, 0x4210, R138 ;  /* 0x00004210958a7816 */ /* 0x000fe4000000008a */
[----:B------:R-:W-:Y:S01]  /*209b0*/  PRMT R149, R3, 0x7104, RZ ;  /* 0x0000710403957816 */ /* 0x000fe200000000ff */
        /* <DEDUP_REMOVED lines=13> */
.L_x_19835:
[----:B------:R-:W-:Y:S05]  /*20a90*/  BSYNC.RECONVERGENT B1 ;  /* 0x0000000000017941 */ /* 0x000fea0003800200 */
.L_x_19834:
[----:B------:R-:W-:Y:S01]  /*20aa0*/  FADD.FTZ R138, RZ, R96 ;  /* 0x00000060ff8a7221 */ /* 0x000fe20000010000 */
        /* <DEDUP_REMOVED lines=36> */
[----:B------:R-:W4:Y:S02]  /*20cf0*/  S2R R149, SR_TID.X ;  /* 0x0000000000957919 */ /* 0x000f240000002100 */
        /* <DEDUP_REMOVED lines=8> */
[----:B----4-:R-:W-:-:S03]  /*20d80*/  LOP3.LUT P6, RZ, R149, 0x1f, RZ, 0xc0, !PT ;  /* 0x0000001f95ff7812 */ /* 0x010fc600078cc0ff */
[----:B------:R-:W-:Y:S01]  /*20d90*/  @P5 FADD.FTZ R139, R135, R138 ;  /* 0x0000008a878b5221 */ /* 0x000fe20000010000 */
[----:B------:R-:W-:Y:S01]  /*20da0*/  P2R R138, PR, RZ, 0x40 ;  /* 0x00000040ff8a7803 */ /* 0x000fe20000000000 */
[----:B------:R-:W-:Y:S08]  /*20db0*/  BRA.DIV UR21, `(.L_x_19949) ;  /* 0x0000001215d07947 */ /* 0x000ff0000b800000 */
[----:B------:R-:W4:Y:S02]  /*20dc0*/  SHFL.BFLY PT, R138, R139, 0x1, 0x1f ;  /* 0x0c201f008b8a7f89 */ /* 0x000f2400000e0000 */
[----:B----4-:R-:W-:-:S05]  /*20dd0*/  FADD.FTZ R158, R139, R138 ;  /* 0x0000008a8b9e7221 */ /* 0x010fca0000010000 */
[----:B------:R-:W4:Y:S02]  /*20de0*/  SHFL.BFLY PT, R153, R158, 0x2, 0x1f ;  /* 0x0c401f009e997f89 */ /* 0x000f2400000e0000 */
[----:B----4-:R-:W-:-:S05]  /*20df0*/  FADD.FTZ R159, R158, R153 ;  /* 0x000000999e9f7221 */ /* 0x010fca0000010000 */
[----:B------:R-:W4:Y:S02]  /*20e00*/  SHFL.BFLY PT, R138, R159, 0x4, 0x1f ;  /* 0x0c801f009f8a7f89 */ /* 0x000f2400000e0000 */
[----:B----4-:R-:W-:-:S05]  /*20e10*/  FADD.FTZ R160, R159, R138 ;  /* 0x0000008a9fa07221 */ /* 0x010fca0000010000 */
[----:B------:R-:W4:Y:S02]  /*20e20*/  SHFL.BFLY PT, R153, R160, 0x8, 0x1f ;  /* 0x0d001f00a0997f89 */ /* 0x000f2400000e0000 */
[----:B----4-:R-:W-:Y:S02]  /*20e30*/  FADD.FTZ R161, R160, R153 ;  /* 0x00000099a0a17221 */ /* 0x010fe40000010000 */
[----:B------:R-:W1:Y:S03]  /*20e40*/  LDC R153, c[0x0][0x400] ;  /* 0x00010000ff997b82 */ /* 0x000e660000000800 */
[----:B------:R-:W4:Y:S02]  /*20e50*/  SHFL.BFLY PT, R138, R161, 0x10, 0x1f ;  /* 0x0e001f00a18a7f89 */ /* 0x000f2400000e0000 */
[----:B----4-:R-:W-:-:S04]  /*20e60*/  FADD.FTZ R138, R161, R138 ;  /* 0x0000008aa18a7221 */ /* 0x010fc80000010000 */
[----:B-1-3--:R-:W-:-:S04]  /*20e70*/  FMUL.FTZ R157, R138, R153 ;  /* 0x000000998a9d7220 */ /* 0x00afc80000410000 */
[--C-:B------:R-:W-:Y:S01]  /*20e80*/  FADD.FTZ R138, R96, -R157.reuse ;  /* 0x8000009d608a7221 */ /* 0x100fe20000010000 */
[--C-:B------:R-:W-:Y:S01]  /*20e90*/  FADD.FTZ R139, R97, -R157.reuse ;  /* 0x8000009d618b7221 */ /* 0x100fe20000010000 */
[----:B0-2---:R-:W-:Y:S02]  /*20ea0*/  FADD.FTZ R154, R105, -R157 ;  /* 0x8000009d699a7221 */ /* 0x005fe40000010000 */
        /* <DEDUP_REMOVED lines=87> */
.L_x_19972:
[----:B------:R-:W-:Y:S01]  /*21420*/  LOP3.LUT P3, RZ, R149, 0x1f, RZ, 0xc0, !PT ;  /* 0x0000001f95ff7812 */ /* 0x000fe2000786c0ff */
[----:B------:R-:W-:Y:S01]  /*21430*/  FMUL.FTZ R138, R157, R157 ;  /* 0x0000009d9d8a7220 */ /* 0x000fe20000410000 */
[----:B------:R-:W-:Y:S01]  /*21440*/  ISETP.NE.AND P2, PT, RZ, UR19, PT ;  /* 0x00000013ff007c0c */ /* 0x000fe2000bf45270 */
[----:B01----:R-:W-:Y:S01]  /*21450*/  FADD.FTZ R160, R160, R161 ;  /* 0x000000a1a0a07221 */ /* 0x003fe20000010000 */
[----:B------:R-:W-:Y:S02]  /*21460*/  BSSY.RECONVERGENT B1, `(.L_x_19950) ;  /* 0x00000c3000017945 */ /* 0x000fe40003800200 */
[----:B------:R-:W-:Y:S01]  /*21470*/  FSEL R156, R138, RZ, P2 ;  /* 0x000000ff8a9c7208 */ /* 0x000fe20001000000 */
[----:B------:R-:W-:-:S04]  /*21480*/  FFMA.FTZ R153, R160, R153, UR20 ;  /* 0x00000014a0997e23 */ /* 0x000fc80008010099 */
        /* <DEDUP_REMOVED lines=21> */
[----:B------:R-:W0:Y:S01]  /*215e0*/  LDC.64 R156, c[0x0][0x428] ;  /* 0x00010a00ff9c7b82 */ /* 0x000e220000000a00 */
        /* <DEDUP_REMOVED lines=23> */
[C---:B0-----:R-:W-:Y:S01]  /*21760*/  IMAD.WIDE.U32 R156, R149.reuse, 0x10, R156 ;  /* 0x00000010959c7825 */ /* 0x041fe200078e009c */
[----:B------:R-:W-:-:S02]  /*21770*/  IADD3 R149, PT, PT, R149, 0x20, RZ ;  /* 0x0000002095957810 */ /* 0x000fc40007ffe0ff */
[----:B------:R-:W-:Y:S02]  /*21780*/  F2FP.BF16.F32.PACK_AB R137, R138, R137 ;  /* 0x000000898a89723e */ /* 0x000fe400000010ff */
[----:B------:R-:W-:Y:S02]  /*21790*/  F2FP.BF16.F32.PACK_AB R138, R158, R139 ;  /* 0x0000008b9e8a723e */ /* 0x000fe400000010ff */
[----:B------:R-:W-:-:S05]  /*217a0*/  F2FP.BF16.F32.PACK_AB R139, R162, R155 ;  /* 0x0000009ba28b723e */ /* 0x000fca00000010ff */
[----:B------:R0:W-:Y:S02]  /*217b0*/  STG.E.128 desc[UR6][R156.64], R136 ;  /* 0x000000889c007986 */ /* 0x0001e4000c101d06 */
.L_x_19953:
[----:B------:R-:W-:Y:S05]  /*217c0*/  BSYNC.RECONVERGENT B2 ;  /* 0x0000000000027941 */ /* 0x000fea0003800200 */
.L_x_19952:
[----:B------:R-:W-:Y:S01]  /*217d0*/  ISETP.NE.AND P0, PT, R150, RZ, PT ;  /* 0x000000ff9600720c */ /* 0x000fe20003f05270 */
[----:B------:R-:W-:-:S12]  /*217e0*/  BSSY.RECONVERGENT B2, `(.L_x_19954) ;  /* 0x0000022000027945 */ /* 0x000fd80003800200 */
[----:B------:R-:W-:Y:S05]  /*217f0*/  @!P0 BRA `(.L_x_19955) ;  /* 0x0000000000808947 */ /* 0x000fea0003800000 */
[--C-:B0-----:R-:W-:Y:S01]  /*21800*/  FADD.FTZ R136, R104, -R154.reuse ;  /* 0x8000009a68887221 */ /* 0x101fe20000010000 */
        /* <DEDUP_REMOVED lines=25> */
[----:B0-----:R-:W-:-:S03]  /*219a0*/  IMAD.WIDE.U32 R156, R149, 0x10, R156 ;  /* 0x00000010959c7825 */ /* 0x001fc600078e009c */
[----:B------:R-:W-:Y:S01]  /*219b0*/  F2FP.BF16.F32.PACK_AB R137, R138, R137 ;  /* 0x000000898a89723e */ /* 0x000fe200000010ff */
[----:B------:R-:W-:Y:S01]  /*219c0*/  VIADD R149, R149, 0x20 ;  /* 0x0000002095957836 */ /* 0x000fe20000000000 */
[----:B------:R-:W-:Y:S02]  /*219d0*/  F2FP.BF16.F32.PACK_AB R138, R150, R139 ;  /* 0x0000008b968a723e */ /* 0x000fe400000010ff */
[----:B------:R-:W-:-:S05]  /*219e0*/  F2FP.BF16.F32.PACK_AB R139, R160, R155 ;  /* 0x0000009ba08b723e */ /* 0x000fca00000010ff */
[----:B------:R1:W-:Y:S02]  /*219f0*/  STG.E.128 desc[UR6][R156.64], R136 ;  /* 0x000000889c007986 */ /* 0x0003e4000c101d06 */
.L_x_19955:
[----:B------:R-:W-:Y:S05]  /*21a00*/  BSYNC.RECONVERGENT B2 ;  /* 0x0000000000027941 */ /* 0x000fea0003800200 */
.L_x_19954:
[----:B------:R-:W-:Y:S01]  /*21a10*/  ISETP.NE.AND P0, PT, R151, RZ, PT ;  /* 0x000000ff9700720c */ /* 0x000fe20003f05270 */
[----:B------:R-:W-:-:S12]  /*21a20*/  BSSY.RECONVERGENT B2, `(.L_x_19956) ;  /* 0x0000022000027945 */ /* 0x000fd80003800200 */
[----:B------:R-:W-:Y:S05]  /*21a30*/  @!P0 BRA `(.L_x_19957) ;  /* 0x0000000000808947 */ /* 0x000fea0003800000 */
[--C-:B01----:R-:W-:Y:S01]  /*21a40*/  FADD.FTZ R136, R112, -R154.reuse ;  /* 0x8000009a70887221 */ /* 0x103fe20000010000 */
        /* <DEDUP_REMOVED lines=31> */
.L_x_19957:
[----:B------:R-:W-:Y:S05]  /*21c40*/  BSYNC.RECONVERGENT B2 ;  /* 0x0000000000027941 */ /* 0x000fea0003800200 */
.L_x_19956:
[----:B------:R-:W-:Y:S01]  /*21c50*/  ISETP.NE.AND P0, PT, R152, RZ, PT ;  /* 0x000000ff9800720c */ /* 0x000fe20003f05270 */
[----:B------:R-:W-:-:S12]  /*21c60*/  BSSY.RECONVERGENT B2, `(.L_x_19958) ;  /* 0x0000022000027945 */ /* 0x000fd80003800200 */
[----:B------:R-:W-:Y:S05]  /*21c70*/  @!P0 BRA `(.L_x_19959) ;  /* 0x0000000000808947 */ /* 0x000fea0003800000 */
[--C-:B012---:R-:W-:Y:S01]  /*21c80*/  FADD.FTZ R136, R120, -R154.reuse ;  /* 0x8000009a78887221 */ /* 0x107fe20000010000 */
        /* <DEDUP_REMOVED lines=31> */
.L_x_19959:
[----:B------:R-:W-:Y:S05]  /*21e80*/  BSYNC.RECONVERGENT B2 ;  /* 0x0000000000027941 */ /* 0x000fea0003800200 */
.L_x_19958:
[----:B------:R-:W-:Y:S05]  /*21e90*/  @!P1 BRA `(.L_x_19951) ;  /* 0x00000000007c9947 */ /* 0x000fea0003800000 */
[--C-:B--23--:R-:W-:Y:S01]  /*21ea0*/  FADD.FTZ R150, R134, -R154.reuse ;  /* 0x8000009a86967221 */ /* 0x10cfe20000010000 */
[--C-:B01----:R-:W-:Y:S01]  /*21eb0*/  FADD.FTZ R136, R128, -R154.reuse ;  /* 0x8000009a80887221 */ /* 0x103fe20000010000 */
[--C-:B------:R-:W-:Y:S01]  /*21ec0*/  FADD.FTZ R138, R129, -R154.reuse ;  /* 0x8000009a818a7221 */ /* 0x100fe20000010000 */
[--C-:B------:R-:W-:Y:S01]  /*21ed0*/  FADD.FTZ R152, R130, -R154.reuse ;  /* 0x8000009a82987221 */ /* 0x100fe20000010000 */
[----:B------:R-:W-:Y:S01]  /*21ee0*/  FMUL.FTZ R139, R153, R150 ;  /* 0x00000096998b7220 */ /* 0x000fe20000410000 */
[--C-:B------:R-:W-:Y:S01]  /*21ef0*/  FADD.FTZ R156, R131, -R154.reuse ;  /* 0x8000009a839c7221 */ /* 0x100fe20000010000 */
[----:B------:R-:W0:Y:S01]  /*21f00*/  LDC.64 R150, c[0x0][0x428] ;  /* 0x00010a00ff967b82 */ /* 0x000e220000000a00 */
        /* <DEDUP_REMOVED lines=21> */
[----:B0-----:R-:W-:Y:S01]  /*22060*/  IMAD.WIDE.U32 R150, R149, 0x10, R150 ;  /* 0x0000001095967825 */ /* 0x001fe200078e0096 */
[----:B------:R-:W-:-:S05]  /*22070*/  F2FP.BF16.F32.PACK_AB R136, R153, R152 ;  /* 0x000000989988723e */ /* 0x000fca00000010ff */
[----:B------:R4:W-:Y:S02]  /*22080*/  STG.E.128 desc[UR6][R150.64], R136 ;  /* 0x0000008896007986 */ /* 0x0009e4000c101d06 */
.L_x_19951:
[----:B------:R-:W-:Y:S05]  /*22090*/  BSYNC.RECONVERGENT B1 ;  /* 0x0000000000017941 */ /* 0x000fea0003800200 */
.L_x_19950:
[----:B01234-:R-:W0:Y:S02]  /*220a0*/  LDC.64 R136, c[0x0][0x380] ;  /* 0x0000e000ff887b82 */ /* 0x01fe240000000a00 */
[----:B0-----:R-:W-:-:S04]  /*220b0*/  LEA R147, R136, R147, 0x2 ;  /* 0x0000009388937211 */ /* 0x001fc800078e10ff */
[----:B------:R-:W-:-:S13]  /*220c0*/  ISETP.GE.AND P0, PT, R147, R137, PT ;  /* 0x000000899300720c */ /* 0x000fda0003f06270 */
[----:B------:R-:W-:Y:S05]  /*220d0*/  @!P0 BRA `(.L_x_19960) ;  /* 0xfffffdec005c8947 */ /* 0x000fea000383ffff */
[----:B------:R-:W-:Y:S05]  /*220e0*/  BSYNC B0 ;  /* 0x0000000000007941 */ /* 0x000fea0003800000 */
.L_x_19365:
[----:B------:R-:W-:Y:S05]  /*220f0*/  EXIT ;  /* 0x000000000000794d */ /* 0x000fea0003800000 */
.L_x_19949:
[----:B0123--:R-:W-:Y:S01]  /*22100*/  HFMA2 R154, -RZ, RZ, 0, 5.9604644775390625e-08 ;  /* 0x00000001ff9a7431 */ /* 0x00ffe200000001ff */
[----:B------:R-:W-:Y:S01]  /*22110*/  BSSY B1, `(.L_x_19961) ;  /* 0x0000007000017945 */ /* 0x000fe20003800000 */
[----:B------:R-:W-:Y:S01]  /*22120*/  IMAD.MOV.U32 R163, RZ, RZ, R139 ;  /* 0x000000ffffa37224 */ /* 0x000fe200078e008b */
[----:B------:R-:W-:Y:S01]  /*22130*/  MOV R156, 0xffffffff ;  /* 0xffffffff009c7802 */ /* 0x000fe20000000f00 */
[----:B------:R-:W-:-:S07]  /*22140*/  IMAD.MOV.U32 R155, RZ, RZ, 0x1f ;  /* 0x0000001fff9b7424 */ /* 0x000fce00078e00ff */
[----:B-----5:R-:W-:Y:S05]  /*22150*/  WARPSYNC.COLLECTIVE R156, `(.L_x_19962) ;  /* 0x000000009c087348 */ /* 0x020fea0003c00000 */
[----:B------:R0:W1:Y:S02]  /*22160*/  SHFL.BFLY P6, R162, R163, R154, R155 ;  /* 0x0c00009aa3a27389 */ /* 0x00006400000c009b */
[----:B01---5:R-:W-:Y:S05]  /*22170*/  ENDCOLLECTIVE ;  /* 0x000000000000791b */ /* 0x023fea0003800000 */
.L_x_19962:
[----:B------:R-:W-:Y:S05]  /*22180*/  BSYNC B1 ;  /* 0x0000000000017941 */ /* 0x000fea0003800000 */
.L_x_19961:
        /* <DEDUP_REMOVED lines=9> */
.L_x_19963:
[----:B------:R-:W-:Y:S01]  /*22220*/  HFMA2 R154, -RZ, RZ, 0, 2.384185791015625e-07 ;  /* 0x00000004ff9a7431 */ /* 0x000fe200000001ff */
[----:B------:R-:W-:-:S05]  /*22230*/  MOV R153, R162 ;  /* 0x000000a200997202 */ /* 0x000fca0000000f00 */
[----:B------:R-:W-:-:S04]  /*22240*/  FADD.FTZ R159, R158, R153 ;  /* 0x000000999e9f7221 */ /* 0x000fc80000010000 */
[----:B------:R-:W-:-:S07]  /*22250*/  IMAD.MOV.U32 R163, RZ, RZ, R159 ;  /* 0x000000ffffa37224 */ /* 0x000fce00078e009f */
[----:B------:R-:W-:Y:S05]  /*22260*/  WARPSYNC.COLLECTIVE R156, `(.L_x_19964) ;  /* 0x000000009c087348 */ /* 0x000fea0003c00000 */
[----:B------:R0:W1:Y:S02]  /*22270*/  SHFL.BFLY P6, R162, R163, R154, R155 ;  /* 0x0c00009aa3a27389 */ /* 0x00006400000c009b */
[----:B01----:R-:W-:Y:S05]  /*22280*/  ENDCOLLECTIVE ;  /* 0x000000000000791b */ /* 0x003fea0003800000 */
.L_x_19964:
[----:B------:R-:W-:Y:S02]  /*22290*/  IMAD.MOV.U32 R154, RZ, RZ, 0x8 ;  /* 0x00000008ff9a7424 */ /* 0x000fe400078e00ff */
[----:B------:R-:W-:-:S04]  /*222a0*/  IMAD.MOV.U32 R138, RZ, RZ, R162 ;  /* 0x000000ffff8a7224 */ /* 0x000fc800078e00a2 */
[----:B------:R-:W-:-:S05]  /*222b0*/  FADD.FTZ R160, R159, R138 ;  /* 0x0000008a9fa07221 */ /* 0x000fca0000010000 */
[----:B------:R-:W-:-:S07]  /*222c0*/  MOV R163, R160 ;  /* 0x000000a000a37202 */ /* 0x000fce0000000f00 */
[----:B------:R-:W-:Y:S05]  /*222d0*/  WARPSYNC.COLLECTIVE R156, `(.L_x_19965) ;  /* 0x000000009c087348 */ /* 0x000fea0003c00000 */
[----:B------:R0:W1:Y:S02]  /*222e0*/  SHFL.BFLY P6, R162, R163, R154, R155 ;  /* 0x0c00009aa3a27389 */ /* 0x00006400000c009b */
[----:B01----:R-:W-:Y:S05]  /*222f0*/  ENDCOLLECTIVE ;  /* 0x000000000000791b */ /* 0x003fea0003800000 */
.L_x_19965:
        /* <DEDUP_REMOVED lines=8> */
.L_x_19966:
        /* <DEDUP_REMOVED lines=84> */
[----:B------:R-:W-:-:S04]  /*228c0*/  IMAD.MOV.U32 R154, RZ, RZ, 0x1 ;  /* 0x00000001ff9a7424 */ /* 0x000fc800078e00ff */
[----:B------:R-:W-:-:S07]  /*228d0*/  MOV R163, R138 ;  /* 0x0000008a00a37202 */ /* 0x000fce0000000f00 */
[----:B------:R-:W-:Y:S05]  /*228e0*/  WARPSYNC.COLLECTIVE R156, `(.L_x_19967) ;  /* 0x000000009c087348 */ /* 0x000fea0003c00000 */
[----:B------:R0:W1:Y:S02]  /*228f0*/  SHFL.BFLY P6, R162, R163, R154, R155 ;  /* 0x0c00009aa3a27389 */ /* 0x00006400000c009b */
[----:B01----:R-:W-:Y:S05]  /*22900*/  ENDCOLLECTIVE ;  /* 0x000000000000791b */ /* 0x003fea0003800000 */
.L_x_19967:
[----:B------:R-:W-:Y:S01]  /*22910*/  HFMA2 R154, -RZ, RZ, 0, 1.1920928955078125e-07 ;  /* 0x00000002ff9a7431 */ /* 0x000fe200000001ff */
[----:B------:R-:W-:-:S05]  /*22920*/  MOV R139, R162 ;  /* 0x000000a2008b7202 */ /* 0x000fca0000000f00 */
[----:B------:R-:W-:-:S04]  /*22930*/  FADD.FTZ R139, R138, R139 ;  /* 0x0000008b8a8b7221 */ /* 0x000fc80000010000 */
[----:B------:R-:W-:-:S07]  /*22940*/  IMAD.MOV.U32 R163, RZ, RZ, R139 ;  /* 0x000000ffffa37224 */ /* 0x000fce00078e008b */
[----:B------:R-:W-:Y:S05]  /*22950*/  WARPSYNC.COLLECTIVE R156, `(.L_x_19968) ;  /* 0x000000009c087348 */ /* 0x000fea0003c00000 */
[----:B------:R0:W1:Y:S02]  /*22960*/  SHFL.BFLY P6, R162, R163, R154, R155 ;  /* 0x0c00009aa3a27389 */ /* 0x00006400000c009b */
[----:B01----:R-:W-:Y:S05]  /*22970*/  ENDCOLLECTIVE ;  /* 0x000000000000791b */ /* 0x003fea0003800000 */
.L_x_19968:
[----:B------:R-:W-:Y:S02]  /*22980*/  IMAD.MOV.U32 R154, RZ, RZ, 0x4 ;  /* 0x00000004ff9a7424 */ /* 0x000fe400078e00ff */
[----:B------:R-:W-:-:S04]  /*22990*/  IMAD.MOV.U32 R158, RZ, RZ, R162 ;  /* 0x000000ffff9e7224 */ /* 0x000fc800078e00a2 */
[----:B------:R-:W-:-:S05]  /*229a0*/  FADD.FTZ R158, R139, R158 ;  /* 0x0000009e8b9e7221 */ /* 0x000fca0000010000 */
[----:B------:R-:W-:-:S07]  /*229b0*/  MOV R163, R158 ;  /* 0x0000009e00a37202 */ /* 0x000fce0000000f00 */
[----:B------:R-:W-:Y:S05]  /*229c0*/  WARPSYNC.COLLECTIVE R156, `(.L_x_19969) ;  /* 0x000000009c087348 */ /* 0x000fea0003c00000 */
[----:B------:R0:W1:Y:S02]  /*229d0*/  SHFL.BFLY P6, R162, R163, R154, R155 ;  /* 0x0c00009aa3a27389 */ /* 0x00006400000c009b */
[----:B01----:R-:W-:Y:S05]  /*229e0*/  ENDCOLLECTIVE ;  /* 0x000000000000791b */ /* 0x003fea0003800000 */
.L_x_19969:
[----:B------:R-:W-:Y:S01]  /*229f0*/  HFMA2 R154, -RZ, RZ, 0, 4.76837158203125e-07 ;  /* 0x00000008ff9a7431 */ /* 0x000fe200000001ff */
[----:B------:R-:W-:-:S05]  /*22a00*/  MOV R159, R162 ;  /* 0x000000a2009f7202 */ /* 0x000fca0000000f00 */
[----:B------:R-:W-:-:S04]  /*22a10*/  FADD.FTZ R159, R158, R159 ;  /* 0x0000009f9e9f7221 */ /* 0x000fc80000010000 */
[----:B------:R-:W-:-:S07]  /*22a20*/  IMAD.MOV.U32 R163, RZ, RZ, R159 ;  /* 0x000000ffffa37224 */ /* 0x000fce00078e009f */
[----:B------:R-:W-:Y:S05]  /*22a30*/  WARPSYNC.COLLECTIVE R156, `(.L_x_19970) ;  /* 0x000000009c087348 */ /* 0x000fea0003c00000 */
[----:B------:R0:W1:Y:S02]  /*22a40*/  SHFL.BFLY P6, R162, R163, R154, R155 ;  /* 0x0c00009aa3a27389 */ /* 0x00006400000c009b */
[----:B01----:R-:W-:Y:S05]  /*22a50*/  ENDCOLLECTIVE ;  /* 0x000000000000791b */ /* 0x003fea0003800000 */
.L_x_19970:
[----:B------:R-:W-:Y:S02]  /*22a60*/  IMAD.MOV.U32 R154, RZ, RZ, 0x10 ;  /* 0x00000010ff9a7424 */ /* 0x000fe400078e00ff */
[----:B------:R-:W-:-:S04]  /*22a70*/  IMAD.MOV.U32 R160, RZ, RZ, R162 ;  /* 0x000000ffffa07224 */ /* 0x000fc800078e00a2 */
[----:B------:R-:W-:-:S05]  /*22a80*/  FADD.FTZ R160, R159, R160 ;  /* 0x000000a09fa07221 */ /* 0x000fca0000010000 */
[----:B------:R-:W-:-:S07]  /*22a90*/  MOV R163, R160 ;  /* 0x000000a000a37202 */ /* 0x000fce0000000f00 */
[----:B------:R-:W-:Y:S05]  /*22aa0*/  WARPSYNC.COLLECTIVE R156, `(.L_x_19971) ;  /* 0x000000009c087348 */ /* 0x000fea0003c00000 */
[----:B------:R0:W1:Y:S02]  /*22ab0*/  SHFL.BFLY P6, R162, R163, R154, R155 ;  /* 0x0c00009aa3a27389 */ /* 0x00006400000c009b */
[----:B01----:R-:W-:Y:S05]  /*22ac0*/  ENDCOLLECTIVE ;  /* 0x000000000000791b */ /* 0x003fea0003800000 */
.L_x_19971:
[----:B------:R-:W-:Y:S01]  /*22ad0*/  MOV R161, R162 ;  /* 0x000000a200a17202 */ /* 0x000fe20000000f00 */
[----:B------:R-:W-:Y:S06]  /*22ae0*/  BRA `(.L_x_19972) ;  /* 0xffffffe8004c7947 */ /* 0x000fec000383ffff */
.L_x_19973:
        /* <DEDUP_REMOVED lines=9> */
.L_x_45842:


//--------------------- .text._ZN10layer_norm13ln_fwd_kernelINS_13Kernel_traitsIf13__nv_bfloat16fS2_fjLj1280ELj1ELj4ELj1ELj16ENS_18Kernel_traits_baseILj1280EfS2_fS2_fjLj128EEEEELb1ELb0ELb1ELb1EEEvNS_9FwdParamsE --------------------------
	.section	.text._ZN10layer_norm13ln_fwd_kernelINS_13Kernel_traitsIf13__nv_bfloat16fS2_fjLj1280ELj1ELj4ELj1ELj16ENS_18Kernel_traits_baseILj1280EfS2_fS2_fjLj128EEEEELb1ELb0ELb1ELb1EEEvNS_9FwdParamsE,"ax",@progbits
	.align	128
        .global         _ZN10layer_norm13ln_fwd_kernelINS_13Kernel_traitsIf13__nv_bfloat16fS2_fjLj1280ELj1ELj4ELj1ELj16ENS_18Kernel_traits_baseILj1280EfS2_fS2_fjLj128EEEEELb1ELb0ELb1ELb1EEEvNS_9FwdParamsE
        .type           _ZN10layer_norm13ln_fwd_kernelINS_13Kernel_traitsIf13__nv_bfloat16fS2_fjLj1280ELj1ELj4ELj1ELj16ENS_18Kernel_traits_baseILj1280EfS2_fS2_fjLj128EEEEELb1ELb0ELb1ELb1EEEvNS_9FwdParamsE,@function
        .size           _ZN10layer_norm13ln_fwd_kernelINS_13Kernel_traitsIf13__nv_bfloat16fS2_fjLj1280ELj1ELj4ELj1ELj16ENS_18Kernel_traits_baseILj1280EfS2_fS2_fjLj128EEEEELb1ELb0ELb1ELb1EEEvNS_9FwdParamsE,(.L_x_45843 - _ZN10layer_norm13ln_fwd_kernelINS_13Kernel_traitsIf13__nv_bfloat16fS2_fjLj1280ELj1ELj4ELj1ELj16ENS_18Kernel_traits_baseILj1280EfS2_fS2_fjLj128EEEEELb1ELb0ELb1ELb1EEEvNS_9FwdParamsE)
        .other          _ZN10layer_norm13ln_fwd_kernelINS_13Kernel_traitsIf13__nv_bfloat16fS2_fjLj1280ELj1ELj4ELj1ELj16ENS_18Kernel_traits_baseILj1280EfS2_fS2_fjLj128EEEEELb1ELb0ELb1ELb1EEEvNS_9FwdParamsE,@"STO_CUDA_ENTRY STV_DEFAULT"
_ZN10layer_norm13ln_fwd_kernelINS_13Kernel_traitsIf13__nv_bfloat16fS2_fjLj1280ELj1ELj4ELj1ELj16ENS_18Kernel_traits_baseILj1280EfS2_fS2_fjLj128EEEEELb1ELb0ELb1ELb1EEEvNS_9FwdParamsE:
.text._ZN10layer_norm13ln_fwd_kernelINS_13Kernel_traitsIf13__nv_bfloat16fS2_fjLj1280ELj1ELj4ELj1ELj16ENS_18Kernel_traits_baseILj1280EfS2_fS2_fjLj128EEEEELb1ELb0ELb1ELb1EEEvNS_9FwdParamsE:
[----:B------:R-:W-:Y:S01]  /*0000*/  LDC R1, c[0x0][0x37c] ;  /* 0x0000df00ff017b82 */ /* 0x000fe20000000800 */
[----:B------:R-:W0:Y:S07]  /*0010*/  LDCU.U8 UR4, c[0x0][0x464] ;  /* 0x00008c80ff0477ac */ /* 0x000e2e0008000000 */
[----:B------:R-:W1:Y:S01]  /*0020*/  LDC R154, c[0x0][0x458] ;  /* 0x00011600ff9a7b82 */ /* 0x000e620000000800 */
[----:B------:R-:W2:Y:S01]  /*0030*/  LDCU.64 UR6, c[0x0][0x450] ;  /* 0x00008a00ff0677ac */ /* 0x000ea20008000a00 */
[----:B------:R-:W3:Y:S06]  /*0040*/  LDCU.64 UR8, c[0x0][0x358] ;  /* 0x00006b00ff0877ac */ /* 0x000eec0008000a00 */
[----:B------:R-:W1:Y:S01]  /*0050*/  LDC R155, c[0x0][0x45c] ;  /* 0x00011700ff9b7b82 */ /* 0x000e620000000800 */
[----:B------:R-:W4:Y:S01]  /*0060*/  LDCU.64 UR10, c[0x0][0x438] ;  /* 0x00008700ff0a77ac */ /* 0x000f220008000a00 */
[----:B0-----:R-:W-:Y:S01]  /*0070*/  ISETP.NE.AND P0, PT, RZ, UR4, PT ;  /* 0x00000004ff007c0c */ /* 0x001fe2000bf05270 */
[----:B--2---:R-:W-:-:S02]  /*0080*/  IMAD.U32 R2, RZ, RZ, UR6 ;  /* 0x00000006ff027e24 */ /* 0x004fc4000f8e00ff */
[----:B------:R-:W-:-:S10]  /*0090*/  IMAD.U32 R3, RZ, RZ, UR7 ;  /* 0x00000007ff037e24 */ /* 0x000fd4000f8e00ff */
[----:B---3--:R-:W2:Y:S01]  /*00a0*/  @P0 LDG.E.64 R2, desc[UR8][R2.64] ;  /* 0x0000000802020981 */ /* 0x008ea2000c1e1b00 */
[----:B------:R-:W0:Y:S03]  /*00b0*/  @P0 LDC R7, c[0x0][0x460] ;  /* 0x00011800ff070b82 */ /* 0x000e260000000800 */
[----:B-1----:R-:W0:Y:S01]  /*00c0*/  @P0 LDG.E.64 R4, desc[UR8][R154.64] ;  /* 0x000000089a040981 */ /* 0x002e22000c1e1b00 */
[----:B----4-:R-:W-:Y:S01]  /*00d0*/  UISETP.NE.U32.AND UP0, UPT, UR10, URZ, UPT ;  /* 0x000000ff0a00728c */ /* 0x010fe2000bf05070 */
[----:B------:R-:W1:Y:S03]  /*00e0*/  S2R R141, SR_TID.X ;  /* 0x00000000008d7919 */ /* 0x000e660000002100 */
[----:B------:R-:W3:Y:S01]  /*00f0*/  S2UR UR5, SR_CTAID.X ;  /* 0x00000000000579c3 */ /* 0x000ee20000002500 */
[----:B------:R-:W-:-:S07]  /*0100*/  UISETP.NE.AND.EX UP0, UPT, UR11, URZ, UPT, UP0 ;  /* 0x000000ff0b00728c */ /* 0x000fce000bf05300 */
[----:B------:R-:W4:Y:S01]  /*0110*/  LDC R0, c[0x0][0x360] ;  /* 0x0000d800ff007b82 */ /* 0x000f220000000800 */
[----:B---3--:R-:W-:Y:S01]  /*0120*/  USHF.L.U32 UR4, UR5, 0x2, URZ ;  /* 0x0000000205047899 */ /* 0x008fe200080006ff */
[--C-:B-1----:R-:W-:Y:S01]  /*0130*/  SHF.R.U32.HI R140, RZ, 0x5, R141.reuse ;  /* 0x00000005ff8c7819 */ /* 0x102fe2000001168d */
[----:B----4-:R-:W-:Y:S01]  /*0140*/  IMAD R139, R0, UR5, R141 ;  /* 0x00000005008b7c24 */ /* 0x010fe2000f8e028d */
[----:B------:R-:W-:-:S03]  /*0150*/  LOP3.LUT R141, R141, 0x1f, RZ, 0xc0, !PT ;  /* 0x0000001f8d8d7812 */ /* 0x000fc600078ec0ff */
[----:B------:R-:W-:Y:S02]  /*0160*/  LOP3.LUT R140, R140, UR4, RZ, 0xfc, !PT ;  /* 0x000000048c8c7c12 */ /* 0x000fe4000f8efcff */
        /* <DEDUP_REMOVED lines=50> */
.L_x_19974:
        /* <DEDUP_REMOVED lines=32> */
.L_x_19975:
[----:B------:R-:W1:Y:S02]  /*0690*/  LDCU UR4, c[0x0][0x384] ;  /* 0x00007080ff0477ac */ /* 0x000e640008000800 */
[----:B-1----:R-:W-:-:S13]  /*06a0*/  ISETP.GE.AND P0, PT, R140, UR4, PT ;  /* 0x000000048c007c0c */ /* 0x002fda000bf06270 */
[----:B------:R-:W-:Y:S05]  /*06b0*/  @P0 EXIT ;  /* 0x000000000000094d */ /* 0x000fea0003800000 */
[----:B------:R-:W-:Y:S01]  /*06c0*/  IMAD.HI.U32 R3, R139, -0x326172a9, RZ ;  /* 0xcd9e8d578b037827 */ /* 0x000fe200078e00ff */
[----:B------:R-:W-:Y:S01]  /*06d0*/  BSSY B0, `(.L_x_19976) ;  /* 0x0001dc0000007945 */ /* 0x000fe20003800000 */
[----:B------:R-:W-:Y:S01]  /*06e0*/  LOP3.LUT R154, R154, 0x3, RZ, 0xc0, !PT ;  /* 0x000000039a9a7812 */ /* 0x000fe200078ec0ff */
[----:B------:R-:W1:Y:S01]  /*06f0*/  LDCU.64 UR4, c[0x0][0x3a0] ;  /* 0x00007400ff0477ac */ /* 0x000e620008000a00 */
[----:B0-----:R-:W-:Y:S01]  /*0700*/  IMAD.HI.U32 R4, R0, -0x2daee0ad, RZ ;  /* 0xd2511f5300047827 */ /* 0x001fe200078e00ff */
[----:B------:R-:W-:-:S03]  /*0710*/  LOP3.LUT R3, R2, UR6, R3, 0x96, !PT ;  /* 0x0000000602037c12 */ /* 0x000fc6000f8e9603 */
[----:B------:R-:W-:Y:S01]  /*0720*/  IMAD R8, R0, -0x2daee0ad, RZ ;  /* 0xd2511f5300087824 */ /* 0x000fe200078e02ff */
[----:B------:R-:W-:Y:S01]  /*0730*/  LOP3.LUT R4, R4, UR7, RZ, 0x3c, !PT ;  /* 0x0000000704047c12 */ /* 0x000fe2000f8e3cff */
[----:B------:R-:W-:-:S04]  /*0740*/  IMAD.HI.U32 R7, R3, -0x2daee0ad, RZ ;  /* 0xd2511f5303077827 */ /* 0x000fc800078e00ff */
[----:B------:R-:W-:Y:S01]  /*0750*/  IMAD R6, R139, -0x326172a9, RZ ;  /* 0xcd9e8d578b067824 */ /* 0x000fe200078e02ff */
[----:B------:R-:W-:Y:S01]  /*0760*/  LOP3.LUT R7, R8, UR10, R7, 0x96, !PT ;  /* 0x0000000a08077c12 */ /* 0x000fe2000f8e9607 */
[----:B------:R-:W-:Y:S01]  /*0770*/  IMAD.HI.U32 R5, R4, -0x326172a9, RZ ;  /* 0xcd9e8d5704057827 */ /* 0x000fe200078e00ff */
[----:B------:R-:W0:Y:S03]  /*0780*/  LDCU UR10, c[0x0][0x404] ;  /* 0x00008080ff0a77ac */ /* 0x000e260008000800 */
        /* <DEDUP_REMOVED lines=15> */
[----:B------:R-:W2:Y:S01]  /*0880*/  LDCU.U8 UR11, c[0x0][0x410] ;  /* 0x00008200ff0b77ac */ /* 0x000ea20008000000 */
[----:B------:R-:W-:-:S04]  /*0890*/  IMAD.HI.U32 R3, R5, -0x326172a9, RZ ;  /* 0xcd9e8d5705037827 */ /* 0x000fc800078e00ff */
[----:B------:R-:W-:Y:S01]  /*08a0*/  IMAD.HI.U32 R7, R4, -0x2daee0ad, RZ ;  /* 0xd2511f5304077827 */ /* 0x000fe200078e00ff */
[----:B------:R-:W-:-:S03]  /*08b0*/  LOP3.LUT R3, R6, UR18, R3, 0x96, !PT ;  /* 0x0000001206037c12 */ /* 0x000fc6000f8e9603 */
[----:B------:R-:W-:Y:S01]  /*08c0*/  IMAD R9, R4, -0x2daee0ad, RZ ;  /* 0xd2511f5304097824 */ /* 0x000fe200078e02ff */
[----:B------:R-:W-:Y:S01]  /*08d0*/  LOP3.LUT R7, R8, UR13, R7, 0x96, !PT ;  /* 0x0000000d08077c12 */ /* 0x000fe2000f8e9607 */
[----:B------:R-:W-:Y:S01]  /*08e0*/  IMAD.HI.U32 R6, R3, -0x2daee0ad, RZ ;  /* 0xd2511f5303067827 */ /* 0x000fe200078e00ff */
[----:B------:R-:W3:Y:S03]  /*08f0*/  LDCU.64 UR12, c[0x0][0x408] ;  /* 0x00008100ff0c77ac */ /* 0x000ee60008000a00 */
        /* <DEDUP_REMOVED lines=30> */
[----:B------:R-:W-:Y:S02]  /*0ae0*/  IMAD.MOV.U32 R5, RZ, RZ, RZ ;  /* 0x000000ffff057224 */ /* 0x000fe400078e00ff */
[----:B01234-:R-:W-:-:S07]  /*0af0*/  IMAD R6, R10, -0x326172a9, RZ ;  /* 0xcd9e8d570a067824 */ /* 0x01ffce00078e02ff */
.L_x_20551:
[----:B------:R-:W0:Y:S08]  /*0b00*/  LDC.64 R12, c[0x0][0x3f0] ;  /* 0x0000fc00ff0c7b82 */ /* 0x000e300000000a00 */
[----:B------:R-:W1:Y:S01]  /*0b10*/  LDC R152, c[0x0][0x388] ;  /* 0x0000e200ff987b82 */ /* 0x000e620000000800 */
[----:B0-----:R-:W-:-:S05]  /*0b20*/  IMAD.WIDE R12, R140, 0x4, R12 ;  /* 0x000000048c0c7825 */ /* 0x001fca00078e020c */
[----:B------:R-:W2:Y:S01]  /*0b30*/  LDG.E R153, desc[UR8][R12.64] ;  /* 0x000000080c997981 */ /* 0x000ea2000c1e1900 */
[----:B------:R-:W-:Y:S01]  /*0b40*/  HFMA2 R129, -RZ, RZ, 0, 0 ;  /* 0x00000000ff817431 */ /* 0x000fe200000001ff */
[----:B--2---:R-:W-:-:S13]  /*0b50*/  ISETP.GE.AND P1, PT, R153, 0x1, PT ;  /* 0x000000019900780c */ /* 0x004fda0003f26270 */
[----:B------:R-:W0:Y:S01]  /*0b60*/  @P1 LDC.64 R14, c[0x0][0x390] ;  /* 0x0000e400ff0e1b82 */ /* 0x000e220000000a00 */
[----:B------:R-:W-:-:S04]  /*0b70*/  @P1 VIADD R17, R153, 0xffffffff ;  /* 0xffffffff99111836 */ /* 0x000fc80000000000 */
[----:B-1----:R-:W-:-:S03]  /*0b80*/  @P1 IMAD R18, R17, R152, RZ ;  /* 0x0000009811121224 */ /* 0x002fc600078e02ff */
[----:B------:R-:W1:Y:S02]  /*0b90*/  LDC.64 R16, c[0x0][0x3f8] ;  /* 0x0000fe00ff107b82 */ /* 0x000e640000000a00 */
[----:B------:R-:W-:-:S04]  /*0ba0*/  @P1 SHF.R.S32.HI R19, RZ, 0x1f, R18 ;  /* 0x0000001fff131819 */ /* 0x000fc80000011412 */
[----:B------:R-:W-:-:S04]  /*0bb0*/  @P1 LEA.HI R18, R19, R18, RZ, 0x3 ;  /* 0x0000001213121211 */ /* 0x000fc800078f18ff */
[----:B------:R-:W-:-:S05]  /*0bc0*/  @P1 LEA.HI.SX32 R129, R18, R141, 0x1d ;  /* 0x0000008d12811211 */ /* 0x000fca00078feaff */
[----:B0-----:R-:W-:-:S05]  /*0bd0*/  @P1 IMAD.WIDE.U32 R14, R129, 0x10, R14 ;  /* 0x00000010810e1825 */ /* 0x001fca00078e000e */
[----:B------:R-:W2:Y:S01]  /*0be0*/  @P1 LDG.E.128 R44, desc[UR8][R14.64] ;  /* 0x000000080e2c1981 */ /* 0x000ea2000c1e1d00 */
[----:B------:R-:W-:Y:S01]  /*0bf0*/  ISETP.NE.U32.AND P0, PT, RZ, UR4, PT ;  /* 0x00000004ff007c0c */ /* 0x000fe2000bf05070 */
[----:B-1----:R-:W-:-:S03]  /*0c00*/  IMAD.WIDE R12, R140, 0x4, R16 ;  /* 0x000000048c0c7825 */ /* 0x002fc600078e0210 */
[----:B------:R-:W-:Y:S01]  /*0c10*/  ISETP.NE.AND.EX P0, PT, RZ, UR5, PT, P0 ;  /* 0x00000005ff007c0c */ /* 0x000fe2000bf05300 */
[----:B------:R-:W-:Y:S01]  /*0c20*/  IMAD R16, R140, R152, RZ ;  /* 0x000000988c107224 */ /* 0x000fe200078e02ff */
[----:B------:R-:W-:Y:S01]  /*0c30*/  MOV R148, UR6 ;  /* 0x0000000600947c02 */ /* 0x000fe20008000f00 */
[----:B------:R-:W-:Y:S01]  /*0c40*/  IMAD.U32 R150, RZ, RZ, UR7 ;  /* 0x00000007ff967e24 */ /* 0x000fe2000f8e00ff */
[----:B------:R-:W-:Y:S01]  /*0c50*/  MOV R145, UR7 ;  /* 0x0000000700917c02 */ /* 0x000fe20008000f00 */
[----:B------:R-:W-:Y:S01]  /*0c60*/  IMAD.U32 R149, RZ, RZ, UR7 ;  /* 0x00000007ff957e24 */ /* 0x000fe2000f8e00ff */
[----:B------:R-:W-:Y:S01]  /*0c70*/  SHF.R.S32.HI R17, RZ, 0x1f, R16 ;  /* 0x0000001fff117819 */ /* 0x000fe20000011410 */
[----:B------:R-:W-:Y:S01]  /*0c80*/  IMAD.U32 R147, RZ, RZ, UR7 ;  /* 0x00000007ff937e24 */ /* 0x000fe2000f8e00ff */
[----:B------:R-:W-:Y:S01]  /*0c90*/  MOV R142, UR7 ;  /* 0x00000007008e7c02 */ /* 0x000fe20008000f00 */
[----:B------:R-:W-:Y:S01]  /*0ca0*/  IMAD.U32 R146, RZ, RZ, UR7 ;  /* 0x00000007ff927e24 */ /* 0x000fe2000f8e00ff */
[----:B------:R-:W-:Y:S01]  /*0cb0*/  LEA.HI R128, R17, R16, RZ, 0x3 ;  /* 0x0000001011807211 */ /* 0x000fe200078f18ff */
[----:B------:R-:W-:Y:S01]  /*0cc0*/  IMAD.U32 R144, RZ, RZ, UR6 ;  /* 0x00000006ff907e24 */ /* 0x000fe2000f8e00ff */
[----:B------:R-:W-:Y:S01]  /*0cd0*/  BSSY.RECONVERGENT B1, `(.L_x_19977) ;  /* 0x0000587000017945 */ /* 0x000fe20003800200 */
[----:B------:R-:W-:Y:S01]  /*0ce0*/  IMAD.U32 R143, RZ, RZ, UR6 ;  /* 0x00000006ff8f7e24 */ /* 0x000fe2000f8e00ff */
[----:B-----5:R2:W5:Y:S01]  /*0cf0*/  LDG.E R151, desc[UR8][R12.64] ;  /* 0x000000080c977981 */ /* 0x020562000c1e1900 */
[----:B------:R-:W-:Y:S01]  /*0d00*/  VIADD R150, R150, 0x646e171e ;  /* 0x646e171e96967836 */ /* 0x000fe20000000000 */
        /* <DEDUP_REMOVED lines=8> */
[----:B------:R-:W-:Y:S01]  /*0d90*/  VIADD R143, R143, 0xb54cda56 ;  /* 0xb54cda568f8f7836 */ /* 0x000fe20000000000 */
[----:B--2---:R-:W-:Y:S02]  /*0da0*/  PRMT R12, R47, 0x7632, R12 ;  /* 0x000076322f0c7816 */ /* 0x004fe4000000000c */
[----:B------:R-:W-:Y:S02]  /*0db0*/  PRMT R13, R46, 0x7632, R13 ;  /* 0x000076322e0d7816 */ /* 0x000fe4000000000d */
[----:B------:R-:W-:Y:S02]  /*0dc0*/  PRMT R14, R45, 0x7632, R14 ;  /* 0x000076322d0e7816 */ /* 0x000fe4000000000e */
[----:B------:R-:W-:Y:S01]  /*0dd0*/  PRMT R15, R44, 0x7632, R15 ;  /* 0x000076322c0f7816 */ /* 0x000fe2000000000f */
[----:B------:R-:W-:Y:S06]  /*0de0*/  @!P0 BRA `(.L_x_19978) ;  /* 0x0000002c00308947 */ /* 0x000fec0003800000 */
        /* <DEDUP_REMOVED lines=25> */
.L_x_19983:
        /* <DEDUP_REMOVED lines=13> */
.L_x_19985:
[----:B------:R-:W-:Y:S05]  /*1050*/  BSYNC.RECONVERGENT B4 ;  /* 0x0000000000047941 */ /* 0x000fea0003800200 */
.L_x_19984:
        /* <DEDUP_REMOVED lines=40> */
[----:B------:R-:W-:Y:S01]  /*12e0*/  LOP3.LUT R3, R146, R12, R17, 0x96, !PT ;  /* 0x0000000c92037212 */ /* 0x000fe200078e9611 */
[----:B------:R-:W-:-:S07]  /*12f0*/  IMAD.MOV.U32 R12, RZ, RZ, R16 ;  /* 0x000000ffff0c7224 */ /* 0x000fce00078e0010 */
.L_x_19982:
[----:B------:R-:W-:Y:S05]  /*1300*/  BSYNC.RECONVERGENT B3 ;  /* 0x0000000000037941 */ /* 0x000fea0003800200 */
.L_x_19981:
        /* <DEDUP_REMOVED lines=10> */
.L_x_19980:
[----:B------:R-:W-:Y:S05]  /*13b0*/  BSYNC.RECONVERGENT B2 ;  /* 0x0000000000027941 */ /* 0x000fea0003800200 */
.L_x_19979:
        /* <DEDUP_REMOVED lines=20> */
.L_x_19990:
        /* <DEDUP_REMOVED lines=13> */
.L_x_19992:
[----:B------:R-:W-:Y:S05]  /*15d0*/  BSYNC.RECONVERGENT B4 ;  /* 0x0000000000047941 */ /* 0x000fea0003800200 */
.L_x_19991:
        /* <DEDUP_REMOVED lines=39> */
[----:B------:R-:W-:Y:S02]  /*1850*/  LOP3.LUT R4, R148, R18, R21, 0x96, !PT ;  /* 0x0000001294047212 */ /* 0x000fe400078e9615 */
[----:B------:R-:W-:Y:S02]  /*1860*/  MOV R6, R20 ;  /* 0x0000001400067202 */ /* 0x000fe40000000f00 */
[----:B------:R-:W-:Y:S01]  /*1870*/  LOP3.LUT R3, R146, R14, R17, 0x96, !PT ;  /* 0x0000000e92037212 */ /* 0x000fe200078e9611 */
[----:B------:R-:W-:-:S07]  /*1880*/  IMAD.MOV.U32 R14, RZ, RZ, R16 ;  /* 0x000000ffff0e7224 */ /* 0x000fce00078e0010 */
.L_x_19989:
[----:B------:R-:W-:Y:S05]  /*1890*/  BSYNC.RECONVERGENT B3 ;  /* 0x0000000000037941 */ /* 0x000fea0003800200 */
.L_x_19988:
        /* <DEDUP_REMOVED lines=11> */
.L_x_19987:
[----:B------:R-:W-:Y:S05]  /*1950*/  BSYNC.RECONVERGENT B2 ;  /* 0x0000000000027941 */ /* 0x000fea0003800200 */
.L_x_19986:
        /* <DEDUP_REMOVED lines=20> */
.L_x_19997:
        /* <DEDUP_REMOVED lines=13> */
.L_x_19999:
[----:B------:R-:W-:Y:S05]  /*1b70*/  BSYNC.RECONVERGENT B4 ;  /* 0x0000000000047941 */ /* 0x000fea0003800200 */
.L_x_19998:
        /* <DEDUP_REMOVED lines=41> */
[----:B------:R-:W-:-:S07]  /*1e10*/  IMAD.MOV.U32 R13, RZ, RZ, RZ ;  /* 0x000000ffff0d7224 */ /* 0x000fce00078e00ff */
.L_x_19996:
[----:B------:R-:W-:Y:S05]  /*1e20*/  BSYNC.RECONVERGENT B3 ;  /* 0x0000000000037941 */ /* 0x000fea0003800200 */
.L_x_19995:
        /* <DEDUP_REMOVED lines=9> */
[----:B-----5:R-:W-:-:S07]  /*1ec0*/  FADD.FTZ R42, R42, R15 ;  /* 0x0000000f2a2a7221 */ /* 0x020fce0000010000 */
.L_x_19994:
[----:B------:R-:W-:Y:S05]  /*1ed0*/  BSYNC.RECONVERGENT B2 ;  /* 0x0000000000027941 */ /* 0x000fea0003800200 */
.L_x_19993:
        /* <DEDUP_REMOVED lines=20> */
.L_x_20004:
        /* <DEDUP_REMOVED lines=13> */
.L_x_20006:
[----:B------:R-:W-:Y:S05]  /*20f0*/  BSYNC.RECONVERGENT B4 ;  /* 0x0000000000047941 */ /* 0x000fea0003800200 */
.L_x_20005:
        /* <DEDUP_REMOVED lines=43> */
.L_x_20003:
[----:B------:R-:W-:Y:S05]  /*23b0*/  BSYNC.RECONVERGENT B3 ;  /* 0x0000000000037941 */ /* 0x000fea0003800200 */
.L_x_20002:
        /* <DEDUP_REMOVED lines=11> */
.L_x_20001:
[----:B------:R-:W-:Y:S05]  /*2470*/  BSYNC.RECONVERGENT B2 ;  /* 0x0000000000027941 */ /* 0x000fea0003800200 */
.L_x_20000:
        /* <DEDUP_REMOVED lines=20> */
.L_x_20011:
        /* <DEDUP_REMOVED lines=13> */
.L_x_20013:
[----:B------:R-:W-:Y:S05]  /*2690*/  BSYNC.RECONVERGENT B4 ;  /* 0x0000000000047941 */ /* 0x000fea0003800200 */
.L_x_20012:
        /* <DEDUP_REMOVED lines=42> */
.L_x_20010:
[----:B------:R-:W-:Y:S05]  /*2940*/  BSYNC.RECONVERGENT B3 ;  /* 0x0000000000037941 */ /* 0x000fea0003800200 */
.L_x_20009:
        /* <DEDUP_REMOVED lines=9> */
[----:B-----5:R-:W-:-:S07]  /*29e0*/  FADD.FTZ R36, R36, R15 ;  /* 0x0000000f24247221 */ /* 0x020fce0000010000 */
.L_x_20008:
[----:B------:R-:W-:Y:S05]  /*29f0*/  BSYNC.RECONVERGENT B2 ;  /* 0x0000000000027941 */ /* 0x000fea0003800200 */
.L_x_20007:
        /* <DEDUP_REMOVED lines=20> */
.L_x_20018:
        /* <DEDUP_REMOVED lines=13> */
.L_x_20020:
[----:B------:R-:W-:Y:S05]  /*2c10*/  BSYNC.RECONVERGENT B4 ;  /* 0x0000000000047941 */ /* 0x000fea0003800200 */
.L_x_20019:
        /* <DEDUP_REMOVED lines=40> */
[----:B------:R-:W-:Y:S01]  /*2ea0*/  LOP3.LUT R3, R146, R14, R17, 0x96, !PT ;  /* 0x0000000e92037212 */ /* 0x000fe200078e9611 */
[----:B------:R-:W-:Y:S01]  /*2eb0*/  IMAD.MOV.U32 R14, RZ, RZ, R16 ;  /* 0x000000ffff0e7224 */ /* 0x000fe200078e0010 */
[----:B------:R-:W-:-:S07]  /*2ec0*/  MOV R16, R12 ;  /* 0x0000000c00107202 */ /* 0x000fce0000000f00 */
.L_x_20017:
[----:B------:R-:W-:Y:S05]  /*2ed0*/  BSYNC.RECONVERGENT B3 ;  /* 0x0000000000037941 */ /* 0x000fea0003800200 */
.L_x_20016:
[----:B------:R-:W-:Y:S01]  /*2ee0*/  PRMT R13, R46, 0x7632, R13 ;  /* 0x000076322e0d7816 */ /* 0x000fe2000000000d */
        /* <DEDUP_REMOVED lines=10> */
.L_x_20015:
[----:B------:R-:W-:Y:S05]  /*2f90*/  BSYNC.RECONVERGENT B2 ;  /* 0x0000000000027941 */ /* 0x000fea0003800200 */
.L_x_20014:
        /* <DEDUP_REMOVED lines=20> */
.L_x_20025:
        /* <DEDUP_REMOVED lines=13> */
.L_x_20027:
[----:B------:R-:W-:Y:S05]  /*31b0*/  BSYNC.RECONVERGENT B4 ;  /* 0x0000000000047941 */ /* 0x000fea0003800200 */
.L_x_20026:
        /* <DEDUP_REMOVED lines=42> */
.L_x_20024:
[----:B------:R-:W-:Y:S05]  /*3460*/  BSYNC.RECONVERGENT B3 ;  /* 0x0000000000037941 */ /* 0x000fea0003800200 */
.L_x_20023:
        /* <DEDUP_REMOVED lines=10> */
.L_x_20022:
[----:B------:R-:W-:Y:S05]  /*3510*/  BSYNC.RECONVERGENT B2 ;  /* 0x0000000000027941 */ /* 0x000fea0003800200 */
.L_x_20021:
        /* <DEDUP_REMOVED lines=19> */
.L_x_20031:
        /* <DEDUP_REMOVED lines=13> */
.L_x_20033:
[----:B------:R-:W-:Y:S05]  /*3720*/  BSYNC.RECONVERGENT B3 ;  /* 0x0000000000037941 */ /* 0x000fea0003800200 */
.L_x_20032:
        /* <DEDUP_REMOVED lines=43> */
.L_x_20030:
[----:B------:R-:W-:Y:S05]  /*39e0*/  BSYNC.RECONVERGENT B2 ;  /* 0x0000000000027941 */ /* 0x000fea0003800200 */
.L_x_20029:
        /* <DEDUP_REMOVED lines=12> */
.L_x_19978:
[----:B------:R-:W-:Y:S01]  /*3ab0*/  BSSY.RECONVERGENT B2, `(.L_x_20034) ;  /* 0x0000057000027945 */ /* 0x000fe20003800200 */
[----:B------:R-:W-:Y:S01]  /*3ac0*/  MOV R18, R155 ;  /* 0x0000009b00127202 */ /* 0x000fe20000000f00 */
[----:B------:R-:W-:Y:S02]  /*3ad0*/  IMAD.MOV.U32 R16, RZ, RZ, R154 ;  /* 0x000000ffff107224 */ /* 0x000fe400078e009a */
[----:B------:R-:W-:Y:S01]  /*3ae0*/  IMAD.MOV.U32 R40, RZ, RZ, RZ ;  /* 0x000000ffff287224 */ /* 0x000fe200078e00ff */
        /* <DEDUP_REMOVED lines=17> */
.L_x_20038:
        /* <DEDUP_REMOVED lines=13> */
.L_x_20040:
[----:B------:R-:W-:Y:S05]  /*3cd0*/  BSYNC.RECONVERGENT B4 ;  /* 0x0000000000047941 */ /* 0x000fea0003800200 */
.L_x_20039:
        /* <DEDUP_REMOVED lines=42> */
.L_x_20037:
[----:B------:R-:W-:Y:S05]  /*3f80*/  BSYNC.RECONVERGENT B3 ;  /* 0x0000000000037941 */ /* 0x000fea0003800200 */
.L_x_20036:
        /* <DEDUP_REMOVED lines=9> */
.L_x_20035:
[----:B------:R-:W-:Y:S05]  /*4020*/  BSYNC.RECONVERGENT B2 ;  /* 0x0000000000027941 */ /* 0x000fea0003800200 */
.L_x_20034:
        /* <DEDUP_REMOVED lines=17> */
.L_x_20045:
        /* <DEDUP_REMOVED lines=13> */
.L_x_20047:
[----:B------:R-:W-:Y:S05]  /*4210*/  BSYNC.RECONVERGENT B4 ;  /* 0x0000000000047941 */ /* 0x000fea0003800200 */
.L_x_20046:
        /* <DEDUP_REMOVED lines=43> */
.L_x_20044:
[----:B------:R-:W-:Y:S05]  /*44d0*/  BSYNC.RECONVERGENT B3 ;  /* 0x0000000000037941 */ /* 0x000fea0003800200 */
.L_x_20043:
        /* <DEDUP_REMOVED lines=9> */
.L_x_20042:
[----:B------:R-:W-:Y:S05]  /*4570*/  BSYNC.RECONVERGENT B2 ;  /* 0x0000000000027941 */ /* 0x000fea0003800200 */
.L_x_20041:
        /* <DEDUP_REMOVED lines=17> */
.L_x_20052:
        /* <DEDUP_REMOVED lines=13> */
.L_x_20054:
[----:B------:R-:W-:Y:S05]  /*4760*/  BSYNC.RECONVERGENT B4 ;  /* 0x0000000000047941 */ /* 0x000fea0003800200 */
.L_x_20053:
        /* <DEDUP_REMOVED lines=42> */
[----:B------:R-:W-:-:S07]  /*4a10*/  LOP3.LUT R3, R146, R20, R17, 0x96, !PT ;  /* 0x0000001492037212 */ /* 0x000fce00078e9611 */
.L_x_20051:
[----:B------:R-:W-:Y:S05]  /*4a20*/  BSYNC.RECONVERGENT B3 ;  /* 0x0000000000037941 */ /* 0x000fea0003800200 */
.L_x_20050:
        /* <DEDUP_REMOVED lines=9> */
.L_x_20049:
[----:B------:R-:W-:Y:S05]  /*4ac0*/  BSYNC.RECONVERGENT B2 ;  /* 0x0000000000027941 */ /* 0x000fea0003800200 */
.L_x_20048:
        /* <DEDUP_REMOVED lines=17> */
.L_x_20059:
        /* <DEDUP_REMOVED lines=13> */
.L_x_20061:
[----:B------:R-:W-:Y:S05]  /*4cb0*/  BSYNC.RECONVERGENT B4 ;  /* 0x0000000000047941 */ /* 0x000fea0003800200 */
.L_x_20060:
        /* <DEDUP_REMOVED lines=43> */
.L_x_20058:
[----:B------:R-:W-:Y:S05]  /*4f70*/  BSYNC.RECONVERGENT B3 ;  /* 0x0000000000037941 */ /* 0x000fea0003800200 */
.L_x_20057:
        /* <DEDUP_REMOVED lines=9> */
.L_x_20056:
[----:B------:R-:W-:Y:S05]  /*5010*/  BSYNC.RECONVERGENT B2 ;  /* 0x0000000000027941 */ /* 0x000fea0003800200 */
.L_x_20055:
        /* <DEDUP_REMOVED lines=17> */
.L_x_20066:
        /* <DEDUP_REMOVED lines=13> */
.L_x_20068:
[----:B------:R-:W-:Y:S05]  /*5200*/  BSYNC.RECONVERGENT B4 ;  /* 0x0000000000047941 */ /* 0x000fea0003800200 */
.L_x_20067:
        /* <DEDUP_REMOVED lines=43> */
.L_x_20065:
[----:B------:R-:W-:Y:S05]  /*54c0*/  BSYNC.RECONVERGENT B3 ;  /* 0x0000000000037941 */ /* 0x000fea0003800200 */
.L_x_20064:
        /* <DEDUP_REMOVED lines=9> */
.L_x_20063:
[----:B------:R-:W-:Y:S05]  /*5560*/  BSYNC.RECONVERGENT B2 ;  /* 0x0000000000027941 */ /* 0x000fea0003800200 */
.L_x_20062:
        /* <DEDUP_REMOVED lines=17> */
.L_x_20073:
        /* <DEDUP_REMOVED lines=13> */
.L_x_20075:
[----:B------:R-:W-:Y:S05]  /*5750*/  BSYNC.RECONVERGENT B4 ;  /* 0x0000000000047941 */ /* 0x000fea0003800200 */
.L_x_20074:
        /* <DEDUP_REMOVED lines=41> */
[----:B------:R-:W-:Y:S02]  /*59f0*/  IMAD.MOV.U32 R17, RZ, RZ, R18 ;  /* 0x000000ffff117224 */ /* 0x000fe400078e0012 */
[----:B------:R-:W-:-:S07]  /*5a00*/  IMAD.MOV.U32 R18, RZ, RZ, R16 ;  /* 0x000000ffff127224 */ /* 0x000fce00078e0010 */
.L_x_20072:
[----:B------:R-:W-:Y:S05]  /*5a10*/  BSYNC.RECONVERGENT B3 ;  /* 0x0000000000037941 */ /* 0x000fea0003800200 */
.L_x_20071:
        /* <DEDUP_REMOVED lines=9> */
.L_x_20070:
[----:B------:R-:W-:Y:S05]  /*5ab0*/  BSYNC.RECONVERGENT B2 ;  /* 0x0000000000027941 */ /* 0x000fea0003800200 */
.L_x_20069:
        /* <DEDUP_REMOVED lines=17> */
.L_x_20080:
        /* <DEDUP_REMOVED lines=13> */
.L_x_20082:
[----:B------:R-:W-:Y:S05]  /*5ca0*/  BSYNC.RECONVERGENT B4 ;  /* 0x0000000000047941 */ /* 0x000fea0003800200 */
.L_x_20081:
        /* <DEDUP_REMOVED lines=43> */
.L_x_20079:
[----:B------:R-:W-:Y:S05]  /*5f60*/  BSYNC.RECONVERGENT B3 ;  /* 0x0000000000037941 */ /* 0x000fea0003800200 */
.L_x_20078:
        /* <DEDUP_REMOVED lines=9> */
.L_x_20077:
[----:B------:R-:W-:Y:S05]  /*6000*/  BSYNC.RECONVERGENT B2 ;  /* 0x0000000000027941 */ /* 0x000fea0003800200 */
.L_x_20076:
        /* <DEDUP_REMOVED lines=16> */
.L_x_20085:
        /* <DEDUP_REMOVED lines=13> */
.L_x_20087:
[----:B------:R-:W-:Y:S05]  /*61e0*/  BSYNC.RECONVERGENT B3 ;  /* 0x0000000000037941 */ /* 0x000fea0003800200 */
.L_x_20086:
        /* <DEDUP_REMOVED lines=43> */
.L_x_20084:
[----:B------:R-:W-:Y:S05]  /*64a0*/  BSYNC.RECONVERGENT B2 ;  /* 0x0000000000027941 */ /* 0x000fea0003800200 */
.L_x_20083:
        /* <DEDUP_REMOVED lines=9> */
.L_x_20028:
[----:B------:R-:W-:Y:S05]  /*6540*/  BSYNC.RECONVERGENT B1 ;  /* 0x0000000000017941 */ /* 0x000fea0003800200 */
.L_x_19977:
        /* <DEDUP_REMOVED lines=26> */
.L_x_20089:
[----:B------:R-:W-:Y:S05]  /*66f0*/  BSYNC.RECONVERGENT B1 ;  /* 0x0000000000017941 */ /* 0x000fea0003800200 */
.L_x_20088:
[----:B------:R-:W-:Y:S04]  /*6700*/  BSSY.RECONVERGENT B1, `(.L_x_20090) ;  /* 0x0000006000017945 */ /* 0x000fe80003800200 */
[----:B------:R-:W-:Y:S05]  /*6710*/  @!P1 BRA `(.L_x_20091) ;  /* 0x0000000000109947 */ /* 0x000fea0003800000 */
[----:B------:R-:W2:Y:S01]  /*6720*/  LDC.64 R44, c[0x0][0x390] ;  /* 0x0000e400ff2c7b82 */ /* 0x000ea20000000a00 */
[----:B01----:R-:W-:-:S04]  /*6730*/  VIADD R13, R129, 0x20 ;  /* 0x00000020810d7836 */ /* 0x003fc80000000000 */
[----:B--2---:R-:W-:-:S06]  /*6740*/  IMAD.WIDE.U32 R44, R13, 0x10, R44 ;  /* 0x000000100d2c7825 */ /* 0x004fcc00078e002c */
[----:B------:R-:W5:Y:S02]  /*6750*/  LDG.E.128 R44, desc[UR8][R44.64] ;  /* 0x000000082c2c7981 */ /* 0x000f64000c1e1d00 */
.L_x_20091:
[----:B------:R-:W-:Y:S05]  /*6760*/  BSYNC.RECONVERGENT B1 ;  /* 0x0000000000017941 */ /* 0x000fea0003800200 */
.L_x_20090:
[----:B------:R-:W-:Y:S04]  /*6770*/  BSSY.RECONVERGENT B1, `(.L_x_20092) ;  /* 0x0000579000017945 */ /* 0x000fe80003800200 */
[----:B------:R-:W-:Y:S05]  /*6780*/  @!P0 BRA `(.L_x_20093) ;  /* 0x0000002c002c8947 */ /* 0x000fea0003800000 */
[----:B01----:R-:W0:Y:S01]  /*6790*/  LDC.64 R12, c[0x0][0x3a0] ;  /* 0x0000e800ff0c7b82 */ /* 0x003e220000000a00 */
        /* <DEDUP_REMOVED lines=25> */
.L_x_20098:
        /* <DEDUP_REMOVED lines=13> */
.L_x_20100:
[----:B------:R-:W-:Y:S05]  /*6a00*/  BSYNC.RECONVERGENT B4 ;  /* 0x0000000000047941 */ /* 0x000fea0003800200 */
.L_x_20099:
        /* <DEDUP_REMOVED lines=41> */
.L_x_20097:
[----:B------:R-:W-:Y:S05]  /*6ca0*/  BSYNC.RECONVERGENT B3 ;  /* 0x0000000000037941 */ /* 0x000fea0003800200 */
.L_x_20096:
        /* <DEDUP_REMOVED lines=10> */
.L_x_20095:
[----:B------:R-:W-:Y:S05]  /*6d50*/  BSYNC.RECONVERGENT B2 ;  /* 0x0000000000027941 */ /* 0x000fea0003800200 */
.L_x_20094:
        /* <DEDUP_REMOVED lines=20> */
.L_x_20105:
        /* <DEDUP_REMOVED lines=13> */
.L_x_20107:
[----:B------:R-:W-:Y:S05]  /*6f70*/  BSYNC.RECONVERGENT B4 ;  /* 0x0000000000047941 */ /* 0x000fea0003800200 */
.L_x_20106:
        /* <DEDUP_REMOVED lines=43> */
.L_x_20104:
[----:B------:R-:W-:Y:S05]  /*7230*/  BSYNC.RECONVERGENT B3 ;  /* 0x0000000000037941 */ /* 0x000fea0003800200 */
.L_x_20103:
        /* <DEDUP_REMOVED lines=11> */
.L_x_20102:
[----:B------:R-:W-:Y:S05]  /*72f0*/  BSYNC.RECONVERGENT B2 ;  /* 0x0000000000027941 */ /* 0x000fea0003800200 */
.L_x_20101:
        /* <DEDUP_REMOVED lines=20> */
.L_x_20112:
        /* <DEDUP_REMOVED lines=13> */
.L_x_20114:
[----:B------:R-:W-:Y:S05]  /*7510*/  BSYNC.RECONVERGENT B4 ;  /* 0x0000000000047941 */ /* 0x000fea0003800200 */
.L_x_20113:
        /* <DEDUP_REMOVED lines=42> */
.L_x_20111:
[----:B------:R-:W-:Y:S05]  /*77c0*/  BSYNC.RECONVERGENT B3 ;  /* 0x0000000000037941 */ /* 0x000fea0003800200 */
.L_x_20110:
        /* <DEDUP_REMOVED lines=10> */
.L_x_20109:
[----:B------:R-:W-:Y:S05]  /*7870*/  BSYNC.RECONVERGENT B2 ;  /* 0x0000000000027941 */ /* 0x000fea0003800200 */
.L_x_20108:
        /* <DEDUP_REMOVED lines=20> */
.L_x_20119:
        /* <DEDUP_REMOVED lines=13> */
.L_x_20121:
[----:B------:R-:W-:Y:S05]  /*7a90*/  BSYNC.RECONVERGENT B4 ;  /* 0x0000000000047941 */ /* 0x000fea0003800200 */
.L_x_20120:
        /* <DEDUP_REMOVED lines=43> */
.L_x_20118:
[----:B------:R-:W-:Y:S05]  /*7d50*/  BSYNC.RECONVERGENT B3 ;  /* 0x0000000000037941 */ /* 0x000fea0003800200 */
.L_x_20117:
        /* <DEDUP_REMOVED lines=11> */
.L_x_20116:
[----:B------:R-:W-:Y:S05]  /*7e10*/  BSYNC.RECONVERGENT B2 ;  /* 0x0000000000027941 */ /* 0x000fea0003800200 */
.L_x_20115:
        /* <DEDUP_REMOVED lines=20> */
.L_x_20126:
        /* <DEDUP_REMOVED lines=13> */
.L_x_20128:
[----:B------:R-:W-:Y:S05]  /*8030*/  BSYNC.RECONVERGENT B4 ;  /* 0x0000000000047941 */ /* 0x000fea0003800200 */
.L_x_20127:
        /* <DEDUP_REMOVED lines=41> */
[----:B------:R-:W-:-:S07]  /*82d0*/  LOP3.LUT R3, R146, R12, R21, 0x96, !PT ;  /* 0x0000000c92037212 */ /* 0x000fce00078e9615 */
.L_x_20125:
[----:B------:R-:W-:Y:S05]  /*82e0*/  BSYNC.RECONVERGENT B3 ;  /* 0x0000000000037941 */ /* 0x000fea0003800200 */
.L_x_20124:
        /* <DEDUP_REMOVED lines=10> */
.L_x_20123:
[----:B------:R-:W-:Y:S05]  /*8390*/  BSYNC.RECONVERGENT B2 ;  /* 0x0000000000027941 */ /* 0x000fea0003800200 */
.L_x_20122:
        /* <DEDUP_REMOVED lines=20> */
.L_x_20133:
        /* <DEDUP_REMOVED lines=13> */
.L_x_20135:
[----:B------:R-:W-:Y:S05]  /*85b0*/  BSYNC.RECONVERGENT B4 ;  /* 0x0000000000047941 */ /* 0x000fea0003800200 */
.L_x_20134:
        /* <DEDUP_REMOVED lines=43> */
.L_x_20132:
[----:B------:R-:W-:Y:S05]  /*8870*/  BSYNC.RECONVERGENT B3 ;  /* 0x0000000000037941 */ /* 0x000fea0003800200 */
.L_x_20131:
        /* <DEDUP_REMOVED lines=11> */
.L_x_20130:
[----:B------:R-:W-:Y:S05]  /*8930*/  BSYNC.RECONVERGENT B2 ;  /* 0x0000000000027941 */ /* 0x000fea0003800200 */
.L_x_20129:
        /* <DEDUP_REMOVED lines=20> */
.L_x_20140:
        /* <DEDUP_REMOVED lines=13> */
.L_x_20142:
[----:B------:R-:W-:Y:S05]  /*8b50*/  BSYNC.RECONVERGENT B4 ;  /* 0x0000000000047941 */ /* 0x000fea0003800200 */
.L_x_20141:
        /* <DEDUP_REMOVED lines=42> */
.L_x_20139:
[----:B------:R-:W-:Y:S05]  /*8e00*/  BSYNC.RECONVERGENT B3 ;  /* 0x0000000000037941 */ /* 0x000fea0003800200 */
.L_x_20138:
        /* <DEDUP_REMOVED lines=10> */
.L_x_20137:
[----:B------:R-:W-:Y:S05]  /*8eb0*/  BSYNC.RECONVERGENT B2 ;  /* 0x0000000000027941 */ /* 0x000fea0003800200 */
.L_x_20136:
        /* <DEDUP_REMOVED lines=19> */
.L_x_20146:
        /* <DEDUP_REMOVED lines=13> */
.L_x_20148:
[----:B------:R-:W-:Y:S05]  /*90c0*/  BSYNC.RECONVERGENT B3 ;  /* 0x0000000000037941 */ /* 0x000fea0003800200 */
.L_x_20147:
        /* <DEDUP_REMOVED lines=42> */
.L_x_20145:
[----:B------:R-:W-:Y:S05]  /*9370*/  BSYNC.RECONVERGENT B2 ;  /* 0x0000000000027941 */ /* 0x000fea0003800200 */
.L_x_20144:
        /* <DEDUP_REMOVED lines=12> */
.L_x_20093:
[----:B------:R-:W-:Y:S01]  /*9440*/  BSSY.RECONVERGENT B2, `(.L_x_20149) ;  /* 0x0000056000027945 */ /* 0x000fe20003800200 */
[----:B------:R-:W-:Y:S01]  /*9450*/  MOV R132, R18 ;  /* 0x0000001200847202 */ /* 0x000fe20000000f00 */
[----:B01----:R-:W-:Y:S02]  /*9460*/  IMAD.MOV.U32 R12, RZ, RZ, R19 ;  /* 0x000000ffff0c7224 */ /* 0x003fe400078e0013 */
        /* <DEDUP_REMOVED lines=18> */
.L_x_20153:
        /* <DEDUP_REMOVED lines=13> */
.L_x_20155:
[----:B------:R-:W-:Y:S05]  /*9660*/  BSYNC.RECONVERGENT B4 ;  /* 0x0000000000047941 */ /* 0x000fea0003800200 */
.L_x_20154:
        /* <DEDUP_REMOVED lines=41> */
.L_x_20152:
[----:B------:R-:W-:Y:S05]  /*9900*/  BSYNC.RECONVERGENT B3 ;  /* 0x0000000000037941 */ /* 0x000fea0003800200 */
.L_x_20151:
        /* <DEDUP_REMOVED lines=9> */
.L_x_20150:
[----:B------:R-:W-:Y:S05]  /*99a0*/  BSYNC.RECONVERGENT B2 ;  /* 0x0000000000027941 */ /* 0x000fea0003800200 */
.L_x_20149:
        /* <DEDUP_REMOVED lines=17> */
.L_x_20160:
        /* <DEDUP_REMOVED lines=13> */
.L_x_20162:
[----:B------:R-:W-:Y:S05]  /*9b90*/  BSYNC.RECONVERGENT B4 ;  /* 0x0000000000047941 */ /* 0x000fea0003800200 */
.L_x_20161:
        /* <DEDUP_REMOVED lines=43> */
.L_x_20159:
[----:B------:R-:W-:Y:S05]  /*9e50*/  BSYNC.RECONVERGENT B3 ;  /* 0x0000000000037941 */ /* 0x000fea0003800200 */
.L_x_20158:
        /* <DEDUP_REMOVED lines=10> */
.L_x_20157:
[----:B------:R-:W-:Y:S05]  /*9f00*/  BSYNC.RECONVERGENT B2 ;  /* 0x0000000000027941 */ /* 0x000fea0003800200 */
.L_x_20156:
        /* <DEDUP_REMOVED lines=17> */
.L_x_20167:
        /* <DEDUP_REMOVED lines=13> */
.L_x_20169:
[----:B------:R-:W-:Y:S05]  /*a0f0*/  BSYNC.RECONVERGENT B4 ;  /* 0x0000000000047941 */ /* 0x000fea0003800200 */
.L_x_20168:
        /* <DEDUP_REMOVED lines=43> */
.L_x_20166:
[----:B------:R-:W-:Y:S05]  /*a3b0*/  BSYNC.RECONVERGENT B3 ;  /* 0x0000000000037941 */ /* 0x000fea0003800200 */
.L_x_20165:
        /* <DEDUP_REMOVED lines=9> */
.L_x_20164:
[----:B------:R-:W-:Y:S05]  /*a450*/  BSYNC.RECONVERGENT B2 ;  /* 0x0000000000027941 */ /* 0x000fea0003800200 */
.L_x_20163:
        /* <DEDUP_REMOVED lines=17> */
.L_x_20174:
        /* <DEDUP_REMOVED lines=13> */
.L_x_20176:
[----:B------:R-:W-:Y:S05]  /*a640*/  BSYNC.RECONVERGENT B4 ;  /* 0x0000000000047941 */ /* 0x000fea0003800200 */
.L_x_20175:
        /* <DEDUP_REMOVED lines=43> */
.L_x_20173:
[----:B------:R-:W-:Y:S05]  /*a900*/  BSYNC.RECONVERGENT B3 ;  /* 0x0000000000037941 */ /* 0x000fea0003800200 */
.L_x_20172:
        /* <DEDUP_REMOVED lines=10> */
.L_x_20171:
[----:B------:R-:W-:Y:S05]  /*a9b0*/  BSYNC.RECONVERGENT B2 ;  /* 0x0000000000027941 */ /* 0x000fea0003800200 */
.L_x_20170:
        /* <DEDUP_REMOVED lines=17> */
.L_x_20181:
        /* <DEDUP_REMOVED lines=13> */
.L_x_20183:
[----:B------:R-:W-:Y:S05]  /*aba0*/  BSYNC.RECONVERGENT B4 ;  /* 0x0000000000047941 */ /* 0x000fea0003800200 */
.L_x_20182:
        /* <DEDUP_REMOVED lines=43> */
.L_x_20180:
[----:B------:R-:W-:Y:S05]  /*ae60*/  BSYNC.RECONVERGENT B3 ;  /* 0x0000000000037941 */ /* 0x000fea0003800200 */
.L_x_20179:
        /* <DEDUP_REMOVED lines=9> */
.L_x_20178:
[----:B------:R-:W-:Y:S05]  /*af00*/  BSYNC.RECONVERGENT B2 ;  /* 0x0000000000027941 */ /* 0x000fea0003800200 */
.L_x_20177:
        /* <DEDUP_REMOVED lines=17> */
.L_x_20188:
        /* <DEDUP_REMOVED lines=13> */
.L_x_20190:
[----:B------:R-:W-:Y:S05]  /*b0f0*/  BSYNC.RECONVERGENT B4 ;  /* 0x0000000000047941 */ /* 0x000fea0003800200 */
.L_x_20189:
        /* <DEDUP_REMOVED lines=41> */
[----:B------:R-:W-:Y:S01]  /*b390*/  MOV R14, R132 ;  /* 0x00000084000e7202 */ /* 0x000fe20000000f00 */
[----:B------:R-:W-:-:S07]  /*b3a0*/  IMAD.MOV.U32 R132, RZ, RZ, R12 ;  /* 0x000000ffff847224 */ /* 0x000fce00078e000c */
.L_x_20187:
[----:B------:R-:W-:Y:S05]  /*b3b0*/  BSYNC.RECONVERGENT B3 ;  /* 0x0000000000037941 */ /* 0x000fea0003800200 */
.L_x_20186:
        /* <DEDUP_REMOVED lines=10> */
.L_x_20185:
[----:B------:R-:W-:Y:S05]  /*b460*/  BSYNC.RECONVERGENT B2 ;  /* 0x0000000000027941 */ /* 0x000fea0003800200 */
.L_x_20184:
        /* <DEDUP_REMOVED lines=17> */
.L_x_20195:
        /* <DEDUP_REMOVED lines=13> */
.L_x_20197:
[----:B------:R-:W-:Y:S05]  /*b650*/  BSYNC.RECONVERGENT B4 ;  /* 0x0000000000047941 */ /* 0x000fea0003800200 */
.L_x_20196:
        /* <DEDUP_REMOVED lines=40> */
[----:B------:R-:W-:Y:S01]  /*b8e0*/  MOV R14, R132 ;  /* 0x00000084000e7202 */ /* 0x000fe20000000f00 */
[----:B------:R-:W-:Y:S02]  /*b8f0*/  IMAD.MOV.U32 R132, RZ, RZ, R12 ;  /* 0x000000ffff847224 */ /* 0x000fe400078e000c */
[----:B------:R-:W-:-:S07]  /*b900*/  IMAD.MOV.U32 R12, RZ, RZ, RZ ;  /* 0x000000ffff0c7224 */ /* 0x000fce00078e00ff */
.L_x_20194:
[----:B------:R-:W-:Y:S05]  /*b910*/  BSYNC.RECONVERGENT B3 ;  /* 0x0000000000037941 */ /* 0x000fea0003800200 */
.L_x_20193:
        /* <DEDUP_REMOVED lines=9> */
.L_x_20192:
[----:B------:R-:W-:Y:S05]  /*b9b0*/  BSYNC.RECONVERGENT B2 ;  /* 0x0000000000027941 */ /* 0x000fea0003800200 */
.L_x_20191:
        /* <DEDUP_REMOVED lines=16> */
.L_x_20200:
        /* <DEDUP_REMOVED lines=13> */
.L_x_20202:
[----:B------:R-:W-:Y:S05]  /*bb90*/  BSYNC.RECONVERGENT B3 ;  /* 0x0000000000037941 */ /* 0x000fea0003800200 */
.L_x_20201:
        /* <DEDUP_REMOVED lines=42> */
[----:B------:R-:W-:-:S07]  /*be40*/  IMAD.MOV.U32 R132, RZ, RZ, R12 ;  /* 0x000000ffff847224 */ /* 0x000fce00078e000c */
.L_x_20199:
[----:B------:R-:W-:Y:S05]  /*be50*/  BSYNC.RECONVERGENT B2 ;  /* 0x0000000000027941 */ /* 0x000fea0003800200 */
.L_x_20198:
        /* <DEDUP_REMOVED lines=10> */
.L_x_20143:
[----:B------:R-:W-:Y:S05]  /*bf00*/  BSYNC.RECONVERGENT B1 ;  /* 0x0000000000017941 */ /* 0x000fea0003800200 */
.L_x_20092:
[----:B------:R-:W-:Y:S01]  /*bf10*/  VIADD R13, R128, 0x20 ;  /* 0x00000020800d7836 */ /* 0x000fe20000000000 */
[----:B------:R-:W0:Y:S01]  /*bf20*/  @P1 LDC.64 R20, c[0x0][0x390] ;  /* 0x0000e400ff141b82 */ /* 0x000e220000000a00 */
[----:B------:R-:W-:Y:S01]  /*bf30*/  @P1 IADD3 R15, PT, PT, R129, 0x40, RZ ;  /* 0x00000040810f1810 */ /* 0x000fe20007ffe0ff */
[----:B------:R-:W-:Y:S01]  /*bf40*/  BSSY.RECONVERGENT B1, `(.L_x_20203) ;  /* 0x000001b000017945 */ /* 0x000fe20003800200 */
[----:B------:R-:W-:-:S05]  /*bf50*/  IMAD.WIDE.U32 R12, R13, 0x20, R158 ;  /* 0x000000200d0c7825 */ /* 0x000fca00078e009e */
[----:B-----5:R1:W-:Y:S04]  /*bf60*/  STG.E.128 desc[UR8][R12.64], R32 ;  /* 0x000000200c007986 */ /* 0x0203e8000c101d08 */
[----:B------:R1:W-:Y:S01]  /*bf70*/  STG.E.128 desc[UR8][R12.64+0x10], R28 ;  /* 0x0000101c0c007986 */ /* 0x0003e2000c101d08 */
[----:B0-----:R-:W-:Y:S01]  /*bf80*/  @P1 IMAD.WIDE.U32 R20, R15, 0x10, R20 ;  /* 0x000000100f141825 */ /* 0x001fe200078e0014 */
        /* <DEDUP_REMOVED lines=16> */
[----:B------:R-:W-:Y:S01]  /*c090*/  VIADD R17, R129, 0x20 ;  /* 0x0000002081117836 */ /* 0x000fe20000000000 */
[----:B------:R-:W-:Y:S02]  /*c0a0*/  LOP3.LUT R14, R14, R18, R16, 0xfe, !PT ;  /* 0x000000120e0e7212 */ /* 0x000fe400078efe10 */
[----:B------:R-:W-:Y:S01]  /*c0b0*/  LOP3.LUT R15, R23, R15, RZ, 0xfc, !PT ;  /* 0x0000000f170f7212 */ /* 0x000fe200078efcff */
[----:B0-----:R-:W-:Y:S01]  /*c0c0*/  IMAD.WIDE.U32 R12, R17, 0x8, R12 ;  /* 0x00000008110c7825 */ /* 0x001fe200078e000c */
[----:B------:R-:W-:-:S05]  /*c0d0*/  LOP3.LUT R14, R14, 0xff, R7, 0xf8, !PT ;  /* 0x000000ff0e0e7812 */ /* 0x000fca00078ef807 */
[----:B------:R0:W-:Y:S02]  /*c0e0*/  STG.E.64 desc[UR8][R12.64], R14 ;  /* 0x0000000e0c007986 */ /* 0x0001e4000c101b08 */
.L_x_20204:
[----:B------:R-:W-:Y:S05]  /*c0f0*/  BSYNC.RECONVERGENT B1 ;  /* 0x0000000000017941 */ /* 0x000fea0003800200 */
.L_x_20203:
[----:B------:R1:W5:Y:S01]  /*c100*/  @P1 LDG.E.128 R44, desc[UR8][R20.64] ;  /* 0x00000008142c1981 */ /* 0x000362000c1e1d00 */
[----:B------:R-:W-:Y:S04]  /*c110*/  BSSY.RECONVERGENT B1, `(.L_x_20205) ;  /* 0x0000579000017945 */ /* 0x000fe80003800200 */
[----:B------:R-:W-:Y:S05]  /*c120*/  @!P0 BRA `(.L_x_20206) ;  /* 0x0000002c002c8947 */ /* 0x000fea0003800000 */
[----:B-1----:R-:W1:Y:S01]  /*c130*/  LDC.64 R20, c[0x0][0x3a0] ;  /* 0x0000e800ff147b82 */ /* 0x002e620000000a00 */
[----:B0-----:R-:W-:-:S05]  /*c140*/  IADD3 R13, PT, PT, R128, 0x40, RZ ;  /* 0x00000040800d7810 */ /* 0x001fca0007ffe0ff */
[----:B-1----:R-:W-:-:S05]  /*c150*/  IMAD.WIDE.U32 R20, R13, 0x20, R20 ;  /* 0x000000200d147825 */ /* 0x002fca00078e0014 */
[----:B------:R0:W5:Y:S04]  /*c160*/  LDG.E.128 R24, desc[UR8][R20.64] ;  /* 0x0000000814187981 */ /* 0x000168000c1e1d00 */
[----:B------:R-:W5:Y:S01]  /*c170*/  LDG.E.128 R20, desc[UR8][R20.64+0x10] ;  /* 0x0000100814147981 */ /* 0x000f62000c1e1d00 */
        /* <DEDUP_REMOVED lines=21> */
.L_x_20211:
        /* <DEDUP_REMOVED lines=13> */
.L_x_20213:
[----:B------:R-:W-:Y:S05]  /*c3a0*/  BSYNC.RECONVERGENT B4 ;  /* 0x0000000000047941 */ /* 0x000fea0003800200 */
.L_x_20212:
        /* <DEDUP_REMOVED lines=41> */
.L_x_20210:
[----:B------:R-:W-:Y:S05]  /*c640*/  BSYNC.RECONVERGENT B3 ;  /* 0x0000000000037941 */ /* 0x000fea0003800200 */
.L_x_20209:
        /* <DEDUP_REMOVED lines=10> */
.L_x_20208:
[----:B------:R-:W-:Y:S05]  /*c6f0*/  BSYNC.RECONVERGENT B2 ;  /* 0x0000000000027941 */ /* 0x000fea0003800200 */
.L_x_20207:
        /* <DEDUP_REMOVED lines=20> */
.L_x_20218:
        /* <DEDUP_REMOVED lines=13> */
.L_x_20220:
[----:B------:R-:W-:Y:S05]  /*c910*/  BSYNC.RECONVERGENT B4 ;  /* 0x0000000000047941 */ /* 0x000fea0003800200 */
.L_x_20219:
        /* <DEDUP_REMOVED lines=43> */
.L_x_20217:
[----:B------:R-:W-:Y:S05]  /*cbd0*/  BSYNC.RECONVERGENT B3 ;  /* 0x0000000000037941 */ /* 0x000fea0003800200 */
.L_x_20216:
        /* <DEDUP_REMOVED lines=11> */
.L_x_20215:
[----:B------:R-:W-:Y:S05]  /*cc90*/  BSYNC.RECONVERGENT B2 ;  /* 0x0000000000027941 */ /* 0x000fea0003800200 */
.L_x_20214:
        /* <DEDUP_REMOVED lines=20> */
.L_x_20225:
        /* <DEDUP_REMOVED lines=13> */
.L_x_20227:
[----:B------:R-:W-:Y:S05]  /*ceb0*/  BSYNC.RECONVERGENT B4 ;  /* 0x0000000000047941 */ /* 0x000fea0003800200 */
.L_x_20226:
        /* <DEDUP_REMOVED lines=42> */
.L_x_20224:
[----:B------:R-:W-:Y:S05]  /*d160*/  BSYNC.RECONVERGENT B3 ;  /* 0x0000000000037941 */ /* 0x000fea0003800200 */
.L_x_20223:
        /* <DEDUP_REMOVED lines=10> */
.L_x_20222:
[----:B------:R-:W-:Y:S05]  /*d210*/  BSYNC.RECONVERGENT B2 ;  /* 0x0000000000027941 */ /* 0x000fea0003800200 */
.L_x_20221:
        /* <DEDUP_REMOVED lines=20> */
.L_x_20232:
        /* <DEDUP_REMOVED lines=13> */
.L_x_20234:
[----:B------:R-:W-:Y:S05]  /*d430*/  BSYNC.RECONVERGENT B4 ;  /* 0x0000000000047941 */ /* 0x000fea0003800200 */
.L_x_20233:
        /* <DEDUP_REMOVED lines=43> */
.L_x_20231:
[----:B------:R-:W-:Y:S05]  /*d6f0*/  BSYNC.RECONVERGENT B3 ;  /* 0x0000000000037941 */ /* 0x000fea0003800200 */
.L_x_20230:
        /* <DEDUP_REMOVED lines=11> */
.L_x_20229:
[----:B------:R-:W-:Y:S05]  /*d7b0*/  BSYNC.RECONVERGENT B2 ;  /* 0x0000000000027941 */ /* 0x000fea0003800200 */
.L_x_20228:
        /* <DEDUP_REMOVED lines=20> */
.L_x_20239:
        /* <DEDUP_REMOVED lines=13> */
.L_x_20241:
[----:B------:R-:W-:Y:S05]  /*d9d0*/  BSYNC.RECONVERGENT B4 ;  /* 0x0000000000047941 */ /* 0x000fea0003800200 */
.L_x_20240:
        /* <DEDUP_REMOVED lines=42> */
.L_x_20238:
[----:B------:R-:W-:Y:S05]  /*dc80*/  BSYNC.RECONVERGENT B3 ;  /* 0x0000000000037941 */ /* 0x000fea0003800200 */
.L_x_20237:
        /* <DEDUP_REMOVED lines=10> */
.L_x_20236:
[----:B------:R-:W-:Y:S05]  /*dd30*/  BSYNC.RECONVERGENT B2 ;  /* 0x0000000000027941 */ /* 0x000fea0003800200 */
.L_x_20235:
        /* <DEDUP_REMOVED lines=20> */
.L_x_20246:
        /* <DEDUP_REMOVED lines=13> */
.L_x_20248:
[----:B------:R-:W-:Y:S05]  /*df50*/  BSYNC.RECONVERGENT B4 ;  /* 0x0000000000047941 */ /* 0x000fea0003800200 */
.L_x_20247:
        /* <DEDUP_REMOVED lines=43> */
.L_x_20245:
[----:B------:R-:W-:Y:S05]  /*e210*/  BSYNC.RECONVERGENT B3 ;  /* 0x0000000000037941 */ /* 0x000fea0003800200 */
.L_x_20244:
        /* <DEDUP_REMOVED lines=11> */
.L_x_20243:
[----:B------:R-:W-:Y:S05]  /*e2d0*/  BSYNC.RECONVERGENT B2 ;  /* 0x0000000000027941 */ /* 0x000fea0003800200 */
.L_x_20242:
        /* <DEDUP_REMOVED lines=20> */
.L_x_20253:
        /* <DEDUP_REMOVED lines=13> */
.L_x_20255:
[----:B------:R-:W-:Y:S05]  /*e4f0*/  BSYNC.RECONVERGENT B4 ;  /* 0x0000000000047941 */ /* 0x000fea0003800200 */
.L_x_20254:
        /* <DEDUP_REMOVED lines=42> */
.L_x_20252:
[----:B------:R-:W-:Y:S05]  /*e7a0*/  BSYNC.RECONVERGENT B3 ;  /* 0x0000000000037941 */ /* 0x000fea0003800200 */
.L_x_20251:
        /* <DEDUP_REMOVED lines=10> */
.L_x_20250:
[----:B------:R-:W-:Y:S05]  /*e850*/  BSYNC.RECONVERGENT B2 ;  /* 0x0000000000027941 */ /* 0x000fea0003800200 */
.L_x_20249:
        /* <DEDUP_REMOVED lines=19> */
.L_x_20259:
        /* <DEDUP_REMOVED lines=13> */
.L_x_20261:
[----:B------:R-:W-:Y:S05]  /*ea60*/  BSYNC.RECONVERGENT B3 ;  /* 0x0000000000037941 */ /* 0x000fea0003800200 */
.L_x_20260:
        /* <DEDUP_REMOVED lines=40> */
[----:B------:R-:W-:Y:S01]  /*ecf0*/  LOP3.LUT R3, R146, R12, R131, 0x96, !PT ;  /* 0x0000000c92037212 */ /* 0x000fe200078e9683 */
[----:B------:R-:W-:-:S07]  /*ed00*/  IMAD.MOV.U32 R131, RZ, RZ, RZ ;  /* 0x000000ffff837224 */ /* 0x000fce00078e00ff */
.L_x_20258:
[----:B------:R-:W-:Y:S05]  /*ed10*/  BSYNC.RECONVERGENT B2 ;  /* 0x0000000000027941 */ /* 0x000fea0003800200 */
.L_x_20257:
        /* <DEDUP_REMOVED lines=12> */
.L_x_20206:
[----:B------:R-:W-:Y:S01]  /*ede0*/  BSSY.RECONVERGENT B2, `(.L_x_20262) ;  /* 0x0000056000027945 */ /* 0x000fe20003800200 */
[----:B------:R-:W-:Y:S01]  /*edf0*/  HFMA2 R24, -RZ, RZ, 0, 0 ;  /* 0x00000000ff187431 */ /* 0x000fe200000001ff */
[----:B------:R-:W-:Y:S01]  /*ee00*/  MOV R130, R132 ;  /* 0x0000008400827202 */ /* 0x000fe20000000f00 */
        /* <DEDUP_REMOVED lines=18> */
.L_x_20266:
        /* <DEDUP_REMOVED lines=13> */
.L_x_20268:
[----:B------:R-:W-:Y:S05]  /*f000*/  BSYNC.RECONVERGENT B4 ;  /* 0x0000000000047941 */ /* 0x000fea0003800200 */
.L_x_20267:
        /* <DEDUP_REMOVED lines=41> */
.L_x_20265:
[----:B------:R-:W-:Y:S05]  /*f2a0*/  BSYNC.RECONVERGENT B3 ;  /* 0x0000000000037941 */ /* 0x000fea0003800200 */
.L_x_20264:
        /* <DEDUP_REMOVED lines=9> */
.L_x_20263:
[----:B------:R-:W-:Y:S05]  /*f340*/  BSYNC.RECONVERGENT B2 ;  /* 0x0000000000027941 */ /* 0x000fea0003800200 */
.L_x_20262:
        /* <DEDUP_REMOVED lines=17> */
.L_x_20273:
        /* <DEDUP_REMOVED lines=13> */
.L_x_20275:
[----:B------:R-:W-:Y:S05]  /*f530*/  BSYNC.RECONVERGENT B4 ;  /* 0x0000000000047941 */ /* 0x000fea0003800200 */
.L_x_20274:
        /* <DEDUP_REMOVED lines=43> */
.L_x_20272:
[----:B------:R-:W-:Y:S05]  /*f7f0*/  BSYNC.RECONVERGENT B3 ;  /* 0x0000000000037941 */ /* 0x000fea0003800200 */
.L_x_20271:
        /* <DEDUP_REMOVED lines=10> */
.L_x_20270:
[----:B------:R-:W-:Y:S05]  /*f8a0*/  BSYNC.RECONVERGENT B2 ;  /* 0x0000000000027941 */ /* 0x000fea0003800200 */
.L_x_20269:
        /* <DEDUP_REMOVED lines=17> */
.L_x_20280:
        /* <DEDUP_REMOVED lines=13> */
.L_x_20282:
[----:B------:R-:W-:Y:S05]  /*fa90*/  BSYNC.RECONVERGENT B4 ;  /* 0x0000000000047941 */ /* 0x000fea0003800200 */
.L_x_20281:
        /* <DEDUP_REMOVED lines=43> */
.L_x_20279:
[----:B------:R-:W-:Y:S05]  /*fd50*/  BSYNC.RECONVERGENT B3 ;  /* 0x0000000000037941 */ /* 0x000fea0003800200 */
.L_x_20278:
        /* <DEDUP_REMOVED lines=9> */
.L_x_20277:
[----:B------:R-:W-:Y:S05]  /*fdf0*/  BSYNC.RECONVERGENT B2 ;  /* 0x0000000000027941 */ /* 0x000fea0003800200 */
.L_x_20276:
        /* <DEDUP_REMOVED lines=17> */
.L_x_20287:
        /* <DEDUP_REMOVED lines=13> */
.L_x_20289:
[----:B------:R-:W-:Y:S05]  /*ffe0*/  BSYNC.RECONVERGENT B4 ;  /* 0x0000000000047941 */ /* 0x000fea0003800200 */
.L_x_20288:
        /* <DEDUP_REMOVED lines=43> */
.L_x_20286:
[----:B------:R-:W-:Y:S05]  /*102a0*/  BSYNC.RECONVERGENT B3 ;  /* 0x0000000000037941 */ /* 0x000fea0003800200 */
.L_x_20285:
        /* <DEDUP_REMOVED lines=10> */
.L_x_20284:
[----:B------:R-:W-:Y:S05]  /*10350*/  BSYNC.RECONVERGENT B2 ;  /* 0x0000000000027941 */ /* 0x000fea0003800200 */
.L_x_20283:
[----:B------:R-:W-:Y:S01]  /*10360*/  BSSY.RECONVERGENT B2, `(.L_x_20290) ;  /* 0x0000054000027945 */ /* 0x000fe20003800200 */
[----:B------:R-:W-:Y:S01]  /*10370*/  MOV R12, R13 ;  /* 0x0000000d000c7202 */ /* 0x000fe20000000f00 */
[----:B-1----:R-:W-:Y:S02]  /*10380*/  IMAD.MOV.U32 R20, RZ, RZ, RZ ;  /* 0x000000ffff147224 */ /* 0x002fe400078e00ff */
        /* <DEDUP_REMOVED lines=14> */
.L_x_20294:
        /* <DEDUP_REMOVED lines=13> */
.L_x_20296:
[----:B------:R-:W-:Y:S05]  /*10540*/  BSYNC.RECONVERGENT B4 ;  /* 0x0000000000047941 */ /* 0x000fea0003800200 */
.L_x_20295:
        /* <DEDUP_REMOVED lines=43> */
.L_x_20293:
[----:B------:R-:W-:Y:S05]  /*10800*/  BSYNC.RECONVERGENT B3 ;  /* 0x0000000000037941 */ /* 0x000fea0003800200 */
.L_x_20292:
        /* <DEDUP_REMOVED lines=9> */
.L_x_20291:
[----:B------:R-:W-:Y:S05]  /*108a0*/  BSYNC.RECONVERGENT B2 ;  /* 0x0000000000027941 */ /* 0x000fea0003800200 */
.L_x_20290:
        /* <DEDUP_REMOVED lines=17> */
.L_x_20301:
        /* <DEDUP_REMOVED lines=13> */
.L_x_20303:
[----:B------:R-:W-:Y:S05]  /*10a90*/  BSYNC.RECONVERGENT B4 ;  /* 0x0000000000047941 */ /* 0x000fea0003800200 */
.L_x_20302:
        /* <DEDUP_REMOVED lines=43> */
.L_x_20300:
[----:B------:R-:W-:Y:S05]  /*10d50*/  BSYNC.RECONVERGENT B3 ;  /* 0x0000000000037941 */ /* 0x000fea0003800200 */
.L_x_20299:
        /* <DEDUP_REMOVED lines=10> */
.L_x_20298:
[----:B------:R-:W-:Y:S05]  /*10e00*/  BSYNC.RECONVERGENT B2 ;  /* 0x0000000000027941 */ /* 0x000fea0003800200 */
.L_x_20297:
        /* <DEDUP_REMOVED lines=17> */
.L_x_20308:
        /* <DEDUP_REMOVED lines=13> */
.L_x_20310:
[----:B------:R-:W-:Y:S05]  /*10ff0*/  BSYNC.RECONVERGENT B4 ;  /* 0x0000000000047941 */ /* 0x000fea0003800200 */
.L_x_20309:
        /* <DEDUP_REMOVED lines=43> */
.L_x_20307:
[----:B------:R-:W-:Y:S05]  /*112b0*/  BSYNC.RECONVERGENT B3 ;  /* 0x0000000000037941 */ /* 0x000fea0003800200 */
.L_x_20306:
        /* <DEDUP_REMOVED lines=9> */
.L_x_20305:
[----:B------:R-:W-:Y:S05]  /*11350*/  BSYNC.RECONVERGENT B2 ;  /* 0x0000000000027941 */ /* 0x000fea0003800200 */
.L_x_20304:
        /* <DEDUP_REMOVED lines=16> */
.L_x_20313:
        /* <DEDUP_REMOVED lines=13> */
.L_x_20315:
[----:B------:R-:W-:Y:S05]  /*11530*/  BSYNC.RECONVERGENT B3 ;  /* 0x0000000000037941 */ /* 0x000fea0003800200 */
.L_x_20314:
        /* <DEDUP_REMOVED lines=43> */
.L_x_20312:
[----:B------:R-:W-:Y:S05]  /*117f0*/  BSYNC.RECONVERGENT B2 ;  /* 0x0000000000027941 */ /* 0x000fea0003800200 */
.L_x_20311:
        /* <DEDUP_REMOVED lines=10> */
.L_x_20256:
[----:B------:R-:W-:Y:S05]  /*118a0*/  BSYNC.RECONVERGENT B1 ;  /* 0x0000000000017941 */ /* 0x000fea0003800200 */
.L_x_20205:
[----:B------:R-:W-:Y:S01]  /*118b0*/  IADD3 R13, PT, PT, R128, 0x40, RZ ;  /* 0x00000040800d7810 */ /* 0x000fe20007ffe0ff */
[----:B------:R-:W-:Y:S04]  /*118c0*/  BSSY.RECONVERGENT B1, `(.L_x_20316) ;  /* 0x000001a000017945 */ /* 0x000fe80003800200 */
[----:B------:R-:W-:-:S05]  /*118d0*/  IMAD.WIDE.U32 R12, R13, 0x20, R158 ;  /* 0x000000200d0c7825 */ /* 0x000fca00078e009e */
        /* <DEDUP_REMOVED lines=18> */
[----:B------:R-:W-:Y:S02]  /*11a00*/  IADD3 R17, PT, PT, R129, 0x40, RZ ;  /* 0x0000004081117810 */ /* 0x000fe40007ffe0ff */
[----:B------:R-:W-:Y:S02]  /*11a10*/  LOP3.LUT R16, R14, R18, R16, 0xfe, !PT ;  /* 0x000000120e107212 */ /* 0x000fe400078efe10 */
[----:B------:R-:W-:Y:S02]  /*11a20*/  LOP3.LUT R15, R133, R15, RZ, 0xfc, !PT ;  /* 0x0000000f850f7212 */ /* 0x000fe400078efcff */
[----:B------:R-:W-:Y:S01]  /*11a30*/  LOP3.LUT R14, R16, 0xff, R7, 0xf8, !PT ;  /* 0x000000ff100e7812 */ /* 0x000fe200078ef807 */
[----:B0-----:R-:W-:-:S05]  /*11a40*/  IMAD.WIDE.U32 R12, R17, 0x8, R12 ;  /* 0x00000008110c7825 */ /* 0x001fca00078e000c */
[----:B------:R1:W-:Y:S02]  /*11a50*/  STG.E.64 desc[UR8][R12.64], R14 ;  /* 0x0000000e0c007986 */ /* 0x0003e4000c101b08 */
.L_x_20317:
[----:B------:R-:W-:Y:S05]  /*11a60*/  BSYNC.RECONVERGENT B1 ;  /* 0x0000000000017941 */ /* 0x000fea0003800200 */
.L_x_20316:
[----:B------:R-:W-:Y:S04]  /*11a70*/  BSSY.RECONVERGENT B1, `(.L_x_20318) ;  /* 0x0000006000017945 */ /* 0x000fe80003800200 */
[----:B------:R-:W-:Y:S05]  /*11a80*/  @!P1 BRA `(.L_x_20319) ;  /* 0x0000000000109947 */ /* 0x000fea0003800000 */
[----:B01----:R-:W0:Y:S01]  /*11a90*/  LDC.64 R12, c[0x0][0x390] ;  /* 0x0000e400ff0c7b82 */ /* 0x003e220000000a00 */
[----:B------:R-:W-:-:S04]  /*11aa0*/  VIADD R15, R129, 0x60 ;  /* 0x00000060810f7836 */ /* 0x000fc80000000000 */
[----:B0-----:R-:W-:-:S05]  /*11ab0*/  IMAD.WIDE.U32 R12, R15, 0x10, R12 ;  /* 0x000000100f0c7825 */ /* 0x001fca00078e000c */
[----:B------:R2:W5:Y:S02]  /*11ac0*/  LDG.E.128 R44, desc[UR8][R12.64] ;  /* 0x000000080c2c7981 */ /* 0x000564000c1e1d00 */
.L_x_20319:
[----:B------:R-:W-:Y:S05]  /*11ad0*/  BSYNC.RECONVERGENT B1 ;  /* 0x0000000000017941 */ /* 0x000fea0003800200 */
.L_x_20318:
[----:B------:R-:W-:Y:S04]  /*11ae0*/  BSSY.RECONVERGENT B1, `(.L_x_20320) ;  /* 0x0000579000017945 */ /* 0x000fe80003800200 */
[----:B------:R-:W-:Y:S05]  /*11af0*/  @!P0 BRA `(.L_x_20321) ;  /* 0x0000002c002c8947 */ /* 0x000fea0003800000 */
[----:B012---:R-:W0:Y:S01]  /*11b00*/  LDC.64 R12, c[0x0][0x3a0] ;  /* 0x0000e800ff0c7b82 */ /* 0x007e220000000a00 */
[----:B------:R-:W-:-:S05]  /*11b10*/  IADD3 R15, PT, PT, R128, 0x60, RZ ;  /* 0x00000060800f7810 */ /* 0x000fca0007ffe0ff */
[----:B0-----:R-:W-:-:S05]  /*11b20*/  IMAD.WIDE.U32 R12, R15, 0x20, R12 ;  /* 0x000000200f0c7825 */ /* 0x001fca00078e000c */
[----:B------:R0:W5:Y:S04]  /*11b30*/  LDG.E.128 R16, desc[UR8][R12.64] ;  /* 0x000000080c107981 */ /* 0x000168000c1e1d00 */
[----:B------:R-:W5:Y:S01]  /*11b40*/  LDG.E.128 R12, desc[UR8][R12.64+0x10] ;  /* 0x000010080c0c7981 */ /* 0x000f62000c1e1d00 */
        /* <DEDUP_REMOVED lines=21> */
.L_x_20326:
        /* <DEDUP_REMOVED lines=13> */
.L_x_20328:
[----:B------:R-:W-:Y:S05]  /*11d70*/  BSYNC.RECONVERGENT B4 ;  /* 0x0000000000047941 */ /* 0x000fea0003800200 */
.L_x_20327:
[----:B------:R-:W-:Y:S01]  /*11d80*/  LOP3.LUT R6, R5, UR7, R133, 0x96, !PT ;  /* 0x0000000705067c12 */ /* 0x000fe2000f8e9685 */
[----:B------:R-:W-:-:S04]  /*11d90*/  IMAD.WIDE.U32 R134, R139, -0x326172a9, RZ ;  /* 0xcd9e8d578b867825 */ /* 0x000fc800078e00ff */
[----:B------:R-:W-:Y:S01]  /*11da0*/  IMAD.WIDE.U32 R6, R6, -0x326172a9, RZ ;  /* 0xcd9e8d5706067825 */ /* 0x000fe200078e00ff */
[----:B------:R-:W-:-:S04]  /*11db0*/  LOP3.LUT R135, R2, UR6, R135, 0x96, !PT ;  /* 0x0000000602877c12 */ /* 0x000fc8000f8e9687 */
        /* <DEDUP_REMOVED lines=31> */
[----:B------:R-:W-:-:S04]  /*11fb0*/  IMAD.WIDE.U32 R6, R7, -0x326172a9, RZ ;  /* 0xcd9e8d5707067825 */ /* 0x000fc800078e00ff */
[----:B------:R-:W-:Y:S01]  /*11fc0*/  IMAD.WIDE.U32 R154, R154, -0x2daee0ad, RZ ;  /* 0xd2511f539a9a7825 */ /* 0x000fe200078e00ff */
[----:B------:R-:W-:-:S03]  /*11fd0*/  LOP3.LUT R4, R148, R134, R7, 0x96, !PT ;  /* 0x0000008694047212 */ /* 0x000fc600078e9607 */
[----:B------:R-:W-:Y:S01]  /*11fe0*/  IMAD.MOV.U32 R7, RZ, RZ, R130 ;  /* 0x000000ffff077224 */ /* 0x000fe200078e0082 */
[----:B------:R-:W-:Y:S01]  /*11ff0*/  LOP3.LUT R3, R146, R132, R155, 0x96, !PT ;  /* 0x0000008492037212 */ /* 0x000fe200078e969b */
[----:B------:R-:W-:-:S07]  /*12000*/  HFMA2 R132, -RZ, RZ, 0, 0 ;  /* 0x00000000ff847431 */ /* 0x000fce00000001ff */
.L_x_20325:
[----:B------:R-:W-:Y:S05]  /*12010*/  BSYNC.RECONVERGENT B3 ;  /* 0x0000000000037941 */ /* 0x000fea0003800200 */
.L_x_20324:
[----:B------:R-:W-:Y:S01]  /*12020*/  I2FP.F32.U32 R7, R7 ;  /* 0x0000000700077245 */ /* 0x000fe20000201000 */
[----:B------:R-:W-:-:S04]  /*12030*/  IMAD.MOV.U32 R130, RZ, RZ, 0x2f800000 ;  /* 0x2f800000ff827424 */ /* 0x000fc800078e00ff */
[----:B------:R-:W-:Y:S01]  /*12040*/  FFMA.FTZ R7, R7, R130, 1.1641532182693481445e-10 ;  /* 0x2f00000007077423 */ /* 0x000fe20000010082 */
[----:B-----5:R-:W-:-:S04]  /*12050*/  SHF.L.U32 R130, R44, 0x10, RZ ;  /* 0x000000102c827819 */ /* 0x020fc800000006ff */
[----:B------:R-:W-:Y:S01]  /*12060*/  FSETP.GTU.FTZ.AND P3, PT, R7, UR10, PT ;  /* 0x0000000a07007c0b */ /* 0x000fe2000bf7c000 */
[----:B------:R-:W-:-:S04]  /*12070*/  FMUL.FTZ R130, R130, UR13 ;  /* 0x0000000d82827c20 */ /* 0x000fc80008410000 */
[----:B------:R-:W-:-:S05]  /*12080*/  FMUL.FTZ R7, R130, UR12 ;  /* 0x0000000c82077c20 */ /* 0x000fca0008410000 */
[----:B------:R-:W-:-:S05]  /*12090*/  FSEL R7, R7, RZ, !P3 ;  /* 0x000000ff07077208 */ /* 0x000fca0005800000 */
[----:B------:R-:W-:Y:S01]  /*120a0*/  FADD.FTZ R16, R16, R7 ;  /* 0x0000000710107221 */ /* 0x000fe20000010000 */
[----:B------:R-:W-:-:S07]  /*120b0*/  SEL R7, RZ, 0x1, P3 ;  /* 0x00000001ff077807 */ /* 0x000fce0001800000 */
.L_x_20323:
[----:B------:R-:W-:Y:S05]  /*120c0*/  BSYNC.RECONVERGENT B2 ;  /* 0x0000000000027941 */ /* 0x000fea0003800200 */
.L_x_20322:
        /* <DEDUP_REMOVED lines=20> */
.L_x_20333:
        /* <DEDUP_REMOVED lines=13> */
.L_x_20335:
[----:B------:R-:W-:Y:S05]  /*122e0*/  BSYNC.RECONVERGENT B4 ;  /* 0x0000000000047941 */ /* 0x000fea0003800200 */
.L_x_20334:
        /* <DEDUP_REMOVED lines=37> */
[----:B------:R-:W-:Y:S01]  /*12540*/  IMAD.MOV.U32 R6, RZ, RZ, R130 ;  /* 0x000000ffff067224 */ /* 0x000fe200078e0082 */
[----:B------:R-:W-:Y:S01]  /*12550*/  LOP3.LUT R4, R148, R134, R131, 0x96, !PT ;  /* 0x0000008694047212 */ /* 0x000fe200078e9683 */
[----:B------:R-:W-:-:S03]  /*12560*/  IMAD.WIDE.U32 R130, R3, -0x2daee0ad, RZ ;  /* 0xd2511f5303827825 */ /* 0x000fc600078e00ff */
[----:B------:R-:W-:Y:S01]  /*12570*/  MOV R156, R130 ;  /* 0x00000082009c7202 */ /* 0x000fe20000000f00 */
[----:B------:R-:W-:Y:S01]  /*12580*/  HFMA2 R130, -RZ, RZ, 0, 0 ;  /* 0x00000000ff827431 */ /* 0x000fe200000001ff */
[----:B------:R-:W-:-:S07]  /*12590*/  LOP3.LUT R3, R146, R132, R131, 0x96, !PT ;  /* 0x0000008492037212 */ /* 0x000fce00078e9683 */
.L_x_20332:
[----:B------:R-:W-:Y:S05]  /*125a0*/  BSYNC.RECONVERGENT B3 ;  /* 0x0000000000037941 */ /* 0x000fea0003800200 */
.L_x_20331:
[----:B-----5:R-:W-:Y:S01]  /*125b0*/  PRMT R131, R44, 0x7632, R131 ;  /* 0x000076322c837816 */ /* 0x020fe20000000083 */
[----:B------:R-:W-:Y:S01]  /*125c0*/  IMAD.MOV.U32 R133, RZ, RZ, 0x2f800000 ;  /* 0x2f800000ff857424 */ /* 0x000fe200078e00ff */
[----:B------:R-:W-:Y:S02]  /*125d0*/  I2FP.F32.U32 R8, R8 ;  /* 0x0000000800087245 */ /* 0x000fe40000201000 */
[----:B------:R-:W-:-:S03]  /*125e0*/  SHF.L.U32 R131, R131, 0x10, RZ ;  /* 0x0000001083837819 */ /* 0x000fc600000006ff */
[----:B------:R-:W-:Y:S02]  /*125f0*/  FFMA.FTZ R8, R8, R133, 1.1641532182693481445e-10 ;  /* 0x2f00000008087423 */ /* 0x000fe40000010085 */
[----:B------:R-:W-:-:S03]  /*12600*/  FMUL.FTZ R131, R131, UR13 ;  /* 0x0000000d83837c20 */ /* 0x000fc60008410000 */
[----:B------:R-:W-:Y:S01]  /*12610*/  FSETP.GTU.FTZ.AND P3, PT, R8, UR10, PT ;  /* 0x0000000a08007c0b */ /* 0x000fe2000bf7c000 */
[----:B------:R-:W-:-:S05]  /*12620*/  FMUL.FTZ R131, R131, UR12 ;  /* 0x0000000c83837c20 */ /* 0x000fca0008410000 */
[----:B------:R-:W-:-:S05]  /*12630*/  FSEL R8, R131, RZ, !P3 ;  /* 0x000000ff83087208 */ /* 0x000fca0005800000 */
[----:B------:R-:W-:Y:S01]  /*12640*/  FADD.FTZ R17, R17, R8 ;  /* 0x0000000811117221 */ /* 0x000fe20000010000 */
[----:B------:R-:W-:-:S07]  /*12650*/  SEL R8, RZ, 0x1, P3 ;  /* 0x00000001ff087807 */ /* 0x000fce0001800000 */
.L_x_20330:
[----:B------:R-:W-:Y:S05]  /*12660*/  BSYNC.RECONVERGENT B2 ;  /* 0x0000000000027941 */ /* 0x000fea0003800200 */
.L_x_20329:
        /* <DEDUP_REMOVED lines=20> */
.L_x_20340:
        /* <DEDUP_REMOVED lines=13> */
.L_x_20342:
[----:B------:R-:W-:Y:S05]  /*12880*/  BSYNC.RECONVERGENT B4 ;  /* 0x0000000000047941 */ /* 0x000fea0003800200 */
.L_x_20341:
[----:B------:R-:W-:Y:S01]  /*12890*/  LOP3.LUT R132, R5, UR7, R131, 0x96, !PT ;  /* 0x0000000705847c12 */ /* 0x000fe2000f8e9683 */
[----:B------:R-:W-:Y:S01]  /*128a0*/  IMAD.WIDE.U32 R134, R139, -0x326172a9, RZ ;  /* 0xcd9e8d578b867825 */ /* 0x000fe200078e00ff */
[----:B------:R-:W-:-:S03]  /*128b0*/  MOV R9, R156 ;  /* 0x0000009c00097202 */ /* 0x000fc60000000f00 */
        /* <DEDUP_REMOVED lines=31> */
[----:B------:R-:W-:-:S04]  /*12ab0*/  IMAD.WIDE.U32 R134, R135, -0x326172a9, RZ ;  /* 0xcd9e8d5787867825 */ /* 0x000fc800078e00ff */
[----:B------:R-:W-:Y:S01]  /*12ac0*/  IMAD.MOV.U32 R131, RZ, RZ, RZ ;  /* 0x000000ffff837224 */ /* 0x000fe200078e00ff */
[----:B------:R-:W-:Y:S01]  /*12ad0*/  LOP3.LUT R154, R132, UR24, R135, 0x96, !PT ;  /* 0x00000018849a7c12 */ /* 0x000fe2000f8e9687 */
[----:B------:R-:W-:-:S04]  /*12ae0*/  IMAD.WIDE.U32 R132, R133, -0x326172a9, RZ ;  /* 0xcd9e8d5785847825 */ /* 0x000fc800078e00ff */
[----:B------:R-:W-:Y:S01]  /*12af0*/  IMAD.WIDE.U32 R154, R154, -0x2daee0ad, RZ ;  /* 0xd2511f539a9a7825 */ /* 0x000fe200078e00ff */
[----:B------:R-:W-:-:S03]  /*12b00*/  LOP3.LUT R4, R148, R134, R133, 0x96, !PT ;  /* 0x0000008694047212 */ /* 0x000fc600078e9685 */
[----:B------:R-:W-:Y:S01]  /*12b10*/  IMAD.MOV.U32 R6, RZ, RZ, R132 ;  /* 0x000000ffff067224 */ /* 0x000fe200078e0084 */
[----:B------:R-:W-:-:S07]  /*12b20*/  LOP3.LUT R3, R146, R130, R155, 0x96, !PT ;  /* 0x0000008292037212 */ /* 0x000fce00078e969b */
.L_x_20339:
[----:B------:R-:W-:Y:S05]  /*12b30*/  BSYNC.RECONVERGENT B3 ;  /* 0x0000000000037941 */ /* 0x000fea0003800200 */
.L_x_20338:
[----:B------:R-:W-:Y:S01]  /*12b40*/  I2FP.F32.U32 R9, R9 ;  /* 0x0000000900097245 */ /* 0x000fe20000201000 */
[----:B------:R-:W-:-:S05]  /*12b50*/  HFMA2 R130, -RZ, RZ, 0.1171875, 0 ;  /* 0x2f800000ff827431 */ /* 0x000fca00000001ff */
[----:B------:R-:W-:Y:S01]  /*12b60*/  FFMA.FTZ R9, R9, R130, 1.1641532182693481445e-10 ;  /* 0x2f00000009097423 */ /* 0x000fe20000010082 */
[----:B-----5:R-:W-:-:S04]  /*12b70*/  IMAD.U32 R130, R45, 0x10000, RZ ;  /* 0x000100002d827824 */ /* 0x020fc800078e00ff */
[----:B------:R-:W-:Y:S01]  /*12b80*/  FMUL.FTZ R130, R130, UR13 ;  /* 0x0000000d82827c20 */ /* 0x000fe20008410000 */
[----:B------:R-:W-:-:S03]  /*12b90*/  FSETP.GTU.FTZ.AND P3, PT, R9, UR10, PT ;  /* 0x0000000a09007c0b */ /* 0x000fc6000bf7c000 */
[----:B------:R-:W-:-:S05]  /*12ba0*/  FMUL.FTZ R9, R130, UR12 ;  /* 0x0000000c82097c20 */ /* 0x000fca0008410000 */
[----:B------:R-:W-:-:S05]  /*12bb0*/  FSEL R9, R9, RZ, !P3 ;  /* 0x000000ff09097208 */ /* 0x000fca0005800000 */
[----:B------:R-:W-:Y:S01]  /*12bc0*/  FADD.FTZ R18, R18, R9 ;  /* 0x0000000912127221 */ /* 0x000fe20000010000 */
[----:B------:R-:W-:-:S07]  /*12bd0*/  SEL R9, RZ, 0x1, P3 ;  /* 0x00000001ff097807 */ /* 0x000fce0001800000 */
.L_x_20337:
[----:B------:R-:W-:Y:S05]  /*12be0*/  BSYNC.RECONVERGENT B2 ;  /* 0x0000000000027941 */ /* 0x000fea0003800200 */
.L_x_20336:
        /* <DEDUP_REMOVED lines=20> */
.L_x_20347:
        /* <DEDUP_REMOVED lines=13> */
.L_x_20349:
[----:B------:R-:W-:Y:S05]  /*12e00*/  BSYNC.RECONVERGENT B4 ;  /* 0x0000000000047941 */ /* 0x000fea0003800200 */
.L_x_20348:
        /* <DEDUP_REMOVED lines=37> */
[----:B------:R-:W-:Y:S02]  /*13060*/  LOP3.LUT R4, R148, R134, R131, 0x96, !PT ;  /* 0x0000008694047212 */ /* 0x000fe400078e9683 */
[----:B------:R-:W-:Y:S01]  /*13070*/  MOV R6, R130 ;  /* 0x0000008200067202 */ /* 0x000fe20000000f00 */
[----:B------:R-:W-:-:S04]  /*13080*/  IMAD.WIDE.U32 R130, R3, -0x2daee0ad, RZ ;  /* 0xd2511f5303827825 */ /* 0x000fc800078e00ff */
[----:B------:R-:W-:Y:S01]  /*13090*/  IMAD.MOV.U32 R156, RZ, RZ, R130 ;  /* 0x000000ffff9c7224 */ /* 0x000fe200078e0082 */
[----:B------:R-:W-:Y:S01]  /*130a0*/  LOP3.LUT R3, R146, R132, R131, 0x96, !PT ;  /* 0x0000008492037212 */ /* 0x000fe200078e9683 */
[----:B------:R-:W-:-:S07]  /*130b0*/  IMAD.MOV.U32 R130, RZ, RZ, RZ ;  /* 0x000000ffff827224 */ /* 0x000fce00078e00ff */
.L_x_20346:
[----:B------:R-:W-:Y:S05]  /*130c0*/  BSYNC.RECONVERGENT B3 ;  /* 0x0000000000037941 */ /* 0x000fea0003800200 */
.L_x_20345:
        /* <DEDUP_REMOVED lines=8> */
[----:B------:R-:W-:-:S05]  /*13150*/  FSEL R10, R131, RZ, !P3 ;  /* 0x000000ff830a7208 */ /* 0x000fca0005800000 */
[----:B------:R-:W-:Y:S01]  /*13160*/  FADD.FTZ R19, R19, R10 ;  /* 0x0000000a13137221 */ /* 0x000fe20000010000 */
[----:B------:R-:W-:-:S07]  /*13170*/  SEL R10, RZ, 0x1, P3 ;  /* 0x00000001ff0a7807 */ /* 0x000fce0001800000 */
.L_x_20344:
[----:B------:R-:W-:Y:S05]  /*13180*/  BSYNC.RECONVERGENT B2 ;  /* 0x0000000000027941 */ /* 0x000fea0003800200 */
.L_x_20343:
        /* <DEDUP_REMOVED lines=20> */
.L_x_20354:
        /* <DEDUP_REMOVED lines=13> */
.L_x_20356:
[----:B------:R-:W-:Y:S05]  /*133a0*/  BSYNC.RECONVERGENT B4 ;  /* 0x0000000000047941 */ /* 0x000fea0003800200 */
.L_x_20355:
        /* <DEDUP_REMOVED lines=35> */
[----:B------:R-:W-:Y:S01]  /*135e0*/  HFMA2 R131, -RZ, RZ, 0, 0 ;  /* 0x00000000ff837431 */ /* 0x000fe200000001ff */
[----:B------:R-:W-:Y:S01]  /*135f0*/  LOP3.LUT R154, R132, UR24, R135, 0x96, !PT ;  /* 0x00000018849a7c12 */ /* 0x000fe2000f8e9687 */
[----:B------:R-:W-:-:S04]  /*13600*/  IMAD.WIDE.U32 R132, R133, -0x326172a9, RZ ;  /* 0xcd9e8d5785847825 */ /* 0x000fc800078e00ff */
[----:B------:R-:W-:Y:S01]  /*13610*/  IMAD.WIDE.U32 R154, R154, -0x2daee0ad, RZ ;  /* 0xd2511f539a9a7825 */ /* 0x000fe200078e00ff */
[----:B------:R-:W-:Y:S02]  /*13620*/  LOP3.LUT R4, R148, R134, R133, 0x96, !PT ;  /* 0x0000008694047212 */ /* 0x000fe400078e9685 */
[----:B------:R-:W-:Y:S02]  /*13630*/  MOV R6, R132 ;  /* 0x0000008400067202 */ /* 0x000fe40000000f00 */
[----:B------:R-:W-:-:S07]  /*13640*/  LOP3.LUT R3, R146, R130, R155, 0x96, !PT ;  /* 0x0000008292037212 */ /* 0x000fce00078e969b */
.L_x_20353:
[----:B------:R-:W-:Y:S05]  /*13650*/  BSYNC.RECONVERGENT B3 ;  /* 0x0000000000037941 */ /* 0x000fea0003800200 */
.L_x_20352:
        /* <DEDUP_REMOVED lines=10> */
.L_x_20351:
[----:B------:R-:W-:Y:S05]  /*13700*/  BSYNC.RECONVERGENT B2 ;  /* 0x0000000000027941 */ /* 0x000fea0003800200 */
.L_x_20350:
        /* <DEDUP_REMOVED lines=20> */
.L_x_20361:
        /* <DEDUP_REMOVED lines=13> */
.L_x_20363:
[----:B------:R-:W-:Y:S05]  /*13920*/  BSYNC.RECONVERGENT B4 ;  /* 0x0000000000047941 */ /* 0x000fea0003800200 */
.L_x_20362:
        /* <DEDUP_REMOVED lines=41> */
[----:B------:R-:W-:Y:S01]  /*13bc0*/  LOP3.LUT R3, R146, R132, R131, 0x96, !PT ;  /* 0x0000008492037212 */ /* 0x000fe200078e9683 */
[----:B------:R-:W-:-:S07]  /*13bd0*/  IMAD.MOV.U32 R132, RZ, RZ, R154 ;  /* 0x000000ffff847224 */ /* 0x000fce00078e009a */
.L_x_20360:
[----:B------:R-:W-:Y:S05]  /*13be0*/  BSYNC.RECONVERGENT B3 ;  /* 0x0000000000037941 */ /* 0x000fea0003800200 */
.L_x_20359:
        /* <DEDUP_REMOVED lines=9> */
[----:B------:R-:W-:-:S05]  /*13c80*/  FSEL R132, R132, RZ, !P3 ;  /* 0x000000ff84847208 */ /* 0x000fca0005800000 */
[----:B------:R-:W-:-:S07]  /*13c90*/  FADD.FTZ R13, R13, R132 ;  /* 0x000000840d0d7221 */ /* 0x000fce0000010000 */
.L_x_20358:
[----:B------:R-:W-:Y:S05]  /*13ca0*/  BSYNC.RECONVERGENT B2 ;  /* 0x0000000000027941 */ /* 0x000fea0003800200 */
.L_x_20357:
        /* <DEDUP_REMOVED lines=20> */
.L_x_20368:
        /* <DEDUP_REMOVED lines=13> */
.L_x_20370:
[----:B------:R-:W-:Y:S05]  /*13ec0*/  BSYNC.RECONVERGENT B4 ;  /* 0x0000000000047941 */ /* 0x000fea0003800200 */
.L_x_20369:
        /* <DEDUP_REMOVED lines=42> */
.L_x_20367:
[----:B------:R-:W-:Y:S05]  /*14170*/  BSYNC.RECONVERGENT B3 ;  /* 0x0000000000037941 */ /* 0x000fea0003800200 */
.L_x_20366:
        /* <DEDUP_REMOVED lines=10> */
.L_x_20365:
[----:B------:R-:W-:Y:S05]  /*14220*/  BSYNC.RECONVERGENT B2 ;  /* 0x0000000000027941 */ /* 0x000fea0003800200 */
.L_x_20364:
        /* <DEDUP_REMOVED lines=19> */
.L_x_20374:
        /* <DEDUP_REMOVED lines=13> */
.L_x_20376:
[----:B------:R-:W-:Y:S05]  /*14430*/  BSYNC.RECONVERGENT B3 ;  /* 0x0000000000037941 */ /* 0x000fea0003800200 */
.L_x_20375:
[----:B------:R-:W-:Y:S01]  /*14440*/  LOP3.LUT R132, R5, UR7, R131, 0x96, !PT ;  /* 0x0000000705847c12 */ /* 0x000fe2000f8e9683 */
[----:B------:R-:W-:-:S04]  /*14450*/  IMAD.WIDE.U32 R134, R139, -0x326172a9, RZ ;  /* 0xcd9e8d578b867825 */ /* 0x000fc800078e00ff */
[----:B------:R-:W-:Y:S02]  /*14460*/  HFMA2 R160, -RZ, RZ, 0, 0 ;  /* 0x00000000ffa07431 */ /* 0x000fe400000001ff */
        /* <DEDUP_REMOVED lines=35> */
[----:B------:R-:W-:Y:S02]  /*146a0*/  LOP3.LUT R4, R148, R134, R133, 0x96, !PT ;  /* 0x0000008694047212 */ /* 0x000fe400078e9685 */
[----:B------:R-:W-:Y:S02]  /*146b0*/  MOV R6, R132 ;  /* 0x0000008400067202 */ /* 0x000fe40000000f00 */
[----:B------:R-:W-:Y:S01]  /*146c0*/  LOP3.LUT R3, R146, R130, R155, 0x96, !PT ;  /* 0x0000008292037212 */ /* 0x000fe200078e969b */
[----:B------:R-:W-:-:S07]  /*146d0*/  IMAD.MOV.U32 R130, RZ, RZ, R156 ;  /* 0x000000ffff827224 */ /* 0x000fce00078e009c */
.L_x_20373:
[----:B------:R-:W-:Y:S05]  /*146e0*/  BSYNC.RECONVERGENT B2 ;  /* 0x0000000000027941 */ /* 0x000fea0003800200 */
.L_x_20372:
        /* <DEDUP_REMOVED lines=12> */
.L_x_20321:
        /* <DEDUP_REMOVED lines=21> */
.L_x_20381:
        /* <DEDUP_REMOVED lines=13> */
.L_x_20383:
[----:B------:R-:W-:Y:S05]  /*149d0*/  BSYNC.RECONVERGENT B4 ;  /* 0x0000000000047941 */ /* 0x000fea0003800200 */
.L_x_20382:
        /* <DEDUP_REMOVED lines=41> */
.L_x_20380:
[----:B------:R-:W-:Y:S05]  /*14c70*/  BSYNC.RECONVERGENT B3 ;  /* 0x0000000000037941 */ /* 0x000fea0003800200 */
.L_x_20379:
        /* <DEDUP_REMOVED lines=9> */
.L_x_20378:
[----:B------:R-:W-:Y:S05]  /*14d10*/  BSYNC.RECONVERGENT B2 ;  /* 0x0000000000027941 */ /* 0x000fea0003800200 */
.L_x_20377:
        /* <DEDUP_REMOVED lines=17> */
.L_x_20388:
        /* <DEDUP_REMOVED lines=13> */
.L_x_20390:
[----:B------:R-:W-:Y:S05]  /*14f00*/  BSYNC.RECONVERGENT B4 ;  /* 0x0000000000047941 */ /* 0x000fea0003800200 */
.L_x_20389:
        /* <DEDUP_REMOVED lines=43> */
.L_x_20387:
[----:B------:R-:W-:Y:S05]  /*151c0*/  BSYNC.RECONVERGENT B3 ;  /* 0x0000000000037941 */ /* 0x000fea0003800200 */
.L_x_20386:
        /* <DEDUP_REMOVED lines=10> */
.L_x_20385:
[----:B------:R-:W-:Y:S05]  /*15270*/  BSYNC.RECONVERGENT B2 ;  /* 0x0000000000027941 */ /* 0x000fea0003800200 */
.L_x_20384:
        /* <DEDUP_REMOVED lines=17> */
.L_x_20395:
        /* <DEDUP_REMOVED lines=13> */
.L_x_20397:
[----:B------:R-:W-:Y:S05]  /*15460*/  BSYNC.RECONVERGENT B4 ;  /* 0x0000000000047941 */ /* 0x000fea0003800200 */
.L_x_20396:
        /* <DEDUP_REMOVED lines=43> */
.L_x_20394:
[----:B------:R-:W-:Y:S05]  /*15720*/  BSYNC.RECONVERGENT B3 ;  /* 0x0000000000037941 */ /* 0x000fea0003800200 */
.L_x_20393:
        /* <DEDUP_REMOVED lines=9> */
.L_x_20392:
[----:B------:R-:W-:Y:S05]  /*157c0*/  BSYNC.RECONVERGENT B2 ;  /* 0x0000000000027941 */ /* 0x000fea0003800200 */
.L_x_20391:
        /* <DEDUP_REMOVED lines=17> */
.L_x_20402:
        /* <DEDUP_REMOVED lines=13> */
.L_x_20404:
[----:B------:R-:W-:Y:S05]  /*159b0*/  BSYNC.RECONVERGENT B4 ;  /* 0x0000000000047941 */ /* 0x000fea0003800200 */
.L_x_20403:
        /* <DEDUP_REMOVED lines=43> */
.L_x_20401:
[----:B------:R-:W-:Y:S05]  /*15c70*/  BSYNC.RECONVERGENT B3 ;  /* 0x0000000000037941 */ /* 0x000fea0003800200 */
.L_x_20400:
        /* <DEDUP_REMOVED lines=10> */
.L_x_20399:
[----:B------:R-:W-:Y:S05]  /*15d20*/  BSYNC.RECONVERGENT B2 ;  /* 0x0000000000027941 */ /* 0x000fea0003800200 */
.L_x_20398:
        /* <DEDUP_REMOVED lines=17> */
.L_x_20409:
        /* <DEDUP_REMOVED lines=13> */
.L_x_20411:
[----:B------:R-:W-:Y:S05]  /*15f10*/  BSYNC.RECONVERGENT B4 ;  /* 0x0000000000047941 */ /* 0x000fea0003800200 */
.L_x_20410:
        /* <DEDUP_REMOVED lines=43> */
.L_x_20408:
[----:B------:R-:W-:Y:S05]  /*161d0*/  BSYNC.RECONVERGENT B3 ;  /* 0x0000000000037941 */ /* 0x000fea0003800200 */
.L_x_20407:
        /* <DEDUP_REMOVED lines=9> */
.L_x_20406:
[----:B------:R-:W-:Y:S05]  /*16270*/  BSYNC.RECONVERGENT B2 ;  /* 0x0000000000027941 */ /* 0x000fea0003800200 */
.L_x_20405:
        /* <DEDUP_REMOVED lines=17> */
.L_x_20416:
        /* <DEDUP_REMOVED lines=13> */
.L_x_20418:
[----:B------:R-:W-:Y:S05]  /*16460*/  BSYNC.RECONVERGENT B4 ;  /* 0x0000000000047941 */ /* 0x000fea0003800200 */
.L_x_20417:
        /* <DEDUP_REMOVED lines=43> */
.L_x_20415:
[----:B------:R-:W-:Y:S05]  /*16720*/  BSYNC.RECONVERGENT B3 ;  /* 0x0000000000037941 */ /* 0x000fea0003800200 */
.L_x_20414:
        /* <DEDUP_REMOVED lines=10> */
.L_x_20413:
[----:B------:R-:W-:Y:S05]  /*167d0*/  BSYNC.RECONVERGENT B2 ;  /* 0x0000000000027941 */ /* 0x000fea0003800200 */
.L_x_20412:
        /* <DEDUP_REMOVED lines=17> */
.L_x_20423:
        /* <DEDUP_REMOVED lines=13> */
.L_x_20425:
[----:B------:R-:W-:Y:S05]  /*169c0*/  BSYNC.RECONVERGENT B4 ;  /* 0x0000000000047941 */ /* 0x000fea0003800200 */
.L_x_20424:
        /* <DEDUP_REMOVED lines=34> */
[----:B------:R-:W-:Y:S01]  /*16bf0*/  IMAD.MOV.U32 R131, RZ, RZ, R154 ;  /* 0x000000ffff837224 */ /* 0x000fe200078e009a */
[----:B------:R-:W-:Y:S01]  /*16c00*/  LOP3.LUT R15, R132, UR24, R15, 0x96, !PT ;  /* 0x00000018840f7c12 */ /* 0x000fe2000f8e960f */
[----:B------:R-:W-:-:S05]  /*16c10*/  IMAD.WIDE.U32 R132, R133, -0x326172a9, RZ ;  /* 0xcd9e8d5785847825 */ /* 0x000fca00078e00ff */
[----:B------:R-:W-:Y:S01]  /*16c20*/  LOP3.LUT R4, R148, R14, R133, 0x96, !PT ;  /* 0x0000000e94047212 */ /* 0x000fe200078e9685 */
[----:B------:R-:W-:Y:S01]  /*16c30*/  IMAD.WIDE.U32 R14, R15, -0x2daee0ad, RZ ;  /* 0xd2511f530f0e7825 */ /* 0x000fe200078e00ff */
[----:B------:R-:W-:-:S04]  /*16c40*/  MOV R6, R132 ;  /* 0x0000008400067202 */ /* 0x000fc80000000f00 */
[----:B------:R-:W-:Y:S01]  /*16c50*/  LOP3.LUT R3, R146, R130, R15, 0x96, !PT ;  /* 0x0000008292037212 */ /* 0x000fe200078e960f */
[----:B------:R-:W-:Y:S01]  /*16c60*/  IMAD.MOV.U32 R130, RZ, RZ, RZ ;  /* 0x000000ffff827224 */ /* 0x000fe200078e00ff */
[----:B------:R-:W-:-:S07]  /*16c70*/  MOV R154, R14 ;  /* 0x0000000e009a7202 */ /* 0x000fce0000000f00 */
.L_x_20422:
[----:B------:R-:W-:Y:S05]  /*16c80*/  BSYNC.RECONVERGENT B3 ;  /* 0x0000000000037941 */ /* 0x000fea0003800200 */
.L_x_20421:
[----:B------:R-:W-:Y:S01]  /*16c90*/  I2FP.F32.U32 R14, R131 ;  /* 0x00000083000e7245 */ /* 0x000fe20000201000 */
[----:B------:R-:W-:-:S05]  /*16ca0*/  HFMA2 R15, -RZ, RZ, 0.1171875, 0 ;  /* 0x2f800000ff0f7431 */ /* 0x000fca00000001ff */
[----:B------:R-:W-:Y:S01]  /*16cb0*/  FFMA.FTZ R14, R14, R15, 1.1641532182693481445e-10 ;  /* 0x2f0000000e0e7423 */ /* 0x000fe2000001000f */
[----:B-----5:R-:W-:-:S04]  /*16cc0*/  IMAD.U32 R15, R47, 0x10000, RZ ;  /* 0x000100002f0f7824 */ /* 0x020fc800078e00ff */
[----:B------:R-:W-:Y:S01]  /*16cd0*/  FMUL.FTZ R15, R15, UR13 ;  /* 0x0000000d0f0f7c20 */ /* 0x000fe20008410000 */
[----:B------:R-:W-:-:S03]  /*16ce0*/  FSETP.GTU.FTZ.AND P2, PT, R14, UR10, PT ;  /* 0x0000000a0e007c0b */ /* 0x000fc6000bf5c000 */
[----:B------:R-:W-:Y:S01]  /*16cf0*/  FMUL.FTZ R15, R15, UR12 ;  /* 0x0000000c0f0f7c20 */ /* 0x000fe20008410000 */
[----:B------:R-:W-:-:S04]  /*16d00*/  SEL R137, RZ, 0x1, P2 ;  /* 0x00000001ff897807 */ /* 0x000fc80001000000 */
[----:B------:R-:W-:-:S07]  /*16d10*/  FSEL R14, R15, RZ, !P2 ;  /* 0x000000ff0f0e7208 */ /* 0x000fce0005000000 */
.L_x_20420:
[----:B------:R-:W-:Y:S05]  /*16d20*/  BSYNC.RECONVERGENT B2 ;  /* 0x0000000000027941 */ /* 0x000fea0003800200 */
.L_x_20419:
        /* <DEDUP_REMOVED lines=16> */
.L_x_20428:
        /* <DEDUP_REMOVED lines=13> */
.L_x_20430:
[----:B------:R-:W-:Y:S05]  /*16f00*/  BSYNC.RECONVERGENT B3 ;  /* 0x0000000000037941 */ /* 0x000fea0003800200 */
.L_x_20429:
[----:B------:R-:W-:Y:S01]  /*16f10*/  LOP3.LUT R130, R5, UR7, R133, 0x96, !PT ;  /* 0x0000000705827c12 */ /* 0x000fe2000f8e9685 */
[----:B------:R-:W-:-:S04]  /*16f20*/  IMAD.WIDE.U32 R134, R139, -0x326172a9, RZ ;  /* 0xcd9e8d578b867825 */ /* 0x000fc800078e00ff */
[----:B------:R-:W-:Y:S01]  /*16f30*/  HFMA2 R160, -RZ, RZ, 0, 0 ;  /* 0x00000000ffa07431 */ /* 0x000fe200000001ff */
[----:B------:R-:W-:Y:S01]  /*16f40*/  MOV R15, R154 ;  /* 0x0000009a000f7202 */ /* 0x000fe20000000f00 */
        /* <DEDUP_REMOVED lines=36> */
[----:B------:R-:W-:-:S04]  /*17190*/  IMAD.WIDE.U32 R130, R3, -0x2daee0ad, RZ ;  /* 0xd2511f5303827825 */ /* 0x000fc800078e00ff */
[----:B------:R-:W-:Y:S01]  /*171a0*/  IMAD.MOV.U32 R154, RZ, RZ, R130 ;  /* 0x000000ffff9a7224 */ /* 0x000fe200078e0082 */
[----:B------:R-:W-:-:S07]  /*171b0*/  LOP3.LUT R3, R146, R132, R131, 0x96, !PT ;  /* 0x0000008492037212 */ /* 0x000fce00078e9683 */
.L_x_20427:
[----:B------:R-:W-:Y:S05]  /*171c0*/  BSYNC.RECONVERGENT B2 ;  /* 0x0000000000027941 */ /* 0x000fea0003800200 */
.L_x_20426:
        /* <DEDUP_REMOVED lines=10> */
.L_x_20371:
[----:B------:R-:W-:Y:S05]  /*17270*/  BSYNC.RECONVERGENT B1 ;  /* 0x0000000000017941 */ /* 0x000fea0003800200 */
.L_x_20320:
[----:B------:R-:W-:Y:S01]  /*17280*/  VIADD R131, R128, 0x60 ;  /* 0x0000006080837836 */ /* 0x000fe20000000000 */
[----:B------:R-:W-:Y:S03]  /*17290*/  BSSY.RECONVERGENT B1, `(.L_x_20431) ;  /* 0x000001a000017945 */ /* 0x000fe60003800200 */
[----:B------:R-:W-:-:S05]  /*172a0*/  IMAD.WIDE.U32 R130, R131, 0x20, R158 ;  /* 0x0000002083827825 */ /* 0x000fca00078e009e */
[----:B-----5:R0:W-:Y:S04]  /*172b0*/  STG.E.128 desc[UR8][R130.64], R16 ;  /* 0x0000001082007986 */ /* 0x0201e8000c101d08 */
[----:B------:R0:W-:Y:S01]  /*172c0*/  STG.E.128 desc[UR8][R130.64+0x10], R12 ;  /* 0x0000100c82007986 */ /* 0x0001e2000c101d08 */
[----:B------:R-:W-:Y:S05]  /*172d0*/  @!P1 BRA `(.L_x_20432) ;  /* 0x0000000000549947 */ /* 0x000fea0003800000 */
[----:B0-----:R-:W-:Y:S02]  /*172e0*/  SHF.L.U32 R130, R137, 0x10, RZ ;  /* 0x0000001089827819 */ /* 0x001fe400000006ff */
[----:B------:R-:W-:Y:S02]  /*172f0*/  LOP3.LUT R156, R10, 0xff, RZ, 0xc0, !PT ;  /* 0x000000ff0a9c7812 */ /* 0x000fe400078ec0ff */
[----:B------:R-:W-:Y:S02]  /*17300*/  LOP3.LUT R131, R130, 0xff0000, RZ, 0xc0, !PT ;  /* 0x00ff000082837812 */ /* 0x000fe400078ec0ff */
[----:B------:R-:W-:Y:S01]  /*17310*/  LOP3.LUT R130, R138, 0xffff, RZ, 0xc0, !PT ;  /* 0x0000ffff8a827812 */ /* 0x000fe200078ec0ff */
[----:B------:R-:W-:Y:S01]  /*17320*/  IMAD.WIDE.U32 R156, R156, 0x1000000, RZ ;  /* 0x010000009c9c7825 */ /* 0x000fe200078e00ff */
[----:B------:R-:W-:Y:S02]  /*17330*/  LOP3.LUT R134, R9, 0xff, RZ, 0xc0, !PT ;  /* 0x000000ff09867812 */ /* 0x000fe400078ec0ff */
[----:B------:R-:W-:-:S02]  /*17340*/  PRMT R130, R131, 0x4210, R130 ;  /* 0x0000421083827816 */ /* 0x000fc40000000082 */
[----:B------:R-:W-:Y:S01]  /*17350*/  PRMT R131, R136, 0x7104, RZ ;  /* 0x0000710488837816 */ /* 0x000fe200000000ff */
[----:B------:R-:W-:-:S03]  /*17360*/  IMAD.WIDE.U32 R134, R134, 0x10000, RZ ;  /* 0x0001000086867825 */ /* 0x000fc600078e00ff */
[----:B------:R-:W-:Y:S02]  /*17370*/  LOP3.LUT R132, R130, 0xff00, R131, 0xf8, !PT ;  /* 0x0000ff0082847812 */ /* 0x000fe400078ef883 */
[----:B------:R-:W0:Y:S02]  /*17380*/  LDC.64 R130, c[0x0][0x3b0] ;  /* 0x0000ec00ff827b82 */ /* 0x000e240000000a00 */
[----:B------:R-:W-:Y:S02]  /*17390*/  LOP3.LUT R155, R132, 0xff, R11, 0xf8, !PT ;  /* 0x000000ff849b7812 */ /* 0x000fe400078ef80b */
[----:B------:R-:W-:Y:S02]  /*173a0*/  LOP3.LUT R132, R8, 0xff, RZ, 0xc0, !PT ;  /* 0x000000ff08847812 */ /* 0x000fe400078ec0ff */
[----:B------:R-:W-:Y:S01]  /*173b0*/  LOP3.LUT R155, R135, R155, R157, 0xfe, !PT ;  /* 0x0000009b879b7212 */ /* 0x000fe200078efe9d */
[----:B------:R-:W-:Y:S02]  /*173c0*/  VIADD R135, R129, 0x60 ;  /* 0x0000006081877836 */ /* 0x000fe40000000000 */
[----:B------:R-:W-:-:S03]  /*173d0*/  IMAD.WIDE.U32 R132, R132, 0x100, RZ ;  /* 0x0000010084847825 */ /* 0x000fc600078e00ff */
[----:B------:R-:W-:Y:S02]  /*173e0*/  LOP3.LUT R134, R132, R156, R134, 0xfe, !PT ;  /* 0x0000009c84867212 */ /* 0x000fe400078efe86 */
[----:B------:R-:W-:Y:S02]  /*173f0*/  LOP3.LUT R133, R155, R133, RZ, 0xfc, !PT ;  /* 0x000000859b857212 */ /* 0x000fe400078efcff */
[----:B------:R-:W-:Y:S01]  /*17400*/  LOP3.LUT R132, R134, 0xff, R7, 0xf8, !PT ;  /* 0x000000ff86847812 */ /* 0x000fe200078ef807 */
[----:B0-----:R-:W-:-:S05]  /*17410*/  IMAD.WIDE.U32 R130, R135, 0x8, R130 ;  /* 0x0000000887827825 */ /* 0x001fca00078e0082 */
[----:B------:R1:W-:Y:S02]  /*17420*/  STG.E.64 desc[UR8][R130.64], R132 ;  /* 0x0000008482007986 */ /* 0x0003e4000c101b08 */
.L_x_20432:
[----:B------:R-:W-:Y:S05]  /*17430*/  BSYNC.RECONVERGENT B1 ;  /* 0x0000000000017941 */ /* 0x000fea0003800200 */
.L_x_20431:
[----:B------:R-:W-:Y:S01]  /*17440*/  BSSY.RECONVERGENT B1, `(.L_x_20433) ;  /* 0x0000006000017945 */ /* 0x000fe20003800200 */
[----:B------:R-:W-:-:S03]  /*17450*/  IADD3 R156, PT, PT, R129, 0x80, RZ ;  /* 0x00000080819c7810 */ /* 0x000fc60007ffe0ff */
[----:B------:R-:W-:Y:S05]  /*17460*/  @!P1 BRA `(.L_x_20434) ;  /* 0x00000000000c9947 */ /* 0x000fea0003800000 */
[----:B------:R-:W2:Y:S02]  /*17470*/  LDC.64 R44, c[0x0][0x390] ;  /* 0x0000e400ff2c7b82 */ /* 0x000ea40000000a00 */
[----:B--2---:R-:W-:-:S06]  /*17480*/  IMAD.WIDE.U32 R44, R156, 0x10, R44 ;  /* 0x000000109c2c7825 */ /* 0x004fcc00078e002c */
[----:B------:R-:W5:Y:S02]  /*17490*/  LDG.E.128 R44, desc[UR8][R44.64] ;  /* 0x000000082c2c7981 */ /* 0x000f64000c1e1d00 */
.L_x_20434:
[----:B------:R-:W-:Y:S05]  /*174a0*/  BSYNC.RECONVERGENT B1 ;  /* 0x0000000000017941 */ /* 0x000fea0003800200 */
.L_x_20433:
[----:B------:R-:W-:Y:S01]  /*174b0*/  BSSY.RECONVERGENT B1, `(.L_x_20435) ;  /* 0x000057f000017945 */ /* 0x000fe20003800200 */
[----:B------:R-:W-:-:S03]  /*174c0*/  VIADD R157, R128, 0x80 ;  /* 0x00000080809d7836 */ /* 0x000fc60000000000 */
[----:B------:R-:W-:Y:S05]  /*174d0*/  @!P0 BRA `(.L_x_20436) ;  /* 0x0000002c003c8947 */ /* 0x000fea0003800000 */
[----:B------:R-:W2:Y:S02]  /*174e0*/  LDC.64 R128, c[0x0][0x3a0] ;  /* 0x0000e800ff807b82 */ /* 0x000ea40000000a00 */
[----:B--2---:R-:W-:-:S05]  /*174f0*/  IMAD.WIDE.U32 R128, R157, 0x20, R128 ;  /* 0x000000209d807825 */ /* 0x004fca00078e0080 */
[----:B-1----:R1:W5:Y:S04]  /*17500*/  LDG.E.128 R132, desc[UR8][R128.64] ;  /* 0x0000000880847981 */ /* 0x002368000c1e1d00 */
[----:B0-----:R-:W5:Y:S01]  /*17510*/  LDG.E.128 R128, desc[UR8][R128.64+0x10] ;  /* 0x0000100880807981 */ /* 0x001f62000c1e1d00 */
[----:B------:R-:W-:Y:S01]  /*17520*/  ISETP.GT.AND P0, PT, R153, RZ, PT ;  /* 0x000000ff9900720c */ /* 0x000fe20003f04270 */
[----:B------:R-:W-:-:S12]  /*17530*/  BSSY.RECONVERGENT B2, `(.L_x_20437) ;  /* 0x0000057000027945 */ /* 0x000fd80003800200 */
[----:B------:R-:W-:Y:S01]  /*17540*/  @!P0 MOV R153, R154 ;  /* 0x0000009a00998202 */ /* 0x000fe20000000f00 */
[----:B------:R-:W-:Y:S01]  /*17550*/  @!P0 IMAD.MOV.U32 R155, RZ, RZ, R160 ;  /* 0x000000ffff9b8224 */ /* 0x000fe200078e00a0 */
[----:B-1----:R-:W-:Y:S06]  /*17560*/  @!P0 BRA `(.L_x_20438) ;  /* 0x00000004004c8947 */ /* 0x002fec0003800000 */
        /* <DEDUP_REMOVED lines=16> */
.L_x_20441:
        /* <DEDUP_REMOVED lines=13> */
.L_x_20443:
[----:B------:R-:W-:Y:S05]  /*17740*/  BSYNC.RECONVERGENT B4 ;  /* 0x0000000000047941 */ /* 0x000fea0003800200 */
.L_x_20442:
        /* <DEDUP_REMOVED lines=11> */
[----:B------:R-:W-:-:S05]  /*17800*/  LOP3.LUT R160, R160, UR16, R163, 0x96, !PT ;  /* 0x00000010a0a07c12 */ /* 0x000fca000f8e96a3 */
[----:B------:R-:W-:-:S05]  /*17810*/  IMAD.WIDE.U32 R160, R160, -0x2daee0ad, RZ ;  /* 0xd2511f53a0a07825 */ /* 0x000fca00078e00ff */
[----:B------:R-:W-:Y:S01]  /*17820*/  LOP3.LUT R161, R147, R6, R161, 0x96, !PT ;  /* 0x0000000693a17212 */ /* 0x000fe200078e96a1 */
[----:B------:R-:W-:-:S05]  /*17830*/  IMAD.WIDE.U32 R6, R7, -0x326172a9, RZ ;  /* 0xcd9e8d5707067825 */ /* 0x000fca00078e00ff */
[----:B------:R-:W-:-:S05]  /*17840*/  LOP3.LUT R162, R144, R162, R7, 0x96, !PT ;  /* 0x000000a290a27212 */ /* 0x000fca00078e9607 */
[----:B------:R-:W-:-:S05]  /*17850*/  IMAD.WIDE.U32 R162, R162, -0x2daee0ad, RZ ;  /* 0xd2511f53a2a27825 */ /* 0x000fca00078e00ff */
[----:B------:R-:W-:Y:S01]  /*17860*/  LOP3.LUT R163, R145, R160, R163, 0x96, !PT ;  /* 0x000000a091a37212 */ /* 0x000fe200078e96a3 */
[----:B------:R-:W-:-:S05]  /*17870*/  IMAD.WIDE.U32 R160, R161, -0x326172a9, RZ ;  /* 0xcd9e8d57a1a07825 */ /* 0x000fca00078e00ff */
[----:B------:R-:W-:-:S05]  /*17880*/  LOP3.LUT R6, R6, UR18, R161, 0x96, !PT ;  /* 0x0000001206067c12 */ /* 0x000fca000f8e96a1 */
        /* <DEDUP_REMOVED lines=9> */
[----:B------:R-:W-:Y:S01]  /*17920*/  LOP3.LUT R163, R160, UR23, R163, 0x96, !PT ;  /* 0x00000017a0a37c12 */ /* 0x000fe2000f8e96a3 */
[----:B------:R-:W-:-:S05]  /*17930*/  IMAD.WIDE.U32 R160, R161, -0x326172a9, RZ ;  /* 0xcd9e8d57a1a07825 */ /* 0x000fca00078e00ff */
[----:B------:R-:W-:-:S05]  /*17940*/  LOP3.LUT R6, R6, UR22, R161, 0x96, !PT ;  /* 0x0000001606067c12 */ /* 0x000fca000f8e96a1 */
[----:B------:R-:W-:-:S05]  /*17950*/  IMAD.WIDE.U32 R6, R6, -0x2daee0ad, RZ ;  /* 0xd2511f5306067825 */ /* 0x000fca00078e00ff */
[----:B------:R-:W-:Y:S01]  /*17960*/  LOP3.LUT R7, R142, R162, R7, 0x96, !PT ;  /* 0x000000a28e077212 */ /* 0x000fe200078e9607 */
[----:B------:R-:W-:-:S05]  /*17970*/  IMAD.WIDE.U32 R162, R163, -0x326172a9, RZ ;  /* 0xcd9e8d57a3a27825 */ /* 0x000fca00078e00ff */
[----:B------:R-:W-:-:S05]  /*17980*/  LOP3.LUT R160, R160, UR24, R163, 0x96, !PT ;  /* 0x00000018a0a07c12 */ /* 0x000fca000f8e96a3 */
[----:B------:R-:W-:-:S05]  /*17990*/  IMAD.WIDE.U32 R160, R160, -0x2daee0ad, RZ ;  /* 0xd2511f53a0a07825 */ /* 0x000fca00078e00ff */
[----:B------:R-:W-:Y:S01]  /*179a0*/  LOP3.LUT R3, R146, R6, R161, 0x96, !PT ;  /* 0x0000000692037212 */ /* 0x000fe200078e96a1 */
[----:B------:R-:W-:Y:S01]  /*179b0*/  IMAD.WIDE.U32 R6, R7, -0x326172a9, RZ ;  /* 0xcd9e8d5707067825 */ /* 0x000fe200078e00ff */
[----:B------:R-:W-:-:S04]  /*179c0*/  MOV R153, R160 ;  /* 0x000000a000997202 */ /* 0x000fc80000000f00 */
[----:B------:R-:W-:Y:S01]  /*179d0*/  LOP3.LUT R4, R148, R162, R7, 0x96, !PT ;  /* 0x000000a294047212 */ /* 0x000fe200078e9607 */
[----:B------:R-:W-:-:S07]  /*179e0*/  IMAD.MOV.U32 R7, RZ, RZ, R154 ;  /* 0x000000ffff077224 */ /* 0x000fce00078e009a */
.L_x_20440:
[----:B------:R-:W-:Y:S05]  /*179f0*/  BSYNC.RECONVERGENT B3 ;  /* 0x0000000000037941 */ /* 0x000fea0003800200 */
.L_x_20439:
        /* <DEDUP_REMOVED lines=10> */
.L_x_20438:
[----:B------:R-:W-:Y:S05]  /*17aa0*/  BSYNC.RECONVERGENT B2 ;  /* 0x0000000000027941 */ /* 0x000fea0003800200 */
.L_x_20437:
        /* <DEDUP_REMOVED lines=20> */
.L_x_20448:
        /* <DEDUP_REMOVED lines=13> */
.L_x_20450:
[----:B------:R-:W-:Y:S05]  /*17cc0*/  BSYNC.RECONVERGENT B4 ;  /* 0x0000000000047941 */ /* 0x000fea0003800200 */
.L_x_20449:
        /* <DEDUP_REMOVED lines=38> */
[----:B------:R-:W-:-:S04]  /*17f30*/  IMAD.WIDE.U32 R160, R161, -0x326172a9, RZ ;  /* 0xcd9e8d57a1a07825 */ /* 0x000fc800078e00ff */
[----:B------:R-:W-:Y:S01]  /*17f40*/  IMAD.MOV.U32 R6, RZ, RZ, R160 ;  /* 0x000000ffff067224 */ /* 0x000fe200078e00a0 */
[----:B------:R-:W-:Y:S02]  /*17f50*/  LOP3.LUT R4, R148, R162, R161, 0x96, !PT ;  /* 0x000000a294047212 */ /* 0x000fe400078e96a1 */
[----:B------:R-:W-:Y:S01]  /*17f60*/  MOV R162, R154 ;  /* 0x0000009a00a27202 */ /* 0x000fe20000000f00 */
[----:B------:R-:W-:-:S07]  /*17f70*/  HFMA2 R154, -RZ, RZ, 0, 0 ;  /* 0x00000000ff9a7431 */ /* 0x000fce00000001ff */
.L_x_20447:
[----:B------:R-:W-:Y:S05]  /*17f80*/  BSYNC.RECONVERGENT B3 ;  /* 0x0000000000037941 */ /* 0x000fea0003800200 */
.L_x_20446:
        /* <DEDUP_REMOVED lines=11> */
.L_x_20445:
[----:B------:R-:W-:Y:S05]  /*18040*/  BSYNC.RECONVERGENT B2 ;  /* 0x0000000000027941 */ /* 0x000fea0003800200 */
.L_x_20444:
        /* <DEDUP_REMOVED lines=20> */
.L_x_20455:
        /* <DEDUP_REMOVED lines=13> */
.L_x_20457:
[----:B------:R-:W-:Y:S05]  /*18260*/  BSYNC.RECONVERGENT B4 ;  /* 0x0000000000047941 */ /* 0x000fea0003800200 */
.L_x_20456:
        /* <DEDUP_REMOVED lines=39> */
[----:B------:R-:W-:Y:S01]  /*184e0*/  HFMA2 R155, -RZ, RZ, 0, 0 ;  /* 0x00000000ff9b7431 */ /* 0x000fe200000001ff */
[----:B------:R-:W-:Y:S01]  /*184f0*/  MOV R153, R154 ;  /* 0x0000009a00997202 */ /* 0x000fe20000000f00 */
[----:B------:R-:W-:Y:S01]  /*18500*/  IMAD.MOV.U32 R6, RZ, RZ, R160 ;  /* 0x000000ffff067224 */ /* 0x000fe200078e00a0 */
[----:B------:R-:W-:-:S07]  /*18510*/  LOP3.LUT R4, R148, R164, R161, 0x96, !PT ;  /* 0x000000a494047212 */ /* 0x000fce00078e96a1 */
.L_x_20454:
[----:B------:R-:W-:Y:S05]  /*18520*/  BSYNC.RECONVERGENT B3 ;  /* 0x0000000000037941 */ /* 0x000fea0003800200 */
.L_x_20453:
        /* <DEDUP_REMOVED lines=10> */
.L_x_20452:
[----:B------:R-:W-:Y:S05]  /*185d0*/  BSYNC.RECONVERGENT B2 ;  /* 0x0000000000027941 */ /* 0x000fea0003800200 */
.L_x_20451:
        /* <DEDUP_REMOVED lines=20> */
.L_x_20462:
        /* <DEDUP_REMOVED lines=13> */
.L_x_20464:
[----:B------:R-:W-:Y:S05]  /*187f0*/  BSYNC.RECONVERGENT B4 ;  /* 0x0000000000047941 */ /* 0x000fea0003800200 */
.L_x_20463:
        /* <DEDUP_REMOVED lines=43> */
.L_x_20461:
[----:B------:R-:W-:Y:S05]  /*18ab0*/  BSYNC.RECONVERGENT B3 ;  /* 0x0000000000037941 */ /* 0x000fea0003800200 */
.L_x_20460:
        /* <DEDUP_REMOVED lines=11> */
.L_x_20459:
[----:B------:R-:W-:Y:S05]  /*18b70*/  BSYNC.RECONVERGENT B2 ;  /* 0x0000000000027941 */ /* 0x000fea0003800200 */
.L_x_20458:
        /* <DEDUP_REMOVED lines=20> */
.L_x_20469:
        /* <DEDUP_REMOVED lines=13> */
.L_x_20471:
[----:B------:R-:W-:Y:S05]  /*18d90*/  BSYNC.RECONVERGENT B4 ;  /* 0x0000000000047941 */ /* 0x000fea0003800200 */
.L_x_20470:
        /* <DEDUP_REMOVED lines=43> */
.L_x_20468:
[----:B------:R-:W-:Y:S05]  /*19050*/  BSYNC.RECONVERGENT B3 ;  /* 0x0000000000037941 */ /* 0x000fea0003800200 */
.L_x_20467:
        /* <DEDUP_REMOVED lines=10> */
.L_x_20466:
[----:B------:R-:W-:Y:S05]  /*19100*/  BSYNC.RECONVERGENT B2 ;  /* 0x0000000000027941 */ /* 0x000fea0003800200 */
.L_x_20465:
        /* <DEDUP_REMOVED lines=20> */
.L_x_20476:
        /* <DEDUP_REMOVED lines=13> */
.L_x_20478:
[----:B------:R-:W-:Y:S05]  /*19320*/  BSYNC.RECONVERGENT B4 ;  /* 0x0000000000047941 */ /* 0x000fea0003800200 */
.L_x_20477:
        /* <DEDUP_REMOVED lines=43> */
.L_x_20475:
[----:B------:R-:W-:Y:S05]  /*195e0*/  BSYNC.RECONVERGENT B3 ;  /* 0x0000000000037941 */ /* 0x000fea0003800200 */
.L_x_20474:
        /* <DEDUP_REMOVED lines=11> */
.L_x_20473:
[----:B------:R-:W-:Y:S05]  /*196a0*/  BSYNC.RECONVERGENT B2 ;  /* 0x0000000000027941 */ /* 0x000fea0003800200 */
.L_x_20472:
        /* <DEDUP_REMOVED lines=20> */
.L_x_20483:
        /* <DEDUP_REMOVED lines=13> */
.L_x_20485:
[----:B------:R-:W-:Y:S05]  /*198c0*/  BSYNC.RECONVERGENT B4 ;  /* 0x0000000000047941 */ /* 0x000fea0003800200 */
.L_x_20484:
        /* <DEDUP_REMOVED lines=39> */
[----:B------:R-:W-:-:S03]  /*19b40*/  MOV R153, R154 ;  /* 0x0000009a00997202 */ /* 0x000fc60000000f00 */
[----:B------:R-:W-:Y:S02]  /*19b50*/  IMAD.MOV.U32 R6, RZ, RZ, R160 ;  /* 0x000000ffff067224 */ /* 0x000fe400078e00a0 */
[----:B------:R-:W-:Y:S01]  /*19b60*/  HFMA2 R160, -RZ, RZ, 0, 0 ;  /* 0x00000000ffa07431 */ /* 0x000fe200000001ff */
[----:B------:R-:W-:-:S07]  /*19b70*/  LOP3.LUT R4, R148, R164, R161, 0x96, !PT ;  /* 0x000000a494047212 */ /* 0x000fce00078e96a1 */
.L_x_20482:
[----:B------:R-:W-:Y:S05]  /*19b80*/  BSYNC.RECONVERGENT B3 ;  /* 0x0000000000037941 */ /* 0x000fea0003800200 */
.L_x_20481:
        /* <DEDUP_REMOVED lines=10> */
.L_x_20480:
[----:B------:R-:W-:Y:S05]  /*19c30*/  BSYNC.RECONVERGENT B2 ;  /* 0x0000000000027941 */ /* 0x000fea0003800200 */
.L_x_20479:
        /* <DEDUP_REMOVED lines=19> */
.L_x_20489:
[----:B------:R-:W-:Y:S01]  /*19d70*/  IADD3 R0, PT, PT, R0, 0x1, RZ ;  /* 0x0000000100007810 */ /* 0x000fe20007ffe0ff */
[----:B------:R-:W-:Y:S03]  /*19d80*/  BSSY.RECONVERGENT B3, `(.L_x_20490) ;  /* 0x000000b000037945 */ /* 0x000fe60003800200 */
        /* <DEDUP_REMOVED lines=10> */
.L_x_20491:
[----:B------:R-:W-:Y:S05]  /*19e30*/  BSYNC.RECONVERGENT B3 ;  /* 0x0000000000037941 */ /* 0x000fea0003800200 */
.L_x_20490:
        /* <DEDUP_REMOVED lines=8> */
[----:B------:R-:W-:-:S05]  /*19ec0*/  LOP3.LUT R160, R160, UR15, R163, 0x96, !PT ;  /* 0x0000000fa0a07c12 */ /* 0x000fca000f8e96a3 */
        /* <DEDUP_REMOVED lines=10> */
[----:B------:R-:W-:-:S04]  /*19f70*/  IMAD.WIDE.U32 R144, R144, -0x326172a9, RZ ;  /* 0xcd9e8d5790907825 */ /* 0x000fc800078e00ff */
[----:B------:R-:W-:Y:S01]  /*19f80*/  IMAD.WIDE.U32 R154, R154, -0x326172a9, RZ ;  /* 0xcd9e8d579a9a7825 */ /* 0x000fe200078e00ff */
[----:B------:R-:W-:-:S04]  /*19f90*/  LOP3.LUT R145, R162, UR18, R145, 0x96, !PT ;  /* 0x00000012a2917c12 */ /* 0x000fc8000f8e9691 */
[----:B------:R-:W-:Y:S01]  /*19fa0*/  LOP3.LUT R161, R144, UR19, R155, 0x96, !PT ;  /* 0x0000001390a17c12 */ /* 0x000fe2000f8e969b */
[----:B------:R-:W-:-:S05]  /*19fb0*/  IMAD.WIDE.U32 R144, R145, -0x2daee0ad, RZ ;  /* 0xd2511f5391907825 */ /* 0x000fca00078e00ff */
[----:B------:R-:W-:Y:S01]  /*19fc0*/  LOP3.LUT R145, R160, UR20, R145, 0x96, !PT ;  /* 0x00000014a0917c12 */ /* 0x000fe2000f8e9691 */
[----:B------:R-:W-:-:S05]  /*19fd0*/  IMAD.WIDE.U32 R160, R161, -0x2daee0ad, RZ ;  /* 0xd2511f53a1a07825 */ /* 0x000fca00078e00ff */
        /* <DEDUP_REMOVED lines=11> */
[----:B------:R-:W-:-:S03]  /*1a090*/  LOP3.LUT R145, R162, UR24, R145, 0x96, !PT ;  /* 0x00000018a2917c12 */ /* 0x000fc6000f8e9691 */
[----:B------:R-:W-:Y:S01]  /*1a0a0*/  IMAD.MOV.U32 R6, RZ, RZ, R142 ;  /* 0x000000ffff067224 */ /* 0x000fe200078e008e */
[----:B------:R-:W-:Y:S01]  /*1a0b0*/  LOP3.LUT R4, R148, R144, R143, 0x96, !PT ;  /* 0x0000009094047212 */ /* 0x000fe200078e968f */
[----:B------:R-:W-:-:S05]  /*1a0c0*/  IMAD.WIDE.U32 R144, R145, -0x2daee0ad, RZ ;  /* 0xd2511f5391907825 */ /* 0x000fca00078e00ff */
[----:B------:R-:W-:Y:S01]  /*1a0d0*/  LOP3.LUT R3, R146, R154, R145, 0x96, !PT ;  /* 0x0000009a92037212 */ /* 0x000fe200078e9691 */
[----:B------:R-:W-:Y:S01]  /*1a0e0*/  HFMA2 R154, -RZ, RZ, 0, 0 ;  /* 0x00000000ff9a7431 */ /* 0x000fe200000001ff */
[----:B------:R-:W-:-:S07]  /*1a0f0*/  MOV R155, R144 ;  /* 0x00000090009b7202 */ /* 0x000fce0000000f00 */
.L_x_20488:
[----:B------:R-:W-:Y:S05]  /*1a100*/  BSYNC.RECONVERGENT B2 ;  /* 0x0000000000027941 */ /* 0x000fea0003800200 */
.L_x_20487:
        /* <DEDUP_REMOVED lines=12> */
.L_x_20436:
        /* <DEDUP_REMOVED lines=21> */
.L_x_20496:
        /* <DEDUP_REMOVED lines=13> */
.L_x_20498:
[----:B------:R-:W-:Y:S05]  /*1a3f0*/  BSYNC.RECONVERGENT B4 ;  /* 0x0000000000047941 */ /* 0x000fea0003800200 */
.L_x_20497:
        /* <DEDUP_REMOVED lines=37> */
[----:B------:R-:W-:-:S04]  /*1a650*/  IMAD.WIDE.U32 R128, R129, -0x2daee0ad, RZ ;  /* 0xd2511f5381807825 */ /* 0x000fc800078e00ff */
[----:B------:R-:W-:Y:S01]  /*1a660*/  IMAD.MOV.U32 R7, RZ, RZ, R154 ;  /* 0x000000ffff077224 */ /* 0x000fe200078e009a */
[----:B------:R-:W-:Y:S01]  /*1a670*/  MOV R155, R128 ;  /* 0x00000080009b7202 */ /* 0x000fe20000000f00 */
[----:B------:R-:W-:Y:S01]  /*1a680*/  HFMA2 R128, -RZ, RZ, 0, 0 ;  /* 0x00000000ff807431 */ /* 0x000fe200000001ff */
[----:B------:R-:W-:-:S07]  /*1a690*/  LOP3.LUT R3, R146, R130, R129, 0x96, !PT ;  /* 0x0000008292037212 */ /* 0x000fce00078e9681 */
.L_x_20495:
[----:B------:R-:W-:Y:S05]  /*1a6a0*/  BSYNC.RECONVERGENT B3 ;  /* 0x0000000000037941 */ /* 0x000fea0003800200 */
.L_x_20494:
[----:B------:R-:W-:Y:S01]  /*1a6b0*/  I2FP.F32.U32 R7, R7 ;  /* 0x0000000700077245 */ /* 0x000fe20000201000 */
[----:B0-----:R-:W-:Y:S01]  /*1a6c0*/  IMAD.MOV.U32 R130, RZ, RZ, 0x2f800000 ;  /* 0x2f800000ff827424 */ /* 0x001fe200078e00ff */
[----:B-----5:R-:W-:-:S03]  /*1a6d0*/  SHF.L.U32 R129, R44, 0x10, RZ ;  /* 0x000000102c817819 */ /* 0x020fc600000006ff */
[----:B------:R-:W-:Y:S02]  /*1a6e0*/  FFMA.FTZ R7, R7, R130, 1.1641532182693481445e-10 ;  /* 0x2f00000007077423 */ /* 0x000fe40000010082 */
[----:B------:R-:W-:-:S03]  /*1a6f0*/  FMUL.FTZ R129, R129, UR13 ;  /* 0x0000000d81817c20 */ /* 0x000fc60008410000 */
[----:B------:R-:W-:Y:S01]  /*1a700*/  FSETP.GTU.FTZ.AND P0, PT, R7, UR10, PT ;  /* 0x0000000a07007c0b */ /* 0x000fe2000bf1c000 */
[----:B------:R-:W-:-:S03]  /*1a710*/  FMUL.FTZ R129, R129, UR12 ;  /* 0x0000000c81817c20 */ /* 0x000fc60008410000 */
[----:B------:R-:W-:Y:S02]  /*1a720*/  SEL R7, RZ, 0x1, P0 ;  /* 0x00000001ff077807 */ /* 0x000fe40000000000 */
[----:B------:R-:W-:-:S07]  /*1a730*/  FSEL R132, R129, RZ, !P0 ;  /* 0x000000ff81847208 */ /* 0x000fce0004000000 */
.L_x_20493:
[----:B------:R-:W-:Y:S05]  /*1a740*/  BSYNC.RECONVERGENT B2 ;  /* 0x0000000000027941 */ /* 0x000fea0003800200 */
.L_x_20492:
        /* <DEDUP_REMOVED lines=17> */
.L_x_20503:
        /* <DEDUP_REMOVED lines=13> */
.L_x_20505:
[----:B------:R-:W-:Y:S05]  /*1a930*/  BSYNC.RECONVERGENT B4 ;  /* 0x0000000000047941 */ /* 0x000fea0003800200 */
.L_x_20504:
        /* <DEDUP_REMOVED lines=39> */
[----:B------:R-:W-:-:S05]  /*1abb0*/  IMAD.WIDE.U32 R128, R3, -0x2daee0ad, RZ ;  /* 0xd2511f5303807825 */ /* 0x000fca00078e00ff */
[----:B------:R-:W-:Y:S01]  /*1abc0*/  LOP3.LUT R3, R146, R130, R129, 0x96, !PT ;  /* 0x0000008292037212 */ /* 0x000fe200078e9681 */
[----:B------:R-:W-:Y:S01]  /*1abd0*/  IMAD.MOV.U32 R129, RZ, RZ, RZ ;  /* 0x000000ffff817224 */ /* 0x000fe200078e00ff */
[----:B------:R-:W-:-:S07]  /*1abe0*/  MOV R155, R128 ;  /* 0x00000080009b7202 */ /* 0x000fce0000000f00 */
.L_x_20502:
[----:B------:R-:W-:Y:S05]  /*1abf0*/  BSYNC.RECONVERGENT B3 ;  /* 0x0000000000037941 */ /* 0x000fea0003800200 */
.L_x_20501:
[----:B-----5:R-:W-:Y:S01]  /*1ac00*/  PRMT R128, R44, 0x7632, R128 ;  /* 0x000076322c807816 */ /* 0x020fe20000000080 */
[----:B0-----:R-:W-:Y:S01]  /*1ac10*/  HFMA2 R131, -RZ, RZ, 0.1171875, 0 ;  /* 0x2f800000ff837431 */ /* 0x001fe200000001ff */
        /* <DEDUP_REMOVED lines=8> */
.L_x_20500:
[----:B------:R-:W-:Y:S05]  /*1aca0*/  BSYNC.RECONVERGENT B2 ;  /* 0x0000000000027941 */ /* 0x000fea0003800200 */
.L_x_20499:
        /* <DEDUP_REMOVED lines=17> */
.L_x_20510:
        /* <DEDUP_REMOVED lines=13> */
.L_x_20512:
[----:B------:R-:W-:Y:S05]  /*1ae90*/  BSYNC.RECONVERGENT B4 ;  /* 0x0000000000047941 */ /* 0x000fea0003800200 */
.L_x_20511:
        /* <DEDUP_REMOVED lines=40> */
[----:B------:R-:W-:Y:S02]  /*1b120*/  IMAD.MOV.U32 R155, RZ, RZ, R128 ;  /* 0x000000ffff9b7224 */ /* 0x000fe400078e0080 */
[----:B------:R-:W-:Y:S01]  /*1b130*/  HFMA2 R128, -RZ, RZ, 0, 0 ;  /* 0x00000000ff807431 */ /* 0x000fe200000001ff */
[----:B------:R-:W-:-:S07]  /*1b140*/  LOP3.LUT R3, R146, R130, R129, 0x96, !PT ;  /* 0x0000008292037212 */ /* 0x000fce00078e9681 */
.L_x_20509:
[----:B------:R-:W-:Y:S05]  /*1b150*/  BSYNC.RECONVERGENT B3 ;  /* 0x0000000000037941 */ /* 0x000fea0003800200 */
.L_x_20508:
[----:B------:R-:W-:Y:S01]  /*1b160*/  I2FP.F32.U32 R9, R9 ;  /* 0x0000000900097245 */ /* 0x000fe20000201000 */
[----:B0-----:R-:W-:-:S04]  /*1b170*/  IMAD.MOV.U32 R130, RZ, RZ, 0x2f800000 ;  /* 0x2f800000ff827424 */ /* 0x001fc800078e00ff */
[----:B------:R-:W-:-:S05]  /*1b180*/  FFMA.FTZ R9, R9, R130, 1.1641532182693481445e-10 ;  /* 0x2f00000009097423 */ /* 0x000fca0000010082 */
[----:B------:R-:W-:Y:S02]  /*1b190*/  FSETP.GTU.FTZ.AND P0, PT, R9, UR10, PT ;  /* 0x0000000a09007c0b */ /* 0x000fe4000bf1c000 */
[----:B-----5:R-:W-:-:S05]  /*1b1a0*/  SHF.L.U32 R9, R45, 0x10, RZ ;  /* 0x000000102d097819 */ /* 0x020fca00000006ff */
[----:B------:R-:W-:-:S04]  /*1b1b0*/  FMUL.FTZ R9, R9, UR13 ;  /* 0x0000000d09097c20 */ /* 0x000fc80008410000 */
[----:B------:R-:W-:Y:S01]  /*1b1c0*/  FMUL.FTZ R134, R9, UR12 ;  /* 0x0000000c09867c20 */ /* 0x000fe20008410000 */
[----:B------:R-:W-:-:S04]  /*1b1d0*/  SEL R9, RZ, 0x1, P0 ;  /* 0x00000001ff097807 */ /* 0x000fc80000000000 */
[----:B------:R-:W-:-:S07]  /*1b1e0*/  FSEL R134, R134, RZ, !P0 ;  /* 0x000000ff86867208 */ /* 0x000fce0004000000 */
.L_x_20507:
[----:B------:R-:W-:Y:S05]  /*1b1f0*/  BSYNC.RECONVERGENT B2 ;  /* 0x0000000000027941 */ /* 0x000fea0003800200 */
.L_x_20506:
        /* <DEDUP_REMOVED lines=17> */
.L_x_20517:
        /* <DEDUP_REMOVED lines=13> */
.L_x_20519:
[----:B------:R-:W-:Y:S05]  /*1b3e0*/  BSYNC.RECONVERGENT B4 ;  /* 0x0000000000047941 */ /* 0x000fea0003800200 */
.L_x_20518:
        /* <DEDUP_REMOVED lines=43> */
.L_x_20516:
[----:B------:R-:W-:Y:S05]  /*1b6a0*/  BSYNC.RECONVERGENT B3 ;  /* 0x0000000000037941 */ /* 0x000fea0003800200 */
.L_x_20515:
        /* <DEDUP_REMOVED lines=10> */
.L_x_20514:
[----:B------:R-:W-:Y:S05]  /*1b750*/  BSYNC.RECONVERGENT B2 ;  /* 0x0000000000027941 */ /* 0x000fea0003800200 */
.L_x_20513:
[----:B------:R-:W-:Y:S01]  /*1b760*/  BSSY.RECONVERGENT B2, `(.L_x_20520) ;  /* 0x0000054000027945 */ /* 0x000fe20003800200 */
[----:B0-----:R-:W-:Y:S01]  /*1b770*/  MOV R130, R129 ;  /* 0x0000008100827202 */ /* 0x001fe20000000f00 */
        /* <DEDUP_REMOVED lines=15> */
.L_x_20524:
        /* <DEDUP_REMOVED lines=13> */
.L_x_20526:
[----:B------:R-:W-:Y:S05]  /*1b940*/  BSYNC.RECONVERGENT B4 ;  /* 0x0000000000047941 */ /* 0x000fea0003800200 */
.L_x_20525:
        /* <DEDUP_REMOVED lines=41> */
[----:B------:R-:W-:Y:S01]  /*1bbe0*/  LOP3.LUT R3, R146, R130, R129, 0x96, !PT ;  /* 0x0000008292037212 */ /* 0x000fe200078e9681 */
[----:B------:R-:W-:-:S07]  /*1bbf0*/  HFMA2 R130, -RZ, RZ, 0, 0 ;  /* 0x00000000ff827431 */ /* 0x000fce00000001ff */
.L_x_20523:
[----:B------:R-:W-:Y:S05]  /*1bc00*/  BSYNC.RECONVERGENT B3 ;  /* 0x0000000000037941 */ /* 0x000fea0003800200 */
.L_x_20522:
[----:B------:R-:W-:Y:S01]  /*1bc10*/  I2FP.F32.U32 R11, R11 ;  /* 0x0000000b000b7245 */ /* 0x000fe20000201000 */
[----:B------:R-:W-:-:S04]  /*1bc20*/  IMAD.MOV.U32 R128, RZ, RZ, 0x2f800000 ;  /* 0x2f800000ff807424 */ /* 0x000fc800078e00ff */
[----:B------:R-:W-:-:S05]  /*1bc30*/  FFMA.FTZ R11, R11, R128, 1.1641532182693481445e-10 ;  /* 0x2f0000000b0b7423 */ /* 0x000fca0000010080 */
[----:B------:R-:W-:Y:S02]  /*1bc40*/  FSETP.GTU.FTZ.AND P0, PT, R11, UR10, PT ;  /* 0x0000000a0b007c0b */ /* 0x000fe4000bf1c000 */
[----:B-----5:R-:W-:-:S05]  /*1bc50*/  SHF.L.U32 R11, R46, 0x10, RZ ;  /* 0x000000102e0b7819 */ /* 0x020fca00000006ff */
[----:B------:R-:W-:-:S04]  /*1bc60*/  FMUL.FTZ R11, R11, UR13 ;  /* 0x0000000d0b0b7c20 */ /* 0x000fc80008410000 */
[----:B------:R-:W-:Y:S01]  /*1bc70*/  FMUL.FTZ R128, R11, UR12 ;  /* 0x0000000c0b807c20 */ /* 0x000fe20008410000 */
[----:B------:R-:W-:-:S04]  /*1bc80*/  SEL R11, RZ, 0x1, P0 ;  /* 0x00000001ff0b7807 */ /* 0x000fc80000000000 */
[----:B------:R-:W-:-:S07]  /*1bc90*/  FSEL R128, R128, RZ, !P0 ;  /* 0x000000ff80807208 */ /* 0x000fce0004000000 */
.L_x_20521:
[----:B------:R-:W-:Y:S05]  /*1bca0*/  BSYNC.RECONVERGENT B2 ;  /* 0x0000000000027941 */ /* 0x000fea0003800200 */
.L_x_20520:
        /* <DEDUP_REMOVED lines=17> */
.L_x_20531:
        /* <DEDUP_REMOVED lines=13> */
.L_x_20533:
[----:B------:R-:W-:Y:S05]  /*1be90*/  BSYNC.RECONVERGENT B4 ;  /* 0x0000000000047941 */ /* 0x000fea0003800200 */
.L_x_20532:
        /* <DEDUP_REMOVED lines=43> */
.L_x_20530:
[----:B------:R-:W-:Y:S05]  /*1c150*/  BSYNC.RECONVERGENT B3 ;  /* 0x0000000000037941 */ /* 0x000fea0003800200 */
.L_x_20529:
        /* <DEDUP_REMOVED lines=10> */
.L_x_20528:
[----:B------:R-:W-:Y:S05]  /*1c200*/  BSYNC.RECONVERGENT B2 ;  /* 0x0000000000027941 */ /* 0x000fea0003800200 */
.L_x_20527:
        /* <DEDUP_REMOVED lines=17> */
.L_x_20538:
        /* <DEDUP_REMOVED lines=13> */
.L_x_20540:
[----:B------:R-:W-:Y:S05]  /*1c3f0*/  BSYNC.RECONVERGENT B4 ;  /* 0x0000000000047941 */ /* 0x000fea0003800200 */
.L_x_20539:
        /* <DEDUP_REMOVED lines=43> */
.L_x_20537:
[----:B------:R-:W-:Y:S05]  /*1c6b0*/  BSYNC.RECONVERGENT B3 ;  /* 0x0000000000037941 */ /* 0x000fea0003800200 */
.L_x_20536:
[----:B------:R-:W-:Y:S01]  /*1c6c0*/  I2FP.F32.U32 R130, R137 ;  /* 0x0000008900827245 */ /* 0x000fe20000201000 */
[----:B------:R-:W-:-:S04]  /*1c6d0*/  IMAD.MOV.U32 R131, RZ, RZ, 0x2f800000 ;  /* 0x2f800000ff837424 */ /* 0x000fc800078e00ff */
[----:B------:R-:W-:-:S05]  /*1c6e0*/  FFMA.FTZ R130, R130, R131, 1.1641532182693481445e-10 ;  /* 0x2f00000082827423 */ /* 0x000fca0000010083 */
[----:B------:R-:W-:Y:S02]  /*1c6f0*/  FSETP.GTU.FTZ.AND P0, PT, R130, UR10, PT ;  /* 0x0000000a82007c0b */ /* 0x000fe4000bf1c000 */
[----:B-----5:R-:W-:Y:S02]  /*1c700*/  SHF.L.U32 R130, R47, 0x10, RZ ;  /* 0x000000102f827819 */ /* 0x020fe400000006ff */
[----:B------:R-:W-:-:S03]  /*1c710*/  SEL R137, RZ, 0x1, P0 ;  /* 0x00000001ff897807 */ /* 0x000fc60000000000 */
[----:B------:R-:W-:-:S04]  /*1c720*/  FMUL.FTZ R130, R130, UR13 ;  /* 0x0000000d82827c20 */ /* 0x000fc80008410000 */
[----:B------:R-:W-:-:S05]  /*1c730*/  FMUL.FTZ R130, R130, UR12 ;  /* 0x0000000c82827c20 */ /* 0x000fca0008410000 */
[----:B------:R-:W-:-:S07]  /*1c740*/  FSEL R130, R130, RZ, !P0 ;  /* 0x000000ff82827208 */ /* 0x000fce0004000000 */
.L_x_20535:
[----:B------:R-:W-:Y:S05]  /*1c750*/  BSYNC.RECONVERGENT B2 ;  /* 0x0000000000027941 */ /* 0x000fea0003800200 */
.L_x_20534:
        /* <DEDUP_REMOVED lines=16> */
.L_x_20543:
        /* <DEDUP_REMOVED lines=13> */
.L_x_20545:
[----:B------:R-:W-:Y:S05]  /*1c930*/  BSYNC.RECONVERGENT B3 ;  /* 0x0000000000037941 */ /* 0x000fea0003800200 */
.L_x_20544:
[----:B------:R-:W-:Y:S01]  /*1c940*/  LOP3.LUT R160, R5, UR7, R165, 0x96, !PT ;  /* 0x0000000705a07c12 */ /* 0x000fe2000f8e96a5 */
[----:B------:R-:W-:-:S04]  /*1c950*/  IMAD.WIDE.U32 R162, R139, -0x326172a9, RZ ;  /* 0xcd9e8d578ba27825 */ /* 0x000fc800078e00ff */
[----:B------:R-:W-:Y:S01]  /*1c960*/  IMAD.WIDE.U32 R160, R160, -0x326172a9, RZ ;  /* 0xcd9e8d57a0a07825 */ /* 0x000fe200078e00ff */
[----:B------:R-:W-:-:S03]  /*1c970*/  LOP3.LUT R163, R2, UR6, R163, 0x96, !PT ;  /* 0x0000000602a37c12 */ /* 0x000fc6000f8e96a3 */
[----:B------:R-:W-:Y:S01]  /*1c980*/  IMAD.MOV.U32 R131, RZ, RZ, R155 ;  /* 0x000000ffff837224 */ /* 0x000fe200078e009b */
[----:B------:R-:W-:Y:S01]  /*1c990*/  LOP3.LUT R165, R162, UR15, R161, 0x96, !PT ;  /* 0x0000000fa2a57c12 */ /* 0x000fe2000f8e96a1 */
[----:B------:R-:W-:-:S04]  /*1c9a0*/  IMAD.WIDE.U32 R162, R163, -0x2daee0ad, RZ ;  /* 0xd2511f53a3a27825 */ /* 0x000fc800078e00ff */
[----:B------:R-:W-:Y:S01]  /*1c9b0*/  IMAD.MOV.U32 R154, RZ, RZ, RZ ;  /* 0x000000ffff9a7224 */ /* 0x000fe200078e00ff */
        /* <DEDUP_REMOVED lines=31> */
[----:B------:R-:W-:Y:S01]  /*1cbb0*/  IMAD.WIDE.U32 R144, R145, -0x2daee0ad, RZ ;  /* 0xd2511f5391907825 */ /* 0x000fe200078e00ff */
[----:B------:R-:W-:-:S04]  /*1cbc0*/  MOV R6, R142 ;  /* 0x0000008e00067202 */ /* 0x000fc80000000f00 */
[----:B------:R-:W-:Y:S02]  /*1cbd0*/  LOP3.LUT R3, R146, R160, R145, 0x96, !PT ;  /* 0x000000a092037212 */ /* 0x000fe400078e9691 */
[----:B------:R-:W-:-:S07]  /*1cbe0*/  MOV R155, R144 ;  /* 0x00000090009b7202 */ /* 0x000fce0000000f00 */
.L_x_20542:
[----:B------:R-:W-:Y:S05]  /*1cbf0*/  BSYNC.RECONVERGENT B2 ;  /* 0x0000000000027941 */ /* 0x000fea0003800200 */
.L_x_20541:
        /* <DEDUP_REMOVED lines=10> */
.L_x_20486:
[----:B------:R-:W-:Y:S05]  /*1cca0*/  BSYNC.RECONVERGENT B1 ;  /* 0x0000000000017941 */ /* 0x000fea0003800200 */
.L_x_20435:
[----:B------:R-:W-:Y:S01]  /*1ccb0*/  FADD.FTZ R142, RZ, R40 ;  /* 0x00000028ff8e7221 */ /* 0x000fe20000010000 */
        /* <DEDUP_REMOVED lines=45> */
[----:B------:R-:W-:Y:S02]  /*1cf90*/  SHF.L.U32 R143, R137, 0x10, RZ ;  /* 0x00000010898f7819 */ /* 0x000fe400000006ff */
        /* <DEDUP_REMOVED lines=12> */
[----:B------:R-:W-:-:S03]  /*1d060*/  LOP3.LUT R143, R149, R143, R159, 0xfe, !PT ;  /* 0x0000008f958f7212 */ /* 0x000fc600078efe9f */
[----:B------:R-:W-:-:S03]  /*1d070*/  IMAD.WIDE.U32 R146, R146, 0x100, RZ ;  /* 0x0000010092927825 */ /* 0x000fc600078e00ff */
[----:B------:R-:W-:Y:S02]  /*1d080*/  LOP3.LUT R148, R146, R158, R148, 0xfe, !PT ;  /* 0x0000009e92947212 */ /* 0x000fe400078efe94 */
[----:B------:R-:W-:Y:S02]  /*1d090*/  LOP3.LUT R147, R143, R147, RZ, 0xfc, !PT ;  /* 0x000000938f937212 */ /* 0x000fe400078efcff */
[----:B------:R-:W-:Y:S01]  /*1d0a0*/  LOP3.LUT R146, R148, 0xff, R7, 0xf8, !PT ;  /* 0x000000ff94927812 */ /* 0x000fe200078ef807 */
[----:B0-----:R-:W-:-:S05]  /*1d0b0*/  IMAD.WIDE.U32 R144, R156, 0x8, R144 ;  /* 0x000000089c907825 */ /* 0x001fca00078e0090 */
[----:B------:R0:W-:Y:S02]  /*1d0c0*/  STG.E.64 desc[UR8][R144.64], R146 ;  /* 0x0000009290007986 */ /* 0x0001e4000c101b08 */
.L_x_20547:
[----:B------:R-:W-:Y:S05]  /*1d0d0*/  BSYNC.RECONVERGENT B1 ;  /* 0x0000000000017941 */ /* 0x000fea0003800200 */
.L_x_20546:
[----:B------:R-:W-:Y:S01]  /*1d0e0*/  UMOV UR21, 0xffffffff ;  /* 0xffffffff00157882 */ /* 0x000fe20000000000 */
[----:B------:R-:W-:Y:S02]  /*1d0f0*/  FADD.FTZ R150, R150, R131 ;  /* 0x0000008396967221 */ /* 0x000fe40000010000 */
[----:B------:R-:W-:Y:S05]  /*1d100*/  BRA.DIV UR21, `(.L_x_20548) ;  /* 0x0000001215787947 */ /* 0x000fea000b800000 */
        /* <DEDUP_REMOVED lines=101> */
.L_x_20563:
[----:B-1----:R-:W-:Y:S01]  /*1d760*/  FADD.FTZ R143, R147, R150 ;  /* 0x00000096938f7221 */ /* 0x002fe20000010000 */
[----:B------:R-:W-:Y:S01]  /*1d770*/  ISETP.NE.AND P1, PT, RZ, UR11, PT ;  /* 0x0000000bff007c0c */ /* 0x000fe2000bf25270 */
[----:B0-----:R-:W0:Y:S01]  /*1d780*/  @!P0 LDC.64 R146, c[0x0][0x3c0] ;  /* 0x0000f000ff928b82 */ /* 0x001e220000000a00 */
[----:B------:R-:W-:Y:S01]  /*1d790*/  BSSY.RECONVERGENT B1, `(.L_x_20549) ;  /* 0x00000af000017945 */ /* 0x000fe20003800200 */
[----:B------:R-:W-:Y:S01]  /*1d7a0*/  FFMA.FTZ R143, R143, R144, UR14 ;  /* 0x0000000e8f8f7e23 */ /* 0x000fe20008010090 */
[----:B------:R-:W-:-:S05]  /*1d7b0*/  FMUL.FTZ R144, R149, R149 ;  /* 0x0000009595907220 */ /* 0x000fca0000410000 */
[----:B------:R-:W-:Y:S02]  /*1d7c0*/  FSEL R148, R144, RZ, P1 ;  /* 0x000000ff90947208 */ /* 0x000fe40000800000 */
[----:B------:R-:W1:Y:S03]  /*1d7d0*/  @!P0 LDC.64 R144, c[0x0][0x3c8] ;  /* 0x0000f200ff908b82 */ /* 0x000e660000000a00 */
        /* <DEDUP_REMOVED lines=8> */
[----:B------:R-:W-:Y:S01]  /*1d860*/  VIADD R151, R151, 0xffffffff ;  /* 0xffffffff97977836 */ /* 0x000fe20000000000 */
        /* <DEDUP_REMOVED lines=48> */
[C---:B------:R-:W-:Y:S01]  /*1db70*/  FMUL.FTZ R39, R143.reuse, R39 ;  /* 0x000000278f277220 */ /* 0x040fe20000410000 */
[----:B------:R-:W-:Y:S01]  /*1db80*/  LEA.HI.SX32 R157, R152, R141, 0x1d ;  /* 0x0000008d989d7211 */ /* 0x000fe200078feaff */
[C---:B------:R-:W-:Y:S01]  /*1db90*/  FMUL.FTZ R146, R143.reuse, R31 ;  /* 0x0000001f8f927220 */ /* 0x040fe20000410000 */
[C---:B------:R-:W-:Y:S01]  /*1dba0*/  FMUL.FTZ R142, R143.reuse, R30 ;  /* 0x0000001e8f8e7220 */ /* 0x040fe20000410000 */
[C---:B------:R-:W-:Y:S01]  /*1dbb0*/  FMUL.FTZ R31, R143.reuse, R17 ;  /* 0x000000118f1f7220 */ /* 0x040fe20000410000 */
[C---:B------:R-:W-:Y:S01]  /*1dbc0*/  FMUL.FTZ R30, R143.reuse, R16 ;  /* 0x000000108f1e7220 */ /* 0x040fe20000410000 */
[----:B------:R-:W-:Y:S01]  /*1dbd0*/  FMUL.FTZ R150, R143, R15 ;  /* 0x0000000f8f967220 */ /* 0x000fe20000410000 */
[----:B------:R-:W-:Y:S01]  /*1dbe0*/  FFMA.FTZ R17, R37, R121, R81 ;  /* 0x0000007925117223 */ /* 0x000fe20000010051 */
[C---:B------:R-:W-:Y:S01]  /*1dbf0*/  FMUL.FTZ R36, R143.reuse, R36 ;  /* 0x000000248f247220 */ /* 0x040fe20000410000 */
[C---:B------:R-:W-:Y:S01]  /*1dc00*/  FMUL.FTZ R22, R143.reuse, R22 ;  /* 0x000000168f167220 */ /* 0x040fe20000410000 */
[----:B------:R-:W-:Y:S01]  /*1dc10*/  FMUL.FTZ R23, R143, R23 ;  /* 0x000000178f177220 */ /* 0x000fe20000410000 */
[----:B------:R-:W-:Y:S01]  /*1dc20*/  FFMA.FTZ R15, R38, R122, R82 ;  /* 0x0000007a260f7223 */ /* 0x000fe20000010052 */
[----:B------:R-:W-:Y:S01]  /*1dc30*/  FFMA.FTZ R16, R39, R123, R83 ;  /* 0x0000007b27107223 */ /* 0x000fe20000010053 */
[----:B------:R-:W-:Y:S01]  /*1dc40*/  IADD3 R153, PT, PT, R157, 0x20, RZ ;  /* 0x000000209d997810 */ /* 0x000fe20007ffe0ff */
[----:B------:R-:W-:Y:S01]  /*1dc50*/  FMUL.FTZ R20, R143, R20 ;  /* 0x000000148f147220 */ /* 0x000fe20000410000 */
[----:B------:R-:W-:Y:S01]  /*1dc60*/  IADD3 R37, PT, PT, R157, 0x60, RZ ;  /* 0x000000609d257810 */ /* 0x000fe20007ffe0ff */
[----:B------:R-:W-:Y:S01]  /*1dc70*/  FMUL.FTZ R147, R143, R21 ;  /* 0x000000158f937220 */ /* 0x000fe20000410000 */
[----:B------:R-:W-:-:S02]  /*1dc80*/  VIADD R39, R157, 0x40 ;  /* 0x000000409d277836 */ /* 0x000fc40000000000 */
[----:B------:R-:W-:Y:S01]  /*1dc90*/  FMUL.FTZ R42, R143, R42 ;  /* 0x0000002a8f2a7220 */ /* 0x000fe20000410000 */
[----:B------:R-:W-:Y:S02]  /*1dca0*/  VIADD R159, R157, 0x80 ;  /* 0x000000809d9f7836 */ /* 0x000fe40000000000 */
[C---:B------:R-:W-:Y:S01]  /*1dcb0*/  FMUL.FTZ R43, R143.reuse, R43 ;  /* 0x0000002b8f2b7220 */ /* 0x040fe20000410000 */
[C---:B------:R-:W-:Y:S01]  /*1dcc0*/  FMUL.FTZ R28, R143.reuse, R28 ;  /* 0x0000001c8f1c7220 */ /* 0x040fe20000410000 */
[C---:B------:R-:W-:Y:S01]  /*1dcd0*/  FMUL.FTZ R29, R143.reuse, R29 ;  /* 0x0000001d8f1d7220 */ /* 0x040fe20000410000 */
[----:B------:R-:W-:Y:S01]  /*1dce0*/  FMUL.FTZ R149, R143, R14 ;  /* 0x0000000e8f957220 */ /* 0x000fe20000410000 */
[----:B------:R-:W-:Y:S01]  /*1dcf0*/  FFMA.FTZ R14, R36, R120, R80 ;  /* 0x00000078240e7223 */ /* 0x000fe20000010050 */
[----:B------:R-:W-:Y:S01]  /*1dd00*/  FFMA.FTZ R22, R22, R106, R66 ;  /* 0x0000006a16167223 */ /* 0x000fe20000010042 */
[----:B------:R-:W-:Y:S01]  /*1dd10*/  FFMA.FTZ R23, R23, R107, R67 ;  /* 0x0000006b17177223 */ /* 0x000fe20000010043 */
        /* <DEDUP_REMOVED lines=19> */
[----:B------:R-:W-:Y:S01]  /*1de50*/  F2FP.BF16.F32.PACK_AB R23, R23, R22 ;  /* 0x000000161717723e */ /* 0x000fe200000010ff */
[----:B------:R-:W-:Y:S01]  /*1de60*/  FMUL.FTZ R40, R143, R40 ;  /* 0x000000288f287220 */ /* 0x000fe20000410000 */
[----:B------:R-:W-:Y:S01]  /*1de70*/  F2FP.BF16.F32.PACK_AB R22, R147, R20 ;  /* 0x000000149316723e */ /* 0x000fe200000010ff */
[----:B------:R-:W-:Y:S01]  /*1de80*/  FMUL.FTZ R41, R143, R41 ;  /* 0x000000298f297220 */ /* 0x000fe20000410000 */
[----:B------:R-:W-:Y:S01]  /*1de90*/  F2FP.BF16.F32.PACK_AB R13, R16, R13 ;  /* 0x0000000d100d723e */ /* 0x000fe200000010ff */
[----:B------:R-:W-:Y:S01]  /*1dea0*/  FFMA.FTZ R20, R24, R108, R68 ;  /* 0x0000006c18147223 */ /* 0x000fe20000010044 */
[----:B------:R-:W-:Y:S01]  /*1deb0*/  F2FP.BF16.F32.PACK_AB R18, R29, R18 ;  /* 0x000000121d12723e */ /* 0x000fe200000010ff */
[----:B------:R-:W-:Y:S01]  /*1dec0*/  FFMA.FTZ R25, R25, R109, R69 ;  /* 0x0000006d19197223 */ /* 0x000fe20000010045 */
[----:B------:R-:W-:Y:S01]  /*1ded0*/  FMUL.FTZ R33, R143, R33 ;  /* 0x000000218f217220 */ /* 0x000fe20000410000 */
[----:B------:R-:W-:Y:S01]  /*1dee0*/  F2FP.BF16.F32.PACK_AB R14, R17, R14 ;  /* 0x0000000e110e723e */ /* 0x000fe200000010ff */
[----:B------:R-:W-:Y:S01]  /*1def0*/  FFMA.FTZ R16, R32, R116, R76 ;  /* 0x0000007420107223 */ /* 0x000fe2000001004c */
[----:B------:R-:W-:Y:S01]  /*1df00*/  FFMA.FTZ R24, R21, R102, R62 ;  /* 0x0000006615187223 */ /* 0x000fe2000001003e */
[----:B------:R-:W-:Y:S01]  /*1df10*/  FFMA.FTZ R29, R148, R103, R63 ;  /* 0x00000067941d7223 */ /* 0x000fe2000001003f */
        /* <DEDUP_REMOVED lines=54> */
.L_x_20550:
[----:B------:R-:W-:Y:S05]  /*1e280*/  BSYNC.RECONVERGENT B1 ;  /* 0x0000000000017941 */ /* 0x000fea0003800200 */
.L_x_20549:
[----:B0-----:R-:W0:Y:S02]  /*1e290*/  LDC.64 R12, c[0x0][0x380] ;  /* 0x0000e000ff0c7b82 */ /* 0x001e240000000a00 */
[----:B0-----:R-:W-:-:S04]  /*1e2a0*/  LEA R140, R12, R140, 0x2 ;  /* 0x0000008c0c8c7211 */ /* 0x001fc800078e10ff */
[----:B------:R-:W-:-:S13]  /*1e2b0*/  ISETP.GE.AND P0, PT, R140, R13, PT ;  /* 0x0000000d8c00720c */ /* 0x000fda0003f06270 */
[----:B------:R-:W-:Y:S05]  /*1e2c0*/  @!P0 BRA `(.L_x_20551) ;  /* 0xfffffe28000c8947 */ /* 0x000fea000383ffff */
[----:B------:R-:W-:Y:S05]  /*1e2d0*/  BSYNC B0 ;  /* 0x0000000000007941 */ /* 0x000fea0003800000 */
.L_x_19976:
[----:B------:R-:W-:Y:S05]  /*1e2e0*/  EXIT ;  /* 0x000000000000794d */ /* 0x000fea0003800000 */
.L_x_20548:
[----:B------:R-:W-:Y:S01]  /*1e2f0*/  HFMA2 R157, -RZ, RZ, 0, 5.9604644775390625e-08 ;  /* 0x00000001ff9d7431 */ /* 0x000fe200000001ff */
[----:B------:R-:W-:Y:S01]  /*1e300*/  BSSY B1, `(.L_x_20552) ;  /* 0x0000007000017945 */ /* 0x000fe20003800000 */
[----:B------:R-:W-:Y:S01]  /*1e310*/  IMAD.MOV.U32 R158, RZ, RZ, R150 ;  /* 0x000000ffff9e7224 */ /* 0x000fe200078e0096 */
[----:B------:R-:W-:Y:S01]  /*1e320*/  MOV R153, 0xffffffff ;  /* 0xffffffff00997802 */ /* 0x000fe20000000f00 */
[----:B------:R-:W-:-:S07]  /*1e330*/  IMAD.MOV.U32 R160, RZ, RZ, 0x1f ;  /* 0x0000001fffa07424 */ /* 0x000fce00078e00ff */
[----:B0-----:R-:W-:Y:S05]  /*1e340*/  WARPSYNC.COLLECTIVE R153, `(.L_x_20553) ;  /* 0x0000000099087348 */ /* 0x001fea0003c00000 */
[----:B------:R1:W2:Y:S02]  /*1e350*/  SHFL.BFLY P1, R156, R158, R157, R160 ;  /* 0x0c00009d9e9c7389 */ /* 0x0002a400000200a0 */
[----:B012---:R-:W-:Y:S05]  /*1e360*/  ENDCOLLECTIVE ;  /* 0x000000000000791b */ /* 0x007fea0003800000 */
.L_x_20553:
[----:B------:R-:W-:Y:S05]  /*1e370*/  BSYNC B1 ;  /* 0x0000000000017941 */ /* 0x000fea0003800000 */
.L_x_20552:
        /* <DEDUP_REMOVED lines=9> */
.L_x_20554:
[----:B------:R-:W-:Y:S01]  /*1e410*/  HFMA2 R157, -RZ, RZ, 0, 2.384185791015625e-07 ;  /* 0x00000004ff9d7431 */ /* 0x000fe200000001ff */
[----:B------:R-:W-:-:S05]  /*1e420*/  MOV R144, R156 ;  /* 0x0000009c00907202 */ /* 0x000fca0000000f00 */
[----:B------:R-:W-:-:S04]  /*1e430*/  FADD.FTZ R146, R145, R144 ;  /* 0x0000009091927221 */ /* 0x000fc80000010000 */
[----:B------:R-:W-:-:S07]  /*1e440*/  IMAD.MOV.U32 R158, RZ, RZ, R146 ;  /* 0x000000ffff9e7224 */ /* 0x000fce00078e0092 */
[----:B------:R-:W-:Y:S05]  /*1e450*/  WARPSYNC.COLLECTIVE R153, `(.L_x_20555) ;  /* 0x0000000099087348 */ /* 0x000fea0003c00000 */
[----:B------:R0:W1:Y:S02]  /*1e460*/  SHFL.BFLY P1, R156, R158, R157, R160 ;  /* 0x0c00009d9e9c7389 */ /* 0x00006400000200a0 */
[----:B01----:R-:W-:Y:S05]  /*1e470*/  ENDCOLLECTIVE ;  /* 0x000000000000791b */ /* 0x003fea0003800000 */
.L_x_20555:
[----:B------:R-:W-:Y:S02]  /*1e480*/  IMAD.MOV.U32 R157, RZ, RZ, 0x8 ;  /* 0x00000008ff9d7424 */ /* 0x000fe400078e00ff */
[----:B------:R-:W-:-:S04]  /*1e490*/  IMAD.MOV.U32 R143, RZ, RZ, R156 ;  /* 0x000000ffff8f7224 */ /* 0x000fc800078e009c */
[----:B------:R-:W-:-:S05]  /*1e4a0*/  FADD.FTZ R147, R146, R143 ;  /* 0x0000008f92937221 */ /* 0x000fca0000010000 */
[----:B------:R-:W-:-:S07]  /*1e4b0*/  MOV R158, R147 ;  /* 0x00000093009e7202 */ /* 0x000fce0000000f00 */
[----:B------:R-:W-:Y:S05]  /*1e4c0*/  WARPSYNC.COLLECTIVE R153, `(.L_x_20556) ;  /* 0x0000000099087348 */ /* 0x000fea0003c00000 */
[----:B------:R0:W1:Y:S02]  /*1e4d0*/  SHFL.BFLY P1, R156, R158, R157, R160 ;  /* 0x0c00009d9e9c7389 */ /* 0x00006400000200a0 */
[----:B01----:R-:W-:Y:S05]  /*1e4e0*/  ENDCOLLECTIVE ;  /* 0x000000000000791b */ /* 0x003fea0003800000 */
.L_x_20556:
        /* <DEDUP_REMOVED lines=8> */
.L_x_20557:
        /* <DEDUP_REMOVED lines=88> */
.L_x_20558:
[----:B------:R-:W-:Y:S01]  /*1eaf0*/  HFMA2 R157, -RZ, RZ, 0, 1.1920928955078125e-07 ;  /* 0x00000002ff9d7431 */ /* 0x000fe200000001ff */
[----:B------:R-:W-:-:S05]  /*1eb00*/  MOV R146, R156 ;  /* 0x0000009c00927202 */ /* 0x000fca0000000f00 */
[----:B------:R-:W-:-:S04]  /*1eb10*/  FADD.FTZ R146, R143, R146 ;  /* 0x000000928f927221 */ /* 0x000fc80000010000 */
[----:B------:R-:W-:-:S07]  /*1eb20*/  IMAD.MOV.U32 R158, RZ, RZ, R146 ;  /* 0x000000ffff9e7224 */ /* 0x000fce00078e0092 */
[----:B------:R-:W-:Y:S05]  /*1eb30*/  WARPSYNC.COLLECTIVE R153, `(.L_x_20559) ;  /* 0x0000000099087348 */ /* 0x000fea0003c00000 */
[----:B------:R0:W1:Y:S02]  /*1eb40*/  SHFL.BFLY P1, R156, R158, R157, R160 ;  /* 0x0c00009d9e9c7389 */ /* 0x00006400000200a0 */
[----:B01----:R-:W-:Y:S05]  /*1eb50*/  ENDCOLLECTIVE ;  /* 0x000000000000791b */ /* 0x003fea0003800000 */
.L_x_20559:
[----:B------:R-:W-:Y:S02]  /*1eb60*/  IMAD.MOV.U32 R157, RZ, RZ, 0x4 ;  /* 0x00000004ff9d7424 */ /* 0x000fe400078e00ff */
[----:B------:R-:W-:-:S04]  /*1eb70*/  IMAD.MOV.U32 R145, RZ, RZ, R156 ;  /* 0x000000ffff917224 */ /* 0x000fc800078e009c */
[----:B------:R-:W-:-:S05]  /*1eb80*/  FADD.FTZ R145, R146, R145 ;  /* 0x0000009192917221 */ /* 0x000fca0000010000 */
[----:B------:R-:W-:-:S07]  /*1eb90*/  MOV R158, R145 ;  /* 0x00000091009e7202 */ /* 0x000fce0000000f00 */
[----:B------:R-:W-:Y:S05]  /*1eba0*/  WARPSYNC.COLLECTIVE R153, `(.L_x_20560) ;  /* 0x0000000099087348 */ /* 0x000fea0003c00000 */
[----:B------:R0:W1:Y:S02]  /*1ebb0*/  SHFL.BFLY P1, R156, R158, R157, R160 ;  /* 0x0c00009d9e9c7389 */ /* 0x00006400000200a0 */
[----:B01----:R-:W-:Y:S05]  /*1ebc0*/  ENDCOLLECTIVE ;  /* 0x000000000000791b */ /* 0x003fea0003800000 */
.L_x_20560:
[----:B------:R-:W-:Y:S01]  /*1ebd0*/  HFMA2 R157, -RZ, RZ, 0, 4.76837158203125e-07 ;  /* 0x00000008ff9d7431 */ /* 0x000fe200000001ff */
[----:B------:R-:W-:-:S05]  /*1ebe0*/  MOV R148, R156 ;  /* 0x0000009c00947202 */ /* 0x000fca0000000f00 */
[----:B------:R-:W-:-:S04]  /*1ebf0*/  FADD.FTZ R148, R145, R148 ;  /* 0x0000009491947221 */ /* 0x000fc80000010000 */
[----:B------:R-:W-:-:S07]  /*1ec00*/  IMAD.MOV.U32 R158, RZ, RZ, R148 ;  /* 0x000000ffff9e7224 */ /* 0x000fce00078e0094 */
[----:B------:R-:W-:Y:S05]  /*1ec10*/  WARPSYNC.COLLECTIVE R153, `(.L_x_20561) ;  /* 0x0000000099087348 */ /* 0x000fea0003c00000 */
[----:B------:R0:W1:Y:S02]  /*1ec20*/  SHFL.BFLY P1, R156, R158, R157, R160 ;  /* 0x0c00009d9e9c7389 */ /* 0x00006400000200a0 */
[----:B01----:R-:W-:Y:S05]  /*1ec30*/  ENDCOLLECTIVE ;  /* 0x000000000000791b */ /* 0x003fea0003800000 */
.L_x_20561:
[----:B------:R-:W-:Y:S02]  /*1ec40*/  IMAD.MOV.U32 R157, RZ, RZ, 0x10 ;  /* 0x00000010ff9d7424 */ /* 0x000fe400078e00ff */
[----:B------:R-:W-:-:S04]  /*1ec50*/  IMAD.MOV.U32 R147, RZ, RZ, R156 ;  /* 0x000000ffff937224 */ /* 0x000fc800078e009c */
[----:B------:R-:W-:-:S05]  /*1ec60*/  FADD.FTZ R147, R148, R147 ;  /* 0x0000009394937221 */ /* 0x000fca0000010000 */
[----:B------:R-:W-:-:S07]  /*1ec70*/  MOV R158, R147 ;  /* 0x00000093009e7202 */ /* 0x000fce0000000f00 */
[----:B------:R-:W-:Y:S05]  /*1ec80*/  WARPSYNC.COLLECTIVE R153, `(.L_x_20562) ;  /* 0x0000000099087348 */ /* 0x000fea0003c00000 */
[----:B------:R0:W1:Y:S02]  /*1ec90*/  SHFL.BFLY P1, R156, R158, R157, R160 ;  /* 0x0c00009d9e9c7389 */ /* 0x00006400000200a0 */
[----:B01----:R-:W-:Y:S05]  /*1eca0*/  ENDCOLLECTIVE ;  /* 0x000000000000791b */ /* 0x003fea0003800000 */
.L_x_20562:
[----:B------:R-:W-:Y:S01]  /*1ecb0*/  MOV R150, R156 ;  /* 0x0000009c00967202 */ /* 0x000fe20000000f00 */
[----:B------:R-:W-:Y:S06]  /*1ecc0*/  BRA `(.L_x_20563) ;  /* 0xffffffe800a47947 */ /* 0x000fec000383ffff */
.L_x_20564:
        /* <DEDUP_REMOVED lines=11> */
.L_x_45843:


//--------------------- .text._ZN10layer_norm13ln_fwd_kernelINS_13Kernel_traitsIf13__nv_bfloat16fS2_fjLj1280ELj1ELj4ELj1ELj16ENS_18Kernel_traits_baseILj1280EfS2_fS2_fjLj128EEEEELb1ELb1ELb0ELb0EEEvNS_9FwdParamsE --------------------------
	.section	.text._ZN10layer_norm13ln_fwd_kernelINS_13Kernel_traitsIf13__nv_bfloat16fS2_fjLj1280ELj1ELj4ELj1ELj16ENS_18Kernel_traits_baseILj1280EfS2_fS2_fjLj128EEEEELb1ELb1ELb0ELb0EEEvNS_9FwdParamsE,"ax",@progbits
	.align	128
        .global         _ZN10layer_norm13ln_fwd_kernelINS_13Kernel_traitsIf13__nv_bfloat16fS2_fjLj1280ELj1ELj4ELj1ELj16ENS_18Kernel_traits_baseILj1280EfS2_fS2_fjLj128EEEEELb1ELb1ELb0ELb0EEEvNS_9FwdParamsE
        .type           _ZN10layer_norm13ln_fwd_kernelINS_13Kernel_traitsIf13__nv_bfloat16fS2_fjLj1280ELj1ELj4ELj1ELj16ENS_18Kernel_traits_baseILj1280EfS2_fS2_fjLj128EEEEELb1ELb1ELb0ELb0EEEvNS_9FwdParamsE,@function
        .size           _ZN10layer_norm13ln_fwd_kernelINS_13Kernel_traitsIf13__nv_bfloat16fS2_fjLj1280ELj1ELj4ELj1ELj16ENS_18Kernel_traits_baseILj1280EfS2_fS2_fjLj128EEEEELb1ELb1ELb0ELb0EEEvNS_9FwdParamsE,(.L_x_45844 - _ZN10layer_norm13ln_fwd_kernelINS_13Kernel_traitsIf13__nv_bfloat16fS2_fjLj1280ELj1ELj4ELj1ELj16ENS_18Kernel_traits_baseILj1280EfS2_fS2_fjLj128EEEEELb1ELb1ELb0ELb0EEEvNS_9FwdParamsE)
        .other          _ZN10layer_norm13ln_fwd_kernelINS_13Kernel_traitsIf13__nv_bfloat16fS2_fjLj1280ELj1ELj4ELj1ELj16ENS_18Kernel_traits_baseILj1280EfS2_fS2_fjLj128EEEEELb1ELb1ELb0ELb0EEEvNS_9FwdParamsE,@"STO_CUDA_ENTRY STV_DEFAULT"
_ZN10layer_norm13ln_fwd_kernelINS_13Kernel_traitsIf13__nv_bfloat16fS2_fjLj1280ELj1ELj4ELj1ELj16ENS_18Kernel_traits_baseILj1280EfS2_fS2_fjLj128EEEEELb1ELb1ELb0ELb0EEEvNS_9FwdParamsE:
.text._ZN10layer_norm13ln_fwd_kernelINS_13Kernel_traitsIf13__nv_bfloat16fS2_fjLj1280ELj1ELj4ELj1ELj16ENS_18Kernel_traits_baseILj1280EfS2_fS2_fjLj128EEEEELb1ELb1ELb0ELb0EEEvNS_9FwdParamsE:
        /* <DEDUP_REMOVED lines=77> */
[----:B------:R-:W-:Y:S01]  /*04d0*/  @P3 IMAD.WIDE.U32 R26, R131, 0x20, R26 ;  /* 0x00000020831a3825 */ /* 0x000fe200078e001a */
        /* <DEDUP_REMOVED lines=27> */
.L_x_20566:
        /* <DEDUP_REMOVED lines=26> */
[----:B------:R-:W5:Y:S03]  /*0830*/  @P1 LDG.E.128 R96, desc[UR6][R40.64] ;  /* 0x0000000628601981 */ /* 0x000f66000c1e1d00 */
[----:B------:R-:W-:Y:S01]  /*0840*/  @P2 VIADD R131, R131, 0x20 ;  /* 0x0000002083832836 */ /* 0x000fe20000000000 */
[----:B------:R1:W5:Y:S02]  /*0850*/  @P1 LDG.E.128 R92, desc[UR6][R40.64+0x10] ;  /* 0x00001006285c1981 */ /* 0x000364000c1e1d00 */
        /* <DEDUP_REMOVED lines=8> */
[----:B-1----:R-:W-:Y:S02]  /*08e0*/  CS2R R40, SRZ ;  /* 0x0000000000287805 */ /* 0x002fe4000001ff00 */
[----:B------:R-:W5:Y:S01]  /*08f0*/  @P2 LDG.E.128 R72, desc[UR6][R62.64] ;  /* 0x000000063e482981 */ /* 0x000f62000c1e1d00 */
[----:B------:R-:W-:Y:S01]  /*0900*/  @P3 VIADD R131, R131, 0x20 ;  /* 0x0000002083833836 */ /* 0x000fe20000000000 */
[----:B------:R-:W-:Y:S02]  /*0910*/  CS2R R108, SRZ ;  /* 0x00000000006c7805 */ /* 0x000fe4000001ff00 */
[----:B------:R1:W5:Y:S01]  /*0920*/  @P2 LDG.E.128 R68, desc[UR6][R62.64+0x10] ;  /* 0x000010063e442981 */ /* 0x000362000c1e1d00 */
[----:B----4-:R-:W-:Y:S01]  /*0930*/  @P4 IMAD.WIDE.U32 R60, R131, 0x20, R88 ;  /* 0x00000020833c4825 */ /* 0x010fe200078e0058 */
[----:B0-----:R-:W-:-:S02]  /*0940*/  CS2R R42, SRZ ;  /* 0x00000000002a7805 */ /* 0x001fc4000001ff00 */
[----:B------:R-:W5:Y:S01]  /*0950*/  @P2 LDG.E.128 R56, desc[UR6][R66.64] ;  /* 0x0000000642382981 */ /* 0x000f62000c1e1d00 */
[----:B------:R-:W-:Y:S02]  /*0960*/  CS2R R114, SRZ ;  /* 0x0000000000727805 */ /* 0x000fe4000001ff00 */
[----:B------:R-:W-:Y:S02]  /*0970*/  CS2R R112, SRZ ;  /* 0x0000000000707805 */ /* 0x000fe4000001ff00 */
[----:B------:R-:W-:Y:S01]  /*0980*/  @P4 CS2R R14, SRZ ;  /* 0x00000000000e4805 */ /* 0x000fe2000001ff00 */
[----:B------:R0:W5:Y:S01]  /*0990*/  @P2 LDG.E.128 R52, desc[UR6][R66.64+0x10] ;  /* 0x0000100642342981 */ /* 0x000162000c1e1d00 */
[----:B------:R-:W-:Y:S01]  /*09a0*/  @P4 IMAD.WIDE.U32 R64, R131, 0x20, R90 ;  /* 0x0000002083404825 */ /* 0x000fe200078e005a */
[----:B-1----:R-:W-:Y:S02]  /*09b0*/  CS2R R62, SRZ ;  /* 0x00000000003e7805 */ /* 0x002fe4000001ff00 */
[----:B------:R-:W5:Y:S01]  /*09c0*/  @P3 LDG.E.128 R48, desc[UR6][R84.64] ;  /* 0x0000000654303981 */ /* 0x000f62000c1e1d00 */
[----:B------:R-:W-:-:S02]  /*09d0*/  CS2R R90, SRZ ;  /* 0x00000000005a7805 */ /* 0x000fc4000001ff00 */
[----:B------:R-:W-:Y:S02]  /*09e0*/  CS2R R88, SRZ ;  /* 0x0000000000587805 */ /* 0x000fe4000001ff00 */
[----:B------:R-:W-:Y:S01]  /*09f0*/  @P4 CS2R R12, SRZ ;  /* 0x00000000000c4805 */ /* 0x000fe2000001ff00 */
[----:B------:R1:W5:Y:S01]  /*0a00*/  @P3 LDG.E.128 R44, desc[UR6][R84.64+0x10] ;  /* 0x00001006542c3981 */ /* 0x000362000c1e1d00 */
[----:B------:R-:W-:Y:S02]  /*0a10*/  @P4 CS2R R18, SRZ ;  /* 0x0000000000124805 */ /* 0x000fe4000001ff00 */
[----:B0-----:R-:W-:Y:S02]  /*0a20*/  CS2R R66, SRZ ;  /* 0x0000000000427805 */ /* 0x001fe4000001ff00 */
[----:B------:R-:W-:Y:S01]  /*0a30*/  @P4 CS2R R16, SRZ ;  /* 0x0000000000104805 */ /* 0x000fe2000001ff00 */
[----:B------:R-:W5:Y:S04]  /*0a40*/  @P3 LDG.E.128 R32, desc[UR6][R86.64] ;  /* 0x0000000656203981 */ /* 0x000f68000c1e1d00 */
[----:B------:R0:W5:Y:S01]  /*0a50*/  @P3 LDG.E.128 R28, desc[UR6][R86.64+0x10] ;  /* 0x00001006561c3981 */ /* 0x000162000c1e1d00 */
[----:B-1----:R-:W-:-:S03]  /*0a60*/  CS2R R84, SRZ ;  /* 0x0000000000547805 */ /* 0x002fc6000001ff00 */
[----:B------:R-:W5:Y:S04]  /*0a70*/  @P4 LDG.E.128 R24, desc[UR6][R60.64] ;  /* 0x000000063c184981 */ /* 0x000f68000c1e1d00 */
[----:B------:R1:W5:Y:S01]  /*0a80*/  @P4 LDG.E.128 R20, desc[UR6][R60.64+0x10] ;  /* 0x000010063c144981 */ /* 0x000362000c1e1d00 */
[----:B0-----:R-:W-:-:S03]  /*0a90*/  CS2R R86, SRZ ;  /* 0x0000000000567805 */ /* 0x001fc6000001ff00 */
[----:B------:R-:W5:Y:S04]  /*0aa0*/  @P4 LDG.E.128 R8, desc[UR6][R64.64] ;  /* 0x0000000640084981 */ /* 0x000f68000c1e1d00 */
[----:B------:R0:W5:Y:S01]  /*0ab0*/  @P4 LDG.E.128 R4, desc[UR6][R64.64+0x10] ;  /* 0x0000100640044981 */ /* 0x000162000c1e1d00 */
[----:B-1----:R-:W-:Y:S02]  /*0ac0*/  CS2R R60, SRZ ;  /* 0x00000000003c7805 */ /* 0x002fe4000001ff00 */
[----:B0-----:R-:W-:-:S07]  /*0ad0*/  CS2R R64, SRZ ;  /* 0x0000000000407805 */ /* 0x001fce000001ff00 */
.L_x_20567:
[----:B------:R-:W-:Y:S05]  /*0ae0*/  BSYNC.RECONVERGENT B0 ;  /* 0x0000000000007941 */ /* 0x000fea0003800200 */
.L_x_20565:
[----:B------:R-:W1:Y:S02]  /*0af0*/  LDCU UR4, c[0x0][0x384] ;  /* 0x00007080ff0477ac */ /* 0x000e640008000800 */
[----:B-1----:R-:W-:-:S13]  /*0b00*/  ISETP.GE.AND P0, PT, R180, UR4, PT ;  /* 0x00000004b4007c0c */ /* 0x002fda000bf06270 */
[----:B------:R-:W-:Y:S05]  /*0b10*/  @P0 EXIT ;  /* 0x000000000000094d */ /* 0x000fea0003800000 */
[----:B0-----:R-:W0:Y:S01]  /*0b20*/  LDC R125, c[0x0][0x360] ;  /* 0x0000d800ff7d7b82 */ /* 0x001e220000000800 */
[----:B------:R-:W-:Y:S01]  /*0b30*/  IMAD R130, R189, -0x2daee0ad, RZ ;  /* 0xd2511f53bd827824 */ /* 0x000fe200078e02ff */
[----:B-----5:R-:W-:Y:S01]  /*0b40*/  IADD3 R128, PT, PT, R2, -0x61c88647, RZ ;  /* 0x9e3779b902807810 */ /* 0x020fe20007ffe0ff */
[----:B------:R-:W-:Y:S01]  /*0b50*/  VIADD R131, R3, 0xbb67ae85 ;  /* 0xbb67ae8503837836 */ /* 0x000fe20000000000 */
[----:B------:R-:W-:Y:S01]  /*0b60*/  LOP3.LUT R188, R188, 0xffffffbf, RZ, 0xc0, !PT ;  /* 0xffffffbfbcbc7812 */ /* 0x000fe200078ec0ff */
[----:B------:R-:W-:Y:S01]  /*0b70*/  HFMA2 R173, -RZ, RZ, 0, 0 ;  /* 0x00000000ffad7431 */ /* 0x000fe200000001ff */
        /* <DEDUP_REMOVED lines=25> */
[----:B------:R-:W-:Y:S01]  /*0d10*/  IMAD R130, R129, -0x326172a9, RZ ;  /* 0xcd9e8d5781827824 */ /* 0x000fe200078e02ff */
[----:B------:R-:W-:Y:S01]  /*0d20*/  LOP3.LUT R124, R127, R125, R124, 0x96, !PT ;  /* 0x0000007d7f7c7212 */ /* 0x000fe200078e967c */
[----:B------:R-:W-:Y:S02]  /*0d30*/  IMAD R129, R126, -0x2daee0ad, RZ ;  /* 0xd2511f537e817824 */ /* 0x000fe400078e02ff */
[----:B------:R-:W-:Y:S02]  /*0d40*/  VIADD R127, R2, 0xdaa66d2b ;  /* 0xdaa66d2b027f7836 */ /* 0x000fe40000000000 */
[----:B------:R-:W-:Y:S01]  /*0d50*/  IMAD.HI.U32 R125, R128, -0x326172a9, RZ ;  /* 0xcd9e8d57807d7827 */ /* 0x000fe200078e00ff */
[----:B------:R-:W-:-:S03]  /*0d60*/  @P0 LOP3.LUT R188, R188, 0x40, RZ, 0xfc, !PT ;  /* 0x00000040bcbc0812 */ /* 0x000fc600078efcff */
[----:B------:R-:W-:Y:S01]  /*0d70*/  IMAD.HI.U32 R126, R124, -0x2daee0ad, RZ ;  /* 0xd2511f537c7e7827 */ /* 0x000fe200078e00ff */
[----:B------:R-:W-:-:S03]  /*0d80*/  LOP3.LUT R125, R127, R130, R125, 0x96, !PT ;  /* 0x000000827f7d7212 */ /* 0x000fc600078e967d */
        /* <DEDUP_REMOVED lines=20> */
[----:B------:R-:W-:Y:S02]  /*0ed0*/  VIADD R130, R3, 0x646e171e ;  /* 0x646e171e03827836 */ /* 0x000fe40000000000 */
[----:B------:R-:W-:-:S04]  /*0ee0*/  IMAD.HI.U32 R128, R126, -0x2daee0ad, RZ ;  /* 0xd2511f537e807827 */ /* 0x000fc800078e00ff */
[C---:B------:R-:W-:Y:S01]  /*0ef0*/  IMAD.HI.U32 R124, R125.reuse, -0x326172a9, RZ ;  /* 0xcd9e8d577d7c7827 */ /* 0x040fe200078e00ff */
[----:B------:R-:W-:Y:S02]  /*0f00*/  LOP3.LUT R128, R130, R131, R128, 0x96, !PT ;  /* 0x0000008382807212 */ /* 0x000fe400078e9680 */
[C---:B------:R-:W-:Y:S01]  /*0f10*/  IADD3 R130, PT, PT, R2.reuse, 0x5384540f, RZ ;  /* 0x5384540f02827810 */ /* 0x040fe20007ffe0ff */
[----:B------:R-:W-:Y:S02]  /*0f20*/  VIADD R127, R2, 0xb54cda56 ;  /* 0xb54cda56027f7836 */ /* 0x000fe40000000000 */
[----:B------:R-:W-:Y:S02]  /*0f30*/  IMAD R132, R126, -0x2daee0ad, RZ ;  /* 0xd2511f537e847824 */ /* 0x000fe400078e02ff */
[----:B------:R-:W-:Y:S01]  /*0f40*/  IMAD R126, R125, -0x326172a9, RZ ;  /* 0xcd9e8d577d7e7824 */ /* 0x000fe200078e02ff */
[----:B------:R-:W-:Y:S01]  /*0f50*/  LOP3.LUT R124, R127, R129, R124, 0x96, !PT ;  /* 0x000000817f7c7212 */ /* 0x000fe200078e967c */
[----:B------:R-:W-:-:S04]  /*0f60*/  IMAD.HI.U32 R125, R128, -0x326172a9, RZ ;  /* 0xcd9e8d57807d7827 */ /* 0x000fc800078e00ff */
[----:B------:R-:W-:Y:S01]  /*0f70*/  IMAD.HI.U32 R127, R124, -0x2daee0ad, RZ ;  /* 0xd2511f537c7f7827 */ /* 0x000fe200078e00ff */
[----:B------:R-:W-:Y:S02]  /*0f80*/  LOP3.LUT R125, R130, R126, R125, 0x96, !PT ;  /* 0x0000007e827d7212 */ /* 0x000fe400078e967d */
[----:B------:R-:W-:Y:S01]  /*0f90*/  IADD3 R126, PT, PT, R2, -0xe443238, RZ ;  /* 0xf1bbcdc8027e7810 */ /* 0x000fe20007ffe0ff */
[C---:B------:R-:W-:Y:S02]  /*0fa0*/  VIADD R129, R3.reuse, 0x1fd5c5a3 ;  /* 0x1fd5c5a303817836 */ /* 0x040fe40000000000 */
[----:B------:R-:W-:Y:S02]  /*0fb0*/  IMAD R131, R124, -0x2daee0ad, RZ ;  /* 0xd2511f537c837824 */ /* 0x000fe400078e02ff */
[----:B------:R-:W-:Y:S01]  /*0fc0*/  VIADD R130, R3, 0xdb3d7428 ;  /* 0xdb3d742803827836 */ /* 0x000fe20000000000 */
[----:B------:R-:W-:Y:S01]  /*0fd0*/  LOP3.LUT R127, R129, R132, R127, 0x96, !PT ;  /* 0x00000084817f7212 */ /* 0x000fe200078e967f */
[----:B------:R-:W-:-:S02]  /*0fe0*/  IMAD R129, R128, -0x326172a9, RZ ;  /* 0xcd9e8d5780817824 */ /* 0x000fc400078e02ff */
        /* <DEDUP_REMOVED lines=13> */
[----:B-1234-:R-:W-:-:S07]  /*10c0*/  LOP3.LUT R176, R126, R125, R176, 0x96, !PT ;  /* 0x0000007d7eb07212 */ /* 0x01efce00078e96b0 */
.L_x_20998:
        /* <DEDUP_REMOVED lines=8> */
[----:B------:R-:W-:Y:S02]  /*1150*/  LOP3.LUT R188, R188, 0xfffffff7, RZ, 0xc0, !PT ;  /* 0xfffffff7bcbc7812 */ /* 0x000fe400078ec0ff */
[----:B------:R-:W-:-:S04]  /*1160*/  SHF.R.S32.HI R183, RZ, 0x1f, R0 ;  /* 0x0000001fffb77819 */ /* 0x000fc80000011400 */
[----:B------:R-:W-:Y:S01]  /*1170*/  LEA.HI R183, R183, R0, RZ, 0x3 ;  /* 0x00000000b7b77211 */ /* 0x000fe200078f18ff */
[----:B------:R-:W-:-:S03]  /*1180*/  IMAD.MOV.U32 R0, RZ, RZ, 0x3f800000 ;  /* 0x3f800000ff007424 */ /* 0x000fc600078e00ff */
        /* <DEDUP_REMOVED lines=27> */
.L_x_45680:
[----:B------:R-:W-:Y:S05]  /*1340*/  BRX R132 -0x1350                                       (*"BRANCH_TARGETS .L_x_45681,.L_x_45682,.L_x_45683"*) ;  /* 0xffffffec842c7949 */ /* 0x000fea000383ffff */
.L_x_45683:
[----:B------:R-:W-:Y:S01]  /*1350*/  IADD3 R134, PT, PT, R175, 0x1, RZ ;  /* 0x00000001af867810 */ /* 0x000fe20007ffe0ff */
[----:B------:R-:W-:Y:S02]  /*1360*/  IMAD.MOV.U32 R186, RZ, RZ, R184 ;  /* 0x000000ffffba7224 */ /* 0x000fe400078e00b8 */
[----:B------:R-:W-:Y:S01]  /*1370*/  IMAD.MOV.U32 R135, RZ, RZ, R177 ;  /* 0x000000ffff877224 */ /* 0x000fe200078e00b1 */
[----:B------:R-:W-:Y:S06]  /*1380*/  BRA `(.L_x_20572) ;  /* 0x0000000400347947 */ /* 0x000fec0003800000 */
.L_x_45681:
[----:B------:R-:W-:Y:S01]  /*1390*/  MOV R186, R184 ;  /* 0x000000b800ba7202 */ /* 0x000fe20000000f00 */
[----:B------:R-:W-:Y:S02]  /*13a0*/  IMAD.MOV.U32 R134, RZ, RZ, 0x3 ;  /* 0x00000003ff867424 */ /* 0x000fe400078e00ff */
[----:B------:R-:W-:Y:S01]  /*13b0*/  IMAD.MOV.U32 R135, RZ, RZ, R176 ;  /* 0x000000ffff877224 */ /* 0x000fe200078e00b0 */
[----:B------:R-:W-:Y:S06]  /*13c0*/  BRA `(.L_x_20572) ;  /* 0x0000000400247947 */ /* 0x000fec0003800000 */
.L_x_45682:
        /* <DEDUP_REMOVED lines=13> */
.L_x_20574:
[----:B------:R-:W-:Y:S05]  /*14a0*/  BSYNC.RECONVERGENT B2 ;  /* 0x0000000000027941 */ /* 0x000fea0003800200 */
.L_x_20573:
        /* <DEDUP_REMOVED lines=56> */
[----:B------:R-:W-:Y:S01]  /*1830*/  IMAD.MOV.U32 R135, RZ, RZ, R184 ;  /* 0x000000ffff877224 */ /* 0x000fe200078e00b8 */
[----:B------:R-:W-:Y:S01]  /*1840*/  LOP3.LUT R176, R133, R132, R187, 0x96, !PT ;  /* 0x0000008485b07212 */ /* 0x000fe200078e96bb */
[----:B------:R-:W-:-:S07]  /*1850*/  IMAD.MOV.U32 R134, RZ, RZ, RZ ;  /* 0x000000ffff867224 */ /* 0x000fce00078e00ff */
.L_x_20572:
[----:B------:R-:W-:Y:S05]  /*1860*/  BSYNC.RECONVERGENT B1 ;  /* 0x0000000000017941 */ /* 0x000fea0003800200 */
.L_x_20571:
        /* <DEDUP_REMOVED lines=11> */
[----:B------:R-:W-:Y:S01]  /*1920*/  IMAD.MOV.U32 R175, RZ, RZ, 0x2 ;  /* 0x00000002ffaf7424 */ /* 0x000fe200078e00ff */
[----:B------:R-:W-:-:S02]  /*1930*/  MOV R135, R174 ;  /* 0x000000ae00877202 */ /* 0x000fc40000000f00 */
[----:B0-----:R-:W-:-:S04]  /*1940*/  FSETP.GTU.FTZ.AND P0, PT, R132, R183, PT ;  /* 0x000000b78400720b */ /* 0x001fc80003f1c000 */
[----:B------:R-:W-:Y:S01]  /*1950*/  PLOP3.LUT P2, PT, P0, PT, PT, 0x8, 0x80 ;  /* 0x000000000080781c */ /* 0x000fe2000074e170 */
[----:B-1----:R-:W-:-:S05]  /*1960*/  FMUL.FTZ R133, R133, R184 ;  /* 0x000000b885857220 */ /* 0x002fca0000410000 */
[----:B------:R-:W-:-:S07]  /*1970*/  FSEL R133, R133, RZ, !P0 ;  /* 0x000000ff85857208 */ /* 0x000fce0004000000 */
[----:B------:R-:W-:Y:S01]  /*1980*/  @P2 LOP3.LUT R188, R188, 0x2, RZ, 0xfc, !PT ;  /* 0x00000002bcbc2812 */ /* 0x000fe200078efcff */
[----:B------:R-:W-:Y:S01]  /*1990*/  FFMA.FTZ R132, R133, R104, R124 ;  /* 0x0000006885847223 */ /* 0x000fe2000001007c */
        /* <DEDUP_REMOVED lines=9> */
.L_x_20577:
        /* <DEDUP_REMOVED lines=13> */
.L_x_20579:
[----:B------:R-:W-:Y:S05]  /*1b00*/  BSYNC.RECONVERGENT B2 ;  /* 0x0000000000027941 */ /* 0x000fea0003800200 */
.L_x_20578:
        /* <DEDUP_REMOVED lines=53> */
[----:B------:R-:W-:-:S02]  /*1e60*/  HFMA2 R175, -RZ, RZ, 0, 0 ;  /* 0x00000000ffaf7431 */ /* 0x000fc400000001ff */
[----:B------:R-:W-:-:S04]  /*1e70*/  IMAD.WIDE.U32 R176, R177, -0x326172a9, RZ ;  /* 0xcd9e8d57b1b07825 */ /* 0x000fc800078e00ff */
[----:B------:R-:W-:Y:S01]  /*1e80*/  IMAD.WIDE.U32 R190, R190, -0x2daee0ad, RZ ;  /* 0xd2511f53bebe7825 */ /* 0x000fe200078e00ff */
[----:B------:R-:W-:Y:S02]  /*1e90*/  LOP3.LUT R177, R133, R174, R177, 0x96, !PT ;  /* 0x000000ae85b17212 */ /* 0x000fe400078e96b1 */
[----:B------:R-:W-:Y:S02]  /*1ea0*/  MOV R174, R176 ;  /* 0x000000b000ae7202 */ /* 0x000fe40000000f00 */
[----:B------:R-:W-:Y:S01]  /*1eb0*/  LOP3.LUT R176, R135, R134, R191, 0x96, !PT ;  /* 0x0000008687b07212 */ /* 0x000fe200078e96bf */
[----:B------:R-:W-:Y:S02]  /*1ec0*/  IMAD.MOV.U32 R135, RZ, RZ, R186 ;  /* 0x000000ffff877224 */ /* 0x000fe400078e00ba */
[----:B------:R-:W-:-:S07]  /*1ed0*/  IMAD.MOV.U32 R186, RZ, RZ, R190 ;  /* 0x000000ffffba7224 */ /* 0x000fce00078e00be */
.L_x_20576:
[----:B------:R-:W-:Y:S05]  /*1ee0*/  BSYNC.RECONVERGENT B1 ;  /* 0x0000000000017941 */ /* 0x000fea0003800200 */
.L_x_20575:
        /* <DEDUP_REMOVED lines=22> */
.L_x_20582:
        /* <DEDUP_REMOVED lines=13> */
.L_x_20584:
[----:B------:R-:W-:Y:S05]  /*2120*/  BSYNC.RECONVERGENT B2 ;  /* 0x0000000000027941 */ /* 0x000fea0003800200 */
.L_x_20583:
        /* <DEDUP_REMOVED lines=61> */
.L_x_20581:
[----:B------:R-:W-:Y:S05]  /*2500*/  BSYNC.RECONVERGENT B1 ;  /* 0x0000000000017941 */ /* 0x000fea0003800200 */
.L_x_20580:
        /* <DEDUP_REMOVED lines=23> */
.L_x_20587:
        /* <DEDUP_REMOVED lines=13> */
.L_x_20589:
[----:B------:R-:W-:Y:S05]  /*2750*/  BSYNC.RECONVERGENT B2 ;  /* 0x0000000000027941 */ /* 0x000fea0003800200 */
.L_x_20588:
        /* <DEDUP_REMOVED lines=56> */
[----:B------:R-:W-:Y:S02]  /*2ae0*/  LOP3.LUT R177, R177, R174, R193, 0x96, !PT ;  /* 0x000000aeb1b17212 */ /* 0x000fe400078e96c1 */
[----:B------:R-:W-:Y:S01]  /*2af0*/  MOV R174, R192 ;  /* 0x000000c000ae7202 */ /* 0x000fe20000000f00 */
[----:B------:R-:W-:Y:S02]  /*2b00*/  VIADD R135, R3, 0x96a522ad ;  /* 0x96a522ad03877836 */ /* 0x000fe40000000000 */
[----:B------:R-:W-:-:S03]  /*2b10*/  IMAD.MOV.U32 R186, RZ, RZ, R190 ;  /* 0x000000ffffba7224 */ /* 0x000fc600078e00be */
[----:B------:R-:W-:-:S07]  /*2b20*/  LOP3.LUT R176, R135, R176, R191, 0x96, !PT ;  /* 0x000000b087b07212 */ /* 0x000fce00078e96bf */
.L_x_20586:
[----:B------:R-:W-:Y:S05]  /*2b30*/  BSYNC.RECONVERGENT B1 ;  /* 0x0000000000017941 */ /* 0x000fea0003800200 */
.L_x_20585:
        /* <DEDUP_REMOVED lines=22> */
.L_x_20592:
        /* <DEDUP_REMOVED lines=13> */
.L_x_20594:
[----:B------:R-:W-:Y:S05]  /*2d70*/  BSYNC.RECONVERGENT B2 ;  /* 0x0000000000027941 */ /* 0x000fea0003800200 */
.L_x_20593:
        /* <DEDUP_REMOVED lines=61> */
.L_x_20591:
[----:B------:R-:W-:Y:S05]  /*3150*/  BSYNC.RECONVERGENT B1 ;  /* 0x0000000000017941 */ /* 0x000fea0003800200 */
.L_x_20590:
        /* <DEDUP_REMOVED lines=23> */
.L_x_20597:
        /* <DEDUP_REMOVED lines=13> */
.L_x_20599:
[----:B------:R-:W-:Y:S05]  /*33a0*/  BSYNC.RECONVERGENT B2 ;  /* 0x0000000000027941 */ /* 0x000fea0003800200 */
.L_x_20598:
        /* <DEDUP_REMOVED lines=59> */
[----:B------:R-:W-:Y:S01]  /*3760*/  LOP3.LUT R176, R153, R176, R191, 0x96, !PT ;  /* 0x000000b099b07212 */ /* 0x000fe200078e96bf */
[----:B------:R-:W-:-:S07]  /*3770*/  HFMA2 R191, -RZ, RZ, 0, 0 ;  /* 0x00000000ffbf7431 */ /* 0x000fce00000001ff */
.L_x_20596:
[----:B------:R-:W-:Y:S05]  /*3780*/  BSYNC.RECONVERGENT B1 ;  /* 0x0000000000017941 */ /* 0x000fea0003800200 */
.L_x_20595:
[----:B------:R-:W-:Y:S01]  /*3790*/  I2FP.F32.U32 R190, R175 ;  /* 0x000000af00be7245 */ /* 0x000fe20000201000 */
[----:B------:R-:W-:Y:S01]  /*37a0*/  IMAD.U32 R153, R154, 0x10000, RZ ;  /* 0x000100009a997824 */ /* 0x000fe200078e00ff */
        /* <DEDUP_REMOVED lines=20> */
.L_x_20602:
        /* <DEDUP_REMOVED lines=13> */
.L_x_20604:
[----:B------:R-:W-:Y:S05]  /*39c0*/  BSYNC.RECONVERGENT B2 ;  /* 0x0000000000027941 */ /* 0x000fea0003800200 */
.L_x_20603:
        /* <DEDUP_REMOVED lines=61> */
.L_x_20601:
[----:B------:R-:W-:Y:S05]  /*3da0*/  BSYNC.RECONVERGENT B1 ;  /* 0x0000000000017941 */ /* 0x000fea0003800200 */
.L_x_20600:
        /* <DEDUP_REMOVED lines=23> */
.L_x_20607:
        /* <DEDUP_REMOVED lines=15> */
.L_x_20609:
[----:B------:R-:W-:Y:S05]  /*4010*/  BSYNC.RECONVERGENT B2 ;  /* 0x0000000000027941 */ /* 0x000fea0003800200 */
.L_x_20608:
        /* <DEDUP_REMOVED lines=61> */
.L_x_20606:
[----:B------:R-:W-:Y:S05]  /*43f0*/  BSYNC.RECONVERGENT B1 ;  /* 0x0000000000017941 */ /* 0x000fea0003800200 */
.L_x_20605:
        /* <DEDUP_REMOVED lines=10> */
.L_x_20570:
        /* <DEDUP_REMOVED lines=16> */
.L_x_20613:
        /* <DEDUP_REMOVED lines=13> */
.L_x_20615:
[----:B------:R-:W-:Y:S05]  /*4670*/  BSYNC.RECONVERGENT B2 ;  /* 0x0000000000027941 */ /* 0x000fea0003800200 */
.L_x_20614:
        /* <DEDUP_REMOVED lines=57> */
[----:B------:R-:W-:Y:S02]  /*4a10*/  MOV R132, R184 ;  /* 0x000000b800847202 */ /* 0x000fe40000000f00 */
[----:B------:R-:W-:-:S07]  /*4a20*/  LOP3.LUT R177, R177, R134, R175, 0x96, !PT ;  /* 0x00000086b1b17212 */ /* 0x000fce00078e96af */
.L_x_20612:
[----:B------:R-:W-:Y:S05]  /*4a30*/  BSYNC.RECONVERGENT B1 ;  /* 0x0000000000017941 */ /* 0x000fea0003800200 */
.L_x_20611:
[----:B------:R-:W0:Y:S01]  /*4a40*/  LDC R134, c[0x0][0x404] ;  /* 0x00010100ff867b82 */ /* 0x000e220000000800 */
[----:B------:R-:W-:Y:S01]  /*4a50*/  I2FP.F32.U32 R135, R132 ;  /* 0x0000008400877245 */ /* 0x000fe20000201000 */
[----:B------:R-:W-:Y:S01]  /*4a60*/  IMAD.MOV.U32 R132, RZ, RZ, 0x2f800000 ;  /* 0x2f800000ff847424 */ /* 0x000fe200078e00ff */
[----:B------:R-:W-:Y:S01]  /*4a70*/  ISETP.NE.AND P1, PT, R183, 0x1, PT ;  /* 0x00000001b700780c */ /* 0x000fe20003f25270 */
[----:B------:R-:W-:Y:S01]  /*4a80*/  BSSY.RECONVERGENT B1, `(.L_x_20616) ;  /* 0x0000062000017945 */ /* 0x000fe20003800200 */
[----:B-----5:R-:W-:Y:S01]  /*4a90*/  SHF.L.U32 R175, R152, 0x10, RZ ;  /* 0x0000001098af7819 */ /* 0x020fe200000006ff */
[----:B------:R-:W-:Y:S01]  /*4aa0*/  FFMA.FTZ R135, R135, R132, 1.1641532182693481445e-10 ;  /* 0x2f00000087877423 */ /* 0x000fe20000010084 */
[----:B------:R-:W-:Y:S01]  /*4ab0*/  LOP3.LUT R188, R188, 0xfffffffd, RZ, 0xc0, !PT ;  /* 0xfffffffdbcbc7812 */ /* 0x000fe200078ec0ff */
[----:B------:R-:W1:Y:S01]  /*4ac0*/  LDC R133, c[0x0][0x408] ;  /* 0x00010200ff857b82 */ /* 0x000e620000000800 */
[----:B------:R-:W-:Y:S01]  /*4ad0*/  PRMT R152, R152, 0x7632, R152 ;  /* 0x0000763298987816 */ /* 0x000fe20000000098 */
[----:B------:R-:W-:Y:S01]  /*4ae0*/  FMUL.FTZ R184, R175, R0 ;  /* 0x00000000afb87220 */ /* 0x000fe20000410000 */
[----:B------:R-:W-:Y:S01]  /*4af0*/  IMAD.MOV.U32 R175, RZ, RZ, R174 ;  /* 0x000000ffffaf7224 */ /* 0x000fe200078e00ae */
[----:B0-----:R-:W-:-:S04]  /*4b00*/  FSETP.GTU.FTZ.AND P0, PT, R135, R134, PT ;  /* 0x000000868700720b */ /* 0x001fc80003f1c000 */
[----:B------:R-:W-:Y:S01]  /*4b10*/  PLOP3.LUT P2, PT, P0, PT, PT, 0x8, 0x80 ;  /* 0x000000000080781c */ /* 0x000fe2000074e170 */
[----:B-1----:R-:W-:Y:S01]  /*4b20*/  FMUL.FTZ R135, R184, R133 ;  /* 0x00000085b8877220 */ /* 0x002fe20000410000 */
[----:B------:R-:W-:-:S04]  /*4b30*/  IMAD.MOV.U32 R184, RZ, RZ, 0x2 ;  /* 0x00000002ffb87424 */ /* 0x000fc800078e00ff */
[----:B------:R-:W-:-:S07]  /*4b40*/  FSEL R135, R135, RZ, !P0 ;  /* 0x000000ff87877208 */ /* 0x000fce0004000000 */
        /* <DEDUP_REMOVED lines=10> */
.L_x_20618:
        /* <DEDUP_REMOVED lines=13> */
.L_x_20620:
[----:B------:R-:W-:Y:S05]  /*4cc0*/  BSYNC.RECONVERGENT B2 ;  /* 0x0000000000027941 */ /* 0x000fea0003800200 */
.L_x_20619:
        /* <DEDUP_REMOVED lines=61> */
.L_x_20617:
[----:B------:R-:W-:Y:S05]  /*50a0*/  BSYNC.RECONVERGENT B1 ;  /* 0x0000000000017941 */ /* 0x000fea0003800200 */
.L_x_20616:
        /* <DEDUP_REMOVED lines=21> */
.L_x_20623:
        /* <DEDUP_REMOVED lines=13> */
.L_x_20625:
[----:B------:R-:W-:Y:S05]  /*52d0*/  BSYNC.RECONVERGENT B2 ;  /* 0x0000000000027941 */ /* 0x000fea0003800200 */
.L_x_20624:
        /* <DEDUP_REMOVED lines=61> */
.L_x_20622:
[----:B------:R-:W-:Y:S05]  /*56b0*/  BSYNC.RECONVERGENT B1 ;  /* 0x0000000000017941 */ /* 0x000fea0003800200 */
.L_x_20621:
        /* <DEDUP_REMOVED lines=9> */
[----:B------:R-:W-:Y:S01]  /*5750*/  FMUL.FTZ R184, R184, R133 ;  /* 0x00000085b8b87220 */ /* 0x000fe20000410000 */
[----:B------:R-:W-:Y:S02]  /*5760*/  PRMT R175, R153, 0x7632, R175 ;  /* 0x0000763299af7816 */ /* 0x000fe400000000af */
        /* <DEDUP_REMOVED lines=11> */
.L_x_20628:
        /* <DEDUP_REMOVED lines=13> */
.L_x_20630:
[----:B------:R-:W-:Y:S05]  /*58f0*/  BSYNC.RECONVERGENT B2 ;  /* 0x0000000000027941 */ /* 0x000fea0003800200 */
.L_x_20629:
        /* <DEDUP_REMOVED lines=56> */
[----:B------:R-:W-:Y:S02]  /*5c80*/  IMAD.MOV.U32 R174, RZ, RZ, R192 ;  /* 0x000000ffffae7224 */ /* 0x000fe400078e00c0 */
[----:B------:R-:W-:Y:S01]  /*5c90*/  IMAD.MOV.U32 R187, RZ, RZ, RZ ;  /* 0x000000ffffbb7224 */ /* 0x000fe200078e00ff */
[----:B------:R-:W-:Y:S02]  /*5ca0*/  LOP3.LUT R176, R183, R176, R191, 0x96, !PT ;  /* 0x000000b0b7b07212 */ /* 0x000fe400078e96bf */
[----:B------:R-:W-:Y:S01]  /*5cb0*/  MOV R183, R186 ;  /* 0x000000ba00b77202 */ /* 0x000fe20000000f00 */
[----:B------:R-:W-:-:S07]  /*5cc0*/  IMAD.MOV.U32 R186, RZ, RZ, R190 ;  /* 0x000000ffffba7224 */ /* 0x000fce00078e00be */
.L_x_20627:
[----:B------:R-:W-:Y:S05]  /*5cd0*/  BSYNC.RECONVERGENT B1 ;  /* 0x0000000000017941 */ /* 0x000fea0003800200 */
.L_x_20626:
        /* <DEDUP_REMOVED lines=21> */
.L_x_20633:
        /* <DEDUP_REMOVED lines=13> */
.L_x_20635:
[----:B------:R-:W-:Y:S05]  /*5f00*/  BSYNC.RECONVERGENT B2 ;  /* 0x0000000000027941 */ /* 0x000fea0003800200 */
.L_x_20634:
        /* <DEDUP_REMOVED lines=17> */
[C---:B------:R-:W-:Y:S02]  /*6020*/  IADD3 R175, PT, PT, R2.reuse, -0x255992d5, RZ ;  /* 0xdaa66d2b02af7810 */ /* 0x040fe40007ffe0ff */
        /* <DEDUP_REMOVED lines=26> */
[----:B------:R-:W-:Y:S02]  /*61d0*/  VIADD R183, R2, 0xf1bbcdc8 ;  /* 0xf1bbcdc802b77836 */ /* 0x000fe40000000000 */
        /* <DEDUP_REMOVED lines=14> */
[----:B------:R-:W-:Y:S02]  /*62c0*/  IMAD.MOV.U32 R174, RZ, RZ, R192 ;  /* 0x000000ffffae7224 */ /* 0x000fe400078e00c0 */
[----:B------:R-:W-:-:S07]  /*62d0*/  IMAD.MOV.U32 R185, RZ, RZ, RZ ;  /* 0x000000ffffb97224 */ /* 0x000fce00078e00ff */
.L_x_20632:
[----:B------:R-:W-:Y:S05]  /*62e0*/  BSYNC.RECONVERGENT B1 ;  /* 0x0000000000017941 */ /* 0x000fea0003800200 */
.L_x_20631:
        /* <DEDUP_REMOVED lines=22> */
.L_x_20638:
        /* <DEDUP_REMOVED lines=13> */
.L_x_20640:
[----:B------:R-:W-:Y:S05]  /*6520*/  BSYNC.RECONVERGENT B2 ;  /* 0x0000000000027941 */ /* 0x000fea0003800200 */
.L_x_20639:
        /* <DEDUP_REMOVED lines=61> */
.L_x_20637:
[----:B------:R-:W-:Y:S05]  /*6900*/  BSYNC.RECONVERGENT B1 ;  /* 0x0000000000017941 */ /* 0x000fea0003800200 */
.L_x_20636:
        /* <DEDUP_REMOVED lines=21> */
.L_x_20643:
        /* <DEDUP_REMOVED lines=13> */
.L_x_20645:
[----:B------:R-:W-:Y:S05]  /*6b30*/  BSYNC.RECONVERGENT B2 ;  /* 0x0000000000027941 */ /* 0x000fea0003800200 */
.L_x_20644:
        /* <DEDUP_REMOVED lines=60> */
[----:B------:R-:W-:-:S07]  /*6f00*/  IMAD.MOV.U32 R192, RZ, RZ, RZ ;  /* 0x000000ffffc07224 */ /* 0x000fce00078e00ff */
.L_x_20642:
[----:B------:R-:W-:Y:S05]  /*6f10*/  BSYNC.RECONVERGENT B1 ;  /* 0x0000000000017941 */ /* 0x000fea0003800200 */
.L_x_20641:
[----:B------:R-:W-:Y:S01]  /*6f20*/  I2FP.F32.U32 R175, R185 ;  /* 0x000000b900af7245 */ /* 0x000fe20000201000 */
[----:B------:R-:W-:Y:S01]  /*6f30*/  BSSY.RECONVERGENT B1, `(.L_x_20646) ;  /* 0x0000062000017945 */ /* 0x000fe20003800200 */
[----:B------:R-:W-:Y:S01]  /*6f40*/  SHF.L.U32 R185, R155, 0x10, RZ ;  /* 0x000000109bb97819 */ /* 0x000fe200000006ff */
[----:B------:R-:W-:Y:S01]  /*6f50*/  IMAD.MOV.U32 R191, RZ, RZ, R174 ;  /* 0x000000ffffbf7224 */ /* 0x000fe200078e00ae */
[----:B------:R-:W-:Y:S01]  /*6f60*/  ISETP.NE.AND P6, PT, R192, 0x1, PT ;  /* 0x00000001c000780c */ /* 0x000fe20003fc5270 */
[----:B------:R-:W-:Y:S01]  /*6f70*/  FFMA.FTZ R187, R175, R132, 1.1641532182693481445e-10 ;  /* 0x2f000000afbb7423 */ /* 0x000fe20000010084 */
[----:B------:R-:W-:Y:S02]  /*6f80*/  IMAD.MOV.U32 R175, RZ, RZ, 0x2 ;  /* 0x00000002ffaf7424 */ /* 0x000fe400078e00ff */
[----:B------:R-:W-:Y:S01]  /*6f90*/  FMUL.FTZ R190, R185, R0 ;  /* 0x00000000b9be7220 */ /* 0x000fe20000410000 */
[----:B------:R-:W-:Y:S02]  /*6fa0*/  PRMT R185, R155, 0x7632, R185 ;  /* 0x000076329bb97816 */ /* 0x000fe400000000b9 */
        /* <DEDUP_REMOVED lines=13> */
.L_x_20648:
        /* <DEDUP_REMOVED lines=15> */
.L_x_20650:
[----:B------:R-:W-:Y:S05]  /*7170*/  BSYNC.RECONVERGENT B2 ;  /* 0x0000000000027941 */ /* 0x000fea0003800200 */
.L_x_20649:
        /* <DEDUP_REMOVED lines=61> */
.L_x_20647:
[----:B------:R-:W-:Y:S05]  /*7550*/  BSYNC.RECONVERGENT B1 ;  /* 0x0000000000017941 */ /* 0x000fea0003800200 */
.L_x_20646:
[----:B------:R-:W-:Y:S02]  /*7560*/  SHF.L.U32 R187, R185, 0x10, RZ ;  /* 0x00000010b9bb7819 */ /* 0x000fe400000006ff */
[----:B------:R-:W-:-:S03]  /*7570*/  I2FP.F32.U32 R185, R191 ;  /* 0x000000bf00b97245 */ /* 0x000fc60000201000 */
[----:B------:R-:W-:Y:S02]  /*7580*/  FMUL.FTZ R190, R187, R0 ;  /* 0x00000000bbbe7220 */ /* 0x000fe40000410000 */
[----:B------:R-:W-:Y:S01]  /*7590*/  FFMA.FTZ R185, R185, R132, 1.1641532182693481445e-10 ;  /* 0x2f000000b9b97423 */ /* 0x000fe20000010084 */
[----:B------:R-:W-:Y:S01]  /*75a0*/  FMUL.FTZ R132, R135, R104 ;  /* 0x0000006887847220 */ /* 0x000fe20000410000 */
[----:B------:R-:W-:Y:S01]  /*75b0*/  FMUL.FTZ R190, R190, R133 ;  /* 0x00000085bebe7220 */ /* 0x000fe20000410000 */
[----:B------:R-:W-:Y:S01]  /*75c0*/  FMUL.FTZ R133, R152, R105 ;  /* 0x0000006998857220 */ /* 0x000fe20000410000 */
[----:B------:R-:W-:Y:S01]  /*75d0*/  FMUL.FTZ R135, R184, R107 ;  /* 0x0000006bb8877220 */ /* 0x000fe20000410000 */
[----:B------:R-:W-:Y:S01]  /*75e0*/  FSETP.GTU.FTZ.AND P6, PT, R185, R134, PT ;  /* 0x00000086b900720b */ /* 0x000fe20003fdc000 */
[----:B------:R-:W-:Y:S01]  /*75f0*/  FMUL.FTZ R134, R153, R106 ;  /* 0x0000006a99867220 */ /* 0x000fe20000410000 */
[----:B------:R-:W-:Y:S01]  /*7600*/  FMUL.FTZ R153, R154, R101 ;  /* 0x000000659a997220 */ /* 0x000fe20000410000 */
[----:B------:R-:W-:Y:S01]  /*7610*/  FMUL.FTZ R154, R155, R102 ;  /* 0x000000669b9a7220 */ /* 0x000fe20000410000 */
[----:B------:R-:W-:Y:S01]  /*7620*/  FSEL R190, R190, RZ, !P6 ;  /* 0x000000ffbebe7208 */ /* 0x000fe20007000000 */
[----:B------:R-:W-:Y:S01]  /*7630*/  FMUL.FTZ R152, R183, R100 ;  /* 0x00000064b7987220 */ /* 0x000fe20000410000 */
[----:B------:R-:W-:-:S03]  /*7640*/  PLOP3.LUT P6, PT, P6, PT, PT, 0x8, 0x80 ;  /* 0x000000000080781c */ /* 0x000fc600037ce170 */
[----:B------:R-:W-:-:S10]  /*7650*/  FMUL.FTZ R155, R190, R103 ;  /* 0x00000067be9b7220 */ /* 0x000fd40000410000 */
.L_x_20610:
        /* <DEDUP_REMOVED lines=18> */
[C---:B------:R-:W-:Y:S02]  /*7780*/  VIADD R183, R172.reuse, 0x20 ;  /* 0x00000020acb77836 */ /* 0x040fe40000000000 */
[----:B-1----:R-:W-:Y:S01]  /*7790*/  IMAD.WIDE.U32 R192, R172, 0x8, R192 ;  /* 0x00000008acc07825 */ /* 0x002fe200078e00c0 */
[----:B------:R0:W-:Y:S04]  /*77a0*/  STG.E.128 desc[UR6][R190.64+0x10], R152 ;  /* 0x00001098be007986 */ /* 0x0001e8000c101d06 */
[----:B------:R0:W-:Y:S02]  /*77b0*/  STG.E.64 desc[UR6][R192.64], R194 ;  /* 0x000000c2c0007986 */ /* 0x0001e4000c101b06 */
.L_x_20569:
[----:B------:R-:W-:Y:S05]  /*77c0*/  BSYNC.RECONVERGENT B0 ;  /* 0x0000000000007941 */ /* 0x000fea0003800200 */
.L_x_20568:
        /* <DEDUP_REMOVED lines=17> */
[----:B0-----:R-:W-:Y:S02]  /*78e0*/  HFMA2 R190, -RZ, RZ, 0, 1.1920928955078125e-07 ;  /* 0x00000002ffbe7431 */ /* 0x001fe400000001ff */
[----:B-1----:R-:W-:Y:S02]  /*78f0*/  IMAD.MOV.U32 R136, RZ, RZ, R174 ;  /* 0x000000ffff887224 */ /* 0x002fe400078e00ae */
        /* <DEDUP_REMOVED lines=12> */
.L_x_20656:
        /* <DEDUP_REMOVED lines=13> */
.L_x_20658:
[----:B------:R-:W-:Y:S05]  /*7a90*/  BSYNC.RECONVERGENT B2 ;  /* 0x0000000000027941 */ /* 0x000fea0003800200 */
.L_x_20657:
        /* <DEDUP_REMOVED lines=8> */
[----:B------:R-:W-:Y:S01]  /*7b20*/  IADD3 R177, PT, PT, R3, 0x76cf5d0a, RZ ;  /* 0x76cf5d0a03b17810 */ /* 0x000fe20007ffe0ff */
        /* <DEDUP_REMOVED lines=49> */
[----:B------:R-:W-:-:S07]  /*7e40*/  IMAD.MOV.U32 R136, RZ, RZ, R184 ;  /* 0x000000ffff887224 */ /* 0x000fce00078e00b8 */
.L_x_20655:
[----:B------:R-:W-:Y:S05]  /*7e50*/  BSYNC.RECONVERGENT B1 ;  /* 0x0000000000017941 */ /* 0x000fea0003800200 */
.L_x_20654:
        /* <DEDUP_REMOVED lines=28> */
.L_x_20661:
        /* <DEDUP_REMOVED lines=13> */
.L_x_20663:
[----:B------:R-:W-:Y:S05]  /*80f0*/  BSYNC.RECONVERGENT B2 ;  /* 0x0000000000027941 */ /* 0x000fea0003800200 */
.L_x_20662:
        /* <DEDUP_REMOVED lines=61> */
.L_x_20660:
[----:B------:R-:W-:Y:S05]  /*84d0*/  BSYNC.RECONVERGENT B1 ;  /* 0x0000000000017941 */ /* 0x000fea0003800200 */
.L_x_20659:
        /* <DEDUP_REMOVED lines=22> */
.L_x_20666:
        /* <DEDUP_REMOVED lines=13> */
.L_x_20668:
[----:B------:R-:W-:Y:S05]  /*8710*/  BSYNC.RECONVERGENT B2 ;  /* 0x0000000000027941 */ /* 0x000fea0003800200 */
.L_x_20667:
        /* <DEDUP_REMOVED lines=58> */
[----:B------:R-:W-:Y:S02]  /*8ac0*/  IMAD.MOV.U32 R186, RZ, RZ, R190 ;  /* 0x000000ffffba7224 */ /* 0x000fe400078e00be */
[----:B------:R-:W-:Y:S01]  /*8ad0*/  HFMA2 R190, -RZ, RZ, 0, 0 ;  /* 0x00000000ffbe7431 */ /* 0x000fe200000001ff */
[----:B------:R-:W-:-:S07]  /*8ae0*/  LOP3.LUT R176, R175, R138, R191, 0x96, !PT ;  /* 0x0000008aafb07212 */ /* 0x000fce00078e96bf */
.L_x_20665:
[----:B------:R-:W-:Y:S05]  /*8af0*/  BSYNC.RECONVERGENT B1 ;  /* 0x0000000000017941 */ /* 0x000fea0003800200 */
.L_x_20664:
        /* <DEDUP_REMOVED lines=23> */
.L_x_20671:
        /* <DEDUP_REMOVED lines=13> */
.L_x_20673:
[----:B------:R-:W-:Y:S05]  /*8d40*/  BSYNC.RECONVERGENT B2 ;  /* 0x0000000000027941 */ /* 0x000fea0003800200 */
.L_x_20672:
        /* <DEDUP_REMOVED lines=61> */
.L_x_20670:
[----:B------:R-:W-:Y:S05]  /*9120*/  BSYNC.RECONVERGENT B1 ;  /* 0x0000000000017941 */ /* 0x000fea0003800200 */
.L_x_20669:
        /* <DEDUP_REMOVED lines=22> */
.L_x_20676:
        /* <DEDUP_REMOVED lines=13> */
.L_x_20678:
[----:B------:R-:W-:Y:S05]  /*9360*/  BSYNC.RECONVERGENT B2 ;  /* 0x0000000000027941 */ /* 0x000fea0003800200 */
.L_x_20677:
        /* <DEDUP_REMOVED lines=61> */
.L_x_20675:
[----:B------:R-:W-:Y:S05]  /*9740*/  BSYNC.RECONVERGENT B1 ;  /* 0x0000000000017941 */ /* 0x000fea0003800200 */
.L_x_20674:
        /* <DEDUP_REMOVED lines=23> */
.L_x_20681:
        /* <DEDUP_REMOVED lines=13> */
.L_x_20683:
[----:B------:R-:W-:Y:S05]  /*9990*/  BSYNC.RECONVERGENT B2 ;  /* 0x0000000000027941 */ /* 0x000fea0003800200 */
.L_x_20682:
        /* <DEDUP_REMOVED lines=61> */
.L_x_20680:
[----:B------:R-:W-:Y:S05]  /*9d70*/  BSYNC.RECONVERGENT B1 ;  /* 0x0000000000017941 */ /* 0x000fea0003800200 */
.L_x_20679:
[----:B------:R-:W-:Y:S01]  /*9d80*/  I2FP.F32.U32 R190, R175 ;  /* 0x000000af00be7245 */ /* 0x000fe20000201000 */
[----:B------:R-:W-:Y:S01]  /*9d90*/  IMAD.U32 R175, R158, 0x10000, RZ ;  /* 0x000100009eaf7824 */ /* 0x000fe200078e00ff */
        /* <DEDUP_REMOVED lines=20> */
.L_x_20686:
        /* <DEDUP_REMOVED lines=13> */
.L_x_20688:
[----:B------:R-:W-:Y:S05]  /*9fb0*/  BSYNC.RECONVERGENT B2 ;  /* 0x0000000000027941 */ /* 0x000fea0003800200 */
.L_x_20687:
        /* <DEDUP_REMOVED lines=61> */
.L_x_20685:
[----:B------:R-:W-:Y:S05]  /*a390*/  BSYNC.RECONVERGENT B1 ;  /* 0x0000000000017941 */ /* 0x000fea0003800200 */
.L_x_20684:
        /* <DEDUP_REMOVED lines=23> */
.L_x_20691:
        /* <DEDUP_REMOVED lines=15> */
.L_x_20693:
[----:B------:R-:W-:Y:S05]  /*a600*/  BSYNC.RECONVERGENT B2 ;  /* 0x0000000000027941 */ /* 0x000fea0003800200 */
.L_x_20692:
        /* <DEDUP_REMOVED lines=61> */
.L_x_20690:
[----:B------:R-:W-:Y:S05]  /*a9e0*/  BSYNC.RECONVERGENT B1 ;  /* 0x0000000000017941 */ /* 0x000fea0003800200 */
.L_x_20689:
        /* <DEDUP_REMOVED lines=10> */
.L_x_20653:
[----:B------:R-:W-:Y:S01]  /*aa90*/  ISETP.NE.AND P0, PT, R175, 0x1, PT ;  /* 0x00000001af00780c */ /* 0x000fe20003f05270 */
[----:B------:R-:W-:Y:S01]  /*aaa0*/  BSSY.RECONVERGENT B1, `(.L_x_20695) ;  /* 0x0000058000017945 */ /* 0x000fe20003800200 */
[----:B------:R-:W-:Y:S01]  /*aab0*/  IMAD.MOV.U32 R185, RZ, RZ, 0x2 ;  /* 0x00000002ffb97424 */ /* 0x000fe200078e00ff */
[----:B-1----:R-:W-:Y:S01]  /*aac0*/  MOV R136, R174 ;  /* 0x000000ae00887202 */ /* 0x002fe20000000f00 */
        /* <DEDUP_REMOVED lines=12> */
.L_x_20697:
        /* <DEDUP_REMOVED lines=13> */
.L_x_20699:
[----:B------:R-:W-:Y:S05]  /*ac60*/  BSYNC.RECONVERGENT B2 ;  /* 0x0000000000027941 */ /* 0x000fea0003800200 */
.L_x_20698:
        /* <DEDUP_REMOVED lines=59> */
.L_x_20696:
[----:B------:R-:W-:Y:S05]  /*b020*/  BSYNC.RECONVERGENT B1 ;  /* 0x0000000000017941 */ /* 0x000fea0003800200 */
.L_x_20695:
[----:B------:R-:W1:Y:S01]  /*b030*/  LDC R138, c[0x0][0x404] ;  /* 0x00010100ff8a7b82 */ /* 0x000e620000000800 */
[----:B------:R-:W-:Y:S01]  /*b040*/  I2FP.F32.U32 R139, R136 ;  /* 0x00000088008b7245 */ /* 0x000fe20000201000 */
[----:B------:R-:W-:Y:S01]  /*b050*/  IMAD.MOV.U32 R136, RZ, RZ, 0x2f800000 ;  /* 0x2f800000ff887424 */ /* 0x000fe200078e00ff */
[----:B------:R-:W-:Y:S01]  /*b060*/  ISETP.NE.AND P1, PT, R185, 0x1, PT ;  /* 0x00000001b900780c */ /* 0x000fe20003f25270 */
[----:B------:R-:W-:Y:S01]  /*b070*/  BSSY.RECONVERGENT B1, `(.L_x_20700) ;  /* 0x0000062000017945 */ /* 0x000fe20003800200 */
[----:B-----5:R-:W-:Y:S01]  /*b080*/  SHF.L.U32 R175, R156, 0x10, RZ ;  /* 0x000000109caf7819 */ /* 0x020fe200000006ff */
[----:B------:R-:W-:Y:S01]  /*b090*/  FFMA.FTZ R139, R139, R136, 1.1641532182693481445e-10 ;  /* 0x2f0000008b8b7423 */ /* 0x000fe20000010088 */
[----:B------:R-:W-:Y:S01]  /*b0a0*/  LOP3.LUT R188, R188, 0xfffffffd, RZ, 0xc0, !PT ;  /* 0xfffffffdbcbc7812 */ /* 0x000fe200078ec0ff */
[----:B------:R-:W2:Y:S01]  /*b0b0*/  LDC R137, c[0x0][0x408] ;  /* 0x00010200ff897b82 */ /* 0x000ea20000000800 */
[----:B------:R-:W-:Y:S01]  /*b0c0*/  PRMT R156, R156, 0x7632, R156 ;  /* 0x000076329c9c7816 */ /* 0x000fe2000000009c */
[----:B------:R-:W-:Y:S01]  /*b0d0*/  FMUL.FTZ R184, R175, R0 ;  /* 0x00000000afb87220 */ /* 0x000fe20000410000 */
[----:B------:R-:W-:Y:S01]  /*b0e0*/  IMAD.MOV.U32 R175, RZ, RZ, R174 ;  /* 0x000000ffffaf7224 */ /* 0x000fe200078e00ae */
[----:B-1----:R-:W-:-:S04]  /*b0f0*/  FSETP.GTU.FTZ.AND P0, PT, R139, R138, PT ;  /* 0x0000008a8b00720b */ /* 0x002fc80003f1c000 */
[----:B------:R-:W-:Y:S01]  /*b100*/  PLOP3.LUT P2, PT, P0, PT, PT, 0x8, 0x80 ;  /* 0x000000000080781c */ /* 0x000fe2000074e170 */
[----:B--2---:R-:W-:Y:S01]  /*b110*/  FMUL.FTZ R139, R184, R137 ;  /* 0x00000089b88b7220 */ /* 0x004fe20000410000 */
        /* <DEDUP_REMOVED lines=12> */
.L_x_20702:
        /* <DEDUP_REMOVED lines=13> */
.L_x_20704:
[----:B------:R-:W-:Y:S05]  /*b2b0*/  BSYNC.RECONVERGENT B2 ;  /* 0x0000000000027941 */ /* 0x000fea0003800200 */
.L_x_20703:
[----:B------:R-:W-:Y:S01]  /*b2c0*/  IMAD.WIDE.U32 R176, R178, -0x326172a9, RZ ;  /* 0xcd9e8d57b2b07825 */ /* 0x000fe200078e00ff */
[----:B0-----:R-:W-:-:S03]  /*b2d0*/  LOP3.LUT R190, R173, R175, R3, 0x96, !PT ;  /* 0x000000afadbe7212 */ /* 0x001fc600078e9603 */
        /* <DEDUP_REMOVED lines=59> */
.L_x_20701:
[----:B------:R-:W-:Y:S05]  /*b690*/  BSYNC.RECONVERGENT B1 ;  /* 0x0000000000017941 */ /* 0x000fea0003800200 */
.L_x_20700:
        /* <DEDUP_REMOVED lines=21> */
.L_x_20707:
        /* <DEDUP_REMOVED lines=13> */
.L_x_20709:
[----:B------:R-:W-:Y:S05]  /*b8c0*/  BSYNC.RECONVERGENT B2 ;  /* 0x0000000000027941 */ /* 0x000fea0003800200 */
.L_x_20708:
[----:B------:R-:W-:Y:S01]  /*b8d0*/  IMAD.WIDE.U32 R176, R178, -0x326172a9, RZ ;  /* 0xcd9e8d57b2b07825 */ /* 0x000fe200078e00ff */
[----:B0-----:R-:W-:Y:S02]  /*b8e0*/  LOP3.LUT R190, R173, R175, R3, 0x96, !PT ;  /* 0x000000afadbe7212 */ /* 0x001fe400078e9603 */
[----:B------:R-:W-:Y:S02]  /*b8f0*/  IADD3 R175, PT, PT, R2, -0x61c88647, RZ ;  /* 0x9e3779b902af7810 */ /* 0x000fe40007ffe0ff */
[----:B------:R-:W-:Y:S01]  /*b900*/  LOP3.LUT R184, R179, R177, R2, 0x96, !PT ;  /* 0x000000b1b3b87212 */ /* 0x000fe200078e9602 */
[C---:B------:R-:W-:Y:S01]  /*b910*/  VIADD R177, R3.reuse, 0xbb67ae85 ;  /* 0xbb67ae8503b17836 */ /* 0x040fe20000000000 */
[----:B------:R-:W-:Y:S01]  /*b920*/  IADD3 R187, PT, PT, R3, 0x76cf5d0a, RZ ;  /* 0x76cf5d0a03bb7810 */ /* 0x000fe20007ffe0ff */
        /* <DEDUP_REMOVED lines=55> */
.L_x_20706:
[----:B------:R-:W-:Y:S05]  /*bca0*/  BSYNC.RECONVERGENT B1 ;  /* 0x0000000000017941 */ /* 0x000fea0003800200 */
.L_x_20705:
[----:B------:R-:W-:Y:S01]  /*bcb0*/  I2FP.F32.U32 R175, R175 ;  /* 0x000000af00af7245 */ /* 0x000fe20000201000 */
[----:B------:R-:W-:Y:S01]  /*bcc0*/  BSSY.RECONVERGENT B1, `(.L_x_20710) ;  /* 0x0000060000017945 */ /* 0x000fe20003800200 */
[----:B------:R-:W-:Y:S01]  /*bcd0*/  SHF.L.U32 R185, R157, 0x10, RZ ;  /* 0x000000109db97819 */ /* 0x000fe200000006ff */
[----:B0-----:R-:W-:Y:S01]  /*bce0*/  IMAD.MOV.U32 R190, RZ, RZ, 0x2 ;  /* 0x00000002ffbe7424 */ /* 0x001fe200078e00ff */
        /* <DEDUP_REMOVED lines=18> */
.L_x_20712:
        /* <DEDUP_REMOVED lines=13> */
.L_x_20714:
[----:B------:R-:W-:Y:S05]  /*bee0*/  BSYNC.RECONVERGENT B2 ;  /* 0x0000000000027941 */ /* 0x000fea0003800200 */
.L_x_20713:
        /* <DEDUP_REMOVED lines=61> */
.L_x_20711:
[----:B------:R-:W-:Y:S05]  /*c2c0*/  BSYNC.RECONVERGENT B1 ;  /* 0x0000000000017941 */ /* 0x000fea0003800200 */
.L_x_20710:
[----:B------:R-:W-:Y:S01]  /*c2d0*/  I2FP.F32.U32 R175, R175 ;  /* 0x000000af00af7245 */ /* 0x000fe20000201000 */
[----:B------:R-:W-:Y:S01]  /*c2e0*/  BSSY.RECONVERGENT B1, `(.L_x_20715) ;  /* 0x000005f000017945 */ /* 0x000fe20003800200 */
[----:B------:R-:W-:Y:S01]  /*c2f0*/  SHF.L.U32 R157, R157, 0x10, RZ ;  /* 0x000000109d9d7819 */ /* 0x000fe200000006ff */
        /* <DEDUP_REMOVED lines=18> */
.L_x_20717:
        /* <DEDUP_REMOVED lines=13> */
.L_x_20719:
[----:B------:R-:W-:Y:S05]  /*c4f0*/  BSYNC.RECONVERGENT B2 ;  /* 0x0000000000027941 */ /* 0x000fea0003800200 */
.L_x_20718:
        /* <DEDUP_REMOVED lines=61> */
.L_x_20716:
[----:B------:R-:W-:Y:S05]  /*c8d0*/  BSYNC.RECONVERGENT B1 ;  /* 0x0000000000017941 */ /* 0x000fea0003800200 */
.L_x_20715:
        /* <DEDUP_REMOVED lines=22> */
.L_x_20722:
        /* <DEDUP_REMOVED lines=13> */
.L_x_20724:
[----:B------:R-:W-:Y:S05]  /*cb10*/  BSYNC.RECONVERGENT B2 ;  /* 0x0000000000027941 */ /* 0x000fea0003800200 */
.L_x_20723:
        /* <DEDUP_REMOVED lines=61> */
.L_x_20721:
[----:B------:R-:W-:Y:S05]  /*cef0*/  BSYNC.RECONVERGENT B1 ;  /* 0x0000000000017941 */ /* 0x000fea0003800200 */
.L_x_20720:
        /* <DEDUP_REMOVED lines=21> */
.L_x_20727:
        /* <DEDUP_REMOVED lines=13> */
.L_x_20729:
[----:B------:R-:W-:Y:S05]  /*d120*/  BSYNC.RECONVERGENT B2 ;  /* 0x0000000000027941 */ /* 0x000fea0003800200 */
.L_x_20728:
        /* <DEDUP_REMOVED lines=58> */
[----:B------:R-:W-:Y:S01]  /*d4d0*/  MOV R186, R190 ;  /* 0x000000be00ba7202 */ /* 0x000fe20000000f00 */
[----:B------:R-:W-:Y:S01]  /*d4e0*/  IMAD.MOV.U32 R193, RZ, RZ, RZ ;  /* 0x000000ffffc17224 */ /* 0x000fe200078e00ff */
[----:B------:R-:W-:-:S07]  /*d4f0*/  LOP3.LUT R176, R175, R176, R191, 0x96, !PT ;  /* 0x000000b0afb07212 */ /* 0x000fce00078e96bf */
.L_x_20726:
[----:B------:R-:W-:Y:S05]  /*d500*/  BSYNC.RECONVERGENT B1 ;  /* 0x0000000000017941 */ /* 0x000fea0003800200 */
.L_x_20725:
[----:B------:R-:W-:Y:S01]  /*d510*/  I2FP.F32.U32 R175, R187 ;  /* 0x000000bb00af7245 */ /* 0x000fe20000201000 */
[----:B------:R-:W-:Y:S01]  /*d520*/  BSSY.RECONVERGENT B1, `(.L_x_20730) ;  /* 0x0000062000017945 */ /* 0x000fe20003800200 */
[----:B------:R-:W-:Y:S02]  /*d530*/  SHF.L.U32 R187, R159, 0x10, RZ ;  /* 0x000000109fbb7819 */ /* 0x000fe400000006ff */
[----:B------:R-:W-:Y:S01]  /*d540*/  ISETP.NE.AND P6, PT, R193, 0x1, PT ;  /* 0x00000001c100780c */ /* 0x000fe20003fc5270 */
[----:B------:R-:W-:Y:S01]  /*d550*/  FFMA.FTZ R191, R175, R136, 1.1641532182693481445e-10 ;  /* 0x2f000000afbf7423 */ /* 0x000fe20000010088 */
[----:B------:R-:W-:Y:S02]  /*d560*/  IMAD.MOV.U32 R175, RZ, RZ, 0x2 ;  /* 0x00000002ffaf7424 */ /* 0x000fe400078e00ff */
[----:B------:R-:W-:Y:S01]  /*d570*/  FMUL.FTZ R190, R187, R0 ;  /* 0x00000000bbbe7220 */ /* 0x000fe20000410000 */
[----:B------:R-:W-:Y:S02]  /*d580*/  PRMT R187, R159, 0x7632, R187 ;  /* 0x000076329fbb7816 */ /* 0x000fe400000000bb */
        /* <DEDUP_REMOVED lines=14> */
.L_x_20732:
        /* <DEDUP_REMOVED lines=15> */
.L_x_20734:
[----:B------:R-:W-:Y:S05]  /*d760*/  BSYNC.RECONVERGENT B2 ;  /* 0x0000000000027941 */ /* 0x000fea0003800200 */
.L_x_20733:
        /* <DEDUP_REMOVED lines=61> */
.L_x_20731:
[----:B------:R-:W-:Y:S05]  /*db40*/  BSYNC.RECONVERGENT B1 ;  /* 0x0000000000017941 */ /* 0x000fea0003800200 */
.L_x_20730:
        /* <DEDUP_REMOVED lines=16> */
.L_x_20694:
        /* <DEDUP_REMOVED lines=22> */
.L_x_20652:
[----:B------:R-:W-:Y:S05]  /*ddb0*/  BSYNC.RECONVERGENT B0 ;  /* 0x0000000000007941 */ /* 0x000fea0003800200 */
.L_x_20651:
        /* <DEDUP_REMOVED lines=9> */
[----:B-1----:R-:W-:-:S05]  /*de50*/  IMAD.WIDE.U32 R140, R183, 0x10, R140 ;  /* 0x00000010b78c7825 */ /* 0x002fca00078e008c */
[----:B------:R1:W5:Y:S01]  /*de60*/  LDG.E.128 R160, desc[UR6][R140.64] ;  /* 0x000000068ca07981 */ /* 0x000362000c1e1d00 */
[----:B---3--:R-:W-:-:S05]  /*de70*/  @P0 IMAD.WIDE.U32 R142, R183, 0x20, R142 ;  /* 0x00000020b78e0825 */ /* 0x008fca00078e008e */
[----:B------:R1:W5:Y:S04]  /*de80*/  @P0 LDG.E.128 R124, desc[UR6][R142.64] ;  /* 0x000000068e7c0981 */ /* 0x000368000c1e1d00 */
[----:B------:R1:W5:Y:S01]  /*de90*/  @P0 LDG.E.128 R128, desc[UR6][R142.64+0x10] ;  /* 0x000010068e800981 */ /* 0x000362000c1e1d00 */
[----:B------:R-:W-:Y:S05]  /*dea0*/  @!P0 BRA `(.L_x_20737) ;  /* 0x0000003000748947 */ /* 0x000fea0003800000 */
[----:B------:R-:W-:Y:S01]  /*deb0*/  ISETP.NE.AND P0, PT, R175, 0x1, PT ;  /* 0x00000001af00780c */ /* 0x000fe20003f05270 */
[----:B------:R-:W-:Y:S01]  /*dec0*/  BSSY.RECONVERGENT B1, `(.L_x_20738) ;  /* 0x0000058000017945 */ /* 0x000fe20003800200 */
[----:B0-2---:R-:W-:Y:S01]  /*ded0*/  IMAD.MOV.U32 R190, RZ, RZ, 0x2 ;  /* 0x00000002ffbe7424 */ /* 0x005fe200078e00ff */
        /* <DEDUP_REMOVED lines=13> */
.L_x_20740:
        /* <DEDUP_REMOVED lines=13> */
.L_x_20742:
[----:B------:R-:W-:Y:S05]  /*e080*/  BSYNC.RECONVERGENT B2 ;  /* 0x0000000000027941 */ /* 0x000fea0003800200 */
.L_x_20741:
        /* <DEDUP_REMOVED lines=59> */
.L_x_20739:
[----:B------:R-:W-:Y:S05]  /*e440*/  BSYNC.RECONVERGENT B1 ;  /* 0x0000000000017941 */ /* 0x000fea0003800200 */
.L_x_20738:
        /* <DEDUP_REMOVED lines=28> */
.L_x_20745:
        /* <DEDUP_REMOVED lines=13> */
.L_x_20747:
[----:B------:R-:W-:Y:S05]  /*e6e0*/  BSYNC.RECONVERGENT B2 ;  /* 0x0000000000027941 */ /* 0x000fea0003800200 */
.L_x_20746:
        /* <DEDUP_REMOVED lines=53> */
[----:B------:R-:W-:Y:S01]  /*ea40*/  IADD3 R141, PT, PT, R2, -0x700cb87f, RZ ;  /* 0x8ff34781028d7810 */ /* 0x000fe20007ffe0ff */
[----:B------:R-:W-:Y:S02]  /*ea50*/  IMAD.MOV.U32 R175, RZ, RZ, RZ ;  /* 0x000000ffffaf7224 */ /* 0x000fe400078e00ff */
[----:B------:R-:W-:Y:S01]  /*ea60*/  IMAD.WIDE.U32 R190, R190, -0x2daee0ad, RZ ;  /* 0xd2511f53bebe7825 */ /* 0x000fe200078e00ff */
[----:B------:R-:W-:Y:S02]  /*ea70*/  LOP3.LUT R177, R141, R174, R177, 0x96, !PT ;  /* 0x000000ae8db17212 */ /* 0x000fe400078e96b1 */
[----:B------:R-:W-:Y:S02]  /*ea80*/  MOV R174, R176 ;  /* 0x000000b000ae7202 */ /* 0x000fe40000000f00 */
[----:B------:R-:W-:Y:S01]  /*ea90*/  LOP3.LUT R176, R143, R142, R191, 0x96, !PT ;  /* 0x0000008e8fb07212 */ /* 0x000fe200078e96bf */
[----:B------:R-:W-:Y:S01]  /*eaa0*/  IMAD.MOV.U32 R142, RZ, RZ, R186 ;  /* 0x000000ffff8e7224 */ /* 0x000fe200078e00ba */
[----:B------:R-:W-:-:S07]  /*eab0*/  MOV R186, R190 ;  /* 0x000000be00ba7202 */ /* 0x000fce0000000f00 */
.L_x_20744:
[----:B------:R-:W-:Y:S05]  /*eac0*/  BSYNC.RECONVERGENT B1 ;  /* 0x0000000000017941 */ /* 0x000fea0003800200 */
.L_x_20743:
        /* <DEDUP_REMOVED lines=22> */
.L_x_20750:
        /* <DEDUP_REMOVED lines=13> */
.L_x_20752:
[----:B------:R-:W-:Y:S05]  /*ed00*/  BSYNC.RECONVERGENT B2 ;  /* 0x0000000000027941 */ /* 0x000fea0003800200 */
.L_x_20751:
        /* <DEDUP_REMOVED lines=61> */
.L_x_20749:
[----:B------:R-:W-:Y:S05]  /*f0e0*/  BSYNC.RECONVERGENT B1 ;  /* 0x0000000000017941 */ /* 0x000fea0003800200 */
.L_x_20748:
[----:B------:R-:W-:Y:S01]  /*f0f0*/  I2FP.F32.U32 R142, R143 ;  /* 0x0000008f008e7245 */ /* 0x000fe20000201000 */
[----:B------:R-:W-:Y:S01]  /*f100*/  BSSY.RECONVERGENT B1, `(.L_x_20753) ;  /* 0x0000061000017945 */ /* 0x000fe20003800200 */
[C---:B------:R-:W-:Y:S02]  /*f110*/  SHF.L.U32 R175, R161.reuse, 0x10, RZ ;  /* 0x00000010a1af7819 */ /* 0x040fe400000006ff */
        /* <DEDUP_REMOVED lines=20> */
.L_x_20755:
        /* <DEDUP_REMOVED lines=13> */
.L_x_20757:
[----:B------:R-:W-:Y:S05]  /*f330*/  BSYNC.RECONVERGENT B2 ;  /* 0x0000000000027941 */ /* 0x000fea0003800200 */
.L_x_20756:
        /* <DEDUP_REMOVED lines=57> */
[----:B------:R-:W-:Y:S01]  /*f6d0*/  VIADD R143, R3, 0x96a522ad ;  /* 0x96a522ad038f7836 */ /* 0x000fe20000000000 */
[----:B------:R-:W-:Y:S01]  /*f6e0*/  MOV R186, R190 ;  /* 0x000000be00ba7202 */ /* 0x000fe20000000f00 */
[----:B------:R-:W-:-:S03]  /*f6f0*/  IMAD.MOV.U32 R175, RZ, RZ, RZ ;  /* 0x000000ffffaf7224 */ /* 0x000fc600078e00ff */
[----:B------:R-:W-:-:S07]  /*f700*/  LOP3.LUT R176, R143, R176, R191, 0x96, !PT ;  /* 0x000000b08fb07212 */ /* 0x000fce00078e96bf */
.L_x_20754:
[----:B------:R-:W-:Y:S05]  /*f710*/  BSYNC.RECONVERGENT B1 ;  /* 0x0000000000017941 */ /* 0x000fea0003800200 */
.L_x_20753:
        /* <DEDUP_REMOVED lines=22> */
.L_x_20760:
        /* <DEDUP_REMOVED lines=13> */
.L_x_20762:
[----:B------:R-:W-:Y:S05]  /*f950*/  BSYNC.RECONVERGENT B2 ;  /* 0x0000000000027941 */ /* 0x000fea0003800200 */
.L_x_20761:
        /* <DEDUP_REMOVED lines=61> */
.L_x_20759:
[----:B------:R-:W-:Y:S05]  /*fd30*/  BSYNC.RECONVERGENT B1 ;  /* 0x0000000000017941 */ /* 0x000fea0003800200 */
.L_x_20758:
        /* <DEDUP_REMOVED lines=23> */
.L_x_20765:
        /* <DEDUP_REMOVED lines=13> */
.L_x_20767:
[----:B------:R-:W-:Y:S05]  /*ff80*/  BSYNC.RECONVERGENT B2 ;  /* 0x0000000000027941 */ /* 0x000fea0003800200 */
.L_x_20766:
        /* <DEDUP_REMOVED lines=61> */
.L_x_20764:
[----:B------:R-:W-:Y:S05]  /*10360*/  BSYNC.RECONVERGENT B1 ;  /* 0x0000000000017941 */ /* 0x000fea0003800200 */
.L_x_20763:
[----:B------:R-:W-:Y:S01]  /*10370*/  I2FP.F32.U32 R190, R175 ;  /* 0x000000af00be7245 */ /* 0x000fe20000201000 */
[----:B------:R-:W-:Y:S01]  /*10380*/  BSSY.RECONVERGENT B1, `(.L_x_20768) ;  /* 0x0000060000017945 */ /* 0x000fe20003800200 */
[----:B------:R-:W-:Y:S02]  /*10390*/  SHF.L.U32 R175, R162, 0x10, RZ ;  /* 0x00000010a2af7819 */ /* 0x000fe400000006ff */
        /* <DEDUP_REMOVED lines=19> */
.L_x_20770:
        /* <DEDUP_REMOVED lines=13> */
.L_x_20772:
[----:B------:R-:W-:Y:S05]  /*105a0*/  BSYNC.RECONVERGENT B2 ;  /* 0x0000000000027941 */ /* 0x000fea0003800200 */
.L_x_20771:
        /* <DEDUP_REMOVED lines=61> */
.L_x_20769:
[----:B------:R-:W-:Y:S05]  /*10980*/  BSYNC.RECONVERGENT B1 ;  /* 0x0000000000017941 */ /* 0x000fea0003800200 */
.L_x_20768:
        /* <DEDUP_REMOVED lines=10> */
[----:B------:R-:W-:-:S04]  /*10a30*/  IMAD.MOV.U32 R175, RZ, RZ, 0x2 ;  /* 0x00000002ffaf7424 */ /* 0x000fc800078e00ff */
        /* <DEDUP_REMOVED lines=12> */
.L_x_20775:
        /* <DEDUP_REMOVED lines=15> */
.L_x_20777:
[----:B------:R-:W-:Y:S05]  /*10bf0*/  BSYNC.RECONVERGENT B2 ;  /* 0x0000000000027941 */ /* 0x000fea0003800200 */
.L_x_20776:
        /* <DEDUP_REMOVED lines=61> */
.L_x_20774:
[----:B------:R-:W-:Y:S05]  /*10fd0*/  BSYNC.RECONVERGENT B1 ;  /* 0x0000000000017941 */ /* 0x000fea0003800200 */
.L_x_20773:
        /* <DEDUP_REMOVED lines=10> */
.L_x_20737:
        /* <DEDUP_REMOVED lines=16> */
.L_x_20781:
        /* <DEDUP_REMOVED lines=13> */
.L_x_20783:
[----:B------:R-:W-:Y:S05]  /*11250*/  BSYNC.RECONVERGENT B2 ;  /* 0x0000000000027941 */ /* 0x000fea0003800200 */
.L_x_20782:
        /* <DEDUP_REMOVED lines=59> */
.L_x_20780:
[----:B------:R-:W-:Y:S05]  /*11610*/  BSYNC.RECONVERGENT B1 ;  /* 0x0000000000017941 */ /* 0x000fea0003800200 */
.L_x_20779:
        /* <DEDUP_REMOVED lines=8> */
[----:B------:R-:W3:Y:S01]  /*116a0*/  LDC R141, c[0x0][0x408] ;  /* 0x00010200ff8d7b82 */ /* 0x000ee20000000800 */
[----:B------:R-:W-:Y:S01]  /*116b0*/  PRMT R160, R160, 0x7632, R160 ;  /* 0x00007632a0a07816 */ /* 0x000fe200000000a0 */
[----:B------:R-:W-:Y:S01]  /*116c0*/  FMUL.FTZ R184, R175, R0 ;  /* 0x00000000afb87220 */ /* 0x000fe20000410000 */
[----:B------:R-:W-:-:S02]  /*116d0*/  MOV R175, R174 ;  /* 0x000000ae00af7202 */ /* 0x000fc40000000f00 */
[----:B-1----:R-:W-:-:S04]  /*116e0*/  FSETP.GTU.FTZ.AND P0, PT, R143, R142, PT ;  /* 0x0000008e8f00720b */ /* 0x002fc80003f1c000 */
[----:B------:R-:W-:Y:S01]  /*116f0*/  PLOP3.LUT P2, PT, P0, PT, PT, 0x8, 0x80 ;  /* 0x000000000080781c */ /* 0x000fe2000074e170 */
[----:B---3--:R-:W-:Y:S01]  /*11700*/  FMUL.FTZ R143, R184, R141 ;  /* 0x0000008db88f7220 */ /* 0x008fe20000410000 */
[----:B------:R-:W-:-:S04]  /*11710*/  IMAD.MOV.U32 R184, RZ, RZ, 0x2 ;  /* 0x00000002ffb87424 */ /* 0x000fc800078e00ff */
[----:B------:R-:W-:-:S07]  /*11720*/  FSEL R143, R143, RZ, !P0 ;  /* 0x000000ff8f8f7208 */ /* 0x000fce0004000000 */
        /* <DEDUP_REMOVED lines=10> */
.L_x_20786:
        /* <DEDUP_REMOVED lines=13> */
.L_x_20788:
[----:B------:R-:W-:Y:S05]  /*118a0*/  BSYNC.RECONVERGENT B2 ;  /* 0x0000000000027941 */ /* 0x000fea0003800200 */
.L_x_20787:
[----:B------:R-:W-:Y:S01]  /*118b0*/  IMAD.WIDE.U32 R176, R178, -0x326172a9, RZ ;  /* 0xcd9e8d57b2b07825 */ /* 0x000fe200078e00ff */
[----:B0-2---:R-:W-:Y:S02]  /*118c0*/  LOP3.LUT R190, R173, R175, R3, 0x96, !PT ;  /* 0x000000afadbe7212 */ /* 0x005fe400078e9603 */
        /* <DEDUP_REMOVED lines=59> */
.L_x_20785:
[----:B------:R-:W-:Y:S05]  /*11c80*/  BSYNC.RECONVERGENT B1 ;  /* 0x0000000000017941 */ /* 0x000fea0003800200 */
.L_x_20784:
        /* <DEDUP_REMOVED lines=21> */
.L_x_20791:
        /* <DEDUP_REMOVED lines=13> */
.L_x_20793:
[----:B------:R-:W-:Y:S05]  /*11eb0*/  BSYNC.RECONVERGENT B2 ;  /* 0x0000000000027941 */ /* 0x000fea0003800200 */
.L_x_20792:
        /* <DEDUP_REMOVED lines=61> */
.L_x_20790:
[----:B------:R-:W-:Y:S05]  /*12290*/  BSYNC.RECONVERGENT B1 ;  /* 0x0000000000017941 */ /* 0x000fea0003800200 */
.L_x_20789:
[----:B------:R-:W-:Y:S01]  /*122a0*/  I2FP.F32.U32 R175, R175 ;  /* 0x000000af00af7245 */ /* 0x000fe20000201000 */
[----:B------:R-:W-:Y:S01]  /*122b0*/  BSSY.RECONVERGENT B1, `(.L_x_20794) ;  /* 0x0000060000017945 */ /* 0x000fe20003800200 */
[----:B------:R-:W-:Y:S01]  /*122c0*/  SHF.L.U32 R185, R161, 0x10, RZ ;  /* 0x00000010a1b97819 */ /* 0x000fe200000006ff */
[----:B0-2---:R-:W-:Y:S01]  /*122d0*/  IMAD.MOV.U32 R190, RZ, RZ, 0x2 ;  /* 0x00000002ffbe7424 */ /* 0x005fe200078e00ff */
[----:B------:R-:W-:Y:S01]  /*122e0*/  ISETP.NE.AND P2, PT, R187, 0x1, PT ;  /* 0x00000001bb00780c */ /* 0x000fe20003f45270 */
[----:B------:R-:W-:Y:S02]  /*122f0*/  FFMA.FTZ R175, R175, R140, 1.1641532182693481445e-10 ;  /* 0x2f000000afaf7423 */ /* 0x000fe4000001008c */
[----:B------:R-:W-:-:S03]  /*12300*/  FMUL.FTZ R184, R185, R0 ;  /* 0x00000000b9b87220 */ /* 0x000fc60000410000 */
[----:B------:R-:W-:Y:S01]  /*12310*/  FSETP.GTU.FTZ.AND P1, PT, R175, R142, PT ;  /* 0x0000008eaf00720b */ /* 0x000fe20003f3c000 */
[----:B------:R-:W-:Y:S01]  /*12320*/  FMUL.FTZ R185, R184, R141 ;  /* 0x0000008db8b97220 */ /* 0x000fe20000410000 */
[----:B------:R-:W-:Y:S02]  /*12330*/  PRMT R175, R161, 0x7632, R175 ;  /* 0x00007632a1af7816 */ /* 0x000fe400000000af */
        /* <DEDUP_REMOVED lines=12> */
.L_x_20796:
        /* <DEDUP_REMOVED lines=13> */
.L_x_20798:
[----:B------:R-:W-:Y:S05]  /*124d0*/  BSYNC.RECONVERGENT B2 ;  /* 0x0000000000027941 */ /* 0x000fea0003800200 */
.L_x_20797:
        /* <DEDUP_REMOVED lines=61> */
.L_x_20795:
[----:B------:R-:W-:Y:S05]  /*128b0*/  BSYNC.RECONVERGENT B1 ;  /* 0x0000000000017941 */ /* 0x000fea0003800200 */
.L_x_20794:
        /* <DEDUP_REMOVED lines=21> */
.L_x_20801:
        /* <DEDUP_REMOVED lines=13> */
.L_x_20803:
[----:B------:R-:W-:Y:S05]  /*12ae0*/  BSYNC.RECONVERGENT B2 ;  /* 0x0000000000027941 */ /* 0x000fea0003800200 */
.L_x_20802:
[----:B------:R-:W-:Y:S01]  /*12af0*/  IMAD.WIDE.U32 R176, R178, -0x326172a9, RZ ;  /* 0xcd9e8d57b2b07825 */ /* 0x000fe200078e00ff */
[----:B------:R-:W-:Y:S02]  /*12b00*/  LOP3.LUT R192, R173, R175, R3, 0x96, !PT ;  /* 0x000000afadc07212 */ /* 0x000fe400078e9603 */
[C---:B------:R-:W-:Y:S01]  /*12b10*/  IADD3 R175, PT, PT, R2.reuse, -0x61c88647, RZ ;  /* 0x9e3779b902af7810 */ /* 0x040fe20007ffe0ff */
        /* <DEDUP_REMOVED lines=58> */
.L_x_20800:
[----:B------:R-:W-:Y:S05]  /*12ec0*/  BSYNC.RECONVERGENT B1 ;  /* 0x0000000000017941 */ /* 0x000fea0003800200 */
.L_x_20799:
        /* <DEDUP_REMOVED lines=22> */
.L_x_20806:
        /* <DEDUP_REMOVED lines=13> */
.L_x_20808:
[----:B------:R-:W-:Y:S05]  /*13100*/  BSYNC.RECONVERGENT B2 ;  /* 0x0000000000027941 */ /* 0x000fea0003800200 */
.L_x_20807:
        /* <DEDUP_REMOVED lines=61> */
.L_x_20805:
[----:B------:R-:W-:Y:S05]  /*134e0*/  BSYNC.RECONVERGENT B1 ;  /* 0x0000000000017941 */ /* 0x000fea0003800200 */
.L_x_20804:
        /* <DEDUP_REMOVED lines=21> */
.L_x_20811:
        /* <DEDUP_REMOVED lines=13> */
.L_x_20813:
[----:B------:R-:W-:Y:S05]  /*13710*/  BSYNC.RECONVERGENT B2 ;  /* 0x0000000000027941 */ /* 0x000fea0003800200 */
.L_x_20812:
        /* <DEDUP_REMOVED lines=61> */
.L_x_20810:
[----:B------:R-:W-:Y:S05]  /*13af0*/  BSYNC.RECONVERGENT B1 ;  /* 0x0000000000017941 */ /* 0x000fea0003800200 */
.L_x_20809:
        /* <DEDUP_REMOVED lines=22> */
.L_x_20816:
        /* <DEDUP_REMOVED lines=15> */
.L_x_20818:
[----:B------:R-:W-:Y:S05]  /*13d50*/  BSYNC.RECONVERGENT B2 ;  /* 0x0000000000027941 */ /* 0x000fea0003800200 */
.L_x_20817:
        /* <DEDUP_REMOVED lines=61> */
.L_x_20815:
[----:B------:R-:W-:Y:S05]  /*14130*/  BSYNC.RECONVERGENT B1 ;  /* 0x0000000000017941 */ /* 0x000fea0003800200 */
.L_x_20814:
        /* <DEDUP_REMOVED lines=16> */
.L_x_20778:
        /* <DEDUP_REMOVED lines=22> */
.L_x_20736:
[----:B------:R-:W-:Y:S05]  /*143a0*/  BSYNC.RECONVERGENT B0 ;  /* 0x0000000000007941 */ /* 0x000fea0003800200 */
.L_x_20735:
        /* <DEDUP_REMOVED lines=9> */
[----:B-1----:R-:W-:-:S05]  /*14440*/  IMAD.WIDE.U32 R144, R183, 0x10, R144 ;  /* 0x00000010b7907825 */ /* 0x002fca00078e0090 */
[----:B------:R1:W5:Y:S01]  /*14450*/  LDG.E.128 R164, desc[UR6][R144.64] ;  /* 0x0000000690a47981 */ /* 0x000362000c1e1d00 */
[----:B----4-:R-:W-:-:S05]  /*14460*/  @P0 IMAD.WIDE.U32 R146, R183, 0x20, R146 ;  /* 0x00000020b7920825 */ /* 0x010fca00078e0092 */
[----:B------:R1:W5:Y:S04]  /*14470*/  @P0 LDG.E.128 R124, desc[UR6][R146.64] ;  /* 0x00000006927c0981 */ /* 0x000368000c1e1d00 */
[----:B------:R1:W5:Y:S01]  /*14480*/  @P0 LDG.E.128 R128, desc[UR6][R146.64+0x10] ;  /* 0x0000100692800981 */ /* 0x000362000c1e1d00 */
        /* <DEDUP_REMOVED lines=17> */
.L_x_20824:
        /* <DEDUP_REMOVED lines=13> */
.L_x_20826:
[----:B------:R-:W-:Y:S05]  /*14670*/  BSYNC.RECONVERGENT B2 ;  /* 0x0000000000027941 */ /* 0x000fea0003800200 */
.L_x_20825:
        /* <DEDUP_REMOVED lines=54> */
[----:B------:R-:W-:Y:S02]  /*149e0*/  HFMA2 R147, -RZ, RZ, 0, 0 ;  /* 0x00000000ff937431 */ /* 0x000fe400000001ff */
[----:B------:R-:W-:Y:S01]  /*149f0*/  IMAD.WIDE.U32 R186, R186, -0x2daee0ad, RZ ;  /* 0xd2511f53baba7825 */ /* 0x000fe200078e00ff */
[----:B------:R-:W-:-:S04]  /*14a00*/  LOP3.LUT R177, R177, R146, R175, 0x96, !PT ;  /* 0x00000092b1b17212 */ /* 0x000fc800078e96af */
[----:B------:R-:W-:Y:S01]  /*14a10*/  LOP3.LUT R176, R145, R144, R187, 0x96, !PT ;  /* 0x0000009091b07212 */ /* 0x000fe200078e96bb */
[----:B------:R-:W-:-:S07]  /*14a20*/  IMAD.MOV.U32 R144, RZ, RZ, R184 ;  /* 0x000000ffff907224 */ /* 0x000fce00078e00b8 */
.L_x_20823:
[----:B------:R-:W-:Y:S05]  /*14a30*/  BSYNC.RECONVERGENT B1 ;  /* 0x0000000000017941 */ /* 0x000fea0003800200 */
.L_x_20822:
[----:B------:R-:W1:Y:S01]  /*14a40*/  LDC R184, c[0x0][0x408] ;  /* 0x00010200ffb87b82 */ /* 0x000e620000000800 */
[----:B------:R-:W-:Y:S01]  /*14a50*/  I2FP.F32.U32 R144, R144 ;  /* 0x0000009000907245 */ /* 0x000fe20000201000 */
[----:B------:R-:W-:Y:S01]  /*14a60*/  IMAD.MOV.U32 R187, RZ, RZ, 0x2f800000 ;  /* 0x2f800000ffbb7424 */ /* 0x000fe200078e00ff */
[----:B-----5:R-:W-:Y:S01]  /*14a70*/  SHF.L.U32 R145, R164, 0x10, RZ ;  /* 0x00000010a4917819 */ /* 0x020fe200000006ff */
[----:B------:R-:W-:Y:S01]  /*14a80*/  BSSY.RECONVERGENT B1, `(.L_x_20827) ;  /* 0x0000063000017945 */ /* 0x000fe20003800200 */
[----:B------:R-:W-:Y:S01]  /*14a90*/  ISETP.NE.AND P0, PT, R147, 0x1, PT ;  /* 0x000000019300780c */ /* 0x000fe20003f05270 */
[----:B------:R-:W-:Y:S01]  /*14aa0*/  FFMA.FTZ R144, R144, R187, 1.1641532182693481445e-10 ;  /* 0x2f00000090907423 */ /* 0x000fe200000100bb */
[----:B------:R-:W-:Y:S01]  /*14ab0*/  LOP3.LUT R188, R188, 0xfffffffd, RZ, 0xc0, !PT ;  /* 0xfffffffdbcbc7812 */ /* 0x000fe200078ec0ff */
[----:B------:R-:W4:Y:S01]  /*14ac0*/  LDC R185, c[0x0][0x404] ;  /* 0x00010100ffb97b82 */ /* 0x000f220000000800 */
[----:B------:R-:W-:Y:S01]  /*14ad0*/  FMUL.FTZ R145, R145, R0 ;  /* 0x0000000091917220 */ /* 0x000fe20000410000 */
[----:B------:R-:W-:Y:S01]  /*14ae0*/  PRMT R164, R164, 0x7632, R164 ;  /* 0x00007632a4a47816 */ /* 0x000fe200000000a4 */
[----:B------:R-:W-:Y:S01]  /*14af0*/  IMAD.MOV.U32 R175, RZ, RZ, 0x2 ;  /* 0x00000002ffaf7424 */ /* 0x000fe200078e00ff */
[----:B------:R-:W-:Y:S01]  /*14b00*/  MOV R146, R174 ;  /* 0x000000ae00927202 */ /* 0x000fe20000000f00 */
[----:B-1----:R-:W-:Y:S01]  /*14b10*/  FMUL.FTZ R145, R145, R184 ;  /* 0x000000b891917220 */ /* 0x002fe20000410000 */
[----:B----4-:R-:W-:-:S04]  /*14b20*/  FSETP.GTU.FTZ.AND P1, PT, R144, R185, PT ;  /* 0x000000b99000720b */ /* 0x010fc80003f3c000 */
        /* <DEDUP_REMOVED lines=13> */
.L_x_20829:
        /* <DEDUP_REMOVED lines=13> */
.L_x_20831:
[----:B------:R-:W-:Y:S05]  /*14cd0*/  BSYNC.RECONVERGENT B2 ;  /* 0x0000000000027941 */ /* 0x000fea0003800200 */
.L_x_20830:
[----:B------:R-:W-:Y:S01]  /*14ce0*/  IMAD.WIDE.U32 R174, R178, -0x326172a9, RZ ;  /* 0xcd9e8d57b2ae7825 */ /* 0x000fe200078e00ff */
[----:B0-23--:R-:W-:Y:S02]  /*14cf0*/  LOP3.LUT R190, R173, R147, R3, 0x96, !PT ;  /* 0x00000093adbe7212 */ /* 0x00dfe400078e9603 */
        /* <DEDUP_REMOVED lines=59> */
.L_x_20828:
[----:B------:R-:W-:Y:S05]  /*150b0*/  BSYNC.RECONVERGENT B1 ;  /* 0x0000000000017941 */ /* 0x000fea0003800200 */
.L_x_20827:
[----:B------:R-:W-:Y:S01]  /*150c0*/  I2FP.F32.U32 R146, R146 ;  /* 0x0000009200927245 */ /* 0x000fe20000201000 */
[----:B------:R-:W-:Y:S01]  /*150d0*/  BSSY.RECONVERGENT B1, `(.L_x_20832) ;  /* 0x0000060000017945 */ /* 0x000fe20003800200 */
[----:B------:R-:W-:Y:S01]  /*150e0*/  SHF.L.U32 R145, R164, 0x10, RZ ;  /* 0x00000010a4917819 */ /* 0x000fe200000006ff */
[----:B0-23--:R-:W-:Y:S01]  /*150f0*/  IMAD.MOV.U32 R190, RZ, RZ, 0x2 ;  /* 0x00000002ffbe7424 */ /* 0x00dfe200078e00ff */
        /* <DEDUP_REMOVED lines=18> */
.L_x_20834:
        /* <DEDUP_REMOVED lines=13> */
.L_x_20836:
[----:B------:R-:W-:Y:S05]  /*152f0*/  BSYNC.RECONVERGENT B2 ;  /* 0x0000000000027941 */ /* 0x000fea0003800200 */
.L_x_20835:
        /* <DEDUP_REMOVED lines=61> */
.L_x_20833:
[----:B------:R-:W-:Y:S05]  /*156d0*/  BSYNC.RECONVERGENT B1 ;  /* 0x0000000000017941 */ /* 0x000fea0003800200 */
.L_x_20832:
        /* <DEDUP_REMOVED lines=23> */
.L_x_20839:
        /* <DEDUP_REMOVED lines=13> */
.L_x_20841:
[----:B------:R-:W-:Y:S05]  /*15920*/  BSYNC.RECONVERGENT B2 ;  /* 0x0000000000027941 */ /* 0x000fea0003800200 */
.L_x_20840:
        /* <DEDUP_REMOVED lines=61> */
.L_x_20838:
[----:B------:R-:W-:Y:S05]  /*15d00*/  BSYNC.RECONVERGENT B1 ;  /* 0x0000000000017941 */ /* 0x000fea0003800200 */
.L_x_20837:
        /* <DEDUP_REMOVED lines=22> */
.L_x_20844:
        /* <DEDUP_REMOVED lines=13> */
.L_x_20846:
[----:B------:R-:W-:Y:S05]  /*15f40*/  BSYNC.RECONVERGENT B2 ;  /* 0x0000000000027941 */ /* 0x000fea0003800200 */
.L_x_20845:
        /* <DEDUP_REMOVED lines=61> */
.L_x_20843:
[----:B------:R-:W-:Y:S05]  /*16320*/  BSYNC.RECONVERGENT B1 ;  /* 0x0000000000017941 */ /* 0x000fea0003800200 */
.L_x_20842:
        /* <DEDUP_REMOVED lines=23> */
.L_x_20849:
        /* <DEDUP_REMOVED lines=13> */
.L_x_20851:
[----:B------:R-:W-:Y:S05]  /*16570*/  BSYNC.RECONVERGENT B2 ;  /* 0x0000000000027941 */ /* 0x000fea0003800200 */
.L_x_20850:
        /* <DEDUP_REMOVED lines=61> */
.L_x_20848:
[----:B------:R-:W-:Y:S05]  /*16950*/  BSYNC.RECONVERGENT B1 ;  /* 0x0000000000017941 */ /* 0x000fea0003800200 */
.L_x_20847:
[----:B------:R-:W-:Y:S01]  /*16960*/  I2FP.F32.U32 R190, R175 ;  /* 0x000000af00be7245 */ /* 0x000fe20000201000 */
[----:B------:R-:W-:Y:S01]  /*16970*/  BSSY.RECONVERGENT B1, `(.L_x_20852) ;  /* 0x0000060000017945 */ /* 0x000fe20003800200 */
[----:B------:R-:W-:Y:S02]  /*16980*/  SHF.L.U32 R165, R166, 0x10, RZ ;  /* 0x00000010a6a57819 */ /* 0x000fe400000006ff */
        /* <DEDUP_REMOVED lines=19> */
.L_x_20854:
        /* <DEDUP_REMOVED lines=13> */
.L_x_20856:
[----:B------:R-:W-:Y:S05]  /*16b90*/  BSYNC.RECONVERGENT B2 ;  /* 0x0000000000027941 */ /* 0x000fea0003800200 */
.L_x_20855:
        /* <DEDUP_REMOVED lines=61> */
.L_x_20853:
[----:B------:R-:W-:Y:S05]  /*16f70*/  BSYNC.RECONVERGENT B1 ;  /* 0x0000000000017941 */ /* 0x000fea0003800200 */
.L_x_20852:
        /* <DEDUP_REMOVED lines=23> */
.L_x_20859:
        /* <DEDUP_REMOVED lines=15> */
.L_x_20861:
[----:B------:R-:W-:Y:S05]  /*171e0*/  BSYNC.RECONVERGENT B2 ;  /* 0x0000000000027941 */ /* 0x000fea0003800200 */
.L_x_20860:
        /* <DEDUP_REMOVED lines=61> */
.L_x_20858:
[----:B------:R-:W-:Y:S05]  /*175c0*/  BSYNC.RECONVERGENT B1 ;  /* 0x0000000000017941 */ /* 0x000fea0003800200 */
.L_x_20857:
        /* <DEDUP_REMOVED lines=10> */
.L_x_20821:
        /* <DEDUP_REMOVED lines=16> */
.L_x_20865:
        /* <DEDUP_REMOVED lines=13> */
.L_x_20867:
[----:B------:R-:W-:Y:S05]  /*17840*/  BSYNC.RECONVERGENT B2 ;  /* 0x0000000000027941 */ /* 0x000fea0003800200 */
.L_x_20866:
        /* <DEDUP_REMOVED lines=59> */
.L_x_20864:
[----:B------:R-:W-:Y:S05]  /*17c00*/  BSYNC.RECONVERGENT B1 ;  /* 0x0000000000017941 */ /* 0x000fea0003800200 */
.L_x_20863:
        /* <DEDUP_REMOVED lines=10> */
[----:B------:R-:W-:-:S02]  /*17cb0*/  PRMT R164, R164, 0x7632, R164 ;  /* 0x00007632a4a47816 */ /* 0x000fc400000000a4 */
[----:B------:R-:W-:Y:S01]  /*17cc0*/  MOV R175, R174 ;  /* 0x000000ae00af7202 */ /* 0x000fe20000000f00 */
[----:B-1----:R-:W-:Y:S01]  /*17cd0*/  FMUL.FTZ R184, R184, R145 ;  /* 0x00000091b8b87220 */ /* 0x002fe20000410000 */
[----:B----4-:R-:W-:-:S04]  /*17ce0*/  FSETP.GTU.FTZ.AND P1, PT, R147, R146, PT ;  /* 0x000000929300720b */ /* 0x010fc80003f3c000 */
[----:B------:R-:W-:Y:S01]  /*17cf0*/  FSEL R147, R184, RZ, !P1 ;  /* 0x000000ffb8937208 */ /* 0x000fe20004800000 */
[----:B------:R-:W-:Y:S01]  /*17d00*/  IMAD.MOV.U32 R184, RZ, RZ, 0x2 ;  /* 0x00000002ffb87424 */ /* 0x000fe200078e00ff */
[----:B------:R-:W-:-:S13]  /*17d10*/  PLOP3.LUT P1, PT, P1, PT, PT, 0x8, 0x80 ;  /* 0x000000000080781c */ /* 0x000fda0000f2e170 */
        /* <DEDUP_REMOVED lines=10> */
.L_x_20870:
        /* <DEDUP_REMOVED lines=13> */
.L_x_20872:
[----:B------:R-:W-:Y:S05]  /*17e90*/  BSYNC.RECONVERGENT B2 ;  /* 0x0000000000027941 */ /* 0x000fea0003800200 */
.L_x_20871:
[----:B------:R-:W-:Y:S01]  /*17ea0*/  IMAD.WIDE.U32 R176, R178, -0x326172a9, RZ ;  /* 0xcd9e8d57b2b07825 */ /* 0x000fe200078e00ff */
[----:B0-23--:R-:W-:Y:S02]  /*17eb0*/  LOP3.LUT R190, R173, R175, R3, 0x96, !PT ;  /* 0x000000afadbe7212 */ /* 0x00dfe400078e9603 */
        /* <DEDUP_REMOVED lines=59> */
.L_x_20869:
[----:B------:R-:W-:Y:S05]  /*18270*/  BSYNC.RECONVERGENT B1 ;  /* 0x0000000000017941 */ /* 0x000fea0003800200 */
.L_x_20868:
[----:B------:R-:W-:Y:S01]  /*18280*/  I2FP.F32.U32 R175, R175 ;  /* 0x000000af00af7245 */ /* 0x000fe20000201000 */
[----:B------:R-:W-:Y:S01]  /*18290*/  BSSY.RECONVERGENT B1, `(.L_x_20873) ;  /* 0x000005f000017945 */ /* 0x000fe20003800200 */
[----:B------:R-:W-:Y:S01]  /*182a0*/  SHF.L.U32 R185, R164, 0x10, RZ ;  /* 0x00000010a4b97819 */ /* 0x000fe200000006ff */
[----:B0-23--:R-:W-:Y:S01]  /*182b0*/  IMAD.MOV.U32 R191, RZ, RZ, 0x2 ;  /* 0x00000002ffbf7424 */ /* 0x00dfe200078e00ff */
        /* <DEDUP_REMOVED lines=17> */
.L_x_20875:
        /* <DEDUP_REMOVED lines=13> */
.L_x_20877:
[----:B------:R-:W-:Y:S05]  /*184a0*/  BSYNC.RECONVERGENT B2 ;  /* 0x0000000000027941 */ /* 0x000fea0003800200 */
.L_x_20876:
[----:B------:R-:W-:Y:S01]  /*184b0*/  IMAD.WIDE.U32 R176, R178, -0x326172a9, RZ ;  /* 0xcd9e8d57b2b07825 */ /* 0x000fe200078e00ff */
[----:B------:R-:W-:Y:S02]  /*184c0*/  LOP3.LUT R190, R173, R175, R3, 0x96, !PT ;  /* 0x000000afadbe7212 */ /* 0x000fe400078e9603 */
        /* <DEDUP_REMOVED lines=59> */
.L_x_20874:
[----:B------:R-:W-:Y:S05]  /*18880*/  BSYNC.RECONVERGENT B1 ;  /* 0x0000000000017941 */ /* 0x000fea0003800200 */
.L_x_20873:
        /* <DEDUP_REMOVED lines=22> */
.L_x_20880:
        /* <DEDUP_REMOVED lines=13> */
.L_x_20882:
[----:B------:R-:W-:Y:S05]  /*18ac0*/  BSYNC.RECONVERGENT B2 ;  /* 0x0000000000027941 */ /* 0x000fea0003800200 */
.L_x_20881:
        /* <DEDUP_REMOVED lines=61> */
.L_x_20879:
[----:B------:R-:W-:Y:S05]  /*18ea0*/  BSYNC.RECONVERGENT B1 ;  /* 0x0000000000017941 */ /* 0x000fea0003800200 */
.L_x_20878:
        /* <DEDUP_REMOVED lines=21> */
.L_x_20885:
        /* <DEDUP_REMOVED lines=13> */
.L_x_20887:
[----:B------:R-:W-:Y:S05]  /*190d0*/  BSYNC.RECONVERGENT B2 ;  /* 0x0000000000027941 */ /* 0x000fea0003800200 */
.L_x_20886:
        /* <DEDUP_REMOVED lines=61> */
.L_x_20884:
[----:B------:R-:W-:Y:S05]  /*194b0*/  BSYNC.RECONVERGENT B1 ;  /* 0x0000000000017941 */ /* 0x000fea0003800200 */
.L_x_20883:
        /* <DEDUP_REMOVED lines=22> */
.L_x_20890:
        /* <DEDUP_REMOVED lines=13> */
.L_x_20892:
[----:B------:R-:W-:Y:S05]  /*196f0*/  BSYNC.RECONVERGENT B2 ;  /* 0x0000000000027941 */ /* 0x000fea0003800200 */
.L_x_20891:
        /* <DEDUP_REMOVED lines=61> */
.L_x_20889:
[----:B------:R-:W-:Y:S05]  /*19ad0*/  BSYNC.RECONVERGENT B1 ;  /* 0x0000000000017941 */ /* 0x000fea0003800200 */
.L_x_20888:
        /* <DEDUP_REMOVED lines=21> */
.L_x_20895:
        /* <DEDUP_REMOVED lines=13> */
.L_x_20897:
[----:B------:R-:W-:Y:S05]  /*19d00*/  BSYNC.RECONVERGENT B2 ;  /* 0x0000000000027941 */ /* 0x000fea0003800200 */
.L_x_20896:
        /* <DEDUP_REMOVED lines=61> */
.L_x_20894:
[----:B------:R-:W-:Y:S05]  /*1a0e0*/  BSYNC.RECONVERGENT B1 ;  /* 0x0000000000017941 */ /* 0x000fea0003800200 */
.L_x_20893:
        /* <DEDUP_REMOVED lines=22> */
.L_x_20900:
        /* <DEDUP_REMOVED lines=15> */
.L_x_20902:
[----:B------:R-:W-:Y:S05]  /*1a340*/  BSYNC.RECONVERGENT B2 ;  /* 0x0000000000027941 */ /* 0x000fea0003800200 */
.L_x_20901:
        /* <DEDUP_REMOVED lines=61> */
.L_x_20899:
[----:B------:R-:W-:Y:S05]  /*1a720*/  BSYNC.RECONVERGENT B1 ;  /* 0x0000000000017941 */ /* 0x000fea0003800200 */
.L_x_20898:
        /* <DEDUP_REMOVED lines=16> */
.L_x_20862:
        /* <DEDUP_REMOVED lines=22> */
.L_x_20820:
[----:B------:R-:W-:Y:S05]  /*1a990*/  BSYNC.RECONVERGENT B0 ;  /* 0x0000000000007941 */ /* 0x000fea0003800200 */
.L_x_20819:
        /* <DEDUP_REMOVED lines=29> */
.L_x_20908:
        /* <DEDUP_REMOVED lines=13> */
.L_x_20910:
[----:B------:R-:W-:Y:S05]  /*1ac40*/  BSYNC.RECONVERGENT B2 ;  /* 0x0000000000027941 */ /* 0x000fea0003800200 */
.L_x_20909:
        /* <DEDUP_REMOVED lines=59> */
.L_x_20907:
[----:B------:R-:W-:Y:S05]  /*1b000*/  BSYNC.RECONVERGENT B1 ;  /* 0x0000000000017941 */ /* 0x000fea0003800200 */
.L_x_20906:
[----:B------:R-:W0:Y:S01]  /*1b010*/  LDC R184, c[0x0][0x408] ;  /* 0x00010200ffb87b82 */ /* 0x000e220000000800 */
[----:B------:R-:W-:Y:S01]  /*1b020*/  I2FP.F32.U32 R148, R148 ;  /* 0x0000009400947245 */ /* 0x000fe20000201000 */
[----:B------:R-:W-:Y:S01]  /*1b030*/  IMAD.MOV.U32 R187, RZ, RZ, 0x2f800000 ;  /* 0x2f800000ffbb7424 */ /* 0x000fe200078e00ff */
[----:B-----5:R-:W-:Y:S01]  /*1b040*/  SHF.L.U32 R149, R168, 0x10, RZ ;  /* 0x00000010a8957819 */ /* 0x020fe200000006ff */
[----:B------:R-:W-:Y:S01]  /*1b050*/  BSSY.RECONVERGENT B1, `(.L_x_20911) ;  /* 0x0000063000017945 */ /* 0x000fe20003800200 */
[----:B------:R-:W-:Y:S01]  /*1b060*/  LOP3.LUT R188, R188, 0xfffffffb, RZ, 0xc0, !PT ;  /* 0xfffffffbbcbc7812 */ /* 0x000fe200078ec0ff */
        /* <DEDUP_REMOVED lines=22> */
.L_x_20913:
        /* <DEDUP_REMOVED lines=13> */
.L_x_20915:
[----:B------:R-:W-:Y:S05]  /*1b2a0*/  BSYNC.RECONVERGENT B2 ;  /* 0x0000000000027941 */ /* 0x000fea0003800200 */
.L_x_20914:
[----:B------:R-:W-:Y:S01]  /*1b2b0*/  IMAD.WIDE.U32 R174, R178, -0x326172a9, RZ ;  /* 0xcd9e8d57b2ae7825 */ /* 0x000fe200078e00ff */
[----:B--234-:R-:W-:Y:S02]  /*1b2c0*/  LOP3.LUT R190, R173, R151, R3, 0x96, !PT ;  /* 0x00000097adbe7212 */ /* 0x01cfe400078e9603 */
        /* <DEDUP_REMOVED lines=59> */
.L_x_20912:
[----:B------:R-:W-:Y:S05]  /*1b680*/  BSYNC.RECONVERGENT B1 ;  /* 0x0000000000017941 */ /* 0x000fea0003800200 */
.L_x_20911:
[----:B------:R-:W-:Y:S01]  /*1b690*/  I2FP.F32.U32 R150, R150 ;  /* 0x0000009600967245 */ /* 0x000fe20000201000 */
[----:B------:R-:W-:Y:S01]  /*1b6a0*/  BSSY.RECONVERGENT B1, `(.L_x_20916) ;  /* 0x0000062000017945 */ /* 0x000fe20003800200 */
[----:B------:R-:W-:Y:S01]  /*1b6b0*/  SHF.L.U32 R149, R168, 0x10, RZ ;  /* 0x00000010a8957819 */ /* 0x000fe200000006ff */
[----:B--234-:R-:W-:Y:S01]  /*1b6c0*/  IMAD.MOV.U32 R190, RZ, RZ, 0x2 ;  /* 0x00000002ffbe7424 */ /* 0x01cfe200078e00ff */
[----:B------:R-:W-:Y:S01]  /*1b6d0*/  LOP3.LUT R188, R188, 0xfffffffd, RZ, 0xc0, !PT ;  /* 0xfffffffdbcbc7812 */ /* 0x000fe200078ec0ff */
[----:B------:R-:W-:Y:S01]  /*1b6e0*/  FFMA.FTZ R150, R150, R187, 1.1641532182693481445e-10 ;  /* 0x2f00000096967423 */ /* 0x000fe200000100bb */
[----:B------:R-:W-:Y:S01]  /*1b6f0*/  MOV R151, R174 ;  /* 0x000000ae00977202 */ /* 0x000fe20000000f00 */
[----:B------:R-:W-:-:S03]  /*1b700*/  FMUL.FTZ R149, R149, R0 ;  /* 0x0000000095957220 */ /* 0x000fc60000410000 */
[----:B------:R-:W-:Y:S01]  /*1b710*/  FSETP.GTU.FTZ.AND P1, PT, R150, R185, PT ;  /* 0x000000b99600720b */ /* 0x000fe20003f3c000 */
[----:B------:R-:W-:-:S03]  /*1b720*/  FMUL.FTZ R149, R149, R184 ;  /* 0x000000b895957220 */ /* 0x000fc60000410000 */
        /* <DEDUP_REMOVED lines=14> */
.L_x_20918:
        /* <DEDUP_REMOVED lines=13> */
.L_x_20920:
[----:B------:R-:W-:Y:S05]  /*1b8e0*/  BSYNC.RECONVERGENT B2 ;  /* 0x0000000000027941 */ /* 0x000fea0003800200 */
.L_x_20919:
        /* <DEDUP_REMOVED lines=61> */
.L_x_20917:
[----:B------:R-:W-:Y:S05]  /*1bcc0*/  BSYNC.RECONVERGENT B1 ;  /* 0x0000000000017941 */ /* 0x000fea0003800200 */
.L_x_20916:
        /* <DEDUP_REMOVED lines=23> */
.L_x_20923:
        /* <DEDUP_REMOVED lines=13> */
.L_x_20925:
[----:B------:R-:W-:Y:S05]  /*1bf10*/  BSYNC.RECONVERGENT B2 ;  /* 0x0000000000027941 */ /* 0x000fea0003800200 */
.L_x_20924:
        /* <DEDUP_REMOVED lines=61> */
.L_x_20922:
[----:B------:R-:W-:Y:S05]  /*1c2f0*/  BSYNC.RECONVERGENT B1 ;  /* 0x0000000000017941 */ /* 0x000fea0003800200 */
.L_x_20921:
        /* <DEDUP_REMOVED lines=22> */
.L_x_20928:
        /* <DEDUP_REMOVED lines=13> */
.L_x_20930:
[----:B------:R-:W-:Y:S05]  /*1c530*/  BSYNC.RECONVERGENT B2 ;  /* 0x0000000000027941 */ /* 0x000fea0003800200 */
.L_x_20929:
        /* <DEDUP_REMOVED lines=61> */
.L_x_20927:
[----:B------:R-:W-:Y:S05]  /*1c910*/  BSYNC.RECONVERGENT B1 ;  /* 0x0000000000017941 */ /* 0x000fea0003800200 */
.L_x_20926:
        /* <DEDUP_REMOVED lines=23> */
.L_x_20933:
        /* <DEDUP_REMOVED lines=13> */
.L_x_20935:
[----:B------:R-:W-:Y:S05]  /*1cb60*/  BSYNC.RECONVERGENT B2 ;  /* 0x0000000000027941 */ /* 0x000fea0003800200 */
.L_x_20934:
        /* <DEDUP_REMOVED lines=61> */
.L_x_20932:
[----:B------:R-:W-:Y:S05]  /*1cf40*/  BSYNC.RECONVERGENT B1 ;  /* 0x0000000000017941 */ /* 0x000fea0003800200 */
.L_x_20931:
        /* <DEDUP_REMOVED lines=22> */
.L_x_20938:
        /* <DEDUP_REMOVED lines=13> */
.L_x_20940:
[----:B------:R-:W-:Y:S05]  /*1d180*/  BSYNC.RECONVERGENT B2 ;  /* 0x0000000000027941 */ /* 0x000fea0003800200 */
.L_x_20939:
        /* <DEDUP_REMOVED lines=61> */
.L_x_20937:
[----:B------:R-:W-:Y:S05]  /*1d560*/  BSYNC.RECONVERGENT B1 ;  /* 0x0000000000017941 */ /* 0x000fea0003800200 */
.L_x_20936:
        /* <DEDUP_REMOVED lines=23> */
.L_x_20943:
        /* <DEDUP_REMOVED lines=15> */
.L_x_20945:
[----:B------:R-:W-:Y:S05]  /*1d7d0*/  BSYNC.RECONVERGENT B2 ;  /* 0x0000000000027941 */ /* 0x000fea0003800200 */
.L_x_20944:
        /* <DEDUP_REMOVED lines=61> */
.L_x_20942:
[----:B------:R-:W-:Y:S05]  /*1dbb0*/  BSYNC.RECONVERGENT B1 ;  /* 0x0000000000017941 */ /* 0x000fea0003800200 */
.L_x_20941:
        /* <DEDUP_REMOVED lines=10> */
.L_x_20905:
        /* <DEDUP_REMOVED lines=16> */
.L_x_20949:
        /* <DEDUP_REMOVED lines=13> */
.L_x_20951:
[----:B------:R-:W-:Y:S05]  /*1de30*/  BSYNC.RECONVERGENT B2 ;  /* 0x0000000000027941 */ /* 0x000fea0003800200 */
.L_x_20950:
        /* <DEDUP_REMOVED lines=59> */
.L_x_20948:
[----:B------:R-:W-:Y:S05]  /*1e1f0*/  BSYNC.RECONVERGENT B1 ;  /* 0x0000000000017941 */ /* 0x000fea0003800200 */
.L_x_20947:
        /* <DEDUP_REMOVED lines=16> */
[----:B------:R-:W-:-:S11]  /*1e300*/  ISETP.NE.AND P1, PT, R185, 0x1, PT ;  /* 0x00000001b900780c */ /* 0x000fd60003f25270 */
        /* <DEDUP_REMOVED lines=10> */
.L_x_20954:
        /* <DEDUP_REMOVED lines=13> */
.L_x_20956:
[----:B------:R-:W-:Y:S05]  /*1e480*/  BSYNC.RECONVERGENT B2 ;  /* 0x0000000000027941 */ /* 0x000fea0003800200 */
.L_x_20955:
[----:B------:R-:W-:Y:S01]  /*1e490*/  IMAD.WIDE.U32 R176, R178, -0x326172a9, RZ ;  /* 0xcd9e8d57b2b07825 */ /* 0x000fe200078e00ff */
[----:B--234-:R-:W-:Y:S02]  /*1e4a0*/  LOP3.LUT R190, R173, R175, R3, 0x96, !PT ;  /* 0x000000afadbe7212 */ /* 0x01cfe400078e9603 */
        /* <DEDUP_REMOVED lines=59> */
.L_x_20953:
[----:B------:R-:W-:Y:S05]  /*1e860*/  BSYNC.RECONVERGENT B1 ;  /* 0x0000000000017941 */ /* 0x000fea0003800200 */
.L_x_20952:
[----:B------:R-:W-:Y:S01]  /*1e870*/  I2FP.F32.U32 R175, R175 ;  /* 0x000000af00af7245 */ /* 0x000fe20000201000 */
[----:B------:R-:W-:Y:S01]  /*1e880*/  BSSY.RECONVERGENT B1, `(.L_x_20957) ;  /* 0x0000061000017945 */ /* 0x000fe20003800200 */
[----:B------:R-:W-:Y:S01]  /*1e890*/  SHF.L.U32 R185, R168, 0x10, RZ ;  /* 0x00000010a8b97819 */ /* 0x000fe200000006ff */
[----:B--234-:R-:W-:Y:S01]  /*1e8a0*/  IMAD.MOV.U32 R191, RZ, RZ, 0x2 ;  /* 0x00000002ffbf7424 */ /* 0x01cfe200078e00ff */
[----:B------:R-:W-:Y:S01]  /*1e8b0*/  LOP3.LUT R188, R188, 0xfffffffd, RZ, 0xc0, !PT ;  /* 0xfffffffdbcbc7812 */ /* 0x000fe200078ec0ff */
[----:B------:R-:W-:Y:S02]  /*1e8c0*/  FFMA.FTZ R175, R175, R148, 1.1641532182693481445e-10 ;  /* 0x2f000000afaf7423 */ /* 0x000fe40000010094 */
[----:B------:R-:W-:Y:S01]  /*1e8d0*/  FMUL.FTZ R168, R185, R0 ;  /* 0x00000000b9a87220 */ /* 0x000fe20000410000 */
[----:B------:R-:W-:Y:S02]  /*1e8e0*/  MOV R185, R174 ;  /* 0x000000ae00b97202 */ /* 0x000fe40000000f00 */
[----:B------:R-:W-:Y:S01]  /*1e8f0*/  FSETP.GTU.FTZ.AND P1, PT, R175, R150, PT ;  /* 0x00000096af00720b */ /* 0x000fe20003f3c000 */
[----:B------:R-:W-:-:S03]  /*1e900*/  FMUL.FTZ R168, R168, R149 ;  /* 0x00000095a8a87220 */ /* 0x000fc60000410000 */
[----:B------:R-:W-:Y:S02]  /*1e910*/  PLOP3.LUT P2, PT, P1, PT, PT, 0x8, 0x80 ;  /* 0x000000000080781c */ /* 0x000fe40000f4e170 */
[----:B------:R-:W-:Y:S02]  /*1e920*/  FSEL R168, R168, RZ, !P1 ;  /* 0x000000ffa8a87208 */ /* 0x000fe40004800000 */
[----:B------:R-:W-:-:S09]  /*1e930*/  ISETP.NE.AND P1, PT, R187, 0x1, PT ;  /* 0x00000001bb00780c */ /* 0x000fd20003f25270 */
        /* <DEDUP_REMOVED lines=10> */
.L_x_20959:
        /* <DEDUP_REMOVED lines=13> */
.L_x_20961:
[----:B------:R-:W-:Y:S05]  /*1eab0*/  BSYNC.RECONVERGENT B2 ;  /* 0x0000000000027941 */ /* 0x000fea0003800200 */
.L_x_20960:
        /* <DEDUP_REMOVED lines=61> */
.L_x_20958:
[----:B------:R-:W-:Y:S05]  /*1ee90*/  BSYNC.RECONVERGENT B1 ;  /* 0x0000000000017941 */ /* 0x000fea0003800200 */
.L_x_20957:
        /* <DEDUP_REMOVED lines=22> */
.L_x_20964:
        /* <DEDUP_REMOVED lines=13> */
.L_x_20966:
[----:B------:R-:W-:Y:S05]  /*1f0d0*/  BSYNC.RECONVERGENT B2 ;  /* 0x0000000000027941 */ /* 0x000fea0003800200 */
.L_x_20965:
        /* <DEDUP_REMOVED lines=61> */
.L_x_20963:
[----:B------:R-:W-:Y:S05]  /*1f4b0*/  BSYNC.RECONVERGENT B1 ;  /* 0x0000000000017941 */ /* 0x000fea0003800200 */
.L_x_20962:
        /* <DEDUP_REMOVED lines=21> */
.L_x_20969:
        /* <DEDUP_REMOVED lines=13> */
.L_x_20971:
[----:B------:R-:W-:Y:S05]  /*1f6e0*/  BSYNC.RECONVERGENT B2 ;  /* 0x0000000000027941 */ /* 0x000fea0003800200 */
.L_x_20970:
        /* <DEDUP_REMOVED lines=61> */
.L_x_20968:
[----:B------:R-:W-:Y:S05]  /*1fac0*/  BSYNC.RECONVERGENT B1 ;  /* 0x0000000000017941 */ /* 0x000fea0003800200 */
.L_x_20967:
        /* <DEDUP_REMOVED lines=22> */
.L_x_20974:
        /* <DEDUP_REMOVED lines=13> */
.L_x_20976:
[----:B------:R-:W-:Y:S05]  /*1fd00*/  BSYNC.RECONVERGENT B2 ;  /* 0x0000000000027941 */ /* 0x000fea0003800200 */
.L_x_20975:
        /* <DEDUP_REMOVED lines=61> */
.L_x_20973:
[----:B------:R-:W-:Y:S05]  /*200e0*/  BSYNC.RECONVERGENT B1 ;  /* 0x0000000000017941 */ /* 0x000fea0003800200 */
.L_x_20972:
        /* <DEDUP_REMOVED lines=21> */
.L_x_20979:
        /* <DEDUP_REMOVED lines=13> */
.L_x_20981:
[----:B------:R-:W-:Y:S05]  /*20310*/  BSYNC.RECONVERGENT B2 ;  /* 0x0000000000027941 */ /* 0x000fea0003800200 */
.L_x_20980:
        /* <DEDUP_REMOVED lines=61> */
.L_x_20978:
[----:B------:R-:W-:Y:S05]  /*206f0*/  BSYNC.RECONVERGENT B1 ;  /* 0x0000000000017941 */ /* 0x000fea0003800200 */
.L_x_20977:
        /* <DEDUP_REMOVED lines=22> */
.L_x_20984:
        /* <DEDUP_REMOVED lines=15> */
.L_x_20986:
[----:B------:R-:W-:Y:S05]  /*20950*/  BSYNC.RECONVERGENT B2 ;  /* 0x0000000000027941 */ /* 0x000fea0003800200 */
.L_x_20985:
        /* <DEDUP_REMOVED lines=61> */
.L_x_20983:
[----:B------:R-:W-:Y:S05]  /*20d30*/  BSYNC.RECONVERGENT B1 ;  /* 0x0000000000017941 */ /* 0x000fea0003800200 */
.L_x_20982:
        /* <DEDUP_REMOVED lines=16> */
.L_x_20946:
        /* <DEDUP_REMOVED lines=8> */
[----:B------:R-:W-:Y:S02]  /*20ec0*/  SEL R0, RZ, 0x100, !P5 ;  /* 0x00000100ff007807 */ /* 0x000fe40006800000 */
[----:B------:R-:W-:Y:S02]  /*20ed0*/  LOP3.LUT P6, RZ, R188, 0x4, RZ, 0xc0, !PT ;  /* 0x00000004bcff7812 */ /* 0x000fe400078cc0ff */
[----:B------:R-:W-:Y:S02]  /*20ee0*/  SEL R194, RZ, 0x1, !P3 ;  /* 0x00000001ffc27807 */ /* 0x000fe40005800000 */
[----:B------:R-:W-:Y:S02]  /*20ef0*/  LOP3.LUT R195, R195, R187, R196, 0xfe, !PT ;  /* 0x000000bbc3c37212 */ /* 0x000fe400078efec4 */
[----:B------:R-:W-:Y:S01]  /*20f00*/  LOP3.LUT R0, R0, R184, R185, 0xfe, !PT ;  /* 0x000000b800007212 */ /* 0x000fe200078efeb9 */
[----:B------:R-:W-:Y:S01]  /*20f10*/  IMAD.MOV.U32 R184, RZ, RZ, R186 ;  /* 0x000000ffffb87224 */ /* 0x000fe200078e00ba */
[----:B------:R-:W-:Y:S01]  /*20f20*/  SEL R185, RZ, 0x1, !P6 ;  /* 0x00000001ffb97807 */ /* 0x000fe20007000000 */
[----:B0-----:R-:W-:Y:S01]  /*20f30*/  IMAD.WIDE.U32 R190, R183, 0x20, R190 ;  /* 0x00000020b7be7825 */ /* 0x001fe200078e00be */
[----:B------:R-:W-:-:S02]  /*20f40*/  LOP3.LUT R195, R195, R194, RZ, 0xfc, !PT ;  /* 0x000000c2c3c37212 */ /* 0x000fc400078efcff */
[----:B------:R-:W-:Y:S02]  /*20f50*/  LOP3.LUT R194, R0, R185, RZ, 0xfc, !PT ;  /* 0x000000b900c27212 */ /* 0x000fe400078efcff */
[----:B------:R0:W-:Y:S01]  /*20f60*/  STG.E.128 desc[UR6][R190.64], R148 ;  /* 0x00000094be007986 */ /* 0x0001e2000c101d06 */
[----:B-1----:R-:W-:-:S03]  /*20f70*/  IMAD.WIDE.U32 R192, R183, 0x8, R192 ;  /* 0x00000008b7c07825 */ /* 0x002fc600078e00c0 */
[----:B------:R0:W-:Y:S04]  /*20f80*/  STG.E.128 desc[UR6][R190.64+0x10], R168 ;  /* 0x000010a8be007986 */ /* 0x0001e8000c101d06 */
[----:B------:R0:W-:Y:S02]  /*20f90*/  STG.E.64 desc[UR6][R192.64], R194 ;  /* 0x000000c2c0007986 */ /* 0x0001e4000c101b06 */
.L_x_20904:
[----:B------:R-:W-:Y:S05]  /*20fa0*/  BSYNC.RECONVERGENT B0 ;  /* 0x0000000000007941 */ /* 0x000fea0003800200 */
.L_x_20903:
[----:B------:R-:W-:Y:S01]  /*20fb0*/  FADD.FTZ R0, RZ, R132 ;  /* 0x00000084ff007221 */ /* 0x000fe20000010000 */
        /* <DEDUP_REMOVED lines=48> */
[----:B------:R-:W1:Y:S01]  /*212c0*/  SHFL.BFLY PT, R0, R185, 0x1, 0x1f ;  /* 0x0c201f00b9007f89 */ /* 0x000e6200000e0000 */
[----:B------:R-:W-:Y:S01]  /*212d0*/  LOP3.LUT P6, RZ, R188, 0x8, RZ, 0xc0, !PT ;  /* 0x00000008bcff7812 */ /* 0x000fe200078cc0ff */
[----:B-1----:R-:W-:-:S05]  /*212e0*/  FADD.FTZ R186, R185, R0 ;  /* 0x00000000b9ba7221 */ /* 0x002fca0000010000 */
[----:B------:R-:W1:Y:S02]  /*212f0*/  SHFL.BFLY PT, R183, R186, 0x2, 0x1f ;  /* 0x0c401f00bab77f89 */ /* 0x000e6400000e0000 */
[----:B-1----:R-:W-:-:S05]  /*21300*/  FADD.FTZ R187, R186, R183 ;  /* 0x000000b7babb7221 */ /* 0x002fca0000010000 */
[----:B------:R-:W0:Y:S02]  /*21310*/  SHFL.BFLY PT, R0, R187, 0x4, 0x1f ;  /* 0x0c801f00bb007f89 */ /* 0x000e2400000e0000 */
[----:B0-234-:R-:W-:-:S05]  /*21320*/  FADD.FTZ R190, R187, R0 ;  /* 0x00000000bbbe7221 */ /* 0x01dfca0000010000 */
        /* <DEDUP_REMOVED lines=96> */
.L_x_21010:
        /* <DEDUP_REMOVED lines=9> */
[----:B0-----:R-:W0:Y:S01]  /*219c0*/  @!P5 LDC.64 R190, c[0x0][0x3c8] ;  /* 0x0000f200ffbedb82 */ /* 0x001e220000000a00 */
[----:B------:R-:W-:-:S04]  /*219d0*/  FADD.FTZ R183, R183, R192 ;  /* 0x000000c0b7b77221 */ /* 0x000fc80000010000 */
[----:B------:R-:W2:Y:S01]  /*219e0*/  MUFU.RSQ R185, R183 ;  /* 0x000000b700b97308 */ /* 0x000ea20000001400 */
        /* <DEDUP_REMOVED lines=37> */
.L_x_20989:
[----:B------:R-:W-:Y:S05]  /*21c40*/  BSYNC.RECONVERGENT B0 ;  /* 0x0000000000007941 */ /* 0x000fea0003800200 */
.L_x_20988:
        /* <DEDUP_REMOVED lines=35> */
.L_x_20991:
[----:B------:R-:W-:Y:S05]  /*21e80*/  BSYNC.RECONVERGENT B0 ;  /* 0x0000000000007941 */ /* 0x000fea0003800200 */
.L_x_20990:
        /* <DEDUP_REMOVED lines=35> */
.L_x_20993:
[----:B------:R-:W-:Y:S05]  /*220c0*/  BSYNC.RECONVERGENT B0 ;  /* 0x0000000000007941 */ /* 0x000fea0003800200 */
.L_x_20992:
        /* <DEDUP_REMOVED lines=35> */
.L_x_20995:
[----:B------:R-:W-:Y:S05]  /*22300*/  BSYNC.RECONVERGENT B0 ;  /* 0x0000000000007941 */ /* 0x000fea0003800200 */
.L_x_20994:
        /* <DEDUP_REMOVED lines=33> */
.L_x_20997:
[----:B------:R-:W-:Y:S05]  /*22520*/  BSYNC.RECONVERGENT B0 ;  /* 0x0000000000007941 */ /* 0x000fea0003800200 */
.L_x_20996:
[----:B01234-:R-:W0:Y:S02]  /*22530*/  LDC.64 R182, c[0x0][0x380] ;  /* 0x0000e000ffb67b82 */ /* 0x01fe240000000a00 */
[----:B0-----:R-:W-:-:S04]  /*22540*/  LEA R180, R182, R180, 0x2 ;  /* 0x000000b4b6b47211 */ /* 0x001fc800078e10ff */
[----:B------:R-:W-:-:S13]  /*22550*/  ISETP.GE.AND P0, PT, R180, R183, PT ;  /* 0x000000b7b400720c */ /* 0x000fda0003f06270 */
[----:B------:R-:W-:Y:S05]  /*22560*/  @!P0 BRA `(.L_x_20998) ;  /* 0xfffffde800d88947 */ /* 0x000fea000383ffff */
[----:B------:R-:W-:Y:S05]  /*22570*/  EXIT ;  /* 0x000000000000794d */ /* 0x000fea0003800000 */
.L_x_20987:
[----:B0-234-:R-:W-:Y:S01]  /*22580*/  HFMA2 R194, -RZ, RZ, 0, 5.9604644775390625e-08 ;  /* 0x00000001ffc27431 */ /* 0x01dfe200000001ff */
[----:B------:R-:W-:Y:S01]  /*22590*/  BSSY B0, `(.L_x_20999) ;  /* 0x0000007000007945 */ /* 0x000fe20003800000 */
[----:B------:R-:W-:Y:S01]  /*225a0*/  IMAD.MOV.U32 R195, RZ, RZ, R185 ;  /* 0x000000ffffc37224 */ /* 0x000fe200078e00b9 */
[----:B------:R-:W-:Y:S01]  /*225b0*/  MOV R192, 0xffffffff ;  /* 0xffffffff00c07802 */ /* 0x000fe20000000f00 */
[----:B------:R-:W-:-:S07]  /*225c0*/  IMAD.MOV.U32 R197, RZ, RZ, 0x1f ;  /* 0x0000001fffc57424 */ /* 0x000fce00078e00ff */
[----:B------:R-:W-:Y:S05]  /*225d0*/  WARPSYNC.COLLECTIVE R192, `(.L_x_21000) ;  /* 0x00000000c0087348 */ /* 0x000fea0003c00000 */
[----:B------:R0:W1:Y:S02]  /*225e0*/  SHFL.BFLY P6, R193, R195, R194, R197 ;  /* 0x0c0000c2c3c17389 */ /* 0x00006400000c00c5 */
[----:B01----:R-:W-:Y:S05]  /*225f0*/  ENDCOLLECTIVE ;  /* 0x000000000000791b */ /* 0x003fea0003800000 */
.L_x_21000:
[----:B------:R-:W-:Y:S05]  /*22600*/  BSYNC B0 ;  /* 0x0000000000007941 */ /* 0x000fea0003800000 */
.L_x_20999:
        /* <DEDUP_REMOVED lines=9> */
.L_x_21001:
[----:B------:R-:W-:Y:S01]  /*226a0*/  HFMA2 R194, -RZ, RZ, 0, 2.384185791015625e-07 ;  /* 0x00000004ffc27431 */ /* 0x000fe200000001ff */
[----:B------:R-:W-:-:S05]  /*226b0*/  MOV R183, R193 ;  /* 0x000000c100b77202 */ /* 0x000fca0000000f00 */
[----:B------:R-:W-:-:S04]  /*226c0*/  FADD.FTZ R187, R186, R183 ;  /* 0x000000b7babb7221 */ /* 0x000fc80000010000 */
[----:B------:R-:W-:-:S07]  /*226d0*/  IMAD.MOV.U32 R195, RZ, RZ, R187 ;  /* 0x000000ffffc37224 */ /* 0x000fce00078e00bb */
[----:B------:R-:W-:Y:S05]  /*226e0*/  WARPSYNC.COLLECTIVE R192, `(.L_x_21002) ;  /* 0x00000000c0087348 */ /* 0x000fea0003c00000 */
[----:B------:R0:W1:Y:S02]  /*226f0*/  SHFL.BFLY P6, R193, R195, R194, R197 ;  /* 0x0c0000c2c3c17389 */ /* 0x00006400000c00c5 */
[----:B01----:R-:W-:Y:S05]  /*22700*/  ENDCOLLECTIVE ;  /* 0x000000000000791b */ /* 0x003fea0003800000 */
.L_x_21002:
[----:B------:R-:W-:Y:S02]  /*22710*/  IMAD.MOV.U32 R194, RZ, RZ, 0x8 ;  /* 0x00000008ffc27424 */ /* 0x000fe400078e00ff */
[----:B------:R-:W-:-:S04]  /*22720*/  IMAD.MOV.U32 R0, RZ, RZ, R193 ;  /* 0x000000ffff007224 */ /* 0x000fc800078e00c1 */
[----:B------:R-:W-:-:S05]  /*22730*/  FADD.FTZ R190, R187, R0 ;  /* 0x00000000bbbe7221 */ /* 0x000fca0000010000 */
[----:B------:R-:W-:-:S07]  /*22740*/  MOV R195, R190 ;  /* 0x000000be00c37202 */ /* 0x000fce0000000f00 */
[----:B------:R-:W-:Y:S05]  /*22750*/  WARPSYNC.COLLECTIVE R192, `(.L_x_21003) ;  /* 0x00000000c0087348 */ /* 0x000fea0003c00000 */
[----:B------:R0:W1:Y:S02]  /*22760*/  SHFL.BFLY P6, R193, R195, R194, R197 ;  /* 0x0c0000c2c3c17389 */ /* 0x00006400000c00c5 */
[----:B01----:R-:W-:Y:S05]  /*22770*/  ENDCOLLECTIVE ;  /* 0x000000000000791b */ /* 0x003fea0003800000 */
.L_x_21003:
        /* <DEDUP_REMOVED lines=8> */
.L_x_21004:
        /* <DEDUP_REMOVED lines=90> */
.L_x_21005:
[----:B------:R-:W-:Y:S01]  /*22da0*/  HFMA2 R194, -RZ, RZ, 0, 1.1920928955078125e-07 ;  /* 0x00000002ffc27431 */ /* 0x000fe200000001ff */
[----:B------:R-:W-:-:S05]  /*22db0*/  MOV R185, R193 ;  /* 0x000000c100b97202 */ /* 0x000fca0000000f00 */
[----:B------:R-:W-:-:S04]  /*22dc0*/  FADD.FTZ R185, R0, R185 ;  /* 0x000000b900b97221 */ /* 0x000fc80000010000 */
[----:B------:R-:W-:-:S07]  /*22dd0*/  IMAD.MOV.U32 R195, RZ, RZ, R185 ;  /* 0x000000ffffc37224 */ /* 0x000fce00078e00b9 */
[----:B------:R-:W-:Y:S05]  /*22de0*/  WARPSYNC.COLLECTIVE R192, `(.L_x_21006) ;  /* 0x00000000c0087348 */ /* 0x000fea0003c00000 */
[----:B------:R0:W1:Y:S02]  /*22df0*/  SHFL.BFLY P6, R193, R195, R194, R197 ;  /* 0x0c0000c2c3c17389 */ /* 0x00006400000c00c5 */
[----:B01----:R-:W-:Y:S05]  /*22e00*/  ENDCOLLECTIVE ;  /* 0x000000000000791b */ /* 0x003fea0003800000 */
.L_x_21006:
[----:B------:R-:W-:Y:S02]  /*22e10*/  IMAD.MOV.U32 R194, RZ, RZ, 0x4 ;  /* 0x00000004ffc27424 */ /* 0x000fe400078e00ff */
[----:B------:R-:W-:-:S04]  /*22e20*/  IMAD.MOV.U32 R186, RZ, RZ, R193 ;  /* 0x000000ffffba7224 */ /* 0x000fc800078e00c1 */
[----:B------:R-:W-:-:S05]  /*22e30*/  FADD.FTZ R186, R185, R186 ;  /* 0x000000bab9ba7221 */ /* 0x000fca0000010000 */
[----:B------:R-:W-:-:S07]  /*22e40*/  MOV R195, R186 ;  /* 0x000000ba00c37202 */ /* 0x000fce0000000f00 */
[----:B------:R-:W-:Y:S05]  /*22e50*/  WARPSYNC.COLLECTIVE R192, `(.L_x_21007) ;  /* 0x00000000c0087348 */ /* 0x000fea0003c00000 */
[----:B------:R0:W1:Y:S02]  /*22e60*/  SHFL.BFLY P6, R193, R195, R194, R197 ;  /* 0x0c0000c2c3c17389 */ /* 0x00006400000c00c5 */
[----:B01----:R-:W-:Y:S05]  /*22e70*/  ENDCOLLECTIVE ;  /* 0x000000000000791b */ /* 0x003fea0003800000 */
.L_x_21007:
[----:B------:R-:W-:Y:S01]  /*22e80*/  HFMA2 R194, -RZ, RZ, 0, 4.76837158203125e-07 ;  /* 0x00000008ffc27431 */ /* 0x000fe200000001ff */
[----:B------:R-:W-:-:S05]  /*22e90*/  MOV R187, R193 ;  /* 0x000000c100bb7202 */ /* 0x000fca0000000f00 */
[----:B------:R-:W-:-:S04]  /*22ea0*/  FADD.FTZ R187, R186, R187 ;  /* 0x000000bbbabb7221 */ /* 0x000fc80000010000 */
[----:B------:R-:W-:-:S07]  /*22eb0*/  IMAD.MOV.U32 R195, RZ, RZ, R187 ;  /* 0x000000ffffc37224 */ /* 0x000fce00078e00bb */
[----:B------:R-:W-:Y:S05]  /*22ec0*/  WARPSYNC.COLLECTIVE R192, `(.L_x_21008) ;  /* 0x00000000c0087348 */ /* 0x000fea0003c00000 */
[----:B------:R0:W1:Y:S02]  /*22ed0*/  SHFL.BFLY P6, R193, R195, R194, R197 ;  /* 0x0c0000c2c3c17389 */ /* 0x00006400000c00c5 */
[----:B01----:R-:W-:Y:S05]  /*22ee0*/  ENDCOLLECTIVE ;  /* 0x000000000000791b */ /* 0x003fea0003800000 */
.L_x_21008:
[----:B------:R-:W-:Y:S02]  /*22ef0*/  IMAD.MOV.U32 R194, RZ, RZ, 0x10 ;  /* 0x00000010ffc27424 */ /* 0x000fe400078e00ff */
[----:B------:R-:W-:-:S04]  /*22f00*/  IMAD.MOV.U32 R190, RZ, RZ, R193 ;  /* 0x000000ffffbe7224 */ /* 0x000fc800078e00c1 */
[----:B------:R-:W-:-:S05]  /*22f10*/  FADD.FTZ R190, R187, R190 ;  /* 0x000000bebbbe7221 */ /* 0x000fca0000010000 */
[----:B------:R-:W-:-:S07]  /*22f20*/  MOV R195, R190 ;  /* 0x000000be00c37202 */ /* 0x000fce0000000f00 */
[----:B------:R-:W-:Y:S05]  /*22f30*/  WARPSYNC.COLLECTIVE R192, `(.L_x_21009) ;  /* 0x00000000c0087348 */ /* 0x000fea0003c00000 */
[----:B------:R0:W1:Y:S02]  /*22f40*/  SHFL.BFLY P6, R193, R195, R194, R197 ;  /* 0x0c0000c2c3c17389 */ /* 0x00006400000c00c5 */
[----:B01----:R-:W-:Y:S05]  /*22f50*/  ENDCOLLECTIVE ;  /* 0x000000000000791b */ /* 0x003fea0003800000 */
.L_x_21009:
[----:B------:R-:W-:Y:S01]  /*22f60*/  MOV R191, R193 ;  /* 0x000000c100bf7202 */ /* 0x000fe20000000f00 */
[----:B------:R-:W-:Y:S06]  /*22f70*/  BRA `(.L_x_21010) ;  /* 0xffffffe8006c7947 */ /* 0x000fec000383ffff */
.L_x_21011:
        /* <DEDUP_REMOVED lines=16> */
.L_x_45844:


//--------------------- .text._ZN10layer_norm13ln_fwd_kernelINS_13Kernel_traitsIf13__nv_bfloat16fS2_fjLj1280ELj1ELj4ELj1ELj16ENS_18Kernel_traits_baseILj1280EfS2_fS2_fjLj128EEEEELb1ELb1ELb0ELb1EEEvNS_9FwdParamsE --------------------------
	.section	.text._ZN10layer_norm13ln_fwd_kernelINS_13Kernel_traitsIf13__nv_bfloat16fS2_fjLj1280ELj1ELj4ELj1ELj16ENS_18Kernel_traits_baseILj1280EfS2_fS2_fjLj128EEEEELb1ELb1ELb0ELb1EEEvNS_9FwdParamsE,"ax",@progbits
	.align	128
        .global         _ZN10layer_norm13ln_fwd_kernelINS_13Kernel_traitsIf13__nv_bfloat16fS2_fjLj1280ELj1ELj4ELj1ELj16ENS_18Kernel_traits_baseILj1280EfS2_fS2_fjLj128EEEEELb1ELb1ELb0ELb1EEEvNS_9FwdParamsE
        .type           _ZN10layer_norm13ln_fwd_kernelINS_13Kernel_traitsIf13__nv_bfloat16fS2_fjLj1280ELj1ELj4ELj1ELj16ENS_18Kernel_traits_baseILj1280EfS2_fS2_fjLj128EEEEELb1ELb1ELb0ELb1EEEvNS_9FwdParamsE,@function
        .size           _ZN10layer_norm13ln_fwd_kernelINS_13Kernel_traitsIf13__nv_bfloat16fS2_fjLj1280ELj1ELj4ELj1ELj16ENS_18Kernel_traits_baseILj1280EfS2_fS2_fjLj128EEEEELb1ELb1ELb0ELb1EEEvNS_9FwdParamsE,(.L_x_45845 - _ZN10layer_norm13ln_fwd_kernelINS_13Kernel_traitsIf13__nv_bfloat16fS2_fjLj1280ELj1ELj4ELj1ELj16ENS_18Kernel_traits_baseILj1280EfS2_fS2_fjLj128EEEEELb1ELb1ELb0ELb1EEEvNS_9FwdParamsE)
        .other          _ZN10layer_norm13ln_fwd_kernelINS_13Kernel_traitsIf13__nv_bfloat16fS2_fjLj1280ELj1ELj4ELj1ELj16ENS_18Kernel_traits_baseILj1280EfS2_fS2_fjLj128EEEEELb1ELb1ELb0ELb1EEEvNS_9FwdParamsE,@"STO_CUDA_ENTRY STV_DEFAULT"
_ZN10layer_norm13ln_fwd_kernelINS_13Kernel_traitsIf13__nv_bfloat16fS2_fjLj1280ELj1ELj4ELj1ELj16ENS_18Kernel_traits_baseILj1280EfS2_fS2_fjLj128EEEEELb1ELb1ELb0ELb1EEEvNS_9FwdParamsE:
.text._ZN10layer_norm13ln_fwd_kernelINS_13Kernel_traitsIf13__nv_bfloat16fS2_fjLj1280ELj1ELj4ELj1ELj16ENS_18Kernel_traits_baseILj1280EfS2_fS2_fjLj128EEEEELb1ELb1ELb0ELb1EEEvNS_9FwdParamsE:
        /* <DEDUP_REMOVED lines=65> */
.L_x_21012:
        /* <DEDUP_REMOVED lines=23> */
[----:B------:R-:W-:Y:S02]  /*0580*/  CS2R R82, SRZ ;  /* 0x0000000000527805 */ /* 0x000fe4000001ff00 */
[----:B------:R-:W-:Y:S01]  /*0590*/  CS2R R80, SRZ ;  /* 0x0000000000507805 */ /* 0x000fe2000001ff00 */
        /* <DEDUP_REMOVED lines=19> */
.L_x_21013:
        /* <DEDUP_REMOVED lines=11> */
[----:B------:R-:W2:Y:S01]  /*0780*/  LDCU UR14, c[0x0][0x408] ;  /* 0x00008100ff0e77ac */ /* 0x000ea20008000800 */
[----:B------:R-:W3:Y:S01]  /*0790*/  LDCU UR10, c[0x0][0x388] ;  /* 0x00007100ff0a77ac */ /* 0x000ee20008000800 */
[----:B------:R-:W4:Y:S01]  /*07a0*/  LDCU.U8 UR12, c[0x0][0x410] ;  /* 0x00008200ff0c77ac */ /* 0x000f220008000000 */
[----:B------:R-:W0:Y:S02]  /*07b0*/  LDCU UR11, c[0x0][0x448] ;  /* 0x00008900ff0b77ac */ /* 0x000e240008000800 */
[----:B0-----:R-:W-:-:S02]  /*07c0*/  IMAD R180, R125, UR5, R180 ;  /* 0x000000057db47c24 */ /* 0x001fc4000f8e02b4 */
[----:B------:R-:W-:Y:S01]  /*07d0*/  IMAD.HI.U32 R125, R194, -0x2daee0ad, RZ ;  /* 0xd2511f53c27d7827 */ /* 0x000fe200078e00ff */
[----:B------:R-:W0:Y:S03]  /*07e0*/  LDCU.64 UR4, c[0x0][0x3e0] ;  /* 0x00007c00ff0477ac */ /* 0x000e260008000a00 */
[C---:B------:R-:W-:Y:S01]  /*07f0*/  IMAD.HI.U32 R0, R180.reuse, -0x326172a9, RZ ;  /* 0xcd9e8d57b4007827 */ /* 0x040fe200078e00ff */
[----:B------:R-:W-:Y:S01]  /*0800*/  LOP3.LUT R125, R125, R3, RZ, 0x3c, !PT ;  /* 0x000000037d7d7212 */ /* 0x000fe200078e3cff */
[----:B------:R-:W1:Y:S02]  /*0810*/  LDCU.64 UR8, c[0x0][0x3a0] ;  /* 0x00007400ff0877ac */ /* 0x000e640008000a00 */
        /* <DEDUP_REMOVED lines=17> */
[----:B------:R-:W-:Y:S02]  /*0930*/  VIADD R126, R2, 0xdaa66d2b ;  /* 0xdaa66d2b027e7836 */ /* 0x000fe40000000000 */
[----:B------:R-:W-:Y:S02]  /*0940*/  IMAD R128, R128, -0x326172a9, RZ ;  /* 0xcd9e8d5780807824 */ /* 0x000fe400078e02ff */
[----:B------:R-:W-:Y:S01]  /*0950*/  IMAD.HI.U32 R125, R127, -0x326172a9, RZ ;  /* 0xcd9e8d577f7d7827 */ /* 0x000fe200078e00ff */
[----:B------:R-:W-:-:S03]  /*0960*/  @P0 LOP3.LUT R192, R192, 0x8, RZ, 0xfc, !PT ;  /* 0x00000008c0c00812 */ /* 0x000fc600078efcff */
        /* <DEDUP_REMOVED lines=37> */
[----:B------:R-:W-:Y:S01]  /*0bc0*/  IMAD.HI.U32 R128, R124, -0x2daee0ad, RZ ;  /* 0xd2511f537c807827 */ /* 0x000fe200078e00ff */
[----:B------:R-:W-:-:S03]  /*0bd0*/  LOP3.LUT R127, R129, R130, R127, 0x96, !PT ;  /* 0x00000082817f7212 */ /* 0x000fc600078e967f */
[----:B------:R-:W-:Y:S02]  /*0be0*/  IMAD R129, R0, -0x2daee0ad, RZ ;  /* 0xd2511f5300817824 */ /* 0x000fe400078e02ff */
[----:B------:R-:W-:Y:S02]  /*0bf0*/  VIADD R130, R3, 0xdb3d7428 ;  /* 0xdb3d742803827836 */ /* 0x000fe40000000000 */
[----:B------:R-:W-:-:S03]  /*0c00*/  IMAD.HI.U32 R0, R127, -0x326172a9, RZ ;  /* 0xcd9e8d577f007827 */ /* 0x000fc600078e00ff */
[----:B------:R-:W-:Y:S01]  /*0c10*/  LOP3.LUT R128, R130, R129, R128, 0x96, !PT ;  /* 0x0000008182807212 */ /* 0x000fe200078e9680 */
[----:B------:R-:W-:Y:S01]  /*0c20*/  VIADD R129, R2, 0x8ff34781 ;  /* 0x8ff3478102817836 */ /* 0x000fe20000000000 */
[----:B------:R-:W-:Y:S01]  /*0c30*/  LOP3.LUT R0, R126, R125, R0, 0x96, !PT ;  /* 0x0000007d7e007212 */ /* 0x000fe200078e9600 */
[----:B------:R-:W-:Y:S02]  /*0c40*/  IMAD R125, R124, -0x2daee0ad, RZ ;  /* 0xd2511f537c7d7824 */ /* 0x000fe400078e02ff */
        /* <DEDUP_REMOVED lines=8> */
.L_x_21424:
        /* <DEDUP_REMOVED lines=34> */
.L_x_45684:
[----:B------:R-:W-:Y:S05]  /*0ef0*/  BRX R132 -0xf00                                        (*"BRANCH_TARGETS .L_x_45685,.L_x_45686,.L_x_45687"*) ;  /* 0xfffffff084407949 */ /* 0x000fea000383ffff */
.L_x_45687:
[----:B------:R-:W-:Y:S01]  /*0f00*/  IADD3 R134, PT, PT, R186, 0x1, RZ ;  /* 0x00000001ba867810 */ /* 0x000fe20007ffe0ff */
[----:B------:R-:W-:Y:S02]  /*0f10*/  IMAD.MOV.U32 R140, RZ, RZ, R184 ;  /* 0x000000ffff8c7224 */ /* 0x000fe400078e00b8 */
[----:B------:R-:W-:Y:S01]  /*0f20*/  IMAD.MOV.U32 R135, RZ, RZ, R179 ;  /* 0x000000ffff877224 */ /* 0x000fe200078e00b3 */
[----:B------:R-:W-:Y:S06]  /*0f30*/  BRA `(.L_x_21016) ;  /* 0x0000000400387947 */ /* 0x000fec0003800000 */
.L_x_45685:
[----:B------:R-:W-:Y:S01]  /*0f40*/  MOV R140, R184 ;  /* 0x000000b8008c7202 */ /* 0x000fe20000000f00 */
[----:B------:R-:W-:Y:S02]  /*0f50*/  IMAD.MOV.U32 R134, RZ, RZ, 0x3 ;  /* 0x00000003ff867424 */ /* 0x000fe400078e00ff */
[----:B------:R-:W-:Y:S01]  /*0f60*/  IMAD.MOV.U32 R135, RZ, RZ, R178 ;  /* 0x000000ffff877224 */ /* 0x000fe200078e00b2 */
[----:B------:R-:W-:Y:S06]  /*0f70*/  BRA `(.L_x_21016) ;  /* 0x0000000400287947 */ /* 0x000fec0003800000 */
.L_x_45686:
        /* <DEDUP_REMOVED lines=13> */
.L_x_21018:
[----:B------:R-:W-:Y:S05]  /*1050*/  BSYNC.RECONVERGENT B1 ;  /* 0x0000000000017941 */ /* 0x000fea0003800200 */
.L_x_21017:
        /* <DEDUP_REMOVED lines=60> */
.L_x_21016:
[----:B------:R-:W-:Y:S05]  /*1420*/  BSYNC.RECONVERGENT B0 ;  /* 0x0000000000007941 */ /* 0x000fea0003800200 */
.L_x_21015:
[----:B------:R-:W-:Y:S01]  /*1430*/  I2FP.F32.U32 R133, R135 ;  /* 0x0000008700857245 */ /* 0x000fe20000201000 */
[----:B------:R-:W-:Y:S01]  /*1440*/  IMAD.U32 R190, RZ, RZ, UR13 ;  /* 0x0000000dffbe7e24 */ /* 0x000fe2000f8e00ff */
[----:B------:R-:W-:Y:S01]  /*1450*/  MOV R191, UR14 ;  /* 0x0000000e00bf7c02 */ /* 0x000fe20008000f00 */
[----:B-----5:R-:W-:Y:S01]  /*1460*/  IMAD.U32 R135, R136, 0x10000, RZ ;  /* 0x0001000088877824 */ /* 0x020fe200078e00ff */
[----:B------:R-:W-:Y:S01]  /*1470*/  ISETP.NE.AND P2, PT, R134, 0x1, PT ;  /* 0x000000018600780c */ /* 0x000fe20003f45270 */
[----:B------:R-:W-:Y:S01]  /*1480*/  FFMA.FTZ R133, R133, R188, 1.1641532182693481445e-10 ;  /* 0x2f00000085857423 */ /* 0x000fe200000100bc */
[----:B------:R-:W-:Y:S01]  /*1490*/  LOP3.LUT R192, R192, 0xfffffffb, RZ, 0xc0, !PT ;  /* 0xfffffffbc0c07812 */ /* 0x000fe200078ec0ff */
        /* <DEDUP_REMOVED lines=8> */
[----:B------:R-:W-:-:S05]  /*1520*/  FSEL R133, R132, RZ, !P1 ;  /* 0x000000ff84857208 */ /* 0x000fca0004800000 */
[----:B------:R-:W-:-:S06]  /*1530*/  FFMA.FTZ R132, R133, R40, R124 ;  /* 0x0000002885847223 */ /* 0x000fcc000001007c */
        /* <DEDUP_REMOVED lines=10> */
.L_x_21021:
        /* <DEDUP_REMOVED lines=13> */
.L_x_21023:
[----:B------:R-:W-:Y:S05]  /*16b0*/  BSYNC.RECONVERGENT B1 ;  /* 0x0000000000017941 */ /* 0x000fea0003800200 */
.L_x_21022:
        /* <DEDUP_REMOVED lines=53> */
[----:B------:R-:W-:Y:S01]  /*1a10*/  IMAD.WIDE.U32 R144, R144, -0x326172a9, RZ ;  /* 0xcd9e8d5790907825 */ /* 0x000fe200078e00ff */
[----:B------:R-:W-:-:S03]  /*1a20*/  MOV R135, R140 ;  /* 0x0000008c00877202 */ /* 0x000fc60000000f00 */
[----:B------:R-:W-:Y:S01]  /*1a30*/  IMAD.WIDE.U32 R142, R133, -0x2daee0ad, RZ ;  /* 0xd2511f53858e7825 */ /* 0x000fe200078e00ff */
[----:B------:R-:W-:-:S03]  /*1a40*/  LOP3.LUT R179, R179, R134, R145, 0x96, !PT ;  /* 0x00000086b3b37212 */ /* 0x000fc600078e9691 */
[----:B------:R-:W-:Y:S02]  /*1a50*/  VIADD R133, R3, 0x96a522ad ;  /* 0x96a522ad03857836 */ /* 0x000fe40000000000 */
[----:B------:R-:W-:Y:S02]  /*1a60*/  IMAD.MOV.U32 R176, RZ, RZ, R144 ;  /* 0x000000ffffb07224 */ /* 0x000fe400078e0090 */
[----:B------:R-:W-:Y:S01]  /*1a70*/  IMAD.MOV.U32 R140, RZ, RZ, R142 ;  /* 0x000000ffff8c7224 */ /* 0x000fe200078e008e */
[----:B------:R-:W-:-:S07]  /*1a80*/  LOP3.LUT R178, R133, R178, R143, 0x96, !PT ;  /* 0x000000b285b27212 */ /* 0x000fce00078e968f */
.L_x_21020:
[----:B------:R-:W-:Y:S05]  /*1a90*/  BSYNC.RECONVERGENT B0 ;  /* 0x0000000000007941 */ /* 0x000fea0003800200 */
.L_x_21019:
[----:B------:R-:W-:Y:S01]  /*1aa0*/  I2FP.F32.U32 R133, R135 ;  /* 0x0000008700857245 */ /* 0x000fe20000201000 */
[----:B------:R-:W-:Y:S01]  /*1ab0*/  BSSY.RECONVERGENT B0, `(.L_x_21024) ;  /* 0x0000062000007945 */ /* 0x000fe20003800200 */
[----:B------:R-:W-:Y:S01]  /*1ac0*/  SHF.L.U32 R135, R136, 0x10, RZ ;  /* 0x0000001088877819 */ /* 0x000fe200000006ff */
[----:B------:R-:W-:Y:S01]  /*1ad0*/  IMAD.MOV.U32 R142, RZ, RZ, 0x2 ;  /* 0x00000002ff8e7424 */ /* 0x000fe200078e00ff */
[----:B------:R-:W-:Y:S01]  /*1ae0*/  ISETP.NE.AND P2, PT, R141, 0x1, PT ;  /* 0x000000018d00780c */ /* 0x000fe20003f45270 */
[----:B------:R-:W-:Y:S01]  /*1af0*/  FFMA.FTZ R133, R133, R188, 1.1641532182693481445e-10 ;  /* 0x2f00000085857423 */ /* 0x000fe200000100bc */
[----:B------:R-:W-:Y:S01]  /*1b00*/  LOP3.LUT R192, R192, 0xfffffffd, RZ, 0xc0, !PT ;  /* 0xfffffffdc0c07812 */ /* 0x000fe200078ec0ff */
[----:B------:R-:W-:Y:S01]  /*1b10*/  FMUL.FTZ R134, R135, R0 ;  /* 0x0000000087867220 */ /* 0x000fe20000410000 */
[----:B------:R-:W-:Y:S02]  /*1b20*/  IMAD.MOV.U32 R135, RZ, RZ, R176 ;  /* 0x000000ffff877224 */ /* 0x000fe400078e00b0 */
[----:B------:R-:W-:Y:S01]  /*1b30*/  FSETP.GTU.FTZ.AND P1, PT, R133, R190, PT ;  /* 0x000000be8500720b */ /* 0x000fe20003f3c000 */
[----:B------:R-:W-:-:S03]  /*1b40*/  FMUL.FTZ R134, R134, R191 ;  /* 0x000000bf86867220 */ /* 0x000fc60000410000 */
        /* <DEDUP_REMOVED lines=13> */
.L_x_21026:
        /* <DEDUP_REMOVED lines=13> */
.L_x_21028:
[----:B------:R-:W-:Y:S05]  /*1cf0*/  BSYNC.RECONVERGENT B1 ;  /* 0x0000000000017941 */ /* 0x000fea0003800200 */
.L_x_21027:
        /* <DEDUP_REMOVED lines=61> */
.L_x_21025:
[----:B------:R-:W-:Y:S05]  /*20d0*/  BSYNC.RECONVERGENT B0 ;  /* 0x0000000000007941 */ /* 0x000fea0003800200 */
.L_x_21024:
[----:B------:R-:W-:Y:S01]  /*20e0*/  I2FP.F32.U32 R135, R135 ;  /* 0x0000008700877245 */ /* 0x000fe20000201000 */
[----:B------:R-:W-:Y:S01]  /*20f0*/  BSSY.RECONVERGENT B0, `(.L_x_21029) ;  /* 0x0000061000007945 */ /* 0x000fe20003800200 */
[----:B------:R-:W-:Y:S01]  /*2100*/  SHF.L.U32 R141, R137, 0x10, RZ ;  /* 0x00000010898d7819 */ /* 0x000fe200000006ff */
[----:B------:R-:W-:Y:S01]  /*2110*/  IMAD.MOV.U32 R143, RZ, RZ, 0x2 ;  /* 0x00000002ff8f7424 */ /* 0x000fe200078e00ff */
[----:B------:R-:W-:Y:S01]  /*2120*/  ISETP.NE.AND P3, PT, R142, 0x1, PT ;  /* 0x000000018e00780c */ /* 0x000fe20003f65270 */
[----:B------:R-:W-:Y:S01]  /*2130*/  FFMA.FTZ R135, R135, R188, 1.1641532182693481445e-10 ;  /* 0x2f00000087877423 */ /* 0x000fe200000100bc */
[----:B------:R-:W-:Y:S02]  /*2140*/  IMAD.MOV.U32 R136, RZ, RZ, R176 ;  /* 0x000000ffff887224 */ /* 0x000fe400078e00b0 */
[----:B------:R-:W-:Y:S01]  /*2150*/  FMUL.FTZ R134, R141, R0 ;  /* 0x000000008d867220 */ /* 0x000fe20000410000 */
[----:B------:R-:W-:Y:S02]  /*2160*/  PRMT R141, R137, 0x7632, R141 ;  /* 0x00007632898d7816 */ /* 0x000fe4000000008d */
[----:B------:R-:W-:Y:S01]  /*2170*/  FSETP.GTU.FTZ.AND P2, PT, R135, R190, PT ;  /* 0x000000be8700720b */ /* 0x000fe20003f5c000 */
[----:B------:R-:W-:-:S03]  /*2180*/  FMUL.FTZ R134, R134, R191 ;  /* 0x000000bf86867220 */ /* 0x000fc60000410000 */
[----:B------:R-:W-:Y:S02]  /*2190*/  PLOP3.LUT P1, PT, P2, PT, PT, 0x8, 0x80 ;  /* 0x000000000080781c */ /* 0x000fe4000172e170 */
[----:B------:R-:W-:-:S05]  /*21a0*/  FSEL R135, R134, RZ, !P2 ;  /* 0x000000ff86877208 */ /* 0x000fca0005000000 */
[----:B------:R-:W-:Y:S01]  /*21b0*/  FFMA.FTZ R134, R135, R42, R126 ;  /* 0x0000002a87867223 */ /* 0x000fe2000001007e */
        /* <DEDUP_REMOVED lines=9> */
.L_x_21031:
        /* <DEDUP_REMOVED lines=13> */
.L_x_21033:
[----:B------:R-:W-:Y:S05]  /*2320*/  BSYNC.RECONVERGENT B1 ;  /* 0x0000000000017941 */ /* 0x000fea0003800200 */
.L_x_21032:
        /* <DEDUP_REMOVED lines=61> */
.L_x_21030:
[----:B------:R-:W-:Y:S05]  /*2700*/  BSYNC.RECONVERGENT B0 ;  /* 0x0000000000007941 */ /* 0x000fea0003800200 */
.L_x_21029:
        /* <DEDUP_REMOVED lines=22> */
.L_x_21036:
        /* <DEDUP_REMOVED lines=13> */
.L_x_21038:
[----:B------:R-:W-:Y:S05]  /*2940*/  BSYNC.RECONVERGENT B1 ;  /* 0x0000000000017941 */ /* 0x000fea0003800200 */
.L_x_21037:
        /* <DEDUP_REMOVED lines=61> */
.L_x_21035:
[----:B------:R-:W-:Y:S05]  /*2d20*/  BSYNC.RECONVERGENT B0 ;  /* 0x0000000000007941 */ /* 0x000fea0003800200 */
.L_x_21034:
        /* <DEDUP_REMOVED lines=23> */
.L_x_21041:
        /* <DEDUP_REMOVED lines=13> */
.L_x_21043:
[----:B------:R-:W-:Y:S05]  /*2f70*/  BSYNC.RECONVERGENT B1 ;  /* 0x0000000000017941 */ /* 0x000fea0003800200 */
.L_x_21042:
        /* <DEDUP_REMOVED lines=43> */
[----:B------:R-:W-:Y:S02]  /*3230*/  LOP3.LUT R141, R141, R144, R149, 0x96, !PT ;  /* 0x000000908d8d7212 */ /* 0x000fe400078e9695 */
[----:B------:R-:W-:Y:S01]  /*3240*/  LOP3.LUT R142, R137, R142, R147, 0x96, !PT ;  /* 0x0000008e898e7212 */ /* 0x000fe200078e9693 */
[----:B------:R-:W-:Y:S02]  /*3250*/  VIADD R137, R2, 0xf1bbcdc8 ;  /* 0xf1bbcdc802897836 */ /* 0x000fe40000000000 */
[----:B------:R-:W-:-:S04]  /*3260*/  IMAD.WIDE.U32 R178, R141, -0x2daee0ad, RZ ;  /* 0xd2511f538db27825 */ /* 0x000fc800078e00ff */
[----:B------:R-:W-:-:S04]  /*3270*/  IMAD.WIDE.U32 R142, R142, -0x326172a9, RZ ;  /* 0xcd9e8d578e8e7825 */ /* 0x000fc800078e00ff */
[----:B------:R-:W-:Y:S01]  /*3280*/  VIADD R141, R3, 0xdb3d7428 ;  /* 0xdb3d7428038d7836 */ /* 0x000fe20000000000 */
[----:B------:R-:W-:Y:S01]  /*3290*/  LOP3.LUT R137, R137, R148, R143, 0x96, !PT ;  /* 0x0000009489897212 */ /* 0x000fe200078e968f */
[----:B------:R-:W-:-:S03]  /*32a0*/  IMAD.MOV.U32 R143, RZ, RZ, RZ ;  /* 0x000000ffff8f7224 */ /* 0x000fc600078e00ff */
[----:B------:R-:W-:Y:S01]  /*32b0*/  LOP3.LUT R146, R141, R146, R179, 0x96, !PT ;  /* 0x000000928d927212 */ /* 0x000fe200078e96b3 */
[----:B------:R-:W-:Y:S01]  /*32c0*/  IMAD.WIDE.U32 R144, R137, -0x2daee0ad, RZ ;  /* 0xd2511f5389907825 */ /* 0x000fe200078e00ff */
[----:B------:R-:W-:Y:S02]  /*32d0*/  IADD3 R179, PT, PT, R2, -0x700cb87f, RZ ;  /* 0x8ff3478102b37810 */ /* 0x000fe40007ffe0ff */
[----:B------:R-:W-:Y:S01]  /*32e0*/  MOV R141, R140 ;  /* 0x0000008c008d7202 */ /* 0x000fe20000000f00 */
[----:B------:R-:W-:-:S04]  /*32f0*/  IMAD.WIDE.U32 R146, R146, -0x326172a9, RZ ;  /* 0xcd9e8d5792927825 */ /* 0x000fc800078e00ff */
[----:B------:R-:W-:Y:S01]  /*3300*/  VIADD R137, R3, 0x96a522ad ;  /* 0x96a522ad03897836 */ /* 0x000fe20000000000 */
[----:B------:R-:W-:Y:S01]  /*3310*/  LOP3.LUT R179, R179, R142, R147, 0x96, !PT ;  /* 0x0000008eb3b37212 */ /* 0x000fe200078e9693 */
[----:B------:R-:W-:Y:S02]  /*3320*/  IMAD.MOV.U32 R176, RZ, RZ, R146 ;  /* 0x000000ffffb07224 */ /* 0x000fe400078e0092 */
[----:B------:R-:W-:Y:S01]  /*3330*/  IMAD.MOV.U32 R140, RZ, RZ, R144 ;  /* 0x000000ffff8c7224 */ /* 0x000fe200078e0090 */
[----:B------:R-:W-:-:S07]  /*3340*/  LOP3.LUT R178, R137, R178, R145, 0x96, !PT ;  /* 0x000000b289b27212 */ /* 0x000fce00078e9691 */
.L_x_21040:
[----:B------:R-:W-:Y:S05]  /*3350*/  BSYNC.RECONVERGENT B0 ;  /* 0x0000000000007941 */ /* 0x000fea0003800200 */
.L_x_21039:
        /* <DEDUP_REMOVED lines=22> */
.L_x_21046:
        /* <DEDUP_REMOVED lines=13> */
.L_x_21048:
[----:B------:R-:W-:Y:S05]  /*3590*/  BSYNC.RECONVERGENT B1 ;  /* 0x0000000000017941 */ /* 0x000fea0003800200 */
.L_x_21047:
        /* <DEDUP_REMOVED lines=57> */
[----:B------:R-:W-:Y:S02]  /*3930*/  LOP3.LUT R178, R141, R178, R145, 0x96, !PT ;  /* 0x000000b28db27212 */ /* 0x000fe400078e9691 */
[----:B------:R-:W-:Y:S01]  /*3940*/  MOV R141, R140 ;  /* 0x0000008c008d7202 */ /* 0x000fe20000000f00 */
[----:B------:R-:W-:Y:S02]  /*3950*/  IMAD.MOV.U32 R140, RZ, RZ, R144 ;  /* 0x000000ffff8c7224 */ /* 0x000fe400078e0090 */
[----:B------:R-:W-:-:S07]  /*3960*/  IMAD.MOV.U32 R144, RZ, RZ, RZ ;  /* 0x000000ffff907224 */ /* 0x000fce00078e00ff */
.L_x_21045:
[----:B------:R-:W-:Y:S05]  /*3970*/  BSYNC.RECONVERGENT B0 ;  /* 0x0000000000007941 */ /* 0x000fea0003800200 */
.L_x_21044:
        /* <DEDUP_REMOVED lines=23> */
.L_x_21051:
        /* <DEDUP_REMOVED lines=15> */
.L_x_21053:
[----:B------:R-:W-:Y:S05]  /*3be0*/  BSYNC.RECONVERGENT B1 ;  /* 0x0000000000017941 */ /* 0x000fea0003800200 */
.L_x_21052:
        /* <DEDUP_REMOVED lines=61> */
.L_x_21050:
[----:B------:R-:W-:Y:S05]  /*3fc0*/  BSYNC.RECONVERGENT B0 ;  /* 0x0000000000007941 */ /* 0x000fea0003800200 */
.L_x_21049:
        /* <DEDUP_REMOVED lines=10> */
.L_x_21014:
        /* <DEDUP_REMOVED lines=16> */
.L_x_21057:
        /* <DEDUP_REMOVED lines=13> */
.L_x_21059:
[----:B------:R-:W-:Y:S05]  /*4240*/  BSYNC.RECONVERGENT B1 ;  /* 0x0000000000017941 */ /* 0x000fea0003800200 */
.L_x_21058:
        /* <DEDUP_REMOVED lines=60> */
.L_x_21056:
[----:B------:R-:W-:Y:S05]  /*4610*/  BSYNC.RECONVERGENT B0 ;  /* 0x0000000000007941 */ /* 0x000fea0003800200 */
.L_x_21055:
[----:B------:R-:W-:Y:S01]  /*4620*/  I2FP.F32.U32 R133, R132 ;  /* 0x0000008400857245 */ /* 0x000fe20000201000 */
[----:B------:R-:W-:Y:S01]  /*4630*/  IMAD.U32 R190, RZ, RZ, UR13 ;  /* 0x0000000dffbe7e24 */ /* 0x000fe2000f8e00ff */
[----:B------:R-:W-:Y:S01]  /*4640*/  ISETP.NE.AND P2, PT, R134, 0x1, PT ;  /* 0x000000018600780c */ /* 0x000fe20003f45270 */
[----:B------:R-:W-:Y:S01]  /*4650*/  IMAD.U32 R191, RZ, RZ, UR14 ;  /* 0x0000000effbf7e24 */ /* 0x000fe2000f8e00ff */
[----:B-----5:R-:W-:Y:S01]  /*4660*/  SHF.L.U32 R135, R136, 0x10, RZ ;  /* 0x0000001088877819 */ /* 0x020fe200000006ff */
[----:B------:R-:W-:Y:S01]  /*4670*/  FFMA.FTZ R133, R133, R188, 1.1641532182693481445e-10 ;  /* 0x2f00000085857423 */ /* 0x000fe200000100bc */
[----:B------:R-:W-:Y:S01]  /*4680*/  LOP3.LUT R192, R192, 0xfffffffb, RZ, 0xc0, !PT ;  /* 0xfffffffbc0c07812 */ /* 0x000fe200078ec0ff */
[----:B------:R-:W-:Y:S01]  /*4690*/  BSSY.RECONVERGENT B0, `(.L_x_21060) ;  /* 0x000005e000007945 */ /* 0x000fe20003800200 */
[----:B------:R-:W-:Y:S01]  /*46a0*/  PRMT R136, R136, 0x7632, R136 ;  /* 0x0000763288887816 */ /* 0x000fe20000000088 */
[----:B------:R-:W-:Y:S01]  /*46b0*/  FMUL.FTZ R132, R135, R0 ;  /* 0x0000000087847220 */ /* 0x000fe20000410000 */
[----:B------:R-:W-:Y:S01]  /*46c0*/  FSETP.GTU.FTZ.AND P1, PT, R133, R190, PT ;  /* 0x000000be8500720b */ /* 0x000fe20003f3c000 */
[----:B------:R-:W-:-:S02]  /*46d0*/  IMAD.MOV.U32 R142, RZ, RZ, 0x2 ;  /* 0x00000002ff8e7424 */ /* 0x000fc400078e00ff */
[----:B------:R-:W-:Y:S01]  /*46e0*/  FMUL.FTZ R133, R132, R191 ;  /* 0x000000bf84857220 */ /* 0x000fe20000410000 */
[----:B------:R-:W-:Y:S02]  /*46f0*/  PLOP3.LUT P3, PT, P1, PT, PT, 0x8, 0x80 ;  /* 0x000000000080781c */ /* 0x000fe40000f6e170 */
[----:B------:R-:W-:Y:S02]  /*4700*/  MOV R132, R176 ;  /* 0x000000b000847202 */ /* 0x000fe40000000f00 */
[----:B------:R-:W-:-:S09]  /*4710*/  FSEL R133, R133, RZ, !P1 ;  /* 0x000000ff85857208 */ /* 0x000fd20004800000 */
        /* <DEDUP_REMOVED lines=10> */
.L_x_21062:
        /* <DEDUP_REMOVED lines=13> */
.L_x_21064:
[----:B------:R-:W-:Y:S05]  /*4890*/  BSYNC.RECONVERGENT B1 ;  /* 0x0000000000017941 */ /* 0x000fea0003800200 */
.L_x_21063:
        /* <DEDUP_REMOVED lines=59> */
[----:B------:R-:W-:Y:S01]  /*4c50*/  HFMA2 R142, -RZ, RZ, 0, 0 ;  /* 0x00000000ff8e7431 */ /* 0x000fe200000001ff */
[----:B------:R-:W-:-:S07]  /*4c60*/  LOP3.LUT R178, R135, R178, R143, 0x96, !PT ;  /* 0x000000b287b27212 */ /* 0x000fce00078e968f */
.L_x_21061:
[----:B------:R-:W-:Y:S05]  /*4c70*/  BSYNC.RECONVERGENT B0 ;  /* 0x0000000000007941 */ /* 0x000fea0003800200 */
.L_x_21060:
        /* <DEDUP_REMOVED lines=8> */
[----:B------:R-:W-:Y:S01]  /*4d00*/  FSETP.GTU.FTZ.AND P1, PT, R135, R190, PT ;  /* 0x000000be8700720b */ /* 0x000fe20003f3c000 */
[----:B------:R-:W-:Y:S01]  /*4d10*/  FMUL.FTZ R132, R132, R191 ;  /* 0x000000bf84847220 */ /* 0x000fe20000410000 */
[----:B------:R-:W-:Y:S02]  /*4d20*/  MOV R135, R176 ;  /* 0x000000b000877202 */ /* 0x000fe40000000f00 */
[----:B------:R-:W-:Y:S02]  /*4d30*/  PLOP3.LUT P3, PT, P1, PT, PT, 0x8, 0x80 ;  /* 0x000000000080781c */ /* 0x000fe40000f6e170 */
[----:B------:R-:W-:-:S11]  /*4d40*/  FSEL R134, R132, RZ, !P1 ;  /* 0x000000ff84867208 */ /* 0x000fd60004800000 */
        /* <DEDUP_REMOVED lines=10> */
.L_x_21067:
        /* <DEDUP_REMOVED lines=13> */
.L_x_21069:
[----:B------:R-:W-:Y:S05]  /*4ec0*/  BSYNC.RECONVERGENT B1 ;  /* 0x0000000000017941 */ /* 0x000fea0003800200 */
.L_x_21068:
        /* <DEDUP_REMOVED lines=29> */
[----:B------:R-:W-:-:S03]  /*50a0*/  IADD3 R135, PT, PT, R3, -0x56f99767, RZ ;  /* 0xa906689903877810 */ /* 0x000fc60007ffe0ff */
[----:B------:R-:W-:Y:S01]  /*50b0*/  VIADD R141, R2, 0x1715609d ;  /* 0x1715609d028d7836 */ /* 0x000fe20000000000 */
        /* <DEDUP_REMOVED lines=18> */
[----:B------:R-:W-:Y:S02]  /*51e0*/  HFMA2 R143, -RZ, RZ, 0, 0 ;  /* 0x00000000ff8f7431 */ /* 0x000fe400000001ff */
[----:B------:R-:W-:Y:S02]  /*51f0*/  VIADD R141, R3, 0xdb3d7428 ;  /* 0xdb3d7428038d7836 */ /* 0x000fe40000000000 */
[----:B------:R-:W-:-:S03]  /*5200*/  IMAD.WIDE.U32 R144, R135, -0x2daee0ad, RZ ;  /* 0xd2511f5387907825 */ /* 0x000fc600078e00ff */
[----:B------:R-:W-:Y:S01]  /*5210*/  LOP3.LUT R146, R141, R146, R179, 0x96, !PT ;  /* 0x000000928d927212 */ /* 0x000fe200078e96b3 */
[----:B------:R-:W-:Y:S02]  /*5220*/  VIADD R135, R3, 0x96a522ad ;  /* 0x96a522ad03877836 */ /* 0x000fe40000000000 */
[----:B------:R-:W-:Y:S02]  /*5230*/  VIADD R179, R2, 0x8ff34781 ;  /* 0x8ff3478102b37836 */ /* 0x000fe40000000000 */
[----:B------:R-:W-:Y:S01]  /*5240*/  IMAD.WIDE.U32 R146, R146, -0x326172a9, RZ ;  /* 0xcd9e8d5792927825 */ /* 0x000fe200078e00ff */
[----:B------:R-:W-:-:S03]  /*5250*/  LOP3.LUT R178, R135, R178, R145, 0x96, !PT ;  /* 0x000000b287b27212 */ /* 0x000fc600078e9691 */
[----:B------:R-:W-:Y:S01]  /*5260*/  IMAD.MOV.U32 R135, RZ, RZ, R140 ;  /* 0x000000ffff877224 */ /* 0x000fe200078e008c */
[----:B------:R-:W-:Y:S01]  /*5270*/  LOP3.LUT R179, R179, R142, R147, 0x96, !PT ;  /* 0x0000008eb3b37212 */ /* 0x000fe200078e9693 */
[----:B------:R-:W-:Y:S01]  /*5280*/  IMAD.MOV.U32 R140, RZ, RZ, R144 ;  /* 0x000000ffff8c7224 */ /* 0x000fe200078e0090 */
[----:B------:R-:W-:-:S07]  /*5290*/  MOV R176, R146 ;  /* 0x0000009200b07202 */ /* 0x000fce0000000f00 */
.L_x_21066:
[----:B------:R-:W-:Y:S05]  /*52a0*/  BSYNC.RECONVERGENT B0 ;  /* 0x0000000000007941 */ /* 0x000fea0003800200 */
.L_x_21065:
        /* <DEDUP_REMOVED lines=22> */
.L_x_21072:
        /* <DEDUP_REMOVED lines=13> */
.L_x_21074:
[----:B------:R-:W-:Y:S05]  /*54e0*/  BSYNC.RECONVERGENT B1 ;  /* 0x0000000000017941 */ /* 0x000fea0003800200 */
.L_x_21073:
        /* <DEDUP_REMOVED lines=61> */
.L_x_21071:
[----:B------:R-:W-:Y:S05]  /*58c0*/  BSYNC.RECONVERGENT B0 ;  /* 0x0000000000007941 */ /* 0x000fea0003800200 */
.L_x_21070:
        /* <DEDUP_REMOVED lines=21> */
.L_x_21077:
        /* <DEDUP_REMOVED lines=13> */
.L_x_21079:
[----:B------:R-:W-:Y:S05]  /*5af0*/  BSYNC.RECONVERGENT B1 ;  /* 0x0000000000017941 */ /* 0x000fea0003800200 */
.L_x_21078:
        /* <DEDUP_REMOVED lines=42> */
[----:B------:R-:W-:-:S03]  /*5da0*/  IADD3 R141, PT, PT, R2, 0x5384540f, RZ ;  /* 0x5384540f028d7810 */ /* 0x000fc60007ffe0ff */
[----:B------:R-:W-:Y:S01]  /*5db0*/  VIADD R137, R3, 0x1fd5c5a3 ;  /* 0x1fd5c5a303897836 */ /* 0x000fe20000000000 */
        /* <DEDUP_REMOVED lines=9> */
[----:B------:R-:W-:-:S04]  /*5e50*/  IMAD.WIDE.U32 R144, R137, -0x2daee0ad, RZ ;  /* 0xd2511f5389907825 */ /* 0x000fc800078e00ff */
[----:B------:R-:W-:-:S04]  /*5e60*/  IMAD.WIDE.U32 R146, R146, -0x326172a9, RZ ;  /* 0xcd9e8d5792927825 */ /* 0x000fc800078e00ff */
[----:B------:R-:W-:Y:S01]  /*5e70*/  VIADD R179, R2, 0x8ff34781 ;  /* 0x8ff3478102b37836 */ /* 0x000fe20000000000 */
[----:B------:R-:W-:Y:S01]  /*5e80*/  MOV R176, R146 ;  /* 0x0000009200b07202 */ /* 0x000fe20000000f00 */
[----:B------:R-:W-:Y:S02]  /*5e90*/  VIADD R137, R3, 0x96a522ad ;  /* 0x96a522ad03897836 */ /* 0x000fe40000000000 */
[----:B------:R-:W-:Y:S01]  /*5ea0*/  IMAD.MOV.U32 R140, RZ, RZ, R144 ;  /* 0x000000ffff8c7224 */ /* 0x000fe200078e0090 */
[----:B------:R-:W-:Y:S02]  /*5eb0*/  LOP3.LUT R179, R179, R142, R147, 0x96, !PT ;  /* 0x0000008eb3b37212 */ /* 0x000fe400078e9693 */
[----:B------:R-:W-:-:S07]  /*5ec0*/  LOP3.LUT R178, R137, R178, R145, 0x96, !PT ;  /* 0x000000b289b27212 */ /* 0x000fce00078e9691 */
.L_x_21076:
[----:B------:R-:W-:Y:S05]  /*5ed0*/  BSYNC.RECONVERGENT B0 ;  /* 0x0000000000007941 */ /* 0x000fea0003800200 */
.L_x_21075:
        /* <DEDUP_REMOVED lines=22> */
.L_x_21082:
        /* <DEDUP_REMOVED lines=13> */
.L_x_21084:
[----:B------:R-:W-:Y:S05]  /*6110*/  BSYNC.RECONVERGENT B1 ;  /* 0x0000000000017941 */ /* 0x000fea0003800200 */
.L_x_21083:
        /* <DEDUP_REMOVED lines=61> */
.L_x_21081:
[----:B------:R-:W-:Y:S05]  /*64f0*/  BSYNC.RECONVERGENT B0 ;  /* 0x0000000000007941 */ /* 0x000fea0003800200 */
.L_x_21080:
        /* <DEDUP_REMOVED lines=21> */
.L_x_21087:
        /* <DEDUP_REMOVED lines=13> */
.L_x_21089:
[----:B------:R-:W-:Y:S05]  /*6720*/  BSYNC.RECONVERGENT B1 ;  /* 0x0000000000017941 */ /* 0x000fea0003800200 */
.L_x_21088:
        /* <DEDUP_REMOVED lines=61> */
.L_x_21086:
[----:B------:R-:W-:Y:S05]  /*6b00*/  BSYNC.RECONVERGENT B0 ;  /* 0x0000000000007941 */ /* 0x000fea0003800200 */
.L_x_21085:
        /* <DEDUP_REMOVED lines=22> */
.L_x_21092:
        /* <DEDUP_REMOVED lines=15> */
.L_x_21094:
[----:B------:R-:W-:Y:S05]  /*6d60*/  BSYNC.RECONVERGENT B1 ;  /* 0x0000000000017941 */ /* 0x000fea0003800200 */
.L_x_21093:
        /* <DEDUP_REMOVED lines=61> */
.L_x_21091:
[----:B------:R-:W-:Y:S05]  /*7140*/  BSYNC.RECONVERGENT B0 ;  /* 0x0000000000007941 */ /* 0x000fea0003800200 */
.L_x_21090:
[----:B------:R-:W-:Y:S01]  /*7150*/  I2FP.F32.U32 R141, R132 ;  /* 0x00000084008d7245 */ /* 0x000fe20000201000 */
[----:B------:R-:W-:Y:S02]  /*7160*/  IMAD.U32 R139, R139, 0x10000, RZ ;  /* 0x000100008b8b7824 */ /* 0x000fe400078e00ff */
[----:B------:R-:W-:Y:S01]  /*7170*/  FMUL.FTZ R132, R133, R40 ;  /* 0x0000002885847220 */ /* 0x000fe20000410000 */
[----:B------:R-:W-:Y:S01]  /*7180*/  FMUL.FTZ R133, R134, R41 ;  /* 0x0000002986857220 */ /* 0x000fe20000410000 */
[----:B------:R-:W-:Y:S01]  /*7190*/  FMUL.FTZ R134, R135, R42 ;  /* 0x0000002a87867220 */ /* 0x000fe20000410000 */
[----:B------:R-:W-:Y:S01]  /*71a0*/  FFMA.FTZ R141, R141, R188, 1.1641532182693481445e-10 ;  /* 0x2f0000008d8d7423 */ /* 0x000fe200000100bc */
[----:B------:R-:W-:Y:S01]  /*71b0*/  FMUL.FTZ R142, R139, R0 ;  /* 0x000000008b8e7220 */ /* 0x000fe20000410000 */
[----:B------:R-:W-:Y:S01]  /*71c0*/  FMUL.FTZ R135, R136, R43 ;  /* 0x0000002b88877220 */ /* 0x000fe20000410000 */
[----:B------:R-:W-:Y:S01]  /*71d0*/  FMUL.FTZ R136, R137, R36 ;  /* 0x0000002489887220 */ /* 0x000fe20000410000 */
[----:B------:R-:W-:Y:S01]  /*71e0*/  FMUL.FTZ R137, R138, R37 ;  /* 0x000000258a897220 */ /* 0x000fe20000410000 */
[----:B------:R-:W-:Y:S01]  /*71f0*/  FMUL.FTZ R142, R142, R191 ;  /* 0x000000bf8e8e7220 */ /* 0x000fe20000410000 */
[----:B------:R-:W-:Y:S01]  /*7200*/  FSETP.GTU.FTZ.AND P6, PT, R141, R190, PT ;  /* 0x000000be8d00720b */ /* 0x000fe20003fdc000 */
[----:B------:R-:W-:-:S03]  /*7210*/  FMUL.FTZ R138, R151, R38 ;  /* 0x00000026978a7220 */ /* 0x000fc60000410000 */
[----:B------:R-:W-:Y:S02]  /*7220*/  FSEL R142, R142, RZ, !P6 ;  /* 0x000000ff8e8e7208 */ /* 0x000fe40007000000 */
[----:B------:R-:W-:-:S03]  /*7230*/  PLOP3.LUT P6, PT, P6, PT, PT, 0x8, 0x80 ;  /* 0x000000000080781c */ /* 0x000fc600037ce170 */
[----:B------:R-:W-:-:S10]  /*7240*/  FMUL.FTZ R139, R142, R39 ;  /* 0x000000278e8b7220 */ /* 0x000fd40000410000 */
.L_x_21054:
[----:B------:R-:W0:Y:S01]  /*7250*/  LDC.64 R174, c[0x0][0x3a8] ;  /* 0x0000ea00ffae7b82 */ /* 0x000e220000000a00 */
[----:B------:R-:W-:Y:S01]  /*7260*/  SEL R144, RZ, 0x10000, !P5 ;  /* 0x00010000ff907807 */ /* 0x000fe20006800000 */
[----:B------:R-:W-:Y:S01]  /*7270*/  VIADD R185, R183, 0x20 ;  /* 0x00000020b7b97836 */ /* 0x000fe20000000000 */
        /* <DEDUP_REMOVED lines=18> */
[----:B-1----:R-:W-:Y:S01]  /*73a0*/  IMAD.WIDE.U32 R148, R183, 0x8, R172 ;  /* 0x00000008b7947825 */ /* 0x002fe200078e00ac */
[----:B------:R0:W-:Y:S04]  /*73b0*/  STG.E.128 desc[UR6][R142.64+0x10], R136 ;  /* 0x000010888e007986 */ /* 0x0001e8000c101d06 */
[----:B------:R0:W-:Y:S01]  /*73c0*/  STG.E.64 desc[UR6][R148.64], R152 ;  /* 0x0000009894007986 */ /* 0x0001e2000c101b06 */
[----:B--2---:R-:W-:-:S03]  /*73d0*/  @P0 IMAD.WIDE.U32 R150, R185, 0x20, R150 ;  /* 0x00000020b9960825 */ /* 0x004fc600078e0096 */
[----:B------:R-:W5:Y:S04]  /*73e0*/  LDG.E.128 R144, desc[UR6][R144.64] ;  /* 0x0000000690907981 */ /* 0x000f68000c1e1d00 */
[----:B------:R0:W5:Y:S04]  /*73f0*/  @P0 LDG.E.128 R124, desc[UR6][R150.64] ;  /* 0x00000006967c0981 */ /* 0x000168000c1e1d00 */
        /* <DEDUP_REMOVED lines=18> */
.L_x_21098:
        /* <DEDUP_REMOVED lines=13> */
.L_x_21100:
[----:B------:R-:W-:Y:S05]  /*75f0*/  BSYNC.RECONVERGENT B1 ;  /* 0x0000000000017941 */ /* 0x000fea0003800200 */
.L_x_21099:
        /* <DEDUP_REMOVED lines=47> */
[C---:B------:R-:W-:Y:S01]  /*78f0*/  VIADD R141, R2.reuse, 0xf1bbcdc8 ;  /* 0xf1bbcdc8028d7836 */ /* 0x040fe20000000000 */
[----:B------:R-:W-:Y:S01]  /*7900*/  LOP3.LUT R150, R149, R150, R179, 0x96, !PT ;  /* 0x0000009695967212 */ /* 0x000fe200078e96b3 */
[----:B------:R-:W-:Y:S02]  /*7910*/  VIADD R179, R2, 0x8ff34781 ;  /* 0x8ff3478102b37836 */ /* 0x000fe40000000000 */
[----:B------:R-:W-:-:S04]  /*7920*/  IMAD.WIDE.U32 R142, R142, -0x326172a9, RZ ;  /* 0xcd9e8d578e8e7825 */ /* 0x000fc800078e00ff */
[----:B------:R-:W-:Y:S01]  /*7930*/  IMAD.WIDE.U32 R150, R150, -0x326172a9, RZ ;  /* 0xcd9e8d5796967825 */ /* 0x000fe200078e00ff */
[----:B------:R-:W-:-:S03]  /*7940*/  LOP3.LUT R141, R141, R152, R143, 0x96, !PT ;  /* 0x000000988d8d7212 */ /* 0x000fc600078e968f */
[----:B------:R-:W-:Y:S01]  /*7950*/  IMAD.MOV.U32 R176, RZ, RZ, R150 ;  /* 0x000000ffffb07224 */ /* 0x000fe200078e0096 */
[----:B------:R-:W-:Y:S01]  /*7960*/  LOP3.LUT R179, R179, R142, R151, 0x96, !PT ;  /* 0x0000008eb3b37212 */ /* 0x000fe200078e9697 */
[----:B------:R-:W-:Y:S01]  /*7970*/  IMAD.WIDE.U32 R148, R141, -0x2daee0ad, RZ ;  /* 0xd2511f538d947825 */ /* 0x000fe200078e00ff */
[----:B------:R-:W-:-:S04]  /*7980*/  IADD3 R141, PT, PT, R3, -0x695add53, RZ ;  /* 0x96a522ad038d7810 */ /* 0x000fc80007ffe0ff */
[----:B------:R-:W-:Y:S01]  /*7990*/  LOP3.LUT R178, R141, R178, R149, 0x96, !PT ;  /* 0x000000b28db27212 */ /* 0x000fe200078e9695 */
[----:B------:R-:W-:Y:S02]  /*79a0*/  HFMA2 R149, -RZ, RZ, 0, 0 ;  /* 0x00000000ff957431 */ /* 0x000fe400000001ff */
[----:B------:R-:W-:-:S07]  /*79b0*/  IMAD.MOV.U32 R141, RZ, RZ, R140 ;  /* 0x000000ffff8d7224 */ /* 0x000fce00078e008c */
.L_x_21097:
[----:B------:R-:W-:Y:S05]  /*79c0*/  BSYNC.RECONVERGENT B0 ;  /* 0x0000000000007941 */ /* 0x000fea0003800200 */
.L_x_21096:
        /* <DEDUP_REMOVED lines=8> */
[----:B------:R-:W-:Y:S01]  /*7a50*/  IMAD.MOV.U32 R150, RZ, RZ, 0x2 ;  /* 0x00000002ff967424 */ /* 0x000fe200078e00ff */
[----:B------:R-:W-:Y:S01]  /*7a60*/  MOV R142, R176 ;  /* 0x000000b0008e7202 */ /* 0x000fe20000000f00 */
[----:B------:R-:W-:Y:S01]  /*7a70*/  FMUL.FTZ R140, R140, R191 ;  /* 0x000000bf8c8c7220 */ /* 0x000fe20000410000 */
[----:B------:R-:W-:-:S04]  /*7a80*/  FSETP.GTU.FTZ.AND P1, PT, R141, R190, PT ;  /* 0x000000be8d00720b */ /* 0x000fc80003f3c000 */
        /* <DEDUP_REMOVED lines=13> */
.L_x_21103:
        /* <DEDUP_REMOVED lines=13> */
.L_x_21105:
[----:B------:R-:W-:Y:S05]  /*7c30*/  BSYNC.RECONVERGENT B1 ;  /* 0x0000000000017941 */ /* 0x000fea0003800200 */
.L_x_21104:
        /* <DEDUP_REMOVED lines=61> */
.L_x_21102:
[----:B------:R-:W-:Y:S05]  /*8010*/  BSYNC.RECONVERGENT B0 ;  /* 0x0000000000007941 */ /* 0x000fea0003800200 */
.L_x_21101:
[----:B------:R-:W-:Y:S01]  /*8020*/  I2FP.F32.U32 R141, R142 ;  /* 0x0000008e008d7245 */ /* 0x000fe20000201000 */
[----:B------:R-:W-:Y:S01]  /*8030*/  IMAD.U32 R143, R144, 0x10000, RZ ;  /* 0x00010000908f7824 */ /* 0x000fe200078e00ff */
[----:B------:R-:W-:Y:S01]  /*8040*/  ISETP.NE.AND P2, PT, R150, 0x1, PT ;  /* 0x000000019600780c */ /* 0x000fe20003f45270 */
[----:B------:R-:W-:Y:S01]  /*8050*/  BSSY.RECONVERGENT B0, `(.L_x_21106) ;  /* 0x0000060000007945 */ /* 0x000fe20003800200 */
[----:B------:R-:W-:Y:S01]  /*8060*/  LOP3.LUT R192, R192, 0xfffffffd, RZ, 0xc0, !PT ;  /* 0xfffffffdc0c07812 */ /* 0x000fe200078ec0ff */
[----:B------:R-:W-:Y:S01]  /*8070*/  FFMA.FTZ R141, R141, R188, 1.1641532182693481445e-10 ;  /* 0x2f0000008d8d7423 */ /* 0x000fe200000100bc */
[----:B------:R-:W-:Y:S01]  /*8080*/  FMUL.FTZ R142, R143, R0 ;  /* 0x000000008f8e7220 */ /* 0x000fe20000410000 */
[----:B------:R-:W-:Y:S01]  /*8090*/  IMAD.MOV.U32 R151, RZ, RZ, 0x2 ;  /* 0x00000002ff977424 */ /* 0x000fe200078e00ff */
[----:B------:R-:W-:Y:S02]  /*80a0*/  MOV R143, R176 ;  /* 0x000000b0008f7202 */ /* 0x000fe40000000f00 */
        /* <DEDUP_REMOVED lines=15> */
.L_x_21108:
        /* <DEDUP_REMOVED lines=13> */
.L_x_21110:
[----:B------:R-:W-:Y:S05]  /*8270*/  BSYNC.RECONVERGENT B1 ;  /* 0x0000000000017941 */ /* 0x000fea0003800200 */
.L_x_21109:
        /* <DEDUP_REMOVED lines=61> */
.L_x_21107:
[----:B------:R-:W-:Y:S05]  /*8650*/  BSYNC.RECONVERGENT B0 ;  /* 0x0000000000007941 */ /* 0x000fea0003800200 */
.L_x_21106:
        /* <DEDUP_REMOVED lines=23> */
.L_x_21113:
        /* <DEDUP_REMOVED lines=13> */
.L_x_21115:
[----:B------:R-:W-:Y:S05]  /*88a0*/  BSYNC.RECONVERGENT B1 ;  /* 0x0000000000017941 */ /* 0x000fea0003800200 */
.L_x_21114:
        /* <DEDUP_REMOVED lines=61> */
.L_x_21112:
[----:B------:R-:W-:Y:S05]  /*8c80*/  BSYNC.RECONVERGENT B0 ;  /* 0x0000000000007941 */ /* 0x000fea0003800200 */
.L_x_21111:
        /* <DEDUP_REMOVED lines=22> */
.L_x_21118:
        /* <DEDUP_REMOVED lines=13> */
.L_x_21120:
[----:B------:R-:W-:Y:S05]  /*8ec0*/  BSYNC.RECONVERGENT B1 ;  /* 0x0000000000017941 */ /* 0x000fea0003800200 */
.L_x_21119:
        /* <DEDUP_REMOVED lines=61> */
.L_x_21117:
[----:B------:R-:W-:Y:S05]  /*92a0*/  BSYNC.RECONVERGENT B0 ;  /* 0x0000000000007941 */ /* 0x000fea0003800200 */
.L_x_21116:
        /* <DEDUP_REMOVED lines=23> */
.L_x_21123:
        /* <DEDUP_REMOVED lines=13> */
.L_x_21125:
[----:B------:R-:W-:Y:S05]  /*94f0*/  BSYNC.RECONVERGENT B1 ;  /* 0x0000000000017941 */ /* 0x000fea0003800200 */
.L_x_21124:
        /* <DEDUP_REMOVED lines=61> */
.L_x_21122:
[----:B------:R-:W-:Y:S05]  /*98d0*/  BSYNC.RECONVERGENT B0 ;  /* 0x0000000000007941 */ /* 0x000fea0003800200 */
.L_x_21121:
        /* <DEDUP_REMOVED lines=22> */
.L_x_21128:
        /* <DEDUP_REMOVED lines=13> */
.L_x_21130:
[----:B------:R-:W-:Y:S05]  /*9b10*/  BSYNC.RECONVERGENT B1 ;  /* 0x0000000000017941 */ /* 0x000fea0003800200 */
.L_x_21129:
        /* <DEDUP_REMOVED lines=59> */
[----:B------:R-:W-:Y:S02]  /*9ed0*/  IMAD.MOV.U32 R148, RZ, RZ, R152 ;  /* 0x000000ffff947224 */ /* 0x000fe400078e0098 */
[----:B------:R-:W-:-:S07]  /*9ee0*/  HFMA2 R152, -RZ, RZ, 0, 0 ;  /* 0x00000000ff987431 */ /* 0x000fce00000001ff */
.L_x_21127:
[----:B------:R-:W-:Y:S05]  /*9ef0*/  BSYNC.RECONVERGENT B0 ;  /* 0x0000000000007941 */ /* 0x000fea0003800200 */
.L_x_21126:
        /* <DEDUP_REMOVED lines=23> */
.L_x_21133:
        /* <DEDUP_REMOVED lines=15> */
.L_x_21135:
[----:B------:R-:W-:Y:S05]  /*a160*/  BSYNC.RECONVERGENT B1 ;  /* 0x0000000000017941 */ /* 0x000fea0003800200 */
.L_x_21134:
        /* <DEDUP_REMOVED lines=61> */
.L_x_21132:
[----:B------:R-:W-:Y:S05]  /*a540*/  BSYNC.RECONVERGENT B0 ;  /* 0x0000000000007941 */ /* 0x000fea0003800200 */
.L_x_21131:
        /* <DEDUP_REMOVED lines=10> */
.L_x_21095:
        /* <DEDUP_REMOVED lines=16> */
.L_x_21139:
        /* <DEDUP_REMOVED lines=13> */
.L_x_21141:
[----:B------:R-:W-:Y:S05]  /*a7c0*/  BSYNC.RECONVERGENT B1 ;  /* 0x0000000000017941 */ /* 0x000fea0003800200 */
.L_x_21140:
        /* <DEDUP_REMOVED lines=55> */
[----:B------:R-:W-:Y:S01]  /*ab40*/  HFMA2 R142, -RZ, RZ, 0, 0 ;  /* 0x00000000ff8e7431 */ /* 0x000fe200000001ff */
[----:B------:R-:W-:Y:S01]  /*ab50*/  MOV R176, R150 ;  /* 0x0000009600b07202 */ /* 0x000fe20000000f00 */
[----:B------:R-:W-:-:S05]  /*ab60*/  VIADD R141, R3, 0x96a522ad ;  /* 0x96a522ad038d7836 */ /* 0x000fca0000000000 */
[----:B------:R-:W-:Y:S01]  /*ab70*/  LOP3.LUT R178, R141, R178, R149, 0x96, !PT ;  /* 0x000000b28db27212 */ /* 0x000fe200078e9695 */
[----:B------:R-:W-:-:S07]  /*ab80*/  IMAD.MOV.U32 R141, RZ, RZ, R140 ;  /* 0x000000ffff8d7224 */ /* 0x000fce00078e008c */
.L_x_21138:
[----:B------:R-:W-:Y:S05]  /*ab90*/  BSYNC.RECONVERGENT B0 ;  /* 0x0000000000007941 */ /* 0x000fea0003800200 */
.L_x_21137:
        /* <DEDUP_REMOVED lines=9> */
[----:B------:R-:W-:Y:S01]  /*ac30*/  FSETP.GTU.FTZ.AND P1, PT, R141, R190, PT ;  /* 0x000000be8d00720b */ /* 0x000fe20003f3c000 */
[----:B------:R-:W-:Y:S01]  /*ac40*/  FMUL.FTZ R141, R140, R191 ;  /* 0x000000bf8c8d7220 */ /* 0x000fe20000410000 */
[----:B------:R-:W-:-:S02]  /*ac50*/  IMAD.MOV.U32 R140, RZ, RZ, R176 ;  /* 0x000000ffff8c7224 */ /* 0x000fc400078e00b0 */
[----:B------:R-:W-:Y:S02]  /*ac60*/  PLOP3.LUT P3, PT, P1, PT, PT, 0x8, 0x80 ;  /* 0x000000000080781c */ /* 0x000fe40000f6e170 */
[----:B------:R-:W-:-:S11]  /*ac70*/  FSEL R141, R141, RZ, !P1 ;  /* 0x000000ff8d8d7208 */ /* 0x000fd60004800000 */
        /* <DEDUP_REMOVED lines=10> */
.L_x_21144:
        /* <DEDUP_REMOVED lines=13> */
.L_x_21146:
[----:B------:R-:W-:Y:S05]  /*adf0*/  BSYNC.RECONVERGENT B1 ;  /* 0x0000000000017941 */ /* 0x000fea0003800200 */
.L_x_21145:
        /* <DEDUP_REMOVED lines=58> */
[----:B------:R-:W-:Y:S02]  /*b1a0*/  HFMA2 R150, -RZ, RZ, 0, 0 ;  /* 0x00000000ff967431 */ /* 0x000fe400000001ff */
[----:B------:R-:W-:Y:S01]  /*b1b0*/  IMAD.MOV.U32 R176, RZ, RZ, R152 ;  /* 0x000000ffffb07224 */ /* 0x000fe200078e0098 */
[----:B------:R-:W-:-:S07]  /*b1c0*/  LOP3.LUT R178, R143, R178, R151, 0x96, !PT ;  /* 0x000000b28fb27212 */ /* 0x000fce00078e9697 */
.L_x_21143:
[----:B------:R-:W-:Y:S05]  /*b1d0*/  BSYNC.RECONVERGENT B0 ;  /* 0x0000000000007941 */ /* 0x000fea0003800200 */
.L_x_21142:
        /* <DEDUP_REMOVED lines=8> */
[----:B------:R-:W-:Y:S01]  /*b260*/  FSETP.GTU.FTZ.AND P1, PT, R143, R190, PT ;  /* 0x000000be8f00720b */ /* 0x000fe20003f3c000 */
[----:B------:R-:W-:Y:S01]  /*b270*/  FMUL.FTZ R140, R140, R191 ;  /* 0x000000bf8c8c7220 */ /* 0x000fe20000410000 */
[----:B------:R-:W-:Y:S02]  /*b280*/  IMAD.MOV.U32 R143, RZ, RZ, R176 ;  /* 0x000000ffff8f7224 */ /* 0x000fe400078e00b0 */
        /* <DEDUP_REMOVED lines=12> */
.L_x_21149:
        /* <DEDUP_REMOVED lines=13> */
.L_x_21151:
[----:B------:R-:W-:Y:S05]  /*b420*/  BSYNC.RECONVERGENT B1 ;  /* 0x0000000000017941 */ /* 0x000fea0003800200 */
.L_x_21150:
        /* <DEDUP_REMOVED lines=41> */
[----:B------:R-:W-:-:S03]  /*b6c0*/  IADD3 R143, PT, PT, R3, 0x1fd5c5a3, RZ ;  /* 0x1fd5c5a3038f7810 */ /* 0x000fc60007ffe0ff */
[C---:B------:R-:W-:Y:S01]  /*b6d0*/  VIADD R149, R2.reuse, 0x5384540f ;  /* 0x5384540f02957836 */ /* 0x040fe20000000000 */
        /* <DEDUP_REMOVED lines=8> */
[----:B------:R-:W-:Y:S01]  /*b760*/  IMAD.WIDE.U32 R152, R143, -0x2daee0ad, RZ ;  /* 0xd2511f538f987825 */ /* 0x000fe200078e00ff */
[----:B------:R-:W-:Y:S02]  /*b770*/  IADD3 R143, PT, PT, R3, -0x695add53, RZ ;  /* 0x96a522ad038f7810 */ /* 0x000fe40007ffe0ff */
[----:B------:R-:W-:Y:S01]  /*b780*/  LOP3.LUT R154, R149, R154, R179, 0x96, !PT ;  /* 0x0000009a959a7212 */ /* 0x000fe200078e96b3 */
[----:B------:R-:W-:Y:S01]  /*b790*/  VIADD R179, R2, 0x8ff34781 ;  /* 0x8ff3478102b37836 */ /* 0x000fe20000000000 */
[----:B------:R-:W-:Y:S02]  /*b7a0*/  LOP3.LUT R178, R143, R178, R153, 0x96, !PT ;  /* 0x000000b28fb27212 */ /* 0x000fe400078e9699 */
[----:B------:R-:W-:Y:S01]  /*b7b0*/  MOV R143, R148 ;  /* 0x00000094008f7202 */ /* 0x000fe20000000f00 */
[----:B------:R-:W-:-:S04]  /*b7c0*/  IMAD.WIDE.U32 R154, R154, -0x326172a9, RZ ;  /* 0xcd9e8d579a9a7825 */ /* 0x000fc800078e00ff */
[----:B------:R-:W-:Y:S01]  /*b7d0*/  IMAD.MOV.U32 R176, RZ, RZ, R154 ;  /* 0x000000ffffb07224 */ /* 0x000fe200078e009a */
[----:B------:R-:W-:Y:S01]  /*b7e0*/  LOP3.LUT R179, R179, R150, R155, 0x96, !PT ;  /* 0x00000096b3b37212 */ /* 0x000fe200078e969b */
[----:B------:R-:W-:-:S07]  /*b7f0*/  IMAD.MOV.U32 R148, RZ, RZ, R152 ;  /* 0x000000ffff947224 */ /* 0x000fce00078e0098 */
.L_x_21148:
[----:B------:R-:W-:Y:S05]  /*b800*/  BSYNC.RECONVERGENT B0 ;  /* 0x0000000000007941 */ /* 0x000fea0003800200 */
.L_x_21147:
        /* <DEDUP_REMOVED lines=22> */
.L_x_21154:
        /* <DEDUP_REMOVED lines=13> */
.L_x_21156:
[----:B------:R-:W-:Y:S05]  /*ba40*/  BSYNC.RECONVERGENT B1 ;  /* 0x0000000000017941 */ /* 0x000fea0003800200 */
.L_x_21155:
        /* <DEDUP_REMOVED lines=57> */
[----:B------:R-:W-:Y:S02]  /*bde0*/  IMAD.MOV.U32 R148, RZ, RZ, R150 ;  /* 0x000000ffff947224 */ /* 0x000fe400078e0096 */
[----:B------:R-:W-:Y:S02]  /*bdf0*/  HFMA2 R150, -RZ, RZ, 0, 0 ;  /* 0x00000000ff967431 */ /* 0x000fe400000001ff */
[----:B------:R-:W-:Y:S01]  /*be00*/  IMAD.MOV.U32 R176, RZ, RZ, R152 ;  /* 0x000000ffffb07224 */ /* 0x000fe200078e0098 */
[----:B------:R-:W-:-:S07]  /*be10*/  LOP3.LUT R178, R145, R178, R151, 0x96, !PT ;  /* 0x000000b291b27212 */ /* 0x000fce00078e9697 */
.L_x_21153:
[----:B------:R-:W-:Y:S05]  /*be20*/  BSYNC.RECONVERGENT B0 ;  /* 0x0000000000007941 */ /* 0x000fea0003800200 */
.L_x_21152:
        /* <DEDUP_REMOVED lines=21> */
.L_x_21159:
        /* <DEDUP_REMOVED lines=13> */
.L_x_21161:
[----:B------:R-:W-:Y:S05]  /*c050*/  BSYNC.RECONVERGENT B1 ;  /* 0x0000000000017941 */ /* 0x000fea0003800200 */
.L_x_21160:
        /* <DEDUP_REMOVED lines=56> */
[----:B------:R-:W-:Y:S02]  /*c3e0*/  IADD3 R145, PT, PT, R3, -0x695add53, RZ ;  /* 0x96a522ad03917810 */ /* 0x000fe40007ffe0ff */
[----:B------:R-:W-:Y:S01]  /*c3f0*/  LOP3.LUT R179, R179, R150, R155, 0x96, !PT ;  /* 0x00000096b3b37212 */ /* 0x000fe200078e969b */
[----:B------:R-:W-:Y:S01]  /*c400*/  IMAD.MOV.U32 R176, RZ, RZ, R154 ;  /* 0x000000ffffb07224 */ /* 0x000fe200078e009a */
[----:B------:R-:W-:Y:S01]  /*c410*/  LOP3.LUT R178, R145, R178, R153, 0x96, !PT ;  /* 0x000000b291b27212 */ /* 0x000fe200078e9699 */
[----:B------:R-:W-:-:S07]  /*c420*/  IMAD.MOV.U32 R148, RZ, RZ, R152 ;  /* 0x000000ffff947224 */ /* 0x000fce00078e0098 */
.L_x_21158:
[----:B------:R-:W-:Y:S05]  /*c430*/  BSYNC.RECONVERGENT B0 ;  /* 0x0000000000007941 */ /* 0x000fea0003800200 */
.L_x_21157:
        /* <DEDUP_REMOVED lines=22> */
.L_x_21164:
        /* <DEDUP_REMOVED lines=13> */
.L_x_21166:
[----:B------:R-:W-:Y:S05]  /*c670*/  BSYNC.RECONVERGENT B1 ;  /* 0x0000000000017941 */ /* 0x000fea0003800200 */
.L_x_21165:
        /* <DEDUP_REMOVED lines=57> */
[----:B------:R-:W-:Y:S02]  /*ca10*/  IMAD.MOV.U32 R148, RZ, RZ, R152 ;  /* 0x000000ffff947224 */ /* 0x000fe400078e0098 */
[----:B------:R-:W-:Y:S02]  /*ca20*/  HFMA2 R152, -RZ, RZ, 0, 0 ;  /* 0x00000000ff987431 */ /* 0x000fe400000001ff */
[----:B------:R-:W-:Y:S01]  /*ca30*/  IMAD.MOV.U32 R176, RZ, RZ, R154 ;  /* 0x000000ffffb07224 */ /* 0x000fe200078e009a */
[----:B------:R-:W-:-:S07]  /*ca40*/  LOP3.LUT R178, R149, R178, R153, 0x96, !PT ;  /* 0x000000b295b27212 */ /* 0x000fce00078e9699 */
.L_x_21163:
[----:B------:R-:W-:Y:S05]  /*ca50*/  BSYNC.RECONVERGENT B0 ;  /* 0x0000000000007941 */ /* 0x000fea0003800200 */
.L_x_21162:
        /* <DEDUP_REMOVED lines=21> */
.L_x_21169:
        /* <DEDUP_REMOVED lines=13> */
.L_x_21171:
[----:B------:R-:W-:Y:S05]  /*cc80*/  BSYNC.RECONVERGENT B1 ;  /* 0x0000000000017941 */ /* 0x000fea0003800200 */
.L_x_21170:
        /* <DEDUP_REMOVED lines=61> */
.L_x_21168:
[----:B------:R-:W-:Y:S05]  /*d060*/  BSYNC.RECONVERGENT B0 ;  /* 0x0000000000007941 */ /* 0x000fea0003800200 */
.L_x_21167:
        /* <DEDUP_REMOVED lines=22> */
.L_x_21174:
        /* <DEDUP_REMOVED lines=15> */
.L_x_21176:
[----:B------:R-:W-:Y:S05]  /*d2c0*/  BSYNC.RECONVERGENT B1 ;  /* 0x0000000000017941 */ /* 0x000fea0003800200 */
.L_x_21175:
        /* <DEDUP_REMOVED lines=58> */
[----:B------:R-:W-:Y:S01]  /*d670*/  MOV R150, R148 ;  /* 0x0000009400967202 */ /* 0x000fe20000000f00 */
[----:B------:R-:W-:Y:S01]  /*d680*/  IMAD.MOV.U32 R148, RZ, RZ, R152 ;  /* 0x000000ffff947224 */ /* 0x000fe200078e0098 */
[----:B------:R-:W-:-:S07]  /*d690*/  LOP3.LUT R178, R149, R178, R153, 0x96, !PT ;  /* 0x000000b295b27212 */ /* 0x000fce00078e9699 */
.L_x_21173:
[----:B------:R-:W-:Y:S05]  /*d6a0*/  BSYNC.RECONVERGENT B0 ;  /* 0x0000000000007941 */ /* 0x000fea0003800200 */
.L_x_21172:
        /* <DEDUP_REMOVED lines=16> */
.L_x_21136:
[----:B------:R-:W0:Y:S01]  /*d7b0*/  @P0 LDC.64 R158, c[0x0][0x3a0] ;  /* 0x0000e800ff9e0b82 */ /* 0x000e220000000a00 */
[----:B------:R-:W-:Y:S01]  /*d7c0*/  SEL R152, RZ, 0x10000, !P5 ;  /* 0x00010000ff987807 */ /* 0x000fe20006800000 */
[----:B------:R-:W-:Y:S01]  /*d7d0*/  IMAD.WIDE.U32 R156, R185, 0x8, R172 ;  /* 0x00000008b99c7825 */ /* 0x000fe200078e00ac */
[C---:B------:R-:W-:Y:S02]  /*d7e0*/  LOP3.LUT P5, RZ, R192.reuse, 0x2, RZ, 0xc0, !PT ;  /* 0x00000002c0ff7812 */ /* 0x040fe400078ac0ff */
[----:B------:R-:W-:Y:S02]  /*d7f0*/  SEL R153, RZ, 0x1000000, !P6 ;  /* 0x01000000ff997807 */ /* 0x000fe40007000000 */
[----:B------:R-:W-:Y:S02]  /*d800*/  SEL R161, RZ, 0x100, !P4 ;  /* 0x00000100ffa17807 */ /* 0x000fe40006000000 */
[----:B------:R-:W-:Y:S02]  /*d810*/  LOP3.LUT P6, RZ, R192, 0x4, RZ, 0xc0, !PT ;  /* 0x00000004c0ff7812 */ /* 0x000fe400078cc0ff */
[----:B------:R-:W-:-:S02]  /*d820*/  SEL R151, RZ, 0x1000000, !P2 ;  /* 0x01000000ff977807 */ /* 0x000fc40005000000 */
[----:B------:R-:W-:Y:S02]  /*d830*/  SEL R150, RZ, 0x10000, !P1 ;  /* 0x00010000ff967807 */ /* 0x000fe40004800000 */
[----:B------:R-:W-:Y:S02]  /*d840*/  SEL R149, RZ, 0x100, !P5 ;  /* 0x00000100ff957807 */ /* 0x000fe40006800000 */
[----:B------:R-:W-:Y:S02]  /*d850*/  LOP3.LUT R161, R161, R153, R152, 0xfe, !PT ;  /* 0x00000099a1a17212 */ /* 0x000fe400078efe98 */
[----:B------:R-:W-:Y:S02]  /*d860*/  SEL R160, RZ, 0x1, !P3 ;  /* 0x00000001ffa07807 */ /* 0x000fe40005800000 */
[----:B------:R-:W-:Y:S01]  /*d870*/  LOP3.LUT R149, R149, R151, R150, 0xfe, !PT ;  /* 0x0000009795957212 */ /* 0x000fe200078efe96 */
[----:B------:R-:W-:Y:S01]  /*d880*/  IMAD.WIDE.U32 R150, R185, 0x20, R174 ;  /* 0x00000020b9967825 */ /* 0x000fe200078e00ae */
[----:B------:R-:W-:-:S02]  /*d890*/  SEL R152, RZ, 0x1, !P6 ;  /* 0x00000001ff987807 */ /* 0x000fc40007000000 */
[----:B------:R-:W-:Y:S02]  /*d8a0*/  IADD3 R187, PT, PT, R183, 0x40, RZ ;  /* 0x00000040b7bb7810 */ /* 0x000fe40007ffe0ff */
[----:B------:R-:W-:Y:S01]  /*d8b0*/  LOP3.LUT R161, R161, R160, RZ, 0xfc, !PT ;  /* 0x000000a0a1a17212 */ /* 0x000fe200078efcff */
[----:B------:R1:W-:Y:S01]  /*d8c0*/  STG.E.128 desc[UR6][R150.64], R140 ;  /* 0x0000008c96007986 */ /* 0x0003e2000c101d06 */
[----:B------:R-:W-:Y:S01]  /*d8d0*/  LOP3.LUT R160, R149, R152, RZ, 0xfc, !PT ;  /* 0x0000009895a07212 */ /* 0x000fe200078efcff */
[C---:B------:R-:W-:Y:S02]  /*d8e0*/  IMAD.WIDE.U32 R152, R187.reuse, 0x10, R164 ;  /* 0x00000010bb987825 */ /* 0x040fe400078e00a4 */
[----:B------:R1:W-:Y:S02]  /*d8f0*/  STG.E.128 desc[UR6][R150.64+0x10], R144 ;  /* 0x0000109096007986 */ /* 0x0003e4000c101d06 */
[----:B0-----:R-:W-:Y:S02]  /*d900*/  @P0 IMAD.WIDE.U32 R158, R187, 0x20, R158 ;  /* 0x00000020bb9e0825 */ /* 0x001fe400078e009e */
        /* <DEDUP_REMOVED lines=21> */
.L_x_21180:
        /* <DEDUP_REMOVED lines=13> */
.L_x_21182:
[----:B------:R-:W-:Y:S05]  /*db30*/  BSYNC.RECONVERGENT B1 ;  /* 0x0000000000017941 */ /* 0x000fea0003800200 */
.L_x_21181:
        /* <DEDUP_REMOVED lines=60> */
.L_x_21179:
[----:B------:R-:W-:Y:S05]  /*df00*/  BSYNC.RECONVERGENT B0 ;  /* 0x0000000000007941 */ /* 0x000fea0003800200 */
.L_x_21178:
        /* <DEDUP_REMOVED lines=11> */
[----:B------:R-:W-:-:S02]  /*dfc0*/  MOV R150, R176 ;  /* 0x000000b000967202 */ /* 0x000fc40000000f00 */
        /* <DEDUP_REMOVED lines=13> */
.L_x_21185:
        /* <DEDUP_REMOVED lines=13> */
.L_x_21187:
[----:B------:R-:W-:Y:S05]  /*e170*/  BSYNC.RECONVERGENT B1 ;  /* 0x0000000000017941 */ /* 0x000fea0003800200 */
.L_x_21186:
        /* <DEDUP_REMOVED lines=54> */
[----:B------:R-:W-:Y:S01]  /*e4e0*/  IMAD.WIDE.U32 R158, R149, -0x2daee0ad, RZ ;  /* 0xd2511f53959e7825 */ /* 0x000fe200078e00ff */
[----:B------:R-:W-:-:S03]  /*e4f0*/  MOV R176, R160 ;  /* 0x000000a000b07202 */ /* 0x000fc60000000f00 */
[----:B------:R-:W-:Y:S02]  /*e500*/  VIADD R149, R3, 0x96a522ad ;  /* 0x96a522ad03957836 */ /* 0x000fe40000000000 */
[----:B------:R-:W-:Y:S01]  /*e510*/  IMAD.MOV.U32 R150, RZ, RZ, R156 ;  /* 0x000000ffff967224 */ /* 0x000fe200078e009c */
[----:B------:R-:W-:Y:S01]  /*e520*/  MOV R156, R158 ;  /* 0x0000009e009c7202 */ /* 0x000fe20000000f00 */
[----:B------:R-:W-:Y:S01]  /*e530*/  IMAD.MOV.U32 R158, RZ, RZ, RZ ;  /* 0x000000ffff9e7224 */ /* 0x000fe200078e00ff */
[----:B------:R-:W-:-:S07]  /*e540*/  LOP3.LUT R178, R149, R178, R159, 0x96, !PT ;  /* 0x000000b295b27212 */ /* 0x000fce00078e969f */
.L_x_21184:
[----:B------:R-:W-:Y:S05]  /*e550*/  BSYNC.RECONVERGENT B0 ;  /* 0x0000000000007941 */ /* 0x000fea0003800200 */
.L_x_21183:
        /* <DEDUP_REMOVED lines=24> */
.L_x_21190:
        /* <DEDUP_REMOVED lines=13> */
.L_x_21192:
[----:B------:R-:W-:Y:S05]  /*e7b0*/  BSYNC.RECONVERGENT B1 ;  /* 0x0000000000017941 */ /* 0x000fea0003800200 */
.L_x_21191:
        /* <DEDUP_REMOVED lines=58> */
[----:B------:R-:W-:Y:S01]  /*eb60*/  IMAD.MOV.U32 R151, RZ, RZ, R156 ;  /* 0x000000ffff977224 */ /* 0x000fe200078e009c */
[----:B------:R-:W-:Y:S01]  /*eb70*/  MOV R156, R158 ;  /* 0x0000009e009c7202 */ /* 0x000fe20000000f00 */
[----:B------:R-:W-:-:S07]  /*eb80*/  IMAD.MOV.U32 R159, RZ, RZ, RZ ;  /* 0x000000ffff9f7224 */ /* 0x000fce00078e00ff */
.L_x_21189:
[----:B------:R-:W-:Y:S05]  /*eb90*/  BSYNC.RECONVERGENT B0 ;  /* 0x0000000000007941 */ /* 0x000fea0003800200 */
.L_x_21188:
        /* <DEDUP_REMOVED lines=23> */
.L_x_21195:
        /* <DEDUP_REMOVED lines=13> */
.L_x_21197:
[----:B------:R-:W-:Y:S05]  /*ede0*/  BSYNC.RECONVERGENT B1 ;  /* 0x0000000000017941 */ /* 0x000fea0003800200 */
.L_x_21196:
        /* <DEDUP_REMOVED lines=47> */
[----:B------:R-:W-:Y:S01]  /*f0e0*/  LOP3.LUT R158, R151, R158, R163, 0x96, !PT ;  /* 0x0000009e979e7212 */ /* 0x000fe200078e96a3 */
[C---:B------:R-:W-:Y:S01]  /*f0f0*/  VIADD R151, R2.reuse, 0xf1bbcdc8 ;  /* 0xf1bbcdc802977836 */ /* 0x040fe20000000000 */
[----:B------:R-:W-:Y:S01]  /*f100*/  LOP3.LUT R162, R157, R162, R179, 0x96, !PT ;  /* 0x000000a29da27212 */ /* 0x000fe200078e96b3 */
[----:B------:R-:W-:Y:S01]  /*f110*/  IMAD.MOV.U32 R157, RZ, RZ, RZ ;  /* 0x000000ffff9d7224 */ /* 0x000fe200078e00ff */
[----:B------:R-:W-:Y:S01]  /*f120*/  IADD3 R179, PT, PT, R2, -0x700cb87f, RZ ;  /* 0x8ff3478102b37810 */ /* 0x000fe20007ffe0ff */
[----:B------:R-:W-:-:S04]  /*f130*/  IMAD.WIDE.U32 R158, R158, -0x326172a9, RZ ;  /* 0xcd9e8d579e9e7825 */ /* 0x000fc800078e00ff */
[----:B------:R-:W-:Y:S01]  /*f140*/  IMAD.WIDE.U32 R162, R162, -0x326172a9, RZ ;  /* 0xcd9e8d57a2a27825 */ /* 0x000fe200078e00ff */
[----:B------:R-:W-:-:S04]  /*f150*/  LOP3.LUT R151, R151, R166, R159, 0x96, !PT ;  /* 0x000000a697977212 */ /* 0x000fc800078e969f */
[----:B------:R-:W-:Y:S01]  /*f160*/  LOP3.LUT R179, R179, R158, R163, 0x96, !PT ;  /* 0x0000009eb3b37212 */ /* 0x000fe200078e96a3 */
[----:B------:R-:W-:Y:S01]  /*f170*/  IMAD.WIDE.U32 R160, R151, -0x2daee0ad, RZ ;  /* 0xd2511f5397a07825 */ /* 0x000fe200078e00ff */
[----:B------:R-:W-:-:S03]  /*f180*/  MOV R176, R162 ;  /* 0x000000a200b07202 */ /* 0x000fc60000000f00 */
[----:B------:R-:W-:Y:S01]  /*f190*/  VIADD R151, R3, 0x96a522ad ;  /* 0x96a522ad03977836 */ /* 0x000fe20000000000 */
[----:B------:R-:W-:-:S04]  /*f1a0*/  MOV R156, R160 ;  /* 0x000000a0009c7202 */ /* 0x000fc80000000f00 */
[----:B------:R-:W-:-:S07]  /*f1b0*/  LOP3.LUT R178, R151, R178, R161, 0x96, !PT ;  /* 0x000000b297b27212 */ /* 0x000fce00078e96a1 */
.L_x_21194:
[----:B------:R-:W-:Y:S05]  /*f1c0*/  BSYNC.RECONVERGENT B0 ;  /* 0x0000000000007941 */ /* 0x000fea0003800200 */
.L_x_21193:
        /* <DEDUP_REMOVED lines=22> */
.L_x_21200:
        /* <DEDUP_REMOVED lines=13> */
.L_x_21202:
[----:B------:R-:W-:Y:S05]  /*f400*/  BSYNC.RECONVERGENT B1 ;  /* 0x0000000000017941 */ /* 0x000fea0003800200 */
.L_x_21201:
        /* <DEDUP_REMOVED lines=61> */
.L_x_21199:
[----:B------:R-:W-:Y:S05]  /*f7e0*/  BSYNC.RECONVERGENT B0 ;  /* 0x0000000000007941 */ /* 0x000fea0003800200 */
.L_x_21198:
        /* <DEDUP_REMOVED lines=23> */
.L_x_21205:
        /* <DEDUP_REMOVED lines=13> */
.L_x_21207:
[----:B------:R-:W-:Y:S05]  /*fa30*/  BSYNC.RECONVERGENT B1 ;  /* 0x0000000000017941 */ /* 0x000fea0003800200 */
.L_x_21206:
        /* <DEDUP_REMOVED lines=54> */
[----:B------:R-:W-:Y:S01]  /*fda0*/  IMAD.MOV.U32 R159, RZ, RZ, RZ ;  /* 0x000000ffff9f7224 */ /* 0x000fe200078e00ff */
[----:B------:R-:W-:Y:S01]  /*fdb0*/  LOP3.LUT R179, R179, R158, R163, 0x96, !PT ;  /* 0x0000009eb3b37212 */ /* 0x000fe200078e96a3 */
[----:B------:R-:W-:Y:S01]  /*fdc0*/  IMAD.WIDE.U32 R160, R153, -0x2daee0ad, RZ ;  /* 0xd2511f5399a07825 */ /* 0x000fe200078e00ff */
[----:B------:R-:W-:-:S03]  /*fdd0*/  MOV R176, R162 ;  /* 0x000000a200b07202 */ /* 0x000fc60000000f00 */
[----:B------:R-:W-:Y:S01]  /*fde0*/  VIADD R153, R3, 0x96a522ad ;  /* 0x96a522ad03997836 */ /* 0x000fe20000000000 */
[----:B------:R-:W-:-:S04]  /*fdf0*/  MOV R156, R160 ;  /* 0x000000a0009c7202 */ /* 0x000fc80000000f00 */
[----:B------:R-:W-:-:S07]  /*fe00*/  LOP3.LUT R178, R153, R178, R161, 0x96, !PT ;  /* 0x000000b299b27212 */ /* 0x000fce00078e96a1 */
.L_x_21204:
[----:B------:R-:W-:Y:S05]  /*fe10*/  BSYNC.RECONVERGENT B0 ;  /* 0x0000000000007941 */ /* 0x000fea0003800200 */
.L_x_21203:
        /* <DEDUP_REMOVED lines=22> */
.L_x_21210:
        /* <DEDUP_REMOVED lines=13> */
.L_x_21212:
[----:B------:R-:W-:Y:S05]  /*10050*/  BSYNC.RECONVERGENT B1 ;  /* 0x0000000000017941 */ /* 0x000fea0003800200 */
.L_x_21211:
        /* <DEDUP_REMOVED lines=56> */
[----:B------:R-:W-:-:S05]  /*103e0*/  VIADD R157, R3, 0x96a522ad ;  /* 0x96a522ad039d7836 */ /* 0x000fca0000000000 */
[----:B------:R-:W-:Y:S01]  /*103f0*/  LOP3.LUT R178, R157, R178, R161, 0x96, !PT ;  /* 0x000000b29db27212 */ /* 0x000fe200078e96a1 */
[----:B------:R-:W-:Y:S01]  /*10400*/  IMAD.MOV.U32 R157, RZ, RZ, R156 ;  /* 0x000000ffff9d7224 */ /* 0x000fe200078e009c */
[----:B------:R-:W-:Y:S01]  /*10410*/  MOV R156, R160 ;  /* 0x000000a0009c7202 */ /* 0x000fe20000000f00 */
[----:B------:R-:W-:-:S07]  /*10420*/  IMAD.MOV.U32 R160, RZ, RZ, RZ ;  /* 0x000000ffffa07224 */ /* 0x000fce00078e00ff */
.L_x_21209:
[----:B------:R-:W-:Y:S05]  /*10430*/  BSYNC.RECONVERGENT B0 ;  /* 0x0000000000007941 */ /* 0x000fea0003800200 */
.L_x_21208:
        /* <DEDUP_REMOVED lines=23> */
.L_x_21215:
        /* <DEDUP_REMOVED lines=15> */
.L_x_21217:
[----:B------:R-:W-:Y:S05]  /*106a0*/  BSYNC.RECONVERGENT B1 ;  /* 0x0000000000017941 */ /* 0x000fea0003800200 */
.L_x_21216:
        /* <DEDUP_REMOVED lines=59> */
[----:B------:R-:W-:Y:S02]  /*10a60*/  MOV R156, R160 ;  /* 0x000000a0009c7202 */ /* 0x000fe40000000f00 */
[----:B------:R-:W-:-:S07]  /*10a70*/  LOP3.LUT R178, R157, R178, R161, 0x96, !PT ;  /* 0x000000b29db27212 */ /* 0x000fce00078e96a1 */
.L_x_21214:
[----:B------:R-:W-:Y:S05]  /*10a80*/  BSYNC.RECONVERGENT B0 ;  /* 0x0000000000007941 */ /* 0x000fea0003800200 */
.L_x_21213:
        /* <DEDUP_REMOVED lines=10> */
.L_x_21177:
        /* <DEDUP_REMOVED lines=16> */
.L_x_21221:
        /* <DEDUP_REMOVED lines=13> */
.L_x_21223:
[----:B------:R-:W-:Y:S05]  /*10d00*/  BSYNC.RECONVERGENT B1 ;  /* 0x0000000000017941 */ /* 0x000fea0003800200 */
.L_x_21222:
        /* <DEDUP_REMOVED lines=60> */
.L_x_21220:
[----:B------:R-:W-:Y:S05]  /*110d0*/  BSYNC.RECONVERGENT B0 ;  /* 0x0000000000007941 */ /* 0x000fea0003800200 */
.L_x_21219:
[----:B------:R-:W-:Y:S01]  /*110e0*/  I2FP.F32.U32 R149, R149 ;  /* 0x0000009500957245 */ /* 0x000fe20000201000 */
[----:B------:R-:W-:Y:S01]  /*110f0*/  BSSY.RECONVERGENT B0, `(.L_x_21224) ;  /* 0x0000062000007945 */ /* 0x000fe20003800200 */
[----:B------:R-:W-:Y:S01]  /*11100*/  ISETP.NE.AND P2, PT, R150, 0x1, PT ;  /* 0x000000019600780c */ /* 0x000fe20003f45270 */
[----:B------:R-:W-:Y:S01]  /*11110*/  IMAD.MOV.U32 R158, RZ, RZ, 0x2 ;  /* 0x00000002ff9e7424 */ /* 0x000fe200078e00ff */
[----:B-----5:R-:W-:Y:S01]  /*11120*/  SHF.L.U32 R151, R152, 0x10, RZ ;  /* 0x0000001098977819 */ /* 0x020fe200000006ff */
[----:B------:R-:W-:Y:S01]  /*11130*/  FFMA.FTZ R149, R149, R188, 1.1641532182693481445e-10 ;  /* 0x2f00000095957423 */ /* 0x000fe200000100bc */
[----:B------:R-:W-:Y:S02]  /*11140*/  LOP3.LUT R192, R192, 0xfffffffb, RZ, 0xc0, !PT ;  /* 0xfffffffbc0c07812 */ /* 0x000fe400078ec0ff */
[----:B------:R-:W-:Y:S01]  /*11150*/  PRMT R152, R152, 0x7632, R152 ;  /* 0x0000763298987816 */ /* 0x000fe20000000098 */
[----:B------:R-:W-:Y:S01]  /*11160*/  FMUL.FTZ R148, R151, R0 ;  /* 0x0000000097947220 */ /* 0x000fe20000410000 */
[----:B------:R-:W-:-:S03]  /*11170*/  FSETP.GTU.FTZ.AND P1, PT, R149, R190, PT ;  /* 0x000000be9500720b */ /* 0x000fc60003f3c000 */
        /* <DEDUP_REMOVED lines=14> */
.L_x_21226:
        /* <DEDUP_REMOVED lines=13> */
.L_x_21228:
[----:B------:R-:W-:Y:S05]  /*11330*/  BSYNC.RECONVERGENT B1 ;  /* 0x0000000000017941 */ /* 0x000fea0003800200 */
.L_x_21227:
        /* <DEDUP_REMOVED lines=57> */
[----:B------:R-:W-:Y:S02]  /*116d0*/  MOV R176, R160 ;  /* 0x000000a000b07202 */ /* 0x000fe40000000f00 */
[----:B------:R-:W-:Y:S01]  /*116e0*/  MOV R156, R158 ;  /* 0x0000009e009c7202 */ /* 0x000fe20000000f00 */
[----:B------:R-:W-:Y:S01]  /*116f0*/  IMAD.MOV.U32 R158, RZ, RZ, RZ ;  /* 0x000000ffff9e7224 */ /* 0x000fe200078e00ff */
[----:B------:R-:W-:-:S07]  /*11700*/  LOP3.LUT R178, R151, R178, R159, 0x96, !PT ;  /* 0x000000b297b27212 */ /* 0x000fce00078e969f */
.L_x_21225:
[----:B------:R-:W-:Y:S05]  /*11710*/  BSYNC.RECONVERGENT B0 ;  /* 0x0000000000007941 */ /* 0x000fea0003800200 */
.L_x_21224:
[----:B------:R-:W-:Y:S01]  /*11720*/  I2FP.F32.U32 R151, R148 ;  /* 0x0000009400977245 */ /* 0x000fe20000201000 */
[----:B------:R-:W-:Y:S01]  /*11730*/  BSSY.RECONVERGENT B0, `(.L_x_21229) ;  /* 0x0000061000007945 */ /* 0x000fe20003800200 */
[----:B------:R-:W-:Y:S02]  /*11740*/  ISETP.NE.AND P2, PT, R158, 0x1, PT ;  /* 0x000000019e00780c */ /* 0x000fe40003f45270 */
[----:B------:R-:W-:Y:S01]  /*11750*/  SHF.L.U32 R157, R152, 0x10, RZ ;  /* 0x00000010989d7819 */ /* 0x000fe200000006ff */
[----:B------:R-:W-:Y:S01]  /*11760*/  FFMA.FTZ R151, R151, R188, 1.1641532182693481445e-10 ;  /* 0x2f00000097977423 */ /* 0x000fe200000100bc */
[----:B------:R-:W-:Y:S01]  /*11770*/  LOP3.LUT R192, R192, 0xfffffffd, RZ, 0xc0, !PT ;  /* 0xfffffffdc0c07812 */ /* 0x000fe200078ec0ff */
[----:B------:R-:W-:Y:S02]  /*11780*/  IMAD.MOV.U32 R152, RZ, RZ, 0x2 ;  /* 0x00000002ff987424 */ /* 0x000fe400078e00ff */
[----:B------:R-:W-:Y:S01]  /*11790*/  FMUL.FTZ R148, R157, R0 ;  /* 0x000000009d947220 */ /* 0x000fe20000410000 */
[----:B------:R-:W-:-:S02]  /*117a0*/  FSETP.GTU.FTZ.AND P1, PT, R151, R190, PT ;  /* 0x000000be9700720b */ /* 0x000fc40003f3c000 */
[----:B------:R-:W-:Y:S01]  /*117b0*/  MOV R151, R176 ;  /* 0x000000b000977202 */ /* 0x000fe20000000f00 */
[----:B------:R-:W-:Y:S01]  /*117c0*/  FMUL.FTZ R148, R148, R191 ;  /* 0x000000bf94947220 */ /* 0x000fe20000410000 */
[----:B------:R-:W-:-:S04]  /*117d0*/  PLOP3.LUT P3, PT, P1, PT, PT, 0x8, 0x80 ;  /* 0x000000000080781c */ /* 0x000fc80000f6e170 */
        /* <DEDUP_REMOVED lines=11> */
.L_x_21231:
        /* <DEDUP_REMOVED lines=13> */
.L_x_21233:
[----:B------:R-:W-:Y:S05]  /*11960*/  BSYNC.RECONVERGENT B1 ;  /* 0x0000000000017941 */ /* 0x000fea0003800200 */
.L_x_21232:
        /* <DEDUP_REMOVED lines=60> */
[----:B------:R-:W-:-:S07]  /*11d30*/  MOV R156, R160 ;  /* 0x000000a0009c7202 */ /* 0x000fce0000000f00 */
.L_x_21230:
[----:B------:R-:W-:Y:S05]  /*11d40*/  BSYNC.RECONVERGENT B0 ;  /* 0x0000000000007941 */ /* 0x000fea0003800200 */
.L_x_21229:
        /* <DEDUP_REMOVED lines=8> */
[----:B------:R-:W-:-:S03]  /*11dd0*/  FSETP.GTU.FTZ.AND P2, PT, R151, R190, PT ;  /* 0x000000be9700720b */ /* 0x000fc60003f5c000 */
[----:B------:R-:W-:Y:S01]  /*11de0*/  FMUL.FTZ R151, R148, R191 ;  /* 0x000000bf94977220 */ /* 0x000fe20000410000 */
[----:B------:R-:W-:Y:S02]  /*11df0*/  PLOP3.LUT P1, PT, P2, PT, PT, 0x8, 0x80 ;  /* 0x000000000080781c */ /* 0x000fe4000172e170 */
[----:B------:R-:W-:Y:S02]  /*11e00*/  MOV R148, R176 ;  /* 0x000000b000947202 */ /* 0x000fe40000000f00 */
        /* <DEDUP_REMOVED lines=10> */
.L_x_21236:
        /* <DEDUP_REMOVED lines=13> */
.L_x_21238:
[----:B------:R-:W-:Y:S05]  /*11f80*/  BSYNC.RECONVERGENT B1 ;  /* 0x0000000000017941 */ /* 0x000fea0003800200 */
.L_x_21237:
        /* <DEDUP_REMOVED lines=58> */
[----:B------:R-:W-:Y:S01]  /*12330*/  MOV R156, R160 ;  /* 0x000000a0009c7202 */ /* 0x000fe20000000f00 */
[----:B------:R-:W-:-:S03]  /*12340*/  IMAD.MOV.U32 R158, RZ, RZ, RZ ;  /* 0x000000ffff9e7224 */ /* 0x000fc600078e00ff */
[----:B------:R-:W-:-:S07]  /*12350*/  LOP3.LUT R178, R157, R178, R161, 0x96, !PT ;  /* 0x000000b29db27212 */ /* 0x000fce00078e96a1 */
.L_x_21235:
[----:B------:R-:W-:Y:S05]  /*12360*/  BSYNC.RECONVERGENT B0 ;  /* 0x0000000000007941 */ /* 0x000fea0003800200 */
.L_x_21234:
        /* <DEDUP_REMOVED lines=21> */
.L_x_21241:
        /* <DEDUP_REMOVED lines=13> */
.L_x_21243:
[----:B------:R-:W-:Y:S05]  /*12590*/  BSYNC.RECONVERGENT B1 ;  /* 0x0000000000017941 */ /* 0x000fea0003800200 */
.L_x_21242:
        /* <DEDUP_REMOVED lines=61> */
.L_x_21240:
[----:B------:R-:W-:Y:S05]  /*12970*/  BSYNC.RECONVERGENT B0 ;  /* 0x0000000000007941 */ /* 0x000fea0003800200 */
.L_x_21239:
        /* <DEDUP_REMOVED lines=22> */
.L_x_21246:
        /* <DEDUP_REMOVED lines=13> */
.L_x_21248:
[----:B------:R-:W-:Y:S05]  /*12bb0*/  BSYNC.RECONVERGENT B1 ;  /* 0x0000000000017941 */ /* 0x000fea0003800200 */
.L_x_21247:
        /* <DEDUP_REMOVED lines=61> */
.L_x_21245:
[----:B------:R-:W-:Y:S05]  /*12f90*/  BSYNC.RECONVERGENT B0 ;  /* 0x0000000000007941 */ /* 0x000fea0003800200 */
.L_x_21244:
        /* <DEDUP_REMOVED lines=21> */
.L_x_21251:
        /* <DEDUP_REMOVED lines=13> */
.L_x_21253:
[----:B------:R-:W-:Y:S05]  /*131c0*/  BSYNC.RECONVERGENT B1 ;  /* 0x0000000000017941 */ /* 0x000fea0003800200 */
.L_x_21252:
        /* <DEDUP_REMOVED lines=59> */
[----:B------:R-:W-:Y:S01]  /*13580*/  LOP3.LUT R178, R157, R178, R161, 0x96, !PT ;  /* 0x000000b29db27212 */ /* 0x000fe200078e96a1 */
[----:B------:R-:W-:-:S07]  /*13590*/  IMAD.MOV.U32 R161, RZ, RZ, RZ ;  /* 0x000000ffffa17224 */ /* 0x000fce00078e00ff */
.L_x_21250:
[----:B------:R-:W-:Y:S05]  /*135a0*/  BSYNC.RECONVERGENT B0 ;  /* 0x0000000000007941 */ /* 0x000fea0003800200 */
.L_x_21249:
        /* <DEDUP_REMOVED lines=22> */
.L_x_21256:
        /* <DEDUP_REMOVED lines=15> */
.L_x_21258:
[----:B------:R-:W-:Y:S05]  /*13800*/  BSYNC.RECONVERGENT B1 ;  /* 0x0000000000017941 */ /* 0x000fea0003800200 */
.L_x_21257:
        /* <DEDUP_REMOVED lines=61> */
.L_x_21255:
[----:B------:R-:W-:Y:S05]  /*13be0*/  BSYNC.RECONVERGENT B0 ;  /* 0x0000000000007941 */ /* 0x000fea0003800200 */
.L_x_21254:
[----:B------:R-:W-:Y:S02]  /*13bf0*/  I2FP.F32.U32 R157, R158 ;  /* 0x0000009e009d7245 */ /* 0x000fe40000201000 */
[----:B------:R-:W-:Y:S01]  /*13c00*/  SHF.L.U32 R159, R148, 0x10, RZ ;  /* 0x00000010949f7819 */ /* 0x000fe200000006ff */
[----:B------:R-:W-:Y:S01]  /*13c10*/  FMUL.FTZ R148, R149, R24 ;  /* 0x0000001895947220 */ /* 0x000fe20000410000 */
[----:B------:R-:W-:Y:S01]  /*13c20*/  FMUL.FTZ R149, R150, R25 ;  /* 0x0000001996957220 */ /* 0x000fe20000410000 */
        /* <DEDUP_REMOVED lines=8> */
[----:B------:R-:W-:-:S03]  /*13cb0*/  FMUL.FTZ R154, R155, R22 ;  /* 0x000000169b9a7220 */ /* 0x000fc60000410000 */
[----:B------:R-:W-:Y:S02]  /*13cc0*/  FSEL R158, R158, RZ, !P6 ;  /* 0x000000ff9e9e7208 */ /* 0x000fe40007000000 */
[----:B------:R-:W-:-:S03]  /*13cd0*/  PLOP3.LUT P6, PT, P6, PT, PT, 0x8, 0x80 ;  /* 0x000000000080781c */ /* 0x000fc600037ce170 */
[----:B------:R-:W-:-:S10]  /*13ce0*/  FMUL.FTZ R155, R158, R23 ;  /* 0x000000179e9b7220 */ /* 0x000fd40000410000 */
.L_x_21218:
[----:B------:R-:W0:Y:S01]  /*13cf0*/  @P0 LDC.64 R168, c[0x0][0x3a0] ;  /* 0x0000e800ffa80b82 */ /* 0x000e220000000a00 */
[----:B------:R-:W-:Y:S01]  /*13d00*/  SEL R160, RZ, 0x10000, !P5 ;  /* 0x00010000ffa07807 */ /* 0x000fe20006800000 */
[----:B------:R-:W-:Y:S01]  /*13d10*/  VIADD R189, R183, 0x60 ;  /* 0x00000060b7bd7836 */ /* 0x000fe20000000000 */
[C---:B------:R-:W-:Y:S01]  /*13d20*/  LOP3.LUT P5, RZ, R192.reuse, 0x2, RZ, 0xc0, !PT ;  /* 0x00000002c0ff7812 */ /* 0x040fe200078ac0ff */
[----:B------:R-:W-:Y:S01]  /*13d30*/  IMAD.WIDE.U32 R166, R187, 0x8, R172 ;  /* 0x00000008bba67825 */ /* 0x000fe200078e00ac */
        /* <DEDUP_REMOVED lines=11> */
[----:B------:R-:W-:Y:S01]  /*13df0*/  LOP3.LUT R171, R171, R170, RZ, 0xfc, !PT ;  /* 0x000000aaabab7212 */ /* 0x000fe200078efcff */
[----:B0-----:R-:W-:Y:S01]  /*13e00*/  @P0 IMAD.WIDE.U32 R168, R189, 0x20, R168 ;  /* 0x00000020bda80825 */ /* 0x001fe200078e00a8 */
[----:B------:R-:W-:Y:S01]  /*13e10*/  LOP3.LUT R170, R157, R160, RZ, 0xfc, !PT ;  /* 0x000000a09daa7212 */ /* 0x000fe200078efcff */
[----:B------:R0:W-:Y:S02]  /*13e20*/  STG.E.128 desc[UR6][R158.64], R148 ;  /* 0x000000949e007986 */ /* 0x0001e4000c101d06 */
[----:B------:R-:W-:Y:S02]  /*13e30*/  IMAD.WIDE.U32 R160, R189, 0x10, R164 ;  /* 0x00000010bda07825 */ /* 0x000fe400078e00a4 */
[----:B------:R0:W-:Y:S04]  /*13e40*/  STG.E.128 desc[UR6][R158.64+0x10], R152 ;  /* 0x000010989e007986 */ /* 0x0001e8000c101d06 */
[----:B------:R0:W-:Y:S04]  /*13e50*/  STG.E.64 desc[UR6][R166.64], R170 ;  /* 0x000000aaa6007986 */ /* 0x0001e8000c101b06 */
[----:B------:R0:W5:Y:S04]  /*13e60*/  @P0 LDG.E.128 R124, desc[UR6][R168.64] ;  /* 0x00000006a87c0981 */ /* 0x000168000c1e1d00 */
[----:B------:R0:W5:Y:S04]  /*13e70*/  @P0 LDG.E.128 R128, desc[UR6][R168.64+0x10] ;  /* 0x00001006a8800981 */ /* 0x000168000c1e1d00 */
[----:B------:R-:W5:Y:S01]  /*13e80*/  LDG.E.128 R160, desc[UR6][R160.64] ;  /* 0x00000006a0a07981 */ /* 0x000f62000c1e1d00 */
        /* <DEDUP_REMOVED lines=17> */
.L_x_21262:
        /* <DEDUP_REMOVED lines=13> */
.L_x_21264:
[----:B------:R-:W-:Y:S05]  /*14070*/  BSYNC.RECONVERGENT B1 ;  /* 0x0000000000017941 */ /* 0x000fea0003800200 */
.L_x_21263:
        /* <DEDUP_REMOVED lines=58> */
[----:B------:R-:W-:Y:S02]  /*14420*/  HFMA2 R167, -RZ, RZ, 0, 0 ;  /* 0x00000000ffa77431 */ /* 0x000fe400000001ff */
[----:B------:R-:W-:-:S07]  /*14430*/  IMAD.MOV.U32 R157, RZ, RZ, R156 ;  /* 0x000000ffff9d7224 */ /* 0x000fce00078e009c */
.L_x_21261:
[----:B------:R-:W-:Y:S05]  /*14440*/  BSYNC.RECONVERGENT B0 ;  /* 0x0000000000007941 */ /* 0x000fea0003800200 */
.L_x_21260:
        /* <DEDUP_REMOVED lines=8> */
[----:B------:R-:W-:Y:S01]  /*144d0*/  PRMT R160, R160, 0x7632, R160 ;  /* 0x00007632a0a07816 */ /* 0x000fe200000000a0 */
[----:B------:R-:W-:Y:S01]  /*144e0*/  IMAD.MOV.U32 R158, RZ, RZ, R176 ;  /* 0x000000ffff9e7224 */ /* 0x000fe200078e00b0 */
        /* <DEDUP_REMOVED lines=15> */
.L_x_21267:
        /* <DEDUP_REMOVED lines=13> */
.L_x_21269:
[----:B------:R-:W-:Y:S05]  /*146b0*/  BSYNC.RECONVERGENT B1 ;  /* 0x0000000000017941 */ /* 0x000fea0003800200 */
.L_x_21268:
        /* <DEDUP_REMOVED lines=61> */
.L_x_21266:
[----:B------:R-:W-:Y:S05]  /*14a90*/  BSYNC.RECONVERGENT B0 ;  /* 0x0000000000007941 */ /* 0x000fea0003800200 */
.L_x_21265:
[----:B------:R-:W-:Y:S01]  /*14aa0*/  I2FP.F32.U32 R157, R158 ;  /* 0x0000009e009d7245 */ /* 0x000fe20000201000 */
[----:B------:R-:W-:Y:S01]  /*14ab0*/  IMAD.U32 R159, R160, 0x10000, RZ ;  /* 0x00010000a09f7824 */ /* 0x000fe200078e00ff */
[----:B------:R-:W-:Y:S01]  /*14ac0*/  ISETP.NE.AND P2, PT, R168, 0x1, PT ;  /* 0x00000001a800780c */ /* 0x000fe20003f45270 */
[----:B------:R-:W-:Y:S01]  /*14ad0*/  BSSY.RECONVERGENT B0, `(.L_x_21270) ;  /* 0x0000060000007945 */ /* 0x000fe20003800200 */
[----:B------:R-:W-:Y:S01]  /*14ae0*/  LOP3.LUT R192, R192, 0xfffffffd, RZ, 0xc0, !PT ;  /* 0xfffffffdc0c07812 */ /* 0x000fe200078ec0ff */
[----:B------:R-:W-:Y:S01]  /*14af0*/  FFMA.FTZ R157, R157, R188, 1.1641532182693481445e-10 ;  /* 0x2f0000009d9d7423 */ /* 0x000fe200000100bc */
[----:B------:R-:W-:Y:S01]  /*14b00*/  FMUL.FTZ R158, R159, R0 ;  /* 0x000000009f9e7220 */ /* 0x000fe20000410000 */
[----:B------:R-:W-:Y:S02]  /*14b10*/  HFMA2 R169, -RZ, RZ, 0, 1.1920928955078125e-07 ;  /* 0x00000002ffa97431 */ /* 0x000fe400000001ff */
        /* <DEDUP_REMOVED lines=16> */
.L_x_21272:
        /* <DEDUP_REMOVED lines=13> */
.L_x_21274:
[----:B------:R-:W-:Y:S05]  /*14cf0*/  BSYNC.RECONVERGENT B1 ;  /* 0x0000000000017941 */ /* 0x000fea0003800200 */
.L_x_21273:
        /* <DEDUP_REMOVED lines=61> */
.L_x_21271:
[----:B------:R-:W-:Y:S05]  /*150d0*/  BSYNC.RECONVERGENT B0 ;  /* 0x0000000000007941 */ /* 0x000fea0003800200 */
.L_x_21270:
[----:B------:R-:W-:Y:S01]  /*150e0*/  I2FP.F32.U32 R159, R159 ;  /* 0x0000009f009f7245 */ /* 0x000fe20000201000 */
[----:B------:R-:W-:Y:S01]  /*150f0*/  IMAD.U32 R167, R161, 0x10000, RZ ;  /* 0x00010000a1a77824 */ /* 0x000fe200078e00ff */
[----:B------:R-:W-:Y:S01]  /*15100*/  ISETP.NE.AND P3, PT, R169, 0x1, PT ;  /* 0x00000001a900780c */ /* 0x000fe20003f65270 */
[----:B------:R-:W-:Y:S01]  /*15110*/  BSSY.RECONVERGENT B0, `(.L_x_21275) ;  /* 0x000005f000007945 */ /* 0x000fe20003800200 */
[----:B------:R-:W-:Y:S01]  /*15120*/  PRMT R161, R161, 0x7632, R161 ;  /* 0x00007632a1a17816 */ /* 0x000fe200000000a1 */
        /* <DEDUP_REMOVED lines=18> */
.L_x_21277:
        /* <DEDUP_REMOVED lines=13> */
.L_x_21279:
[----:B------:R-:W-:Y:S05]  /*15320*/  BSYNC.RECONVERGENT B1 ;  /* 0x0000000000017941 */ /* 0x000fea0003800200 */
.L_x_21278:
        /* <DEDUP_REMOVED lines=61> */
.L_x_21276:
[----:B------:R-:W-:Y:S05]  /*15700*/  BSYNC.RECONVERGENT B0 ;  /* 0x0000000000007941 */ /* 0x000fea0003800200 */
.L_x_21275:
        /* <DEDUP_REMOVED lines=22> */
.L_x_21282:
        /* <DEDUP_REMOVED lines=13> */
.L_x_21284:
[----:B------:R-:W-:Y:S05]  /*15940*/  BSYNC.RECONVERGENT B1 ;  /* 0x0000000000017941 */ /* 0x000fea0003800200 */
.L_x_21283:
        /* <DEDUP_REMOVED lines=56> */
[----:B------:R-:W-:Y:S02]  /*15cd0*/  HFMA2 R168, -RZ, RZ, 0, 0 ;  /* 0x00000000ffa87431 */ /* 0x000fe400000001ff */
[----:B------:R-:W-:Y:S01]  /*15ce0*/  IMAD.MOV.U32 R176, RZ, RZ, R178 ;  /* 0x000000ffffb07224 */ /* 0x000fe200078e00b2 */
[----:B------:R-:W-:Y:S01]  /*15cf0*/  MOV R161, R166 ;  /* 0x000000a600a17202 */ /* 0x000fe20000000f00 */
[----:B------:R-:W-:Y:S01]  /*15d00*/  IMAD.MOV.U32 R166, RZ, RZ, R170 ;  /* 0x000000ffffa67224 */ /* 0x000fe200078e00aa */
[----:B------:R-:W-:-:S07]  /*15d10*/  LOP3.LUT R178, R167, R160, R171, 0x96, !PT ;  /* 0x000000a0a7b27212 */ /* 0x000fce00078e96ab */
.L_x_21281:
[----:B------:R-:W-:Y:S05]  /*15d20*/  BSYNC.RECONVERGENT B0 ;  /* 0x0000000000007941 */ /* 0x000fea0003800200 */
.L_x_21280:
        /* <DEDUP_REMOVED lines=23> */
.L_x_21287:
        /* <DEDUP_REMOVED lines=13> */
.L_x_21289:
[----:B------:R-:W-:Y:S05]  /*15f70*/  BSYNC.RECONVERGENT B1 ;  /* 0x0000000000017941 */ /* 0x000fea0003800200 */
.L_x_21288:
        /* <DEDUP_REMOVED lines=49> */
[----:B------:R-:W-:Y:S01]  /*16290*/  LOP3.LUT R178, R167, R178, R169, 0x96, !PT ;  /* 0x000000b2a7b27212 */ /* 0x000fe200078e96a9 */
[----:B------:R-:W-:Y:S01]  /*162a0*/  HFMA2 R169, -RZ, RZ, 0, 0 ;  /* 0x00000000ffa97431 */ /* 0x000fe200000001ff */
        /* <DEDUP_REMOVED lines=10> */
.L_x_21286:
[----:B------:R-:W-:Y:S05]  /*16350*/  BSYNC.RECONVERGENT B0 ;  /* 0x0000000000007941 */ /* 0x000fea0003800200 */
.L_x_21285:
        /* <DEDUP_REMOVED lines=22> */
.L_x_21292:
        /* <DEDUP_REMOVED lines=13> */
.L_x_21294:
[----:B------:R-:W-:Y:S05]  /*16590*/  BSYNC.RECONVERGENT B1 ;  /* 0x0000000000017941 */ /* 0x000fea0003800200 */
.L_x_21293:
        /* <DEDUP_REMOVED lines=61> */
.L_x_21291:
[----:B------:R-:W-:Y:S05]  /*16970*/  BSYNC.RECONVERGENT B0 ;  /* 0x0000000000007941 */ /* 0x000fea0003800200 */
.L_x_21290:
[----:B------:R-:W-:Y:S01]  /*16980*/  I2FP.F32.U32 R167, R167 ;  /* 0x000000a700a77245 */ /* 0x000fe20000201000 */
[C---:B------:R-:W-:Y:S01]  /*16990*/  IMAD.U32 R169, R163.reuse, 0x10000, RZ ;  /* 0x00010000a3a97824 */ /* 0x040fe200078e00ff */
        /* <DEDUP_REMOVED lines=21> */
.L_x_21297:
        /* <DEDUP_REMOVED lines=15> */
.L_x_21299:
[----:B------:R-:W-:Y:S05]  /*16be0*/  BSYNC.RECONVERGENT B1 ;  /* 0x0000000000017941 */ /* 0x000fea0003800200 */
.L_x_21298:
        /* <DEDUP_REMOVED lines=61> */
.L_x_21296:
[----:B------:R-:W-:Y:S05]  /*16fc0*/  BSYNC.RECONVERGENT B0 ;  /* 0x0000000000007941 */ /* 0x000fea0003800200 */
.L_x_21295:
        /* <DEDUP_REMOVED lines=10> */
.L_x_21259:
        /* <DEDUP_REMOVED lines=16> */
.L_x_21303:
        /* <DEDUP_REMOVED lines=13> */
.L_x_21305:
[----:B------:R-:W-:Y:S05]  /*17240*/  BSYNC.RECONVERGENT B1 ;  /* 0x0000000000017941 */ /* 0x000fea0003800200 */
.L_x_21304:
        /* <DEDUP_REMOVED lines=60> */
.L_x_21302:
[----:B------:R-:W-:Y:S05]  /*17610*/  BSYNC.RECONVERGENT B0 ;  /* 0x0000000000007941 */ /* 0x000fea0003800200 */
.L_x_21301:
        /* <DEDUP_REMOVED lines=24> */
.L_x_21308:
        /* <DEDUP_REMOVED lines=13> */
.L_x_21310:
[----:B------:R-:W-:Y:S05]  /*17870*/  BSYNC.RECONVERGENT B1 ;  /* 0x0000000000017941 */ /* 0x000fea0003800200 */
.L_x_21309:
        /* <DEDUP_REMOVED lines=59> */
[----:B------:R-:W-:Y:S01]  /*17c30*/  LOP3.LUT R178, R167, R158, R171, 0x96, !PT ;  /* 0x0000009ea7b27212 */ /* 0x000fe200078e96ab */
[----:B------:R-:W-:-:S07]  /*17c40*/  IMAD.MOV.U32 R166, RZ, RZ, R170 ;  /* 0x000000ffffa67224 */ /* 0x000fce00078e00aa */
.L_x_21307:
[----:B------:R-:W-:Y:S05]  /*17c50*/  BSYNC.RECONVERGENT B0 ;  /* 0x0000000000007941 */ /* 0x000fea0003800200 */
.L_x_21306:
        /* <DEDUP_REMOVED lines=23> */
.L_x_21313:
        /* <DEDUP_REMOVED lines=13> */
.L_x_21315:
[----:B------:R-:W-:Y:S05]  /*17ea0*/  BSYNC.RECONVERGENT B1 ;  /* 0x0000000000017941 */ /* 0x000fea0003800200 */
.L_x_21314:
        /* <DEDUP_REMOVED lines=60> */
[----:B------:R-:W-:-:S07]  /*18270*/  IMAD.MOV.U32 R166, RZ, RZ, R196 ;  /* 0x000000ffffa67224 */ /* 0x000fce00078e00c4 */
.L_x_21312:
[----:B------:R-:W-:Y:S05]  /*18280*/  BSYNC.RECONVERGENT B0 ;  /* 0x0000000000007941 */ /* 0x000fea0003800200 */
.L_x_21311:
        /* <DEDUP_REMOVED lines=22> */
.L_x_21318:
        /* <DEDUP_REMOVED lines=13> */
.L_x_21320:
[----:B------:R-:W-:Y:S05]  /*184c0*/  BSYNC.RECONVERGENT B1 ;  /* 0x0000000000017941 */ /* 0x000fea0003800200 */
.L_x_21319:
        /* <DEDUP_REMOVED lines=61> */
.L_x_21317:
[----:B------:R-:W-:Y:S05]  /*188a0*/  BSYNC.RECONVERGENT B0 ;  /* 0x0000000000007941 */ /* 0x000fea0003800200 */
.L_x_21316:
        /* <DEDUP_REMOVED lines=21> */
.L_x_21323:
        /* <DEDUP_REMOVED lines=13> */
.L_x_21325:
[----:B------:R-:W-:Y:S05]  /*18ad0*/  BSYNC.RECONVERGENT B1 ;  /* 0x0000000000017941 */ /* 0x000fea0003800200 */
.L_x_21324:
        /* <DEDUP_REMOVED lines=60> */
[----:B------:R-:W-:-:S07]  /*18ea0*/  IMAD.MOV.U32 R166, RZ, RZ, R196 ;  /* 0x000000ffffa67224 */ /* 0x000fce00078e00c4 */
.L_x_21322:
[----:B------:R-:W-:Y:S05]  /*18eb0*/  BSYNC.RECONVERGENT B0 ;  /* 0x0000000000007941 */ /* 0x000fea0003800200 */
.L_x_21321:
        /* <DEDUP_REMOVED lines=22> */
.L_x_21328:
        /* <DEDUP_REMOVED lines=13> */
.L_x_21330:
[----:B------:R-:W-:Y:S05]  /*190f0*/  BSYNC.RECONVERGENT B1 ;  /* 0x0000000000017941 */ /* 0x000fea0003800200 */
.L_x_21329:
        /* <DEDUP_REMOVED lines=61> */
.L_x_21327:
[----:B------:R-:W-:Y:S05]  /*194d0*/  BSYNC.RECONVERGENT B0 ;  /* 0x0000000000007941 */ /* 0x000fea0003800200 */
.L_x_21326:
        /* <DEDUP_REMOVED lines=21> */
.L_x_21333:
        /* <DEDUP_REMOVED lines=13> */
.L_x_21335:
[----:B------:R-:W-:Y:S05]  /*19700*/  BSYNC.RECONVERGENT B1 ;  /* 0x0000000000017941 */ /* 0x000fea0003800200 */
.L_x_21334:
        /* <DEDUP_REMOVED lines=54> */
[----:B------:R-:W-:Y:S02]  /*19a70*/  HFMA2 R171, -RZ, RZ, 0, 0 ;  /* 0x00000000ffab7431 */ /* 0x000fe400000001ff */
[----:B------:R-:W-:Y:S01]  /*19a80*/  IMAD.WIDE.U32 R196, R196, -0x2daee0ad, RZ ;  /* 0xd2511f53c4c47825 */ /* 0x000fe200078e00ff */
[----:B------:R-:W-:-:S03]  /*19a90*/  LOP3.LUT R179, R167, R170, R179, 0x96, !PT ;  /* 0x000000aaa7b37212 */ /* 0x000fc600078e96b3 */
[----:B------:R-:W-:Y:S01]  /*19aa0*/  IMAD.MOV.U32 R176, RZ, RZ, R178 ;  /* 0x000000ffffb07224 */ /* 0x000fe200078e00b2 */
[----:B------:R-:W-:Y:S02]  /*19ab0*/  LOP3.LUT R178, R169, R168, R197, 0x96, !PT ;  /* 0x000000a8a9b27212 */ /* 0x000fe400078e96c5 */
[----:B------:R-:W-:Y:S01]  /*19ac0*/  MOV R168, R166 ;  /* 0x000000a600a87202 */ /* 0x000fe20000000f00 */
[----:B------:R-:W-:-:S07]  /*19ad0*/  IMAD.MOV.U32 R166, RZ, RZ, R196 ;  /* 0x000000ffffa67224 */ /* 0x000fce00078e00c4 */
.L_x_21332:
[----:B------:R-:W-:Y:S05]  /*19ae0*/  BSYNC.RECONVERGENT B0 ;  /* 0x0000000000007941 */ /* 0x000fea0003800200 */
.L_x_21331:
        /* <DEDUP_REMOVED lines=22> */
.L_x_21338:
        /* <DEDUP_REMOVED lines=15> */
.L_x_21340:
[----:B------:R-:W-:Y:S05]  /*19d40*/  BSYNC.RECONVERGENT B1 ;  /* 0x0000000000017941 */ /* 0x000fea0003800200 */
.L_x_21339:
        /* <DEDUP_REMOVED lines=61> */
.L_x_21337:
[----:B------:R-:W-:Y:S05]  /*1a120*/  BSYNC.RECONVERGENT B0 ;  /* 0x0000000000007941 */ /* 0x000fea0003800200 */
.L_x_21336:
        /* <DEDUP_REMOVED lines=16> */
.L_x_21300:
        /* <DEDUP_REMOVED lines=14> */
[----:B------:R-:W-:Y:S02]  /*1a310*/  LOP3.LUT R167, R167, R169, R168, 0xfe, !PT ;  /* 0x000000a9a7a77212 */ /* 0x000fe400078efea8 */
[----:B------:R-:W-:Y:S02]  /*1a320*/  SEL R202, RZ, 0x1, !P3 ;  /* 0x00000001ffca7807 */ /* 0x000fe40005800000 */
[----:B------:R-:W-:Y:S02]  /*1a330*/  SEL R168, RZ, 0x1, !P6 ;  /* 0x00000001ffa87807 */ /* 0x000fe40007000000 */
[----:B------:R-:W-:-:S02]  /*1a340*/  IADD3 R193, PT, PT, R183, 0x80, RZ ;  /* 0x00000080b7c17810 */ /* 0x000fc40007ffe0ff */
[----:B------:R-:W-:Y:S02]  /*1a350*/  LOP3.LUT R203, R203, R202, RZ, 0xfc, !PT ;  /* 0x000000cacbcb7212 */ /* 0x000fe400078efcff */
[----:B------:R-:W-:Y:S01]  /*1a360*/  LOP3.LUT R202, R167, R168, RZ, 0xfc, !PT ;  /* 0x000000a8a7ca7212 */ /* 0x000fe200078efcff */
[----:B------:R-:W-:-:S04]  /*1a370*/  IMAD.WIDE.U32 R168, R193, 0x10, R164 ;  /* 0x00000010c1a87825 */ /* 0x000fc800078e00a4 */
[----:B0-----:R-:W-:Y:S01]  /*1a380*/  @P0 IMAD.WIDE.U32 R200, R193, 0x20, R200 ;  /* 0x00000020c1c80825 */ /* 0x001fe200078e00c8 */
        /* <DEDUP_REMOVED lines=21> */
.L_x_21344:
        /* <DEDUP_REMOVED lines=13> */
.L_x_21346:
[----:B------:R-:W-:Y:S05]  /*1a5b0*/  BSYNC.RECONVERGENT B1 ;  /* 0x0000000000017941 */ /* 0x000fea0003800200 */
.L_x_21345:
        /* <DEDUP_REMOVED lines=57> */
[----:B------:R-:W-:Y:S01]  /*1a950*/  MOV R184, R196 ;  /* 0x000000c400b87202 */ /* 0x000fe20000000f00 */
[----:B------:R-:W-:Y:S01]  /*1a960*/  HFMA2 R196, -RZ, RZ, 0, 0 ;  /* 0x00000000ffc47431 */ /* 0x000fe200000001ff */
[----:B------:R-:W-:Y:S01]  /*1a970*/  LOP3.LUT R178, R165, R178, R197, 0x96, !PT ;  /* 0x000000b2a5b27212 */ /* 0x000fe200078e96c5 */
[----:B------:R-:W-:-:S07]  /*1a980*/  IMAD.MOV.U32 R164, RZ, RZ, R166 ;  /* 0x000000ffffa47224 */ /* 0x000fce00078e00a6 */
.L_x_21343:
[----:B------:R-:W-:Y:S05]  /*1a990*/  BSYNC.RECONVERGENT B0 ;  /* 0x0000000000007941 */ /* 0x000fea0003800200 */
.L_x_21342:
        /* <DEDUP_REMOVED lines=25> */
.L_x_21349:
        /* <DEDUP_REMOVED lines=13> */
.L_x_21351:
[----:B------:R-:W-:Y:S05]  /*1ac00*/  BSYNC.RECONVERGENT B1 ;  /* 0x0000000000017941 */ /* 0x000fea0003800200 */
.L_x_21350:
        /* <DEDUP_REMOVED lines=61> */
.L_x_21348:
[----:B------:R-:W-:Y:S05]  /*1afe0*/  BSYNC.RECONVERGENT B0 ;  /* 0x0000000000007941 */ /* 0x000fea0003800200 */
.L_x_21347:
        /* <DEDUP_REMOVED lines=22> */
.L_x_21354:
        /* <DEDUP_REMOVED lines=13> */
.L_x_21356:
[----:B------:R-:W-:Y:S05]  /*1b220*/  BSYNC.RECONVERGENT B1 ;  /* 0x0000000000017941 */ /* 0x000fea0003800200 */
.L_x_21355:
        /* <DEDUP_REMOVED lines=61> */
.L_x_21353:
[----:B------:R-:W-:Y:S05]  /*1b600*/  BSYNC.RECONVERGENT B0 ;  /* 0x0000000000007941 */ /* 0x000fea0003800200 */
.L_x_21352:
        /* <DEDUP_REMOVED lines=23> */
.L_x_21359:
        /* <DEDUP_REMOVED lines=13> */
.L_x_21361:
[----:B------:R-:W-:Y:S05]  /*1b850*/  BSYNC.RECONVERGENT B1 ;  /* 0x0000000000017941 */ /* 0x000fea0003800200 */
.L_x_21360:
        /* <DEDUP_REMOVED lines=60> */
[----:B------:R-:W-:-:S07]  /*1bc20*/  IMAD.MOV.U32 R184, RZ, RZ, R198 ;  /* 0x000000ffffb87224 */ /* 0x000fce00078e00c6 */
.L_x_21358:
[----:B------:R-:W-:Y:S05]  /*1bc30*/  BSYNC.RECONVERGENT B0 ;  /* 0x0000000000007941 */ /* 0x000fea0003800200 */
.L_x_21357:
        /* <DEDUP_REMOVED lines=22> */
.L_x_21364:
        /* <DEDUP_REMOVED lines=13> */
.L_x_21366:
[----:B------:R-:W-:Y:S05]  /*1be70*/  BSYNC.RECONVERGENT B1 ;  /* 0x0000000000017941 */ /* 0x000fea0003800200 */
.L_x_21365:
        /* <DEDUP_REMOVED lines=61> */
.L_x_21363:
[----:B------:R-:W-:Y:S05]  /*1c250*/  BSYNC.RECONVERGENT B0 ;  /* 0x0000000000007941 */ /* 0x000fea0003800200 */
.L_x_21362:
        /* <DEDUP_REMOVED lines=23> */
.L_x_21369:
        /* <DEDUP_REMOVED lines=13> */
.L_x_21371:
[----:B------:R-:W-:Y:S05]  /*1c4a0*/  BSYNC.RECONVERGENT B1 ;  /* 0x0000000000017941 */ /* 0x000fea0003800200 */
.L_x_21370:
        /* <DEDUP_REMOVED lines=61> */
.L_x_21368:
[----:B------:R-:W-:Y:S05]  /*1c880*/  BSYNC.RECONVERGENT B0 ;  /* 0x0000000000007941 */ /* 0x000fea0003800200 */
.L_x_21367:
        /* <DEDUP_REMOVED lines=22> */
.L_x_21374:
        /* <DEDUP_REMOVED lines=13> */
.L_x_21376:
[----:B------:R-:W-:Y:S05]  /*1cac0*/  BSYNC.RECONVERGENT B1 ;  /* 0x0000000000017941 */ /* 0x000fea0003800200 */
.L_x_21375:
        /* <DEDUP_REMOVED lines=61> */
.L_x_21373:
[----:B------:R-:W-:Y:S05]  /*1cea0*/  BSYNC.RECONVERGENT B0 ;  /* 0x0000000000007941 */ /* 0x000fea0003800200 */
.L_x_21372:
        /* <DEDUP_REMOVED lines=23> */
.L_x_21379:
        /* <DEDUP_REMOVED lines=15> */
.L_x_21381:
[----:B------:R-:W-:Y:S05]  /*1d110*/  BSYNC.RECONVERGENT B1 ;  /* 0x0000000000017941 */ /* 0x000fea0003800200 */
.L_x_21380:
        /* <DEDUP_REMOVED lines=61> */
.L_x_21378:
[----:B------:R-:W-:Y:S05]  /*1d4f0*/  BSYNC.RECONVERGENT B0 ;  /* 0x0000000000007941 */ /* 0x000fea0003800200 */
.L_x_21377:
        /* <DEDUP_REMOVED lines=10> */
.L_x_21341:
        /* <DEDUP_REMOVED lines=16> */
.L_x_21385:
        /* <DEDUP_REMOVED lines=13> */
.L_x_21387:
[----:B------:R-:W-:Y:S05]  /*1d770*/  BSYNC.RECONVERGENT B1 ;  /* 0x0000000000017941 */ /* 0x000fea0003800200 */
.L_x_21386:
        /* <DEDUP_REMOVED lines=58> */
[----:B------:R-:W-:Y:S02]  /*1db20*/  IMAD.MOV.U32 R184, RZ, RZ, R196 ;  /* 0x000000ffffb87224 */ /* 0x000fe400078e00c4 */
[----:B------:R-:W-:Y:S01]  /*1db30*/  IMAD.MOV.U32 R196, RZ, RZ, RZ ;  /* 0x000000ffffc47224 */ /* 0x000fe200078e00ff */
[----:B------:R-:W-:-:S07]  /*1db40*/  LOP3.LUT R178, R165, R178, R197, 0x96, !PT ;  /* 0x000000b2a5b27212 */ /* 0x000fce00078e96c5 */
.L_x_21384:
[----:B------:R-:W-:Y:S05]  /*1db50*/  BSYNC.RECONVERGENT B0 ;  /* 0x0000000000007941 */ /* 0x000fea0003800200 */
.L_x_21383:
        /* <DEDUP_REMOVED lines=24> */
.L_x_21390:
        /* <DEDUP_REMOVED lines=13> */
.L_x_21392:
[----:B------:R-:W-:Y:S05]  /*1ddb0*/  BSYNC.RECONVERGENT B1 ;  /* 0x0000000000017941 */ /* 0x000fea0003800200 */
.L_x_21391:
[----:B------:R-:W-:Y:S01]  /*1ddc0*/  IMAD.WIDE.U32 R178, R180, -0x326172a9, RZ ;  /* 0xcd9e8d57b4b27825 */ /* 0x000fe200078e00ff */
[----:B------:R-:W-:Y:S02]  /*1ddd0*/  LOP3.LUT R198, R177, R167, R3, 0x96, !PT ;  /* 0x000000a7b1c67212 */ /* 0x000fe400078e9603 */
[----:B------:R-:W-:Y:S01]  /*1dde0*/  IADD3 R167, PT, PT, R2, -0x61c88647, RZ ;  /* 0x9e3779b902a77810 */ /* 0x000fe20007ffe0ff */
[----:B------:R-:W-:Y:S01]  /*1ddf0*/  IMAD.MOV.U32 R164, RZ, RZ, R184 ;  /* 0x000000ffffa47224 */ /* 0x000fe200078e00b8 */
        /* <DEDUP_REMOVED lines=54> */
[----:B------:R-:W-:Y:S01]  /*1e160*/  VIADD R167, R3, 0x96a522ad ;  /* 0x96a522ad03a77836 */ /* 0x000fe20000000000 */
[----:B------:R-:W-:-:S04]  /*1e170*/  MOV R184, R196 ;  /* 0x000000c400b87202 */ /* 0x000fc80000000f00 */
[----:B------:R-:W-:-:S07]  /*1e180*/  LOP3.LUT R178, R167, R178, R197, 0x96, !PT ;  /* 0x000000b2a7b27212 */ /* 0x000fce00078e96c5 */
.L_x_21389:
[----:B------:R-:W-:Y:S05]  /*1e190*/  BSYNC.RECONVERGENT B0 ;  /* 0x0000000000007941 */ /* 0x000fea0003800200 */
.L_x_21388:
[----:B------:R-:W-:Y:S01]  /*1e1a0*/  ISETP.NE.AND P2, PT, R186, 0x1, PT ;  /* 0x00000001ba00780c */ /* 0x000fe20003f45270 */
[----:B------:R-:W-:Y:S01]  /*1e1b0*/  BSSY.RECONVERGENT B0, `(.L_x_21393) ;  /* 0x000005f000007945 */ /* 0x000fe20003800200 */
[----:B------:R-:W-:Y:S02]  /*1e1c0*/  I2FP.F32.U32 R167, R164 ;  /* 0x000000a400a77245 */ /* 0x000fe40000201000 */
[----:B------:R-:W-:Y:S01]  /*1e1d0*/  SHF.L.U32 R197, R168, 0x10, RZ ;  /* 0x00000010a8c57819 */ /* 0x000fe200000006ff */
[----:B------:R-:W-:Y:S02]  /*1e1e0*/  IMAD.MOV.U32 R168, RZ, RZ, 0x2 ;  /* 0x00000002ffa87424 */ /* 0x000fe400078e00ff */
        /* <DEDUP_REMOVED lines=16> */
.L_x_21395:
        /* <DEDUP_REMOVED lines=13> */
.L_x_21397:
[----:B------:R-:W-:Y:S05]  /*1e3c0*/  BSYNC.RECONVERGENT B1 ;  /* 0x0000000000017941 */ /* 0x000fea0003800200 */
.L_x_21396:
        /* <DEDUP_REMOVED lines=61> */
.L_x_21394:
[----:B------:R-:W-:Y:S05]  /*1e7a0*/  BSYNC.RECONVERGENT B0 ;  /* 0x0000000000007941 */ /* 0x000fea0003800200 */
.L_x_21393:
        /* <DEDUP_REMOVED lines=22> */
.L_x_21400:
        /* <DEDUP_REMOVED lines=13> */
.L_x_21402:
[----:B------:R-:W-:Y:S05]  /*1e9e0*/  BSYNC.RECONVERGENT B1 ;  /* 0x0000000000017941 */ /* 0x000fea0003800200 */
.L_x_21401:
        /* <DEDUP_REMOVED lines=61> */
.L_x_21399:
[----:B------:R-:W-:Y:S05]  /*1edc0*/  BSYNC.RECONVERGENT B0 ;  /* 0x0000000000007941 */ /* 0x000fea0003800200 */
.L_x_21398:
        /* <DEDUP_REMOVED lines=21> */
.L_x_21405:
        /* <DEDUP_REMOVED lines=13> */
.L_x_21407:
[----:B------:R-:W-:Y:S05]  /*1eff0*/  BSYNC.RECONVERGENT B1 ;  /* 0x0000000000017941 */ /* 0x000fea0003800200 */
.L_x_21406:
        /* <DEDUP_REMOVED lines=61> */
.L_x_21404:
[----:B------:R-:W-:Y:S05]  /*1f3d0*/  BSYNC.RECONVERGENT B0 ;  /* 0x0000000000007941 */ /* 0x000fea0003800200 */
.L_x_21403:
        /* <DEDUP_REMOVED lines=22> */
.L_x_21410:
        /* <DEDUP_REMOVED lines=13> */
.L_x_21412:
[----:B------:R-:W-:Y:S05]  /*1f610*/  BSYNC.RECONVERGENT B1 ;  /* 0x0000000000017941 */ /* 0x000fea0003800200 */
.L_x_21411:
[----:B------:R-:W-:Y:S01]  /*1f620*/  IMAD.WIDE.U32 R196, R180, -0x326172a9, RZ ;  /* 0xcd9e8d57b4c47825 */ /* 0x000fe200078e00ff */
[----:B------:R-:W-:Y:S02]  /*1f630*/  LOP3.LUT R200, R177, R179, R3, 0x96, !PT ;  /* 0x000000b3b1c87212 */ /* 0x000fe400078e9603 */
[----:B------:R-:W-:Y:S01]  /*1f640*/  IADD3 R179, PT, PT, R2, -0x61c88647, RZ ;  /* 0x9e3779b902b37810 */ /* 0x000fe20007ffe0ff */
[----:B------:R-:W-:Y:S01]  /*1f650*/  IMAD.MOV.U32 R164, RZ, RZ, R184 ;  /* 0x000000ffffa47224 */ /* 0x000fe200078e00b8 */
        /* <DEDUP_REMOVED lines=57> */
.L_x_21409:
[----:B------:R-:W-:Y:S05]  /*1f9f0*/  BSYNC.RECONVERGENT B0 ;  /* 0x0000000000007941 */ /* 0x000fea0003800200 */
.L_x_21408:
        /* <DEDUP_REMOVED lines=21> */
.L_x_21415:
        /* <DEDUP_REMOVED lines=13> */
.L_x_21417:
[----:B------:R-:W-:Y:S05]  /*1fc20*/  BSYNC.RECONVERGENT B1 ;  /* 0x0000000000017941 */ /* 0x000fea0003800200 */
.L_x_21416:
        /* <DEDUP_REMOVED lines=55> */
[----:B------:R-:W-:Y:S02]  /*1ffa0*/  MOV R176, R200 ;  /* 0x000000c800b07202 */ /* 0x000fe40000000f00 */
[----:B------:R-:W-:Y:S01]  /*1ffb0*/  LOP3.LUT R179, R179, R196, R201, 0x96, !PT ;  /* 0x000000c4b3b37212 */ /* 0x000fe200078e96c9 */
[----:B------:R-:W-:Y:S01]  /*1ffc0*/  VIADD R197, R3, 0x96a522ad ;  /* 0x96a522ad03c57836 */ /* 0x000fe20000000000 */
[----:B------:R-:W-:Y:S01]  /*1ffd0*/  MOV R184, R198 ;  /* 0x000000c600b87202 */ /* 0x000fe20000000f00 */
[----:B------:R-:W-:-:S03]  /*1ffe0*/  IMAD.MOV.U32 R200, RZ, RZ, RZ ;  /* 0x000000ffffc87224 */ /* 0x000fc600078e00ff */
[----:B------:R-:W-:-:S07]  /*1fff0*/  LOP3.LUT R178, R197, R178, R199, 0x96, !PT ;  /* 0x000000b2c5b27212 */ /* 0x000fce00078e96c7 */
.L_x_21414:
[----:B------:R-:W-:Y:S05]  /*20000*/  BSYNC.RECONVERGENT B0 ;  /* 0x0000000000007941 */ /* 0x000fea0003800200 */
.L_x_21413:
        /* <DEDUP_REMOVED lines=22> */
.L_x_21420:
        /* <DEDUP_REMOVED lines=15> */
.L_x_21422:
[----:B------:R-:W-:Y:S05]  /*20260*/  BSYNC.RECONVERGENT B1 ;  /* 0x0000000000017941 */ /* 0x000fea0003800200 */
.L_x_21421:
        /* <DEDUP_REMOVED lines=60> */
[----:B------:R-:W-:-:S07]  /*20630*/  LOP3.LUT R178, R197, R178, R199, 0x96, !PT ;  /* 0x000000b2c5b27212 */ /* 0x000fce00078e96c7 */
.L_x_21419:
[----:B------:R-:W-:Y:S05]  /*20640*/  BSYNC.RECONVERGENT B0 ;  /* 0x0000000000007941 */ /* 0x000fea0003800200 */
.L_x_21418:
[----:B------:R-:W-:Y:S01]  /*20650*/  SHF.L.U32 R199, R164, 0x10, RZ ;  /* 0x00000010a4c77819 */ /* 0x000fe200000006ff */
[----:B------:R-:W-:Y:S01]  /*20660*/  FMUL.FTZ R164, R165, R8 ;  /* 0x00000008a5a47220 */ /* 0x000fe20000410000 */
[----:B------:R-:W-:Y:S01]  /*20670*/  I2FP.F32.U32 R197, R196 ;  /* 0x000000c400c57245 */ /* 0x000fe20000201000 */
[----:B------:R-:W-:Y:S01]  /*20680*/  FMUL.FTZ R165, R166, R9 ;  /* 0x00000009a6a57220 */ /* 0x000fe20000410000 */
        /* <DEDUP_REMOVED lines=8> */
[----:B------:R-:W-:-:S04]  /*20710*/  FSETP.GTU.FTZ.AND P6, PT, R197, R190, PT ;  /* 0x000000bec500720b */ /* 0x000fc80003fdc000 */
[----:B------:R-:W-:Y:S02]  /*20720*/  FSEL R0, R0, RZ, !P6 ;  /* 0x000000ff00007208 */ /* 0x000fe40007000000 */
[----:B------:R-:W-:-:S03]  /*20730*/  PLOP3.LUT P6, PT, P6, PT, PT, 0x8, 0x80 ;  /* 0x000000000080781c */ /* 0x000fc600037ce170 */
[----:B------:R-:W-:-:S10]  /*20740*/  FMUL.FTZ R171, R0, R7 ;  /* 0x0000000700ab7220 */ /* 0x000fd40000410000 */
.L_x_21382:
        /* <DEDUP_REMOVED lines=162> */
.L_x_21436:
        /* <DEDUP_REMOVED lines=12> */
[C---:B------:R-:W-:Y:S01]  /*21230*/  FADD.FTZ R188, -R174.reuse, R134 ;  /* 0x00000086aebc7221 */ /* 0x040fe20000010100 */
[C---:B------:R-:W-:Y:S01]  /*21240*/  FADD.FTZ R190, -R174.reuse, R135 ;  /* 0x00000087aebe7221 */ /* 0x040fe20000010100 */
[----:B------:R-:W1:Y:S01]  /*21250*/  MUFU.RSQ R209, R0 ;  /* 0x0000000000d17308 */ /* 0x000e620000001400 */
        /* <DEDUP_REMOVED lines=21> */
[----:B------:R-:W0:Y:S01]  /*213b0*/  LDC.64 R132, c[0x0][0x428] ;  /* 0x00010a00ff847b82 */ /* 0x000e220000000a00 */
[C---:B------:R-:W-:Y:S01]  /*213c0*/  FADD.FTZ R204, -R174.reuse, R166 ;  /* 0x000000a6aecc7221 */ /* 0x040fe20000010100 */
[C---:B------:R-:W-:Y:S01]  /*213d0*/  FADD.FTZ R207, -R174.reuse, R170 ;  /* 0x000000aaaecf7221 */ /* 0x040fe20000010100 */
[C---:B-1----:R-:W-:Y:S01]  /*213e0*/  FMUL.FTZ R173, R209.reuse, R173 ;  /* 0x000000add1ad7220 */ /* 0x042fe20000410000 */
        /* <DEDUP_REMOVED lines=26> */
[C---:B-1----:R-:W-:Y:S01]  /*21590*/  FMUL.FTZ R172, R209.reuse, R153 ;  /* 0x00000099d1ac7220 */ /* 0x042fe20000410000 */
[C---:B------:R-:W-:Y:S01]  /*215a0*/  FMUL.FTZ R197, R209.reuse, R154 ;  /* 0x0000009ad1c57220 */ /* 0x040fe20000410000 */
[C---:B------:R-:W-:Y:S01]  /*215b0*/  FMUL.FTZ R174, R209.reuse, R155 ;  /* 0x0000009bd1ae7220 */ /* 0x040fe20000410000 */
[C---:B------:R-:W-:Y:S01]  /*215c0*/  FMUL.FTZ R159, R209.reuse, R156 ;  /* 0x0000009cd19f7220 */ /* 0x040fe20000410000 */
[----:B------:R-:W-:Y:S01]  /*215d0*/  FMUL.FTZ R0, R209, R157 ;  /* 0x0000009dd1007220 */ /* 0x000fe20000410000 */
[----:B0-----:R-:W-:-:S04]  /*215e0*/  IMAD.WIDE.U32 R148, R183, 0x10, R132 ;  /* 0x00000010b7947825 */ /* 0x001fc800078e0084 */
        /* <DEDUP_REMOVED lines=10> */
[----:B------:R-:W-:Y:S01]  /*21690*/  FFMA.FTZ R143, R143, R118, R78 ;  /* 0x000000768f8f7223 */ /* 0x000fe2000001004e */
[----:B------:R-:W-:-:S04]  /*216a0*/  IMAD.WIDE.U32 R154, R189, 0x10, R132 ;  /* 0x00000010bd9a7825 */ /* 0x000fc800078e0084 */
[----:B------:R-:W-:Y:S01]  /*216b0*/  FFMA.FTZ R164, R164, R119, R79 ;  /* 0x00000077a4a47223 */ /* 0x000fe2000001004f */
[----:B------:R-:W-:Y:S01]  /*216c0*/  FFMA.FTZ R138, R171, R108, R68 ;  /* 0x0000006cab8a7223 */ /* 0x000fe20000010044 */
[----:B------:R-:W-:Y:S01]  /*216d0*/  FFMA.FTZ R147, R170, R109, R69 ;  /* 0x0000006daa937223 */ /* 0x000fe20000010045 */
[----:B------:R-:W-:-:S04]  /*216e0*/  IMAD.WIDE.U32 R156, R193, 0x10, R132 ;  /* 0x00000010c19c7825 */ /* 0x000fc800078e0084 */
[----:B------:R-:W-:Y:S01]  /*216f0*/  FFMA.FTZ R132, R173, R120, R80 ;  /* 0x00000078ad847223 */ /* 0x000fe20000010050 */
[C---:B------:R-:W-:Y:S01]  /*21700*/  FMUL.FTZ R190, R209.reuse, R190 ;  /* 0x000000bed1be7220 */ /* 0x040fe20000410000 */
[----:B------:R-:W-:Y:S01]  /*21710*/  FMUL.FTZ R191, R209, R191 ;  /* 0x000000bfd1bf7220 */ /* 0x000fe20000410000 */
[----:B--2---:R-:W-:-:S04]  /*21720*/  @!P0 IMAD.WIDE R134, R182, 0x4, R134 ;  /* 0x00000004b6868825 */ /* 0x004fc800078e0286 */
[----:B------:R-:W-:Y:S01]  /*21730*/  FMUL.FTZ R188, R209, R201 ;  /* 0x000000c9d1bc7220 */ /* 0x000fe20000410000 */
[----:B------:R-:W-:Y:S01]  /*21740*/  F2FP.BF16.F32.PACK_AB R132, R137, R132 ;  /* 0x000000848984723e */ /* 0x000fe200000010ff */
[----:B------:R-:W-:Y:S01]  /*21750*/  FFMA.FTZ R137, R169, R114, R74 ;  /* 0x00000072a9897223 */ /* 0x000fe2000001004a */
[----:B------:R-:W-:Y:S01]  /*21760*/  FFMA.FTZ R169, R172, R101, R61 ;  /* 0x00000065aca97223 */ /* 0x000fe2000001003d */
[----:B------:R0:W-:Y:S01]  /*21770*/  @!P0 STG.E desc[UR6][R134.64], R209 ;  /* 0x000000d186008986 */ /* 0x0001e2000c101906 */
[C---:B------:R-:W-:Y:S01]  /*21780*/  FMUL.FTZ R203, R209.reuse, R162 ;  /* 0x000000a2d1cb7220 */ /* 0x040fe20000410000 */
[C---:B------:R-:W-:Y:S01]  /*21790*/  FMUL.FTZ R200, R209.reuse, R200 ;  /* 0x000000c8d1c87220 */ /* 0x040fe20000410000 */
[----:B------:R-:W-:Y:S01]  /*217a0*/  F2FP.BF16.F32.PACK_AB R137, R168, R137 ;  /* 0x00000089a889723e */ /* 0x000fe200000010ff */
        /* <DEDUP_REMOVED lines=8> */
[----:B0-----:R-:W-:Y:S01]  /*21830*/  FFMA.FTZ R134, R142, R117, R77 ;  /* 0x000000758e867223 */ /* 0x001fe2000001004d */
[----:B------:R-:W-:Y:S01]  /*21840*/  FFMA.FTZ R142, R195, R100, R60 ;  /* 0x00000064c38e7223 */ /* 0x000fe2000001003c */
[C---:B------:R-:W-:Y:S01]  /*21850*/  FMUL.FTZ R165, R209.reuse, R205 ;  /* 0x000000cdd1a57220 */ /* 0x040fe20000410000 */
[C---:B------:R-:W-:Y:S01]  /*21860*/  FMUL.FTZ R167, R209.reuse, R207 ;  /* 0x000000cfd1a77220 */ /* 0x040fe20000410000 */
[C---:B------:R-:W-:Y:S01]  /*21870*/  FMUL.FTZ R161, R209.reuse, R202 ;  /* 0x000000cad1a17220 */ /* 0x040fe20000410000 */
[----:B------:R-:W-:Y:S01]  /*21880*/  FMUL.FTZ R163, R209, R204 ;  /* 0x000000ccd1a37220 */ /* 0x000fe20000410000 */
[----:B------:R-:W-:Y:S01]  /*21890*/  F2FP.BF16.F32.PACK_AB R142, R169, R142 ;  /* 0x0000008ea98e723e */ /* 0x000fe200000010ff */
[----:B------:R-:W-:Y:S01]  /*218a0*/  FFMA.FTZ R133, R139, R122, R82 ;  /* 0x0000007a8b857223 */ /* 0x000fe20000010052 */
[----:B------:R-:W0:Y:S01]  /*218b0*/  LDC.64 R168, c[0x0][0x380] ;  /* 0x0000e000ffa87b82 */ /* 0x000e220000000a00 */
        /* <DEDUP_REMOVED lines=52> */
[----:B------:R-:W-:Y:S05]  /*21c00*/  EXIT ;  /* 0x000000000000794d */ /* 0x000fea0003800000 */
.L_x_21423:
        /* <DEDUP_REMOVED lines=8> */
.L_x_21426:
[----:B------:R-:W-:Y:S05]  /*21c90*/  BSYNC B0 ;  /* 0x0000000000007941 */ /* 0x000fea0003800000 */
.L_x_21425:
        /* <DEDUP_REMOVED lines=9> */
.L_x_21427:
[----:B------:R-:W-:Y:S02]  /*21d30*/  IMAD.MOV.U32 R198, RZ, RZ, 0x4 ;  /* 0x00000004ffc67424 */ /* 0x000fe400078e00ff */
[----:B------:R-:W-:-:S04]  /*21d40*/  IMAD.MOV.U32 R173, RZ, RZ, R195 ;  /* 0x000000ffffad7224 */ /* 0x000fc800078e00c3 */
[----:B------:R-:W-:-:S05]  /*21d50*/  FADD.FTZ R175, R174, R173 ;  /* 0x000000adaeaf7221 */ /* 0x000fca0000010000 */
[----:B------:R-:W-:-:S07]  /*21d60*/  MOV R197, R175 ;  /* 0x000000af00c57202 */ /* 0x000fce0000000f00 */
[----:B------:R-:W-:Y:S05]  /*21d70*/  WARPSYNC.COLLECTIVE R196, `(.L_x_21428) ;  /* 0x00000000c4087348 */ /* 0x000fea0003c00000 */
[----:B------:R0:W1:Y:S02]  /*21d80*/  SHFL.BFLY P1, R195, R197, R198, R199 ;  /* 0x0c0000c6c5c37389 */ /* 0x00006400000200c7 */
[----:B01----:R-:W-:Y:S05]  /*21d90*/  ENDCOLLECTIVE ;  /* 0x000000000000791b */ /* 0x003fea0003800000 */
.L_x_21428:
[----:B------:R-:W-:Y:S01]  /*21da0*/  HFMA2 R198, -RZ, RZ, 0, 4.76837158203125e-07 ;  /* 0x00000008ffc67431 */ /* 0x000fe200000001ff */
[----:B------:R-:W-:-:S05]  /*21db0*/  MOV R172, R195 ;  /* 0x000000c300ac7202 */ /* 0x000fca0000000f00 */
[----:B------:R-:W-:-:S04]  /*21dc0*/  FADD.FTZ R188, R175, R172 ;  /* 0x000000acafbc7221 */ /* 0x000fc80000010000 */
[----:B------:R-:W-:-:S07]  /*21dd0*/  IMAD.MOV.U32 R197, RZ, RZ, R188 ;  /* 0x000000ffffc57224 */ /* 0x000fce00078e00bc */
[----:B------:R-:W-:Y:S05]  /*21de0*/  WARPSYNC.COLLECTIVE R196, `(.L_x_21429) ;  /* 0x00000000c4087348 */ /* 0x000fea0003c00000 */
[----:B------:R0:W1:Y:S02]  /*21df0*/  SHFL.BFLY P1, R195, R197, R198, R199 ;  /* 0x0c0000c6c5c37389 */ /* 0x00006400000200c7 */
[----:B01----:R-:W-:Y:S05]  /*21e00*/  ENDCOLLECTIVE ;  /* 0x000000000000791b */ /* 0x003fea0003800000 */
.L_x_21429:
        /* <DEDUP_REMOVED lines=8> */
.L_x_21430:
        /* <DEDUP_REMOVED lines=88> */
.L_x_21431:
[----:B------:R-:W-:Y:S02]  /*22410*/  IMAD.MOV.U32 R198, RZ, RZ, 0x2 ;  /* 0x00000002ffc67424 */ /* 0x000fe400078e00ff */
[----:B------:R-:W-:-:S04]  /*22420*/  IMAD.MOV.U32 R175, RZ, RZ, R195 ;  /* 0x000000ffffaf7224 */ /* 0x000fc800078e00c3 */
[----:B------:R-:W-:-:S05]  /*22430*/  FADD.FTZ R175, R0, R175 ;  /* 0x000000af00af7221 */ /* 0x000fca0000010000 */
[----:B------:R-:W-:-:S07]  /*22440*/  MOV R197, R175 ;  /* 0x000000af00c57202 */ /* 0x000fce0000000f00 */
[----:B------:R-:W-:Y:S05]  /*22450*/  WARPSYNC.COLLECTIVE R196, `(.L_x_21432) ;  /* 0x00000000c4087348 */ /* 0x000fea0003c00000 */
[----:B------:R0:W1:Y:S02]  /*22460*/  SHFL.BFLY P1, R195, R197, R198, R199 ;  /* 0x0c0000c6c5c37389 */ /* 0x00006400000200c7 */
[----:B01----:R-:W-:Y:S05]  /*22470*/  ENDCOLLECTIVE ;  /* 0x000000000000791b */ /* 0x003fea0003800000 */
.L_x_21432:
[----:B------:R-:W-:Y:S01]  /*22480*/  HFMA2 R198, -RZ, RZ, 0, 2.384185791015625e-07 ;  /* 0x00000004ffc67431 */ /* 0x000fe200000001ff */
[----:B------:R-:W-:-:S05]  /*22490*/  MOV R174, R195 ;  /* 0x000000c300ae7202 */ /* 0x000fca0000000f00 */
[----:B------:R-:W-:-:S04]  /*224a0*/  FADD.FTZ R174, R175, R174 ;  /* 0x000000aeafae7221 */ /* 0x000fc80000010000 */
[----:B------:R-:W-:-:S07]  /*224b0*/  IMAD.MOV.U32 R197, RZ, RZ, R174 ;  /* 0x000000ffffc57224 */ /* 0x000fce00078e00ae */
[----:B------:R-:W-:Y:S05]  /*224c0*/  WARPSYNC.COLLECTIVE R196, `(.L_x_21433) ;  /* 0x00000000c4087348 */ /* 0x000fea0003c00000 */
[----:B------:R0:W1:Y:S02]  /*224d0*/  SHFL.BFLY P1, R195, R197, R198, R199 ;  /* 0x0c0000c6c5c37389 */ /* 0x00006400000200c7 */
[----:B01----:R-:W-:Y:S05]  /*224e0*/  ENDCOLLECTIVE ;  /* 0x000000000000791b */ /* 0x003fea0003800000 */
.L_x_21433:
[----:B------:R-:W-:Y:S02]  /*224f0*/  IMAD.MOV.U32 R198, RZ, RZ, 0x8 ;  /* 0x00000008ffc67424 */ /* 0x000fe400078e00ff */
[----:B------:R-:W-:-:S04]  /*22500*/  IMAD.MOV.U32 R191, RZ, RZ, R195 ;  /* 0x000000ffffbf7224 */ /* 0x000fc800078e00c3 */
[----:B------:R-:W-:-:S05]  /*22510*/  FADD.FTZ R191, R174, R191 ;  /* 0x000000bfaebf7221 */ /* 0x000fca0000010000 */
[----:B------:R-:W-:-:S07]  /*22520*/  MOV R197, R191 ;  /* 0x000000bf00c57202 */ /* 0x000fce0000000f00 */
[----:B------:R-:W-:Y:S05]  /*22530*/  WARPSYNC.COLLECTIVE R196, `(.L_x_21434) ;  /* 0x00000000c4087348 */ /* 0x000fea0003c00000 */
[----:B------:R0:W1:Y:S02]  /*22540*/  SHFL.BFLY P1, R195, R197, R198, R199 ;  /* 0x0c0000c6c5c37389 */ /* 0x00006400000200c7 */
[----:B01----:R-:W-:Y:S05]  /*22550*/  ENDCOLLECTIVE ;  /* 0x000000000000791b */ /* 0x003fea0003800000 */
.L_x_21434:
[----:B------:R-:W-:Y:S01]  /*22560*/  HFMA2 R198, -RZ, RZ, 0, 9.5367431640625e-07 ;  /* 0x00000010ffc67431 */ /* 0x000fe200000001ff */
[----:B------:R-:W-:-:S05]  /*22570*/  MOV R188, R195 ;  /* 0x000000c300bc7202 */ /* 0x000fca0000000f00 */
[----:B------:R-:W-:-:S04]  /*22580*/  FADD.FTZ R188, R191, R188 ;  /* 0x000000bcbfbc7221 */ /* 0x000fc80000010000 */
[----:B------:R-:W-:-:S07]  /*22590*/  IMAD.MOV.U32 R197, RZ, RZ, R188 ;  /* 0x000000ffffc57224 */ /* 0x000fce00078e00bc */
[----:B------:R-:W-:Y:S05]  /*225a0*/  WARPSYNC.COLLECTIVE R196, `(.L_x_21435) ;  /* 0x00000000c4087348 */ /* 0x000fea0003c00000 */
[----:B------:R0:W1:Y:S02]  /*225b0*/  SHFL.BFLY P1, R195, R197, R198, R199 ;  /* 0x0c0000c6c5c37389 */ /* 0x00006400000200c7 */
[----:B01----:R-:W-:Y:S05]  /*225c0*/  ENDCOLLECTIVE ;  /* 0x000000000000791b */ /* 0x003fea0003800000 */
.L_x_21435:
[----:B------:R-:W-:Y:S05]  /*225d0*/  BRA `(.L_x_21436) ;  /* 0xffffffe800e47947 */ /* 0x000fea000383ffff */
.L_x_21437:
        /* <DEDUP_REMOVED lines=10> */
.L_x_45845:


//--------------------- .text._ZN10layer_norm13ln_fwd_kernelINS_13Kernel_traitsIf13__nv_bfloat16fS2_fjLj1280ELj1ELj4ELj1ELj16ENS_18Kernel_traits_baseILj1280EfS2_fS2_fjLj128EEEEELb1ELb1ELb1ELb0EEEvNS_9FwdParamsE --------------------------
	.section	.text._ZN10layer_norm13ln_fwd_kernelINS_13Kernel_traitsIf13__nv_bfloat16fS2_fjLj1280ELj1ELj4ELj1ELj16ENS_18Kernel_traits_baseILj1280EfS2_fS2_fjLj128EEEEELb1ELb1ELb1ELb0EEEvNS_9FwdParamsE,"ax",@progbits
	.align	128
        .global         _ZN10layer_norm13ln_fwd_kernelINS_13Kernel_traitsIf13__nv_bfloat16fS2_fjLj1280ELj1ELj4ELj1ELj16ENS_18Kernel_traits_baseILj1280EfS2_fS2_fjLj128EEEEELb1ELb1ELb1ELb0EEEvNS_9FwdParamsE
        .type           _ZN10layer_norm13ln_fwd_kernelINS_13Kernel_traitsIf13__nv_bfloat16fS2_fjLj1280ELj1ELj4ELj1ELj16ENS_18Kernel_traits_baseILj1280EfS2_fS2_fjLj128EEEEELb1ELb1ELb1ELb0EEEvNS_9FwdParamsE,@function
        .size           _ZN10layer_norm13ln_fwd_kernelINS_13Kernel_traitsIf13__nv_bfloat16fS2_fjLj1280ELj1ELj4ELj1ELj16ENS_18Kernel_traits_baseILj1280EfS2_fS2_fjLj128EEEEELb1ELb1ELb1ELb0EEEvNS_9FwdParamsE,(.L_x_45846 - _ZN10layer_norm13ln_fwd_kernelINS_13Kernel_traitsIf13__nv_bfloat16fS2_fjLj1280ELj1ELj4ELj1ELj16ENS_18Kernel_traits_baseILj1280EfS2_fS2_fjLj128EEEEELb1ELb1ELb1ELb0EEEvNS_9FwdParamsE)
        .other          _ZN10layer_norm13ln_fwd_kernelINS_13Kernel_traitsIf13__nv_bfloat16fS2_fjLj1280ELj1ELj4ELj1ELj16ENS_18Kernel_traits_baseILj1280EfS2_fS2_fjLj128EEEEELb1ELb1ELb1ELb0EEEvNS_9FwdParamsE,@"STO_CUDA_ENTRY STV_DEFAULT"
_ZN10layer_norm13ln_fwd_kernelINS_13Kernel_traitsIf13__nv_bfloat16fS2_fjLj1280ELj1ELj4ELj1ELj16ENS_18Kernel_traits_baseILj1280EfS2_fS2_fjLj128EEEEELb1ELb1ELb1ELb0EEEvNS_9FwdParamsE:
.text._ZN10layer_norm13ln_fwd_kernelINS_13Kernel_traitsIf13__nv_bfloat16fS2_fjLj1280ELj1ELj4ELj1ELj16ENS_18Kernel_traits_baseILj1280EfS2_fS2_fjLj128EEEEELb1ELb1ELb1ELb0EEEvNS_9FwdParamsE:
        /* <DEDUP_REMOVED lines=23> */
[----:B------:R-:W-:Y:S01]  /*0170*/  SHF.R.U32.HI R182, RZ, 0x5, R184 ;  /* 0x00000005ffb67819 */ /* 0x000fe200000116b8 */
[----:B------:R-:W-:Y:S01]  /*0180*/  IMAD.MOV.U32 R131, RZ, RZ, R180 ;  /* 0x000000ffff837224 */ /* 0x000fe200078e00b4 */
[----:B------:R-:W-:-:S04]  /*0190*/  LEA.HI R6, R6, R9, RZ, 0x3 ;  /* 0x0000000906067211 */ /* 0x000fc800078f18ff */
[----:B------:R-:W-:-:S04]  /*01a0*/  LOP3.LUT R181, R131, 0x1f, RZ, 0x3c, !PT ;  /* 0x0000001f83b57812 */ /* 0x000fc800078e3cff */
[----:B------:R-:W-:Y:S01]  /*01b0*/  LEA.HI.SX32 R181, R6, R181, 0x1d ;  /* 0x000000b506b57211 */ /* 0x000fe200078feaff */
[----:B0-----:R-:W-:-:S06]  /*01c0*/  USHF.L.U32 UR4, UR5, 0x2, URZ ;  /* 0x0000000205047899 */ /* 0x001fcc00080006ff */
[----:B------:R-:W-:Y:S02]  /*01d0*/  LOP3.LUT R182, R182, UR4, RZ, 0xfc, !PT ;  /* 0x00000004b6b67c12 */ /* 0x000fe4000f8efcff */
[----:B-1----:R-:W-:-:S04]  /*01e0*/  @P0 IADD3 R0, P1, PT, R4, R7, RZ ;  /* 0x0000000704000210 */ /* 0x002fc80007f3e0ff */
[----:B------:R-:W-:-:S04]  /*01f0*/  @P0 IADD3.X R183, PT, PT, RZ, R5, RZ, P1, !PT ;  /* 0x00000005ffb70210 */ /* 0x000fc80000ffe4ff */
        /* <DEDUP_REMOVED lines=74> */
.L_x_21439:
        /* <DEDUP_REMOVED lines=19> */
[----:B------:R-:W5:Y:S03]  /*07d0*/  @P0 LDG.E.128 R20, desc[UR6][R18.64] ;  /* 0x0000000612140981 */ /* 0x000f66000c1e1d00 */
[----:B------:R-:W-:Y:S01]  /*07e0*/  @P1 VIADD R131, R131, 0x20 ;  /* 0x0000002083831836 */ /* 0x000fe20000000000 */
[----:B------:R-:W5:Y:S02]  /*07f0*/  @P0 LDG.E.128 R24, desc[UR6][R18.64+0x10] ;  /* 0x0000100612180981 */ /* 0x000f64000c1e1d00 */
[----:B------:R-:W3:Y:S01]  /*0800*/  @P3 LDC.64 R62, c[0x0][0x3e8] ;  /* 0x0000fa00ff3e3b82 */ /* 0x000ee20000000a00 */
[C---:B0-----:R-:W-:Y:S01]  /*0810*/  @P2 IMAD.WIDE.U32 R40, R131.reuse, 0x20, R40 ;  /* 0x0000002083282825 */ /* 0x041fe200078e0028 */
[----:B------:R-:W5:Y:S06]  /*0820*/  @P1 LDG.E.128 R28, desc[UR6][R36.64] ;  /* 0x00000006241c1981 */ /* 0x000f6c000c1e1d00 */
[----:B------:R-:W0:Y:S01]  /*0830*/  @P4 LDC.64 R12, c[0x0][0x3d0] ;  /* 0x0000f400ff0c4b82 */ /* 0x000e220000000a00 */
[C---:B-1----:R-:W-:Y:S01]  /*0840*/  @P2 IMAD.WIDE.U32 R42, R131.reuse, 0x20, R42 ;  /* 0x00000020832a2825 */ /* 0x042fe200078e002a */
[----:B------:R-:W5:Y:S03]  /*0850*/  @P1 LDG.E.128 R32, desc[UR6][R36.64+0x10] ;  /* 0x0000100624201981 */ /* 0x000f66000c1e1d00 */
[----:B------:R-:W-:Y:S01]  /*0860*/  @P2 VIADD R131, R131, 0x20 ;  /* 0x0000002083832836 */ /* 0x000fe20000000000 */
[----:B------:R-:W5:Y:S02]  /*0870*/  @P1 LDG.E.128 R44, desc[UR6][R38.64] ;  /* 0x00000006262c1981 */ /* 0x000f64000c1e1d00 */
        /* <DEDUP_REMOVED lines=19> */
[----:B------:R-:W-:Y:S01]  /*09b0*/  CS2R R16, SRZ ;  /* 0x0000000000107805 */ /* 0x000fe2000001ff00 */
        /* <DEDUP_REMOVED lines=8> */
[----:B------:R-:W-:Y:S02]  /*0a40*/  @P4 CS2R R110, SRZ ;  /* 0x00000000006e4805 */ /* 0x000fe4000001ff00 */
[----:B------:R-:W-:Y:S01]  /*0a50*/  @P4 CS2R R108, SRZ ;  /* 0x00000000006c4805 */ /* 0x000fe2000001ff00 */
        /* <DEDUP_REMOVED lines=9> */
.L_x_21440:
[----:B------:R-:W-:Y:S05]  /*0af0*/  BSYNC.RECONVERGENT B0 ;  /* 0x0000000000007941 */ /* 0x000fea0003800200 */
.L_x_21438:
[----:B------:R-:W1:Y:S02]  /*0b00*/  LDCU UR4, c[0x0][0x384] ;  /* 0x00007080ff0477ac */ /* 0x000e640008000800 */
[----:B-1----:R-:W-:-:S13]  /*0b10*/  ISETP.GE.AND P0, PT, R182, UR4, PT ;  /* 0x00000004b6007c0c */ /* 0x002fda000bf06270 */
[----:B------:R-:W-:Y:S05]  /*0b20*/  @P0 EXIT ;  /* 0x000000000000094d */ /* 0x000fea0003800000 */
[----:B0-----:R-:W0:Y:S01]  /*0b30*/  LDC R125, c[0x0][0x360] ;  /* 0x0000d800ff7d7b82 */ /* 0x001e220000000800 */
[----:B-----5:R-:W-:Y:S01]  /*0b40*/  VIADD R128, R2, 0x9e3779b9 ;  /* 0x9e3779b902807836 */ /* 0x020fe20000000000 */
[----:B------:R-:W-:Y:S01]  /*0b50*/  LOP3.LUT R187, R0, 0x3, RZ, 0xc0, !PT ;  /* 0x0000000300bb7812 */ /* 0x000fe200078ec0ff */
[C---:B------:R-:W-:Y:S01]  /*0b60*/  IMAD R130, R202.reuse, -0x2daee0ad, RZ ;  /* 0xd2511f53ca827824 */ /* 0x040fe200078e02ff */
[----:B------:R-:W1:Y:S01]  /*0b70*/  LDCU UR8, c[0x0][0x404] ;  /* 0x00008080ff0877ac */ /* 0x000e620008000800 */
[----:B------:R-:W-:Y:S02]  /*0b80*/  VIADD R131, R3, 0xbb67ae85 ;  /* 0xbb67ae8503837836 */ /* 0x000fe40000000000 */
[----:B------:R-:W-:Y:S01]  /*0b90*/  IMAD.MOV.U32 R189, RZ, RZ, RZ ;  /* 0x000000ffffbd7224 */ /* 0x000fe200078e00ff */
        /* <DEDUP_REMOVED lines=18> */
[----:B------:R-:W-:Y:S01]  /*0cc0*/  IMAD.HI.U32 R124, R129, -0x326172a9, RZ ;  /* 0xcd9e8d57817c7827 */ /* 0x000fe200078e00ff */
[----:B------:R-:W-:Y:S02]  /*0cd0*/  LOP3.LUT R128, R130, R131, R128, 0x96, !PT ;  /* 0x0000008382807212 */ /* 0x000fe400078e9680 */
[----:B------:R-:W-:Y:S01]  /*0ce0*/  IADD3 R131, PT, PT, R3, 0x32370b8f, RZ ;  /* 0x32370b8f03837810 */ /* 0x000fe20007ffe0ff */
        /* <DEDUP_REMOVED lines=17> */
[----:B------:R-:W-:Y:S01]  /*0e00*/  VIADD R131, R3, 0xa9066899 ;  /* 0xa906689903837836 */ /* 0x000fe20000000000 */
[----:B------:R-:W-:Y:S01]  /*0e10*/  LOP3.LUT R124, R128, R127, R124, 0x96, !PT ;  /* 0x0000007f807c7212 */ /* 0x000fe200078e967c */
[----:B------:R-:W-:Y:S01]  /*0e20*/  IMAD R127, R126, -0x326172a9, RZ ;  /* 0xcd9e8d577e7f7824 */ /* 0x000fe200078e02ff */
[----:B------:R-:W-:Y:S01]  /*0e30*/  IADD3 R128, PT, PT, R2, 0x1715609d, RZ ;  /* 0x1715609d02807810 */ /* 0x000fe20007ffe0ff */
[----:B------:R-:W-:-:S04]  /*0e40*/  IMAD.HI.U32 R126, R129, -0x326172a9, RZ ;  /* 0xcd9e8d57817e7827 */ /* 0x000fc800078e00ff */
[----:B------:R-:W-:Y:S01]  /*0e50*/  IMAD.HI.U32 R125, R124, -0x2daee0ad, RZ ;  /* 0xd2511f537c7d7827 */ /* 0x000fe200078e00ff */
[----:B------:R-:W-:Y:S02]  /*0e60*/  LOP3.LUT R126, R128, R127, R126, 0x96, !PT ;  /* 0x0000007f807e7212 */ /* 0x000fe400078e967e */
[----:B------:R-:W-:Y:S01]  /*0e70*/  IADD3 R127, PT, PT, R2, -0x4ab325aa, RZ ;  /* 0xb54cda56027f7810 */ /* 0x000fe20007ffe0ff */
        /* <DEDUP_REMOVED lines=16> */
[----:B------:R-:W-:Y:S01]  /*0f80*/  IMAD.HI.U32 R128, R125, -0x2daee0ad, RZ ;  /* 0xd2511f537d807827 */ /* 0x000fe200078e00ff */
[----:B------:R-:W-:Y:S02]  /*0f90*/  LOP3.LUT R129, R131, R130, R129, 0x96, !PT ;  /* 0x0000008283817212 */ /* 0x000fe400078e9681 */
[----:B------:R-:W-:Y:S01]  /*0fa0*/  IADD3 R130, PT, PT, R3, -0x24c28bd8, RZ ;  /* 0xdb3d742803827810 */ /* 0x000fe20007ffe0ff */
[----:B------:R-:W-:Y:S02]  /*0fb0*/  IMAD R131, R124, -0x2daee0ad, RZ ;  /* 0xd2511f537c837824 */ /* 0x000fe400078e02ff */
[----:B------:R-:W-:-:S03]  /*0fc0*/  IMAD.HI.U32 R124, R129, -0x326172a9, RZ ;  /* 0xcd9e8d57817c7827 */ /* 0x000fc600078e00ff */
[----:B------:R-:W-:Y:S01]  /*0fd0*/  LOP3.LUT R128, R130, R131, R128, 0x96, !PT ;  /* 0x0000008382807212 */ /* 0x000fe200078e9680 */
[----:B------:R-:W-:Y:S02]  /*0fe0*/  VIADD R126, R2, 0xf1bbcdc8 ;  /* 0xf1bbcdc8027e7836 */ /* 0x000fe40000000000 */
[----:B------:R-:W-:Y:S02]  /*0ff0*/  IMAD R125, R125, -0x2daee0ad, RZ ;  /* 0xd2511f537d7d7824 */ /* 0x000fe400078e02ff */
[----:B------:R-:W-:Y:S01]  /*1000*/  IMAD R130, R129, -0x326172a9, RZ ;  /* 0xcd9e8d5781827824 */ /* 0x000fe200078e02ff */
[----:B------:R-:W-:Y:S01]  /*1010*/  LOP3.LUT R124, R126, R127, R124, 0x96, !PT ;  /* 0x0000007f7e7c7212 */ /* 0x000fe200078e967c */
[----:B------:R-:W-:Y:S01]  /*1020*/  VIADD R127, R2, 0x8ff34781 ;  /* 0x8ff34781027f7836 */ /* 0x000fe20000000000 */
[----:B------:R-:W-:Y:S01]  /*1030*/  IADD3 R126, PT, PT, R3, -0x695add53, RZ ;  /* 0x96a522ad037e7810 */ /* 0x000fe20007ffe0ff */
[----:B------:R-:W-:-:S04]  /*1040*/  IMAD.HI.U32 R185, R128, -0x326172a9, RZ ;  /* 0xcd9e8d5780b97827 */ /* 0x000fc800078e00ff */
[----:B------:R-:W-:Y:S01]  /*1050*/  IMAD.HI.U32 R186, R124, -0x2daee0ad, RZ ;  /* 0xd2511f537cba7827 */ /* 0x000fe200078e00ff */
[----:B------:R-:W-:-:S03]  /*1060*/  LOP3.LUT R185, R127, R130, R185, 0x96, !PT ;  /* 0x000000827fb97212 */ /* 0x000fc600078e96b9 */
[----:B------:R-:W-:Y:S01]  /*1070*/  IMAD R188, R128, -0x326172a9, RZ ;  /* 0xcd9e8d5780bc7824 */ /* 0x000fe200078e02ff */
[----:B------:R-:W-:Y:S01]  /*1080*/  LOP3.LUT R186, R126, R125, R186, 0x96, !PT ;  /* 0x0000007d7eba7212 */ /* 0x000fe200078e96ba */
[----:B01234-:R-:W-:-:S07]  /*1090*/  IMAD R190, R124, -0x2daee0ad, RZ ;  /* 0xd2511f537cbe7824 */ /* 0x01ffce00078e02ff */
.L_x_22027:
[----:B------:R-:W0:Y:S08]  /*10a0*/  LDC.64 R178, c[0x0][0x3f0] ;  /* 0x0000fc00ffb27b82 */ /* 0x000e300000000a00 */
[----:B------:R-:W1:Y:S08]  /*10b0*/  LDC.64 R200, c[0x0][0x3f8] ;  /* 0x0000fe00ffc87b82 */ /* 0x000e700000000a00 */
[----:B------:R-:W2:Y:S01]  /*10c0*/  LDC R177, c[0x0][0x388] ;  /* 0x0000e200ffb17b82 */ /* 0x000ea20000000800 */
[----:B0-----:R-:W-:-:S06]  /*10d0*/  IMAD.WIDE R178, R182, 0x4, R178 ;  /* 0x00000004b6b27825 */ /* 0x001fcc00078e02b2 */
[----:B------:R0:W3:Y:S01]  /*10e0*/  LDG.E R178, desc[UR6][R178.64] ;  /* 0x00000006b2b27981 */ /* 0x0000e2000c1e1900 */
[----:B-1----:R-:W-:-:S05]  /*10f0*/  IMAD.WIDE R200, R182, 0x4, R200 ;  /* 0x00000004b6c87825 */ /* 0x002fca00078e02c8 */
[----:B------:R1:W5:Y:S01]  /*1100*/  LDG.E R176, desc[UR6][R200.64] ;  /* 0x00000006c8b07981 */ /* 0x000362000c1e1900 */
[----:B------:R-:W-:Y:S01]  /*1110*/  ISETP.GE.U32.AND P0, PT, R181, 0x20, PT ;  /* 0x00000020b500780c */ /* 0x000fe20003f06070 */
[----:B------:R-:W-:Y:S01]  /*1120*/  BSSY.RECONVERGENT B0, `(.L_x_21441) ;  /* 0x00006c8000007945 */ /* 0x000fe20003800200 */
[----:B--2---:R-:W-:-:S05]  /*1130*/  IMAD R0, R182, R177, RZ ;  /* 0x000000b1b6007224 */ /* 0x004fca00078e02ff */
[----:B------:R-:W-:-:S04]  /*1140*/  SHF.R.S32.HI R199, RZ, 0x1f, R0 ;  /* 0x0000001fffc77819 */ /* 0x000fc80000011400 */
[----:B------:R-:W-:Y:S01]  /*1150*/  LEA.HI R199, R199, R0, RZ, 0x3 ;  /* 0x00000000c7c77211 */ /* 0x000fe200078f18ff */
[----:B------:R-:W-:-:S03]  /*1160*/  HFMA2 R0, -RZ, RZ, 0, 0 ;  /* 0x00000000ff007431 */ /* 0x000fc600000001ff */
[----:B0-----:R-:W-:Y:S02]  /*1170*/  LEA.HI.SX32 R179, R199, R180, 0x1d ;  /* 0x000000b4c7b37211 */ /* 0x001fe400078feaff */
[----:B---3--:R-:W-:-:S13]  /*1180*/  ISETP.GE.AND P2, PT, R178, 0x1, PT ;  /* 0x00000001b200780c */ /* 0x008fda0003f46270 */
[----:B------:R-:W0:Y:S01]  /*1190*/  @P2 S2R R205, SR_TID.X ;  /* 0x0000000000cd2919 */ /* 0x000e220000002100 */
[----:B------:R-:W-:-:S04]  /*11a0*/  @P2 VIADD R204, R178, 0xffffffff ;  /* 0xffffffffb2cc2836 */ /* 0x000fc80000000000 */
        /* <DEDUP_REMOVED lines=11> */
.L_x_21444:
[----:B------:R-:W-:Y:S05]  /*1260*/  BSYNC.RECONVERGENT B1 ;  /* 0x0000000000017941 */ /* 0x000fea0003800200 */
.L_x_21443:
        /* <DEDUP_REMOVED lines=10> */
[----:B------:R-:W-:Y:S02]  /*1310*/  @!P1 IMAD.MOV.U32 R200, RZ, RZ, R190 ;  /* 0x000000ffffc89224 */ /* 0x000fe400078e00be */
[----:B------:R-:W-:Y:S01]  /*1320*/  @!P1 IMAD.MOV.U32 R140, RZ, RZ, R187 ;  /* 0x000000ffff8c9224 */ /* 0x000fe200078e00bb */
[----:B--2---:R-:W-:Y:S01]  /*1330*/  @!P1 MOV R136, R128 ;  /* 0x0000008000889202 */ /* 0x004fe20000000f00 */
        /* <DEDUP_REMOVED lines=17> */
.L_x_21451:
        /* <DEDUP_REMOVED lines=13> */
.L_x_21453:
[----:B------:R-:W-:Y:S05]  /*1520*/  BSYNC.RECONVERGENT B4 ;  /* 0x0000000000047941 */ /* 0x000fea0003800200 */
.L_x_21452:
        /* <DEDUP_REMOVED lines=50> */
[----:B------:R-:W-:Y:S02]  /*1850*/  VIADD R139, R2, 0xf1bbcdc8 ;  /* 0xf1bbcdc8028b7836 */ /* 0x000fe40000000000 */
[----:B------:R-:W-:-:S03]  /*1860*/  IMAD.MOV.U32 R140, RZ, RZ, RZ ;  /* 0x000000ffff8c7224 */ /* 0x000fc600078e00ff */
        /* <DEDUP_REMOVED lines=8> */
.L_x_21450:
[----:B------:R-:W-:Y:S05]  /*18f0*/  BSYNC.RECONVERGENT B3 ;  /* 0x0000000000037941 */ /* 0x000fea0003800200 */
.L_x_21449:
        /* <DEDUP_REMOVED lines=9> */
[----:B------:R-:W-:-:S07]  /*1990*/  FFMA.FTZ R136, R137, R20, R128 ;  /* 0x0000001489887223 */ /* 0x000fce0000010080 */
.L_x_21448:
[----:B------:R-:W-:Y:S05]  /*19a0*/  BSYNC.RECONVERGENT B2 ;  /* 0x0000000000027941 */ /* 0x000fea0003800200 */
.L_x_21447:
[----:B------:R-:W-:Y:S01]  /*19b0*/  BSSY.RECONVERGENT B2, `(.L_x_21454) ;  /* 0x0000068000027945 */ /* 0x000fe20003800200 */
[----:B------:R-:W-:Y:S02]  /*19c0*/  IMAD.MOV.U32 R139, RZ, RZ, R140 ;  /* 0x000000ffff8b7224 */ /* 0x000fe400078e008c */
        /* <DEDUP_REMOVED lines=15> */
.L_x_21458:
        /* <DEDUP_REMOVED lines=13> */
.L_x_21460:
[----:B------:R-:W-:Y:S05]  /*1b90*/  BSYNC.RECONVERGENT B4 ;  /* 0x0000000000047941 */ /* 0x000fea0003800200 */
.L_x_21459:
        /* <DEDUP_REMOVED lines=51> */
[----:B------:R-:W-:-:S03]  /*1ed0*/  IMAD.MOV.U32 R139, RZ, RZ, RZ ;  /* 0x000000ffff8b7224 */ /* 0x000fc600078e00ff */
        /* <DEDUP_REMOVED lines=9> */
.L_x_21457:
[----:B------:R-:W-:Y:S05]  /*1f70*/  BSYNC.RECONVERGENT B3 ;  /* 0x0000000000037941 */ /* 0x000fea0003800200 */
.L_x_21456:
        /* <DEDUP_REMOVED lines=10> */
[----:B------:R-:W-:-:S07]  /*2020*/  FFMA.FTZ R137, R138, R21, R129 ;  /* 0x000000158a897223 */ /* 0x000fce0000010081 */
.L_x_21455:
[----:B------:R-:W-:Y:S05]  /*2030*/  BSYNC.RECONVERGENT B2 ;  /* 0x0000000000027941 */ /* 0x000fea0003800200 */
.L_x_21454:
        /* <DEDUP_REMOVED lines=17> */
.L_x_21465:
        /* <DEDUP_REMOVED lines=13> */
.L_x_21467:
[----:B------:R-:W-:Y:S05]  /*2220*/  BSYNC.RECONVERGENT B4 ;  /* 0x0000000000047941 */ /* 0x000fea0003800200 */
.L_x_21466:
        /* <DEDUP_REMOVED lines=54> */
[----:B------:R-:W-:Y:S02]  /*2590*/  VIADD R185, R2, 0x8ff34781 ;  /* 0x8ff3478102b97836 */ /* 0x000fe40000000000 */
[----:B------:R-:W-:Y:S01]  /*25a0*/  IMAD.MOV.U32 R188, RZ, RZ, R186 ;  /* 0x000000ffffbc7224 */ /* 0x000fe200078e00ba */
[----:B------:R-:W-:Y:S01]  /*25b0*/  LOP3.LUT R186, R139, R138, R143, 0x96, !PT ;  /* 0x0000008a8bba7212 */ /* 0x000fe200078e968f */
[----:B------:R-:W-:Y:S01]  /*25c0*/  IMAD.MOV.U32 R138, RZ, RZ, R200 ;  /* 0x000000ffff8a7224 */ /* 0x000fe200078e00c8 */
[----:B------:R-:W-:Y:S01]  /*25d0*/  LOP3.LUT R185, R185, R140, R187, 0x96, !PT ;  /* 0x0000008cb9b97212 */ /* 0x000fe200078e96bb */
[----:B------:R-:W-:Y:S01]  /*25e0*/  IMAD.MOV.U32 R140, RZ, RZ, RZ ;  /* 0x000000ffff8c7224 */ /* 0x000fe200078e00ff */
[----:B------:R-:W-:-:S07]  /*25f0*/  MOV R200, R142 ;  /* 0x0000008e00c87202 */ /* 0x000fce0000000f00 */
.L_x_21464:
[----:B------:R-:W-:Y:S05]  /*2600*/  BSYNC.RECONVERGENT B3 ;  /* 0x0000000000037941 */ /* 0x000fea0003800200 */
.L_x_21463:
        /* <DEDUP_REMOVED lines=10> */
.L_x_21462:
[----:B------:R-:W-:Y:S05]  /*26b0*/  BSYNC.RECONVERGENT B2 ;  /* 0x0000000000027941 */ /* 0x000fea0003800200 */
.L_x_21461:
        /* <DEDUP_REMOVED lines=17> */
.L_x_21472:
        /* <DEDUP_REMOVED lines=13> */
.L_x_21474:
[----:B------:R-:W-:Y:S05]  /*28a0*/  BSYNC.RECONVERGENT B4 ;  /* 0x0000000000047941 */ /* 0x000fea0003800200 */
.L_x_21473:
        /* <DEDUP_REMOVED lines=58> */
[----:B------:R-:W-:Y:S01]  /*2c50*/  LOP3.LUT R186, R139, R140, R205, 0x96, !PT ;  /* 0x0000008c8bba7212 */ /* 0x000fe200078e96cd */
[----:B------:R-:W-:Y:S01]  /*2c60*/  IMAD.MOV.U32 R139, RZ, RZ, R200 ;  /* 0x000000ffff8b7224 */ /* 0x000fe200078e00c8 */
[----:B------:R-:W-:-:S07]  /*2c70*/  MOV R200, R204 ;  /* 0x000000cc00c87202 */ /* 0x000fce0000000f00 */
.L_x_21471:
[----:B------:R-:W-:Y:S05]  /*2c80*/  BSYNC.RECONVERGENT B3 ;  /* 0x0000000000037941 */ /* 0x000fea0003800200 */
.L_x_21470:
        /* <DEDUP_REMOVED lines=11> */
.L_x_21469:
[----:B------:R-:W-:Y:S05]  /*2d40*/  BSYNC.RECONVERGENT B2 ;  /* 0x0000000000027941 */ /* 0x000fea0003800200 */
.L_x_21468:
[----:B------:R-:W-:Y:S01]  /*2d50*/  BSSY.RECONVERGENT B2, `(.L_x_21475) ;  /* 0x0000067000027945 */ /* 0x000fe20003800200 */
[----:B------:R-:W-:Y:S02]  /*2d60*/  IMAD.MOV.U32 R142, RZ, RZ, R141 ;  /* 0x000000ffff8e7224 */ /* 0x000fe400078e008d */
[----:B-----5:R-:W-:Y:S01]  /*2d70*/  IMAD.MOV.U32 R140, RZ, RZ, R124 ;  /* 0x000000ffff8c7224 */ /* 0x020fe200078e007c */
        /* <DEDUP_REMOVED lines=14> */
.L_x_21479:
        /* <DEDUP_REMOVED lines=13> */
.L_x_21481:
[----:B------:R-:W-:Y:S05]  /*2f30*/  BSYNC.RECONVERGENT B4 ;  /* 0x0000000000047941 */ /* 0x000fea0003800200 */
.L_x_21480:
        /* <DEDUP_REMOVED lines=61> */
.L_x_21478:
[----:B------:R-:W-:Y:S05]  /*3310*/  BSYNC.RECONVERGENT B3 ;  /* 0x0000000000037941 */ /* 0x000fea0003800200 */
.L_x_21477:
        /* <DEDUP_REMOVED lines=10> */
.L_x_21476:
[----:B------:R-:W-:Y:S05]  /*33c0*/  BSYNC.RECONVERGENT B2 ;  /* 0x0000000000027941 */ /* 0x000fea0003800200 */
.L_x_21475:
        /* <DEDUP_REMOVED lines=17> */
.L_x_21486:
        /* <DEDUP_REMOVED lines=13> */
.L_x_21488:
[----:B------:R-:W-:Y:S05]  /*35b0*/  BSYNC.RECONVERGENT B4 ;  /* 0x0000000000047941 */ /* 0x000fea0003800200 */
.L_x_21487:
        /* <DEDUP_REMOVED lines=53> */
[----:B------:R-:W-:-:S03]  /*3910*/  IADD3 R141, PT, PT, R3, -0x695add53, RZ ;  /* 0x96a522ad038d7810 */ /* 0x000fc60007ffe0ff */
[----:B------:R-:W-:Y:S01]  /*3920*/  VIADD R185, R2, 0x8ff34781 ;  /* 0x8ff3478102b97836 */ /* 0x000fe20000000000 */
[----:B------:R-:W-:Y:S01]  /*3930*/  LOP3.LUT R186, R141, R186, R205, 0x96, !PT ;  /* 0x000000ba8dba7212 */ /* 0x000fe200078e96cd */
[----:B------:R-:W-:Y:S01]  /*3940*/  IMAD.MOV.U32 R141, RZ, RZ, R200 ;  /* 0x000000ffff8d7224 */ /* 0x000fe200078e00c8 */
[----:B------:R-:W-:Y:S01]  /*3950*/  MOV R200, R204 ;  /* 0x000000cc00c87202 */ /* 0x000fe20000000f00 */
[----:B------:R-:W-:Y:S01]  /*3960*/  IMAD.MOV.U32 R188, RZ, RZ, R206 ;  /* 0x000000ffffbc7224 */ /* 0x000fe200078e00ce */
[----:B------:R-:W-:Y:S01]  /*3970*/  LOP3.LUT R185, R185, R142, R207, 0x96, !PT ;  /* 0x0000008eb9b97212 */ /* 0x000fe200078e96cf */
[----:B------:R-:W-:-:S07]  /*3980*/  IMAD.MOV.U32 R143, RZ, RZ, RZ ;  /* 0x000000ffff8f7224 */ /* 0x000fce00078e00ff */
.L_x_21485:
[----:B------:R-:W-:Y:S05]  /*3990*/  BSYNC.RECONVERGENT B3 ;  /* 0x0000000000037941 */ /* 0x000fea0003800200 */
.L_x_21484:
        /* <DEDUP_REMOVED lines=11> */
.L_x_21483:
[----:B------:R-:W-:Y:S05]  /*3a50*/  BSYNC.RECONVERGENT B2 ;  /* 0x0000000000027941 */ /* 0x000fea0003800200 */
.L_x_21482:
        /* <DEDUP_REMOVED lines=17> */
.L_x_21493:
        /* <DEDUP_REMOVED lines=13> */
.L_x_21495:
[----:B------:R-:W-:Y:S05]  /*3c40*/  BSYNC.RECONVERGENT B4 ;  /* 0x0000000000047941 */ /* 0x000fea0003800200 */
.L_x_21494:
[----:B------:R-:W-:Y:S01]  /*3c50*/  IMAD.WIDE.U32 R186, R184, -0x326172a9, RZ ;  /* 0xcd9e8d57b8ba7825 */ /* 0x000fe200078e00ff */
[----:B------:R-:W-:Y:S02]  /*3c60*/  LOP3.LUT R206, R189, R143, R3, 0x96, !PT ;  /* 0x0000008fbdce7212 */ /* 0x000fe400078e9603 */
[C---:B------:R-:W-:Y:S01]  /*3c70*/  IADD3 R197, PT, PT, R3.reuse, 0x76cf5d0a, RZ ;  /* 0x76cf5d0a03c57810 */ /* 0x040fe20007ffe0ff */
[----:B------:R-:W-:Y:S01]  /*3c80*/  VIADD R185, R3, 0xbb67ae85 ;  /* 0xbb67ae8503b97836 */ /* 0x000fe20000000000 */
        /* <DEDUP_REMOVED lines=21> */
[C---:B------:R-:W-:Y:S01]  /*3de0*/  VIADD R185, R2.reuse, 0x78dde6e4 ;  /* 0x78dde6e402b97836 */ /* 0x040fe20000000000 */
        /* <DEDUP_REMOVED lines=23> */
[----:B------:R-:W-:Y:S02]  /*3f60*/  LOP3.LUT R197, R197, R204, R187, 0x96, !PT ;  /* 0x000000ccc5c57212 */ /* 0x000fe400078e96bb */
[----:B------:R-:W-:Y:S01]  /*3f70*/  IADD3 R187, PT, PT, R3, -0x695add53, RZ ;  /* 0x96a522ad03bb7810 */ /* 0x000fe20007ffe0ff */
[----:B------:R-:W-:-:S05]  /*3f80*/  IMAD.WIDE.U32 R142, R142, -0x326172a9, RZ ;  /* 0xcd9e8d578e8e7825 */ /* 0x000fca00078e00ff */
        /* <DEDUP_REMOVED lines=8> */
[----:B------:R-:W-:-:S07]  /*4010*/  MOV R200, R204 ;  /* 0x000000cc00c87202 */ /* 0x000fce0000000f00 */
.L_x_21492:
[----:B------:R-:W-:Y:S05]  /*4020*/  BSYNC.RECONVERGENT B3 ;  /* 0x0000000000037941 */ /* 0x000fea0003800200 */
.L_x_21491:
        /* <DEDUP_REMOVED lines=10> */
.L_x_21490:
[----:B------:R-:W-:Y:S05]  /*40d0*/  BSYNC.RECONVERGENT B2 ;  /* 0x0000000000027941 */ /* 0x000fea0003800200 */
.L_x_21489:
        /* <DEDUP_REMOVED lines=16> */
.L_x_21499:
        /* <DEDUP_REMOVED lines=13> */
.L_x_21501:
[----:B------:R-:W-:Y:S05]  /*42b0*/  BSYNC.RECONVERGENT B3 ;  /* 0x0000000000037941 */ /* 0x000fea0003800200 */
.L_x_21500:
        /* <DEDUP_REMOVED lines=48> */
[----:B------:R-:W-:Y:S02]  /*45c0*/  IADD3 R185, PT, PT, R3, -0x24c28bd8, RZ ;  /* 0xdb3d742803b97810 */ /* 0x000fe40007ffe0ff */
[----:B------:R-:W-:Y:S02]  /*45d0*/  LOP3.LUT R143, R143, R206, R199, 0x96, !PT ;  /* 0x000000ce8f8f7212 */ /* 0x000fe400078e96c7 */
[----:B------:R-:W-:Y:S01]  /*45e0*/  LOP3.LUT R185, R185, R204, R187, 0x96, !PT ;  /* 0x000000ccb9b97212 */ /* 0x000fe200078e96bb */
[----:B------:R-:W-:Y:S02]  /*45f0*/  IMAD.MOV.U32 R187, RZ, RZ, RZ ;  /* 0x000000ffffbb7224 */ /* 0x000fe400078e00ff */
[----:B------:R-:W-:Y:S01]  /*4600*/  IMAD.WIDE.U32 R204, R143, -0x2daee0ad, RZ ;  /* 0xd2511f538fcc7825 */ /* 0x000fe200078e00ff */
[----:B------:R-:W-:-:S03]  /*4610*/  IADD3 R143, PT, PT, R3, -0x695add53, RZ ;  /* 0x96a522ad038f7810 */ /* 0x000fc60007ffe0ff */
[----:B------:R-:W-:Y:S01]  /*4620*/  IMAD.WIDE.U32 R206, R185, -0x326172a9, RZ ;  /* 0xcd9e8d57b9ce7825 */ /* 0x000fe200078e00ff */
[----:B------:R-:W-:-:S03]  /*4630*/  LOP3.LUT R186, R143, R186, R205, 0x96, !PT ;  /* 0x000000ba8fba7212 */ /* 0x000fc600078e96cd */
[----:B------:R-:W-:Y:S02]  /*4640*/  VIADD R185, R2, 0x8ff34781 ;  /* 0x8ff3478102b97836 */ /* 0x000fe40000000000 */
[----:B------:R-:W-:Y:S01]  /*4650*/  IMAD.MOV.U32 R143, RZ, RZ, R200 ;  /* 0x000000ffff8f7224 */ /* 0x000fe200078e00c8 */
[----:B------:R-:W-:Y:S01]  /*4660*/  MOV R200, R204 ;  /* 0x000000cc00c87202 */ /* 0x000fe20000000f00 */
[----:B------:R-:W-:Y:S01]  /*4670*/  IMAD.MOV.U32 R188, RZ, RZ, R206 ;  /* 0x000000ffffbc7224 */ /* 0x000fe200078e00ce */
[----:B------:R-:W-:-:S07]  /*4680*/  LOP3.LUT R185, R185, R198, R207, 0x96, !PT ;  /* 0x000000c6b9b97212 */ /* 0x000fce00078e96cf */
.L_x_21498:
[----:B------:R-:W-:Y:S05]  /*4690*/  BSYNC.RECONVERGENT B2 ;  /* 0x0000000000027941 */ /* 0x000fea0003800200 */
.L_x_21497:
        /* <DEDUP_REMOVED lines=12> */
.L_x_21446:
        /* <DEDUP_REMOVED lines=21> */
.L_x_21506:
        /* <DEDUP_REMOVED lines=13> */
.L_x_21508:
[----:B------:R-:W-:Y:S05]  /*4980*/  BSYNC.RECONVERGENT B4 ;  /* 0x0000000000047941 */ /* 0x000fea0003800200 */
.L_x_21507:
        /* <DEDUP_REMOVED lines=60> */
.L_x_21505:
[----:B------:R-:W-:Y:S05]  /*4d50*/  BSYNC.RECONVERGENT B3 ;  /* 0x0000000000037941 */ /* 0x000fea0003800200 */
.L_x_21504:
        /* <DEDUP_REMOVED lines=10> */
.L_x_21503:
[----:B------:R-:W-:Y:S05]  /*4e00*/  BSYNC.RECONVERGENT B2 ;  /* 0x0000000000027941 */ /* 0x000fea0003800200 */
.L_x_21502:
        /* <DEDUP_REMOVED lines=17> */
.L_x_21513:
        /* <DEDUP_REMOVED lines=13> */
.L_x_21515:
[----:B------:R-:W-:Y:S05]  /*4ff0*/  BSYNC.RECONVERGENT B4 ;  /* 0x0000000000047941 */ /* 0x000fea0003800200 */
.L_x_21514:
        /* <DEDUP_REMOVED lines=61> */
.L_x_21512:
[----:B------:R-:W-:Y:S05]  /*53d0*/  BSYNC.RECONVERGENT B3 ;  /* 0x0000000000037941 */ /* 0x000fea0003800200 */
.L_x_21511:
        /* <DEDUP_REMOVED lines=11> */
.L_x_21510:
[----:B------:R-:W-:Y:S05]  /*5490*/  BSYNC.RECONVERGENT B2 ;  /* 0x0000000000027941 */ /* 0x000fea0003800200 */
.L_x_21509:
        /* <DEDUP_REMOVED lines=17> */
.L_x_21520:
        /* <DEDUP_REMOVED lines=13> */
.L_x_21522:
[----:B------:R-:W-:Y:S05]  /*5680*/  BSYNC.RECONVERGENT B4 ;  /* 0x0000000000047941 */ /* 0x000fea0003800200 */
.L_x_21521:
        /* <DEDUP_REMOVED lines=61> */
.L_x_21519:
[----:B------:R-:W-:Y:S05]  /*5a60*/  BSYNC.RECONVERGENT B3 ;  /* 0x0000000000037941 */ /* 0x000fea0003800200 */
.L_x_21518:
        /* <DEDUP_REMOVED lines=10> */
.L_x_21517:
[----:B------:R-:W-:Y:S05]  /*5b10*/  BSYNC.RECONVERGENT B2 ;  /* 0x0000000000027941 */ /* 0x000fea0003800200 */
.L_x_21516:
        /* <DEDUP_REMOVED lines=17> */
.L_x_21527:
        /* <DEDUP_REMOVED lines=13> */
.L_x_21529:
[----:B------:R-:W-:Y:S05]  /*5d00*/  BSYNC.RECONVERGENT B4 ;  /* 0x0000000000047941 */ /* 0x000fea0003800200 */
.L_x_21528:
        /* <DEDUP_REMOVED lines=61> */
.L_x_21526:
[----:B------:R-:W-:Y:S05]  /*60e0*/  BSYNC.RECONVERGENT B3 ;  /* 0x0000000000037941 */ /* 0x000fea0003800200 */
.L_x_21525:
        /* <DEDUP_REMOVED lines=11> */
.L_x_21524:
[----:B------:R-:W-:Y:S05]  /*61a0*/  BSYNC.RECONVERGENT B2 ;  /* 0x0000000000027941 */ /* 0x000fea0003800200 */
.L_x_21523:
        /* <DEDUP_REMOVED lines=17> */
.L_x_21534:
        /* <DEDUP_REMOVED lines=13> */
.L_x_21536:
[----:B------:R-:W-:Y:S05]  /*6390*/  BSYNC.RECONVERGENT B4 ;  /* 0x0000000000047941 */ /* 0x000fea0003800200 */
.L_x_21535:
        /* <DEDUP_REMOVED lines=61> */
.L_x_21533:
[----:B------:R-:W-:Y:S05]  /*6770*/  BSYNC.RECONVERGENT B3 ;  /* 0x0000000000037941 */ /* 0x000fea0003800200 */
.L_x_21532:
        /* <DEDUP_REMOVED lines=10> */
.L_x_21531:
[----:B------:R-:W-:Y:S05]  /*6820*/  BSYNC.RECONVERGENT B2 ;  /* 0x0000000000027941 */ /* 0x000fea0003800200 */
.L_x_21530:
        /* <DEDUP_REMOVED lines=17> */
.L_x_21541:
        /* <DEDUP_REMOVED lines=13> */
.L_x_21543:
[----:B------:R-:W-:Y:S05]  /*6a10*/  BSYNC.RECONVERGENT B4 ;  /* 0x0000000000047941 */ /* 0x000fea0003800200 */
.L_x_21542:
        /* <DEDUP_REMOVED lines=61> */
.L_x_21540:
[----:B------:R-:W-:Y:S05]  /*6df0*/  BSYNC.RECONVERGENT B3 ;  /* 0x0000000000037941 */ /* 0x000fea0003800200 */
.L_x_21539:
        /* <DEDUP_REMOVED lines=11> */
.L_x_21538:
[----:B------:R-:W-:Y:S05]  /*6eb0*/  BSYNC.RECONVERGENT B2 ;  /* 0x0000000000027941 */ /* 0x000fea0003800200 */
.L_x_21537:
        /* <DEDUP_REMOVED lines=17> */
.L_x_21548:
        /* <DEDUP_REMOVED lines=13> */
.L_x_21550:
[----:B------:R-:W-:Y:S05]  /*70a0*/  BSYNC.RECONVERGENT B4 ;  /* 0x0000000000047941 */ /* 0x000fea0003800200 */
.L_x_21549:
        /* <DEDUP_REMOVED lines=61> */
.L_x_21547:
[----:B------:R-:W-:Y:S05]  /*7480*/  BSYNC.RECONVERGENT B3 ;  /* 0x0000000000037941 */ /* 0x000fea0003800200 */
.L_x_21546:
        /* <DEDUP_REMOVED lines=10> */
.L_x_21545:
[----:B------:R-:W-:Y:S05]  /*7530*/  BSYNC.RECONVERGENT B2 ;  /* 0x0000000000027941 */ /* 0x000fea0003800200 */
.L_x_21544:
        /* <DEDUP_REMOVED lines=16> */
.L_x_21553:
        /* <DEDUP_REMOVED lines=13> */
.L_x_21555:
[----:B------:R-:W-:Y:S05]  /*7710*/  BSYNC.RECONVERGENT B3 ;  /* 0x0000000000037941 */ /* 0x000fea0003800200 */
.L_x_21554:
        /* <DEDUP_REMOVED lines=61> */
.L_x_21552:
[----:B------:R-:W-:Y:S05]  /*7af0*/  BSYNC.RECONVERGENT B2 ;  /* 0x0000000000027941 */ /* 0x000fea0003800200 */
.L_x_21551:
        /* <DEDUP_REMOVED lines=11> */
.L_x_21496:
[----:B------:R-:W-:Y:S05]  /*7bb0*/  BSYNC.RECONVERGENT B1 ;  /* 0x0000000000017941 */ /* 0x000fea0003800200 */
.L_x_21445:
        /* <DEDUP_REMOVED lines=8> */
[----:B------:R-:W1:Y:S01]  /*7c40*/  LDC.64 R200, c[0x0][0x3b0] ;  /* 0x0000ec00ffc87b82 */ /* 0x000e620000000a00 */
[----:B------:R-:W-:Y:S02]  /*7c50*/  LOP3.LUT R199, R198, 0xffff, RZ, 0xc0, !PT ;  /* 0x0000ffffc6c77812 */ /* 0x000fe400078ec0ff */
[----:B0-----:R-:W-:Y:S02]  /*7c60*/  LOP3.LUT R204, R194, 0xff, RZ, 0xc0, !PT ;  /* 0x000000ffc2cc7812 */ /* 0x001fe400078ec0ff */
        /* <DEDUP_REMOVED lines=11> */
[----:B-1----:R-:W-:Y:S01]  /*7d20*/  IMAD.WIDE.U32 R200, R0, 0x8, R200 ;  /* 0x0000000800c87825 */ /* 0x002fe200078e00c8 */
[----:B------:R-:W-:Y:S02]  /*7d30*/  LOP3.LUT R204, R208, R204, R206, 0xfe, !PT ;  /* 0x000000ccd0cc7212 */ /* 0x000fe400078efece */
[----:B------:R-:W-:Y:S02]  /*7d40*/  LOP3.LUT R205, R205, R209, RZ, 0xfc, !PT ;  /* 0x000000d1cdcd7212 */ /* 0x000fe400078efcff */
[----:B------:R-:W-:-:S05]  /*7d50*/  LOP3.LUT R204, R204, 0xff, R191, 0xf8, !PT ;  /* 0x000000ffcccc7812 */ /* 0x000fca00078ef8bf */
[----:B------:R1:W-:Y:S02]  /*7d60*/  STG.E.64 desc[UR6][R200.64], R204 ;  /* 0x000000ccc8007986 */ /* 0x0003e4000c101b06 */
.L_x_21557:
[----:B------:R-:W-:Y:S05]  /*7d70*/  BSYNC.RECONVERGENT B1 ;  /* 0x0000000000017941 */ /* 0x000fea0003800200 */
.L_x_21556:
[----:B------:R-:W-:Y:S01]  /*7d80*/  IADD3 R179, PT, PT, R179, 0x20, RZ ;  /* 0x00000020b3b37810 */ /* 0x000fe20007ffe0ff */
[----:B------:R-:W-:-:S07]  /*7d90*/  VIADD R0, R0, 0x20 ;  /* 0x0000002000007836 */ /* 0x000fce0000000000 */
.L_x_21442:
[----:B------:R-:W-:Y:S05]  /*7da0*/  BSYNC.RECONVERGENT B0 ;  /* 0x0000000000007941 */ /* 0x000fea0003800200 */
.L_x_21441:
        /* <DEDUP_REMOVED lines=17> */
[----:B-1----:R-:W-:Y:S01]  /*7ec0*/  IMAD.MOV.U32 R200, RZ, RZ, R190 ;  /* 0x000000ffffc87224 */ /* 0x002fe200078e00be */
        /* <DEDUP_REMOVED lines=19> */
.L_x_21566:
        /* <DEDUP_REMOVED lines=13> */
.L_x_21568:
[----:B------:R-:W-:Y:S05]  /*80d0*/  BSYNC.RECONVERGENT B4 ;  /* 0x0000000000047941 */ /* 0x000fea0003800200 */
.L_x_21567:
        /* <DEDUP_REMOVED lines=60> */
.L_x_21565:
[----:B------:R-:W-:Y:S05]  /*84a0*/  BSYNC.RECONVERGENT B3 ;  /* 0x0000000000037941 */ /* 0x000fea0003800200 */
.L_x_21564:
        /* <DEDUP_REMOVED lines=9> */
[----:B------:R-:W-:-:S07]  /*8540*/  FFMA.FTZ R144, R145, R44, R128 ;  /* 0x0000002c91907223 */ /* 0x000fce0000010080 */
.L_x_21563:
[----:B------:R-:W-:Y:S05]  /*8550*/  BSYNC.RECONVERGENT B2 ;  /* 0x0000000000027941 */ /* 0x000fea0003800200 */
.L_x_21562:
        /* <DEDUP_REMOVED lines=17> */
.L_x_21573:
        /* <DEDUP_REMOVED lines=13> */
.L_x_21575:
[----:B------:R-:W-:Y:S05]  /*8740*/  BSYNC.RECONVERGENT B4 ;  /* 0x0000000000047941 */ /* 0x000fea0003800200 */
.L_x_21574:
        /* <DEDUP_REMOVED lines=51> */
[----:B------:R-:W-:-:S03]  /*8a80*/  IMAD.MOV.U32 R147, RZ, RZ, RZ ;  /* 0x000000ffff937224 */ /* 0x000fc600078e00ff */
        /* <DEDUP_REMOVED lines=8> */
[----:B------:R-:W-:-:S07]  /*8b10*/  IMAD.MOV.U32 R200, RZ, RZ, R150 ;  /* 0x000000ffffc87224 */ /* 0x000fce00078e0096 */
.L_x_21572:
[----:B------:R-:W-:Y:S05]  /*8b20*/  BSYNC.RECONVERGENT B3 ;  /* 0x0000000000037941 */ /* 0x000fea0003800200 */
.L_x_21571:
        /* <DEDUP_REMOVED lines=11> */
.L_x_21570:
[----:B------:R-:W-:Y:S05]  /*8be0*/  BSYNC.RECONVERGENT B2 ;  /* 0x0000000000027941 */ /* 0x000fea0003800200 */
.L_x_21569:
        /* <DEDUP_REMOVED lines=17> */
.L_x_21580:
        /* <DEDUP_REMOVED lines=13> */
.L_x_21582:
[----:B------:R-:W-:Y:S05]  /*8dd0*/  BSYNC.RECONVERGENT B4 ;  /* 0x0000000000047941 */ /* 0x000fea0003800200 */
.L_x_21581:
        /* <DEDUP_REMOVED lines=59> */
[----:B------:R-:W-:Y:S01]  /*9190*/  MOV R146, R200 ;  /* 0x000000c800927202 */ /* 0x000fe20000000f00 */
[----:B------:R-:W-:-:S07]  /*91a0*/  IMAD.MOV.U32 R200, RZ, RZ, R150 ;  /* 0x000000ffffc87224 */ /* 0x000fce00078e0096 */
.L_x_21579:
[----:B------:R-:W-:Y:S05]  /*91b0*/  BSYNC.RECONVERGENT B3 ;  /* 0x0000000000037941 */ /* 0x000fea0003800200 */
.L_x_21578:
        /* <DEDUP_REMOVED lines=10> */
.L_x_21577:
[----:B------:R-:W-:Y:S05]  /*9260*/  BSYNC.RECONVERGENT B2 ;  /* 0x0000000000027941 */ /* 0x000fea0003800200 */
.L_x_21576:
        /* <DEDUP_REMOVED lines=17> */
.L_x_21587:
        /* <DEDUP_REMOVED lines=13> */
.L_x_21589:
[----:B------:R-:W-:Y:S05]  /*9450*/  BSYNC.RECONVERGENT B4 ;  /* 0x0000000000047941 */ /* 0x000fea0003800200 */
.L_x_21588:
[----:B------:R-:W-:Y:S01]  /*9460*/  IMAD.WIDE.U32 R150, R184, -0x326172a9, RZ ;  /* 0xcd9e8d57b8967825 */ /* 0x000fe200078e00ff */
[----:B0-----:R-:W-:Y:S02]  /*9470*/  LOP3.LUT R204, R189, R149, R3, 0x96, !PT ;  /* 0x00000095bdcc7212 */ /* 0x001fe400078e9603 */
        /* <DEDUP_REMOVED lines=50> */
[----:B------:R-:W-:Y:S01]  /*97a0*/  HFMA2 R149, -RZ, RZ, 0, 0 ;  /* 0x00000000ff957431 */ /* 0x000fe200000001ff */
        /* <DEDUP_REMOVED lines=8> */
.L_x_21586:
[----:B------:R-:W-:Y:S05]  /*9830*/  BSYNC.RECONVERGENT B3 ;  /* 0x0000000000037941 */ /* 0x000fea0003800200 */
.L_x_21585:
        /* <DEDUP_REMOVED lines=11> */
.L_x_21584:
[----:B------:R-:W-:Y:S05]  /*98f0*/  BSYNC.RECONVERGENT B2 ;  /* 0x0000000000027941 */ /* 0x000fea0003800200 */
.L_x_21583:
        /* <DEDUP_REMOVED lines=17> */
.L_x_21594:
        /* <DEDUP_REMOVED lines=13> */
.L_x_21596:
[----:B------:R-:W-:Y:S05]  /*9ae0*/  BSYNC.RECONVERGENT B4 ;  /* 0x0000000000047941 */ /* 0x000fea0003800200 */
.L_x_21595:
[----:B------:R-:W-:Y:S01]  /*9af0*/  IMAD.WIDE.U32 R150, R184, -0x326172a9, RZ ;  /* 0xcd9e8d57b8967825 */ /* 0x000fe200078e00ff */
[----:B0-----:R-:W-:Y:S02]  /*9b00*/  LOP3.LUT R204, R189, R149, R3, 0x96, !PT ;  /* 0x00000095bdcc7212 */ /* 0x001fe400078e9603 */
        /* <DEDUP_REMOVED lines=59> */
.L_x_21593:
[----:B------:R-:W-:Y:S05]  /*9ec0*/  BSYNC.RECONVERGENT B3 ;  /* 0x0000000000037941 */ /* 0x000fea0003800200 */
.L_x_21592:
        /* <DEDUP_REMOVED lines=10> */
.L_x_21591:
[----:B------:R-:W-:Y:S05]  /*9f70*/  BSYNC.RECONVERGENT B2 ;  /* 0x0000000000027941 */ /* 0x000fea0003800200 */
.L_x_21590:
        /* <DEDUP_REMOVED lines=17> */
.L_x_21601:
        /* <DEDUP_REMOVED lines=13> */
.L_x_21603:
[----:B------:R-:W-:Y:S05]  /*a160*/  BSYNC.RECONVERGENT B4 ;  /* 0x0000000000047941 */ /* 0x000fea0003800200 */
.L_x_21602:
        /* <DEDUP_REMOVED lines=54> */
[----:B------:R-:W-:-:S03]  /*a4d0*/  IADD3 R149, PT, PT, R3, -0x695add53, RZ ;  /* 0x96a522ad03957810 */ /* 0x000fc60007ffe0ff */
[----:B------:R-:W-:Y:S01]  /*a4e0*/  VIADD R185, R2, 0x8ff34781 ;  /* 0x8ff3478102b97836 */ /* 0x000fe20000000000 */
[----:B------:R-:W-:Y:S01]  /*a4f0*/  LOP3.LUT R186, R149, R186, R205, 0x96, !PT ;  /* 0x000000ba95ba7212 */ /* 0x000fe200078e96cd */
[----:B------:R-:W-:Y:S01]  /*a500*/  IMAD.MOV.U32 R188, RZ, RZ, R208 ;  /* 0x000000ffffbc7224 */ /* 0x000fe200078e00d0 */
[----:B------:R-:W-:Y:S01]  /*a510*/  MOV R149, R200 ;  /* 0x000000c800957202 */ /* 0x000fe20000000f00 */
[----:B------:R-:W-:Y:S01]  /*a520*/  IMAD.MOV.U32 R200, RZ, RZ, R204 ;  /* 0x000000ffffc87224 */ /* 0x000fe200078e00cc */
[----:B------:R-:W-:-:S07]  /*a530*/  LOP3.LUT R185, R185, R150, R209, 0x96, !PT ;  /* 0x00000096b9b97212 */ /* 0x000fce00078e96d1 */
.L_x_21600:
[----:B------:R-:W-:Y:S05]  /*a540*/  BSYNC.RECONVERGENT B3 ;  /* 0x0000000000037941 */ /* 0x000fea0003800200 */
.L_x_21599:
        /* <DEDUP_REMOVED lines=11> */
.L_x_21598:
[----:B------:R-:W-:Y:S05]  /*a600*/  BSYNC.RECONVERGENT B2 ;  /* 0x0000000000027941 */ /* 0x000fea0003800200 */
.L_x_21597:
        /* <DEDUP_REMOVED lines=17> */
.L_x_21608:
        /* <DEDUP_REMOVED lines=13> */
.L_x_21610:
[----:B------:R-:W-:Y:S05]  /*a7f0*/  BSYNC.RECONVERGENT B4 ;  /* 0x0000000000047941 */ /* 0x000fea0003800200 */
.L_x_21609:
[----:B------:R-:W-:Y:S01]  /*a800*/  IMAD.WIDE.U32 R186, R184, -0x326172a9, RZ ;  /* 0xcd9e8d57b8ba7825 */ /* 0x000fe200078e00ff */
[----:B------:R-:W-:Y:S02]  /*a810*/  LOP3.LUT R208, R189, R151, R3, 0x96, !PT ;  /* 0x00000097bdd07212 */ /* 0x000fe400078e9603 */
[----:B------:R-:W-:Y:S01]  /*a820*/  IADD3 R151, PT, PT, R2, -0x61c88647, RZ ;  /* 0x9e3779b902977810 */ /* 0x000fe20007ffe0ff */
[----:B------:R-:W-:Y:S01]  /*a830*/  VIADD R185, R3, 0xbb67ae85 ;  /* 0xbb67ae8503b97836 */ /* 0x000fe20000000000 */
[----:B0-----:R-:W-:Y:S01]  /*a840*/  LOP3.LUT R204, R183, R187, R2, 0x96, !PT ;  /* 0x000000bbb7cc7212 */ /* 0x001fe200078e9602 */
        /* <DEDUP_REMOVED lines=46> */
[----:B------:R-:W-:-:S05]  /*ab30*/  IMAD.WIDE.U32 R150, R150, -0x326172a9, RZ ;  /* 0xcd9e8d5796967825 */ /* 0x000fca00078e00ff */
[----:B------:R-:W-:Y:S01]  /*ab40*/  LOP3.LUT R185, R185, R208, R151, 0x96, !PT ;  /* 0x000000d0b9b97212 */ /* 0x000fe200078e9697 */
[----:B------:R-:W-:Y:S01]  /*ab50*/  IMAD.WIDE.U32 R208, R197, -0x326172a9, RZ ;  /* 0xcd9e8d57c5d07825 */ /* 0x000fe200078e00ff */
[----:B------:R-:W-:-:S03]  /*ab60*/  IADD3 R151, PT, PT, R2, -0x700cb87f, RZ ;  /* 0x8ff3478102977810 */ /* 0x000fc60007ffe0ff */
[----:B------:R-:W-:Y:S01]  /*ab70*/  IMAD.WIDE.U32 R204, R185, -0x2daee0ad, RZ ;  /* 0xd2511f53b9cc7825 */ /* 0x000fe200078e00ff */
[----:B------:R-:W-:Y:S02]  /*ab80*/  LOP3.LUT R185, R151, R150, R209, 0x96, !PT ;  /* 0x0000009697b97212 */ /* 0x000fe400078e96d1 */
[----:B------:R-:W-:Y:S01]  /*ab90*/  MOV R188, R208 ;  /* 0x000000d000bc7202 */ /* 0x000fe20000000f00 */
[----:B------:R-:W-:Y:S01]  /*aba0*/  IMAD.MOV.U32 R150, RZ, RZ, R200 ;  /* 0x000000ffff967224 */ /* 0x000fe200078e00c8 */
[----:B------:R-:W-:Y:S02]  /*abb0*/  LOP3.LUT R186, R187, R186, R205, 0x96, !PT ;  /* 0x000000babbba7212 */ /* 0x000fe400078e96cd */
[----:B------:R-:W-:-:S07]  /*abc0*/  MOV R200, R204 ;  /* 0x000000cc00c87202 */ /* 0x000fce0000000f00 */
.L_x_21607:
[----:B------:R-:W-:Y:S05]  /*abd0*/  BSYNC.RECONVERGENT B3 ;  /* 0x0000000000037941 */ /* 0x000fea0003800200 */
.L_x_21606:
        /* <DEDUP_REMOVED lines=10> */
.L_x_21605:
[----:B------:R-:W-:Y:S05]  /*ac80*/  BSYNC.RECONVERGENT B2 ;  /* 0x0000000000027941 */ /* 0x000fea0003800200 */
.L_x_21604:
        /* <DEDUP_REMOVED lines=16> */
.L_x_21614:
        /* <DEDUP_REMOVED lines=13> */
.L_x_21616:
[----:B------:R-:W-:Y:S05]  /*ae60*/  BSYNC.RECONVERGENT B3 ;  /* 0x0000000000037941 */ /* 0x000fea0003800200 */
.L_x_21615:
        /* <DEDUP_REMOVED lines=47> */
[----:B------:R-:W-:-:S03]  /*b160*/  IADD3 R151, PT, PT, R2, -0xe443238, RZ ;  /* 0xf1bbcdc802977810 */ /* 0x000fc60007ffe0ff */
[----:B------:R-:W-:Y:S01]  /*b170*/  VIADD R185, R3, 0xdb3d7428 ;  /* 0xdb3d742803b97836 */ /* 0x000fe20000000000 */
[----:B------:R-:W-:-:S04]  /*b180*/  LOP3.LUT R151, R151, R208, R199, 0x96, !PT ;  /* 0x000000d097977212 */ /* 0x000fc800078e96c7 */
[----:B------:R-:W-:Y:S01]  /*b190*/  LOP3.LUT R185, R185, R204, R187, 0x96, !PT ;  /* 0x000000ccb9b97212 */ /* 0x000fe200078e96bb */
[----:B------:R-:W-:Y:S01]  /*b1a0*/  IMAD.WIDE.U32 R204, R151, -0x2daee0ad, RZ ;  /* 0xd2511f5397cc7825 */ /* 0x000fe200078e00ff */
[----:B------:R-:W-:-:S03]  /*b1b0*/  IADD3 R151, PT, PT, R3, -0x695add53, RZ ;  /* 0x96a522ad03977810 */ /* 0x000fc60007ffe0ff */
[----:B------:R-:W-:Y:S02]  /*b1c0*/  HFMA2 R187, -RZ, RZ, 0, 0 ;  /* 0x00000000ffbb7431 */ /* 0x000fe400000001ff */
[----:B------:R-:W-:Y:S01]  /*b1d0*/  IMAD.WIDE.U32 R208, R185, -0x326172a9, RZ ;  /* 0xcd9e8d57b9d07825 */ /* 0x000fe200078e00ff */
[----:B------:R-:W-:Y:S02]  /*b1e0*/  LOP3.LUT R186, R151, R186, R205, 0x96, !PT ;  /* 0x000000ba97ba7212 */ /* 0x000fe400078e96cd */
[----:B------:R-:W-:Y:S01]  /*b1f0*/  MOV R151, R200 ;  /* 0x000000c800977202 */ /* 0x000fe20000000f00 */
[----:B------:R-:W-:Y:S02]  /*b200*/  VIADD R185, R2, 0x8ff34781 ;  /* 0x8ff3478102b97836 */ /* 0x000fe40000000000 */
[----:B------:R-:W-:Y:S02]  /*b210*/  IMAD.MOV.U32 R188, RZ, RZ, R208 ;  /* 0x000000ffffbc7224 */ /* 0x000fe400078e00d0 */
[----:B------:R-:W-:Y:S01]  /*b220*/  IMAD.MOV.U32 R200, RZ, RZ, R204 ;  /* 0x000000ffffc87224 */ /* 0x000fe200078e00cc */
[----:B------:R-:W-:-:S07]  /*b230*/  LOP3.LUT R185, R185, R198, R209, 0x96, !PT ;  /* 0x000000c6b9b97212 */ /* 0x000fce00078e96d1 */
.L_x_21613:
[----:B------:R-:W-:Y:S05]  /*b240*/  BSYNC.RECONVERGENT B2 ;  /* 0x0000000000027941 */ /* 0x000fea0003800200 */
.L_x_21612:
        /* <DEDUP_REMOVED lines=12> */
.L_x_21561:
[----:B------:R-:W-:Y:S01]  /*b310*/  BSSY.RECONVERGENT B2, `(.L_x_21617) ;  /* 0x000006a000027945 */ /* 0x000fe20003800200 */
[----:B-1----:R-:W-:Y:S01]  /*b320*/  IMAD.MOV.U32 R200, RZ, RZ, R190 ;  /* 0x000000ffffc87224 */ /* 0x002fe200078e00be */
        /* <DEDUP_REMOVED lines=19> */
.L_x_21621:
        /* <DEDUP_REMOVED lines=13> */
.L_x_21623:
[----:B------:R-:W-:Y:S05]  /*b530*/  BSYNC.RECONVERGENT B4 ;  /* 0x0000000000047941 */ /* 0x000fea0003800200 */
.L_x_21622:
        /* <DEDUP_REMOVED lines=54> */
[----:B------:R-:W-:-:S03]  /*b8a0*/  MOV R188, R146 ;  /* 0x0000009200bc7202 */ /* 0x000fc60000000f00 */
[----:B------:R-:W-:Y:S01]  /*b8b0*/  HFMA2 R146, -RZ, RZ, 0, 0 ;  /* 0x00000000ff927431 */ /* 0x000fe200000001ff */
[----:B------:R-:W-:Y:S01]  /*b8c0*/  LOP3.LUT R185, R185, R144, R147, 0x96, !PT ;  /* 0x00000090b9b97212 */ /* 0x000fe200078e9693 */
[----:B------:R-:W-:Y:S02]  /*b8d0*/  VIADD R145, R3, 0x96a522ad ;  /* 0x96a522ad03917836 */ /* 0x000fe40000000000 */
[----:B------:R-:W-:-:S03]  /*b8e0*/  IMAD.MOV.U32 R144, RZ, RZ, R190 ;  /* 0x000000ffff907224 */ /* 0x000fc600078e00be */
[----:B------:R-:W-:-:S07]  /*b8f0*/  LOP3.LUT R186, R145, R186, R201, 0x96, !PT ;  /* 0x000000ba91ba7212 */ /* 0x000fce00078e96c9 */
.L_x_21620:
[----:B------:R-:W-:Y:S05]  /*b900*/  BSYNC.RECONVERGENT B3 ;  /* 0x0000000000037941 */ /* 0x000fea0003800200 */
.L_x_21619:
        /* <DEDUP_REMOVED lines=10> */
.L_x_21618:
[----:B------:R-:W-:Y:S05]  /*b9b0*/  BSYNC.RECONVERGENT B2 ;  /* 0x0000000000027941 */ /* 0x000fea0003800200 */
.L_x_21617:
        /* <DEDUP_REMOVED lines=17> */
.L_x_21628:
        /* <DEDUP_REMOVED lines=13> */
.L_x_21630:
[----:B------:R-:W-:Y:S05]  /*bba0*/  BSYNC.RECONVERGENT B4 ;  /* 0x0000000000047941 */ /* 0x000fea0003800200 */
.L_x_21629:
        /* <DEDUP_REMOVED lines=55> */
[----:B------:R-:W-:Y:S02]  /*bf20*/  MOV R188, R186 ;  /* 0x000000ba00bc7202 */ /* 0x000fe40000000f00 */
[----:B------:R-:W-:Y:S01]  /*bf30*/  LOP3.LUT R185, R185, R148, R187, 0x96, !PT ;  /* 0x00000094b9b97212 */ /* 0x000fe200078e96bb */
[----:B------:R-:W-:-:S05]  /*bf40*/  VIADD R145, R3, 0x96a522ad ;  /* 0x96a522ad03917836 */ /* 0x000fca0000000000 */
[----:B------:R-:W-:Y:S01]  /*bf50*/  LOP3.LUT R186, R145, R146, R151, 0x96, !PT ;  /* 0x0000009291ba7212 */ /* 0x000fe200078e9697 */
[----:B------:R-:W-:Y:S01]  /*bf60*/  IMAD.MOV.U32 R145, RZ, RZ, R200 ;  /* 0x000000ffff917224 */ /* 0x000fe200078e00c8 */
[----:B------:R-:W-:-:S07]  /*bf70*/  MOV R200, R150 ;  /* 0x0000009600c87202 */ /* 0x000fce0000000f00 */
.L_x_21627:
[----:B------:R-:W-:Y:S05]  /*bf80*/  BSYNC.RECONVERGENT B3 ;  /* 0x0000000000037941 */ /* 0x000fea0003800200 */
.L_x_21626:
        /* <DEDUP_REMOVED lines=11> */
.L_x_21625:
[----:B------:R-:W-:Y:S05]  /*c040*/  BSYNC.RECONVERGENT B2 ;  /* 0x0000000000027941 */ /* 0x000fea0003800200 */
.L_x_21624:
        /* <DEDUP_REMOVED lines=17> */
.L_x_21635:
        /* <DEDUP_REMOVED lines=13> */
.L_x_21637:
[----:B------:R-:W-:Y:S05]  /*c230*/  BSYNC.RECONVERGENT B4 ;  /* 0x0000000000047941 */ /* 0x000fea0003800200 */
.L_x_21636:
        /* <DEDUP_REMOVED lines=58> */
[----:B------:R-:W-:Y:S01]  /*c5e0*/  HFMA2 R148, -RZ, RZ, 0, 0 ;  /* 0x00000000ff947431 */ /* 0x000fe200000001ff */
[----:B------:R-:W-:Y:S01]  /*c5f0*/  MOV R146, R200 ;  /* 0x000000c800927202 */ /* 0x000fe20000000f00 */
[----:B------:R-:W-:-:S07]  /*c600*/  IMAD.MOV.U32 R200, RZ, RZ, R150 ;  /* 0x000000ffffc87224 */ /* 0x000fce00078e0096 */
.L_x_21634:
[----:B------:R-:W-:Y:S05]  /*c610*/  BSYNC.RECONVERGENT B3 ;  /* 0x0000000000037941 */ /* 0x000fea0003800200 */
.L_x_21633:
        /* <DEDUP_REMOVED lines=10> */
.L_x_21632:
[----:B------:R-:W-:Y:S05]  /*c6c0*/  BSYNC.RECONVERGENT B2 ;  /* 0x0000000000027941 */ /* 0x000fea0003800200 */
.L_x_21631:
        /* <DEDUP_REMOVED lines=17> */
.L_x_21642:
        /* <DEDUP_REMOVED lines=13> */
.L_x_21644:
[----:B------:R-:W-:Y:S05]  /*c8b0*/  BSYNC.RECONVERGENT B4 ;  /* 0x0000000000047941 */ /* 0x000fea0003800200 */
.L_x_21643:
[----:B------:R-:W-:Y:S01]  /*c8c0*/  IMAD.WIDE.U32 R150, R184, -0x326172a9, RZ ;  /* 0xcd9e8d57b8967825 */ /* 0x000fe200078e00ff */
[----:B0-----:R-:W-:Y:S02]  /*c8d0*/  LOP3.LUT R204, R189, R149, R3, 0x96, !PT ;  /* 0x00000095bdcc7212 */ /* 0x001fe400078e9603 */
        /* <DEDUP_REMOVED lines=52> */
[----:B------:R-:W-:Y:S01]  /*cc20*/  MOV R188, R186 ;  /* 0x000000ba00bc7202 */ /* 0x000fe20000000f00 */
[----:B------:R-:W-:Y:S01]  /*cc30*/  IMAD.MOV.U32 R149, RZ, RZ, RZ ;  /* 0x000000ffff957224 */ /* 0x000fe200078e00ff */
[----:B------:R-:W-:Y:S01]  /*cc40*/  LOP3.LUT R185, R185, R150, R187, 0x96, !PT ;  /* 0x00000096b9b97212 */ /* 0x000fe200078e96bb */
[----:B------:R-:W-:-:S05]  /*cc50*/  IMAD.WIDE.U32 R204, R204, -0x2daee0ad, RZ ;  /* 0xd2511f53cccc7825 */ /* 0x000fca00078e00ff */
[----:B------:R-:W-:Y:S01]  /*cc60*/  LOP3.LUT R186, R147, R148, R205, 0x96, !PT ;  /* 0x0000009493ba7212 */ /* 0x000fe200078e96cd */
[----:B------:R-:W-:Y:S01]  /*cc70*/  IMAD.MOV.U32 R147, RZ, RZ, R200 ;  /* 0x000000ffff937224 */ /* 0x000fe200078e00c8 */
[----:B------:R-:W-:-:S07]  /*cc80*/  MOV R200, R204 ;  /* 0x000000cc00c87202 */ /* 0x000fce0000000f00 */
.L_x_21641:
[----:B------:R-:W-:Y:S05]  /*cc90*/  BSYNC.RECONVERGENT B3 ;  /* 0x0000000000037941 */ /* 0x000fea0003800200 */
.L_x_21640:
        /* <DEDUP_REMOVED lines=11> */
.L_x_21639:
[----:B------:R-:W-:Y:S05]  /*cd50*/  BSYNC.RECONVERGENT B2 ;  /* 0x0000000000027941 */ /* 0x000fea0003800200 */
.L_x_21638:
        /* <DEDUP_REMOVED lines=17> */
.L_x_21649:
        /* <DEDUP_REMOVED lines=13> */
.L_x_21651:
[----:B------:R-:W-:Y:S05]  /*cf40*/  BSYNC.RECONVERGENT B4 ;  /* 0x0000000000047941 */ /* 0x000fea0003800200 */
.L_x_21650:
[----:B------:R-:W-:Y:S01]  /*cf50*/  IMAD.WIDE.U32 R150, R184, -0x326172a9, RZ ;  /* 0xcd9e8d57b8967825 */ /* 0x000fe200078e00ff */
[----:B0-----:R-:W-:Y:S02]  /*cf60*/  LOP3.LUT R204, R189, R149, R3, 0x96, !PT ;  /* 0x00000095bdcc7212 */ /* 0x001fe400078e9603 */
        /* <DEDUP_REMOVED lines=59> */
.L_x_21648:
[----:B------:R-:W-:Y:S05]  /*d320*/  BSYNC.RECONVERGENT B3 ;  /* 0x0000000000037941 */ /* 0x000fea0003800200 */
.L_x_21647:
        /* <DEDUP_REMOVED lines=10> */
.L_x_21646:
[----:B------:R-:W-:Y:S05]  /*d3d0*/  BSYNC.RECONVERGENT B2 ;  /* 0x0000000000027941 */ /* 0x000fea0003800200 */
.L_x_21645:
        /* <DEDUP_REMOVED lines=17> */
.L_x_21656:
        /* <DEDUP_REMOVED lines=13> */
.L_x_21658:
[----:B------:R-:W-:Y:S05]  /*d5c0*/  BSYNC.RECONVERGENT B4 ;  /* 0x0000000000047941 */ /* 0x000fea0003800200 */
.L_x_21657:
        /* <DEDUP_REMOVED lines=51> */
[----:B------:R-:W-:Y:S01]  /*d900*/  IMAD.WIDE.U32 R208, R185, -0x326172a9, RZ ;  /* 0xcd9e8d57b9d07825 */ /* 0x000fe200078e00ff */
[----:B------:R-:W-:-:S03]  /*d910*/  IADD3 R185, PT, PT, R2, -0x700cb87f, RZ ;  /* 0x8ff3478102b97810 */ /* 0x000fc60007ffe0ff */
        /* <DEDUP_REMOVED lines=8> */
.L_x_21655:
[----:B------:R-:W-:Y:S05]  /*d9a0*/  BSYNC.RECONVERGENT B3 ;  /* 0x0000000000037941 */ /* 0x000fea0003800200 */
.L_x_21654:
        /* <DEDUP_REMOVED lines=11> */
.L_x_21653:
[----:B------:R-:W-:Y:S05]  /*da60*/  BSYNC.RECONVERGENT B2 ;  /* 0x0000000000027941 */ /* 0x000fea0003800200 */
.L_x_21652:
        /* <DEDUP_REMOVED lines=17> */
.L_x_21663:
        /* <DEDUP_REMOVED lines=13> */
.L_x_21665:
[----:B------:R-:W-:Y:S05]  /*dc50*/  BSYNC.RECONVERGENT B4 ;  /* 0x0000000000047941 */ /* 0x000fea0003800200 */
.L_x_21664:
        /* <DEDUP_REMOVED lines=60> */
[----:B------:R-:W-:-:S07]  /*e020*/  LOP3.LUT R186, R187, R186, R205, 0x96, !PT ;  /* 0x000000babbba7212 */ /* 0x000fce00078e96cd */
.L_x_21662:
[----:B------:R-:W-:Y:S05]  /*e030*/  BSYNC.RECONVERGENT B3 ;  /* 0x0000000000037941 */ /* 0x000fea0003800200 */
.L_x_21661:
        /* <DEDUP_REMOVED lines=10> */
.L_x_21660:
[----:B------:R-:W-:Y:S05]  /*e0e0*/  BSYNC.RECONVERGENT B2 ;  /* 0x0000000000027941 */ /* 0x000fea0003800200 */
.L_x_21659:
        /* <DEDUP_REMOVED lines=16> */
.L_x_21668:
        /* <DEDUP_REMOVED lines=13> */
.L_x_21670:
[----:B------:R-:W-:Y:S05]  /*e2c0*/  BSYNC.RECONVERGENT B3 ;  /* 0x0000000000037941 */ /* 0x000fea0003800200 */
.L_x_21669:
        /* <DEDUP_REMOVED lines=60> */
[----:B------:R-:W-:-:S07]  /*e690*/  MOV R200, R204 ;  /* 0x000000cc00c87202 */ /* 0x000fce0000000f00 */
.L_x_21667:
[----:B------:R-:W-:Y:S05]  /*e6a0*/  BSYNC.RECONVERGENT B2 ;  /* 0x0000000000027941 */ /* 0x000fea0003800200 */
.L_x_21666:
        /* <DEDUP_REMOVED lines=11> */
.L_x_21611:
[----:B------:R-:W-:Y:S05]  /*e760*/  BSYNC.RECONVERGENT B0 ;  /* 0x0000000000007941 */ /* 0x000fea0003800200 */
.L_x_21560:
[----:B0-----:R-:W0:Y:S01]  /*e770*/  LDC.64 R204, c[0x0][0x3a8] ;  /* 0x0000ea00ffcc7b82 */ /* 0x001e220000000a00 */
[----:B------:R-:W-:Y:S01]  /*e780*/  BSSY.RECONVERGENT B0, `(.L_x_21671) ;  /* 0x000001a000007945 */ /* 0x000fe20003800200 */
[----:B------:R-:W-:Y:S01]  /*e790*/  MOV R190, R200 ;  /* 0x000000c800be7202 */ /* 0x000fe20000000f00 */
[----:B0-----:R-:W-:-:S05]  /*e7a0*/  IMAD.WIDE.U32 R204, R179, 0x20, R204 ;  /* 0x00000020b3cc7825 */ /* 0x001fca00078e00cc */
[----:B------:R0:W-:Y:S04]  /*e7b0*/  STG.E.128 desc[UR6][R204.64], R144 ;  /* 0x00000090cc007986 */ /* 0x0001e8000c101d06 */
[----:B------:R0:W-:Y:S01]  /*e7c0*/  STG.E.128 desc[UR6][R204.64+0x10], R148 ;  /* 0x00001094cc007986 */ /* 0x0001e2000c101d06 */
[----:B------:R-:W-:Y:S05]  /*e7d0*/  @!P2 BRA `(.L_x_21672) ;  /* 0x000000000050a947 */ /* 0x000fea0003800000 */
[----:B------:R-:W-:Y:S01]  /*e7e0*/  IMAD.U32 R203, R197, 0x10000, RZ ;  /* 0x00010000c5cb7824 */ /* 0x000fe200078e00ff */
[----:B------:R-:W1:Y:S01]  /*e7f0*/  LDC.64 R200, c[0x0][0x3b0] ;  /* 0x0000ec00ffc87b82 */ /* 0x000e620000000a00 */
[----:B------:R-:W-:Y:S02]  /*e800*/  LOP3.LUT R199, R198, 0xffff, RZ, 0xc0, !PT ;  /* 0x0000ffffc6c77812 */ /* 0x000fe400078ec0ff */
[----:B------:R-:W-:Y:S02]  /*e810*/  PRMT R206, R196, 0x7104, RZ ;  /* 0x00007104c4ce7816 */ /* 0x000fe400000000ff */
[----:B0-----:R-:W-:Y:S02]  /*e820*/  LOP3.LUT R204, R203, 0xff0000, RZ, 0xc0, !PT ;  /* 0x00ff0000cbcc7812 */ /* 0x001fe400078ec0ff */
        /* <DEDUP_REMOVED lines=15> */
.L_x_21672:
[----:B------:R-:W-:Y:S05]  /*e920*/  BSYNC.RECONVERGENT B0 ;  /* 0x0000000000007941 */ /* 0x000fea0003800200 */
.L_x_21671:
[----:B------:R-:W-:Y:S01]  /*e930*/  IADD3 R179, PT, PT, R179, 0x20, RZ ;  /* 0x00000020b3b37810 */ /* 0x000fe20007ffe0ff */
[----:B------:R-:W-:-:S07]  /*e940*/  VIADD R0, R0, 0x20 ;  /* 0x0000002000007836 */ /* 0x000fce0000000000 */
.L_x_21559:
[----:B------:R-:W-:Y:S05]  /*e950*/  BSYNC.RECONVERGENT B1 ;  /* 0x0000000000017941 */ /* 0x000fea0003800200 */
.L_x_21558:
        /* <DEDUP_REMOVED lines=17> */
[----:B-1----:R-:W-:Y:S01]  /*ea70*/  MOV R200, R190 ;  /* 0x000000be00c87202 */ /* 0x002fe20000000f00 */
        /* <DEDUP_REMOVED lines=19> */
.L_x_21681:
        /* <DEDUP_REMOVED lines=13> */
.L_x_21683:
[----:B------:R-:W-:Y:S05]  /*ec80*/  BSYNC.RECONVERGENT B4 ;  /* 0x0000000000047941 */ /* 0x000fea0003800200 */
.L_x_21682:
        /* <DEDUP_REMOVED lines=44> */
[C---:B------:R-:W-:Y:S01]  /*ef50*/  VIADD R185, R2.reuse, 0x8ff34781 ;  /* 0x8ff3478102b97836 */ /* 0x040fe20000000000 */
[----:B------:R-:W-:Y:S01]  /*ef60*/  LOP3.LUT R152, R155, R152, R157, 0x96, !PT ;  /* 0x000000989b987212 */ /* 0x000fe200078e969d */
[----:B------:R-:W-:Y:S01]  /*ef70*/  IMAD.WIDE.U32 R186, R153, -0x2daee0ad, RZ ;  /* 0xd2511f5399ba7825 */ /* 0x000fe200078e00ff */
[----:B------:R-:W-:-:S03]  /*ef80*/  IADD3 R155, PT, PT, R2, -0xe443238, RZ ;  /* 0xf1bbcdc8029b7810 */ /* 0x000fc60007ffe0ff */
        /* <DEDUP_REMOVED lines=12> */
.L_x_21680:
[----:B------:R-:W-:Y:S05]  /*f050*/  BSYNC.RECONVERGENT B3 ;  /* 0x0000000000037941 */ /* 0x000fea0003800200 */
.L_x_21679:
        /* <DEDUP_REMOVED lines=10> */
.L_x_21678:
[----:B------:R-:W-:Y:S05]  /*f100*/  BSYNC.RECONVERGENT B2 ;  /* 0x0000000000027941 */ /* 0x000fea0003800200 */
.L_x_21677:
        /* <DEDUP_REMOVED lines=17> */
.L_x_21688:
        /* <DEDUP_REMOVED lines=13> */
.L_x_21690:
[----:B------:R-:W-:Y:S05]  /*f2f0*/  BSYNC.RECONVERGENT B4 ;  /* 0x0000000000047941 */ /* 0x000fea0003800200 */
.L_x_21689:
        /* <DEDUP_REMOVED lines=50> */
[----:B------:R-:W-:Y:S01]  /*f620*/  LOP3.LUT R159, R159, R158, R155, 0x96, !PT ;  /* 0x0000009e9f9f7212 */ /* 0x000fe200078e969b */
[----:B------:R-:W-:Y:S01]  /*f630*/  HFMA2 R155, -RZ, RZ, 0, 0 ;  /* 0x00000000ff9b7431 */ /* 0x000fe200000001ff */
        /* <DEDUP_REMOVED lines=9> */
.L_x_21687:
[----:B------:R-:W-:Y:S05]  /*f6d0*/  BSYNC.RECONVERGENT B3 ;  /* 0x0000000000037941 */ /* 0x000fea0003800200 */
.L_x_21686:
        /* <DEDUP_REMOVED lines=11> */
.L_x_21685:
[----:B------:R-:W-:Y:S05]  /*f790*/  BSYNC.RECONVERGENT B2 ;  /* 0x0000000000027941 */ /* 0x000fea0003800200 */
.L_x_21684:
        /* <DEDUP_REMOVED lines=17> */
.L_x_21695:
        /* <DEDUP_REMOVED lines=13> */
.L_x_21697:
[----:B------:R-:W-:Y:S05]  /*f980*/  BSYNC.RECONVERGENT B4 ;  /* 0x0000000000047941 */ /* 0x000fea0003800200 */
.L_x_21696:
        /* <DEDUP_REMOVED lines=61> */
.L_x_21694:
[----:B------:R-:W-:Y:S05]  /*fd60*/  BSYNC.RECONVERGENT B3 ;  /* 0x0000000000037941 */ /* 0x000fea0003800200 */
.L_x_21693:
        /* <DEDUP_REMOVED lines=10> */
.L_x_21692:
[----:B------:R-:W-:Y:S05]  /*fe10*/  BSYNC.RECONVERGENT B2 ;  /* 0x0000000000027941 */ /* 0x000fea0003800200 */
.L_x_21691:
        /* <DEDUP_REMOVED lines=17> */
.L_x_21702:
        /* <DEDUP_REMOVED lines=13> */
.L_x_21704:
[----:B------:R-:W-:Y:S05]  /*10000*/  BSYNC.RECONVERGENT B4 ;  /* 0x0000000000047941 */ /* 0x000fea0003800200 */
.L_x_21703:
        /* <DEDUP_REMOVED lines=61> */
.L_x_21701:
[----:B------:R-:W-:Y:S05]  /*103e0*/  BSYNC.RECONVERGENT B3 ;  /* 0x0000000000037941 */ /* 0x000fea0003800200 */
.L_x_21700:
        /* <DEDUP_REMOVED lines=11> */
.L_x_21699:
[----:B------:R-:W-:Y:S05]  /*104a0*/  BSYNC.RECONVERGENT B2 ;  /* 0x0000000000027941 */ /* 0x000fea0003800200 */
.L_x_21698:
        /* <DEDUP_REMOVED lines=17> */
.L_x_21709:
        /* <DEDUP_REMOVED lines=13> */
.L_x_21711:
[----:B------:R-:W-:Y:S05]  /*10690*/  BSYNC.RECONVERGENT B4 ;  /* 0x0000000000047941 */ /* 0x000fea0003800200 */
.L_x_21710:
        /* <DEDUP_REMOVED lines=61> */
.L_x_21708:
[----:B------:R-:W-:Y:S05]  /*10a70*/  BSYNC.RECONVERGENT B3 ;  /* 0x0000000000037941 */ /* 0x000fea0003800200 */
.L_x_21707:
        /* <DEDUP_REMOVED lines=10> */
.L_x_21706:
[----:B------:R-:W-:Y:S05]  /*10b20*/  BSYNC.RECONVERGENT B2 ;  /* 0x0000000000027941 */ /* 0x000fea0003800200 */
.L_x_21705:
        /* <DEDUP_REMOVED lines=17> */
.L_x_21716:
        /* <DEDUP_REMOVED lines=13> */
.L_x_21718:
[----:B------:R-:W-:Y:S05]  /*10d10*/  BSYNC.RECONVERGENT B4 ;  /* 0x0000000000047941 */ /* 0x000fea0003800200 */
.L_x_21717:
        /* <DEDUP_REMOVED lines=61> */
.L_x_21715:
[----:B------:R-:W-:Y:S05]  /*110f0*/  BSYNC.RECONVERGENT B3 ;  /* 0x0000000000037941 */ /* 0x000fea0003800200 */
.L_x_21714:
        /* <DEDUP_REMOVED lines=11> */
.L_x_21713:
[----:B------:R-:W-:Y:S05]  /*111b0*/  BSYNC.RECONVERGENT B2 ;  /* 0x0000000000027941 */ /* 0x000fea0003800200 */
.L_x_21712:
        /* <DEDUP_REMOVED lines=17> */
.L_x_21723:
        /* <DEDUP_REMOVED lines=13> */
.L_x_21725:
[----:B------:R-:W-:Y:S05]  /*113a0*/  BSYNC.RECONVERGENT B4 ;  /* 0x0000000000047941 */ /* 0x000fea0003800200 */
.L_x_21724:
        /* <DEDUP_REMOVED lines=61> */
.L_x_21722:
[----:B------:R-:W-:Y:S05]  /*11780*/  BSYNC.RECONVERGENT B3 ;  /* 0x0000000000037941 */ /* 0x000fea0003800200 */
.L_x_21721:
        /* <DEDUP_REMOVED lines=10> */
.L_x_21720:
[----:B------:R-:W-:Y:S05]  /*11830*/  BSYNC.RECONVERGENT B2 ;  /* 0x0000000000027941 */ /* 0x000fea0003800200 */
.L_x_21719:
        /* <DEDUP_REMOVED lines=16> */
.L_x_21729:
        /* <DEDUP_REMOVED lines=13> */
.L_x_21731:
[----:B------:R-:W-:Y:S05]  /*11a10*/  BSYNC.RECONVERGENT B3 ;  /* 0x0000000000037941 */ /* 0x000fea0003800200 */
.L_x_21730:
        /* <DEDUP_REMOVED lines=61> */
.L_x_21728:
[----:B------:R-:W-:Y:S05]  /*11df0*/  BSYNC.RECONVERGENT B2 ;  /* 0x0000000000027941 */ /* 0x000fea0003800200 */
.L_x_21727:
        /* <DEDUP_REMOVED lines=12> */
.L_x_21676:
        /* <DEDUP_REMOVED lines=21> */
.L_x_21736:
        /* <DEDUP_REMOVED lines=13> */
.L_x_21738:
[----:B------:R-:W-:Y:S05]  /*120e0*/  BSYNC.RECONVERGENT B4 ;  /* 0x0000000000047941 */ /* 0x000fea0003800200 */
.L_x_21737:
        /* <DEDUP_REMOVED lines=60> */
.L_x_21735:
[----:B------:R-:W-:Y:S05]  /*124b0*/  BSYNC.RECONVERGENT B3 ;  /* 0x0000000000037941 */ /* 0x000fea0003800200 */
.L_x_21734:
        /* <DEDUP_REMOVED lines=10> */
.L_x_21733:
[----:B------:R-:W-:Y:S05]  /*12560*/  BSYNC.RECONVERGENT B2 ;  /* 0x0000000000027941 */ /* 0x000fea0003800200 */
.L_x_21732:
        /* <DEDUP_REMOVED lines=17> */
.L_x_21743:
        /* <DEDUP_REMOVED lines=13> */
.L_x_21745:
[----:B------:R-:W-:Y:S05]  /*12750*/  BSYNC.RECONVERGENT B4 ;  /* 0x0000000000047941 */ /* 0x000fea0003800200 */
.L_x_21744:
        /* <DEDUP_REMOVED lines=61> */
.L_x_21742:
[----:B------:R-:W-:Y:S05]  /*12b30*/  BSYNC.RECONVERGENT B3 ;  /* 0x0000000000037941 */ /* 0x000fea0003800200 */
.L_x_21741:
        /* <DEDUP_REMOVED lines=11> */
.L_x_21740:
[----:B------:R-:W-:Y:S05]  /*12bf0*/  BSYNC.RECONVERGENT B2 ;  /* 0x0000000000027941 */ /* 0x000fea0003800200 */
.L_x_21739:
        /* <DEDUP_REMOVED lines=17> */
.L_x_21750:
        /* <DEDUP_REMOVED lines=13> */
.L_x_21752:
[----:B------:R-:W-:Y:S05]  /*12de0*/  BSYNC.RECONVERGENT B4 ;  /* 0x0000000000047941 */ /* 0x000fea0003800200 */
.L_x_21751:
        /* <DEDUP_REMOVED lines=61> */
.L_x_21749:
[----:B------:R-:W-:Y:S05]  /*131c0*/  BSYNC.RECONVERGENT B3 ;  /* 0x0000000000037941 */ /* 0x000fea0003800200 */
.L_x_21748:
        /* <DEDUP_REMOVED lines=10> */
.L_x_21747:
[----:B------:R-:W-:Y:S05]  /*13270*/  BSYNC.RECONVERGENT B2 ;  /* 0x0000000000027941 */ /* 0x000fea0003800200 */
.L_x_21746:
        /* <DEDUP_REMOVED lines=17> */
.L_x_21757:
        /* <DEDUP_REMOVED lines=13> */
.L_x_21759:
[----:B------:R-:W-:Y:S05]  /*13460*/  BSYNC.RECONVERGENT B4 ;  /* 0x0000000000047941 */ /* 0x000fea0003800200 */
.L_x_21758:
        /* <DEDUP_REMOVED lines=61> */
.L_x_21756:
[----:B------:R-:W-:Y:S05]  /*13840*/  BSYNC.RECONVERGENT B3 ;  /* 0x0000000000037941 */ /* 0x000fea0003800200 */
.L_x_21755:
        /* <DEDUP_REMOVED lines=11> */
.L_x_21754:
[----:B------:R-:W-:Y:S05]  /*13900*/  BSYNC.RECONVERGENT B2 ;  /* 0x0000000000027941 */ /* 0x000fea0003800200 */
.L_x_21753:
        /* <DEDUP_REMOVED lines=17> */
.L_x_21764:
        /* <DEDUP_REMOVED lines=13> */
.L_x_21766:
[----:B------:R-:W-:Y:S05]  /*13af0*/  BSYNC.RECONVERGENT B4 ;  /* 0x0000000000047941 */ /* 0x000fea0003800200 */
.L_x_21765:
        /* <DEDUP_REMOVED lines=61> */
.L_x_21763:
[----:B------:R-:W-:Y:S05]  /*13ed0*/  BSYNC.RECONVERGENT B3 ;  /* 0x0000000000037941 */ /* 0x000fea0003800200 */
.L_x_21762:
        /* <DEDUP_REMOVED lines=10> */
.L_x_21761:
[----:B------:R-:W-:Y:S05]  /*13f80*/  BSYNC.RECONVERGENT B2 ;  /* 0x0000000000027941 */ /* 0x000fea0003800200 */
.L_x_21760:
        /* <DEDUP_REMOVED lines=17> */
.L_x_21771:
        /* <DEDUP_REMOVED lines=13> */
.L_x_21773:
[----:B------:R-:W-:Y:S05]  /*14170*/  BSYNC.RECONVERGENT B4 ;  /* 0x0000000000047941 */ /* 0x000fea0003800200 */
.L_x_21772:
        /* <DEDUP_REMOVED lines=61> */
.L_x_21770:
[----:B------:R-:W-:Y:S05]  /*14550*/  BSYNC.RECONVERGENT B3 ;  /* 0x0000000000037941 */ /* 0x000fea0003800200 */
.L_x_21769:
        /* <DEDUP_REMOVED lines=11> */
.L_x_21768:
[----:B------:R-:W-:Y:S05]  /*14610*/  BSYNC.RECONVERGENT B2 ;  /* 0x0000000000027941 */ /* 0x000fea0003800200 */
.L_x_21767:
        /* <DEDUP_REMOVED lines=17> */
.L_x_21778:
        /* <DEDUP_REMOVED lines=13> */
.L_x_21780:
[----:B------:R-:W-:Y:S05]  /*14800*/  BSYNC.RECONVERGENT B4 ;  /* 0x0000000000047941 */ /* 0x000fea0003800200 */
.L_x_21779:
        /* <DEDUP_REMOVED lines=61> */
.L_x_21777:
[----:B------:R-:W-:Y:S05]  /*14be0*/  BSYNC.RECONVERGENT B3 ;  /* 0x0000000000037941 */ /* 0x000fea0003800200 */
.L_x_21776:
        /* <DEDUP_REMOVED lines=10> */
.L_x_21775:
[----:B------:R-:W-:Y:S05]  /*14c90*/  BSYNC.RECONVERGENT B2 ;  /* 0x0000000000027941 */ /* 0x000fea0003800200 */
.L_x_21774:
        /* <DEDUP_REMOVED lines=16> */
.L_x_21783:
        /* <DEDUP_REMOVED lines=13> */
.L_x_21785:
[----:B------:R-:W-:Y:S05]  /*14e70*/  BSYNC.RECONVERGENT B3 ;  /* 0x0000000000037941 */ /* 0x000fea0003800200 */
.L_x_21784:
        /* <DEDUP_REMOVED lines=61> */
.L_x_21782:
[----:B------:R-:W-:Y:S05]  /*15250*/  BSYNC.RECONVERGENT B2 ;  /* 0x0000000000027941 */ /* 0x000fea0003800200 */
.L_x_21781:
        /* <DEDUP_REMOVED lines=11> */
.L_x_21726:
[----:B------:R-:W-:Y:S05]  /*15310*/  BSYNC.RECONVERGENT B0 ;  /* 0x0000000000007941 */ /* 0x000fea0003800200 */
.L_x_21675:
        /* <DEDUP_REMOVED lines=27> */
.L_x_21787:
[----:B------:R-:W-:Y:S05]  /*154d0*/  BSYNC.RECONVERGENT B0 ;  /* 0x0000000000007941 */ /* 0x000fea0003800200 */
.L_x_21786:
[----:B------:R-:W-:Y:S01]  /*154e0*/  IADD3 R179, PT, PT, R179, 0x20, RZ ;  /* 0x00000020b3b37810 */ /* 0x000fe20007ffe0ff */
[----:B------:R-:W-:-:S07]  /*154f0*/  VIADD R0, R0, 0x20 ;  /* 0x0000002000007836 */ /* 0x000fce0000000000 */
.L_x_21674:
[----:B------:R-:W-:Y:S05]  /*15500*/  BSYNC.RECONVERGENT B1 ;  /* 0x0000000000017941 */ /* 0x000fea0003800200 */
.L_x_21673:
        /* <DEDUP_REMOVED lines=37> */
.L_x_21796:
        /* <DEDUP_REMOVED lines=13> */
.L_x_21798:
[----:B------:R-:W-:Y:S05]  /*15830*/  BSYNC.RECONVERGENT B4 ;  /* 0x0000000000047941 */ /* 0x000fea0003800200 */
.L_x_21797:
        /* <DEDUP_REMOVED lines=60> */
.L_x_21795:
[----:B------:R-:W-:Y:S05]  /*15c00*/  BSYNC.RECONVERGENT B3 ;  /* 0x0000000000037941 */ /* 0x000fea0003800200 */
.L_x_21794:
        /* <DEDUP_REMOVED lines=10> */
.L_x_21793:
[----:B------:R-:W-:Y:S05]  /*15cb0*/  BSYNC.RECONVERGENT B2 ;  /* 0x0000000000027941 */ /* 0x000fea0003800200 */
.L_x_21792:
        /* <DEDUP_REMOVED lines=17> */
.L_x_21803:
        /* <DEDUP_REMOVED lines=13> */
.L_x_21805:
[----:B------:R-:W-:Y:S05]  /*15ea0*/  BSYNC.RECONVERGENT B4 ;  /* 0x0000000000047941 */ /* 0x000fea0003800200 */
.L_x_21804:
        /* <DEDUP_REMOVED lines=61> */
.L_x_21802:
[----:B------:R-:W-:Y:S05]  /*16280*/  BSYNC.RECONVERGENT B3 ;  /* 0x0000000000037941 */ /* 0x000fea0003800200 */
.L_x_21801:
        /* <DEDUP_REMOVED lines=11> */
.L_x_21800:
[----:B------:R-:W-:Y:S05]  /*16340*/  BSYNC.RECONVERGENT B2 ;  /* 0x0000000000027941 */ /* 0x000fea0003800200 */
.L_x_21799:
        /* <DEDUP_REMOVED lines=17> */
.L_x_21810:
        /* <DEDUP_REMOVED lines=13> */
.L_x_21812:
[----:B------:R-:W-:Y:S05]  /*16530*/  BSYNC.RECONVERGENT B4 ;  /* 0x0000000000047941 */ /* 0x000fea0003800200 */
.L_x_21811:
        /* <DEDUP_REMOVED lines=61> */
.L_x_21809:
[----:B------:R-:W-:Y:S05]  /*16910*/  BSYNC.RECONVERGENT B3 ;  /* 0x0000000000037941 */ /* 0x000fea0003800200 */
.L_x_21808:
        /* <DEDUP_REMOVED lines=10> */
.L_x_21807:
[----:B------:R-:W-:Y:S05]  /*169c0*/  BSYNC.RECONVERGENT B2 ;  /* 0x0000000000027941 */ /* 0x000fea0003800200 */
.L_x_21806:
        /* <DEDUP_REMOVED lines=17> */
.L_x_21817:
        /* <DEDUP_REMOVED lines=13> */
.L_x_21819:
[----:B------:R-:W-:Y:S05]  /*16bb0*/  BSYNC.RECONVERGENT B4 ;  /* 0x0000000000047941 */ /* 0x000fea0003800200 */
.L_x_21818:
        /* <DEDUP_REMOVED lines=61> */
.L_x_21816:
[----:B------:R-:W-:Y:S05]  /*16f90*/  BSYNC.RECONVERGENT B3 ;  /* 0x0000000000037941 */ /* 0x000fea0003800200 */
.L_x_21815:
        /* <DEDUP_REMOVED lines=11> */
.L_x_21814:
[----:B------:R-:W-:Y:S05]  /*17050*/  BSYNC.RECONVERGENT B2 ;  /* 0x0000000000027941 */ /* 0x000fea0003800200 */
.L_x_21813:
        /* <DEDUP_REMOVED lines=17> */
.L_x_21824:
        /* <DEDUP_REMOVED lines=13> */
.L_x_21826:
[----:B------:R-:W-:Y:S05]  /*17240*/  BSYNC.RECONVERGENT B4 ;  /* 0x0000000000047941 */ /* 0x000fea0003800200 */
.L_x_21825:
        /* <DEDUP_REMOVED lines=61> */
.L_x_21823:
[----:B------:R-:W-:Y:S05]  /*17620*/  BSYNC.RECONVERGENT B3 ;  /* 0x0000000000037941 */ /* 0x000fea0003800200 */
.L_x_21822:
        /* <DEDUP_REMOVED lines=10> */
.L_x_21821:
[----:B------:R-:W-:Y:S05]  /*176d0*/  BSYNC.RECONVERGENT B2 ;  /* 0x0000000000027941 */ /* 0x000fea0003800200 */
.L_x_21820:
        /* <DEDUP_REMOVED lines=17> */
.L_x_21831:
        /* <DEDUP_REMOVED lines=13> */
.L_x_21833:
[----:B------:R-:W-:Y:S05]  /*178c0*/  BSYNC.RECONVERGENT B4 ;  /* 0x0000000000047941 */ /* 0x000fea0003800200 */
.L_x_21832:
        /* <DEDUP_REMOVED lines=61> */
.L_x_21830:
[----:B------:R-:W-:Y:S05]  /*17ca0*/  BSYNC.RECONVERGENT B3 ;  /* 0x0000000000037941 */ /* 0x000fea0003800200 */
.L_x_21829:
        /* <DEDUP_REMOVED lines=11> */
.L_x_21828:
[----:B------:R-:W-:Y:S05]  /*17d60*/  BSYNC.RECONVERGENT B2 ;  /* 0x0000000000027941 */ /* 0x000fea0003800200 */
.L_x_21827:
        /* <DEDUP_REMOVED lines=17> */
.L_x_21838:
        /* <DEDUP_REMOVED lines=13> */
.L_x_21840:
[----:B------:R-:W-:Y:S05]  /*17f50*/  BSYNC.RECONVERGENT B4 ;  /* 0x0000000000047941 */ /* 0x000fea0003800200 */
.L_x_21839:
        /* <DEDUP_REMOVED lines=61> */
.L_x_21837:
[----:B------:R-:W-:Y:S05]  /*18330*/  BSYNC.RECONVERGENT B3 ;  /* 0x0000000000037941 */ /* 0x000fea0003800200 */
.L_x_21836:
        /* <DEDUP_REMOVED lines=10> */
.L_x_21835:
[----:B------:R-:W-:Y:S05]  /*183e0*/  BSYNC.RECONVERGENT B2 ;  /* 0x0000000000027941 */ /* 0x000fea0003800200 */
.L_x_21834:
        /* <DEDUP_REMOVED lines=16> */
.L_x_21844:
        /* <DEDUP_REMOVED lines=13> */
.L_x_21846:
[----:B------:R-:W-:Y:S05]  /*185c0*/  BSYNC.RECONVERGENT B3 ;  /* 0x0000000000037941 */ /* 0x000fea0003800200 */
.L_x_21845:
        /* <DEDUP_REMOVED lines=61> */
.L_x_21843:
[----:B------:R-:W-:Y:S05]  /*189a0*/  BSYNC.RECONVERGENT B2 ;  /* 0x0000000000027941 */ /* 0x000fea0003800200 */
.L_x_21842:
        /* <DEDUP_REMOVED lines=12> */
.L_x_21791:
        /* <DEDUP_REMOVED lines=21> */
.L_x_21851:
        /* <DEDUP_REMOVED lines=13> */
.L_x_21853:
[----:B------:R-:W-:Y:S05]  /*18c90*/  BSYNC.RECONVERGENT B4 ;  /* 0x0000000000047941 */ /* 0x000fea0003800200 */
.L_x_21852:
        /* <DEDUP_REMOVED lines=60> */
.L_x_21850:
[----:B------:R-:W-:Y:S05]  /*19060*/  BSYNC.RECONVERGENT B3 ;  /* 0x0000000000037941 */ /* 0x000fea0003800200 */
.L_x_21849:
        /* <DEDUP_REMOVED lines=10> */
.L_x_21848:
[----:B------:R-:W-:Y:S05]  /*19110*/  BSYNC.RECONVERGENT B2 ;  /* 0x0000000000027941 */ /* 0x000fea0003800200 */
.L_x_21847:
        /* <DEDUP_REMOVED lines=17> */
.L_x_21858:
        /* <DEDUP_REMOVED lines=13> */
.L_x_21860:
[----:B------:R-:W-:Y:S05]  /*19300*/  BSYNC.RECONVERGENT B4 ;  /* 0x0000000000047941 */ /* 0x000fea0003800200 */
.L_x_21859:
        /* <DEDUP_REMOVED lines=61> */
.L_x_21857:
[----:B------:R-:W-:Y:S05]  /*196e0*/  BSYNC.RECONVERGENT B3 ;  /* 0x0000000000037941 */ /* 0x000fea0003800200 */
.L_x_21856:
        /* <DEDUP_REMOVED lines=11> */
.L_x_21855:
[----:B------:R-:W-:Y:S05]  /*197a0*/  BSYNC.RECONVERGENT B2 ;  /* 0x0000000000027941 */ /* 0x000fea0003800200 */
.L_x_21854:
        /* <DEDUP_REMOVED lines=17> */
.L_x_21865:
        /* <DEDUP_REMOVED lines=13> */
.L_x_21867:
[----:B------:R-:W-:Y:S05]  /*19990*/  BSYNC.RECONVERGENT B4 ;  /* 0x0000000000047941 */ /* 0x000fea0003800200 */
.L_x_21866:
        /* <DEDUP_REMOVED lines=61> */
.L_x_21864:
[----:B------:R-:W-:Y:S05]  /*19d70*/  BSYNC.RECONVERGENT B3 ;  /* 0x0000000000037941 */ /* 0x000fea0003800200 */
.L_x_21863:
        /* <DEDUP_REMOVED lines=10> */
.L_x_21862:
[----:B------:R-:W-:Y:S05]  /*19e20*/  BSYNC.RECONVERGENT B2 ;  /* 0x0000000000027941 */ /* 0x000fea0003800200 */
.L_x_21861:
        /* <DEDUP_REMOVED lines=17> */
.L_x_21872:
        /* <DEDUP_REMOVED lines=13> */
.L_x_21874:
[----:B------:R-:W-:Y:S05]  /*1a010*/  BSYNC.RECONVERGENT B4 ;  /* 0x0000000000047941 */ /* 0x000fea0003800200 */
.L_x_21873:
        /* <DEDUP_REMOVED lines=61> */
.L_x_21871:
[----:B------:R-:W-:Y:S05]  /*1a3f0*/  BSYNC.RECONVERGENT B3 ;  /* 0x0000000000037941 */ /* 0x000fea0003800200 */
.L_x_21870:
        /* <DEDUP_REMOVED lines=11> */
.L_x_21869:
[----:B------:R-:W-:Y:S05]  /*1a4b0*/  BSYNC.RECONVERGENT B2 ;  /* 0x0000000000027941 */ /* 0x000fea0003800200 */
.L_x_21868:
        /* <DEDUP_REMOVED lines=17> */
.L_x_21879:
        /* <DEDUP_REMOVED lines=13> */
.L_x_21881:
[----:B------:R-:W-:Y:S05]  /*1a6a0*/  BSYNC.RECONVERGENT B4 ;  /* 0x0000000000047941 */ /* 0x000fea0003800200 */
.L_x_21880:
        /* <DEDUP_REMOVED lines=61> */
.L_x_21878:
[----:B------:R-:W-:Y:S05]  /*1aa80*/  BSYNC.RECONVERGENT B3 ;  /* 0x0000000000037941 */ /* 0x000fea0003800200 */
.L_x_21877:
        /* <DEDUP_REMOVED lines=10> */
.L_x_21876:
[----:B------:R-:W-:Y:S05]  /*1ab30*/  BSYNC.RECONVERGENT B2 ;  /* 0x0000000000027941 */ /* 0x000fea0003800200 */
.L_x_21875:
        /* <DEDUP_REMOVED lines=17> */
.L_x_21886:
        /* <DEDUP_REMOVED lines=13> */
.L_x_21888:
[----:B------:R-:W-:Y:S05]  /*1ad20*/  BSYNC.RECONVERGENT B4 ;  /* 0x0000000000047941 */ /* 0x000fea0003800200 */
.L_x_21887:
        /* <DEDUP_REMOVED lines=61> */
.L_x_21885:
[----:B------:R-:W-:Y:S05]  /*1b100*/  BSYNC.RECONVERGENT B3 ;  /* 0x0000000000037941 */ /* 0x000fea0003800200 */
.L_x_21884:
        /* <DEDUP_REMOVED lines=11> */
.L_x_21883:
[----:B------:R-:W-:Y:S05]  /*1b1c0*/  BSYNC.RECONVERGENT B2 ;  /* 0x0000000000027941 */ /* 0x000fea0003800200 */
.L_x_21882:
        /* <DEDUP_REMOVED lines=17> */
.L_x_21893:
        /* <DEDUP_REMOVED lines=13> */
.L_x_21895:
[----:B------:R-:W-:Y:S05]  /*1b3b0*/  BSYNC.RECONVERGENT B4 ;  /* 0x0000000000047941 */ /* 0x000fea0003800200 */
.L_x_21894:
        /* <DEDUP_REMOVED lines=61> */
.L_x_21892:
[----:B------:R-:W-:Y:S05]  /*1b790*/  BSYNC.RECONVERGENT B3 ;  /* 0x0000000000037941 */ /* 0x000fea0003800200 */
.L_x_21891:
        /* <DEDUP_REMOVED lines=10> */
.L_x_21890:
[----:B------:R-:W-:Y:S05]  /*1b840*/  BSYNC.RECONVERGENT B2 ;  /* 0x0000000000027941 */ /* 0x000fea0003800200 */
.L_x_21889:
        /* <DEDUP_REMOVED lines=16> */
.L_x_21898:
        /* <DEDUP_REMOVED lines=13> */
.L_x_21900:
[----:B------:R-:W-:Y:S05]  /*1ba20*/  BSYNC.RECONVERGENT B3 ;  /* 0x0000000000037941 */ /* 0x000fea0003800200 */
.L_x_21899:
        /* <DEDUP_REMOVED lines=61> */
.L_x_21897:
[----:B------:R-:W-:Y:S05]  /*1be00*/  BSYNC.RECONVERGENT B2 ;  /* 0x0000000000027941 */ /* 0x000fea0003800200 */
.L_x_21896:
        /* <DEDUP_REMOVED lines=11> */
.L_x_21841:
[----:B------:R-:W-:Y:S05]  /*1bec0*/  BSYNC.RECONVERGENT B0 ;  /* 0x0000000000007941 */ /* 0x000fea0003800200 */
.L_x_21790:
        /* <DEDUP_REMOVED lines=22> */
[----:B-1----:R-:W-:Y:S01]  /*1c030*/  IMAD.WIDE.U32 R200, R0, 0x8, R200 ;  /* 0x0000000800c87825 */ /* 0x002fe200078e00c8 */
[----:B------:R-:W-:Y:S02]  /*1c040*/  LOP3.LUT R204, R212, R204, R210, 0xfe, !PT ;  /* 0x000000ccd4cc7212 */ /* 0x000fe400078efed2 */
[----:B------:R-:W-:Y:S02]  /*1c050*/  LOP3.LUT R205, R199, R213, RZ, 0xfc, !PT ;  /* 0x000000d5c7cd7212 */ /* 0x000fe400078efcff */
[----:B------:R-:W-:-:S05]  /*1c060*/  LOP3.LUT R204, R204, 0xff, R191, 0xf8, !PT ;  /* 0x000000ffcccc7812 */ /* 0x000fca00078ef8bf */
[----:B------:R1:W-:Y:S02]  /*1c070*/  STG.E.64 desc[UR6][R200.64], R204 ;  /* 0x000000ccc8007986 */ /* 0x0003e4000c101b06 */
.L_x_21902:
[----:B------:R-:W-:Y:S05]  /*1c080*/  BSYNC.RECONVERGENT B0 ;  /* 0x0000000000007941 */ /* 0x000fea0003800200 */
.L_x_21901:
[----:B------:R-:W-:Y:S01]  /*1c090*/  IADD3 R179, PT, PT, R179, 0x20, RZ ;  /* 0x00000020b3b37810 */ /* 0x000fe20007ffe0ff */
[----:B------:R-:W-:-:S07]  /*1c0a0*/  VIADD R0, R0, 0x20 ;  /* 0x0000002000007836 */ /* 0x000fce0000000000 */
.L_x_21789:
[----:B------:R-:W-:Y:S05]  /*1c0b0*/  BSYNC.RECONVERGENT B1 ;  /* 0x0000000000017941 */ /* 0x000fea0003800200 */
.L_x_21788:
        /* <DEDUP_REMOVED lines=36> */
.L_x_21911:
        /* <DEDUP_REMOVED lines=13> */
.L_x_21913:
[----:B------:R-:W-:Y:S05]  /*1c3d0*/  BSYNC.RECONVERGENT B4 ;  /* 0x0000000000047941 */ /* 0x000fea0003800200 */
.L_x_21912:
        /* <DEDUP_REMOVED lines=48> */
[----:B------:R-:W-:-:S04]  /*1c6e0*/  IMAD.WIDE.U32 R168, R168, -0x326172a9, RZ ;  /* 0xcd9e8d57a8a87825 */ /* 0x000fc800078e00ff */
[----:B------:R-:W-:Y:S01]  /*1c6f0*/  VIADD R173, R3, 0xdb3d7428 ;  /* 0xdb3d742803ad7836 */ /* 0x000fe20000000000 */
        /* <DEDUP_REMOVED lines=8> */
[----:B------:R-:W-:Y:S01]  /*1c780*/  IMAD.MOV.U32 R188, RZ, RZ, R172 ;  /* 0x000000ffffbc7224 */ /* 0x000fe200078e00ac */
[----:B------:R-:W-:Y:S01]  /*1c790*/  LOP3.LUT R185, R185, R168, R173, 0x96, !PT ;  /* 0x000000a8b9b97212 */ /* 0x000fe200078e96ad */
[----:B------:R-:W-:-:S07]  /*1c7a0*/  IMAD.MOV.U32 R168, RZ, RZ, R190 ;  /* 0x000000ffffa87224 */ /* 0x000fce00078e00be */
.L_x_21910:
[----:B------:R-:W-:Y:S05]  /*1c7b0*/  BSYNC.RECONVERGENT B3 ;  /* 0x0000000000037941 */ /* 0x000fea0003800200 */
.L_x_21909:
        /* <DEDUP_REMOVED lines=10> */
.L_x_21908:
[----:B------:R-:W-:Y:S05]  /*1c860*/  BSYNC.RECONVERGENT B2 ;  /* 0x0000000000027941 */ /* 0x000fea0003800200 */
.L_x_21907:
        /* <DEDUP_REMOVED lines=17> */
.L_x_21918:
        /* <DEDUP_REMOVED lines=13> */
.L_x_21920:
[----:B------:R-:W-:Y:S05]  /*1ca50*/  BSYNC.RECONVERGENT B4 ;  /* 0x0000000000047941 */ /* 0x000fea0003800200 */
.L_x_21919:
        /* <DEDUP_REMOVED lines=61> */
.L_x_21917:
[----:B------:R-:W-:Y:S05]  /*1ce30*/  BSYNC.RECONVERGENT B3 ;  /* 0x0000000000037941 */ /* 0x000fea0003800200 */
.L_x_21916:
        /* <DEDUP_REMOVED lines=11> */
.L_x_21915:
[----:B------:R-:W-:Y:S05]  /*1cef0*/  BSYNC.RECONVERGENT B2 ;  /* 0x0000000000027941 */ /* 0x000fea0003800200 */
.L_x_21914:
        /* <DEDUP_REMOVED lines=17> */
.L_x_21925:
        /* <DEDUP_REMOVED lines=13> */
.L_x_21927:
[----:B------:R-:W-:Y:S05]  /*1d0e0*/  BSYNC.RECONVERGENT B4 ;  /* 0x0000000000047941 */ /* 0x000fea0003800200 */
.L_x_21926:
        /* <DEDUP_REMOVED lines=61> */
.L_x_21924:
[----:B------:R-:W-:Y:S05]  /*1d4c0*/  BSYNC.RECONVERGENT B3 ;  /* 0x0000000000037941 */ /* 0x000fea0003800200 */
.L_x_21923:
        /* <DEDUP_REMOVED lines=10> */
.L_x_21922:
[----:B------:R-:W-:Y:S05]  /*1d570*/  BSYNC.RECONVERGENT B2 ;  /* 0x0000000000027941 */ /* 0x000fea0003800200 */
.L_x_21921:
        /* <DEDUP_REMOVED lines=17> */
.L_x_21932:
        /* <DEDUP_REMOVED lines=13> */
.L_x_21934:
[----:B------:R-:W-:Y:S05]  /*1d760*/  BSYNC.RECONVERGENT B4 ;  /* 0x0000000000047941 */ /* 0x000fea0003800200 */
.L_x_21933:
[----:B------:R-:W-:Y:S01]  /*1d770*/  IMAD.WIDE.U32 R174, R184, -0x326172a9, RZ ;  /* 0xcd9e8d57b8ae7825 */ /* 0x000fe200078e00ff */
[----:B-1----:R-:W-:Y:S02]  /*1d780*/  LOP3.LUT R200, R189, R173, R3, 0x96, !PT ;  /* 0x000000adbdc87212 */ /* 0x002fe400078e9603 */
        /* <DEDUP_REMOVED lines=59> */
.L_x_21931:
[----:B------:R-:W-:Y:S05]  /*1db40*/  BSYNC.RECONVERGENT B3 ;  /* 0x0000000000037941 */ /* 0x000fea0003800200 */
.L_x_21930:
        /* <DEDUP_REMOVED lines=11> */
.L_x_21929:
[----:B------:R-:W-:Y:S05]  /*1dc00*/  BSYNC.RECONVERGENT B2 ;  /* 0x0000000000027941 */ /* 0x000fea0003800200 */
.L_x_21928:
        /* <DEDUP_REMOVED lines=17> */
.L_x_21939:
        /* <DEDUP_REMOVED lines=13> */
.L_x_21941:
[----:B------:R-:W-:Y:S05]  /*1ddf0*/  BSYNC.RECONVERGENT B4 ;  /* 0x0000000000047941 */ /* 0x000fea0003800200 */
.L_x_21940:
[----:B------:R-:W-:Y:S01]  /*1de00*/  IMAD.WIDE.U32 R174, R184, -0x326172a9, RZ ;  /* 0xcd9e8d57b8ae7825 */ /* 0x000fe200078e00ff */
[----:B-1----:R-:W-:Y:S02]  /*1de10*/  LOP3.LUT R200, R189, R173, R3, 0x96, !PT ;  /* 0x000000adbdc87212 */ /* 0x002fe400078e9603 */
        /* <DEDUP_REMOVED lines=59> */
.L_x_21938:
[----:B------:R-:W-:Y:S05]  /*1e1d0*/  BSYNC.RECONVERGENT B3 ;  /* 0x0000000000037941 */ /* 0x000fea0003800200 */
.L_x_21937:
        /* <DEDUP_REMOVED lines=10> */
.L_x_21936:
[----:B------:R-:W-:Y:S05]  /*1e280*/  BSYNC.RECONVERGENT B2 ;  /* 0x0000000000027941 */ /* 0x000fea0003800200 */
.L_x_21935:
        /* <DEDUP_REMOVED lines=17> */
.L_x_21946:
        /* <DEDUP_REMOVED lines=13> */
.L_x_21948:
[----:B------:R-:W-:Y:S05]  /*1e470*/  BSYNC.RECONVERGENT B4 ;  /* 0x0000000000047941 */ /* 0x000fea0003800200 */
.L_x_21947:
[----:B------:R-:W-:Y:S01]  /*1e480*/  IMAD.WIDE.U32 R186, R184, -0x326172a9, RZ ;  /* 0xcd9e8d57b8ba7825 */ /* 0x000fe200078e00ff */
[----:B01----:R-:W-:Y:S02]  /*1e490*/  LOP3.LUT R204, R189, R175, R3, 0x96, !PT ;  /* 0x000000afbdcc7212 */ /* 0x003fe400078e9603 */
        /* <DEDUP_REMOVED lines=59> */
.L_x_21945:
[----:B------:R-:W-:Y:S05]  /*1e850*/  BSYNC.RECONVERGENT B3 ;  /* 0x0000000000037941 */ /* 0x000fea0003800200 */
.L_x_21944:
        /* <DEDUP_REMOVED lines=11> */
.L_x_21943:
[----:B------:R-:W-:Y:S05]  /*1e910*/  BSYNC.RECONVERGENT B2 ;  /* 0x0000000000027941 */ /* 0x000fea0003800200 */
.L_x_21942:
        /* <DEDUP_REMOVED lines=17> */
.L_x_21953:
        /* <DEDUP_REMOVED lines=13> */
.L_x_21955:
[----:B------:R-:W-:Y:S05]  /*1eb00*/  BSYNC.RECONVERGENT B4 ;  /* 0x0000000000047941 */ /* 0x000fea0003800200 */
.L_x_21954:
[----:B------:R-:W-:Y:S01]  /*1eb10*/  IMAD.WIDE.U32 R186, R184, -0x326172a9, RZ ;  /* 0xcd9e8d57b8ba7825 */ /* 0x000fe200078e00ff */
[----:B01----:R-:W-:-:S03]  /*1eb20*/  LOP3.LUT R204, R189, R175, R3, 0x96, !PT ;  /* 0x000000afbdcc7212 */ /* 0x003fc600078e9603 */
        /* <DEDUP_REMOVED lines=59> */
.L_x_21952:
[----:B------:R-:W-:Y:S05]  /*1eee0*/  BSYNC.RECONVERGENT B3 ;  /* 0x0000000000037941 */ /* 0x000fea0003800200 */
.L_x_21951:
        /* <DEDUP_REMOVED lines=10> */
.L_x_21950:
[----:B------:R-:W-:Y:S05]  /*1ef90*/  BSYNC.RECONVERGENT B2 ;  /* 0x0000000000027941 */ /* 0x000fea0003800200 */
.L_x_21949:
        /* <DEDUP_REMOVED lines=20> */
.L_x_21959:
        /* <DEDUP_REMOVED lines=13> */
.L_x_21961:
[----:B------:R-:W-:Y:S05]  /*1f1b0*/  BSYNC.RECONVERGENT B3 ;  /* 0x0000000000037941 */ /* 0x000fea0003800200 */
.L_x_21960:
[----:B------:R-:W-:Y:S01]  /*1f1c0*/  IMAD.WIDE.U32 R198, R184, -0x326172a9, RZ ;  /* 0xcd9e8d57b8c67825 */ /* 0x000fe200078e00ff */
[----:B01----:R-:W-:Y:S02]  /*1f1d0*/  LOP3.LUT R204, R189, R187, R3, 0x96, !PT ;  /* 0x000000bbbdcc7212 */ /* 0x003fe400078e9603 */
        /* <DEDUP_REMOVED lines=57> */
[----:B------:R-:W-:Y:S02]  /*1f570*/  LOP3.LUT R186, R175, R186, R201, 0x96, !PT ;  /* 0x000000baafba7212 */ /* 0x000fe400078e96c9 */
[----:B------:R-:W-:-:S07]  /*1f580*/  MOV R175, R178 ;  /* 0x000000b200af7202 */ /* 0x000fce0000000f00 */
.L_x_21958:
[----:B------:R-:W-:Y:S05]  /*1f590*/  BSYNC.RECONVERGENT B2 ;  /* 0x0000000000027941 */ /* 0x000fea0003800200 */
.L_x_21957:
        /* <DEDUP_REMOVED lines=12> */
.L_x_21906:
[----:B------:R-:W-:Y:S01]  /*1f660*/  BSSY.RECONVERGENT B2, `(.L_x_21962) ;  /* 0x000006b000027945 */ /* 0x000fe20003800200 */
[----:B--2---:R-:W-:Y:S01]  /*1f670*/  HFMA2 R168, -RZ, RZ, 0, 0 ;  /* 0x00000000ffa87431 */ /* 0x004fe200000001ff */
        /* <DEDUP_REMOVED lines=19> */
.L_x_21966:
        /* <DEDUP_REMOVED lines=13> */
.L_x_21968:
[----:B------:R-:W-:Y:S05]  /*1f880*/  BSYNC.RECONVERGENT B4 ;  /* 0x0000000000047941 */ /* 0x000fea0003800200 */
.L_x_21967:
        /* <DEDUP_REMOVED lines=61> */
.L_x_21965:
[----:B------:R-:W-:Y:S05]  /*1fc60*/  BSYNC.RECONVERGENT B3 ;  /* 0x0000000000037941 */ /* 0x000fea0003800200 */
.L_x_21964:
        /* <DEDUP_REMOVED lines=10> */
.L_x_21963:
[----:B------:R-:W-:Y:S05]  /*1fd10*/  BSYNC.RECONVERGENT B2 ;  /* 0x0000000000027941 */ /* 0x000fea0003800200 */
.L_x_21962:
        /* <DEDUP_REMOVED lines=17> */
.L_x_21973:
        /* <DEDUP_REMOVED lines=13> */
.L_x_21975:
[----:B------:R-:W-:Y:S05]  /*1ff00*/  BSYNC.RECONVERGENT B4 ;  /* 0x0000000000047941 */ /* 0x000fea0003800200 */
.L_x_21974:
        /* <DEDUP_REMOVED lines=61> */
.L_x_21972:
[----:B------:R-:W-:Y:S05]  /*202e0*/  BSYNC.RECONVERGENT B3 ;  /* 0x0000000000037941 */ /* 0x000fea0003800200 */
.L_x_21971:
        /* <DEDUP_REMOVED lines=11> */
.L_x_21970:
[----:B------:R-:W-:Y:S05]  /*203a0*/  BSYNC.RECONVERGENT B2 ;  /* 0x0000000000027941 */ /* 0x000fea0003800200 */
.L_x_21969:
        /* <DEDUP_REMOVED lines=17> */
.L_x_21980:
        /* <DEDUP_REMOVED lines=13> */
.L_x_21982:
[----:B------:R-:W-:Y:S05]  /*20590*/  BSYNC.RECONVERGENT B4 ;  /* 0x0000000000047941 */ /* 0x000fea0003800200 */
.L_x_21981:
        /* <DEDUP_REMOVED lines=61> */
.L_x_21979:
[----:B------:R-:W-:Y:S05]  /*20970*/  BSYNC.RECONVERGENT B3 ;  /* 0x0000000000037941 */ /* 0x000fea0003800200 */
.L_x_21978:
        /* <DEDUP_REMOVED lines=10> */
.L_x_21977:
[----:B------:R-:W-:Y:S05]  /*20a20*/  BSYNC.RECONVERGENT B2 ;  /* 0x0000000000027941 */ /* 0x000fea0003800200 */
.L_x_21976:
        /* <DEDUP_REMOVED lines=17> */
.L_x_21987:
        /* <DEDUP_REMOVED lines=13> */
.L_x_21989:
[----:B------:R-:W-:Y:S05]  /*20c10*/  BSYNC.RECONVERGENT B4 ;  /* 0x0000000000047941 */ /* 0x000fea0003800200 */
.L_x_21988:
        /* <DEDUP_REMOVED lines=61> */
.L_x_21986:
[----:B------:R-:W-:Y:S05]  /*20ff0*/  BSYNC.RECONVERGENT B3 ;  /* 0x0000000000037941 */ /* 0x000fea0003800200 */
.L_x_21985:
        /* <DEDUP_REMOVED lines=11> */
.L_x_21984:
[----:B------:R-:W-:Y:S05]  /*210b0*/  BSYNC.RECONVERGENT B2 ;  /* 0x0000000000027941 */ /* 0x000fea0003800200 */
.L_x_21983:
        /* <DEDUP_REMOVED lines=17> */
.L_x_21994:
        /* <DEDUP_REMOVED lines=13> */
.L_x_21996:
[----:B------:R-:W-:Y:S05]  /*212a0*/  BSYNC.RECONVERGENT B4 ;  /* 0x0000000000047941 */ /* 0x000fea0003800200 */
.L_x_21995:
        /* <DEDUP_REMOVED lines=61> */
.L_x_21993:
[----:B------:R-:W-:Y:S05]  /*21680*/  BSYNC.RECONVERGENT B3 ;  /* 0x0000000000037941 */ /* 0x000fea0003800200 */
.L_x_21992:
        /* <DEDUP_REMOVED lines=10> */
.L_x_21991:
[----:B------:R-:W-:Y:S05]  /*21730*/  BSYNC.RECONVERGENT B2 ;  /* 0x0000000000027941 */ /* 0x000fea0003800200 */
.L_x_21990:
        /* <DEDUP_REMOVED lines=17> */
.L_x_22001:
        /* <DEDUP_REMOVED lines=13> */
.L_x_22003:
[----:B------:R-:W-:Y:S05]  /*21920*/  BSYNC.RECONVERGENT B4 ;  /* 0x0000000000047941 */ /* 0x000fea0003800200 */
.L_x_22002:
        /* <DEDUP_REMOVED lines=61> */
.L_x_22000:
[----:B------:R-:W-:Y:S05]  /*21d00*/  BSYNC.RECONVERGENT B3 ;  /* 0x0000000000037941 */ /* 0x000fea0003800200 */
.L_x_21999:
        /* <DEDUP_REMOVED lines=11> */
.L_x_21998:
[----:B------:R-:W-:Y:S05]  /*21dc0*/  BSYNC.RECONVERGENT B2 ;  /* 0x0000000000027941 */ /* 0x000fea0003800200 */
.L_x_21997:
        /* <DEDUP_REMOVED lines=17> */
.L_x_22008:
        /* <DEDUP_REMOVED lines=13> */
.L_x_22010:
[----:B------:R-:W-:Y:S05]  /*21fb0*/  BSYNC.RECONVERGENT B4 ;  /* 0x0000000000047941 */ /* 0x000fea0003800200 */
.L_x_22009:
        /* <DEDUP_REMOVED lines=61> */
.L_x_22007:
[----:B------:R-:W-:Y:S05]  /*22390*/  BSYNC.RECONVERGENT B3 ;  /* 0x0000000000037941 */ /* 0x000fea0003800200 */
.L_x_22006:
        /* <DEDUP_REMOVED lines=10> */
.L_x_22005:
[----:B------:R-:W-:Y:S05]  /*22440*/  BSYNC.RECONVERGENT B2 ;  /* 0x0000000000027941 */ /* 0x000fea0003800200 */
.L_x_22004:
        /* <DEDUP_REMOVED lines=20> */
.L_x_22013:
        /* <DEDUP_REMOVED lines=13> */
.L_x_22015:
[----:B------:R-:W-:Y:S05]  /*22660*/  BSYNC.RECONVERGENT B3 ;  /* 0x0000000000037941 */ /* 0x000fea0003800200 */
.L_x_22014:
        /* <DEDUP_REMOVED lines=61> */
.L_x_22012:
[----:B------:R-:W-:Y:S05]  /*22a40*/  BSYNC.RECONVERGENT B2 ;  /* 0x0000000000027941 */ /* 0x000fea0003800200 */
.L_x_22011:
        /* <DEDUP_REMOVED lines=11> */
.L_x_21956:
[----:B------:R-:W-:Y:S05]  /*22b00*/  BSYNC.RECONVERGENT B0 ;  /* 0x0000000000007941 */ /* 0x000fea0003800200 */
.L_x_21905:
[----:B-1----:R-:W1:Y:S02]  /*22b10*/  LDC.64 R200, c[0x0][0x3a8] ;  /* 0x0000ea00ffc87b82 */ /* 0x002e640000000a00 */
[----:B-1----:R-:W-:-:S05]  /*22b20*/  IMAD.WIDE.U32 R178, R179, 0x20, R200 ;  /* 0x00000020b3b27825 */ /* 0x002fca00078e00c8 */
[----:B------:R2:W-:Y:S04]  /*22b30*/  STG.E.128 desc[UR6][R178.64], R168 ;  /* 0x000000a8b2007986 */ /* 0x0005e8000c101d06 */
[----:B------:R2:W-:Y:S01]  /*22b40*/  STG.E.128 desc[UR6][R178.64+0x10], R172 ;  /* 0x000010acb2007986 */ /* 0x0005e2000c101d06 */
[----:B------:R-:W-:Y:S05]  /*22b50*/  @!P2 BRA `(.L_x_21904) ;  /* 0x000000000050a947 */ /* 0x000fea0003800000 */
[----:B------:R-:W-:Y:S01]  /*22b60*/  SHF.L.U32 R200, R197, 0x10, RZ ;  /* 0x00000010c5c87819 */ /* 0x000fe200000006ff */
[----:B--2---:R-:W1:Y:S01]  /*22b70*/  LDC.64 R178, c[0x0][0x3b0] ;  /* 0x0000ec00ffb27b82 */ /* 0x004e620000000a00 */
[----:B------:R-:W-:Y:S02]  /*22b80*/  LOP3.LUT R199, R198, 0xffff, RZ, 0xc0, !PT ;  /* 0x0000ffffc6c77812 */ /* 0x000fe400078ec0ff */
[----:B------:R-:W-:Y:S02]  /*22b90*/  LOP3.LUT R200, R200, 0xff0000, RZ, 0xc0, !PT ;  /* 0x00ff0000c8c87812 */ /* 0x000fe400078ec0ff */
[----:B0-----:R-:W-:Y:S02]  /*22ba0*/  PRMT R204, R196, 0x7104, RZ ;  /* 0x00007104c4cc7816 */ /* 0x001fe400000000ff */
        /* <DEDUP_REMOVED lines=10> */
[----:B-1----:R-:W-:Y:S01]  /*22c50*/  IMAD.WIDE.U32 R178, R0, 0x8, R178 ;  /* 0x0000000800b27825 */ /* 0x002fe200078e00b2 */
[----:B------:R-:W-:Y:S02]  /*22c60*/  LOP3.LUT R200, R210, R200, R204, 0xfe, !PT ;  /* 0x000000c8d2c87212 */ /* 0x000fe400078efecc */
[----:B------:R-:W-:Y:S02]  /*22c70*/  LOP3.LUT R201, R199, R211, RZ, 0xfc, !PT ;  /* 0x000000d3c7c97212 */ /* 0x000fe400078efcff */
[----:B------:R-:W-:-:S05]  /*22c80*/  LOP3.LUT R200, R200, 0xff, R191, 0xf8, !PT ;  /* 0x000000ffc8c87812 */ /* 0x000fca00078ef8bf */
[----:B------:R3:W-:Y:S02]  /*22c90*/  STG.E.64 desc[UR6][R178.64], R200 ;  /* 0x000000c8b2007986 */ /* 0x0007e4000c101b06 */
.L_x_21904:
[----:B------:R-:W-:Y:S05]  /*22ca0*/  BSYNC.RECONVERGENT B1 ;  /* 0x0000000000017941 */ /* 0x000fea0003800200 */
.L_x_21903:
[----:B------:R-:W-:Y:S01]  /*22cb0*/  FADD.FTZ R0, RZ, R136 ;  /* 0x00000088ff007221 */ /* 0x000fe20000010000 */
[C---:B------:R-:W-:Y:S01]  /*22cc0*/  ISETP.GT.U32.AND P2, PT, R181.reuse, 0x3f, PT ;  /* 0x0000003fb500780c */ /* 0x040fe20003f44070 */
[----:B--23--:R-:W2:Y:S01]  /*22cd0*/  S2R R178, SR_TID.X ;  /* 0x0000000000b27919 */ /* 0x00cea20000002100 */
        /* <DEDUP_REMOVED lines=12> */
[----:B--2---:R-:W-:-:S03]  /*22da0*/  LOP3.LUT P6, RZ, R178, 0x1f, RZ, 0xc0, !PT ;  /* 0x0000001fb2ff7812 */ /* 0x004fc600078cc0ff */
        /* <DEDUP_REMOVED lines=34> */
[----:B------:R-:W1:Y:S02]  /*22fd0*/  SHFL.BFLY PT, R0, R179, 0x1, 0x1f ;  /* 0x0c201f00b3007f89 */ /* 0x000e6400000e0000 */
[----:B-1----:R-:W-:-:S05]  /*22fe0*/  FADD.FTZ R200, R179, R0 ;  /* 0x00000000b3c87221 */ /* 0x002fca0000010000 */
[----:B------:R-:W1:Y:S02]  /*22ff0*/  SHFL.BFLY PT, R199, R200, 0x2, 0x1f ;  /* 0x0c401f00c8c77f89 */ /* 0x000e6400000e0000 */
[----:B-1----:R-:W-:Y:S02]  /*23000*/  FADD.FTZ R201, R200, R199 ;  /* 0x000000c7c8c97221 */ /* 0x002fe40000010000 */
[----:B------:R-:W1:Y:S03]  /*23010*/  LDC R199, c[0x0][0x400] ;  /* 0x00010000ffc77b82 */ /* 0x000e660000000800 */
[----:B------:R-:W2:Y:S02]  /*23020*/  SHFL.BFLY PT, R0, R201, 0x4, 0x1f ;  /* 0x0c801f00c9007f89 */ /* 0x000ea400000e0000 */
[----:B--2---:R-:W-:-:S05]  /*23030*/  FADD.FTZ R203, R201, R0 ;  /* 0x00000000c9cb7221 */ /* 0x004fca0000010000 */
        /* <DEDUP_REMOVED lines=11> */
[----:B------:R-:W-:Y:S02]  /*230f0*/  FADD.FTZ R204, R146, -R179 ;  /* 0x800000b392cc7221 */ /* 0x000fe40000010000 */
        /* <DEDUP_REMOVED lines=83> */
.L_x_22039:
        /* <DEDUP_REMOVED lines=58> */
.L_x_22020:
[----:B------:R-:W-:Y:S05]  /*239d0*/  BSYNC.RECONVERGENT B1 ;  /* 0x0000000000017941 */ /* 0x000fea0003800200 */
.L_x_22019:
        /* <DEDUP_REMOVED lines=35> */
.L_x_22022:
[----:B------:R-:W-:Y:S05]  /*23c10*/  BSYNC.RECONVERGENT B1 ;  /* 0x0000000000017941 */ /* 0x000fea0003800200 */
.L_x_22021:
        /* <DEDUP_REMOVED lines=35> */
.L_x_22024:
[----:B------:R-:W-:Y:S05]  /*23e50*/  BSYNC.RECONVERGENT B1 ;  /* 0x0000000000017941 */ /* 0x000fea0003800200 */
.L_x_22023:
        /* <DEDUP_REMOVED lines=35> */
.L_x_22026:
[----:B------:R-:W-:Y:S05]  /*24090*/  BSYNC.RECONVERGENT B1 ;  /* 0x0000000000017941 */ /* 0x000fea0003800200 */
.L_x_22025:
        /* <DEDUP_REMOVED lines=32> */
.L_x_22018:
[----:B------:R-:W-:Y:S05]  /*242a0*/  BSYNC.RECONVERGENT B0 ;  /* 0x0000000000007941 */ /* 0x000fea0003800200 */
.L_x_22017:
[----:B01234-:R-:W0:Y:S02]  /*242b0*/  LDC.64 R176, c[0x0][0x380] ;  /* 0x0000e000ffb07b82 */ /* 0x01fe240000000a00 */
[----:B0-----:R-:W-:-:S04]  /*242c0*/  LEA R182, R176, R182, 0x2 ;  /* 0x000000b6b0b67211 */ /* 0x001fc800078e10ff */
[----:B------:R-:W-:-:S13]  /*242d0*/  ISETP.GE.AND P0, PT, R182, R177, PT ;  /* 0x000000b1b600720c */ /* 0x000fda0003f06270 */
[----:B------:R-:W-:Y:S05]  /*242e0*/  @!P0 BRA `(.L_x_22027) ;  /* 0xfffffdcc006c8947 */ /* 0x000fea000383ffff */
[----:B------:R-:W-:Y:S05]  /*242f0*/  EXIT ;  /* 0x000000000000794d */ /* 0x000fea0003800000 */
.L_x_22016:
[----:B------:R-:W-:Y:S01]  /*24300*/  HFMA2 R211, -RZ, RZ, 0, 5.9604644775390625e-08 ;  /* 0x00000001ffd37431 */ /* 0x000fe200000001ff */
[----:B------:R-:W-:Y:S01]  /*24310*/  BSSY B0, `(.L_x_22028) ;  /* 0x0000007000007945 */ /* 0x000fe20003800000 */
[----:B------:R-:W-:Y:S01]  /*24320*/  IMAD.MOV.U32 R210, RZ, RZ, R179 ;  /* 0x000000ffffd27224 */ /* 0x000fe200078e00b3 */
[----:B------:R-:W-:Y:S01]  /*24330*/  MOV R209, 0xffffffff ;  /* 0xffffffff00d17802 */ /* 0x000fe20000000f00 */
[----:B------:R-:W-:-:S07]  /*24340*/  IMAD.MOV.U32 R212, RZ, RZ, 0x1f ;  /* 0x0000001fffd47424 */ /* 0x000fce00078e00ff */
[----:B01---5:R-:W-:Y:S05]  /*24350*/  WARPSYNC.COLLECTIVE R209, `(.L_x_22029) ;  /* 0x00000000d1087348 */ /* 0x023fea0003c00000 */
[----:B01----:R0:W1:Y:S02]  /*24360*/  SHFL.BFLY P6, R205, R210, R211, R212 ;  /* 0x0c0000d3d2cd7389 */ /* 0x00306400000c00d4 */
[----:B01---5:R-:W-:Y:S05]  /*24370*/  ENDCOLLECTIVE ;  /* 0x000000000000791b */ /* 0x023fea0003800000 */
.L_x_22029:
[----:B------:R-:W-:Y:S05]  /*24380*/  BSYNC B0 ;  /* 0x0000000000007941 */ /* 0x000fea0003800000 */
.L_x_22028:
        /* <DEDUP_REMOVED lines=9> */
.L_x_22030:
[----:B------:R-:W-:Y:S01]  /*24420*/  HFMA2 R211, -RZ, RZ, 0, 2.384185791015625e-07 ;  /* 0x00000004ffd37431 */ /* 0x000fe200000001ff */
[----:B------:R-:W-:-:S05]  /*24430*/  MOV R199, R205 ;  /* 0x000000cd00c77202 */ /* 0x000fca0000000f00 */
[----:B------:R-:W-:Y:S02]  /*24440*/  FADD.FTZ R201, R200, R199 ;  /* 0x000000c7c8c97221 */ /* 0x000fe40000010000 */
[----:B------:R-:W0:Y:S02]  /*24450*/  LDC R199, c[0x0][0x400] ;  /* 0x00010000ffc77b82 */ /* 0x000e240000000800 */
[----:B------:R-:W-:-:S07]  /*24460*/  IMAD.MOV.U32 R210, RZ, RZ, R201 ;  /* 0x000000ffffd27224 */ /* 0x000fce00078e00c9 */
[----:B0-----:R-:W-:Y:S05]  /*24470*/  WARPSYNC.COLLECTIVE R209, `(.L_x_22031) ;  /* 0x00000000d1087348 */ /* 0x001fea0003c00000 */
[----:B------:R1:W2:Y:S02]  /*24480*/  SHFL.BFLY P6, R205, R210, R211, R212 ;  /* 0x0c0000d3d2cd7389 */ /* 0x0002a400000c00d4 */
[----:B012---:R-:W-:Y:S05]  /*24490*/  ENDCOLLECTIVE ;  /* 0x000000000000791b */ /* 0x007fea0003800000 */
.L_x_22031:
[----:B------:R-:W-:Y:S02]  /*244a0*/  IMAD.MOV.U32 R211, RZ, RZ, 0x8 ;  /* 0x00000008ffd37424 */ /* 0x000fe400078e00ff */
[----:B------:R-:W-:-:S04]  /*244b0*/  IMAD.MOV.U32 R0, RZ, RZ, R205 ;  /* 0x000000ffff007224 */ /* 0x000fc800078e00cd */
[----:B------:R-:W-:-:S05]  /*244c0*/  FADD.FTZ R203, R201, R0 ;  /* 0x00000000c9cb7221 */ /* 0x000fca0000010000 */
[----:B------:R-:W-:-:S07]  /*244d0*/  MOV R210, R203 ;  /* 0x000000cb00d27202 */ /* 0x000fce0000000f00 */
[----:B------:R-:W-:Y:S05]  /*244e0*/  WARPSYNC.COLLECTIVE R209, `(.L_x_22032) ;  /* 0x00000000d1087348 */ /* 0x000fea0003c00000 */
[----:B------:R0:W1:Y:S02]  /*244f0*/  SHFL.BFLY P6, R205, R210, R211, R212 ;  /* 0x0c0000d3d2cd7389 */ /* 0x00006400000c00d4 */
[----:B01----:R-:W-:Y:S05]  /*24500*/  ENDCOLLECTIVE ;  /* 0x000000000000791b */ /* 0x003fea0003800000 */
.L_x_22032:
[----:B------:R-:W-:Y:S01]  /*24510*/  HFMA2 R211, -RZ, RZ, 0, 9.5367431640625e-07 ;  /* 0x00000010ffd37431 */ /* 0x000fe200000001ff */
[----:B------:R-:W-:-:S05]  /*24520*/  MOV R0, R205 ;  /* 0x000000cd00007202 */ /* 0x000fca0000000f00 */
[----:B------:R-:W-:-:S04]  /*24530*/  FADD.FTZ R204, R203, R0 ;  /* 0x00000000cbcc7221 */ /* 0x000fc80000010000 */
[----:B------:R-:W-:-:S07]  /*24540*/  IMAD.MOV.U32 R210, RZ, RZ, R204 ;  /* 0x000000ffffd27224 */ /* 0x000fce00078e00cc */
[----:B------:R-:W-:Y:S05]  /*24550*/  WARPSYNC.COLLECTIVE R209, `(.L_x_22033) ;  /* 0x00000000d1087348 */ /* 0x000fea0003c00000 */
[----:B------:R0:W1:Y:S02]  /*24560*/  SHFL.BFLY P6, R205, R210, R211, R212 ;  /* 0x0c0000d3d2cd7389 */ /* 0x00006400000c00d4 */
[----:B01----:R-:W-:Y:S05]  /*24570*/  ENDCOLLECTIVE ;  /* 0x000000000000791b */ /* 0x003fea0003800000 */
.L_x_22033:
[----:B------:R-:W-:Y:S01]  /*24580*/  MOV R211, 0x1 ;  /* 0x0000000100d37802 */ /* 0x000fe20000000f00 */
        /* <DEDUP_REMOVED lines=87> */
.L_x_22034:
[----:B------:R-:W-:Y:S02]  /*24b00*/  IMAD.MOV.U32 R211, RZ, RZ, 0x2 ;  /* 0x00000002ffd37424 */ /* 0x000fe400078e00ff */
[----:B------:R-:W-:-:S04]  /*24b10*/  IMAD.MOV.U32 R201, RZ, RZ, R205 ;  /* 0x000000ffffc97224 */ /* 0x000fc800078e00cd */
[----:B------:R-:W-:-:S05]  /*24b20*/  FADD.FTZ R201, R0, R201 ;  /* 0x000000c900c97221 */ /* 0x000fca0000010000 */
[----:B------:R-:W-:-:S07]  /*24b30*/  MOV R210, R201 ;  /* 0x000000c900d27202 */ /* 0x000fce0000000f00 */
[----:B------:R-:W-:Y:S05]  /*24b40*/  WARPSYNC.COLLECTIVE R209, `(.L_x_22035) ;  /* 0x00000000d1087348 */ /* 0x000fea0003c00000 */
[----:B------:R0:W1:Y:S02]  /*24b50*/  SHFL.BFLY P6, R205, R210, R211, R212 ;  /* 0x0c0000d3d2cd7389 */ /* 0x00006400000c00d4 */
[----:B01----:R-:W-:Y:S05]  /*24b60*/  ENDCOLLECTIVE ;  /* 0x000000000000791b */ /* 0x003fea0003800000 */
.L_x_22035:
[----:B------:R-:W-:Y:S01]  /*24b70*/  HFMA2 R211, -RZ, RZ, 0, 2.384185791015625e-07 ;  /* 0x00000004ffd37431 */ /* 0x000fe200000001ff */
[----:B------:R-:W-:-:S05]  /*24b80*/  MOV R200, R205 ;  /* 0x000000cd00c87202 */ /* 0x000fca0000000f00 */
[----:B------:R-:W-:-:S04]  /*24b90*/  FADD.FTZ R200, R201, R200 ;  /* 0x000000c8c9c87221 */ /* 0x000fc80000010000 */
[----:B------:R-:W-:-:S07]  /*24ba0*/  IMAD.MOV.U32 R210, RZ, RZ, R200 ;  /* 0x000000ffffd27224 */ /* 0x000fce00078e00c8 */
[----:B------:R-:W-:Y:S05]  /*24bb0*/  WARPSYNC.COLLECTIVE R209, `(.L_x_22036) ;  /* 0x00000000d1087348 */ /* 0x000fea0003c00000 */
[----:B------:R0:W1:Y:S02]  /*24bc0*/  SHFL.BFLY P6, R205, R210, R211, R212 ;  /* 0x0c0000d3d2cd7389 */ /* 0x00006400000c00d4 */
[----:B01----:R-:W-:Y:S05]  /*24bd0*/  ENDCOLLECTIVE ;  /* 0x000000000000791b */ /* 0x003fea0003800000 */
.L_x_22036:
[----:B------:R-:W-:Y:S02]  /*24be0*/  IMAD.MOV.U32 R211, RZ, RZ, 0x8 ;  /* 0x00000008ffd37424 */ /* 0x000fe400078e00ff */
[----:B------:R-:W-:-:S04]  /*24bf0*/  IMAD.MOV.U32 R203, RZ, RZ, R205 ;  /* 0x000000ffffcb7224 */ /* 0x000fc800078e00cd */
[----:B------:R-:W-:-:S05]  /*24c00*/  FADD.FTZ R203, R200, R203 ;  /* 0x000000cbc8cb7221 */ /* 0x000fca0000010000 */
[----:B------:R-:W-:-:S07]  /*24c10*/  MOV R210, R203 ;  /* 0x000000cb00d27202 */ /* 0x000fce0000000f00 */
[----:B------:R-:W-:Y:S05]  /*24c20*/  WARPSYNC.COLLECTIVE R209, `(.L_x_22037) ;  /* 0x00000000d1087348 */ /* 0x000fea0003c00000 */
[----:B------:R0:W1:Y:S02]  /*24c30*/  SHFL.BFLY P6, R205, R210, R211, R212 ;  /* 0x0c0000d3d2cd7389 */ /* 0x00006400000c00d4 */
[----:B01----:R-:W-:Y:S05]  /*24c40*/  ENDCOLLECTIVE ;  /* 0x000000000000791b */ /* 0x003fea0003800000 */
.L_x_22037:
[----:B------:R-:W-:Y:S01]  /*24c50*/  HFMA2 R211, -RZ, RZ, 0, 9.5367431640625e-07 ;  /* 0x00000010ffd37431 */ /* 0x000fe200000001ff */
[----:B------:R-:W-:-:S05]  /*24c60*/  MOV R204, R205 ;  /* 0x000000cd00cc7202 */ /* 0x000fca0000000f00 */
[----:B------:R-:W-:-:S04]  /*24c70*/  FADD.FTZ R204, R203, R204 ;  /* 0x000000cccbcc7221 */ /* 0x000fc80000010000 */
[----:B------:R-:W-:-:S07]  /*24c80*/  IMAD.MOV.U32 R210, RZ, RZ, R204 ;  /* 0x000000ffffd27224 */ /* 0x000fce00078e00cc */
[----:B------:R-:W-:Y:S05]  /*24c90*/  WARPSYNC.COLLECTIVE R209, `(.L_x_22038) ;  /* 0x00000000d1087348 */ /* 0x000fea0003c00000 */
[----:B------:R0:W1:Y:S02]  /*24ca0*/  SHFL.BFLY P6, R205, R210, R211, R212 ;  /* 0x0c0000d3d2cd7389 */ /* 0x00006400000c00d4 */
[----:B01----:R-:W-:Y:S05]  /*24cb0*/  ENDCOLLECTIVE ;  /* 0x000000000000791b */ /* 0x003fea0003800000 */
.L_x_22038:
[----:B------:R-:W-:Y:S05]  /*24cc0*/  BRA `(.L_x_22039) ;  /* 0xffffffe800587947 */ /* 0x000fea000383ffff */
.L_x_22040:
        /* <DEDUP_REMOVED lines=11> */
.L_x_45846:


//--------------------- .text._ZN10layer_norm13ln_fwd_kernelINS_13Kernel_traitsIf13__nv_bfloat16fS2_fjLj1280ELj1ELj4ELj1ELj16ENS_18Kernel_traits_baseILj1280EfS2_fS2_fjLj128EEEEELb1ELb1ELb1ELb1EEEvNS_9FwdParamsE --------------------------
	.section	.text._ZN10layer_norm13ln_fwd_kernelINS_13Kernel_traitsIf13__nv_bfloat16fS2_fjLj1280ELj1ELj4ELj1ELj16ENS_18Kernel_traits_baseILj1280EfS2_fS2_fjLj128EEEEELb1ELb1ELb1ELb1EEEvNS_9FwdParamsE,"ax",@progbits
	.align	128
        .global         _ZN10layer_norm13ln_fwd_kernelINS_13Kernel_traitsIf13__nv_bfloat16fS2_fjLj1280ELj1ELj4ELj1ELj16ENS_18Kernel_traits_baseILj1280EfS2_fS2_fjLj128EEEEELb1ELb1ELb1ELb1EEEvNS_9FwdParamsE
        .type           _ZN10layer_norm13ln_fwd_kernelINS_13Kernel_traitsIf13__nv_bfloat16fS2_fjLj1280ELj1ELj4ELj1ELj16ENS_18Kernel_traits_baseILj1280EfS2_fS2_fjLj128EEEEELb1ELb1ELb1ELb1EEEvNS_9FwdParamsE,@function
        .size           _ZN10layer_norm13ln_fwd_kernelINS_13Kernel_traitsIf13__nv_bfloat16fS2_fjLj1280ELj1ELj4ELj1ELj16ENS_18Kernel_traits_baseILj1280EfS2_fS2_fjLj128EEEEELb1ELb1ELb1ELb1EEEvNS_9FwdParamsE,(.L_x_45847 - _ZN10layer_norm13ln_fwd_kernelINS_13Kernel_traitsIf13__nv_bfloat16fS2_fjLj1280ELj1ELj4ELj1ELj16ENS_18Kernel_traits_baseILj1280EfS2_fS2_fjLj128EEEEELb1ELb1ELb1ELb1EEEvNS_9FwdParamsE)
        .other          _ZN10layer_norm13ln_fwd_kernelINS_13Kernel_traitsIf13__nv_bfloat16fS2_fjLj1280ELj1ELj4ELj1ELj16ENS_18Kernel_traits_baseILj1280EfS2_fS2_fjLj128EEEEELb1ELb1ELb1ELb1EEEvNS_9FwdParamsE,@"STO_CUDA_ENTRY STV_DEFAULT"
_ZN10layer_norm13ln_fwd_kernelINS_13Kernel_traitsIf13__nv_bfloat16fS2_fjLj1280ELj1ELj4ELj1ELj16ENS_18Kernel_traits_baseILj1280EfS2_fS2_fjLj128EEEEELb1ELb1ELb1ELb1EEEvNS_9FwdParamsE:
.text._ZN10layer_norm13ln_fwd_kernelINS_13Kernel_traitsIf13__nv_bfloat16fS2_fjLj1280ELj1ELj4ELj1ELj16ENS_18Kernel_traits_baseILj1280EfS2_fS2_fjLj128EEEEELb1ELb1ELb1ELb1EEEvNS_9FwdParamsE:
        /* <DEDUP_REMOVED lines=65> */
.L_x_22041:
        /* <DEDUP_REMOVED lines=44> */
.L_x_22042:
        /* <DEDUP_REMOVED lines=90> */
.L_x_22611:
        /* <DEDUP_REMOVED lines=51> */
.L_x_22049:
        /* <DEDUP_REMOVED lines=13> */
.L_x_22051:
[----:B------:R-:W-:Y:S05]  /*1070*/  BSYNC.RECONVERGENT B3 ;  /* 0x0000000000037941 */ /* 0x000fea0003800200 */
.L_x_22050:
        /* <DEDUP_REMOVED lines=45> */
[----:B------:R-:W-:Y:S01]  /*1350*/  VIADD R139, R2, 0xf1bbcdc8 ;  /* 0xf1bbcdc8028b7836 */ /* 0x000fe20000000000 */
[----:B------:R-:W-:Y:S01]  /*1360*/  IADD3 R141, PT, PT, R3, -0x24c28bd8, RZ ;  /* 0xdb3d7428038d7810 */ /* 0x000fe20007ffe0ff */
[----:B------:R-:W-:-:S04]  /*1370*/  IMAD.WIDE.U32 R136, R137, -0x2daee0ad, RZ ;  /* 0xd2511f5389887825 */ /* 0x000fc800078e00ff */
        /* <DEDUP_REMOVED lines=12> */
.L_x_22048:
[----:B------:R-:W-:Y:S05]  /*1440*/  BSYNC.RECONVERGENT B2 ;  /* 0x0000000000027941 */ /* 0x000fea0003800200 */
.L_x_22047:
        /* <DEDUP_REMOVED lines=10> */
.L_x_22046:
[----:B------:R-:W-:Y:S05]  /*14f0*/  BSYNC.RECONVERGENT B1 ;  /* 0x0000000000017941 */ /* 0x000fea0003800200 */
.L_x_22045:
        /* <DEDUP_REMOVED lines=17> */
.L_x_22056:
        /* <DEDUP_REMOVED lines=13> */
.L_x_22058:
[----:B------:R-:W-:Y:S05]  /*16e0*/  BSYNC.RECONVERGENT B3 ;  /* 0x0000000000037941 */ /* 0x000fea0003800200 */
.L_x_22057:
        /* <DEDUP_REMOVED lines=61> */
.L_x_22055:
[----:B------:R-:W-:Y:S05]  /*1ac0*/  BSYNC.RECONVERGENT B2 ;  /* 0x0000000000027941 */ /* 0x000fea0003800200 */
.L_x_22054:
        /* <DEDUP_REMOVED lines=11> */
.L_x_22053:
[----:B------:R-:W-:Y:S05]  /*1b80*/  BSYNC.RECONVERGENT B1 ;  /* 0x0000000000017941 */ /* 0x000fea0003800200 */
.L_x_22052:
        /* <DEDUP_REMOVED lines=17> */
.L_x_22063:
        /* <DEDUP_REMOVED lines=13> */
.L_x_22065:
[----:B------:R-:W-:Y:S05]  /*1d70*/  BSYNC.RECONVERGENT B3 ;  /* 0x0000000000037941 */ /* 0x000fea0003800200 */
.L_x_22064:
        /* <DEDUP_REMOVED lines=47> */
[----:B------:R-:W-:-:S03]  /*2070*/  IADD3 R141, PT, PT, R2, -0xe443238, RZ ;  /* 0xf1bbcdc8028d7810 */ /* 0x000fc60007ffe0ff */
        /* <DEDUP_REMOVED lines=13> */
.L_x_22062:
[----:B------:R-:W-:Y:S05]  /*2150*/  BSYNC.RECONVERGENT B2 ;  /* 0x0000000000027941 */ /* 0x000fea0003800200 */
.L_x_22061:
        /* <DEDUP_REMOVED lines=10> */
.L_x_22060:
[----:B------:R-:W-:Y:S05]  /*2200*/  BSYNC.RECONVERGENT B1 ;  /* 0x0000000000017941 */ /* 0x000fea0003800200 */
.L_x_22059:
        /* <DEDUP_REMOVED lines=17> */
.L_x_22070:
        /* <DEDUP_REMOVED lines=13> */
.L_x_22072:
[----:B------:R-:W-:Y:S05]  /*23f0*/  BSYNC.RECONVERGENT B3 ;  /* 0x0000000000037941 */ /* 0x000fea0003800200 */
.L_x_22071:
        /* <DEDUP_REMOVED lines=61> */
.L_x_22069:
[----:B------:R-:W-:Y:S05]  /*27d0*/  BSYNC.RECONVERGENT B2 ;  /* 0x0000000000027941 */ /* 0x000fea0003800200 */
.L_x_22068:
        /* <DEDUP_REMOVED lines=11> */
.L_x_22067:
[----:B------:R-:W-:Y:S05]  /*2890*/  BSYNC.RECONVERGENT B1 ;  /* 0x0000000000017941 */ /* 0x000fea0003800200 */
.L_x_22066:
        /* <DEDUP_REMOVED lines=17> */
.L_x_22077:
        /* <DEDUP_REMOVED lines=13> */
.L_x_22079:
[----:B------:R-:W-:Y:S05]  /*2a80*/  BSYNC.RECONVERGENT B3 ;  /* 0x0000000000037941 */ /* 0x000fea0003800200 */
.L_x_22078:
        /* <DEDUP_REMOVED lines=61> */
.L_x_22076:
[----:B------:R-:W-:Y:S05]  /*2e60*/  BSYNC.RECONVERGENT B2 ;  /* 0x0000000000027941 */ /* 0x000fea0003800200 */
.L_x_22075:
        /* <DEDUP_REMOVED lines=10> */
.L_x_22074:
[----:B------:R-:W-:Y:S05]  /*2f10*/  BSYNC.RECONVERGENT B1 ;  /* 0x0000000000017941 */ /* 0x000fea0003800200 */
.L_x_22073:
        /* <DEDUP_REMOVED lines=17> */
.L_x_22084:
        /* <DEDUP_REMOVED lines=13> */
.L_x_22086:
[----:B------:R-:W-:Y:S05]  /*3100*/  BSYNC.RECONVERGENT B3 ;  /* 0x0000000000037941 */ /* 0x000fea0003800200 */
.L_x_22085:
        /* <DEDUP_REMOVED lines=61> */
.L_x_22083:
[----:B------:R-:W-:Y:S05]  /*34e0*/  BSYNC.RECONVERGENT B2 ;  /* 0x0000000000027941 */ /* 0x000fea0003800200 */
.L_x_22082:
        /* <DEDUP_REMOVED lines=11> */
.L_x_22081:
[----:B------:R-:W-:Y:S05]  /*35a0*/  BSYNC.RECONVERGENT B1 ;  /* 0x0000000000017941 */ /* 0x000fea0003800200 */
.L_x_22080:
        /* <DEDUP_REMOVED lines=17> */
.L_x_22091:
        /* <DEDUP_REMOVED lines=13> */
.L_x_22093:
[----:B------:R-:W-:Y:S05]  /*3790*/  BSYNC.RECONVERGENT B3 ;  /* 0x0000000000037941 */ /* 0x000fea0003800200 */
.L_x_22092:
        /* <DEDUP_REMOVED lines=61> */
.L_x_22090:
[----:B------:R-:W-:Y:S05]  /*3b70*/  BSYNC.RECONVERGENT B2 ;  /* 0x0000000000027941 */ /* 0x000fea0003800200 */
.L_x_22089:
        /* <DEDUP_REMOVED lines=10> */
.L_x_22088:
[----:B------:R-:W-:Y:S05]  /*3c20*/  BSYNC.RECONVERGENT B1 ;  /* 0x0000000000017941 */ /* 0x000fea0003800200 */
.L_x_22087:
        /* <DEDUP_REMOVED lines=16> */
.L_x_22097:
        /* <DEDUP_REMOVED lines=13> */
.L_x_22099:
[----:B------:R-:W-:Y:S05]  /*3e00*/  BSYNC.RECONVERGENT B2 ;  /* 0x0000000000027941 */ /* 0x000fea0003800200 */
.L_x_22098:
        /* <DEDUP_REMOVED lines=57> */
[----:B------:R-:W-:Y:S01]  /*41a0*/  MOV R182, R150 ;  /* 0x0000009600b67202 */ /* 0x000fe20000000f00 */
[----:B------:R-:W-:Y:S01]  /*41b0*/  IMAD.MOV.U32 R143, RZ, RZ, R146 ;  /* 0x000000ffff8f7224 */ /* 0x000fe200078e0092 */
[----:B------:R-:W-:Y:S01]  /*41c0*/  LOP3.LUT R181, R181, R144, R149, 0x96, !PT ;  /* 0x00000090b5b57212 */ /* 0x000fe200078e9695 */
[----:B------:R-:W-:-:S07]  /*41d0*/  IMAD.MOV.U32 R146, RZ, RZ, R148 ;  /* 0x000000ffff927224 */ /* 0x000fce00078e0094 */
.L_x_22096:
[----:B------:R-:W-:Y:S05]  /*41e0*/  BSYNC.RECONVERGENT B1 ;  /* 0x0000000000017941 */ /* 0x000fea0003800200 */
.L_x_22095:
        /* <DEDUP_REMOVED lines=12> */
.L_x_22044:
        /* <DEDUP_REMOVED lines=21> */
.L_x_22104:
        /* <DEDUP_REMOVED lines=13> */
.L_x_22106:
[----:B------:R-:W-:Y:S05]  /*44d0*/  BSYNC.RECONVERGENT B3 ;  /* 0x0000000000037941 */ /* 0x000fea0003800200 */
.L_x_22105:
        /* <DEDUP_REMOVED lines=60> */
.L_x_22103:
[----:B------:R-:W-:Y:S05]  /*48a0*/  BSYNC.RECONVERGENT B2 ;  /* 0x0000000000027941 */ /* 0x000fea0003800200 */
.L_x_22102:
        /* <DEDUP_REMOVED lines=10> */
.L_x_22101:
[----:B------:R-:W-:Y:S05]  /*4950*/  BSYNC.RECONVERGENT B1 ;  /* 0x0000000000017941 */ /* 0x000fea0003800200 */
.L_x_22100:
        /* <DEDUP_REMOVED lines=17> */
.L_x_22111:
        /* <DEDUP_REMOVED lines=13> */
.L_x_22113:
[----:B------:R-:W-:Y:S05]  /*4b40*/  BSYNC.RECONVERGENT B3 ;  /* 0x0000000000037941 */ /* 0x000fea0003800200 */
.L_x_22112:
        /* <DEDUP_REMOVED lines=61> */
.L_x_22110:
[----:B------:R-:W-:Y:S05]  /*4f20*/  BSYNC.RECONVERGENT B2 ;  /* 0x0000000000027941 */ /* 0x000fea0003800200 */
.L_x_22109:
        /* <DEDUP_REMOVED lines=11> */
.L_x_22108:
[----:B------:R-:W-:Y:S05]  /*4fe0*/  BSYNC.RECONVERGENT B1 ;  /* 0x0000000000017941 */ /* 0x000fea0003800200 */
.L_x_22107:
        /* <DEDUP_REMOVED lines=17> */
.L_x_22118:
        /* <DEDUP_REMOVED lines=13> */
.L_x_22120:
[----:B------:R-:W-:Y:S05]  /*51d0*/  BSYNC.RECONVERGENT B3 ;  /* 0x0000000000037941 */ /* 0x000fea0003800200 */
.L_x_22119:
        /* <DEDUP_REMOVED lines=61> */
.L_x_22117:
[----:B------:R-:W-:Y:S05]  /*55b0*/  BSYNC.RECONVERGENT B2 ;  /* 0x0000000000027941 */ /* 0x000fea0003800200 */
.L_x_22116:
        /* <DEDUP_REMOVED lines=10> */
.L_x_22115:
[----:B------:R-:W-:Y:S05]  /*5660*/  BSYNC.RECONVERGENT B1 ;  /* 0x0000000000017941 */ /* 0x000fea0003800200 */
.L_x_22114:
        /* <DEDUP_REMOVED lines=17> */
.L_x_22125:
        /* <DEDUP_REMOVED lines=13> */
.L_x_22127:
[----:B------:R-:W-:Y:S05]  /*5850*/  BSYNC.RECONVERGENT B3 ;  /* 0x0000000000037941 */ /* 0x000fea0003800200 */
.L_x_22126:
        /* <DEDUP_REMOVED lines=61> */
.L_x_22124:
[----:B------:R-:W-:Y:S05]  /*5c30*/  BSYNC.RECONVERGENT B2 ;  /* 0x0000000000027941 */ /* 0x000fea0003800200 */
.L_x_22123:
        /* <DEDUP_REMOVED lines=11> */
.L_x_22122:
[----:B------:R-:W-:Y:S05]  /*5cf0*/  BSYNC.RECONVERGENT B1 ;  /* 0x0000000000017941 */ /* 0x000fea0003800200 */
.L_x_22121:
        /* <DEDUP_REMOVED lines=17> */
.L_x_22132:
        /* <DEDUP_REMOVED lines=13> */
.L_x_22134:
[----:B------:R-:W-:Y:S05]  /*5ee0*/  BSYNC.RECONVERGENT B3 ;  /* 0x0000000000037941 */ /* 0x000fea0003800200 */
.L_x_22133:
        /* <DEDUP_REMOVED lines=61> */
.L_x_22131:
[----:B------:R-:W-:Y:S05]  /*62c0*/  BSYNC.RECONVERGENT B2 ;  /* 0x0000000000027941 */ /* 0x000fea0003800200 */
.L_x_22130:
        /* <DEDUP_REMOVED lines=10> */
.L_x_22129:
[----:B------:R-:W-:Y:S05]  /*6370*/  BSYNC.RECONVERGENT B1 ;  /* 0x0000000000017941 */ /* 0x000fea0003800200 */
.L_x_22128:
        /* <DEDUP_REMOVED lines=17> */
.L_x_22139:
        /* <DEDUP_REMOVED lines=13> */
.L_x_22141:
[----:B------:R-:W-:Y:S05]  /*6560*/  BSYNC.RECONVERGENT B3 ;  /* 0x0000000000037941 */ /* 0x000fea0003800200 */
.L_x_22140:
        /* <DEDUP_REMOVED lines=61> */
.L_x_22138:
[----:B------:R-:W-:Y:S05]  /*6940*/  BSYNC.RECONVERGENT B2 ;  /* 0x0000000000027941 */ /* 0x000fea0003800200 */
.L_x_22137:
        /* <DEDUP_REMOVED lines=11> */
.L_x_22136:
[----:B------:R-:W-:Y:S05]  /*6a00*/  BSYNC.RECONVERGENT B1 ;  /* 0x0000000000017941 */ /* 0x000fea0003800200 */
.L_x_22135:
        /* <DEDUP_REMOVED lines=17> */
.L_x_22146:
        /* <DEDUP_REMOVED lines=13> */
.L_x_22148:
[----:B------:R-:W-:Y:S05]  /*6bf0*/  BSYNC.RECONVERGENT B3 ;  /* 0x0000000000037941 */ /* 0x000fea0003800200 */
.L_x_22147:
        /* <DEDUP_REMOVED lines=61> */
.L_x_22145:
[----:B------:R-:W-:Y:S05]  /*6fd0*/  BSYNC.RECONVERGENT B2 ;  /* 0x0000000000027941 */ /* 0x000fea0003800200 */
.L_x_22144:
        /* <DEDUP_REMOVED lines=10> */
.L_x_22143:
[----:B------:R-:W-:Y:S05]  /*7080*/  BSYNC.RECONVERGENT B1 ;  /* 0x0000000000017941 */ /* 0x000fea0003800200 */
.L_x_22142:
        /* <DEDUP_REMOVED lines=16> */
.L_x_22151:
        /* <DEDUP_REMOVED lines=13> */
.L_x_22153:
[----:B------:R-:W-:Y:S05]  /*7260*/  BSYNC.RECONVERGENT B2 ;  /* 0x0000000000027941 */ /* 0x000fea0003800200 */
.L_x_22152:
        /* <DEDUP_REMOVED lines=61> */
.L_x_22150:
[----:B------:R-:W-:Y:S05]  /*7640*/  BSYNC.RECONVERGENT B1 ;  /* 0x0000000000017941 */ /* 0x000fea0003800200 */
.L_x_22149:
        /* <DEDUP_REMOVED lines=11> */
.L_x_22094:
[----:B------:R-:W-:Y:S05]  /*7700*/  BSYNC.RECONVERGENT B0 ;  /* 0x0000000000007941 */ /* 0x000fea0003800200 */
.L_x_22043:
        /* <DEDUP_REMOVED lines=27> */
[----:B------:R-:W-:Y:S02]  /*78c0*/  LOP3.LUT R159, R150, R144, R148, 0xfe, !PT ;  /* 0x00000090969f7212 */ /* 0x000fe400078efe94 */
[----:B------:R-:W-:Y:S01]  /*78d0*/  LOP3.LUT R149, R145, R151, RZ, 0xfc, !PT ;  /* 0x0000009791957212 */ /* 0x000fe200078efcff */
[----:B0-----:R-:W-:Y:S01]  /*78e0*/  IMAD.WIDE.U32 R144, R168, 0x8, R156 ;  /* 0x00000008a8907825 */ /* 0x001fe200078e009c */
[----:B------:R-:W-:-:S05]  /*78f0*/  LOP3.LUT R148, R159, 0xff, R184, 0xf8, !PT ;  /* 0x000000ff9f947812 */ /* 0x000fca00078ef8b8 */
[----:B------:R1:W-:Y:S02]  /*7900*/  STG.E.64 desc[UR6][R144.64], R148 ;  /* 0x0000009490007986 */ /* 0x0003e4000c101b06 */
.L_x_22155:
[----:B------:R-:W-:Y:S05]  /*7910*/  BSYNC.RECONVERGENT B0 ;  /* 0x0000000000007941 */ /* 0x000fea0003800200 */
.L_x_22154:
[----:B-----5:R2:W5:Y:S04]  /*7920*/  @P1 LDG.E.128 R132, desc[UR6][R152.64] ;  /* 0x0000000698841981 */ /* 0x020568000c1e1d00 */
[----:B------:R2:W5:Y:S04]  /*7930*/  @P0 LDG.E.128 R128, desc[UR6][R154.64] ;  /* 0x000000069a800981 */ /* 0x000568000c1e1d00 */
[----:B------:R2:W5:Y:S01]  /*7940*/  @P0 LDG.E.128 R124, desc[UR6][R154.64+0x10] ;  /* 0x000010069a7c0981 */ /* 0x000562000c1e1d00 */
[----:B------:R-:W-:Y:S04]  /*7950*/  BSSY.RECONVERGENT B0, `(.L_x_22156) ;  /* 0x000068e000007945 */ /* 0x000fe80003800200 */
[----:B------:R-:W-:Y:S05]  /*7960*/  @!P0 BRA `(.L_x_22157) ;  /* 0x00000034001c8947 */ /* 0x000fea0003800000 */
[----:B------:R-:W-:Y:S01]  /*7970*/  ISETP.GT.AND P2, PT, R0, RZ, PT ;  /* 0x000000ff0000720c */ /* 0x000fe20003f44270 */
[----:B------:R-:W-:Y:S01]  /*7980*/  BSSY.RECONVERGENT B1, `(.L_x_22158) ;  /* 0x000006a000017945 */ /* 0x000fe20003800200 */
[----:B--2---:R-:W-:Y:S01]  /*7990*/  MOV R154, R146 ;  /* 0x00000092009a7202 */ /* 0x004fe20000000f00 */
[----:B-1----:R-:W-:Y:S02]  /*79a0*/  IMAD.MOV.U32 R148, RZ, RZ, R147 ;  /* 0x000000ffff947224 */ /* 0x002fe400078e0093 */
[----:B0----5:R-:W-:-:S08]  /*79b0*/  IMAD.MOV.U32 R144, RZ, RZ, R128 ;  /* 0x000000ffff907224 */ /* 0x021fd000078e0080 */
        /* <DEDUP_REMOVED lines=17> */
.L_x_22162:
        /* <DEDUP_REMOVED lines=13> */
.L_x_22164:
[----:B------:R-:W-:Y:S05]  /*7ba0*/  BSYNC.RECONVERGENT B3 ;  /* 0x0000000000037941 */ /* 0x000fea0003800200 */
.L_x_22163:
        /* <DEDUP_REMOVED lines=55> */
[----:B------:R-:W-:Y:S02]  /*7f20*/  HFMA2 R148, -RZ, RZ, 0, 0 ;  /* 0x00000000ff947431 */ /* 0x000fe400000001ff */
[----:B------:R-:W-:Y:S01]  /*7f30*/  IMAD.WIDE.U32 R154, R147, -0x2daee0ad, RZ ;  /* 0xd2511f53939a7825 */ /* 0x000fe200078e00ff */
[----:B------:R-:W-:-:S04]  /*7f40*/  LOP3.LUT R180, R145, R180, R149, 0x96, !PT ;  /* 0x000000b491b47212 */ /* 0x000fc800078e9695 */
[----:B------:R-:W-:Y:S01]  /*7f50*/  LOP3.LUT R181, R181, R144, R155, 0x96, !PT ;  /* 0x00000090b5b57212 */ /* 0x000fe200078e969b */
[----:B------:R-:W-:-:S07]  /*7f60*/  IMAD.MOV.U32 R144, RZ, RZ, R146 ;  /* 0x000000ffff907224 */ /* 0x000fce00078e0092 */
.L_x_22161:
[----:B------:R-:W-:Y:S05]  /*7f70*/  BSYNC.RECONVERGENT B2 ;  /* 0x0000000000027941 */ /* 0x000fea0003800200 */
.L_x_22160:
        /* <DEDUP_REMOVED lines=10> */
.L_x_22159:
[----:B------:R-:W-:Y:S05]  /*8020*/  BSYNC.RECONVERGENT B1 ;  /* 0x0000000000017941 */ /* 0x000fea0003800200 */
.L_x_22158:
        /* <DEDUP_REMOVED lines=17> */
.L_x_22169:
        /* <DEDUP_REMOVED lines=13> */
.L_x_22171:
[----:B------:R-:W-:Y:S05]  /*8210*/  BSYNC.RECONVERGENT B3 ;  /* 0x0000000000037941 */ /* 0x000fea0003800200 */
.L_x_22170:
        /* <DEDUP_REMOVED lines=61> */
.L_x_22168:
[----:B------:R-:W-:Y:S05]  /*85f0*/  BSYNC.RECONVERGENT B2 ;  /* 0x0000000000027941 */ /* 0x000fea0003800200 */
.L_x_22167:
        /* <DEDUP_REMOVED lines=11> */
.L_x_22166:
[----:B------:R-:W-:Y:S05]  /*86b0*/  BSYNC.RECONVERGENT B1 ;  /* 0x0000000000017941 */ /* 0x000fea0003800200 */
.L_x_22165:
        /* <DEDUP_REMOVED lines=17> */
.L_x_22176:
        /* <DEDUP_REMOVED lines=13> */
.L_x_22178:
[----:B------:R-:W-:Y:S05]  /*88a0*/  BSYNC.RECONVERGENT B3 ;  /* 0x0000000000037941 */ /* 0x000fea0003800200 */
.L_x_22177:
        /* <DEDUP_REMOVED lines=55> */
[----:B------:R-:W-:Y:S01]  /*8c20*/  MOV R182, R150 ;  /* 0x0000009600b67202 */ /* 0x000fe20000000f00 */
[----:B------:R-:W-:-:S05]  /*8c30*/  IMAD.WIDE.U32 R148, R149, -0x2daee0ad, RZ ;  /* 0xd2511f5395947825 */ /* 0x000fca00078e00ff */
[----:B------:R-:W-:Y:S01]  /*8c40*/  LOP3.LUT R181, R181, R146, R149, 0x96, !PT ;  /* 0x00000092b5b57212 */ /* 0x000fe200078e9695 */
[----:B------:R-:W-:Y:S01]  /*8c50*/  IMAD.MOV.U32 R146, RZ, RZ, R154 ;  /* 0x000000ffff927224 */ /* 0x000fe200078e009a */
[----:B------:R-:W-:Y:S01]  /*8c60*/  MOV R154, R148 ;  /* 0x00000094009a7202 */ /* 0x000fe20000000f00 */
[----:B------:R-:W-:-:S07]  /*8c70*/  IMAD.MOV.U32 R148, RZ, RZ, RZ ;  /* 0x000000ffff947224 */ /* 0x000fce00078e00ff */
.L_x_22175:
[----:B------:R-:W-:Y:S05]  /*8c80*/  BSYNC.RECONVERGENT B2 ;  /* 0x0000000000027941 */ /* 0x000fea0003800200 */
.L_x_22174:
        /* <DEDUP_REMOVED lines=10> */
.L_x_22173:
[----:B------:R-:W-:Y:S05]  /*8d30*/  BSYNC.RECONVERGENT B1 ;  /* 0x0000000000017941 */ /* 0x000fea0003800200 */
.L_x_22172:
        /* <DEDUP_REMOVED lines=17> */
.L_x_22183:
        /* <DEDUP_REMOVED lines=13> */
.L_x_22185:
[----:B------:R-:W-:Y:S05]  /*8f20*/  BSYNC.RECONVERGENT B3 ;  /* 0x0000000000037941 */ /* 0x000fea0003800200 */
.L_x_22184:
        /* <DEDUP_REMOVED lines=61> */
.L_x_22182:
[----:B------:R-:W-:Y:S05]  /*9300*/  BSYNC.RECONVERGENT B2 ;  /* 0x0000000000027941 */ /* 0x000fea0003800200 */
.L_x_22181:
        /* <DEDUP_REMOVED lines=11> */
.L_x_22180:
[----:B------:R-:W-:Y:S05]  /*93c0*/  BSYNC.RECONVERGENT B1 ;  /* 0x0000000000017941 */ /* 0x000fea0003800200 */
.L_x_22179:
        /* <DEDUP_REMOVED lines=17> */
.L_x_22190:
        /* <DEDUP_REMOVED lines=13> */
.L_x_22192:
[----:B------:R-:W-:Y:S05]  /*95b0*/  BSYNC.RECONVERGENT B3 ;  /* 0x0000000000037941 */ /* 0x000fea0003800200 */
.L_x_22191:
        /* <DEDUP_REMOVED lines=61> */
.L_x_22189:
[----:B------:R-:W-:Y:S05]  /*9990*/  BSYNC.RECONVERGENT B2 ;  /* 0x0000000000027941 */ /* 0x000fea0003800200 */
.L_x_22188:
        /* <DEDUP_REMOVED lines=10> */
.L_x_22187:
[----:B------:R-:W-:Y:S05]  /*9a40*/  BSYNC.RECONVERGENT B1 ;  /* 0x0000000000017941 */ /* 0x000fea0003800200 */
.L_x_22186:
        /* <DEDUP_REMOVED lines=17> */
.L_x_22197:
        /* <DEDUP_REMOVED lines=13> */
.L_x_22199:
[----:B------:R-:W-:Y:S05]  /*9c30*/  BSYNC.RECONVERGENT B3 ;  /* 0x0000000000037941 */ /* 0x000fea0003800200 */
.L_x_22198:
        /* <DEDUP_REMOVED lines=61> */
.L_x_22196:
[----:B------:R-:W-:Y:S05]  /*a010*/  BSYNC.RECONVERGENT B2 ;  /* 0x0000000000027941 */ /* 0x000fea0003800200 */
.L_x_22195:
        /* <DEDUP_REMOVED lines=11> */
.L_x_22194:
[----:B------:R-:W-:Y:S05]  /*a0d0*/  BSYNC.RECONVERGENT B1 ;  /* 0x0000000000017941 */ /* 0x000fea0003800200 */
.L_x_22193:
        /* <DEDUP_REMOVED lines=17> */
.L_x_22204:
        /* <DEDUP_REMOVED lines=13> */
.L_x_22206:
[----:B------:R-:W-:Y:S05]  /*a2c0*/  BSYNC.RECONVERGENT B3 ;  /* 0x0000000000037941 */ /* 0x000fea0003800200 */
.L_x_22205:
        /* <DEDUP_REMOVED lines=61> */
.L_x_22203:
[----:B------:R-:W-:Y:S05]  /*a6a0*/  BSYNC.RECONVERGENT B2 ;  /* 0x0000000000027941 */ /* 0x000fea0003800200 */
.L_x_22202:
        /* <DEDUP_REMOVED lines=10> */
.L_x_22201:
[----:B------:R-:W-:Y:S05]  /*a750*/  BSYNC.RECONVERGENT B1 ;  /* 0x0000000000017941 */ /* 0x000fea0003800200 */
.L_x_22200:
        /* <DEDUP_REMOVED lines=16> */
.L_x_22210:
        /* <DEDUP_REMOVED lines=13> */
.L_x_22212:
[----:B------:R-:W-:Y:S05]  /*a930*/  BSYNC.RECONVERGENT B2 ;  /* 0x0000000000027941 */ /* 0x000fea0003800200 */
.L_x_22211:
        /* <DEDUP_REMOVED lines=61> */
.L_x_22209:
[----:B------:R-:W-:Y:S05]  /*ad10*/  BSYNC.RECONVERGENT B1 ;  /* 0x0000000000017941 */ /* 0x000fea0003800200 */
.L_x_22208:
        /* <DEDUP_REMOVED lines=12> */
.L_x_22157:
[----:B------:R-:W-:Y:S01]  /*ade0*/  BSSY.RECONVERGENT B1, `(.L_x_22213) ;  /* 0x000006a000017945 */ /* 0x000fe20003800200 */
[----:B--2---:R-:W-:Y:S01]  /*adf0*/  IMAD.MOV.U32 R154, RZ, RZ, R146 ;  /* 0x000000ffff9a7224 */ /* 0x004fe200078e0092 */
[----:B-1----:R-:W-:Y:S01]  /*ae00*/  MOV R148, R147 ;  /* 0x0000009300947202 */ /* 0x002fe20000000f00 */
[----:B0-----:R-:W-:Y:S01]  /*ae10*/  IMAD.MOV.U32 R144, RZ, RZ, RZ ;  /* 0x000000ffff907224 */ /* 0x001fe200078e00ff */
        /* <DEDUP_REMOVED lines=17> */
.L_x_22217:
        /* <DEDUP_REMOVED lines=13> */
.L_x_22219:
[----:B------:R-:W-:Y:S05]  /*b000*/  BSYNC.RECONVERGENT B3 ;  /* 0x0000000000037941 */ /* 0x000fea0003800200 */
.L_x_22218:
        /* <DEDUP_REMOVED lines=55> */
[----:B------:R-:W-:Y:S01]  /*b380*/  HFMA2 R148, -RZ, RZ, 0, 0 ;  /* 0x00000000ff947431 */ /* 0x000fe200000001ff */
[----:B------:R-:W-:Y:S01]  /*b390*/  LOP3.LUT R180, R145, R180, R149, 0x96, !PT ;  /* 0x000000b491b47212 */ /* 0x000fe200078e9695 */
[----:B------:R-:W-:-:S05]  /*b3a0*/  IMAD.WIDE.U32 R154, R147, -0x2daee0ad, RZ ;  /* 0xd2511f53939a7825 */ /* 0x000fca00078e00ff */
[----:B------:R-:W-:Y:S01]  /*b3b0*/  LOP3.LUT R181, R181, R144, R155, 0x96, !PT ;  /* 0x00000090b5b57212 */ /* 0x000fe200078e969b */
[----:B------:R-:W-:-:S07]  /*b3c0*/  IMAD.MOV.U32 R144, RZ, RZ, R146 ;  /* 0x000000ffff907224 */ /* 0x000fce00078e0092 */
.L_x_22216:
[----:B------:R-:W-:Y:S05]  /*b3d0*/  BSYNC.RECONVERGENT B2 ;  /* 0x0000000000027941 */ /* 0x000fea0003800200 */
.L_x_22215:
        /* <DEDUP_REMOVED lines=10> */
.L_x_22214:
[----:B------:R-:W-:Y:S05]  /*b480*/  BSYNC.RECONVERGENT B1 ;  /* 0x0000000000017941 */ /* 0x000fea0003800200 */
.L_x_22213:
        /* <DEDUP_REMOVED lines=17> */
.L_x_22224:
        /* <DEDUP_REMOVED lines=13> */
.L_x_22226:
[----:B------:R-:W-:Y:S05]  /*b670*/  BSYNC.RECONVERGENT B3 ;  /* 0x0000000000037941 */ /* 0x000fea0003800200 */
.L_x_22225:
        /* <DEDUP_REMOVED lines=55> */
[----:B------:R-:W-:Y:S01]  /*b9f0*/  IMAD.MOV.U32 R147, RZ, RZ, RZ ;  /* 0x000000ffff937224 */ /* 0x000fe200078e00ff */
[----:B------:R-:W-:Y:S01]  /*ba00*/  MOV R182, R150 ;  /* 0x0000009600b67202 */ /* 0x000fe20000000f00 */
[----:B------:R-:W-:-:S04]  /*ba10*/  IMAD.WIDE.U32 R148, R145, -0x2daee0ad, RZ ;  /* 0xd2511f5391947825 */ /* 0x000fc800078e00ff */
[----:B------:R-:W-:Y:S01]  /*ba20*/  IMAD.MOV.U32 R145, RZ, RZ, R154 ;  /* 0x000000ffff917224 */ /* 0x000fe200078e009a */
[----:B------:R-:W-:Y:S02]  /*ba30*/  LOP3.LUT R181, R181, R146, R149, 0x96, !PT ;  /* 0x00000092b5b57212 */ /* 0x000fe400078e9695 */
[----:B------:R-:W-:-:S07]  /*ba40*/  MOV R154, R148 ;  /* 0x00000094009a7202 */ /* 0x000fce0000000f00 */
.L_x_22223:
[----:B------:R-:W-:Y:S05]  /*ba50*/  BSYNC.RECONVERGENT B2 ;  /* 0x0000000000027941 */ /* 0x000fea0003800200 */
.L_x_22222:
        /* <DEDUP_REMOVED lines=11> */
.L_x_22221:
[----:B------:R-:W-:Y:S05]  /*bb10*/  BSYNC.RECONVERGENT B1 ;  /* 0x0000000000017941 */ /* 0x000fea0003800200 */
.L_x_22220:
        /* <DEDUP_REMOVED lines=17> */
.L_x_22231:
        /* <DEDUP_REMOVED lines=13> */
.L_x_22233:
[----:B------:R-:W-:Y:S05]  /*bd00*/  BSYNC.RECONVERGENT B3 ;  /* 0x0000000000037941 */ /* 0x000fea0003800200 */
.L_x_22232:
        /* <DEDUP_REMOVED lines=47> */
[----:B------:R-:W-:-:S03]  /*c000*/  IADD3 R149, PT, PT, R2, -0xe443238, RZ ;  /* 0xf1bbcdc802957810 */ /* 0x000fc60007ffe0ff */
        /* <DEDUP_REMOVED lines=13> */
.L_x_22230:
[----:B------:R-:W-:Y:S05]  /*c0e0*/  BSYNC.RECONVERGENT B2 ;  /* 0x0000000000027941 */ /* 0x000fea0003800200 */
.L_x_22229:
        /* <DEDUP_REMOVED lines=10> */
.L_x_22228:
[----:B------:R-:W-:Y:S05]  /*c190*/  BSYNC.RECONVERGENT B1 ;  /* 0x0000000000017941 */ /* 0x000fea0003800200 */
.L_x_22227:
        /* <DEDUP_REMOVED lines=17> */
.L_x_22238:
        /* <DEDUP_REMOVED lines=13> */
.L_x_22240:
[----:B------:R-:W-:Y:S05]  /*c380*/  BSYNC.RECONVERGENT B3 ;  /* 0x0000000000037941 */ /* 0x000fea0003800200 */
.L_x_22239:
        /* <DEDUP_REMOVED lines=61> */
.L_x_22237:
[----:B------:R-:W-:Y:S05]  /*c760*/  BSYNC.RECONVERGENT B2 ;  /* 0x0000000000027941 */ /* 0x000fea0003800200 */
.L_x_22236:
        /* <DEDUP_REMOVED lines=11> */
.L_x_22235:
[----:B------:R-:W-:Y:S05]  /*c820*/  BSYNC.RECONVERGENT B1 ;  /* 0x0000000000017941 */ /* 0x000fea0003800200 */
.L_x_22234:
        /* <DEDUP_REMOVED lines=17> */
.L_x_22245:
        /* <DEDUP_REMOVED lines=13> */
.L_x_22247:
[----:B------:R-:W-:Y:S05]  /*ca10*/  BSYNC.RECONVERGENT B3 ;  /* 0x0000000000037941 */ /* 0x000fea0003800200 */
.L_x_22246:
        /* <DEDUP_REMOVED lines=61> */
.L_x_22244:
[----:B------:R-:W-:Y:S05]  /*cdf0*/  BSYNC.RECONVERGENT B2 ;  /* 0x0000000000027941 */ /* 0x000fea0003800200 */
.L_x_22243:
        /* <DEDUP_REMOVED lines=10> */
.L_x_22242:
[----:B------:R-:W-:Y:S05]  /*cea0*/  BSYNC.RECONVERGENT B1 ;  /* 0x0000000000017941 */ /* 0x000fea0003800200 */
.L_x_22241:
        /* <DEDUP_REMOVED lines=17> */
.L_x_22252:
        /* <DEDUP_REMOVED lines=13> */
.L_x_22254:
[----:B------:R-:W-:Y:S05]  /*d090*/  BSYNC.RECONVERGENT B3 ;  /* 0x0000000000037941 */ /* 0x000fea0003800200 */
.L_x_22253:
        /* <DEDUP_REMOVED lines=61> */
.L_x_22251:
[----:B------:R-:W-:Y:S05]  /*d470*/  BSYNC.RECONVERGENT B2 ;  /* 0x0000000000027941 */ /* 0x000fea0003800200 */
.L_x_22250:
        /* <DEDUP_REMOVED lines=11> */
.L_x_22249:
[----:B------:R-:W-:Y:S05]  /*d530*/  BSYNC.RECONVERGENT B1 ;  /* 0x0000000000017941 */ /* 0x000fea0003800200 */
.L_x_22248:
        /* <DEDUP_REMOVED lines=17> */
.L_x_22259:
        /* <DEDUP_REMOVED lines=13> */
.L_x_22261:
[----:B------:R-:W-:Y:S05]  /*d720*/  BSYNC.RECONVERGENT B3 ;  /* 0x0000000000037941 */ /* 0x000fea0003800200 */
.L_x_22260:
        /* <DEDUP_REMOVED lines=61> */
.L_x_22258:
[----:B------:R-:W-:Y:S05]  /*db00*/  BSYNC.RECONVERGENT B2 ;  /* 0x0000000000027941 */ /* 0x000fea0003800200 */
.L_x_22257:
        /* <DEDUP_REMOVED lines=10> */
.L_x_22256:
[----:B------:R-:W-:Y:S05]  /*dbb0*/  BSYNC.RECONVERGENT B1 ;  /* 0x0000000000017941 */ /* 0x000fea0003800200 */
.L_x_22255:
        /* <DEDUP_REMOVED lines=16> */
.L_x_22264:
        /* <DEDUP_REMOVED lines=13> */
.L_x_22266:
[----:B------:R-:W-:Y:S05]  /*dd90*/  BSYNC.RECONVERGENT B2 ;  /* 0x0000000000027941 */ /* 0x000fea0003800200 */
.L_x_22265:
        /* <DEDUP_REMOVED lines=61> */
.L_x_22263:
[----:B------:R-:W-:Y:S05]  /*e170*/  BSYNC.RECONVERGENT B1 ;  /* 0x0000000000017941 */ /* 0x000fea0003800200 */
.L_x_22262:
        /* <DEDUP_REMOVED lines=11> */
.L_x_22207:
[----:B------:R-:W-:Y:S05]  /*e230*/  BSYNC.RECONVERGENT B0 ;  /* 0x0000000000007941 */ /* 0x000fea0003800200 */
.L_x_22156:
        /* <DEDUP_REMOVED lines=33> */
.L_x_22268:
[----:B------:R-:W-:Y:S05]  /*e450*/  BSYNC.RECONVERGENT B0 ;  /* 0x0000000000007941 */ /* 0x000fea0003800200 */
.L_x_22267:
[----:B-----5:R1:W5:Y:S04]  /*e460*/  @P1 LDG.E.128 R132, desc[UR6][R156.64] ;  /* 0x000000069c841981 */ /* 0x020368000c1e1d00 */
[----:B------:R1:W5:Y:S04]  /*e470*/  @P0 LDG.E.128 R128, desc[UR6][R158.64] ;  /* 0x000000069e800981 */ /* 0x000368000c1e1d00 */
[----:B------:R1:W5:Y:S01]  /*e480*/  @P0 LDG.E.128 R124, desc[UR6][R158.64+0x10] ;  /* 0x000010069e7c0981 */ /* 0x000362000c1e1d00 */
[----:B------:R-:W-:Y:S04]  /*e490*/  BSSY.RECONVERGENT B0, `(.L_x_22269) ;  /* 0x000068e000007945 */ /* 0x000fe80003800200 */
[----:B------:R-:W-:Y:S05]  /*e4a0*/  @!P0 BRA `(.L_x_22270) ;  /* 0x00000034001c8947 */ /* 0x000fea0003800000 */
[----:B------:R-:W-:Y:S01]  /*e4b0*/  ISETP.GT.AND P2, PT, R0, RZ, PT ;  /* 0x000000ff0000720c */ /* 0x000fe20003f44270 */
[----:B------:R-:W-:Y:S01]  /*e4c0*/  BSSY.RECONVERGENT B1, `(.L_x_22271) ;  /* 0x000006a000017945 */ /* 0x000fe20003800200 */
[----:B0-----:R-:W-:Y:S01]  /*e4d0*/  IMAD.MOV.U32 R162, RZ, RZ, R154 ;  /* 0x000000ffffa27224 */ /* 0x001fe200078e009a */
[----:B-1----:R-:W-:Y:S01]  /*e4e0*/  MOV R156, R155 ;  /* 0x0000009b009c7202 */ /* 0x002fe20000000f00 */
        /* <DEDUP_REMOVED lines=18> */
.L_x_22275:
        /* <DEDUP_REMOVED lines=13> */
.L_x_22277:
[----:B------:R-:W-:Y:S05]  /*e6e0*/  BSYNC.RECONVERGENT B3 ;  /* 0x0000000000037941 */ /* 0x000fea0003800200 */
.L_x_22276:
        /* <DEDUP_REMOVED lines=60> */
.L_x_22274:
[----:B------:R-:W-:Y:S05]  /*eab0*/  BSYNC.RECONVERGENT B2 ;  /* 0x0000000000027941 */ /* 0x000fea0003800200 */
.L_x_22273:
        /* <DEDUP_REMOVED lines=10> */
.L_x_22272:
[----:B------:R-:W-:Y:S05]  /*eb60*/  BSYNC.RECONVERGENT B1 ;  /* 0x0000000000017941 */ /* 0x000fea0003800200 */
.L_x_22271:
        /* <DEDUP_REMOVED lines=17> */
.L_x_22282:
        /* <DEDUP_REMOVED lines=13> */
.L_x_22284:
[----:B------:R-:W-:Y:S05]  /*ed50*/  BSYNC.RECONVERGENT B3 ;  /* 0x0000000000037941 */ /* 0x000fea0003800200 */
.L_x_22283:
        /* <DEDUP_REMOVED lines=61> */
.L_x_22281:
[----:B------:R-:W-:Y:S05]  /*f130*/  BSYNC.RECONVERGENT B2 ;  /* 0x0000000000027941 */ /* 0x000fea0003800200 */
.L_x_22280:
        /* <DEDUP_REMOVED lines=11> */
.L_x_22279:
[----:B------:R-:W-:Y:S05]  /*f1f0*/  BSYNC.RECONVERGENT B1 ;  /* 0x0000000000017941 */ /* 0x000fea0003800200 */
.L_x_22278:
        /* <DEDUP_REMOVED lines=17> */
.L_x_22289:
        /* <DEDUP_REMOVED lines=13> */
.L_x_22291:
[----:B------:R-:W-:Y:S05]  /*f3e0*/  BSYNC.RECONVERGENT B3 ;  /* 0x0000000000037941 */ /* 0x000fea0003800200 */
.L_x_22290:
        /* <DEDUP_REMOVED lines=61> */
.L_x_22288:
[----:B------:R-:W-:Y:S05]  /*f7c0*/  BSYNC.RECONVERGENT B2 ;  /* 0x0000000000027941 */ /* 0x000fea0003800200 */
.L_x_22287:
        /* <DEDUP_REMOVED lines=10> */
.L_x_22286:
[----:B------:R-:W-:Y:S05]  /*f870*/  BSYNC.RECONVERGENT B1 ;  /* 0x0000000000017941 */ /* 0x000fea0003800200 */
.L_x_22285:
        /* <DEDUP_REMOVED lines=17> */
.L_x_22296:
        /* <DEDUP_REMOVED lines=13> */
.L_x_22298:
[----:B------:R-:W-:Y:S05]  /*fa60*/  BSYNC.RECONVERGENT B3 ;  /* 0x0000000000037941 */ /* 0x000fea0003800200 */
.L_x_22297:
        /* <DEDUP_REMOVED lines=61> */
.L_x_22295:
[----:B------:R-:W-:Y:S05]  /*fe40*/  BSYNC.RECONVERGENT B2 ;  /* 0x0000000000027941 */ /* 0x000fea0003800200 */
.L_x_22294:
        /* <DEDUP_REMOVED lines=11> */
.L_x_22293:
[----:B------:R-:W-:Y:S05]  /*ff00*/  BSYNC.RECONVERGENT B1 ;  /* 0x0000000000017941 */ /* 0x000fea0003800200 */
.L_x_22292:
        /* <DEDUP_REMOVED lines=17> */
.L_x_22303:
        /* <DEDUP_REMOVED lines=13> */
.L_x_22305:
[----:B------:R-:W-:Y:S05]  /*100f0*/  BSYNC.RECONVERGENT B3 ;  /* 0x0000000000037941 */ /* 0x000fea0003800200 */
.L_x_22304:
        /* <DEDUP_REMOVED lines=61> */
.L_x_22302:
[----:B------:R-:W-:Y:S05]  /*104d0*/  BSYNC.RECONVERGENT B2 ;  /* 0x0000000000027941 */ /* 0x000fea0003800200 */
.L_x_22301:
        /* <DEDUP_REMOVED lines=10> */
.L_x_22300:
[----:B------:R-:W-:Y:S05]  /*10580*/  BSYNC.RECONVERGENT B1 ;  /* 0x0000000000017941 */ /* 0x000fea0003800200 */
.L_x_22299:
        /* <DEDUP_REMOVED lines=17> */
.L_x_22310:
        /* <DEDUP_REMOVED lines=13> */
.L_x_22312:
[----:B------:R-:W-:Y:S05]  /*10770*/  BSYNC.RECONVERGENT B3 ;  /* 0x0000000000037941 */ /* 0x000fea0003800200 */
.L_x_22311:
        /* <DEDUP_REMOVED lines=61> */
.L_x_22309:
[----:B------:R-:W-:Y:S05]  /*10b50*/  BSYNC.RECONVERGENT B2 ;  /* 0x0000000000027941 */ /* 0x000fea0003800200 */
.L_x_22308:
        /* <DEDUP_REMOVED lines=11> */
.L_x_22307:
[----:B------:R-:W-:Y:S05]  /*10c10*/  BSYNC.RECONVERGENT B1 ;  /* 0x0000000000017941 */ /* 0x000fea0003800200 */
.L_x_22306:
        /* <DEDUP_REMOVED lines=17> */
.L_x_22317:
        /* <DEDUP_REMOVED lines=13> */
.L_x_22319:
[----:B------:R-:W-:Y:S05]  /*10e00*/  BSYNC.RECONVERGENT B3 ;  /* 0x0000000000037941 */ /* 0x000fea0003800200 */
.L_x_22318:
        /* <DEDUP_REMOVED lines=61> */
.L_x_22316:
[----:B------:R-:W-:Y:S05]  /*111e0*/  BSYNC.RECONVERGENT B2 ;  /* 0x0000000000027941 */ /* 0x000fea0003800200 */
.L_x_22315:
        /* <DEDUP_REMOVED lines=10> */
.L_x_22314:
[----:B------:R-:W-:Y:S05]  /*11290*/  BSYNC.RECONVERGENT B1 ;  /* 0x0000000000017941 */ /* 0x000fea0003800200 */
.L_x_22313:
        /* <DEDUP_REMOVED lines=16> */
.L_x_22323:
        /* <DEDUP_REMOVED lines=13> */
.L_x_22325:
[----:B------:R-:W-:Y:S05]  /*11470*/  BSYNC.RECONVERGENT B2 ;  /* 0x0000000000027941 */ /* 0x000fea0003800200 */
.L_x_22324:
        /* <DEDUP_REMOVED lines=61> */
.L_x_22322:
[----:B------:R-:W-:Y:S05]  /*11850*/  BSYNC.RECONVERGENT B1 ;  /* 0x0000000000017941 */ /* 0x000fea0003800200 */
.L_x_22321:
        /* <DEDUP_REMOVED lines=12> */
.L_x_22270:
[----:B------:R-:W-:Y:S01]  /*11920*/  BSSY.RECONVERGENT B1, `(.L_x_22326) ;  /* 0x000006a000017945 */ /* 0x000fe20003800200 */
[----:B0-----:R-:W-:Y:S01]  /*11930*/  HFMA2 R152, -RZ, RZ, 0, 0 ;  /* 0x00000000ff987431 */ /* 0x001fe200000001ff */
        /* <DEDUP_REMOVED lines=19> */
.L_x_22330:
        /* <DEDUP_REMOVED lines=13> */
.L_x_22332:
[----:B------:R-:W-:Y:S05]  /*11b40*/  BSYNC.RECONVERGENT B3 ;  /* 0x0000000000037941 */ /* 0x000fea0003800200 */
.L_x_22331:
        /* <DEDUP_REMOVED lines=60> */
.L_x_22329:
[----:B------:R-:W-:Y:S05]  /*11f10*/  BSYNC.RECONVERGENT B2 ;  /* 0x0000000000027941 */ /* 0x000fea0003800200 */
.L_x_22328:
        /* <DEDUP_REMOVED lines=10> */
.L_x_22327:
[----:B------:R-:W-:Y:S05]  /*11fc0*/  BSYNC.RECONVERGENT B1 ;  /* 0x0000000000017941 */ /* 0x000fea0003800200 */
.L_x_22326:
        /* <DEDUP_REMOVED lines=17> */
.L_x_22337:
        /* <DEDUP_REMOVED lines=13> */
.L_x_22339:
[----:B------:R-:W-:Y:S05]  /*121b0*/  BSYNC.RECONVERGENT B3 ;  /* 0x0000000000037941 */ /* 0x000fea0003800200 */
.L_x_22338:
        /* <DEDUP_REMOVED lines=61> */
.L_x_22336:
[----:B------:R-:W-:Y:S05]  /*12590*/  BSYNC.RECONVERGENT B2 ;  /* 0x0000000000027941 */ /* 0x000fea0003800200 */
.L_x_22335:
        /* <DEDUP_REMOVED lines=11> */
.L_x_22334:
[----:B------:R-:W-:Y:S05]  /*12650*/  BSYNC.RECONVERGENT B1 ;  /* 0x0000000000017941 */ /* 0x000fea0003800200 */
.L_x_22333:
        /* <DEDUP_REMOVED lines=17> */
.L_x_22344:
        /* <DEDUP_REMOVED lines=13> */
.L_x_22346:
[----:B------:R-:W-:Y:S05]  /*12840*/  BSYNC.RECONVERGENT B3 ;  /* 0x0000000000037941 */ /* 0x000fea0003800200 */
.L_x_22345:
        /* <DEDUP_REMOVED lines=61> */
.L_x_22343:
[----:B------:R-:W-:Y:S05]  /*12c20*/  BSYNC.RECONVERGENT B2 ;  /* 0x0000000000027941 */ /* 0x000fea0003800200 */
.L_x_22342:
        /* <DEDUP_REMOVED lines=10> */
.L_x_22341:
[----:B------:R-:W-:Y:S05]  /*12cd0*/  BSYNC.RECONVERGENT B1 ;  /* 0x0000000000017941 */ /* 0x000fea0003800200 */
.L_x_22340:
        /* <DEDUP_REMOVED lines=17> */
.L_x_22351:
        /* <DEDUP_REMOVED lines=13> */
.L_x_22353:
[----:B------:R-:W-:Y:S05]  /*12ec0*/  BSYNC.RECONVERGENT B3 ;  /* 0x0000000000037941 */ /* 0x000fea0003800200 */
.L_x_22352:
        /* <DEDUP_REMOVED lines=61> */
.L_x_22350:
[----:B------:R-:W-:Y:S05]  /*132a0*/  BSYNC.RECONVERGENT B2 ;  /* 0x0000000000027941 */ /* 0x000fea0003800200 */
.L_x_22349:
        /* <DEDUP_REMOVED lines=11> */
.L_x_22348:
[----:B------:R-:W-:Y:S05]  /*13360*/  BSYNC.RECONVERGENT B1 ;  /* 0x0000000000017941 */ /* 0x000fea0003800200 */
.L_x_22347:
        /* <DEDUP_REMOVED lines=17> */
.L_x_22358:
        /* <DEDUP_REMOVED lines=13> */
.L_x_22360:
[----:B------:R-:W-:Y:S05]  /*13550*/  BSYNC.RECONVERGENT B3 ;  /* 0x0000000000037941 */ /* 0x000fea0003800200 */
.L_x_22359:
        /* <DEDUP_REMOVED lines=61> */
.L_x_22357:
[----:B------:R-:W-:Y:S05]  /*13930*/  BSYNC.RECONVERGENT B2 ;  /* 0x0000000000027941 */ /* 0x000fea0003800200 */
.L_x_22356:
        /* <DEDUP_REMOVED lines=10> */
.L_x_22355:
[----:B------:R-:W-:Y:S05]  /*139e0*/  BSYNC.RECONVERGENT B1 ;  /* 0x0000000000017941 */ /* 0x000fea0003800200 */
.L_x_22354:
        /* <DEDUP_REMOVED lines=17> */
.L_x_22365:
        /* <DEDUP_REMOVED lines=13> */
.L_x_22367:
[----:B------:R-:W-:Y:S05]  /*13bd0*/  BSYNC.RECONVERGENT B3 ;  /* 0x0000000000037941 */ /* 0x000fea0003800200 */
.L_x_22366:
        /* <DEDUP_REMOVED lines=61> */
.L_x_22364:
[----:B------:R-:W-:Y:S05]  /*13fb0*/  BSYNC.RECONVERGENT B2 ;  /* 0x0000000000027941 */ /* 0x000fea0003800200 */
.L_x_22363:
        /* <DEDUP_REMOVED lines=11> */
.L_x_22362:
[----:B------:R-:W-:Y:S05]  /*14070*/  BSYNC.RECONVERGENT B1 ;  /* 0x0000000000017941 */ /* 0x000fea0003800200 */
.L_x_22361:
        /* <DEDUP_REMOVED lines=17> */
.L_x_22372:
        /* <DEDUP_REMOVED lines=13> */
.L_x_22374:
[----:B------:R-:W-:Y:S05]  /*14260*/  BSYNC.RECONVERGENT B3 ;  /* 0x0000000000037941 */ /* 0x000fea0003800200 */
.L_x_22373:
        /* <DEDUP_REMOVED lines=61> */
.L_x_22371:
[----:B------:R-:W-:Y:S05]  /*14640*/  BSYNC.RECONVERGENT B2 ;  /* 0x0000000000027941 */ /* 0x000fea0003800200 */
.L_x_22370:
        /* <DEDUP_REMOVED lines=10> */
.L_x_22369:
[----:B------:R-:W-:Y:S05]  /*146f0*/  BSYNC.RECONVERGENT B1 ;  /* 0x0000000000017941 */ /* 0x000fea0003800200 */
.L_x_22368:
        /* <DEDUP_REMOVED lines=16> */
.L_x_22377:
        /* <DEDUP_REMOVED lines=13> */
.L_x_22379:
[----:B------:R-:W-:Y:S05]  /*148d0*/  BSYNC.RECONVERGENT B2 ;  /* 0x0000000000027941 */ /* 0x000fea0003800200 */
.L_x_22378:
        /* <DEDUP_REMOVED lines=61> */
.L_x_22376:
[----:B------:R-:W-:Y:S05]  /*14cb0*/  BSYNC.RECONVERGENT B1 ;  /* 0x0000000000017941 */ /* 0x000fea0003800200 */
.L_x_22375:
        /* <DEDUP_REMOVED lines=11> */
.L_x_22320:
[----:B------:R-:W-:Y:S05]  /*14d70*/  BSYNC.RECONVERGENT B0 ;  /* 0x0000000000007941 */ /* 0x000fea0003800200 */
.L_x_22269:
[C---:B------:R-:W-:Y:S01]  /*14d80*/  VIADD R167, R169.reuse, 0x40 ;  /* 0x00000040a9a77836 */ /* 0x040fe20000000000 */
        /* <DEDUP_REMOVED lines=32> */
.L_x_22381:
[----:B------:R-:W-:Y:S05]  /*14f90*/  BSYNC.RECONVERGENT B0 ;  /* 0x0000000000007941 */ /* 0x000fea0003800200 */
.L_x_22380:
        /* <DEDUP_REMOVED lines=8> */
[----:B-1----:R-:W-:Y:S01]  /*15020*/  IMAD.MOV.U32 R164, RZ, RZ, R163 ;  /* 0x000000ffffa47224 */ /* 0x002fe200078e00a3 */
        /* <DEDUP_REMOVED lines=18> */
.L_x_22388:
        /* <DEDUP_REMOVED lines=13> */
.L_x_22390:
[----:B------:R-:W-:Y:S05]  /*15220*/  BSYNC.RECONVERGENT B3 ;  /* 0x0000000000037941 */ /* 0x000fea0003800200 */
.L_x_22389:
[----:B------:R-:W-:Y:S01]  /*15230*/  IMAD.WIDE.U32 R164, R178, -0x326172a9, RZ ;  /* 0xcd9e8d57b2a47825 */ /* 0x000fe200078e00ff */
[----:B------:R-:W-:Y:S02]  /*15240*/  LOP3.LUT R170, R183, R161, R3, 0x96, !PT ;  /* 0x000000a1b7aa7212 */ /* 0x000fe400078e9603 */
[----:B------:R-:W-:Y:S01]  /*15250*/  IADD3 R163, PT, PT, R3, -0x4498517b, RZ ;  /* 0xbb67ae8503a37810 */ /* 0x000fe20007ffe0ff */
[----:B------:R-:W-:Y:S01]  /*15260*/  VIADD R161, R2, 0x9e3779b9 ;  /* 0x9e3779b902a17836 */ /* 0x000fe20000000000 */
[----:B0-----:R-:W-:Y:S01]  /*15270*/  LOP3.LUT R166, R179, R165, R2, 0x96, !PT ;  /* 0x000000a5b3a67212 */ /* 0x001fe200078e9602 */
        /* <DEDUP_REMOVED lines=55> */
.L_x_22387:
[----:B------:R-:W-:Y:S05]  /*155f0*/  BSYNC.RECONVERGENT B2 ;  /* 0x0000000000027941 */ /* 0x000fea0003800200 */
.L_x_22386:
        /* <DEDUP_REMOVED lines=10> */
.L_x_22385:
[----:B------:R-:W-:Y:S05]  /*156a0*/  BSYNC.RECONVERGENT B1 ;  /* 0x0000000000017941 */ /* 0x000fea0003800200 */
.L_x_22384:
        /* <DEDUP_REMOVED lines=17> */
.L_x_22395:
        /* <DEDUP_REMOVED lines=13> */
.L_x_22397:
[----:B------:R-:W-:Y:S05]  /*15890*/  BSYNC.RECONVERGENT B3 ;  /* 0x0000000000037941 */ /* 0x000fea0003800200 */
.L_x_22396:
[----:B------:R-:W-:Y:S01]  /*158a0*/  IMAD.WIDE.U32 R164, R178, -0x326172a9, RZ ;  /* 0xcd9e8d57b2a47825 */ /* 0x000fe200078e00ff */
[----:B0-----:R-:W-:Y:S02]  /*158b0*/  LOP3.LUT R172, R183, R163, R3, 0x96, !PT ;  /* 0x000000a3b7ac7212 */ /* 0x001fe400078e9603 */
        /* <DEDUP_REMOVED lines=59> */
.L_x_22394:
[----:B------:R-:W-:Y:S05]  /*15c70*/  BSYNC.RECONVERGENT B2 ;  /* 0x0000000000027941 */ /* 0x000fea0003800200 */
.L_x_22393:
        /* <DEDUP_REMOVED lines=11> */
.L_x_22392:
[----:B------:R-:W-:Y:S05]  /*15d30*/  BSYNC.RECONVERGENT B1 ;  /* 0x0000000000017941 */ /* 0x000fea0003800200 */
.L_x_22391:
        /* <DEDUP_REMOVED lines=17> */
.L_x_22402:
        /* <DEDUP_REMOVED lines=13> */
.L_x_22404:
[----:B------:R-:W-:Y:S05]  /*15f20*/  BSYNC.RECONVERGENT B3 ;  /* 0x0000000000037941 */ /* 0x000fea0003800200 */
.L_x_22403:
        /* <DEDUP_REMOVED lines=61> */
.L_x_22401:
[----:B------:R-:W-:Y:S05]  /*16300*/  BSYNC.RECONVERGENT B2 ;  /* 0x0000000000027941 */ /* 0x000fea0003800200 */
.L_x_22400:
        /* <DEDUP_REMOVED lines=10> */
.L_x_22399:
[----:B------:R-:W-:Y:S05]  /*163b0*/  BSYNC.RECONVERGENT B1 ;  /* 0x0000000000017941 */ /* 0x000fea0003800200 */
.L_x_22398:
        /* <DEDUP_REMOVED lines=17> */
.L_x_22409:
        /* <DEDUP_REMOVED lines=13> */
.L_x_22411:
[----:B------:R-:W-:Y:S05]  /*165a0*/  BSYNC.RECONVERGENT B3 ;  /* 0x0000000000037941 */ /* 0x000fea0003800200 */
.L_x_22410:
[----:B0-----:R-:W-:Y:S01]  /*165b0*/  IMAD.WIDE.U32 R166, R178, -0x326172a9, RZ ;  /* 0xcd9e8d57b2a67825 */ /* 0x001fe200078e00ff */
        /* <DEDUP_REMOVED lines=60> */
.L_x_22408:
[----:B------:R-:W-:Y:S05]  /*16980*/  BSYNC.RECONVERGENT B2 ;  /* 0x0000000000027941 */ /* 0x000fea0003800200 */
.L_x_22407:
[----:B------:R-:W-:Y:S01]  /*16990*/  PRMT R164, R133, 0x7632, R164 ;  /* 0x0000763285a47816 */ /* 0x000fe200000000a4 */
[----:B0-----:R-:W-:Y:S01]  /*169a0*/  IMAD.MOV.U32 R166, RZ, RZ, 0x2f800000 ;  /* 0x2f800000ffa67424 */ /* 0x001fe200078e00ff */
        /* <DEDUP_REMOVED lines=9> */
.L_x_22406:
[----:B------:R-:W-:Y:S05]  /*16a40*/  BSYNC.RECONVERGENT B1 ;  /* 0x0000000000017941 */ /* 0x000fea0003800200 */
.L_x_22405:
[----:B------:R-:W-:Y:S01]  /*16a50*/  BSSY.RECONVERGENT B1, `(.L_x_22412) ;  /* 0x0000067000017945 */ /* 0x000fe20003800200 */
[----:B0-----:R-:W-:Y:S01]  /*16a60*/  IMAD.MOV.U32 R166, RZ, RZ, R165 ;  /* 0x000000ffffa67224 */ /* 0x001fe200078e00a5 */
        /* <DEDUP_REMOVED lines=15> */
.L_x_22416:
        /* <DEDUP_REMOVED lines=13> */
.L_x_22418:
[----:B------:R-:W-:Y:S05]  /*16c30*/  BSYNC.RECONVERGENT B3 ;  /* 0x0000000000037941 */ /* 0x000fea0003800200 */
.L_x_22417:
        /* <DEDUP_REMOVED lines=61> */
.L_x_22415:
[----:B------:R-:W-:Y:S05]  /*17010*/  BSYNC.RECONVERGENT B2 ;  /* 0x0000000000027941 */ /* 0x000fea0003800200 */
.L_x_22414:
        /* <DEDUP_REMOVED lines=10> */
.L_x_22413:
[----:B------:R-:W-:Y:S05]  /*170c0*/  BSYNC.RECONVERGENT B1 ;  /* 0x0000000000017941 */ /* 0x000fea0003800200 */
.L_x_22412:
        /* <DEDUP_REMOVED lines=17> */
.L_x_22423:
        /* <DEDUP_REMOVED lines=13> */
.L_x_22425:
[----:B------:R-:W-:Y:S05]  /*172b0*/  BSYNC.RECONVERGENT B3 ;  /* 0x0000000000037941 */ /* 0x000fea0003800200 */
.L_x_22424:
        /* <DEDUP_REMOVED lines=61> */
.L_x_22422:
[----:B------:R-:W-:Y:S05]  /*17690*/  BSYNC.RECONVERGENT B2 ;  /* 0x0000000000027941 */ /* 0x000fea0003800200 */
.L_x_22421:
        /* <DEDUP_REMOVED lines=11> */
.L_x_22420:
[----:B------:R-:W-:Y:S05]  /*17750*/  BSYNC.RECONVERGENT B1 ;  /* 0x0000000000017941 */ /* 0x000fea0003800200 */
.L_x_22419:
        /* <DEDUP_REMOVED lines=17> */
.L_x_22430:
        /* <DEDUP_REMOVED lines=13> */
.L_x_22432:
[----:B------:R-:W-:Y:S05]  /*17940*/  BSYNC.RECONVERGENT B3 ;  /* 0x0000000000037941 */ /* 0x000fea0003800200 */
.L_x_22431:
        /* <DEDUP_REMOVED lines=55> */
[----:B------:R-:W-:Y:S01]  /*17cc0*/  IMAD.MOV.U32 R172, RZ, RZ, RZ ;  /* 0x000000ffffac7224 */ /* 0x000fe200078e00ff */
[----:B------:R-:W-:Y:S01]  /*17cd0*/  MOV R182, R192 ;  /* 0x000000c000b67202 */ /* 0x000fe20000000f00 */
[----:B------:R-:W-:-:S05]  /*17ce0*/  IMAD.WIDE.U32 R174, R171, -0x2daee0ad, RZ ;  /* 0xd2511f53abae7825 */ /* 0x000fca00078e00ff */
[----:B------:R-:W-:Y:S01]  /*17cf0*/  LOP3.LUT R181, R181, R166, R175, 0x96, !PT ;  /* 0x000000a6b5b57212 */ /* 0x000fe200078e96af */
[----:B------:R-:W-:Y:S01]  /*17d00*/  IMAD.MOV.U32 R166, RZ, RZ, R170 ;  /* 0x000000ffffa67224 */ /* 0x000fe200078e00aa */
[----:B------:R-:W-:-:S07]  /*17d10*/  MOV R170, R174 ;  /* 0x000000ae00aa7202 */ /* 0x000fce0000000f00 */
.L_x_22429:
[----:B------:R-:W-:Y:S05]  /*17d20*/  BSYNC.RECONVERGENT B2 ;  /* 0x0000000000027941 */ /* 0x000fea0003800200 */
.L_x_22428:
        /* <DEDUP_REMOVED lines=10> */
.L_x_22427:
[----:B------:R-:W-:Y:S05]  /*17dd0*/  BSYNC.RECONVERGENT B1 ;  /* 0x0000000000017941 */ /* 0x000fea0003800200 */
.L_x_22426:
        /* <DEDUP_REMOVED lines=16> */
.L_x_22436:
        /* <DEDUP_REMOVED lines=13> */
.L_x_22438:
[----:B------:R-:W-:Y:S05]  /*17fb0*/  BSYNC.RECONVERGENT B2 ;  /* 0x0000000000027941 */ /* 0x000fea0003800200 */
.L_x_22437:
        /* <DEDUP_REMOVED lines=44> */
[----:B------:R-:W-:Y:S02]  /*18280*/  LOP3.LUT R167, R167, R172, R181, 0x96, !PT ;  /* 0x000000aca7a77212 */ /* 0x000fe400078e96b5 */
[----:B------:R-:W-:Y:S01]  /*18290*/  IADD3 R181, PT, PT, R3, -0x695add53, RZ ;  /* 0x96a522ad03b57810 */ /* 0x000fe20007ffe0ff */
        /* <DEDUP_REMOVED lines=15> */
.L_x_22435:
[----:B------:R-:W-:Y:S05]  /*18390*/  BSYNC.RECONVERGENT B1 ;  /* 0x0000000000017941 */ /* 0x000fea0003800200 */
.L_x_22434:
        /* <DEDUP_REMOVED lines=12> */
.L_x_22383:
[----:B------:R-:W-:Y:S01]  /*18460*/  BSSY.RECONVERGENT B1, `(.L_x_22439) ;  /* 0x000006a000017945 */ /* 0x000fe20003800200 */
[----:B------:R-:W-:Y:S01]  /*18470*/  IMAD.MOV.U32 R170, RZ, RZ, R162 ;  /* 0x000000ffffaa7224 */ /* 0x000fe200078e00a2 */
[----:B-1----:R-:W-:Y:S01]  /*18480*/  MOV R164, R163 ;  /* 0x000000a300a47202 */ /* 0x002fe20000000f00 */
        /* <DEDUP_REMOVED lines=18> */
.L_x_22443:
        /* <DEDUP_REMOVED lines=13> */
.L_x_22445:
[----:B------:R-:W-:Y:S05]  /*18680*/  BSYNC.RECONVERGENT B3 ;  /* 0x0000000000037941 */ /* 0x000fea0003800200 */
.L_x_22444:
        /* <DEDUP_REMOVED lines=60> */
.L_x_22442:
[----:B------:R-:W-:Y:S05]  /*18a50*/  BSYNC.RECONVERGENT B2 ;  /* 0x0000000000027941 */ /* 0x000fea0003800200 */
.L_x_22441:
        /* <DEDUP_REMOVED lines=10> */
.L_x_22440:
[----:B------:R-:W-:Y:S05]  /*18b00*/  BSYNC.RECONVERGENT B1 ;  /* 0x0000000000017941 */ /* 0x000fea0003800200 */
.L_x_22439:
        /* <DEDUP_REMOVED lines=17> */
.L_x_22450:
        /* <DEDUP_REMOVED lines=13> */
.L_x_22452:
[----:B------:R-:W-:Y:S05]  /*18cf0*/  BSYNC.RECONVERGENT B3 ;  /* 0x0000000000037941 */ /* 0x000fea0003800200 */
.L_x_22451:
        /* <DEDUP_REMOVED lines=61> */
.L_x_22449:
[----:B------:R-:W-:Y:S05]  /*190d0*/  BSYNC.RECONVERGENT B2 ;  /* 0x0000000000027941 */ /* 0x000fea0003800200 */
.L_x_22448:
        /* <DEDUP_REMOVED lines=11> */
.L_x_22447:
[----:B------:R-:W-:Y:S05]  /*19190*/  BSYNC.RECONVERGENT B1 ;  /* 0x0000000000017941 */ /* 0x000fea0003800200 */
.L_x_22446:
        /* <DEDUP_REMOVED lines=17> */
.L_x_22457:
        /* <DEDUP_REMOVED lines=13> */
.L_x_22459:
[----:B------:R-:W-:Y:S05]  /*19380*/  BSYNC.RECONVERGENT B3 ;  /* 0x0000000000037941 */ /* 0x000fea0003800200 */
.L_x_22458:
        /* <DEDUP_REMOVED lines=61> */
.L_x_22456:
[----:B------:R-:W-:Y:S05]  /*19760*/  BSYNC.RECONVERGENT B2 ;  /* 0x0000000000027941 */ /* 0x000fea0003800200 */
.L_x_22455:
        /* <DEDUP_REMOVED lines=10> */
.L_x_22454:
[----:B------:R-:W-:Y:S05]  /*19810*/  BSYNC.RECONVERGENT B1 ;  /* 0x0000000000017941 */ /* 0x000fea0003800200 */
.L_x_22453:
        /* <DEDUP_REMOVED lines=17> */
.L_x_22464:
        /* <DEDUP_REMOVED lines=13> */
.L_x_22466:
[----:B------:R-:W-:Y:S05]  /*19a00*/  BSYNC.RECONVERGENT B3 ;  /* 0x0000000000037941 */ /* 0x000fea0003800200 */
.L_x_22465:
[----:B0-----:R-:W-:Y:S01]  /*19a10*/  IMAD.WIDE.U32 R166, R178, -0x326172a9, RZ ;  /* 0xcd9e8d57b2a67825 */ /* 0x001fe200078e00ff */
        /* <DEDUP_REMOVED lines=60> */
.L_x_22463:
[----:B------:R-:W-:Y:S05]  /*19de0*/  BSYNC.RECONVERGENT B2 ;  /* 0x0000000000027941 */ /* 0x000fea0003800200 */
.L_x_22462:
        /* <DEDUP_REMOVED lines=11> */
.L_x_22461:
[----:B------:R-:W-:Y:S05]  /*19ea0*/  BSYNC.RECONVERGENT B1 ;  /* 0x0000000000017941 */ /* 0x000fea0003800200 */
.L_x_22460:
        /* <DEDUP_REMOVED lines=17> */
.L_x_22471:
        /* <DEDUP_REMOVED lines=13> */
.L_x_22473:
[----:B------:R-:W-:Y:S05]  /*1a090*/  BSYNC.RECONVERGENT B3 ;  /* 0x0000000000037941 */ /* 0x000fea0003800200 */
.L_x_22472:
        /* <DEDUP_REMOVED lines=61> */
.L_x_22470:
[----:B------:R-:W-:Y:S05]  /*1a470*/  BSYNC.RECONVERGENT B2 ;  /* 0x0000000000027941 */ /* 0x000fea0003800200 */
.L_x_22469:
        /* <DEDUP_REMOVED lines=10> */
.L_x_22468:
[----:B------:R-:W-:Y:S05]  /*1a520*/  BSYNC.RECONVERGENT B1 ;  /* 0x0000000000017941 */ /* 0x000fea0003800200 */
.L_x_22467:
        /* <DEDUP_REMOVED lines=17> */
.L_x_22478:
        /* <DEDUP_REMOVED lines=13> */
.L_x_22480:
[----:B------:R-:W-:Y:S05]  /*1a710*/  BSYNC.RECONVERGENT B3 ;  /* 0x0000000000037941 */ /* 0x000fea0003800200 */
.L_x_22479:
        /* <DEDUP_REMOVED lines=59> */
[----:B------:R-:W-:Y:S02]  /*1aad0*/  LOP3.LUT R181, R181, R166, R175, 0x96, !PT ;  /* 0x000000a6b5b57212 */ /* 0x000fe400078e96af */
[----:B------:R-:W-:-:S07]  /*1aae0*/  MOV R170, R174 ;  /* 0x000000ae00aa7202 */ /* 0x000fce0000000f00 */
.L_x_22477:
[----:B------:R-:W-:Y:S05]  /*1aaf0*/  BSYNC.RECONVERGENT B2 ;  /* 0x0000000000027941 */ /* 0x000fea0003800200 */
.L_x_22476:
        /* <DEDUP_REMOVED lines=11> */
.L_x_22475:
[----:B------:R-:W-:Y:S05]  /*1abb0*/  BSYNC.RECONVERGENT B1 ;  /* 0x0000000000017941 */ /* 0x000fea0003800200 */
.L_x_22474:
        /* <DEDUP_REMOVED lines=17> */
.L_x_22485:
        /* <DEDUP_REMOVED lines=13> */
.L_x_22487:
[----:B------:R-:W-:Y:S05]  /*1ada0*/  BSYNC.RECONVERGENT B3 ;  /* 0x0000000000037941 */ /* 0x000fea0003800200 */
.L_x_22486:
        /* <DEDUP_REMOVED lines=45> */
[C---:B------:R-:W-:Y:S01]  /*1b080*/  VIADD R175, R3.reuse, 0xdb3d7428 ;  /* 0xdb3d742803af7836 */ /* 0x040fe20000000000 */
        /* <DEDUP_REMOVED lines=15> */
.L_x_22484:
[----:B------:R-:W-:Y:S05]  /*1b180*/  BSYNC.RECONVERGENT B2 ;  /* 0x0000000000027941 */ /* 0x000fea0003800200 */
.L_x_22483:
        /* <DEDUP_REMOVED lines=10> */
.L_x_22482:
[----:B------:R-:W-:Y:S05]  /*1b230*/  BSYNC.RECONVERGENT B1 ;  /* 0x0000000000017941 */ /* 0x000fea0003800200 */
.L_x_22481:
        /* <DEDUP_REMOVED lines=16> */
.L_x_22490:
        /* <DEDUP_REMOVED lines=13> */
.L_x_22492:
[----:B------:R-:W-:Y:S05]  /*1b410*/  BSYNC.RECONVERGENT B2 ;  /* 0x0000000000027941 */ /* 0x000fea0003800200 */
.L_x_22491:
        /* <DEDUP_REMOVED lines=54> */
[----:B------:R-:W-:Y:S01]  /*1b780*/  IMAD.MOV.U32 R171, RZ, RZ, RZ ;  /* 0x000000ffffab7224 */ /* 0x000fe200078e00ff */
[----:B------:R-:W-:Y:S01]  /*1b790*/  MOV R182, R198 ;  /* 0x000000c600b67202 */ /* 0x000fe20000000f00 */
[----:B------:R-:W-:Y:S01]  /*1b7a0*/  IMAD.WIDE.U32 R192, R192, -0x2daee0ad, RZ ;  /* 0xd2511f53c0c07825 */ /* 0x000fe200078e00ff */
[----:B------:R-:W-:-:S03]  /*1b7b0*/  LOP3.LUT R180, R167, R174, R199, 0x96, !PT ;  /* 0x000000aea7b47212 */ /* 0x000fc600078e96c7 */
[----:B------:R-:W-:Y:S01]  /*1b7c0*/  IMAD.MOV.U32 R167, RZ, RZ, R170 ;  /* 0x000000ffffa77224 */ /* 0x000fe200078e00aa */
[----:B------:R-:W-:Y:S02]  /*1b7d0*/  LOP3.LUT R181, R181, R172, R193, 0x96, !PT ;  /* 0x000000acb5b57212 */ /* 0x000fe400078e96c1 */
[----:B------:R-:W-:-:S07]  /*1b7e0*/  MOV R170, R192 ;  /* 0x000000c000aa7202 */ /* 0x000fce0000000f00 */
.L_x_22489:
[----:B------:R-:W-:Y:S05]  /*1b7f0*/  BSYNC.RECONVERGENT B1 ;  /* 0x0000000000017941 */ /* 0x000fea0003800200 */
.L_x_22488:
        /* <DEDUP_REMOVED lines=11> */
.L_x_22433:
[----:B------:R-:W-:Y:S05]  /*1b8b0*/  BSYNC.RECONVERGENT B0 ;  /* 0x0000000000007941 */ /* 0x000fea0003800200 */
.L_x_22382:
        /* <DEDUP_REMOVED lines=33> */
.L_x_22494:
[----:B------:R-:W-:Y:S05]  /*1bad0*/  BSYNC.RECONVERGENT B0 ;  /* 0x0000000000007941 */ /* 0x000fea0003800200 */
.L_x_22493:
        /* <DEDUP_REMOVED lines=8> */
[----:B------:R-:W-:Y:S01]  /*1bb60*/  MOV R0, R171 ;  /* 0x000000ab00007202 */ /* 0x000fe20000000f00 */
        /* <DEDUP_REMOVED lines=18> */
.L_x_22501:
        /* <DEDUP_REMOVED lines=13> */
.L_x_22503:
[----:B------:R-:W-:Y:S05]  /*1bd60*/  BSYNC.RECONVERGENT B3 ;  /* 0x0000000000037941 */ /* 0x000fea0003800200 */
.L_x_22502:
        /* <DEDUP_REMOVED lines=55> */
[----:B------:R-:W-:Y:S02]  /*1c0e0*/  LOP3.LUT R180, R169, R172, R175, 0x96, !PT ;  /* 0x000000aca9b47212 */ /* 0x000fe400078e96af */
[----:B------:R-:W-:Y:S01]  /*1c0f0*/  MOV R182, R174 ;  /* 0x000000ae00b67202 */ /* 0x000fe20000000f00 */
[----:B------:R-:W-:-:S05]  /*1c100*/  IMAD.WIDE.U32 R192, R171, -0x2daee0ad, RZ ;  /* 0xd2511f53abc07825 */ /* 0x000fca00078e00ff */
[----:B------:R-:W-:Y:S01]  /*1c110*/  LOP3.LUT R181, R181, R168, R193, 0x96, !PT ;  /* 0x000000a8b5b57212 */ /* 0x000fe200078e96c1 */
[----:B------:R-:W-:-:S07]  /*1c120*/  IMAD.MOV.U32 R168, RZ, RZ, R170 ;  /* 0x000000ffffa87224 */ /* 0x000fce00078e00aa */
.L_x_22500:
[----:B------:R-:W-:Y:S05]  /*1c130*/  BSYNC.RECONVERGENT B2 ;  /* 0x0000000000027941 */ /* 0x000fea0003800200 */
.L_x_22499:
        /* <DEDUP_REMOVED lines=10> */
.L_x_22498:
[----:B------:R-:W-:Y:S05]  /*1c1e0*/  BSYNC.RECONVERGENT B1 ;  /* 0x0000000000017941 */ /* 0x000fea0003800200 */
.L_x_22497:
        /* <DEDUP_REMOVED lines=17> */
.L_x_22508:
        /* <DEDUP_REMOVED lines=13> */
.L_x_22510:
[----:B------:R-:W-:Y:S05]  /*1c3d0*/  BSYNC.RECONVERGENT B3 ;  /* 0x0000000000037941 */ /* 0x000fea0003800200 */
.L_x_22509:
[----:B-1----:R-:W-:Y:S01]  /*1c3e0*/  IMAD.WIDE.U32 R172, R178, -0x326172a9, RZ ;  /* 0xcd9e8d57b2ac7825 */ /* 0x002fe200078e00ff */
        /* <DEDUP_REMOVED lines=60> */
.L_x_22507:
[----:B------:R-:W-:Y:S05]  /*1c7b0*/  BSYNC.RECONVERGENT B2 ;  /* 0x0000000000027941 */ /* 0x000fea0003800200 */
.L_x_22506:
[----:B------:R-:W-:Y:S02]  /*1c7c0*/  PRMT R170, R132, 0x7632, R170 ;  /* 0x0000763284aa7816 */ /* 0x000fe400000000aa */
        /* <DEDUP_REMOVED lines=10> */
.L_x_22505:
[----:B------:R-:W-:Y:S05]  /*1c870*/  BSYNC.RECONVERGENT B1 ;  /* 0x0000000000017941 */ /* 0x000fea0003800200 */
.L_x_22504:
        /* <DEDUP_REMOVED lines=17> */
.L_x_22515:
        /* <DEDUP_REMOVED lines=13> */
.L_x_22517:
[----:B------:R-:W-:Y:S05]  /*1ca60*/  BSYNC.RECONVERGENT B3 ;  /* 0x0000000000037941 */ /* 0x000fea0003800200 */
.L_x_22516:
[----:B-1----:R-:W-:Y:S01]  /*1ca70*/  IMAD.WIDE.U32 R172, R178, -0x326172a9, RZ ;  /* 0xcd9e8d57b2ac7825 */ /* 0x002fe200078e00ff */
        /* <DEDUP_REMOVED lines=60> */
.L_x_22514:
[----:B------:R-:W-:Y:S05]  /*1ce40*/  BSYNC.RECONVERGENT B2 ;  /* 0x0000000000027941 */ /* 0x000fea0003800200 */
.L_x_22513:
[----:B------:R-:W-:Y:S01]  /*1ce50*/  I2FP.F32.U32 R170, R170 ;  /* 0x000000aa00aa7245 */ /* 0x000fe20000201000 */
[----:B------:R-:W-:Y:S01]  /*1ce60*/  IMAD.MOV.U32 R171, RZ, RZ, 0x2f800000 ;  /* 0x2f800000ffab7424 */ /* 0x000fe200078e00ff */
[----:B-1----:R-:W-:-:S03]  /*1ce70*/  SHF.L.U32 R172, R133, 0x10, RZ ;  /* 0x0000001085ac7819 */ /* 0x002fc600000006ff */
[----:B------:R-:W-:Y:S02]  /*1ce80*/  FFMA.FTZ R170, R170, R171, 1.1641532182693481445e-10 ;  /* 0x2f000000aaaa7423 */ /* 0x000fe400000100ab */
[----:B------:R-:W-:-:S03]  /*1ce90*/  FMUL.FTZ R172, R172, UR11 ;  /* 0x0000000bacac7c20 */ /* 0x000fc60008410000 */
[----:B------:R-:W-:Y:S01]  /*1cea0*/  FSETP.GTU.FTZ.AND P2, PT, R170, UR8, PT ;  /* 0x00000008aa007c0b */ /* 0x000fe2000bf5c000 */
[----:B------:R-:W-:-:S03]  /*1ceb0*/  FMUL.FTZ R171, R172, UR10 ;  /* 0x0000000aacab7c20 */ /* 0x000fc60008410000 */
[----:B------:R-:W-:Y:S02]  /*1cec0*/  SEL R186, RZ, 0x1, P2 ;  /* 0x00000001ffba7807 */ /* 0x000fe40001000000 */
[----:B------:R-:W-:-:S05]  /*1ced0*/  FSEL R171, R171, RZ, !P2 ;  /* 0x000000ffabab7208 */ /* 0x000fca0005000000 */
[----:B------:R-:W-:-:S07]  /*1cee0*/  FFMA.FTZ R170, R171, R118, R130 ;  /* 0x00000076abaa7223 */ /* 0x000fce0000010082 */
.L_x_22512:
[----:B------:R-:W-:Y:S05]  /*1cef0*/  BSYNC.RECONVERGENT B1 ;  /* 0x0000000000017941 */ /* 0x000fea0003800200 */
.L_x_22511:
        /* <DEDUP_REMOVED lines=17> */
.L_x_22522:
        /* <DEDUP_REMOVED lines=13> */
.L_x_22524:
[----:B------:R-:W-:Y:S05]  /*1d0e0*/  BSYNC.RECONVERGENT B3 ;  /* 0x0000000000037941 */ /* 0x000fea0003800200 */
.L_x_22523:
        /* <DEDUP_REMOVED lines=61> */
.L_x_22521:
[----:B------:R-:W-:Y:S05]  /*1d4c0*/  BSYNC.RECONVERGENT B2 ;  /* 0x0000000000027941 */ /* 0x000fea0003800200 */
.L_x_22520:
        /* <DEDUP_REMOVED lines=11> */
.L_x_22519:
[----:B------:R-:W-:Y:S05]  /*1d580*/  BSYNC.RECONVERGENT B1 ;  /* 0x0000000000017941 */ /* 0x000fea0003800200 */
.L_x_22518:
        /* <DEDUP_REMOVED lines=17> */
.L_x_22529:
        /* <DEDUP_REMOVED lines=13> */
.L_x_22531:
[----:B------:R-:W-:Y:S05]  /*1d770*/  BSYNC.RECONVERGENT B3 ;  /* 0x0000000000037941 */ /* 0x000fea0003800200 */
.L_x_22530:
        /* <DEDUP_REMOVED lines=61> */
.L_x_22528:
[----:B------:R-:W-:Y:S05]  /*1db50*/  BSYNC.RECONVERGENT B2 ;  /* 0x0000000000027941 */ /* 0x000fea0003800200 */
.L_x_22527:
        /* <DEDUP_REMOVED lines=10> */
.L_x_22526:
[----:B------:R-:W-:Y:S05]  /*1dc00*/  BSYNC.RECONVERGENT B1 ;  /* 0x0000000000017941 */ /* 0x000fea0003800200 */
.L_x_22525:
        /* <DEDUP_REMOVED lines=17> */
.L_x_22536:
        /* <DEDUP_REMOVED lines=13> */
.L_x_22538:
[----:B------:R-:W-:Y:S05]  /*1ddf0*/  BSYNC.RECONVERGENT B3 ;  /* 0x0000000000037941 */ /* 0x000fea0003800200 */
.L_x_22537:
        /* <DEDUP_REMOVED lines=61> */
.L_x_22535:
[----:B------:R-:W-:Y:S05]  /*1e1d0*/  BSYNC.RECONVERGENT B2 ;  /* 0x0000000000027941 */ /* 0x000fea0003800200 */
.L_x_22534:
        /* <DEDUP_REMOVED lines=11> */
.L_x_22533:
[----:B------:R-:W-:Y:S05]  /*1e290*/  BSYNC.RECONVERGENT B1 ;  /* 0x0000000000017941 */ /* 0x000fea0003800200 */
.L_x_22532:
        /* <DEDUP_REMOVED lines=17> */
.L_x_22543:
        /* <DEDUP_REMOVED lines=13> */
.L_x_22545:
[----:B------:R-:W-:Y:S05]  /*1e480*/  BSYNC.RECONVERGENT B3 ;  /* 0x0000000000037941 */ /* 0x000fea0003800200 */
.L_x_22544:
        /* <DEDUP_REMOVED lines=61> */
.L_x_22542:
[----:B------:R-:W-:Y:S05]  /*1e860*/  BSYNC.RECONVERGENT B2 ;  /* 0x0000000000027941 */ /* 0x000fea0003800200 */
.L_x_22541:
        /* <DEDUP_REMOVED lines=10> */
.L_x_22540:
[----:B------:R-:W-:Y:S05]  /*1e910*/  BSYNC.RECONVERGENT B1 ;  /* 0x0000000000017941 */ /* 0x000fea0003800200 */
.L_x_22539:
        /* <DEDUP_REMOVED lines=16> */
.L_x_22549:
        /* <DEDUP_REMOVED lines=13> */
.L_x_22551:
[----:B------:R-:W-:Y:S05]  /*1eaf0*/  BSYNC.RECONVERGENT B2 ;  /* 0x0000000000027941 */ /* 0x000fea0003800200 */
.L_x_22550:
        /* <DEDUP_REMOVED lines=61> */
.L_x_22548:
[----:B------:R-:W-:Y:S05]  /*1eed0*/  BSYNC.RECONVERGENT B1 ;  /* 0x0000000000017941 */ /* 0x000fea0003800200 */
.L_x_22547:
[----:B------:R-:W-:Y:S02]  /*1eee0*/  PRMT R191, R135, 0x7632, R191 ;  /* 0x0000763287bf7816 */ /* 0x000fe400000000bf */
[----:B------:R-:W-:Y:S01]  /*1eef0*/  I2FP.F32.U32 R0, R175 ;  /* 0x000000af00007245 */ /* 0x000fe20000201000 */
[----:B------:R-:W-:Y:S02]  /*1ef00*/  HFMA2 R175, -RZ, RZ, 0.1171875, 0 ;  /* 0x2f800000ffaf7431 */ /* 0x000fe400000001ff */
[----:B------:R-:W-:-:S03]  /*1ef10*/  IMAD.U32 R191, R191, 0x10000, RZ ;  /* 0x00010000bfbf7824 */ /* 0x000fc600078e00ff */
[----:B------:R-:W-:Y:S01]  /*1ef20*/  FFMA.FTZ R0, R0, R175, 1.1641532182693481445e-10 ;  /* 0x2f00000000007423 */ /* 0x000fe200000100af */
[----:B------:R-:W-:-:S04]  /*1ef30*/  FMUL.FTZ R191, R191, UR11 ;  /* 0x0000000bbfbf7c20 */ /* 0x000fc80008410000 */
[----:B------:R-:W-:Y:S01]  /*1ef40*/  FSETP.GTU.FTZ.AND P0, PT, R0, UR8, PT ;  /* 0x0000000800007c0b */ /* 0x000fe2000bf1c000 */
[----:B------:R-:W-:-:S03]  /*1ef50*/  FMUL.FTZ R0, R191, UR10 ;  /* 0x0000000abf007c20 */ /* 0x000fc60008410000 */
[----:B------:R-:W-:Y:S02]  /*1ef60*/  SEL R191, RZ, 0x1, P0 ;  /* 0x00000001ffbf7807 */ /* 0x000fe40000000000 */
[----:B------:R-:W-:-:S05]  /*1ef70*/  FSEL R0, R0, RZ, !P0 ;  /* 0x000000ff00007208 */ /* 0x000fca0004000000 */
[----:B------:R-:W-:Y:S01]  /*1ef80*/  FFMA.FTZ R175, R0, R123, R127 ;  /* 0x0000007b00af7223 */ /* 0x000fe2000001007f */
[----:B------:R-:W-:Y:S06]  /*1ef90*/  BRA `(.L_x_22546) ;  /* 0x0000003400147947 */ /* 0x000fec0003800000 */
.L_x_22496:
[----:B------:R-:W-:Y:S01]  /*1efa0*/  BSSY.RECONVERGENT B1, `(.L_x_22552) ;  /* 0x000006a000017945 */ /* 0x000fe20003800200 */
[----:B------:R-:W-:Y:S01]  /*1efb0*/  HFMA2 R168, -RZ, RZ, 0, 0 ;  /* 0x00000000ffa87431 */ /* 0x000fe200000001ff */
        /* <DEDUP_REMOVED lines=19> */
.L_x_22556:
        /* <DEDUP_REMOVED lines=13> */
.L_x_22558:
[----:B------:R-:W-:Y:S05]  /*1f1c0*/  BSYNC.RECONVERGENT B3 ;  /* 0x0000000000037941 */ /* 0x000fea0003800200 */
.L_x_22557:
        /* <DEDUP_REMOVED lines=60> */
.L_x_22555:
[----:B------:R-:W-:Y:S05]  /*1f590*/  BSYNC.RECONVERGENT B2 ;  /* 0x0000000000027941 */ /* 0x000fea0003800200 */
.L_x_22554:
        /* <DEDUP_REMOVED lines=10> */
.L_x_22553:
[----:B------:R-:W-:Y:S05]  /*1f640*/  BSYNC.RECONVERGENT B1 ;  /* 0x0000000000017941 */ /* 0x000fea0003800200 */
.L_x_22552:
        /* <DEDUP_REMOVED lines=17> */
.L_x_22563:
        /* <DEDUP_REMOVED lines=13> */
.L_x_22565:
[----:B------:R-:W-:Y:S05]  /*1f830*/  BSYNC.RECONVERGENT B3 ;  /* 0x0000000000037941 */ /* 0x000fea0003800200 */
.L_x_22564:
        /* <DEDUP_REMOVED lines=61> */
.L_x_22562:
[----:B------:R-:W-:Y:S05]  /*1fc10*/  BSYNC.RECONVERGENT B2 ;  /* 0x0000000000027941 */ /* 0x000fea0003800200 */
.L_x_22561:
        /* <DEDUP_REMOVED lines=11> */
.L_x_22560:
[----:B------:R-:W-:Y:S05]  /*1fcd0*/  BSYNC.RECONVERGENT B1 ;  /* 0x0000000000017941 */ /* 0x000fea0003800200 */
.L_x_22559:
        /* <DEDUP_REMOVED lines=17> */
.L_x_22570:
        /* <DEDUP_REMOVED lines=13> */
.L_x_22572:
[----:B------:R-:W-:Y:S05]  /*1fec0*/  BSYNC.RECONVERGENT B3 ;  /* 0x0000000000037941 */ /* 0x000fea0003800200 */
.L_x_22571:
[----:B-1----:R-:W-:Y:S01]  /*1fed0*/  IMAD.WIDE.U32 R172, R178, -0x326172a9, RZ ;  /* 0xcd9e8d57b2ac7825 */ /* 0x002fe200078e00ff */
        /* <DEDUP_REMOVED lines=59> */
[----:B------:R-:W-:-:S07]  /*20290*/  MOV R192, R174 ;  /* 0x000000ae00c07202 */ /* 0x000fce0000000f00 */
.L_x_22569:
[----:B------:R-:W-:Y:S05]  /*202a0*/  BSYNC.RECONVERGENT B2 ;  /* 0x0000000000027941 */ /* 0x000fea0003800200 */
.L_x_22568:
[----:B------:R-:W-:Y:S01]  /*202b0*/  I2FP.F32.U32 R170, R170 ;  /* 0x000000aa00aa7245 */ /* 0x000fe20000201000 */
[----:B------:R-:W-:Y:S02]  /*202c0*/  HFMA2 R171, -RZ, RZ, 0.1171875, 0 ;  /* 0x2f800000ffab7431 */ /* 0x000fe400000001ff */
[----:B-1---5:R-:W-:-:S03]  /*202d0*/  IMAD.U32 R172, R133, 0x10000, RZ ;  /* 0x0001000085ac7824 */ /* 0x022fc600078e00ff */
[----:B------:R-:W-:Y:S01]  /*202e0*/  FFMA.FTZ R170, R170, R171, 1.1641532182693481445e-10 ;  /* 0x2f000000aaaa7423 */ /* 0x000fe200000100ab */
[----:B------:R-:W-:-:S04]  /*202f0*/  FMUL.FTZ R172, R172, UR11 ;  /* 0x0000000bacac7c20 */ /* 0x000fc80008410000 */
[----:B------:R-:W-:Y:S01]  /*20300*/  FMUL.FTZ R171, R172, UR10 ;  /* 0x0000000aacab7c20 */ /* 0x000fe20008410000 */
[----:B------:R-:W-:-:S04]  /*20310*/  FSETP.GTU.FTZ.AND P0, PT, R170, UR8, PT ;  /* 0x00000008aa007c0b */ /* 0x000fc8000bf1c000 */
[----:B------:R-:W-:Y:S02]  /*20320*/  FSEL R171, R171, RZ, !P0 ;  /* 0x000000ffabab7208 */ /* 0x000fe40004000000 */
[----:B------:R-:W-:-:S03]  /*20330*/  SEL R186, RZ, 0x1, P0 ;  /* 0x00000001ffba7807 */ /* 0x000fc60000000000 */
[----:B------:R-:W-:-:S07]  /*20340*/  FMUL.FTZ R170, R171, R118 ;  /* 0x00000076abaa7220 */ /* 0x000fce0000410000 */
.L_x_22567:
[----:B------:R-:W-:Y:S05]  /*20350*/  BSYNC.RECONVERGENT B1 ;  /* 0x0000000000017941 */ /* 0x000fea0003800200 */
.L_x_22566:
        /* <DEDUP_REMOVED lines=17> */
.L_x_22577:
        /* <DEDUP_REMOVED lines=13> */
.L_x_22579:
[----:B------:R-:W-:Y:S05]  /*20540*/  BSYNC.RECONVERGENT B3 ;  /* 0x0000000000037941 */ /* 0x000fea0003800200 */
.L_x_22578:
        /* <DEDUP_REMOVED lines=50> */
[----:B------:R-:W-:Y:S01]  /*20870*/  HFMA2 R173, -RZ, RZ, 0, 0 ;  /* 0x00000000ffad7431 */ /* 0x000fe200000001ff */
[----:B------:R-:W-:Y:S01]  /*20880*/  LOP3.LUT R202, R171, R202, R175, 0x96, !PT ;  /* 0x000000caabca7212 */ /* 0x000fe200078e96af */
[----:B------:R-:W-:Y:S02]  /*20890*/  VIADD R171, R2, 0x8ff34781 ;  /* 0x8ff3478102ab7836 */ /* 0x000fe40000000000 */
        /* <DEDUP_REMOVED lines=8> */
.L_x_22576:
[----:B------:R-:W-:Y:S05]  /*20920*/  BSYNC.RECONVERGENT B2 ;  /* 0x0000000000027941 */ /* 0x000fea0003800200 */
.L_x_22575:
        /* <DEDUP_REMOVED lines=11> */
.L_x_22574:
[----:B------:R-:W-:Y:S05]  /*209e0*/  BSYNC.RECONVERGENT B1 ;  /* 0x0000000000017941 */ /* 0x000fea0003800200 */
.L_x_22573:
        /* <DEDUP_REMOVED lines=17> */
.L_x_22584:
        /* <DEDUP_REMOVED lines=13> */
.L_x_22586:
[----:B------:R-:W-:Y:S05]  /*20bd0*/  BSYNC.RECONVERGENT B3 ;  /* 0x0000000000037941 */ /* 0x000fea0003800200 */
.L_x_22585:
[----:B------:R-:W-:Y:S01]  /*20be0*/  IMAD.WIDE.U32 R174, R178, -0x326172a9, RZ ;  /* 0xcd9e8d57b2ae7825 */ /* 0x000fe200078e00ff */
[----:B------:R-:W-:Y:S02]  /*20bf0*/  LOP3.LUT R202, R183, R173, R3, 0x96, !PT ;  /* 0x000000adb7ca7212 */ /* 0x000fe400078e9603 */
[----:B------:R-:W-:Y:S01]  /*20c00*/  IADD3 R173, PT, PT, R2, -0x61c88647, RZ ;  /* 0x9e3779b902ad7810 */ /* 0x000fe20007ffe0ff */
[----:B------:R-:W-:Y:S01]  /*20c10*/  IMAD.MOV.U32 R0, RZ, RZ, RZ ;  /* 0x000000ffff007224 */ /* 0x000fe200078e00ff */
        /* <DEDUP_REMOVED lines=57> */
.L_x_22583:
[----:B------:R-:W-:Y:S05]  /*20fb0*/  BSYNC.RECONVERGENT B2 ;  /* 0x0000000000027941 */ /* 0x000fea0003800200 */
.L_x_22582:
        /* <DEDUP_REMOVED lines=10> */
.L_x_22581:
[----:B------:R-:W-:Y:S05]  /*21060*/  BSYNC.RECONVERGENT B1 ;  /* 0x0000000000017941 */ /* 0x000fea0003800200 */
.L_x_22580:
        /* <DEDUP_REMOVED lines=17> */
.L_x_22591:
        /* <DEDUP_REMOVED lines=13> */
.L_x_22593:
[----:B------:R-:W-:Y:S05]  /*21250*/  BSYNC.RECONVERGENT B3 ;  /* 0x0000000000037941 */ /* 0x000fea0003800200 */
.L_x_22592:
        /* <DEDUP_REMOVED lines=61> */
.L_x_22590:
[----:B------:R-:W-:Y:S05]  /*21630*/  BSYNC.RECONVERGENT B2 ;  /* 0x0000000000027941 */ /* 0x000fea0003800200 */
.L_x_22589:
        /* <DEDUP_REMOVED lines=11> */
.L_x_22588:
[----:B------:R-:W-:Y:S05]  /*216f0*/  BSYNC.RECONVERGENT B1 ;  /* 0x0000000000017941 */ /* 0x000fea0003800200 */
.L_x_22587:
        /* <DEDUP_REMOVED lines=17> */
.L_x_22598:
        /* <DEDUP_REMOVED lines=13> */
.L_x_22600:
[----:B------:R-:W-:Y:S05]  /*218e0*/  BSYNC.RECONVERGENT B3 ;  /* 0x0000000000037941 */ /* 0x000fea0003800200 */
.L_x_22599:
        /* <DEDUP_REMOVED lines=61> */
.L_x_22597:
[----:B------:R-:W-:Y:S05]  /*21cc0*/  BSYNC.RECONVERGENT B2 ;  /* 0x0000000000027941 */ /* 0x000fea0003800200 */
.L_x_22596:
        /* <DEDUP_REMOVED lines=10> */
.L_x_22595:
[----:B------:R-:W-:Y:S05]  /*21d70*/  BSYNC.RECONVERGENT B1 ;  /* 0x0000000000017941 */ /* 0x000fea0003800200 */
.L_x_22594:
        /* <DEDUP_REMOVED lines=16> */
.L_x_22603:
        /* <DEDUP_REMOVED lines=13> */
.L_x_22605:
[----:B------:R-:W-:Y:S05]  /*21f50*/  BSYNC.RECONVERGENT B2 ;  /* 0x0000000000027941 */ /* 0x000fea0003800200 */
.L_x_22604:
        /* <DEDUP_REMOVED lines=57> */
[----:B------:R-:W-:Y:S01]  /*222f0*/  IMAD.MOV.U32 R182, RZ, RZ, R206 ;  /* 0x000000ffffb67224 */ /* 0x000fe200078e00ce */
[----:B------:R-:W-:Y:S02]  /*22300*/  LOP3.LUT R181, R175, R202, R205, 0x96, !PT ;  /* 0x000000caafb57212 */ /* 0x000fe400078e96cd */
[----:B------:R-:W-:Y:S01]  /*22310*/  MOV R175, R192 ;  /* 0x000000c000af7202 */ /* 0x000fe20000000f00 */
[----:B------:R-:W-:-:S07]  /*22320*/  IMAD.MOV.U32 R192, RZ, RZ, R204 ;  /* 0x000000ffffc07224 */ /* 0x000fce00078e00cc */
.L_x_22602:
[----:B------:R-:W-:Y:S05]  /*22330*/  BSYNC.RECONVERGENT B1 ;  /* 0x0000000000017941 */ /* 0x000fea0003800200 */
.L_x_22601:
        /* <DEDUP_REMOVED lines=11> */
.L_x_22546:
[----:B------:R-:W-:Y:S05]  /*223f0*/  BSYNC.RECONVERGENT B0 ;  /* 0x0000000000007941 */ /* 0x000fea0003800200 */
.L_x_22495:
        /* <DEDUP_REMOVED lines=66> */
.L_x_22607:
[----:B------:R-:W-:Y:S05]  /*22820*/  BSYNC.RECONVERGENT B0 ;  /* 0x0000000000007941 */ /* 0x000fea0003800200 */
.L_x_22606:
[----:B------:R-:W-:Y:S01]  /*22830*/  UMOV UR13, 0xffffffff ;  /* 0xffffffff000d7882 */ /* 0x000fe20000000000 */
[----:B------:R-:W-:Y:S02]  /*22840*/  FADD.FTZ R0, R0, R175 ;  /* 0x000000af00007221 */ /* 0x000fe40000010000 */
[----:B------:R-:W-:Y:S05]  /*22850*/  BRA.DIV UR13, `(.L_x_22608) ;  /* 0x000000120d747947 */ /* 0x000fea000b800000 */
[----:B0-----:R-:W0:Y:S02]  /*22860*/  SHFL.BFLY PT, R195, R0, 0x1, 0x1f ;  /* 0x0c201f0000c37f89 */ /* 0x001e2400000e0000 */
        /* <DEDUP_REMOVED lines=100> */
.L_x_22623:
        /* <DEDUP_REMOVED lines=20> */
[C---:B------:R-:W-:Y:S01]  /*22ff0*/  FADD.FTZ R233, -R194.reuse, R165 ;  /* 0x000000a5c2e97221 */ /* 0x040fe20000010100 */
        /* <DEDUP_REMOVED lines=11> */
[C---:B------:R-:W-:Y:S01]  /*230b0*/  FADD.FTZ R157, -R194.reuse, R157 ;  /* 0x0000009dc29d7221 */ /* 0x040fe20000010100 */
[C---:B------:R-:W-:Y:S01]  /*230c0*/  FADD.FTZ R159, -R194.reuse, R159 ;  /* 0x0000009fc29f7221 */ /* 0x040fe20000010100 */
[C---:B------:R-:W-:Y:S01]  /*230d0*/  FADD.FTZ R161, -R194.reuse, R161 ;  /* 0x000000a1c2a17221 */ /* 0x040fe20000010100 */
[----:B------:R-:W-:Y:S01]  /*230e0*/  FADD.FTZ R163, -R194, R163 ;  /* 0x000000a3c2a37221 */ /* 0x000fe20000010100 */
[C---:B------:R-:W-:Y:S01]  /*230f0*/  FMUL.FTZ R137, R0.reuse, R195 ;  /* 0x000000c300897220 */ /* 0x040fe20000410000 */
[----:B------:R-:W-:Y:S01]  /*23100*/  LEA.HI.SX32 R197, R197, R176, 0x1d ;  /* 0x000000b0c5c57211 */ /* 0x000fe200078feaff */
        /* <DEDUP_REMOVED lines=36> */
[----:B------:R-:W-:Y:S01]  /*23350*/  FMUL.FTZ R168, R0, R163 ;  /* 0x000000a300a87220 */ /* 0x000fe20000410000 */
[----:B------:R-:W-:Y:S01]  /*23360*/  FFMA.FTZ R143, R137, R4, R44 ;  /* 0x00000004898f7223 */ /* 0x000fe2000001002c */
[C---:B------:R-:W-:Y:S01]  /*23370*/  VIADD R159, R197.reuse, 0x20 ;  /* 0x00000020c59f7836 */ /* 0x040fe20000000000 */
[C---:B------:R-:W-:Y:S01]  /*23380*/  IADD3 R161, PT, PT, R197.reuse, 0x40, RZ ;  /* 0x00000040c5a17810 */ /* 0x040fe20007ffe0ff */
[C---:B------:R-:W-:Y:S01]  /*23390*/  VIADD R163, R197.reuse, 0x60 ;  /* 0x00000060c5a37836 */ /* 0x040fe20000000000 */
[C---:B------:R-:W-:Y:S01]  /*233a0*/  IADD3 R139, PT, PT, R197.reuse, 0x80, RZ ;  /* 0x00000080c58b7810 */ /* 0x040fe20007ffe0ff */
[----:B0-----:R-:W-:-:S04]  /*233b0*/  IMAD.WIDE.U32 R156, R197, 0x10, R164 ;  /* 0x00000010c59c7825 */ /* 0x001fc800078e00a4 */
        /* <DEDUP_REMOVED lines=95> */
[----:B------:R-:W-:-:S05]  /*239b0*/  F2FP.BF16.F32.PACK_AB R152, R167, R168 ;  /* 0x000000a8a798723e */ /* 0x000fca00000010ff */
[----:B------:R0:W-:Y:S02]  /*239c0*/  STG.E.128 desc[UR6][R164.64], R152 ;  /* 0x00000098a4007986 */ /* 0x0001e4000c101d06 */
.L_x_22610:
[----:B------:R-:W-:Y:S05]  /*239d0*/  BSYNC.RECONVERGENT B0 ;  /* 0x0000000000007941 */ /* 0x000fea0003800200 */
.L_x_22609:
[----:B0-----:R-:W0:Y:S02]  /*239e0*/  LDC.64 R136, c[0x0][0x380] ;  /* 0x0000e000ff887b82 */ /* 0x001e240000000a00 */
[----:B0-----:R-:W-:-:S05]  /*239f0*/  IMAD R177, R136, 0x4, R177 ;  /* 0x0000000488b17824 */ /* 0x001fca00078e02b1 */
[----:B------:R-:W-:-:S13]  /*23a00*/  ISETP.GE.AND P0, PT, R177, R137, PT ;  /* 0x00000089b100720c */ /* 0x000fda0003f06270 */
[----:B------:R-:W-:Y:S05]  /*23a10*/  @!P0 BRA `(.L_x_22611) ;  /* 0xfffffdd000948947 */ /* 0x000fea000383ffff */
[----:B------:R-:W-:Y:S05]  /*23a20*/  EXIT ;  /* 0x000000000000794d */ /* 0x000fea0003800000 */
.L_x_22608:
[----:B------:R-:W-:Y:S01]  /*23a30*/  HFMA2 R209, -RZ, RZ, 0, 1.847743988037109375e-06 ;  /* 0x0000001fffd17431 */ /* 0x000fe200000001ff */
[----:B------:R-:W-:Y:S01]  /*23a40*/  BSSY B0, `(.L_x_22612) ;  /* 0x0000007000007945 */ /* 0x000fe20003800000 */
[----:B------:R-:W-:Y:S01]  /*23a50*/  MOV R207, R0 ;  /* 0x0000000000cf7202 */ /* 0x000fe20000000f00 */
[----:B------:R-:W-:Y:S02]  /*23a60*/  IMAD.MOV.U32 R206, RZ, RZ, 0x1 ;  /* 0x00000001ffce7424 */ /* 0x000fe400078e00ff */
[----:B------:R-:W-:-:S07]  /*23a70*/  IMAD.MOV.U32 R204, RZ, RZ, -0x1 ;  /* 0xffffffffffcc7424 */ /* 0x000fce00078e00ff */
[----:B0----5:R-:W-:Y:S05]  /*23a80*/  WARPSYNC.COLLECTIVE R204, `(.L_x_22613) ;  /* 0x00000000cc087348 */ /* 0x021fea0003c00000 */
[----:B------:R1:W2:Y:S02]  /*23a90*/  SHFL.BFLY P1, R205, R207, R206, R209 ;  /* 0x0c0000cecfcd7389 */ /* 0x0002a400000200d1 */
[----:B012--5:R-:W-:Y:S05]  /*23aa0*/  ENDCOLLECTIVE ;  /* 0x000000000000791b */ /* 0x027fea0003800000 */
.L_x_22613:
[----:B------:R-:W-:Y:S05]  /*23ab0*/  BSYNC B0 ;  /* 0x0000000000007941 */ /* 0x000fea0003800000 */
.L_x_22612:
        /* <DEDUP_REMOVED lines=9> */
.L_x_22614:
[----:B------:R-:W-:Y:S02]  /*23b50*/  IMAD.MOV.U32 R206, RZ, RZ, 0x4 ;  /* 0x00000004ffce7424 */ /* 0x000fe400078e00ff */
[----:B------:R-:W-:-:S04]  /*23b60*/  IMAD.MOV.U32 R195, RZ, RZ, R205 ;  /* 0x000000ffffc37224 */ /* 0x000fc800078e00cd */
[----:B------:R-:W-:-:S05]  /*23b70*/  FADD.FTZ R199, R198, R195 ;  /* 0x000000c3c6c77221 */ /* 0x000fca0000010000 */
[----:B------:R-:W-:-:S07]  /*23b80*/  MOV R207, R199 ;  /* 0x000000c700cf7202 */ /* 0x000fce0000000f00 */
[----:B------:R-:W-:Y:S05]  /*23b90*/  WARPSYNC.COLLECTIVE R204, `(.L_x_22615) ;  /* 0x00000000cc087348 */ /* 0x000fea0003c00000 */
[----:B------:R0:W1:Y:S02]  /*23ba0*/  SHFL.BFLY P1, R205, R207, R206, R209 ;  /* 0x0c0000cecfcd7389 */ /* 0x00006400000200d1 */
[----:B01----:R-:W-:Y:S05]  /*23bb0*/  ENDCOLLECTIVE ;  /* 0x000000000000791b */ /* 0x003fea0003800000 */
.L_x_22615:
[----:B------:R-:W-:Y:S01]  /*23bc0*/  HFMA2 R206, -RZ, RZ, 0, 4.76837158203125e-07 ;  /* 0x00000008ffce7431 */ /* 0x000fe200000001ff */
[----:B------:R-:W-:-:S05]  /*23bd0*/  MOV R194, R205 ;  /* 0x000000cd00c27202 */ /* 0x000fca0000000f00 */
[----:B------:R-:W-:-:S04]  /*23be0*/  FADD.FTZ R202, R199, R194 ;  /* 0x000000c2c7ca7221 */ /* 0x000fc80000010000 */
[----:B------:R-:W-:-:S07]  /*23bf0*/  IMAD.MOV.U32 R207, RZ, RZ, R202 ;  /* 0x000000ffffcf7224 */ /* 0x000fce00078e00ca */
[----:B------:R-:W-:Y:S05]  /*23c00*/  WARPSYNC.COLLECTIVE R204, `(.L_x_22616) ;  /* 0x00000000cc087348 */ /* 0x000fea0003c00000 */
[----:B------:R0:W1:Y:S02]  /*23c10*/  SHFL.BFLY P1, R205, R207, R206, R209 ;  /* 0x0c0000cecfcd7389 */ /* 0x00006400000200d1 */
[----:B01----:R-:W-:Y:S05]  /*23c20*/  ENDCOLLECTIVE ;  /* 0x000000000000791b */ /* 0x003fea0003800000 */
.L_x_22616:
        /* <DEDUP_REMOVED lines=8> */
.L_x_22617:
        /* <DEDUP_REMOVED lines=88> */
.L_x_22618:
[----:B------:R-:W-:Y:S02]  /*24230*/  IMAD.MOV.U32 R206, RZ, RZ, 0x2 ;  /* 0x00000002ffce7424 */ /* 0x000fe400078e00ff */
[----:B------:R-:W-:-:S04]  /*24240*/  IMAD.MOV.U32 R199, RZ, RZ, R205 ;  /* 0x000000ffffc77224 */ /* 0x000fc800078e00cd */
[----:B------:R-:W-:-:S05]  /*24250*/  FADD.FTZ R199, R0, R199 ;  /* 0x000000c700c77221 */ /* 0x000fca0000010000 */
[----:B------:R-:W-:-:S07]  /*24260*/  MOV R207, R199 ;  /* 0x000000c700cf7202 */ /* 0x000fce0000000f00 */
[----:B------:R-:W-:Y:S05]  /*24270*/  WARPSYNC.COLLECTIVE R204, `(.L_x_22619) ;  /* 0x00000000cc087348 */ /* 0x000fea0003c00000 */
[----:B------:R0:W1:Y:S02]  /*24280*/  SHFL.BFLY P1, R205, R207, R206, R209 ;  /* 0x0c0000cecfcd7389 */ /* 0x00006400000200d1 */
[----:B01----:R-:W-:Y:S05]  /*24290*/  ENDCOLLECTIVE ;  /* 0x000000000000791b */ /* 0x003fea0003800000 */
.L_x_22619:
[----:B------:R-:W-:Y:S01]  /*242a0*/  HFMA2 R206, -RZ, RZ, 0, 2.384185791015625e-07 ;  /* 0x00000004ffce7431 */ /* 0x000fe200000001ff */
[----:B------:R-:W-:-:S05]  /*242b0*/  MOV R198, R205 ;  /* 0x000000cd00c67202 */ /* 0x000fca0000000f00 */
[----:B------:R-:W-:-:S04]  /*242c0*/  FADD.FTZ R198, R199, R198 ;  /* 0x000000c6c7c67221 */ /* 0x000fc80000010000 */
[----:B------:R-:W-:-:S07]  /*242d0*/  IMAD.MOV.U32 R207, RZ, RZ, R198 ;  /* 0x000000ffffcf7224 */ /* 0x000fce00078e00c6 */
[----:B------:R-:W-:Y:S05]  /*242e0*/  WARPSYNC.COLLECTIVE R204, `(.L_x_22620) ;  /* 0x00000000cc087348 */ /* 0x000fea0003c00000 */
[----:B------:R0:W1:Y:S02]  /*242f0*/  SHFL.BFLY P1, R205, R207, R206, R209 ;  /* 0x0c0000cecfcd7389 */ /* 0x00006400000200d1 */
[----:B01----:R-:W-:Y:S05]  /*24300*/  ENDCOLLECTIVE ;  /* 0x000000000000791b */ /* 0x003fea0003800000 */
.L_x_22620:
[----:B------:R-:W-:Y:S02]  /*24310*/  IMAD.MOV.U32 R206, RZ, RZ, 0x8 ;  /* 0x00000008ffce7424 */ /* 0x000fe400078e00ff */
[----:B------:R-:W-:-:S04]  /*24320*/  IMAD.MOV.U32 R203, RZ, RZ, R205 ;  /* 0x000000ffffcb7224 */ /* 0x000fc800078e00cd */
[----:B------:R-:W-:-:S05]  /*24330*/  FADD.FTZ R203, R198, R203 ;  /* 0x000000cbc6cb7221 */ /* 0x000fca0000010000 */
[----:B------:R-:W-:-:S07]  /*24340*/  MOV R207, R203 ;  /* 0x000000cb00cf7202 */ /* 0x000fce0000000f00 */
[----:B------:R-:W-:Y:S05]  /*24350*/  WARPSYNC.COLLECTIVE R204, `(.L_x_22621) ;  /* 0x00000000cc087348 */ /* 0x000fea0003c00000 */
[----:B------:R0:W1:Y:S02]  /*24360*/  SHFL.BFLY P1, R205, R207, R206, R209 ;  /* 0x0c0000cecfcd7389 */ /* 0x00006400000200d1 */
[----:B01----:R-:W-:Y:S05]  /*24370*/  ENDCOLLECTIVE ;  /* 0x000000000000791b */ /* 0x003fea0003800000 */
.L_x_22621:
[----:B------:R-:W-:Y:S01]  /*24380*/  HFMA2 R206, -RZ, RZ, 0, 9.5367431640625e-07 ;  /* 0x00000010ffce7431 */ /* 0x000fe200000001ff */
[----:B------:R-:W-:-:S05]  /*24390*/  MOV R202, R205 ;  /* 0x000000cd00ca7202 */ /* 0x000fca0000000f00 */
[----:B------:R-:W-:-:S04]  /*243a0*/  FADD.FTZ R202, R203, R202 ;  /* 0x000000cacbca7221 */ /* 0x000fc80000010000 */
[----:B------:R-:W-:-:S07]  /*243b0*/  IMAD.MOV.U32 R207, RZ, RZ, R202 ;  /* 0x000000ffffcf7224 */ /* 0x000fce00078e00ca */
[----:B------:R-:W-:Y:S05]  /*243c0*/  WARPSYNC.COLLECTIVE R204, `(.L_x_22622) ;  /* 0x00000000cc087348 */ /* 0x000fea0003c00000 */
[----:B------:R0:W1:Y:S02]  /*243d0*/  SHFL.BFLY P1, R205, R207, R206, R209 ;  /* 0x0c0000cecfcd7389 */ /* 0x00006400000200d1 */
[----:B01----:R-:W-:Y:S05]  /*243e0*/  ENDCOLLECTIVE ;  /* 0x000000000000791b */ /* 0x003fea0003800000 */
.L_x_22622:
[----:B------:R-:W-:Y:S05]  /*243f0*/  BRA `(.L_x_22623) ;  /* 0xffffffe800ac7947 */ /* 0x000fea000383ffff */
.L_x_22624:
        /* <DEDUP_REMOVED lines=16> */
.L_x_45847:


//--------------------- .text._ZN10layer_norm13ln_fwd_kernelINS_13Kernel_traitsIf6__halfS2_S2_fjLj1280ELj1ELj4ELj1ELj16ENS_18Kernel_traits_baseILj1280EfS2_S2_S2_fjLj128EEEEELb0ELb0ELb0ELb0EEEvNS_9FwdParamsE --------------------------
	.section	.text._ZN10layer_norm13ln_fwd_kernelINS_13Kernel_traitsIf6__halfS2_S2_fjLj1280ELj1ELj4ELj1ELj16ENS_18Kernel_traits_baseILj1280EfS2_S2_S2_fjLj128EEEEELb0ELb0ELb0ELb0EEEvNS_9FwdParamsE,"ax",@progbits
	.align	128
        .global         _ZN10layer_norm13ln_fwd_kernelINS_13Kernel_traitsIf6__halfS2_S2_fjLj1280ELj1ELj4ELj1ELj16ENS_18Kernel_traits_baseILj1280EfS2_S2_S2_fjLj128EEEEELb0ELb0ELb0ELb0EEEvNS_9FwdParamsE
        .type           _ZN10layer_norm13ln_fwd_kernelINS_13Kernel_traitsIf6__halfS2_S2_fjLj1280ELj1ELj4ELj1ELj16ENS_18Kernel_traits_baseILj1280EfS2_S2_S2_fjLj128EEEEELb0ELb0ELb0ELb0EEEvNS_9FwdParamsE,@function
        .size           _ZN10layer_norm13ln_fwd_kernelINS_13Kernel_traitsIf6__halfS2_S2_fjLj1280ELj1ELj4ELj1ELj16ENS_18Kernel_traits_baseILj1280EfS2_S2_S2_fjLj128EEEEELb0ELb0ELb0ELb0EEEvNS_9FwdParamsE,(.L_x_45848 - _ZN10layer_norm13ln_fwd_kernelINS_13Kernel_traitsIf6__halfS2_S2_fjLj1280ELj1ELj4ELj1ELj16ENS_18Kernel_traits_baseILj1280EfS2_S2_S2_fjLj128EEEEELb0ELb0ELb0ELb0EEEvNS_9FwdParamsE)
        .other          _ZN10layer_norm13ln_fwd_kernelINS_13Kernel_traitsIf6__halfS2_S2_fjLj1280ELj1ELj4ELj1ELj16ENS_18Kernel_traits_baseILj1280EfS2_S2_S2_fjLj128EEEEELb0ELb0ELb0ELb0EEEvNS_9FwdParamsE,@"STO_CUDA_ENTRY STV_DEFAULT"
_ZN10layer_norm13ln_fwd_kernelINS_13Kernel_traitsIf6__halfS2_S2_fjLj1280ELj1ELj4ELj1ELj16ENS_18Kernel_traits_baseILj1280EfS2_S2_S2_fjLj128EEEEELb0ELb0ELb0ELb0EEEvNS_9FwdParamsE:
.text._ZN10layer_norm13ln_fwd_kernelINS_13Kernel_traitsIf6__halfS2_S2_fjLj1280ELj1ELj4ELj1ELj16ENS_18Kernel_traits_baseILj1280EfS2_S2_S2_fjLj128EEEEELb0ELb0ELb0ELb0EEEvNS_9FwdParamsE:
        /* <DEDUP_REMOVED lines=73> */
.L_x_22626:
        /* <DEDUP_REMOVED lines=49> */
.L_x_22627:
[----:B------:R-:W-:Y:S05]  /*07a0*/  BSYNC.RECONVERGENT B0 ;  /* 0x0000000000007941 */ /* 0x000fea0003800200 */
.L_x_22625:
        /* <DEDUP_REMOVED lines=10> */
.L_x_22664:
        /* <DEDUP_REMOVED lines=12> */
[----:B------:R-:W-:Y:S01]  /*0910*/  MOV R134, R3 ;  /* 0x0000000300867202 */ /* 0x000fe20000000f00 */
[----:B--2---:R-:W-:Y:S01]  /*0920*/  @P4 HADD2.F32 R133, -RZ, R104.H0_H0 ;  /* 0x20000068ff854230 */ /* 0x004fe20000004100 */
        /* <DEDUP_REMOVED lines=39> */
.L_x_22630:
[----:B0-----:R-:W-:-:S04]  /*0ba0*/  UISETP.NE.U32.AND UP0, UPT, UR12, URZ, UPT ;  /* 0x000000ff0c00728c */ /* 0x001fc8000bf05070 */
        /* <DEDUP_REMOVED lines=24> */
.L_x_22632:
        /* <DEDUP_REMOVED lines=16> */
.L_x_22631:
[----:B------:R-:W1:Y:S01]  /*0e30*/  @P5 LDC.64 R104, c[0x0][0x3a8] ;  /* 0x0000ea00ff685b82 */ /* 0x000e620000000a00 */
[C---:B------:R-:W-:Y:S01]  /*0e40*/  IADD3 R134, PT, PT, R3.reuse, 0x20, RZ ;  /* 0x0000002003867810 */ /* 0x040fe20007ffe0ff */
[----:B-1----:R-:W-:-:S05]  /*0e50*/  @P5 IMAD.WIDE.U32 R104, R3, 0x10, R104 ;  /* 0x0000001003685825 */ /* 0x002fca00078e0068 */
[----:B------:R1:W-:Y:S02]  /*0e60*/  @P5 STG.E.128 desc[UR6][R104.64], R20 ;  /* 0x0000001468005986 */ /* 0x0003e4000c101d06 */
.L_x_22629:
[----:B0--34-:R-:W-:Y:S05]  /*0e70*/  BSYNC.RECONVERGENT B0 ;  /* 0x0000000000007941 */ /* 0x019fea0003800200 */
.L_x_22628:
        /* <DEDUP_REMOVED lines=42> */
.L_x_22635:
        /* <DEDUP_REMOVED lines=20> */
.L_x_22637:
        /* <DEDUP_REMOVED lines=20> */
.L_x_22636:
[----:B------:R-:W0:Y:S02]  /*13a0*/  @P5 LDC.64 R104, c[0x0][0x3a8] ;  /* 0x0000ea00ff685b82 */ /* 0x000e240000000a00 */
[C---:B0-----:R-:W-:Y:S01]  /*13b0*/  @P5 IMAD.WIDE.U32 R104, R134.reuse, 0x10, R104 ;  /* 0x0000001086685825 */ /* 0x041fe200078e0068 */
[----:B------:R-:W-:-:S04]  /*13c0*/  IADD3 R134, PT, PT, R134, 0x20, RZ ;  /* 0x0000002086867810 */ /* 0x000fc80007ffe0ff */
[----:B------:R0:W-:Y:S03]  /*13d0*/  @P5 STG.E.128 desc[UR6][R104.64], R20 ;  /* 0x0000001468005986 */ /* 0x0001e6000c101d06 */
.L_x_22634:
[----:B------:R-:W-:Y:S05]  /*13e0*/  BSYNC.RECONVERGENT B0 ;  /* 0x0000000000007941 */ /* 0x000fea0003800200 */
.L_x_22633:
        /* <DEDUP_REMOVED lines=42> */
.L_x_22640:
        /* <DEDUP_REMOVED lines=20> */
.L_x_22642:
        /* <DEDUP_REMOVED lines=20> */
.L_x_22641:
[----:B------:R-:W0:Y:S02]  /*1910*/  @P5 LDC.64 R104, c[0x0][0x3a8] ;  /* 0x0000ea00ff685b82 */ /* 0x000e240000000a00 */
[C---:B0-----:R-:W-:Y:S01]  /*1920*/  @P5 IMAD.WIDE.U32 R104, R134.reuse, 0x10, R104 ;  /* 0x0000001086685825 */ /* 0x041fe200078e0068 */
[----:B------:R-:W-:-:S04]  /*1930*/  IADD3 R134, PT, PT, R134, 0x20, RZ ;  /* 0x0000002086867810 */ /* 0x000fc80007ffe0ff */
[----:B------:R0:W-:Y:S03]  /*1940*/  @P5 STG.E.128 desc[UR6][R104.64], R20 ;  /* 0x0000001468005986 */ /* 0x0001e6000c101d06 */
.L_x_22639:
[----:B------:R-:W-:Y:S05]  /*1950*/  BSYNC.RECONVERGENT B0 ;  /* 0x0000000000007941 */ /* 0x000fea0003800200 */
.L_x_22638:
        /* <DEDUP_REMOVED lines=42> */
.L_x_22645:
        /* <DEDUP_REMOVED lines=20> */
.L_x_22647:
        /* <DEDUP_REMOVED lines=20> */
.L_x_22646:
[----:B------:R-:W0:Y:S02]  /*1e80*/  @P5 LDC.64 R104, c[0x0][0x3a8] ;  /* 0x0000ea00ff685b82 */ /* 0x000e240000000a00 */
[C---:B0-----:R-:W-:Y:S01]  /*1e90*/  @P5 IMAD.WIDE.U32 R104, R134.reuse, 0x10, R104 ;  /* 0x0000001086685825 */ /* 0x041fe200078e0068 */
[----:B------:R-:W-:-:S04]  /*1ea0*/  IADD3 R134, PT, PT, R134, 0x20, RZ ;  /* 0x0000002086867810 */ /* 0x000fc80007ffe0ff */
[----:B------:R0:W-:Y:S03]  /*1eb0*/  @P5 STG.E.128 desc[UR6][R104.64], R20 ;  /* 0x0000001468005986 */ /* 0x0001e6000c101d06 */
.L_x_22644:
[----:B------:R-:W-:Y:S05]  /*1ec0*/  BSYNC.RECONVERGENT B0 ;  /* 0x0000000000007941 */ /* 0x000fea0003800200 */
.L_x_22643:
        /* <DEDUP_REMOVED lines=42> */
.L_x_22650:
        /* <DEDUP_REMOVED lines=20> */
.L_x_22652:
        /* <DEDUP_REMOVED lines=20> */
.L_x_22651:
[----:B------:R-:W0:Y:S02]  /*23f0*/  @P5 LDC.64 R104, c[0x0][0x3a8] ;  /* 0x0000ea00ff685b82 */ /* 0x000e240000000a00 */
[----:B0-----:R-:W-:-:S05]  /*2400*/  @P5 IMAD.WIDE.U32 R104, R134, 0x10, R104 ;  /* 0x0000001086685825 */ /* 0x001fca00078e0068 */
[----:B------:R0:W-:Y:S02]  /*2410*/  @P5 STG.E.128 desc[UR6][R104.64], R20 ;  /* 0x0000001468005986 */ /* 0x0001e4000c101d06 */
.L_x_22649:
[----:B------:R-:W-:Y:S05]  /*2420*/  BSYNC.RECONVERGENT B0 ;  /* 0x0000000000007941 */ /* 0x000fea0003800200 */
.L_x_22648:
        /* <DEDUP_REMOVED lines=153> */
.L_x_22676:
        /* <DEDUP_REMOVED lines=42> */
[----:B------:R-:W-:Y:S01]  /*3060*/  F2FP.F16.F32.PACK_AB R104, R105, R104 ;  /* 0x000000686968723e */ /* 0x000fe200000000ff */
[----:B0-----:R-:W-:Y:S01]  /*3070*/  IMAD.WIDE.U32 R132, R3, 0x10, R132 ;  /* 0x0000001003847825 */ /* 0x001fe200078e0084 */
[----:B------:R-:W-:-:S02]  /*3080*/  F2FP.F16.F32.PACK_AB R105, R138, R107 ;  /* 0x0000006b8a69723e */ /* 0x000fc400000000ff */
[----:B------:R-:W-:Y:S02]  /*3090*/  F2FP.F16.F32.PACK_AB R106, R137, R106 ;  /* 0x0000006a896a723e */ /* 0x000fe400000000ff */
[----:B------:R-:W-:Y:S02]  /*30a0*/  F2FP.F16.F32.PACK_AB R107, R146, R139 ;  /* 0x0000008b926b723e */ /* 0x000fe400000000ff */
[----:B------:R-:W-:-:S03]  /*30b0*/  IADD3 R3, PT, PT, R3, 0x20, RZ ;  /* 0x0000002003037810 */ /* 0x000fc60007ffe0ff */
[----:B------:R1:W-:Y:S04]  /*30c0*/  STG.E.128 desc[UR6][R132.64], R104 ;  /* 0x0000006884007986 */ /* 0x0003e8000c101d06 */
.L_x_22655:
[----:B------:R-:W-:Y:S05]  /*30d0*/  BSYNC.RECONVERGENT B0 ;  /* 0x0000000000007941 */ /* 0x000fea0003800200 */
.L_x_22654:
        /* <DEDUP_REMOVED lines=35> */
.L_x_22657:
[----:B------:R-:W-:Y:S05]  /*3310*/  BSYNC.RECONVERGENT B0 ;  /* 0x0000000000007941 */ /* 0x000fea0003800200 */
.L_x_22656:
        /* <DEDUP_REMOVED lines=35> */
.L_x_22659:
[----:B------:R-:W-:Y:S05]  /*3550*/  BSYNC.RECONVERGENT B0 ;  /* 0x0000000000007941 */ /* 0x000fea0003800200 */
.L_x_22658:
        /* <DEDUP_REMOVED lines=35> */
.L_x_22661:
[----:B------:R-:W-:Y:S05]  /*3790*/  BSYNC.RECONVERGENT B0 ;  /* 0x0000000000007941 */ /* 0x000fea0003800200 */
.L_x_22660:
        /* <DEDUP_REMOVED lines=29> */
[----:B------:R-:W-:-:S02]  /*3970*/  F2FP.F16.F32.PACK_AB R107, R140, R107 ;  /* 0x0000006b8c6b723e */ /* 0x000fc400000000ff */
[----:B------:R-:W-:Y:S02]  /*3980*/  F2FP.F16.F32.PACK_AB R106, R139, R106 ;  /* 0x0000006a8b6a723e */ /* 0x000fe400000000ff */
[----:B------:R-:W-:Y:S02]  /*3990*/  F2FP.F16.F32.PACK_AB R105, R137, R136 ;  /* 0x000000888969723e */ /* 0x000fe400000000ff */
[----:B------:R-:W-:-:S05]  /*39a0*/  F2FP.F16.F32.PACK_AB R104, R135, R134 ;  /* 0x000000868768723e */ /* 0x000fca00000000ff */
[----:B------:R0:W-:Y:S02]  /*39b0*/  STG.E.128 desc[UR6][R132.64], R104 ;  /* 0x0000006884007986 */ /* 0x0001e4000c101d06 */
.L_x_22663:
[----:B------:R-:W-:Y:S05]  /*39c0*/  BSYNC.RECONVERGENT B0 ;  /* 0x0000000000007941 */ /* 0x000fea0003800200 */
.L_x_22662:
[----:B01234-:R-:W0:Y:S02]  /*39d0*/  LDC.64 R104, c[0x0][0x380] ;  /* 0x0000e000ff687b82 */ /* 0x01fe240000000a00 */
[----:B0-----:R-:W-:-:S04]  /*39e0*/  LEA R2, R104, R2, 0x2 ;  /* 0x0000000268027211 */ /* 0x001fc800078e10ff */
[----:B------:R-:W-:-:S13]  /*39f0*/  ISETP.GE.AND P0, PT, R2, R105, PT ;  /* 0x000000690200720c */ /* 0x000fda0003f06270 */
[----:B------:R-:W-:Y:S05]  /*3a00*/  @!P0 BRA `(.L_x_22664) ;  /* 0xffffffcc00908947 */ /* 0x000fea000383ffff */
[----:B------:R-:W-:Y:S05]  /*3a10*/  EXIT ;  /* 0x000000000000794d */ /* 0x000fea0003800000 */
.L_x_22653:
        /* <DEDUP_REMOVED lines=8> */
.L_x_22666:
[----:B------:R-:W-:Y:S05]  /*3aa0*/  BSYNC B0 ;  /* 0x0000000000007941 */ /* 0x000fea0003800000 */
.L_x_22665:
        /* <DEDUP_REMOVED lines=10> */
.L_x_22667:
[----:B------:R-:W-:Y:S01]  /*3b50*/  HFMA2 R140, -RZ, RZ, 0, 2.384185791015625e-07 ;  /* 0x00000004ff8c7431 */ /* 0x000fe200000001ff */
[----:B------:R-:W-:-:S05]  /*3b60*/  MOV R107, R137 ;  /* 0x00000089006b7202 */ /* 0x000fca0000000f00 */
[----:B------:R-:W-:-:S05]  /*3b70*/  FADD.FTZ R107, R106, R107 ;  /* 0x0000006b6a6b7221 */ /* 0x000fca0000010000 */
[----:B------:R-:W-:-:S07]  /*3b80*/  MOV R139, R107 ;  /* 0x0000006b008b7202 */ /* 0x000fce0000000f00 */
[----:B------:R-:W-:Y:S05]  /*3b90*/  WARPSYNC.COLLECTIVE R138, `(.L_x_22668) ;  /* 0x000000008a087348 */ /* 0x000fea0003c00000 */
[----:B------:R0:W1:Y:S02]  /*3ba0*/  SHFL.BFLY P6, R137, R139, R140, R141 ;  /* 0x0c00008c8b897389 */ /* 0x00006400000c008d */
[----:B01----:R-:W-:Y:S05]  /*3bb0*/  ENDCOLLECTIVE ;  /* 0x000000000000791b */ /* 0x003fea0003800000 */
.L_x_22668:
[----:B------:R-:W-:Y:S01]  /*3bc0*/  HFMA2 R140, -RZ, RZ, 0, 4.76837158203125e-07 ;  /* 0x00000008ff8c7431 */ /* 0x000fe200000001ff */
[----:B------:R-:W-:-:S05]  /*3bd0*/  MOV R104, R137 ;  /* 0x0000008900687202 */ /* 0x000fca0000000f00 */
[----:B------:R-:W-:-:S05]  /*3be0*/  FADD.FTZ R134, R107, R104 ;  /* 0x000000686b867221 */ /* 0x000fca0000010000 */
[----:B------:R-:W-:-:S07]  /*3bf0*/  MOV R139, R134 ;  /* 0x00000086008b7202 */ /* 0x000fce0000000f00 */
[----:B------:R-:W-:Y:S05]  /*3c00*/  WARPSYNC.COLLECTIVE R138, `(.L_x_22669) ;  /* 0x000000008a087348 */ /* 0x000fea0003c00000 */
[----:B------:R0:W1:Y:S02]  /*3c10*/  SHFL.BFLY P6, R137, R139, R140, R141 ;  /* 0x0c00008c8b897389 */ /* 0x00006400000c008d */
[----:B01----:R-:W-:Y:S05]  /*3c20*/  ENDCOLLECTIVE ;  /* 0x000000000000791b */ /* 0x003fea0003800000 */
.L_x_22669:
[----:B------:R-:W-:Y:S01]  /*3c30*/  HFMA2 R140, -RZ, RZ, 0, 9.5367431640625e-07 ;  /* 0x00000010ff8c7431 */ /* 0x000fe200000001ff */
[----:B------:R-:W-:-:S05]  /*3c40*/  MOV R133, R137 ;  /* 0x0000008900857202 */ /* 0x000fca0000000f00 */
[----:B------:R-:W-:-:S05]  /*3c50*/  FADD.FTZ R136, R134, R133 ;  /* 0x0000008586887221 */ /* 0x000fca0000010000 */
[----:B------:R-:W-:-:S07]  /*3c60*/  MOV R139, R136 ;  /* 0x00000088008b7202 */ /* 0x000fce0000000f00 */
[----:B------:R-:W-:Y:S05]  /*3c70*/  WARPSYNC.COLLECTIVE R138, `(.L_x_22670) ;  /* 0x000000008a087348 */ /* 0x000fea0003c00000 */
[----:B------:R0:W1:Y:S02]  /*3c80*/  SHFL.BFLY P6, R137, R139, R140, R141 ;  /* 0x0c00008c8b897389 */ /* 0x00006400000c008d */
[----:B01----:R-:W-:Y:S05]  /*3c90*/  ENDCOLLECTIVE ;  /* 0x000000000000791b */ /* 0x003fea0003800000 */
.L_x_22670:
        /* <DEDUP_REMOVED lines=90> */
.L_x_22671:
[----:B------:R-:W-:Y:S01]  /*4240*/  HFMA2 R140, -RZ, RZ, 0, 1.1920928955078125e-07 ;  /* 0x00000002ff8c7431 */ /* 0x000fe200000001ff */
[----:B------:R-:W-:-:S05]  /*4250*/  MOV R105, R137 ;  /* 0x0000008900697202 */ /* 0x000fca0000000f00 */
[----:B------:R-:W-:-:S05]  /*4260*/  FADD.FTZ R105, R104, R105 ;  /* 0x0000006968697221 */ /* 0x000fca0000010000 */
[----:B------:R-:W-:-:S07]  /*4270*/  MOV R139, R105 ;  /* 0x00000069008b7202 */ /* 0x000fce0000000f00 */
[----:B------:R-:W-:Y:S05]  /*4280*/  WARPSYNC.COLLECTIVE R138, `(.L_x_22672) ;  /* 0x000000008a087348 */ /* 0x000fea0003c00000 */
[----:B------:R0:W1:Y:S02]  /*4290*/  SHFL.BFLY P6, R137, R139, R140, R141 ;  /* 0x0c00008c8b897389 */ /* 0x00006400000c008d */
[----:B01----:R-:W-:Y:S05]  /*42a0*/  ENDCOLLECTIVE ;  /* 0x000000000000791b */ /* 0x003fea0003800000 */
.L_x_22672:
[----:B------:R-:W-:Y:S01]  /*42b0*/  HFMA2 R140, -RZ, RZ, 0, 2.384185791015625e-07 ;  /* 0x00000004ff8c7431 */ /* 0x000fe200000001ff */
[----:B------:R-:W-:-:S05]  /*42c0*/  MOV R106, R137 ;  /* 0x00000089006a7202 */ /* 0x000fca0000000f00 */
[----:B------:R-:W-:-:S05]  /*42d0*/  FADD.FTZ R106, R105, R106 ;  /* 0x0000006a696a7221 */ /* 0x000fca0000010000 */
[----:B------:R-:W-:-:S07]  /*42e0*/  MOV R139, R106 ;  /* 0x0000006a008b7202 */ /* 0x000fce0000000f00 */
[----:B------:R-:W-:Y:S05]  /*42f0*/  WARPSYNC.COLLECTIVE R138, `(.L_x_22673) ;  /* 0x000000008a087348 */ /* 0x000fea0003c00000 */
[----:B------:R0:W1:Y:S02]  /*4300*/  SHFL.BFLY P6, R137, R139, R140, R141 ;  /* 0x0c00008c8b897389 */ /* 0x00006400000c008d */
[----:B01----:R-:W-:Y:S05]  /*4310*/  ENDCOLLECTIVE ;  /* 0x000000000000791b */ /* 0x003fea0003800000 */
.L_x_22673:
[----:B------:R-:W-:Y:S01]  /*4320*/  HFMA2 R140, -RZ, RZ, 0, 4.76837158203125e-07 ;  /* 0x00000008ff8c7431 */ /* 0x000fe200000001ff */
[----:B------:R-:W-:-:S05]  /*4330*/  MOV R107, R137 ;  /* 0x00000089006b7202 */ /* 0x000fca0000000f00 */
[----:B------:R-:W-:-:S05]  /*4340*/  FADD.FTZ R107, R106, R107 ;  /* 0x0000006b6a6b7221 */ /* 0x000fca0000010000 */
[----:B------:R-:W-:-:S07]  /*4350*/  MOV R139, R107 ;  /* 0x0000006b008b7202 */ /* 0x000fce0000000f00 */
[----:B------:R-:W-:Y:S05]  /*4360*/  WARPSYNC.COLLECTIVE R138, `(.L_x_22674) ;  /* 0x000000008a087348 */ /* 0x000fea0003c00000 */
[----:B------:R0:W1:Y:S02]  /*4370*/  SHFL.BFLY P6, R137, R139, R140, R141 ;  /* 0x0c00008c8b897389 */ /* 0x00006400000c008d */
[----:B01----:R-:W-:Y:S05]  /*4380*/  ENDCOLLECTIVE ;  /* 0x000000000000791b */ /* 0x003fea0003800000 */
.L_x_22674:
[----:B------:R-:W-:Y:S01]  /*4390*/  HFMA2 R140, -RZ, RZ, 0, 9.5367431640625e-07 ;  /* 0x00000010ff8c7431 */ /* 0x000fe200000001ff */
[----:B------:R-:W-:-:S05]  /*43a0*/  MOV R134, R137 ;  /* 0x0000008900867202 */ /* 0x000fca0000000f00 */
[----:B------:R-:W-:-:S05]  /*43b0*/  FADD.FTZ R136, R107, R134 ;  /* 0x000000866b887221 */ /* 0x000fca0000010000 */
[----:B------:R-:W-:-:S07]  /*43c0*/  MOV R139, R136 ;  /* 0x00000088008b7202 */ /* 0x000fce0000000f00 */
[----:B------:R-:W-:Y:S05]  /*43d0*/  WARPSYNC.COLLECTIVE R138, `(.L_x_22675) ;  /* 0x000000008a087348 */ /* 0x000fea0003c00000 */
[----:B------:R0:W1:Y:S02]  /*43e0*/  SHFL.BFLY P6, R137, R139, R140, R141 ;  /* 0x0c00008c8b897389 */ /* 0x00006400000c008d */
[----:B01----:R-:W-:Y:S05]  /*43f0*/  ENDCOLLECTIVE ;  /* 0x000000000000791b */ /* 0x003fea0003800000 */
.L_x_22675:
[----:B------:R-:W-:Y:S05]  /*4400*/  BRA `(.L_x_22676) ;  /* 0xffffffe8006c7947 */ /* 0x000fea000383ffff */
.L_x_22677:
        /* <DEDUP_REMOVED lines=15> */
.L_x_45848:


//--------------------- .text._ZN10layer_norm13ln_fwd_kernelINS_13Kernel_traitsIf6__halfS2_S2_fjLj1280ELj1ELj4ELj1ELj16ENS_18Kernel_traits_baseILj1280EfS2_S2_S2_fjLj128EEEEELb0ELb0ELb0ELb1EEEvNS_9FwdParamsE --------------------------
	.section	.text._ZN10layer_norm13ln_fwd_kernelINS_13Kernel_traitsIf6__halfS2_S2_fjLj1280ELj1ELj4ELj1ELj16ENS_18Kernel_traits_baseILj1280EfS2_S2_S2_fjLj128EEEEELb0ELb0ELb0ELb1EEEvNS_9FwdParamsE,"ax",@progbits
	.align	128
        .global         _ZN10layer_norm13ln_fwd_kernelINS_13Kernel_traitsIf6__halfS2_S2_fjLj1280ELj1ELj4ELj1ELj16ENS_18Kernel_traits_baseILj1280EfS2_S2_S2_fjLj128EEEEELb0ELb0ELb0ELb1EEEvNS_9FwdParamsE
        .type           _ZN10layer_norm13ln_fwd_kernelINS_13Kernel_traitsIf6__halfS2_S2_fjLj1280ELj1ELj4ELj1ELj16ENS_18Kernel_traits_baseILj1280EfS2_S2_S2_fjLj128EEEEELb0ELb0ELb0ELb1EEEvNS_9FwdParamsE,@function
        .size           _ZN10layer_norm13ln_fwd_kernelINS_13Kernel_traitsIf6__halfS2_S2_fjLj1280ELj1ELj4ELj1ELj16ENS_18Kernel_traits_baseILj1280EfS2_S2_S2_fjLj128EEEEELb0ELb0ELb0ELb1EEEvNS_9FwdParamsE,(.L_x_45849 - _ZN10layer_norm13ln_fwd_kernelINS_13Kernel_traitsIf6__halfS2_S2_fjLj1280ELj1ELj4ELj1ELj16ENS_18Kernel_traits_baseILj1280EfS2_S2_S2_fjLj128EEEEELb0ELb0ELb0ELb1EEEvNS_9FwdParamsE)
        .other          _ZN10layer_norm13ln_fwd_kernelINS_13Kernel_traitsIf6__halfS2_S2_fjLj1280ELj1ELj4ELj1ELj16ENS_18Kernel_traits_baseILj1280EfS2_S2_S2_fjLj128EEEEELb0ELb0ELb0ELb1EEEvNS_9FwdParamsE,@"STO_CUDA_ENTRY STV_DEFAULT"
_ZN10layer_norm13ln_fwd_kernelINS_13Kernel_traitsIf6__halfS2_S2_fjLj1280ELj1ELj4ELj1ELj16ENS_18Kernel_traits_baseILj1280EfS2_S2_S2_fjLj128EEEEELb0ELb0ELb0ELb1EEEvNS_9FwdParamsE:
.text._ZN10layer_norm13ln_fwd_kernelINS_13Kernel_traitsIf6__halfS2_S2_fjLj1280ELj1ELj4ELj1ELj16ENS_18Kernel_traits_baseILj1280EfS2_S2_S2_fjLj128EEEEELb0ELb0ELb0ELb1EEEvNS_9FwdParamsE:
        /* <DEDUP_REMOVED lines=41> */
.L_x_22678:
        /* <DEDUP_REMOVED lines=32> */
.L_x_22679:
        /* <DEDUP_REMOVED lines=10> */
.L_x_22696:
        /* <DEDUP_REMOVED lines=14> */
[----:B------:R-:W-:Y:S02]  /*0610*/  HFMA2 R0, -RZ, RZ, 1.875, 0 ;  /* 0x3f800000ff007431 */ /* 0x000fe400000001ff */
[----:B---3--:R-:W-:-:S06]  /*0620*/  @P1 HADD2.F32 R0, -RZ, R92.H0_H0 ;  /* 0x2000005cff001230 */ /* 0x008fcc0000004100 */
        /* <DEDUP_REMOVED lines=33> */
.L_x_22680:
[----:B----4-:R-:W-:-:S04]  /*0840*/  UISETP.NE.U32.AND UP1, UPT, UR10, URZ, UPT ;  /* 0x000000ff0a00728c */ /* 0x010fc8000bf25070 */
        /* <DEDUP_REMOVED lines=22> */
[----:B------:R-:W-:Y:S01]  /*09b0*/  F2FP.F16.F32.PACK_AB R87, R105, R106 ;  /* 0x0000006a6957723e */ /* 0x000fe200000000ff */
[----:B------:R-:W-:Y:S06]  /*09c0*/  BRA `(.L_x_22681) ;  /* 0x0000000000407947 */ /* 0x000fec0003800000 */
.L_x_22682:
        /* <DEDUP_REMOVED lines=14> */
[----:B------:R-:W-:-:S02]  /*0ab0*/  FMUL.FTZ R104, R95, R0 ;  /* 0x000000005f687220 */ /* 0x000fc40000410000 */
[----:B------:R-:W-:-:S07]  /*0ac0*/  FMUL.FTZ R105, R91, R0 ;  /* 0x000000005b697220 */ /* 0x000fce0000410000 */
.L_x_22681:
        /* <DEDUP_REMOVED lines=39> */
.L_x_22683:
[----:B----4-:R-:W-:-:S04]  /*0d40*/  UISETP.NE.U32.AND UP1, UPT, UR10, URZ, UPT ;  /* 0x000000ff0a00728c */ /* 0x010fc8000bf25070 */
[----:B------:R-:W-:-:S09]  /*0d50*/  UISETP.NE.AND.EX UP1, UPT, UR11, URZ, UPT, UP1 ;  /* 0x000000ff0b00728c */ /* 0x000fd2000bf25310 */
[----:B------:R-:W-:Y:S05]  /*0d60*/  BRA.U UP1, `(.L_x_22685) ;  /* 0x0000000101447547 */ /* 0x000fea000b800000 */
[--C-:B-----5:R-:W-:Y:S02]  /*0d70*/  HADD2.F32 R95, -RZ, R90.reuse.H0_H0 ;  /* 0x2000005aff5f7230 */ /* 0x120fe40000004100 */
[----:B------:R-:W-:Y:S02]  /*0d80*/  HADD2.F32 R99, -RZ, R89.H0_H0 ;  /* 0x20000059ff637230 */ /* 0x000fe40000004100 */
[----:B------:R-:W-:Y:S02]  /*0d90*/  HADD2.F32 R97, -RZ, R90.H1_H1 ;  /* 0x3000005aff617230 */ /* 0x000fe40000004100 */
[-C--:B------:R-:W-:Y:S01]  /*0da0*/  FMUL.FTZ R98, R95, R0.reuse ;  /* 0x000000005f627220 */ /* 0x080fe20000410000 */
[----:B------:R-:W-:Y:S02]  /*0db0*/  HADD2.F32 R115, -RZ, R91.H0_H0 ;  /* 0x2000005bff737230 */ /* 0x000fe40000004100 */
[----:B------:R-:W-:Y:S01]  /*0dc0*/  FMUL.FTZ R99, R99, R0 ;  /* 0x0000000063637220 */ /* 0x000fe20000410000 */
[----:B------:R-:W-:-:S02]  /*0dd0*/  HADD2.F32 R101, -RZ, R88.H0_H0 ;  /* 0x20000058ff657230 */ /* 0x000fc40000004100 */
[-C--:B------:R-:W-:Y:S01]  /*0de0*/  FMUL.FTZ R95, R97, R0.reuse ;  /* 0x00000000615f7220 */ /* 0x080fe20000410000 */
[----:B0-----:R-:W-:Y:S02]  /*0df0*/  HADD2.F32 R93, -RZ, R88.H1_H1 ;  /* 0x30000058ff5d7230 */ /* 0x001fe40000004100 */
        /* <DEDUP_REMOVED lines=8> */
.L_x_22685:
[----:B-----5:R-:W-:Y:S02]  /*0e80*/  HADD2.F32 R99, -RZ, R89.H0_H0 ;  /* 0x20000059ff637230 */ /* 0x020fe40000004100 */
[----:B------:R-:W-:Y:S02]  /*0e90*/  HADD2.F32 R97, -RZ, R91.H0_H0 ;  /* 0x2000005bff617230 */ /* 0x000fe40000004100 */
[--C-:B------:R-:W-:Y:S02]  /*0ea0*/  HADD2.F32 R101, -RZ, R88.reuse.H0_H0 ;  /* 0x20000058ff657230 */ /* 0x100fe40000004100 */
[-C--:B------:R-:W-:Y:S01]  /*0eb0*/  FMUL.FTZ R99, R99, R0.reuse ;  /* 0x0000000063637220 */ /* 0x080fe20000410000 */
        /* <DEDUP_REMOVED lines=16> */
.L_x_22684:
        /* <DEDUP_REMOVED lines=39> */
.L_x_22686:
[----:B----4-:R-:W-:-:S04]  /*1230*/  UISETP.NE.U32.AND UP1, UPT, UR10, URZ, UPT ;  /* 0x000000ff0a00728c */ /* 0x010fc8000bf25070 */
[----:B------:R-:W-:-:S09]  /*1240*/  UISETP.NE.AND.EX UP1, UPT, UR11, URZ, UPT, UP1 ;  /* 0x000000ff0b00728c */ /* 0x000fd2000bf25310 */
[----:B------:R-:W-:Y:S05]  /*1250*/  BRA.U UP1, `(.L_x_22688) ;  /* 0x0000000101447547 */ /* 0x000fea000b800000 */
        /* <DEDUP_REMOVED lines=17> */
.L_x_22688:
        /* <DEDUP_REMOVED lines=20> */
.L_x_22687:
        /* <DEDUP_REMOVED lines=33> */
[-C--:B------:R-:W-:Y:S01]  /*16c0*/  FFMA.FTZ R129, R129, R0.reuse, R90 ;  /* 0x0000000081817223 */ /* 0x080fe2000001005a */
[----:B------:R-:W-:Y:S01]  /*16d0*/  F2FP.F16.F32.PACK_AB R85, R120, R135 ;  /* 0x000000877855723e */ /* 0x000fe200000000ff */
[----:B------:R-:W-:Y:S01]  /*16e0*/  FFMA.FTZ R124, R91, R0, R124 ;  /* 0x000000005b7c7223 */ /* 0x000fe2000001007c */
[----:B------:R-:W-:-:S04]  /*16f0*/  F2FP.F16.F32.PACK_AB R86, R127, R122 ;  /* 0x0000007a7f56723e */ /* 0x000fc800000000ff */
[----:B------:R-:W-:Y:S01]  /*1700*/  F2FP.F16.F32.PACK_AB R87, R124, R129 ;  /* 0x000000817c57723e */ /* 0x000fe200000000ff */
[----:B------:R-:W-:Y:S06]  /*1710*/  BRA `(.L_x_22690) ;  /* 0x0000000000a07947 */ /* 0x000fec0003800000 */
.L_x_22689:
        /* <DEDUP_REMOVED lines=20> */
.L_x_22691:
[----:B-----5:R-:W-:Y:S02]  /*1860*/  HADD2.F32 R135, -RZ, R89.H0_H0 ;  /* 0x20000059ff877230 */ /* 0x020fe40000004100 */
[----:B------:R-:W-:Y:S02]  /*1870*/  HADD2.F32 R129, -RZ, R91.H0_H0 ;  /* 0x2000005bff817230 */ /* 0x000fe40000004100 */
[--C-:B0-----:R-:W-:Y:S02]  /*1880*/  HADD2.F32 R85, -RZ, R88.reuse.H0_H0 ;  /* 0x20000058ff557230 */ /* 0x101fe40000004100 */
        /* <DEDUP_REMOVED lines=17> */
.L_x_22690:
        /* <DEDUP_REMOVED lines=39> */
.L_x_22692:
[----:B----4-:R-:W-:-:S04]  /*1c10*/  UISETP.NE.U32.AND UP0, UPT, UR10, URZ, UPT ;  /* 0x000000ff0a00728c */ /* 0x010fc8000bf05070 */
[----:B------:R-:W-:-:S09]  /*1c20*/  UISETP.NE.AND.EX UP0, UPT, UR11, URZ, UPT, UP0 ;  /* 0x000000ff0b00728c */ /* 0x000fd2000bf05300 */
[----:B------:R-:W-:Y:S05]  /*1c30*/  BRA.U UP0, `(.L_x_22694) ;  /* 0x0000000100447547 */ /* 0x000fea000b800000 */
[--C-:B0----5:R-:W-:Y:S02]  /*1c40*/  HADD2.F32 R115, -RZ, R91.reuse.H0_H0 ;  /* 0x2000005bff737230 */ /* 0x121fe40000004100 */
[----:B------:R-:W-:Y:S02]  /*1c50*/  HADD2.F32 R143, -RZ, R91.H1_H1 ;  /* 0x3000005bff8f7230 */ /* 0x000fe40000004100 */
[----:B------:R-:W-:Y:S02]  /*1c60*/  HADD2.F32 R91, -RZ, R89.H0_H0 ;  /* 0x20000059ff5b7230 */ /* 0x000fe40000004100 */
[-C--:B------:R-:W-:Y:S01]  /*1c70*/  FMUL.FTZ R130, R115, R0.reuse ;  /* 0x0000000073827220 */ /* 0x080fe20000410000 */
[--C-:B------:R-:W-:Y:S02]  /*1c80*/  HADD2.F32 R3, -RZ, R88.reuse.H0_H0 ;  /* 0x20000058ff037230 */ /* 0x100fe40000004100 */
[----:B------:R-:W-:Y:S01]  /*1c90*/  FMUL.FTZ R115, R143, R0 ;  /* 0x000000008f737220 */ /* 0x000fe20000410000 */
[----:B------:R-:W-:-:S02]  /*1ca0*/  HADD2.F32 R139, -RZ, R88.H1_H1 ;  /* 0x30000058ff8b7230 */ /* 0x000fc40000004100 */
[----:B------:R-:W-:Y:S02]  /*1cb0*/  HADD2.F32 R89, -RZ, R89.H1_H1 ;  /* 0x30000059ff597230 */ /* 0x000fe40000004100 */
[-C--:B------:R-:W-:Y:S01]  /*1cc0*/  FMUL.FTZ R132, R3, R0.reuse ;  /* 0x0000000003847220 */ /* 0x080fe20000410000 */
[--C-:B------:R-:W-:Y:S02]  /*1cd0*/  HADD2.F32 R137, -RZ, R90.reuse.H0_H0 ;  /* 0x2000005aff897230 */ /* 0x100fe40000004100 */
[-C--:B------:R-:W-:Y:S01]  /*1ce0*/  FMUL.FTZ R139, R139, R0.reuse ;  /* 0x000000008b8b7220 */ /* 0x080fe20000410000 */
[----:B------:R-:W-:Y:S02]  /*1cf0*/  HADD2.F32 R141, -RZ, R90.H1_H1 ;  /* 0x3000005aff8d7230 */ /* 0x000fe40000004100 */
[-C--:B------:R-:W-:Y:S01]  /*1d00*/  FMUL.FTZ R90, R91, R0.reuse ;  /* 0x000000005b5a7220 */ /* 0x080fe20000410000 */
[-C--:B------:R-:W-:Y:S01]  /*1d10*/  FMUL.FTZ R91, R89, R0.reuse ;  /* 0x00000000595b7220 */ /* 0x080fe20000410000 */
[-C--:B------:R-:W-:Y:S01]  /*1d20*/  FMUL.FTZ R137, R137, R0.reuse ;  /* 0x0000000089897220 */ /* 0x080fe20000410000 */
[----:B------:R-:W-:Y:S01]  /*1d30*/  FMUL.FTZ R114, R141, R0 ;  /* 0x000000008d727220 */ /* 0x000fe20000410000 */
[----:B------:R-:W-:Y:S06]  /*1d40*/  BRA `(.L_x_22693) ;  /* 0x0000000000507947 */ /* 0x000fec0003800000 */
.L_x_22694:
        /* <DEDUP_REMOVED lines=14> */
[----:B------:R-:W-:Y:S01]  /*1e30*/  FMUL.FTZ R137, R137, R0 ;  /* 0x0000000089897220 */ /* 0x000fe20000410000 */
[----:B------:R-:W-:Y:S01]  /*1e40*/  F2FP.F16.F32.PACK_AB R84, R139, R132 ;  /* 0x000000848b54723e */ /* 0x000fe200000000ff */
[----:B------:R-:W-:Y:S01]  /*1e50*/  FMUL.FTZ R114, R87, R0 ;  /* 0x0000000057727220 */ /* 0x000fe20000410000 */
[----:B------:R-:W-:-:S02]  /*1e60*/  F2FP.F16.F32.PACK_AB R87, R115, R130 ;  /* 0x000000827357723e */ /* 0x000fc400000000ff */
[----:B------:R-:W-:Y:S02]  /*1e70*/  F2FP.F16.F32.PACK_AB R85, R91, R90 ;  /* 0x0000005a5b55723e */ /* 0x000fe400000000ff */
[----:B------:R-:W-:-:S07]  /*1e80*/  F2FP.F16.F32.PACK_AB R86, R114, R137 ;  /* 0x000000897256723e */ /* 0x000fce00000000ff */
.L_x_22693:
        /* <DEDUP_REMOVED lines=147> */
.L_x_22708:
        /* <DEDUP_REMOVED lines=82> */
[----:B------:R-:W-:Y:S01]  /*2ce0*/  F2FP.F16.F32.PACK_AB R88, R100, R111 ;  /* 0x0000006f6458723e */ /* 0x000fe200000000ff */
[----:B------:R-:W-:Y:S01]  /*2cf0*/  FFMA.FTZ R93, R115, R74, R34 ;  /* 0x0000004a735d7223 */ /* 0x000fe20000010022 */
[----:B------:R-:W-:Y:S01]  /*2d00*/  F2FP.F16.F32.PACK_AB R95, R2, R95 ;  /* 0x0000005f025f723e */ /* 0x000fe200000000ff */
[----:B------:R-:W-:Y:S01]  /*2d10*/  FFMA.FTZ R2, R94, R75, R35 ;  /* 0x0000004b5e027223 */ /* 0x000fe20000010023 */
[----:B------:R-:W-:Y:S01]  /*2d20*/  F2FP.F16.F32.PACK_AB R90, R3, R90 ;  /* 0x0000005a035a723e */ /* 0x000fe200000000ff */
[----:B------:R-:W-:Y:S01]  /*2d30*/  FFMA.FTZ R94, R129, R68, R28 ;  /* 0x00000044815e7223 */ /* 0x000fe2000001001c */
[----:B------:R-:W-:Y:S01]  /*2d40*/  FFMA.FTZ R3, R148, R69, R29 ;  /* 0x0000004594037223 */ /* 0x000fe2000001001d */
[----:B------:R-:W-:Y:S01]  /*2d50*/  FFMA.FTZ R100, R125, R64, R24 ;  /* 0x000000407d647223 */ /* 0x000fe20000010018 */
[C---:B------:R-:W-:Y:S01]  /*2d60*/  FMUL.FTZ R109, R143.reuse, R109 ;  /* 0x0000006d8f6d7220 */ /* 0x040fe20000410000 */
[C---:B------:R-:W-:Y:S01]  /*2d70*/  FMUL.FTZ R102, R143.reuse, R102 ;  /* 0x000000668f667220 */ /* 0x040fe20000410000 */
[----:B------:R-:W-:Y:S01]  /*2d80*/  F2FP.F16.F32.PACK_AB R93, R2, R93 ;  /* 0x0000005d025d723e */ /* 0x000fe200000000ff */
[----:B------:R-:W-:Y:S01]  /*2d90*/  FMUL.FTZ R101, R143, R101 ;  /* 0x000000658f657220 */ /* 0x000fe20000410000 */
[----:B------:R-:W-:Y:S01]  /*2da0*/  F2FP.F16.F32.PACK_AB R94, R3, R94 ;  /* 0x0000005e035e723e */ /* 0x000fe200000000ff */
[----:B------:R-:W-:Y:S01]  /*2db0*/  FFMA.FTZ R3, R110, R65, R25 ;  /* 0x000000416e037223 */ /* 0x000fe20000010019 */
[----:B------:R-:W-:Y:S01]  /*2dc0*/  FFMA.FTZ R109, R109, R82, R42 ;  /* 0x000000526d6d7223 */ /* 0x000fe2000001002a */
[----:B------:R-:W-:Y:S01]  /*2dd0*/  FFMA.FTZ R102, R102, R83, R43 ;  /* 0x0000005366667223 */ /* 0x000fe2000001002b */
[C---:B------:R-:W-:Y:S01]  /*2de0*/  FMUL.FTZ R92, R143.reuse, R92 ;  /* 0x0000005c8f5c7220 */ /* 0x040fe20000410000 */
[----:B------:R-:W-:Y:S01]  /*2df0*/  FMUL.FTZ R121, R143, R121 ;  /* 0x000000798f797220 */ /* 0x000fe20000410000 */
[----:B------:R-:W-:Y:S01]  /*2e00*/  F2FP.F16.F32.PACK_AB R100, R3, R100 ;  /* 0x000000640364723e */ /* 0x000fe200000000ff */
[----:B------:R-:W-:Y:S01]  /*2e10*/  FMUL.FTZ R154, R143, R118 ;  /* 0x000000768f9a7220 */ /* 0x000fe20000410000 */
[----:B------:R-:W0:Y:S01]  /*2e20*/  LDC.64 R2, c[0x0][0x380] ;  /* 0x0000e000ff027b82 */ /* 0x000e220000000a00 */
[----:B------:R-:W-:Y:S01]  /*2e30*/  F2FP.F16.F32.PACK_AB R89, R102, R109 ;  /* 0x0000006d6659723e */ /* 0x000fe200000000ff */
        /* <DEDUP_REMOVED lines=24> */
[----:B------:R-:W-:Y:S01]  /*2fc0*/  F2FP.F16.F32.PACK_AB R92, R92, R101 ;  /* 0x000000655c5c723e */ /* 0x000fe200000000ff */
[----:B------:R-:W-:Y:S01]  /*2fd0*/  FFMA.FTZ R103, R137, R62, R22 ;  /* 0x0000003e89677223 */ /* 0x000fe20000010016 */
[----:B------:R-:W-:Y:S01]  /*2fe0*/  FFMA.FTZ R154, R154, R63, R23 ;  /* 0x0000003f9a9a7223 */ /* 0x000fe20000010017 */
[----:B------:R-:W-:Y:S01]  /*2ff0*/  F2FP.F16.F32.PACK_AB R102, R107, R102 ;  /* 0x000000666b66723e */ /* 0x000fe200000000ff */
        /* <DEDUP_REMOVED lines=18> */
[----:B------:R-:W-:-:S02]  /*3120*/  F2FP.F16.F32.PACK_AB R91, R106, R91 ;  /* 0x0000005b6a5b723e */ /* 0x000fc400000000ff */
[----:B------:R-:W-:Y:S02]  /*3130*/  F2FP.F16.F32.PACK_AB R103, R154, R103 ;  /* 0x000000679a67723e */ /* 0x000fe400000000ff */
        /* <DEDUP_REMOVED lines=12> */
[----:B------:R-:W-:Y:S02]  /*3200*/  F2FP.F16.F32.PACK_AB R124, R138, R135 ;  /* 0x000000878a7c723e */ /* 0x000fe400000000ff */
[----:B0-----:R-:W-:-:S03]  /*3210*/  LEA R108, R2, R108, 0x2 ;  /* 0x0000006c026c7211 */ /* 0x001fc600078e10ff */
[----:B------:R1:W-:Y:S01]  /*3220*/  STG.E.128 desc[UR6][R116.64], R124 ;  /* 0x0000007c74007986 */ /* 0x0003e2000c101d06 */
[----:B------:R-:W-:-:S13]  /*3230*/  ISETP.GE.AND P2, PT, R108, R3, PT ;  /* 0x000000036c00720c */ /* 0x000fda0003f46270 */
[----:B------:R-:W-:Y:S05]  /*3240*/  @!P2 BRA `(.L_x_22696) ;  /* 0xffffffd000b8a947 */ /* 0x000fea000383ffff */
[----:B----4-:R-:W-:Y:S05]  /*3250*/  EXIT ;  /* 0x000000000000794d */ /* 0x010fea0003800000 */
.L_x_22695:
        /* <DEDUP_REMOVED lines=8> */
.L_x_22698:
[----:B------:R-:W-:Y:S05]  /*32e0*/  BSYNC B0 ;  /* 0x0000000000007941 */ /* 0x000fea0003800000 */
.L_x_22697:
        /* <DEDUP_REMOVED lines=9> */
.L_x_22699:
[----:B------:R-:W-:Y:S01]  /*3380*/  HFMA2 R136, -RZ, RZ, 0, 2.384185791015625e-07 ;  /* 0x00000004ff887431 */ /* 0x000fe200000001ff */
[----:B------:R-:W-:-:S05]  /*3390*/  MOV R2, R143 ;  /* 0x0000008f00027202 */ /* 0x000fca0000000f00 */
[----:B------:R-:W-:-:S05]  /*33a0*/  FADD.FTZ R88, R3, R2 ;  /* 0x0000000203587221 */ /* 0x000fca0000010000 */
[----:B------:R-:W-:-:S07]  /*33b0*/  MOV R145, R88 ;  /* 0x0000005800917202 */ /* 0x000fce0000000f00 */
[----:B------:R-:W-:Y:S05]  /*33c0*/  WARPSYNC.COLLECTIVE R134, `(.L_x_22700) ;  /* 0x0000000086087348 */ /* 0x000fea0003c00000 */
[----:B------:R0:W1:Y:S02]  /*33d0*/  SHFL.BFLY P3, R143, R145, R136, R147 ;  /* 0x0c000088918f7389 */ /* 0x0000640000060093 */
[----:B01----:R-:W-:Y:S05]  /*33e0*/  ENDCOLLECTIVE ;  /* 0x000000000000791b */ /* 0x003fea0003800000 */
.L_x_22700:
[----:B------:R-:W-:Y:S01]  /*33f0*/  HFMA2 R136, -RZ, RZ, 0, 4.76837158203125e-07 ;  /* 0x00000008ff887431 */ /* 0x000fe200000001ff */
[----:B------:R-:W-:-:S05]  /*3400*/  MOV R89, R143 ;  /* 0x0000008f00597202 */ /* 0x000fca0000000f00 */
[----:B------:R-:W-:-:S05]  /*3410*/  FADD.FTZ R89, R88, R89 ;  /* 0x0000005958597221 */ /* 0x000fca0000010000 */
[----:B------:R-:W-:-:S07]  /*3420*/  MOV R145, R89 ;  /* 0x0000005900917202 */ /* 0x000fce0000000f00 */
[----:B------:R-:W-:Y:S05]  /*3430*/  WARPSYNC.COLLECTIVE R134, `(.L_x_22701) ;  /* 0x0000000086087348 */ /* 0x000fea0003c00000 */
[----:B------:R0:W1:Y:S02]  /*3440*/  SHFL.BFLY P3, R143, R145, R136, R147 ;  /* 0x0c000088918f7389 */ /* 0x0000640000060093 */
[----:B01----:R-:W-:Y:S05]  /*3450*/  ENDCOLLECTIVE ;  /* 0x000000000000791b */ /* 0x003fea0003800000 */
.L_x_22701:
        /* <DEDUP_REMOVED lines=8> */
.L_x_22702:
        /* <DEDUP_REMOVED lines=88> */
.L_x_22703:
[----:B------:R-:W-:Y:S01]  /*3a60*/  HFMA2 R136, -RZ, RZ, 0, 1.1920928955078125e-07 ;  /* 0x00000002ff887431 */ /* 0x000fe200000001ff */
[----:B------:R-:W-:-:S05]  /*3a70*/  MOV R3, R143 ;  /* 0x0000008f00037202 */ /* 0x000fca0000000f00 */
[----:B------:R-:W-:-:S05]  /*3a80*/  FADD.FTZ R3, R0, R3 ;  /* 0x0000000300037221 */ /* 0x000fca0000010000 */
[----:B------:R-:W-:-:S07]  /*3a90*/  MOV R145, R3 ;  /* 0x0000000300917202 */ /* 0x000fce0000000f00 */
[----:B------:R-:W-:Y:S05]  /*3aa0*/  WARPSYNC.COLLECTIVE R134, `(.L_x_22704) ;  /* 0x0000000086087348 */ /* 0x000fea0003c00000 */
[----:B------:R0:W1:Y:S02]  /*3ab0*/  SHFL.BFLY P3, R143, R145, R136, R147 ;  /* 0x0c000088918f7389 */ /* 0x0000640000060093 */
[----:B01----:R-:W-:Y:S05]  /*3ac0*/  ENDCOLLECTIVE ;  /* 0x000000000000791b */ /* 0x003fea0003800000 */
.L_x_22704:
[----:B------:R-:W-:Y:S01]  /*3ad0*/  HFMA2 R136, -RZ, RZ, 0, 2.384185791015625e-07 ;  /* 0x00000004ff887431 */ /* 0x000fe200000001ff */
[----:B------:R-:W-:-:S05]  /*3ae0*/  MOV R88, R143 ;  /* 0x0000008f00587202 */ /* 0x000fca0000000f00 */
[----:B------:R-:W-:-:S05]  /*3af0*/  FADD.FTZ R88, R3, R88 ;  /* 0x0000005803587221 */ /* 0x000fca0000010000 */
[----:B------:R-:W-:-:S07]  /*3b00*/  MOV R145, R88 ;  /* 0x0000005800917202 */ /* 0x000fce0000000f00 */
[----:B------:R-:W-:Y:S05]  /*3b10*/  WARPSYNC.COLLECTIVE R134, `(.L_x_22705) ;  /* 0x0000000086087348 */ /* 0x000fea0003c00000 */
[----:B------:R0:W1:Y:S02]  /*3b20*/  SHFL.BFLY P3, R143, R145, R136, R147 ;  /* 0x0c000088918f7389 */ /* 0x0000640000060093 */
[----:B01----:R-:W-:Y:S05]  /*3b30*/  ENDCOLLECTIVE ;  /* 0x000000000000791b */ /* 0x003fea0003800000 */
.L_x_22705:
[----:B------:R-:W-:Y:S01]  /*3b40*/  HFMA2 R136, -RZ, RZ, 0, 4.76837158203125e-07 ;  /* 0x00000008ff887431 */ /* 0x000fe200000001ff */
[----:B------:R-:W-:-:S05]  /*3b50*/  MOV R89, R143 ;  /* 0x0000008f00597202 */ /* 0x000fca0000000f00 */
[----:B------:R-:W-:-:S05]  /*3b60*/  FADD.FTZ R89, R88, R89 ;  /* 0x0000005958597221 */ /* 0x000fca0000010000 */
[----:B------:R-:W-:-:S07]  /*3b70*/  MOV R145, R89 ;  /* 0x0000005900917202 */ /* 0x000fce0000000f00 */
[----:B------:R-:W-:Y:S05]  /*3b80*/  WARPSYNC.COLLECTIVE R134, `(.L_x_22706) ;  /* 0x0000000086087348 */ /* 0x000fea0003c00000 */
[----:B------:R0:W1:Y:S02]  /*3b90*/  SHFL.BFLY P3, R143, R145, R136, R147 ;  /* 0x0c000088918f7389 */ /* 0x0000640000060093 */
[----:B01----:R-:W-:Y:S05]  /*3ba0*/  ENDCOLLECTIVE ;  /* 0x000000000000791b */ /* 0x003fea0003800000 */
.L_x_22706:
[----:B------:R-:W-:Y:S01]  /*3bb0*/  HFMA2 R136, -RZ, RZ, 0, 9.5367431640625e-07 ;  /* 0x00000010ff887431 */ /* 0x000fe200000001ff */
[----:B------:R-:W-:-:S05]  /*3bc0*/  MOV R128, R143 ;  /* 0x0000008f00807202 */ /* 0x000fca0000000f00 */
[----:B------:R-:W-:-:S05]  /*3bd0*/  FADD.FTZ R128, R89, R128 ;  /* 0x0000008059807221 */ /* 0x000fca0000010000 */
[----:B------:R-:W-:-:S07]  /*3be0*/  MOV R145, R128 ;  /* 0x0000008000917202 */ /* 0x000fce0000000f00 */
[----:B------:R-:W-:Y:S05]  /*3bf0*/  WARPSYNC.COLLECTIVE R134, `(.L_x_22707) ;  /* 0x0000000086087348 */ /* 0x000fea0003c00000 */
[----:B------:R0:W1:Y:S02]  /*3c00*/  SHFL.BFLY P3, R143, R145, R136, R147 ;  /* 0x0c000088918f7389 */ /* 0x0000640000060093 */
[----:B01----:R-:W-:Y:S05]  /*3c10*/  ENDCOLLECTIVE ;  /* 0x000000000000791b */ /* 0x003fea0003800000 */
.L_x_22707:
[----:B------:R-:W-:Y:S05]  /*3c20*/  BRA `(.L_x_22708) ;  /* 0xffffffe800e47947 */ /* 0x000fea000383ffff */
.L_x_22709:
        /* <DEDUP_REMOVED lines=13> */
.L_x_45849:


//--------------------- .text._ZN10layer_norm13ln_fwd_kernelINS_13Kernel_traitsIf6__halfS2_S2_fjLj1280ELj1ELj4ELj1ELj16ENS_18Kernel_traits_baseILj1280EfS2_S2_S2_fjLj128EEEEELb0ELb0ELb1ELb0EEEvNS_9FwdParamsE --------------------------
	.section	.text._ZN10layer_norm13ln_fwd_kernelINS_13Kernel_traitsIf6__halfS2_S2_fjLj1280ELj1ELj4ELj1ELj16ENS_18Kernel_traits_baseILj1280EfS2_S2_S2_fjLj128EEEEELb0ELb0ELb1ELb0EEEvNS_9FwdParamsE,"ax",@progbits
	.align	128
        .global         _ZN10layer_norm13ln_fwd_kernelINS_13Kernel_traitsIf6__halfS2_S2_fjLj1280ELj1ELj4ELj1ELj16ENS_18Kernel_traits_baseILj1280EfS2_S2_S2_fjLj128EEEEELb0ELb0ELb1ELb0EEEvNS_9FwdParamsE
        .type           _ZN10layer_norm13ln_fwd_kernelINS_13Kernel_traitsIf6__halfS2_S2_fjLj1280ELj1ELj4ELj1ELj16ENS_18Kernel_traits_baseILj1280EfS2_S2_S2_fjLj128EEEEELb0ELb0ELb1ELb0EEEvNS_9FwdParamsE,@function
        .size           _ZN10layer_norm13ln_fwd_kernelINS_13Kernel_traitsIf6__halfS2_S2_fjLj1280ELj1ELj4ELj1ELj16ENS_18Kernel_traits_baseILj1280EfS2_S2_S2_fjLj128EEEEELb0ELb0ELb1ELb0EEEvNS_9FwdParamsE,(.L_x_45850 - _ZN10layer_norm13ln_fwd_kernelINS_13Kernel_traitsIf6__halfS2_S2_fjLj1280ELj1ELj4ELj1ELj16ENS_18Kernel_traits_baseILj1280EfS2_S2_S2_fjLj128EEEEELb0ELb0ELb1ELb0EEEvNS_9FwdParamsE)
        .other          _ZN10layer_norm13ln_fwd_kernelINS_13Kernel_traitsIf6__halfS2_S2_fjLj1280ELj1ELj4ELj1ELj16ENS_18Kernel_traits_baseILj1280EfS2_S2_S2_fjLj128EEEEELb0ELb0ELb1ELb0EEEvNS_9FwdParamsE,@"STO_CUDA_ENTRY STV_DEFAULT"
_ZN10layer_norm13ln_fwd_kernelINS_13Kernel_traitsIf6__halfS2_S2_fjLj1280ELj1ELj4ELj1ELj16ENS_18Kernel_traits_baseILj1280EfS2_S2_S2_fjLj128EEEEELb0ELb0ELb1ELb0EEEvNS_9FwdParamsE:
.text._ZN10layer_norm13ln_fwd_kernelINS_13Kernel_traitsIf6__halfS2_S2_fjLj1280ELj1ELj4ELj1ELj16ENS_18Kernel_traits_baseILj1280EfS2_S2_S2_fjLj128EEEEELb0ELb0ELb1ELb0EEEvNS_9FwdParamsE:
        /* <DEDUP_REMOVED lines=70> */
.L_x_22711:
        /* <DEDUP_REMOVED lines=49> */
.L_x_22712:
[----:B------:R-:W-:Y:S05]  /*0770*/  BSYNC.RECONVERGENT B0 ;  /* 0x0000000000007941 */ /* 0x000fea0003800200 */
.L_x_22710:
[----:B------:R-:W1:Y:S01]  /*0780*/  LDCU UR4, c[0x0][0x384] ;  /* 0x00007080ff0477ac */ /* 0x000e620008000800 */
[----:B------:R-:W2:Y:S01]  /*0790*/  LDCU.U8 UR5, c[0x0][0x410] ;  /* 0x00008200ff0577ac */ /* 0x000ea20008000000 */
[----:B------:R-:W3:Y:S01]  /*07a0*/  LDCU UR10, c[0x0][0x448] ;  /* 0x00008900ff0a77ac */ /* 0x000ee20008000800 */
[----:B------:R-:W4:Y:S01]  /*07b0*/  LDCU.64 UR8, c[0x0][0x3a0] ;  /* 0x00007400ff0877ac */ /* 0x000f220008000a00 */
[----:B-1----:R-:W-:-:S13]  /*07c0*/  ISETP.GE.AND P0, PT, R0, UR4, PT ;  /* 0x0000000400007c0c */ /* 0x002fda000bf06270 */
[----:B--234-:R-:W-:Y:S05]  /*07d0*/  @P0 EXIT ;  /* 0x000000000000094d */ /* 0x01cfea0003800000 */
.L_x_22754:
        /* <DEDUP_REMOVED lines=11> */
[----:B------:R-:W-:Y:S01]  /*0890*/  LEA.HI R134, R137, R134, RZ, 0x3 ;  /* 0x0000008689867211 */ /* 0x000fe200078f18ff */
[----:B------:R-:W-:-:S03]  /*08a0*/  HFMA2 R137, -RZ, RZ, 0, 0 ;  /* 0x00000000ff897431 */ /* 0x000fc600000001ff */
[----:B------:R-:W-:Y:S02]  /*08b0*/  LEA.HI.SX32 R134, R134, R3, 0x1d ;  /* 0x0000000386867211 */ /* 0x000fe400078feaff */
        /* <DEDUP_REMOVED lines=14> */
.L_x_22716:
[----:B------:R-:W-:Y:S05]  /*09a0*/  BSYNC.RECONVERGENT B1 ;  /* 0x0000000000017941 */ /* 0x000fea0003800200 */
.L_x_22715:
[----:B------:R-:W-:-:S04]  /*09b0*/  UISETP.NE.U32.AND UP0, UPT, UR8, URZ, UPT ;  /* 0x000000ff0800728c */ /* 0x000fc8000bf05070 */
[----:B------:R-:W-:-:S09]  /*09c0*/  UISETP.NE.AND.EX UP0, UPT, UR9, URZ, UPT, UP0 ;  /* 0x000000ff0900728c */ /* 0x000fd2000bf05300 */
[----:B------:R-:W-:Y:S05]  /*09d0*/  BRA.U !UP0, `(.L_x_22717) ;  /* 0x0000000108d07547 */ /* 0x000fea000b800000 */
[----:B------:R-:W1:Y:S02]  /*09e0*/  LDC.64 R8, c[0x0][0x3a0] ;  /* 0x0000e800ff087b82 */ /* 0x000e640000000a00 */
[----:B-1----:R-:W-:-:S05]  /*09f0*/  IMAD.WIDE.U32 R8, R134, 0x10, R8 ;  /* 0x0000001086087825 */ /* 0x002fca00078e0008 */
[----:B------:R-:W2:Y:S01]  /*0a00*/  LDG.E.128 R104, desc[UR6][R8.64] ;  /* 0x0000000608687981 */ /* 0x000ea2000c1e1d00 */
[----:B------:R-:W-:-:S13]  /*0a10*/  ISETP.GT.AND P1, PT, R135, RZ, PT ;  /* 0x000000ff8700720c */ /* 0x000fda0003f24270 */
[----:B------:R-:W1:Y:S01]  /*0a20*/  @P1 LDC R139, c[0x0][0x40c] ;  /* 0x00010300ff8b1b82 */ /* 0x000e620000000800 */
        /* <DEDUP_REMOVED lines=11> */
[--C-:B------:R-:W-:Y:S02]  /*0ae0*/  HADD2.F32 R8, -RZ, R105.reuse.H0_H0 ;  /* 0x20000069ff087230 */ /* 0x100fe40000004100 */
[----:B0-----:R-:W-:Y:S02]  /*0af0*/  HADD2.F32 R7, -RZ, R105.H1_H1 ;  /* 0x30000069ff077230 */ /* 0x001fe40000004100 */
[----:B-1----:R-:W-:Y:S01]  /*0b00*/  @P1 FFMA.FTZ R9, R108, R139, R9 ;  /* 0x0000008b6c091223 */ /* 0x002fe20000010009 */
[----:B------:R-:W-:Y:S02]  /*0b10*/  HADD2.F32 R112, -RZ, R106.H0_H0 ;  /* 0x2000006aff707230 */ /* 0x000fe40000004100 */
[----:B---3--:R-:W-:Y:S01]  /*0b20*/  @P1 FFMA.FTZ R8, R111, R141, R8 ;  /* 0x0000008d6f081223 */ /* 0x008fe20000010008 */
[----:B------:R-:W-:Y:S02]  /*0b30*/  HADD2.F32 R109, -RZ, R104.H0_H0 ;  /* 0x20000068ff6d7230 */ /* 0x000fe40000004100 */
[----:B----4-:R-:W-:Y:S01]  /*0b40*/  @P1 FFMA.FTZ R7, R110, R142, R7 ;  /* 0x0000008e6e071223 */ /* 0x010fe20000010007 */
        /* <DEDUP_REMOVED lines=29> */
.L_x_22717:
[----:B------:R-:W1:Y:S01]  /*0d20*/  @P2 LDC R104, c[0x0][0x40c] ;  /* 0x00010300ff682b82 */ /* 0x000e620000000800 */
[--C-:B0----5:R-:W-:Y:S02]  /*0d30*/  @P2 HADD2.F32 R7, -RZ, R20.reuse.H0_H0 ;  /* 0x20000014ff072230 */ /* 0x121fe40000004100 */
[----:B------:R-:W-:Y:S02]  /*0d40*/  HFMA2 R109, -RZ, RZ, 0, 0 ;  /* 0x00000000ff6d7431 */ /* 0x000fe400000001ff */
[----:B------:R-:W-:Y:S01]  /*0d50*/  @P2 HADD2.F32 R105, -RZ, R20.H1_H1 ;  /* 0x30000014ff692230 */ /* 0x000fe20000004100 */
[----:B------:R-:W-:Y:S01]  /*0d60*/  CS2R R8, SRZ ;  /* 0x0000000000087805 */ /* 0x000fe2000001ff00 */
[----:B------:R-:W-:Y:S01]  /*0d70*/  @P2 HADD2.F32 R107, -RZ, R21.H0_H0 ;  /* 0x20000015ff6b2230 */ /* 0x000fe20000004100 */
[----:B------:R-:W-:Y:S01]  /*0d80*/  CS2R R110, SRZ ;  /* 0x00000000006e7805 */ /* 0x000fe2000001ff00 */
[----:B------:R-:W-:Y:S01]  /*0d90*/  @P2 HADD2.F32 R140, -RZ, R23.H1_H1 ;  /* 0x30000017ff8c2230 */ /* 0x000fe20000004100 */
[----:B------:R-:W0:Y:S01]  /*0da0*/  @P2 LDC R106, c[0x0][0x40c] ;  /* 0x00010300ff6a2b82 */ /* 0x000e220000000800 */
[----:B------:R-:W-:-:S07]  /*0db0*/  HFMA2 R112, -RZ, RZ, 0, 0 ;  /* 0x00000000ff707431 */ /* 0x000fce00000001ff */
[----:B------:R-:W2:Y:S08]  /*0dc0*/  @P2 LDC R108, c[0x0][0x40c] ;  /* 0x00010300ff6c2b82 */ /* 0x000eb00000000800 */
[----:B------:R-:W3:Y:S01]  /*0dd0*/  @P2 LDC R139, c[0x0][0x40c] ;  /* 0x00010300ff8b2b82 */ /* 0x000ee20000000800 */
[----:B-1----:R-:W-:Y:S01]  /*0de0*/  @P2 FMUL.FTZ R109, R7, R104 ;  /* 0x00000068076d2220 */ /* 0x002fe20000410000 */
[----:B------:R-:W-:Y:S01]  /*0df0*/  @P2 HADD2.F32 R104, -RZ, R21.H1_H1 ;  /* 0x30000015ff682230 */ /* 0x000fe20000004100 */
[----:B------:R-:W-:-:S05]  /*0e00*/  MOV R7, RZ ;  /* 0x000000ff00077202 */ /* 0x000fca0000000f00 */
[----:B------:R-:W1:Y:S01]  /*0e10*/  @P2 LDC R136, c[0x0][0x40c] ;  /* 0x00010300ff882b82 */ /* 0x000e620000000800 */
[----:B0-----:R-:W-:Y:S01]  /*0e20*/  @P2 FMUL.FTZ R9, R105, R106 ;  /* 0x0000006a69092220 */ /* 0x001fe20000410000 */
[--C-:B------:R-:W-:Y:S02]  /*0e30*/  @P2 HADD2.F32 R105, -RZ, R22.reuse.H0_H0 ;  /* 0x20000016ff692230 */ /* 0x100fe40000004100 */
[----:B------:R-:W-:-:S04]  /*0e40*/  @P2 HADD2.F32 R106, -RZ, R22.H1_H1 ;  /* 0x30000016ff6a2230 */ /* 0x000fc80000004100 */
[----:B------:R-:W0:Y:S01]  /*0e50*/  @P2 LDC R141, c[0x0][0x40c] ;  /* 0x00010300ff8d2b82 */ /* 0x000e220000000800 */
[----:B--2---:R-:W-:Y:S01]  /*0e60*/  @P2 FMUL.FTZ R8, R107, R108 ;  /* 0x0000006c6b082220 */ /* 0x004fe20000410000 */
[----:B------:R-:W-:Y:S01]  /*0e70*/  @P2 HADD2.F32 R107, -RZ, R23.H0_H0 ;  /* 0x20000017ff6b2230 */ /* 0x000fe20000004100 */
[----:B------:R-:W-:-:S05]  /*0e80*/  MOV R108, RZ ;  /* 0x000000ff006c7202 */ /* 0x000fca0000000f00 */
[----:B------:R-:W2:Y:S01]  /*0e90*/  @P2 LDC R138, c[0x0][0x40c] ;  /* 0x00010300ff8a2b82 */ /* 0x000ea20000000800 */
[----:B---3--:R-:W-:Y:S01]  /*0ea0*/  @P2 FMUL.FTZ R7, R104, R139 ;  /* 0x0000008b68072220 */ /* 0x008fe20000410000 */
[----:B------:R-:W-:-:S06]  /*0eb0*/  F2FP.F16.F32.PACK_AB R104, RZ, R109 ;  /* 0x0000006dff68723e */ /* 0x000fcc00000000ff */
[----:B------:R-:W3:Y:S01]  /*0ec0*/  @P2 LDC R143, c[0x0][0x40c] ;  /* 0x00010300ff8f2b82 */ /* 0x000ee20000000800 */
[----:B-1----:R-:W-:Y:S01]  /*0ed0*/  @P2 FMUL.FTZ R112, R105, R136 ;  /* 0x0000008869702220 */ /* 0x002fe20000410000 */
[----:B------:R-:W-:-:S04]  /*0ee0*/  F2FP.F16.F32.PACK_AB R105, RZ, R9 ;  /* 0x00000009ff69723e */ /* 0x000fc800000000ff */
[----:B------:R-:W-:Y:S01]  /*0ef0*/  F2FP.F16.F32.PACK_AB R136, RZ, R112 ;  /* 0x00000070ff88723e */ /* 0x000fe200000000ff */
[----:B0-----:R-:W-:Y:S01]  /*0f00*/  @P2 FMUL.FTZ R111, R106, R141 ;  /* 0x0000008d6a6f2220 */ /* 0x001fe20000410000 */
        /* <DEDUP_REMOVED lines=11> */
.L_x_22718:
[----:B------:R-:W0:Y:S01]  /*0fc0*/  LDC.64 R138, c[0x0][0x3a8] ;  /* 0x0000ea00ff8a7b82 */ /* 0x000e220000000a00 */
[----:B------:R-:W-:Y:S01]  /*0fd0*/  IADD3 R137, PT, PT, R137, 0x20, RZ ;  /* 0x0000002089897810 */ /* 0x000fe20007ffe0ff */
[C---:B0-----:R-:W-:Y:S01]  /*0fe0*/  IMAD.WIDE.U32 R138, R134.reuse, 0x10, R138 ;  /* 0x00000010868a7825 */ /* 0x041fe200078e008a */
[----:B------:R-:W-:-:S04]  /*0ff0*/  IADD3 R134, PT, PT, R134, 0x20, RZ ;  /* 0x0000002086867810 */ /* 0x000fc80007ffe0ff */
[----:B------:R1:W-:Y:S03]  /*1000*/  STG.E.128 desc[UR6][R138.64], R104 ;  /* 0x000000688a007986 */ /* 0x0003e6000c101d06 */
.L_x_22714:
[----:B------:R-:W-:Y:S05]  /*1010*/  BSYNC.RECONVERGENT B0 ;  /* 0x0000000000007941 */ /* 0x000fea0003800200 */
.L_x_22713:
[----:B------:R-:W-:Y:S01]  /*1020*/  ISETP.GE.U32.AND P1, PT, R2, 0x40, PT ;  /* 0x000000400200780c */ /* 0x000fe20003f26070 */
[----:B------:R-:W-:Y:S03]  /*1030*/  BSSY.RECONVERGENT B0, `(.L_x_22719) ;  /* 0x000006d000007945 */ /* 0x000fe60003800200 */
[----:B------:R-:W-:-:S09]  /*1040*/  P2R R136, PR, RZ, 0x2 ;  /* 0x00000002ff887803 */ /* 0x000fd20000000000 */
[----:B------:R-:W-:Y:S05]  /*1050*/  @!P1 BRA `(.L_x_22720) ;  /* 0x0000000400a89947 */ /* 0x000fea0003800000 */
[----:B------:R-:W-:Y:S04]  /*1060*/  BSSY.RECONVERGENT B1, `(.L_x_22721) ;  /* 0x0000005000017945 */ /* 0x000fe80003800200 */
[----:B------:R-:W-:Y:S05]  /*1070*/  @!P2 BRA `(.L_x_22722) ;  /* 0x00000000000ca947 */ /* 0x000fea0003800000 */
[----:B0-----:R-:W0:Y:S02]  /*1080*/  LDC.64 R4, c[0x0][0x390] ;  /* 0x0000e400ff047b82 */ /* 0x001e240000000a00 */
[----:B0-----:R-:W-:-:S05]  /*1090*/  IMAD.WIDE.U32 R4, R137, 0x10, R4 ;  /* 0x0000001089047825 */ /* 0x001fca00078e0004 */
[----:B------:R2:W5:Y:S02]  /*10a0*/  LDG.E.128 R20, desc[UR6][R4.64] ;  /* 0x0000000604147981 */ /* 0x000564000c1e1d00 */
.L_x_22722:
[----:B------:R-:W-:Y:S05]  /*10b0*/  BSYNC.RECONVERGENT B1 ;  /* 0x0000000000017941 */ /* 0x000fea0003800200 */
.L_x_22721:
[----:B------:R-:W-:-:S04]  /*10c0*/  UISETP.NE.U32.AND UP0, UPT, UR8, URZ, UPT ;  /* 0x000000ff0800728c */ /* 0x000fc8000bf05070 */
[----:B------:R-:W-:-:S09]  /*10d0*/  UISETP.NE.AND.EX UP0, UPT, UR9, URZ, UPT, UP0 ;  /* 0x000000ff0900728c */ /* 0x000fd2000bf05300 */
[----:B------:R-:W-:Y:S05]  /*10e0*/  BRA.U !UP0, `(.L_x_22723) ;  /* 0x0000000108c47547 */ /* 0x000fea000b800000 */
[----:B-1----:R-:W1:Y:S02]  /*10f0*/  LDC.64 R104, c[0x0][0x3a0] ;  /* 0x0000e800ff687b82 */ /* 0x002e640000000a00 */
[----:B-1----:R-:W-:-:S06]  /*1100*/  IMAD.WIDE.U32 R104, R134, 0x10, R104 ;  /* 0x0000001086687825 */ /* 0x002fcc00078e0068 */
[----:B------:R-:W0:Y:S01]  /*1110*/  LDG.E.128 R104, desc[UR6][R104.64] ;  /* 0x0000000668687981 */ /* 0x000e22000c1e1d00 */
        /* <DEDUP_REMOVED lines=12> */
[----:B0-----:R-:W-:-:S02]  /*11e0*/  HADD2.F32 R6, -RZ, R104.H1_H1 ;  /* 0x30000068ff067230 */ /* 0x001fc40000004100 */
[----:B------:R-:W-:Y:S02]  /*11f0*/  HADD2.F32 R113, -RZ, R104.H0_H0 ;  /* 0x20000068ff717230 */ /* 0x000fe40000004100 */
[--C-:B--2---:R-:W-:Y:S02]  /*1200*/  HADD2.F32 R5, -RZ, R105.reuse.H0_H0 ;  /* 0x20000069ff057230 */ /* 0x104fe40000004100 */
[----:B-1----:R-:W-:Y:S01]  /*1210*/  @P1 FFMA.FTZ R6, R139, R140, R6 ;  /* 0x0000008c8b061223 */ /* 0x002fe20000010006 */
        /* <DEDUP_REMOVED lines=30> */
.L_x_22723:
[----:B------:R-:W3:Y:S01]  /*1400*/  @P2 LDC R115, c[0x0][0x40c] ;  /* 0x00010300ff732b82 */ /* 0x000ee20000000800 */
[----:B-1---5:R-:W-:Y:S02]  /*1410*/  @P2 HADD2.F32 R104, -RZ, R21.H0_H0 ;  /* 0x20000015ff682230 */ /* 0x022fe40000004100 */
[----:B0-2---:R-:W-:Y:S02]  /*1420*/  HFMA2 R5, -RZ, RZ, 0, 0 ;  /* 0x00000000ff057431 */ /* 0x005fe400000001ff */
        /* <DEDUP_REMOVED lines=9> */
[----:B------:R-:W2:Y:S01]  /*14c0*/  @P2 LDC R139, c[0x0][0x40c] ;  /* 0x00010300ff8b2b82 */ /* 0x000ea20000000800 */
[----:B---3--:R-:W-:Y:S01]  /*14d0*/  @P2 FMUL.FTZ R5, R104, R115 ;  /* 0x0000007368052220 */ /* 0x008fe20000410000 */
[----:B------:R-:W-:Y:S01]  /*14e0*/  @P2 HADD2.F32 R104, -RZ, R21.H1_H1 ;  /* 0x30000015ff682230 */ /* 0x000fe20000004100 */
[----:B------:R-:W-:-:S05]  /*14f0*/  CS2R R114, SRZ ;  /* 0x0000000000727805 */ /* 0x000fca000001ff00 */
[----:B------:R-:W3:Y:S01]  /*1500*/  @P2 LDC R106, c[0x0][0x40c] ;  /* 0x00010300ff6a2b82 */ /* 0x000ee20000000800 */
        /* <DEDUP_REMOVED lines=8> */
[----:B--2---:R-:W-:Y:S01]  /*1590*/  @P2 FMUL.FTZ R4, R104, R139 ;  /* 0x0000008b68042220 */ /* 0x004fe20000410000 */
[----:B------:R-:W-:-:S06]  /*15a0*/  F2FP.F16.F32.PACK_AB R104, RZ, R113 ;  /* 0x00000071ff68723e */ /* 0x000fcc00000000ff */
[----:B------:R-:W2:Y:S01]  /*15b0*/  @P2 LDC R143, c[0x0][0x40c] ;  /* 0x00010300ff8f2b82 */ /* 0x000ea20000000800 */
[----:B---3--:R-:W-:Y:S01]  /*15c0*/  @P2 FMUL.FTZ R18, R105, R106 ;  /* 0x0000006a69122220 */ /* 0x008fe20000410000 */
        /* <DEDUP_REMOVED lines=11> */
[----:B--2---:R-:W-:-:S05]  /*1680*/  @P2 FMUL.FTZ R116, R142, R143 ;  /* 0x0000008f8e742220 */ /* 0x004fca0000410000 */
[----:B------:R-:W-:-:S04]  /*1690*/  F2FP.F16.F32.PACK_AB R141, RZ, R116 ;  /* 0x00000074ff8d723e */ /* 0x000fc800000000ff */
[----:B------:R-:W-:-:S07]  /*16a0*/  PRMT R107, R140, 0x5410, R141 ;  /* 0x000054108c6b7816 */ /* 0x000fce000000008d */
.L_x_22724:
[----:B------:R-:W0:Y:S01]  /*16b0*/  LDC.64 R138, c[0x0][0x3a8] ;  /* 0x0000ea00ff8a7b82 */ /* 0x000e220000000a00 */
[----:B------:R-:W-:Y:S01]  /*16c0*/  IADD3 R137, PT, PT, R137, 0x20, RZ ;  /* 0x0000002089897810 */ /* 0x000fe20007ffe0ff */
[C---:B0-----:R-:W-:Y:S01]  /*16d0*/  IMAD.WIDE.U32 R138, R134.reuse, 0x10, R138 ;  /* 0x00000010868a7825 */ /* 0x041fe200078e008a */
[----:B------:R-:W-:-:S04]  /*16e0*/  IADD3 R134, PT, PT, R134, 0x20, RZ ;  /* 0x0000002086867810 */ /* 0x000fc80007ffe0ff */
[----:B------:R2:W-:Y:S03]  /*16f0*/  STG.E.128 desc[UR6][R138.64], R104 ;  /* 0x000000688a007986 */ /* 0x0005e6000c101d06 */
.L_x_22720:
[----:B------:R-:W-:Y:S05]  /*1700*/  BSYNC.RECONVERGENT B0 ;  /* 0x0000000000007941 */ /* 0x000fea0003800200 */
.L_x_22719:
        /* <DEDUP_REMOVED lines=9> */
.L_x_22728:
[----:B------:R-:W-:Y:S05]  /*17a0*/  BSYNC.RECONVERGENT B1 ;  /* 0x0000000000017941 */ /* 0x000fea0003800200 */
.L_x_22727:
        /* <DEDUP_REMOVED lines=13> */
[----:B------:R-:W0:Y:S08]  /*1880*/  @P1 LDC R146, c[0x0][0x40c] ;  /* 0x00010300ff921b82 */ /* 0x000e300000000800 */
[----:B------:R-:W0:Y:S08]  /*1890*/  @P1 LDC R147, c[0x0][0x40c] ;  /* 0x00010300ff931b82 */ /* 0x000e300000000800 */
[----:B------:R-:W0:Y:S08]  /*18a0*/  @P1 LDC R148, c[0x0][0x40c] ;  /* 0x00010300ff941b82 */ /* 0x000e300000000800 */
[----:B------:R-:W0:Y:S08]  /*18b0*/  @P1 LDC R139, c[0x0][0x40c] ;  /* 0x00010300ff8b1b82 */ /* 0x000e300000000800 */
[----:B------:R-:W0:Y:S01]  /*18c0*/  @P1 LDC R149, c[0x0][0x40c] ;  /* 0x00010300ff951b82 */ /* 0x000e220000000800 */
[----:B--2---:R-:W-:-:S02]  /*18d0*/  HADD2.F32 R10, -RZ, R104.H1_H1 ;  /* 0x30000068ff0a7230 */ /* 0x004fc40000004100 */
[----:B------:R-:W-:Y:S02]  /*18e0*/  HADD2.F32 R117, -RZ, R104.H0_H0 ;  /* 0x20000068ff757230 */ /* 0x000fe40000004100 */
[--C-:B------:R-:W-:Y:S02]  /*18f0*/  HADD2.F32 R11, -RZ, R105.reuse.H0_H0 ;  /* 0x20000069ff0b7230 */ /* 0x100fe40000004100 */
        /* <DEDUP_REMOVED lines=11> */
[----:B0-----:R-:W-:Y:S01]  /*19b0*/  @P1 FFMA.FTZ R118, R105, R146, R118 ;  /* 0x0000009269761223 */ /* 0x001fe20000010076 */
        /* <DEDUP_REMOVED lines=19> */
.L_x_22729:
[----:B------:R-:W1:Y:S01]  /*1af0*/  @P2 LDC R107, c[0x0][0x40c] ;  /* 0x00010300ff6b2b82 */ /* 0x000e620000000800 */
[--C-:B-----5:R-:W-:Y:S01]  /*1b00*/  @P2 HADD2.F32 R104, -RZ, R20.reuse.H1_H1 ;  /* 0x30000014ff682230 */ /* 0x120fe20000004100 */
[----:B------:R-:W-:Y:S01]  /*1b10*/  CS2R R10, SRZ ;  /* 0x00000000000a7805 */ /* 0x000fe2000001ff00 */
[----:B------:R-:W-:Y:S02]  /*1b20*/  @P2 HADD2.F32 R12, -RZ, R20.H0_H0 ;  /* 0x20000014ff0c2230 */ /* 0x000fe40000004100 */
[----:B------:R-:W-:Y:S02]  /*1b30*/  HFMA2 R117, -RZ, RZ, 0, 0 ;  /* 0x00000000ff757431 */ /* 0x000fe400000001ff */
[----:B------:R-:W-:Y:S01]  /*1b40*/  @P2 HADD2.F32 R106, -RZ, R21.H0_H0 ;  /* 0x20000015ff6a2230 */ /* 0x000fe20000004100 */
[----:B------:R-:W-:Y:S01]  /*1b50*/  CS2R R120, SRZ ;  /* 0x0000000000787805 */ /* 0x000fe2000001ff00 */
[----:B------:R-:W-:Y:S01]  /*1b60*/  @P2 HADD2.F32 R143, -RZ, R23.H1_H1 ;  /* 0x30000017ff8f2230 */ /* 0x000fe20000004100 */
[----:B------:R-:W2:Y:S08]  /*1b70*/  @P2 LDC R105, c[0x0][0x40c] ;  /* 0x00010300ff692b82 */ /* 0x000eb00000000800 */
[----:B------:R-:W3:Y:S08]  /*1b80*/  @P2 LDC R119, c[0x0][0x40c] ;  /* 0x00010300ff772b82 */ /* 0x000ef00000000800 */
[----:B------:R-:W4:Y:S01]  /*1b90*/  @P2 LDC R139, c[0x0][0x40c] ;  /* 0x00010300ff8b2b82 */ /* 0x000f220000000800 */
[----:B-1----:R-:W-:Y:S01]  /*1ba0*/  @P2 FMUL.FTZ R10, R104, R107 ;  /* 0x0000006b680a2220 */ /* 0x002fe20000410000 */
[----:B------:R-:W-:-:S02]  /*1bb0*/  @P2 HADD2.F32 R104, -RZ, R21.H1_H1 ;  /* 0x30000015ff682230 */ /* 0x000fc40000004100 */
[----:B------:R-:W-:-:S04]  /*1bc0*/  @P2 HADD2.F32 R107, -RZ, R23.H0_H0 ;  /* 0x20000017ff6b2230 */ /* 0x000fc80000004100 */
[----:B------:R-:W1:Y:S01]  /*1bd0*/  @P2 LDC R140, c[0x0][0x40c] ;  /* 0x00010300ff8c2b82 */ /* 0x000e620000000800 */
[----:B--2---:R-:W-:Y:S01]  /*1be0*/  @P2 FMUL.FTZ R117, R12, R105 ;  /* 0x000000690c752220 */ /* 0x004fe20000410000 */
[----:B------:R-:W-:Y:S01]  /*1bf0*/  @P2 HADD2.F32 R105, -RZ, R22.H0_H0 ;  /* 0x20000016ff692230 */ /* 0x000fe20000004100 */
[----:B------:R-:W-:-:S05]  /*1c00*/  MOV R12, RZ ;  /* 0x000000ff000c7202 */ /* 0x000fca0000000f00 */
[----:B------:R-:W2:Y:S01]  /*1c10*/  @P2 LDC R141, c[0x0][0x40c] ;  /* 0x00010300ff8d2b82 */ /* 0x000ea20000000800 */
[----:B---3--:R-:W-:Y:S01]  /*1c20*/  @P2 FMUL.FTZ R11, R106, R119 ;  /* 0x000000776a0b2220 */ /* 0x008fe20000410000 */
[----:B------:R-:W-:Y:S01]  /*1c30*/  @P2 HADD2.F32 R106, -RZ, R22.H1_H1 ;  /* 0x30000016ff6a2230 */ /* 0x000fe20000004100 */
[----:B------:R-:W-:-:S05]  /*1c40*/  CS2R R118, SRZ ;  /* 0x0000000000767805 */ /* 0x000fca000001ff00 */
[----:B------:R-:W3:Y:S01]  /*1c50*/  @P2 LDC R142, c[0x0][0x40c] ;  /* 0x00010300ff8e2b82 */ /* 0x000ee20000000800 */
[----:B----4-:R-:W-:Y:S01]  /*1c60*/  @P2 FMUL.FTZ R12, R104, R139 ;  /* 0x0000008b680c2220 */ /* 0x010fe20000410000 */
[----:B------:R-:W-:-:S06]  /*1c70*/  F2FP.F16.F32.PACK_AB R104, RZ, R117 ;  /* 0x00000075ff68723e */ /* 0x000fcc00000000ff */
[----:B------:R-:W4:Y:S01]  /*1c80*/  @P2 LDC R144, c[0x0][0x40c] ;  /* 0x00010300ff902b82 */ /* 0x000f220000000800 */
[----:B-1----:R-:W-:Y:S01]  /*1c90*/  @P2 FMUL.FTZ R118, R105, R140 ;  /* 0x0000008c69762220 */ /* 0x002fe20000410000 */
[----:B------:R-:W-:-:S04]  /*1ca0*/  F2FP.F16.F32.PACK_AB R105, RZ, R10 ;  /* 0x0000000aff69723e */ /* 0x000fc800000000ff */
[----:B------:R-:W-:Y:S01]  /*1cb0*/  F2FP.F16.F32.PACK_AB R139, RZ, R118 ;  /* 0x00000076ff8b723e */ /* 0x000fe200000000ff */
[----:B--2---:R-:W-:Y:S01]  /*1cc0*/  @P2 FMUL.FTZ R119, R106, R141 ;  /* 0x0000008d6a772220 */ /* 0x004fe20000410000 */
[----:B------:R-:W-:Y:S02]  /*1cd0*/  F2FP.F16.F32.PACK_AB R106, RZ, R11 ;  /* 0x0000000bff6a723e */ /* 0x000fe400000000ff */
[----:B------:R-:W-:Y:S02]  /*1ce0*/  PRMT R104, R104, 0x5410, R105 ;  /* 0x0000541068687816 */ /* 0x000fe40000000069 */
[----:B------:R-:W-:Y:S01]  /*1cf0*/  F2FP.F16.F32.PACK_AB R140, RZ, R119 ;  /* 0x00000077ff8c723e */ /* 0x000fe200000000ff */
[----:B---3--:R-:W-:Y:S01]  /*1d00*/  @P2 FMUL.FTZ R120, R107, R142 ;  /* 0x0000008e6b782220 */ /* 0x008fe20000410000 */
[----:B------:R-:W-:-:S04]  /*1d10*/  F2FP.F16.F32.PACK_AB R107, RZ, R12 ;  /* 0x0000000cff6b723e */ /* 0x000fc800000000ff */
[----:B------:R-:W-:Y:S02]  /*1d20*/  F2FP.F16.F32.PACK_AB R141, RZ, R120 ;  /* 0x00000078ff8d723e */ /* 0x000fe400000000ff */
[----:B------:R-:W-:Y:S01]  /*1d30*/  PRMT R105, R106, 0x5410, R107 ;  /* 0x000054106a697816 */ /* 0x000fe2000000006b */
[----:B----4-:R-:W-:Y:S01]  /*1d40*/  @P2 FMUL.FTZ R121, R143, R144 ;  /* 0x000000908f792220 */ /* 0x010fe20000410000 */
[----:B------:R-:W-:-:S04]  /*1d50*/  PRMT R106, R139, 0x5410, R140 ;  /* 0x000054108b6a7816 */ /* 0x000fc8000000008c */
[----:B------:R-:W-:-:S04]  /*1d60*/  F2FP.F16.F32.PACK_AB R142, RZ, R121 ;  /* 0x00000079ff8e723e */ /* 0x000fc800000000ff */
[----:B------:R-:W-:-:S07]  /*1d70*/  PRMT R107, R141, 0x5410, R142 ;  /* 0x000054108d6b7816 */ /* 0x000fce000000008e */
.L_x_22730:
[----:B------:R-:W1:Y:S01]  /*1d80*/  LDC.64 R140, c[0x0][0x3a8] ;  /* 0x0000ea00ff8c7b82 */ /* 0x000e620000000a00 */
[----:B------:R-:W-:Y:S01]  /*1d90*/  IADD3 R137, PT, PT, R137, 0x20, RZ ;  /* 0x0000002089897810 */ /* 0x000fe20007ffe0ff */
[C---:B-1----:R-:W-:Y:S01]  /*1da0*/  IMAD.WIDE.U32 R140, R134.reuse, 0x10, R140 ;  /* 0x00000010868c7825 */ /* 0x042fe200078e008c */
[----:B------:R-:W-:-:S04]  /*1db0*/  IADD3 R134, PT, PT, R134, 0x20, RZ ;  /* 0x0000002086867810 */ /* 0x000fc80007ffe0ff */
[----:B------:R1:W-:Y:S03]  /*1dc0*/  STG.E.128 desc[UR6][R140.64], R104 ;  /* 0x000000688c007986 */ /* 0x0003e6000c101d06 */
.L_x_22726:
[----:B------:R-:W-:Y:S05]  /*1dd0*/  BSYNC.RECONVERGENT B0 ;  /* 0x0000000000007941 */ /* 0x000fea0003800200 */
.L_x_22725:
        /* <DEDUP_REMOVED lines=9> */
.L_x_22734:
[----:B------:R-:W-:Y:S05]  /*1e70*/  BSYNC.RECONVERGENT B1 ;  /* 0x0000000000017941 */ /* 0x000fea0003800200 */
.L_x_22733:
        /* <DEDUP_REMOVED lines=52> */
.L_x_22735:
[----:B-1----:R-:W1:Y:S01]  /*21c0*/  @P2 LDC R104, c[0x0][0x40c] ;  /* 0x00010300ff682b82 */ /* 0x002e620000000800 */
[--C-:B-----5:R-:W-:Y:S01]  /*21d0*/  @P2 HADD2.F32 R15, -RZ, R20.reuse.H0_H0 ;  /* 0x20000014ff0f2230 */ /* 0x120fe20000004100 */
[----:B------:R-:W-:Y:S01]  /*21e0*/  CS2R R122, SRZ ;  /* 0x00000000007a7805 */ /* 0x000fe2000001ff00 */
[----:B------:R-:W-:Y:S02]  /*21f0*/  @P2 HADD2.F32 R105, -RZ, R20.H1_H1 ;  /* 0x30000014ff692230 */ /* 0x000fe40000004100 */
[----:B------:R-:W-:Y:S02]  /*2200*/  HFMA2 R13, -RZ, RZ, 0, 0 ;  /* 0x00000000ff0d7431 */ /* 0x000fe400000001ff */
[----:B------:R-:W-:Y:S01]  /*2210*/  @P2 HADD2.F32 R107, -RZ, R21.H0_H0 ;  /* 0x20000015ff6b2230 */ /* 0x000fe20000004100 */
[----:B------:R-:W-:Y:S01]  /*2220*/  MOV R14, RZ ;  /* 0x000000ff000e7202 */ /* 0x000fe20000000f00 */
[----:B------:R-:W-:Y:S01]  /*2230*/  @P2 HADD2.F32 R144, -RZ, R23.H1_H1 ;  /* 0x30000017ff902230 */ /* 0x000fe20000004100 */
[----:B------:R-:W2:Y:S01]  /*2240*/  @P2 LDC R106, c[0x0][0x40c] ;  /* 0x00010300ff6a2b82 */ /* 0x000ea20000000800 */
[----:B------:R-:W-:-:S07]  /*2250*/  MOV R126, RZ ;  /* 0x000000ff007e7202 */ /* 0x000fce0000000f00 */
[----:B------:R-:W3:Y:S08]  /*2260*/  @P2 LDC R124, c[0x0][0x40c] ;  /* 0x00010300ff7c2b82 */ /* 0x000ef00000000800 */
[----:B------:R-:W4:Y:S01]  /*2270*/  @P2 LDC R141, c[0x0][0x40c] ;  /* 0x00010300ff8d2b82 */ /* 0x000f220000000800 */
[----:B-1----:R-:W-:Y:S01]  /*2280*/  @P2 FMUL.FTZ R122, R15, R104 ;  /* 0x000000680f7a2220 */ /* 0x002fe20000410000 */
[----:B------:R-:W-:-:S02]  /*2290*/  @P2 HADD2.F32 R104, -RZ, R21.H1_H1 ;  /* 0x30000015ff682230 */ /* 0x000fc40000004100 */
[----:B------:R-:W-:-:S04]  /*22a0*/  HFMA2 R15, -RZ, RZ, 0, 0 ;  /* 0x00000000ff0f7431 */ /* 0x000fc800000001ff */
[----:B------:R-:W1:Y:S01]  /*22b0*/  @P2 LDC R140, c[0x0][0x40c] ;  /* 0x00010300ff8c2b82 */ /* 0x000e620000000800 */
[----:B--2---:R-:W-:Y:S01]  /*22c0*/  @P2 FMUL.FTZ R13, R105, R106 ;  /* 0x0000006a690d2220 */ /* 0x004fe20000410000 */
[--C-:B------:R-:W-:Y:S02]  /*22d0*/  @P2 HADD2.F32 R105, -RZ, R22.reuse.H0_H0 ;  /* 0x20000016ff692230 */ /* 0x100fe40000004100 */
[----:B------:R-:W-:-:S04]  /*22e0*/  @P2 HADD2.F32 R106, -RZ, R22.H1_H1 ;  /* 0x30000016ff6a2230 */ /* 0x000fc80000004100 */
[----:B------:R-:W2:Y:S01]  /*22f0*/  @P2 LDC R143, c[0x0][0x40c] ;  /* 0x00010300ff8f2b82 */ /* 0x000ea20000000800 */
[----:B---3--:R-:W-:Y:S01]  /*2300*/  @P2 FMUL.FTZ R14, R107, R124 ;  /* 0x0000007c6b0e2220 */ /* 0x008fe20000410000 */
[----:B------:R-:W-:Y:S01]  /*2310*/  @P2 HADD2.F32 R107, -RZ, R23.H0_H0 ;  /* 0x20000017ff6b2230 */ /* 0x000fe20000004100 */
        /* <DEDUP_REMOVED lines=20> */
.L_x_22736:
[----:B------:R-:W1:Y:S01]  /*2460*/  LDC.64 R140, c[0x0][0x3a8] ;  /* 0x0000ea00ff8c7b82 */ /* 0x000e620000000a00 */
[----:B------:R-:W-:Y:S01]  /*2470*/  IADD3 R137, PT, PT, R137, 0x20, RZ ;  /* 0x0000002089897810 */ /* 0x000fe20007ffe0ff */
[C---:B-1----:R-:W-:Y:S01]  /*2480*/  IMAD.WIDE.U32 R140, R134.reuse, 0x10, R140 ;  /* 0x00000010868c7825 */ /* 0x042fe200078e008c */
[----:B------:R-:W-:-:S04]  /*2490*/  IADD3 R134, PT, PT, R134, 0x20, RZ ;  /* 0x0000002086867810 */ /* 0x000fc80007ffe0ff */
[----:B------:R2:W-:Y:S03]  /*24a0*/  STG.E.128 desc[UR6][R140.64], R104 ;  /* 0x000000688c007986 */ /* 0x0005e6000c101d06 */
.L_x_22732:
[----:B------:R-:W-:Y:S05]  /*24b0*/  BSYNC.RECONVERGENT B0 ;  /* 0x0000000000007941 */ /* 0x000fea0003800200 */
.L_x_22731:
[----:B------:R-:W-:Y:S01]  /*24c0*/  ISETP.GE.U32.AND P1, PT, R2, 0xa0, PT ;  /* 0x000000a00200780c */ /* 0x000fe20003f26070 */
[----:B------:R-:W-:-:S12]  /*24d0*/  BSSY.RECONVERGENT B0, `(.L_x_22737) ;  /* 0x0000069000007945 */ /* 0x000fd80003800200 */
[----:B------:R-:W-:Y:S05]  /*24e0*/  @!P1 BRA `(.L_x_22738) ;  /* 0x00000004009c9947 */ /* 0x000fea0003800000 */
[----:B------:R-:W-:Y:S04]  /*24f0*/  BSSY.RECONVERGENT B1, `(.L_x_22739) ;  /* 0x0000005000017945 */ /* 0x000fe80003800200 */
[----:B------:R-:W-:Y:S05]  /*2500*/  @!P2 BRA `(.L_x_22740) ;  /* 0x00000000000ca947 */ /* 0x000fea0003800000 */
[----:B------:R-:W3:Y:S02]  /*2510*/  LDC.64 R16, c[0x0][0x390] ;  /* 0x0000e400ff107b82 */ /* 0x000ee40000000a00 */
[----:B---3--:R-:W-:-:S05]  /*2520*/  IMAD.WIDE.U32 R16, R137, 0x10, R16 ;  /* 0x0000001089107825 */ /* 0x008fca00078e0010 */
[----:B------:R3:W5:Y:S02]  /*2530*/  LDG.E.128 R20, desc[UR6][R16.64] ;  /* 0x0000000610147981 */ /* 0x000764000c1e1d00 */
.L_x_22740:
[----:B------:R-:W-:Y:S05]  /*2540*/  BSYNC.RECONVERGENT B1 ;  /* 0x0000000000017941 */ /* 0x000fea0003800200 */
.L_x_22739:
[----:B------:R-:W-:-:S04]  /*2550*/  UISETP.NE.U32.AND UP0, UPT, UR8, URZ, UPT ;  /* 0x000000ff0800728c */ /* 0x000fc8000bf05070 */
[----:B------:R-:W-:-:S09]  /*2560*/  UISETP.NE.AND.EX UP0, UPT, UR9, URZ, UPT, UP0 ;  /* 0x000000ff0900728c */ /* 0x000fd2000bf05300 */
[----:B------:R-:W-:Y:S05]  /*2570*/  BRA.U !UP0, `(.L_x_22741) ;  /* 0x0000000108c47547 */ /* 0x000fea000b800000 */
[----:B---3--:R-:W3:Y:S02]  /*2580*/  LDC.64 R16, c[0x0][0x3a0] ;  /* 0x0000e800ff107b82 */ /* 0x008ee40000000a00 */
[----:B---3--:R-:W-:-:S05]  /*2590*/  IMAD.WIDE.U32 R16, R134, 0x10, R16 ;  /* 0x0000001086107825 */ /* 0x008fca00078e0010 */
[----:B-12---:R-:W2:Y:S01]  /*25a0*/  LDG.E.128 R104, desc[UR6][R16.64] ;  /* 0x0000000610687981 */ /* 0x006ea2000c1e1d00 */
[----:B------:R-:W-:-:S13]  /*25b0*/  ISETP.GT.AND P2, PT, R135, RZ, PT ;  /* 0x000000ff8700720c */ /* 0x000fda0003f44270 */
[----:B------:R-:W1:Y:S01]  /*25c0*/  @P2 LDC R140, c[0x0][0x40c] ;  /* 0x00010300ff8c2b82 */ /* 0x000e620000000800 */
[--C-:B-----5:R-:W-:Y:S02]  /*25d0*/  @P2 HADD2.F32 R141, -RZ, R21.reuse.H0_H0 ;  /* 0x20000015ff8d2230 */ /* 0x120fe40000004100 */
[----:B------:R-:W-:Y:S02]  /*25e0*/  @P2 HADD2.F32 R142, -RZ, R21.H1_H1 ;  /* 0x30000015ff8e2230 */ /* 0x000fe40000004100 */
[----:B------:R-:W-:-:S03]  /*25f0*/  @P2 HADD2.F32 R144, -RZ, R22.H0_H0 ;  /* 0x20000016ff902230 */ /* 0x000fc60000004100 */
[----:B------:R-:W3:Y:S08]  /*2600*/  @P2 LDC R143, c[0x0][0x40c] ;  /* 0x00010300ff8f2b82 */ /* 0x000ef00000000800 */
[----:B------:R-:W4:Y:S08]  /*2610*/  @P2 LDC R145, c[0x0][0x40c] ;  /* 0x00010300ff912b82 */ /* 0x000f300000000800 */
[----:B------:R-:W0:Y:S08]  /*2620*/  @P2 LDC R146, c[0x0][0x40c] ;  /* 0x00010300ff922b82 */ /* 0x000e300000000800 */
[----:B------:R-:W0:Y:S08]  /*2630*/  @P2 LDC R147, c[0x0][0x40c] ;  /* 0x00010300ff932b82 */ /* 0x000e300000000800 */
[----:B------:R-:W0:Y:S08]  /*2640*/  @P2 LDC R137, c[0x0][0x40c] ;  /* 0x00010300ff892b82 */ /* 0x000e300000000800 */
[----:B------:R-:W0:Y:S08]  /*2650*/  @P2 LDC R135, c[0x0][0x40c] ;  /* 0x00010300ff872b82 */ /* 0x000e300000000800 */
[----:B------:R-:W0:Y:S01]  /*2660*/  @P2 LDC R148, c[0x0][0x40c] ;  /* 0x00010300ff942b82 */ /* 0x000e220000000800 */
[----:B--2---:R-:W-:-:S02]  /*2670*/  HADD2.F32 R16, -RZ, R105.H0_H0 ;  /* 0x20000069ff107230 */ /* 0x004fc40000004100 */
[----:B------:R-:W-:Y:S02]  /*2680*/  HADD2.F32 R17, -RZ, R105.H1_H1 ;  /* 0x30000069ff117230 */ /* 0x000fe40000004100 */
[--C-:B------:R-:W-:Y:S02]  /*2690*/  HADD2.F32 R19, -RZ, R106.reuse.H0_H0 ;  /* 0x2000006aff137230 */ /* 0x100fe40000004100 */
[----:B-1----:R-:W-:Y:S01]  /*26a0*/  @P2 FFMA.FTZ R16, R141, R140, R16 ;  /* 0x0000008c8d102223 */ /* 0x002fe20000010010 */
[----:B------:R-:W-:Y:S02]  /*26b0*/  HADD2.F32 R129, -RZ, R106.H1_H1 ;  /* 0x3000006aff817230 */ /* 0x000fe40000004100 */
[----:B---3--:R-:W-:Y:S01]  /*26c0*/  @P2 FFMA.FTZ R17, R142, R143, R17 ;  /* 0x0000008f8e112223 */ /* 0x008fe20000010011 */
[--C-:B------:R-:W-:Y:S02]  /*26d0*/  HADD2.F32 R130, -RZ, R107.reuse.H0_H0 ;  /* 0x2000006bff827230 */ /* 0x100fe40000004100 */
[----:B----4-:R-:W-:Y:S01]  /*26e0*/  @P2 FFMA.FTZ R19, R144, R145, R19 ;  /* 0x0000009190132223 */ /* 0x010fe20000010013 */
[----:B------:R-:W-:-:S02]  /*26f0*/  HADD2.F32 R131, -RZ, R107.H1_H1 ;  /* 0x3000006bff837230 */ /* 0x000fc40000004100 */
[--C-:B------:R-:W-:Y:S02]  /*2700*/  HADD2.F32 R127, -RZ, R104.reuse.H0_H0 ;  /* 0x20000068ff7f7230 */ /* 0x100fe40000004100 */
[----:B------:R-:W-:Y:S02]  /*2710*/  HADD2.F32 R128, -RZ, R104.H1_H1 ;  /* 0x30000068ff807230 */ /* 0x000fe40000004100 */
[----:B------:R-:W-:Y:S02]  /*2720*/  @P2 HADD2.F32 R106, -RZ, R22.H1_H1 ;  /* 0x30000016ff6a2230 */ /* 0x000fe40000004100 */
[----:B------:R-:W-:Y:S02]  /*2730*/  @P2 HADD2.F32 R107, -RZ, R23.H0_H0 ;  /* 0x20000017ff6b2230 */ /* 0x000fe40000004100 */
[--C-:B------:R-:W-:Y:S02]  /*2740*/  @P2 HADD2.F32 R105, -RZ, R20.reuse.H1_H1 ;  /* 0x30000014ff692230 */ /* 0x100fe40000004100 */
        /* <DEDUP_REMOVED lines=20> */
.L_x_22741:
[----:B-12---:R-:W1:Y:S01]  /*2890*/  @P2 LDC R104, c[0x0][0x40c] ;  /* 0x00010300ff682b82 */ /* 0x006e620000000800 */
[--C-:B---3-5:R-:W-:Y:S02]  /*28a0*/  @P2 HADD2.F32 R17, -RZ, R20.reuse.H0_H0 ;  /* 0x20000014ff112230 */ /* 0x128fe40000004100 */
[----:B------:R-:W-:Y:S02]  /*28b0*/  HFMA2 R127, -RZ, RZ, 0, 0 ;  /* 0x00000000ff7f7431 */ /* 0x000fe400000001ff */
[----:B------:R-:W-:Y:S01]  /*28c0*/  @P2 HADD2.F32 R19, -RZ, R20.H1_H1 ;  /* 0x30000014ff132230 */ /* 0x000fe20000004100 */
[----:B------:R-:W-:Y:S01]  /*28d0*/  CS2R R128, SRZ ;  /* 0x0000000000807805 */ /* 0x000fe2000001ff00 */
[----:B------:R-:W-:Y:S01]  /*28e0*/  @P2 HADD2.F32 R105, -RZ, R21.H0_H0 ;  /* 0x20000015ff692230 */ /* 0x000fe20000004100 */
[----:B------:R-:W-:Y:S01]  /*28f0*/  MOV R16, RZ ;  /* 0x000000ff00107202 */ /* 0x000fe20000000f00 */
[--C-:B------:R-:W-:Y:S01]  /*2900*/  @P2 HADD2.F32 R137, -RZ, R23.reuse.H0_H0 ;  /* 0x20000017ff892230 */ /* 0x100fe20000004100 */
[----:B------:R-:W2:Y:S01]  /*2910*/  @P2 LDC R106, c[0x0][0x40c] ;  /* 0x00010300ff6a2b82 */ /* 0x000ea20000000800 */
[----:B------:R-:W-:-:S07]  /*2920*/  @P2 HADD2.F32 R141, -RZ, R23.H1_H1 ;  /* 0x30000017ff8d2230 */ /* 0x000fce0000004100 */
[----:B------:R-:W3:Y:S08]  /*2930*/  @P2 LDC R130, c[0x0][0x40c] ;  /* 0x00010300ff822b82 */ /* 0x000ef00000000800 */
[----:B------:R-:W4:Y:S01]  /*2940*/  @P2 LDC R107, c[0x0][0x40c] ;  /* 0x00010300ff6b2b82 */ /* 0x000f220000000800 */
[----:B-1----:R-:W-:Y:S01]  /*2950*/  @P2 FMUL.FTZ R127, R17, R104 ;  /* 0x00000068117f2220 */ /* 0x002fe20000410000 */
[----:B------:R-:W-:-:S02]  /*2960*/  @P2 HADD2.F32 R104, -RZ, R21.H1_H1 ;  /* 0x30000015ff682230 */ /* 0x000fc40000004100 */
[----:B------:R-:W-:-:S04]  /*2970*/  HFMA2 R17, -RZ, RZ, 0, 0 ;  /* 0x00000000ff117431 */ /* 0x000fc800000001ff */
[----:B------:R-:W1:Y:S01]  /*2980*/  @P2 LDC R140, c[0x0][0x40c] ;  /* 0x00010300ff8c2b82 */ /* 0x000e620000000800 */
[----:B--2---:R-:W-:Y:S01]  /*2990*/  @P2 FMUL.FTZ R128, R19, R106 ;  /* 0x0000006a13802220 */ /* 0x004fe20000410000 */
[----:B------:R-:W-:Y:S01]  /*29a0*/  @P2 HADD2.F32 R106, -RZ, R22.H1_H1 ;  /* 0x30000016ff6a2230 */ /* 0x000fe20000004100 */
[----:B------:R-:W-:-:S05]  /*29b0*/  MOV R19, RZ ;  /* 0x000000ff00137202 */ /* 0x000fca0000000f00 */
[----:B------:R-:W2:Y:S01]  /*29c0*/  @P2 LDC R135, c[0x0][0x40c] ;  /* 0x00010300ff872b82 */ /* 0x000ea20000000800 */
[----:B---3--:R-:W-:Y:S01]  /*29d0*/  @P2 FMUL.FTZ R16, R105, R130 ;  /* 0x0000008269102220 */ /* 0x008fe20000410000 */
[----:B------:R-:W-:Y:S01]  /*29e0*/  @P2 HADD2.F32 R105, -RZ, R22.H0_H0 ;  /* 0x20000016ff692230 */ /* 0x000fe20000004100 */
[----:B------:R-:W-:-:S05]  /*29f0*/  CS2R R130, SRZ ;  /* 0x0000000000827805 */ /* 0x000fca000001ff00 */
[----:B------:R-:W3:Y:S01]  /*2a00*/  @P2 LDC R142, c[0x0][0x40c] ;  /* 0x00010300ff8e2b82 */ /* 0x000ee20000000800 */
[----:B----4-:R-:W-:Y:S01]  /*2a10*/  @P2 FMUL.FTZ R17, R104, R107 ;  /* 0x0000006b68112220 */ /* 0x010fe20000410000 */
[----:B------:R-:W-:-:S04]  /*2a20*/  F2FP.F16.F32.PACK_AB R104, RZ, R127 ;  /* 0x0000007fff68723e */ /* 0x000fc800000000ff */
[----:B------:R-:W-:Y:S02]  /*2a30*/  F2FP.F16.F32.PACK_AB R107, RZ, R17 ;  /* 0x00000011ff6b723e */ /* 0x000fe400000000ff */
[----:B------:R-:W4:Y:S01]  /*2a40*/  @P2 LDC R144, c[0x0][0x40c] ;  /* 0x00010300ff902b82 */ /* 0x000f220000000800 */
[----:B-1----:R-:W-:Y:S01]  /*2a50*/  @P2 FMUL.FTZ R19, R105, R140 ;  /* 0x0000008c69132220 */ /* 0x002fe20000410000 */
[----:B------:R-:W-:-:S04]  /*2a60*/  F2FP.F16.F32.PACK_AB R105, RZ, R128 ;  /* 0x00000080ff69723e */ /* 0x000fc800000000ff */
[----:B------:R-:W-:Y:S01]  /*2a70*/  PRMT R104, R104, 0x5410, R105 ;  /* 0x0000541068687816 */ /* 0x000fe20000000069 */
[----:B--2---:R-:W-:Y:S01]  /*2a80*/  @P2 FMUL.FTZ R129, R106, R135 ;  /* 0x000000876a812220 */ /* 0x004fe20000410000 */
[----:B------:R-:W-:Y:S02]  /*2a90*/  F2FP.F16.F32.PACK_AB R106, RZ, R16 ;  /* 0x00000010ff6a723e */ /* 0x000fe400000000ff */
[----:B------:R-:W-:Y:S02]  /*2aa0*/  F2FP.F16.F32.PACK_AB R135, RZ, R19 ;  /* 0x00000013ff87723e */ /* 0x000fe400000000ff */
[----:B------:R-:W-:Y:S01]  /*2ab0*/  PRMT R105, R106, 0x5410, R107 ;  /* 0x000054106a697816 */ /* 0x000fe2000000006b */
[----:B---3--:R-:W-:Y:S01]  /*2ac0*/  @P2 FMUL.FTZ R130, R137, R142 ;  /* 0x0000008e89822220 */ /* 0x008fe20000410000 */
[----:B------:R-:W-:-:S04]  /*2ad0*/  F2FP.F16.F32.PACK_AB R137, RZ, R129 ;  /* 0x00000081ff89723e */ /* 0x000fc800000000ff */
[----:B------:R-:W-:Y:S02]  /*2ae0*/  F2FP.F16.F32.PACK_AB R140, RZ, R130 ;  /* 0x00000082ff8c723e */ /* 0x000fe400000000ff */
[----:B------:R-:W-:Y:S01]  /*2af0*/  PRMT R106, R135, 0x5410, R137 ;  /* 0x00005410876a7816 */ /* 0x000fe20000000089 */
[----:B----4-:R-:W-:-:S05]  /*2b00*/  @P2 FMUL.FTZ R131, R141, R144 ;  /* 0x000000908d832220 */ /* 0x010fca0000410000 */
[----:B------:R-:W-:-:S04]  /*2b10*/  F2FP.F16.F32.PACK_AB R141, RZ, R131 ;  /* 0x00000083ff8d723e */ /* 0x000fc800000000ff */
[----:B------:R-:W-:-:S07]  /*2b20*/  PRMT R107, R140, 0x5410, R141 ;  /* 0x000054108c6b7816 */ /* 0x000fce000000008d */
.L_x_22742:
[----:B------:R-:W1:Y:S02]  /*2b30*/  LDC.64 R140, c[0x0][0x3a8] ;  /* 0x0000ea00ff8c7b82 */ /* 0x000e640000000a00 */
[----:B-1----:R-:W-:-:S05]  /*2b40*/  IMAD.WIDE.U32 R140, R134, 0x10, R140 ;  /* 0x00000010868c7825 */ /* 0x002fca00078e008c */
[----:B------:R3:W-:Y:S02]  /*2b50*/  STG.E.128 desc[UR6][R140.64], R104 ;  /* 0x000000688c007986 */ /* 0x0007e4000c101d06 */
.L_x_22738:
[----:B------:R-:W-:Y:S05]  /*2b60*/  BSYNC.RECONVERGENT B0 ;  /* 0x0000000000007941 */ /* 0x000fea0003800200 */
.L_x_22737:
[----:B-123--:R-:W-:Y:S01]  /*2b70*/  FADD.FTZ R104, RZ, R109 ;  /* 0x0000006dff687221 */ /* 0x00efe20000010000 */
[C---:B------:R-:W-:Y:S01]  /*2b80*/  ISETP.GT.U32.AND P2, PT, R2.reuse, 0x3f, PT ;  /* 0x0000003f0200780c */ /* 0x040fe20003f44070 */
[----:B------:R-:W1:Y:S01]  /*2b90*/  S2R R134, SR_TID.X ;  /* 0x0000000000867919 */ /* 0x000e620000002100 */
        /* <DEDUP_REMOVED lines=149> */
.L_x_22766:
        /* <DEDUP_REMOVED lines=52> */
[----:B-1----:R-:W-:Y:S01]  /*3830*/  IMAD.WIDE.U32 R132, R137, 0x10, R132 ;  /* 0x0000001089847825 */ /* 0x002fe200078e0084 */
[----:B------:R-:W-:-:S02]  /*3840*/  F2FP.F16.F32.PACK_AB R105, R142, R107 ;  /* 0x0000006b8e69723e */ /* 0x000fc400000000ff */
[----:B------:R-:W-:Y:S02]  /*3850*/  F2FP.F16.F32.PACK_AB R106, R141, R106 ;  /* 0x0000006a8d6a723e */ /* 0x000fe400000000ff */
[----:B------:R-:W-:Y:S02]  /*3860*/  F2FP.F16.F32.PACK_AB R107, R150, R143 ;  /* 0x0000008f966b723e */ /* 0x000fe400000000ff */
[----:B------:R-:W-:-:S03]  /*3870*/  IADD3 R137, PT, PT, R137, 0x20, RZ ;  /* 0x0000002089897810 */ /* 0x000fc60007ffe0ff */
[----:B------:R1:W-:Y:S04]  /*3880*/  STG.E.128 desc[UR6][R132.64], R104 ;  /* 0x0000006884007986 */ /* 0x0003e8000c101d06 */
.L_x_22747:
[----:B------:R-:W-:Y:S05]  /*3890*/  BSYNC.RECONVERGENT B1 ;  /* 0x0000000000017941 */ /* 0x000fea0003800200 */
.L_x_22746:
        /* <DEDUP_REMOVED lines=35> */
.L_x_22749:
[----:B------:R-:W-:Y:S05]  /*3ad0*/  BSYNC.RECONVERGENT B1 ;  /* 0x0000000000017941 */ /* 0x000fea0003800200 */
.L_x_22748:
        /* <DEDUP_REMOVED lines=35> */
.L_x_22751:
[----:B------:R-:W-:Y:S05]  /*3d10*/  BSYNC.RECONVERGENT B1 ;  /* 0x0000000000017941 */ /* 0x000fea0003800200 */
.L_x_22750:
        /* <DEDUP_REMOVED lines=35> */
.L_x_22753:
[----:B------:R-:W-:Y:S05]  /*3f50*/  BSYNC.RECONVERGENT B1 ;  /* 0x0000000000017941 */ /* 0x000fea0003800200 */
.L_x_22752:
        /* <DEDUP_REMOVED lines=27> */
[----:B------:R-:W-:-:S02]  /*4110*/  F2FP.F16.F32.PACK_AB R107, R140, R107 ;  /* 0x0000006b8c6b723e */ /* 0x000fc400000000ff */
[----:B------:R-:W-:Y:S02]  /*4120*/  F2FP.F16.F32.PACK_AB R106, R141, R106 ;  /* 0x0000006a8d6a723e */ /* 0x000fe400000000ff */
[----:B------:R-:W-:Y:S02]  /*4130*/  F2FP.F16.F32.PACK_AB R105, R139, R136 ;  /* 0x000000888b69723e */ /* 0x000fe400000000ff */
[----:B------:R-:W-:-:S05]  /*4140*/  F2FP.F16.F32.PACK_AB R104, R135, R134 ;  /* 0x000000868768723e */ /* 0x000fca00000000ff */
[----:B------:R1:W-:Y:S02]  /*4150*/  STG.E.128 desc[UR6][R132.64], R104 ;  /* 0x0000006884007986 */ /* 0x0003e4000c101d06 */
.L_x_22745:
[----:B------:R-:W-:Y:S05]  /*4160*/  BSYNC.RECONVERGENT B0 ;  /* 0x0000000000007941 */ /* 0x000fea0003800200 */
.L_x_22744:
[----:B-1234-:R-:W1:Y:S02]  /*4170*/  LDC.64 R104, c[0x0][0x380] ;  /* 0x0000e000ff687b82 */ /* 0x01ee640000000a00 */
[----:B-1----:R-:W-:-:S04]  /*4180*/  LEA R0, R104, R0, 0x2 ;  /* 0x0000000068007211 */ /* 0x002fc800078e10ff */
[----:B------:R-:W-:-:S13]  /*4190*/  ISETP.GE.AND P0, PT, R0, R105, PT ;  /* 0x000000690000720c */ /* 0x000fda0003f06270 */
[----:B------:R-:W-:Y:S05]  /*41a0*/  @!P0 BRA `(.L_x_22754) ;  /* 0xffffffc4008c8947 */ /* 0x000fea000383ffff */
[----:B------:R-:W-:Y:S05]  /*41b0*/  EXIT ;  /* 0x000000000000794d */ /* 0x000fea0003800000 */
.L_x_22743:
        /* <DEDUP_REMOVED lines=8> */
.L_x_22756:
[----:B------:R-:W-:Y:S05]  /*4240*/  BSYNC B0 ;  /* 0x0000000000007941 */ /* 0x000fea0003800000 */
.L_x_22755:
        /* <DEDUP_REMOVED lines=10> */
.L_x_22757:
[----:B------:R-:W-:Y:S01]  /*42f0*/  HFMA2 R144, -RZ, RZ, 0, 2.384185791015625e-07 ;  /* 0x00000004ff907431 */ /* 0x000fe200000001ff */
[----:B------:R-:W-:-:S05]  /*4300*/  MOV R106, R141 ;  /* 0x0000008d006a7202 */ /* 0x000fca0000000f00 */
[----:B------:R-:W-:-:S05]  /*4310*/  FADD.FTZ R106, R105, R106 ;  /* 0x0000006a696a7221 */ /* 0x000fca0000010000 */
[----:B------:R-:W-:-:S07]  /*4320*/  MOV R143, R106 ;  /* 0x0000006a008f7202 */ /* 0x000fce0000000f00 */
[----:B------:R-:W-:Y:S05]  /*4330*/  WARPSYNC.COLLECTIVE R142, `(.L_x_22758) ;  /* 0x000000008e087348 */ /* 0x000fea0003c00000 */
[----:B------:R0:W1:Y:S02]  /*4340*/  SHFL.BFLY P6, R141, R143, R144, R145 ;  /* 0x0c0000908f8d7389 */ /* 0x00006400000c0091 */
[----:B01----:R-:W-:Y:S05]  /*4350*/  ENDCOLLECTIVE ;  /* 0x000000000000791b */ /* 0x003fea0003800000 */
.L_x_22758:
[----:B------:R-:W-:Y:S01]  /*4360*/  HFMA2 R144, -RZ, RZ, 0, 4.76837158203125e-07 ;  /* 0x00000008ff907431 */ /* 0x000fe200000001ff */
[----:B------:R-:W-:-:S05]  /*4370*/  MOV R107, R141 ;  /* 0x0000008d006b7202 */ /* 0x000fca0000000f00 */
[----:B------:R-:W-:-:S05]  /*4380*/  FADD.FTZ R107, R106, R107 ;  /* 0x0000006b6a6b7221 */ /* 0x000fca0000010000 */
[----:B------:R-:W-:-:S07]  /*4390*/  MOV R143, R107 ;  /* 0x0000006b008f7202 */ /* 0x000fce0000000f00 */
[----:B------:R-:W-:Y:S05]  /*43a0*/  WARPSYNC.COLLECTIVE R142, `(.L_x_22759) ;  /* 0x000000008e087348 */ /* 0x000fea0003c00000 */
[----:B------:R0:W1:Y:S02]  /*43b0*/  SHFL.BFLY P6, R141, R143, R144, R145 ;  /* 0x0c0000908f8d7389 */ /* 0x00006400000c0091 */
[----:B01----:R-:W-:Y:S05]  /*43c0*/  ENDCOLLECTIVE ;  /* 0x000000000000791b */ /* 0x003fea0003800000 */
.L_x_22759:
[----:B------:R-:W-:Y:S01]  /*43d0*/  HFMA2 R144, -RZ, RZ, 0, 9.5367431640625e-07 ;  /* 0x00000010ff907431 */ /* 0x000fe200000001ff */
[----:B------:R-:W-:-:S05]  /*43e0*/  MOV R140, R141 ;  /* 0x0000008d008c7202 */ /* 0x000fca0000000f00 */
[----:B------:R-:W-:-:S05]  /*43f0*/  FADD.FTZ R140, R107, R140 ;  /* 0x0000008c6b8c7221 */ /* 0x000fca0000010000 */
[----:B------:R-:W-:-:S07]  /*4400*/  MOV R143, R140 ;  /* 0x0000008c008f7202 */ /* 0x000fce0000000f00 */
[----:B------:R-:W-:Y:S05]  /*4410*/  WARPSYNC.COLLECTIVE R142, `(.L_x_22760) ;  /* 0x000000008e087348 */ /* 0x000fea0003c00000 */
[----:B------:R0:W1:Y:S02]  /*4420*/  SHFL.BFLY P6, R141, R143, R144, R145 ;  /* 0x0c0000908f8d7389 */ /* 0x00006400000c0091 */
[----:B01----:R-:W-:Y:S05]  /*4430*/  ENDCOLLECTIVE ;  /* 0x000000000000791b */ /* 0x003fea0003800000 */
.L_x_22760:
        /* <DEDUP_REMOVED lines=89> */
.L_x_22761:
[----:B------:R-:W-:Y:S01]  /*49d0*/  HFMA2 R144, -RZ, RZ, 0, 1.1920928955078125e-07 ;  /* 0x00000002ff907431 */ /* 0x000fe200000001ff */
[----:B------:R-:W-:-:S05]  /*49e0*/  MOV R105, R141 ;  /* 0x0000008d00697202 */ /* 0x000fca0000000f00 */
[----:B------:R-:W-:-:S05]  /*49f0*/  FADD.FTZ R105, R104, R105 ;  /* 0x0000006968697221 */ /* 0x000fca0000010000 */
[----:B------:R-:W-:-:S07]  /*4a00*/  MOV R143, R105 ;  /* 0x00000069008f7202 */ /* 0x000fce0000000f00 */
[----:B------:R-:W-:Y:S05]  /*4a10*/  WARPSYNC.COLLECTIVE R142, `(.L_x_22762) ;  /* 0x000000008e087348 */ /* 0x000fea0003c00000 */
[----:B------:R0:W1:Y:S02]  /*4a20*/  SHFL.BFLY P6, R141, R143, R144, R145 ;  /* 0x0c0000908f8d7389 */ /* 0x00006400000c0091 */
[----:B01----:R-:W-:Y:S05]  /*4a30*/  ENDCOLLECTIVE ;  /* 0x000000000000791b */ /* 0x003fea0003800000 */
.L_x_22762:
[----:B------:R-:W-:Y:S01]  /*4a40*/  HFMA2 R144, -RZ, RZ, 0, 2.384185791015625e-07 ;  /* 0x00000004ff907431 */ /* 0x000fe200000001ff */
[----:B------:R-:W-:-:S05]  /*4a50*/  MOV R106, R141 ;  /* 0x0000008d006a7202 */ /* 0x000fca0000000f00 */
[----:B------:R-:W-:-:S05]  /*4a60*/  FADD.FTZ R106, R105, R106 ;  /* 0x0000006a696a7221 */ /* 0x000fca0000010000 */
[----:B------:R-:W-:-:S07]  /*4a70*/  MOV R143, R106 ;  /* 0x0000006a008f7202 */ /* 0x000fce0000000f00 */
[----:B------:R-:W-:Y:S05]  /*4a80*/  WARPSYNC.COLLECTIVE R142, `(.L_x_22763) ;  /* 0x000000008e087348 */ /* 0x000fea0003c00000 */
[----:B------:R0:W1:Y:S02]  /*4a90*/  SHFL.BFLY P6, R141, R143, R144, R145 ;  /* 0x0c0000908f8d7389 */ /* 0x00006400000c0091 */
[----:B01----:R-:W-:Y:S05]  /*4aa0*/  ENDCOLLECTIVE ;  /* 0x000000000000791b */ /* 0x003fea0003800000 */
.L_x_22763:
[----:B------:R-:W-:Y:S01]  /*4ab0*/  HFMA2 R144, -RZ, RZ, 0, 4.76837158203125e-07 ;  /* 0x00000008ff907431 */ /* 0x000fe200000001ff */
[----:B------:R-:W-:-:S05]  /*4ac0*/  MOV R107, R141 ;  /* 0x0000008d006b7202 */ /* 0x000fca0000000f00 */
[----:B------:R-:W-:-:S05]  /*4ad0*/  FADD.FTZ R107, R106, R107 ;  /* 0x0000006b6a6b7221 */ /* 0x000fca0000010000 */
[----:B------:R-:W-:-:S07]  /*4ae0*/  MOV R143, R107 ;  /* 0x0000006b008f7202 */ /* 0x000fce0000000f00 */
[----:B------:R-:W-:Y:S05]  /*4af0*/  WARPSYNC.COLLECTIVE R142, `(.L_x_22764) ;  /* 0x000000008e087348 */ /* 0x000fea0003c00000 */
[----:B------:R0:W1:Y:S02]  /*4b00*/  SHFL.BFLY P6, R141, R143, R144, R145 ;  /* 0x0c0000908f8d7389 */ /* 0x00006400000c0091 */
[----:B01----:R-:W-:Y:S05]  /*4b10*/  ENDCOLLECTIVE ;  /* 0x000000000000791b */ /* 0x003fea0003800000 */
.L_x_22764:
[----:B------:R-:W-:Y:S01]  /*4b20*/  HFMA2 R144, -RZ, RZ, 0, 9.5367431640625e-07 ;  /* 0x00000010ff907431 */ /* 0x000fe200000001ff */
[----:B------:R-:W-:-:S05]  /*4b30*/  MOV R140, R141 ;  /* 0x0000008d008c7202 */ /* 0x000fca0000000f00 */
[----:B------:R-:W-:-:S05]  /*4b40*/  FADD.FTZ R140, R107, R140 ;  /* 0x0000008c6b8c7221 */ /* 0x000fca0000010000 */
[----:B------:R-:W-:-:S07]  /*4b50*/  MOV R143, R140 ;  /* 0x0000008c008f7202 */ /* 0x000fce0000000f00 */
[----:B------:R-:W-:Y:S05]  /*4b60*/  WARPSYNC.COLLECTIVE R142, `(.L_x_22765) ;  /* 0x000000008e087348 */ /* 0x000fea0003c00000 */
[----:B------:R0:W1:Y:S02]  /*4b70*/  SHFL.BFLY P6, R141, R143, R144, R145 ;  /* 0x0c0000908f8d7389 */ /* 0x00006400000c0091 */
[----:B01----:R-:W-:Y:S05]  /*4b80*/  ENDCOLLECTIVE ;  /* 0x000000000000791b */ /* 0x003fea0003800000 */
.L_x_22765:
[----:B------:R-:W-:Y:S05]  /*4b90*/  BRA `(.L_x_22766) ;  /* 0xffffffe800547947 */ /* 0x000fea000383ffff */
.L_x_22767:
        /* <DEDUP_REMOVED lines=14> */
.L_x_45850:


//--------------------- .text._ZN10layer_norm13ln_fwd_kernelINS_13Kernel_traitsIf6__halfS2_S2_fjLj1280ELj1ELj4ELj1ELj16ENS_18Kernel_traits_baseILj1280EfS2_S2_S2_fjLj128EEEEELb0ELb0ELb1ELb1EEEvNS_9FwdParamsE --------------------------
	.section	.text._ZN10layer_norm13ln_fwd_kernelINS_13Kernel_traitsIf6__halfS2_S2_fjLj1280ELj1ELj4ELj1ELj16ENS_18Kernel_traits_baseILj1280EfS2_S2_S2_fjLj128EEEEELb0ELb0ELb1ELb1EEEvNS_9FwdParamsE,"ax",@progbits
	.align	128
        .global         _ZN10layer_norm13ln_fwd_kernelINS_13Kernel_traitsIf6__halfS2_S2_fjLj1280ELj1ELj4ELj1ELj16ENS_18Kernel_traits_baseILj1280EfS2_S2_S2_fjLj128EEEEELb0ELb0ELb1ELb1EEEvNS_9FwdParamsE
        .type           _ZN10layer_norm13ln_fwd_kernelINS_13Kernel_traitsIf6__halfS2_S2_fjLj1280ELj1ELj4ELj1ELj16ENS_18Kernel_traits_baseILj1280EfS2_S2_S2_fjLj128EEEEELb0ELb0ELb1ELb1EEEvNS_9FwdParamsE,@function
        .size           _ZN10layer_norm13ln_fwd_kernelINS_13Kernel_traitsIf6__halfS2_S2_fjLj1280ELj1ELj4ELj1ELj16ENS_18Kernel_traits_baseILj1280EfS2_S2_S2_fjLj128EEEEELb0ELb0ELb1ELb1EEEvNS_9FwdParamsE,(.L_x_45851 - _ZN10layer_norm13ln_fwd_kernelINS_13Kernel_traitsIf6__halfS2_S2_fjLj1280ELj1ELj4ELj1ELj16ENS_18Kernel_traits_baseILj1280EfS2_S2_S2_fjLj128EEEEELb0ELb0ELb1ELb1EEEvNS_9FwdParamsE)
        .other          _ZN10layer_norm13ln_fwd_kernelINS_13Kernel_traitsIf6__halfS2_S2_fjLj1280ELj1ELj4ELj1ELj16ENS_18Kernel_traits_baseILj1280EfS2_S2_S2_fjLj128EEEEELb0ELb0ELb1ELb1EEEvNS_9FwdParamsE,@"STO_CUDA_ENTRY STV_DEFAULT"
_ZN10layer_norm13ln_fwd_kernelINS_13Kernel_traitsIf6__halfS2_S2_fjLj1280ELj1ELj4ELj1ELj16ENS_18Kernel_traits_baseILj1280EfS2_S2_S2_fjLj128EEEEELb0ELb0ELb1ELb1EEEvNS_9FwdParamsE:
.text._ZN10layer_norm13ln_fwd_kernelINS_13Kernel_traitsIf6__halfS2_S2_fjLj1280ELj1ELj4ELj1ELj16ENS_18Kernel_traits_baseILj1280EfS2_S2_S2_fjLj128EEEEELb0ELb0ELb1ELb1EEEvNS_9FwdParamsE:
        /* <DEDUP_REMOVED lines=37> */
.L_x_22768:
        /* <DEDUP_REMOVED lines=32> */
.L_x_22769:
[----:B------:R-:W1:Y:S01]  /*0450*/  LDCU UR4, c[0x0][0x384] ;  /* 0x00007080ff0477ac */ /* 0x000e620008000800 */
[----:B------:R-:W2:Y:S01]  /*0460*/  LDCU.U8 UR5, c[0x0][0x410] ;  /* 0x00008200ff0577ac */ /* 0x000ea20008000000 */
[----:B------:R-:W3:Y:S01]  /*0470*/  LDCU UR10, c[0x0][0x448] ;  /* 0x00008900ff0a77ac */ /* 0x000ee20008000800 */
[----:B------:R-:W4:Y:S01]  /*0480*/  LDCU.64 UR8, c[0x0][0x3a0] ;  /* 0x00007400ff0877ac */ /* 0x000f220008000a00 */
[----:B-1----:R-:W-:-:S13]  /*0490*/  ISETP.GE.AND P0, PT, R110, UR4, PT ;  /* 0x000000046e007c0c */ /* 0x002fda000bf06270 */
[----:B--234-:R-:W-:Y:S05]  /*04a0*/  @P0 EXIT ;  /* 0x000000000000094d */ /* 0x01cfea0003800000 */
.L_x_22783:
[----:B0-----:R-:W0:Y:S08]  /*04b0*/  LDC.64 R2, c[0x0][0x3f0] ;  /* 0x0000fc00ff027b82 */ /* 0x001e300000000a00 */
        /* <DEDUP_REMOVED lines=72> */
.L_x_22770:
        /* <DEDUP_REMOVED lines=40> */
.L_x_22771:
        /* <DEDUP_REMOVED lines=58> */
.L_x_22772:
        /* <DEDUP_REMOVED lines=41> */
.L_x_22773:
        /* <DEDUP_REMOVED lines=58> */
.L_x_22774:
        /* <DEDUP_REMOVED lines=40> */
.L_x_22775:
        /* <DEDUP_REMOVED lines=58> */
.L_x_22776:
        /* <DEDUP_REMOVED lines=40> */
.L_x_22777:
        /* <DEDUP_REMOVED lines=58> */
.L_x_22778:
[----:B-1----:R-:W0:Y:S01]  /*21d0*/  @P0 LDC R89, c[0x0][0x40c] ;  /* 0x00010300ff590b82 */ /* 0x002e220000000800 */
[--C-:B-----5:R-:W-:Y:S01]  /*21e0*/  @P0 HADD2.F32 R0, -RZ, R4.reuse.H0_H0 ;  /* 0x20000004ff000230 */ /* 0x120fe20000004100 */
[----:B------:R-:W-:Y:S01]  /*21f0*/  CS2R R134, SRZ ;  /* 0x0000000000867805 */ /* 0x000fe2000001ff00 */
[----:B------:R-:W-:Y:S01]  /*2200*/  @P0 HADD2.F32 R88, -RZ, R4.H1_H1 ;  /* 0x30000004ff580230 */ /* 0x000fe20000004100 */
[----:B------:R-:W-:Y:S01]  /*2210*/  MOV R112, RZ ;  /* 0x000000ff00707202 */ /* 0x000fe20000000f00 */
[----:B------:R-:W-:Y:S01]  /*2220*/  @P0 HADD2.F32 R90, -RZ, R5.H0_H0 ;  /* 0x20000005ff5a0230 */ /* 0x000fe20000004100 */
[----:B------:R-:W-:Y:S02]  /*2230*/  CS2R R114, SRZ ;  /* 0x0000000000727805 */ /* 0x000fe4000001ff00 */
[----:B------:R-:W-:Y:S01]  /*2240*/  MOV R136, RZ ;  /* 0x000000ff00887202 */ /* 0x000fe20000000f00 */
[----:B------:R-:W1:Y:S01]  /*2250*/  @P0 LDC R91, c[0x0][0x40c] ;  /* 0x00010300ff5b0b82 */ /* 0x000e620000000800 */
[----:B------:R-:W-:-:S07]  /*2260*/  HFMA2 R132, -RZ, RZ, 0, 0 ;  /* 0x00000000ff847431 */ /* 0x000fce00000001ff */
        /* <DEDUP_REMOVED lines=11> */
[----:B------:R-:W-:Y:S02]  /*2320*/  @P0 HADD2.F32 R90, -RZ, R7.H0_H0 ;  /* 0x20000007ff5a0230 */ /* 0x000fe40000004100 */
[----:B------:R-:W-:-:S04]  /*2330*/  HFMA2 R113, -RZ, RZ, 0, 0 ;  /* 0x00000000ff717431 */ /* 0x000fc800000001ff */
        /* <DEDUP_REMOVED lines=19> */
.L_x_22779:
        /* <DEDUP_REMOVED lines=147> */
.L_x_22795:
        /* <DEDUP_REMOVED lines=104> */
[C---:B------:R-:W-:Y:S01]  /*3420*/  IADD3 R91, PT, PT, R99.reuse, 0x20, RZ ;  /* 0x00000020635b7810 */ /* 0x040fe20007ffe0ff */
[C---:B0-----:R-:W-:Y:S01]  /*3430*/  IMAD.WIDE.U32 R96, R99.reuse, 0x10, R2 ;  /* 0x0000001063607825 */ /* 0x041fe200078e0002 */
[----:B------:R-:W-:-:S03]  /*3440*/  IADD3 R101, PT, PT, R99, 0x40, RZ ;  /* 0x0000004063657810 */ /* 0x000fc60007ffe0ff */
[----:B------:R-:W-:Y:S01]  /*3450*/  FFMA.FTZ R95, R95, R80, R40 ;  /* 0x000000505f5f7223 */ /* 0x000fe20000010028 */
[C---:B------:R-:W-:Y:S01]  /*3460*/  IADD3 R103, PT, PT, R99.reuse, 0x60, RZ ;  /* 0x0000006063677810 */ /* 0x040fe20007ffe0ff */
[----:B------:R-:W-:Y:S01]  /*3470*/  FFMA.FTZ R108, R108, R81, R41 ;  /* 0x000000516c6c7223 */ /* 0x000fe20000010029 */
[----:B------:R-:W-:Y:S01]  /*3480*/  IADD3 R141, PT, PT, R99, 0x80, RZ ;  /* 0x00000080638d7810 */ /* 0x000fe20007ffe0ff */
        /* <DEDUP_REMOVED lines=11> */
[----:B------:R-:W-:Y:S01]  /*3540*/  F2FP.F16.F32.PACK_AB R91, R88, R91 ;  /* 0x0000005b585b723e */ /* 0x000fe200000000ff */
[----:B------:R-:W-:-:S04]  /*3550*/  IMAD.WIDE.U32 R2, R141, 0x10, R2 ;  /* 0x000000108d027825 */ /* 0x000fc800078e0002 */
[----:B------:R-:W-:Y:S01]  /*3560*/  FFMA.FTZ R141, R0, R85, R45 ;  /* 0x00000055008d7223 */ /* 0x000fe2000001002d */
[----:B------:R-:W-:Y:S01]  /*3570*/  FFMA.FTZ R0, R90, R87, R47 ;  /* 0x000000575a007223 */ /* 0x000fe2000001002f */
[----:B------:R-:W-:Y:S01]  /*3580*/  F2FP.F16.F32.PACK_AB R90, R108, R95 ;  /* 0x0000005f6c5a723e */ /* 0x000fe200000000ff */
        /* <DEDUP_REMOVED lines=8> */
[----:B------:R-:W-:Y:S01]  /*3610*/  F2FP.F16.F32.PACK_AB R92, R105, R92 ;  /* 0x0000005c695c723e */ /* 0x000fe200000000ff */
[----:B------:R-:W-:Y:S01]  /*3620*/  FFMA.FTZ R129, R129, R66, R26 ;  /* 0x0000004281817223 */ /* 0x000fe2000001001a */
[----:B------:R-:W-:Y:S01]  /*3630*/  F2FP.F16.F32.PACK_AB R106, R109, R106 ;  /* 0x0000006a6d6a723e */ /* 0x000fe200000000ff */
[----:B------:R-:W-:Y:S01]  /*3640*/  FFMA.FTZ R152, R152, R67, R27 ;  /* 0x0000004398987223 */ /* 0x000fe2000001001b */
[----:B------:R-:W-:Y:S01]  /*3650*/  FFMA.FTZ R104, R113, R68, R28 ;  /* 0x0000004471687223 */ /* 0x000fe2000001001c */
[----:B------:R-:W-:Y:S01]  /*3660*/  FFMA.FTZ R109, R118, R69, R29 ;  /* 0x00000045766d7223 */ /* 0x000fe2000001001d */
        /* <DEDUP_REMOVED lines=20> */
[----:B------:R0:W-:Y:S01]  /*37b0*/  STG.E.128 desc[UR6][R96.64], R88 ;  /* 0x0000005860007986 */ /* 0x0001e2000c101d06 */
[----:B------:R-:W-:-:S02]  /*37c0*/  F2FP.F16.F32.PACK_AB R93, R142, R93 ;  /* 0x0000005d8e5d723e */ /* 0x000fc400000000ff */
        /* <DEDUP_REMOVED lines=8> */
[----:B------:R-:W-:Y:S02]  /*3850*/  F2FP.F16.F32.PACK_AB R112, R126, R119 ;  /* 0x000000777e70723e */ /* 0x000fe400000000ff */
[----:B------:R-:W-:Y:S02]  /*3860*/  F2FP.F16.F32.PACK_AB R138, R136, R137 ;  /* 0x00000089888a723e */ /* 0x000fe400000000ff */
[----:B------:R-:W-:Y:S01]  /*3870*/  F2FP.F16.F32.PACK_AB R139, R0, R139 ;  /* 0x0000008b008b723e */ /* 0x000fe200000000ff */
[----:B------:R0:W-:Y:S01]  /*3880*/  STG.E.128 desc[UR6][R102.64], R112 ;  /* 0x0000007066007986 */ /* 0x0001e2000c101d06 */
[----:B------:R-:W-:Y:S02]  /*3890*/  F2FP.F16.F32.PACK_AB R137, R164, R133 ;  /* 0x00000085a489723e */ /* 0x000fe400000000ff */
[----:B------:R-:W-:-:S05]  /*38a0*/  F2FP.F16.F32.PACK_AB R136, R134, R127 ;  /* 0x0000007f8688723e */ /* 0x000fca00000000ff */
[----:B------:R0:W-:Y:S02]  /*38b0*/  STG.E.128 desc[UR6][R2.64], R136 ;  /* 0x0000008802007986 */ /* 0x0001e4000c101d06 */
.L_x_22782:
[----:B------:R-:W-:Y:S05]  /*38c0*/  BSYNC.RECONVERGENT B0 ;  /* 0x0000000000007941 */ /* 0x000fea0003800200 */
.L_x_22781:
[----:B0-----:R-:W0:Y:S02]  /*38d0*/  LDC.64 R2, c[0x0][0x380] ;  /* 0x0000e000ff027b82 */ /* 0x001e240000000a00 */
[----:B0-----:R-:W-:-:S04]  /*38e0*/  LEA R110, R2, R110, 0x2 ;  /* 0x0000006e026e7211 */ /* 0x001fc800078e10ff */
[----:B------:R-:W-:-:S13]  /*38f0*/  ISETP.GE.AND P0, PT, R110, R3, PT ;  /* 0x000000036e00720c */ /* 0x000fda0003f06270 */
[----:B------:R-:W-:Y:S05]  /*3900*/  @!P0 BRA `(.L_x_22783) ;  /* 0xffffffc800e88947 */ /* 0x000fea000383ffff */
[----:B------:R-:W-:Y:S05]  /*3910*/  EXIT ;  /* 0x000000000000794d */ /* 0x000fea0003800000 */
.L_x_22780:
        /* <DEDUP_REMOVED lines=8> */
.L_x_22785:
[----:B------:R-:W-:Y:S05]  /*39a0*/  BSYNC B0 ;  /* 0x0000000000007941 */ /* 0x000fea0003800000 */
.L_x_22784:
        /* <DEDUP_REMOVED lines=10> */
.L_x_22786:
[----:B------:R-:W-:Y:S01]  /*3a50*/  HFMA2 R140, -RZ, RZ, 0, 2.384185791015625e-07 ;  /* 0x00000004ff8c7431 */ /* 0x000fe200000001ff */
[----:B------:R-:W-:-:S05]  /*3a60*/  MOV R2, R91 ;  /* 0x0000005b00027202 */ /* 0x000fca0000000f00 */
[----:B------:R-:W-:-:S05]  /*3a70*/  FADD.FTZ R2, R3, R2 ;  /* 0x0000000203027221 */ /* 0x000fca0000010000 */
[----:B------:R-:W-:-:S07]  /*3a80*/  MOV R139, R2 ;  /* 0x00000002008b7202 */ /* 0x000fce0000000f00 */
[----:B------:R-:W-:Y:S05]  /*3a90*/  WARPSYNC.COLLECTIVE R138, `(.L_x_22787) ;  /* 0x000000008a087348 */ /* 0x000fea0003c00000 */
[----:B------:R0:W1:Y:S02]  /*3aa0*/  SHFL.BFLY P0, R91, R139, R140, R141 ;  /* 0x0c00008c8b5b7389 */ /* 0x000064000000008d */
[----:B01----:R-:W-:Y:S05]  /*3ab0*/  ENDCOLLECTIVE ;  /* 0x000000000000791b */ /* 0x003fea0003800000 */
.L_x_22787:
[----:B------:R-:W-:Y:S01]  /*3ac0*/  HFMA2 R140, -RZ, RZ, 0, 4.76837158203125e-07 ;  /* 0x00000008ff8c7431 */ /* 0x000fe200000001ff */
[----:B------:R-:W-:-:S05]  /*3ad0*/  MOV R89, R91 ;  /* 0x0000005b00597202 */ /* 0x000fca0000000f00 */
[----:B------:R-:W-:-:S05]  /*3ae0*/  FADD.FTZ R89, R2, R89 ;  /* 0x0000005902597221 */ /* 0x000fca0000010000 */
[----:B------:R-:W-:-:S07]  /*3af0*/  MOV R139, R89 ;  /* 0x00000059008b7202 */ /* 0x000fce0000000f00 */
[----:B------:R-:W-:Y:S05]  /*3b00*/  WARPSYNC.COLLECTIVE R138, `(.L_x_22788) ;  /* 0x000000008a087348 */ /* 0x000fea0003c00000 */
[----:B------:R0:W1:Y:S02]  /*3b10*/  SHFL.BFLY P0, R91, R139, R140, R141 ;  /* 0x0c00008c8b5b7389 */ /* 0x000064000000008d */
[----:B01----:R-:W-:Y:S05]  /*3b20*/  ENDCOLLECTIVE ;  /* 0x000000000000791b */ /* 0x003fea0003800000 */
.L_x_22788:
[----:B------:R-:W-:Y:S01]  /*3b30*/  HFMA2 R140, -RZ, RZ, 0, 9.5367431640625e-07 ;  /* 0x00000010ff8c7431 */ /* 0x000fe200000001ff */
[----:B------:R-:W-:-:S05]  /*3b40*/  MOV R88, R91 ;  /* 0x0000005b00587202 */ /* 0x000fca0000000f00 */
[----:B------:R-:W-:-:S05]  /*3b50*/  FADD.FTZ R88, R89, R88 ;  /* 0x0000005859587221 */ /* 0x000fca0000010000 */
[----:B------:R-:W-:-:S07]  /*3b60*/  MOV R139, R88 ;  /* 0x00000058008b7202 */ /* 0x000fce0000000f00 */
[----:B------:R-:W-:Y:S05]  /*3b70*/  WARPSYNC.COLLECTIVE R138, `(.L_x_22789) ;  /* 0x000000008a087348 */ /* 0x000fea0003c00000 */
[----:B------:R0:W1:Y:S02]  /*3b80*/  SHFL.BFLY P0, R91, R139, R140, R141 ;  /* 0x0c00008c8b5b7389 */ /* 0x000064000000008d */
[----:B01----:R-:W-:Y:S05]  /*3b90*/  ENDCOLLECTIVE ;  /* 0x000000000000791b */ /* 0x003fea0003800000 */
.L_x_22789:
[----:B------:R-:W-:Y:S02]  /*3ba0*/  HFMA2 R140, -RZ, RZ, 0, 5.9604644775390625e-08 ;  /* 0x00000001ff8c7431 */ /* 0x000fe400000001ff */
        /* <DEDUP_REMOVED lines=86> */
.L_x_22790:
[----:B------:R-:W-:Y:S01]  /*4110*/  HFMA2 R140, -RZ, RZ, 0, 1.1920928955078125e-07 ;  /* 0x00000002ff8c7431 */ /* 0x000fe200000001ff */
[----:B------:R-:W-:-:S05]  /*4120*/  MOV R3, R91 ;  /* 0x0000005b00037202 */ /* 0x000fca0000000f00 */
[----:B------:R-:W-:-:S05]  /*4130*/  FADD.FTZ R3, R0, R3 ;  /* 0x0000000300037221 */ /* 0x000fca0000010000 */
[----:B------:R-:W-:-:S07]  /*4140*/  MOV R139, R3 ;  /* 0x00000003008b7202 */ /* 0x000fce0000000f00 */
[----:B------:R-:W-:Y:S05]  /*4150*/  WARPSYNC.COLLECTIVE R138, `(.L_x_22791) ;  /* 0x000000008a087348 */ /* 0x000fea0003c00000 */
[----:B------:R0:W1:Y:S02]  /*4160*/  SHFL.BFLY P0, R91, R139, R140, R141 ;  /* 0x0c00008c8b5b7389 */ /* 0x000064000000008d */
[----:B01----:R-:W-:Y:S05]  /*4170*/  ENDCOLLECTIVE ;  /* 0x000000000000791b */ /* 0x003fea0003800000 */
.L_x_22791:
[----:B------:R-:W-:Y:S01]  /*4180*/  HFMA2 R140, -RZ, RZ, 0, 2.384185791015625e-07 ;  /* 0x00000004ff8c7431 */ /* 0x000fe200000001ff */
[----:B------:R-:W-:-:S05]  /*4190*/  MOV R2, R91 ;  /* 0x0000005b00027202 */ /* 0x000fca0000000f00 */
[----:B------:R-:W-:-:S05]  /*41a0*/  FADD.FTZ R2, R3, R2 ;  /* 0x0000000203027221 */ /* 0x000fca0000010000 */
[----:B------:R-:W-:-:S07]  /*41b0*/  MOV R139, R2 ;  /* 0x00000002008b7202 */ /* 0x000fce0000000f00 */
[----:B------:R-:W-:Y:S05]  /*41c0*/  WARPSYNC.COLLECTIVE R138, `(.L_x_22792) ;  /* 0x000000008a087348 */ /* 0x000fea0003c00000 */
[----:B------:R0:W1:Y:S02]  /*41d0*/  SHFL.BFLY P0, R91, R139, R140, R141 ;  /* 0x0c00008c8b5b7389 */ /* 0x000064000000008d */
[----:B01----:R-:W-:Y:S05]  /*41e0*/  ENDCOLLECTIVE ;  /* 0x000000000000791b */ /* 0x003fea0003800000 */
.L_x_22792:
[----:B------:R-:W-:Y:S01]  /*41f0*/  HFMA2 R140, -RZ, RZ, 0, 4.76837158203125e-07 ;  /* 0x00000008ff8c7431 */ /* 0x000fe200000001ff */
[----:B------:R-:W-:-:S05]  /*4200*/  MOV R89, R91 ;  /* 0x0000005b00597202 */ /* 0x000fca0000000f00 */
[----:B------:R-:W-:-:S05]  /*4210*/  FADD.FTZ R89, R2, R89 ;  /* 0x0000005902597221 */ /* 0x000fca0000010000 */
[----:B------:R-:W-:-:S07]  /*4220*/  MOV R139, R89 ;  /* 0x00000059008b7202 */ /* 0x000fce0000000f00 */
[----:B------:R-:W-:Y:S05]  /*4230*/  WARPSYNC.COLLECTIVE R138, `(.L_x_22793) ;  /* 0x000000008a087348 */ /* 0x000fea0003c00000 */
[----:B------:R0:W1:Y:S02]  /*4240*/  SHFL.BFLY P0, R91, R139, R140, R141 ;  /* 0x0c00008c8b5b7389 */ /* 0x000064000000008d */
[----:B01----:R-:W-:Y:S05]  /*4250*/  ENDCOLLECTIVE ;  /* 0x000000000000791b */ /* 0x003fea0003800000 */
.L_x_22793:
[----:B------:R-:W-:Y:S01]  /*4260*/  HFMA2 R140, -RZ, RZ, 0, 9.5367431640625e-07 ;  /* 0x00000010ff8c7431 */ /* 0x000fe200000001ff */
[----:B------:R-:W-:-:S05]  /*4270*/  MOV R88, R91 ;  /* 0x0000005b00587202 */ /* 0x000fca0000000f00 */
[----:B------:R-:W-:-:S05]  /*4280*/  FADD.FTZ R88, R89, R88 ;  /* 0x0000005859587221 */ /* 0x000fca0000010000 */
[----:B------:R-:W-:-:S07]  /*4290*/  MOV R139, R88 ;  /* 0x00000058008b7202 */ /* 0x000fce0000000f00 */
[----:B------:R-:W-:Y:S05]  /*42a0*/  WARPSYNC.COLLECTIVE R138, `(.L_x_22794) ;  /* 0x000000008a087348 */ /* 0x000fea0003c00000 */
[----:B------:R0:W1:Y:S02]  /*42b0*/  SHFL.BFLY P0, R91, R139, R140, R141 ;  /* 0x0c00008c8b5b7389 */ /* 0x000064000000008d */
[----:B01----:R-:W-:Y:S05]  /*42c0*/  ENDCOLLECTIVE ;  /* 0x000000000000791b */ /* 0x003fea0003800000 */
.L_x_22794:
[----:B------:R-:W-:Y:S05]  /*42d0*/  BRA `(.L_x_22795) ;  /* 0xffffffe800b07947 */ /* 0x000fea000383ffff */
.L_x_22796:
        /* <DEDUP_REMOVED lines=10> */
.L_x_45851:


//--------------------- .text._ZN10layer_norm13ln_fwd_kernelINS_13Kernel_traitsIf6__halfS2_S2_fjLj1280ELj1ELj4ELj1ELj16ENS_18Kernel_traits_baseILj1280EfS2_S2_S2_fjLj128EEEEELb0ELb1ELb0ELb0EEEvNS_9FwdParamsE --------------------------
	.section	.text._ZN10layer_norm13ln_fwd_kernelINS_13Kernel_traitsIf6__halfS2_S2_fjLj1280ELj1ELj4ELj1ELj16ENS_18Kernel_traits_baseILj1280EfS2_S2_S2_fjLj128EEEEELb0ELb1ELb0ELb0EEEvNS_9FwdParamsE,"ax",@progbits
	.align	128
        .global         _ZN10layer_norm13ln_fwd_kernelINS_13Kernel_traitsIf6__halfS2_S2_fjLj1280ELj1ELj4ELj1ELj16ENS_18Kernel_traits_baseILj1280EfS2_S2_S2_fjLj128EEEEELb0ELb1ELb0ELb0EEEvNS_9FwdParamsE
        .type           _ZN10layer_norm13ln_fwd_kernelINS_13Kernel_traitsIf6__halfS2_S2_fjLj1280ELj1ELj4ELj1ELj16ENS_18Kernel_traits_baseILj1280EfS2_S2_S2_fjLj128EEEEELb0ELb1ELb0ELb0EEEvNS_9FwdParamsE,@function
        .size           _ZN10layer_norm13ln_fwd_kernelINS_13Kernel_traitsIf6__halfS2_S2_fjLj1280ELj1ELj4ELj1ELj16ENS_18Kernel_traits_baseILj1280EfS2_S2_S2_fjLj128EEEEELb0ELb1ELb0ELb0EEEvNS_9FwdParamsE,(.L_x_45852 - _ZN10layer_norm13ln_fwd_kernelINS_13Kernel_traitsIf6__halfS2_S2_fjLj1280ELj1ELj4ELj1ELj16ENS_18Kernel_traits_baseILj1280EfS2_S2_S2_fjLj128EEEEELb0ELb1ELb0ELb0EEEvNS_9FwdParamsE)
        .other          _ZN10layer_norm13ln_fwd_kernelINS_13Kernel_traitsIf6__halfS2_S2_fjLj1280ELj1ELj4ELj1ELj16ENS_18Kernel_traits_baseILj1280EfS2_S2_S2_fjLj128EEEEELb0ELb1ELb0ELb0EEEvNS_9FwdParamsE,@"STO_CUDA_ENTRY STV_DEFAULT"
_ZN10layer_norm13ln_fwd_kernelINS_13Kernel_traitsIf6__halfS2_S2_fjLj1280ELj1ELj4ELj1ELj16ENS_18Kernel_traits_baseILj1280EfS2_S2_S2_fjLj128EEEEELb0ELb1ELb0ELb0EEEvNS_9FwdParamsE:
.text._ZN10layer_norm13ln_fwd_kernelINS_13Kernel_traitsIf6__halfS2_S2_fjLj1280ELj1ELj4ELj1ELj16ENS_18Kernel_traits_baseILj1280EfS2_S2_S2_fjLj128EEEEELb0ELb1ELb0ELb0EEEvNS_9FwdParamsE:
        /* <DEDUP_REMOVED lines=89> */
.L_x_22798:
        /* <DEDUP_REMOVED lines=69> */
.L_x_22799:
[----:B------:R-:W-:Y:S05]  /*09e0*/  BSYNC.RECONVERGENT B0 ;  /* 0x0000000000007941 */ /* 0x000fea0003800200 */
.L_x_22797:
        /* <DEDUP_REMOVED lines=10> */
.L_x_22831:
        /* <DEDUP_REMOVED lines=24> */
[----:B-----5:R-:W-:Y:S02]  /*0c10*/  HADD2.F32 R159, -RZ, R129.H0_H0 ;  /* 0x20000081ff9f7230 */ /* 0x020fe40000004100 */
[----:B------:R-:W-:Y:S02]  /*0c20*/  HADD2.F32 R157, -RZ, R128.H0_H0 ;  /* 0x20000080ff9d7230 */ /* 0x000fe40000004100 */
[----:B------:R-:W-:Y:S02]  /*0c30*/  HADD2.F32 R163, -RZ, R130.H0_H0 ;  /* 0x20000082ffa37230 */ /* 0x000fe40000004100 */
[-C--:B------:R-:W-:Y:S01]  /*0c40*/  FMUL.FTZ R159, R159, R0.reuse ;  /* 0x000000009f9f7220 */ /* 0x080fe20000410000 */
[----:B------:R-:W-:Y:S02]  /*0c50*/  HADD2.F32 R161, -RZ, R128.H1_H1 ;  /* 0x30000080ffa17230 */ /* 0x000fe40000004100 */
[----:B------:R-:W-:Y:S01]  /*0c60*/  FMUL.FTZ R157, R157, R0 ;  /* 0x000000009d9d7220 */ /* 0x000fe20000410000 */
[----:B------:R-:W-:-:S02]  /*0c70*/  HADD2.F32 R175, -RZ, R130.H1_H1 ;  /* 0x30000082ffaf7230 */ /* 0x000fc40000004100 */
[-C--:B------:R-:W-:Y:S01]  /*0c80*/  FMUL.FTZ R163, R163, R0.reuse ;  /* 0x00000000a3a37220 */ /* 0x080fe20000410000 */
[----:B------:R-:W-:Y:S02]  /*0c90*/  HADD2.F32 R177, -RZ, R131.H0_H0 ;  /* 0x20000083ffb17230 */ /* 0x000fe40000004100 */
[-C--:B------:R-:W-:Y:S01]  /*0ca0*/  FMUL.FTZ R164, R161, R0.reuse ;  /* 0x00000000a1a47220 */ /* 0x080fe20000410000 */
[----:B------:R-:W-:Y:S02]  /*0cb0*/  HADD2.F32 R129, -RZ, R129.H1_H1 ;  /* 0x30000081ff817230 */ /* 0x000fe40000004100 */
[-C--:B------:R-:W-:Y:S01]  /*0cc0*/  FMUL.FTZ R162, R175, R0.reuse ;  /* 0x00000000afa27220 */ /* 0x080fe20000410000 */
[----:B------:R-:W-:Y:S02]  /*0cd0*/  HADD2.F32 R131, -RZ, R131.H1_H1 ;  /* 0x30000083ff837230 */ /* 0x000fe40000004100 */
[----:B------:R-:W-:Y:S01]  /*0ce0*/  FMUL.FTZ R177, R177, R0 ;  /* 0x00000000b1b17220 */ /* 0x000fe20000410000 */
[----:B--2---:R-:W-:-:S02]  /*0cf0*/  HADD2.F32 R158, -RZ, R5.H0_H0 ;  /* 0x20000005ff9e7230 */ /* 0x004fc40000004100 */
[----:B------:R-:W-:Y:S02]  /*0d00*/  HADD2.F32 R128, -RZ, R4.H0_H0 ;  /* 0x20000004ff807230 */ /* 0x000fe40000004100 */
[----:B------:R-:W-:Y:S02]  /*0d10*/  HADD2.F32 R130, -RZ, R6.H0_H0 ;  /* 0x20000006ff827230 */ /* 0x000fe40000004100 */
[----:B------:R-:W-:Y:S01]  /*0d20*/  FFMA.FTZ R158, R159, R110, R158 ;  /* 0x0000006e9f9e7223 */ /* 0x000fe2000001009e */
[--C-:B------:R-:W-:Y:S02]  /*0d30*/  HADD2.F32 R160, -RZ, R7.reuse.H0_H0 ;  /* 0x20000007ffa07230 */ /* 0x100fe40000004100 */
[----:B------:R-:W-:Y:S01]  /*0d40*/  FFMA.FTZ R157, R157, R108, R128 ;  /* 0x0000006c9d9d7223 */ /* 0x000fe20000010080 */
[----:B------:R-:W-:Y:S01]  /*0d50*/  FMUL.FTZ R128, R129, R0 ;  /* 0x0000000081807220 */ /* 0x000fe20000410000 */
[----:B------:R-:W-:Y:S01]  /*0d60*/  FFMA.FTZ R159, R163, R104, R130 ;  /* 0x00000068a39f7223 */ /* 0x000fe20000010082 */
[----:B------:R-:W-:Y:S01]  /*0d70*/  FMUL.FTZ R130, R131, R0 ;  /* 0x0000000083827220 */ /* 0x000fe20000410000 */
[----:B------:R-:W-:-:S02]  /*0d80*/  HADD2.F32 R175, -RZ, R7.H1_H1 ;  /* 0x30000007ffaf7230 */ /* 0x000fc40000004100 */
[----:B------:R-:W-:Y:S01]  /*0d90*/  FFMA.FTZ R160, R177, R106, R160 ;  /* 0x0000006ab1a07223 */ /* 0x000fe200000100a0 */
        /* <DEDUP_REMOVED lines=12> */
.L_x_22802:
[----:B-----5:R-:W-:Y:S02]  /*0e60*/  HADD2.F32 R161, -RZ, R129.H0_H0 ;  /* 0x20000081ffa17230 */ /* 0x020fe40000004100 */
        /* <DEDUP_REMOVED lines=23> */
[----:B------:R-:W-:Y:S02]  /*0fe0*/  F2FP.F16.F32.PACK_AB R130, R162, R159 ;  /* 0x0000009fa282723e */ /* 0x000fe400000000ff */
[----:B------:R-:W-:Y:S02]  /*0ff0*/  F2FP.F16.F32.PACK_AB R131, R161, R160 ;  /* 0x000000a0a183723e */ /* 0x000fe400000000ff */
[----:B------:R-:W-:Y:S02]  /*1000*/  F2FP.F16.F32.PACK_AB R129, R163, R158 ;  /* 0x0000009ea381723e */ /* 0x000fe400000000ff */
[----:B------:R-:W-:-:S07]  /*1010*/  F2FP.F16.F32.PACK_AB R128, R164, R157 ;  /* 0x0000009da480723e */ /* 0x000fce00000000ff */
.L_x_22803:
[----:B------:R-:W0:Y:S01]  /*1020*/  LDC.64 R176, c[0x0][0x3a8] ;  /* 0x0000ea00ffb07b82 */ /* 0x000e220000000a00 */
[C---:B------:R-:W-:Y:S01]  /*1030*/  IADD3 R174, PT, PT, R156.reuse, 0x20, RZ ;  /* 0x000000209cae7810 */ /* 0x040fe20007ffe0ff */
[----:B0-----:R-:W-:-:S05]  /*1040*/  IMAD.WIDE.U32 R176, R156, 0x10, R176 ;  /* 0x000000109cb07825 */ /* 0x001fca00078e00b0 */
[----:B------:R0:W-:Y:S02]  /*1050*/  STG.E.128 desc[UR6][R176.64], R128 ;  /* 0x00000080b0007986 */ /* 0x0001e4000c101d06 */
.L_x_22801:
[----:B------:R-:W-:Y:S05]  /*1060*/  BSYNC.RECONVERGENT B0 ;  /* 0x0000000000007941 */ /* 0x000fea0003800200 */
.L_x_22800:
        /* <DEDUP_REMOVED lines=13> */
[--C-:B0----5:R-:W-:Y:S02]  /*1140*/  HADD2.F32 R167, -RZ, R129.reuse.H0_H0 ;  /* 0x20000081ffa77230 */ /* 0x121fe40000004100 */
[----:B------:R-:W-:Y:S02]  /*1150*/  HADD2.F32 R171, -RZ, R129.H1_H1 ;  /* 0x30000081ffab7230 */ /* 0x000fe40000004100 */
[----:B------:R-:W-:Y:S02]  /*1160*/  HADD2.F32 R129, -RZ, R130.H0_H0 ;  /* 0x20000082ff817230 */ /* 0x000fe40000004100 */
[-C--:B------:R-:W-:Y:S01]  /*1170*/  FMUL.FTZ R167, R167, R0.reuse ;  /* 0x00000000a7a77220 */ /* 0x080fe20000410000 */
[----:B------:R-:W-:Y:S02]  /*1180*/  HADD2.F32 R177, -RZ, R131.H0_H0 ;  /* 0x20000083ffb17230 */ /* 0x000fe40000004100 */
[----:B------:R-:W-:Y:S02]  /*1190*/  HADD2.F32 R165, -RZ, R128.H0_H0 ;  /* 0x20000080ffa57230 */ /* 0x000fe40000004100 */
[----:B------:R-:W-:Y:S01]  /*11a0*/  FMUL.FTZ R129, R129, R0 ;  /* 0x0000000081817220 */ /* 0x000fe20000410000 */
[----:B------:R-:W-:-:S02]  /*11b0*/  HADD2.F32 R175, -RZ, R130.H1_H1 ;  /* 0x30000082ffaf7230 */ /* 0x000fc40000004100 */
[-C--:B------:R-:W-:Y:S01]  /*11c0*/  FMUL.FTZ R177, R177, R0.reuse ;  /* 0x00000000b1b17220 */ /* 0x080fe20000410000 */
[----:B------:R-:W-:Y:S02]  /*11d0*/  HADD2.F32 R166, -RZ, R5.H0_H0 ;  /* 0x20000005ffa67230 */ /* 0x000fe40000004100 */
[-C--:B------:R-:W-:Y:S01]  /*11e0*/  FMUL.FTZ R165, R165, R0.reuse ;  /* 0x00000000a5a57220 */ /* 0x080fe20000410000 */
[----:B------:R-:W-:Y:S02]  /*11f0*/  HADD2.F32 R169, -RZ, R128.H1_H1 ;  /* 0x30000080ffa97230 */ /* 0x000fe40000004100 */
[----:B------:R-:W-:Y:S01]  /*1200*/  FMUL.FTZ R170, R175, R0 ;  /* 0x00000000afaa7220 */ /* 0x000fe20000410000 */
[----:B------:R-:W-:Y:S02]  /*1210*/  HADD2.F32 R130, -RZ, R6.H0_H0 ;  /* 0x20000006ff827230 */ /* 0x000fe40000004100 */
[----:B------:R-:W-:Y:S01]  /*1220*/  FFMA.FTZ R166, R167, R86, R166 ;  /* 0x00000056a7a67223 */ /* 0x000fe200000100a6 */
[----:B------:R-:W-:-:S02]  /*1230*/  HADD2.F32 R168, -RZ, R7.H0_H0 ;  /* 0x20000007ffa87230 */ /* 0x000fc40000004100 */
[----:B------:R-:W-:Y:S01]  /*1240*/  FMUL.FTZ R172, R169, R0 ;  /* 0x00000000a9ac7220 */ /* 0x000fe20000410000 */
[--C-:B------:R-:W-:Y:S02]  /*1250*/  HADD2.F32 R128, -RZ, R4.reuse.H0_H0 ;  /* 0x20000004ff807230 */ /* 0x100fe40000004100 */
[----:B------:R-:W-:Y:S01]  /*1260*/  FFMA.FTZ R167, R129, R80, R130 ;  /* 0x0000005081a77223 */ /* 0x000fe20000010082 */
[----:B------:R-:W-:Y:S02]  /*1270*/  HADD2.F32 R179, -RZ, R131.H1_H1 ;  /* 0x30000083ffb37230 */ /* 0x000fe40000004100 */
[----:B------:R-:W-:Y:S01]  /*1280*/  FFMA.FTZ R168, R177, R82, R168 ;  /* 0x00000052b1a87223 */ /* 0x000fe200000100a8 */
[----:B------:R-:W-:Y:S02]  /*1290*/  HADD2.F32 R129, -RZ, R4.H1_H1 ;  /* 0x30000004ff817230 */ /* 0x000fe40000004100 */
[----:B------:R-:W-:Y:S01]  /*12a0*/  FFMA.FTZ R165, R165, R84, R128 ;  /* 0x00000054a5a57223 */ /* 0x000fe20000010080 */
[----:B------:R-:W-:-:S02]  /*12b0*/  HADD2.F32 R131, -RZ, R5.H1_H1 ;  /* 0x30000005ff837230 */ /* 0x000fc40000004100 */
[-C--:B------:R-:W-:Y:S01]  /*12c0*/  FMUL.FTZ R130, R179, R0.reuse ;  /* 0x00000000b3827220 */ /* 0x080fe20000410000 */
[----:B------:R-:W-:Y:S02]  /*12d0*/  HADD2.F32 R177, -RZ, R6.H1_H1 ;  /* 0x30000006ffb17230 */ /* 0x000fe40000004100 */
[----:B------:R-:W-:Y:S01]  /*12e0*/  FMUL.FTZ R128, R171, R0 ;  /* 0x00000000ab807220 */ /* 0x000fe20000410000 */
[----:B------:R-:W-:Y:S02]  /*12f0*/  HADD2.F32 R181, -RZ, R7.H1_H1 ;  /* 0x30000007ffb57230 */ /* 0x000fe40000004100 */
[----:B------:R-:W-:Y:S01]  /*1300*/  FFMA.FTZ R172, R172, R85, R129 ;  /* 0x00000055acac7223 */ /* 0x000fe20000010081 */
[----:B------:R-:W-:Y:S01]  /*1310*/  FFMA.FTZ R170, R170, R81, R177 ;  /* 0x00000051aaaa7223 */ /* 0x000fe200000100b1 */
[----:B------:R-:W-:Y:S01]  /*1320*/  FFMA.FTZ R171, R128, R87, R131 ;  /* 0x0000005780ab7223 */ /* 0x000fe20000010083 */
[----:B------:R-:W-:Y:S02]  /*1330*/  FFMA.FTZ R169, R130, R83, R181 ;  /* 0x0000005382a97223 */ /* 0x000fe400000100b5 */
[----:B------:R-:W-:-:S02]  /*1340*/  F2FP.F16.F32.PACK_AB R128, R172, R165 ;  /* 0x000000a5ac80723e */ /* 0x000fc400000000ff */
[----:B------:R-:W-:Y:S02]  /*1350*/  F2FP.F16.F32.PACK_AB R130, R170, R167 ;  /* 0x000000a7aa82723e */ /* 0x000fe400000000ff */
[----:B------:R-:W-:Y:S02]  /*1360*/  F2FP.F16.F32.PACK_AB R131, R169, R168 ;  /* 0x000000a8a983723e */ /* 0x000fe400000000ff */
[----:B------:R-:W-:Y:S01]  /*1370*/  F2FP.F16.F32.PACK_AB R129, R171, R166 ;  /* 0x000000a6ab81723e */ /* 0x000fe200000000ff */
[----:B------:R-:W-:Y:S06]  /*1380*/  BRA `(.L_x_22807) ;  /* 0x0000000000707947 */ /* 0x000fec0003800000 */
.L_x_22806:
[----:B-----5:R-:W-:Y:S02]  /*1390*/  HADD2.F32 R169, -RZ, R129.H0_H0 ;  /* 0x20000081ffa97230 */ /* 0x020fe40000004100 */
[----:B------:R-:W-:Y:S02]  /*13a0*/  HADD2.F32 R171, -RZ, R130.H0_H0 ;  /* 0x20000082ffab7230 */ /* 0x000fe40000004100 */
[----:B------:R-:W-:Y:S02]  /*13b0*/  HADD2.F32 R177, -RZ, R131.H0_H0 ;  /* 0x20000083ffb17230 */ /* 0x000fe40000004100 */
[-C--:B------:R-:W-:Y:S01]  /*13c0*/  FMUL.FTZ R169, R169, R0.reuse ;  /* 0x00000000a9a97220 */ /* 0x080fe20000410000 */
[--C-:B------:R-:W-:Y:S02]  /*13d0*/  HADD2.F32 R165, -RZ, R128.reuse.H0_H0 ;  /* 0x20000080ffa57230 */ /* 0x100fe40000004100 */
[----:B------:R-:W-:Y:S01]  /*13e0*/  FMUL.FTZ R171, R171, R0 ;  /* 0x00000000abab7220 */ /* 0x000fe20000410000 */
[----:B0-----:R-:W-:-:S02]  /*13f0*/  HADD2.F32 R167, -RZ, R128.H1_H1 ;  /* 0x30000080ffa77230 */ /* 0x001fc40000004100 */
        /* <DEDUP_REMOVED lines=21> */
.L_x_22807:
[----:B------:R-:W0:Y:S02]  /*1550*/  LDC.64 R176, c[0x0][0x3a8] ;  /* 0x0000ea00ffb07b82 */ /* 0x000e240000000a00 */
[C---:B0-----:R-:W-:Y:S01]  /*1560*/  IMAD.WIDE.U32 R176, R174.reuse, 0x10, R176 ;  /* 0x00000010aeb07825 */ /* 0x041fe200078e00b0 */
[----:B------:R-:W-:-:S04]  /*1570*/  IADD3 R174, PT, PT, R174, 0x20, RZ ;  /* 0x00000020aeae7810 */ /* 0x000fc80007ffe0ff */
[----:B------:R0:W-:Y:S03]  /*1580*/  STG.E.128 desc[UR6][R176.64], R128 ;  /* 0x00000080b0007986 */ /* 0x0001e6000c101d06 */
.L_x_22805:
[----:B------:R-:W-:Y:S05]  /*1590*/  BSYNC.RECONVERGENT B0 ;  /* 0x0000000000007941 */ /* 0x000fea0003800200 */
.L_x_22804:
        /* <DEDUP_REMOVED lines=50> */
.L_x_22810:
        /* <DEDUP_REMOVED lines=28> */
.L_x_22811:
[----:B------:R-:W0:Y:S02]  /*1a80*/  LDC.64 R176, c[0x0][0x3a8] ;  /* 0x0000ea00ffb07b82 */ /* 0x000e240000000a00 */
[C---:B0-----:R-:W-:Y:S01]  /*1a90*/  IMAD.WIDE.U32 R176, R174.reuse, 0x10, R176 ;  /* 0x00000010aeb07825 */ /* 0x041fe200078e00b0 */
[----:B------:R-:W-:-:S04]  /*1aa0*/  IADD3 R174, PT, PT, R174, 0x20, RZ ;  /* 0x00000020aeae7810 */ /* 0x000fc80007ffe0ff */
[----:B------:R0:W-:Y:S03]  /*1ab0*/  STG.E.128 desc[UR6][R176.64], R128 ;  /* 0x00000080b0007986 */ /* 0x0001e6000c101d06 */
.L_x_22809:
[----:B------:R-:W-:Y:S05]  /*1ac0*/  BSYNC.RECONVERGENT B0 ;  /* 0x0000000000007941 */ /* 0x000fea0003800200 */
.L_x_22808:
        /* <DEDUP_REMOVED lines=50> */
.L_x_22814:
        /* <DEDUP_REMOVED lines=28> */
.L_x_22815:
[----:B------:R-:W0:Y:S02]  /*1fb0*/  LDC.64 R176, c[0x0][0x3a8] ;  /* 0x0000ea00ffb07b82 */ /* 0x000e240000000a00 */
[C---:B0-----:R-:W-:Y:S01]  /*1fc0*/  IMAD.WIDE.U32 R176, R174.reuse, 0x10, R176 ;  /* 0x00000010aeb07825 */ /* 0x041fe200078e00b0 */
[----:B------:R-:W-:-:S04]  /*1fd0*/  IADD3 R174, PT, PT, R174, 0x20, RZ ;  /* 0x00000020aeae7810 */ /* 0x000fc80007ffe0ff */
[----:B------:R0:W-:Y:S03]  /*1fe0*/  STG.E.128 desc[UR6][R176.64], R128 ;  /* 0x00000080b0007986 */ /* 0x0001e6000c101d06 */
.L_x_22813:
[----:B------:R-:W-:Y:S05]  /*1ff0*/  BSYNC.RECONVERGENT B0 ;  /* 0x0000000000007941 */ /* 0x000fea0003800200 */
.L_x_22812:
        /* <DEDUP_REMOVED lines=13> */
[--C-:B-----5:R-:W-:Y:S02]  /*20d0*/  HADD2.F32 R153, -RZ, R129.reuse.H0_H0 ;  /* 0x20000081ff997230 */ /* 0x120fe40000004100 */
[----:B0-----:R-:W-:Y:S02]  /*20e0*/  HADD2.F32 R133, -RZ, R128.H0_H0 ;  /* 0x20000080ff857230 */ /* 0x001fe40000004100 */
[----:B------:R-:W-:Y:S02]  /*20f0*/  HADD2.F32 R155, -RZ, R130.H0_H0 ;  /* 0x20000082ff9b7230 */ /* 0x000fe40000004100 */
[-C--:B------:R-:W-:Y:S01]  /*2100*/  FMUL.FTZ R153, R153, R0.reuse ;  /* 0x0000000099997220 */ /* 0x080fe20000410000 */
[----:B------:R-:W-:Y:S02]  /*2110*/  HADD2.F32 R151, -RZ, R128.H1_H1 ;  /* 0x30000080ff977230 */ /* 0x000fe40000004100 */
[----:B------:R-:W-:Y:S01]  /*2120*/  FMUL.FTZ R133, R133, R0 ;  /* 0x0000000085857220 */ /* 0x000fe20000410000 */
[----:B------:R-:W-:-:S02]  /*2130*/  HADD2.F32 R129, -RZ, R129.H1_H1 ;  /* 0x30000081ff817230 */ /* 0x000fc40000004100 */
[-C--:B------:R-:W-:Y:S01]  /*2140*/  FMUL.FTZ R155, R155, R0.reuse ;  /* 0x000000009b9b7220 */ /* 0x080fe20000410000 */
[----:B------:R-:W-:Y:S02]  /*2150*/  HADD2.F32 R175, -RZ, R130.H1_H1 ;  /* 0x30000082ffaf7230 */ /* 0x000fe40000004100 */
[-C--:B------:R-:W-:Y:S01]  /*2160*/  FMUL.FTZ R132, R151, R0.reuse ;  /* 0x0000000097847220 */ /* 0x080fe20000410000 */
[----:B------:R-:W-:Y:S02]  /*2170*/  HADD2.F32 R177, -RZ, R131.H0_H0 ;  /* 0x20000083ffb17230 */ /* 0x000fe40000004100 */
[-C--:B------:R-:W-:Y:S01]  /*2180*/  FMUL.FTZ R128, R129, R0.reuse ;  /* 0x0000000081807220 */ /* 0x080fe20000410000 */
[----:B------:R-:W-:Y:S02]  /*2190*/  HADD2.F32 R152, -RZ, R5.H0_H0 ;  /* 0x20000005ff987230 */ /* 0x000fe40000004100 */
[----:B------:R-:W-:Y:S01]  /*21a0*/  FMUL.FTZ R134, R175, R0 ;  /* 0x00000000af867220 */ /* 0x000fe20000410000 */
[----:B------:R-:W-:-:S02]  /*21b0*/  HADD2.F32 R131, -RZ, R131.H1_H1 ;  /* 0x30000083ff837230 */ /* 0x000fc40000004100 */
[----:B------:R-:W-:Y:S01]  /*21c0*/  FMUL.FTZ R177, R177, R0 ;  /* 0x00000000b1b17220 */ /* 0x000fe20000410000 */
[----:B------:R-:W-:Y:S02]  /*21d0*/  HADD2.F32 R130, -RZ, R4.H0_H0 ;  /* 0x20000004ff827230 */ /* 0x000fe40000004100 */
[----:B------:R-:W-:Y:S01]  /*21e0*/  FFMA.FTZ R152, R153, R14, R152 ;  /* 0x0000000e99987223 */ /* 0x000fe20000010098 */
[--C-:B------:R-:W-:Y:S02]  /*21f0*/  HADD2.F32 R154, -RZ, R6.reuse.H0_H0 ;  /* 0x20000006ff9a7230 */ /* 0x100fe40000004100 */
[----:B------:R-:W-:Y:S01]  /*2200*/  FMUL.FTZ R0, R131, R0 ;  /* 0x0000000083007220 */ /* 0x000fe20000410000 */
[----:B------:R-:W-:Y:S02]  /*2210*/  HADD2.F32 R131, -RZ, R6.H1_H1 ;  /* 0x30000006ff837230 */ /* 0x000fe40000004100 */
[----:B------:R-:W-:Y:S01]  /*2220*/  FFMA.FTZ R151, R133, R12, R130 ;  /* 0x0000000c85977223 */ /* 0x000fe20000010082 */
[----:B------:R-:W-:-:S02]  /*2230*/  HADD2.F32 R133, -RZ, R5.H1_H1 ;  /* 0x30000005ff857230 */ /* 0x000fc40000004100 */
[----:B------:R-:W-:Y:S01]  /*2240*/  FFMA.FTZ R153, R155, R8, R154 ;  /* 0x000000089b997223 */ /* 0x000fe2000001009a */
[--C-:B------:R-:W-:Y:S02]  /*2250*/  HADD2.F32 R154, -RZ, R7.reuse.H0_H0 ;  /* 0x20000007ff9a7230 */ /* 0x100fe40000004100 */
[----:B------:R-:W-:Y:S01]  /*2260*/  FFMA.FTZ R134, R134, R9, R131 ;  /* 0x0000000986867223 */ /* 0x000fe20000010083 */
[----:B------:R-:W-:Y:S02]  /*2270*/  HADD2.F32 R155, -RZ, R7.H1_H1 ;  /* 0x30000007ff9b7230 */ /* 0x000fe40000004100 */
[----:B------:R-:W-:Y:S01]  /*2280*/  FFMA.FTZ R133, R128, R15, R133 ;  /* 0x0000000f80857223 */ /* 0x000fe20000010085 */
[----:B------:R-:W-:Y:S02]  /*2290*/  HADD2.F32 R129, -RZ, R4.H1_H1 ;  /* 0x30000004ff817230 */ /* 0x000fe40000004100 */
[----:B------:R-:W-:Y:S01]  /*22a0*/  FFMA.FTZ R154, R177, R10, R154 ;  /* 0x0000000ab19a7223 */ /* 0x000fe2000001009a */
[----:B------:R-:W-:Y:S01]  /*22b0*/  F2FP.F16.F32.PACK_AB R130, R134, R153 ;  /* 0x000000998682723e */ /* 0x000fe200000000ff */
[----:B------:R-:W-:Y:S01]  /*22c0*/  FFMA.FTZ R155, R0, R11, R155 ;  /* 0x0000000b009b7223 */ /* 0x000fe2000001009b */
[----:B------:R-:W-:Y:S01]  /*22d0*/  FFMA.FTZ R132, R132, R13, R129 ;  /* 0x0000000d84847223 */ /* 0x000fe20000010081 */
[----:B------:R-:W-:-:S03]  /*22e0*/  F2FP.F16.F32.PACK_AB R129, R133, R152 ;  /* 0x000000988581723e */ /* 0x000fc600000000ff */
[----:B------:R-:W-:Y:S02]  /*22f0*/  F2FP.F16.F32.PACK_AB R131, R155, R154 ;  /* 0x0000009a9b83723e */ /* 0x000fe400000000ff */
[----:B------:R-:W-:Y:S01]  /*2300*/  F2FP.F16.F32.PACK_AB R128, R132, R151 ;  /* 0x000000978480723e */ /* 0x000fe200000000ff */
[----:B------:R-:W-:Y:S06]  /*2310*/  BRA `(.L_x_22819) ;  /* 0x0000000000707947 */ /* 0x000fec0003800000 */
.L_x_22818:
[--C-:B-----5:R-:W-:Y:S02]  /*2320*/  HADD2.F32 R177, -RZ, R131.reuse.H0_H0 ;  /* 0x20000083ffb17230 */ /* 0x120fe40000004100 */
[----:B------:R-:W-:Y:S02]  /*2330*/  HADD2.F32 R179, -RZ, R131.H1_H1 ;  /* 0x30000083ffb37230 */ /* 0x000fe40000004100 */
[--C-:B------:R-:W-:Y:S02]  /*2340*/  HADD2.F32 R153, -RZ, R129.reuse.H1_H1 ;  /* 0x30000081ff997230 */ /* 0x100fe40000004100 */
[-C--:B------:R-:W-:Y:S01]  /*2350*/  FMUL.FTZ R177, R177, R0.reuse ;  /* 0x00000000b1b17220 */ /* 0x080fe20000410000 */
[--C-:B------:R-:W-:Y:S02]  /*2360*/  HADD2.F32 R131, -RZ, R128.reuse.H0_H0 ;  /* 0x20000080ff837230 */ /* 0x100fe40000004100 */
[----:B0-----:R-:W-:Y:S02]  /*2370*/  HADD2.F32 R133, -RZ, R128.H1_H1 ;  /* 0x30000080ff857230 */ /* 0x001fe40000004100 */
[----:B------:R-:W-:Y:S01]  /*2380*/  FMUL.FTZ R128, R153, R0 ;  /* 0x0000000099807220 */ /* 0x000fe20000410000 */
[----:B------:R-:W-:-:S02]  /*2390*/  HADD2.F32 R151, -RZ, R129.H0_H0 ;  /* 0x20000081ff977230 */ /* 0x000fc40000004100 */
[-C--:B------:R-:W-:Y:S01]  /*23a0*/  FMUL.FTZ R131, R131, R0.reuse ;  /* 0x0000000083837220 */ /* 0x080fe20000410000 */
[--C-:B------:R-:W-:Y:S02]  /*23b0*/  HADD2.F32 R155, -RZ, R130.reuse.H0_H0 ;  /* 0x20000082ff9b7230 */ /* 0x100fe40000004100 */
[-C--:B------:R-:W-:Y:S01]  /*23c0*/  FMUL.FTZ R132, R133, R0.reuse ;  /* 0x0000000085847220 */ /* 0x080fe20000410000 */
[----:B------:R-:W-:Y:S02]  /*23d0*/  HADD2.F32 R175, -RZ, R130.H1_H1 ;  /* 0x30000082ffaf7230 */ /* 0x000fe40000004100 */
        /* <DEDUP_REMOVED lines=12> */
[----:B------:R-:W-:-:S02]  /*24a0*/  F2FP.F16.F32.PACK_AB R131, R155, R154 ;  /* 0x0000009a9b83723e */ /* 0x000fc400000000ff */
[----:B------:R-:W-:Y:S02]  /*24b0*/  F2FP.F16.F32.PACK_AB R130, R134, R153 ;  /* 0x000000998682723e */ /* 0x000fe400000000ff */
[----:B------:R-:W-:Y:S02]  /*24c0*/  F2FP.F16.F32.PACK_AB R129, R133, R152 ;  /* 0x000000988581723e */ /* 0x000fe400000000ff */
[----:B------:R-:W-:-:S07]  /*24d0*/  F2FP.F16.F32.PACK_AB R128, R132, R151 ;  /* 0x000000978480723e */ /* 0x000fce00000000ff */
.L_x_22819:
[----:B------:R-:W0:Y:S02]  /*24e0*/  LDC.64 R176, c[0x0][0x3a8] ;  /* 0x0000ea00ffb07b82 */ /* 0x000e240000000a00 */
[----:B0-----:R-:W-:-:S05]  /*24f0*/  IMAD.WIDE.U32 R174, R174, 0x10, R176 ;  /* 0x00000010aeae7825 */ /* 0x001fca00078e00b0 */
[----:B------:R0:W-:Y:S02]  /*2500*/  STG.E.128 desc[UR6][R174.64], R128 ;  /* 0x00000080ae007986 */ /* 0x0001e4000c101d06 */
.L_x_22817:
[----:B------:R-:W-:Y:S05]  /*2510*/  BSYNC.RECONVERGENT B0 ;  /* 0x0000000000007941 */ /* 0x000fea0003800200 */
.L_x_22816:
        /* <DEDUP_REMOVED lines=151> */
.L_x_22843:
        /* <DEDUP_REMOVED lines=49> */
.L_x_22822:
[----:B------:R-:W-:Y:S05]  /*31a0*/  BSYNC.RECONVERGENT B0 ;  /* 0x0000000000007941 */ /* 0x000fea0003800200 */
.L_x_22821:
        /* <DEDUP_REMOVED lines=35> */
.L_x_22824:
[----:B------:R-:W-:Y:S05]  /*33e0*/  BSYNC.RECONVERGENT B0 ;  /* 0x0000000000007941 */ /* 0x000fea0003800200 */
.L_x_22823:
        /* <DEDUP_REMOVED lines=35> */
.L_x_22826:
[----:B------:R-:W-:Y:S05]  /*3620*/  BSYNC.RECONVERGENT B0 ;  /* 0x0000000000007941 */ /* 0x000fea0003800200 */
.L_x_22825:
        /* <DEDUP_REMOVED lines=35> */
.L_x_22828:
[----:B------:R-:W-:Y:S05]  /*3860*/  BSYNC.RECONVERGENT B0 ;  /* 0x0000000000007941 */ /* 0x000fea0003800200 */
.L_x_22827:
        /* <DEDUP_REMOVED lines=34> */
.L_x_22830:
[----:B------:R-:W-:Y:S05]  /*3a90*/  BSYNC.RECONVERGENT B0 ;  /* 0x0000000000007941 */ /* 0x000fea0003800200 */
.L_x_22829:
[----:B01234-:R-:W0:Y:S02]  /*3aa0*/  LDC.64 R128, c[0x0][0x380] ;  /* 0x0000e000ff807b82 */ /* 0x01fe240000000a00 */
[----:B0-----:R-:W-:-:S04]  /*3ab0*/  LEA R3, R128, R3, 0x2 ;  /* 0x0000000380037211 */ /* 0x001fc800078e10ff */
[----:B------:R-:W-:-:S13]  /*3ac0*/  ISETP.GE.AND P0, PT, R3, R129, PT ;  /* 0x000000810300720c */ /* 0x000fda0003f06270 */
[----:B------:R-:W-:Y:S05]  /*3ad0*/  @!P0 BRA `(.L_x_22831) ;  /* 0xffffffcc00ec8947 */ /* 0x000fea000383ffff */
[----:B------:R-:W-:Y:S05]  /*3ae0*/  EXIT ;  /* 0x000000000000794d */ /* 0x000fea0003800000 */
.L_x_22820:
        /* <DEDUP_REMOVED lines=8> */
.L_x_22833:
[----:B------:R-:W-:Y:S05]  /*3b70*/  BSYNC B0 ;  /* 0x0000000000007941 */ /* 0x000fea0003800000 */
.L_x_22832:
        /* <DEDUP_REMOVED lines=9> */
.L_x_22834:
[----:B------:R-:W-:Y:S01]  /*3c10*/  HFMA2 R178, -RZ, RZ, 0, 2.384185791015625e-07 ;  /* 0x00000004ffb27431 */ /* 0x000fe200000001ff */
[----:B------:R-:W-:-:S05]  /*3c20*/  MOV R129, R177 ;  /* 0x000000b100817202 */ /* 0x000fca0000000f00 */
[----:B------:R-:W-:-:S05]  /*3c30*/  FADD.FTZ R131, R130, R129 ;  /* 0x0000008182837221 */ /* 0x000fca0000010000 */
[----:B------:R-:W-:-:S07]  /*3c40*/  MOV R179, R131 ;  /* 0x0000008300b37202 */ /* 0x000fce0000000f00 */
[----:B------:R-:W-:Y:S05]  /*3c50*/  WARPSYNC.COLLECTIVE R176, `(.L_x_22835) ;  /* 0x00000000b0087348 */ /* 0x000fea0003c00000 */
[----:B------:R0:W1:Y:S02]  /*3c60*/  SHFL.BFLY P6, R177, R179, R178, R181 ;  /* 0x0c0000b2b3b17389 */ /* 0x00006400000c00b5 */
[----:B01----:R-:W-:Y:S05]  /*3c70*/  ENDCOLLECTIVE ;  /* 0x000000000000791b */ /* 0x003fea0003800000 */
.L_x_22835:
[----:B------:R-:W-:Y:S01]  /*3c80*/  HFMA2 R178, -RZ, RZ, 0, 4.76837158203125e-07 ;  /* 0x00000008ffb27431 */ /* 0x000fe200000001ff */
[----:B------:R-:W-:-:S05]  /*3c90*/  MOV R128, R177 ;  /* 0x000000b100807202 */ /* 0x000fca0000000f00 */
[----:B------:R-:W-:-:S05]  /*3ca0*/  FADD.FTZ R174, R131, R128 ;  /* 0x0000008083ae7221 */ /* 0x000fca0000010000 */
[----:B------:R-:W-:-:S07]  /*3cb0*/  MOV R179, R174 ;  /* 0x000000ae00b37202 */ /* 0x000fce0000000f00 */
[----:B------:R-:W-:Y:S05]  /*3cc0*/  WARPSYNC.COLLECTIVE R176, `(.L_x_22836) ;  /* 0x00000000b0087348 */ /* 0x000fea0003c00000 */
[----:B------:R0:W1:Y:S02]  /*3cd0*/  SHFL.BFLY P6, R177, R179, R178, R181 ;  /* 0x0c0000b2b3b17389 */ /* 0x00006400000c00b5 */
[----:B01----:R-:W-:Y:S05]  /*3ce0*/  ENDCOLLECTIVE ;  /* 0x000000000000791b */ /* 0x003fea0003800000 */
.L_x_22836:
        /* <DEDUP_REMOVED lines=8> */
.L_x_22837:
        /* <DEDUP_REMOVED lines=89> */
.L_x_22838:
[----:B------:R-:W-:Y:S01]  /*4300*/  HFMA2 R178, -RZ, RZ, 0, 1.1920928955078125e-07 ;  /* 0x00000002ffb27431 */ /* 0x000fe200000001ff */
[----:B------:R-:W-:-:S05]  /*4310*/  MOV R131, R177 ;  /* 0x000000b100837202 */ /* 0x000fca0000000f00 */
[----:B------:R-:W-:-:S05]  /*4320*/  FADD.FTZ R131, R0, R131 ;  /* 0x0000008300837221 */ /* 0x000fca0000010000 */
[----:B------:R-:W-:-:S07]  /*4330*/  MOV R179, R131 ;  /* 0x0000008300b37202 */ /* 0x000fce0000000f00 */
[----:B------:R-:W-:Y:S05]  /*4340*/  WARPSYNC.COLLECTIVE R176, `(.L_x_22839) ;  /* 0x00000000b0087348 */ /* 0x000fea0003c00000 */
[----:B------:R0:W1:Y:S02]  /*4350*/  SHFL.BFLY P6, R177, R179, R178, R181 ;  /* 0x0c0000b2b3b17389 */ /* 0x00006400000c00b5 */
[----:B01----:R-:W-:Y:S05]  /*4360*/  ENDCOLLECTIVE ;  /* 0x000000000000791b */ /* 0x003fea0003800000 */
.L_x_22839:
[----:B------:R-:W-:Y:S01]  /*4370*/  HFMA2 R178, -RZ, RZ, 0, 2.384185791015625e-07 ;  /* 0x00000004ffb27431 */ /* 0x000fe200000001ff */
[----:B------:R-:W-:-:S05]  /*4380*/  MOV R130, R177 ;  /* 0x000000b100827202 */ /* 0x000fca0000000f00 */
[----:B------:R-:W-:-:S05]  /*4390*/  FADD.FTZ R130, R131, R130 ;  /* 0x0000008283827221 */ /* 0x000fca0000010000 */
[----:B------:R-:W-:-:S07]  /*43a0*/  MOV R179, R130 ;  /* 0x0000008200b37202 */ /* 0x000fce0000000f00 */
[----:B------:R-:W-:Y:S05]  /*43b0*/  WARPSYNC.COLLECTIVE R176, `(.L_x_22840) ;  /* 0x00000000b0087348 */ /* 0x000fea0003c00000 */
[----:B------:R0:W1:Y:S02]  /*43c0*/  SHFL.BFLY P6, R177, R179, R178, R181 ;  /* 0x0c0000b2b3b17389 */ /* 0x00006400000c00b5 */
[----:B01----:R-:W-:Y:S05]  /*43d0*/  ENDCOLLECTIVE ;  /* 0x000000000000791b */ /* 0x003fea0003800000 */
.L_x_22840:
[----:B------:R-:W-:Y:S01]  /*43e0*/  HFMA2 R178, -RZ, RZ, 0, 4.76837158203125e-07 ;  /* 0x00000008ffb27431 */ /* 0x000fe200000001ff */
[----:B------:R-:W-:-:S05]  /*43f0*/  MOV R175, R177 ;  /* 0x000000b100af7202 */ /* 0x000fca0000000f00 */
[----:B------:R-:W-:-:S05]  /*4400*/  FADD.FTZ R175, R130, R175 ;  /* 0x000000af82af7221 */ /* 0x000fca0000010000 */
[----:B------:R-:W-:-:S07]  /*4410*/  MOV R179, R175 ;  /* 0x000000af00b37202 */ /* 0x000fce0000000f00 */
[----:B------:R-:W-:Y:S05]  /*4420*/  WARPSYNC.COLLECTIVE R176, `(.L_x_22841) ;  /* 0x00000000b0087348 */ /* 0x000fea0003c00000 */
[----:B------:R0:W1:Y:S02]  /*4430*/  SHFL.BFLY P6, R177, R179, R178, R181 ;  /* 0x0c0000b2b3b17389 */ /* 0x00006400000c00b5 */
[----:B01----:R-:W-:Y:S05]  /*4440*/  ENDCOLLECTIVE ;  /* 0x000000000000791b */ /* 0x003fea0003800000 */
.L_x_22841:
[----:B------:R-:W-:Y:S01]  /*4450*/  HFMA2 R178, -RZ, RZ, 0, 9.5367431640625e-07 ;  /* 0x00000010ffb27431 */ /* 0x000fe200000001ff */
[----:B------:R-:W-:-:S05]  /*4460*/  MOV R174, R177 ;  /* 0x000000b100ae7202 */ /* 0x000fca0000000f00 */
[----:B------:R-:W-:-:S05]  /*4470*/  FADD.FTZ R174, R175, R174 ;  /* 0x000000aeafae7221 */ /* 0x000fca0000010000 */
[----:B------:R-:W-:-:S07]  /*4480*/  MOV R179, R174 ;  /* 0x000000ae00b37202 */ /* 0x000fce0000000f00 */
[----:B------:R-:W-:Y:S05]  /*4490*/  WARPSYNC.COLLECTIVE R176, `(.L_x_22842) ;  /* 0x00000000b0087348 */ /* 0x000fea0003c00000 */
[----:B------:R0:W1:Y:S02]  /*44a0*/  SHFL.BFLY P6, R177, R179, R178, R181 ;  /* 0x0c0000b2b3b17389 */ /* 0x00006400000c00b5 */
[----:B01----:R-:W-:Y:S05]  /*44b0*/  ENDCOLLECTIVE ;  /* 0x000000000000791b */ /* 0x003fea0003800000 */
.L_x_22842:
[----:B------:R-:W-:Y:S05]  /*44c0*/  BRA `(.L_x_22843) ;  /* 0xffffffe800707947 */ /* 0x000fea000383ffff */
.L_x_22844:
        /* <DEDUP_REMOVED lines=11> */
.L_x_45852:


//--------------------- .text._ZN10layer_norm13ln_fwd_kernelINS_13Kernel_traitsIf6__halfS2_S2_fjLj1280ELj1ELj4ELj1ELj16ENS_18Kernel_traits_baseILj1280EfS2_S2_S2_fjLj128EEEEELb0ELb1ELb0ELb1EEEvNS_9FwdParamsE --------------------------
	.section	.text._ZN10layer_norm13ln_fwd_kernelINS_13Kernel_traitsIf6__halfS2_S2_fjLj1280ELj1ELj4ELj1ELj16ENS_18Kernel_traits_baseILj1280EfS2_S2_S2_fjLj128EEEEELb0ELb1ELb0ELb1EEEvNS_9FwdParamsE,"ax",@progbits
	.align	128
        .global         _ZN10layer_norm13ln_fwd_kernelINS_13Kernel_traitsIf6__halfS2_S2_fjLj1280ELj1ELj4ELj1ELj16ENS_18Kernel_traits_baseILj1280EfS2_S2_S2_fjLj128EEEEELb0ELb1ELb0ELb1EEEvNS_9FwdParamsE
        .type           _ZN10layer_norm13ln_fwd_kernelINS_13Kernel_traitsIf6__halfS2_S2_fjLj1280ELj1ELj4ELj1ELj16ENS_18Kernel_traits_baseILj1280EfS2_S2_S2_fjLj128EEEEELb0ELb1ELb0ELb1EEEvNS_9FwdParamsE,@function
        .size           _ZN10layer_norm13ln_fwd_kernelINS_13Kernel_traitsIf6__halfS2_S2_fjLj1280ELj1ELj4ELj1ELj16ENS_18Kernel_traits_baseILj1280EfS2_S2_S2_fjLj128EEEEELb0ELb1ELb0ELb1EEEvNS_9FwdParamsE,(.L_x_45853 - _ZN10layer_norm13ln_fwd_kernelINS_13Kernel_traitsIf6__halfS2_S2_fjLj1280ELj1ELj4ELj1ELj16ENS_18Kernel_traits_baseILj1280EfS2_S2_S2_fjLj128EEEEELb0ELb1ELb0ELb1EEEvNS_9FwdParamsE)
        .other          _ZN10layer_norm13ln_fwd_kernelINS_13Kernel_traitsIf6__halfS2_S2_fjLj1280ELj1ELj4ELj1ELj16ENS_18Kernel_traits_baseILj1280EfS2_S2_S2_fjLj128EEEEELb0ELb1ELb0ELb1EEEvNS_9FwdParamsE,@"STO_CUDA_ENTRY STV_DEFAULT"
_ZN10layer_norm13ln_fwd_kernelINS_13Kernel_traitsIf6__halfS2_S2_fjLj1280ELj1ELj4ELj1ELj16ENS_18Kernel_traits_baseILj1280EfS2_S2_S2_fjLj128EEEEELb0ELb1ELb0ELb1EEEvNS_9FwdParamsE:
.text._ZN10layer_norm13ln_fwd_kernelINS_13Kernel_traitsIf6__halfS2_S2_fjLj1280ELj1ELj4ELj1ELj16ENS_18Kernel_traits_baseILj1280EfS2_S2_S2_fjLj128EEEEELb0ELb1ELb0ELb1EEEvNS_9FwdParamsE:
        /* <DEDUP_REMOVED lines=49> */
.L_x_22845:
        /* <DEDUP_REMOVED lines=44> */
.L_x_22846:
        /* <DEDUP_REMOVED lines=15> */
.L_x_22861:
        /* <DEDUP_REMOVED lines=11> */
[----:B--2---:R-:W-:-:S03]  /*0770*/  HADD2.F32 R0, -RZ, R0.H0_H0 ;  /* 0x20000000ff007230 */ /* 0x004fc60000004100 */
[----:B---3--:R-:W-:Y:S05]  /*0780*/  @!P1 BRA `(.L_x_22849) ;  /* 0x0000000000a09947 */ /* 0x008fea0003800000 */
[----:B0-----:R-:W0:Y:S02]  /*0790*/  LDC.64 R124, c[0x0][0x3a0] ;  /* 0x0000e800ff7c7b82 */ /* 0x001e240000000a00 */
[----:B0-----:R-:W-:-:S06]  /*07a0*/  IMAD.WIDE.U32 R124, R141, 0x10, R124 ;  /* 0x000000108d7c7825 */ /* 0x001fcc00078e007c */
[----:B------:R-:W2:Y:S01]  /*07b0*/  LDG.E.128 R124, desc[UR6][R124.64] ;  /* 0x000000067c7c7981 */ /* 0x000ea2000c1e1d00 */
[----:B-----5:R-:W-:Y:S02]  /*07c0*/  HADD2.F32 R129, -RZ, R144.H0_H0 ;  /* 0x20000090ff817230 */ /* 0x020fe40000004100 */
[--C-:B------:R-:W-:Y:S02]  /*07d0*/  HADD2.F32 R137, -RZ, R146.reuse.H0_H0 ;  /* 0x20000092ff897230 */ /* 0x100fe40000004100 */
[--C-:B------:R-:W-:Y:S02]  /*07e0*/  HADD2.F32 R133, -RZ, R145.reuse.H0_H0 ;  /* 0x20000091ff857230 */ /* 0x100fe40000004100 */
[C---:B------:R-:W-:Y:S01]  /*07f0*/  FMUL.FTZ R129, R0.reuse, R129 ;  /* 0x0000008100817220 */ /* 0x040fe20000410000 */
[----:B------:R-:W-:Y:S02]  /*0800*/  HADD2.F32 R135, -RZ, R145.H1_H1 ;  /* 0x30000091ff877230 */ /* 0x000fe40000004100 */
[----:B------:R-:W-:Y:S01]  /*0810*/  FMUL.FTZ R137, R0, R137 ;  /* 0x0000008900897220 */ /* 0x000fe20000410000 */
[----:B------:R-:W-:-:S02]  /*0820*/  HADD2.F32 R145, -RZ, R146.H1_H1 ;  /* 0x30000092ff917230 */ /* 0x000fc40000004100 */
[C---:B------:R-:W-:Y:S01]  /*0830*/  FMUL.FTZ R133, R0.reuse, R133 ;  /* 0x0000008500857220 */ /* 0x040fe20000410000 */
[--C-:B------:R-:W-:Y:S02]  /*0840*/  HADD2.F32 R143, -RZ, R147.reuse.H0_H0 ;  /* 0x20000093ff8f7230 */ /* 0x100fe40000004100 */
[C---:B------:R-:W-:Y:S01]  /*0850*/  FMUL.FTZ R130, R0.reuse, R135 ;  /* 0x0000008700827220 */ /* 0x040fe20000410000 */
[----:B------:R-:W-:Y:S02]  /*0860*/  HADD2.F32 R149, -RZ, R147.H1_H1 ;  /* 0x30000093ff957230 */ /* 0x000fe40000004100 */
[C---:B------:R-:W-:Y:S01]  /*0870*/  FMUL.FTZ R146, R0.reuse, R145 ;  /* 0x0000009100927220 */ /* 0x040fe20000410000 */
[----:B------:R-:W-:Y:S02]  /*0880*/  HADD2.F32 R131, -RZ, R144.H1_H1 ;  /* 0x30000090ff837230 */ /* 0x000fe40000004100 */
[C---:B------:R-:W-:Y:S01]  /*0890*/  FMUL.FTZ R147, R0.reuse, R143 ;  /* 0x0000008f00937220 */ /* 0x040fe20000410000 */
[----:B------:R-:W-:Y:S01]  /*08a0*/  FMUL.FTZ R132, R0, R149 ;  /* 0x0000009500847220 */ /* 0x000fe20000410000 */
[----:B--2---:R-:W-:-:S02]  /*08b0*/  HADD2.F32 R140, -RZ, R124.H0_H0 ;  /* 0x2000007cff8c7230 */ /* 0x004fc40000004100 */
[--C-:B------:R-:W-:Y:S02]  /*08c0*/  HADD2.F32 R128, -RZ, R126.reuse.H0_H0 ;  /* 0x2000007eff807230 */ /* 0x100fe40000004100 */
[----:B------:R-:W-:Y:S02]  /*08d0*/  HADD2.F32 R142, -RZ, R125.H0_H0 ;  /* 0x2000007dff8e7230 */ /* 0x000fe40000004100 */
[----:B------:R-:W-:Y:S01]  /*08e0*/  FFMA.FTZ R140, R129, R40, R140 ;  /* 0x00000028818c7223 */ /* 0x000fe2000001008c */
[--C-:B------:R-:W-:Y:S02]  /*08f0*/  HADD2.F32 R144, -RZ, R127.reuse.H0_H0 ;  /* 0x2000007fff907230 */ /* 0x100fe40000004100 */
[----:B------:R-:W-:Y:S01]  /*0900*/  FFMA.FTZ R143, R137, R36, R128 ;  /* 0x00000024898f7223 */ /* 0x000fe20000010080 */
[----:B------:R-:W-:Y:S02]  /*0910*/  HADD2.F32 R145, -RZ, R127.H1_H1 ;  /* 0x3000007fff917230 */ /* 0x000fe40000004100 */
[----:B------:R-:W-:Y:S01]  /*0920*/  FMUL.FTZ R128, R0, R131 ;  /* 0x0000008300807220 */ /* 0x000fe20000410000 */
[----:B------:R-:W-:-:S02]  /*0930*/  HADD2.F32 R129, -RZ, R126.H1_H1 ;  /* 0x3000007eff817230 */ /* 0x000fc40000004100 */
[----:B------:R-:W-:Y:S01]  /*0940*/  FFMA.FTZ R142, R133, R42, R142 ;  /* 0x0000002a858e7223 */ /* 0x000fe2000001008e */
[----:B------:R-:W-:Y:S02]  /*0950*/  HADD2.F32 R149, -RZ, R125.H1_H1 ;  /* 0x3000007dff957230 */ /* 0x000fe40000004100 */
[----:B------:R-:W-:Y:S01]  /*0960*/  FFMA.FTZ R144, R147, R38, R144 ;  /* 0x0000002693907223 */ /* 0x000fe20000010090 */
        /* <DEDUP_REMOVED lines=10> */
.L_x_22849:
[--C-:B-----5:R-:W-:Y:S02]  /*0a10*/  HADD2.F32 R131, -RZ, R144.reuse.H1_H1 ;  /* 0x30000090ff837230 */ /* 0x120fe40000004100 */
[----:B------:R-:W-:Y:S02]  /*0a20*/  HADD2.F32 R133, -RZ, R145.H0_H0 ;  /* 0x20000091ff857230 */ /* 0x000fe40000004100 */
[----:B------:R-:W-:Y:S02]  /*0a30*/  HADD2.F32 R143, -RZ, R147.H0_H0 ;  /* 0x20000093ff8f7230 */ /* 0x000fe40000004100 */
[C---:B------:R-:W-:Y:S01]  /*0a40*/  FMUL.FTZ R128, R0.reuse, R131 ;  /* 0x0000008300807220 */ /* 0x040fe20000410000 */
[----:B------:R-:W-:Y:S02]  /*0a50*/  HADD2.F32 R129, -RZ, R144.H0_H0 ;  /* 0x20000090ff817230 */ /* 0x000fe40000004100 */
        /* <DEDUP_REMOVED lines=23> */
.L_x_22850:
[----:B-1----:R-:W-:Y:S05]  /*0bd0*/  BSYNC.RECONVERGENT B0 ;  /* 0x0000000000007941 */ /* 0x002fea0003800200 */
.L_x_22848:
        /* <DEDUP_REMOVED lines=11> */
[----:B-1---5:R-:W-:Y:S02]  /*0c90*/  HADD2.F32 R153, -RZ, R162.H0_H0 ;  /* 0x200000a2ff997230 */ /* 0x022fe40000004100 */
[----:B------:R-:W-:Y:S02]  /*0ca0*/  HADD2.F32 R129, -RZ, R160.H0_H0 ;  /* 0x200000a0ff817230 */ /* 0x000fe40000004100 */
        /* <DEDUP_REMOVED lines=8> */
[----:B------:R-:W-:Y:S02]  /*0d30*/  HADD2.F32 R131, -RZ, R160.H1_H1 ;  /* 0x300000a0ff837230 */ /* 0x000fe40000004100 */
[----:B------:R-:W-:Y:S01]  /*0d40*/  FFMA.FTZ R148, R129, R32, R148 ;  /* 0x0000002081947223 */ /* 0x000fe20000010094 */
[--C-:B------:R-:W-:Y:S02]  /*0d50*/  HADD2.F32 R133, -RZ, R161.reuse.H0_H0 ;  /* 0x200000a1ff857230 */ /* 0x100fe40000004100 */
[----:B------:R-:W-:Y:S01]  /*0d60*/  FFMA.FTZ R153, R157, R30, R128 ;  /* 0x0000001e9d997223 */ /* 0x000fe20000010080 */
[----:B------:R-:W-:-:S02]  /*0d70*/  HADD2.F32 R135, -RZ, R161.H1_H1 ;  /* 0x300000a1ff877230 */ /* 0x000fc40000004100 */
[C---:B------:R-:W-:Y:S01]  /*0d80*/  FMUL.FTZ R128, R0.reuse, R131 ;  /* 0x0000008300807220 */ /* 0x040fe20000410000 */
[----:B------:R-:W-:Y:S02]  /*0d90*/  HADD2.F32 R155, -RZ, R162.H1_H1 ;  /* 0x300000a2ff9b7230 */ /* 0x000fe40000004100 */
[C---:B------:R-:W-:Y:S01]  /*0da0*/  FMUL.FTZ R133, R0.reuse, R133 ;  /* 0x0000008500857220 */ /* 0x040fe20000410000 */
[----:B------:R-:W-:Y:S02]  /*0db0*/  HADD2.F32 R163, -RZ, R163.H1_H1 ;  /* 0x300000a3ffa37230 */ /* 0x000fe40000004100 */
[C---:B------:R-:W-:Y:S01]  /*0dc0*/  FMUL.FTZ R130, R0.reuse, R135 ;  /* 0x0000008700827220 */ /* 0x040fe20000410000 */
[----:B------:R-:W-:Y:S02]  /*0dd0*/  HADD2.F32 R150, -RZ, R125.H0_H0 ;  /* 0x2000007dff967230 */ /* 0x000fe40000004100 */
[----:B------:R-:W-:Y:S01]  /*0de0*/  FMUL.FTZ R132, R0, R155 ;  /* 0x0000009b00847220 */ /* 0x000fe20000410000 */
[----:B------:R-:W-:-:S02]  /*0df0*/  HADD2.F32 R161, -RZ, R124.H1_H1 ;  /* 0x3000007cffa17230 */ /* 0x000fc40000004100 */
[----:B------:R-:W-:Y:S01]  /*0e00*/  FMUL.FTZ R154, R0, R163 ;  /* 0x000000a3009a7220 */ /* 0x000fe20000410000 */
[----:B------:R-:W-:Y:S02]  /*0e10*/  HADD2.F32 R159, -RZ, R125.H1_H1 ;  /* 0x3000007dff9f7230 */ /* 0x000fe40000004100 */
[----:B------:R-:W-:Y:S01]  /*0e20*/  FFMA.FTZ R150, R133, R34, R150 ;  /* 0x0000002285967223 */ /* 0x000fe20000010096 */
        /* <DEDUP_REMOVED lines=11> */
.L_x_22852:
[----:B-1---5:R-:W-:Y:S02]  /*0ee0*/  HADD2.F32 R133, -RZ, R161.H0_H0 ;  /* 0x200000a1ff857230 */ /* 0x022fe40000004100 */
[----:B------:R-:W-:Y:S02]  /*0ef0*/  HADD2.F32 R155, -RZ, R163.H0_H0 ;  /* 0x200000a3ff9b7230 */ /* 0x000fe40000004100 */
        /* <DEDUP_REMOVED lines=26> */
.L_x_22853:
[----:B------:R-:W-:Y:S05]  /*10a0*/  BSYNC.RECONVERGENT B0 ;  /* 0x0000000000007941 */ /* 0x000fea0003800200 */
.L_x_22851:
        /* <DEDUP_REMOVED lines=22> */
[--C-:B------:R-:W-:Y:S02]  /*1210*/  HADD2.F32 R163, -RZ, R129.reuse.H0_H0 ;  /* 0x20000081ffa37230 */ /* 0x100fe40000004100 */
[----:B------:R-:W-:Y:S01]  /*1220*/  FFMA.FTZ R160, R165, R20, R160 ;  /* 0x00000014a5a07223 */ /* 0x000fe200000100a0 */
[----:B------:R-:W-:Y:S02]  /*1230*/  HADD2.F32 R135, -RZ, R128.H1_H1 ;  /* 0x30000080ff877230 */ /* 0x000fe40000004100 */
        /* <DEDUP_REMOVED lines=24> */
.L_x_22854:
[----:B-----5:R-:W-:Y:S02]  /*13c0*/  HADD2.F32 R163, -RZ, R129.H0_H0 ;  /* 0x20000081ffa37230 */ /* 0x020fe40000004100 */
[----:B0-----:R-:W-:Y:S02]  /*13d0*/  HADD2.F32 R165, -RZ, R130.H0_H0 ;  /* 0x20000082ffa57230 */ /* 0x001fe40000004100 */
        /* <DEDUP_REMOVED lines=26> */
.L_x_22855:
        /* <DEDUP_REMOVED lines=46> */
.L_x_22856:
[----:B-1---5:R-:W-:Y:S02]  /*1860*/  HADD2.F32 R173, -RZ, R133.H0_H0 ;  /* 0x20000085ffad7230 */ /* 0x022fe40000004100 */
[----:B------:R-:W-:Y:S02]  /*1870*/  HADD2.F32 R175, -RZ, R134.H0_H0 ;  /* 0x20000086ffaf7230 */ /* 0x000fe40000004100 */
        /* <DEDUP_REMOVED lines=26> */
.L_x_22857:
        /* <DEDUP_REMOVED lines=9> */
[--C-:B-----5:R-:W-:Y:S02]  /*1ab0*/  HADD2.F32 R139, -RZ, R133.reuse.H0_H0 ;  /* 0x20000085ff8b7230 */ /* 0x120fe40000004100 */
[----:B-1----:R-:W-:Y:S02]  /*1ac0*/  HADD2.F32 R183, -RZ, R134.H0_H0 ;  /* 0x20000086ffb77230 */ /* 0x002fe40000004100 */
[----:B------:R-:W-:Y:S02]  /*1ad0*/  HADD2.F32 R129, -RZ, R132.H0_H0 ;  /* 0x20000084ff817230 */ /* 0x000fe40000004100 */
[C---:B------:R-:W-:Y:S01]  /*1ae0*/  FMUL.FTZ R139, R0.reuse, R139 ;  /* 0x0000008b008b7220 */ /* 0x040fe20000410000 */
[----:B------:R-:W-:Y:S02]  /*1af0*/  HADD2.F32 R133, -RZ, R133.H1_H1 ;  /* 0x30000085ff857230 */ /* 0x000fe40000004100 */
[----:B------:R-:W-:Y:S01]  /*1b00*/  FMUL.FTZ R183, R0, R183 ;  /* 0x000000b700b77220 */ /* 0x000fe20000410000 */
[----:B------:R-:W-:-:S02]  /*1b10*/  HADD2.F32 R185, -RZ, R134.H1_H1 ;  /* 0x30000086ffb97230 */ /* 0x000fc40000004100 */
[C---:B------:R-:W-:Y:S01]  /*1b20*/  FMUL.FTZ R129, R0.reuse, R129 ;  /* 0x0000008100817220 */ /* 0x040fe20000410000 */
[----:B------:R-:W-:Y:S02]  /*1b30*/  HADD2.F32 R134, -RZ, R125.H0_H0 ;  /* 0x2000007dff867230 */ /* 0x000fe40000004100 */
[C---:B------:R-:W-:Y:S01]  /*1b40*/  FMUL.FTZ R172, R0.reuse, R133 ;  /* 0x0000008500ac7220 */ /* 0x040fe20000410000 */
[----:B------:R-:W-:Y:S02]  /*1b50*/  HADD2.F32 R131, -RZ, R132.H1_H1 ;  /* 0x30000084ff837230 */ /* 0x000fe40000004100 */
[----:B------:R-:W-:Y:S01]  /*1b60*/  FMUL.FTZ R130, R0, R185 ;  /* 0x000000b900827220 */ /* 0x000fe20000410000 */
[----:B------:R-:W-:Y:S02]  /*1b70*/  HADD2.F32 R138, -RZ, R126.H0_H0 ;  /* 0x2000007eff8a7230 */ /* 0x000fe40000004100 */
[----:B------:R-:W-:Y:S01]  /*1b80*/  FFMA.FTZ R133, R139, R10, R134 ;  /* 0x0000000a8b857223 */ /* 0x000fe20000010086 */
[----:B------:R-:W-:-:S02]  /*1b90*/  HADD2.F32 R132, -RZ, R124.H0_H0 ;  /* 0x2000007cff847230 */ /* 0x000fc40000004100 */
[C---:B------:R-:W-:Y:S01]  /*1ba0*/  FMUL.FTZ R128, R0.reuse, R131 ;  /* 0x0000008300807220 */ /* 0x040fe20000410000 */
[--C-:B------:R-:W-:Y:S02]  /*1bb0*/  HADD2.F32 R187, -RZ, R135.reuse.H0_H0 ;  /* 0x20000087ffbb7230 */ /* 0x100fe40000004100 */
[----:B------:R-:W-:Y:S01]  /*1bc0*/  FFMA.FTZ R134, R183, R4, R138 ;  /* 0x00000004b7867223 */ /* 0x000fe2000001008a */
[----:B------:R-:W-:Y:S02]  /*1bd0*/  HADD2.F32 R135, -RZ, R135.H1_H1 ;  /* 0x30000087ff877230 */ /* 0x000fe40000004100 */
[----:B------:R-:W-:Y:S01]  /*1be0*/  FFMA.FTZ R132, R129, R8, R132 ;  /* 0x0000000881847223 */ /* 0x000fe20000010084 */
[--C-:B------:R-:W-:Y:S02]  /*1bf0*/  HADD2.F32 R138, -RZ, R127.reuse.H0_H0 ;  /* 0x2000007fff8a7230 */ /* 0x100fe40000004100 */
        /* <DEDUP_REMOVED lines=16> */
.L_x_22858:
[--C-:B-----5:R-:W-:Y:S02]  /*1d00*/  HADD2.F32 R187, -RZ, R135.reuse.H0_H0 ;  /* 0x20000087ffbb7230 */ /* 0x120fe40000004100 */
[----:B------:R-:W-:Y:S02]  /*1d10*/  HADD2.F32 R189, -RZ, R135.H1_H1 ;  /* 0x30000087ffbd7230 */ /* 0x000fe40000004100 */
[--C-:B-1----:R-:W-:Y:S02]  /*1d20*/  HADD2.F32 R129, -RZ, R132.reuse.H0_H0 ;  /* 0x20000084ff817230 */ /* 0x102fe40000004100 */
[C---:B------:R-:W-:Y:S01]  /*1d30*/  FMUL.FTZ R187, R0.reuse, R187 ;  /* 0x000000bb00bb7220 */ /* 0x040fe20000410000 */
[----:B------:R-:W-:Y:S02]  /*1d40*/  HADD2.F32 R131, -RZ, R132.H1_H1 ;  /* 0x30000084ff837230 */ /* 0x000fe40000004100 */
[----:B------:R-:W-:Y:S01]  /*1d50*/  FMUL.FTZ R138, R0, R189 ;  /* 0x000000bd008a7220 */ /* 0x000fe20000410000 */
[----:B------:R-:W-:-:S02]  /*1d60*/  HADD2.F32 R135, -RZ, R133.H0_H0 ;  /* 0x20000085ff877230 */ /* 0x000fc40000004100 */
[C---:B------:R-:W-:Y:S01]  /*1d70*/  FMUL.FTZ R129, R0.reuse, R129 ;  /* 0x0000008100817220 */ /* 0x040fe20000410000 */
[----:B------:R-:W-:Y:S02]  /*1d80*/  HADD2.F32 R139, -RZ, R133.H1_H1 ;  /* 0x30000085ff8b7230 */ /* 0x000fe40000004100 */
[C---:B------:R-:W-:Y:S01]  /*1d90*/  FMUL.FTZ R128, R0.reuse, R131 ;  /* 0x0000008300807220 */ /* 0x040fe20000410000 */
[--C-:B------:R-:W-:Y:S02]  /*1da0*/  HADD2.F32 R183, -RZ, R134.reuse.H0_H0 ;  /* 0x20000086ffb77230 */ /* 0x100fe40000004100 */
[C---:B------:R-:W-:Y:S01]  /*1db0*/  FMUL.FTZ R133, R0.reuse, R135 ;  /* 0x0000008700857220 */ /* 0x040fe20000410000 */
[----:B------:R-:W-:Y:S02]  /*1dc0*/  HADD2.F32 R185, -RZ, R134.H1_H1 ;  /* 0x30000086ffb97230 */ /* 0x000fe40000004100 */
        /* <DEDUP_REMOVED lines=15> */
.L_x_22859:
        /* <DEDUP_REMOVED lines=147> */
.L_x_22887:
        /* <DEDUP_REMOVED lines=85> */
[----:B------:R-:W-:Y:S01]  /*2d40*/  F2FP.F16.F32.PACK_AB R135, R154, R135 ;  /* 0x000000879a87723e */ /* 0x000fe200000000ff */
[----:B------:R-:W-:-:S04]  /*2d50*/  IMAD.WIDE.U32 R144, R173, 0x10, R132 ;  /* 0x00000010ad907825 */ /* 0x000fc800078e0084 */
[----:B------:R-:W-:Y:S01]  /*2d60*/  FFMA.FTZ R133, R0, R121, R81 ;  /* 0x0000007900857223 */ /* 0x000fe20000010051 */
[----:B------:R-:W-:Y:S01]  /*2d70*/  FFMA.FTZ R132, R153, R112, R72 ;  /* 0x0000007099847223 */ /* 0x000fe20000010048 */
[----:B------:R-:W-:Y:S01]  /*2d80*/  FFMA.FTZ R147, R150, R113, R73 ;  /* 0x0000007196937223 */ /* 0x000fe20000010049 */
[----:B-1----:R-:W-:-:S04]  /*2d90*/  @!P2 IMAD.WIDE R130, R2, 0x4, R130 ;  /* 0x000000040282a825 */ /* 0x002fc800078e0282 */
[----:B------:R-:W-:Y:S01]  /*2da0*/  FFMA.FTZ R154, R179, R92, R52 ;  /* 0x0000005cb39a7223 */ /* 0x000fe20000010034 */
[----:B------:R-:W-:Y:S01]  /*2db0*/  F2FP.F16.F32.PACK_AB R128, R133, R128 ;  /* 0x000000808580723e */ /* 0x000fe200000000ff */
[----:B------:R-:W-:Y:S01]  /*2dc0*/  FFMA.FTZ R133, R157, R114, R74 ;  /* 0x000000729d857223 */ /* 0x000fe2000001004a */
[----:B------:R-:W-:Y:S01]  /*2dd0*/  FFMA.FTZ R157, R166, R93, R53 ;  /* 0x0000005da69d7223 */ /* 0x000fe20000010035 */
[----:B------:R-:W-:Y:S01]  /*2de0*/  FMUL.FTZ R146, R193, R146 ;  /* 0x00000092c1927220 */ /* 0x000fe20000410000 */
[----:B------:R0:W-:Y:S01]  /*2df0*/  @!P2 STG.E desc[UR6][R130.64], R193 ;  /* 0x000000c18200a986 */ /* 0x0001e2000c101906 */
[----:B------:R-:W-:Y:S01]  /*2e00*/  F2FP.F16.F32.PACK_AB R132, R147, R132 ;  /* 0x000000849384723e */ /* 0x000fe200000000ff */
[----:B------:R-:W-:Y:S01]  /*2e10*/  FMUL.FTZ R167, R193, R158 ;  /* 0x0000009ec1a77220 */ /* 0x000fe20000410000 */
[----:B------:R-:W-:Y:S01]  /*2e20*/  FFMA.FTZ R149, R149, R116, R76 ;  /* 0x0000007495957223 */ /* 0x000fe2000001004c */
[----:B------:R-:W-:Y:S01]  /*2e30*/  FFMA.FTZ R134, R134, R123, R83 ;  /* 0x0000007b86867223 */ /* 0x000fe20000010053 */
[----:B------:R-:W-:Y:S01]  /*2e40*/  FFMA.FTZ R147, R156, R105, R65 ;  /* 0x000000699c937223 */ /* 0x000fe20000010041 */
[----:B------:R-:W-:Y:S01]  /*2e50*/  F2FP.F16.F32.PACK_AB R154, R157, R154 ;  /* 0x0000009a9d9a723e */ /* 0x000fe200000000ff */
        /* <DEDUP_REMOVED lines=27> */
[----:B------:R-:W-:Y:S01]  /*3010*/  F2FP.F16.F32.PACK_AB R134, R149, R134 ;  /* 0x000000869586723e */ /* 0x000fe200000000ff */
        /* <DEDUP_REMOVED lines=33> */
[----:B------:R-:W-:Y:S02]  /*3230*/  F2FP.F16.F32.PACK_AB R168, R168, R189 ;  /* 0x000000bda8a8723e */ /* 0x000fe400000000ff */
[----:B-1----:R-:W-:-:S03]  /*3240*/  LEA R2, R156, R2, 0x2 ;  /* 0x000000029c027211 */ /* 0x002fc600078e10ff */
[----:B------:R2:W-:Y:S01]  /*3250*/  STG.E.128 desc[UR6][R144.64], R168 ;  /* 0x000000a890007986 */ /* 0x0005e2000c101d06 */
[----:B------:R-:W-:-:S13]  /*3260*/  ISETP.GE.AND P0, PT, R2, R157, PT ;  /* 0x0000009d0200720c */ /* 0x000fda0003f06270 */
[----:B------:R-:W-:Y:S05]  /*3270*/  @!P0 BRA `(.L_x_22861) ;  /* 0xffffffd400108947 */ /* 0x000fea000383ffff */
[----:B------:R-:W-:Y:S05]  /*3280*/  EXIT ;  /* 0x000000000000794d */ /* 0x000fea0003800000 */
.L_x_22847:
        /* <DEDUP_REMOVED lines=8> */
.L_x_22875:
        /* <DEDUP_REMOVED lines=12> */
[--C-:B--2--5:R-:W-:Y:S02]  /*33d0*/  HADD2.F32 R129, -RZ, R132.reuse.H0_H0 ;  /* 0x20000084ff817230 */ /* 0x124fe40000004100 */
[----:B------:R-:W-:Y:S02]  /*33e0*/  HADD2.F32 R0, -RZ, R132.H1_H1 ;  /* 0x30000084ff007230 */ /* 0x000fe40000004100 */
[--C-:B------:R-:W-:Y:S02]  /*33f0*/  HADD2.F32 R131, -RZ, R133.reuse.H0_H0 ;  /* 0x20000085ff837230 */ /* 0x100fe40000004100 */
[----:B------:R-:W-:Y:S02]  /*3400*/  HADD2.F32 R128, -RZ, R133.H1_H1 ;  /* 0x30000085ff807230 */ /* 0x000fe40000004100 */
[--C-:B------:R-:W-:Y:S02]  /*3410*/  HADD2.F32 R133, -RZ, R134.reuse.H0_H0 ;  /* 0x20000086ff857230 */ /* 0x100fe40000004100 */
[----:B------:R-:W-:-:S02]  /*3420*/  HADD2.F32 R130, -RZ, R134.H1_H1 ;  /* 0x30000086ff827230 */ /* 0x000fc40000004100 */
[--C-:B------:R-:W-:Y:S02]  /*3430*/  HADD2.F32 R145, -RZ, R135.reuse.H0_H0 ;  /* 0x20000087ff917230 */ /* 0x100fe40000004100 */
[----:B------:R-:W-:Y:S02]  /*3440*/  HADD2.F32 R144, -RZ, R135.H1_H1 ;  /* 0x30000087ff907230 */ /* 0x000fe40000004100 */
[----:B---3--:R-:W-:Y:S02]  /*3450*/  HADD2.F32 R140, -RZ, R124.H0_H0 ;  /* 0x2000007cff8c7230 */ /* 0x008fe40000004100 */
[----:B------:R-:W-:Y:S02]  /*3460*/  HADD2.F32 R142, -RZ, R125.H0_H0 ;  /* 0x2000007dff8e7230 */ /* 0x000fe40000004100 */
[----:B------:R-:W-:Y:S02]  /*3470*/  HADD2.F32 R146, -RZ, R126.H0_H0 ;  /* 0x2000007eff927230 */ /* 0x000fe40000004100 */
[----:B------:R-:W-:Y:S01]  /*3480*/  FFMA.FTZ R140, R129, R40, R140 ;  /* 0x00000028818c7223 */ /* 0x000fe2000001008c */
[----:B------:R-:W-:-:S02]  /*3490*/  HADD2.F32 R132, -RZ, R127.H0_H0 ;  /* 0x2000007fff847230 */ /* 0x000fc40000004100 */
[----:B------:R-:W-:Y:S01]  /*34a0*/  FFMA.FTZ R142, R131, R42, R142 ;  /* 0x0000002a838e7223 */ /* 0x000fe2000001008e */
        /* <DEDUP_REMOVED lines=15> */
.L_x_22863:
[--C-:B-----5:R-:W-:Y:S02]  /*35a0*/  HADD2.F32 R131, -RZ, R133.reuse.H0_H0 ;  /* 0x20000085ff837230 */ /* 0x120fe40000004100 */
[----:B------:R-:W-:Y:S02]  /*35b0*/  HADD2.F32 R0, -RZ, R133.H1_H1 ;  /* 0x30000085ff007230 */ /* 0x000fe40000004100 */
[----:B--2---:R-:W-:Y:S02]  /*35c0*/  HADD2.F32 R129, -RZ, R132.H0_H0 ;  /* 0x20000084ff817230 */ /* 0x004fe40000004100 */
[----:B------:R-:W-:Y:S01]  /*35d0*/  FMUL.FTZ R142, R131, R42 ;  /* 0x0000002a838e7220 */ /* 0x000fe20000410000 */
[----:B------:R-:W-:Y:S02]  /*35e0*/  HADD2.F32 R133, -RZ, R134.H0_H0 ;  /* 0x20000086ff857230 */ /* 0x000fe40000004100 */
[----:B------:R-:W-:Y:S01]  /*35f0*/  FMUL.FTZ R149, R0, R43 ;  /* 0x0000002b00957220 */ /* 0x000fe20000410000 */
[----:B------:R-:W-:-:S02]  /*3600*/  HADD2.F32 R132, -RZ, R132.H1_H1 ;  /* 0x30000084ff847230 */ /* 0x000fc40000004100 */
[----:B------:R-:W-:Y:S01]  /*3610*/  FMUL.FTZ R140, R129, R40 ;  /* 0x00000028818c7220 */ /* 0x000fe20000410000 */
[----:B------:R-:W-:Y:S02]  /*3620*/  HADD2.F32 R134, -RZ, R134.H1_H1 ;  /* 0x30000086ff867230 */ /* 0x000fe40000004100 */
[----:B------:R-:W-:Y:S01]  /*3630*/  FMUL.FTZ R146, R133, R36 ;  /* 0x0000002485927220 */ /* 0x000fe20000410000 */
[--C-:B------:R-:W-:Y:S02]  /*3640*/  HADD2.F32 R145, -RZ, R135.reuse.H0_H0 ;  /* 0x20000087ff917230 */ /* 0x100fe40000004100 */
[----:B------:R-:W-:Y:S01]  /*3650*/  FMUL.FTZ R151, R132, R41 ;  /* 0x0000002984977220 */ /* 0x000fe20000410000 */
[----:B------:R-:W-:Y:S02]  /*3660*/  HADD2.F32 R144, -RZ, R135.H1_H1 ;  /* 0x30000087ff907230 */ /* 0x000fe40000004100 */
[----:B------:R-:W-:Y:S01]  /*3670*/  FMUL.FTZ R147, R134, R37 ;  /* 0x0000002586937220 */ /* 0x000fe20000410000 */
[----:B------:R-:W-:Y:S01]  /*3680*/  F2FP.F16.F32.PACK_AB R153, R149, R142 ;  /* 0x0000008e9599723e */ /* 0x000fe200000000ff */
[----:B------:R-:W-:Y:S01]  /*3690*/  FMUL.FTZ R145, R145, R38 ;  /* 0x0000002691917220 */ /* 0x000fe20000410000 */
[----:B------:R-:W-:Y:S01]  /*36a0*/  F2FP.F16.F32.PACK_AB R152, R151, R140 ;  /* 0x0000008c9798723e */ /* 0x000fe200000000ff */
[----:B------:R-:W-:Y:S01]  /*36b0*/  FMUL.FTZ R144, R144, R39 ;  /* 0x0000002790907220 */ /* 0x000fe20000410000 */
[----:B------:R-:W-:-:S04]  /*36c0*/  F2FP.F16.F32.PACK_AB R154, R147, R146 ;  /* 0x00000092939a723e */ /* 0x000fc800000000ff */
[----:B------:R-:W-:-:S07]  /*36d0*/  F2FP.F16.F32.PACK_AB R155, R144, R145 ;  /* 0x00000091909b723e */ /* 0x000fce00000000ff */
.L_x_22864:
[----:B-1----:R-:W-:Y:S05]  /*36e0*/  BSYNC.RECONVERGENT B0 ;  /* 0x0000000000007941 */ /* 0x002fea0003800200 */
.L_x_22862:
        /* <DEDUP_REMOVED lines=11> */
[----:B-1---5:R-:W-:Y:S02]  /*37a0*/  HADD2.F32 R133, -RZ, R128.H0_H0 ;  /* 0x20000080ff857230 */ /* 0x022fe40000004100 */
[--C-:B------:R-:W-:Y:S02]  /*37b0*/  HADD2.F32 R163, -RZ, R129.reuse.H0_H0 ;  /* 0x20000081ffa37230 */ /* 0x100fe40000004100 */
[----:B------:R-:W-:Y:S02]  /*37c0*/  HADD2.F32 R152, -RZ, R129.H1_H1 ;  /* 0x30000081ff987230 */ /* 0x000fe40000004100 */
[--C-:B------:R-:W-:Y:S02]  /*37d0*/  HADD2.F32 R161, -RZ, R130.reuse.H0_H0 ;  /* 0x20000082ffa17230 */ /* 0x100fe40000004100 */
[----:B------:R-:W-:Y:S02]  /*37e0*/  HADD2.F32 R150, -RZ, R130.H1_H1 ;  /* 0x30000082ff967230 */ /* 0x000fe40000004100 */
[----:B------:R-:W-:-:S02]  /*37f0*/  HADD2.F32 R135, -RZ, R131.H0_H0 ;  /* 0x20000083ff877230 */ /* 0x000fc40000004100 */
[----:B------:R-:W-:Y:S02]  /*3800*/  HADD2.F32 R132, -RZ, R131.H1_H1 ;  /* 0x30000083ff847230 */ /* 0x000fe40000004100 */
[----:B------:R-:W-:Y:S02]  /*3810*/  HADD2.F32 R128, -RZ, R128.H1_H1 ;  /* 0x30000080ff807230 */ /* 0x000fe40000004100 */
[----:B------:R-:W-:Y:S02]  /*3820*/  HADD2.F32 R154, -RZ, R124.H0_H0 ;  /* 0x2000007cff9a7230 */ /* 0x000fe40000004100 */
        /* <DEDUP_REMOVED lines=20> */
.L_x_22866:
[----:B-1---5:R-:W-:Y:S02]  /*3970*/  HADD2.F32 R133, -RZ, R128.H0_H0 ;  /* 0x20000080ff857230 */ /* 0x022fe40000004100 */
[--C-:B------:R-:W-:Y:S02]  /*3980*/  HADD2.F32 R163, -RZ, R129.reuse.H0_H0 ;  /* 0x20000081ffa37230 */ /* 0x100fe40000004100 */
        /* <DEDUP_REMOVED lines=18> */
.L_x_22867:
[----:B------:R-:W-:Y:S05]  /*3ab0*/  BSYNC.RECONVERGENT B0 ;  /* 0x0000000000007941 */ /* 0x000fea0003800200 */
.L_x_22865:
        /* <DEDUP_REMOVED lines=12> */
[--C-:B0----5:R-:W-:Y:S02]  /*3b80*/  HADD2.F32 R135, -RZ, R129.reuse.H0_H0 ;  /* 0x20000081ff877230 */ /* 0x121fe40000004100 */
[----:B------:R-:W-:Y:S02]  /*3b90*/  HADD2.F32 R0, -RZ, R129.H1_H1 ;  /* 0x30000081ff007230 */ /* 0x000fe40000004100 */
[----:B------:R-:W-:Y:S02]  /*3ba0*/  HADD2.F32 R129, -RZ, R130.H0_H0 ;  /* 0x20000082ff817230 */ /* 0x000fe40000004100 */
[----:B------:R-:W-:Y:S02]  /*3bb0*/  HADD2.F32 R158, -RZ, R126.H0_H0 ;  /* 0x2000007eff9e7230 */ /* 0x000fe40000004100 */
[--C-:B------:R-:W-:Y:S02]  /*3bc0*/  HADD2.F32 R133, -RZ, R128.reuse.H0_H0 ;  /* 0x20000080ff857230 */ /* 0x100fe40000004100 */
[----:B------:R-:W-:-:S02]  /*3bd0*/  HADD2.F32 R128, -RZ, R128.H1_H1 ;  /* 0x30000080ff807230 */ /* 0x000fc40000004100 */
[----:B------:R-:W-:Y:S01]  /*3be0*/  FFMA.FTZ R158, R129, R20, R158 ;  /* 0x00000014819e7223 */ /* 0x000fe2000001009e */
[----:B------:R-:W-:Y:S02]  /*3bf0*/  HADD2.F32 R130, -RZ, R130.H1_H1 ;  /* 0x30000082ff827230 */ /* 0x000fe40000004100 */
[----:B------:R-:W-:Y:S02]  /*3c00*/  HADD2.F32 R162, -RZ, R124.H0_H0 ;  /* 0x2000007cffa27230 */ /* 0x000fe40000004100 */
[----:B------:R-:W-:Y:S02]  /*3c10*/  HADD2.F32 R160, -RZ, R125.H0_H0 ;  /* 0x2000007dffa07230 */ /* 0x000fe40000004100 */
[--C-:B------:R-:W-:Y:S02]  /*3c20*/  HADD2.F32 R167, -RZ, R131.reuse.H0_H0 ;  /* 0x20000083ffa77230 */ /* 0x100fe40000004100 */
[----:B------:R-:W-:Y:S01]  /*3c30*/  FFMA.FTZ R162, R133, R24, R162 ;  /* 0x0000001885a27223 */ /* 0x000fe200000100a2 */
[----:B------:R-:W-:-:S02]  /*3c40*/  HADD2.F32 R156, -RZ, R131.H1_H1 ;  /* 0x30000083ff9c7230 */ /* 0x000fc40000004100 */
[----:B------:R-:W-:Y:S01]  /*3c50*/  FFMA.FTZ R160, R135, R26, R160 ;  /* 0x0000001a87a07223 */ /* 0x000fe200000100a0 */
[--C-:B------:R-:W-:Y:S02]  /*3c60*/  HADD2.F32 R132, -RZ, R127.reuse.H0_H0 ;  /* 0x2000007fff847230 */ /* 0x100fe40000004100 */
[----:B------:R-:W-:Y:S02]  /*3c70*/  HADD2.F32 R129, -RZ, R127.H1_H1 ;  /* 0x3000007fff817230 */ /* 0x000fe40000004100 */
        /* <DEDUP_REMOVED lines=13> */
.L_x_22868:
[--C-:B0----5:R-:W-:Y:S02]  /*3d50*/  HADD2.F32 R135, -RZ, R129.reuse.H0_H0 ;  /* 0x20000081ff877230 */ /* 0x121fe40000004100 */
[----:B------:R-:W-:Y:S02]  /*3d60*/  HADD2.F32 R0, -RZ, R129.H1_H1 ;  /* 0x30000081ff007230 */ /* 0x000fe40000004100 */
        /* <DEDUP_REMOVED lines=18> */
.L_x_22869:
        /* <DEDUP_REMOVED lines=9> */
[--C-:B-1---5:R-:W-:Y:S02]  /*3f20*/  HADD2.F32 R131, -RZ, R133.reuse.H0_H0 ;  /* 0x20000085ff837230 */ /* 0x122fe40000004100 */
[----:B------:R-:W-:Y:S02]  /*3f30*/  HADD2.F32 R0, -RZ, R133.H1_H1 ;  /* 0x30000085ff007230 */ /* 0x000fe40000004100 */
[----:B------:R-:W-:Y:S02]  /*3f40*/  HADD2.F32 R129, -RZ, R132.H0_H0 ;  /* 0x20000084ff817230 */ /* 0x000fe40000004100 */
[----:B------:R-:W-:Y:S02]  /*3f50*/  HADD2.F32 R133, -RZ, R134.H0_H0 ;  /* 0x20000086ff857230 */ /* 0x000fe40000004100 */
[----:B------:R-:W-:Y:S02]  /*3f60*/  HADD2.F32 R132, -RZ, R132.H1_H1 ;  /* 0x30000084ff847230 */ /* 0x000fe40000004100 */
[----:B------:R-:W-:-:S02]  /*3f70*/  HADD2.F32 R134, -RZ, R134.H1_H1 ;  /* 0x30000086ff867230 */ /* 0x000fc40000004100 */
[----:B------:R-:W-:Y:S02]  /*3f80*/  HADD2.F32 R170, -RZ, R124.H0_H0 ;  /* 0x2000007cffaa7230 */ /* 0x000fe40000004100 */
[----:B------:R-:W-:Y:S02]  /*3f90*/  HADD2.F32 R168, -RZ, R125.H0_H0 ;  /* 0x2000007dffa87230 */ /* 0x000fe40000004100 */
[----:B------:R-:W-:Y:S02]  /*3fa0*/  HADD2.F32 R166, -RZ, R126.H0_H0 ;  /* 0x2000007effa67230 */ /* 0x000fe40000004100 */
[----:B------:R-:W-:Y:S01]  /*3fb0*/  FFMA.FTZ R170, R129, R16, R170 ;  /* 0x0000001081aa7223 */ /* 0x000fe200000100aa */
        /* <DEDUP_REMOVED lines=19> */
.L_x_22870:
[--C-:B-1---5:R-:W-:Y:S02]  /*40f0*/  HADD2.F32 R131, -RZ, R133.reuse.H0_H0 ;  /* 0x20000085ff837230 */ /* 0x122fe40000004100 */
        /* <DEDUP_REMOVED lines=19> */
.L_x_22871:
        /* <DEDUP_REMOVED lines=11> */
[--C-:B------:R-:W-:Y:S02]  /*42e0*/  HADD2.F32 R131, -RZ, R133.reuse.H0_H0 ;  /* 0x20000085ff837230 */ /* 0x100fe40000004100 */
[----:B------:R-:W-:Y:S02]  /*42f0*/  HADD2.F32 R172, -RZ, R133.H1_H1 ;  /* 0x30000085ffac7230 */ /* 0x000fe40000004100 */
[--C-:B------:R-:W-:Y:S02]  /*4300*/  HADD2.F32 R133, -RZ, R134.reuse.H0_H0 ;  /* 0x20000086ff857230 */ /* 0x100fe40000004100 */
[----:B------:R-:W-:-:S02]  /*4310*/  HADD2.F32 R128, -RZ, R134.H1_H1 ;  /* 0x30000086ff807230 */ /* 0x000fc40000004100 */
[----:B------:R-:W-:Y:S02]  /*4320*/  HADD2.F32 R132, -RZ, R125.H0_H0 ;  /* 0x2000007dff847230 */ /* 0x000fe40000004100 */
[----:B------:R-:W-:Y:S02]  /*4330*/  HADD2.F32 R138, -RZ, R124.H0_H0 ;  /* 0x2000007cff8a7230 */ /* 0x000fe40000004100 */
[----:B------:R-:W-:Y:S02]  /*4340*/  HADD2.F32 R134, -RZ, R126.H0_H0 ;  /* 0x2000007eff867230 */ /* 0x000fe40000004100 */
[--C-:B------:R-:W-:Y:S02]  /*4350*/  HADD2.F32 R139, -RZ, R135.reuse.H0_H0 ;  /* 0x20000087ff8b7230 */ /* 0x100fe40000004100 */
[----:B------:R-:W-:Y:S01]  /*4360*/  FFMA.FTZ R138, R129, R8, R138 ;  /* 0x00000008818a7223 */ /* 0x000fe2000001008a */
[----:B------:R-:W-:Y:S02]  /*4370*/  HADD2.F32 R130, -RZ, R135.H1_H1 ;  /* 0x30000087ff827230 */ /* 0x000fe40000004100 */
[----:B------:R-:W-:Y:S01]  /*4380*/  FFMA.FTZ R135, R131, R10, R132 ;  /* 0x0000000a83877223 */ /* 0x000fe20000010084 */
[----:B------:R-:W-:Y:S01]  /*4390*/  FFMA.FTZ R134, R133, R4, R134 ;  /* 0x0000000485867223 */ /* 0x000fe20000010086 */
[----:B------:R-:W-:-:S02]  /*43a0*/  HADD2.F32 R132, -RZ, R127.H0_H0 ;  /* 0x2000007fff847230 */ /* 0x000fc40000004100 */
[----:B------:R-:W-:Y:S02]  /*43b0*/  HADD2.F32 R133, -RZ, R127.H1_H1 ;  /* 0x3000007fff857230 */ /* 0x000fe40000004100 */
        /* <DEDUP_REMOVED lines=13> */
.L_x_22872:
[--C-:B-1---5:R-:W-:Y:S02]  /*4490*/  HADD2.F32 R131, -RZ, R133.reuse.H0_H0 ;  /* 0x20000085ff837230 */ /* 0x122fe40000004100 */
[----:B------:R-:W-:Y:S02]  /*44a0*/  HADD2.F32 R172, -RZ, R133.H1_H1 ;  /* 0x30000085ffac7230 */ /* 0x000fe40000004100 */
[----:B------:R-:W-:Y:S02]  /*44b0*/  HADD2.F32 R133, -RZ, R134.H0_H0 ;  /* 0x20000086ff857230 */ /* 0x000fe40000004100 */
[----:B------:R-:W-:Y:S02]  /*44c0*/  HADD2.F32 R139, -RZ, R135.H0_H0 ;  /* 0x20000087ff8b7230 */ /* 0x000fe40000004100 */
[----:B------:R-:W-:Y:S01]  /*44d0*/  FMUL.FTZ R172, R172, R11 ;  /* 0x0000000bacac7220 */ /* 0x000fe20000410000 */
[--C-:B------:R-:W-:Y:S02]  /*44e0*/  HADD2.F32 R129, -RZ, R132.reuse.H0_H0 ;  /* 0x20000084ff817230 */ /* 0x100fe40000004100 */
        /* <DEDUP_REMOVED lines=14> */
.L_x_22873:
        /* <DEDUP_REMOVED lines=147> */
.L_x_22899:
        /* <DEDUP_REMOVED lines=50> */
[C---:B-1----:R-:W-:Y:S01]  /*5220*/  @!P2 IMAD.WIDE R130, R2.reuse, 0x4, R130 ;  /* 0x000000040282a825 */ /* 0x042fe200078e0282 */
[----:B------:R-:W1:Y:S03]  /*5230*/  LDC.64 R132, c[0x0][0x428] ;  /* 0x00010a00ff847b82 */ /* 0x000e660000000a00 */
[C---:B--2---:R-:W-:Y:S01]  /*5240*/  FMUL.FTZ R134, R191.reuse, R149 ;  /* 0x00000095bf867220 */ /* 0x044fe20000410000 */
[----:B------:R-:W-:Y:S01]  /*5250*/  FMUL.FTZ R149, R191, R146 ;  /* 0x00000092bf957220 */ /* 0x000fe20000410000 */
[----:B0-----:R-:W-:-:S04]  /*5260*/  @!P2 IMAD.WIDE R128, R2, 0x4, R128 ;  /* 0x000000040280a825 */ /* 0x001fc800078e0280 */
[C---:B------:R-:W-:Y:S01]  /*5270*/  FMUL.FTZ R174, R191.reuse, R174 ;  /* 0x000000aebfae7220 */ /* 0x040fe20000410000 */
[C---:B------:R-:W-:Y:S01]  /*5280*/  FMUL.FTZ R147, R191.reuse, R142 ;  /* 0x0000008ebf937220 */ /* 0x040fe20000410000 */
[----:B------:R0:W-:Y:S01]  /*5290*/  @!P2 STG.E desc[UR6][R130.64], R137 ;  /* 0x000000898200a986 */ /* 0x0001e2000c101906 */
[----:B------:R-:W-:Y:S01]  /*52a0*/  FMUL.FTZ R169, R191, R160 ;  /* 0x000000a0bfa97220 */ /* 0x000fe20000410000 */
[----:B------:R-:W-:Y:S01]  /*52b0*/  FFMA.FTZ R134, R134, R123, R83 ;  /* 0x0000007b86867223 */ /* 0x000fe20000010053 */
[----:B------:R-:W-:Y:S01]  /*52c0*/  FFMA.FTZ R147, R147, R122, R82 ;  /* 0x0000007a93937223 */ /* 0x000fe20000010052 */
[----:B------:R2:W-:Y:S01]  /*52d0*/  @!P2 STG.E desc[UR6][R128.64], R191 ;  /* 0x000000bf8000a986 */ /* 0x0005e2000c101906 */
        /* <DEDUP_REMOVED lines=8> */
[C---:B------:R-:W-:Y:S01]  /*5360*/  FMUL.FTZ R150, R191.reuse, R150 ;  /* 0x00000096bf967220 */ /* 0x040fe20000410000 */
[C---:B------:R-:W-:Y:S01]  /*5370*/  FMUL.FTZ R183, R191.reuse, R138 ;  /* 0x0000008abfb77220 */ /* 0x040fe20000410000 */
[C---:B------:R-:W-:Y:S01]  /*5380*/  FMUL.FTZ R166, R191.reuse, R139 ;  /* 0x0000008bbfa67220 */ /* 0x040fe20000410000 */
[----:B--2---:R-:W-:Y:S01]  /*5390*/  FFMA.FTZ R129, R174, R117, R77 ;  /* 0x00000075ae817223 */ /* 0x004fe2000001004d */
[C---:B------:R-:W-:Y:S01]  /*53a0*/  FMUL.FTZ R168, R191.reuse, R136 ;  /* 0x00000088bfa87220 */ /* 0x040fe20000410000 */
[C---:B------:R-:W-:Y:S01]  /*53b0*/  FMUL.FTZ R135, R191.reuse, R140 ;  /* 0x0000008cbf877220 */ /* 0x040fe20000410000 */
[C---:B------:R-:W-:Y:S01]  /*53c0*/  FMUL.FTZ R151, R191.reuse, R145 ;  /* 0x00000091bf977220 */ /* 0x040fe20000410000 */
[----:B------:R-:W-:Y:S01]  /*53d0*/  FMUL.FTZ R146, R191, R144 ;  /* 0x00000090bf927220 */ /* 0x000fe20000410000 */
[----:B-1----:R-:W-:Y:S01]  /*53e0*/  IMAD.WIDE.U32 R136, R141, 0x10, R132 ;  /* 0x000000108d887825 */ /* 0x002fe200078e0084 */
[----:B------:R-:W-:-:S03]  /*53f0*/  F2FP.F16.F32.PACK_AB R130, R129, R130 ;  /* 0x000000828182723e */ /* 0x000fc600000000ff */
[----:B------:R-:W-:Y:S01]  /*5400*/  FFMA.FTZ R149, R150, R109, R69 ;  /* 0x0000006d96957223 */ /* 0x000fe20000010045 */
[----:B------:R-:W-:Y:S01]  /*5410*/  F2FP.F16.F32.PACK_AB R129, R134, R147 ;  /* 0x000000938681723e */ /* 0x000fe200000000ff */
        /* <DEDUP_REMOVED lines=8> */
[----:B------:R-:W-:Y:S01]  /*54a0*/  IMAD.WIDE.U32 R142, R155, 0x10, R132 ;  /* 0x000000109b8e7825 */ /* 0x000fe200078e0084 */
[----:B------:R-:W-:-:S03]  /*54b0*/  F2FP.F16.F32.PACK_AB R134, R149, R134 ;  /* 0x000000869586723e */ /* 0x000fc600000000ff */
[----:B------:R-:W-:Y:S01]  /*54c0*/  FFMA.FTZ R149, R169, R106, R66 ;  /* 0x0000006aa9957223 */ /* 0x000fe20000010042 */
[----:B------:R-:W-:Y:S01]  /*54d0*/  FFMA.FTZ R156, R156, R107, R67 ;  /* 0x0000006b9c9c7223 */ /* 0x000fe20000010043 */
[----:B------:R-:W-:-:S04]  /*54e0*/  IMAD.WIDE.U32 R144, R159, 0x10, R132 ;  /* 0x000000109f907825 */ /* 0x000fc800078e0084 */
[----:B------:R-:W-:Y:S01]  /*54f0*/  FFMA.FTZ R132, R157, R112, R72 ;  /* 0x000000709d847223 */ /* 0x000fe20000010048 */
[----:B------:R-:W-:Y:S01]  /*5500*/  FFMA.FTZ R157, R162, R93, R53 ;  /* 0x0000005da29d7223 */ /* 0x000fe20000010035 */
[C---:B------:R-:W-:Y:S01]  /*5510*/  FMUL.FTZ R163, R191.reuse, R163 ;  /* 0x000000a3bfa37220 */ /* 0x040fe20000410000 */
[----:B------:R-:W-:Y:S01]  /*5520*/  F2FP.F16.F32.PACK_AB R149, R156, R149 ;  /* 0x000000959c95723e */ /* 0x000fe200000000ff */
[----:B------:R-:W-:Y:S01]  /*5530*/  FMUL.FTZ R152, R191, R152 ;  /* 0x00000098bf987220 */ /* 0x000fe20000410000 */
[----:B------:R-:W-:Y:S01]  /*5540*/  F2FP.F16.F32.PACK_AB R132, R147, R132 ;  /* 0x000000849384723e */ /* 0x000fe200000000ff */
[----:B------:R-:W-:Y:S01]  /*5550*/  FFMA.FTZ R147, R154, R105, R65 ;  /* 0x000000699a937223 */ /* 0x000fe20000010041 */
[----:B------:R-:W-:Y:S01]  /*5560*/  FFMA.FTZ R154, R179, R92, R52 ;  /* 0x0000005cb39a7223 */ /* 0x000fe20000010034 */
[C---:B------:R-:W-:Y:S01]  /*5570*/  FMUL.FTZ R171, R191.reuse, R158 ;  /* 0x0000009ebfab7220 */ /* 0x040fe20000410000 */
[C---:B------:R-:W-:Y:S01]  /*5580*/  FMUL.FTZ R180, R191.reuse, R180 ;  /* 0x000000b4bfb47220 */ /* 0x040fe20000410000 */
[C---:B------:R-:W-:Y:S01]  /*5590*/  FMUL.FTZ R165, R191.reuse, R176 ;  /* 0x000000b0bfa57220 */ /* 0x040fe20000410000 */
[----:B------:R-:W-:Y:S01]  /*55a0*/  FMUL.FTZ R178, R191, R178 ;  /* 0x000000b2bfb27220 */ /* 0x000fe20000410000 */
[----:B------:R-:W-:Y:S01]  /*55b0*/  F2FP.F16.F32.PACK_AB R154, R157, R154 ;  /* 0x0000009a9d9a723e */ /* 0x000fe200000000ff */
[----:B------:R-:W-:Y:S01]  /*55c0*/  FMUL.FTZ R158, R191, R181 ;  /* 0x000000b5bf9e7220 */ /* 0x000fe20000410000 */
[----:B------:R-:W0:Y:S01]  /*55d0*/  LDC.64 R156, c[0x0][0x380] ;  /* 0x0000e000ff9c7b82 */ /* 0x000e220000000a00 */
        /* <DEDUP_REMOVED lines=55> */
[----:B0-----:R-:W-:-:S03]  /*5950*/  LEA R2, R156, R2, 0x2 ;  /* 0x000000029c027211 */ /* 0x001fc600078e10ff */
[----:B------:R2:W-:Y:S01]  /*5960*/  STG.E.128 desc[UR6][R144.64], R164 ;  /* 0x000000a490007986 */ /* 0x0005e2000c101d06 */
[----:B------:R-:W-:-:S13]  /*5970*/  ISETP.GE.AND P0, PT, R2, R157, PT ;  /* 0x0000009d0200720c */ /* 0x000fda0003f06270 */
[----:B------:R-:W-:Y:S05]  /*5980*/  @!P0 BRA `(.L_x_22875) ;  /* 0xffffffd800608947 */ /* 0x000fea000383ffff */
[----:B------:R-:W-:Y:S05]  /*5990*/  EXIT ;  /* 0x000000000000794d */ /* 0x000fea0003800000 */
.L_x_22860:
        /* <DEDUP_REMOVED lines=8> */
.L_x_22877:
[----:B------:R-:W-:Y:S05]  /*5a20*/  BSYNC B0 ;  /* 0x0000000000007941 */ /* 0x000fea0003800000 */
.L_x_22876:
        /* <DEDUP_REMOVED lines=9> */
.L_x_22878:
[----:B------:R-:W-:Y:S01]  /*5ac0*/  HFMA2 R180, -RZ, RZ, 0, 2.384185791015625e-07 ;  /* 0x00000004ffb47431 */ /* 0x000fe200000001ff */
[----:B------:R-:W-:-:S05]  /*5ad0*/  MOV R129, R178 ;  /* 0x000000b200817202 */ /* 0x000fca0000000f00 */
[----:B------:R-:W-:-:S05]  /*5ae0*/  FADD.FTZ R131, R130, R129 ;  /* 0x0000008182837221 */ /* 0x000fca0000010000 */
[----:B------:R-:W-:-:S07]  /*5af0*/  MOV R187, R131 ;  /* 0x0000008300bb7202 */ /* 0x000fce0000000f00 */
[----:B------:R-:W-:Y:S05]  /*5b00*/  WARPSYNC.COLLECTIVE R176, `(.L_x_22879) ;  /* 0x00000000b0087348 */ /* 0x000fea0003c00000 */
[----:B------:R0:W1:Y:S02]  /*5b10*/  SHFL.BFLY P0, R178, R187, R180, R189 ;  /* 0x0c0000b4bbb27389 */ /* 0x00006400000000bd */
[----:B01----:R-:W-:Y:S05]  /*5b20*/  ENDCOLLECTIVE ;  /* 0x000000000000791b */ /* 0x003fea0003800000 */
.L_x_22879:
[----:B------:R-:W-:Y:S01]  /*5b30*/  HFMA2 R180, -RZ, RZ, 0, 4.76837158203125e-07 ;  /* 0x00000008ffb47431 */ /* 0x000fe200000001ff */
[----:B------:R-:W-:-:S05]  /*5b40*/  MOV R0, R178 ;  /* 0x000000b200007202 */ /* 0x000fca0000000f00 */
[----:B------:R-:W-:-:S05]  /*5b50*/  FADD.FTZ R136, R131, R0 ;  /* 0x0000000083887221 */ /* 0x000fca0000010000 */
[----:B------:R-:W-:-:S07]  /*5b60*/  MOV R187, R136 ;  /* 0x0000008800bb7202 */ /* 0x000fce0000000f00 */
[----:B------:R-:W-:Y:S05]  /*5b70*/  WARPSYNC.COLLECTIVE R176, `(.L_x_22880) ;  /* 0x00000000b0087348 */ /* 0x000fea0003c00000 */
[----:B------:R0:W1:Y:S02]  /*5b80*/  SHFL.BFLY P0, R178, R187, R180, R189 ;  /* 0x0c0000b4bbb27389 */ /* 0x00006400000000bd */
[----:B01----:R-:W-:Y:S05]  /*5b90*/  ENDCOLLECTIVE ;  /* 0x000000000000791b */ /* 0x003fea0003800000 */
.L_x_22880:
        /* <DEDUP_REMOVED lines=8> */
.L_x_22881:
        /* <DEDUP_REMOVED lines=88> */
.L_x_22882:
[----:B------:R-:W-:Y:S01]  /*61a0*/  HFMA2 R180, -RZ, RZ, 0, 1.1920928955078125e-07 ;  /* 0x00000002ffb47431 */ /* 0x000fe200000001ff */
[----:B------:R-:W-:-:S05]  /*61b0*/  MOV R131, R178 ;  /* 0x000000b200837202 */ /* 0x000fca0000000f00 */
[----:B------:R-:W-:-:S05]  /*61c0*/  FADD.FTZ R131, R0, R131 ;  /* 0x0000008300837221 */ /* 0x000fca0000010000 */
[----:B------:R-:W-:-:S07]  /*61d0*/  MOV R187, R131 ;  /* 0x0000008300bb7202 */ /* 0x000fce0000000f00 */
[----:B------:R-:W-:Y:S05]  /*61e0*/  WARPSYNC.COLLECTIVE R176, `(.L_x_22883) ;  /* 0x00000000b0087348 */ /* 0x000fea0003c00000 */
[----:B------:R0:W1:Y:S02]  /*61f0*/  SHFL.BFLY P0, R178, R187, R180, R189 ;  /* 0x0c0000b4bbb27389 */ /* 0x00006400000000bd */
[----:B01----:R-:W-:Y:S05]  /*6200*/  ENDCOLLECTIVE ;  /* 0x000000000000791b */ /* 0x003fea0003800000 */
.L_x_22883:
[----:B------:R-:W-:Y:S01]  /*6210*/  HFMA2 R180, -RZ, RZ, 0, 2.384185791015625e-07 ;  /* 0x00000004ffb47431 */ /* 0x000fe200000001ff */
[----:B------:R-:W-:-:S05]  /*6220*/  MOV R130, R178 ;  /* 0x000000b200827202 */ /* 0x000fca0000000f00 */
[----:B------:R-:W-:-:S05]  /*6230*/  FADD.FTZ R130, R131, R130 ;  /* 0x0000008283827221 */ /* 0x000fca0000010000 */
[----:B------:R-:W-:-:S07]  /*6240*/  MOV R187, R130 ;  /* 0x0000008200bb7202 */ /* 0x000fce0000000f00 */
[----:B------:R-:W-:Y:S05]  /*6250*/  WARPSYNC.COLLECTIVE R176, `(.L_x_22884) ;  /* 0x00000000b0087348 */ /* 0x000fea0003c00000 */
[----:B------:R0:W1:Y:S02]  /*6260*/  SHFL.BFLY P0, R178, R187, R180, R189 ;  /* 0x0c0000b4bbb27389 */ /* 0x00006400000000bd */
[----:B01----:R-:W-:Y:S05]  /*6270*/  ENDCOLLECTIVE ;  /* 0x000000000000791b */ /* 0x003fea0003800000 */
.L_x_22884:
[----:B------:R-:W-:Y:S01]  /*6280*/  HFMA2 R180, -RZ, RZ, 0, 4.76837158203125e-07 ;  /* 0x00000008ffb47431 */ /* 0x000fe200000001ff */
[----:B------:R-:W-:-:S05]  /*6290*/  MOV R137, R178 ;  /* 0x000000b200897202 */ /* 0x000fca0000000f00 */
[----:B------:R-:W-:-:S05]  /*62a0*/  FADD.FTZ R137, R130, R137 ;  /* 0x0000008982897221 */ /* 0x000fca0000010000 */
[----:B------:R-:W-:-:S07]  /*62b0*/  MOV R187, R137 ;  /* 0x0000008900bb7202 */ /* 0x000fce0000000f00 */
[----:B------:R-:W-:Y:S05]  /*62c0*/  WARPSYNC.COLLECTIVE R176, `(.L_x_22885) ;  /* 0x00000000b0087348 */ /* 0x000fea0003c00000 */
[----:B------:R0:W1:Y:S02]  /*62d0*/  SHFL.BFLY P0, R178, R187, R180, R189 ;  /* 0x0c0000b4bbb27389 */ /* 0x00006400000000bd */
[----:B01----:R-:W-:Y:S05]  /*62e0*/  ENDCOLLECTIVE ;  /* 0x000000000000791b */ /* 0x003fea0003800000 */
.L_x_22885:
[----:B------:R-:W-:Y:S01]  /*62f0*/  HFMA2 R180, -RZ, RZ, 0, 9.5367431640625e-07 ;  /* 0x00000010ffb47431 */ /* 0x000fe200000001ff */
[----:B------:R-:W-:-:S05]  /*6300*/  MOV R136, R178 ;  /* 0x000000b200887202 */ /* 0x000fca0000000f00 */
[----:B------:R-:W-:-:S05]  /*6310*/  FADD.FTZ R174, R137, R136 ;  /* 0x0000008889ae7221 */ /* 0x000fca0000010000 */
[----:B------:R-:W-:-:S07]  /*6320*/  MOV R187, R174 ;  /* 0x000000ae00bb7202 */ /* 0x000fce0000000f00 */
[----:B------:R-:W-:Y:S05]  /*6330*/  WARPSYNC.COLLECTIVE R176, `(.L_x_22886) ;  /* 0x00000000b0087348 */ /* 0x000fea0003c00000 */
[----:B------:R0:W1:Y:S02]  /*6340*/  SHFL.BFLY P0, R178, R187, R180, R189 ;  /* 0x0c0000b4bbb27389 */ /* 0x00006400000000bd */
[----:B01----:R-:W-:Y:S05]  /*6350*/  ENDCOLLECTIVE ;  /* 0x000000000000791b */ /* 0x003fea0003800000 */
.L_x_22886:
[----:B------:R-:W-:Y:S01]  /*6360*/  MOV R185, R178 ;  /* 0x000000b200b97202 */ /* 0x000fe20000000f00 */
[----:B------:R-:W-:Y:S06]  /*6370*/  BRA `(.L_x_22887) ;  /* 0xffffffc4001c7947 */ /* 0x000fec000383ffff */
.L_x_22874:
        /* <DEDUP_REMOVED lines=8> */
.L_x_22889:
[----:B------:R-:W-:Y:S05]  /*6400*/  BSYNC B0 ;  /* 0x0000000000007941 */ /* 0x000fea0003800000 */
.L_x_22888:
        /* <DEDUP_REMOVED lines=9> */
.L_x_22890:
[----:B------:R-:W-:Y:S01]  /*64a0*/  HFMA2 R180, -RZ, RZ, 0, 2.384185791015625e-07 ;  /* 0x00000004ffb47431 */ /* 0x000fe200000001ff */
[----:B------:R-:W-:-:S05]  /*64b0*/  MOV R128, R178 ;  /* 0x000000b200807202 */ /* 0x000fca0000000f00 */
[----:B------:R-:W-:-:S05]  /*64c0*/  FADD.FTZ R130, R129, R128 ;  /* 0x0000008081827221 */ /* 0x000fca0000010000 */
[----:B------:R-:W-:-:S07]  /*64d0*/  MOV R187, R130 ;  /* 0x0000008200bb7202 */ /* 0x000fce0000000f00 */
[----:B------:R-:W-:Y:S05]  /*64e0*/  WARPSYNC.COLLECTIVE R176, `(.L_x_22891) ;  /* 0x00000000b0087348 */ /* 0x000fea0003c00000 */
[----:B------:R0:W1:Y:S02]  /*64f0*/  SHFL.BFLY P0, R178, R187, R180, R189 ;  /* 0x0c0000b4bbb27389 */ /* 0x00006400000000bd */
[----:B01----:R-:W-:Y:S05]  /*6500*/  ENDCOLLECTIVE ;  /* 0x000000000000791b */ /* 0x003fea0003800000 */
.L_x_22891:
[----:B------:R-:W-:Y:S01]  /*6510*/  HFMA2 R180, -RZ, RZ, 0, 4.76837158203125e-07 ;  /* 0x00000008ffb47431 */ /* 0x000fe200000001ff */
[----:B------:R-:W-:-:S05]  /*6520*/  MOV R131, R178 ;  /* 0x000000b200837202 */ /* 0x000fca0000000f00 */
[----:B------:R-:W-:-:S05]  /*6530*/  FADD.FTZ R131, R130, R131 ;  /* 0x0000008382837221 */ /* 0x000fca0000010000 */
[----:B------:R-:W-:-:S07]  /*6540*/  MOV R187, R131 ;  /* 0x0000008300bb7202 */ /* 0x000fce0000000f00 */
[----:B------:R-:W-:Y:S05]  /*6550*/  WARPSYNC.COLLECTIVE R176, `(.L_x_22892) ;  /* 0x00000000b0087348 */ /* 0x000fea0003c00000 */
[----:B------:R0:W1:Y:S02]  /*6560*/  SHFL.BFLY P0, R178, R187, R180, R189 ;  /* 0x0c0000b4bbb27389 */ /* 0x00006400000000bd */
[----:B01----:R-:W-:Y:S05]  /*6570*/  ENDCOLLECTIVE ;  /* 0x000000000000791b */ /* 0x003fea0003800000 */
.L_x_22892:
        /* <DEDUP_REMOVED lines=8> */
.L_x_22893:
        /* <DEDUP_REMOVED lines=88> */
.L_x_22894:
[----:B------:R-:W-:Y:S01]  /*6b80*/  HFMA2 R180, -RZ, RZ, 0, 1.1920928955078125e-07 ;  /* 0x00000002ffb47431 */ /* 0x000fe200000001ff */
[----:B------:R-:W-:-:S05]  /*6b90*/  MOV R129, R178 ;  /* 0x000000b200817202 */ /* 0x000fca0000000f00 */
[----:B------:R-:W-:-:S05]  /*6ba0*/  FADD.FTZ R129, R0, R129 ;  /* 0x0000008100817221 */ /* 0x000fca0000010000 */
[----:B------:R-:W-:-:S07]  /*6bb0*/  MOV R187, R129 ;  /* 0x0000008100bb7202 */ /* 0x000fce0000000f00 */
[----:B------:R-:W-:Y:S05]  /*6bc0*/  WARPSYNC.COLLECTIVE R176, `(.L_x_22895) ;  /* 0x00000000b0087348 */ /* 0x000fea0003c00000 */
[----:B------:R0:W1:Y:S02]  /*6bd0*/  SHFL.BFLY P0, R178, R187, R180, R189 ;  /* 0x0c0000b4bbb27389 */ /* 0x00006400000000bd */
[----:B01----:R-:W-:Y:S05]  /*6be0*/  ENDCOLLECTIVE ;  /* 0x000000000000791b */ /* 0x003fea0003800000 */
.L_x_22895:
[----:B------:R-:W-:Y:S01]  /*6bf0*/  HFMA2 R180, -RZ, RZ, 0, 2.384185791015625e-07 ;  /* 0x00000004ffb47431 */ /* 0x000fe200000001ff */
[----:B------:R-:W-:-:S05]  /*6c00*/  MOV R130, R178 ;  /* 0x000000b200827202 */ /* 0x000fca0000000f00 */
[----:B------:R-:W-:-:S05]  /*6c10*/  FADD.FTZ R130, R129, R130 ;  /* 0x0000008281827221 */ /* 0x000fca0000010000 */
[----:B------:R-:W-:-:S07]  /*6c20*/  MOV R187, R130 ;  /* 0x0000008200bb7202 */ /* 0x000fce0000000f00 */
[----:B------:R-:W-:Y:S05]  /*6c30*/  WARPSYNC.COLLECTIVE R176, `(.L_x_22896) ;  /* 0x00000000b0087348 */ /* 0x000fea0003c00000 */
[----:B------:R0:W1:Y:S02]  /*6c40*/  SHFL.BFLY P0, R178, R187, R180, R189 ;  /* 0x0c0000b4bbb27389 */ /* 0x00006400000000bd */
[----:B01----:R-:W-:Y:S05]  /*6c50*/  ENDCOLLECTIVE ;  /* 0x000000000000791b */ /* 0x003fea0003800000 */
.L_x_22896:
[----:B------:R-:W-:Y:S01]  /*6c60*/  HFMA2 R180, -RZ, RZ, 0, 4.76837158203125e-07 ;  /* 0x00000008ffb47431 */ /* 0x000fe200000001ff */
[----:B------:R-:W-:-:S05]  /*6c70*/  MOV R131, R178 ;  /* 0x000000b200837202 */ /* 0x000fca0000000f00 */
[----:B------:R-:W-:-:S05]  /*6c80*/  FADD.FTZ R131, R130, R131 ;  /* 0x0000008382837221 */ /* 0x000fca0000010000 */
[----:B------:R-:W-:-:S07]  /*6c90*/  MOV R187, R131 ;  /* 0x0000008300bb7202 */ /* 0x000fce0000000f00 */
[----:B------:R-:W-:Y:S05]  /*6ca0*/  WARPSYNC.COLLECTIVE R176, `(.L_x_22897) ;  /* 0x00000000b0087348 */ /* 0x000fea0003c00000 */
[----:B------:R0:W1:Y:S02]  /*6cb0*/  SHFL.BFLY P0, R178, R187, R180, R189 ;  /* 0x0c0000b4bbb27389 */ /* 0x00006400000000bd */
[----:B01----:R-:W-:Y:S05]  /*6cc0*/  ENDCOLLECTIVE ;  /* 0x000000000000791b */ /* 0x003fea0003800000 */
.L_x_22897:
[----:B------:R-:W-:Y:S01]  /*6cd0*/  HFMA2 R180, -RZ, RZ, 0, 9.5367431640625e-07 ;  /* 0x00000010ffb47431 */ /* 0x000fe200000001ff */
[----:B------:R-:W-:-:S05]  /*6ce0*/  MOV R136, R178 ;  /* 0x000000b200887202 */ /* 0x000fca0000000f00 */
[----:B------:R-:W-:-:S05]  /*6cf0*/  FADD.FTZ R136, R131, R136 ;  /* 0x0000008883887221 */ /* 0x000fca0000010000 */
[----:B------:R-:W-:-:S07]  /*6d00*/  MOV R187, R136 ;  /* 0x0000008800bb7202 */ /* 0x000fce0000000f00 */
[----:B------:R-:W-:Y:S05]  /*6d10*/  WARPSYNC.COLLECTIVE R176, `(.L_x_22898) ;  /* 0x00000000b0087348 */ /* 0x000fea0003c00000 */
[----:B------:R0:W1:Y:S02]  /*6d20*/  SHFL.BFLY P0, R178, R187, R180, R189 ;  /* 0x0c0000b4bbb27389 */ /* 0x00006400000000bd */
[----:B01----:R-:W-:Y:S05]  /*6d30*/  ENDCOLLECTIVE ;  /* 0x000000000000791b */ /* 0x003fea0003800000 */
.L_x_22898:
[----:B------:R-:W-:Y:S01]  /*6d40*/  MOV R185, R178 ;  /* 0x000000b200b97202 */ /* 0x000fe20000000f00 */
[----:B------:R-:W-:Y:S06]  /*6d50*/  BRA `(.L_x_22899) ;  /* 0xffffffe000687947 */ /* 0x000fec000383ffff */
.L_x_22900:
        /* <DEDUP_REMOVED lines=10> */
.L_x_45853:


//--------------------- .text._ZN10layer_norm13ln_fwd_kernelINS_13Kernel_traitsIf6__halfS2_S2_fjLj1280ELj1ELj4ELj1ELj16ENS_18Kernel_traits_baseILj1280EfS2_S2_S2_fjLj128EEEEELb0ELb1ELb1ELb0EEEvNS_9FwdParamsE --------------------------
	.section	.text._ZN10layer_norm13ln_fwd_kernelINS_13Kernel_traitsIf6__halfS2_S2_fjLj1280ELj1ELj4ELj1ELj16ENS_18Kernel_traits_baseILj1280EfS2_S2_S2_fjLj128EEEEELb0ELb1ELb1ELb0EEEvNS_9FwdParamsE,"ax",@progbits
	.align	128
        .global         _ZN10layer_norm13ln_fwd_kernelINS_13Kernel_traitsIf6__halfS2_S2_fjLj1280ELj1ELj4ELj1ELj16ENS_18Kernel_traits_baseILj1280EfS2_S2_S2_fjLj128EEEEELb0ELb1ELb1ELb0EEEvNS_9FwdParamsE
        .type           _ZN10layer_norm13ln_fwd_kernelINS_13Kernel_traitsIf6__halfS2_S2_fjLj1280ELj1ELj4ELj1ELj16ENS_18Kernel_traits_baseILj1280EfS2_S2_S2_fjLj128EEEEELb0ELb1ELb1ELb0EEEvNS_9FwdParamsE,@function
        .size           _ZN10layer_norm13ln_fwd_kernelINS_13Kernel_traitsIf6__halfS2_S2_fjLj1280ELj1ELj4ELj1ELj16ENS_18Kernel_traits_baseILj1280EfS2_S2_S2_fjLj128EEEEELb0ELb1ELb1ELb0EEEvNS_9FwdParamsE,(.L_x_45854 - _ZN10layer_norm13ln_fwd_kernelINS_13Kernel_traitsIf6__halfS2_S2_fjLj1280ELj1ELj4ELj1ELj16ENS_18Kernel_traits_baseILj1280EfS2_S2_S2_fjLj128EEEEELb0ELb1ELb1ELb0EEEvNS_9FwdParamsE)
        .other          _ZN10layer_norm13ln_fwd_kernelINS_13Kernel_traitsIf6__halfS2_S2_fjLj1280ELj1ELj4ELj1ELj16ENS_18Kernel_traits_baseILj1280EfS2_S2_S2_fjLj128EEEEELb0ELb1ELb1ELb0EEEvNS_9FwdParamsE,@"STO_CUDA_ENTRY STV_DEFAULT"
_ZN10layer_norm13ln_fwd_kernelINS_13Kernel_traitsIf6__halfS2_S2_fjLj1280ELj1ELj4ELj1ELj16ENS_18Kernel_traits_baseILj1280EfS2_S2_S2_fjLj128EEEEELb0ELb1ELb1ELb0EEEvNS_9FwdParamsE:
.text._ZN10layer_norm13ln_fwd_kernelINS_13Kernel_traitsIf6__halfS2_S2_fjLj1280ELj1ELj4ELj1ELj16ENS_18Kernel_traits_baseILj1280EfS2_S2_S2_fjLj128EEEEELb0ELb1ELb1ELb0EEEvNS_9FwdParamsE:
        /* <DEDUP_REMOVED lines=90> */
.L_x_22902:
        /* <DEDUP_REMOVED lines=69> */
.L_x_22903:
[----:B------:R-:W-:Y:S05]  /*09f0*/  BSYNC.RECONVERGENT B0 ;  /* 0x0000000000007941 */ /* 0x000fea0003800200 */
.L_x_22901:
[----:B------:R-:W1:Y:S01]  /*0a00*/  LDCU UR4, c[0x0][0x384] ;  /* 0x00007080ff0477ac */ /* 0x000e620008000800 */
[----:B------:R-:W2:Y:S01]  /*0a10*/  LDCU.U8 UR5, c[0x0][0x410] ;  /* 0x00008200ff0577ac */ /* 0x000ea20008000000 */
[----:B------:R-:W3:Y:S01]  /*0a20*/  LDCU UR10, c[0x0][0x448] ;  /* 0x00008900ff0a77ac */ /* 0x000ee20008000800 */
[----:B------:R-:W4:Y:S01]  /*0a30*/  LDCU.64 UR8, c[0x0][0x3a0] ;  /* 0x00007400ff0877ac */ /* 0x000f220008000a00 */
[----:B-1----:R-:W-:-:S13]  /*0a40*/  ISETP.GE.AND P0, PT, R136, UR4, PT ;  /* 0x0000000488007c0c */ /* 0x002fda000bf06270 */
[----:B--234-:R-:W-:Y:S05]  /*0a50*/  @P0 EXIT ;  /* 0x000000000000094d */ /* 0x01cfea0003800000 */
.L_x_22937:
        /* <DEDUP_REMOVED lines=28> */
.L_x_22907:
[----:B------:R-:W-:Y:S05]  /*0c20*/  BSYNC.RECONVERGENT B1 ;  /* 0x0000000000017941 */ /* 0x000fea0003800200 */
.L_x_22906:
        /* <DEDUP_REMOVED lines=8> */
[----:B-----5:R-:W-:Y:S02]  /*0cb0*/  @P1 HADD2.F32 R132, -RZ, R8.H0_H0 ;  /* 0x20000008ff841230 */ /* 0x020fe40000004100 */
[----:B------:R-:W-:-:S05]  /*0cc0*/  @P1 HADD2.F32 R134, -RZ, R9.H0_H0 ;  /* 0x20000009ff861230 */ /* 0x000fca0000004100 */
[----:B------:R-:W1:Y:S08]  /*0cd0*/  @P1 LDC R135, c[0x0][0x40c] ;  /* 0x00010300ff871b82 */ /* 0x000e700000000800 */
[----:B------:R-:W3:Y:S08]  /*0ce0*/  @P1 LDC R166, c[0x0][0x40c] ;  /* 0x00010300ffa61b82 */ /* 0x000ef00000000800 */
[----:B------:R-:W4:Y:S01]  /*0cf0*/  @P1 LDC R165, c[0x0][0x40c] ;  /* 0x00010300ffa51b82 */ /* 0x000f220000000800 */
[----:B0-----:R-:W-:Y:S01]  /*0d00*/  @P1 FMUL.FTZ R133, R132, R133 ;  /* 0x0000008584851220 */ /* 0x001fe20000410000 */
[----:B------:R-:W-:-:S06]  /*0d10*/  @P1 HADD2.F32 R132, -RZ, R8.H1_H1 ;  /* 0x30000008ff841230 */ /* 0x000fcc0000004100 */
[----:B------:R-:W0:Y:S01]  /*0d20*/  @P1 LDC R181, c[0x0][0x40c] ;  /* 0x00010300ffb51b82 */ /* 0x000e220000000800 */
[----:B-1----:R-:W-:Y:S01]  /*0d30*/  @P1 FMUL.FTZ R132, R132, R135 ;  /* 0x0000008784841220 */ /* 0x002fe20000410000 */
[----:B------:R-:W-:-:S06]  /*0d40*/  @P1 HADD2.F32 R135, -RZ, R9.H1_H1 ;  /* 0x30000009ff871230 */ /* 0x000fcc0000004100 */
[----:B------:R-:W1:Y:S08]  /*0d50*/  @P1 LDC R168, c[0x0][0x40c] ;  /* 0x00010300ffa81b82 */ /* 0x000e700000000800 */
[----:B------:R-:W1:Y:S08]  /*0d60*/  @P1 LDC R182, c[0x0][0x40c] ;  /* 0x00010300ffb61b82 */ /* 0x000e700000000800 */
[----:B------:R-:W1:Y:S01]  /*0d70*/  @P1 LDC R183, c[0x0][0x40c] ;  /* 0x00010300ffb71b82 */ /* 0x000e620000000800 */
[----:B--2---:R-:W-:-:S02]  /*0d80*/  @P1 HADD2.F32 R163, -RZ, R4.H1_H1 ;  /* 0x30000004ffa31230 */ /* 0x004fc40000004100 */
[--C-:B------:R-:W-:Y:S02]  /*0d90*/  @P1 HADD2.F32 R164, -RZ, R4.reuse.H0_H0 ;  /* 0x20000004ffa41230 */ /* 0x100fe40000004100 */
[--C-:B------:R-:W-:Y:S02]  /*0da0*/  @!P1 HADD2.F32 R162, -RZ, R4.reuse.H1_H1 ;  /* 0x30000004ffa29230 */ /* 0x100fe40000004100 */
[----:B------:R-:W-:Y:S01]  /*0db0*/  @P1 FFMA.FTZ R162, R132, R113, R163 ;  /* 0x0000007184a21223 */ /* 0x000fe200000100a3 */
[----:B------:R-:W-:Y:S02]  /*0dc0*/  @!P1 HADD2.F32 R161, -RZ, R4.H0_H0 ;  /* 0x20000004ffa19230 */ /* 0x000fe40000004100 */
[----:B------:R-:W-:Y:S01]  /*0dd0*/  @P1 FFMA.FTZ R161, R133, R112, R164 ;  /* 0x0000007085a11223 */ /* 0x000fe200000100a4 */
[----:B---3--:R-:W-:Y:S01]  /*0de0*/  @P1 FMUL.FTZ R132, R135, R166 ;  /* 0x000000a687841220 */ /* 0x008fe20000410000 */
[----:B----4-:R-:W-:Y:S01]  /*0df0*/  @P1 FMUL.FTZ R133, R134, R165 ;  /* 0x000000a586851220 */ /* 0x010fe20000410000 */
[----:B------:R-:W-:-:S02]  /*0e00*/  @P1 HADD2.F32 R166, -RZ, R5.H0_H0 ;  /* 0x20000005ffa61230 */ /* 0x000fc40000004100 */
[--C-:B------:R-:W-:Y:S02]  /*0e10*/  @P1 HADD2.F32 R134, -RZ, R10.reuse.H0_H0 ;  /* 0x2000000aff861230 */ /* 0x100fe40000004100 */
[--C-:B------:R-:W-:Y:S02]  /*0e20*/  @P1 HADD2.F32 R167, -RZ, R5.reuse.H1_H1 ;  /* 0x30000005ffa71230 */ /* 0x100fe40000004100 */
[----:B------:R-:W-:Y:S02]  /*0e30*/  @!P1 HADD2.F32 R163, -RZ, R5.H0_H0 ;  /* 0x20000005ffa39230 */ /* 0x000fe40000004100 */
[----:B------:R-:W-:Y:S01]  /*0e40*/  @P1 FFMA.FTZ R163, R133, R114, R166 ;  /* 0x0000007285a31223 */ /* 0x000fe200000100a6 */
[----:B------:R-:W-:Y:S02]  /*0e50*/  @P1 HADD2.F32 R135, -RZ, R10.H1_H1 ;  /* 0x3000000aff871230 */ /* 0x000fe40000004100 */
[----:B0-----:R-:W-:Y:S01]  /*0e60*/  @P1 FMUL.FTZ R133, R134, R181 ;  /* 0x000000b586851220 */ /* 0x001fe20000410000 */
[----:B------:R-:W-:-:S02]  /*0e70*/  @P1 HADD2.F32 R165, -RZ, R11.H0_H0 ;  /* 0x2000000bffa51230 */ /* 0x000fc40000004100 */
[----:B------:R-:W-:Y:S02]  /*0e80*/  @!P1 HADD2.F32 R164, -RZ, R5.H1_H1 ;  /* 0x30000005ffa49230 */ /* 0x000fe40000004100 */
[----:B------:R-:W-:Y:S01]  /*0e90*/  @P1 FFMA.FTZ R164, R132, R115, R167 ;  /* 0x0000007384a41223 */ /* 0x000fe200000100a7 */
[----:B------:R-:W-:Y:S02]  /*0ea0*/  @P1 HADD2.F32 R134, -RZ, R11.H1_H1 ;  /* 0x3000000bff861230 */ /* 0x000fe40000004100 */
[----:B-1----:R-:W-:Y:S01]  /*0eb0*/  @P1 FMUL.FTZ R132, R135, R168 ;  /* 0x000000a887841220 */ /* 0x002fe20000410000 */
[----:B------:R-:W-:Y:S01]  /*0ec0*/  @P1 FMUL.FTZ R135, R165, R182 ;  /* 0x000000b6a5871220 */ /* 0x000fe20000410000 */
[--C-:B------:R-:W-:Y:S02]  /*0ed0*/  @P1 HADD2.F32 R182, -RZ, R6.reuse.H0_H0 ;  /* 0x20000006ffb61230 */ /* 0x100fe40000004100 */
[----:B------:R-:W-:Y:S02]  /*0ee0*/  @P1 HADD2.F32 R181, -RZ, R6.H1_H1 ;  /* 0x30000006ffb51230 */ /* 0x000fe40000004100 */
[----:B------:R-:W-:Y:S01]  /*0ef0*/  @P1 FMUL.FTZ R134, R134, R183 ;  /* 0x000000b786861220 */ /* 0x000fe20000410000 */
[----:B------:R-:W-:-:S02]  /*0f00*/  @P1 HADD2.F32 R184, -RZ, R7.H0_H0 ;  /* 0x20000007ffb81230 */ /* 0x000fc40000004100 */
[--C-:B------:R-:W-:Y:S02]  /*0f10*/  @P1 HADD2.F32 R185, -RZ, R7.reuse.H1_H1 ;  /* 0x30000007ffb91230 */ /* 0x100fe40000004100 */
[--C-:B------:R-:W-:Y:S02]  /*0f20*/  @!P1 HADD2.F32 R165, -RZ, R6.reuse.H0_H0 ;  /* 0x20000006ffa59230 */ /* 0x100fe40000004100 */
[----:B------:R-:W-:Y:S01]  /*0f30*/  @P1 FFMA.FTZ R165, R133, R108, R182 ;  /* 0x0000006c85a51223 */ /* 0x000fe200000100b6 */
[----:B------:R-:W-:Y:S02]  /*0f40*/  @!P1 HADD2.F32 R166, -RZ, R6.H1_H1 ;  /* 0x30000006ffa69230 */ /* 0x000fe40000004100 */
[----:B------:R-:W-:Y:S01]  /*0f50*/  @P1 FFMA.FTZ R166, R132, R109, R181 ;  /* 0x0000006d84a61223 */ /* 0x000fe200000100b5 */
[--C-:B------:R-:W-:Y:S02]  /*0f60*/  @!P1 HADD2.F32 R167, -RZ, R7.reuse.H0_H0 ;  /* 0x20000007ffa79230 */ /* 0x100fe40000004100 */
[----:B------:R-:W-:Y:S01]  /*0f70*/  @P1 FFMA.FTZ R167, R135, R110, R184 ;  /* 0x0000006e87a71223 */ /* 0x000fe200000100b8 */
[----:B------:R-:W-:-:S02]  /*0f80*/  @!P1 HADD2.F32 R168, -RZ, R7.H1_H1 ;  /* 0x30000007ffa89230 */ /* 0x000fc40000004100 */
[----:B------:R-:W-:Y:S01]  /*0f90*/  @P1 FFMA.FTZ R168, R134, R111, R185 ;  /* 0x0000006f86a81223 */ /* 0x000fe200000100b9 */
[----:B------:R-:W-:Y:S02]  /*0fa0*/  F2FP.F16.F32.PACK_AB R132, RZ, R161 ;  /* 0x000000a1ff84723e */ /* 0x000fe400000000ff */
[----:B------:R-:W-:Y:S02]  /*0fb0*/  F2FP.F16.F32.PACK_AB R133, RZ, R162 ;  /* 0x000000a2ff85723e */ /* 0x000fe400000000ff */
[----:B------:R-:W-:Y:S02]  /*0fc0*/  F2FP.F16.F32.PACK_AB R134, RZ, R163 ;  /* 0x000000a3ff86723e */ /* 0x000fe400000000ff */
[----:B------:R-:W-:Y:S02]  /*0fd0*/  F2FP.F16.F32.PACK_AB R181, RZ, R164 ;  /* 0x000000a4ffb5723e */ /* 0x000fe400000000ff */
[----:B------:R-:W-:Y:S02]  /*0fe0*/  F2FP.F16.F32.PACK_AB R182, RZ, R165 ;  /* 0x000000a5ffb6723e */ /* 0x000fe400000000ff */
        /* <DEDUP_REMOVED lines=8> */
.L_x_22908:
[----:B------:R-:W1:Y:S01]  /*1070*/  @P2 LDC R133, c[0x0][0x40c] ;  /* 0x00010300ff852b82 */ /* 0x000e620000000800 */
[----:B-----5:R-:W-:Y:S01]  /*1080*/  @P2 HADD2.F32 R132, -RZ, R8.H1_H1 ;  /* 0x30000008ff842230 */ /* 0x020fe20000004100 */
[----:B------:R-:W-:Y:S01]  /*1090*/  CS2R R162, SRZ ;  /* 0x0000000000a27805 */ /* 0x000fe2000001ff00 */
[----:B------:R-:W-:Y:S02]  /*10a0*/  @P2 HADD2.F32 R134, -RZ, R9.H0_H0 ;  /* 0x20000009ff862230 */ /* 0x000fe40000004100 */
[----:B------:R-:W-:Y:S02]  /*10b0*/  @P2 HADD2.F32 R164, -RZ, R10.H0_H0 ;  /* 0x2000000affa42230 */ /* 0x000fe40000004100 */
[----:B------:R-:W-:Y:S01]  /*10c0*/  @P2 HADD2.F32 R168, -RZ, R11.H1_H1 ;  /* 0x3000000bffa82230 */ /* 0x000fe20000004100 */
[----:B------:R-:W2:Y:S08]  /*10d0*/  @P2 LDC R135, c[0x0][0x40c] ;  /* 0x00010300ff872b82 */ /* 0x000eb00000000800 */
[----:B------:R-:W3:Y:S08]  /*10e0*/  @P2 LDC R161, c[0x0][0x40c] ;  /* 0x00010300ffa12b82 */ /* 0x000ef00000000800 */
[----:B------:R-:W4:Y:S01]  /*10f0*/  @P2 LDC R165, c[0x0][0x40c] ;  /* 0x00010300ffa52b82 */ /* 0x000f220000000800 */
[----:B-1----:R-:W-:-:S04]  /*1100*/  @P2 FMUL.FTZ R132, R132, R133 ;  /* 0x0000008584842220 */ /* 0x002fc80000410000 */
[----:B------:R-:W-:Y:S01]  /*1110*/  @P2 FMUL.FTZ R162, R132, R113 ;  /* 0x0000007184a22220 */ /* 0x000fe20000410000 */
[----:B------:R-:W-:Y:S02]  /*1120*/  @P2 HADD2.F32 R132, -RZ, R10.H1_H1 ;  /* 0x3000000aff842230 */ /* 0x000fe40000004100 */
[----:B------:R-:W1:Y:S01]  /*1130*/  @P2 LDC R167, c[0x0][0x40c] ;  /* 0x00010300ffa72b82 */ /* 0x000e620000000800 */
[----:B--2---:R-:W-:Y:S01]  /*1140*/  @P2 FMUL.FTZ R135, R134, R135 ;  /* 0x0000008786872220 */ /* 0x004fe20000410000 */
[----:B------:R-:W-:-:S03]  /*1150*/  @P2 HADD2.F32 R134, -RZ, R9.H1_H1 ;  /* 0x30000009ff862230 */ /* 0x000fc60000004100 */
[----:B------:R-:W-:-:S03]  /*1160*/  @P2 FMUL.FTZ R163, R135, R114 ;  /* 0x0000007287a32220 */ /* 0x000fc60000410000 */
[----:B------:R-:W2:Y:S01]  /*1170*/  @P2 LDC R166, c[0x0][0x40c] ;  /* 0x00010300ffa62b82 */ /* 0x000ea20000000800 */
[----:B---3--:R-:W-:Y:S01]  /*1180*/  @P2 FMUL.FTZ R134, R134, R161 ;  /* 0x000000a186862220 */ /* 0x008fe20000410000 */
[----:B------:R-:W-:-:S06]  /*1190*/  @P2 HADD2.F32 R161, -RZ, R11.H0_H0 ;  /* 0x2000000bffa12230 */ /* 0x000fcc0000004100 */
[----:B------:R-:W3:Y:S01]  /*11a0*/  @P2 LDC R181, c[0x0][0x40c] ;  /* 0x00010300ffb52b82 */ /* 0x000ee20000000800 */
[----:B----4-:R-:W-:Y:S01]  /*11b0*/  @P2 FMUL.FTZ R135, R164, R165 ;  /* 0x000000a5a4872220 */ /* 0x010fe20000410000 */
[----:B------:R-:W-:Y:S02]  /*11c0*/  CS2R R164, SRZ ;  /* 0x0000000000a47805 */ /* 0x000fe4000001ff00 */
[----:B------:R-:W-:Y:S01]  /*11d0*/  @P2 FMUL.FTZ R164, R134, R115 ;  /* 0x0000007386a42220 */ /* 0x000fe20000410000 */
[----:B------:R-:W-:-:S03]  /*11e0*/  @P2 FMUL.FTZ R165, R135, R108 ;  /* 0x0000006c87a52220 */ /* 0x000fc60000410000 */
[----:B------:R-:W4:Y:S01]  /*11f0*/  @P2 LDC R133, c[0x0][0x40c] ;  /* 0x00010300ff852b82 */ /* 0x000f220000000800 */
[----:B-1----:R-:W-:Y:S01]  /*1200*/  @P2 FMUL.FTZ R134, R132, R167 ;  /* 0x000000a784862220 */ /* 0x002fe20000410000 */
[----:B------:R-:W-:Y:S02]  /*1210*/  @P2 HADD2.F32 R132, -RZ, R8.H0_H0 ;  /* 0x20000008ff842230 */ /* 0x000fe40000004100 */
[----:B--2---:R-:W-:Y:S01]  /*1220*/  @P2 FMUL.FTZ R135, R161, R166 ;  /* 0x000000a6a1872220 */ /* 0x004fe20000410000 */
[----:B------:R-:W-:Y:S01]  /*1230*/  CS2R R166, SRZ ;  /* 0x0000000000a67805 */ /* 0x000fe2000001ff00 */
[----:B------:R-:W-:Y:S02]  /*1240*/  HFMA2 R161, -RZ, RZ, 0, 0 ;  /* 0x00000000ffa17431 */ /* 0x000fe400000001ff */
[----:B------:R-:W-:Y:S01]  /*1250*/  @P2 FMUL.FTZ R166, R134, R109 ;  /* 0x0000006d86a62220 */ /* 0x000fe20000410000 */
[----:B------:R-:W-:Y:S01]  /*1260*/  @P2 FMUL.FTZ R167, R135, R110 ;  /* 0x0000006e87a72220 */ /* 0x000fe20000410000 */
[----:B------:R-:W-:-:S02]  /*1270*/  F2FP.F16.F32.PACK_AB R134, RZ, R164 ;  /* 0x000000a4ff86723e */ /* 0x000fc400000000ff */
[----:B------:R-:W-:Y:S01]  /*1280*/  F2FP.F16.F32.PACK_AB R135, RZ, R165 ;  /* 0x000000a5ff87723e */ /* 0x000fe200000000ff */
[----:B---3--:R-:W-:Y:S01]  /*1290*/  @P2 FMUL.FTZ R182, R168, R181 ;  /* 0x000000b5a8b62220 */ /* 0x008fe20000410000 */
[----:B------:R-:W-:Y:S02]  /*12a0*/  MOV R168, RZ ;  /* 0x000000ff00a87202 */ /* 0x000fe40000000f00 */
[----:B------:R-:W-:Y:S01]  /*12b0*/  F2FP.F16.F32.PACK_AB R181, RZ, R162 ;  /* 0x000000a2ffb5723e */ /* 0x000fe200000000ff */
[----:B------:R-:W-:Y:S01]  /*12c0*/  @P2 FMUL.FTZ R168, R182, R111 ;  /* 0x0000006fb6a82220 */ /* 0x000fe20000410000 */
[----:B------:R-:W-:Y:S02]  /*12d0*/  F2FP.F16.F32.PACK_AB R182, RZ, R166 ;  /* 0x000000a6ffb6723e */ /* 0x000fe400000000ff */
[----:B------:R-:W-:Y:S01]  /*12e0*/  F2FP.F16.F32.PACK_AB R183, RZ, R167 ;  /* 0x000000a7ffb7723e */ /* 0x000fe200000000ff */
[----:B----4-:R-:W-:Y:S01]  /*12f0*/  @P2 FMUL.FTZ R133, R132, R133 ;  /* 0x0000008584852220 */ /* 0x010fe20000410000 */
[----:B------:R-:W-:-:S03]  /*1300*/  F2FP.F16.F32.PACK_AB R184, RZ, R168 ;  /* 0x000000a8ffb8723e */ /* 0x000fc600000000ff */
[----:B------:R-:W-:Y:S01]  /*1310*/  @P2 FMUL.FTZ R161, R133, R112 ;  /* 0x0000007085a12220 */ /* 0x000fe20000410000 */
[----:B------:R-:W-:-:S04]  /*1320*/  F2FP.F16.F32.PACK_AB R133, RZ, R163 ;  /* 0x000000a3ff85723e */ /* 0x000fc800000000ff */
[----:B------:R-:W-:Y:S02]  /*1330*/  F2FP.F16.F32.PACK_AB R132, RZ, R161 ;  /* 0x000000a1ff84723e */ /* 0x000fe400000000ff */
[----:B------:R-:W-:Y:S02]  /*1340*/  PRMT R133, R133, 0x5410, R134 ;  /* 0x0000541085857816 */ /* 0x000fe40000000086 */
[----:B------:R-:W-:Y:S02]  /*1350*/  PRMT R134, R135, 0x5410, R182 ;  /* 0x0000541087867816 */ /* 0x000fe400000000b6 */
[----:B------:R-:W-:Y:S02]  /*1360*/  PRMT R135, R183, 0x5410, R184 ;  /* 0x00005410b7877816 */ /* 0x000fe400000000b8 */
[----:B------:R-:W-:-:S07]  /*1370*/  PRMT R132, R132, 0x5410, R181 ;  /* 0x0000541084847816 */ /* 0x000fce00000000b5 */
.L_x_22909:
[----:B------:R-:W1:Y:S01]  /*1380*/  LDC.64 R182, c[0x0][0x3a8] ;  /* 0x0000ea00ffb67b82 */ /* 0x000e620000000a00 */
[----:B------:R-:W-:Y:S01]  /*1390*/  IADD3 R180, PT, PT, R180, 0x20, RZ ;  /* 0x00000020b4b47810 */ /* 0x000fe20007ffe0ff */
[C---:B-1----:R-:W-:Y:S01]  /*13a0*/  IMAD.WIDE.U32 R182, R178.reuse, 0x10, R182 ;  /* 0x00000010b2b67825 */ /* 0x042fe200078e00b6 */
[----:B------:R-:W-:-:S04]  /*13b0*/  IADD3 R178, PT, PT, R178, 0x20, RZ ;  /* 0x00000020b2b27810 */ /* 0x000fc80007ffe0ff */
[----:B------:R1:W-:Y:S03]  /*13c0*/  STG.E.128 desc[UR6][R182.64], R132 ;  /* 0x00000084b6007986 */ /* 0x0003e6000c101d06 */
.L_x_22905:
[----:B------:R-:W-:Y:S05]  /*13d0*/  BSYNC.RECONVERGENT B0 ;  /* 0x0000000000007941 */ /* 0x000fea0003800200 */
.L_x_22904:
        /* <DEDUP_REMOVED lines=13> */
[----:B------:R-:W-:Y:S01]  /*14b0*/  ISETP.GT.AND P1, PT, R0, RZ, PT ;  /* 0x000000ff0000720c */ /* 0x000fe20003f24270 */
[----:B-----5:R-:W-:Y:S02]  /*14c0*/  HADD2.F32 R137, -RZ, R4.H1_H1 ;  /* 0x30000004ff897230 */ /* 0x020fe40000004100 */
[--C-:B------:R-:W-:Y:S02]  /*14d0*/  HADD2.F32 R138, -RZ, R5.reuse.H0_H0 ;  /* 0x20000005ff8a7230 */ /* 0x100fe40000004100 */
[----:B------:R-:W-:Y:S02]  /*14e0*/  HADD2.F32 R139, -RZ, R5.H1_H1 ;  /* 0x30000005ff8b7230 */ /* 0x000fe40000004100 */
[----:B------:R-:W-:-:S06]  /*14f0*/  HADD2.F32 R140, -RZ, R6.H0_H0 ;  /* 0x20000006ff8c7230 */ /* 0x000fcc0000004100 */
[----:B0-----:R-:W0:Y:S01]  /*1500*/  @P1 LDC R133, c[0x0][0x40c] ;  /* 0x00010300ff851b82 */ /* 0x001e220000000800 */
[----:B------:R-:W-:Y:S02]  /*1510*/  @P1 HADD2.F32 R132, -RZ, R8.H1_H1 ;  /* 0x30000008ff841230 */ /* 0x000fe40000004100 */
[----:B------:R-:W-:Y:S02]  /*1520*/  @P1 HADD2.F32 R134, -RZ, R9.H0_H0 ;  /* 0x20000009ff861230 */ /* 0x000fe40000004100 */
[----:B------:R-:W-:-:S03]  /*1530*/  @P1 HADD2.F32 R142, -RZ, R10.H0_H0 ;  /* 0x2000000aff8e1230 */ /* 0x000fc60000004100 */
[----:B------:R-:W1:Y:S08]  /*1540*/  @P1 LDC R135, c[0x0][0x40c] ;  /* 0x00010300ff871b82 */ /* 0x000e700000000800 */
[----:B------:R-:W2:Y:S01]  /*1550*/  @P1 LDC R141, c[0x0][0x40c] ;  /* 0x00010300ff8d1b82 */ /* 0x000ea20000000800 */
[----:B0-----:R-:W-:-:S07]  /*1560*/  @P1 FMUL.FTZ R132, R132, R133 ;  /* 0x0000008584841220 */ /* 0x001fce0000410000 */
[----:B------:R-:W0:Y:S01]  /*1570*/  @P1 LDC R143, c[0x0][0x40c] ;  /* 0x00010300ff8f1b82 */ /* 0x000e220000000800 */
[----:B------:R-:W-:Y:S01]  /*1580*/  @P1 FFMA.FTZ R137, R132, R89, R137 ;  /* 0x0000005984891223 */ /* 0x000fe20000010089 */
[----:B------:R-:W-:Y:S02]  /*1590*/  @P1 HADD2.F32 R132, -RZ, R9.H1_H1 ;  /* 0x30000009ff841230 */ /* 0x000fe40000004100 */
[----:B-1----:R-:W-:-:S04]  /*15a0*/  @P1 FMUL.FTZ R135, R134, R135 ;  /* 0x0000008786871220 */ /* 0x002fc80000410000 */
[----:B------:R-:W1:Y:S01]  /*15b0*/  @P1 LDC R133, c[0x0][0x40c] ;  /* 0x00010300ff851b82 */ /* 0x000e620000000800 */
[----:B------:R-:W-:Y:S01]  /*15c0*/  F2FP.F16.F32.PACK_AB R181, RZ, R137 ;  /* 0x00000089ffb5723e */ /* 0x000fe200000000ff */
[----:B------:R-:W-:Y:S01]  /*15d0*/  @P1 FFMA.FTZ R138, R135, R90, R138 ;  /* 0x0000005a878a1223 */ /* 0x000fe2000001008a */
[----:B------:R-:W-:Y:S02]  /*15e0*/  @P1 HADD2.F32 R135, -RZ, R10.H1_H1 ;  /* 0x3000000aff871230 */ /* 0x000fe40000004100 */
[----:B--2---:R-:W-:-:S03]  /*15f0*/  @P1 FMUL.FTZ R134, R132, R141 ;  /* 0x0000008d84861220 */ /* 0x004fc60000410000 */
[----:B------:R-:W2:Y:S01]  /*1600*/  @P1 LDC R144, c[0x0][0x40c] ;  /* 0x00010300ff901b82 */ /* 0x000ea20000000800 */
[----:B------:R-:W-:Y:S02]  /*1610*/  @P1 HADD2.F32 R132, -RZ, R8.H0_H0 ;  /* 0x20000008ff841230 */ /* 0x000fe40000004100 */
[----:B------:R-:W-:Y:S02]  /*1620*/  @P1 HADD2.F32 R141, -RZ, R11.H0_H0 ;  /* 0x2000000bff8d1230 */ /* 0x000fe40000004100 */
[----:B------:R-:W-:-:S03]  /*1630*/  @P1 FFMA.FTZ R139, R134, R91, R139 ;  /* 0x0000005b868b1223 */ /* 0x000fc6000001008b */
[----:B------:R-:W3:Y:S01]  /*1640*/  @P1 LDC R182, c[0x0][0x40c] ;  /* 0x00010300ffb61b82 */ /* 0x000ee20000000800 */
[----:B0-----:R-:W-:Y:S01]  /*1650*/  @P1 FMUL.FTZ R143, R142, R143 ;  /* 0x0000008f8e8f1220 */ /* 0x001fe20000410000 */
[----:B------:R-:W-:-:S03]  /*1660*/  HADD2.F32 R142, -RZ, R7.H0_H0 ;  /* 0x20000007ff8e7230 */ /* 0x000fc60000004100 */
[----:B------:R-:W-:Y:S01]  /*1670*/  @P1 FFMA.FTZ R140, R143, R84, R140 ;  /* 0x000000548f8c1223 */ /* 0x000fe2000001008c */
[----:B------:R-:W-:Y:S02]  /*1680*/  HADD2.F32 R143, -RZ, R4.H0_H0 ;  /* 0x20000004ff8f7230 */ /* 0x000fe40000004100 */
[----:B------:R-:W0:Y:S01]  /*1690*/  @P1 LDC R186, c[0x0][0x40c] ;  /* 0x00010300ffba1b82 */ /* 0x000e220000000800 */
[----:B-1----:R-:W-:Y:S01]  /*16a0*/  @P1 FMUL.FTZ R132, R132, R133 ;  /* 0x0000008584841220 */ /* 0x002fe20000410000 */
[----:B------:R-:W-:-:S03]  /*16b0*/  @P1 HADD2.F32 R133, -RZ, R11.H1_H1 ;  /* 0x3000000bff851230 */ /* 0x000fc60000004100 */
[----:B------:R-:W-:Y:S01]  /*16c0*/  @P1 FFMA.FTZ R143, R132, R88, R143 ;  /* 0x00000058848f1223 */ /* 0x000fe2000001008f */
[----:B--2---:R-:W-:Y:S01]  /*16d0*/  @P1 FMUL.FTZ R134, R135, R144 ;  /* 0x0000009087861220 */ /* 0x004fe20000410000 */
[----:B------:R-:W-:-:S03]  /*16e0*/  HADD2.F32 R144, -RZ, R7.H1_H1 ;  /* 0x30000007ff907230 */ /* 0x000fc60000004100 */
[----:B------:R-:W-:-:S04]  /*16f0*/  F2FP.F16.F32.PACK_AB R132, RZ, R143 ;  /* 0x0000008fff84723e */ /* 0x000fc800000000ff */
[----:B------:R-:W-:Y:S01]  /*1700*/  PRMT R132, R132, 0x5410, R181 ;  /* 0x0000541084847816 */ /* 0x000fe200000000b5 */
[----:B---3--:R-:W-:Y:S01]  /*1710*/  @P1 FMUL.FTZ R135, R141, R182 ;  /* 0x000000b68d871220 */ /* 0x008fe20000410000 */
[----:B------:R-:W-:Y:S01]  /*1720*/  HADD2.F32 R141, -RZ, R6.H1_H1 ;  /* 0x30000006ff8d7230 */ /* 0x000fe20000004100 */
[----:B------:R-:W-:Y:S02]  /*1730*/  F2FP.F16.F32.PACK_AB R182, RZ, R140 ;  /* 0x0000008cffb6723e */ /* 0x000fe400000000ff */
[----:B------:R-:W-:Y:S02]  /*1740*/  @P1 FFMA.FTZ R142, R135, R86, R142 ;  /* 0x00000056878e1223 */ /* 0x000fe4000001008e */
[----:B------:R-:W-:Y:S01]  /*1750*/  @P1 FFMA.FTZ R141, R134, R85, R141 ;  /* 0x00000055868d1223 */ /* 0x000fe2000001008d */
[----:B------:R-:W-:Y:S01]  /*1760*/  F2FP.F16.F32.PACK_AB R134, RZ, R139 ;  /* 0x0000008bff86723e */ /* 0x000fe200000000ff */
[----:B0-----:R-:W-:Y:S01]  /*1770*/  @P1 FMUL.FTZ R133, R133, R186 ;  /* 0x000000ba85851220 */ /* 0x001fe20000410000 */
[----:B------:R-:W-:-:S02]  /*1780*/  F2FP.F16.F32.PACK_AB R185, RZ, R142 ;  /* 0x0000008effb9723e */ /* 0x000fc400000000ff */
[----:B------:R-:W-:Y:S01]  /*1790*/  F2FP.F16.F32.PACK_AB R183, RZ, R141 ;  /* 0x0000008dffb7723e */ /* 0x000fe200000000ff */
[----:B------:R-:W-:Y:S01]  /*17a0*/  @P1 FFMA.FTZ R144, R133, R87, R144 ;  /* 0x0000005785901223 */ /* 0x000fe20000010090 */
[----:B------:R-:W-:-:S04]  /*17b0*/  F2FP.F16.F32.PACK_AB R133, RZ, R138 ;  /* 0x0000008aff85723e */ /* 0x000fc800000000ff */
[----:B------:R-:W-:Y:S02]  /*17c0*/  F2FP.F16.F32.PACK_AB R135, RZ, R144 ;  /* 0x00000090ff87723e */ /* 0x000fe400000000ff */
[----:B------:R-:W-:Y:S02]  /*17d0*/  PRMT R133, R133, 0x5410, R134 ;  /* 0x0000541085857816 */ /* 0x000fe40000000086 */
[----:B------:R-:W-:Y:S02]  /*17e0*/  PRMT R134, R182, 0x5410, R183 ;  /* 0x00005410b6867816 */ /* 0x000fe400000000b7 */
[----:B------:R-:W-:Y:S01]  /*17f0*/  PRMT R135, R185, 0x5410, R135 ;  /* 0x00005410b9877816 */ /* 0x000fe20000000087 */
[----:B------:R-:W-:Y:S06]  /*1800*/  BRA `(.L_x_22913) ;  /* 0x0000000000cc7947 */ /* 0x000fec0003800000 */
.L_x_22912:
[----:B0-----:R-:W0:Y:S01]  /*1810*/  @P2 LDC R133, c[0x0][0x40c] ;  /* 0x00010300ff852b82 */ /* 0x001e220000000800 */
[----:B-----5:R-:W-:Y:S01]  /*1820*/  @P2 HADD2.F32 R132, -RZ, R8.H1_H1 ;  /* 0x30000008ff842230 */ /* 0x020fe20000004100 */
[----:B------:R-:W-:Y:S01]  /*1830*/  MOV R137, RZ ;  /* 0x000000ff00897202 */ /* 0x000fe20000000f00 */
[----:B------:R-:W-:Y:S02]  /*1840*/  @P2 HADD2.F32 R134, -RZ, R9.H0_H0 ;  /* 0x20000009ff862230 */ /* 0x000fe40000004100 */
[----:B------:R-:W-:Y:S02]  /*1850*/  HFMA2 R138, -RZ, RZ, 0, 0 ;  /* 0x00000000ff8a7431 */ /* 0x000fe400000001ff */
[----:B------:R-:W-:Y:S02]  /*1860*/  @P2 HADD2.F32 R140, -RZ, R10.H0_H0 ;  /* 0x2000000aff8c2230 */ /* 0x000fe40000004100 */
[----:B------:R-:W-:Y:S01]  /*1870*/  @P2 HADD2.F32 R144, -RZ, R11.H1_H1 ;  /* 0x3000000bff902230 */ /* 0x000fe20000004100 */
[----:B------:R-:W1:Y:S08]  /*1880*/  @P2 LDC R135, c[0x0][0x40c] ;  /* 0x00010300ff872b82 */ /* 0x000e700000000800 */
[----:B------:R-:W2:Y:S08]  /*1890*/  @P2 LDC R139, c[0x0][0x40c] ;  /* 0x00010300ff8b2b82 */ /* 0x000eb00000000800 */
[----:B------:R-:W3:Y:S01]  /*18a0*/  @P2 LDC R143, c[0x0][0x40c] ;  /* 0x00010300ff8f2b82 */ /* 0x000ee20000000800 */
[----:B0-----:R-:W-:-:S04]  /*18b0*/  @P2 FMUL.FTZ R132, R132, R133 ;  /* 0x0000008584842220 */ /* 0x001fc80000410000 */
[----:B------:R-:W-:Y:S01]  /*18c0*/  @P2 FMUL.FTZ R137, R132, R89 ;  /* 0x0000005984892220 */ /* 0x000fe20000410000 */
[----:B------:R-:W-:Y:S02]  /*18d0*/  @P2 HADD2.F32 R132, -RZ, R10.H1_H1 ;  /* 0x3000000aff842230 */ /* 0x000fe40000004100 */
[----:B------:R-:W0:Y:S01]  /*18e0*/  @P2 LDC R141, c[0x0][0x40c] ;  /* 0x00010300ff8d2b82 */ /* 0x000e220000000800 */
[----:B-1----:R-:W-:Y:S01]  /*18f0*/  @P2 FMUL.FTZ R135, R134, R135 ;  /* 0x0000008786872220 */ /* 0x002fe20000410000 */
[----:B------:R-:W-:-:S03]  /*1900*/  @P2 HADD2.F32 R134, -RZ, R9.H1_H1 ;  /* 0x30000009ff862230 */ /* 0x000fc60000004100 */
[----:B------:R-:W-:Y:S01]  /*1910*/  @P2 FMUL.FTZ R138, R135, R90 ;  /* 0x0000005a878a2220 */ /* 0x000fe20000410000 */
[----:B------:R-:W-:Y:S02]  /*1920*/  @P2 HADD2.F32 R135, -RZ, R11.H0_H0 ;  /* 0x2000000bff872230 */ /* 0x000fe40000004100 */
[----:B------:R-:W1:Y:S01]  /*1930*/  @P2 LDC R142, c[0x0][0x40c] ;  /* 0x00010300ff8e2b82 */ /* 0x000e620000000800 */
[----:B--2---:R-:W-:Y:S01]  /*1940*/  @P2 FMUL.FTZ R134, R134, R139 ;  /* 0x0000008b86862220 */ /* 0x004fe20000410000 */
[----:B------:R-:W-:-:S03]  /*1950*/  MOV R139, RZ ;  /* 0x000000ff008b7202 */ /* 0x000fc60000000f00 */
[----:B------:R-:W-:-:S03]  /*1960*/  @P2 FMUL.FTZ R139, R134, R91 ;  /* 0x0000005b868b2220 */ /* 0x000fc60000410000 */
[----:B------:R-:W2:Y:S01]  /*1970*/  @P2 LDC R181, c[0x0][0x40c] ;  /* 0x00010300ffb52b82 */ /* 0x000ea20000000800 */
[----:B---3--:R-:W-:Y:S01]  /*1980*/  @P2 FMUL.FTZ R134, R132, R143 ;  /* 0x0000008f84862220 */ /* 0x008fe20000410000 */
[----:B------:R-:W-:-:S06]  /*1990*/  @P2 HADD2.F32 R132, -RZ, R8.H0_H0 ;  /* 0x20000008ff842230 */ /* 0x000fcc0000004100 */
[----:B------:R-:W3:Y:S01]  /*19a0*/  @P2 LDC R133, c[0x0][0x40c] ;  /* 0x00010300ff852b82 */ /* 0x000ee20000000800 */
[----:B0-----:R-:W-:Y:S01]  /*19b0*/  @P2 FMUL.FTZ R141, R140, R141 ;  /* 0x0000008d8c8d2220 */ /* 0x001fe20000410000 */
[----:B------:R-:W-:-:S03]  /*19c0*/  HFMA2 R140, -RZ, RZ, 0, 0 ;  /* 0x00000000ff8c7431 */ /* 0x000fc600000001ff */
[----:B------:R-:W-:Y:S01]  /*19d0*/  @P2 FMUL.FTZ R140, R141, R84 ;  /* 0x000000548d8c2220 */ /* 0x000fe20000410000 */
[----:B------:R-:W-:Y:S01]  /*19e0*/  MOV R141, RZ ;  /* 0x000000ff008d7202 */ /* 0x000fe20000000f00 */
[----:B------:R-:W-:Y:S01]  /*19f0*/  @P2 FMUL.FTZ R141, R134, R85 ;  /* 0x00000055868d2220 */ /* 0x000fe20000410000 */
[----:B-1----:R-:W-:Y:S01]  /*1a00*/  @P2 FMUL.FTZ R135, R135, R142 ;  /* 0x0000008e87872220 */ /* 0x002fe20000410000 */
[----:B------:R-:W-:Y:S02]  /*1a10*/  CS2R R142, SRZ ;  /* 0x00000000008e7805 */ /* 0x000fe4000001ff00 */
[----:B------:R-:W-:Y:S01]  /*1a20*/  F2FP.F16.F32.PACK_AB R134, RZ, R139 ;  /* 0x0000008bff86723e */ /* 0x000fe200000000ff */
[----:B------:R-:W-:Y:S01]  /*1a30*/  @P2 FMUL.FTZ R142, R135, R86 ;  /* 0x00000056878e2220 */ /* 0x000fe20000410000 */
[----:B------:R-:W-:Y:S01]  /*1a40*/  F2FP.F16.F32.PACK_AB R135, RZ, R140 ;  /* 0x0000008cff87723e */ /* 0x000fe200000000ff */
[----:B--2---:R-:W-:Y:S01]  /*1a50*/  @P2 FMUL.FTZ R182, R144, R181 ;  /* 0x000000b590b62220 */ /* 0x004fe20000410000 */
[----:B------:R-:W-:Y:S01]  /*1a60*/  HFMA2 R144, -RZ, RZ, 0, 0 ;  /* 0x00000000ff907431 */ /* 0x000fe200000001ff */
[----:B------:R-:W-:-:S02]  /*1a70*/  F2FP.F16.F32.PACK_AB R181, RZ, R137 ;  /* 0x00000089ffb5723e */ /* 0x000fc400000000ff */
[----:B------:R-:W-:Y:S01]  /*1a80*/  @P2 FMUL.FTZ R144, R182, R87 ;  /* 0x00000057b6902220 */ /* 0x000fe20000410000 */
[----:B------:R-:W-:Y:S02]  /*1a90*/  F2FP.F16.F32.PACK_AB R182, RZ, R141 ;  /* 0x0000008dffb6723e */ /* 0x000fe400000000ff */
[----:B------:R-:W-:Y:S01]  /*1aa0*/  F2FP.F16.F32.PACK_AB R183, RZ, R142 ;  /* 0x0000008effb7723e */ /* 0x000fe200000000ff */
[----:B---3--:R-:W-:Y:S01]  /*1ab0*/  @P2 FMUL.FTZ R133, R132, R133 ;  /* 0x0000008584852220 */ /* 0x008fe20000410000 */
        /* <DEDUP_REMOVED lines=8> */
.L_x_22913:
[----:B------:R-:W0:Y:S01]  /*1b40*/  LDC.64 R182, c[0x0][0x3a8] ;  /* 0x0000ea00ffb67b82 */ /* 0x000e220000000a00 */
[----:B------:R-:W-:Y:S01]  /*1b50*/  IADD3 R180, PT, PT, R180, 0x20, RZ ;  /* 0x00000020b4b47810 */ /* 0x000fe20007ffe0ff */
[C---:B0-----:R-:W-:Y:S01]  /*1b60*/  IMAD.WIDE.U32 R182, R178.reuse, 0x10, R182 ;  /* 0x00000010b2b67825 */ /* 0x041fe200078e00b6 */
[----:B------:R-:W-:-:S04]  /*1b70*/  IADD3 R178, PT, PT, R178, 0x20, RZ ;  /* 0x00000020b2b27810 */ /* 0x000fc80007ffe0ff */
[----:B------:R2:W-:Y:S03]  /*1b80*/  STG.E.128 desc[UR6][R182.64], R132 ;  /* 0x00000084b6007986 */ /* 0x0005e6000c101d06 */
.L_x_22911:
[----:B------:R-:W-:Y:S05]  /*1b90*/  BSYNC.RECONVERGENT B0 ;  /* 0x0000000000007941 */ /* 0x000fea0003800200 */
.L_x_22910:
        /* <DEDUP_REMOVED lines=67> */
.L_x_22916:
        /* <DEDUP_REMOVED lines=51> */
.L_x_22917:
[----:B------:R-:W0:Y:S01]  /*2300*/  LDC.64 R182, c[0x0][0x3a8] ;  /* 0x0000ea00ffb67b82 */ /* 0x000e220000000a00 */
[----:B------:R-:W-:Y:S01]  /*2310*/  IADD3 R180, PT, PT, R180, 0x20, RZ ;  /* 0x00000020b4b47810 */ /* 0x000fe20007ffe0ff */
[C---:B0-----:R-:W-:Y:S01]  /*2320*/  IMAD.WIDE.U32 R182, R178.reuse, 0x10, R182 ;  /* 0x00000010b2b67825 */ /* 0x041fe200078e00b6 */
[----:B------:R-:W-:-:S04]  /*2330*/  IADD3 R178, PT, PT, R178, 0x20, RZ ;  /* 0x00000020b2b27810 */ /* 0x000fc80007ffe0ff */
[----:B------:R3:W-:Y:S03]  /*2340*/  STG.E.128 desc[UR6][R182.64], R132 ;  /* 0x00000084b6007986 */ /* 0x0007e6000c101d06 */
.L_x_22915:
[----:B------:R-:W-:Y:S05]  /*2350*/  BSYNC.RECONVERGENT B0 ;  /* 0x0000000000007941 */ /* 0x000fea0003800200 */
.L_x_22914:
        /* <DEDUP_REMOVED lines=67> */
.L_x_22920:
        /* <DEDUP_REMOVED lines=51> */
.L_x_22921:
[----:B------:R-:W0:Y:S01]  /*2ac0*/  LDC.64 R182, c[0x0][0x3a8] ;  /* 0x0000ea00ffb67b82 */ /* 0x000e220000000a00 */
[----:B------:R-:W-:Y:S01]  /*2ad0*/  IADD3 R180, PT, PT, R180, 0x20, RZ ;  /* 0x00000020b4b47810 */ /* 0x000fe20007ffe0ff */
[C---:B0-----:R-:W-:Y:S01]  /*2ae0*/  IMAD.WIDE.U32 R182, R178.reuse, 0x10, R182 ;  /* 0x00000010b2b67825 */ /* 0x041fe200078e00b6 */
[----:B------:R-:W-:-:S04]  /*2af0*/  IADD3 R178, PT, PT, R178, 0x20, RZ ;  /* 0x00000020b2b27810 */ /* 0x000fc80007ffe0ff */
[----:B------:R4:W-:Y:S03]  /*2b00*/  STG.E.128 desc[UR6][R182.64], R132 ;  /* 0x00000084b6007986 */ /* 0x0009e6000c101d06 */
.L_x_22919:
[----:B------:R-:W-:Y:S05]  /*2b10*/  BSYNC.RECONVERGENT B0 ;  /* 0x0000000000007941 */ /* 0x000fea0003800200 */
.L_x_22918:
        /* <DEDUP_REMOVED lines=16> */
[----:B------:R-:W-:Y:S02]  /*2c20*/  HADD2.F32 R172, -RZ, R6.H0_H0 ;  /* 0x20000006ffac7230 */ /* 0x000fe40000004100 */
[----:B------:R-:W-:-:S04]  /*2c30*/  HADD2.F32 R176, -RZ, R7.H1_H1 ;  /* 0x30000007ffb07230 */ /* 0x000fc80000004100 */
[----:B0-----:R-:W0:Y:S01]  /*2c40*/  @P2 LDC R133, c[0x0][0x40c] ;  /* 0x00010300ff852b82 */ /* 0x001e220000000800 */
[----:B------:R-:W-:Y:S02]  /*2c50*/  @P2 HADD2.F32 R0, -RZ, R8.H1_H1 ;  /* 0x30000008ff002230 */ /* 0x000fe40000004100 */
[----:B------:R-:W-:Y:S02]  /*2c60*/  @P2 HADD2.F32 R132, -RZ, R9.H0_H0 ;  /* 0x20000009ff842230 */ /* 0x000fe40000004100 */
[----:B------:R-:W-:-:S03]  /*2c70*/  @P2 HADD2.F32 R134, -RZ, R10.H0_H0 ;  /* 0x2000000aff862230 */ /* 0x000fc60000004100 */
[----:B------:R-:W1:Y:S08]  /*2c80*/  @P2 LDC R135, c[0x0][0x40c] ;  /* 0x00010300ff872b82 */ /* 0x000e700000000800 */
[----:B------:R-:W2:Y:S08]  /*2c90*/  @P2 LDC R173, c[0x0][0x40c] ;  /* 0x00010300ffad2b82 */ /* 0x000eb00000000800 */
[----:B------:R-:W3:Y:S01]  /*2ca0*/  @P2 LDC R175, c[0x0][0x40c] ;  /* 0x00010300ffaf2b82 */ /* 0x000ee20000000800 */
[----:B0-----:R-:W-:-:S04]  /*2cb0*/  @P2 FMUL.FTZ R0, R0, R133 ;  /* 0x0000008500002220 */ /* 0x001fc80000410000 */
[----:B------:R-:W-:Y:S01]  /*2cc0*/  @P2 FFMA.FTZ R169, R0, R17, R169 ;  /* 0x0000001100a92223 */ /* 0x000fe200000100a9 */
[----:B------:R-:W-:Y:S02]  /*2cd0*/  @P2 HADD2.F32 R0, -RZ, R9.H1_H1 ;  /* 0x30000009ff002230 */ /* 0x000fe40000004100 */
[----:B------:R-:W0:Y:S01]  /*2ce0*/  @P2 LDC R174, c[0x0][0x40c] ;  /* 0x00010300ffae2b82 */ /* 0x000e220000000800 */
[----:B-1----:R-:W-:-:S04]  /*2cf0*/  @P2 FMUL.FTZ R135, R132, R135 ;  /* 0x0000008784872220 */ /* 0x002fc80000410000 */
[----:B------:R-:W-:Y:S01]  /*2d00*/  @P2 FFMA.FTZ R170, R135, R18, R170 ;  /* 0x0000001287aa2223 */ /* 0x000fe200000100aa */
[--C-:B------:R-:W-:Y:S02]  /*2d10*/  @P2 HADD2.F32 R135, -RZ, R11.reuse.H0_H0 ;  /* 0x2000000bff872230 */ /* 0x100fe40000004100 */
[----:B------:R-:W1:Y:S01]  /*2d20*/  @P2 LDC R181, c[0x0][0x40c] ;  /* 0x00010300ffb52b82 */ /* 0x000e620000000800 */
[----:B--2---:R-:W-:Y:S01]  /*2d30*/  @P2 FMUL.FTZ R132, R0, R173 ;  /* 0x000000ad00842220 */ /* 0x004fe20000410000 */
[----:B------:R-:W-:Y:S02]  /*2d40*/  @P2 HADD2.F32 R0, -RZ, R8.H0_H0 ;  /* 0x20000008ff002230 */ /* 0x000fe40000004100 */
[----:B------:R-:W-:Y:S02]  /*2d50*/  HADD2.F32 R173, -RZ, R6.H1_H1 ;  /* 0x30000006ffad7230 */ /* 0x000fe40000004100 */
[----:B------:R-:W-:Y:S01]  /*2d60*/  @P2 FFMA.FTZ R171, R132, R19, R171 ;  /* 0x0000001384ab2223 */ /* 0x000fe200000100ab */
[----:B------:R-:W-:Y:S01]  /*2d70*/  @P2 HADD2.F32 R132, -RZ, R11.H1_H1 ;  /* 0x3000000bff842230 */ /* 0x000fe20000004100 */
[----:B------:R-:W2:Y:S01]  /*2d80*/  @P2 LDC R133, c[0x0][0x40c] ;  /* 0x00010300ff852b82 */ /* 0x000ea20000000800 */
[----:B---3--:R-:W-:Y:S01]  /*2d90*/  @P2 FMUL.FTZ R175, R134, R175 ;  /* 0x000000af86af2220 */ /* 0x008fe20000410000 */
[----:B------:R-:W-:-:S03]  /*2da0*/  @P2 HADD2.F32 R134, -RZ, R10.H1_H1 ;  /* 0x3000000aff862230 */ /* 0x000fc60000004100 */
[----:B------:R-:W-:Y:S01]  /*2db0*/  @P2 FFMA.FTZ R172, R175, R12, R172 ;  /* 0x0000000cafac2223 */ /* 0x000fe200000100ac */
[----:B------:R-:W-:Y:S02]  /*2dc0*/  HADD2.F32 R175, -RZ, R4.H0_H0 ;  /* 0x20000004ffaf7230 */ /* 0x000fe40000004100 */
[----:B------:R-:W3:Y:S01]  /*2dd0*/  @P2 LDC R183, c[0x0][0x40c] ;  /* 0x00010300ffb72b82 */ /* 0x000ee20000000800 */
[----:B0-----:R-:W-:Y:S01]  /*2de0*/  @P2 FMUL.FTZ R135, R135, R174 ;  /* 0x000000ae87872220 */ /* 0x001fe20000410000 */
[----:B------:R-:W-:Y:S01]  /*2df0*/  HADD2.F32 R174, -RZ, R7.H0_H0 ;  /* 0x20000007ffae7230 */ /* 0x000fe20000004100 */
[----:B------:R-:W-:-:S04]  /*2e00*/  F2FP.F16.F32.PACK_AB R180, RZ, R172 ;  /* 0x000000acffb4723e */ /* 0x000fc800000000ff */
[----:B------:R-:W-:Y:S01]  /*2e10*/  @P2 FFMA.FTZ R174, R135, R14, R174 ;  /* 0x0000000e87ae2223 */ /* 0x000fe200000100ae */
[----:B-1----:R-:W-:-:S04]  /*2e20*/  @P2 FMUL.FTZ R134, R134, R181 ;  /* 0x000000b586862220 */ /* 0x002fc80000410000 */
[----:B------:R-:W-:Y:S01]  /*2e30*/  @P2 FFMA.FTZ R173, R134, R13, R173 ;  /* 0x0000000d86ad2223 */ /* 0x000fe200000100ad */
[----:B------:R-:W-:Y:S02]  /*2e40*/  F2FP.F16.F32.PACK_AB R134, RZ, R171 ;  /* 0x000000abff86723e */ /* 0x000fe400000000ff */
[----:B------:R-:W-:Y:S01]  /*2e50*/  F2FP.F16.F32.PACK_AB R182, RZ, R174 ;  /* 0x000000aeffb6723e */ /* 0x000fe200000000ff */
[----:B--2---:R-:W-:Y:S01]  /*2e60*/  @P2 FMUL.FTZ R0, R0, R133 ;  /* 0x0000008500002220 */ /* 0x004fe20000410000 */
[----:B------:R-:W-:Y:S02]  /*2e70*/  F2FP.F16.F32.PACK_AB R133, RZ, R170 ;  /* 0x000000aaff85723e */ /* 0x000fe400000000ff */
[----:B------:R-:W-:Y:S01]  /*2e80*/  F2FP.F16.F32.PACK_AB R181, RZ, R173 ;  /* 0x000000adffb5723e */ /* 0x000fe200000000ff */
[----:B------:R-:W-:Y:S01]  /*2e90*/  @P2 FFMA.FTZ R175, R0, R16, R175 ;  /* 0x0000001000af2223 */ /* 0x000fe200000100af */
[----:B------:R-:W-:Y:S02]  /*2ea0*/  F2FP.F16.F32.PACK_AB R0, RZ, R169 ;  /* 0x000000a9ff00723e */ /* 0x000fe400000000ff */
[----:B------:R-:W-:Y:S01]  /*2eb0*/  PRMT R133, R133, 0x5410, R134 ;  /* 0x0000541085857816 */ /* 0x000fe20000000086 */
[----:B---3--:R-:W-:Y:S01]  /*2ec0*/  @P2 FMUL.FTZ R183, R132, R183 ;  /* 0x000000b784b72220 */ /* 0x008fe20000410000 */
[----:B------:R-:W-:-:S02]  /*2ed0*/  F2FP.F16.F32.PACK_AB R132, RZ, R175 ;  /* 0x000000afff84723e */ /* 0x000fc400000000ff */
[----:B------:R-:W-:Y:S01]  /*2ee0*/  PRMT R134, R180, 0x5410, R181 ;  /* 0x00005410b4867816 */ /* 0x000fe200000000b5 */
[----:B------:R-:W-:Y:S01]  /*2ef0*/  @P2 FFMA.FTZ R176, R183, R15, R176 ;  /* 0x0000000fb7b02223 */ /* 0x000fe200000100b0 */
[----:B------:R-:W-:-:S04]  /*2f00*/  PRMT R132, R132, 0x5410, R0 ;  /* 0x0000541084847816 */ /* 0x000fc80000000000 */
[----:B------:R-:W-:-:S04]  /*2f10*/  F2FP.F16.F32.PACK_AB R135, RZ, R176 ;  /* 0x000000b0ff87723e */ /* 0x000fc800000000ff */
[----:B------:R-:W-:Y:S01]  /*2f20*/  PRMT R135, R182, 0x5410, R135 ;  /* 0x00005410b6877816 */ /* 0x000fe20000000087 */
[----:B------:R-:W-:Y:S06]  /*2f30*/  BRA `(.L_x_22925) ;  /* 0x0000000000cc7947 */ /* 0x000fec0003800000 */
.L_x_22924:
[----:B0-----:R-:W0:Y:S01]  /*2f40*/  @P2 LDC R133, c[0x0][0x40c] ;  /* 0x00010300ff852b82 */ /* 0x001e220000000800 */
[----:B-----5:R-:W-:Y:S01]  /*2f50*/  @P2 HADD2.F32 R0, -RZ, R8.H1_H1 ;  /* 0x30000008ff002230 */ /* 0x020fe20000004100 */
[----:B------:R-:W-:Y:S01]  /*2f60*/  MOV R169, RZ ;  /* 0x000000ff00a97202 */ /* 0x000fe20000000f00 */
[----:B------:R-:W-:Y:S02]  /*2f70*/  @P2 HADD2.F32 R132, -RZ, R9.H0_H0 ;  /* 0x20000009ff842230 */ /* 0x000fe40000004100 */
[----:B------:R-:W-:Y:S02]  /*2f80*/  HFMA2 R170, -RZ, RZ, 0, 0 ;  /* 0x00000000ffaa7431 */ /* 0x000fe400000001ff */
[----:B------:R-:W-:Y:S02]  /*2f90*/  @P2 HADD2.F32 R134, -RZ, R10.H0_H0 ;  /* 0x2000000aff862230 */ /* 0x000fe40000004100 */
[----:B------:R-:W-:Y:S01]  /*2fa0*/  HFMA2 R172, -RZ, RZ, 0, 0 ;  /* 0x00000000ffac7431 */ /* 0x000fe200000001ff */
[----:B------:R-:W1:Y:S01]  /*2fb0*/  @P2 LDC R135, c[0x0][0x40c] ;  /* 0x00010300ff872b82 */ /* 0x000e620000000800 */
[----:B------:R-:W-:-:S07]  /*2fc0*/  HFMA2 R176, -RZ, RZ, 0, 0 ;  /* 0x00000000ffb07431 */ /* 0x000fce00000001ff */
        /* <DEDUP_REMOVED lines=9> */
[----:B------:R-:W-:Y:S02]  /*3060*/  @P2 HADD2.F32 R135, -RZ, R11.H1_H1 ;  /* 0x3000000bff872230 */ /* 0x000fe40000004100 */
[----:B------:R-:W1:Y:S01]  /*3070*/  @P2 LDC R181, c[0x0][0x40c] ;  /* 0x00010300ffb52b82 */ /* 0x000e620000000800 */
[----:B--2---:R-:W-:Y:S01]  /*3080*/  @P2 FMUL.FTZ R132, R132, R171 ;  /* 0x000000ab84842220 */ /* 0x004fe20000410000 */
[----:B------:R-:W-:-:S03]  /*3090*/  MOV R171, RZ ;  /* 0x000000ff00ab7202 */ /* 0x000fc60000000f00 */
[----:B------:R-:W-:-:S03]  /*30a0*/  @P2 FMUL.FTZ R171, R132, R19 ;  /* 0x0000001384ab2220 */ /* 0x000fc60000410000 */
[----:B------:R-:W2:Y:S01]  /*30b0*/  @P2 LDC R174, c[0x0][0x40c] ;  /* 0x00010300ffae2b82 */ /* 0x000ea20000000800 */
[----:B---3--:R-:W-:Y:S01]  /*30c0*/  @P2 FMUL.FTZ R173, R134, R173 ;  /* 0x000000ad86ad2220 */ /* 0x008fe20000410000 */
[----:B------:R-:W-:-:S03]  /*30d0*/  @P2 HADD2.F32 R134, -RZ, R11.H0_H0 ;  /* 0x2000000bff862230 */ /* 0x000fc60000004100 */
[----:B------:R-:W-:Y:S01]  /*30e0*/  @P2 FMUL.FTZ R172, R173, R12 ;  /* 0x0000000cadac2220 */ /* 0x000fe20000410000 */
[----:B------:R-:W-:Y:S02]  /*30f0*/  MOV R173, RZ ;  /* 0x000000ff00ad7202 */ /* 0x000fe40000000f00 */
[----:B------:R-:W3:Y:S01]  /*3100*/  @P2 LDC R133, c[0x0][0x40c] ;  /* 0x00010300ff852b82 */ /* 0x000ee20000000800 */
[----:B0-----:R-:W-:Y:S01]  /*3110*/  @P2 FMUL.FTZ R132, R0, R175 ;  /* 0x000000af00842220 */ /* 0x001fe20000410000 */
[----:B------:R-:W-:-:S03]  /*3120*/  @P2 HADD2.F32 R0, -RZ, R8.H0_H0 ;  /* 0x20000008ff002230 */ /* 0x000fc60000004100 */
[----:B------:R-:W-:Y:S01]  /*3130*/  @P2 FMUL.FTZ R173, R132, R13 ;  /* 0x0000000d84ad2220 */ /* 0x000fe20000410000 */
[----:B-1----:R-:W-:-:S04]  /*3140*/  @P2 FMUL.FTZ R181, R134, R181 ;  /* 0x000000b586b52220 */ /* 0x002fc80000410000 */
[----:B------:R-:W-:Y:S01]  /*3150*/  F2FP.F16.F32.PACK_AB R180, RZ, R173 ;  /* 0x000000adffb4723e */ /* 0x000fe200000000ff */
[----:B--2---:R-:W-:Y:S01]  /*3160*/  @P2 FMUL.FTZ R134, R135, R174 ;  /* 0x000000ae87862220 */ /* 0x004fe20000410000 */
[----:B------:R-:W-:Y:S02]  /*3170*/  CS2R R174, SRZ ;  /* 0x0000000000ae7805 */ /* 0x000fe4000001ff00 */
[----:B------:R-:W-:Y:S01]  /*3180*/  F2FP.F16.F32.PACK_AB R135, RZ, R172 ;  /* 0x000000acff87723e */ /* 0x000fe200000000ff */
[----:B------:R-:W-:Y:S01]  /*3190*/  @P2 FMUL.FTZ R174, R181, R14 ;  /* 0x0000000eb5ae2220 */ /* 0x000fe20000410000 */
[----:B------:R-:W-:Y:S01]  /*31a0*/  @P2 FMUL.FTZ R176, R134, R15 ;  /* 0x0000000f86b02220 */ /* 0x000fe20000410000 */
[----:B------:R-:W-:Y:S01]  /*31b0*/  F2FP.F16.F32.PACK_AB R134, RZ, R171 ;  /* 0x000000abff86723e */ /* 0x000fe200000000ff */
[----:B---3--:R-:W-:Y:S01]  /*31c0*/  @P2 FMUL.FTZ R133, R0, R133 ;  /* 0x0000008500852220 */ /* 0x008fe20000410000 */
[----:B------:R-:W-:Y:S02]  /*31d0*/  F2FP.F16.F32.PACK_AB R0, RZ, R169 ;  /* 0x000000a9ff00723e */ /* 0x000fe400000000ff */
[----:B------:R-:W-:Y:S01]  /*31e0*/  F2FP.F16.F32.PACK_AB R181, RZ, R174 ;  /* 0x000000aeffb5723e */ /* 0x000fe200000000ff */
[----:B------:R-:W-:Y:S01]  /*31f0*/  @P2 FMUL.FTZ R175, R133, R16 ;  /* 0x0000001085af2220 */ /* 0x000fe20000410000 */
[----:B------:R-:W-:-:S02]  /*3200*/  F2FP.F16.F32.PACK_AB R133, RZ, R170 ;  /* 0x000000aaff85723e */ /* 0x000fc400000000ff */
[----:B------:R-:W-:Y:S02]  /*3210*/  F2FP.F16.F32.PACK_AB R182, RZ, R176 ;  /* 0x000000b0ffb6723e */ /* 0x000fe400000000ff */
[----:B------:R-:W-:Y:S02]  /*3220*/  F2FP.F16.F32.PACK_AB R132, RZ, R175 ;  /* 0x000000afff84723e */ /* 0x000fe400000000ff */
[----:B------:R-:W-:Y:S02]  /*3230*/  PRMT R133, R133, 0x5410, R134 ;  /* 0x0000541085857816 */ /* 0x000fe40000000086 */
[----:B------:R-:W-:Y:S02]  /*3240*/  PRMT R134, R135, 0x5410, R180 ;  /* 0x0000541087867816 */ /* 0x000fe400000000b4 */
[----:B------:R-:W-:Y:S02]  /*3250*/  PRMT R135, R181, 0x5410, R182 ;  /* 0x00005410b5877816 */ /* 0x000fe400000000b6 */
[----:B------:R-:W-:-:S07]  /*3260*/  PRMT R132, R132, 0x5410, R0 ;  /* 0x0000541084847816 */ /* 0x000fce0000000000 */
.L_x_22925:
[----:B------:R-:W0:Y:S02]  /*3270*/  LDC.64 R180, c[0x0][0x3a8] ;  /* 0x0000ea00ffb47b82 */ /* 0x000e240000000a00 */
[----:B0-----:R-:W-:-:S05]  /*3280*/  IMAD.WIDE.U32 R180, R178, 0x10, R180 ;  /* 0x00000010b2b47825 */ /* 0x001fca00078e00b4 */
[----:B------:R0:W-:Y:S02]  /*3290*/  STG.E.128 desc[UR6][R180.64], R132 ;  /* 0x00000084b4007986 */ /* 0x0001e4000c101d06 */
.L_x_22923:
[----:B------:R-:W-:Y:S05]  /*32a0*/  BSYNC.RECONVERGENT B0 ;  /* 0x0000000000007941 */ /* 0x000fea0003800200 */
.L_x_22922:
[----:B01234-:R-:W-:Y:S01]  /*32b0*/  FADD.FTZ R133, RZ, R161 ;  /* 0x000000a1ff857221 */ /* 0x01ffe20000010000 */
        /* <DEDUP_REMOVED lines=151> */
.L_x_22949:
        /* <DEDUP_REMOVED lines=58> */
.L_x_22930:
[----:B------:R-:W-:Y:S05]  /*3fd0*/  BSYNC.RECONVERGENT B1 ;  /* 0x0000000000017941 */ /* 0x000fea0003800200 */
.L_x_22929:
        /* <DEDUP_REMOVED lines=35> */
.L_x_22932:
[----:B------:R-:W-:Y:S05]  /*4210*/  BSYNC.RECONVERGENT B1 ;  /* 0x0000000000017941 */ /* 0x000fea0003800200 */
.L_x_22931:
        /* <DEDUP_REMOVED lines=35> */
.L_x_22934:
[----:B------:R-:W-:Y:S05]  /*4450*/  BSYNC.RECONVERGENT B1 ;  /* 0x0000000000017941 */ /* 0x000fea0003800200 */
.L_x_22933:
        /* <DEDUP_REMOVED lines=35> */
.L_x_22936:
[----:B------:R-:W-:Y:S05]  /*4690*/  BSYNC.RECONVERGENT B1 ;  /* 0x0000000000017941 */ /* 0x000fea0003800200 */
.L_x_22935:
        /* <DEDUP_REMOVED lines=32> */
.L_x_22928:
[----:B------:R-:W-:Y:S05]  /*48a0*/  BSYNC.RECONVERGENT B0 ;  /* 0x0000000000007941 */ /* 0x000fea0003800200 */
.L_x_22927:
[----:B01234-:R-:W0:Y:S02]  /*48b0*/  LDC.64 R132, c[0x0][0x380] ;  /* 0x0000e000ff847b82 */ /* 0x01fe240000000a00 */
[----:B0-----:R-:W-:-:S04]  /*48c0*/  LEA R136, R132, R136, 0x2 ;  /* 0x0000008884887211 */ /* 0x001fc800078e10ff */
[----:B------:R-:W-:-:S13]  /*48d0*/  ISETP.GE.AND P0, PT, R136, R133, PT ;  /* 0x000000858800720c */ /* 0x000fda0003f06270 */
[----:B------:R-:W-:Y:S05]  /*48e0*/  @!P0 BRA `(.L_x_22937) ;  /* 0xffffffc0005c8947 */ /* 0x000fea000383ffff */
[----:B------:R-:W-:Y:S05]  /*48f0*/  EXIT ;  /* 0x000000000000794d */ /* 0x000fea0003800000 */
.L_x_22926:
        /* <DEDUP_REMOVED lines=8> */
.L_x_22939:
[----:B------:R-:W-:Y:S05]  /*4980*/  BSYNC B0 ;  /* 0x0000000000007941 */ /* 0x000fea0003800000 */
.L_x_22938:
        /* <DEDUP_REMOVED lines=9> */
.L_x_22940:
        /* <DEDUP_REMOVED lines=8> */
.L_x_22941:
[----:B------:R-:W-:Y:S01]  /*4aa0*/  HFMA2 R189, -RZ, RZ, 0, 4.76837158203125e-07 ;  /* 0x00000008ffbd7431 */ /* 0x000fe200000001ff */
[----:B------:R-:W-:-:S05]  /*4ab0*/  MOV R133, R182 ;  /* 0x000000b600857202 */ /* 0x000fca0000000f00 */
[----:B------:R-:W-:-:S05]  /*4ac0*/  FADD.FTZ R180, R178, R133 ;  /* 0x00000085b2b47221 */ /* 0x000fca0000010000 */
[----:B------:R-:W-:-:S07]  /*4ad0*/  MOV R188, R180 ;  /* 0x000000b400bc7202 */ /* 0x000fce0000000f00 */
[----:B------:R-:W-:Y:S05]  /*4ae0*/  WARPSYNC.COLLECTIVE R187, `(.L_x_22942) ;  /* 0x00000000bb087348 */ /* 0x000fea0003c00000 */
[----:B------:R0:W1:Y:S02]  /*4af0*/  SHFL.BFLY P6, R182, R188, R189, R190 ;  /* 0x0c0000bdbcb67389 */ /* 0x00006400000c00be */
[----:B01----:R-:W-:Y:S05]  /*4b00*/  ENDCOLLECTIVE ;  /* 0x000000000000791b */ /* 0x003fea0003800000 */
.L_x_22942:
[----:B------:R-:W-:Y:S01]  /*4b10*/  HFMA2 R189, -RZ, RZ, 0, 9.5367431640625e-07 ;  /* 0x00000010ffbd7431 */ /* 0x000fe200000001ff */
[----:B------:R-:W-:-:S05]  /*4b20*/  MOV R133, R182 ;  /* 0x000000b600857202 */ /* 0x000fca0000000f00 */
[----:B------:R-:W-:-:S05]  /*4b30*/  FADD.FTZ R181, R180, R133 ;  /* 0x00000085b4b57221 */ /* 0x000fca0000010000 */
[----:B------:R-:W-:-:S07]  /*4b40*/  MOV R188, R181 ;  /* 0x000000b500bc7202 */ /* 0x000fce0000000f00 */
[----:B------:R-:W-:Y:S05]  /*4b50*/  WARPSYNC.COLLECTIVE R187, `(.L_x_22943) ;  /* 0x00000000bb087348 */ /* 0x000fea0003c00000 */
[----:B------:R0:W1:Y:S02]  /*4b60*/  SHFL.BFLY P6, R182, R188, R189, R190 ;  /* 0x0c0000bdbcb67389 */ /* 0x00006400000c00be */
[----:B01----:R-:W-:Y:S05]  /*4b70*/  ENDCOLLECTIVE ;  /* 0x000000000000791b */ /* 0x003fea0003800000 */
.L_x_22943:
        /* <DEDUP_REMOVED lines=88> */
.L_x_22944:
[----:B------:R-:W-:Y:S01]  /*5100*/  HFMA2 R189, -RZ, RZ, 0, 1.1920928955078125e-07 ;  /* 0x00000002ffbd7431 */ /* 0x000fe200000001ff */
[----:B------:R-:W-:-:S05]  /*5110*/  MOV R135, R182 ;  /* 0x000000b600877202 */ /* 0x000fca0000000f00 */
[----:B------:R-:W-:-:S05]  /*5120*/  FADD.FTZ R135, R0, R135 ;  /* 0x0000008700877221 */ /* 0x000fca0000010000 */
[----:B------:R-:W-:-:S07]  /*5130*/  MOV R188, R135 ;  /* 0x0000008700bc7202 */ /* 0x000fce0000000f00 */
[----:B------:R-:W-:Y:S05]  /*5140*/  WARPSYNC.COLLECTIVE R187, `(.L_x_22945) ;  /* 0x00000000bb087348 */ /* 0x000fea0003c00000 */
[----:B------:R0:W1:Y:S02]  /*5150*/  SHFL.BFLY P6, R182, R188, R189, R190 ;  /* 0x0c0000bdbcb67389 */ /* 0x00006400000c00be */
[----:B01----:R-:W-:Y:S05]  /*5160*/  ENDCOLLECTIVE ;  /* 0x000000000000791b */ /* 0x003fea0003800000 */
.L_x_22945:
[----:B------:R-:W-:Y:S01]  /*5170*/  HFMA2 R189, -RZ, RZ, 0, 2.384185791015625e-07 ;  /* 0x00000004ffbd7431 */ /* 0x000fe200000001ff */
[----:B------:R-:W-:-:S05]  /*5180*/  MOV R178, R182 ;  /* 0x000000b600b27202 */ /* 0x000fca0000000f00 */
[----:B------:R-:W-:-:S05]  /*5190*/  FADD.FTZ R178, R135, R178 ;  /* 0x000000b287b27221 */ /* 0x000fca0000010000 */
[----:B------:R-:W-:-:S07]  /*51a0*/  MOV R188, R178 ;  /* 0x000000b200bc7202 */ /* 0x000fce0000000f00 */
[----:B------:R-:W-:Y:S05]  /*51b0*/  WARPSYNC.COLLECTIVE R187, `(.L_x_22946) ;  /* 0x00000000bb087348 */ /* 0x000fea0003c00000 */
[----:B------:R0:W1:Y:S02]  /*51c0*/  SHFL.BFLY P6, R182, R188, R189, R190 ;  /* 0x0c0000bdbcb67389 */ /* 0x00006400000c00be */
[----:B01----:R-:W-:Y:S05]  /*51d0*/  ENDCOLLECTIVE ;  /* 0x000000000000791b */ /* 0x003fea0003800000 */
.L_x_22946:
[----:B------:R-:W-:Y:S01]  /*51e0*/  HFMA2 R189, -RZ, RZ, 0, 4.76837158203125e-07 ;  /* 0x00000008ffbd7431 */ /* 0x000fe200000001ff */
[----:B------:R-:W-:-:S05]  /*51f0*/  MOV R181, R182 ;  /* 0x000000b600b57202 */ /* 0x000fca0000000f00 */
[----:B------:R-:W-:-:S05]  /*5200*/  FADD.FTZ R181, R178, R181 ;  /* 0x000000b5b2b57221 */ /* 0x000fca0000010000 */
[----:B------:R-:W-:-:S07]  /*5210*/  MOV R188, R181 ;  /* 0x000000b500bc7202 */ /* 0x000fce0000000f00 */
[----:B------:R-:W-:Y:S05]  /*5220*/  WARPSYNC.COLLECTIVE R187, `(.L_x_22947) ;  /* 0x00000000bb087348 */ /* 0x000fea0003c00000 */
[----:B------:R0:W1:Y:S02]  /*5230*/  SHFL.BFLY P6, R182, R188, R189, R190 ;  /* 0x0c0000bdbcb67389 */ /* 0x00006400000c00be */
[----:B01----:R-:W-:Y:S05]  /*5240*/  ENDCOLLECTIVE ;  /* 0x000000000000791b */ /* 0x003fea0003800000 */
.L_x_22947:
[----:B------:R-:W-:Y:S01]  /*5250*/  HFMA2 R189, -RZ, RZ, 0, 9.5367431640625e-07 ;  /* 0x00000010ffbd7431 */ /* 0x000fe200000001ff */
[----:B------:R-:W-:-:S05]  /*5260*/  MOV R180, R182 ;  /* 0x000000b600b47202 */ /* 0x000fca0000000f00 */
[----:B------:R-:W-:-:S05]  /*5270*/  FADD.FTZ R180, R181, R180 ;  /* 0x000000b4b5b47221 */ /* 0x000fca0000010000 */
[----:B------:R-:W-:-:S07]  /*5280*/  MOV R188, R180 ;  /* 0x000000b400bc7202 */ /* 0x000fce0000000f00 */
[----:B------:R-:W-:Y:S05]  /*5290*/  WARPSYNC.COLLECTIVE R187, `(.L_x_22948) ;  /* 0x00000000bb087348 */ /* 0x000fea0003c00000 */
[----:B------:R0:W1:Y:S02]  /*52a0*/  SHFL.BFLY P6, R182, R188, R189, R190 ;  /* 0x0c0000bdbcb67389 */ /* 0x00006400000c00be */
[----:B01----:R-:W-:Y:S05]  /*52b0*/  ENDCOLLECTIVE ;  /* 0x000000000000791b */ /* 0x003fea0003800000 */
.L_x_22948:
[----:B------:R-:W-:Y:S01]  /*52c0*/  MOV R183, R182 ;  /* 0x000000b600b77202 */ /* 0x000fe20000000f00 */
[----:B------:R-:W-:Y:S06]  /*52d0*/  BRA `(.L_x_22949) ;  /* 0xffffffe800547947 */ /* 0x000fec000383ffff */
.L_x_22950:
        /* <DEDUP_REMOVED lines=10> */
.L_x_45854:


//--------------------- .text._ZN10layer_norm13ln_fwd_kernelINS_13Kernel_traitsIf6__halfS2_S2_fjLj1280ELj1ELj4ELj1ELj16ENS_18Kernel_traits_baseILj1280EfS2_S2_S2_fjLj128EEEEELb0ELb1ELb1ELb1EEEvNS_9FwdParamsE --------------------------
	.section	.text._ZN10layer_norm13ln_fwd_kernelINS_13Kernel_traitsIf6__halfS2_S2_fjLj1280ELj1ELj4ELj1ELj16ENS_18Kernel_traits_baseILj1280EfS2_S2_S2_fjLj128EEEEELb0ELb1ELb1ELb1EEEvNS_9FwdParamsE,"ax",@progbits
	.align	128
        .global         _ZN10layer_norm13ln_fwd_kernelINS_13Kernel_traitsIf6__halfS2_S2_fjLj1280ELj1ELj4ELj1ELj16ENS_18Kernel_traits_baseILj1280EfS2_S2_S2_fjLj128EEEEELb0ELb1ELb1ELb1EEEvNS_9FwdParamsE
        .type           _ZN10layer_norm13ln_fwd_kernelINS_13Kernel_traitsIf6__halfS2_S2_fjLj1280ELj1ELj4ELj1ELj16ENS_18Kernel_traits_baseILj1280EfS2_S2_S2_fjLj128EEEEELb0ELb1ELb1ELb1EEEvNS_9FwdParamsE,@function
        .size           _ZN10layer_norm13ln_fwd_kernelINS_13Kernel_traitsIf6__halfS2_S2_fjLj1280ELj1ELj4ELj1ELj16ENS_18Kernel_traits_baseILj1280EfS2_S2_S2_fjLj128EEEEELb0ELb1ELb1ELb1EEEvNS_9FwdParamsE,(.L_x_45855 - _ZN10layer_norm13ln_fwd_kernelINS_13Kernel_traitsIf6__halfS2_S2_fjLj1280ELj1ELj4ELj1ELj16ENS_18Kernel_traits_baseILj1280EfS2_S2_S2_fjLj128EEEEELb0ELb1ELb1ELb1EEEvNS_9FwdParamsE)
        .other          _ZN10layer_norm13ln_fwd_kernelINS_13Kernel_traitsIf6__halfS2_S2_fjLj1280ELj1ELj4ELj1ELj16ENS_18Kernel_traits_baseILj1280EfS2_S2_S2_fjLj128EEEEELb0ELb1ELb1ELb1EEEvNS_9FwdParamsE,@"STO_CUDA_ENTRY STV_DEFAULT"
_ZN10layer_norm13ln_fwd_kernelINS_13Kernel_traitsIf6__halfS2_S2_fjLj1280ELj1ELj4ELj1ELj16ENS_18Kernel_traits_baseILj1280EfS2_S2_S2_fjLj128EEEEELb0ELb1ELb1ELb1EEEvNS_9FwdParamsE:
.text._ZN10layer_norm13ln_fwd_kernelINS_13Kernel_traitsIf6__halfS2_S2_fjLj1280ELj1ELj4ELj1ELj16ENS_18Kernel_traits_baseILj1280EfS2_S2_S2_fjLj128EEEEELb0ELb1ELb1ELb1EEEvNS_9FwdParamsE:
        /* <DEDUP_REMOVED lines=49> */
.L_x_22951:
        /* <DEDUP_REMOVED lines=44> */
.L_x_22952:
[----:B------:R-:W1:Y:S01]  /*05d0*/  LDCU UR4, c[0x0][0x384] ;  /* 0x00007080ff0477ac */ /* 0x000e620008000800 */
[----:B------:R-:W2:Y:S01]  /*05e0*/  LDCU.U8 UR5, c[0x0][0x410] ;  /* 0x00008200ff0577ac */ /* 0x000ea20008000000 */
[----:B------:R-:W3:Y:S01]  /*05f0*/  LDCU UR10, c[0x0][0x448] ;  /* 0x00008900ff0a77ac */ /* 0x000ee20008000800 */
[----:B------:R-:W4:Y:S01]  /*0600*/  LDCU.64 UR8, c[0x0][0x3a0] ;  /* 0x00007400ff0877ac */ /* 0x000f220008000a00 */
[----:B-1----:R-:W-:-:S13]  /*0610*/  ISETP.GE.AND P0, PT, R137, UR4, PT ;  /* 0x0000000489007c0c */ /* 0x002fda000bf06270 */
[----:B--234-:R-:W-:Y:S05]  /*0620*/  @P0 EXIT ;  /* 0x000000000000094d */ /* 0x01cfea0003800000 */
.L_x_22966:
        /* <DEDUP_REMOVED lines=42> */
[----:B--2---:R-:W-:-:S02]  /*08d0*/  @P2 HADD2.F32 R134, -RZ, R4.H0_H0 ;  /* 0x20000004ff862230 */ /* 0x004fc40000004100 */
[--C-:B------:R-:W-:Y:S02]  /*08e0*/  @P2 HADD2.F32 R135, -RZ, R4.reuse.H1_H1 ;  /* 0x30000004ff872230 */ /* 0x100fe40000004100 */
[--C-:B------:R-:W-:Y:S02]  /*08f0*/  @!P2 HADD2.F32 R140, -RZ, R4.reuse.H0_H0 ;  /* 0x20000004ff8ca230 */ /* 0x100fe40000004100 */
[----:B------:R-:W-:Y:S01]  /*0900*/  @P2 FFMA.FTZ R140, R3, R48, R134 ;  /* 0x00000030038c2223 */ /* 0x000fe20000010086 */
[----:B---3--:R-:W-:Y:S01]  /*0910*/  @P2 FMUL.FTZ R3, R132, R143 ;  /* 0x0000008f84032220 */ /* 0x008fe20000410000 */
[----:B------:R-:W-:Y:S02]  /*0920*/  @P2 HADD2.F32 R144, -RZ, R5.H0_H0 ;  /* 0x20000005ff902230 */ /* 0x000fe40000004100 */
[----:B------:R-:W-:Y:S02]  /*0930*/  @!P2 HADD2.F32 R141, -RZ, R4.H1_H1 ;  /* 0x30000004ff8da230 */ /* 0x000fe40000004100 */
[----:B------:R-:W-:Y:S01]  /*0940*/  @P2 FFMA.FTZ R141, R2, R49, R135 ;  /* 0x00000031028d2223 */ /* 0x000fe20000010087 */
[----:B------:R-:W-:-:S02]  /*0950*/  @P2 HADD2.F32 R132, -RZ, R10.H0_H0 ;  /* 0x2000000aff842230 */ /* 0x000fc40000004100 */
[----:B----4-:R-:W-:Y:S01]  /*0960*/  @P2 FMUL.FTZ R2, R133, R142 ;  /* 0x0000008e85022220 */ /* 0x010fe20000410000 */
[--C-:B------:R-:W-:Y:S02]  /*0970*/  @P2 HADD2.F32 R135, -RZ, R5.reuse.H1_H1 ;  /* 0x30000005ff872230 */ /* 0x100fe40000004100 */
[----:B------:R-:W-:Y:S02]  /*0980*/  @!P2 HADD2.F32 R142, -RZ, R5.H0_H0 ;  /* 0x20000005ff8ea230 */ /* 0x000fe40000004100 */
[----:B------:R-:W-:Y:S01]  /*0990*/  @P2 FFMA.FTZ R142, R3, R50, R144 ;  /* 0x00000032038e2223 */ /* 0x000fe20000010090 */
[----:B------:R-:W-:Y:S02]  /*09a0*/  @P2 HADD2.F32 R133, -RZ, R10.H1_H1 ;  /* 0x3000000aff852230 */ /* 0x000fe40000004100 */
[----:B0-----:R-:W-:Y:S01]  /*09b0*/  @P2 FMUL.FTZ R3, R132, R145 ;  /* 0x0000009184032220 */ /* 0x001fe20000410000 */
[----:B------:R-:W-:Y:S02]  /*09c0*/  @P2 HADD2.F32 R134, -RZ, R11.H0_H0 ;  /* 0x2000000bff862230 */ /* 0x000fe40000004100 */
[----:B------:R-:W-:-:S02]  /*09d0*/  @!P2 HADD2.F32 R143, -RZ, R5.H1_H1 ;  /* 0x30000005ff8fa230 */ /* 0x000fc40000004100 */
        /* <DEDUP_REMOVED lines=30> */
.L_x_22953:
[----:B------:R-:W0:Y:S01]  /*0bc0*/  @P1 LDC R3, c[0x0][0x40c] ;  /* 0x00010300ff031b82 */ /* 0x000e220000000800 */
[----:B-----5:R-:W-:Y:S01]  /*0bd0*/  @P1 HADD2.F32 R2, -RZ, R8.H1_H1 ;  /* 0x30000008ff021230 */ /* 0x020fe20000004100 */
[----:B------:R-:W-:Y:S01]  /*0be0*/  MOV R141, RZ ;  /* 0x000000ff008d7202 */ /* 0x000fe20000000f00 */
[----:B------:R-:W-:Y:S01]  /*0bf0*/  @P1 HADD2.F32 R132, -RZ, R9.H0_H0 ;  /* 0x20000009ff841230 */ /* 0x000fe20000004100 */
[----:B------:R-:W-:Y:S01]  /*0c00*/  MOV R142, RZ ;  /* 0x000000ff008e7202 */ /* 0x000fe20000000f00 */
[----:B------:R-:W-:Y:S01]  /*0c10*/  @P1 HADD2.F32 R134, -RZ, R10.H0_H0 ;  /* 0x2000000aff861230 */ /* 0x000fe20000004100 */
[----:B------:R-:W-:Y:S02]  /*0c20*/  MOV R144, RZ ;  /* 0x000000ff00907202 */ /* 0x000fe40000000f00 */
        /* <DEDUP_REMOVED lines=9> */
[----:B------:R-:W-:-:S03]  /*0cc0*/  @P1 FMUL.FTZ R142, R133, R50 ;  /* 0x00000032858e1220 */ /* 0x000fc60000410000 */
[----:B------:R-:W1:Y:S01]  /*0cd0*/  @P1 LDC R147, c[0x0][0x40c] ;  /* 0x00010300ff931b82 */ /* 0x000e620000000800 */
[----:B--2---:R-:W-:Y:S01]  /*0ce0*/  @P1 FMUL.FTZ R132, R132, R135 ;  /* 0x0000008784841220 */ /* 0x004fe20000410000 */
[----:B------:R-:W-:-:S06]  /*0cf0*/  @P1 HADD2.F32 R135, -RZ, R11.H1_H1 ;  /* 0x3000000bff871230 */ /* 0x000fcc0000004100 */
[----:B------:R-:W2:Y:S01]  /*0d00*/  @P1 LDC R140, c[0x0][0x40c] ;  /* 0x00010300ff8c1b82 */ /* 0x000ea20000000800 */
[----:B---3--:R-:W-:Y:S01]  /*0d10*/  @P1 FMUL.FTZ R133, R134, R143 ;  /* 0x0000008f86851220 */ /* 0x008fe20000410000 */
[----:B------:R-:W-:Y:S01]  /*0d20*/  MOV R143, RZ ;  /* 0x000000ff008f7202 */ /* 0x000fe20000000f00 */
[----:B------:R-:W-:Y:S01]  /*0d30*/  @P1 FMUL.FTZ R143, R132, R51 ;  /* 0x00000033848f1220 */ /* 0x000fe20000410000 */
[----:B------:R-:W-:Y:S02]  /*0d40*/  @P1 HADD2.F32 R134, -RZ, R11.H0_H0 ;  /* 0x2000000bff861230 */ /* 0x000fe40000004100 */
[----:B------:R-:W-:Y:S02]  /*0d50*/  @P1 FMUL.FTZ R144, R133, R44 ;  /* 0x0000002c85901220 */ /* 0x000fe40000410000 */
[----:B------:R-:W3:Y:S01]  /*0d60*/  @P1 LDC R3, c[0x0][0x40c] ;  /* 0x00010300ff031b82 */ /* 0x000ee20000000800 */
[----:B0-----:R-:W-:Y:S01]  /*0d70*/  @P1 FMUL.FTZ R132, R2, R145 ;  /* 0x0000009102841220 */ /* 0x001fe20000410000 */
[----:B------:R-:W-:Y:S01]  /*0d80*/  @P1 HADD2.F32 R2, -RZ, R8.H0_H0 ;  /* 0x20000008ff021230 */ /* 0x000fe20000004100 */
[----:B------:R-:W-:-:S02]  /*0d90*/  MOV R145, RZ ;  /* 0x000000ff00917202 */ /* 0x000fc40000000f00 */
[----:B------:R-:W-:Y:S01]  /*0da0*/  @P1 FMUL.FTZ R145, R132, R45 ;  /* 0x0000002d84911220 */ /* 0x000fe20000410000 */
[----:B-1----:R-:W-:Y:S01]  /*0db0*/  @P1 FMUL.FTZ R133, R134, R147 ;  /* 0x0000009386851220 */ /* 0x002fe20000410000 */
[----:B------:R-:W-:-:S03]  /*0dc0*/  CS2R R146, SRZ ;  /* 0x0000000000927805 */ /* 0x000fc6000001ff00 */
[----:B------:R-:W-:Y:S01]  /*0dd0*/  @P1 FMUL.FTZ R146, R133, R46 ;  /* 0x0000002e85921220 */ /* 0x000fe20000410000 */
[----:B------:R-:W-:Y:S01]  /*0de0*/  F2FP.F16.F32.PACK_AB R133, RZ, R142 ;  /* 0x0000008eff85723e */ /* 0x000fe200000000ff */
[----:B--2---:R-:W-:Y:S01]  /*0df0*/  @P1 FMUL.FTZ R134, R135, R140 ;  /* 0x0000008c87861220 */ /* 0x004fe20000410000 */
[----:B------:R-:W-:Y:S02]  /*0e00*/  MOV R140, RZ ;  /* 0x000000ff008c7202 */ /* 0x000fe40000000f00 */
[----:B------:R-:W-:Y:S01]  /*0e10*/  F2FP.F16.F32.PACK_AB R135, RZ, R145 ;  /* 0x00000091ff87723e */ /* 0x000fe200000000ff */
[----:B------:R-:W-:Y:S01]  /*0e20*/  @P1 FMUL.FTZ R147, R134, R47 ;  /* 0x0000002f86931220 */ /* 0x000fe20000410000 */
[----:B------:R-:W-:Y:S02]  /*0e30*/  F2FP.F16.F32.PACK_AB R134, RZ, R144 ;  /* 0x00000090ff86723e */ /* 0x000fe400000000ff */
[----:B------:R-:W-:Y:S01]  /*0e40*/  F2FP.F16.F32.PACK_AB R149, RZ, R146 ;  /* 0x00000092ff95723e */ /* 0x000fe200000000ff */
[----:B---3--:R-:W-:Y:S01]  /*0e50*/  @P1 FMUL.FTZ R3, R2, R3 ;  /* 0x0000000302031220 */ /* 0x008fe20000410000 */
[----:B------:R-:W-:-:S02]  /*0e60*/  F2FP.F16.F32.PACK_AB R2, RZ, R141 ;  /* 0x0000008dff02723e */ /* 0x000fc400000000ff */
[----:B------:R-:W-:Y:S01]  /*0e70*/  F2FP.F16.F32.PACK_AB R150, RZ, R147 ;  /* 0x00000093ff96723e */ /* 0x000fe200000000ff */
[----:B------:R-:W-:Y:S01]  /*0e80*/  @P1 FMUL.FTZ R140, R3, R48 ;  /* 0x00000030038c1220 */ /* 0x000fe20000410000 */
[----:B------:R-:W-:Y:S02]  /*0e90*/  F2FP.F16.F32.PACK_AB R3, RZ, R143 ;  /* 0x0000008fff03723e */ /* 0x000fe400000000ff */
[----:B------:R-:W-:Y:S02]  /*0ea0*/  PRMT R134, R134, 0x5410, R135 ;  /* 0x0000541086867816 */ /* 0x000fe40000000087 */
[----:B------:R-:W-:Y:S02]  /*0eb0*/  F2FP.F16.F32.PACK_AB R132, RZ, R140 ;  /* 0x0000008cff84723e */ /* 0x000fe400000000ff */
[----:B------:R-:W-:Y:S02]  /*0ec0*/  PRMT R133, R133, 0x5410, R3 ;  /* 0x0000541085857816 */ /* 0x000fe40000000003 */
[----:B------:R-:W-:-:S02]  /*0ed0*/  PRMT R135, R149, 0x5410, R150 ;  /* 0x0000541095877816 */ /* 0x000fc40000000096 */
[----:B------:R-:W-:-:S07]  /*0ee0*/  PRMT R132, R132, 0x5410, R2 ;  /* 0x0000541084847816 */ /* 0x000fce0000000002 */
.L_x_22954:
        /* <DEDUP_REMOVED lines=13> */
[----:B-----5:R-:W-:Y:S02]  /*0fc0*/  HADD2.F32 R149, -RZ, R4.H1_H1 ;  /* 0x30000004ff957230 */ /* 0x020fe40000004100 */
[--C-:B0-----:R-:W-:Y:S02]  /*0fd0*/  HADD2.F32 R150, -RZ, R5.reuse.H0_H0 ;  /* 0x20000005ff967230 */ /* 0x101fe40000004100 */
[----:B------:R-:W-:Y:S02]  /*0fe0*/  HADD2.F32 R151, -RZ, R5.H1_H1 ;  /* 0x30000005ff977230 */ /* 0x000fe40000004100 */
[----:B------:R-:W-:-:S06]  /*0ff0*/  HADD2.F32 R152, -RZ, R6.H0_H0 ;  /* 0x20000006ff987230 */ /* 0x000fcc0000004100 */
[----:B------:R-:W0:Y:S01]  /*1000*/  @P2 LDC R133, c[0x0][0x40c] ;  /* 0x00010300ff852b82 */ /* 0x000e220000000800 */
        /* <DEDUP_REMOVED lines=48> */
.L_x_22955:
        /* <DEDUP_REMOVED lines=51> */
.L_x_22956:
        /* <DEDUP_REMOVED lines=13> */
[----:B-----5:R-:W-:Y:S02]  /*1710*/  HADD2.F32 R157, -RZ, R4.H1_H1 ;  /* 0x30000004ff9d7230 */ /* 0x020fe40000004100 */
[--C-:B--2---:R-:W-:Y:S02]  /*1720*/  HADD2.F32 R158, -RZ, R5.reuse.H0_H0 ;  /* 0x20000005ff9e7230 */ /* 0x104fe40000004100 */
        /* <DEDUP_REMOVED lines=51> */
.L_x_22957:
[----:B--2---:R-:W0:Y:S01]  /*1a60*/  @P1 LDC R133, c[0x0][0x40c] ;  /* 0x00010300ff851b82 */ /* 0x004e220000000800 */
        /* <DEDUP_REMOVED lines=50> */
.L_x_22958:
        /* <DEDUP_REMOVED lines=29> */
[----:B------:R-:W-:Y:S01]  /*1f60*/  @P2 FFMA.FTZ R166, R135, R26, R166 ;  /* 0x0000001a87a62223 */ /* 0x000fe200000100a6 */
[----:B------:R-:W-:Y:S02]  /*1f70*/  @P2 HADD2.F32 R135, -RZ, R10.H1_H1 ;  /* 0x3000000aff872230 */ /* 0x000fe40000004100 */
[----:B--2---:R-:W-:-:S04]  /*1f80*/  @P2 FMUL.FTZ R134, R132, R169 ;  /* 0x000000a984862220 */ /* 0x004fc80000410000 */
        /* <DEDUP_REMOVED lines=11> */
[----:B------:R-:W-:Y:S01]  /*2040*/  @P2 HADD2.F32 R133, -RZ, R11.H1_H1 ;  /* 0x3000000bff852230 */ /* 0x000fe20000004100 */
[----:B------:R-:W-:Y:S02]  /*2050*/  F2FP.F16.F32.PACK_AB R175, RZ, R168 ;  /* 0x000000a8ffaf723e */ /* 0x000fe400000000ff */
[----:B------:R-:W-:Y:S01]  /*2060*/  @P2 FFMA.FTZ R171, R132, R24, R171 ;  /* 0x0000001884ab2223 */ /* 0x000fe200000100ab */
[----:B--2---:R-:W-:Y:S01]  /*2070*/  @P2 FMUL.FTZ R134, R135, R172 ;  /* 0x000000ac87862220 */ /* 0x004fe20000410000 */
[----:B------:R-:W-:-:S03]  /*2080*/  HADD2.F32 R172, -RZ, R7.H1_H1 ;  /* 0x30000007ffac7230 */ /* 0x000fc60000004100 */
[----:B------:R-:W-:Y:S01]  /*2090*/  F2FP.F16.F32.PACK_AB R132, RZ, R171 ;  /* 0x000000abff84723e */ /* 0x000fe200000000ff */
        /* <DEDUP_REMOVED lines=17> */
.L_x_22959:
        /* <DEDUP_REMOVED lines=51> */
.L_x_22960:
        /* <DEDUP_REMOVED lines=13> */
[--C-:B-----5:R-:W-:Y:S02]  /*25b0*/  HADD2.F32 R173, -RZ, R5.reuse.H0_H0 ;  /* 0x20000005ffad7230 */ /* 0x120fe40000004100 */
[--C-:B------:R-:W-:Y:S02]  /*25c0*/  HADD2.F32 R148, -RZ, R4.reuse.H1_H1 ;  /* 0x30000004ff947230 */ /* 0x100fe40000004100 */
[----:B--2---:R-:W-:Y:S02]  /*25d0*/  HADD2.F32 R174, -RZ, R5.H1_H1 ;  /* 0x30000005ffae7230 */ /* 0x004fe40000004100 */
[----:B------:R-:W-:-:S06]  /*25e0*/  HADD2.F32 R178, -RZ, R4.H0_H0 ;  /* 0x20000004ffb27230 */ /* 0x000fcc0000004100 */
[----:B------:R-:W0:Y:S01]  /*25f0*/  @P0 LDC R133, c[0x0][0x40c] ;  /* 0x00010300ff850b82 */ /* 0x000e220000000800 */
[----:B------:R-:W-:Y:S02]  /*2600*/  @P0 HADD2.F32 R0, -RZ, R8.H1_H1 ;  /* 0x30000008ff000230 */ /* 0x000fe40000004100 */
[----:B------:R-:W-:Y:S02]  /*2610*/  @P0 HADD2.F32 R132, -RZ, R9.H1_H1 ;  /* 0x30000009ff840230 */ /* 0x000fe40000004100 */
[----:B------:R-:W-:-:S03]  /*2620*/  @P0 HADD2.F32 R134, -RZ, R10.H0_H0 ;  /* 0x2000000aff860230 */ /* 0x000fc60000004100 */
[----:B------:R-:W1:Y:S08]  /*2630*/  @P0 LDC R175, c[0x0][0x40c] ;  /* 0x00010300ffaf0b82 */ /* 0x000e700000000800 */
[----:B------:R-:W2:Y:S01]  /*2640*/  @P0 LDC R177, c[0x0][0x40c] ;  /* 0x00010300ffb10b82 */ /* 0x000ea20000000800 */
[----:B0-----:R-:W-:-:S07]  /*2650*/  @P0 FMUL.FTZ R135, R0, R133 ;  /* 0x0000008500870220 */ /* 0x001fce0000410000 */
[----:B------:R-:W0:Y:S01]  /*2660*/  @P0 LDC R183, c[0x0][0x40c] ;  /* 0x00010300ffb70b82 */ /* 0x000e220000000800 */
[----:B------:R-:W-:Y:S02]  /*2670*/  @P0 HADD2.F32 R0, -RZ, R9.H0_H0 ;  /* 0x20000009ff000230 */ /* 0x000fe40000004100 */
[----:B------:R-:W-:Y:S01]  /*2680*/  @P0 FFMA.FTZ R148, R135, R17, R148 ;  /* 0x0000001187940223 */ /* 0x000fe20000010094 */
[----:B------:R-:W-:Y:S02]  /*2690*/  @P0 HADD2.F32 R135, -RZ, R11.H0_H0 ;  /* 0x2000000bff870230 */ /* 0x000fe40000004100 */
[----:B-1----:R-:W-:Y:S02]  /*26a0*/  @P0 FMUL.FTZ R0, R0, R175 ;  /* 0x000000af00000220 */ /* 0x002fe40000410000 */
[----:B------:R-:W1:Y:S01]  /*26b0*/  @P0 LDC R133, c[0x0][0x40c] ;  /* 0x00010300ff850b82 */ /* 0x000e620000000800 */
[----:B------:R-:W-:Y:S02]  /*26c0*/  HADD2.F32 R175, -RZ, R6.H0_H0 ;  /* 0x20000006ffaf7230 */ /* 0x000fe40000004100 */
[----:B------:R-:W-:Y:S01]  /*26d0*/  @P0 FFMA.FTZ R173, R0, R18, R173 ;  /* 0x0000001200ad0223 */ /* 0x000fe200000100ad */
[----:B------:R-:W-:-:S02]  /*26e0*/  @P0 HADD2.F32 R0, -RZ, R8.H0_H0 ;  /* 0x20000008ff000230 */ /* 0x000fc40000004100 */
[----:B--2---:R-:W-:Y:S02]  /*26f0*/  @P0 FMUL.FTZ R177, R132, R177 ;  /* 0x000000b184b10220 */ /* 0x004fe40000410000 */
[----:B------:R-:W2:Y:S01]  /*2700*/  @P0 LDC R179, c[0x0][0x40c] ;  /* 0x00010300ffb30b82 */ /* 0x000ea20000000800 */
[----:B------:R-:W-:Y:S02]  /*2710*/  @P0 HADD2.F32 R132, -RZ, R10.H1_H1 ;  /* 0x3000000aff840230 */ /* 0x000fe40000004100 */
[----:B------:R-:W-:Y:S01]  /*2720*/  @P0 FFMA.FTZ R174, R177, R19, R174 ;  /* 0x00000013b1ae0223 */ /* 0x000fe200000100ae */
[----:B------:R-:W-:-:S04]  /*2730*/  HADD2.F32 R177, -RZ, R7.H0_H0 ;  /* 0x20000007ffb17230 */ /* 0x000fc80000004100 */
[----:B------:R-:W3:Y:S01]  /*2740*/  @P0 LDC R176, c[0x0][0x40c] ;  /* 0x00010300ffb00b82 */ /* 0x000ee20000000800 */
[----:B0-----:R-:W-:-:S07]  /*2750*/  @P0 FMUL.FTZ R183, R132, R183 ;  /* 0x000000b784b70220 */ /* 0x001fce0000410000 */
[----:B------:R-:W0:Y:S01]  /*2760*/  @P0 LDC R185, c[0x0][0x40c] ;  /* 0x00010300ffb90b82 */ /* 0x000e220000000800 */
[----:B-1----:R-:W-:Y:S01]  /*2770*/  @P0 FMUL.FTZ R133, R0, R133 ;  /* 0x0000008500850220 */ /* 0x002fe20000410000 */
[----:B------:R-:W-:-:S03]  /*2780*/  @P0 HADD2.F32 R0, -RZ, R11.H1_H1 ;  /* 0x3000000bff000230 */ /* 0x000fc60000004100 */
[----:B------:R-:W-:Y:S01]  /*2790*/  @P0 FFMA.FTZ R178, R133, R16, R178 ;  /* 0x0000001085b20223 */ /* 0x000fe200000100b2 */
[----:B------:R-:W-:Y:S01]  /*27a0*/  F2FP.F16.F32.PACK_AB R133, RZ, R173 ;  /* 0x000000adff85723e */ /* 0x000fe200000000ff */
[----:B--2---:R-:W-:Y:S01]  /*27b0*/  @P0 FMUL.FTZ R134, R134, R179 ;  /* 0x000000b386860220 */ /* 0x004fe20000410000 */
[----:B------:R-:W-:-:S03]  /*27c0*/  HADD2.F32 R179, -RZ, R7.H1_H1 ;  /* 0x30000007ffb37230 */ /* 0x000fc60000004100 */
[----:B------:R-:W-:Y:S01]  /*27d0*/  @P0 FFMA.FTZ R175, R134, R12, R175 ;  /* 0x0000000c86af0223 */ /* 0x000fe200000100af */
[----:B------:R-:W-:Y:S01]  /*27e0*/  F2FP.F16.F32.PACK_AB R134, RZ, R174 ;  /* 0x000000aeff86723e */ /* 0x000fe200000000ff */
[----:B---3--:R-:W-:Y:S01]  /*27f0*/  @P0 FMUL.FTZ R132, R135, R176 ;  /* 0x000000b087840220 */ /* 0x008fe20000410000 */
[----:B------:R-:W-:Y:S02]  /*2800*/  HADD2.F32 R176, -RZ, R6.H1_H1 ;  /* 0x30000006ffb07230 */ /* 0x000fe40000004100 */
[----:B------:R-:W-:Y:S01]  /*2810*/  F2FP.F16.F32.PACK_AB R180, RZ, R175 ;  /* 0x000000afffb4723e */ /* 0x000fe200000000ff */
[----:B------:R-:W-:Y:S01]  /*2820*/  @P0 FFMA.FTZ R177, R132, R14, R177 ;  /* 0x0000000e84b10223 */ /* 0x000fe200000100b1 */
[----:B------:R-:W-:Y:S01]  /*2830*/  F2FP.F16.F32.PACK_AB R132, RZ, R178 ;  /* 0x000000b2ff84723e */ /* 0x000fe200000000ff */
[----:B------:R-:W-:Y:S01]  /*2840*/  @P0 FFMA.FTZ R176, R183, R13, R176 ;  /* 0x0000000db7b00223 */ /* 0x000fe200000100b0 */
[----:B------:R-:W-:Y:S01]  /*2850*/  PRMT R133, R133, 0x5410, R134 ;  /* 0x0000541085857816 */ /* 0x000fe20000000086 */
        /* <DEDUP_REMOVED lines=8> */
[----:B------:R-:W-:Y:S01]  /*28e0*/  PRMT R135, R183, 0x5410, R135 ;  /* 0x00005410b7877816 */ /* 0x000fe20000000087 */
[----:B------:R-:W-:Y:S06]  /*28f0*/  BRA `(.L_x_22962) ;  /* 0x0000000000c47947 */ /* 0x000fec0003800000 */
.L_x_22961:
[----:B--2---:R-:W0:Y:S01]  /*2900*/  @P1 LDC R133, c[0x0][0x40c] ;  /* 0x00010300ff851b82 */ /* 0x004e220000000800 */
[----:B-----5:R-:W-:Y:S01]  /*2910*/  @P1 HADD2.F32 R0, -RZ, R8.H1_H1 ;  /* 0x30000008ff001230 */ /* 0x020fe20000004100 */
[----:B------:R-:W-:Y:S01]  /*2920*/  MOV R148, RZ ;  /* 0x000000ff00947202 */ /* 0x000fe20000000f00 */
[----:B------:R-:W-:Y:S02]  /*2930*/  @P1 HADD2.F32 R132, -RZ, R9.H0_H0 ;  /* 0x20000009ff841230 */ /* 0x000fe40000004100 */
[----:B------:R-:W-:Y:S02]  /*2940*/  HFMA2 R173, -RZ, RZ, 0, 0 ;  /* 0x00000000ffad7431 */ /* 0x000fe400000001ff */
[----:B------:R-:W-:Y:S01]  /*2950*/  @P1 HADD2.F32 R134, -RZ, R10.H0_H0 ;  /* 0x2000000aff861230 */ /* 0x000fe20000004100 */
        /* <DEDUP_REMOVED lines=13> */
[----:B------:R-:W-:-:S03]  /*2a30*/  CS2R R174, SRZ ;  /* 0x0000000000ae7805 */ /* 0x000fc6000001ff00 */
[----:B------:R-:W-:-:S03]  /*2a40*/  @P1 FMUL.FTZ R174, R132, R19 ;  /* 0x0000001384ae1220 */ /* 0x000fc60000410000 */
[----:B------:R-:W2:Y:S01]  /*2a50*/  @P1 LDC R176, c[0x0][0x40c] ;  /* 0x00010300ffb01b82 */ /* 0x000ea20000000800 */
[----:B---3--:R-:W-:Y:S01]  /*2a60*/  @P1 FMUL.FTZ R177, R134, R177 ;  /* 0x000000b186b11220 */ /* 0x008fe20000410000 */
[----:B------:R-:W-:-:S03]  /*2a70*/  @P1 HADD2.F32 R134, -RZ, R11.H0_H0 ;  /* 0x2000000bff861230 */ /* 0x000fc60000004100 */
[----:B------:R-:W-:-:S03]  /*2a80*/  @P1 FMUL.FTZ R175, R177, R12 ;  /* 0x0000000cb1af1220 */ /* 0x000fc60000410000 */
[----:B------:R-:W3:Y:S01]  /*2a90*/  @P1 LDC R133, c[0x0][0x40c] ;  /* 0x00010300ff851b82 */ /* 0x000ee20000000800 */
[----:B0-----:R-:W-:Y:S01]  /*2aa0*/  @P1 FMUL.FTZ R132, R0, R179 ;  /* 0x000000b300841220 */ /* 0x001fe20000410000 */
[----:B------:R-:W-:Y:S01]  /*2ab0*/  @P1 HADD2.F32 R0, -RZ, R8.H0_H0 ;  /* 0x20000008ff001230 */ /* 0x000fe20000004100 */
[----:B------:R-:W-:Y:S01]  /*2ac0*/  CS2R R178, SRZ ;  /* 0x0000000000b27805 */ /* 0x000fe2000001ff00 */
[----:B-1----:R-:W-:Y:S01]  /*2ad0*/  @P1 FMUL.FTZ R183, R134, R183 ;  /* 0x000000b786b71220 */ /* 0x002fe20000410000 */
[----:B--2---:R-:W-:Y:S01]  /*2ae0*/  @P1 FMUL.FTZ R134, R135, R176 ;  /* 0x000000b087861220 */ /* 0x004fe20000410000 */
[----:B------:R-:W-:Y:S02]  /*2af0*/  CS2R R176, SRZ ;  /* 0x0000000000b07805 */ /* 0x000fe4000001ff00 */
[----:B------:R-:W-:Y:S01]  /*2b00*/  F2FP.F16.F32.PACK_AB R135, RZ, R175 ;  /* 0x000000afff87723e */ /* 0x000fe200000000ff */
[----:B------:R-:W-:Y:S01]  /*2b10*/  @P1 FMUL.FTZ R176, R132, R13 ;  /* 0x0000000d84b01220 */ /* 0x000fe20000410000 */
[----:B------:R-:W-:Y:S01]  /*2b20*/  @P1 FMUL.FTZ R177, R183, R14 ;  /* 0x0000000eb7b11220 */ /* 0x000fe20000410000 */
[----:B------:R-:W-:Y:S01]  /*2b30*/  @P1 FMUL.FTZ R179, R134, R15 ;  /* 0x0000000f86b31220 */ /* 0x000fe20000410000 */
[----:B------:R-:W-:Y:S01]  /*2b40*/  F2FP.F16.F32.PACK_AB R134, RZ, R174 ;  /* 0x000000aeff86723e */ /* 0x000fe200000000ff */
[----:B---3--:R-:W-:Y:S01]  /*2b50*/  @P1 FMUL.FTZ R133, R0, R133 ;  /* 0x0000008500851220 */ /* 0x008fe20000410000 */
[----:B------:R-:W-:-:S02]  /*2b60*/  F2FP.F16.F32.PACK_AB R180, RZ, R176 ;  /* 0x000000b0ffb4723e */ /* 0x000fc400000000ff */
[----:B------:R-:W-:Y:S01]  /*2b70*/  F2FP.F16.F32.PACK_AB R0, RZ, R148 ;  /* 0x00000094ff00723e */ /* 0x000fe200000000ff */
[----:B------:R-:W-:Y:S01]  /*2b80*/  @P1 FMUL.FTZ R178, R133, R16 ;  /* 0x0000001085b21220 */ /* 0x000fe20000410000 */
[----:B------:R-:W-:Y:S02]  /*2b90*/  F2FP.F16.F32.PACK_AB R133, RZ, R173 ;  /* 0x000000adff85723e */ /* 0x000fe400000000ff */
[----:B------:R-:W-:Y:S02]  /*2ba0*/  F2FP.F16.F32.PACK_AB R182, RZ, R177 ;  /* 0x000000b1ffb6723e */ /* 0x000fe400000000ff */
[----:B------:R-:W-:Y:S02]  /*2bb0*/  F2FP.F16.F32.PACK_AB R183, RZ, R179 ;  /* 0x000000b3ffb7723e */ /* 0x000fe400000000ff */
[----:B------:R-:W-:Y:S02]  /*2bc0*/  F2FP.F16.F32.PACK_AB R132, RZ, R178 ;  /* 0x000000b2ff84723e */ /* 0x000fe400000000ff */
[----:B------:R-:W-:-:S02]  /*2bd0*/  PRMT R133, R133, 0x5410, R134 ;  /* 0x0000541085857816 */ /* 0x000fc40000000086 */
[----:B------:R-:W-:Y:S02]  /*2be0*/  PRMT R134, R135, 0x5410, R180 ;  /* 0x0000541087867816 */ /* 0x000fe400000000b4 */
[----:B------:R-:W-:Y:S02]  /*2bf0*/  PRMT R135, R182, 0x5410, R183 ;  /* 0x00005410b6877816 */ /* 0x000fe400000000b7 */
[----:B------:R-:W-:-:S07]  /*2c00*/  PRMT R132, R132, 0x5410, R0 ;  /* 0x0000541084847816 */ /* 0x000fce0000000000 */
.L_x_22962:
        /* <DEDUP_REMOVED lines=147> */
.L_x_22978:
        /* <DEDUP_REMOVED lines=27> */
[C---:B------:R-:W-:Y:S01]  /*36f0*/  FMUL.FTZ R133, R0.reuse, R133 ;  /* 0x0000008500857220 */ /* 0x040fe20000410000 */
[C---:B------:R-:W-:Y:S01]  /*3700*/  FMUL.FTZ R135, R0.reuse, R135 ;  /* 0x0000008700877220 */ /* 0x040fe20000410000 */
[----:B------:R-:W-:Y:S01]  /*3710*/  FMUL.FTZ R140, R0, R143 ;  /* 0x0000008f008c7220 */ /* 0x000fe20000410000 */
[----:B------:R-:W-:Y:S01]  /*3720*/  LEA.HI R139, R2, R139, RZ, 0x3 ;  /* 0x0000008b028b7211 */ /* 0x000fe200078f18ff */
[C---:B------:R-:W-:Y:S01]  /*3730*/  FADD.FTZ R141, -R3.reuse, R141 ;  /* 0x0000008d038d7221 */ /* 0x040fe20000010100 */
[C---:B------:R-:W-:Y:S01]  /*3740*/  FADD.FTZ R145, -R3.reuse, R145 ;  /* 0x0000009103917221 */ /* 0x040fe20000010100 */
[C---:B------:R-:W-:Y:S01]  /*3750*/  FADD.FTZ R147, -R3.reuse, R147 ;  /* 0x0000009303937221 */ /* 0x040fe20000010100 */
[----:B------:R-:W-:Y:S01]  /*3760*/  FADD.FTZ R155, -R3, R155 ;  /* 0x0000009b039b7221 */ /* 0x000fe20000010100 */
[----:B------:R-:W-:Y:S01]  /*3770*/  LEA.HI.SX32 R139, R139, R136, 0x1d ;  /* 0x000000888b8b7211 */ /* 0x000fe200078feaff */
[----:B------:R-:W-:Y:S01]  /*3780*/  FFMA.FTZ R132, R133, R128, R88 ;  /* 0x0000008085847223 */ /* 0x000fe20000010058 */
[----:B------:R-:W-:Y:S01]  /*3790*/  FFMA.FTZ R133, R135, R130, R90 ;  /* 0x0000008287857223 */ /* 0x000fe2000001005a */
        /* <DEDUP_REMOVED lines=73> */
[----:B------:R-:W-:Y:S01]  /*3c30*/  FMUL.FTZ R0, R0, R3 ;  /* 0x0000000300007220 */ /* 0x000fe20000410000 */
[----:B------:R-:W-:Y:S01]  /*3c40*/  FFMA.FTZ R140, R155, R120, R80 ;  /* 0x000000789b8c7223 */ /* 0x000fe20000010050 */
[----:B------:R-:W-:Y:S01]  /*3c50*/  FFMA.FTZ R151, R152, R121, R81 ;  /* 0x0000007998977223 */ /* 0x000fe20000010051 */
[----:B0-----:R-:W-:-:S04]  /*3c60*/  IMAD.WIDE.U32 R2, R139, 0x10, R148 ;  /* 0x000000108b027825 */ /* 0x001fc800078e0094 */
        /* <DEDUP_REMOVED lines=10> */
[----:B------:R-:W-:Y:S01]  /*3d10*/  FFMA.FTZ R135, R183, R126, R86 ;  /* 0x0000007eb7877223 */ /* 0x000fe20000010056 */
[----:B------:R-:W-:-:S04]  /*3d20*/  IMAD.WIDE.U32 R144, R145, 0x10, R148 ;  /* 0x0000001091907825 */ /* 0x000fc800078e0094 */
[----:B------:R-:W-:Y:S01]  /*3d30*/  FFMA.FTZ R150, R150, R127, R87 ;  /* 0x0000007f96967223 */ /* 0x000fe20000010057 */
[----:B------:R-:W-:Y:S01]  /*3d40*/  F2FP.F16.F32.PACK_AB R132, R141, R132 ;  /* 0x000000848d84723e */ /* 0x000fe200000000ff */
[----:B------:R-:W-:Y:S01]  /*3d50*/  FFMA.FTZ R141, R187, R122, R82 ;  /* 0x0000007abb8d7223 */ /* 0x000fe20000010052 */
[----:B------:R-:W-:-:S04]  /*3d60*/  IMAD.WIDE.U32 R148, R143, 0x10, R148 ;  /* 0x000000108f947825 */ /* 0x000fc800078e0094 */
        /* <DEDUP_REMOVED lines=47> */
.L_x_22965:
[----:B------:R-:W-:Y:S05]  /*4060*/  BSYNC.RECONVERGENT B0 ;  /* 0x0000000000007941 */ /* 0x000fea0003800200 */
.L_x_22964:
[----:B0-----:R-:W0:Y:S02]  /*4070*/  LDC.64 R2, c[0x0][0x380] ;  /* 0x0000e000ff027b82 */ /* 0x001e240000000a00 */
[----:B0-----:R-:W-:-:S04]  /*4080*/  LEA R137, R2, R137, 0x2 ;  /* 0x0000008902897211 */ /* 0x001fc800078e10ff */
[----:B------:R-:W-:-:S13]  /*4090*/  ISETP.GE.AND P0, PT, R137, R3, PT ;  /* 0x000000038900720c */ /* 0x000fda0003f06270 */
[----:B------:R-:W-:Y:S05]  /*40a0*/  @!P0 BRA `(.L_x_22966) ;  /* 0xffffffc400608947 */ /* 0x000fea000383ffff */
[----:B------:R-:W-:Y:S05]  /*40b0*/  EXIT ;  /* 0x000000000000794d */ /* 0x000fea0003800000 */
.L_x_22963:
        /* <DEDUP_REMOVED lines=8> */
.L_x_22968:
[----:B------:R-:W-:Y:S05]  /*4140*/  BSYNC B0 ;  /* 0x0000000000007941 */ /* 0x000fea0003800000 */
.L_x_22967:
        /* <DEDUP_REMOVED lines=9> */
.L_x_22969:
[----:B------:R-:W-:Y:S01]  /*41e0*/  HFMA2 R184, -RZ, RZ, 0, 2.384185791015625e-07 ;  /* 0x00000004ffb87431 */ /* 0x000fe200000001ff */
[----:B------:R-:W-:-:S05]  /*41f0*/  MOV R3, R181 ;  /* 0x000000b500037202 */ /* 0x000fca0000000f00 */
[----:B------:R-:W-:-:S05]  /*4200*/  FADD.FTZ R133, R132, R3 ;  /* 0x0000000384857221 */ /* 0x000fca0000010000 */
[----:B------:R-:W-:-:S07]  /*4210*/  MOV R183, R133 ;  /* 0x0000008500b77202 */ /* 0x000fce0000000f00 */
[----:B------:R-:W-:Y:S05]  /*4220*/  WARPSYNC.COLLECTIVE R182, `(.L_x_22970) ;  /* 0x00000000b6087348 */ /* 0x000fea0003c00000 */
[----:B------:R0:W1:Y:S02]  /*4230*/  SHFL.BFLY P1, R181, R183, R184, R185 ;  /* 0x0c0000b8b7b57389 */ /* 0x00006400000200b9 */
[----:B01----:R-:W-:Y:S05]  /*4240*/  ENDCOLLECTIVE ;  /* 0x000000000000791b */ /* 0x003fea0003800000 */
.L_x_22970:
[----:B------:R-:W-:Y:S01]  /*4250*/  HFMA2 R184, -RZ, RZ, 0, 4.76837158203125e-07 ;  /* 0x00000008ffb87431 */ /* 0x000fe200000001ff */
[----:B------:R-:W-:-:S05]  /*4260*/  MOV R2, R181 ;  /* 0x000000b500027202 */ /* 0x000fca0000000f00 */
[----:B------:R-:W-:-:S05]  /*4270*/  FADD.FTZ R134, R133, R2 ;  /* 0x0000000285867221 */ /* 0x000fca0000010000 */
[----:B------:R-:W-:-:S07]  /*4280*/  MOV R183, R134 ;  /* 0x0000008600b77202 */ /* 0x000fce0000000f00 */
[----:B------:R-:W-:Y:S05]  /*4290*/  WARPSYNC.COLLECTIVE R182, `(.L_x_22971) ;  /* 0x00000000b6087348 */ /* 0x000fea0003c00000 */
[----:B------:R0:W1:Y:S02]  /*42a0*/  SHFL.BFLY P1, R181, R183, R184, R185 ;  /* 0x0c0000b8b7b57389 */ /* 0x00006400000200b9 */
[----:B01----:R-:W-:Y:S05]  /*42b0*/  ENDCOLLECTIVE ;  /* 0x000000000000791b */ /* 0x003fea0003800000 */
.L_x_22971:
        /* <DEDUP_REMOVED lines=8> */
.L_x_22972:
        /* <DEDUP_REMOVED lines=88> */
.L_x_22973:
[----:B------:R-:W-:Y:S01]  /*48c0*/  HFMA2 R184, -RZ, RZ, 0, 1.1920928955078125e-07 ;  /* 0x00000002ffb87431 */ /* 0x000fe200000001ff */
[----:B------:R-:W-:-:S05]  /*48d0*/  MOV R133, R181 ;  /* 0x000000b500857202 */ /* 0x000fca0000000f00 */
[----:B------:R-:W-:-:S05]  /*48e0*/  FADD.FTZ R133, R0, R133 ;  /* 0x0000008500857221 */ /* 0x000fca0000010000 */
[----:B------:R-:W-:-:S07]  /*48f0*/  MOV R183, R133 ;  /* 0x0000008500b77202 */ /* 0x000fce0000000f00 */
[----:B------:R-:W-:Y:S05]  /*4900*/  WARPSYNC.COLLECTIVE R182, `(.L_x_22974) ;  /* 0x00000000b6087348 */ /* 0x000fea0003c00000 */
[----:B------:R0:W1:Y:S02]  /*4910*/  SHFL.BFLY P1, R181, R183, R184, R185 ;  /* 0x0c0000b8b7b57389 */ /* 0x00006400000200b9 */
[----:B01----:R-:W-:Y:S05]  /*4920*/  ENDCOLLECTIVE ;  /* 0x000000000000791b */ /* 0x003fea0003800000 */
.L_x_22974:
[----:B------:R-:W-:Y:S01]  /*4930*/  HFMA2 R184, -RZ, RZ, 0, 2.384185791015625e-07 ;  /* 0x00000004ffb87431 */ /* 0x000fe200000001ff */
[----:B------:R-:W-:-:S05]  /*4940*/  MOV R132, R181 ;  /* 0x000000b500847202 */ /* 0x000fca0000000f00 */
[----:B------:R-:W-:-:S05]  /*4950*/  FADD.FTZ R132, R133, R132 ;  /* 0x0000008485847221 */ /* 0x000fca0000010000 */
[----:B------:R-:W-:-:S07]  /*4960*/  MOV R183, R132 ;  /* 0x0000008400b77202 */ /* 0x000fce0000000f00 */
[----:B------:R-:W-:Y:S05]  /*4970*/  WARPSYNC.COLLECTIVE R182, `(.L_x_22975) ;  /* 0x00000000b6087348 */ /* 0x000fea0003c00000 */
[----:B------:R0:W1:Y:S02]  /*4980*/  SHFL.BFLY P1, R181, R183, R184, R185 ;  /* 0x0c0000b8b7b57389 */ /* 0x00006400000200b9 */
[----:B01----:R-:W-:Y:S05]  /*4990*/  ENDCOLLECTIVE ;  /* 0x000000000000791b */ /* 0x003fea0003800000 */
.L_x_22975:
[----:B------:R-:W-:Y:S01]  /*49a0*/  HFMA2 R184, -RZ, RZ, 0, 4.76837158203125e-07 ;  /* 0x00000008ffb87431 */ /* 0x000fe200000001ff */
[----:B------:R-:W-:-:S05]  /*49b0*/  MOV R135, R181 ;  /* 0x000000b500877202 */ /* 0x000fca0000000f00 */
[----:B------:R-:W-:-:S05]  /*49c0*/  FADD.FTZ R135, R132, R135 ;  /* 0x0000008784877221 */ /* 0x000fca0000010000 */
[----:B------:R-:W-:-:S07]  /*49d0*/  MOV R183, R135 ;  /* 0x0000008700b77202 */ /* 0x000fce0000000f00 */
[----:B------:R-:W-:Y:S05]  /*49e0*/  WARPSYNC.COLLECTIVE R182, `(.L_x_22976) ;  /* 0x00000000b6087348 */ /* 0x000fea0003c00000 */
[----:B------:R0:W1:Y:S02]  /*49f0*/  SHFL.BFLY P1, R181, R183, R184, R185 ;  /* 0x0c0000b8b7b57389 */ /* 0x00006400000200b9 */
[----:B01----:R-:W-:Y:S05]  /*4a00*/  ENDCOLLECTIVE ;  /* 0x000000000000791b */ /* 0x003fea0003800000 */
.L_x_22976:
[----:B------:R-:W-:Y:S01]  /*4a10*/  HFMA2 R184, -RZ, RZ, 0, 9.5367431640625e-07 ;  /* 0x00000010ffb87431 */ /* 0x000fe200000001ff */
[----:B------:R-:W-:-:S05]  /*4a20*/  MOV R134, R181 ;  /* 0x000000b500867202 */ /* 0x000fca0000000f00 */
[----:B------:R-:W-:-:S05]  /*4a30*/  FADD.FTZ R134, R135, R134 ;  /* 0x0000008687867221 */ /* 0x000fca0000010000 */
[----:B------:R-:W-:-:S07]  /*4a40*/  MOV R183, R134 ;  /* 0x0000008600b77202 */ /* 0x000fce0000000f00 */
[----:B------:R-:W-:Y:S05]  /*4a50*/  WARPSYNC.COLLECTIVE R182, `(.L_x_22977) ;  /* 0x00000000b6087348 */ /* 0x000fea0003c00000 */
[----:B------:R0:W1:Y:S02]  /*4a60*/  SHFL.BFLY P1, R181, R183, R184, R185 ;  /* 0x0c0000b8b7b57389 */ /* 0x00006400000200b9 */
[----:B01----:R-:W-:Y:S05]  /*4a70*/  ENDCOLLECTIVE ;  /* 0x000000000000791b */ /* 0x003fea0003800000 */
.L_x_22977:
[----:B------:R-:W-:Y:S05]  /*4a80*/  BRA `(.L_x_22978) ;  /* 0xffffffe800ac7947 */ /* 0x000fea000383ffff */
.L_x_22979:
        /* <DEDUP_REMOVED lines=15> */
.L_x_45855:


//--------------------- .text._ZN10layer_norm13ln_fwd_kernelINS_13Kernel_traitsIf6__halfS2_S2_fjLj1280ELj1ELj4ELj1ELj16ENS_18Kernel_traits_baseILj1280EfS2_S2_S2_fjLj128EEEEELb1ELb0ELb0ELb0EEEvNS_9FwdParamsE --------------------------
	.section	.text._ZN10layer_norm13ln_fwd_kernelINS_13Kernel_traitsIf6__halfS2_S2_fjLj1280ELj1ELj4ELj1ELj16ENS_18Kernel_traits_baseILj1280EfS2_S2_S2_fjLj128EEEEELb1ELb0ELb0ELb0EEEvNS_9FwdParamsE,"ax",@progbits
	.align	128
        .global         _ZN10layer_norm13ln_fwd_kernelINS_13Kernel_traitsIf6__halfS2_S2_fjLj1280ELj1ELj4ELj1ELj16ENS_18Kernel_traits_baseILj1280EfS2_S2_S2_fjLj128EEEEELb1ELb0ELb0ELb0EEEvNS_9FwdParamsE
        .type           _ZN10layer_norm13ln_fwd_kernelINS_13Kernel_traitsIf6__halfS2_S2_fjLj1280ELj1ELj4ELj1ELj16ENS_18Kernel_traits_baseILj1280EfS2_S2_S2_fjLj128EEEEELb1ELb0ELb0ELb0EEEvNS_9FwdParamsE,@function
        .size           _ZN10layer_norm13ln_fwd_kernelINS_13Kernel_traitsIf6__halfS2_S2_fjLj1280ELj1ELj4ELj1ELj16ENS_18Kernel_traits_baseILj1280EfS2_S2_S2_fjLj128EEEEELb1ELb0ELb0ELb0EEEvNS_9FwdParamsE,(.L_x_45856 - _ZN10layer_norm13ln_fwd_kernelINS_13Kernel_traitsIf6__halfS2_S2_fjLj1280ELj1ELj4ELj1ELj16ENS_18Kernel_traits_baseILj1280EfS2_S2_S2_fjLj128EEEEELb1ELb0ELb0ELb0EEEvNS_9FwdParamsE)
        .other          _ZN10layer_norm13ln_fwd_kernelINS_13Kernel_traitsIf6__halfS2_S2_fjLj1280ELj1ELj4ELj1ELj16ENS_18Kernel_traits_baseILj1280EfS2_S2_S2_fjLj128EEEEELb1ELb0ELb0ELb0EEEvNS_9FwdParamsE,@"STO_CUDA_ENTRY STV_DEFAULT"
_ZN10layer_norm13ln_fwd_kernelINS_13Kernel_traitsIf6__halfS2_S2_fjLj1280ELj1ELj4ELj1ELj16ENS_18Kernel_traits_baseILj1280EfS2_S2_S2_fjLj128EEEEELb1ELb0ELb0ELb0EEEvNS_9FwdParamsE:
.text._ZN10layer_norm13ln_fwd_kernelINS_13Kernel_traitsIf6__halfS2_S2_fjLj1280ELj1ELj4ELj1ELj16ENS_18Kernel_traits_baseILj1280EfS2_S2_S2_fjLj128EEEEELb1ELb0ELb0ELb0EEEvNS_9FwdParamsE:
        /* <DEDUP_REMOVED lines=106> */
.L_x_22981:
        /* <DEDUP_REMOVED lines=50> */
.L_x_22982:
[----:B------:R-:W-:Y:S05]  /*09c0*/  BSYNC.RECONVERGENT B0 ;  /* 0x0000000000007941 */ /* 0x000fea0003800200 */
.L_x_22980:
        /* <DEDUP_REMOVED lines=73> */
.L_x_23414:
        /* <DEDUP_REMOVED lines=38> */
.L_x_45688:
[----:B------:R-:W-:Y:S05]  /*10c0*/  BRX R144 -0x10d0                                       (*"BRANCH_TARGETS .L_x_45689,.L_x_45690,.L_x_45691"*) ;  /* 0xffffffec90cc7949 */ /* 0x000fea000383ffff */
.L_x_45691:
[----:B------:R-:W-:Y:S01]  /*10d0*/  IADD3 R17, PT, PT, R9, 0x1, RZ ;  /* 0x0000000109117810 */ /* 0x000fe20007ffe0ff */
[----:B------:R-:W-:Y:S02]  /*10e0*/  IMAD.MOV.U32 R146, RZ, RZ, R141 ;  /* 0x000000ffff927224 */ /* 0x000fe400078e008d */
[----:B------:R-:W-:Y:S01]  /*10f0*/  IMAD.MOV.U32 R11, RZ, RZ, R8 ;  /* 0x000000ffff0b7224 */ /* 0x000fe200078e0008 */
[----:B------:R-:W-:Y:S06]  /*1100*/  BRA `(.L_x_22988) ;  /* 0x0000000000f07947 */ /* 0x000fec0003800000 */
.L_x_45689:
[----:B------:R-:W-:Y:S01]  /*1110*/  MOV R146, R141 ;  /* 0x0000008d00927202 */ /* 0x000fe20000000f00 */
[----:B------:R-:W-:Y:S02]  /*1120*/  IMAD.MOV.U32 R17, RZ, RZ, 0x3 ;  /* 0x00000003ff117424 */ /* 0x000fe400078e00ff */
[----:B------:R-:W-:Y:S01]  /*1130*/  IMAD.MOV.U32 R11, RZ, RZ, R7 ;  /* 0x000000ffff0b7224 */ /* 0x000fe200078e0007 */
[----:B------:R-:W-:Y:S06]  /*1140*/  BRA `(.L_x_22988) ;  /* 0x0000000000e07947 */ /* 0x000fec0003800000 */
.L_x_45690:
        /* <DEDUP_REMOVED lines=13> */
.L_x_22990:
[----:B------:R-:W-:Y:S05]  /*1220*/  BSYNC.RECONVERGENT B3 ;  /* 0x0000000000037941 */ /* 0x000fea0003800200 */
.L_x_22989:
        /* <DEDUP_REMOVED lines=42> */
.L_x_22988:
[----:B------:R-:W-:Y:S05]  /*14d0*/  BSYNC.RECONVERGENT B2 ;  /* 0x0000000000027941 */ /* 0x000fea0003800200 */
.L_x_22987:
[----:B------:R-:W0:Y:S01]  /*14e0*/  LDC R147, c[0x0][0x408] ;  /* 0x00010200ff937b82 */ /* 0x000e220000000800 */
[----:B------:R-:W-:Y:S01]  /*14f0*/  I2FP.F32.U32 R9, R11 ;  /* 0x0000000b00097245 */ /* 0x000fe20000201000 */
[----:B-----5:R-:W-:Y:S01]  /*1500*/  HADD2.F32 R11, -RZ, R104.H0_H0 ;  /* 0x20000068ff0b7230 */ /* 0x020fe20000004100 */
[----:B------:R-:W-:Y:S01]  /*1510*/  ISETP.NE.AND P1, PT, R17, 0x1, PT ;  /* 0x000000011100780c */ /* 0x000fe20003f25270 */
[----:B------:R-:W-:Y:S01]  /*1520*/  IMAD.MOV.U32 R136, RZ, RZ, 0x2f800000 ;  /* 0x2f800000ff887424 */ /* 0x000fe200078e00ff */
[----:B------:R-:W-:Y:S01]  /*1530*/  BSSY.RECONVERGENT B2, `(.L_x_22991) ;  /* 0x000004f000027945 */ /* 0x000fe20003800200 */
[----:B------:R-:W-:Y:S02]  /*1540*/  IMAD.MOV.U32 R115, RZ, RZ, 0x2 ;  /* 0x00000002ff737424 */ /* 0x000fe400078e00ff */
[----:B------:R-:W-:Y:S01]  /*1550*/  FMUL.FTZ R116, R11, R142 ;  /* 0x0000008e0b747220 */ /* 0x000fe20000410000 */
[----:B------:R-:W1:Y:S01]  /*1560*/  LDC R143, c[0x0][0x404] ;  /* 0x00010100ff8f7b82 */ /* 0x000e620000000800 */
[----:B------:R-:W-:Y:S01]  /*1570*/  FFMA.FTZ R18, R9, R136, 1.1641532182693481445e-10 ;  /* 0x2f00000009127423 */ /* 0x000fe20000010088 */
[----:B------:R-:W-:Y:S01]  /*1580*/  MOV R9, R12 ;  /* 0x0000000c00097202 */ /* 0x000fe20000000f00 */
[----:B0-----:R-:W-:-:S03]  /*1590*/  FMUL.FTZ R116, R116, R147 ;  /* 0x0000009374747220 */ /* 0x001fc60000410000 */
        /* <DEDUP_REMOVED lines=15> */
.L_x_22993:
        /* <DEDUP_REMOVED lines=13> */
.L_x_22995:
[----:B------:R-:W-:Y:S05]  /*1760*/  BSYNC.RECONVERGENT B3 ;  /* 0x0000000000037941 */ /* 0x000fea0003800200 */
.L_x_22994:
        /* <DEDUP_REMOVED lines=43> */
.L_x_22992:
[----:B------:R-:W-:Y:S05]  /*1a20*/  BSYNC.RECONVERGENT B2 ;  /* 0x0000000000027941 */ /* 0x000fea0003800200 */
.L_x_22991:
        /* <DEDUP_REMOVED lines=11> */
[----:B------:R-:W-:Y:S01]  /*1ae0*/  IMAD.MOV.U32 R104, RZ, RZ, 0x2 ;  /* 0x00000002ff687424 */ /* 0x000fe200078e00ff */
        /* <DEDUP_REMOVED lines=11> */
.L_x_22998:
        /* <DEDUP_REMOVED lines=13> */
.L_x_23000:
[----:B------:R-:W-:Y:S05]  /*1c70*/  BSYNC.RECONVERGENT B3 ;  /* 0x0000000000037941 */ /* 0x000fea0003800200 */
.L_x_22999:
        /* <DEDUP_REMOVED lines=43> */
.L_x_22997:
[----:B------:R-:W-:Y:S05]  /*1f30*/  BSYNC.RECONVERGENT B2 ;  /* 0x0000000000027941 */ /* 0x000fea0003800200 */
.L_x_22996:
        /* <DEDUP_REMOVED lines=23> */
.L_x_23003:
        /* <DEDUP_REMOVED lines=13> */
.L_x_23005:
[----:B------:R-:W-:Y:S05]  /*2180*/  BSYNC.RECONVERGENT B3 ;  /* 0x0000000000037941 */ /* 0x000fea0003800200 */
.L_x_23004:
        /* <DEDUP_REMOVED lines=43> */
.L_x_23002:
[----:B------:R-:W-:Y:S05]  /*2440*/  BSYNC.RECONVERGENT B2 ;  /* 0x0000000000027941 */ /* 0x000fea0003800200 */
.L_x_23001:
        /* <DEDUP_REMOVED lines=23> */
.L_x_23008:
        /* <DEDUP_REMOVED lines=13> */
.L_x_23010:
[----:B------:R-:W-:Y:S05]  /*2690*/  BSYNC.RECONVERGENT B3 ;  /* 0x0000000000037941 */ /* 0x000fea0003800200 */
.L_x_23009:
        /* <DEDUP_REMOVED lines=43> */
.L_x_23007:
[----:B------:R-:W-:Y:S05]  /*2950*/  BSYNC.RECONVERGENT B2 ;  /* 0x0000000000027941 */ /* 0x000fea0003800200 */
.L_x_23006:
        /* <DEDUP_REMOVED lines=23> */
.L_x_23013:
        /* <DEDUP_REMOVED lines=13> */
.L_x_23015:
[----:B------:R-:W-:Y:S05]  /*2ba0*/  BSYNC.RECONVERGENT B3 ;  /* 0x0000000000037941 */ /* 0x000fea0003800200 */
.L_x_23014:
        /* <DEDUP_REMOVED lines=43> */
.L_x_23012:
[----:B------:R-:W-:Y:S05]  /*2e60*/  BSYNC.RECONVERGENT B2 ;  /* 0x0000000000027941 */ /* 0x000fea0003800200 */
.L_x_23011:
        /* <DEDUP_REMOVED lines=23> */
.L_x_23018:
        /* <DEDUP_REMOVED lines=13> */
.L_x_23020:
[----:B------:R-:W-:Y:S05]  /*30b0*/  BSYNC.RECONVERGENT B3 ;  /* 0x0000000000037941 */ /* 0x000fea0003800200 */
.L_x_23019:
        /* <DEDUP_REMOVED lines=43> */
.L_x_23017:
[----:B------:R-:W-:Y:S05]  /*3370*/  BSYNC.RECONVERGENT B2 ;  /* 0x0000000000027941 */ /* 0x000fea0003800200 */
.L_x_23016:
[----:B------:R-:W-:Y:S01]  /*3380*/  I2FP.F32.U32 R9, R9 ;  /* 0x0000000900097245 */ /* 0x000fe20000201000 */
[----:B------:R-:W-:Y:S01]  /*3390*/  HADD2.F32 R101, -RZ, R107.H0_H0 ;  /* 0x2000006bff657230 */ /* 0x000fe20000004100 */
[----:B------:R-:W-:Y:S01]  /*33a0*/  ISETP.NE.AND P6, PT, R104, 0x1, PT ;  /* 0x000000016800780c */ /* 0x000fe20003fc5270 */
[----:B------:R-:W-:Y:S02]  /*33b0*/  BSSY.RECONVERGENT B2, `(.L_x_23021) ;  /* 0x000004f000027945 */ /* 0x000fe40003800200 */
        /* <DEDUP_REMOVED lines=19> */
.L_x_23023:
        /* <DEDUP_REMOVED lines=15> */
.L_x_23025:
[----:B------:R-:W-:Y:S05]  /*35e0*/  BSYNC.RECONVERGENT B3 ;  /* 0x0000000000037941 */ /* 0x000fea0003800200 */
.L_x_23024:
        /* <DEDUP_REMOVED lines=43> */
.L_x_23022:
[----:B------:R-:W-:Y:S05]  /*38a0*/  BSYNC.RECONVERGENT B2 ;  /* 0x0000000000027941 */ /* 0x000fea0003800200 */
.L_x_23021:
        /* <DEDUP_REMOVED lines=15> */
.L_x_22986:
        /* <DEDUP_REMOVED lines=16> */
.L_x_23029:
        /* <DEDUP_REMOVED lines=13> */
.L_x_23031:
[----:B------:R-:W-:Y:S05]  /*3b70*/  BSYNC.RECONVERGENT B3 ;  /* 0x0000000000037941 */ /* 0x000fea0003800200 */
.L_x_23030:
        /* <DEDUP_REMOVED lines=42> */
.L_x_23028:
[----:B------:R-:W-:Y:S05]  /*3e20*/  BSYNC.RECONVERGENT B2 ;  /* 0x0000000000027941 */ /* 0x000fea0003800200 */
.L_x_23027:
[----:B------:R-:W0:Y:S01]  /*3e30*/  LDC R144, c[0x0][0x404] ;  /* 0x00010100ff907b82 */ /* 0x000e220000000800 */
[----:B------:R-:W-:Y:S01]  /*3e40*/  I2FP.F32.U32 R9, R11 ;  /* 0x0000000b00097245 */ /* 0x000fe20000201000 */
[----:B------:R-:W-:Y:S01]  /*3e50*/  IMAD.MOV.U32 R136, RZ, RZ, 0x2f800000 ;  /* 0x2f800000ff887424 */ /* 0x000fe200078e00ff */
[----:B------:R-:W-:Y:S01]  /*3e60*/  ISETP.NE.AND P1, PT, R17, 0x1, PT ;  /* 0x000000011100780c */ /* 0x000fe20003f25270 */
[----:B-----5:R-:W-:Y:S01]  /*3e70*/  HADD2.F32 R11, -RZ, R104.H0_H0 ;  /* 0x20000068ff0b7230 */ /* 0x020fe20000004100 */
[----:B------:R-:W-:Y:S01]  /*3e80*/  BSSY.RECONVERGENT B2, `(.L_x_23032) ;  /* 0x000004d000027945 */ /* 0x000fe20003800200 */
[----:B------:R-:W-:Y:S01]  /*3e90*/  FFMA.FTZ R9, R9, R136, 1.1641532182693481445e-10 ;  /* 0x2f00000009097423 */ /* 0x000fe20000010088 */
[----:B------:R-:W-:Y:S01]  /*3ea0*/  HFMA2 R100, -RZ, RZ, 0, 1.1920928955078125e-07 ;  /* 0x00000002ff647431 */ /* 0x000fe200000001ff */
        /* <DEDUP_REMOVED lines=17> */
.L_x_23034:
        /* <DEDUP_REMOVED lines=13> */
.L_x_23036:
[----:B------:R-:W-:Y:S05]  /*4090*/  BSYNC.RECONVERGENT B3 ;  /* 0x0000000000037941 */ /* 0x000fea0003800200 */
.L_x_23035:
        /* <DEDUP_REMOVED lines=41> */
[----:B------:R-:W-:Y:S01]  /*4330*/  LOP3.LUT R7, R102, UR31, R101, 0x96, !PT ;  /* 0x0000001f66077c12 */ /* 0x000fe2000f8e9665 */
[----:B------:R-:W-:-:S07]  /*4340*/  IMAD.MOV.U32 R100, RZ, RZ, RZ ;  /* 0x000000ffff647224 */ /* 0x000fce00078e00ff */
.L_x_23033:
[----:B------:R-:W-:Y:S05]  /*4350*/  BSYNC.RECONVERGENT B2 ;  /* 0x0000000000027941 */ /* 0x000fea0003800200 */
.L_x_23032:
        /* <DEDUP_REMOVED lines=21> */
.L_x_23039:
        /* <DEDUP_REMOVED lines=13> */
.L_x_23041:
[----:B------:R-:W-:Y:S05]  /*4580*/  BSYNC.RECONVERGENT B3 ;  /* 0x0000000000037941 */ /* 0x000fea0003800200 */
.L_x_23040:
        /* <DEDUP_REMOVED lines=43> */
.L_x_23038:
[----:B------:R-:W-:Y:S05]  /*4840*/  BSYNC.RECONVERGENT B2 ;  /* 0x0000000000027941 */ /* 0x000fea0003800200 */
.L_x_23037:
[----:B------:R-:W-:Y:S01]  /*4850*/  ISETP.NE.AND P3, PT, R102, 0x1, PT ;  /* 0x000000016600780c */ /* 0x000fe20003f65270 */
[----:B------:R-:W-:Y:S01]  /*4860*/  HADD2.F32 R101, -RZ, R105.H0_H0 ;  /* 0x20000069ff657230 */ /* 0x000fe20000004100 */
[----:B------:R-:W-:Y:S01]  /*4870*/  I2FP.F32.U32 R9, R9 ;  /* 0x0000000900097245 */ /* 0x000fe20000201000 */
[----:B------:R-:W-:Y:S03]  /*4880*/  BSSY.RECONVERGENT B2, `(.L_x_23042) ;  /* 0x000004b000027945 */ /* 0x000fe60003800200 */
[----:B------:R-:W-:Y:S01]  /*4890*/  FMUL.FTZ R18, R101, R142 ;  /* 0x0000008e65127220 */ /* 0x000fe20000410000 */
[----:B------:R-:W-:Y:S01]  /*48a0*/  FFMA.FTZ R9, R9, R136, 1.1641532182693481445e-10 ;  /* 0x2f00000009097423 */ /* 0x000fe20000010088 */
[----:B------:R-:W-:Y:S02]  /*48b0*/  IMAD.MOV.U32 R101, RZ, RZ, 0x2 ;  /* 0x00000002ff657424 */ /* 0x000fe400078e00ff */
        /* <DEDUP_REMOVED lines=14> */
.L_x_23044:
        /* <DEDUP_REMOVED lines=13> */
.L_x_23046:
[----:B------:R-:W-:Y:S05]  /*4a70*/  BSYNC.RECONVERGENT B3 ;  /* 0x0000000000037941 */ /* 0x000fea0003800200 */
.L_x_23045:
        /* <DEDUP_REMOVED lines=43> */
.L_x_23043:
[----:B------:R-:W-:Y:S05]  /*4d30*/  BSYNC.RECONVERGENT B2 ;  /* 0x0000000000027941 */ /* 0x000fea0003800200 */
.L_x_23042:
[----:B------:R-:W-:Y:S01]  /*4d40*/  ISETP.NE.AND P4, PT, R101, 0x1, PT ;  /* 0x000000016500780c */ /* 0x000fe20003f85270 */
[----:B------:R-:W-:Y:S01]  /*4d50*/  HADD2.F32 R105, -RZ, R105.H1_H1 ;  /* 0x30000069ff697230 */ /* 0x000fe20000004100 */
        /* <DEDUP_REMOVED lines=19> */
.L_x_23049:
        /* <DEDUP_REMOVED lines=13> */
.L_x_23051:
[----:B------:R-:W-:Y:S05]  /*4f60*/  BSYNC.RECONVERGENT B3 ;  /* 0x0000000000037941 */ /* 0x000fea0003800200 */
.L_x_23050:
        /* <DEDUP_REMOVED lines=43> */
.L_x_23048:
[----:B------:R-:W-:Y:S05]  /*5220*/  BSYNC.RECONVERGENT B2 ;  /* 0x0000000000027941 */ /* 0x000fea0003800200 */
.L_x_23047:
        /* <DEDUP_REMOVED lines=21> */
.L_x_23054:
        /* <DEDUP_REMOVED lines=13> */
.L_x_23056:
[----:B------:R-:W-:Y:S05]  /*5450*/  BSYNC.RECONVERGENT B3 ;  /* 0x0000000000037941 */ /* 0x000fea0003800200 */
.L_x_23055:
        /* <DEDUP_REMOVED lines=43> */
.L_x_23053:
[----:B------:R-:W-:Y:S05]  /*5710*/  BSYNC.RECONVERGENT B2 ;  /* 0x0000000000027941 */ /* 0x000fea0003800200 */
.L_x_23052:
        /* <DEDUP_REMOVED lines=21> */
.L_x_23059:
        /* <DEDUP_REMOVED lines=13> */
.L_x_23061:
[----:B------:R-:W-:Y:S05]  /*5940*/  BSYNC.RECONVERGENT B3 ;  /* 0x0000000000037941 */ /* 0x000fea0003800200 */
.L_x_23060:
        /* <DEDUP_REMOVED lines=43> */
.L_x_23058:
[----:B------:R-:W-:Y:S05]  /*5c00*/  BSYNC.RECONVERGENT B2 ;  /* 0x0000000000027941 */ /* 0x000fea0003800200 */
.L_x_23057:
[----:B------:R-:W-:Y:S01]  /*5c10*/  I2FP.F32.U32 R9, R9 ;  /* 0x0000000900097245 */ /* 0x000fe20000201000 */
[----:B------:R-:W-:Y:S01]  /*5c20*/  HADD2.F32 R101, -RZ, R107.H0_H0 ;  /* 0x2000006bff657230 */ /* 0x000fe20000004100 */
[----:B------:R-:W-:Y:S01]  /*5c30*/  ISETP.NE.AND P6, PT, R102, 0x1, PT ;  /* 0x000000016600780c */ /* 0x000fe20003fc5270 */
[----:B------:R-:W-:Y:S02]  /*5c40*/  BSSY.RECONVERGENT B2, `(.L_x_23062) ;  /* 0x000004d000027945 */ /* 0x000fe40003800200 */
        /* <DEDUP_REMOVED lines=17> */
.L_x_23064:
        /* <DEDUP_REMOVED lines=15> */
.L_x_23066:
[----:B------:R-:W-:Y:S05]  /*5e50*/  BSYNC.RECONVERGENT B3 ;  /* 0x0000000000037941 */ /* 0x000fea0003800200 */
.L_x_23065:
        /* <DEDUP_REMOVED lines=43> */
.L_x_23063:
[----:B------:R-:W-:Y:S05]  /*6110*/  BSYNC.RECONVERGENT B2 ;  /* 0x0000000000027941 */ /* 0x000fea0003800200 */
.L_x_23062:
        /* <DEDUP_REMOVED lines=12> */
.L_x_23026:
        /* <DEDUP_REMOVED lines=21> */
.L_x_22985:
[----:B------:R-:W-:Y:S05]  /*6330*/  BSYNC.RECONVERGENT B1 ;  /* 0x0000000000017941 */ /* 0x000fea0003800200 */
.L_x_22984:
        /* <DEDUP_REMOVED lines=29> */
.L_x_23072:
        /* <DEDUP_REMOVED lines=13> */
.L_x_23074:
[----:B------:R-:W-:Y:S05]  /*65e0*/  BSYNC.RECONVERGENT B3 ;  /* 0x0000000000037941 */ /* 0x000fea0003800200 */
.L_x_23073:
        /* <DEDUP_REMOVED lines=41> */
.L_x_23071:
[----:B------:R-:W-:Y:S05]  /*6880*/  BSYNC.RECONVERGENT B2 ;  /* 0x0000000000027941 */ /* 0x000fea0003800200 */
.L_x_23070:
        /* <DEDUP_REMOVED lines=27> */
.L_x_23077:
        /* <DEDUP_REMOVED lines=13> */
.L_x_23079:
[----:B------:R-:W-:Y:S05]  /*6b10*/  BSYNC.RECONVERGENT B3 ;  /* 0x0000000000037941 */ /* 0x000fea0003800200 */
.L_x_23078:
        /* <DEDUP_REMOVED lines=43> */
.L_x_23076:
[----:B------:R-:W-:Y:S05]  /*6dd0*/  BSYNC.RECONVERGENT B2 ;  /* 0x0000000000027941 */ /* 0x000fea0003800200 */
.L_x_23075:
        /* <DEDUP_REMOVED lines=23> */
.L_x_23082:
        /* <DEDUP_REMOVED lines=13> */
.L_x_23084:
[----:B------:R-:W-:Y:S05]  /*7020*/  BSYNC.RECONVERGENT B3 ;  /* 0x0000000000037941 */ /* 0x000fea0003800200 */
.L_x_23083:
        /* <DEDUP_REMOVED lines=43> */
.L_x_23081:
[----:B------:R-:W-:Y:S05]  /*72e0*/  BSYNC.RECONVERGENT B2 ;  /* 0x0000000000027941 */ /* 0x000fea0003800200 */
.L_x_23080:
        /* <DEDUP_REMOVED lines=23> */
.L_x_23087:
        /* <DEDUP_REMOVED lines=13> */
.L_x_23089:
[----:B------:R-:W-:Y:S05]  /*7530*/  BSYNC.RECONVERGENT B3 ;  /* 0x0000000000037941 */ /* 0x000fea0003800200 */
.L_x_23088:
        /* <DEDUP_REMOVED lines=43> */
.L_x_23086:
[----:B------:R-:W-:Y:S05]  /*77f0*/  BSYNC.RECONVERGENT B2 ;  /* 0x0000000000027941 */ /* 0x000fea0003800200 */
.L_x_23085:
        /* <DEDUP_REMOVED lines=23> */
.L_x_23092:
        /* <DEDUP_REMOVED lines=13> */
.L_x_23094:
[----:B------:R-:W-:Y:S05]  /*7a40*/  BSYNC.RECONVERGENT B3 ;  /* 0x0000000000037941 */ /* 0x000fea0003800200 */
.L_x_23093:
        /* <DEDUP_REMOVED lines=43> */
.L_x_23091:
[----:B------:R-:W-:Y:S05]  /*7d00*/  BSYNC.RECONVERGENT B2 ;  /* 0x0000000000027941 */ /* 0x000fea0003800200 */
.L_x_23090:
        /* <DEDUP_REMOVED lines=23> */
.L_x_23097:
        /* <DEDUP_REMOVED lines=13> */
.L_x_23099:
[----:B------:R-:W-:Y:S05]  /*7f50*/  BSYNC.RECONVERGENT B3 ;  /* 0x0000000000037941 */ /* 0x000fea0003800200 */
.L_x_23098:
        /* <DEDUP_REMOVED lines=43> */
.L_x_23096:
[----:B------:R-:W-:Y:S05]  /*8210*/  BSYNC.RECONVERGENT B2 ;  /* 0x0000000000027941 */ /* 0x000fea0003800200 */
.L_x_23095:
        /* <DEDUP_REMOVED lines=23> */
.L_x_23102:
        /* <DEDUP_REMOVED lines=13> */
.L_x_23104:
[----:B------:R-:W-:Y:S05]  /*8460*/  BSYNC.RECONVERGENT B3 ;  /* 0x0000000000037941 */ /* 0x000fea0003800200 */
.L_x_23103:
        /* <DEDUP_REMOVED lines=43> */
.L_x_23101:
[----:B------:R-:W-:Y:S05]  /*8720*/  BSYNC.RECONVERGENT B2 ;  /* 0x0000000000027941 */ /* 0x000fea0003800200 */
.L_x_23100:
        /* <DEDUP_REMOVED lines=23> */
.L_x_23107:
        /* <DEDUP_REMOVED lines=15> */
.L_x_23109:
[----:B------:R-:W-:Y:S05]  /*8990*/  BSYNC.RECONVERGENT B3 ;  /* 0x0000000000037941 */ /* 0x000fea0003800200 */
.L_x_23108:
        /* <DEDUP_REMOVED lines=43> */
.L_x_23106:
[----:B------:R-:W-:Y:S05]  /*8c50*/  BSYNC.RECONVERGENT B2 ;  /* 0x0000000000027941 */ /* 0x000fea0003800200 */
.L_x_23105:
        /* <DEDUP_REMOVED lines=15> */
.L_x_23069:
        /* <DEDUP_REMOVED lines=16> */
.L_x_23113:
        /* <DEDUP_REMOVED lines=13> */
.L_x_23115:
[----:B------:R-:W-:Y:S05]  /*8f20*/  BSYNC.RECONVERGENT B3 ;  /* 0x0000000000037941 */ /* 0x000fea0003800200 */
.L_x_23114:
        /* <DEDUP_REMOVED lines=41> */
.L_x_23112:
[----:B------:R-:W-:Y:S05]  /*91c0*/  BSYNC.RECONVERGENT B2 ;  /* 0x0000000000027941 */ /* 0x000fea0003800200 */
.L_x_23111:
        /* <DEDUP_REMOVED lines=25> */
.L_x_23118:
        /* <DEDUP_REMOVED lines=13> */
.L_x_23120:
[----:B------:R-:W-:Y:S05]  /*9430*/  BSYNC.RECONVERGENT B3 ;  /* 0x0000000000037941 */ /* 0x000fea0003800200 */
.L_x_23119:
        /* <DEDUP_REMOVED lines=43> */
.L_x_23117:
[----:B------:R-:W-:Y:S05]  /*96f0*/  BSYNC.RECONVERGENT B2 ;  /* 0x0000000000027941 */ /* 0x000fea0003800200 */
.L_x_23116:
        /* <DEDUP_REMOVED lines=21> */
.L_x_23123:
        /* <DEDUP_REMOVED lines=13> */
.L_x_23125:
[----:B------:R-:W-:Y:S05]  /*9920*/  BSYNC.RECONVERGENT B3 ;  /* 0x0000000000037941 */ /* 0x000fea0003800200 */
.L_x_23124:
        /* <DEDUP_REMOVED lines=43> */
.L_x_23122:
[----:B------:R-:W-:Y:S05]  /*9be0*/  BSYNC.RECONVERGENT B2 ;  /* 0x0000000000027941 */ /* 0x000fea0003800200 */
.L_x_23121:
        /* <DEDUP_REMOVED lines=21> */
.L_x_23128:
        /* <DEDUP_REMOVED lines=13> */
.L_x_23130:
[----:B------:R-:W-:Y:S05]  /*9e10*/  BSYNC.RECONVERGENT B3 ;  /* 0x0000000000037941 */ /* 0x000fea0003800200 */
.L_x_23129:
        /* <DEDUP_REMOVED lines=43> */
.L_x_23127:
[----:B------:R-:W-:Y:S05]  /*a0d0*/  BSYNC.RECONVERGENT B2 ;  /* 0x0000000000027941 */ /* 0x000fea0003800200 */
.L_x_23126:
        /* <DEDUP_REMOVED lines=21> */
.L_x_23133:
        /* <DEDUP_REMOVED lines=13> */
.L_x_23135:
[----:B------:R-:W-:Y:S05]  /*a300*/  BSYNC.RECONVERGENT B3 ;  /* 0x0000000000037941 */ /* 0x000fea0003800200 */
.L_x_23134:
        /* <DEDUP_REMOVED lines=43> */
.L_x_23132:
[----:B------:R-:W-:Y:S05]  /*a5c0*/  BSYNC.RECONVERGENT B2 ;  /* 0x0000000000027941 */ /* 0x000fea0003800200 */
.L_x_23131:
        /* <DEDUP_REMOVED lines=21> */
.L_x_23138:
        /* <DEDUP_REMOVED lines=13> */
.L_x_23140:
[----:B------:R-:W-:Y:S05]  /*a7f0*/  BSYNC.RECONVERGENT B3 ;  /* 0x0000000000037941 */ /* 0x000fea0003800200 */
.L_x_23139:
        /* <DEDUP_REMOVED lines=43> */
.L_x_23137:
[----:B------:R-:W-:Y:S05]  /*aab0*/  BSYNC.RECONVERGENT B2 ;  /* 0x0000000000027941 */ /* 0x000fea0003800200 */
.L_x_23136:
        /* <DEDUP_REMOVED lines=21> */
.L_x_23143:
        /* <DEDUP_REMOVED lines=13> */
.L_x_23145:
[----:B------:R-:W-:Y:S05]  /*ace0*/  BSYNC.RECONVERGENT B3 ;  /* 0x0000000000037941 */ /* 0x000fea0003800200 */
.L_x_23144:
        /* <DEDUP_REMOVED lines=43> */
.L_x_23142:
[----:B------:R-:W-:Y:S05]  /*afa0*/  BSYNC.RECONVERGENT B2 ;  /* 0x0000000000027941 */ /* 0x000fea0003800200 */
.L_x_23141:
        /* <DEDUP_REMOVED lines=21> */
.L_x_23148:
        /* <DEDUP_REMOVED lines=15> */
.L_x_23150:
[----:B------:R-:W-:Y:S05]  /*b1f0*/  BSYNC.RECONVERGENT B3 ;  /* 0x0000000000037941 */ /* 0x000fea0003800200 */
.L_x_23149:
        /* <DEDUP_REMOVED lines=43> */
.L_x_23147:
[----:B------:R-:W-:Y:S05]  /*b4b0*/  BSYNC.RECONVERGENT B2 ;  /* 0x0000000000027941 */ /* 0x000fea0003800200 */
.L_x_23146:
        /* <DEDUP_REMOVED lines=12> */
.L_x_23110:
        /* <DEDUP_REMOVED lines=21> */
.L_x_23068:
[----:B------:R-:W-:Y:S05]  /*b6d0*/  BSYNC.RECONVERGENT B1 ;  /* 0x0000000000017941 */ /* 0x000fea0003800200 */
.L_x_23067:
        /* <DEDUP_REMOVED lines=29> */
.L_x_23156:
        /* <DEDUP_REMOVED lines=13> */
.L_x_23158:
[----:B------:R-:W-:Y:S05]  /*b980*/  BSYNC.RECONVERGENT B3 ;  /* 0x0000000000037941 */ /* 0x000fea0003800200 */
.L_x_23157:
        /* <DEDUP_REMOVED lines=42> */
.L_x_23155:
[----:B------:R-:W-:Y:S05]  /*bc30*/  BSYNC.RECONVERGENT B2 ;  /* 0x0000000000027941 */ /* 0x000fea0003800200 */
.L_x_23154:
        /* <DEDUP_REMOVED lines=27> */
.L_x_23161:
        /* <DEDUP_REMOVED lines=13> */
.L_x_23163:
[----:B------:R-:W-:Y:S05]  /*bec0*/  BSYNC.RECONVERGENT B3 ;  /* 0x0000000000037941 */ /* 0x000fea0003800200 */
.L_x_23162:
        /* <DEDUP_REMOVED lines=43> */
.L_x_23160:
[----:B------:R-:W-:Y:S05]  /*c180*/  BSYNC.RECONVERGENT B2 ;  /* 0x0000000000027941 */ /* 0x000fea0003800200 */
.L_x_23159:
        /* <DEDUP_REMOVED lines=23> */
.L_x_23166:
        /* <DEDUP_REMOVED lines=13> */
.L_x_23168:
[----:B------:R-:W-:Y:S05]  /*c3d0*/  BSYNC.RECONVERGENT B3 ;  /* 0x0000000000037941 */ /* 0x000fea0003800200 */
.L_x_23167:
        /* <DEDUP_REMOVED lines=43> */
.L_x_23165:
[----:B------:R-:W-:Y:S05]  /*c690*/  BSYNC.RECONVERGENT B2 ;  /* 0x0000000000027941 */ /* 0x000fea0003800200 */
.L_x_23164:
        /* <DEDUP_REMOVED lines=23> */
.L_x_23171:
        /* <DEDUP_REMOVED lines=13> */
.L_x_23173:
[----:B------:R-:W-:Y:S05]  /*c8e0*/  BSYNC.RECONVERGENT B3 ;  /* 0x0000000000037941 */ /* 0x000fea0003800200 */
.L_x_23172:
        /* <DEDUP_REMOVED lines=43> */
.L_x_23170:
[----:B------:R-:W-:Y:S05]  /*cba0*/  BSYNC.RECONVERGENT B2 ;  /* 0x0000000000027941 */ /* 0x000fea0003800200 */
.L_x_23169:
        /* <DEDUP_REMOVED lines=23> */
.L_x_23176:
        /* <DEDUP_REMOVED lines=13> */
.L_x_23178:
[----:B------:R-:W-:Y:S05]  /*cdf0*/  BSYNC.RECONVERGENT B3 ;  /* 0x0000000000037941 */ /* 0x000fea0003800200 */
.L_x_23177:
        /* <DEDUP_REMOVED lines=43> */
.L_x_23175:
[----:B------:R-:W-:Y:S05]  /*d0b0*/  BSYNC.RECONVERGENT B2 ;  /* 0x0000000000027941 */ /* 0x000fea0003800200 */
.L_x_23174:
[----:B------:R-:W-:Y:S01]  /*d0c0*/  I2FP.F32.U32 R9, R9 ;  /* 0x0000000900097245 */ /* 0x000fe20000201000 */
[----:B------:R-:W-:Y:S01]  /*d0d0*/  HADD2.F32 R101, -RZ, R102.H0_H0 ;  /* 0x20000066ff657230 */ /* 0x000fe20000004100 */
[----:B------:R-:W-:Y:S01]  /*d0e0*/  ISETP.NE.AND P4, PT, R104, 0x1, PT ;  /* 0x000000016800780c */ /* 0x000fe20003f85270 */
[----:B------:R-:W-:Y:S01]  /*d0f0*/  HADD2.F32 R120, -RZ, R106.H0_H0 ;  /* 0x2000006aff787230 */ /* 0x000fe20000004100 */
        /* <DEDUP_REMOVED lines=19> */
.L_x_23181:
        /* <DEDUP_REMOVED lines=13> */
.L_x_23183:
[----:B------:R-:W-:Y:S05]  /*d300*/  BSYNC.RECONVERGENT B3 ;  /* 0x0000000000037941 */ /* 0x000fea0003800200 */
.L_x_23182:
        /* <DEDUP_REMOVED lines=43> */
.L_x_23180:
[----:B------:R-:W-:Y:S05]  /*d5c0*/  BSYNC.RECONVERGENT B2 ;  /* 0x0000000000027941 */ /* 0x000fea0003800200 */
.L_x_23179:
        /* <DEDUP_REMOVED lines=23> */
.L_x_23186:
        /* <DEDUP_REMOVED lines=13> */
.L_x_23188:
[----:B------:R-:W-:Y:S05]  /*d810*/  BSYNC.RECONVERGENT B3 ;  /* 0x0000000000037941 */ /* 0x000fea0003800200 */
.L_x_23187:
        /* <DEDUP_REMOVED lines=43> */
.L_x_23185:
[----:B------:R-:W-:Y:S05]  /*dad0*/  BSYNC.RECONVERGENT B2 ;  /* 0x0000000000027941 */ /* 0x000fea0003800200 */
.L_x_23184:
        /* <DEDUP_REMOVED lines=23> */
.L_x_23191:
        /* <DEDUP_REMOVED lines=15> */
.L_x_23193:
[----:B------:R-:W-:Y:S05]  /*dd40*/  BSYNC.RECONVERGENT B3 ;  /* 0x0000000000037941 */ /* 0x000fea0003800200 */
.L_x_23192:
        /* <DEDUP_REMOVED lines=43> */
.L_x_23190:
[----:B------:R-:W-:Y:S05]  /*e000*/  BSYNC.RECONVERGENT B2 ;  /* 0x0000000000027941 */ /* 0x000fea0003800200 */
.L_x_23189:
        /* <DEDUP_REMOVED lines=15> */
.L_x_23153:
        /* <DEDUP_REMOVED lines=16> */
.L_x_23197:
        /* <DEDUP_REMOVED lines=13> */
.L_x_23199:
[----:B------:R-:W-:Y:S05]  /*e2d0*/  BSYNC.RECONVERGENT B3 ;  /* 0x0000000000037941 */ /* 0x000fea0003800200 */
.L_x_23198:
        /* <DEDUP_REMOVED lines=42> */
.L_x_23196:
[----:B------:R-:W-:Y:S05]  /*e580*/  BSYNC.RECONVERGENT B2 ;  /* 0x0000000000027941 */ /* 0x000fea0003800200 */
.L_x_23195:
        /* <DEDUP_REMOVED lines=25> */
.L_x_23202:
        /* <DEDUP_REMOVED lines=13> */
.L_x_23204:
[----:B------:R-:W-:Y:S05]  /*e7f0*/  BSYNC.RECONVERGENT B3 ;  /* 0x0000000000037941 */ /* 0x000fea0003800200 */
.L_x_23203:
        /* <DEDUP_REMOVED lines=43> */
.L_x_23201:
[----:B------:R-:W-:Y:S05]  /*eab0*/  BSYNC.RECONVERGENT B2 ;  /* 0x0000000000027941 */ /* 0x000fea0003800200 */
.L_x_23200:
        /* <DEDUP_REMOVED lines=21> */
.L_x_23207:
        /* <DEDUP_REMOVED lines=13> */
.L_x_23209:
[----:B------:R-:W-:Y:S05]  /*ece0*/  BSYNC.RECONVERGENT B3 ;  /* 0x0000000000037941 */ /* 0x000fea0003800200 */
.L_x_23208:
        /* <DEDUP_REMOVED lines=43> */
.L_x_23206:
[----:B------:R-:W-:Y:S05]  /*efa0*/  BSYNC.RECONVERGENT B2 ;  /* 0x0000000000027941 */ /* 0x000fea0003800200 */
.L_x_23205:
        /* <DEDUP_REMOVED lines=21> */
.L_x_23212:
        /* <DEDUP_REMOVED lines=13> */
.L_x_23214:
[----:B------:R-:W-:Y:S05]  /*f1d0*/  BSYNC.RECONVERGENT B3 ;  /* 0x0000000000037941 */ /* 0x000fea0003800200 */
.L_x_23213:
        /* <DEDUP_REMOVED lines=43> */
.L_x_23211:
[----:B------:R-:W-:Y:S05]  /*f490*/  BSYNC.RECONVERGENT B2 ;  /* 0x0000000000027941 */ /* 0x000fea0003800200 */
.L_x_23210:
        /* <DEDUP_REMOVED lines=21> */
.L_x_23217:
        /* <DEDUP_REMOVED lines=13> */
.L_x_23219:
[----:B------:R-:W-:Y:S05]  /*f6c0*/  BSYNC.RECONVERGENT B3 ;  /* 0x0000000000037941 */ /* 0x000fea0003800200 */
.L_x_23218:
        /* <DEDUP_REMOVED lines=43> */
.L_x_23216:
[----:B------:R-:W-:Y:S05]  /*f980*/  BSYNC.RECONVERGENT B2 ;  /* 0x0000000000027941 */ /* 0x000fea0003800200 */
.L_x_23215:
        /* <DEDUP_REMOVED lines=21> */
.L_x_23222:
        /* <DEDUP_REMOVED lines=13> */
.L_x_23224:
[----:B------:R-:W-:Y:S05]  /*fbb0*/  BSYNC.RECONVERGENT B3 ;  /* 0x0000000000037941 */ /* 0x000fea0003800200 */
.L_x_23223:
        /* <DEDUP_REMOVED lines=43> */
.L_x_23221:
[----:B------:R-:W-:Y:S05]  /*fe70*/  BSYNC.RECONVERGENT B2 ;  /* 0x0000000000027941 */ /* 0x000fea0003800200 */
.L_x_23220:
        /* <DEDUP_REMOVED lines=21> */
.L_x_23227:
        /* <DEDUP_REMOVED lines=13> */
.L_x_23229:
[----:B------:R-:W-:Y:S05]  /*100a0*/  BSYNC.RECONVERGENT B3 ;  /* 0x0000000000037941 */ /* 0x000fea0003800200 */
.L_x_23228:
        /* <DEDUP_REMOVED lines=43> */
.L_x_23226:
[----:B------:R-:W-:Y:S05]  /*10360*/  BSYNC.RECONVERGENT B2 ;  /* 0x0000000000027941 */ /* 0x000fea0003800200 */
.L_x_23225:
        /* <DEDUP_REMOVED lines=21> */
.L_x_23232:
        /* <DEDUP_REMOVED lines=15> */
.L_x_23234:
[----:B------:R-:W-:Y:S05]  /*105b0*/  BSYNC.RECONVERGENT B3 ;  /* 0x0000000000037941 */ /* 0x000fea0003800200 */
.L_x_23233:
        /* <DEDUP_REMOVED lines=43> */
.L_x_23231:
[----:B------:R-:W-:Y:S05]  /*10870*/  BSYNC.RECONVERGENT B2 ;  /* 0x0000000000027941 */ /* 0x000fea0003800200 */
.L_x_23230:
        /* <DEDUP_REMOVED lines=12> */
.L_x_23194:
        /* <DEDUP_REMOVED lines=21> */
.L_x_23152:
[----:B------:R-:W-:Y:S05]  /*10a90*/  BSYNC.RECONVERGENT B1 ;  /* 0x0000000000017941 */ /* 0x000fea0003800200 */
.L_x_23151:
        /* <DEDUP_REMOVED lines=29> */
.L_x_23240:
        /* <DEDUP_REMOVED lines=13> */
.L_x_23242:
[----:B------:R-:W-:Y:S05]  /*10d40*/  BSYNC.RECONVERGENT B3 ;  /* 0x0000000000037941 */ /* 0x000fea0003800200 */
.L_x_23241:
        /* <DEDUP_REMOVED lines=42> */
.L_x_23239:
[----:B------:R-:W-:Y:S05]  /*10ff0*/  BSYNC.RECONVERGENT B2 ;  /* 0x0000000000027941 */ /* 0x000fea0003800200 */
.L_x_23238:
        /* <DEDUP_REMOVED lines=27> */
.L_x_23245:
        /* <DEDUP_REMOVED lines=13> */
.L_x_23247:
[----:B------:R-:W-:Y:S05]  /*11280*/  BSYNC.RECONVERGENT B3 ;  /* 0x0000000000037941 */ /* 0x000fea0003800200 */
.L_x_23246:
        /* <DEDUP_REMOVED lines=43> */
.L_x_23244:
[----:B------:R-:W-:Y:S05]  /*11540*/  BSYNC.RECONVERGENT B2 ;  /* 0x0000000000027941 */ /* 0x000fea0003800200 */
.L_x_23243:
        /* <DEDUP_REMOVED lines=23> */
.L_x_23250:
        /* <DEDUP_REMOVED lines=13> */
.L_x_23252:
[----:B------:R-:W-:Y:S05]  /*11790*/  BSYNC.RECONVERGENT B3 ;  /* 0x0000000000037941 */ /* 0x000fea0003800200 */
.L_x_23251:
        /* <DEDUP_REMOVED lines=43> */
.L_x_23249:
[----:B------:R-:W-:Y:S05]  /*11a50*/  BSYNC.RECONVERGENT B2 ;  /* 0x0000000000027941 */ /* 0x000fea0003800200 */
.L_x_23248:
        /* <DEDUP_REMOVED lines=23> */
.L_x_23255:
        /* <DEDUP_REMOVED lines=13> */
.L_x_23257:
[----:B------:R-:W-:Y:S05]  /*11ca0*/  BSYNC.RECONVERGENT B3 ;  /* 0x0000000000037941 */ /* 0x000fea0003800200 */
.L_x_23256:
        /* <DEDUP_REMOVED lines=43> */
.L_x_23254:
[----:B------:R-:W-:Y:S05]  /*11f60*/  BSYNC.RECONVERGENT B2 ;  /* 0x0000000000027941 */ /* 0x000fea0003800200 */
.L_x_23253:
        /* <DEDUP_REMOVED lines=23> */
.L_x_23260:
        /* <DEDUP_REMOVED lines=13> */
.L_x_23262:
[----:B------:R-:W-:Y:S05]  /*121b0*/  BSYNC.RECONVERGENT B3 ;  /* 0x0000000000037941 */ /* 0x000fea0003800200 */
.L_x_23261:
        /* <DEDUP_REMOVED lines=43> */
.L_x_23259:
[----:B------:R-:W-:Y:S05]  /*12470*/  BSYNC.RECONVERGENT B2 ;  /* 0x0000000000027941 */ /* 0x000fea0003800200 */
.L_x_23258:
        /* <DEDUP_REMOVED lines=23> */
.L_x_23265:
        /* <DEDUP_REMOVED lines=13> */
.L_x_23267:
[----:B------:R-:W-:Y:S05]  /*126c0*/  BSYNC.RECONVERGENT B3 ;  /* 0x0000000000037941 */ /* 0x000fea0003800200 */
.L_x_23266:
        /* <DEDUP_REMOVED lines=43> */
.L_x_23264:
[----:B------:R-:W-:Y:S05]  /*12980*/  BSYNC.RECONVERGENT B2 ;  /* 0x0000000000027941 */ /* 0x000fea0003800200 */
.L_x_23263:
        /* <DEDUP_REMOVED lines=23> */
.L_x_23270:
        /* <DEDUP_REMOVED lines=13> */
.L_x_23272:
[----:B------:R-:W-:Y:S05]  /*12bd0*/  BSYNC.RECONVERGENT B3 ;  /* 0x0000000000037941 */ /* 0x000fea0003800200 */
.L_x_23271:
        /* <DEDUP_REMOVED lines=43> */
.L_x_23269:
[----:B------:R-:W-:Y:S05]  /*12e90*/  BSYNC.RECONVERGENT B2 ;  /* 0x0000000000027941 */ /* 0x000fea0003800200 */
.L_x_23268:
        /* <DEDUP_REMOVED lines=23> */
.L_x_23275:
        /* <DEDUP_REMOVED lines=15> */
.L_x_23277:
[----:B------:R-:W-:Y:S05]  /*13100*/  BSYNC.RECONVERGENT B3 ;  /* 0x0000000000037941 */ /* 0x000fea0003800200 */
.L_x_23276:
        /* <DEDUP_REMOVED lines=43> */
.L_x_23274:
[----:B------:R-:W-:Y:S05]  /*133c0*/  BSYNC.RECONVERGENT B2 ;  /* 0x0000000000027941 */ /* 0x000fea0003800200 */
.L_x_23273:
        /* <DEDUP_REMOVED lines=15> */
.L_x_23237:
        /* <DEDUP_REMOVED lines=16> */
.L_x_23281:
        /* <DEDUP_REMOVED lines=13> */
.L_x_23283:
[----:B------:R-:W-:Y:S05]  /*13690*/  BSYNC.RECONVERGENT B3 ;  /* 0x0000000000037941 */ /* 0x000fea0003800200 */
.L_x_23282:
        /* <DEDUP_REMOVED lines=42> */
.L_x_23280:
[----:B------:R-:W-:Y:S05]  /*13940*/  BSYNC.RECONVERGENT B2 ;  /* 0x0000000000027941 */ /* 0x000fea0003800200 */
.L_x_23279:
        /* <DEDUP_REMOVED lines=25> */
.L_x_23286:
        /* <DEDUP_REMOVED lines=13> */
.L_x_23288:
[----:B------:R-:W-:Y:S05]  /*13bb0*/  BSYNC.RECONVERGENT B3 ;  /* 0x0000000000037941 */ /* 0x000fea0003800200 */
.L_x_23287:
        /* <DEDUP_REMOVED lines=43> */
.L_x_23285:
[----:B------:R-:W-:Y:S05]  /*13e70*/  BSYNC.RECONVERGENT B2 ;  /* 0x0000000000027941 */ /* 0x000fea0003800200 */
.L_x_23284:
        /* <DEDUP_REMOVED lines=21> */
.L_x_23291:
        /* <DEDUP_REMOVED lines=13> */
.L_x_23293:
[----:B------:R-:W-:Y:S05]  /*140a0*/  BSYNC.RECONVERGENT B3 ;  /* 0x0000000000037941 */ /* 0x000fea0003800200 */
.L_x_23292:
        /* <DEDUP_REMOVED lines=43> */
.L_x_23290:
[----:B------:R-:W-:Y:S05]  /*14360*/  BSYNC.RECONVERGENT B2 ;  /* 0x0000000000027941 */ /* 0x000fea0003800200 */
.L_x_23289:
        /* <DEDUP_REMOVED lines=21> */
.L_x_23296:
        /* <DEDUP_REMOVED lines=13> */
.L_x_23298:
[----:B------:R-:W-:Y:S05]  /*14590*/  BSYNC.RECONVERGENT B3 ;  /* 0x0000000000037941 */ /* 0x000fea0003800200 */
.L_x_23297:
        /* <DEDUP_REMOVED lines=43> */
.L_x_23295:
[----:B------:R-:W-:Y:S05]  /*14850*/  BSYNC.RECONVERGENT B2 ;  /* 0x0000000000027941 */ /* 0x000fea0003800200 */
.L_x_23294:
        /* <DEDUP_REMOVED lines=21> */
.L_x_23301:
        /* <DEDUP_REMOVED lines=13> */
.L_x_23303:
[----:B------:R-:W-:Y:S05]  /*14a80*/  BSYNC.RECONVERGENT B3 ;  /* 0x0000000000037941 */ /* 0x000fea0003800200 */
.L_x_23302:
        /* <DEDUP_REMOVED lines=43> */
.L_x_23300:
[----:B------:R-:W-:Y:S05]  /*14d40*/  BSYNC.RECONVERGENT B2 ;  /* 0x0000000000027941 */ /* 0x000fea0003800200 */
.L_x_23299:
        /* <DEDUP_REMOVED lines=21> */
.L_x_23306:
        /* <DEDUP_REMOVED lines=13> */
.L_x_23308:
[----:B------:R-:W-:Y:S05]  /*14f70*/  BSYNC.RECONVERGENT B3 ;  /* 0x0000000000037941 */ /* 0x000fea0003800200 */
.L_x_23307:
        /* <DEDUP_REMOVED lines=43> */
.L_x_23305:
[----:B------:R-:W-:Y:S05]  /*15230*/  BSYNC.RECONVERGENT B2 ;  /* 0x0000000000027941 */ /* 0x000fea0003800200 */
.L_x_23304:
        /* <DEDUP_REMOVED lines=21> */
.L_x_23311:
        /* <DEDUP_REMOVED lines=13> */
.L_x_23313:
[----:B------:R-:W-:Y:S05]  /*15460*/  BSYNC.RECONVERGENT B3 ;  /* 0x0000000000037941 */ /* 0x000fea0003800200 */
.L_x_23312:
        /* <DEDUP_REMOVED lines=43> */
.L_x_23310:
[----:B------:R-:W-:Y:S05]  /*15720*/  BSYNC.RECONVERGENT B2 ;  /* 0x0000000000027941 */ /* 0x000fea0003800200 */
.L_x_23309:
        /* <DEDUP_REMOVED lines=21> */
.L_x_23316:
        /* <DEDUP_REMOVED lines=15> */
.L_x_23318:
[----:B------:R-:W-:Y:S05]  /*15970*/  BSYNC.RECONVERGENT B3 ;  /* 0x0000000000037941 */ /* 0x000fea0003800200 */
.L_x_23317:
        /* <DEDUP_REMOVED lines=43> */
.L_x_23315:
[----:B------:R-:W-:Y:S05]  /*15c30*/  BSYNC.RECONVERGENT B2 ;  /* 0x0000000000027941 */ /* 0x000fea0003800200 */
.L_x_23314:
        /* <DEDUP_REMOVED lines=12> */
.L_x_23278:
        /* <DEDUP_REMOVED lines=21> */
.L_x_23236:
[----:B------:R-:W-:Y:S05]  /*15e50*/  BSYNC.RECONVERGENT B1 ;  /* 0x0000000000017941 */ /* 0x000fea0003800200 */
.L_x_23235:
        /* <DEDUP_REMOVED lines=28> */
.L_x_23324:
        /* <DEDUP_REMOVED lines=13> */
.L_x_23326:
[----:B------:R-:W-:Y:S05]  /*160f0*/  BSYNC.RECONVERGENT B3 ;  /* 0x0000000000037941 */ /* 0x000fea0003800200 */
.L_x_23325:
        /* <DEDUP_REMOVED lines=42> */
.L_x_23323:
[----:B------:R-:W-:Y:S05]  /*163a0*/  BSYNC.RECONVERGENT B2 ;  /* 0x0000000000027941 */ /* 0x000fea0003800200 */
.L_x_23322:
        /* <DEDUP_REMOVED lines=27> */
.L_x_23329:
        /* <DEDUP_REMOVED lines=13> */
.L_x_23331:
[----:B------:R-:W-:Y:S05]  /*16630*/  BSYNC.RECONVERGENT B3 ;  /* 0x0000000000037941 */ /* 0x000fea0003800200 */
.L_x_23330:
        /* <DEDUP_REMOVED lines=43> */
.L_x_23328:
[----:B------:R-:W-:Y:S05]  /*168f0*/  BSYNC.RECONVERGENT B2 ;  /* 0x0000000000027941 */ /* 0x000fea0003800200 */
.L_x_23327:
        /* <DEDUP_REMOVED lines=24> */
.L_x_23334:
        /* <DEDUP_REMOVED lines=13> */
.L_x_23336:
[----:B------:R-:W-:Y:S05]  /*16b50*/  BSYNC.RECONVERGENT B3 ;  /* 0x0000000000037941 */ /* 0x000fea0003800200 */
.L_x_23335:
        /* <DEDUP_REMOVED lines=43> */
.L_x_23333:
[----:B------:R-:W-:Y:S05]  /*16e10*/  BSYNC.RECONVERGENT B2 ;  /* 0x0000000000027941 */ /* 0x000fea0003800200 */
.L_x_23332:
        /* <DEDUP_REMOVED lines=23> */
.L_x_23339:
        /* <DEDUP_REMOVED lines=13> */
.L_x_23341:
[----:B------:R-:W-:Y:S05]  /*17060*/  BSYNC.RECONVERGENT B3 ;  /* 0x0000000000037941 */ /* 0x000fea0003800200 */
.L_x_23340:
        /* <DEDUP_REMOVED lines=43> */
.L_x_23338:
[----:B------:R-:W-:Y:S05]  /*17320*/  BSYNC.RECONVERGENT B2 ;  /* 0x0000000000027941 */ /* 0x000fea0003800200 */
.L_x_23337:
        /* <DEDUP_REMOVED lines=23> */
.L_x_23344:
        /* <DEDUP_REMOVED lines=13> */
.L_x_23346:
[----:B------:R-:W-:Y:S05]  /*17570*/  BSYNC.RECONVERGENT B3 ;  /* 0x0000000000037941 */ /* 0x000fea0003800200 */
.L_x_23345:
        /* <DEDUP_REMOVED lines=43> */
.L_x_23343:
[----:B------:R-:W-:Y:S05]  /*17830*/  BSYNC.RECONVERGENT B2 ;  /* 0x0000000000027941 */ /* 0x000fea0003800200 */
.L_x_23342:
        /* <DEDUP_REMOVED lines=23> */
.L_x_23349:
        /* <DEDUP_REMOVED lines=13> */
.L_x_23351:
[----:B------:R-:W-:Y:S05]  /*17a80*/  BSYNC.RECONVERGENT B3 ;  /* 0x0000000000037941 */ /* 0x000fea0003800200 */
.L_x_23350:
        /* <DEDUP_REMOVED lines=43> */
.L_x_23348:
[----:B------:R-:W-:Y:S05]  /*17d40*/  BSYNC.RECONVERGENT B2 ;  /* 0x0000000000027941 */ /* 0x000fea0003800200 */
.L_x_23347:
        /* <DEDUP_REMOVED lines=23> */
.L_x_23354:
        /* <DEDUP_REMOVED lines=13> */
.L_x_23356:
[----:B------:R-:W-:Y:S05]  /*17f90*/  BSYNC.RECONVERGENT B3 ;  /* 0x0000000000037941 */ /* 0x000fea0003800200 */
.L_x_23355:
        /* <DEDUP_REMOVED lines=43> */
.L_x_23353:
[----:B------:R-:W-:Y:S05]  /*18250*/  BSYNC.RECONVERGENT B2 ;  /* 0x0000000000027941 */ /* 0x000fea0003800200 */
.L_x_23352:
        /* <DEDUP_REMOVED lines=23> */
.L_x_23359:
        /* <DEDUP_REMOVED lines=15> */
.L_x_23361:
[----:B------:R-:W-:Y:S05]  /*184c0*/  BSYNC.RECONVERGENT B3 ;  /* 0x0000000000037941 */ /* 0x000fea0003800200 */
.L_x_23360:
        /* <DEDUP_REMOVED lines=43> */
.L_x_23358:
[----:B------:R-:W-:Y:S05]  /*18780*/  BSYNC.RECONVERGENT B2 ;  /* 0x0000000000027941 */ /* 0x000fea0003800200 */
.L_x_23357:
        /* <DEDUP_REMOVED lines=15> */
.L_x_23321:
        /* <DEDUP_REMOVED lines=16> */
.L_x_23365:
        /* <DEDUP_REMOVED lines=13> */
.L_x_23367:
[----:B------:R-:W-:Y:S05]  /*18a50*/  BSYNC.RECONVERGENT B3 ;  /* 0x0000000000037941 */ /* 0x000fea0003800200 */
.L_x_23366:
        /* <DEDUP_REMOVED lines=42> */
.L_x_23364:
[----:B------:R-:W-:Y:S05]  /*18d00*/  BSYNC.RECONVERGENT B2 ;  /* 0x0000000000027941 */ /* 0x000fea0003800200 */
.L_x_23363:
        /* <DEDUP_REMOVED lines=25> */
.L_x_23370:
        /* <DEDUP_REMOVED lines=13> */
.L_x_23372:
[----:B------:R-:W-:Y:S05]  /*18f70*/  BSYNC.RECONVERGENT B3 ;  /* 0x0000000000037941 */ /* 0x000fea0003800200 */
.L_x_23371:
        /* <DEDUP_REMOVED lines=43> */
.L_x_23369:
[----:B------:R-:W-:Y:S05]  /*19230*/  BSYNC.RECONVERGENT B2 ;  /* 0x0000000000027941 */ /* 0x000fea0003800200 */
.L_x_23368:
        /* <DEDUP_REMOVED lines=22> */
.L_x_23375:
        /* <DEDUP_REMOVED lines=13> */
.L_x_23377:
[----:B------:R-:W-:Y:S05]  /*19470*/  BSYNC.RECONVERGENT B3 ;  /* 0x0000000000037941 */ /* 0x000fea0003800200 */
.L_x_23376:
        /* <DEDUP_REMOVED lines=43> */
.L_x_23374:
[----:B------:R-:W-:Y:S05]  /*19730*/  BSYNC.RECONVERGENT B2 ;  /* 0x0000000000027941 */ /* 0x000fea0003800200 */
.L_x_23373:
        /* <DEDUP_REMOVED lines=21> */
.L_x_23380:
        /* <DEDUP_REMOVED lines=13> */
.L_x_23382:
[----:B------:R-:W-:Y:S05]  /*19960*/  BSYNC.RECONVERGENT B3 ;  /* 0x0000000000037941 */ /* 0x000fea0003800200 */
.L_x_23381:
        /* <DEDUP_REMOVED lines=43> */
.L_x_23379:
[----:B------:R-:W-:Y:S05]  /*19c20*/  BSYNC.RECONVERGENT B2 ;  /* 0x0000000000027941 */ /* 0x000fea0003800200 */
.L_x_23378:
        /* <DEDUP_REMOVED lines=21> */
.L_x_23385:
        /* <DEDUP_REMOVED lines=13> */
.L_x_23387:
[----:B------:R-:W-:Y:S05]  /*19e50*/  BSYNC.RECONVERGENT B3 ;  /* 0x0000000000037941 */ /* 0x000fea0003800200 */
.L_x_23386:
        /* <DEDUP_REMOVED lines=43> */
.L_x_23384:
[----:B------:R-:W-:Y:S05]  /*1a110*/  BSYNC.RECONVERGENT B2 ;  /* 0x0000000000027941 */ /* 0x000fea0003800200 */
.L_x_23383:
        /* <DEDUP_REMOVED lines=21> */
.L_x_23390:
        /* <DEDUP_REMOVED lines=13> */
.L_x_23392:
[----:B------:R-:W-:Y:S05]  /*1a340*/  BSYNC.RECONVERGENT B3 ;  /* 0x0000000000037941 */ /* 0x000fea0003800200 */
.L_x_23391:
        /* <DEDUP_REMOVED lines=43> */
.L_x_23389:
[----:B------:R-:W-:Y:S05]  /*1a600*/  BSYNC.RECONVERGENT B2 ;  /* 0x0000000000027941 */ /* 0x000fea0003800200 */
.L_x_23388:
        /* <DEDUP_REMOVED lines=21> */
.L_x_23395:
        /* <DEDUP_REMOVED lines=13> */
.L_x_23397:
[----:B------:R-:W-:Y:S05]  /*1a830*/  BSYNC.RECONVERGENT B3 ;  /* 0x0000000000037941 */ /* 0x000fea0003800200 */
.L_x_23396:
        /* <DEDUP_REMOVED lines=43> */
.L_x_23394:
[----:B------:R-:W-:Y:S05]  /*1aaf0*/  BSYNC.RECONVERGENT B2 ;  /* 0x0000000000027941 */ /* 0x000fea0003800200 */
.L_x_23393:
        /* <DEDUP_REMOVED lines=21> */
.L_x_23400:
        /* <DEDUP_REMOVED lines=15> */
.L_x_23402:
[----:B------:R-:W-:Y:S05]  /*1ad40*/  BSYNC.RECONVERGENT B3 ;  /* 0x0000000000037941 */ /* 0x000fea0003800200 */
.L_x_23401:
        /* <DEDUP_REMOVED lines=43> */
.L_x_23399:
[----:B------:R-:W-:Y:S05]  /*1b000*/  BSYNC.RECONVERGENT B2 ;  /* 0x0000000000027941 */ /* 0x000fea0003800200 */
.L_x_23398:
        /* <DEDUP_REMOVED lines=12> */
.L_x_23362:
        /* <DEDUP_REMOVED lines=21> */
.L_x_23320:
[----:B------:R-:W-:Y:S05]  /*1b220*/  BSYNC.RECONVERGENT B1 ;  /* 0x0000000000017941 */ /* 0x000fea0003800200 */
.L_x_23319:
        /* <DEDUP_REMOVED lines=152> */
.L_x_23426:
        /* <DEDUP_REMOVED lines=45> */
[----:B------:R-:W-:Y:S01]  /*1be80*/  F2FP.F16.F32.PACK_AB R102, R143, R102 ;  /* 0x000000668f66723e */ /* 0x000fe200000000ff */
[----:B------:R-:W-:Y:S01]  /*1be90*/  VIADD R135, R135, 0x20 ;  /* 0x0000002087877836 */ /* 0x000fe20000000000 */
[----:B------:R-:W-:-:S05]  /*1bea0*/  F2FP.F16.F32.PACK_AB R103, R152, R145 ;  /* 0x000000919867723e */ /* 0x000fca00000000ff */
[----:B------:R0:W-:Y:S02]  /*1beb0*/  STG.E.128 desc[UR8][R104.64], R100 ;  /* 0x0000006468007986 */ /* 0x0001e4000c101d08 */
.L_x_23405:
[----:B------:R-:W-:Y:S05]  /*1bec0*/  BSYNC.RECONVERGENT B1 ;  /* 0x0000000000017941 */ /* 0x000fea0003800200 */
.L_x_23404:
        /* <DEDUP_REMOVED lines=35> */
.L_x_23407:
[----:B------:R-:W-:Y:S05]  /*1c100*/  BSYNC.RECONVERGENT B1 ;  /* 0x0000000000017941 */ /* 0x000fea0003800200 */
.L_x_23406:
        /* <DEDUP_REMOVED lines=35> */
.L_x_23409:
[----:B------:R-:W-:Y:S05]  /*1c340*/  BSYNC.RECONVERGENT B1 ;  /* 0x0000000000017941 */ /* 0x000fea0003800200 */
.L_x_23408:
        /* <DEDUP_REMOVED lines=35> */
.L_x_23411:
[----:B------:R-:W-:Y:S05]  /*1c580*/  BSYNC.RECONVERGENT B1 ;  /* 0x0000000000017941 */ /* 0x000fea0003800200 */
.L_x_23410:
        /* <DEDUP_REMOVED lines=33> */
.L_x_23413:
[----:B------:R-:W-:Y:S05]  /*1c7a0*/  BSYNC.RECONVERGENT B1 ;  /* 0x0000000000017941 */ /* 0x000fea0003800200 */
.L_x_23412:
[----:B01234-:R-:W0:Y:S02]  /*1c7b0*/  LDC.64 R100, c[0x0][0x380] ;  /* 0x0000e000ff647b82 */ /* 0x01fe240000000a00 */
[----:B0-----:R-:W-:-:S05]  /*1c7c0*/  IMAD R4, R100, 0x4, R4 ;  /* 0x0000000464047824 */ /* 0x001fca00078e0204 */
[----:B------:R-:W-:-:S13]  /*1c7d0*/  ISETP.GE.AND P0, PT, R4, R101, PT ;  /* 0x000000650400720c */ /* 0x000fda0003f06270 */
[----:B------:R-:W-:Y:S05]  /*1c7e0*/  @!P0 BRA `(.L_x_23414) ;  /* 0xfffffe44009c8947 */ /* 0x000fea000383ffff */
[----:B------:R-:W-:Y:S05]  /*1c7f0*/  BSYNC B0 ;  /* 0x0000000000007941 */ /* 0x000fea0003800000 */
.L_x_22983:
[----:B------:R-:W-:Y:S05]  /*1c800*/  EXIT ;  /* 0x000000000000794d */ /* 0x000fea0003800000 */
.L_x_23403:
        /* <DEDUP_REMOVED lines=8> */
.L_x_23416:
[----:B------:R-:W-:Y:S05]  /*1c890*/  BSYNC B1 ;  /* 0x0000000000017941 */ /* 0x000fea0003800000 */
.L_x_23415:
        /* <DEDUP_REMOVED lines=9> */
.L_x_23417:
[----:B------:R-:W-:Y:S02]  /*1c930*/  IMAD.MOV.U32 R144, RZ, RZ, 0x4 ;  /* 0x00000004ff907424 */ /* 0x000fe400078e00ff */
[----:B------:R-:W-:-:S04]  /*1c940*/  IMAD.MOV.U32 R102, RZ, RZ, R107 ;  /* 0x000000ffff667224 */ /* 0x000fc800078e006b */
[----:B------:R-:W-:-:S05]  /*1c950*/  FADD.FTZ R102, R101, R102 ;  /* 0x0000006665667221 */ /* 0x000fca0000010000 */
[----:B------:R-:W-:-:S07]  /*1c960*/  MOV R143, R102 ;  /* 0x00000066008f7202 */ /* 0x000fce0000000f00 */
[----:B------:R-:W-:Y:S05]  /*1c970*/  WARPSYNC.COLLECTIVE R142, `(.L_x_23418) ;  /* 0x000000008e087348 */ /* 0x000fea0003c00000 */
[----:B------:R0:W1:Y:S02]  /*1c980*/  SHFL.BFLY P6, R107, R143, R144, R145 ;  /* 0x0c0000908f6b7389 */ /* 0x00006400000c0091 */
[----:B01----:R-:W-:Y:S05]  /*1c990*/  ENDCOLLECTIVE ;  /* 0x000000000000791b */ /* 0x003fea0003800000 */
.L_x_23418:
[----:B------:R-:W-:Y:S01]  /*1c9a0*/  HFMA2 R144, -RZ, RZ, 0, 4.76837158203125e-07 ;  /* 0x00000008ff907431 */ /* 0x000fe200000001ff */
[----:B------:R-:W-:-:S05]  /*1c9b0*/  MOV R103, R107 ;  /* 0x0000006b00677202 */ /* 0x000fca0000000f00 */
[----:B------:R-:W-:-:S04]  /*1c9c0*/  FADD.FTZ R103, R102, R103 ;  /* 0x0000006766677221 */ /* 0x000fc80000010000 */
[----:B------:R-:W-:-:S07]  /*1c9d0*/  IMAD.MOV.U32 R143, RZ, RZ, R103 ;  /* 0x000000ffff8f7224 */ /* 0x000fce00078e0067 */
[----:B------:R-:W-:Y:S05]  /*1c9e0*/  WARPSYNC.COLLECTIVE R142, `(.L_x_23419) ;  /* 0x000000008e087348 */ /* 0x000fea0003c00000 */
[----:B------:R0:W1:Y:S02]  /*1c9f0*/  SHFL.BFLY P6, R107, R143, R144, R145 ;  /* 0x0c0000908f6b7389 */ /* 0x00006400000c0091 */
[----:B01----:R-:W-:Y:S05]  /*1ca00*/  ENDCOLLECTIVE ;  /* 0x000000000000791b */ /* 0x003fea0003800000 */
.L_x_23419:
        /* <DEDUP_REMOVED lines=8> */
.L_x_23420:
        /* <DEDUP_REMOVED lines=90> */
.L_x_23421:
[----:B------:R-:W-:Y:S02]  /*1d030*/  IMAD.MOV.U32 R144, RZ, RZ, 0x2 ;  /* 0x00000002ff907424 */ /* 0x000fe400078e00ff */
[----:B------:R-:W-:-:S04]  /*1d040*/  IMAD.MOV.U32 R101, RZ, RZ, R107 ;  /* 0x000000ffff657224 */ /* 0x000fc800078e006b */
[----:B------:R-:W-:-:S05]  /*1d050*/  FADD.FTZ R101, R100, R101 ;  /* 0x0000006564657221 */ /* 0x000fca0000010000 */
[----:B------:R-:W-:-:S07]  /*1d060*/  MOV R143, R101 ;  /* 0x00000065008f7202 */ /* 0x000fce0000000f00 */
[----:B------:R-:W-:Y:S05]  /*1d070*/  WARPSYNC.COLLECTIVE R142, `(.L_x_23422) ;  /* 0x000000008e087348 */ /* 0x000fea0003c00000 */
[----:B------:R0:W1:Y:S02]  /*1d080*/  SHFL.BFLY P6, R107, R143, R144, R145 ;  /* 0x0c0000908f6b7389 */ /* 0x00006400000c0091 */
[----:B01----:R-:W-:Y:S05]  /*1d090*/  ENDCOLLECTIVE ;  /* 0x000000000000791b */ /* 0x003fea0003800000 */
.L_x_23422:
[----:B------:R-:W-:Y:S01]  /*1d0a0*/  HFMA2 R144, -RZ, RZ, 0, 2.384185791015625e-07 ;  /* 0x00000004ff907431 */ /* 0x000fe200000001ff */
[----:B------:R-:W-:-:S05]  /*1d0b0*/  MOV R102, R107 ;  /* 0x0000006b00667202 */ /* 0x000fca0000000f00 */
[----:B------:R-:W-:-:S04]  /*1d0c0*/  FADD.FTZ R102, R101, R102 ;  /* 0x0000006665667221 */ /* 0x000fc80000010000 */
[----:B------:R-:W-:-:S07]  /*1d0d0*/  IMAD.MOV.U32 R143, RZ, RZ, R102 ;  /* 0x000000ffff8f7224 */ /* 0x000fce00078e0066 */
[----:B------:R-:W-:Y:S05]  /*1d0e0*/  WARPSYNC.COLLECTIVE R142, `(.L_x_23423) ;  /* 0x000000008e087348 */ /* 0x000fea0003c00000 */
[----:B------:R0:W1:Y:S02]  /*1d0f0*/  SHFL.BFLY P6, R107, R143, R144, R145 ;  /* 0x0c0000908f6b7389 */ /* 0x00006400000c0091 */
[----:B01----:R-:W-:Y:S05]  /*1d100*/  ENDCOLLECTIVE ;  /* 0x000000000000791b */ /* 0x003fea0003800000 */
.L_x_23423:
[----:B------:R-:W-:Y:S02]  /*1d110*/  IMAD.MOV.U32 R144, RZ, RZ, 0x8 ;  /* 0x00000008ff907424 */ /* 0x000fe400078e00ff */
[----:B------:R-:W-:-:S04]  /*1d120*/  IMAD.MOV.U32 R103, RZ, RZ, R107 ;  /* 0x000000ffff677224 */ /* 0x000fc800078e006b */
[----:B------:R-:W-:-:S05]  /*1d130*/  FADD.FTZ R103, R102, R103 ;  /* 0x0000006766677221 */ /* 0x000fca0000010000 */
[----:B------:R-:W-:-:S07]  /*1d140*/  MOV R143, R103 ;  /* 0x00000067008f7202 */ /* 0x000fce0000000f00 */
[----:B------:R-:W-:Y:S05]  /*1d150*/  WARPSYNC.COLLECTIVE R142, `(.L_x_23424) ;  /* 0x000000008e087348 */ /* 0x000fea0003c00000 */
[----:B------:R0:W1:Y:S02]  /*1d160*/  SHFL.BFLY P6, R107, R143, R144, R145 ;  /* 0x0c0000908f6b7389 */ /* 0x00006400000c0091 */
[----:B01----:R-:W-:Y:S05]  /*1d170*/  ENDCOLLECTIVE ;  /* 0x000000000000791b */ /* 0x003fea0003800000 */
.L_x_23424:
[----:B------:R-:W-:Y:S01]  /*1d180*/  HFMA2 R144, -RZ, RZ, 0, 9.5367431640625e-07 ;  /* 0x00000010ff907431 */ /* 0x000fe200000001ff */
[----:B------:R-:W-:-:S05]  /*1d190*/  MOV R106, R107 ;  /* 0x0000006b006a7202 */ /* 0x000fca0000000f00 */
[----:B------:R-:W-:-:S04]  /*1d1a0*/  FADD.FTZ R106, R103, R106 ;  /* 0x0000006a676a7221 */ /* 0x000fc80000010000 */
[----:B------:R-:W-:-:S07]  /*1d1b0*/  IMAD.MOV.U32 R143, RZ, RZ, R106 ;  /* 0x000000ffff8f7224 */ /* 0x000fce00078e006a */
[----:B------:R-:W-:Y:S05]  /*1d1c0*/  WARPSYNC.COLLECTIVE R142, `(.L_x_23425) ;  /* 0x000000008e087348 */ /* 0x000fea0003c00000 */
[----:B------:R0:W1:Y:S02]  /*1d1d0*/  SHFL.BFLY P6, R107, R143, R144, R145 ;  /* 0x0c0000908f6b7389 */ /* 0x00006400000c0091 */
[----:B01----:R-:W-:Y:S05]  /*1d1e0*/  ENDCOLLECTIVE ;  /* 0x000000000000791b */ /* 0x003fea0003800000 */
.L_x_23425:
[----:B------:R-:W-:Y:S05]  /*1d1f0*/  BRA `(.L_x_23426) ;  /* 0xffffffe8006c7947 */ /* 0x000fea000383ffff */
.L_x_23427:
        /* <DEDUP_REMOVED lines=16> */
.L_x_45856:


//--------------------- .text._ZN10layer_norm13ln_fwd_kernelINS_13Kernel_traitsIf6__halfS2_S2_fjLj1280ELj1ELj4ELj1ELj16ENS_18Kernel_traits_baseILj1280EfS2_S2_S2_fjLj128EEEEELb1ELb0ELb0ELb1EEEvNS_9FwdParamsE --------------------------
	.section	.text._ZN10layer_norm13ln_fwd_kernelINS_13Kernel_traitsIf6__halfS2_S2_fjLj1280ELj1ELj4ELj1ELj16ENS_18Kernel_traits_baseILj1280EfS2_S2_S2_fjLj128EEEEELb1ELb0ELb0ELb1EEEvNS_9FwdParamsE,"ax",@progbits
	.align	128
        .global         _ZN10layer_norm13ln_fwd_kernelINS_13Kernel_traitsIf6__halfS2_S2_fjLj1280ELj1ELj4ELj1ELj16ENS_18Kernel_traits_baseILj1280EfS2_S2_S2_fjLj128EEEEELb1ELb0ELb0ELb1EEEvNS_9FwdParamsE
        .type           _ZN10layer_norm13ln_fwd_kernelINS_13Kernel_traitsIf6__halfS2_S2_fjLj1280ELj1ELj4ELj1ELj16ENS_18Kernel_traits_baseILj1280EfS2_S2_S2_fjLj128EEEEELb1ELb0ELb0ELb1EEEvNS_9FwdParamsE,@function
        .size           _ZN10layer_norm13ln_fwd_kernelINS_13Kernel_traitsIf6__halfS2_S2_fjLj1280ELj1ELj4ELj1ELj16ENS_18Kernel_traits_baseILj1280EfS2_S2_S2_fjLj128EEEEELb1ELb0ELb0ELb1EEEvNS_9FwdParamsE,(.L_x_45857 - _ZN10layer_norm13ln_fwd_kernelINS_13Kernel_traitsIf6__halfS2_S2_fjLj1280ELj1ELj4ELj1ELj16ENS_18Kernel_traits_baseILj1280EfS2_S2_S2_fjLj128EEEEELb1ELb0ELb0ELb1EEEvNS_9FwdParamsE)
        .other          _ZN10layer_norm13ln_fwd_kernelINS_13Kernel_traitsIf6__halfS2_S2_fjLj1280ELj1ELj4ELj1ELj16ENS_18Kernel_traits_baseILj1280EfS2_S2_S2_fjLj128EEEEELb1ELb0ELb0ELb1EEEvNS_9FwdParamsE,@"STO_CUDA_ENTRY STV_DEFAULT"
_ZN10layer_norm13ln_fwd_kernelINS_13Kernel_traitsIf6__halfS2_S2_fjLj1280ELj1ELj4ELj1ELj16ENS_18Kernel_traits_baseILj1280EfS2_S2_S2_fjLj128EEEEELb1ELb0ELb0ELb1EEEvNS_9FwdParamsE:
.text._ZN10layer_norm13ln_fwd_kernelINS_13Kernel_traitsIf6__halfS2_S2_fjLj1280ELj1ELj4ELj1ELj16ENS_18Kernel_traits_baseILj1280EfS2_S2_S2_fjLj128EEEEELb1ELb0ELb0ELb1EEEvNS_9FwdParamsE:
[----:B------:R-:W-:Y:S01]  /*0000*/  LDC R1, c[0x0][0x37c] ;  /* 0x0000df00ff017b82 */ /* 0x000fe20000000800 */
[----:B------:R-:W0:Y:S01]  /*0010*/  LDCU.U8 UR4, c[0x0][0x464] ;  /* 0x00008c80ff0477ac */ /* 0x000e220008000000 */
[----:B------:R-:W1:Y:S01]  /*0020*/  LDCU.64 UR6, c[0x0][0x450] ;  /* 0x00008a00ff0677ac */ /* 0x000e620008000a00 */
[----:B------:R-:W2:Y:S05]  /*0030*/  LDCU.64 UR8, c[0x0][0x358] ;  /* 0x00006b00ff0877ac */ /* 0x000eaa0008000a00 */
[----:B------:R-:W3:Y:S01]  /*0040*/  LDC R0, c[0x0][0x458] ;  /* 0x00011600ff007b82 */ /* 0x000ee20000000800 */
[----:B------:R-:W4:Y:S07]  /*0050*/  LDCU.64 UR10, c[0x0][0x438] ;  /* 0x00008700ff0a77ac */ /* 0x000f2e0008000a00 */
[----:B------:R-:W5:Y:S01]  /*0060*/  LDC R13, c[0x0][0x45c] ;  /* 0x00011700ff0d7b82 */ /* 0x000f620000000800 */
[----:B0-----:R-:W-:Y:S01]  /*0070*/  ISETP.NE.AND P0, PT, RZ, UR4, PT ;  /* 0x00000004ff007c0c */ /* 0x001fe2000bf05270 */
[----:B-1----:R-:W-:-:S02]  /*0080*/  IMAD.U32 R2, RZ, RZ, UR6 ;  /* 0x00000006ff027e24 */ /* 0x002fc4000f8e00ff */
[----:B------:R-:W-:-:S10]  /*0090*/  IMAD.U32 R3, RZ, RZ, UR7 ;  /* 0x00000007ff037e24 */ /* 0x000fd4000f8e00ff */
[----:B--2---:R-:W2:Y:S01]  /*00a0*/  @P0 LDG.E.64 R2, desc[UR8][R2.64] ;  /* 0x0000000802020981 */ /* 0x004ea2000c1e1b00 */
[----:B------:R-:W0:Y:S01]  /*00b0*/  @P0 LDC R9, c[0x0][0x460] ;  /* 0x00011800ff090b82 */ /* 0x000e220000000800 */
[----:B---3--:R-:W-:Y:S01]  /*00c0*/  @P0 MOV R4, R0 ;  /* 0x0000000000040202 */ /* 0x008fe20000000f00 */
[----:B-----5:R-:W-:-:S06]  /*00d0*/  @P0 IMAD.MOV.U32 R5, RZ, RZ, R13 ;  /* 0x000000ffff050224 */ /* 0x020fcc00078e000d */
[----:B------:R-:W0:Y:S01]  /*00e0*/  @P0 LDG.E.64 R4, desc[UR8][R4.64] ;  /* 0x0000000804040981 */ /* 0x000e22000c1e1b00 */
[----:B------:R-:W1:Y:S01]  /*00f0*/  S2UR UR5, SR_CTAID.X ;  /* 0x00000000000579c3 */ /* 0x000e620000002500 */
[----:B----4-:R-:W-:Y:S01]  /*0100*/  UISETP.NE.U32.AND UP0, UPT, UR10, URZ, UPT ;  /* 0x000000ff0a00728c */ /* 0x010fe2000bf05070 */
[----:B------:R-:W3:Y:S03]  /*0110*/  S2R R7, SR_TID.X ;  /* 0x0000000000077919 */ /* 0x000ee60000002100 */
[----:B------:R-:W-:Y:S02]  /*0120*/  UISETP.NE.AND.EX UP0, UPT, UR11, URZ, UPT, UP0 ;  /* 0x000000ff0b00728c */ /* 0x000fe4000bf05300 */
[----:B-1----:R-:W-:Y:S01]  /*0130*/  USHF.L.U32 UR4, UR5, 0x2, URZ ;  /* 0x0000000205047899 */ /* 0x002fe200080006ff */
[----:B---3--:R-:W-:-:S05]  /*0140*/  SHF.R.U32.HI R10, RZ, 0x5, R7 ;  /* 0x00000005ff0a7819 */ /* 0x008fca0000011607 */
[----:B------:R-:W-:Y:S02]  /*0150*/  LOP3.LUT R10, R10, UR4, RZ, 0xfc, !PT ;  /* 0x000000040a0a7c12 */ /* 0x000fe4000f8efcff */
[----:B--2---:R-:W-:Y:S02]  /*0160*/  @P0 R2UR UR6, R2 ;  /* 0x00000000020602ca */ /* 0x004fe400000e0000 */
[----:B------:R-:W1:Y:S01]  /*0170*/  LDC R2, c[0x0][0x360] ;  /* 0x0000d800ff027b82 */ /* 0x000e620000000800 */
[----:B------:R-:W-:-:S10]  /*0180*/  @P0 R2UR UR7, R3 ;  /* 0x00000000030702ca */ /* 0x000fd400000e0000 */
[----:B------:R-:W-:Y:S02]  /*0190*/  UIADD3 UR14, UPT, UPT, UR6, -0x61c88647, URZ ;  /* 0x9e3779b9060e7890 */ /* 0x000fe4000fffe0ff */
[----:B------:R-:W-:Y:S01]  /*01a0*/  UIADD3 UR16, UPT, UPT, UR6, 0x3c6ef372, URZ ;  /* 0x3c6ef37206107890 */ /* 0x000fe2000fffe0ff */
[----:B0-----:R-:W-:Y:S01]  /*01b0*/  @P0 IADD3 R0, P1, PT, R4, R9, RZ ;  /* 0x0000000904000210 */ /* 0x001fe20007f3e0ff */
[----:B------:R-:W-:Y:S02]  /*01c0*/  UIADD3 UR15, UPT, UPT, UR7, -0x4498517b, URZ ;  /* 0xbb67ae85070f7890 */ /* 0x000fe4000fffe0ff */
[----:B------:R-:W-:Y:S02]  /*01d0*/  UIADD3 UR17, UPT, UPT, UR7, 0x76cf5d0a, URZ ;  /* 0x76cf5d0a07117890 */ /* 0x000fe4000fffe0ff */
[----:B------:R-:W-:Y:S01]  /*01e0*/  @P0 IMAD.X R13, RZ, RZ, R5, P1 ;  /* 0x000000ffff0d0224 */ /* 0x000fe200008e0605 */
[----:B------:R-:W-:Y:S02]  /*01f0*/  UIADD3 UR18, UPT, UPT, UR6, -0x255992d5, URZ ;  /* 0xdaa66d2b06127890 */ /* 0x000fe4000fffe0ff */
[----:B------:R-:W-:Y:S01]  /*0200*/  UIADD3 UR19, UPT, UPT, UR7, 0x32370b8f, URZ ;  /* 0x32370b8f07137890 */ /* 0x000fe2000fffe0ff */
[----:B-1----:R-:W-:Y:S01]  /*0210*/  IMAD R11, R2, UR5, R7 ;  /* 0x00000005020b7c24 */ /* 0x002fe2000f8e0207 */
[----:B------:R-:W-:Y:S01]  /*0220*/  LOP3.LUT R7, R7, 0x1f, RZ, 0xc0, !PT ;  /* 0x0000001f07077812 */ /* 0x000fe200078ec0ff */
[----:B------:R-:W-:Y:S01]  /*0230*/  UIADD3 UR20, UPT, UPT, UR6, 0x78dde6e4, URZ ;  /* 0x78dde6e406147890 */ /* 0x000fe2000fffe0ff */
[--C-:B------:R-:W-:Y:S01]  /*0240*/  SHF.R.U64 R9, R0, 0x2, R13.reuse ;  /* 0x0000000200097819 */ /* 0x100fe2000000120d */
[----:B------:R-:W-:Y:S01]  /*0250*/  UIADD3 UR21, UPT, UPT, UR7, -0x126145ec, URZ ;  /* 0xed9eba1407157890 */ /* 0x000fe2000fffe0ff */
[----:B------:R-:W-:Y:S01]  /*0260*/  SHF.R.U32.HI R8, RZ, 0x2, R13 ;  /* 0x00000002ff087819 */ /* 0x000fe2000001160d */
[----:B------:R-:W-:-:S02]  /*0270*/  UIADD3 UR22, UPT, UPT, UR6, 0x1715609d, URZ ;  /* 0x1715609d06167890 */ /* 0x000fc4000fffe0ff */
[----:B------:R-:W-:Y:S02]  /*0280*/  UIADD3 UR23, UPT, UPT, UR7, -0x56f99767, URZ ;  /* 0xa906689907177890 */ /* 0x000fe4000fffe0ff */
[----:B------:R-:W-:Y:S02]  /*0290*/  UIADD3 UR24, UPT, UPT, UR6, -0x4ab325aa, URZ ;  /* 0xb54cda5606187890 */ /* 0x000fe4000fffe0ff */
[----:B------:R-:W-:Y:S02]  /*02a0*/  UIADD3 UR25, UPT, UPT, UR7, 0x646e171e, URZ ;  /* 0x646e171e07197890 */ /* 0x000fe4000fffe0ff */
[----:B------:R-:W-:Y:S02]  /*02b0*/  UIADD3 UR26, UPT, UPT, UR6, 0x5384540f, URZ ;  /* 0x5384540f061a7890 */ /* 0x000fe4000fffe0ff */
[----:B------:R-:W-:Y:S02]  /*02c0*/  UIADD3 UR27, UPT, UPT, UR7, 0x1fd5c5a3, URZ ;  /* 0x1fd5c5a3071b7890 */ /* 0x000fe4000fffe0ff */
[----:B------:R-:W-:-:S02]  /*02d0*/  UIADD3 UR28, UPT, UPT, UR6, -0xe443238, URZ ;  /* 0xf1bbcdc8061c7890 */ /* 0x000fc4000fffe0ff */
        /* <DEDUP_REMOVED lines=29> */
.L_x_23428:
        /* <DEDUP_REMOVED lines=32> */
.L_x_23429:
        /* <DEDUP_REMOVED lines=20> */
[----:B------:R-:W-:Y:S01]  /*07f0*/  IMAD R5, R2, -0x326172a9, RZ ;  /* 0xcd9e8d5702057824 */ /* 0x000fe200078e02ff */
[----:B0-----:R-:W-:Y:S01]  /*0800*/  UISETP.NE.U32.AND UP0, UPT, UR4, URZ, UPT ;  /* 0x000000ff0400728c */ /* 0x001fe2000bf05070 */
[----:B------:R-:W-:Y:S01]  /*0810*/  IMAD.HI.U32 R2, R6, -0x326172a9, RZ ;  /* 0xcd9e8d5706027827 */ /* 0x000fe200078e00ff */
[----:B------:R-:W0:Y:S03]  /*0820*/  LDCU.U8 UR32, c[0x0][0x410] ;  /* 0x00008200ff2077ac */ /* 0x000e260008000000 */
[----:B------:R-:W-:Y:S01]  /*0830*/  IMAD.HI.U32 R3, R4, -0x2daee0ad, RZ ;  /* 0xd2511f5304037827 */ /* 0x000fe200078e00ff */
[----:B------:R-:W-:Y:S01]  /*0840*/  LOP3.LUT R2, R5, UR16, R2, 0x96, !PT ;  /* 0x0000001005027c12 */ /* 0x000fe2000f8e9602 */
[----:B------:R-:W4:Y:S02]  /*0850*/  LDCU UR13, c[0x0][0x448] ;  /* 0x00008900ff0d77ac */ /* 0x000f240008000800 */
        /* <DEDUP_REMOVED lines=41> */
[----:B------:R-:W-:Y:S02]  /*0af0*/  IMAD R12, R5, -0x326172a9, RZ ;  /* 0xcd9e8d57050c7824 */ /* 0x000fe400078e02ff */
[----:B------:R-:W-:Y:S02]  /*0b00*/  HFMA2 R5, -RZ, RZ, 0, 0 ;  /* 0x00000000ff057431 */ /* 0x000fe400000001ff */
[----:B------:R-:W-:Y:S01]  /*0b10*/  IMAD.HI.U32 R3, R4, -0x326172a9, RZ ;  /* 0xcd9e8d5704037827 */ /* 0x000fe200078e00ff */
[----:B------:R-:W-:-:S03]  /*0b20*/  LOP3.LUT R7, R6, UR31, R7, 0x96, !PT ;  /* 0x0000001f06077c12 */ /* 0x000fc6000f8e9607 */
[----:B------:R-:W-:Y:S01]  /*0b30*/  IMAD R142, R2, -0x2daee0ad, RZ ;  /* 0xd2511f53028e7824 */ /* 0x000fe200078e02ff */
[----:B------:R-:W-:Y:S01]  /*0b40*/  LOP3.LUT R6, R12, UR30, R3, 0x96, !PT ;  /* 0x0000001e0c067c12 */ /* 0x000fe2000f8e9603 */
[----:B01234-:R-:W-:-:S07]  /*0b50*/  IMAD R4, R4, -0x326172a9, RZ ;  /* 0xcd9e8d5704047824 */ /* 0x01ffce00078e02ff */
.L_x_23841:
        /* <DEDUP_REMOVED lines=38> */
.L_x_45692:
[----:B------:R-:W-:Y:S05]  /*0dc0*/  BRX R12 -0xdd0                                         (*"BRANCH_TARGETS .L_x_45693,.L_x_45694,.L_x_45695"*) ;  /* 0xfffffff00c8c7949 */ /* 0x000fea000383ffff */
.L_x_45695:
[----:B------:R-:W-:Y:S01]  /*0dd0*/  VIADD R12, R151, 0x1 ;  /* 0x00000001970c7836 */ /* 0x000fe20000000000 */
[----:B------:R-:W-:Y:S01]  /*0de0*/  MOV R0, R6 ;  /* 0x0000000600007202 */ /* 0x000fe20000000f00 */
[----:B------:R-:W-:Y:S01]  /*0df0*/  IMAD.MOV.U32 R118, RZ, RZ, R142 ;  /* 0x000000ffff767224 */ /* 0x000fe200078e008e */
[----:B------:R-:W-:Y:S06]  /*0e00*/  BRA `(.L_x_23433) ;  /* 0x0000000000f47947 */ /* 0x000fec0003800000 */
.L_x_45693:
[----:B------:R-:W-:Y:S01]  /*0e10*/  IMAD.MOV.U32 R118, RZ, RZ, R142 ;  /* 0x000000ffff767224 */ /* 0x000fe200078e008e */
[----:B------:R-:W-:Y:S01]  /*0e20*/  MOV R0, R7 ;  /* 0x0000000700007202 */ /* 0x000fe20000000f00 */
[----:B------:R-:W-:Y:S01]  /*0e30*/  IMAD.MOV.U32 R12, RZ, RZ, 0x3 ;  /* 0x00000003ff0c7424 */ /* 0x000fe200078e00ff */
[----:B------:R-:W-:Y:S06]  /*0e40*/  BRA `(.L_x_23433) ;  /* 0x0000000000e47947 */ /* 0x000fec0003800000 */
.L_x_45694:
        /* <DEDUP_REMOVED lines=13> */
.L_x_23435:
[----:B------:R-:W-:Y:S05]  /*0f20*/  BSYNC.RECONVERGENT B2 ;  /* 0x0000000000027941 */ /* 0x000fea0003800200 */
.L_x_23434:
        /* <DEDUP_REMOVED lines=43> */
.L_x_23433:
[----:B------:R-:W-:Y:S05]  /*11e0*/  BSYNC.RECONVERGENT B1 ;  /* 0x0000000000017941 */ /* 0x000fea0003800200 */
.L_x_23432:
[----:B------:R-:W-:Y:S01]  /*11f0*/  I2FP.F32.U32 R13, R0 ;  /* 0x00000000000d7245 */ /* 0x000fe20000201000 */
[----:B-----5:R-:W-:Y:S01]  /*1200*/  HADD2.F32 R0, -RZ, R104.H0_H0 ;  /* 0x20000068ff007230 */ /* 0x020fe20000004100 */
[----:B------:R-:W-:Y:S01]  /*1210*/  MOV R15, UR34 ;  /* 0x00000022000f7c02 */ /* 0x000fe20008000f00 */
[----:B------:R-:W-:Y:S01]  /*1220*/  IMAD.U32 R14, RZ, RZ, UR33 ;  /* 0x00000021ff0e7e24 */ /* 0x000fe2000f8e00ff */
[----:B------:R-:W-:Y:S01]  /*1230*/  ISETP.NE.AND P1, PT, R12, 0x1, PT ;  /* 0x000000010c00780c */ /* 0x000fe20003f25270 */
[----:B------:R-:W-:Y:S01]  /*1240*/  FFMA.FTZ R13, R13, R16, 1.1641532182693481445e-10 ;  /* 0x2f0000000d0d7423 */ /* 0x000fe20000010010 */
[----:B------:R-:W-:Y:S01]  /*1250*/  FMUL.FTZ R0, R0, R17 ;  /* 0x0000001100007220 */ /* 0x000fe20000410000 */
[----:B------:R-:W-:Y:S01]  /*1260*/  BSSY.RECONVERGENT B1, `(.L_x_23436) ;  /* 0x000004c000017945 */ /* 0x000fe20003800200 */
[----:B------:R-:W-:Y:S02]  /*1270*/  IMAD.MOV.U32 R18, RZ, RZ, 0x2 ;  /* 0x00000002ff127424 */ /* 0x000fe400078e00ff */
        /* <DEDUP_REMOVED lines=17> */
.L_x_23438:
        /* <DEDUP_REMOVED lines=13> */
.L_x_23440:
[----:B------:R-:W-:Y:S05]  /*1460*/  BSYNC.RECONVERGENT B2 ;  /* 0x0000000000027941 */ /* 0x000fea0003800200 */
.L_x_23439:
        /* <DEDUP_REMOVED lines=43> */
.L_x_23437:
[----:B------:R-:W-:Y:S05]  /*1720*/  BSYNC.RECONVERGENT B1 ;  /* 0x0000000000017941 */ /* 0x000fea0003800200 */
.L_x_23436:
        /* <DEDUP_REMOVED lines=23> */
.L_x_23443:
        /* <DEDUP_REMOVED lines=13> */
.L_x_23445:
[----:B------:R-:W-:Y:S05]  /*1970*/  BSYNC.RECONVERGENT B2 ;  /* 0x0000000000027941 */ /* 0x000fea0003800200 */
.L_x_23444:
        /* <DEDUP_REMOVED lines=43> */
.L_x_23442:
[----:B------:R-:W-:Y:S05]  /*1c30*/  BSYNC.RECONVERGENT B1 ;  /* 0x0000000000017941 */ /* 0x000fea0003800200 */
.L_x_23441:
        /* <DEDUP_REMOVED lines=23> */
.L_x_23448:
        /* <DEDUP_REMOVED lines=13> */
.L_x_23450:
[----:B------:R-:W-:Y:S05]  /*1e80*/  BSYNC.RECONVERGENT B2 ;  /* 0x0000000000027941 */ /* 0x000fea0003800200 */
.L_x_23449:
        /* <DEDUP_REMOVED lines=43> */
.L_x_23447:
[----:B------:R-:W-:Y:S05]  /*2140*/  BSYNC.RECONVERGENT B1 ;  /* 0x0000000000017941 */ /* 0x000fea0003800200 */
.L_x_23446:
        /* <DEDUP_REMOVED lines=23> */
.L_x_23453:
        /* <DEDUP_REMOVED lines=13> */
.L_x_23455:
[----:B------:R-:W-:Y:S05]  /*2390*/  BSYNC.RECONVERGENT B2 ;  /* 0x0000000000027941 */ /* 0x000fea0003800200 */
.L_x_23454:
        /* <DEDUP_REMOVED lines=43> */
.L_x_23452:
[----:B------:R-:W-:Y:S05]  /*2650*/  BSYNC.RECONVERGENT B1 ;  /* 0x0000000000017941 */ /* 0x000fea0003800200 */
.L_x_23451:
        /* <DEDUP_REMOVED lines=23> */
.L_x_23458:
        /* <DEDUP_REMOVED lines=13> */
.L_x_23460:
[----:B------:R-:W-:Y:S05]  /*28a0*/  BSYNC.RECONVERGENT B2 ;  /* 0x0000000000027941 */ /* 0x000fea0003800200 */
.L_x_23459:
        /* <DEDUP_REMOVED lines=43> */
.L_x_23457:
[----:B------:R-:W-:Y:S05]  /*2b60*/  BSYNC.RECONVERGENT B1 ;  /* 0x0000000000017941 */ /* 0x000fea0003800200 */
.L_x_23456:
        /* <DEDUP_REMOVED lines=23> */
.L_x_23463:
        /* <DEDUP_REMOVED lines=13> */
.L_x_23465:
[----:B------:R-:W-:Y:S05]  /*2db0*/  BSYNC.RECONVERGENT B2 ;  /* 0x0000000000027941 */ /* 0x000fea0003800200 */
.L_x_23464:
        /* <DEDUP_REMOVED lines=43> */
.L_x_23462:
[----:B------:R-:W-:Y:S05]  /*3070*/  BSYNC.RECONVERGENT B1 ;  /* 0x0000000000017941 */ /* 0x000fea0003800200 */
.L_x_23461:
        /* <DEDUP_REMOVED lines=23> */
.L_x_23468:
        /* <DEDUP_REMOVED lines=15> */
.L_x_23470:
[----:B------:R-:W-:Y:S05]  /*32e0*/  BSYNC.RECONVERGENT B2 ;  /* 0x0000000000027941 */ /* 0x000fea0003800200 */
.L_x_23469:
        /* <DEDUP_REMOVED lines=43> */
.L_x_23467:
[----:B------:R-:W-:Y:S05]  /*35a0*/  BSYNC.RECONVERGENT B1 ;  /* 0x0000000000017941 */ /* 0x000fea0003800200 */
.L_x_23466:
        /* <DEDUP_REMOVED lines=15> */
.L_x_23431:
        /* <DEDUP_REMOVED lines=16> */
.L_x_23474:
        /* <DEDUP_REMOVED lines=13> */
.L_x_23476:
[----:B------:R-:W-:Y:S05]  /*3870*/  BSYNC.RECONVERGENT B2 ;  /* 0x0000000000027941 */ /* 0x000fea0003800200 */
.L_x_23475:
        /* <DEDUP_REMOVED lines=43> */
.L_x_23473:
[----:B------:R-:W-:Y:S05]  /*3b30*/  BSYNC.RECONVERGENT B1 ;  /* 0x0000000000017941 */ /* 0x000fea0003800200 */
.L_x_23472:
        /* <DEDUP_REMOVED lines=8> */
[----:B------:R-:W-:Y:S01]  /*3bc0*/  IMAD.MOV.U32 R19, RZ, RZ, 0x2 ;  /* 0x00000002ff137424 */ /* 0x000fe200078e00ff */
[----:B------:R-:W-:Y:S01]  /*3bd0*/  MOV R12, R4 ;  /* 0x00000004000c7202 */ /* 0x000fe20000000f00 */
[----:B------:R-:W-:Y:S01]  /*3be0*/  FMUL.FTZ R0, R0, R15 ;  /* 0x0000000f00007220 */ /* 0x000fe20000410000 */
[----:B------:R-:W-:-:S04]  /*3bf0*/  FSETP.GTU.FTZ.AND P0, PT, R13, R14, PT ;  /* 0x0000000e0d00720b */ /* 0x000fc80003f1c000 */
        /* <DEDUP_REMOVED lines=12> */
.L_x_23479:
        /* <DEDUP_REMOVED lines=13> */
.L_x_23481:
[----:B------:R-:W-:Y:S05]  /*3d90*/  BSYNC.RECONVERGENT B2 ;  /* 0x0000000000027941 */ /* 0x000fea0003800200 */
.L_x_23480:
        /* <DEDUP_REMOVED lines=43> */
.L_x_23478:
[----:B------:R-:W-:Y:S05]  /*4050*/  BSYNC.RECONVERGENT B1 ;  /* 0x0000000000017941 */ /* 0x000fea0003800200 */
.L_x_23477:
[----:B------:R-:W-:Y:S01]  /*4060*/  I2FP.F32.U32 R13, R12 ;  /* 0x0000000c000d7245 */ /* 0x000fe20000201000 */
[----:B------:R-:W-:Y:S01]  /*4070*/  HADD2.F32 R104, -RZ, R104.H1_H1 ;  /* 0x30000068ff687230 */ /* 0x000fe20000004100 */
[----:B------:R-:W-:Y:S01]  /*4080*/  ISETP.NE.AND P2, PT, R19, 0x1, PT ;  /* 0x000000011300780c */ /* 0x000fe20003f45270 */
[----:B------:R-:W-:Y:S01]  /*4090*/  BSSY.RECONVERGENT B1, `(.L_x_23482) ;  /* 0x000004b000017945 */ /* 0x000fe20003800200 */
[----:B------:R-:W-:Y:S02]  /*40a0*/  IMAD.MOV.U32 R100, RZ, RZ, 0x2 ;  /* 0x00000002ff647424 */ /* 0x000fe400078e00ff */
        /* <DEDUP_REMOVED lines=16> */
.L_x_23484:
        /* <DEDUP_REMOVED lines=13> */
.L_x_23486:
[----:B------:R-:W-:Y:S05]  /*4280*/  BSYNC.RECONVERGENT B2 ;  /* 0x0000000000027941 */ /* 0x000fea0003800200 */
.L_x_23485:
        /* <DEDUP_REMOVED lines=43> */
.L_x_23483:
[----:B------:R-:W-:Y:S05]  /*4540*/  BSYNC.RECONVERGENT B1 ;  /* 0x0000000000017941 */ /* 0x000fea0003800200 */
.L_x_23482:
        /* <DEDUP_REMOVED lines=21> */
.L_x_23489:
        /* <DEDUP_REMOVED lines=13> */
.L_x_23491:
[----:B------:R-:W-:Y:S05]  /*4770*/  BSYNC.RECONVERGENT B2 ;  /* 0x0000000000027941 */ /* 0x000fea0003800200 */
.L_x_23490:
        /* <DEDUP_REMOVED lines=43> */
.L_x_23488:
[----:B------:R-:W-:Y:S05]  /*4a30*/  BSYNC.RECONVERGENT B1 ;  /* 0x0000000000017941 */ /* 0x000fea0003800200 */
.L_x_23487:
        /* <DEDUP_REMOVED lines=21> */
.L_x_23494:
        /* <DEDUP_REMOVED lines=13> */
.L_x_23496:
[----:B------:R-:W-:Y:S05]  /*4c60*/  BSYNC.RECONVERGENT B2 ;  /* 0x0000000000027941 */ /* 0x000fea0003800200 */
.L_x_23495:
        /* <DEDUP_REMOVED lines=43> */
.L_x_23493:
[----:B------:R-:W-:Y:S05]  /*4f20*/  BSYNC.RECONVERGENT B1 ;  /* 0x0000000000017941 */ /* 0x000fea0003800200 */
.L_x_23492:
        /* <DEDUP_REMOVED lines=21> */
.L_x_23499:
        /* <DEDUP_REMOVED lines=13> */
.L_x_23501:
[----:B------:R-:W-:Y:S05]  /*5150*/  BSYNC.RECONVERGENT B2 ;  /* 0x0000000000027941 */ /* 0x000fea0003800200 */
.L_x_23500:
        /* <DEDUP_REMOVED lines=43> */
.L_x_23498:
[----:B------:R-:W-:Y:S05]  /*5410*/  BSYNC.RECONVERGENT B1 ;  /* 0x0000000000017941 */ /* 0x000fea0003800200 */
.L_x_23497:
        /* <DEDUP_REMOVED lines=21> */
.L_x_23504:
        /* <DEDUP_REMOVED lines=13> */
.L_x_23506:
[----:B------:R-:W-:Y:S05]  /*5640*/  BSYNC.RECONVERGENT B2 ;  /* 0x0000000000027941 */ /* 0x000fea0003800200 */
.L_x_23505:
        /* <DEDUP_REMOVED lines=43> */
.L_x_23503:
[----:B------:R-:W-:Y:S05]  /*5900*/  BSYNC.RECONVERGENT B1 ;  /* 0x0000000000017941 */ /* 0x000fea0003800200 */
.L_x_23502:
        /* <DEDUP_REMOVED lines=21> */
.L_x_23509:
        /* <DEDUP_REMOVED lines=15> */
.L_x_23511:
[----:B------:R-:W-:Y:S05]  /*5b50*/  BSYNC.RECONVERGENT B2 ;  /* 0x0000000000027941 */ /* 0x000fea0003800200 */
.L_x_23510:
        /* <DEDUP_REMOVED lines=43> */
.L_x_23508:
[----:B------:R-:W-:Y:S05]  /*5e10*/  BSYNC.RECONVERGENT B1 ;  /* 0x0000000000017941 */ /* 0x000fea0003800200 */
.L_x_23507:
        /* <DEDUP_REMOVED lines=12> */
.L_x_23471:
        /* <DEDUP_REMOVED lines=43> */
.L_x_23515:
        /* <DEDUP_REMOVED lines=13> */
.L_x_23517:
[----:B------:R-:W-:Y:S05]  /*6260*/  BSYNC.RECONVERGENT B2 ;  /* 0x0000000000027941 */ /* 0x000fea0003800200 */
.L_x_23516:
        /* <DEDUP_REMOVED lines=42> */
.L_x_23514:
[----:B------:R-:W-:Y:S05]  /*6510*/  BSYNC.RECONVERGENT B1 ;  /* 0x0000000000017941 */ /* 0x000fea0003800200 */
.L_x_23513:
        /* <DEDUP_REMOVED lines=24> */
.L_x_23520:
        /* <DEDUP_REMOVED lines=13> */
.L_x_23522:
[----:B------:R-:W-:Y:S05]  /*6770*/  BSYNC.RECONVERGENT B2 ;  /* 0x0000000000027941 */ /* 0x000fea0003800200 */
.L_x_23521:
        /* <DEDUP_REMOVED lines=43> */
.L_x_23519:
[----:B------:R-:W-:Y:S05]  /*6a30*/  BSYNC.RECONVERGENT B1 ;  /* 0x0000000000017941 */ /* 0x000fea0003800200 */
.L_x_23518:
        /* <DEDUP_REMOVED lines=23> */
.L_x_23525:
        /* <DEDUP_REMOVED lines=13> */
.L_x_23527:
[----:B------:R-:W-:Y:S05]  /*6c80*/  BSYNC.RECONVERGENT B2 ;  /* 0x0000000000027941 */ /* 0x000fea0003800200 */
.L_x_23526:
        /* <DEDUP_REMOVED lines=43> */
.L_x_23524:
[----:B------:R-:W-:Y:S05]  /*6f40*/  BSYNC.RECONVERGENT B1 ;  /* 0x0000000000017941 */ /* 0x000fea0003800200 */
.L_x_23523:
        /* <DEDUP_REMOVED lines=23> */
.L_x_23530:
        /* <DEDUP_REMOVED lines=13> */
.L_x_23532:
[----:B------:R-:W-:Y:S05]  /*7190*/  BSYNC.RECONVERGENT B2 ;  /* 0x0000000000027941 */ /* 0x000fea0003800200 */
.L_x_23531:
        /* <DEDUP_REMOVED lines=43> */
.L_x_23529:
[----:B------:R-:W-:Y:S05]  /*7450*/  BSYNC.RECONVERGENT B1 ;  /* 0x0000000000017941 */ /* 0x000fea0003800200 */
.L_x_23528:
        /* <DEDUP_REMOVED lines=23> */
.L_x_23535:
        /* <DEDUP_REMOVED lines=13> */
.L_x_23537:
[----:B------:R-:W-:Y:S05]  /*76a0*/  BSYNC.RECONVERGENT B2 ;  /* 0x0000000000027941 */ /* 0x000fea0003800200 */
.L_x_23536:
        /* <DEDUP_REMOVED lines=43> */
.L_x_23534:
[----:B------:R-:W-:Y:S05]  /*7960*/  BSYNC.RECONVERGENT B1 ;  /* 0x0000000000017941 */ /* 0x000fea0003800200 */
.L_x_23533:
        /* <DEDUP_REMOVED lines=23> */
.L_x_23540:
        /* <DEDUP_REMOVED lines=13> */
.L_x_23542:
[----:B------:R-:W-:Y:S05]  /*7bb0*/  BSYNC.RECONVERGENT B2 ;  /* 0x0000000000027941 */ /* 0x000fea0003800200 */
.L_x_23541:
        /* <DEDUP_REMOVED lines=43> */
.L_x_23539:
[----:B------:R-:W-:Y:S05]  /*7e70*/  BSYNC.RECONVERGENT B1 ;  /* 0x0000000000017941 */ /* 0x000fea0003800200 */
.L_x_23538:
        /* <DEDUP_REMOVED lines=23> */
.L_x_23545:
        /* <DEDUP_REMOVED lines=13> */
.L_x_23547:
[----:B------:R-:W-:Y:S05]  /*80c0*/  BSYNC.RECONVERGENT B2 ;  /* 0x0000000000027941 */ /* 0x000fea0003800200 */
.L_x_23546:
        /* <DEDUP_REMOVED lines=43> */
.L_x_23544:
[----:B------:R-:W-:Y:S05]  /*8380*/  BSYNC.RECONVERGENT B1 ;  /* 0x0000000000017941 */ /* 0x000fea0003800200 */
.L_x_23543:
        /* <DEDUP_REMOVED lines=23> */
.L_x_23550:
        /* <DEDUP_REMOVED lines=15> */
.L_x_23552:
[----:B------:R-:W-:Y:S05]  /*85f0*/  BSYNC.RECONVERGENT B2 ;  /* 0x0000000000027941 */ /* 0x000fea0003800200 */
.L_x_23551:
        /* <DEDUP_REMOVED lines=43> */
.L_x_23549:
[----:B------:R-:W-:Y:S05]  /*88b0*/  BSYNC.RECONVERGENT B1 ;  /* 0x0000000000017941 */ /* 0x000fea0003800200 */
.L_x_23548:
        /* <DEDUP_REMOVED lines=15> */
.L_x_23512:
        /* <DEDUP_REMOVED lines=16> */
.L_x_23556:
        /* <DEDUP_REMOVED lines=13> */
.L_x_23558:
[----:B------:R-:W-:Y:S05]  /*8b80*/  BSYNC.RECONVERGENT B2 ;  /* 0x0000000000027941 */ /* 0x000fea0003800200 */
.L_x_23557:
        /* <DEDUP_REMOVED lines=42> */
.L_x_23555:
[----:B------:R-:W-:Y:S05]  /*8e30*/  BSYNC.RECONVERGENT B1 ;  /* 0x0000000000017941 */ /* 0x000fea0003800200 */
.L_x_23554:
[----:B------:R-:W-:Y:S01]  /*8e40*/  I2FP.F32.U32 R105, R104 ;  /* 0x0000006800697245 */ /* 0x000fe20000201000 */
[----:B-----5:R-:W-:Y:S01]  /*8e50*/  HADD2.F32 R104, -RZ, R100.H0_H0 ;  /* 0x20000064ff687230 */ /* 0x020fe20000004100 */
[----:B------:R-:W-:Y:S01]  /*8e60*/  ISETP.NE.AND P1, PT, R106, 0x1, PT ;  /* 0x000000016a00780c */ /* 0x000fe20003f25270 */
[----:B------:R-:W-:Y:S01]  /*8e70*/  BSSY.RECONVERGENT B1, `(.L_x_23559) ;  /* 0x000004c000017945 */ /* 0x000fe20003800200 */
[----:B------:R-:W-:Y:S02]  /*8e80*/  HFMA2 R107, -RZ, RZ, 0, 1.1920928955078125e-07 ;  /* 0x00000002ff6b7431 */ /* 0x000fe400000001ff */
[----:B------:R-:W-:Y:S01]  /*8e90*/  FFMA.FTZ R105, R105, R16, 1.1641532182693481445e-10 ;  /* 0x2f00000069697423 */ /* 0x000fe20000010010 */
[----:B------:R-:W-:-:S04]  /*8ea0*/  FMUL.FTZ R104, R104, R17 ;  /* 0x0000001168687220 */ /* 0x000fc80000410000 */
        /* <DEDUP_REMOVED lines=15> */
.L_x_23561:
        /* <DEDUP_REMOVED lines=13> */
.L_x_23563:
[----:B------:R-:W-:Y:S05]  /*9070*/  BSYNC.RECONVERGENT B2 ;  /* 0x0000000000027941 */ /* 0x000fea0003800200 */
.L_x_23562:
        /* <DEDUP_REMOVED lines=43> */
.L_x_23560:
[----:B------:R-:W-:Y:S05]  /*9330*/  BSYNC.RECONVERGENT B1 ;  /* 0x0000000000017941 */ /* 0x000fea0003800200 */
.L_x_23559:
        /* <DEDUP_REMOVED lines=21> */
.L_x_23566:
        /* <DEDUP_REMOVED lines=13> */
.L_x_23568:
[----:B------:R-:W-:Y:S05]  /*9560*/  BSYNC.RECONVERGENT B2 ;  /* 0x0000000000027941 */ /* 0x000fea0003800200 */
.L_x_23567:
        /* <DEDUP_REMOVED lines=43> */
.L_x_23565:
[----:B------:R-:W-:Y:S05]  /*9820*/  BSYNC.RECONVERGENT B1 ;  /* 0x0000000000017941 */ /* 0x000fea0003800200 */
.L_x_23564:
        /* <DEDUP_REMOVED lines=21> */
.L_x_23571:
        /* <DEDUP_REMOVED lines=13> */
.L_x_23573:
[----:B------:R-:W-:Y:S05]  /*9a50*/  BSYNC.RECONVERGENT B2 ;  /* 0x0000000000027941 */ /* 0x000fea0003800200 */
.L_x_23572:
        /* <DEDUP_REMOVED lines=43> */
.L_x_23570:
[----:B------:R-:W-:Y:S05]  /*9d10*/  BSYNC.RECONVERGENT B1 ;  /* 0x0000000000017941 */ /* 0x000fea0003800200 */
.L_x_23569:
        /* <DEDUP_REMOVED lines=21> */
.L_x_23576:
        /* <DEDUP_REMOVED lines=13> */
.L_x_23578:
[----:B------:R-:W-:Y:S05]  /*9f40*/  BSYNC.RECONVERGENT B2 ;  /* 0x0000000000027941 */ /* 0x000fea0003800200 */
.L_x_23577:
        /* <DEDUP_REMOVED lines=43> */
.L_x_23575:
[----:B------:R-:W-:Y:S05]  /*a200*/  BSYNC.RECONVERGENT B1 ;  /* 0x0000000000017941 */ /* 0x000fea0003800200 */
.L_x_23574:
        /* <DEDUP_REMOVED lines=21> */
.L_x_23581:
        /* <DEDUP_REMOVED lines=13> */
.L_x_23583:
[----:B------:R-:W-:Y:S05]  /*a430*/  BSYNC.RECONVERGENT B2 ;  /* 0x0000000000027941 */ /* 0x000fea0003800200 */
.L_x_23582:
        /* <DEDUP_REMOVED lines=43> */
.L_x_23580:
[----:B------:R-:W-:Y:S05]  /*a6f0*/  BSYNC.RECONVERGENT B1 ;  /* 0x0000000000017941 */ /* 0x000fea0003800200 */
.L_x_23579:
        /* <DEDUP_REMOVED lines=10> */
[----:B------:R-:W-:Y:S01]  /*a7a0*/  IMAD.MOV.U32 R102, RZ, RZ, 0x2 ;  /* 0x00000002ff667424 */ /* 0x000fe200078e00ff */
        /* <DEDUP_REMOVED lines=10> */
.L_x_23586:
        /* <DEDUP_REMOVED lines=13> */
.L_x_23588:
[----:B------:R-:W-:Y:S05]  /*a920*/  BSYNC.RECONVERGENT B2 ;  /* 0x0000000000027941 */ /* 0x000fea0003800200 */
.L_x_23587:
        /* <DEDUP_REMOVED lines=43> */
.L_x_23585:
[----:B------:R-:W-:Y:S05]  /*abe0*/  BSYNC.RECONVERGENT B1 ;  /* 0x0000000000017941 */ /* 0x000fea0003800200 */
.L_x_23584:
        /* <DEDUP_REMOVED lines=21> */
.L_x_23591:
        /* <DEDUP_REMOVED lines=15> */
.L_x_23593:
[----:B------:R-:W-:Y:S05]  /*ae30*/  BSYNC.RECONVERGENT B2 ;  /* 0x0000000000027941 */ /* 0x000fea0003800200 */
.L_x_23592:
        /* <DEDUP_REMOVED lines=43> */
.L_x_23590:
[----:B------:R-:W-:Y:S05]  /*b0f0*/  BSYNC.RECONVERGENT B1 ;  /* 0x0000000000017941 */ /* 0x000fea0003800200 */
.L_x_23589:
        /* <DEDUP_REMOVED lines=12> */
.L_x_23553:
        /* <DEDUP_REMOVED lines=41> */
.L_x_23597:
        /* <DEDUP_REMOVED lines=13> */
.L_x_23599:
[----:B------:R-:W-:Y:S05]  /*b520*/  BSYNC.RECONVERGENT B2 ;  /* 0x0000000000027941 */ /* 0x000fea0003800200 */
.L_x_23598:
        /* <DEDUP_REMOVED lines=42> */
.L_x_23596:
[----:B------:R-:W-:Y:S05]  /*b7d0*/  BSYNC.RECONVERGENT B1 ;  /* 0x0000000000017941 */ /* 0x000fea0003800200 */
.L_x_23595:
        /* <DEDUP_REMOVED lines=24> */
.L_x_23602:
        /* <DEDUP_REMOVED lines=13> */
.L_x_23604:
[----:B------:R-:W-:Y:S05]  /*ba30*/  BSYNC.RECONVERGENT B2 ;  /* 0x0000000000027941 */ /* 0x000fea0003800200 */
.L_x_23603:
        /* <DEDUP_REMOVED lines=43> */
.L_x_23601:
[----:B------:R-:W-:Y:S05]  /*bcf0*/  BSYNC.RECONVERGENT B1 ;  /* 0x0000000000017941 */ /* 0x000fea0003800200 */
.L_x_23600:
        /* <DEDUP_REMOVED lines=23> */
.L_x_23607:
        /* <DEDUP_REMOVED lines=13> */
.L_x_23609:
[----:B------:R-:W-:Y:S05]  /*bf40*/  BSYNC.RECONVERGENT B2 ;  /* 0x0000000000027941 */ /* 0x000fea0003800200 */
.L_x_23608:
        /* <DEDUP_REMOVED lines=43> */
.L_x_23606:
[----:B------:R-:W-:Y:S05]  /*c200*/  BSYNC.RECONVERGENT B1 ;  /* 0x0000000000017941 */ /* 0x000fea0003800200 */
.L_x_23605:
        /* <DEDUP_REMOVED lines=23> */
.L_x_23612:
        /* <DEDUP_REMOVED lines=13> */
.L_x_23614:
[----:B------:R-:W-:Y:S05]  /*c450*/  BSYNC.RECONVERGENT B2 ;  /* 0x0000000000027941 */ /* 0x000fea0003800200 */
.L_x_23613:
        /* <DEDUP_REMOVED lines=43> */
.L_x_23611:
[----:B------:R-:W-:Y:S05]  /*c710*/  BSYNC.RECONVERGENT B1 ;  /* 0x0000000000017941 */ /* 0x000fea0003800200 */
.L_x_23610:
        /* <DEDUP_REMOVED lines=23> */
.L_x_23617:
        /* <DEDUP_REMOVED lines=13> */
.L_x_23619:
[----:B------:R-:W-:Y:S05]  /*c960*/  BSYNC.RECONVERGENT B2 ;  /* 0x0000000000027941 */ /* 0x000fea0003800200 */
.L_x_23618:
        /* <DEDUP_REMOVED lines=43> */
.L_x_23616:
[----:B------:R-:W-:Y:S05]  /*cc20*/  BSYNC.RECONVERGENT B1 ;  /* 0x0000000000017941 */ /* 0x000fea0003800200 */
.L_x_23615:
        /* <DEDUP_REMOVED lines=23> */
.L_x_23622:
        /* <DEDUP_REMOVED lines=13> */
.L_x_23624:
[----:B------:R-:W-:Y:S05]  /*ce70*/  BSYNC.RECONVERGENT B2 ;  /* 0x0000000000027941 */ /* 0x000fea0003800200 */
.L_x_23623:
        /* <DEDUP_REMOVED lines=43> */
.L_x_23621:
[----:B------:R-:W-:Y:S05]  /*d130*/  BSYNC.RECONVERGENT B1 ;  /* 0x0000000000017941 */ /* 0x000fea0003800200 */
.L_x_23620:
        /* <DEDUP_REMOVED lines=23> */
.L_x_23627:
        /* <DEDUP_REMOVED lines=13> */
.L_x_23629:
[----:B------:R-:W-:Y:S05]  /*d380*/  BSYNC.RECONVERGENT B2 ;  /* 0x0000000000027941 */ /* 0x000fea0003800200 */
.L_x_23628:
        /* <DEDUP_REMOVED lines=43> */
.L_x_23626:
[----:B------:R-:W-:Y:S05]  /*d640*/  BSYNC.RECONVERGENT B1 ;  /* 0x0000000000017941 */ /* 0x000fea0003800200 */
.L_x_23625:
        /* <DEDUP_REMOVED lines=23> */
.L_x_23632:
        /* <DEDUP_REMOVED lines=15> */
.L_x_23634:
[----:B------:R-:W-:Y:S05]  /*d8b0*/  BSYNC.RECONVERGENT B2 ;  /* 0x0000000000027941 */ /* 0x000fea0003800200 */
.L_x_23633:
        /* <DEDUP_REMOVED lines=43> */
.L_x_23631:
[----:B------:R-:W-:Y:S05]  /*db70*/  BSYNC.RECONVERGENT B1 ;  /* 0x0000000000017941 */ /* 0x000fea0003800200 */
.L_x_23630:
        /* <DEDUP_REMOVED lines=15> */
.L_x_23594:
        /* <DEDUP_REMOVED lines=16> */
.L_x_23638:
        /* <DEDUP_REMOVED lines=13> */
.L_x_23640:
[----:B------:R-:W-:Y:S05]  /*de40*/  BSYNC.RECONVERGENT B2 ;  /* 0x0000000000027941 */ /* 0x000fea0003800200 */
.L_x_23639:
        /* <DEDUP_REMOVED lines=42> */
.L_x_23637:
[----:B------:R-:W-:Y:S05]  /*e0f0*/  BSYNC.RECONVERGENT B1 ;  /* 0x0000000000017941 */ /* 0x000fea0003800200 */
.L_x_23636:
        /* <DEDUP_REMOVED lines=22> */
.L_x_23643:
        /* <DEDUP_REMOVED lines=13> */
.L_x_23645:
[----:B------:R-:W-:Y:S05]  /*e330*/  BSYNC.RECONVERGENT B2 ;  /* 0x0000000000027941 */ /* 0x000fea0003800200 */
.L_x_23644:
        /* <DEDUP_REMOVED lines=43> */
.L_x_23642:
[----:B------:R-:W-:Y:S05]  /*e5f0*/  BSYNC.RECONVERGENT B1 ;  /* 0x0000000000017941 */ /* 0x000fea0003800200 */
.L_x_23641:
        /* <DEDUP_REMOVED lines=21> */
.L_x_23648:
        /* <DEDUP_REMOVED lines=13> */
.L_x_23650:
[----:B------:R-:W-:Y:S05]  /*e820*/  BSYNC.RECONVERGENT B2 ;  /* 0x0000000000027941 */ /* 0x000fea0003800200 */
.L_x_23649:
        /* <DEDUP_REMOVED lines=43> */
.L_x_23647:
[----:B------:R-:W-:Y:S05]  /*eae0*/  BSYNC.RECONVERGENT B1 ;  /* 0x0000000000017941 */ /* 0x000fea0003800200 */
.L_x_23646:
        /* <DEDUP_REMOVED lines=21> */
.L_x_23653:
        /* <DEDUP_REMOVED lines=13> */
.L_x_23655:
[----:B------:R-:W-:Y:S05]  /*ed10*/  BSYNC.RECONVERGENT B2 ;  /* 0x0000000000027941 */ /* 0x000fea0003800200 */
.L_x_23654:
        /* <DEDUP_REMOVED lines=43> */
.L_x_23652:
[----:B------:R-:W-:Y:S05]  /*efd0*/  BSYNC.RECONVERGENT B1 ;  /* 0x0000000000017941 */ /* 0x000fea0003800200 */
.L_x_23651:
        /* <DEDUP_REMOVED lines=21> */
.L_x_23658:
        /* <DEDUP_REMOVED lines=13> */
.L_x_23660:
[----:B------:R-:W-:Y:S05]  /*f200*/  BSYNC.RECONVERGENT B2 ;  /* 0x0000000000027941 */ /* 0x000fea0003800200 */
.L_x_23659:
        /* <DEDUP_REMOVED lines=43> */
.L_x_23657:
[----:B------:R-:W-:Y:S05]  /*f4c0*/  BSYNC.RECONVERGENT B1 ;  /* 0x0000000000017941 */ /* 0x000fea0003800200 */
.L_x_23656:
        /* <DEDUP_REMOVED lines=21> */
.L_x_23663:
        /* <DEDUP_REMOVED lines=13> */
.L_x_23665:
[----:B------:R-:W-:Y:S05]  /*f6f0*/  BSYNC.RECONVERGENT B2 ;  /* 0x0000000000027941 */ /* 0x000fea0003800200 */
.L_x_23664:
        /* <DEDUP_REMOVED lines=43> */
.L_x_23662:
[----:B------:R-:W-:Y:S05]  /*f9b0*/  BSYNC.RECONVERGENT B1 ;  /* 0x0000000000017941 */ /* 0x000fea0003800200 */
.L_x_23661:
        /* <DEDUP_REMOVED lines=21> */
.L_x_23668:
        /* <DEDUP_REMOVED lines=13> */
.L_x_23670:
[----:B------:R-:W-:Y:S05]  /*fbe0*/  BSYNC.RECONVERGENT B2 ;  /* 0x0000000000027941 */ /* 0x000fea0003800200 */
.L_x_23669:
        /* <DEDUP_REMOVED lines=43> */
.L_x_23667:
[----:B------:R-:W-:Y:S05]  /*fea0*/  BSYNC.RECONVERGENT B1 ;  /* 0x0000000000017941 */ /* 0x000fea0003800200 */
.L_x_23666:
        /* <DEDUP_REMOVED lines=21> */
.L_x_23673:
        /* <DEDUP_REMOVED lines=15> */
.L_x_23675:
[----:B------:R-:W-:Y:S05]  /*100f0*/  BSYNC.RECONVERGENT B2 ;  /* 0x0000000000027941 */ /* 0x000fea0003800200 */
.L_x_23674:
        /* <DEDUP_REMOVED lines=43> */
.L_x_23672:
[----:B------:R-:W-:Y:S05]  /*103b0*/  BSYNC.RECONVERGENT B1 ;  /* 0x0000000000017941 */ /* 0x000fea0003800200 */
.L_x_23671:
        /* <DEDUP_REMOVED lines=12> */
.L_x_23635:
        /* <DEDUP_REMOVED lines=41> */
.L_x_23679:
        /* <DEDUP_REMOVED lines=13> */
.L_x_23681:
[----:B------:R-:W-:Y:S05]  /*107e0*/  BSYNC.RECONVERGENT B2 ;  /* 0x0000000000027941 */ /* 0x000fea0003800200 */
.L_x_23680:
        /* <DEDUP_REMOVED lines=42> */
.L_x_23678:
[----:B------:R-:W-:Y:S05]  /*10a90*/  BSYNC.RECONVERGENT B1 ;  /* 0x0000000000017941 */ /* 0x000fea0003800200 */
.L_x_23677:
[----:B------:R-:W-:Y:S01]  /*10aa0*/  I2FP.F32.U32 R141, R140 ;  /* 0x0000008c008d7245 */ /* 0x000fe20000201000 */
[----:B-----5:R-:W-:Y:S01]  /*10ab0*/  HADD2.F32 R136, -RZ, R100.H0_H0 ;  /* 0x20000064ff887230 */ /* 0x020fe20000004100 */
[----:B------:R-:W-:Y:S01]  /*10ac0*/  ISETP.NE.AND P1, PT, R139, 0x1, PT ;  /* 0x000000018b00780c */ /* 0x000fe20003f25270 */
[----:B------:R-:W-:Y:S01]  /*10ad0*/  BSSY.RECONVERGENT B1, `(.L_x_23682) ;  /* 0x000004e000017945 */ /* 0x000fe20003800200 */
[----:B------:R-:W-:Y:S01]  /*10ae0*/  MOV R140, R4 ;  /* 0x00000004008c7202 */ /* 0x000fe20000000f00 */
        /* <DEDUP_REMOVED lines=19> */
.L_x_23684:
        /* <DEDUP_REMOVED lines=13> */
.L_x_23686:
[----:B------:R-:W-:Y:S05]  /*10cf0*/  BSYNC.RECONVERGENT B2 ;  /* 0x0000000000027941 */ /* 0x000fea0003800200 */
.L_x_23685:
        /* <DEDUP_REMOVED lines=43> */
.L_x_23683:
[----:B------:R-:W-:Y:S05]  /*10fb0*/  BSYNC.RECONVERGENT B1 ;  /* 0x0000000000017941 */ /* 0x000fea0003800200 */
.L_x_23682:
        /* <DEDUP_REMOVED lines=23> */
.L_x_23689:
        /* <DEDUP_REMOVED lines=13> */
.L_x_23691:
[----:B------:R-:W-:Y:S05]  /*11200*/  BSYNC.RECONVERGENT B2 ;  /* 0x0000000000027941 */ /* 0x000fea0003800200 */
.L_x_23690:
        /* <DEDUP_REMOVED lines=43> */
.L_x_23688:
[----:B------:R-:W-:Y:S05]  /*114c0*/  BSYNC.RECONVERGENT B1 ;  /* 0x0000000000017941 */ /* 0x000fea0003800200 */
.L_x_23687:
        /* <DEDUP_REMOVED lines=23> */
.L_x_23694:
        /* <DEDUP_REMOVED lines=13> */
.L_x_23696:
[----:B------:R-:W-:Y:S05]  /*11710*/  BSYNC.RECONVERGENT B2 ;  /* 0x0000000000027941 */ /* 0x000fea0003800200 */
.L_x_23695:
        /* <DEDUP_REMOVED lines=43> */
.L_x_23693:
[----:B------:R-:W-:Y:S05]  /*119d0*/  BSYNC.RECONVERGENT B1 ;  /* 0x0000000000017941 */ /* 0x000fea0003800200 */
.L_x_23692:
        /* <DEDUP_REMOVED lines=23> */
.L_x_23699:
        /* <DEDUP_REMOVED lines=13> */
.L_x_23701:
[----:B------:R-:W-:Y:S05]  /*11c20*/  BSYNC.RECONVERGENT B2 ;  /* 0x0000000000027941 */ /* 0x000fea0003800200 */
.L_x_23700:
        /* <DEDUP_REMOVED lines=43> */
.L_x_23698:
[----:B------:R-:W-:Y:S05]  /*11ee0*/  BSYNC.RECONVERGENT B1 ;  /* 0x0000000000017941 */ /* 0x000fea0003800200 */
.L_x_23697:
        /* <DEDUP_REMOVED lines=23> */
.L_x_23704:
        /* <DEDUP_REMOVED lines=13> */
.L_x_23706:
[----:B------:R-:W-:Y:S05]  /*12130*/  BSYNC.RECONVERGENT B2 ;  /* 0x0000000000027941 */ /* 0x000fea0003800200 */
.L_x_23705:
        /* <DEDUP_REMOVED lines=43> */
.L_x_23703:
[----:B------:R-:W-:Y:S05]  /*123f0*/  BSYNC.RECONVERGENT B1 ;  /* 0x0000000000017941 */ /* 0x000fea0003800200 */
.L_x_23702:
        /* <DEDUP_REMOVED lines=23> */
.L_x_23709:
        /* <DEDUP_REMOVED lines=13> */
.L_x_23711:
[----:B------:R-:W-:Y:S05]  /*12640*/  BSYNC.RECONVERGENT B2 ;  /* 0x0000000000027941 */ /* 0x000fea0003800200 */
.L_x_23710:
        /* <DEDUP_REMOVED lines=43> */
.L_x_23708:
[----:B------:R-:W-:Y:S05]  /*12900*/  BSYNC.RECONVERGENT B1 ;  /* 0x0000000000017941 */ /* 0x000fea0003800200 */
.L_x_23707:
        /* <DEDUP_REMOVED lines=23> */
.L_x_23714:
        /* <DEDUP_REMOVED lines=15> */
.L_x_23716:
[----:B------:R-:W-:Y:S05]  /*12b70*/  BSYNC.RECONVERGENT B2 ;  /* 0x0000000000027941 */ /* 0x000fea0003800200 */
.L_x_23715:
        /* <DEDUP_REMOVED lines=43> */
.L_x_23713:
[----:B------:R-:W-:Y:S05]  /*12e30*/  BSYNC.RECONVERGENT B1 ;  /* 0x0000000000017941 */ /* 0x000fea0003800200 */
.L_x_23712:
        /* <DEDUP_REMOVED lines=15> */
.L_x_23676:
        /* <DEDUP_REMOVED lines=16> */
.L_x_23720:
        /* <DEDUP_REMOVED lines=13> */
.L_x_23722:
[----:B------:R-:W-:Y:S05]  /*13100*/  BSYNC.RECONVERGENT B2 ;  /* 0x0000000000027941 */ /* 0x000fea0003800200 */
.L_x_23721:
        /* <DEDUP_REMOVED lines=41> */
[----:B------:R-:W-:-:S07]  /*133a0*/  IMAD.MOV.U32 R104, RZ, RZ, R138 ;  /* 0x000000ffff687224 */ /* 0x000fce00078e008a */
.L_x_23719:
[----:B------:R-:W-:Y:S05]  /*133b0*/  BSYNC.RECONVERGENT B1 ;  /* 0x0000000000017941 */ /* 0x000fea0003800200 */
.L_x_23718:
        /* <DEDUP_REMOVED lines=22> */
.L_x_23725:
        /* <DEDUP_REMOVED lines=13> */
.L_x_23727:
[----:B------:R-:W-:Y:S05]  /*135f0*/  BSYNC.RECONVERGENT B2 ;  /* 0x0000000000027941 */ /* 0x000fea0003800200 */
.L_x_23726:
        /* <DEDUP_REMOVED lines=43> */
.L_x_23724:
[----:B------:R-:W-:Y:S05]  /*138b0*/  BSYNC.RECONVERGENT B1 ;  /* 0x0000000000017941 */ /* 0x000fea0003800200 */
.L_x_23723:
        /* <DEDUP_REMOVED lines=21> */
.L_x_23730:
        /* <DEDUP_REMOVED lines=13> */
.L_x_23732:
[----:B------:R-:W-:Y:S05]  /*13ae0*/  BSYNC.RECONVERGENT B2 ;  /* 0x0000000000027941 */ /* 0x000fea0003800200 */
.L_x_23731:
        /* <DEDUP_REMOVED lines=43> */
.L_x_23729:
[----:B------:R-:W-:Y:S05]  /*13da0*/  BSYNC.RECONVERGENT B1 ;  /* 0x0000000000017941 */ /* 0x000fea0003800200 */
.L_x_23728:
        /* <DEDUP_REMOVED lines=21> */
.L_x_23735:
        /* <DEDUP_REMOVED lines=13> */
.L_x_23737:
[----:B------:R-:W-:Y:S05]  /*13fd0*/  BSYNC.RECONVERGENT B2 ;  /* 0x0000000000027941 */ /* 0x000fea0003800200 */
.L_x_23736:
        /* <DEDUP_REMOVED lines=43> */
.L_x_23734:
[----:B------:R-:W-:Y:S05]  /*14290*/  BSYNC.RECONVERGENT B1 ;  /* 0x0000000000017941 */ /* 0x000fea0003800200 */
.L_x_23733:
        /* <DEDUP_REMOVED lines=21> */
.L_x_23740:
        /* <DEDUP_REMOVED lines=13> */
.L_x_23742:
[----:B------:R-:W-:Y:S05]  /*144c0*/  BSYNC.RECONVERGENT B2 ;  /* 0x0000000000027941 */ /* 0x000fea0003800200 */
.L_x_23741:
        /* <DEDUP_REMOVED lines=43> */
.L_x_23739:
[----:B------:R-:W-:Y:S05]  /*14780*/  BSYNC.RECONVERGENT B1 ;  /* 0x0000000000017941 */ /* 0x000fea0003800200 */
.L_x_23738:
        /* <DEDUP_REMOVED lines=21> */
.L_x_23745:
        /* <DEDUP_REMOVED lines=13> */
.L_x_23747:
[----:B------:R-:W-:Y:S05]  /*149b0*/  BSYNC.RECONVERGENT B2 ;  /* 0x0000000000027941 */ /* 0x000fea0003800200 */
.L_x_23746:
        /* <DEDUP_REMOVED lines=43> */
.L_x_23744:
[----:B------:R-:W-:Y:S05]  /*14c70*/  BSYNC.RECONVERGENT B1 ;  /* 0x0000000000017941 */ /* 0x000fea0003800200 */
.L_x_23743:
        /* <DEDUP_REMOVED lines=21> */
.L_x_23750:
        /* <DEDUP_REMOVED lines=13> */
.L_x_23752:
[----:B------:R-:W-:Y:S05]  /*14ea0*/  BSYNC.RECONVERGENT B2 ;  /* 0x0000000000027941 */ /* 0x000fea0003800200 */
.L_x_23751:
        /* <DEDUP_REMOVED lines=43> */
.L_x_23749:
[----:B------:R-:W-:Y:S05]  /*15160*/  BSYNC.RECONVERGENT B1 ;  /* 0x0000000000017941 */ /* 0x000fea0003800200 */
.L_x_23748:
        /* <DEDUP_REMOVED lines=21> */
.L_x_23755:
        /* <DEDUP_REMOVED lines=15> */
.L_x_23757:
[----:B------:R-:W-:Y:S05]  /*153b0*/  BSYNC.RECONVERGENT B2 ;  /* 0x0000000000027941 */ /* 0x000fea0003800200 */
.L_x_23756:
        /* <DEDUP_REMOVED lines=43> */
.L_x_23754:
[----:B------:R-:W-:Y:S05]  /*15670*/  BSYNC.RECONVERGENT B1 ;  /* 0x0000000000017941 */ /* 0x000fea0003800200 */
.L_x_23753:
        /* <DEDUP_REMOVED lines=12> */
.L_x_23717:
        /* <DEDUP_REMOVED lines=41> */
.L_x_23761:
        /* <DEDUP_REMOVED lines=13> */
.L_x_23763:
[----:B------:R-:W-:Y:S05]  /*15aa0*/  BSYNC.RECONVERGENT B2 ;  /* 0x0000000000027941 */ /* 0x000fea0003800200 */
.L_x_23762:
        /* <DEDUP_REMOVED lines=43> */
.L_x_23760:
[----:B------:R-:W-:Y:S05]  /*15d60*/  BSYNC.RECONVERGENT B1 ;  /* 0x0000000000017941 */ /* 0x000fea0003800200 */
.L_x_23759:
        /* <DEDUP_REMOVED lines=24> */
.L_x_23766:
        /* <DEDUP_REMOVED lines=13> */
.L_x_23768:
[----:B------:R-:W-:Y:S05]  /*15fc0*/  BSYNC.RECONVERGENT B2 ;  /* 0x0000000000027941 */ /* 0x000fea0003800200 */
.L_x_23767:
        /* <DEDUP_REMOVED lines=43> */
.L_x_23765:
[----:B------:R-:W-:Y:S05]  /*16280*/  BSYNC.RECONVERGENT B1 ;  /* 0x0000000000017941 */ /* 0x000fea0003800200 */
.L_x_23764:
        /* <DEDUP_REMOVED lines=23> */
.L_x_23771:
        /* <DEDUP_REMOVED lines=13> */
.L_x_23773:
[----:B------:R-:W-:Y:S05]  /*164d0*/  BSYNC.RECONVERGENT B2 ;  /* 0x0000000000027941 */ /* 0x000fea0003800200 */
.L_x_23772:
        /* <DEDUP_REMOVED lines=43> */
.L_x_23770:
[----:B------:R-:W-:Y:S05]  /*16790*/  BSYNC.RECONVERGENT B1 ;  /* 0x0000000000017941 */ /* 0x000fea0003800200 */
.L_x_23769:
        /* <DEDUP_REMOVED lines=23> */
.L_x_23776:
        /* <DEDUP_REMOVED lines=13> */
.L_x_23778:
[----:B------:R-:W-:Y:S05]  /*169e0*/  BSYNC.RECONVERGENT B2 ;  /* 0x0000000000027941 */ /* 0x000fea0003800200 */
.L_x_23777:
        /* <DEDUP_REMOVED lines=34> */
[----:B------:R-:W-:-:S04]  /*16c10*/  IMAD.WIDE.U32 R6, R7, -0x326172a9, RZ ;  /* 0xcd9e8d5707067825 */ /* 0x000fc800078e00ff */
[----:B------:R-:W-:Y:S01]  /*16c20*/  IMAD.WIDE.U32 R152, R152, -0x326172a9, RZ ;  /* 0xcd9e8d5798987825 */ /* 0x000fe200078e00ff */
[----:B------:R-:W-:-:S04]  /*16c30*/  LOP3.LUT R148, R148, UR28, R7, 0x96, !PT ;  /* 0x0000001c94947c12 */ /* 0x000fc8000f8e9607 */
[----:B------:R-:W-:Y:S01]  /*16c40*/  LOP3.LUT R6, R6, UR30, R153, 0x96, !PT ;  /* 0x0000001e06067c12 */ /* 0x000fe2000f8e9699 */
[----:B------:R-:W-:Y:S01]  /*16c50*/  IMAD.WIDE.U32 R148, R148, -0x2daee0ad, RZ ;  /* 0xd2511f5394947825 */ /* 0x000fe200078e00ff */
[----:B------:R-:W-:Y:S02]  /*16c60*/  MOV R4, R152 ;  /* 0x0000009800047202 */ /* 0x000fe40000000f00 */
[----:B------:R-:W-:Y:S01]  /*16c70*/  MOV R142, R148 ;  /* 0x00000094008e7202 */ /* 0x000fe20000000f00 */
[----:B------:R-:W-:Y:S01]  /*16c80*/  IMAD.MOV.U32 R148, RZ, RZ, RZ ;  /* 0x000000ffff947224 */ /* 0x000fe200078e00ff */
[----:B------:R-:W-:-:S07]  /*16c90*/  LOP3.LUT R7, R150, UR31, R149, 0x96, !PT ;  /* 0x0000001f96077c12 */ /* 0x000fce000f8e9695 */
.L_x_23775:
[----:B------:R-:W-:Y:S05]  /*16ca0*/  BSYNC.RECONVERGENT B1 ;  /* 0x0000000000017941 */ /* 0x000fea0003800200 */
.L_x_23774:
        /* <DEDUP_REMOVED lines=23> */
.L_x_23781:
        /* <DEDUP_REMOVED lines=13> */
.L_x_23783:
[----:B------:R-:W-:Y:S05]  /*16ef0*/  BSYNC.RECONVERGENT B2 ;  /* 0x0000000000027941 */ /* 0x000fea0003800200 */
.L_x_23782:
        /* <DEDUP_REMOVED lines=40> */
[----:B------:R-:W-:Y:S01]  /*17180*/  HFMA2 R104, -RZ, RZ, 0, 0 ;  /* 0x00000000ff687431 */ /* 0x000fe200000001ff */
[----:B------:R-:W-:Y:S01]  /*17190*/  MOV R101, R142 ;  /* 0x0000008e00657202 */ /* 0x000fe20000000f00 */
[----:B------:R-:W-:-:S07]  /*171a0*/  IMAD.MOV.U32 R142, RZ, RZ, R100 ;  /* 0x000000ffff8e7224 */ /* 0x000fce00078e0064 */
.L_x_23780:
[----:B------:R-:W-:Y:S05]  /*171b0*/  BSYNC.RECONVERGENT B1 ;  /* 0x0000000000017941 */ /* 0x000fea0003800200 */
.L_x_23779:
        /* <DEDUP_REMOVED lines=23> */
.L_x_23786:
        /* <DEDUP_REMOVED lines=13> */
.L_x_23788:
[----:B------:R-:W-:Y:S05]  /*17400*/  BSYNC.RECONVERGENT B2 ;  /* 0x0000000000027941 */ /* 0x000fea0003800200 */
.L_x_23787:
        /* <DEDUP_REMOVED lines=38> */
[----:B------:R-:W-:-:S05]  /*17670*/  IMAD.WIDE.U32 R100, R7, -0x2daee0ad, RZ ;  /* 0xd2511f5307647825 */ /* 0x000fca00078e00ff */
[----:B------:R-:W-:Y:S01]  /*17680*/  LOP3.LUT R7, R104, UR31, R101, 0x96, !PT ;  /* 0x0000001f68077c12 */ /* 0x000fe2000f8e9665 */
[----:B------:R-:W-:Y:S01]  /*17690*/  IMAD.MOV.U32 R101, RZ, RZ, R142 ;  /* 0x000000ffff657224 */ /* 0x000fe200078e008e */
[----:B------:R-:W-:Y:S01]  /*176a0*/  MOV R142, R100 ;  /* 0x00000064008e7202 */ /* 0x000fe20000000f00 */
[----:B------:R-:W-:-:S07]  /*176b0*/  IMAD.MOV.U32 R100, RZ, RZ, RZ ;  /* 0x000000ffff647224 */ /* 0x000fce00078e00ff */
.L_x_23785:
[----:B------:R-:W-:Y:S05]  /*176c0*/  BSYNC.RECONVERGENT B1 ;  /* 0x0000000000017941 */ /* 0x000fea0003800200 */
.L_x_23784:
        /* <DEDUP_REMOVED lines=23> */
.L_x_23791:
        /* <DEDUP_REMOVED lines=13> */
.L_x_23793:
[----:B------:R-:W-:Y:S05]  /*17910*/  BSYNC.RECONVERGENT B2 ;  /* 0x0000000000027941 */ /* 0x000fea0003800200 */
.L_x_23792:
        /* <DEDUP_REMOVED lines=37> */
[----:B------:R-:W-:Y:S01]  /*17b70*/  IMAD.MOV.U32 R4, RZ, RZ, R100 ;  /* 0x000000ffff047224 */ /* 0x000fe200078e0064 */
[----:B------:R-:W-:Y:S01]  /*17b80*/  LOP3.LUT R6, R6, UR30, R101, 0x96, !PT ;  /* 0x0000001e06067c12 */ /* 0x000fe2000f8e9665 */
[----:B------:R-:W-:-:S05]  /*17b90*/  IMAD.WIDE.U32 R100, R7, -0x2daee0ad, RZ ;  /* 0xd2511f5307647825 */ /* 0x000fca00078e00ff */
[----:B------:R-:W-:Y:S02]  /*17ba0*/  LOP3.LUT R7, R104, UR31, R101, 0x96, !PT ;  /* 0x0000001f68077c12 */ /* 0x000fe4000f8e9665 */
[----:B------:R-:W-:Y:S01]  /*17bb0*/  MOV R101, R142 ;  /* 0x0000008e00657202 */ /* 0x000fe20000000f00 */
[----:B------:R-:W-:-:S07]  /*17bc0*/  IMAD.MOV.U32 R142, RZ, RZ, R100 ;  /* 0x000000ffff8e7224 */ /* 0x000fce00078e0064 */
.L_x_23790:
[----:B------:R-:W-:Y:S05]  /*17bd0*/  BSYNC.RECONVERGENT B1 ;  /* 0x0000000000017941 */ /* 0x000fea0003800200 */
.L_x_23789:
        /* <DEDUP_REMOVED lines=23> */
.L_x_23796:
        /* <DEDUP_REMOVED lines=15> */
.L_x_23798:
[----:B------:R-:W-:Y:S05]  /*17e40*/  BSYNC.RECONVERGENT B2 ;  /* 0x0000000000027941 */ /* 0x000fea0003800200 */
.L_x_23797:
        /* <DEDUP_REMOVED lines=42> */
[----:B------:R-:W-:-:S07]  /*180f0*/  MOV R142, R100 ;  /* 0x00000064008e7202 */ /* 0x000fce0000000f00 */
.L_x_23795:
[----:B------:R-:W-:Y:S05]  /*18100*/  BSYNC.RECONVERGENT B1 ;  /* 0x0000000000017941 */ /* 0x000fea0003800200 */
.L_x_23794:
[----:B------:R-:W-:Y:S01]  /*18110*/  HADD2.F32 R100, -RZ, R103.H1_H1 ;  /* 0x30000067ff647230 */ /* 0x000fe20000004100 */
[----:B------:R-:W-:Y:S02]  /*18120*/  I2FP.F32.U32 R101, R101 ;  /* 0x0000006500657245 */ /* 0x000fe40000201000 */
        /* <DEDUP_REMOVED lines=9> */
[----:B------:R-:W-:Y:S01]  /*181c0*/  FADD.FTZ R17, R100, R17 ;  /* 0x0000001164117221 */ /* 0x000fe20000010000 */
[----:B------:R-:W-:-:S04]  /*181d0*/  F2FP.F16.F32.PACK_AB R100, R147, R111 ;  /* 0x0000006f9364723e */ /* 0x000fc800000000ff */
[----:B------:R-:W-:Y:S01]  /*181e0*/  F2FP.F16.F32.PACK_AB R103, R17, R150 ;  /* 0x000000961167723e */ /* 0x000fe200000000ff */
[----:B------:R-:W-:Y:S06]  /*181f0*/  BRA `(.L_x_23799) ;  /* 0x0000002800087947 */ /* 0x000fec0003800000 */
.L_x_23758:
        /* <DEDUP_REMOVED lines=16> */
.L_x_23802:
        /* <DEDUP_REMOVED lines=13> */
.L_x_23804:
[----:B------:R-:W-:Y:S05]  /*183d0*/  BSYNC.RECONVERGENT B2 ;  /* 0x0000000000027941 */ /* 0x000fea0003800200 */
.L_x_23803:
        /* <DEDUP_REMOVED lines=43> */
.L_x_23801:
[----:B------:R-:W-:Y:S05]  /*18690*/  BSYNC.RECONVERGENT B1 ;  /* 0x0000000000017941 */ /* 0x000fea0003800200 */
.L_x_23800:
        /* <DEDUP_REMOVED lines=22> */
.L_x_23807:
        /* <DEDUP_REMOVED lines=13> */
.L_x_23809:
[----:B------:R-:W-:Y:S05]  /*188d0*/  BSYNC.RECONVERGENT B2 ;  /* 0x0000000000027941 */ /* 0x000fea0003800200 */
.L_x_23808:
        /* <DEDUP_REMOVED lines=43> */
.L_x_23806:
[----:B------:R-:W-:Y:S05]  /*18b90*/  BSYNC.RECONVERGENT B1 ;  /* 0x0000000000017941 */ /* 0x000fea0003800200 */
.L_x_23805:
        /* <DEDUP_REMOVED lines=21> */
.L_x_23812:
        /* <DEDUP_REMOVED lines=13> */
.L_x_23814:
[----:B------:R-:W-:Y:S05]  /*18dc0*/  BSYNC.RECONVERGENT B2 ;  /* 0x0000000000027941 */ /* 0x000fea0003800200 */
.L_x_23813:
        /* <DEDUP_REMOVED lines=43> */
.L_x_23811:
[----:B------:R-:W-:Y:S05]  /*19080*/  BSYNC.RECONVERGENT B1 ;  /* 0x0000000000017941 */ /* 0x000fea0003800200 */
.L_x_23810:
        /* <DEDUP_REMOVED lines=21> */
.L_x_23817:
        /* <DEDUP_REMOVED lines=13> */
.L_x_23819:
[----:B------:R-:W-:Y:S05]  /*192b0*/  BSYNC.RECONVERGENT B2 ;  /* 0x0000000000027941 */ /* 0x000fea0003800200 */
.L_x_23818:
        /* <DEDUP_REMOVED lines=43> */
.L_x_23816:
[----:B------:R-:W-:Y:S05]  /*19570*/  BSYNC.RECONVERGENT B1 ;  /* 0x0000000000017941 */ /* 0x000fea0003800200 */
.L_x_23815:
        /* <DEDUP_REMOVED lines=21> */
.L_x_23822:
        /* <DEDUP_REMOVED lines=13> */
.L_x_23824:
[----:B------:R-:W-:Y:S05]  /*197a0*/  BSYNC.RECONVERGENT B2 ;  /* 0x0000000000027941 */ /* 0x000fea0003800200 */
.L_x_23823:
        /* <DEDUP_REMOVED lines=43> */
.L_x_23821:
[----:B------:R-:W-:Y:S05]  /*19a60*/  BSYNC.RECONVERGENT B1 ;  /* 0x0000000000017941 */ /* 0x000fea0003800200 */
.L_x_23820:
        /* <DEDUP_REMOVED lines=21> */
.L_x_23827:
        /* <DEDUP_REMOVED lines=13> */
.L_x_23829:
[----:B------:R-:W-:Y:S05]  /*19c90*/  BSYNC.RECONVERGENT B2 ;  /* 0x0000000000027941 */ /* 0x000fea0003800200 */
.L_x_23828:
        /* <DEDUP_REMOVED lines=39> */
[----:B------:R-:W-:Y:S02]  /*19f10*/  LOP3.LUT R7, R104, UR31, R101, 0x96, !PT ;  /* 0x0000001f68077c12 */ /* 0x000fe4000f8e9665 */
[----:B------:R-:W-:Y:S01]  /*19f20*/  MOV R101, R142 ;  /* 0x0000008e00657202 */ /* 0x000fe20000000f00 */
[----:B------:R-:W-:Y:S02]  /*19f30*/  IMAD.MOV.U32 R142, RZ, RZ, R100 ;  /* 0x000000ffff8e7224 */ /* 0x000fe400078e0064 */
[----:B------:R-:W-:-:S07]  /*19f40*/  HFMA2 R100, -RZ, RZ, 0, 0 ;  /* 0x00000000ff647431 */ /* 0x000fce00000001ff */
.L_x_23826:
[----:B------:R-:W-:Y:S05]  /*19f50*/  BSYNC.RECONVERGENT B1 ;  /* 0x0000000000017941 */ /* 0x000fea0003800200 */
.L_x_23825:
        /* <DEDUP_REMOVED lines=21> */
.L_x_23832:
        /* <DEDUP_REMOVED lines=13> */
.L_x_23834:
[----:B------:R-:W-:Y:S05]  /*1a180*/  BSYNC.RECONVERGENT B2 ;  /* 0x0000000000027941 */ /* 0x000fea0003800200 */
.L_x_23833:
        /* <DEDUP_REMOVED lines=43> */
.L_x_23831:
[----:B------:R-:W-:Y:S05]  /*1a440*/  BSYNC.RECONVERGENT B1 ;  /* 0x0000000000017941 */ /* 0x000fea0003800200 */
.L_x_23830:
        /* <DEDUP_REMOVED lines=21> */
.L_x_23837:
        /* <DEDUP_REMOVED lines=15> */
.L_x_23839:
[----:B------:R-:W-:Y:S05]  /*1a690*/  BSYNC.RECONVERGENT B2 ;  /* 0x0000000000027941 */ /* 0x000fea0003800200 */
.L_x_23838:
        /* <DEDUP_REMOVED lines=43> */
.L_x_23836:
[----:B------:R-:W-:Y:S05]  /*1a950*/  BSYNC.RECONVERGENT B1 ;  /* 0x0000000000017941 */ /* 0x000fea0003800200 */
.L_x_23835:
        /* <DEDUP_REMOVED lines=12> */
.L_x_23799:
        /* <DEDUP_REMOVED lines=11> */
[----:B------:R-:W-:Y:S01]  /*1aad0*/  LOP3.LUT R110, R105, R14, R110, 0xfe, !PT ;  /* 0x0000000e696e7212 */ /* 0x000fe200078efe6e */
[----:B------:R-:W-:Y:S01]  /*1aae0*/  FADD.FTZ R15, R16, R113 ;  /* 0x00000071100f7221 */ /* 0x000fe20000010000 */
[----:B------:R-:W-:Y:S01]  /*1aaf0*/  SEL R14, RZ, 0x100, !P0 ;  /* 0x00000100ff0e7807 */ /* 0x000fe20004000000 */
[----:B------:R-:W-:Y:S01]  /*1ab00*/  UMOV UR4, 0xffffffff ;  /* 0xffffffff00047882 */ /* 0x000fe20000000000 */
        /* <DEDUP_REMOVED lines=30> */
[----:B------:R-:W-:-:S03]  /*1acf0*/  SEL R15, RZ, 0x10000, !P1 ;  /* 0x00010000ff0f7807 */ /* 0x000fc60004800000 */
[----:B------:R-:W-:Y:S01]  /*1ad00*/  FADD.FTZ R16, R16, R145 ;  /* 0x0000009110107221 */ /* 0x000fe20000010000 */
[----:B------:R-:W-:Y:S02]  /*1ad10*/  LOP3.LUT R14, R14, R104, R15, 0xfe, !PT ;  /* 0x000000680e0e7212 */ /* 0x000fe400078efe0f */
        /* <DEDUP_REMOVED lines=113> */
.L_x_23853:
[----:B------:R-:W-:Y:S01]  /*1b430*/  FMUL.FTZ R3, R101, R101 ;  /* 0x0000006565037220 */ /* 0x000fe20000410000 */
[----:B------:R-:W-:Y:S01]  /*1b440*/  ISETP.NE.AND P1, PT, RZ, UR32, PT ;  /* 0x00000020ff007c0c */ /* 0x000fe2000bf25270 */
[----:B-1----:R-:W-:Y:S01]  /*1b450*/  FADD.FTZ R103, R100, R103 ;  /* 0x0000006764677221 */ /* 0x002fe20000010000 */
[----:B------:R-:W1:Y:S02]  /*1b460*/  @!P0 LDC.64 R18, c[0x0][0x3c0] ;  /* 0x0000f000ff128b82 */ /* 0x000e640000000a00 */
[----:B------:R-:W-:Y:S01]  /*1b470*/  FSEL R16, R3, RZ, P1 ;  /* 0x000000ff03107208 */ /* 0x000fe20000800000 */
[----:B------:R-:W-:Y:S01]  /*1b480*/  FFMA.FTZ R3, R103, R14, UR13 ;  /* 0x0000000d67037e23 */ /* 0x000fe2000801000e */
[----:B------:R-:W-:-:S03]  /*1b490*/  FSEL R103, R101, RZ, !P1 ;  /* 0x000000ff65677208 */ /* 0x000fc60004800000 */
[----:B------:R-:W-:Y:S01]  /*1b4a0*/  FADD.FTZ R3, R3, R16 ;  /* 0x0000001003037221 */ /* 0x000fe20000010000 */
[----:B------:R-:W2:Y:S01]  /*1b4b0*/  @!P0 LDC.64 R14, c[0x0][0x3c8] ;  /* 0x0000f200ff0e8b82 */ /* 0x000ea20000000a00 */
[C---:B------:R-:W-:Y:S01]  /*1b4c0*/  FADD.FTZ R156, -R103.reuse, R17 ;  /* 0x00000011679c7221 */ /* 0x040fe20000010100 */
[C---:B------:R-:W-:Y:S01]  /*1b4d0*/  FADD.FTZ R0, -R103.reuse, R0 ;  /* 0x0000000067007221 */ /* 0x040fe20000010100 */
[C---:B------:R-:W-:Y:S01]  /*1b4e0*/  FADD.FTZ R115, -R103.reuse, R115 ;  /* 0x0000007367737221 */ /* 0x040fe20000010100 */
[C---:B------:R-:W-:Y:S01]  /*1b4f0*/  FADD.FTZ R114, -R103.reuse, R114 ;  /* 0x0000007267727221 */ /* 0x040fe20000010100 */
[----:B------:R-:W3:Y:S01]  /*1b500*/  MUFU.RSQ R3, R3 ;  /* 0x0000000300037308 */ /* 0x000ee20000001400 */
        /* <DEDUP_REMOVED lines=38> */
[----:B--2---:R-:W-:Y:S01]  /*1b770*/  @!P0 IMAD.WIDE R14, R10, 0x4, R14 ;  /* 0x000000040a0e8825 */ /* 0x004fe200078e020e */
[----:B------:R0:W-:Y:S03]  /*1b780*/  @!P0 STG.E desc[UR8][R18.64], R101 ;  /* 0x0000006512008986 */ /* 0x0001e6000c101908 */
[C---:B---3--:R-:W-:Y:S01]  /*1b790*/  FMUL.FTZ R103, R3.reuse, R0 ;  /* 0x0000000003677220 */ /* 0x048fe20000410000 */
        /* <DEDUP_REMOVED lines=40> */
[----:B----4-:R-:W-:-:S04]  /*1ba20*/  IMAD.WIDE.U32 R104, R2, 0x10, R16 ;  /* 0x0000001002687825 */ /* 0x010fc800078e0010 */
        /* <DEDUP_REMOVED lines=9> */
[----:B------:R-:W-:Y:S01]  /*1bac0*/  F2FP.F16.F32.PACK_AB R12, R0, R103 ;  /* 0x00000067000c723e */ /* 0x000fe200000000ff */
[----:B0-----:R-:W-:Y:S01]  /*1bad0*/  FFMA.FTZ R3, R18, R89, R49 ;  /* 0x0000005912037223 */ /* 0x001fe20000010031 */
        /* <DEDUP_REMOVED lines=18> */
[----:B------:R-:W0:Y:S01]  /*1bc00*/  LDC.64 R2, c[0x0][0x380] ;  /* 0x0000e000ff027b82 */ /* 0x000e220000000a00 */
        /* <DEDUP_REMOVED lines=24> */
[----:B0-----:R-:W-:Y:S01]  /*1bd90*/  IMAD R10, R2, 0x4, R10 ;  /* 0x00000004020a7824 */ /* 0x001fe200078e020a */
        /* <DEDUP_REMOVED lines=15> */
[----:B------:R-:W-:-:S03]  /*1be90*/  ISETP.GE.AND P0, PT, R10, R3, PT ;  /* 0x000000030a00720c */ /* 0x000fc60003f06270 */
[----:B------:R0:W-:Y:S10]  /*1bea0*/  STG.E.128 desc[UR8][R112.64], R120 ;  /* 0x0000007870007986 */ /* 0x0001f4000c101d08 */
[----:B------:R-:W-:Y:S05]  /*1beb0*/  @!P0 BRA `(.L_x_23841) ;  /* 0xfffffe4c00288947 */ /* 0x000fea000383ffff */
[----:B------:R-:W-:Y:S05]  /*1bec0*/  BSYNC B0 ;  /* 0x0000000000007941 */ /* 0x000fea0003800000 */
.L_x_23430:
[----:B------:R-:W-:Y:S05]  /*1bed0*/  EXIT ;  /* 0x000000000000794d */ /* 0x000fea0003800000 */
.L_x_23840:
        /* <DEDUP_REMOVED lines=8> */
.L_x_23843:
[----:B------:R-:W-:Y:S05]  /*1bf60*/  BSYNC B1 ;  /* 0x0000000000017941 */ /* 0x000fea0003800000 */
.L_x_23842:
        /* <DEDUP_REMOVED lines=9> */
.L_x_23844:
[----:B------:R-:W-:Y:S02]  /*1c000*/  IMAD.MOV.U32 R104, RZ, RZ, 0x4 ;  /* 0x00000004ff687424 */ /* 0x000fe400078e00ff */
[----:B------:R-:W-:-:S04]  /*1c010*/  IMAD.MOV.U32 R14, RZ, RZ, R103 ;  /* 0x000000ffff0e7224 */ /* 0x000fc800078e0067 */
[----:B------:R-:W-:-:S05]  /*1c020*/  FADD.FTZ R18, R15, R14 ;  /* 0x0000000e0f127221 */ /* 0x000fca0000010000 */
[----:B------:R-:W-:-:S07]  /*1c030*/  MOV R105, R18 ;  /* 0x0000001200697202 */ /* 0x000fce0000000f00 */
[----:B------:R-:W-:Y:S05]  /*1c040*/  WARPSYNC.COLLECTIVE R102, `(.L_x_23845) ;  /* 0x0000000066087348 */ /* 0x000fea0003c00000 */
[----:B------:R0:W1:Y:S02]  /*1c050*/  SHFL.BFLY P1, R103, R105, R104, R107 ;  /* 0x0c00006869677389 */ /* 0x000064000002006b */
[----:B01----:R-:W-:Y:S05]  /*1c060*/  ENDCOLLECTIVE ;  /* 0x000000000000791b */ /* 0x003fea0003800000 */
.L_x_23845:
[----:B------:R-:W-:Y:S01]  /*1c070*/  HFMA2 R104, -RZ, RZ, 0, 4.76837158203125e-07 ;  /* 0x00000008ff687431 */ /* 0x000fe200000001ff */
[----:B------:R-:W-:-:S05]  /*1c080*/  MOV R3, R103 ;  /* 0x0000006700037202 */ /* 0x000fca0000000f00 */
[----:B------:R-:W-:-:S04]  /*1c090*/  FADD.FTZ R19, R18, R3 ;  /* 0x0000000312137221 */ /* 0x000fc80000010000 */
[----:B------:R-:W-:-:S07]  /*1c0a0*/  IMAD.MOV.U32 R105, RZ, RZ, R19 ;  /* 0x000000ffff697224 */ /* 0x000fce00078e0013 */
[----:B------:R-:W-:Y:S05]  /*1c0b0*/  WARPSYNC.COLLECTIVE R102, `(.L_x_23846) ;  /* 0x0000000066087348 */ /* 0x000fea0003c00000 */
[----:B------:R0:W1:Y:S02]  /*1c0c0*/  SHFL.BFLY P1, R103, R105, R104, R107 ;  /* 0x0c00006869677389 */ /* 0x000064000002006b */
[----:B01----:R-:W-:Y:S05]  /*1c0d0*/  ENDCOLLECTIVE ;  /* 0x000000000000791b */ /* 0x003fea0003800000 */
.L_x_23846:
        /* <DEDUP_REMOVED lines=8> */
.L_x_23847:
        /* <DEDUP_REMOVED lines=88> */
.L_x_23848:
[----:B------:R-:W-:Y:S02]  /*1c6e0*/  IMAD.MOV.U32 R104, RZ, RZ, 0x2 ;  /* 0x00000002ff687424 */ /* 0x000fe400078e00ff */
[----:B------:R-:W-:-:S04]  /*1c6f0*/  IMAD.MOV.U32 R16, RZ, RZ, R103 ;  /* 0x000000ffff107224 */ /* 0x000fc800078e0067 */
[----:B------:R-:W-:-:S05]  /*1c700*/  FADD.FTZ R16, R3, R16 ;  /* 0x0000001003107221 */ /* 0x000fca0000010000 */
[----:B------:R-:W-:-:S07]  /*1c710*/  MOV R105, R16 ;  /* 0x0000001000697202 */ /* 0x000fce0000000f00 */
[----:B------:R-:W-:Y:S05]  /*1c720*/  WARPSYNC.COLLECTIVE R102, `(.L_x_23849) ;  /* 0x0000000066087348 */ /* 0x000fea0003c00000 */
[----:B------:R0:W1:Y:S02]  /*1c730*/  SHFL.BFLY P1, R103, R105, R104, R107 ;  /* 0x0c00006869677389 */ /* 0x000064000002006b */
[----:B01----:R-:W-:Y:S05]  /*1c740*/  ENDCOLLECTIVE ;  /* 0x000000000000791b */ /* 0x003fea0003800000 */
.L_x_23849:
[----:B------:R-:W-:Y:S01]  /*1c750*/  HFMA2 R104, -RZ, RZ, 0, 2.384185791015625e-07 ;  /* 0x00000004ff687431 */ /* 0x000fe200000001ff */
[----:B------:R-:W-:-:S05]  /*1c760*/  MOV R15, R103 ;  /* 0x00000067000f7202 */ /* 0x000fca0000000f00 */
[----:B------:R-:W-:-:S04]  /*1c770*/  FADD.FTZ R15, R16, R15 ;  /* 0x0000000f100f7221 */ /* 0x000fc80000010000 */
[----:B------:R-:W-:-:S07]  /*1c780*/  IMAD.MOV.U32 R105, RZ, RZ, R15 ;  /* 0x000000ffff697224 */ /* 0x000fce00078e000f */
[----:B------:R-:W-:Y:S05]  /*1c790*/  WARPSYNC.COLLECTIVE R102, `(.L_x_23850) ;  /* 0x0000000066087348 */ /* 0x000fea0003c00000 */
[----:B------:R0:W1:Y:S02]  /*1c7a0*/  SHFL.BFLY P1, R103, R105, R104, R107 ;  /* 0x0c00006869677389 */ /* 0x000064000002006b */
[----:B01----:R-:W-:Y:S05]  /*1c7b0*/  ENDCOLLECTIVE ;  /* 0x000000000000791b */ /* 0x003fea0003800000 */
.L_x_23850:
[----:B------:R-:W-:Y:S02]  /*1c7c0*/  IMAD.MOV.U32 R104, RZ, RZ, 0x8 ;  /* 0x00000008ff687424 */ /* 0x000fe400078e00ff */
[----:B------:R-:W-:-:S04]  /*1c7d0*/  IMAD.MOV.U32 R18, RZ, RZ, R103 ;  /* 0x000000ffff127224 */ /* 0x000fc800078e0067 */
[----:B------:R-:W-:-:S05]  /*1c7e0*/  FADD.FTZ R18, R15, R18 ;  /* 0x000000120f127221 */ /* 0x000fca0000010000 */
[----:B------:R-:W-:-:S07]  /*1c7f0*/  MOV R105, R18 ;  /* 0x0000001200697202 */ /* 0x000fce0000000f00 */
[----:B------:R-:W-:Y:S05]  /*1c800*/  WARPSYNC.COLLECTIVE R102, `(.L_x_23851) ;  /* 0x0000000066087348 */ /* 0x000fea0003c00000 */
[----:B------:R0:W1:Y:S02]  /*1c810*/  SHFL.BFLY P1, R103, R105, R104, R107 ;  /* 0x0c00006869677389 */ /* 0x000064000002006b */
[----:B01----:R-:W-:Y:S05]  /*1c820*/  ENDCOLLECTIVE ;  /* 0x000000000000791b */ /* 0x003fea0003800000 */
.L_x_23851:
[----:B------:R-:W-:Y:S01]  /*1c830*/  HFMA2 R104, -RZ, RZ, 0, 9.5367431640625e-07 ;  /* 0x00000010ff687431 */ /* 0x000fe200000001ff */
[----:B------:R-:W-:-:S05]  /*1c840*/  MOV R19, R103 ;  /* 0x0000006700137202 */ /* 0x000fca0000000f00 */
[----:B------:R-:W-:-:S04]  /*1c850*/  FADD.FTZ R100, R18, R19 ;  /* 0x0000001312647221 */ /* 0x000fc80000010000 */
[----:B------:R-:W-:-:S07]  /*1c860*/  IMAD.MOV.U32 R105, RZ, RZ, R100 ;  /* 0x000000ffff697224 */ /* 0x000fce00078e0064 */
[----:B------:R-:W-:Y:S05]  /*1c870*/  WARPSYNC.COLLECTIVE R102, `(.L_x_23852) ;  /* 0x0000000066087348 */ /* 0x000fea0003c00000 */
[----:B------:R0:W1:Y:S02]  /*1c880*/  SHFL.BFLY P1, R103, R105, R104, R107 ;  /* 0x0c00006869677389 */ /* 0x000064000002006b */
[----:B01----:R-:W-:Y:S05]  /*1c890*/  ENDCOLLECTIVE ;  /* 0x000000000000791b */ /* 0x003fea0003800000 */
.L_x_23852:
[----:B------:R-:W-:Y:S05]  /*1c8a0*/  BRA `(.L_x_23853) ;  /* 0xffffffe800e07947 */ /* 0x000fea000383ffff */
.L_x_23854:
        /* <DEDUP_REMOVED lines=13> */
.L_x_45857:


//--------------------- .text._ZN10layer_norm13ln_fwd_kernelINS_13Kernel_traitsIf6__halfS2_S2_fjLj1280ELj1ELj4ELj1ELj16ENS_18Kernel_traits_baseILj1280EfS2_S2_S2_fjLj128EEEEELb1ELb0ELb1ELb0EEEvNS_9FwdParamsE --------------------------
	.section	.text._ZN10layer_norm13ln_fwd_kernelINS_13Kernel_traitsIf6__halfS2_S2_fjLj1280ELj1ELj4ELj1ELj16ENS_18Kernel_traits_baseILj1280EfS2_S2_S2_fjLj128EEEEELb1ELb0ELb1ELb0EEEvNS_9FwdParamsE,"ax",@progbits
	.align	128
        .global         _ZN10layer_norm13ln_fwd_kernelINS_13Kernel_traitsIf6__halfS2_S2_fjLj1280ELj1ELj4ELj1ELj16ENS_18Kernel_traits_baseILj1280EfS2_S2_S2_fjLj128EEEEELb1ELb0ELb1ELb0EEEvNS_9FwdParamsE
        .type           _ZN10layer_norm13ln_fwd_kernelINS_13Kernel_traitsIf6__halfS2_S2_fjLj1280ELj1ELj4ELj1ELj16ENS_18Kernel_traits_baseILj1280EfS2_S2_S2_fjLj128EEEEELb1ELb0ELb1ELb0EEEvNS_9FwdParamsE,@function
        .size           _ZN10layer_norm13ln_fwd_kernelINS_13Kernel_traitsIf6__halfS2_S2_fjLj1280ELj1ELj4ELj1ELj16ENS_18Kernel_traits_baseILj1280EfS2_S2_S2_fjLj128EEEEELb1ELb0ELb1ELb0EEEvNS_9FwdParamsE,(.L_x_45858 - _ZN10layer_norm13ln_fwd_kernelINS_13Kernel_traitsIf6__halfS2_S2_fjLj1280ELj1ELj4ELj1ELj16ENS_18Kernel_traits_baseILj1280EfS2_S2_S2_fjLj128EEEEELb1ELb0ELb1ELb0EEEvNS_9FwdParamsE)
        .other          _ZN10layer_norm13ln_fwd_kernelINS_13Kernel_traitsIf6__halfS2_S2_fjLj1280ELj1ELj4ELj1ELj16ENS_18Kernel_traits_baseILj1280EfS2_S2_S2_fjLj128EEEEELb1ELb0ELb1ELb0EEEvNS_9FwdParamsE,@"STO_CUDA_ENTRY STV_DEFAULT"
_ZN10layer_norm13ln_fwd_kernelINS_13Kernel_traitsIf6__halfS2_S2_fjLj1280ELj1ELj4ELj1ELj16ENS_18Kernel_traits_baseILj1280EfS2_S2_S2_fjLj128EEEEELb1ELb0ELb1ELb0EEEvNS_9FwdParamsE:
.text._ZN10layer_norm13ln_fwd_kernelINS_13Kernel_traitsIf6__halfS2_S2_fjLj1280ELj1ELj4ELj1ELj16ENS_18Kernel_traits_baseILj1280EfS2_S2_S2_fjLj128EEEEELb1ELb0ELb1ELb0EEEvNS_9FwdParamsE:
        /* <DEDUP_REMOVED lines=107> */
.L_x_23856:
        /* <DEDUP_REMOVED lines=49> */
.L_x_23857:
[----:B------:R-:W-:Y:S05]  /*09c0*/  BSYNC.RECONVERGENT B0 ;  /* 0x0000000000007941 */ /* 0x000fea0003800200 */
.L_x_23855:
        /* <DEDUP_REMOVED lines=71> */
.L_x_24468:
        /* <DEDUP_REMOVED lines=26> */
.L_x_23862:
[----:B------:R-:W-:Y:S05]  /*0fe0*/  BSYNC.RECONVERGENT B2 ;  /* 0x0000000000027941 */ /* 0x000fea0003800200 */
.L_x_23861:
        /* <DEDUP_REMOVED lines=28> */
.L_x_23868:
        /* <DEDUP_REMOVED lines=13> */
.L_x_23870:
[----:B------:R-:W-:Y:S05]  /*1280*/  BSYNC.RECONVERGENT B4 ;  /* 0x0000000000047941 */ /* 0x000fea0003800200 */
.L_x_23869:
        /* <DEDUP_REMOVED lines=53> */
.L_x_23867:
[----:B------:R-:W-:Y:S05]  /*15e0*/  BSYNC.RECONVERGENT B3 ;  /* 0x0000000000037941 */ /* 0x000fea0003800200 */
.L_x_23866:
        /* <DEDUP_REMOVED lines=11> */
.L_x_23865:
[----:B------:R-:W-:Y:S05]  /*16a0*/  BSYNC.RECONVERGENT B2 ;  /* 0x0000000000027941 */ /* 0x000fea0003800200 */
.L_x_23864:
        /* <DEDUP_REMOVED lines=22> */
.L_x_23875:
        /* <DEDUP_REMOVED lines=13> */
.L_x_23877:
[----:B------:R-:W-:Y:S05]  /*18e0*/  BSYNC.RECONVERGENT B4 ;  /* 0x0000000000047941 */ /* 0x000fea0003800200 */
.L_x_23876:
        /* <DEDUP_REMOVED lines=53> */
[----:B------:R-:W-:-:S07]  /*1c40*/  LOP3.LUT R112, R118, UR22, R7, 0x96, !PT ;  /* 0x0000001676707c12 */ /* 0x000fce000f8e9607 */
.L_x_23874:
[----:B------:R-:W-:Y:S05]  /*1c50*/  BSYNC.RECONVERGENT B3 ;  /* 0x0000000000037941 */ /* 0x000fea0003800200 */
.L_x_23873:
        /* <DEDUP_REMOVED lines=11> */
.L_x_23872:
[----:B------:R-:W-:Y:S05]  /*1d10*/  BSYNC.RECONVERGENT B2 ;  /* 0x0000000000027941 */ /* 0x000fea0003800200 */
.L_x_23871:
        /* <DEDUP_REMOVED lines=22> */
.L_x_23882:
        /* <DEDUP_REMOVED lines=13> */
.L_x_23884:
[----:B------:R-:W-:Y:S05]  /*1f50*/  BSYNC.RECONVERGENT B4 ;  /* 0x0000000000047941 */ /* 0x000fea0003800200 */
.L_x_23883:
        /* <DEDUP_REMOVED lines=54> */
.L_x_23881:
[----:B------:R-:W-:Y:S05]  /*22c0*/  BSYNC.RECONVERGENT B3 ;  /* 0x0000000000037941 */ /* 0x000fea0003800200 */
.L_x_23880:
        /* <DEDUP_REMOVED lines=11> */
.L_x_23879:
[----:B------:R-:W-:Y:S05]  /*2380*/  BSYNC.RECONVERGENT B2 ;  /* 0x0000000000027941 */ /* 0x000fea0003800200 */
.L_x_23878:
        /* <DEDUP_REMOVED lines=22> */
.L_x_23889:
        /* <DEDUP_REMOVED lines=13> */
.L_x_23891:
[----:B------:R-:W-:Y:S05]  /*25c0*/  BSYNC.RECONVERGENT B4 ;  /* 0x0000000000047941 */ /* 0x000fea0003800200 */
.L_x_23890:
        /* <DEDUP_REMOVED lines=54> */
.L_x_23888:
[----:B------:R-:W-:Y:S05]  /*2930*/  BSYNC.RECONVERGENT B3 ;  /* 0x0000000000037941 */ /* 0x000fea0003800200 */
.L_x_23887:
        /* <DEDUP_REMOVED lines=11> */
.L_x_23886:
[----:B------:R-:W-:Y:S05]  /*29f0*/  BSYNC.RECONVERGENT B2 ;  /* 0x0000000000027941 */ /* 0x000fea0003800200 */
.L_x_23885:
        /* <DEDUP_REMOVED lines=22> */
.L_x_23896:
        /* <DEDUP_REMOVED lines=13> */
.L_x_23898:
[----:B------:R-:W-:Y:S05]  /*2c30*/  BSYNC.RECONVERGENT B4 ;  /* 0x0000000000047941 */ /* 0x000fea0003800200 */
.L_x_23897:
        /* <DEDUP_REMOVED lines=53> */
.L_x_23895:
[----:B------:R-:W-:Y:S05]  /*2f90*/  BSYNC.RECONVERGENT B3 ;  /* 0x0000000000037941 */ /* 0x000fea0003800200 */
.L_x_23894:
        /* <DEDUP_REMOVED lines=11> */
.L_x_23893:
[----:B------:R-:W-:Y:S05]  /*3050*/  BSYNC.RECONVERGENT B2 ;  /* 0x0000000000027941 */ /* 0x000fea0003800200 */
.L_x_23892:
        /* <DEDUP_REMOVED lines=22> */
.L_x_23903:
        /* <DEDUP_REMOVED lines=13> */
.L_x_23905:
[----:B------:R-:W-:Y:S05]  /*3290*/  BSYNC.RECONVERGENT B4 ;  /* 0x0000000000047941 */ /* 0x000fea0003800200 */
.L_x_23904:
        /* <DEDUP_REMOVED lines=54> */
.L_x_23902:
[----:B------:R-:W-:Y:S05]  /*3600*/  BSYNC.RECONVERGENT B3 ;  /* 0x0000000000037941 */ /* 0x000fea0003800200 */
.L_x_23901:
[----:B------:R-:W-:Y:S01]  /*3610*/  I2FP.F32.U32 R11, R11 ;  /* 0x0000000b000b7245 */ /* 0x000fe20000201000 */
[----:B------:R-:W-:Y:S02]  /*3620*/  HFMA2 R104, -RZ, RZ, 0.1171875, 0 ;  /* 0x2f800000ff687431 */ /* 0x000fe400000001ff */
[----:B------:R-:W-:-:S03]  /*3630*/  HADD2.F32 R129, -RZ, R106.H1_H1 ;  /* 0x3000006aff817230 */ /* 0x000fc60000004100 */
[----:B------:R-:W-:Y:S01]  /*3640*/  FFMA.FTZ R11, R11, R104, 1.1641532182693481445e-10 ;  /* 0x2f0000000b0b7423 */ /* 0x000fe20000010068 */
[----:B-----5:R-:W-:-:S04]  /*3650*/  HADD2.F32 R104, -RZ, R22.H1_H1 ;  /* 0x30000016ff687230 */ /* 0x020fc80000004100 */
[----:B------:R-:W-:Y:S01]  /*3660*/  FSETP.GTU.FTZ.AND P3, PT, R11, UR18, PT ;  /* 0x000000120b007c0b */ /* 0x000fe2000bf7c000 */
[----:B------:R-:W-:-:S03]  /*3670*/  FMUL.FTZ R104, R104, UR9 ;  /* 0x0000000968687c20 */ /* 0x000fc60008410000 */
[----:B------:R-:W-:Y:S01]  /*3680*/  SEL R11, RZ, 0x1, P3 ;  /* 0x00000001ff0b7807 */ /* 0x000fe20001800000 */
[----:B------:R-:W-:-:S05]  /*3690*/  FMUL.FTZ R104, R104, UR8 ;  /* 0x0000000868687c20 */ /* 0x000fca0008410000 */
[----:B------:R-:W-:-:S05]  /*36a0*/  FSEL R104, R104, RZ, !P3 ;  /* 0x000000ff68687208 */ /* 0x000fca0005800000 */
[----:B------:R-:W-:-:S07]  /*36b0*/  FADD.FTZ R129, R129, R104 ;  /* 0x0000006881817221 */ /* 0x000fce0000010000 */
.L_x_23900:
[----:B------:R-:W-:Y:S05]  /*36c0*/  BSYNC.RECONVERGENT B2 ;  /* 0x0000000000027941 */ /* 0x000fea0003800200 */
.L_x_23899:
        /* <DEDUP_REMOVED lines=22> */
.L_x_23910:
        /* <DEDUP_REMOVED lines=13> */
.L_x_23912:
[----:B------:R-:W-:Y:S05]  /*3900*/  BSYNC.RECONVERGENT B4 ;  /* 0x0000000000047941 */ /* 0x000fea0003800200 */
.L_x_23911:
        /* <DEDUP_REMOVED lines=53> */
.L_x_23909:
[----:B------:R-:W-:Y:S05]  /*3c60*/  BSYNC.RECONVERGENT B3 ;  /* 0x0000000000037941 */ /* 0x000fea0003800200 */
.L_x_23908:
        /* <DEDUP_REMOVED lines=8> */
[----:B------:R-:W-:-:S05]  /*3cf0*/  FSEL R12, R12, RZ, !P3 ;  /* 0x000000ff0c0c7208 */ /* 0x000fca0005800000 */
[----:B------:R-:W-:Y:S01]  /*3d00*/  FADD.FTZ R138, R105, R12 ;  /* 0x0000000c698a7221 */ /* 0x000fe20000010000 */
[----:B------:R-:W-:-:S07]  /*3d10*/  SEL R12, RZ, 0x1, P3 ;  /* 0x00000001ff0c7807 */ /* 0x000fce0001800000 */
.L_x_23907:
[----:B------:R-:W-:Y:S05]  /*3d20*/  BSYNC.RECONVERGENT B2 ;  /* 0x0000000000027941 */ /* 0x000fea0003800200 */
.L_x_23906:
        /* <DEDUP_REMOVED lines=22> */
.L_x_23917:
        /* <DEDUP_REMOVED lines=13> */
.L_x_23919:
[----:B------:R-:W-:Y:S05]  /*3f60*/  BSYNC.RECONVERGENT B4 ;  /* 0x0000000000047941 */ /* 0x000fea0003800200 */
.L_x_23918:
        /* <DEDUP_REMOVED lines=54> */
.L_x_23916:
[----:B------:R-:W-:Y:S05]  /*42d0*/  BSYNC.RECONVERGENT B3 ;  /* 0x0000000000037941 */ /* 0x000fea0003800200 */
.L_x_23915:
[----:B------:R-:W-:Y:S01]  /*42e0*/  I2FP.F32.U32 R13, R13 ;  /* 0x0000000d000d7245 */ /* 0x000fe20000201000 */
[----:B------:R-:W-:Y:S02]  /*42f0*/  IMAD.MOV.U32 R104, RZ, RZ, 0x2f800000 ;  /* 0x2f800000ff687424 */ /* 0x000fe400078e00ff */
[----:B------:R-:W-:Y:S02]  /*4300*/  HADD2.F32 R107, -RZ, R107.H1_H1 ;  /* 0x3000006bff6b7230 */ /* 0x000fe40000004100 */
        /* <DEDUP_REMOVED lines=8> */
.L_x_23914:
[----:B------:R-:W-:Y:S05]  /*4390*/  BSYNC.RECONVERGENT B2 ;  /* 0x0000000000027941 */ /* 0x000fea0003800200 */
.L_x_23913:
[----:B------:R-:W-:Y:S02]  /*43a0*/  F2FP.F16.F32.PACK_AB R107, RZ, R139 ;  /* 0x0000008bff6b723e */ /* 0x000fe400000000ff */
[----:B------:R-:W-:Y:S02]  /*43b0*/  PRMT R106, R160, 0x5410, R106 ;  /* 0x00005410a06a7816 */ /* 0x000fe4000000006a */
[----:B------:R-:W-:Y:S02]  /*43c0*/  PRMT R105, R157, 0x5410, R159 ;  /* 0x000054109d697816 */ /* 0x000fe4000000009f */
[----:B------:R-:W-:Y:S02]  /*43d0*/  PRMT R104, R148, 0x5410, R156 ;  /* 0x0000541094687816 */ /* 0x000fe4000000009c */
[----:B------:R-:W-:Y:S01]  /*43e0*/  PRMT R107, R158, 0x5410, R107 ;  /* 0x000054109e6b7816 */ /* 0x000fe2000000006b */
[----:B------:R-:W-:Y:S06]  /*43f0*/  BRA `(.L_x_23920) ;  /* 0x00000030003c7947 */ /* 0x000fec0003800000 */
.L_x_23863:
        /* <DEDUP_REMOVED lines=21> */
.L_x_23925:
        /* <DEDUP_REMOVED lines=13> */
.L_x_23927:
[----:B------:R-:W-:Y:S05]  /*4620*/  BSYNC.RECONVERGENT B4 ;  /* 0x0000000000047941 */ /* 0x000fea0003800200 */
.L_x_23926:
        /* <DEDUP_REMOVED lines=53> */
.L_x_23924:
[----:B------:R-:W-:Y:S05]  /*4980*/  BSYNC.RECONVERGENT B3 ;  /* 0x0000000000037941 */ /* 0x000fea0003800200 */
.L_x_23923:
        /* <DEDUP_REMOVED lines=9> */
.L_x_23922:
[----:B------:R-:W-:Y:S05]  /*4a20*/  BSYNC.RECONVERGENT B2 ;  /* 0x0000000000027941 */ /* 0x000fea0003800200 */
.L_x_23921:
        /* <DEDUP_REMOVED lines=18> */
.L_x_23932:
        /* <DEDUP_REMOVED lines=13> */
.L_x_23934:
[----:B------:R-:W-:Y:S05]  /*4c20*/  BSYNC.RECONVERGENT B4 ;  /* 0x0000000000047941 */ /* 0x000fea0003800200 */
.L_x_23933:
        /* <DEDUP_REMOVED lines=54> */
.L_x_23931:
[----:B------:R-:W-:Y:S05]  /*4f90*/  BSYNC.RECONVERGENT B3 ;  /* 0x0000000000037941 */ /* 0x000fea0003800200 */
.L_x_23930:
        /* <DEDUP_REMOVED lines=9> */
.L_x_23929:
[----:B------:R-:W-:Y:S05]  /*5030*/  BSYNC.RECONVERGENT B2 ;  /* 0x0000000000027941 */ /* 0x000fea0003800200 */
.L_x_23928:
        /* <DEDUP_REMOVED lines=18> */
.L_x_23939:
        /* <DEDUP_REMOVED lines=13> */
.L_x_23941:
[----:B------:R-:W-:Y:S05]  /*5230*/  BSYNC.RECONVERGENT B4 ;  /* 0x0000000000047941 */ /* 0x000fea0003800200 */
.L_x_23940:
        /* <DEDUP_REMOVED lines=54> */
.L_x_23938:
[----:B------:R-:W-:Y:S05]  /*55a0*/  BSYNC.RECONVERGENT B3 ;  /* 0x0000000000037941 */ /* 0x000fea0003800200 */
.L_x_23937:
        /* <DEDUP_REMOVED lines=9> */
.L_x_23936:
[----:B------:R-:W-:Y:S05]  /*5640*/  BSYNC.RECONVERGENT B2 ;  /* 0x0000000000027941 */ /* 0x000fea0003800200 */
.L_x_23935:
        /* <DEDUP_REMOVED lines=18> */
.L_x_23946:
        /* <DEDUP_REMOVED lines=13> */
.L_x_23948:
[----:B------:R-:W-:Y:S05]  /*5840*/  BSYNC.RECONVERGENT B4 ;  /* 0x0000000000047941 */ /* 0x000fea0003800200 */
.L_x_23947:
        /* <DEDUP_REMOVED lines=54> */
.L_x_23945:
[----:B------:R-:W-:Y:S05]  /*5bb0*/  BSYNC.RECONVERGENT B3 ;  /* 0x0000000000037941 */ /* 0x000fea0003800200 */
.L_x_23944:
        /* <DEDUP_REMOVED lines=9> */
.L_x_23943:
[----:B------:R-:W-:Y:S05]  /*5c50*/  BSYNC.RECONVERGENT B2 ;  /* 0x0000000000027941 */ /* 0x000fea0003800200 */
.L_x_23942:
        /* <DEDUP_REMOVED lines=18> */
.L_x_23953:
        /* <DEDUP_REMOVED lines=13> */
.L_x_23955:
[----:B------:R-:W-:Y:S05]  /*5e50*/  BSYNC.RECONVERGENT B4 ;  /* 0x0000000000047941 */ /* 0x000fea0003800200 */
.L_x_23954:
        /* <DEDUP_REMOVED lines=54> */
.L_x_23952:
[----:B------:R-:W-:Y:S05]  /*61c0*/  BSYNC.RECONVERGENT B3 ;  /* 0x0000000000037941 */ /* 0x000fea0003800200 */
.L_x_23951:
        /* <DEDUP_REMOVED lines=9> */
.L_x_23950:
[----:B------:R-:W-:Y:S05]  /*6260*/  BSYNC.RECONVERGENT B2 ;  /* 0x0000000000027941 */ /* 0x000fea0003800200 */
.L_x_23949:
        /* <DEDUP_REMOVED lines=18> */
.L_x_23960:
        /* <DEDUP_REMOVED lines=13> */
.L_x_23962:
[----:B------:R-:W-:Y:S05]  /*6460*/  BSYNC.RECONVERGENT B4 ;  /* 0x0000000000047941 */ /* 0x000fea0003800200 */
.L_x_23961:
        /* <DEDUP_REMOVED lines=54> */
.L_x_23959:
[----:B------:R-:W-:Y:S05]  /*67d0*/  BSYNC.RECONVERGENT B3 ;  /* 0x0000000000037941 */ /* 0x000fea0003800200 */
.L_x_23958:
[----:B------:R-:W-:Y:S01]  /*67e0*/  I2FP.F32.U32 R11, R11 ;  /* 0x0000000b000b7245 */ /* 0x000fe20000201000 */
[----:B------:R-:W-:-:S04]  /*67f0*/  IMAD.MOV.U32 R104, RZ, RZ, 0x2f800000 ;  /* 0x2f800000ff687424 */ /* 0x000fc800078e00ff */
[----:B------:R-:W-:Y:S01]  /*6800*/  FFMA.FTZ R11, R11, R104, 1.1641532182693481445e-10 ;  /* 0x2f0000000b0b7423 */ /* 0x000fe20000010068 */
[----:B-----5:R-:W-:-:S04]  /*6810*/  HADD2.F32 R104, -RZ, R22.H1_H1 ;  /* 0x30000016ff687230 */ /* 0x020fc80000004100 */
[----:B------:R-:W-:Y:S01]  /*6820*/  FSETP.GTU.FTZ.AND P2, PT, R11, UR18, PT ;  /* 0x000000120b007c0b */ /* 0x000fe2000bf5c000 */
[----:B------:R-:W-:-:S03]  /*6830*/  FMUL.FTZ R104, R104, UR9 ;  /* 0x0000000968687c20 */ /* 0x000fc60008410000 */
[----:B------:R-:W-:Y:S01]  /*6840*/  SEL R11, RZ, 0x1, P2 ;  /* 0x00000001ff0b7807 */ /* 0x000fe20001000000 */
[----:B------:R-:W-:-:S05]  /*6850*/  FMUL.FTZ R104, R104, UR8 ;  /* 0x0000000868687c20 */ /* 0x000fca0008410000 */
[----:B------:R-:W-:-:S07]  /*6860*/  FSEL R129, R104, RZ, !P2 ;  /* 0x000000ff68817208 */ /* 0x000fce0005000000 */
.L_x_23957:
[----:B------:R-:W-:Y:S05]  /*6870*/  BSYNC.RECONVERGENT B2 ;  /* 0x0000000000027941 */ /* 0x000fea0003800200 */
.L_x_23956:
        /* <DEDUP_REMOVED lines=18> */
.L_x_23967:
        /* <DEDUP_REMOVED lines=13> */
.L_x_23969:
[----:B------:R-:W-:Y:S05]  /*6a70*/  BSYNC.RECONVERGENT B4 ;  /* 0x0000000000047941 */ /* 0x000fea0003800200 */
.L_x_23968:
        /* <DEDUP_REMOVED lines=54> */
.L_x_23966:
[----:B------:R-:W-:Y:S05]  /*6de0*/  BSYNC.RECONVERGENT B3 ;  /* 0x0000000000037941 */ /* 0x000fea0003800200 */
.L_x_23965:
        /* <DEDUP_REMOVED lines=9> */
.L_x_23964:
[----:B------:R-:W-:Y:S05]  /*6e80*/  BSYNC.RECONVERGENT B2 ;  /* 0x0000000000027941 */ /* 0x000fea0003800200 */
.L_x_23963:
        /* <DEDUP_REMOVED lines=18> */
.L_x_23974:
        /* <DEDUP_REMOVED lines=13> */
.L_x_23976:
[----:B------:R-:W-:Y:S05]  /*7080*/  BSYNC.RECONVERGENT B4 ;  /* 0x0000000000047941 */ /* 0x000fea0003800200 */
.L_x_23975:
        /* <DEDUP_REMOVED lines=54> */
.L_x_23973:
[----:B------:R-:W-:Y:S05]  /*73f0*/  BSYNC.RECONVERGENT B3 ;  /* 0x0000000000037941 */ /* 0x000fea0003800200 */
.L_x_23972:
[----:B------:R-:W-:Y:S01]  /*7400*/  I2FP.F32.U32 R13, R13 ;  /* 0x0000000d000d7245 */ /* 0x000fe20000201000 */
[----:B------:R-:W-:-:S05]  /*7410*/  HFMA2 R104, -RZ, RZ, 0.1171875, 0 ;  /* 0x2f800000ff687431 */ /* 0x000fca00000001ff */
[----:B------:R-:W-:-:S05]  /*7420*/  FFMA.FTZ R13, R13, R104, 1.1641532182693481445e-10 ;  /* 0x2f0000000d0d7423 */ /* 0x000fca0000010068 */
[----:B------:R-:W-:Y:S01]  /*7430*/  FSETP.GTU.FTZ.AND P2, PT, R13, UR18, PT ;  /* 0x000000120d007c0b */ /* 0x000fe2000bf5c000 */
[----:B-----5:R-:W-:-:S05]  /*7440*/  HADD2.F32 R13, -RZ, R23.H1_H1 ;  /* 0x30000017ff0d7230 */ /* 0x020fca0000004100 */
[----:B------:R-:W-:-:S04]  /*7450*/  FMUL.FTZ R13, R13, UR9 ;  /* 0x000000090d0d7c20 */ /* 0x000fc80008410000 */
[----:B------:R-:W-:Y:S01]  /*7460*/  FMUL.FTZ R139, R13, UR8 ;  /* 0x000000080d8b7c20 */ /* 0x000fe20008410000 */
[----:B------:R-:W-:-:S04]  /*7470*/  SEL R13, RZ, 0x1, P2 ;  /* 0x00000001ff0d7807 */ /* 0x000fc80001000000 */
[----:B------:R-:W-:-:S07]  /*7480*/  FSEL R139, R139, RZ, !P2 ;  /* 0x000000ff8b8b7208 */ /* 0x000fce0005000000 */
.L_x_23971:
[----:B------:R-:W-:Y:S05]  /*7490*/  BSYNC.RECONVERGENT B2 ;  /* 0x0000000000027941 */ /* 0x000fea0003800200 */
.L_x_23970:
[----:B------:R-:W-:Y:S02]  /*74a0*/  F2FP.F16.F32.PACK_AB R107, RZ, R139 ;  /* 0x0000008bff6b723e */ /* 0x000fe400000000ff */
[----:B------:R-:W-:Y:S02]  /*74b0*/  PRMT R106, R159, 0x5410, R160 ;  /* 0x000054109f6a7816 */ /* 0x000fe400000000a0 */
[----:B------:R-:W-:Y:S02]  /*74c0*/  PRMT R105, R157, 0x5410, R158 ;  /* 0x000054109d697816 */ /* 0x000fe4000000009e */
[----:B------:R-:W-:Y:S02]  /*74d0*/  PRMT R104, R156, 0x5410, R155 ;  /* 0x000054109c687816 */ /* 0x000fe4000000009b */
[----:B------:R-:W-:-:S07]  /*74e0*/  PRMT R107, R148, 0x5410, R107 ;  /* 0x00005410946b7816 */ /* 0x000fce000000006b */
.L_x_23920:
        /* <DEDUP_REMOVED lines=26> */
.L_x_23978:
[----:B------:R-:W-:Y:S05]  /*7690*/  BSYNC.RECONVERGENT B2 ;  /* 0x0000000000027941 */ /* 0x000fea0003800200 */
.L_x_23977:
[----:B------:R-:W-:Y:S01]  /*76a0*/  IADD3 R152, PT, PT, R152, 0x20, RZ ;  /* 0x0000002098987810 */ /* 0x000fe20007ffe0ff */
[----:B------:R-:W-:-:S07]  /*76b0*/  VIADD R151, R151, 0x20 ;  /* 0x0000002097977836 */ /* 0x000fce0000000000 */
.L_x_23860:
[----:B------:R-:W-:Y:S05]  /*76c0*/  BSYNC.RECONVERGENT B1 ;  /* 0x0000000000017941 */ /* 0x000fea0003800200 */
.L_x_23859:
        /* <DEDUP_REMOVED lines=9> */
.L_x_23982:
[----:B------:R-:W-:Y:S05]  /*7760*/  BSYNC.RECONVERGENT B2 ;  /* 0x0000000000027941 */ /* 0x000fea0003800200 */
.L_x_23981:
        /* <DEDUP_REMOVED lines=28> */
.L_x_23988:
        /* <DEDUP_REMOVED lines=13> */
.L_x_23990:
[----:B------:R-:W-:Y:S05]  /*7a00*/  BSYNC.RECONVERGENT B4 ;  /* 0x0000000000047941 */ /* 0x000fea0003800200 */
.L_x_23989:
        /* <DEDUP_REMOVED lines=53> */
.L_x_23987:
[----:B------:R-:W-:Y:S05]  /*7d60*/  BSYNC.RECONVERGENT B3 ;  /* 0x0000000000037941 */ /* 0x000fea0003800200 */
.L_x_23986:
        /* <DEDUP_REMOVED lines=11> */
.L_x_23985:
[----:B------:R-:W-:Y:S05]  /*7e20*/  BSYNC.RECONVERGENT B2 ;  /* 0x0000000000027941 */ /* 0x000fea0003800200 */
.L_x_23984:
        /* <DEDUP_REMOVED lines=22> */
.L_x_23995:
        /* <DEDUP_REMOVED lines=13> */
.L_x_23997:
[----:B------:R-:W-:Y:S05]  /*8060*/  BSYNC.RECONVERGENT B4 ;  /* 0x0000000000047941 */ /* 0x000fea0003800200 */
.L_x_23996:
        /* <DEDUP_REMOVED lines=54> */
.L_x_23994:
[----:B------:R-:W-:Y:S05]  /*83d0*/  BSYNC.RECONVERGENT B3 ;  /* 0x0000000000037941 */ /* 0x000fea0003800200 */
.L_x_23993:
        /* <DEDUP_REMOVED lines=11> */
.L_x_23992:
[----:B------:R-:W-:Y:S05]  /*8490*/  BSYNC.RECONVERGENT B2 ;  /* 0x0000000000027941 */ /* 0x000fea0003800200 */
.L_x_23991:
        /* <DEDUP_REMOVED lines=22> */
.L_x_24002:
        /* <DEDUP_REMOVED lines=13> */
.L_x_24004:
[----:B------:R-:W-:Y:S05]  /*86d0*/  BSYNC.RECONVERGENT B4 ;  /* 0x0000000000047941 */ /* 0x000fea0003800200 */
.L_x_24003:
        /* <DEDUP_REMOVED lines=54> */
.L_x_24001:
[----:B------:R-:W-:Y:S05]  /*8a40*/  BSYNC.RECONVERGENT B3 ;  /* 0x0000000000037941 */ /* 0x000fea0003800200 */
.L_x_24000:
        /* <DEDUP_REMOVED lines=11> */
.L_x_23999:
[----:B------:R-:W-:Y:S05]  /*8b00*/  BSYNC.RECONVERGENT B2 ;  /* 0x0000000000027941 */ /* 0x000fea0003800200 */
.L_x_23998:
        /* <DEDUP_REMOVED lines=22> */
.L_x_24009:
        /* <DEDUP_REMOVED lines=13> */
.L_x_24011:
[----:B------:R-:W-:Y:S05]  /*8d40*/  BSYNC.RECONVERGENT B4 ;  /* 0x0000000000047941 */ /* 0x000fea0003800200 */
.L_x_24010:
        /* <DEDUP_REMOVED lines=54> */
.L_x_24008:
[----:B------:R-:W-:Y:S05]  /*90b0*/  BSYNC.RECONVERGENT B3 ;  /* 0x0000000000037941 */ /* 0x000fea0003800200 */
.L_x_24007:
        /* <DEDUP_REMOVED lines=11> */
.L_x_24006:
[----:B------:R-:W-:Y:S05]  /*9170*/  BSYNC.RECONVERGENT B2 ;  /* 0x0000000000027941 */ /* 0x000fea0003800200 */
.L_x_24005:
        /* <DEDUP_REMOVED lines=22> */
.L_x_24016:
        /* <DEDUP_REMOVED lines=13> */
.L_x_24018:
[----:B------:R-:W-:Y:S05]  /*93b0*/  BSYNC.RECONVERGENT B4 ;  /* 0x0000000000047941 */ /* 0x000fea0003800200 */
.L_x_24017:
        /* <DEDUP_REMOVED lines=45> */
[----:B------:R-:W-:-:S04]  /*9690*/  IMAD.WIDE.U32 R130, R131, -0x326172a9, RZ ;  /* 0xcd9e8d5783827825 */ /* 0x000fc800078e00ff */
[----:B------:R-:W-:Y:S01]  /*96a0*/  HFMA2 R105, -RZ, RZ, 0, 0 ;  /* 0x00000000ff697431 */ /* 0x000fe200000001ff */
[----:B------:R-:W-:Y:S01]  /*96b0*/  LOP3.LUT R156, R110, UR16, R131, 0x96, !PT ;  /* 0x000000106e9c7c12 */ /* 0x000fe2000f8e9683 */
[----:B------:R-:W-:-:S04]  /*96c0*/  IMAD.WIDE.U32 R110, R111, -0x326172a9, RZ ;  /* 0xcd9e8d576f6e7825 */ /* 0x000fc800078e00ff */
[----:B------:R-:W-:Y:S01]  /*96d0*/  IMAD.WIDE.U32 R156, R156, -0x2daee0ad, RZ ;  /* 0xd2511f539c9c7825 */ /* 0x000fe200078e00ff */
[----:B------:R-:W-:Y:S01]  /*96e0*/  LOP3.LUT R111, R130, UR21, R111, 0x96, !PT ;  /* 0x00000015826f7c12 */ /* 0x000fe2000f8e966f */
[----:B------:R-:W-:-:S06]  /*96f0*/  UIADD3 UR21, UPT, UPT, UR5, -0x695add53, URZ ;  /* 0x96a522ad05157890 */ /* 0x000fcc000fffe0ff */
[----:B------:R-:W-:-:S07]  /*9700*/  LOP3.LUT R112, R104, UR21, R157, 0x96, !PT ;  /* 0x0000001568707c12 */ /* 0x000fce000f8e969d */
.L_x_24015:
[----:B------:R-:W-:Y:S05]  /*9710*/  BSYNC.RECONVERGENT B3 ;  /* 0x0000000000037941 */ /* 0x000fea0003800200 */
.L_x_24014:
        /* <DEDUP_REMOVED lines=11> */
.L_x_24013:
[----:B------:R-:W-:Y:S05]  /*97d0*/  BSYNC.RECONVERGENT B2 ;  /* 0x0000000000027941 */ /* 0x000fea0003800200 */
.L_x_24012:
        /* <DEDUP_REMOVED lines=22> */
.L_x_24023:
        /* <DEDUP_REMOVED lines=13> */
.L_x_24025:
[----:B------:R-:W-:Y:S05]  /*9a10*/  BSYNC.RECONVERGENT B4 ;  /* 0x0000000000047941 */ /* 0x000fea0003800200 */
.L_x_24024:
        /* <DEDUP_REMOVED lines=54> */
.L_x_24022:
[----:B------:R-:W-:Y:S05]  /*9d80*/  BSYNC.RECONVERGENT B3 ;  /* 0x0000000000037941 */ /* 0x000fea0003800200 */
.L_x_24021:
        /* <DEDUP_REMOVED lines=11> */
.L_x_24020:
[----:B------:R-:W-:Y:S05]  /*9e40*/  BSYNC.RECONVERGENT B2 ;  /* 0x0000000000027941 */ /* 0x000fea0003800200 */
.L_x_24019:
        /* <DEDUP_REMOVED lines=22> */
.L_x_24030:
        /* <DEDUP_REMOVED lines=13> */
.L_x_24032:
[----:B------:R-:W-:Y:S05]  /*a080*/  BSYNC.RECONVERGENT B4 ;  /* 0x0000000000047941 */ /* 0x000fea0003800200 */
.L_x_24031:
        /* <DEDUP_REMOVED lines=46> */
[----:B------:R-:W-:Y:S01]  /*a370*/  IMAD.MOV.U32 R105, RZ, RZ, RZ ;  /* 0x000000ffff697224 */ /* 0x000fe200078e00ff */
[----:B------:R-:W-:Y:S01]  /*a380*/  LOP3.LUT R162, R110, UR16, R141, 0x96, !PT ;  /* 0x000000106ea27c12 */ /* 0x000fe2000f8e968d */
[----:B------:R-:W-:-:S04]  /*a390*/  IMAD.WIDE.U32 R110, R111, -0x326172a9, RZ ;  /* 0xcd9e8d576f6e7825 */ /* 0x000fc800078e00ff */
[----:B------:R-:W-:Y:S01]  /*a3a0*/  IMAD.WIDE.U32 R162, R162, -0x2daee0ad, RZ ;  /* 0xd2511f53a2a27825 */ /* 0x000fe200078e00ff */
[----:B------:R-:W-:Y:S01]  /*a3b0*/  LOP3.LUT R111, R140, UR21, R111, 0x96, !PT ;  /* 0x000000158c6f7c12 */ /* 0x000fe2000f8e966f */
[----:B------:R-:W-:-:S06]  /*a3c0*/  UIADD3 UR21, UPT, UPT, UR5, -0x695add53, URZ ;  /* 0x96a522ad05157890 */ /* 0x000fcc000fffe0ff */
[----:B------:R-:W-:-:S07]  /*a3d0*/  LOP3.LUT R112, R104, UR21, R163, 0x96, !PT ;  /* 0x0000001568707c12 */ /* 0x000fce000f8e96a3 */
.L_x_24029:
[----:B------:R-:W-:Y:S05]  /*a3e0*/  BSYNC.RECONVERGENT B3 ;  /* 0x0000000000037941 */ /* 0x000fea0003800200 */
.L_x_24028:
        /* <DEDUP_REMOVED lines=11> */
.L_x_24027:
[----:B------:R-:W-:Y:S05]  /*a4a0*/  BSYNC.RECONVERGENT B2 ;  /* 0x0000000000027941 */ /* 0x000fea0003800200 */
.L_x_24026:
        /* <DEDUP_REMOVED lines=22> */
.L_x_24037:
        /* <DEDUP_REMOVED lines=13> */
.L_x_24039:
[----:B------:R-:W-:Y:S05]  /*a6e0*/  BSYNC.RECONVERGENT B4 ;  /* 0x0000000000047941 */ /* 0x000fea0003800200 */
.L_x_24038:
        /* <DEDUP_REMOVED lines=54> */
.L_x_24036:
[----:B------:R-:W-:Y:S05]  /*aa50*/  BSYNC.RECONVERGENT B3 ;  /* 0x0000000000037941 */ /* 0x000fea0003800200 */
.L_x_24035:
        /* <DEDUP_REMOVED lines=11> */
.L_x_24034:
[----:B------:R-:W-:Y:S05]  /*ab10*/  BSYNC.RECONVERGENT B2 ;  /* 0x0000000000027941 */ /* 0x000fea0003800200 */
.L_x_24033:
[----:B------:R-:W-:Y:S02]  /*ab20*/  F2FP.F16.F32.PACK_AB R107, RZ, R141 ;  /* 0x0000008dff6b723e */ /* 0x000fe400000000ff */
[----:B------:R-:W-:Y:S02]  /*ab30*/  PRMT R106, R161, 0x5410, R106 ;  /* 0x00005410a16a7816 */ /* 0x000fe4000000006a */
[----:B------:R-:W-:Y:S02]  /*ab40*/  PRMT R105, R158, 0x5410, R160 ;  /* 0x000054109e697816 */ /* 0x000fe400000000a0 */
[----:B------:R-:W-:Y:S02]  /*ab50*/  PRMT R104, R148, 0x5410, R155 ;  /* 0x0000541094687816 */ /* 0x000fe4000000009b */
[----:B------:R-:W-:Y:S01]  /*ab60*/  PRMT R107, R159, 0x5410, R107 ;  /* 0x000054109f6b7816 */ /* 0x000fe2000000006b */
[----:B------:R-:W-:Y:S06]  /*ab70*/  BRA `(.L_x_24040) ;  /* 0x00000030003c7947 */ /* 0x000fec0003800000 */
.L_x_23983:
        /* <DEDUP_REMOVED lines=21> */
.L_x_24045:
        /* <DEDUP_REMOVED lines=13> */
.L_x_24047:
[----:B------:R-:W-:Y:S05]  /*ada0*/  BSYNC.RECONVERGENT B4 ;  /* 0x0000000000047941 */ /* 0x000fea0003800200 */
.L_x_24046:
        /* <DEDUP_REMOVED lines=53> */
.L_x_24044:
[----:B------:R-:W-:Y:S05]  /*b100*/  BSYNC.RECONVERGENT B3 ;  /* 0x0000000000037941 */ /* 0x000fea0003800200 */
.L_x_24043:
        /* <DEDUP_REMOVED lines=9> */
.L_x_24042:
[----:B------:R-:W-:Y:S05]  /*b1a0*/  BSYNC.RECONVERGENT B2 ;  /* 0x0000000000027941 */ /* 0x000fea0003800200 */
.L_x_24041:
        /* <DEDUP_REMOVED lines=18> */
.L_x_24052:
        /* <DEDUP_REMOVED lines=13> */
.L_x_24054:
[----:B------:R-:W-:Y:S05]  /*b3a0*/  BSYNC.RECONVERGENT B4 ;  /* 0x0000000000047941 */ /* 0x000fea0003800200 */
.L_x_24053:
        /* <DEDUP_REMOVED lines=54> */
.L_x_24051:
[----:B------:R-:W-:Y:S05]  /*b710*/  BSYNC.RECONVERGENT B3 ;  /* 0x0000000000037941 */ /* 0x000fea0003800200 */
.L_x_24050:
        /* <DEDUP_REMOVED lines=9> */
.L_x_24049:
[----:B------:R-:W-:Y:S05]  /*b7b0*/  BSYNC.RECONVERGENT B2 ;  /* 0x0000000000027941 */ /* 0x000fea0003800200 */
.L_x_24048:
        /* <DEDUP_REMOVED lines=18> */
.L_x_24059:
        /* <DEDUP_REMOVED lines=13> */
.L_x_24061:
[----:B------:R-:W-:Y:S05]  /*b9b0*/  BSYNC.RECONVERGENT B4 ;  /* 0x0000000000047941 */ /* 0x000fea0003800200 */
.L_x_24060:
        /* <DEDUP_REMOVED lines=54> */
.L_x_24058:
[----:B------:R-:W-:Y:S05]  /*bd20*/  BSYNC.RECONVERGENT B3 ;  /* 0x0000000000037941 */ /* 0x000fea0003800200 */
.L_x_24057:
        /* <DEDUP_REMOVED lines=9> */
.L_x_24056:
[----:B------:R-:W-:Y:S05]  /*bdc0*/  BSYNC.RECONVERGENT B2 ;  /* 0x0000000000027941 */ /* 0x000fea0003800200 */
.L_x_24055:
        /* <DEDUP_REMOVED lines=18> */
.L_x_24066:
        /* <DEDUP_REMOVED lines=13> */
.L_x_24068:
[----:B------:R-:W-:Y:S05]  /*bfc0*/  BSYNC.RECONVERGENT B4 ;  /* 0x0000000000047941 */ /* 0x000fea0003800200 */
.L_x_24067:
        /* <DEDUP_REMOVED lines=54> */
.L_x_24065:
[----:B------:R-:W-:Y:S05]  /*c330*/  BSYNC.RECONVERGENT B3 ;  /* 0x0000000000037941 */ /* 0x000fea0003800200 */
.L_x_24064:
        /* <DEDUP_REMOVED lines=9> */
.L_x_24063:
[----:B------:R-:W-:Y:S05]  /*c3d0*/  BSYNC.RECONVERGENT B2 ;  /* 0x0000000000027941 */ /* 0x000fea0003800200 */
.L_x_24062:
        /* <DEDUP_REMOVED lines=18> */
.L_x_24073:
        /* <DEDUP_REMOVED lines=13> */
.L_x_24075:
[----:B------:R-:W-:Y:S05]  /*c5d0*/  BSYNC.RECONVERGENT B4 ;  /* 0x0000000000047941 */ /* 0x000fea0003800200 */
.L_x_24074:
        /* <DEDUP_REMOVED lines=54> */
.L_x_24072:
[----:B------:R-:W-:Y:S05]  /*c940*/  BSYNC.RECONVERGENT B3 ;  /* 0x0000000000037941 */ /* 0x000fea0003800200 */
.L_x_24071:
        /* <DEDUP_REMOVED lines=9> */
.L_x_24070:
[----:B------:R-:W-:Y:S05]  /*c9e0*/  BSYNC.RECONVERGENT B2 ;  /* 0x0000000000027941 */ /* 0x000fea0003800200 */
.L_x_24069:
        /* <DEDUP_REMOVED lines=18> */
.L_x_24080:
        /* <DEDUP_REMOVED lines=13> */
.L_x_24082:
[----:B------:R-:W-:Y:S05]  /*cbe0*/  BSYNC.RECONVERGENT B4 ;  /* 0x0000000000047941 */ /* 0x000fea0003800200 */
.L_x_24081:
        /* <DEDUP_REMOVED lines=54> */
.L_x_24079:
[----:B------:R-:W-:Y:S05]  /*cf50*/  BSYNC.RECONVERGENT B3 ;  /* 0x0000000000037941 */ /* 0x000fea0003800200 */
.L_x_24078:
[----:B------:R-:W-:Y:S01]  /*cf60*/  I2FP.F32.U32 R11, R11 ;  /* 0x0000000b000b7245 */ /* 0x000fe20000201000 */
[----:B------:R-:W-:-:S05]  /*cf70*/  HFMA2 R104, -RZ, RZ, 0.1171875, 0 ;  /* 0x2f800000ff687431 */ /* 0x000fca00000001ff */
[----:B------:R-:W-:Y:S01]  /*cf80*/  FFMA.FTZ R11, R11, R104, 1.1641532182693481445e-10 ;  /* 0x2f0000000b0b7423 */ /* 0x000fe20000010068 */
[----:B-----5:R-:W-:-:S04]  /*cf90*/  HADD2.F32 R104, -RZ, R22.H1_H1 ;  /* 0x30000016ff687230 */ /* 0x020fc80000004100 */
[----:B------:R-:W-:Y:S01]  /*cfa0*/  FSETP.GTU.FTZ.AND P2, PT, R11, UR18, PT ;  /* 0x000000120b007c0b */ /* 0x000fe2000bf5c000 */
[----:B------:R-:W-:-:S03]  /*cfb0*/  FMUL.FTZ R104, R104, UR9 ;  /* 0x0000000968687c20 */ /* 0x000fc60008410000 */
[----:B------:R-:W-:Y:S01]  /*cfc0*/  SEL R11, RZ, 0x1, P2 ;  /* 0x00000001ff0b7807 */ /* 0x000fe20001000000 */
[----:B------:R-:W-:-:S05]  /*cfd0*/  FMUL.FTZ R104, R104, UR8 ;  /* 0x0000000868687c20 */ /* 0x000fca0008410000 */
[----:B------:R-:W-:-:S07]  /*cfe0*/  FSEL R131, R104, RZ, !P2 ;  /* 0x000000ff68837208 */ /* 0x000fce0005000000 */
.L_x_24077:
[----:B------:R-:W-:Y:S05]  /*cff0*/  BSYNC.RECONVERGENT B2 ;  /* 0x0000000000027941 */ /* 0x000fea0003800200 */
.L_x_24076:
        /* <DEDUP_REMOVED lines=18> */
.L_x_24087:
        /* <DEDUP_REMOVED lines=13> */
.L_x_24089:
[----:B------:R-:W-:Y:S05]  /*d1f0*/  BSYNC.RECONVERGENT B4 ;  /* 0x0000000000047941 */ /* 0x000fea0003800200 */
.L_x_24088:
        /* <DEDUP_REMOVED lines=54> */
.L_x_24086:
[----:B------:R-:W-:Y:S05]  /*d560*/  BSYNC.RECONVERGENT B3 ;  /* 0x0000000000037941 */ /* 0x000fea0003800200 */
.L_x_24085:
        /* <DEDUP_REMOVED lines=9> */
.L_x_24084:
[----:B------:R-:W-:Y:S05]  /*d600*/  BSYNC.RECONVERGENT B2 ;  /* 0x0000000000027941 */ /* 0x000fea0003800200 */
.L_x_24083:
        /* <DEDUP_REMOVED lines=18> */
.L_x_24094:
        /* <DEDUP_REMOVED lines=13> */
.L_x_24096:
[----:B------:R-:W-:Y:S05]  /*d800*/  BSYNC.RECONVERGENT B4 ;  /* 0x0000000000047941 */ /* 0x000fea0003800200 */
.L_x_24095:
[----:B------:R-:W-:Y:S01]  /*d810*/  LOP3.LUT R110, R0, UR5, R107, 0x96, !PT ;  /* 0x00000005006e7c12 */ /* 0x000fe2000f8e966b */
[----:B------:R-:W-:Y:S01]  /*d820*/  IMAD.WIDE.U32 R104, R115, -0x326172a9, RZ ;  /* 0xcd9e8d5773687825 */ /* 0x000fe200078e00ff */
[----:B------:R-:W-:-:S03]  /*d830*/  UIADD3 UR21, UPT, UPT, UR4, -0x61c88647, URZ ;  /* 0x9e3779b904157890 */ /* 0x000fc6000fffe0ff */
[----:B------:R-:W-:Y:S01]  /*d840*/  HFMA2 R2, -RZ, RZ, 0, 0 ;  /* 0x00000000ff027431 */ /* 0x000fe200000001ff */
[----:B------:R-:W-:Y:S01]  /*d850*/  MOV R13, R156 ;  /* 0x0000009c000d7202 */ /* 0x000fe20000000f00 */
        /* <DEDUP_REMOVED lines=49> */
.L_x_24093:
[----:B------:R-:W-:Y:S05]  /*db70*/  BSYNC.RECONVERGENT B3 ;  /* 0x0000000000037941 */ /* 0x000fea0003800200 */
.L_x_24092:
[----:B------:R-:W-:Y:S01]  /*db80*/  I2FP.F32.U32 R13, R13 ;  /* 0x0000000d000d7245 */ /* 0x000fe20000201000 */
[----:B------:R-:W-:-:S04]  /*db90*/  IMAD.MOV.U32 R104, RZ, RZ, 0x2f800000 ;  /* 0x2f800000ff687424 */ /* 0x000fc800078e00ff */
[----:B------:R-:W-:-:S05]  /*dba0*/  FFMA.FTZ R13, R13, R104, 1.1641532182693481445e-10 ;  /* 0x2f0000000d0d7423 */ /* 0x000fca0000010068 */
[----:B------:R-:W-:Y:S01]  /*dbb0*/  FSETP.GTU.FTZ.AND P2, PT, R13, UR18, PT ;  /* 0x000000120d007c0b */ /* 0x000fe2000bf5c000 */
[----:B-----5:R-:W-:-:S05]  /*dbc0*/  HADD2.F32 R13, -RZ, R23.H1_H1 ;  /* 0x30000017ff0d7230 */ /* 0x020fca0000004100 */
[----:B------:R-:W-:-:S04]  /*dbd0*/  FMUL.FTZ R13, R13, UR9 ;  /* 0x000000090d0d7c20 */ /* 0x000fc80008410000 */
[----:B------:R-:W-:Y:S01]  /*dbe0*/  FMUL.FTZ R141, R13, UR8 ;  /* 0x000000080d8d7c20 */ /* 0x000fe20008410000 */
[----:B------:R-:W-:-:S04]  /*dbf0*/  SEL R13, RZ, 0x1, P2 ;  /* 0x00000001ff0d7807 */ /* 0x000fc80001000000 */
[----:B------:R-:W-:-:S07]  /*dc00*/  FSEL R141, R141, RZ, !P2 ;  /* 0x000000ff8d8d7208 */ /* 0x000fce0005000000 */
.L_x_24091:
[----:B------:R-:W-:Y:S05]  /*dc10*/  BSYNC.RECONVERGENT B2 ;  /* 0x0000000000027941 */ /* 0x000fea0003800200 */
.L_x_24090:
[----:B------:R-:W-:Y:S02]  /*dc20*/  F2FP.F16.F32.PACK_AB R107, RZ, R141 ;  /* 0x0000008dff6b723e */ /* 0x000fe400000000ff */
[----:B------:R-:W-:Y:S02]  /*dc30*/  PRMT R106, R160, 0x5410, R161 ;  /* 0x00005410a06a7816 */ /* 0x000fe400000000a1 */
[----:B------:R-:W-:Y:S02]  /*dc40*/  PRMT R105, R159, 0x5410, R158 ;  /* 0x000054109f697816 */ /* 0x000fe4000000009e */
[----:B------:R-:W-:Y:S02]  /*dc50*/  PRMT R104, R157, 0x5410, R155 ;  /* 0x000054109d687816 */ /* 0x000fe4000000009b */
[----:B------:R-:W-:-:S07]  /*dc60*/  PRMT R107, R148, 0x5410, R107 ;  /* 0x00005410946b7816 */ /* 0x000fce000000006b */
.L_x_24040:
        /* <DEDUP_REMOVED lines=26> */
.L_x_24098:
[----:B------:R-:W-:Y:S05]  /*de10*/  BSYNC.RECONVERGENT B2 ;  /* 0x0000000000027941 */ /* 0x000fea0003800200 */
.L_x_24097:
[----:B------:R-:W-:Y:S01]  /*de20*/  IADD3 R152, PT, PT, R152, 0x20, RZ ;  /* 0x0000002098987810 */ /* 0x000fe20007ffe0ff */
[----:B------:R-:W-:-:S07]  /*de30*/  VIADD R151, R151, 0x20 ;  /* 0x0000002097977836 */ /* 0x000fce0000000000 */
.L_x_23980:
[----:B------:R-:W-:Y:S05]  /*de40*/  BSYNC.RECONVERGENT B1 ;  /* 0x0000000000017941 */ /* 0x000fea0003800200 */
.L_x_23979:
        /* <DEDUP_REMOVED lines=9> */
.L_x_24102:
[----:B------:R-:W-:Y:S05]  /*dee0*/  BSYNC.RECONVERGENT B2 ;  /* 0x0000000000027941 */ /* 0x000fea0003800200 */
.L_x_24101:
        /* <DEDUP_REMOVED lines=28> */
.L_x_24108:
        /* <DEDUP_REMOVED lines=13> */
.L_x_24110:
[----:B------:R-:W-:Y:S05]  /*e180*/  BSYNC.RECONVERGENT B4 ;  /* 0x0000000000047941 */ /* 0x000fea0003800200 */
.L_x_24109:
        /* <DEDUP_REMOVED lines=53> */
.L_x_24107:
[----:B------:R-:W-:Y:S05]  /*e4e0*/  BSYNC.RECONVERGENT B3 ;  /* 0x0000000000037941 */ /* 0x000fea0003800200 */
.L_x_24106:
        /* <DEDUP_REMOVED lines=11> */
.L_x_24105:
[----:B------:R-:W-:Y:S05]  /*e5a0*/  BSYNC.RECONVERGENT B2 ;  /* 0x0000000000027941 */ /* 0x000fea0003800200 */
.L_x_24104:
        /* <DEDUP_REMOVED lines=22> */
.L_x_24115:
        /* <DEDUP_REMOVED lines=13> */
.L_x_24117:
[----:B------:R-:W-:Y:S05]  /*e7e0*/  BSYNC.RECONVERGENT B4 ;  /* 0x0000000000047941 */ /* 0x000fea0003800200 */
.L_x_24116:
        /* <DEDUP_REMOVED lines=54> */
.L_x_24114:
[----:B------:R-:W-:Y:S05]  /*eb50*/  BSYNC.RECONVERGENT B3 ;  /* 0x0000000000037941 */ /* 0x000fea0003800200 */
.L_x_24113:
        /* <DEDUP_REMOVED lines=11> */
.L_x_24112:
[----:B------:R-:W-:Y:S05]  /*ec10*/  BSYNC.RECONVERGENT B2 ;  /* 0x0000000000027941 */ /* 0x000fea0003800200 */
.L_x_24111:
        /* <DEDUP_REMOVED lines=22> */
.L_x_24122:
        /* <DEDUP_REMOVED lines=13> */
.L_x_24124:
[----:B------:R-:W-:Y:S05]  /*ee50*/  BSYNC.RECONVERGENT B4 ;  /* 0x0000000000047941 */ /* 0x000fea0003800200 */
.L_x_24123:
        /* <DEDUP_REMOVED lines=54> */
.L_x_24121:
[----:B------:R-:W-:Y:S05]  /*f1c0*/  BSYNC.RECONVERGENT B3 ;  /* 0x0000000000037941 */ /* 0x000fea0003800200 */
.L_x_24120:
        /* <DEDUP_REMOVED lines=11> */
.L_x_24119:
[----:B------:R-:W-:Y:S05]  /*f280*/  BSYNC.RECONVERGENT B2 ;  /* 0x0000000000027941 */ /* 0x000fea0003800200 */
.L_x_24118:
        /* <DEDUP_REMOVED lines=22> */
.L_x_24129:
        /* <DEDUP_REMOVED lines=13> */
.L_x_24131:
[----:B------:R-:W-:Y:S05]  /*f4c0*/  BSYNC.RECONVERGENT B4 ;  /* 0x0000000000047941 */ /* 0x000fea0003800200 */
.L_x_24130:
        /* <DEDUP_REMOVED lines=54> */
.L_x_24128:
[----:B------:R-:W-:Y:S05]  /*f830*/  BSYNC.RECONVERGENT B3 ;  /* 0x0000000000037941 */ /* 0x000fea0003800200 */
.L_x_24127:
        /* <DEDUP_REMOVED lines=11> */
.L_x_24126:
[----:B------:R-:W-:Y:S05]  /*f8f0*/  BSYNC.RECONVERGENT B2 ;  /* 0x0000000000027941 */ /* 0x000fea0003800200 */
.L_x_24125:
        /* <DEDUP_REMOVED lines=22> */
.L_x_24136:
        /* <DEDUP_REMOVED lines=13> */
.L_x_24138:
[----:B------:R-:W-:Y:S05]  /*fb30*/  BSYNC.RECONVERGENT B4 ;  /* 0x0000000000047941 */ /* 0x000fea0003800200 */
.L_x_24137:
        /* <DEDUP_REMOVED lines=53> */
.L_x_24135:
[----:B------:R-:W-:Y:S05]  /*fe90*/  BSYNC.RECONVERGENT B3 ;  /* 0x0000000000037941 */ /* 0x000fea0003800200 */
.L_x_24134:
        /* <DEDUP_REMOVED lines=11> */
.L_x_24133:
[----:B------:R-:W-:Y:S05]  /*ff50*/  BSYNC.RECONVERGENT B2 ;  /* 0x0000000000027941 */ /* 0x000fea0003800200 */
.L_x_24132:
        /* <DEDUP_REMOVED lines=22> */
.L_x_24143:
        /* <DEDUP_REMOVED lines=13> */
.L_x_24145:
[----:B------:R-:W-:Y:S05]  /*10190*/  BSYNC.RECONVERGENT B4 ;  /* 0x0000000000047941 */ /* 0x000fea0003800200 */
.L_x_24144:
        /* <DEDUP_REMOVED lines=52> */
[----:B------:R-:W-:Y:S01]  /*104e0*/  HFMA2 R105, -RZ, RZ, 0, 0 ;  /* 0x00000000ff697431 */ /* 0x000fe200000001ff */
[----:B------:R-:W-:-:S07]  /*104f0*/  MOV R2, R104 ;  /* 0x0000006800027202 */ /* 0x000fce0000000f00 */
.L_x_24142:
[----:B------:R-:W-:Y:S05]  /*10500*/  BSYNC.RECONVERGENT B3 ;  /* 0x0000000000037941 */ /* 0x000fea0003800200 */
.L_x_24141:
        /* <DEDUP_REMOVED lines=11> */
.L_x_24140:
[----:B------:R-:W-:Y:S05]  /*105c0*/  BSYNC.RECONVERGENT B2 ;  /* 0x0000000000027941 */ /* 0x000fea0003800200 */
.L_x_24139:
        /* <DEDUP_REMOVED lines=22> */
.L_x_24150:
        /* <DEDUP_REMOVED lines=13> */
.L_x_24152:
[----:B------:R-:W-:Y:S05]  /*10800*/  BSYNC.RECONVERGENT B4 ;  /* 0x0000000000047941 */ /* 0x000fea0003800200 */
.L_x_24151:
        /* <DEDUP_REMOVED lines=53> */
.L_x_24149:
[----:B------:R-:W-:Y:S05]  /*10b60*/  BSYNC.RECONVERGENT B3 ;  /* 0x0000000000037941 */ /* 0x000fea0003800200 */
.L_x_24148:
        /* <DEDUP_REMOVED lines=11> */
.L_x_24147:
[----:B------:R-:W-:Y:S05]  /*10c20*/  BSYNC.RECONVERGENT B2 ;  /* 0x0000000000027941 */ /* 0x000fea0003800200 */
.L_x_24146:
        /* <DEDUP_REMOVED lines=22> */
.L_x_24157:
        /* <DEDUP_REMOVED lines=13> */
.L_x_24159:
[----:B------:R-:W-:Y:S05]  /*10e60*/  BSYNC.RECONVERGENT B4 ;  /* 0x0000000000047941 */ /* 0x000fea0003800200 */
.L_x_24158:
        /* <DEDUP_REMOVED lines=54> */
.L_x_24156:
[----:B------:R-:W-:Y:S05]  /*111d0*/  BSYNC.RECONVERGENT B3 ;  /* 0x0000000000037941 */ /* 0x000fea0003800200 */
.L_x_24155:
        /* <DEDUP_REMOVED lines=11> */
.L_x_24154:
[----:B------:R-:W-:Y:S05]  /*11290*/  BSYNC.RECONVERGENT B2 ;  /* 0x0000000000027941 */ /* 0x000fea0003800200 */
.L_x_24153:
[----:B------:R-:W-:Y:S02]  /*112a0*/  F2FP.F16.F32.PACK_AB R107, RZ, R143 ;  /* 0x0000008fff6b723e */ /* 0x000fe400000000ff */
[----:B------:R-:W-:Y:S02]  /*112b0*/  PRMT R106, R162, 0x5410, R106 ;  /* 0x00005410a26a7816 */ /* 0x000fe4000000006a */
[----:B------:R-:W-:Y:S02]  /*112c0*/  PRMT R105, R159, 0x5410, R161 ;  /* 0x000054109f697816 */ /* 0x000fe400000000a1 */
[----:B------:R-:W-:Y:S02]  /*112d0*/  PRMT R104, R148, 0x5410, R158 ;  /* 0x0000541094687816 */ /* 0x000fe4000000009e */
[----:B------:R-:W-:Y:S01]  /*112e0*/  PRMT R107, R160, 0x5410, R107 ;  /* 0x00005410a06b7816 */ /* 0x000fe2000000006b */
[----:B------:R-:W-:Y:S06]  /*112f0*/  BRA `(.L_x_24160) ;  /* 0x00000030003c7947 */ /* 0x000fec0003800000 */
.L_x_24103:
        /* <DEDUP_REMOVED lines=21> */
.L_x_24165:
        /* <DEDUP_REMOVED lines=13> */
.L_x_24167:
[----:B------:R-:W-:Y:S05]  /*11520*/  BSYNC.RECONVERGENT B4 ;  /* 0x0000000000047941 */ /* 0x000fea0003800200 */
.L_x_24166:
        /* <DEDUP_REMOVED lines=53> */
.L_x_24164:
[----:B------:R-:W-:Y:S05]  /*11880*/  BSYNC.RECONVERGENT B3 ;  /* 0x0000000000037941 */ /* 0x000fea0003800200 */
.L_x_24163:
        /* <DEDUP_REMOVED lines=9> */
.L_x_24162:
[----:B------:R-:W-:Y:S05]  /*11920*/  BSYNC.RECONVERGENT B2 ;  /* 0x0000000000027941 */ /* 0x000fea0003800200 */
.L_x_24161:
        /* <DEDUP_REMOVED lines=18> */
.L_x_24172:
        /* <DEDUP_REMOVED lines=13> */
.L_x_24174:
[----:B------:R-:W-:Y:S05]  /*11b20*/  BSYNC.RECONVERGENT B4 ;  /* 0x0000000000047941 */ /* 0x000fea0003800200 */
.L_x_24173:
        /* <DEDUP_REMOVED lines=54> */
.L_x_24171:
[----:B------:R-:W-:Y:S05]  /*11e90*/  BSYNC.RECONVERGENT B3 ;  /* 0x0000000000037941 */ /* 0x000fea0003800200 */
.L_x_24170:
        /* <DEDUP_REMOVED lines=9> */
.L_x_24169:
[----:B------:R-:W-:Y:S05]  /*11f30*/  BSYNC.RECONVERGENT B2 ;  /* 0x0000000000027941 */ /* 0x000fea0003800200 */
.L_x_24168:
        /* <DEDUP_REMOVED lines=18> */
.L_x_24179:
        /* <DEDUP_REMOVED lines=13> */
.L_x_24181:
[----:B------:R-:W-:Y:S05]  /*12130*/  BSYNC.RECONVERGENT B4 ;  /* 0x0000000000047941 */ /* 0x000fea0003800200 */
.L_x_24180:
        /* <DEDUP_REMOVED lines=54> */
.L_x_24178:
[----:B------:R-:W-:Y:S05]  /*124a0*/  BSYNC.RECONVERGENT B3 ;  /* 0x0000000000037941 */ /* 0x000fea0003800200 */
.L_x_24177:
        /* <DEDUP_REMOVED lines=9> */
.L_x_24176:
[----:B------:R-:W-:Y:S05]  /*12540*/  BSYNC.RECONVERGENT B2 ;  /* 0x0000000000027941 */ /* 0x000fea0003800200 */
.L_x_24175:
        /* <DEDUP_REMOVED lines=18> */
.L_x_24186:
        /* <DEDUP_REMOVED lines=13> */
.L_x_24188:
[----:B------:R-:W-:Y:S05]  /*12740*/  BSYNC.RECONVERGENT B4 ;  /* 0x0000000000047941 */ /* 0x000fea0003800200 */
.L_x_24187:
        /* <DEDUP_REMOVED lines=54> */
.L_x_24185:
[----:B------:R-:W-:Y:S05]  /*12ab0*/  BSYNC.RECONVERGENT B3 ;  /* 0x0000000000037941 */ /* 0x000fea0003800200 */
.L_x_24184:
        /* <DEDUP_REMOVED lines=9> */
.L_x_24183:
[----:B------:R-:W-:Y:S05]  /*12b50*/  BSYNC.RECONVERGENT B2 ;  /* 0x0000000000027941 */ /* 0x000fea0003800200 */
.L_x_24182:
        /* <DEDUP_REMOVED lines=18> */
.L_x_24193:
        /* <DEDUP_REMOVED lines=13> */
.L_x_24195:
[----:B------:R-:W-:Y:S05]  /*12d50*/  BSYNC.RECONVERGENT B4 ;  /* 0x0000000000047941 */ /* 0x000fea0003800200 */
.L_x_24194:
        /* <DEDUP_REMOVED lines=54> */
.L_x_24192:
[----:B------:R-:W-:Y:S05]  /*130c0*/  BSYNC.RECONVERGENT B3 ;  /* 0x0000000000037941 */ /* 0x000fea0003800200 */
.L_x_24191:
        /* <DEDUP_REMOVED lines=9> */
.L_x_24190:
[----:B------:R-:W-:Y:S05]  /*13160*/  BSYNC.RECONVERGENT B2 ;  /* 0x0000000000027941 */ /* 0x000fea0003800200 */
.L_x_24189:
        /* <DEDUP_REMOVED lines=18> */
.L_x_24200:
        /* <DEDUP_REMOVED lines=13> */
.L_x_24202:
[----:B------:R-:W-:Y:S05]  /*13360*/  BSYNC.RECONVERGENT B4 ;  /* 0x0000000000047941 */ /* 0x000fea0003800200 */
.L_x_24201:
        /* <DEDUP_REMOVED lines=54> */
.L_x_24199:
[----:B------:R-:W-:Y:S05]  /*136d0*/  BSYNC.RECONVERGENT B3 ;  /* 0x0000000000037941 */ /* 0x000fea0003800200 */
.L_x_24198:
        /* <DEDUP_REMOVED lines=9> */
.L_x_24197:
[----:B------:R-:W-:Y:S05]  /*13770*/  BSYNC.RECONVERGENT B2 ;  /* 0x0000000000027941 */ /* 0x000fea0003800200 */
.L_x_24196:
        /* <DEDUP_REMOVED lines=18> */
.L_x_24207:
        /* <DEDUP_REMOVED lines=13> */
.L_x_24209:
[----:B------:R-:W-:Y:S05]  /*13970*/  BSYNC.RECONVERGENT B4 ;  /* 0x0000000000047941 */ /* 0x000fea0003800200 */
.L_x_24208:
        /* <DEDUP_REMOVED lines=54> */
.L_x_24206:
[----:B------:R-:W-:Y:S05]  /*13ce0*/  BSYNC.RECONVERGENT B3 ;  /* 0x0000000000037941 */ /* 0x000fea0003800200 */
.L_x_24205:
        /* <DEDUP_REMOVED lines=9> */
.L_x_24204:
[----:B------:R-:W-:Y:S05]  /*13d80*/  BSYNC.RECONVERGENT B2 ;  /* 0x0000000000027941 */ /* 0x000fea0003800200 */
.L_x_24203:
        /* <DEDUP_REMOVED lines=18> */
.L_x_24214:
        /* <DEDUP_REMOVED lines=13> */
.L_x_24216:
[----:B------:R-:W-:Y:S05]  /*13f80*/  BSYNC.RECONVERGENT B4 ;  /* 0x0000000000047941 */ /* 0x000fea0003800200 */
.L_x_24215:
        /* <DEDUP_REMOVED lines=54> */
.L_x_24213:
[----:B------:R-:W-:Y:S05]  /*142f0*/  BSYNC.RECONVERGENT B3 ;  /* 0x0000000000037941 */ /* 0x000fea0003800200 */
.L_x_24212:
        /* <DEDUP_REMOVED lines=9> */
.L_x_24211:
[----:B------:R-:W-:Y:S05]  /*14390*/  BSYNC.RECONVERGENT B2 ;  /* 0x0000000000027941 */ /* 0x000fea0003800200 */
.L_x_24210:
[----:B------:R-:W-:Y:S02]  /*143a0*/  F2FP.F16.F32.PACK_AB R107, RZ, R143 ;  /* 0x0000008fff6b723e */ /* 0x000fe400000000ff */
[----:B------:R-:W-:Y:S02]  /*143b0*/  PRMT R106, R161, 0x5410, R162 ;  /* 0x00005410a16a7816 */ /* 0x000fe400000000a2 */
[----:B------:R-:W-:Y:S02]  /*143c0*/  PRMT R105, R159, 0x5410, R160 ;  /* 0x000054109f697816 */ /* 0x000fe400000000a0 */
[----:B------:R-:W-:Y:S02]  /*143d0*/  PRMT R104, R158, 0x5410, R157 ;  /* 0x000054109e687816 */ /* 0x000fe4000000009d */
[----:B------:R-:W-:-:S07]  /*143e0*/  PRMT R107, R148, 0x5410, R107 ;  /* 0x00005410946b7816 */ /* 0x000fce000000006b */
.L_x_24160:
        /* <DEDUP_REMOVED lines=26> */
.L_x_24218:
[----:B------:R-:W-:Y:S05]  /*14590*/  BSYNC.RECONVERGENT B2 ;  /* 0x0000000000027941 */ /* 0x000fea0003800200 */
.L_x_24217:
[----:B------:R-:W-:Y:S01]  /*145a0*/  IADD3 R152, PT, PT, R152, 0x20, RZ ;  /* 0x0000002098987810 */ /* 0x000fe20007ffe0ff */
[----:B------:R-:W-:-:S07]  /*145b0*/  VIADD R151, R151, 0x20 ;  /* 0x0000002097977836 */ /* 0x000fce0000000000 */
.L_x_24100:
[----:B------:R-:W-:Y:S05]  /*145c0*/  BSYNC.RECONVERGENT B1 ;  /* 0x0000000000017941 */ /* 0x000fea0003800200 */
.L_x_24099:
        /* <DEDUP_REMOVED lines=9> */
.L_x_24222:
[----:B------:R-:W-:Y:S05]  /*14660*/  BSYNC.RECONVERGENT B2 ;  /* 0x0000000000027941 */ /* 0x000fea0003800200 */
.L_x_24221:
        /* <DEDUP_REMOVED lines=28> */
.L_x_24228:
        /* <DEDUP_REMOVED lines=13> */
.L_x_24230:
[----:B------:R-:W-:Y:S05]  /*14900*/  BSYNC.RECONVERGENT B4 ;  /* 0x0000000000047941 */ /* 0x000fea0003800200 */
.L_x_24229:
        /* <DEDUP_REMOVED lines=53> */
.L_x_24227:
[----:B------:R-:W-:Y:S05]  /*14c60*/  BSYNC.RECONVERGENT B3 ;  /* 0x0000000000037941 */ /* 0x000fea0003800200 */
.L_x_24226:
        /* <DEDUP_REMOVED lines=11> */
.L_x_24225:
[----:B------:R-:W-:Y:S05]  /*14d20*/  BSYNC.RECONVERGENT B2 ;  /* 0x0000000000027941 */ /* 0x000fea0003800200 */
.L_x_24224:
        /* <DEDUP_REMOVED lines=22> */
.L_x_24235:
        /* <DEDUP_REMOVED lines=13> */
.L_x_24237:
[----:B------:R-:W-:Y:S05]  /*14f60*/  BSYNC.RECONVERGENT B4 ;  /* 0x0000000000047941 */ /* 0x000fea0003800200 */
.L_x_24236:
        /* <DEDUP_REMOVED lines=54> */
.L_x_24234:
[----:B------:R-:W-:Y:S05]  /*152d0*/  BSYNC.RECONVERGENT B3 ;  /* 0x0000000000037941 */ /* 0x000fea0003800200 */
.L_x_24233:
        /* <DEDUP_REMOVED lines=11> */
.L_x_24232:
[----:B------:R-:W-:Y:S05]  /*15390*/  BSYNC.RECONVERGENT B2 ;  /* 0x0000000000027941 */ /* 0x000fea0003800200 */
.L_x_24231:
        /* <DEDUP_REMOVED lines=22> */
.L_x_24242:
        /* <DEDUP_REMOVED lines=13> */
.L_x_24244:
[----:B------:R-:W-:Y:S05]  /*155d0*/  BSYNC.RECONVERGENT B4 ;  /* 0x0000000000047941 */ /* 0x000fea0003800200 */
.L_x_24243:
        /* <DEDUP_REMOVED lines=54> */
.L_x_24241:
[----:B------:R-:W-:Y:S05]  /*15940*/  BSYNC.RECONVERGENT B3 ;  /* 0x0000000000037941 */ /* 0x000fea0003800200 */
.L_x_24240:
        /* <DEDUP_REMOVED lines=11> */
.L_x_24239:
[----:B------:R-:W-:Y:S05]  /*15a00*/  BSYNC.RECONVERGENT B2 ;  /* 0x0000000000027941 */ /* 0x000fea0003800200 */
.L_x_24238:
        /* <DEDUP_REMOVED lines=22> */
.L_x_24249:
        /* <DEDUP_REMOVED lines=13> */
.L_x_24251:
[----:B------:R-:W-:Y:S05]  /*15c40*/  BSYNC.RECONVERGENT B4 ;  /* 0x0000000000047941 */ /* 0x000fea0003800200 */
.L_x_24250:
        /* <DEDUP_REMOVED lines=54> */
.L_x_24248:
[----:B------:R-:W-:Y:S05]  /*15fb0*/  BSYNC.RECONVERGENT B3 ;  /* 0x0000000000037941 */ /* 0x000fea0003800200 */
.L_x_24247:
        /* <DEDUP_REMOVED lines=11> */
.L_x_24246:
[----:B------:R-:W-:Y:S05]  /*16070*/  BSYNC.RECONVERGENT B2 ;  /* 0x0000000000027941 */ /* 0x000fea0003800200 */
.L_x_24245:
        /* <DEDUP_REMOVED lines=22> */
.L_x_24256:
        /* <DEDUP_REMOVED lines=13> */
.L_x_24258:
[----:B------:R-:W-:Y:S05]  /*162b0*/  BSYNC.RECONVERGENT B4 ;  /* 0x0000000000047941 */ /* 0x000fea0003800200 */
.L_x_24257:
        /* <DEDUP_REMOVED lines=53> */
.L_x_24255:
[----:B------:R-:W-:Y:S05]  /*16610*/  BSYNC.RECONVERGENT B3 ;  /* 0x0000000000037941 */ /* 0x000fea0003800200 */
.L_x_24254:
        /* <DEDUP_REMOVED lines=11> */
.L_x_24253:
[----:B------:R-:W-:Y:S05]  /*166d0*/  BSYNC.RECONVERGENT B2 ;  /* 0x0000000000027941 */ /* 0x000fea0003800200 */
.L_x_24252:
        /* <DEDUP_REMOVED lines=22> */
.L_x_24263:
        /* <DEDUP_REMOVED lines=13> */
.L_x_24265:
[----:B------:R-:W-:Y:S05]  /*16910*/  BSYNC.RECONVERGENT B4 ;  /* 0x0000000000047941 */ /* 0x000fea0003800200 */
.L_x_24264:
        /* <DEDUP_REMOVED lines=54> */
.L_x_24262:
[----:B------:R-:W-:Y:S05]  /*16c80*/  BSYNC.RECONVERGENT B3 ;  /* 0x0000000000037941 */ /* 0x000fea0003800200 */
.L_x_24261:
        /* <DEDUP_REMOVED lines=11> */
.L_x_24260:
[----:B------:R-:W-:Y:S05]  /*16d40*/  BSYNC.RECONVERGENT B2 ;  /* 0x0000000000027941 */ /* 0x000fea0003800200 */
.L_x_24259:
        /* <DEDUP_REMOVED lines=22> */
.L_x_24270:
        /* <DEDUP_REMOVED lines=13> */
.L_x_24272:
[----:B------:R-:W-:Y:S05]  /*16f80*/  BSYNC.RECONVERGENT B4 ;  /* 0x0000000000047941 */ /* 0x000fea0003800200 */
.L_x_24271:
        /* <DEDUP_REMOVED lines=53> */
.L_x_24269:
[----:B------:R-:W-:Y:S05]  /*172e0*/  BSYNC.RECONVERGENT B3 ;  /* 0x0000000000037941 */ /* 0x000fea0003800200 */
.L_x_24268:
        /* <DEDUP_REMOVED lines=11> */
.L_x_24267:
[----:B------:R-:W-:Y:S05]  /*173a0*/  BSYNC.RECONVERGENT B2 ;  /* 0x0000000000027941 */ /* 0x000fea0003800200 */
.L_x_24266:
        /* <DEDUP_REMOVED lines=22> */
.L_x_24277:
        /* <DEDUP_REMOVED lines=13> */
.L_x_24279:
[----:B------:R-:W-:Y:S05]  /*175e0*/  BSYNC.RECONVERGENT B4 ;  /* 0x0000000000047941 */ /* 0x000fea0003800200 */
.L_x_24278:
        /* <DEDUP_REMOVED lines=54> */
.L_x_24276:
[----:B------:R-:W-:Y:S05]  /*17950*/  BSYNC.RECONVERGENT B3 ;  /* 0x0000000000037941 */ /* 0x000fea0003800200 */
.L_x_24275:
        /* <DEDUP_REMOVED lines=11> */
.L_x_24274:
[----:B------:R-:W-:Y:S05]  /*17a10*/  BSYNC.RECONVERGENT B2 ;  /* 0x0000000000027941 */ /* 0x000fea0003800200 */
.L_x_24273:
[----:B------:R-:W-:Y:S02]  /*17a20*/  F2FP.F16.F32.PACK_AB R107, RZ, R145 ;  /* 0x00000091ff6b723e */ /* 0x000fe400000000ff */
[----:B------:R-:W-:Y:S02]  /*17a30*/  PRMT R106, R163, 0x5410, R106 ;  /* 0x00005410a36a7816 */ /* 0x000fe4000000006a */
[----:B------:R-:W-:Y:S02]  /*17a40*/  PRMT R105, R161, 0x5410, R162 ;  /* 0x00005410a1697816 */ /* 0x000fe400000000a2 */
[----:B------:R-:W-:Y:S02]  /*17a50*/  PRMT R104, R148, 0x5410, R157 ;  /* 0x0000541094687816 */ /* 0x000fe4000000009d */
[----:B------:R-:W-:Y:S01]  /*17a60*/  PRMT R107, R160, 0x5410, R107 ;  /* 0x00005410a06b7816 */ /* 0x000fe2000000006b */
[----:B------:R-:W-:Y:S06]  /*17a70*/  BRA `(.L_x_24280) ;  /* 0x00000030003c7947 */ /* 0x000fec0003800000 */
.L_x_24223:
        /* <DEDUP_REMOVED lines=21> */
.L_x_24285:
        /* <DEDUP_REMOVED lines=13> */
.L_x_24287:
[----:B------:R-:W-:Y:S05]  /*17ca0*/  BSYNC.RECONVERGENT B4 ;  /* 0x0000000000047941 */ /* 0x000fea0003800200 */
.L_x_24286:
        /* <DEDUP_REMOVED lines=53> */
.L_x_24284:
[----:B------:R-:W-:Y:S05]  /*18000*/  BSYNC.RECONVERGENT B3 ;  /* 0x0000000000037941 */ /* 0x000fea0003800200 */
.L_x_24283:
        /* <DEDUP_REMOVED lines=9> */
.L_x_24282:
[----:B------:R-:W-:Y:S05]  /*180a0*/  BSYNC.RECONVERGENT B2 ;  /* 0x0000000000027941 */ /* 0x000fea0003800200 */
.L_x_24281:
        /* <DEDUP_REMOVED lines=18> */
.L_x_24292:
        /* <DEDUP_REMOVED lines=13> */
.L_x_24294:
[----:B------:R-:W-:Y:S05]  /*182a0*/  BSYNC.RECONVERGENT B4 ;  /* 0x0000000000047941 */ /* 0x000fea0003800200 */
.L_x_24293:
        /* <DEDUP_REMOVED lines=54> */
.L_x_24291:
[----:B------:R-:W-:Y:S05]  /*18610*/  BSYNC.RECONVERGENT B3 ;  /* 0x0000000000037941 */ /* 0x000fea0003800200 */
.L_x_24290:
        /* <DEDUP_REMOVED lines=9> */
.L_x_24289:
[----:B------:R-:W-:Y:S05]  /*186b0*/  BSYNC.RECONVERGENT B2 ;  /* 0x0000000000027941 */ /* 0x000fea0003800200 */
.L_x_24288:
        /* <DEDUP_REMOVED lines=18> */
.L_x_24299:
        /* <DEDUP_REMOVED lines=13> */
.L_x_24301:
[----:B------:R-:W-:Y:S05]  /*188b0*/  BSYNC.RECONVERGENT B4 ;  /* 0x0000000000047941 */ /* 0x000fea0003800200 */
.L_x_24300:
        /* <DEDUP_REMOVED lines=54> */
.L_x_24298:
[----:B------:R-:W-:Y:S05]  /*18c20*/  BSYNC.RECONVERGENT B3 ;  /* 0x0000000000037941 */ /* 0x000fea0003800200 */
.L_x_24297:
        /* <DEDUP_REMOVED lines=9> */
.L_x_24296:
[----:B------:R-:W-:Y:S05]  /*18cc0*/  BSYNC.RECONVERGENT B2 ;  /* 0x0000000000027941 */ /* 0x000fea0003800200 */
.L_x_24295:
        /* <DEDUP_REMOVED lines=18> */
.L_x_24306:
        /* <DEDUP_REMOVED lines=13> */
.L_x_24308:
[----:B------:R-:W-:Y:S05]  /*18ec0*/  BSYNC.RECONVERGENT B4 ;  /* 0x0000000000047941 */ /* 0x000fea0003800200 */
.L_x_24307:
        /* <DEDUP_REMOVED lines=54> */
.L_x_24305:
[----:B------:R-:W-:Y:S05]  /*19230*/  BSYNC.RECONVERGENT B3 ;  /* 0x0000000000037941 */ /* 0x000fea0003800200 */
.L_x_24304:
        /* <DEDUP_REMOVED lines=9> */
.L_x_24303:
[----:B------:R-:W-:Y:S05]  /*192d0*/  BSYNC.RECONVERGENT B2 ;  /* 0x0000000000027941 */ /* 0x000fea0003800200 */
.L_x_24302:
        /* <DEDUP_REMOVED lines=18> */
.L_x_24313:
        /* <DEDUP_REMOVED lines=13> */
.L_x_24315:
[----:B------:R-:W-:Y:S05]  /*194d0*/  BSYNC.RECONVERGENT B4 ;  /* 0x0000000000047941 */ /* 0x000fea0003800200 */
.L_x_24314:
        /* <DEDUP_REMOVED lines=54> */
.L_x_24312:
[----:B------:R-:W-:Y:S05]  /*19840*/  BSYNC.RECONVERGENT B3 ;  /* 0x0000000000037941 */ /* 0x000fea0003800200 */
.L_x_24311:
        /* <DEDUP_REMOVED lines=9> */
.L_x_24310:
[----:B------:R-:W-:Y:S05]  /*198e0*/  BSYNC.RECONVERGENT B2 ;  /* 0x0000000000027941 */ /* 0x000fea0003800200 */
.L_x_24309:
        /* <DEDUP_REMOVED lines=18> */
.L_x_24320:
        /* <DEDUP_REMOVED lines=13> */
.L_x_24322:
[----:B------:R-:W-:Y:S05]  /*19ae0*/  BSYNC.RECONVERGENT B4 ;  /* 0x0000000000047941 */ /* 0x000fea0003800200 */
.L_x_24321:
        /* <DEDUP_REMOVED lines=54> */
.L_x_24319:
[----:B------:R-:W-:Y:S05]  /*19e50*/  BSYNC.RECONVERGENT B3 ;  /* 0x0000000000037941 */ /* 0x000fea0003800200 */
.L_x_24318:
[----:B------:R-:W-:Y:S01]  /*19e60*/  I2FP.F32.U32 R2, R11 ;  /* 0x0000000b00027245 */ /* 0x000fe20000201000 */
[----:B------:R-:W-:-:S04]  /*19e70*/  IMAD.MOV.U32 R11, RZ, RZ, 0x2f800000 ;  /* 0x2f800000ff0b7424 */ /* 0x000fc800078e00ff */
[----:B------:R-:W-:Y:S01]  /*19e80*/  FFMA.FTZ R2, R2, R11, 1.1641532182693481445e-10 ;  /* 0x2f00000002027423 */ /* 0x000fe2000001000b */
[----:B-----5:R-:W-:-:S04]  /*19e90*/  HADD2.F32 R11, -RZ, R22.H1_H1 ;  /* 0x30000016ff0b7230 */ /* 0x020fc80000004100 */
[----:B------:R-:W-:Y:S01]  /*19ea0*/  FSETP.GTU.FTZ.AND P2, PT, R2, UR18, PT ;  /* 0x0000001202007c0b */ /* 0x000fe2000bf5c000 */
[----:B------:R-:W-:-:S04]  /*19eb0*/  FMUL.FTZ R11, R11, UR9 ;  /* 0x000000090b0b7c20 */ /* 0x000fc80008410000 */
[----:B------:R-:W-:Y:S01]  /*19ec0*/  FMUL.FTZ R135, R11, UR8 ;  /* 0x000000080b877c20 */ /* 0x000fe20008410000 */
[----:B------:R-:W-:-:S04]  /*19ed0*/  SEL R11, RZ, 0x1, P2 ;  /* 0x00000001ff0b7807 */ /* 0x000fc80001000000 */
[----:B------:R-:W-:-:S07]  /*19ee0*/  FSEL R135, R135, RZ, !P2 ;  /* 0x000000ff87877208 */ /* 0x000fce0005000000 */
.L_x_24317:
[----:B------:R-:W-:Y:S05]  /*19ef0*/  BSYNC.RECONVERGENT B2 ;  /* 0x0000000000027941 */ /* 0x000fea0003800200 */
.L_x_24316:
        /* <DEDUP_REMOVED lines=18> */
.L_x_24327:
        /* <DEDUP_REMOVED lines=13> */
.L_x_24329:
[----:B------:R-:W-:Y:S05]  /*1a0f0*/  BSYNC.RECONVERGENT B4 ;  /* 0x0000000000047941 */ /* 0x000fea0003800200 */
.L_x_24328:
        /* <DEDUP_REMOVED lines=54> */
.L_x_24326:
[----:B------:R-:W-:Y:S05]  /*1a460*/  BSYNC.RECONVERGENT B3 ;  /* 0x0000000000037941 */ /* 0x000fea0003800200 */
.L_x_24325:
        /* <DEDUP_REMOVED lines=9> */
.L_x_24324:
[----:B------:R-:W-:Y:S05]  /*1a500*/  BSYNC.RECONVERGENT B2 ;  /* 0x0000000000027941 */ /* 0x000fea0003800200 */
.L_x_24323:
        /* <DEDUP_REMOVED lines=18> */
.L_x_24334:
        /* <DEDUP_REMOVED lines=13> */
.L_x_24336:
[----:B------:R-:W-:Y:S05]  /*1a700*/  BSYNC.RECONVERGENT B4 ;  /* 0x0000000000047941 */ /* 0x000fea0003800200 */
.L_x_24335:
        /* <DEDUP_REMOVED lines=54> */
.L_x_24333:
[----:B------:R-:W-:Y:S05]  /*1aa70*/  BSYNC.RECONVERGENT B3 ;  /* 0x0000000000037941 */ /* 0x000fea0003800200 */
.L_x_24332:
        /* <DEDUP_REMOVED lines=9> */
.L_x_24331:
[----:B------:R-:W-:Y:S05]  /*1ab10*/  BSYNC.RECONVERGENT B2 ;  /* 0x0000000000027941 */ /* 0x000fea0003800200 */
.L_x_24330:
[----:B------:R-:W-:Y:S02]  /*1ab20*/  F2FP.F16.F32.PACK_AB R107, RZ, R145 ;  /* 0x00000091ff6b723e */ /* 0x000fe400000000ff */
[----:B------:R-:W-:Y:S02]  /*1ab30*/  PRMT R106, R162, 0x5410, R163 ;  /* 0x00005410a26a7816 */ /* 0x000fe400000000a3 */
[----:B------:R-:W-:Y:S02]  /*1ab40*/  PRMT R105, R161, 0x5410, R160 ;  /* 0x00005410a1697816 */ /* 0x000fe400000000a0 */
[----:B------:R-:W-:Y:S02]  /*1ab50*/  PRMT R104, R159, 0x5410, R157 ;  /* 0x000054109f687816 */ /* 0x000fe4000000009d */
[----:B------:R-:W-:-:S07]  /*1ab60*/  PRMT R107, R148, 0x5410, R107 ;  /* 0x00005410946b7816 */ /* 0x000fce000000006b */
.L_x_24280:
        /* <DEDUP_REMOVED lines=26> */
.L_x_24338:
[----:B------:R-:W-:Y:S05]  /*1ad10*/  BSYNC.RECONVERGENT B2 ;  /* 0x0000000000027941 */ /* 0x000fea0003800200 */
.L_x_24337:
[----:B------:R-:W-:Y:S01]  /*1ad20*/  IADD3 R152, PT, PT, R152, 0x20, RZ ;  /* 0x0000002098987810 */ /* 0x000fe20007ffe0ff */
[----:B------:R-:W-:-:S07]  /*1ad30*/  VIADD R151, R151, 0x20 ;  /* 0x0000002097977836 */ /* 0x000fce0000000000 */
.L_x_24220:
[----:B------:R-:W-:Y:S05]  /*1ad40*/  BSYNC.RECONVERGENT B1 ;  /* 0x0000000000017941 */ /* 0x000fea0003800200 */
.L_x_24219:
        /* <DEDUP_REMOVED lines=9> */
.L_x_24342:
[----:B------:R-:W-:Y:S05]  /*1ade0*/  BSYNC.RECONVERGENT B2 ;  /* 0x0000000000027941 */ /* 0x000fea0003800200 */
.L_x_24341:
        /* <DEDUP_REMOVED lines=28> */
.L_x_24348:
        /* <DEDUP_REMOVED lines=13> */
.L_x_24350:
[----:B------:R-:W-:Y:S05]  /*1b080*/  BSYNC.RECONVERGENT B4 ;  /* 0x0000000000047941 */ /* 0x000fea0003800200 */
.L_x_24349:
        /* <DEDUP_REMOVED lines=53> */
.L_x_24347:
[----:B------:R-:W-:Y:S05]  /*1b3e0*/  BSYNC.RECONVERGENT B3 ;  /* 0x0000000000037941 */ /* 0x000fea0003800200 */
.L_x_24346:
        /* <DEDUP_REMOVED lines=11> */
.L_x_24345:
[----:B------:R-:W-:Y:S05]  /*1b4a0*/  BSYNC.RECONVERGENT B2 ;  /* 0x0000000000027941 */ /* 0x000fea0003800200 */
.L_x_24344:
        /* <DEDUP_REMOVED lines=22> */
.L_x_24355:
        /* <DEDUP_REMOVED lines=13> */
.L_x_24357:
[----:B------:R-:W-:Y:S05]  /*1b6e0*/  BSYNC.RECONVERGENT B4 ;  /* 0x0000000000047941 */ /* 0x000fea0003800200 */
.L_x_24356:
        /* <DEDUP_REMOVED lines=54> */
.L_x_24354:
[----:B------:R-:W-:Y:S05]  /*1ba50*/  BSYNC.RECONVERGENT B3 ;  /* 0x0000000000037941 */ /* 0x000fea0003800200 */
.L_x_24353:
        /* <DEDUP_REMOVED lines=11> */
.L_x_24352:
[----:B------:R-:W-:Y:S05]  /*1bb10*/  BSYNC.RECONVERGENT B2 ;  /* 0x0000000000027941 */ /* 0x000fea0003800200 */
.L_x_24351:
        /* <DEDUP_REMOVED lines=22> */
.L_x_24362:
        /* <DEDUP_REMOVED lines=13> */
.L_x_24364:
[----:B------:R-:W-:Y:S05]  /*1bd50*/  BSYNC.RECONVERGENT B4 ;  /* 0x0000000000047941 */ /* 0x000fea0003800200 */
.L_x_24363:
        /* <DEDUP_REMOVED lines=54> */
.L_x_24361:
[----:B------:R-:W-:Y:S05]  /*1c0c0*/  BSYNC.RECONVERGENT B3 ;  /* 0x0000000000037941 */ /* 0x000fea0003800200 */
.L_x_24360:
        /* <DEDUP_REMOVED lines=11> */
.L_x_24359:
[----:B------:R-:W-:Y:S05]  /*1c180*/  BSYNC.RECONVERGENT B2 ;  /* 0x0000000000027941 */ /* 0x000fea0003800200 */
.L_x_24358:
        /* <DEDUP_REMOVED lines=22> */
.L_x_24369:
        /* <DEDUP_REMOVED lines=13> */
.L_x_24371:
[----:B------:R-:W-:Y:S05]  /*1c3c0*/  BSYNC.RECONVERGENT B4 ;  /* 0x0000000000047941 */ /* 0x000fea0003800200 */
.L_x_24370:
        /* <DEDUP_REMOVED lines=54> */
.L_x_24368:
[----:B------:R-:W-:Y:S05]  /*1c730*/  BSYNC.RECONVERGENT B3 ;  /* 0x0000000000037941 */ /* 0x000fea0003800200 */
.L_x_24367:
        /* <DEDUP_REMOVED lines=11> */
.L_x_24366:
[----:B------:R-:W-:Y:S05]  /*1c7f0*/  BSYNC.RECONVERGENT B2 ;  /* 0x0000000000027941 */ /* 0x000fea0003800200 */
.L_x_24365:
        /* <DEDUP_REMOVED lines=22> */
.L_x_24376:
        /* <DEDUP_REMOVED lines=13> */
.L_x_24378:
[----:B------:R-:W-:Y:S05]  /*1ca30*/  BSYNC.RECONVERGENT B4 ;  /* 0x0000000000047941 */ /* 0x000fea0003800200 */
.L_x_24377:
        /* <DEDUP_REMOVED lines=54> */
.L_x_24375:
[----:B------:R-:W-:Y:S05]  /*1cda0*/  BSYNC.RECONVERGENT B3 ;  /* 0x0000000000037941 */ /* 0x000fea0003800200 */
.L_x_24374:
        /* <DEDUP_REMOVED lines=11> */
.L_x_24373:
[----:B------:R-:W-:Y:S05]  /*1ce60*/  BSYNC.RECONVERGENT B2 ;  /* 0x0000000000027941 */ /* 0x000fea0003800200 */
.L_x_24372:
        /* <DEDUP_REMOVED lines=22> */
.L_x_24383:
        /* <DEDUP_REMOVED lines=13> */
.L_x_24385:
[----:B------:R-:W-:Y:S05]  /*1d0a0*/  BSYNC.RECONVERGENT B4 ;  /* 0x0000000000047941 */ /* 0x000fea0003800200 */
.L_x_24384:
        /* <DEDUP_REMOVED lines=54> */
.L_x_24382:
[----:B------:R-:W-:Y:S05]  /*1d410*/  BSYNC.RECONVERGENT B3 ;  /* 0x0000000000037941 */ /* 0x000fea0003800200 */
.L_x_24381:
        /* <DEDUP_REMOVED lines=11> */
.L_x_24380:
[----:B------:R-:W-:Y:S05]  /*1d4d0*/  BSYNC.RECONVERGENT B2 ;  /* 0x0000000000027941 */ /* 0x000fea0003800200 */
.L_x_24379:
        /* <DEDUP_REMOVED lines=22> */
.L_x_24390:
        /* <DEDUP_REMOVED lines=13> */
.L_x_24392:
[----:B------:R-:W-:Y:S05]  /*1d710*/  BSYNC.RECONVERGENT B4 ;  /* 0x0000000000047941 */ /* 0x000fea0003800200 */
.L_x_24391:
        /* <DEDUP_REMOVED lines=54> */
.L_x_24389:
[----:B------:R-:W-:Y:S05]  /*1da80*/  BSYNC.RECONVERGENT B3 ;  /* 0x0000000000037941 */ /* 0x000fea0003800200 */
.L_x_24388:
        /* <DEDUP_REMOVED lines=11> */
.L_x_24387:
[----:B------:R-:W-:Y:S05]  /*1db40*/  BSYNC.RECONVERGENT B2 ;  /* 0x0000000000027941 */ /* 0x000fea0003800200 */
.L_x_24386:
        /* <DEDUP_REMOVED lines=22> */
.L_x_24397:
        /* <DEDUP_REMOVED lines=13> */
.L_x_24399:
[----:B------:R-:W-:Y:S05]  /*1dd80*/  BSYNC.RECONVERGENT B4 ;  /* 0x0000000000047941 */ /* 0x000fea0003800200 */
.L_x_24398:
        /* <DEDUP_REMOVED lines=54> */
.L_x_24396:
[----:B------:R-:W-:Y:S05]  /*1e0f0*/  BSYNC.RECONVERGENT B3 ;  /* 0x0000000000037941 */ /* 0x000fea0003800200 */
.L_x_24395:
        /* <DEDUP_REMOVED lines=11> */
.L_x_24394:
[----:B------:R-:W-:Y:S05]  /*1e1b0*/  BSYNC.RECONVERGENT B2 ;  /* 0x0000000000027941 */ /* 0x000fea0003800200 */
.L_x_24393:
[----:B------:R-:W-:Y:S02]  /*1e1c0*/  F2FP.F16.F32.PACK_AB R107, RZ, R147 ;  /* 0x00000093ff6b723e */ /* 0x000fe400000000ff */
[----:B------:R-:W-:Y:S02]  /*1e1d0*/  PRMT R106, R164, 0x5410, R165 ;  /* 0x00005410a46a7816 */ /* 0x000fe400000000a5 */
[----:B------:R-:W-:Y:S02]  /*1e1e0*/  PRMT R105, R161, 0x5410, R163 ;  /* 0x00005410a1697816 */ /* 0x000fe400000000a3 */
[----:B------:R-:W-:Y:S02]  /*1e1f0*/  PRMT R104, R153, 0x5410, R160 ;  /* 0x0000541099687816 */ /* 0x000fe400000000a0 */
[----:B------:R-:W-:Y:S01]  /*1e200*/  PRMT R107, R162, 0x5410, R107 ;  /* 0x00005410a26b7816 */ /* 0x000fe2000000006b */
[----:B------:R-:W-:Y:S06]  /*1e210*/  BRA `(.L_x_24400) ;  /* 0x0000003000407947 */ /* 0x000fec0003800000 */
.L_x_24343:
        /* <DEDUP_REMOVED lines=21> */
.L_x_24405:
        /* <DEDUP_REMOVED lines=13> */
.L_x_24407:
[----:B------:R-:W-:Y:S05]  /*1e440*/  BSYNC.RECONVERGENT B4 ;  /* 0x0000000000047941 */ /* 0x000fea0003800200 */
.L_x_24406:
        /* <DEDUP_REMOVED lines=53> */
.L_x_24404:
[----:B------:R-:W-:Y:S05]  /*1e7a0*/  BSYNC.RECONVERGENT B3 ;  /* 0x0000000000037941 */ /* 0x000fea0003800200 */
.L_x_24403:
        /* <DEDUP_REMOVED lines=9> */
.L_x_24402:
[----:B------:R-:W-:Y:S05]  /*1e840*/  BSYNC.RECONVERGENT B2 ;  /* 0x0000000000027941 */ /* 0x000fea0003800200 */
.L_x_24401:
        /* <DEDUP_REMOVED lines=18> */
.L_x_24412:
        /* <DEDUP_REMOVED lines=13> */
.L_x_24414:
[----:B------:R-:W-:Y:S05]  /*1ea40*/  BSYNC.RECONVERGENT B4 ;  /* 0x0000000000047941 */ /* 0x000fea0003800200 */
.L_x_24413:
        /* <DEDUP_REMOVED lines=54> */
.L_x_24411:
[----:B------:R-:W-:Y:S05]  /*1edb0*/  BSYNC.RECONVERGENT B3 ;  /* 0x0000000000037941 */ /* 0x000fea0003800200 */
.L_x_24410:
        /* <DEDUP_REMOVED lines=9> */
.L_x_24409:
[----:B------:R-:W-:Y:S05]  /*1ee50*/  BSYNC.RECONVERGENT B2 ;  /* 0x0000000000027941 */ /* 0x000fea0003800200 */
.L_x_24408:
        /* <DEDUP_REMOVED lines=18> */
.L_x_24419:
        /* <DEDUP_REMOVED lines=13> */
.L_x_24421:
[----:B------:R-:W-:Y:S05]  /*1f050*/  BSYNC.RECONVERGENT B4 ;  /* 0x0000000000047941 */ /* 0x000fea0003800200 */
.L_x_24420:
        /* <DEDUP_REMOVED lines=54> */
.L_x_24418:
[----:B------:R-:W-:Y:S05]  /*1f3c0*/  BSYNC.RECONVERGENT B3 ;  /* 0x0000000000037941 */ /* 0x000fea0003800200 */
.L_x_24417:
        /* <DEDUP_REMOVED lines=9> */
.L_x_24416:
[----:B------:R-:W-:Y:S05]  /*1f460*/  BSYNC.RECONVERGENT B2 ;  /* 0x0000000000027941 */ /* 0x000fea0003800200 */
.L_x_24415:
        /* <DEDUP_REMOVED lines=18> */
.L_x_24426:
        /* <DEDUP_REMOVED lines=13> */
.L_x_24428:
[----:B------:R-:W-:Y:S05]  /*1f660*/  BSYNC.RECONVERGENT B4 ;  /* 0x0000000000047941 */ /* 0x000fea0003800200 */
.L_x_24427:
        /* <DEDUP_REMOVED lines=54> */
.L_x_24425:
[----:B------:R-:W-:Y:S05]  /*1f9d0*/  BSYNC.RECONVERGENT B3 ;  /* 0x0000000000037941 */ /* 0x000fea0003800200 */
.L_x_24424:
        /* <DEDUP_REMOVED lines=9> */
.L_x_24423:
[----:B------:R-:W-:Y:S05]  /*1fa70*/  BSYNC.RECONVERGENT B2 ;  /* 0x0000000000027941 */ /* 0x000fea0003800200 */
.L_x_24422:
        /* <DEDUP_REMOVED lines=18> */
.L_x_24433:
        /* <DEDUP_REMOVED lines=13> */
.L_x_24435:
[----:B------:R-:W-:Y:S05]  /*1fc70*/  BSYNC.RECONVERGENT B4 ;  /* 0x0000000000047941 */ /* 0x000fea0003800200 */
.L_x_24434:
        /* <DEDUP_REMOVED lines=54> */
.L_x_24432:
[----:B------:R-:W-:Y:S05]  /*1ffe0*/  BSYNC.RECONVERGENT B3 ;  /* 0x0000000000037941 */ /* 0x000fea0003800200 */
.L_x_24431:
        /* <DEDUP_REMOVED lines=9> */
.L_x_24430:
[----:B------:R-:W-:Y:S05]  /*20080*/  BSYNC.RECONVERGENT B2 ;  /* 0x0000000000027941 */ /* 0x000fea0003800200 */
.L_x_24429:
        /* <DEDUP_REMOVED lines=18> */
.L_x_24440:
        /* <DEDUP_REMOVED lines=13> */
.L_x_24442:
[----:B------:R-:W-:Y:S05]  /*20280*/  BSYNC.RECONVERGENT B4 ;  /* 0x0000000000047941 */ /* 0x000fea0003800200 */
.L_x_24441:
        /* <DEDUP_REMOVED lines=54> */
.L_x_24439:
[----:B------:R-:W-:Y:S05]  /*205f0*/  BSYNC.RECONVERGENT B3 ;  /* 0x0000000000037941 */ /* 0x000fea0003800200 */
.L_x_24438:
        /* <DEDUP_REMOVED lines=9> */
.L_x_24437:
[----:B------:R-:W-:Y:S05]  /*20690*/  BSYNC.RECONVERGENT B2 ;  /* 0x0000000000027941 */ /* 0x000fea0003800200 */
.L_x_24436:
        /* <DEDUP_REMOVED lines=18> */
.L_x_24447:
        /* <DEDUP_REMOVED lines=13> */
.L_x_24449:
[----:B------:R-:W-:Y:S05]  /*20890*/  BSYNC.RECONVERGENT B4 ;  /* 0x0000000000047941 */ /* 0x000fea0003800200 */
.L_x_24448:
        /* <DEDUP_REMOVED lines=54> */
.L_x_24446:
[----:B------:R-:W-:Y:S05]  /*20c00*/  BSYNC.RECONVERGENT B3 ;  /* 0x0000000000037941 */ /* 0x000fea0003800200 */
.L_x_24445:
        /* <DEDUP_REMOVED lines=9> */
.L_x_24444:
[----:B------:R-:W-:Y:S05]  /*20ca0*/  BSYNC.RECONVERGENT B2 ;  /* 0x0000000000027941 */ /* 0x000fea0003800200 */
.L_x_24443:
        /* <DEDUP_REMOVED lines=18> */
.L_x_24454:
        /* <DEDUP_REMOVED lines=13> */
.L_x_24456:
[----:B------:R-:W-:Y:S05]  /*20ea0*/  BSYNC.RECONVERGENT B4 ;  /* 0x0000000000047941 */ /* 0x000fea0003800200 */
.L_x_24455:
        /* <DEDUP_REMOVED lines=54> */
.L_x_24453:
[----:B------:R-:W-:Y:S05]  /*21210*/  BSYNC.RECONVERGENT B3 ;  /* 0x0000000000037941 */ /* 0x000fea0003800200 */
.L_x_24452:
        /* <DEDUP_REMOVED lines=9> */
.L_x_24451:
[----:B------:R-:W-:Y:S05]  /*212b0*/  BSYNC.RECONVERGENT B2 ;  /* 0x0000000000027941 */ /* 0x000fea0003800200 */
.L_x_24450:
[----:B------:R-:W-:Y:S02]  /*212c0*/  F2FP.F16.F32.PACK_AB R107, RZ, R147 ;  /* 0x00000093ff6b723e */ /* 0x000fe400000000ff */
[----:B------:R-:W-:Y:S02]  /*212d0*/  MOV R148, R162 ;  /* 0x000000a200947202 */ /* 0x000fe40000000f00 */
[----:B------:R-:W-:Y:S02]  /*212e0*/  PRMT R106, R163, 0x5410, R164 ;  /* 0x00005410a36a7816 */ /* 0x000fe400000000a4 */
[----:B------:R-:W-:Y:S02]  /*212f0*/  PRMT R105, R160, 0x5410, R161 ;  /* 0x00005410a0697816 */ /* 0x000fe400000000a1 */
[----:B------:R-:W-:Y:S02]  /*21300*/  PRMT R104, R159, 0x5410, R158 ;  /* 0x000054109f687816 */ /* 0x000fe4000000009e */
[----:B------:R-:W-:-:S07]  /*21310*/  PRMT R107, R153, 0x5410, R107 ;  /* 0x00005410996b7816 */ /* 0x000fce000000006b */
.L_x_24400:
        /* <DEDUP_REMOVED lines=24> */
.L_x_24340:
[----:B------:R-:W-:Y:S05]  /*214a0*/  BSYNC.RECONVERGENT B1 ;  /* 0x0000000000017941 */ /* 0x000fea0003800200 */
.L_x_24339:
        /* <DEDUP_REMOVED lines=151> */
.L_x_24480:
        /* <DEDUP_REMOVED lines=38> */
[----:B------:R-:W-:Y:S01]  /*22080*/  F2FP.F16.F32.PACK_AB R104, R105, R104 ;  /* 0x000000686968723e */ /* 0x000fe200000000ff */
        /* <DEDUP_REMOVED lines=12> */
[----:B------:R-:W-:Y:S01]  /*22150*/  F2FP.F16.F32.PACK_AB R105, R106, R105 ;  /* 0x000000696a69723e */ /* 0x000fe200000000ff */
[----:B------:R-:W-:Y:S01]  /*22160*/  VIADD R149, R149, 0x20 ;  /* 0x0000002095957836 */ /* 0x000fe20000000000 */
[----:B------:R-:W-:Y:S02]  /*22170*/  F2FP.F16.F32.PACK_AB R106, R150, R107 ;  /* 0x0000006b966a723e */ /* 0x000fe400000000ff */
[----:B------:R-:W-:-:S05]  /*22180*/  F2FP.F16.F32.PACK_AB R107, R160, R161 ;  /* 0x000000a1a06b723e */ /* 0x000fca00000000ff */
[----:B------:R1:W-:Y:S02]  /*22190*/  STG.E.128 desc[UR6][R158.64], R104 ;  /* 0x000000689e007986 */ /* 0x0003e4000c101d06 */
.L_x_24461:
[----:B------:R-:W-:Y:S05]  /*221a0*/  BSYNC.RECONVERGENT B2 ;  /* 0x0000000000027941 */ /* 0x000fea0003800200 */
.L_x_24460:
        /* <DEDUP_REMOVED lines=31> */
[----:B------:R-:W-:Y:S02]  /*223a0*/  F2FP.F16.F32.PACK_AB R105, R106, R105 ;  /* 0x000000696a69723e */ /* 0x000fe400000000ff */
[----:B------:R-:W-:Y:S02]  /*223b0*/  F2FP.F16.F32.PACK_AB R106, R150, R107 ;  /* 0x0000006b966a723e */ /* 0x000fe400000000ff */
[----:B------:R-:W-:-:S05]  /*223c0*/  F2FP.F16.F32.PACK_AB R107, R154, R161 ;  /* 0x000000a19a6b723e */ /* 0x000fca00000000ff */
[----:B------:R2:W-:Y:S02]  /*223d0*/  STG.E.128 desc[UR6][R158.64], R104 ;  /* 0x000000689e007986 */ /* 0x0005e4000c101d06 */
.L_x_24463:
[----:B------:R-:W-:Y:S05]  /*223e0*/  BSYNC.RECONVERGENT B2 ;  /* 0x0000000000027941 */ /* 0x000fea0003800200 */
.L_x_24462:
        /* <DEDUP_REMOVED lines=35> */
.L_x_24465:
[----:B------:R-:W-:Y:S05]  /*22620*/  BSYNC.RECONVERGENT B2 ;  /* 0x0000000000027941 */ /* 0x000fea0003800200 */
.L_x_24464:
        /* <DEDUP_REMOVED lines=35> */
.L_x_24467:
[----:B------:R-:W-:Y:S05]  /*22860*/  BSYNC.RECONVERGENT B2 ;  /* 0x0000000000027941 */ /* 0x000fea0003800200 */
.L_x_24466:
        /* <DEDUP_REMOVED lines=31> */
[----:B-1----:R-:W-:-:S05]  /*22a60*/  IMAD.WIDE.U32 R152, R149, 0x10, R152 ;  /* 0x0000001095987825 */ /* 0x002fca00078e0098 */
[----:B------:R1:W-:Y:S02]  /*22a70*/  STG.E.128 desc[UR6][R152.64], R104 ;  /* 0x0000006898007986 */ /* 0x0003e4000c101d06 */
.L_x_24459:
[----:B------:R-:W-:Y:S05]  /*22a80*/  BSYNC.RECONVERGENT B1 ;  /* 0x0000000000017941 */ /* 0x000fea0003800200 */
.L_x_24458:
[----:B-1234-:R-:W1:Y:S02]  /*22a90*/  LDC.64 R104, c[0x0][0x380] ;  /* 0x0000e000ff687b82 */ /* 0x01ee640000000a00 */
[----:B-1----:R-:W-:-:S05]  /*22aa0*/  IMAD R116, R104, 0x4, R116 ;  /* 0x0000000468747824 */ /* 0x002fca00078e0274 */
[----:B------:R-:W-:-:S13]  /*22ab0*/  ISETP.GE.AND P0, PT, R116, R105, PT ;  /* 0x000000697400720c */ /* 0x000fda0003f06270 */
[----:B------:R-:W-:Y:S05]  /*22ac0*/  @!P0 BRA `(.L_x_24468) ;  /* 0xfffffde000dc8947 */ /* 0x000fea000383ffff */
[----:B------:R-:W-:Y:S05]  /*22ad0*/  BSYNC B0 ;  /* 0x0000000000007941 */ /* 0x000fea0003800000 */
.L_x_23858:
[----:B------:R-:W-:Y:S05]  /*22ae0*/  EXIT ;  /* 0x000000000000794d */ /* 0x000fea0003800000 */
.L_x_24457:
        /* <DEDUP_REMOVED lines=8> */
.L_x_24470:
[----:B------:R-:W-:Y:S05]  /*22b70*/  BSYNC B1 ;  /* 0x0000000000017941 */ /* 0x000fea0003800000 */
.L_x_24469:
        /* <DEDUP_REMOVED lines=10> */
.L_x_24471:
[----:B------:R-:W-:Y:S02]  /*22c20*/  IMAD.MOV.U32 R151, RZ, RZ, 0x4 ;  /* 0x00000004ff977424 */ /* 0x000fe400078e00ff */
[----:B------:R-:W-:-:S04]  /*22c30*/  IMAD.MOV.U32 R104, RZ, RZ, R163 ;  /* 0x000000ffff687224 */ /* 0x000fc800078e00a3 */
[----:B------:R-:W-:-:S05]  /*22c40*/  FADD.FTZ R160, R159, R104 ;  /* 0x000000689fa07221 */ /* 0x000fca0000010000 */
[----:B------:R-:W-:-:S07]  /*22c50*/  MOV R164, R160 ;  /* 0x000000a000a47202 */ /* 0x000fce0000000f00 */
[----:B------:R-:W-:Y:S05]  /*22c60*/  WARPSYNC.COLLECTIVE R107, `(.L_x_24472) ;  /* 0x000000006b087348 */ /* 0x000fea0003c00000 */
[----:B------:R0:W1:Y:S02]  /*22c70*/  SHFL.BFLY P6, R163, R164, R151, R158 ;  /* 0x0c000097a4a37389 */ /* 0x00006400000c009e */
[----:B01----:R-:W-:Y:S05]  /*22c80*/  ENDCOLLECTIVE ;  /* 0x000000000000791b */ /* 0x003fea0003800000 */
.L_x_24472:
[----:B------:R-:W-:Y:S01]  /*22c90*/  HFMA2 R151, -RZ, RZ, 0, 4.76837158203125e-07 ;  /* 0x00000008ff977431 */ /* 0x000fe200000001ff */
[----:B------:R-:W-:-:S05]  /*22ca0*/  MOV R153, R163 ;  /* 0x000000a300997202 */ /* 0x000fca0000000f00 */
[----:B------:R-:W-:-:S04]  /*22cb0*/  FADD.FTZ R161, R160, R153 ;  /* 0x00000099a0a17221 */ /* 0x000fc80000010000 */
[----:B------:R-:W-:-:S07]  /*22cc0*/  IMAD.MOV.U32 R164, RZ, RZ, R161 ;  /* 0x000000ffffa47224 */ /* 0x000fce00078e00a1 */
[----:B------:R-:W-:Y:S05]  /*22cd0*/  WARPSYNC.COLLECTIVE R107, `(.L_x_24473) ;  /* 0x000000006b087348 */ /* 0x000fea0003c00000 */
[----:B------:R0:W1:Y:S02]  /*22ce0*/  SHFL.BFLY P6, R163, R164, R151, R158 ;  /* 0x0c000097a4a37389 */ /* 0x00006400000c009e */
[----:B01----:R-:W-:Y:S05]  /*22cf0*/  ENDCOLLECTIVE ;  /* 0x000000000000791b */ /* 0x003fea0003800000 */
.L_x_24473:
[----:B------:R-:W-:Y:S02]  /*22d00*/  IMAD.MOV.U32 R151, RZ, RZ, 0x10 ;  /* 0x00000010ff977424 */ /* 0x000fe400078e00ff */
[----:B------:R-:W-:-:S04]  /*22d10*/  IMAD.MOV.U32 R104, RZ, RZ, R163 ;  /* 0x000000ffff687224 */ /* 0x000fc800078e00a3 */
[----:B------:R-:W-:-:S05]  /*22d20*/  FADD.FTZ R162, R161, R104 ;  /* 0x00000068a1a27221 */ /* 0x000fca0000010000 */
[----:B------:R-:W-:-:S07]  /*22d30*/  MOV R164, R162 ;  /* 0x000000a200a47202 */ /* 0x000fce0000000f00 */
[----:B------:R-:W-:Y:S05]  /*22d40*/  WARPSYNC.COLLECTIVE R107, `(.L_x_24474) ;  /* 0x000000006b087348 */ /* 0x000fea0003c00000 */
[----:B------:R0:W1:Y:S02]  /*22d50*/  SHFL.BFLY P6, R163, R164, R151, R158 ;  /* 0x0c000097a4a37389 */ /* 0x00006400000c009e */
[----:B01----:R-:W-:Y:S05]  /*22d60*/  ENDCOLLECTIVE ;  /* 0x000000000000791b */ /* 0x003fea0003800000 */
.L_x_24474:
        /* <DEDUP_REMOVED lines=90> */
.L_x_24475:
[----:B------:R-:W-:Y:S01]  /*23310*/  HFMA2 R151, -RZ, RZ, 0, 1.1920928955078125e-07 ;  /* 0x00000002ff977431 */ /* 0x000fe200000001ff */
[----:B------:R-:W-:-:S05]  /*23320*/  MOV R105, R163 ;  /* 0x000000a300697202 */ /* 0x000fca0000000f00 */
[----:B------:R-:W-:-:S04]  /*23330*/  FADD.FTZ R105, R104, R105 ;  /* 0x0000006968697221 */ /* 0x000fc80000010000 */
[----:B------:R-:W-:-:S07]  /*23340*/  IMAD.MOV.U32 R164, RZ, RZ, R105 ;  /* 0x000000ffffa47224 */ /* 0x000fce00078e0069 */
[----:B------:R-:W-:Y:S05]  /*23350*/  WARPSYNC.COLLECTIVE R107, `(.L_x_24476) ;  /* 0x000000006b087348 */ /* 0x000fea0003c00000 */
[----:B------:R0:W1:Y:S02]  /*23360*/  SHFL.BFLY P6, R163, R164, R151, R158 ;  /* 0x0c000097a4a37389 */ /* 0x00006400000c009e */
[----:B01----:R-:W-:Y:S05]  /*23370*/  ENDCOLLECTIVE ;  /* 0x000000000000791b */ /* 0x003fea0003800000 */
.L_x_24476:
[----:B------:R-:W-:Y:S02]  /*23380*/  IMAD.MOV.U32 R151, RZ, RZ, 0x4 ;  /* 0x00000004ff977424 */ /* 0x000fe400078e00ff */
[----:B------:R-:W-:-:S04]  /*23390*/  IMAD.MOV.U32 R160, RZ, RZ, R163 ;  /* 0x000000ffffa07224 */ /* 0x000fc800078e00a3 */
[----:B------:R-:W-:-:S05]  /*233a0*/  FADD.FTZ R160, R105, R160 ;  /* 0x000000a069a07221 */ /* 0x000fca0000010000 */
[----:B------:R-:W-:-:S07]  /*233b0*/  MOV R164, R160 ;  /* 0x000000a000a47202 */ /* 0x000fce0000000f00 */
[----:B------:R-:W-:Y:S05]  /*233c0*/  WARPSYNC.COLLECTIVE R107, `(.L_x_24477) ;  /* 0x000000006b087348 */ /* 0x000fea0003c00000 */
[----:B------:R0:W1:Y:S02]  /*233d0*/  SHFL.BFLY P6, R163, R164, R151, R158 ;  /* 0x0c000097a4a37389 */ /* 0x00006400000c009e */
[----:B01----:R-:W-:Y:S05]  /*233e0*/  ENDCOLLECTIVE ;  /* 0x000000000000791b */ /* 0x003fea0003800000 */
.L_x_24477:
[----:B------:R-:W-:Y:S01]  /*233f0*/  HFMA2 R151, -RZ, RZ, 0, 4.76837158203125e-07 ;  /* 0x00000008ff977431 */ /* 0x000fe200000001ff */
[----:B------:R-:W-:-:S05]  /*23400*/  MOV R159, R163 ;  /* 0x000000a3009f7202 */ /* 0x000fca0000000f00 */
[----:B------:R-:W-:-:S04]  /*23410*/  FADD.FTZ R159, R160, R159 ;  /* 0x0000009fa09f7221 */ /* 0x000fc80000010000 */
[----:B------:R-:W-:-:S07]  /*23420*/  IMAD.MOV.U32 R164, RZ, RZ, R159 ;  /* 0x000000ffffa47224 */ /* 0x000fce00078e009f */
[----:B------:R-:W-:Y:S05]  /*23430*/  WARPSYNC.COLLECTIVE R107, `(.L_x_24478) ;  /* 0x000000006b087348 */ /* 0x000fea0003c00000 */
[----:B------:R0:W1:Y:S02]  /*23440*/  SHFL.BFLY P6, R163, R164, R151, R158 ;  /* 0x0c000097a4a37389 */ /* 0x00006400000c009e */
[----:B01----:R-:W-:Y:S05]  /*23450*/  ENDCOLLECTIVE ;  /* 0x000000000000791b */ /* 0x003fea0003800000 */
.L_x_24478:
[----:B------:R-:W-:Y:S02]  /*23460*/  IMAD.MOV.U32 R151, RZ, RZ, 0x10 ;  /* 0x00000010ff977424 */ /* 0x000fe400078e00ff */
[----:B------:R-:W-:-:S04]  /*23470*/  IMAD.MOV.U32 R162, RZ, RZ, R163 ;  /* 0x000000ffffa27224 */ /* 0x000fc800078e00a3 */
[----:B------:R-:W-:-:S05]  /*23480*/  FADD.FTZ R162, R159, R162 ;  /* 0x000000a29fa27221 */ /* 0x000fca0000010000 */
[----:B------:R-:W-:-:S07]  /*23490*/  MOV R164, R162 ;  /* 0x000000a200a47202 */ /* 0x000fce0000000f00 */
[----:B------:R-:W-:Y:S05]  /*234a0*/  WARPSYNC.COLLECTIVE R107, `(.L_x_24479) ;  /* 0x000000006b087348 */ /* 0x000fea0003c00000 */
[----:B------:R0:W1:Y:S02]  /*234b0*/  SHFL.BFLY P6, R163, R164, R151, R158 ;  /* 0x0c000097a4a37389 */ /* 0x00006400000c009e */
[----:B01----:R-:W-:Y:S05]  /*234c0*/  ENDCOLLECTIVE ;  /* 0x000000000000791b */ /* 0x003fea0003800000 */
.L_x_24479:
[----:B------:R-:W-:Y:S01]  /*234d0*/  MOV R161, R163 ;  /* 0x000000a300a17202 */ /* 0x000fe20000000f00 */
[----:B------:R-:W-:Y:S06]  /*234e0*/  BRA `(.L_x_24480) ;  /* 0xffffffe8004c7947 */ /* 0x000fec000383ffff */
.L_x_24481:
        /* <DEDUP_REMOVED lines=9> */
.L_x_45858:


//--------------------- .text._ZN10layer_norm13ln_fwd_kernelINS_13Kernel_traitsIf6__halfS2_S2_fjLj1280ELj1ELj4ELj1ELj16ENS_18Kernel_traits_baseILj1280EfS2_S2_S2_fjLj128EEEEELb1ELb0ELb1ELb1EEEvNS_9FwdParamsE --------------------------
	.section	.text._ZN10layer_norm13ln_fwd_kernelINS_13Kernel_traitsIf6__halfS2_S2_fjLj1280ELj1ELj4ELj1ELj16ENS_18Kernel_traits_baseILj1280EfS2_S2_S2_fjLj128EEEEELb1ELb0ELb1ELb1EEEvNS_9FwdParamsE,"ax",@progbits
	.align	128
        .global         _ZN10layer_norm13ln_fwd_kernelINS_13Kernel_traitsIf6__halfS2_S2_fjLj1280ELj1ELj4ELj1ELj16ENS_18Kernel_traits_baseILj1280EfS2_S2_S2_fjLj128EEEEELb1ELb0ELb1ELb1EEEvNS_9FwdParamsE
        .type           _ZN10layer_norm13ln_fwd_kernelINS_13Kernel_traitsIf6__halfS2_S2_fjLj1280ELj1ELj4ELj1ELj16ENS_18Kernel_traits_baseILj1280EfS2_S2_S2_fjLj128EEEEELb1ELb0ELb1ELb1EEEvNS_9FwdParamsE,@function
        .size           _ZN10layer_norm13ln_fwd_kernelINS_13Kernel_traitsIf6__halfS2_S2_fjLj1280ELj1ELj4ELj1ELj16ENS_18Kernel_traits_baseILj1280EfS2_S2_S2_fjLj128EEEEELb1ELb0ELb1ELb1EEEvNS_9FwdParamsE,(.L_x_45859 - _ZN10layer_norm13ln_fwd_kernelINS_13Kernel_traitsIf6__halfS2_S2_fjLj1280ELj1ELj4ELj1ELj16ENS_18Kernel_traits_baseILj1280EfS2_S2_S2_fjLj128EEEEELb1ELb0ELb1ELb1EEEvNS_9FwdParamsE)
        .other          _ZN10layer_norm13ln_fwd_kernelINS_13Kernel_traitsIf6__halfS2_S2_fjLj1280ELj1ELj4ELj1ELj16ENS_18Kernel_traits_baseILj1280EfS2_S2_S2_fjLj128EEEEELb1ELb0ELb1ELb1EEEvNS_9FwdParamsE,@"STO_CUDA_ENTRY STV_DEFAULT"
_ZN10layer_norm13ln_fwd_kernelINS_13Kernel_traitsIf6__halfS2_S2_fjLj1280ELj1ELj4ELj1ELj16ENS_18Kernel_traits_baseILj1280EfS2_S2_S2_fjLj128EEEEELb1ELb0ELb1ELb1EEEvNS_9FwdParamsE:
.text._ZN10layer_norm13ln_fwd_kernelINS_13Kernel_traitsIf6__halfS2_S2_fjLj1280ELj1ELj4ELj1ELj16ENS_18Kernel_traits_baseILj1280EfS2_S2_S2_fjLj128EEEEELb1ELb0ELb1ELb1EEEvNS_9FwdParamsE:
        /* <DEDUP_REMOVED lines=76> */
.L_x_24482:
        /* <DEDUP_REMOVED lines=34> */
.L_x_24483:
        /* <DEDUP_REMOVED lines=71> */
.L_x_25076:
        /* <DEDUP_REMOVED lines=43> */
[----:B0-----:R-:W-:Y:S06]  /*0e00*/  @!P0 BRA `(.L_x_24485) ;  /* 0x0000002c00848947 */ /* 0x001fec0003800000 */
[----:B------:R-:W0:Y:S02]  /*0e10*/  LDC.64 R64, c[0x0][0x3a0] ;  /* 0x0000e800ff407b82 */ /* 0x000e240000000a00 */
[----:B0-----:R-:W-:-:S06]  /*0e20*/  IMAD.WIDE.U32 R64, R95, 0x10, R64 ;  /* 0x000000105f407825 */ /* 0x001fcc00078e0040 */
[----:B------:R-:W2:Y:S01]  /*0e30*/  LDG.E.128 R64, desc[UR8][R64.64] ;  /* 0x0000000840407981 */ /* 0x000ea2000c1e1d00 */
[----:B------:R-:W-:Y:S01]  /*0e40*/  ISETP.GT.AND P2, PT, R93, RZ, PT ;  /* 0x000000ff5d00720c */ /* 0x000fe20003f44270 */
[----:B------:R-:W-:-:S12]  /*0e50*/  BSSY.RECONVERGENT B1, `(.L_x_24486) ;  /* 0x0000059000017945 */ /* 0x000fd80003800200 */
[----:B------:R-:W-:Y:S02]  /*0e60*/  @!P2 IMAD.MOV.U32 R10, RZ, RZ, R92 ;  /* 0x000000ffff0aa224 */ /* 0x000fe400078e005c */
[----:B------:R-:W-:Y:S02]  /*0e70*/  @!P2 IMAD.MOV.U32 R16, RZ, RZ, R100 ;  /* 0x000000ffff10a224 */ /* 0x000fe400078e0064 */
[----:B--2---:R-:W-:Y:S01]  /*0e80*/  @!P2 HADD2.F32 R6, -RZ, R64.H0_H0 ;  /* 0x20000040ff06a230 */ /* 0x004fe20000004100 */
        /* <DEDUP_REMOVED lines=17> */
.L_x_24490:
        /* <DEDUP_REMOVED lines=13> */
.L_x_24492:
[----:B------:R-:W-:Y:S05]  /*1070*/  BSYNC.RECONVERGENT B3 ;  /* 0x0000000000037941 */ /* 0x000fea0003800200 */
.L_x_24491:
        /* <DEDUP_REMOVED lines=40> */
[----:B------:R-:W-:Y:S01]  /*1300*/  LOP3.LUT R98, R28, R98, R7, 0x96, !PT ;  /* 0x000000621c627212 */ /* 0x000fe200078e9607 */
[----:B------:R-:W-:-:S07]  /*1310*/  IMAD.MOV.U32 R6, RZ, RZ, R92 ;  /* 0x000000ffff067224 */ /* 0x000fce00078e005c */
.L_x_24489:
[----:B------:R-:W-:Y:S05]  /*1320*/  BSYNC.RECONVERGENT B2 ;  /* 0x0000000000027941 */ /* 0x000fea0003800200 */
.L_x_24488:
        /* <DEDUP_REMOVED lines=11> */
.L_x_24487:
[----:B------:R-:W-:Y:S05]  /*13e0*/  BSYNC.RECONVERGENT B1 ;  /* 0x0000000000017941 */ /* 0x000fea0003800200 */
.L_x_24486:
        /* <DEDUP_REMOVED lines=22> */
.L_x_24497:
        /* <DEDUP_REMOVED lines=13> */
.L_x_24499:
[----:B------:R-:W-:Y:S05]  /*1620*/  BSYNC.RECONVERGENT B3 ;  /* 0x0000000000037941 */ /* 0x000fea0003800200 */
.L_x_24498:
        /* <DEDUP_REMOVED lines=42> */
.L_x_24496:
[----:B------:R-:W-:Y:S05]  /*18d0*/  BSYNC.RECONVERGENT B2 ;  /* 0x0000000000027941 */ /* 0x000fea0003800200 */
.L_x_24495:
        /* <DEDUP_REMOVED lines=11> */
.L_x_24494:
[----:B------:R-:W-:Y:S05]  /*1990*/  BSYNC.RECONVERGENT B1 ;  /* 0x0000000000017941 */ /* 0x000fea0003800200 */
.L_x_24493:
        /* <DEDUP_REMOVED lines=22> */
.L_x_24504:
        /* <DEDUP_REMOVED lines=13> */
.L_x_24506:
[----:B------:R-:W-:Y:S05]  /*1bd0*/  BSYNC.RECONVERGENT B3 ;  /* 0x0000000000037941 */ /* 0x000fea0003800200 */
.L_x_24505:
        /* <DEDUP_REMOVED lines=39> */
[----:B------:R-:W-:-:S04]  /*1e50*/  LOP3.LUT R99, R29, R18, R111, 0x96, !PT ;  /* 0x000000121d637212 */ /* 0x000fc800078e966f */
[----:B------:R-:W-:-:S07]  /*1e60*/  LOP3.LUT R98, R28, R98, R75, 0x96, !PT ;  /* 0x000000621c627212 */ /* 0x000fce00078e964b */
.L_x_24503:
[----:B------:R-:W-:Y:S05]  /*1e70*/  BSYNC.RECONVERGENT B2 ;  /* 0x0000000000027941 */ /* 0x000fea0003800200 */
.L_x_24502:
        /* <DEDUP_REMOVED lines=11> */
.L_x_24501:
[----:B------:R-:W-:Y:S05]  /*1f30*/  BSYNC.RECONVERGENT B1 ;  /* 0x0000000000017941 */ /* 0x000fea0003800200 */
.L_x_24500:
        /* <DEDUP_REMOVED lines=22> */
.L_x_24511:
        /* <DEDUP_REMOVED lines=13> */
.L_x_24513:
[----:B------:R-:W-:Y:S05]  /*2170*/  BSYNC.RECONVERGENT B3 ;  /* 0x0000000000037941 */ /* 0x000fea0003800200 */
.L_x_24512:
        /* <DEDUP_REMOVED lines=39> */
[----:B------:R-:W-:Y:S01]  /*23f0*/  MOV R17, R12 ;  /* 0x0000000c00117202 */ /* 0x000fe20000000f00 */
[----:B------:R-:W-:Y:S01]  /*2400*/  IMAD.MOV.U32 R12, RZ, RZ, R74 ;  /* 0x000000ffff0c7224 */ /* 0x000fe200078e004a */
[----:B------:R-:W-:-:S07]  /*2410*/  LOP3.LUT R98, R28, R98, R13, 0x96, !PT ;  /* 0x000000621c627212 */ /* 0x000fce00078e960d */
.L_x_24510:
[----:B------:R-:W-:Y:S05]  /*2420*/  BSYNC.RECONVERGENT B2 ;  /* 0x0000000000027941 */ /* 0x000fea0003800200 */
.L_x_24509:
        /* <DEDUP_REMOVED lines=11> */
.L_x_24508:
[----:B------:R-:W-:Y:S05]  /*24e0*/  BSYNC.RECONVERGENT B1 ;  /* 0x0000000000017941 */ /* 0x000fea0003800200 */
.L_x_24507:
        /* <DEDUP_REMOVED lines=22> */
.L_x_24518:
        /* <DEDUP_REMOVED lines=13> */
.L_x_24520:
[----:B------:R-:W-:Y:S05]  /*2720*/  BSYNC.RECONVERGENT B3 ;  /* 0x0000000000037941 */ /* 0x000fea0003800200 */
.L_x_24519:
        /* <DEDUP_REMOVED lines=40> */
[----:B------:R-:W-:-:S07]  /*29b0*/  LOP3.LUT R98, R28, R98, R19, 0x96, !PT ;  /* 0x000000621c627212 */ /* 0x000fce00078e9613 */
.L_x_24517:
[----:B------:R-:W-:Y:S05]  /*29c0*/  BSYNC.RECONVERGENT B2 ;  /* 0x0000000000027941 */ /* 0x000fea0003800200 */
.L_x_24516:
        /* <DEDUP_REMOVED lines=11> */
.L_x_24515:
[----:B------:R-:W-:Y:S05]  /*2a80*/  BSYNC.RECONVERGENT B1 ;  /* 0x0000000000017941 */ /* 0x000fea0003800200 */
.L_x_24514:
        /* <DEDUP_REMOVED lines=22> */
.L_x_24525:
        /* <DEDUP_REMOVED lines=13> */
.L_x_24527:
[----:B------:R-:W-:Y:S05]  /*2cc0*/  BSYNC.RECONVERGENT B3 ;  /* 0x0000000000037941 */ /* 0x000fea0003800200 */
.L_x_24526:
        /* <DEDUP_REMOVED lines=43> */
.L_x_24524:
[----:B------:R-:W-:Y:S05]  /*2f80*/  BSYNC.RECONVERGENT B2 ;  /* 0x0000000000027941 */ /* 0x000fea0003800200 */
.L_x_24523:
        /* <DEDUP_REMOVED lines=11> */
.L_x_24522:
[----:B------:R-:W-:Y:S05]  /*3040*/  BSYNC.RECONVERGENT B1 ;  /* 0x0000000000017941 */ /* 0x000fea0003800200 */
.L_x_24521:
        /* <DEDUP_REMOVED lines=22> */
.L_x_24532:
        /* <DEDUP_REMOVED lines=13> */
.L_x_24534:
[----:B------:R-:W-:Y:S05]  /*3280*/  BSYNC.RECONVERGENT B3 ;  /* 0x0000000000037941 */ /* 0x000fea0003800200 */
.L_x_24533:
        /* <DEDUP_REMOVED lines=43> */
.L_x_24531:
[----:B------:R-:W-:Y:S05]  /*3540*/  BSYNC.RECONVERGENT B2 ;  /* 0x0000000000027941 */ /* 0x000fea0003800200 */
.L_x_24530:
        /* <DEDUP_REMOVED lines=11> */
.L_x_24529:
[----:B------:R-:W-:Y:S05]  /*3600*/  BSYNC.RECONVERGENT B1 ;  /* 0x0000000000017941 */ /* 0x000fea0003800200 */
.L_x_24528:
        /* <DEDUP_REMOVED lines=22> */
.L_x_24539:
        /* <DEDUP_REMOVED lines=13> */
.L_x_24541:
[----:B------:R-:W-:Y:S05]  /*3840*/  BSYNC.RECONVERGENT B3 ;  /* 0x0000000000037941 */ /* 0x000fea0003800200 */
.L_x_24540:
        /* <DEDUP_REMOVED lines=42> */
.L_x_24538:
[----:B------:R-:W-:Y:S05]  /*3af0*/  BSYNC.RECONVERGENT B2 ;  /* 0x0000000000027941 */ /* 0x000fea0003800200 */
.L_x_24537:
        /* <DEDUP_REMOVED lines=11> */
.L_x_24536:
[----:B------:R-:W-:Y:S05]  /*3bb0*/  BSYNC.RECONVERGENT B1 ;  /* 0x0000000000017941 */ /* 0x000fea0003800200 */
.L_x_24535:
[----:B------:R-:W-:Y:S02]  /*3bc0*/  F2FP.F16.F32.PACK_AB R67, RZ, R19 ;  /* 0x00000013ff43723e */ /* 0x000fe400000000ff */
[----:B------:R-:W-:Y:S02]  /*3bd0*/  PRMT R65, R64, 0x5410, R65 ;  /* 0x0000541040417816 */ /* 0x000fe40000000041 */
[----:B------:R-:W-:Y:S02]  /*3be0*/  PRMT R66, R71, 0x5410, R66 ;  /* 0x0000541047427816 */ /* 0x000fe40000000042 */
[----:B------:R-:W-:Y:S02]  /*3bf0*/  PRMT R64, R30, 0x5410, R31 ;  /* 0x000054101e407816 */ /* 0x000fe4000000001f */
[----:B------:R-:W-:Y:S01]  /*3c00*/  PRMT R67, R70, 0x5410, R67 ;  /* 0x0000541046437816 */ /* 0x000fe20000000043 */
[----:B------:R-:W-:Y:S06]  /*3c10*/  BRA `(.L_x_24542) ;  /* 0x0000002800c47947 */ /* 0x000fec0003800000 */
.L_x_24485:
[----:B------:R-:W-:Y:S01]  /*3c20*/  BSSY.RECONVERGENT B1, `(.L_x_24543) ;  /* 0x0000056000017945 */ /* 0x000fe20003800200 */
[----:B------:R-:W-:Y:S02]  /*3c30*/  HFMA2 R6, -RZ, RZ, 0, 0 ;  /* 0x00000000ff067431 */ /* 0x000fe400000001ff */
[----:B------:R-:W-:Y:S02]  /*3c40*/  IMAD.MOV.U32 R72, RZ, RZ, R92 ;  /* 0x000000ffff487224 */ /* 0x000fe400078e005c */
[----:B------:R-:W-:Y:S01]  /*3c50*/  IMAD.MOV.U32 R10, RZ, RZ, R100 ;  /* 0x000000ffff0a7224 */ /* 0x000fe200078e0064 */
        /* <DEDUP_REMOVED lines=17> */
.L_x_24547:
        /* <DEDUP_REMOVED lines=13> */
.L_x_24549:
[----:B------:R-:W-:Y:S05]  /*3e40*/  BSYNC.RECONVERGENT B3 ;  /* 0x0000000000037941 */ /* 0x000fea0003800200 */
.L_x_24548:
        /* <DEDUP_REMOVED lines=41> */
.L_x_24546:
[----:B------:R-:W-:Y:S05]  /*40e0*/  BSYNC.RECONVERGENT B2 ;  /* 0x0000000000027941 */ /* 0x000fea0003800200 */
.L_x_24545:
        /* <DEDUP_REMOVED lines=9> */
.L_x_24544:
[----:B------:R-:W-:Y:S05]  /*4180*/  BSYNC.RECONVERGENT B1 ;  /* 0x0000000000017941 */ /* 0x000fea0003800200 */
.L_x_24543:
        /* <DEDUP_REMOVED lines=18> */
.L_x_24554:
        /* <DEDUP_REMOVED lines=13> */
.L_x_24556:
[----:B------:R-:W-:Y:S05]  /*4380*/  BSYNC.RECONVERGENT B3 ;  /* 0x0000000000037941 */ /* 0x000fea0003800200 */
.L_x_24555:
        /* <DEDUP_REMOVED lines=42> */
.L_x_24553:
[----:B------:R-:W-:Y:S05]  /*4630*/  BSYNC.RECONVERGENT B2 ;  /* 0x0000000000027941 */ /* 0x000fea0003800200 */
.L_x_24552:
        /* <DEDUP_REMOVED lines=9> */
.L_x_24551:
[----:B------:R-:W-:Y:S05]  /*46d0*/  BSYNC.RECONVERGENT B1 ;  /* 0x0000000000017941 */ /* 0x000fea0003800200 */
.L_x_24550:
        /* <DEDUP_REMOVED lines=18> */
.L_x_24561:
        /* <DEDUP_REMOVED lines=13> */
.L_x_24563:
[----:B------:R-:W-:Y:S05]  /*48d0*/  BSYNC.RECONVERGENT B3 ;  /* 0x0000000000037941 */ /* 0x000fea0003800200 */
.L_x_24562:
        /* <DEDUP_REMOVED lines=42> */
.L_x_24560:
[----:B------:R-:W-:Y:S05]  /*4b80*/  BSYNC.RECONVERGENT B2 ;  /* 0x0000000000027941 */ /* 0x000fea0003800200 */
.L_x_24559:
        /* <DEDUP_REMOVED lines=9> */
.L_x_24558:
[----:B------:R-:W-:Y:S05]  /*4c20*/  BSYNC.RECONVERGENT B1 ;  /* 0x0000000000017941 */ /* 0x000fea0003800200 */
.L_x_24557:
        /* <DEDUP_REMOVED lines=18> */
.L_x_24568:
        /* <DEDUP_REMOVED lines=13> */
.L_x_24570:
[----:B------:R-:W-:Y:S05]  /*4e20*/  BSYNC.RECONVERGENT B3 ;  /* 0x0000000000037941 */ /* 0x000fea0003800200 */
.L_x_24569:
        /* <DEDUP_REMOVED lines=42> */
.L_x_24567:
[----:B------:R-:W-:Y:S05]  /*50d0*/  BSYNC.RECONVERGENT B2 ;  /* 0x0000000000027941 */ /* 0x000fea0003800200 */
.L_x_24566:
        /* <DEDUP_REMOVED lines=9> */
.L_x_24565:
[----:B------:R-:W-:Y:S05]  /*5170*/  BSYNC.RECONVERGENT B1 ;  /* 0x0000000000017941 */ /* 0x000fea0003800200 */
.L_x_24564:
        /* <DEDUP_REMOVED lines=18> */
.L_x_24575:
        /* <DEDUP_REMOVED lines=13> */
.L_x_24577:
[----:B------:R-:W-:Y:S05]  /*5370*/  BSYNC.RECONVERGENT B3 ;  /* 0x0000000000037941 */ /* 0x000fea0003800200 */
.L_x_24576:
        /* <DEDUP_REMOVED lines=41> */
[----:B------:R-:W-:-:S07]  /*5610*/  LOP3.LUT R98, R28, R98, R17, 0x96, !PT ;  /* 0x000000621c627212 */ /* 0x000fce00078e9611 */
.L_x_24574:
[----:B------:R-:W-:Y:S05]  /*5620*/  BSYNC.RECONVERGENT B2 ;  /* 0x0000000000027941 */ /* 0x000fea0003800200 */
.L_x_24573:
        /* <DEDUP_REMOVED lines=9> */
.L_x_24572:
[----:B------:R-:W-:Y:S05]  /*56c0*/  BSYNC.RECONVERGENT B1 ;  /* 0x0000000000017941 */ /* 0x000fea0003800200 */
.L_x_24571:
        /* <DEDUP_REMOVED lines=18> */
.L_x_24582:
        /* <DEDUP_REMOVED lines=13> */
.L_x_24584:
[----:B------:R-:W-:Y:S05]  /*58c0*/  BSYNC.RECONVERGENT B3 ;  /* 0x0000000000037941 */ /* 0x000fea0003800200 */
.L_x_24583:
        /* <DEDUP_REMOVED lines=40> */
[----:B------:R-:W-:Y:S01]  /*5b50*/  IMAD.MOV.U32 R19, RZ, RZ, RZ ;  /* 0x000000ffff137224 */ /* 0x000fe200078e00ff */
[----:B------:R-:W-:-:S07]  /*5b60*/  MOV R72, R18 ;  /* 0x0000001200487202 */ /* 0x000fce0000000f00 */
.L_x_24581:
[----:B------:R-:W-:Y:S05]  /*5b70*/  BSYNC.RECONVERGENT B2 ;  /* 0x0000000000027941 */ /* 0x000fea0003800200 */
.L_x_24580:
        /* <DEDUP_REMOVED lines=9> */
.L_x_24579:
[----:B------:R-:W-:Y:S05]  /*5c10*/  BSYNC.RECONVERGENT B1 ;  /* 0x0000000000017941 */ /* 0x000fea0003800200 */
.L_x_24578:
        /* <DEDUP_REMOVED lines=18> */
.L_x_24589:
        /* <DEDUP_REMOVED lines=13> */
.L_x_24591:
[----:B------:R-:W-:Y:S05]  /*5e10*/  BSYNC.RECONVERGENT B3 ;  /* 0x0000000000037941 */ /* 0x000fea0003800200 */
.L_x_24590:
        /* <DEDUP_REMOVED lines=43> */
.L_x_24588:
[----:B------:R-:W-:Y:S05]  /*60d0*/  BSYNC.RECONVERGENT B2 ;  /* 0x0000000000027941 */ /* 0x000fea0003800200 */
.L_x_24587:
        /* <DEDUP_REMOVED lines=9> */
.L_x_24586:
[----:B------:R-:W-:Y:S05]  /*6170*/  BSYNC.RECONVERGENT B1 ;  /* 0x0000000000017941 */ /* 0x000fea0003800200 */
.L_x_24585:
        /* <DEDUP_REMOVED lines=18> */
.L_x_24596:
        /* <DEDUP_REMOVED lines=13> */
.L_x_24598:
[----:B------:R-:W-:Y:S05]  /*6370*/  BSYNC.RECONVERGENT B3 ;  /* 0x0000000000037941 */ /* 0x000fea0003800200 */
.L_x_24597:
        /* <DEDUP_REMOVED lines=43> */
.L_x_24595:
[----:B------:R-:W-:Y:S05]  /*6630*/  BSYNC.RECONVERGENT B2 ;  /* 0x0000000000027941 */ /* 0x000fea0003800200 */
.L_x_24594:
        /* <DEDUP_REMOVED lines=9> */
.L_x_24593:
[----:B------:R-:W-:Y:S05]  /*66d0*/  BSYNC.RECONVERGENT B1 ;  /* 0x0000000000017941 */ /* 0x000fea0003800200 */
.L_x_24592:
[----:B------:R-:W-:Y:S02]  /*66e0*/  F2FP.F16.F32.PACK_AB R70, RZ, R19 ;  /* 0x00000013ff46723e */ /* 0x000fe400000000ff */
[----:B------:R-:W-:Y:S02]  /*66f0*/  PRMT R65, R67, 0x5410, R65 ;  /* 0x0000541043417816 */ /* 0x000fe40000000041 */
[----:B------:R-:W-:Y:S02]  /*6700*/  PRMT R66, R66, 0x5410, R73 ;  /* 0x0000541042427816 */ /* 0x000fe40000000049 */
[----:B------:R-:W-:Y:S02]  /*6710*/  PRMT R64, R64, 0x5410, R31 ;  /* 0x0000541040407816 */ /* 0x000fe4000000001f */
[----:B------:R-:W-:-:S07]  /*6720*/  PRMT R67, R30, 0x5410, R70 ;  /* 0x000054101e437816 */ /* 0x000fce0000000046 */
.L_x_24542:
        /* <DEDUP_REMOVED lines=26> */
.L_x_24600:
[----:B------:R-:W-:Y:S05]  /*68d0*/  BSYNC.RECONVERGENT B1 ;  /* 0x0000000000017941 */ /* 0x000fea0003800200 */
.L_x_24599:
[----:B------:R-:W-:Y:S04]  /*68e0*/  BSSY.RECONVERGENT B1, `(.L_x_24601) ;  /* 0x0000005000017945 */ /* 0x000fe80003800200 */
[----:B------:R-:W-:Y:S05]  /*68f0*/  @!P1 BRA `(.L_x_24602) ;  /* 0x00000000000c9947 */ /* 0x000fea0003800000 */
[----:B01----:R-:W0:Y:S02]  /*6900*/  LDC.64 R30, c[0x0][0x390] ;  /* 0x0000e400ff1e7b82 */ /* 0x003e240000000a00 */
[----:B0-----:R-:W-:-:S05]  /*6910*/  IMAD.WIDE.U32 R30, R76, 0x10, R30 ;  /* 0x000000104c1e7825 */ /* 0x001fca00078e001e */
[----:B-----5:R2:W5:Y:S02]  /*6920*/  LDG.E.128 R32, desc[UR8][R30.64] ;  /* 0x000000081e207981 */ /* 0x020564000c1e1d00 */
.L_x_24602:
[----:B------:R-:W-:Y:S05]  /*6930*/  BSYNC.RECONVERGENT B1 ;  /* 0x0000000000017941 */ /* 0x000fea0003800200 */
.L_x_24601:
[----:B------:R-:W-:Y:S05]  /*6940*/  @!P0 BRA `(.L_x_24603) ;  /* 0x0000002c00a88947 */ /* 0x000fea0003800000 */
[----:B01----:R-:W0:Y:S01]  /*6950*/  LDC.64 R64, c[0x0][0x3a0] ;  /* 0x0000e800ff407b82 */ /* 0x003e220000000a00 */
[----:B--2---:R-:W-:-:S05]  /*6960*/  IADD3 R31, PT, PT, R95, 0x20, RZ ;  /* 0x000000205f1f7810 */ /* 0x004fca0007ffe0ff */
        /* <DEDUP_REMOVED lines=24> */
.L_x_24608:
        /* <DEDUP_REMOVED lines=13> */
.L_x_24610:
[----:B------:R-:W-:Y:S05]  /*6bc0*/  BSYNC.RECONVERGENT B3 ;  /* 0x0000000000037941 */ /* 0x000fea0003800200 */
.L_x_24609:
        /* <DEDUP_REMOVED lines=43> */
.L_x_24607:
[----:B------:R-:W-:Y:S05]  /*6e80*/  BSYNC.RECONVERGENT B2 ;  /* 0x0000000000027941 */ /* 0x000fea0003800200 */
.L_x_24606:
        /* <DEDUP_REMOVED lines=11> */
.L_x_24605:
[----:B------:R-:W-:Y:S05]  /*6f40*/  BSYNC.RECONVERGENT B1 ;  /* 0x0000000000017941 */ /* 0x000fea0003800200 */
.L_x_24604:
        /* <DEDUP_REMOVED lines=22> */
.L_x_24615:
        /* <DEDUP_REMOVED lines=13> */
.L_x_24617:
[----:B------:R-:W-:Y:S05]  /*7180*/  BSYNC.RECONVERGENT B3 ;  /* 0x0000000000037941 */ /* 0x000fea0003800200 */
.L_x_24616:
        /* <DEDUP_REMOVED lines=43> */
.L_x_24614:
[----:B------:R-:W-:Y:S05]  /*7440*/  BSYNC.RECONVERGENT B2 ;  /* 0x0000000000027941 */ /* 0x000fea0003800200 */
.L_x_24613:
        /* <DEDUP_REMOVED lines=11> */
.L_x_24612:
[----:B------:R-:W-:Y:S05]  /*7500*/  BSYNC.RECONVERGENT B1 ;  /* 0x0000000000017941 */ /* 0x000fea0003800200 */
.L_x_24611:
        /* <DEDUP_REMOVED lines=22> */
.L_x_24622:
        /* <DEDUP_REMOVED lines=13> */
.L_x_24624:
[----:B------:R-:W-:Y:S05]  /*7740*/  BSYNC.RECONVERGENT B3 ;  /* 0x0000000000037941 */ /* 0x000fea0003800200 */
.L_x_24623:
        /* <DEDUP_REMOVED lines=43> */
.L_x_24621:
[----:B------:R-:W-:Y:S05]  /*7a00*/  BSYNC.RECONVERGENT B2 ;  /* 0x0000000000027941 */ /* 0x000fea0003800200 */
.L_x_24620:
        /* <DEDUP_REMOVED lines=11> */
.L_x_24619:
[----:B------:R-:W-:Y:S05]  /*7ac0*/  BSYNC.RECONVERGENT B1 ;  /* 0x0000000000017941 */ /* 0x000fea0003800200 */
.L_x_24618:
        /* <DEDUP_REMOVED lines=22> */
.L_x_24629:
        /* <DEDUP_REMOVED lines=13> */
.L_x_24631:
[----:B------:R-:W-:Y:S05]  /*7d00*/  BSYNC.RECONVERGENT B3 ;  /* 0x0000000000037941 */ /* 0x000fea0003800200 */
.L_x_24630:
        /* <DEDUP_REMOVED lines=43> */
.L_x_24628:
[----:B------:R-:W-:Y:S05]  /*7fc0*/  BSYNC.RECONVERGENT B2 ;  /* 0x0000000000027941 */ /* 0x000fea0003800200 */
.L_x_24627:
        /* <DEDUP_REMOVED lines=11> */
.L_x_24626:
[----:B------:R-:W-:Y:S05]  /*8080*/  BSYNC.RECONVERGENT B1 ;  /* 0x0000000000017941 */ /* 0x000fea0003800200 */
.L_x_24625:
        /* <DEDUP_REMOVED lines=22> */
.L_x_24636:
        /* <DEDUP_REMOVED lines=13> */
.L_x_24638:
[----:B------:R-:W-:Y:S05]  /*82c0*/  BSYNC.RECONVERGENT B3 ;  /* 0x0000000000037941 */ /* 0x000fea0003800200 */
.L_x_24637:
        /* <DEDUP_REMOVED lines=43> */
.L_x_24635:
[----:B------:R-:W-:Y:S05]  /*8580*/  BSYNC.RECONVERGENT B2 ;  /* 0x0000000000027941 */ /* 0x000fea0003800200 */
.L_x_24634:
        /* <DEDUP_REMOVED lines=11> */
.L_x_24633:
[----:B------:R-:W-:Y:S05]  /*8640*/  BSYNC.RECONVERGENT B1 ;  /* 0x0000000000017941 */ /* 0x000fea0003800200 */
.L_x_24632:
        /* <DEDUP_REMOVED lines=22> */
.L_x_24643:
        /* <DEDUP_REMOVED lines=13> */
.L_x_24645:
[----:B------:R-:W-:Y:S05]  /*8880*/  BSYNC.RECONVERGENT B3 ;  /* 0x0000000000037941 */ /* 0x000fea0003800200 */
.L_x_24644:
        /* <DEDUP_REMOVED lines=43> */
.L_x_24642:
[----:B------:R-:W-:Y:S05]  /*8b40*/  BSYNC.RECONVERGENT B2 ;  /* 0x0000000000027941 */ /* 0x000fea0003800200 */
.L_x_24641:
        /* <DEDUP_REMOVED lines=11> */
.L_x_24640:
[----:B------:R-:W-:Y:S05]  /*8c00*/  BSYNC.RECONVERGENT B1 ;  /* 0x0000000000017941 */ /* 0x000fea0003800200 */
.L_x_24639:
        /* <DEDUP_REMOVED lines=22> */
.L_x_24650:
        /* <DEDUP_REMOVED lines=13> */
.L_x_24652:
[----:B------:R-:W-:Y:S05]  /*8e40*/  BSYNC.RECONVERGENT B3 ;  /* 0x0000000000037941 */ /* 0x000fea0003800200 */
.L_x_24651:
        /* <DEDUP_REMOVED lines=43> */
.L_x_24649:
[----:B------:R-:W-:Y:S05]  /*9100*/  BSYNC.RECONVERGENT B2 ;  /* 0x0000000000027941 */ /* 0x000fea0003800200 */
.L_x_24648:
        /* <DEDUP_REMOVED lines=11> */
.L_x_24647:
[----:B------:R-:W-:Y:S05]  /*91c0*/  BSYNC.RECONVERGENT B1 ;  /* 0x0000000000017941 */ /* 0x000fea0003800200 */
.L_x_24646:
        /* <DEDUP_REMOVED lines=22> */
.L_x_24657:
        /* <DEDUP_REMOVED lines=13> */
.L_x_24659:
[----:B------:R-:W-:Y:S05]  /*9400*/  BSYNC.RECONVERGENT B3 ;  /* 0x0000000000037941 */ /* 0x000fea0003800200 */
.L_x_24658:
        /* <DEDUP_REMOVED lines=43> */
.L_x_24656:
[----:B------:R-:W-:Y:S05]  /*96c0*/  BSYNC.RECONVERGENT B2 ;  /* 0x0000000000027941 */ /* 0x000fea0003800200 */
.L_x_24655:
        /* <DEDUP_REMOVED lines=11> */
.L_x_24654:
[----:B------:R-:W-:Y:S05]  /*9780*/  BSYNC.RECONVERGENT B1 ;  /* 0x0000000000017941 */ /* 0x000fea0003800200 */
.L_x_24653:
[----:B------:R-:W-:Y:S02]  /*9790*/  F2FP.F16.F32.PACK_AB R67, RZ, R75 ;  /* 0x0000004bff43723e */ /* 0x000fe400000000ff */
[----:B------:R-:W-:Y:S02]  /*97a0*/  PRMT R66, R80, 0x5410, R66 ;  /* 0x0000541050427816 */ /* 0x000fe40000000042 */
[----:B------:R-:W-:Y:S02]  /*97b0*/  PRMT R65, R79, 0x5410, R65 ;  /* 0x000054104f417816 */ /* 0x000fe40000000041 */
[----:B------:R-:W-:Y:S02]  /*97c0*/  PRMT R64, R78, 0x5410, R64 ;  /* 0x000054104e407816 */ /* 0x000fe40000000040 */
[----:B------:R-:W-:Y:S01]  /*97d0*/  PRMT R67, R81, 0x5410, R67 ;  /* 0x0000541051437816 */ /* 0x000fe20000000043 */
[----:B------:R-:W-:Y:S06]  /*97e0*/  BRA `(.L_x_24660) ;  /* 0x0000002800dc7947 */ /* 0x000fec0003800000 */
.L_x_24603:
        /* <DEDUP_REMOVED lines=21> */
.L_x_24665:
        /* <DEDUP_REMOVED lines=13> */
.L_x_24667:
[----:B------:R-:W-:Y:S05]  /*9a10*/  BSYNC.RECONVERGENT B3 ;  /* 0x0000000000037941 */ /* 0x000fea0003800200 */
.L_x_24666:
        /* <DEDUP_REMOVED lines=42> */
.L_x_24664:
[----:B------:R-:W-:Y:S05]  /*9cc0*/  BSYNC.RECONVERGENT B2 ;  /* 0x0000000000027941 */ /* 0x000fea0003800200 */
.L_x_24663:
        /* <DEDUP_REMOVED lines=9> */
.L_x_24662:
[----:B------:R-:W-:Y:S05]  /*9d60*/  BSYNC.RECONVERGENT B1 ;  /* 0x0000000000017941 */ /* 0x000fea0003800200 */
.L_x_24661:
        /* <DEDUP_REMOVED lines=18> */
.L_x_24672:
        /* <DEDUP_REMOVED lines=13> */
.L_x_24674:
[----:B------:R-:W-:Y:S05]  /*9f60*/  BSYNC.RECONVERGENT B3 ;  /* 0x0000000000037941 */ /* 0x000fea0003800200 */
.L_x_24673:
        /* <DEDUP_REMOVED lines=43> */
.L_x_24671:
[----:B------:R-:W-:Y:S05]  /*a220*/  BSYNC.RECONVERGENT B2 ;  /* 0x0000000000027941 */ /* 0x000fea0003800200 */
.L_x_24670:
        /* <DEDUP_REMOVED lines=9> */
.L_x_24669:
[----:B------:R-:W-:Y:S05]  /*a2c0*/  BSYNC.RECONVERGENT B1 ;  /* 0x0000000000017941 */ /* 0x000fea0003800200 */
.L_x_24668:
        /* <DEDUP_REMOVED lines=18> */
.L_x_24679:
        /* <DEDUP_REMOVED lines=13> */
.L_x_24681:
[----:B------:R-:W-:Y:S05]  /*a4c0*/  BSYNC.RECONVERGENT B3 ;  /* 0x0000000000037941 */ /* 0x000fea0003800200 */
.L_x_24680:
        /* <DEDUP_REMOVED lines=43> */
.L_x_24678:
[----:B------:R-:W-:Y:S05]  /*a780*/  BSYNC.RECONVERGENT B2 ;  /* 0x0000000000027941 */ /* 0x000fea0003800200 */
.L_x_24677:
        /* <DEDUP_REMOVED lines=9> */
.L_x_24676:
[----:B------:R-:W-:Y:S05]  /*a820*/  BSYNC.RECONVERGENT B1 ;  /* 0x0000000000017941 */ /* 0x000fea0003800200 */
.L_x_24675:
        /* <DEDUP_REMOVED lines=18> */
.L_x_24686:
        /* <DEDUP_REMOVED lines=13> */
.L_x_24688:
[----:B------:R-:W-:Y:S05]  /*aa20*/  BSYNC.RECONVERGENT B3 ;  /* 0x0000000000037941 */ /* 0x000fea0003800200 */
.L_x_24687:
        /* <DEDUP_REMOVED lines=41> */
[----:B------:R-:W-:Y:S02]  /*acc0*/  LOP3.LUT R98, R28, R74, R73, 0x96, !PT ;  /* 0x0000004a1c627212 */ /* 0x000fe400078e9649 */
[----:B------:R-:W-:-:S07]  /*acd0*/  MOV R77, R72 ;  /* 0x00000048004d7202 */ /* 0x000fce0000000f00 */
.L_x_24685:
[----:B------:R-:W-:Y:S05]  /*ace0*/  BSYNC.RECONVERGENT B2 ;  /* 0x0000000000027941 */ /* 0x000fea0003800200 */
.L_x_24684:
        /* <DEDUP_REMOVED lines=9> */
.L_x_24683:
[----:B------:R-:W-:Y:S05]  /*ad80*/  BSYNC.RECONVERGENT B1 ;  /* 0x0000000000017941 */ /* 0x000fea0003800200 */
.L_x_24682:
        /* <DEDUP_REMOVED lines=18> */
.L_x_24693:
        /* <DEDUP_REMOVED lines=13> */
.L_x_24695:
[----:B------:R-:W-:Y:S05]  /*af80*/  BSYNC.RECONVERGENT B3 ;  /* 0x0000000000037941 */ /* 0x000fea0003800200 */
.L_x_24694:
        /* <DEDUP_REMOVED lines=43> */
.L_x_24692:
[----:B------:R-:W-:Y:S05]  /*b240*/  BSYNC.RECONVERGENT B2 ;  /* 0x0000000000027941 */ /* 0x000fea0003800200 */
.L_x_24691:
        /* <DEDUP_REMOVED lines=9> */
.L_x_24690:
[----:B------:R-:W-:Y:S05]  /*b2e0*/  BSYNC.RECONVERGENT B1 ;  /* 0x0000000000017941 */ /* 0x000fea0003800200 */
.L_x_24689:
        /* <DEDUP_REMOVED lines=18> */
.L_x_24700:
        /* <DEDUP_REMOVED lines=13> */
.L_x_24702:
[----:B------:R-:W-:Y:S05]  /*b4e0*/  BSYNC.RECONVERGENT B3 ;  /* 0x0000000000037941 */ /* 0x000fea0003800200 */
.L_x_24701:
        /* <DEDUP_REMOVED lines=43> */
.L_x_24699:
[----:B------:R-:W-:Y:S05]  /*b7a0*/  BSYNC.RECONVERGENT B2 ;  /* 0x0000000000027941 */ /* 0x000fea0003800200 */
.L_x_24698:
        /* <DEDUP_REMOVED lines=9> */
.L_x_24697:
[----:B------:R-:W-:Y:S05]  /*b840*/  BSYNC.RECONVERGENT B1 ;  /* 0x0000000000017941 */ /* 0x000fea0003800200 */
.L_x_24696:
        /* <DEDUP_REMOVED lines=18> */
.L_x_24707:
        /* <DEDUP_REMOVED lines=13> */
.L_x_24709:
[----:B------:R-:W-:Y:S05]  /*ba40*/  BSYNC.RECONVERGENT B3 ;  /* 0x0000000000037941 */ /* 0x000fea0003800200 */
.L_x_24708:
        /* <DEDUP_REMOVED lines=43> */
.L_x_24706:
[----:B------:R-:W-:Y:S05]  /*bd00*/  BSYNC.RECONVERGENT B2 ;  /* 0x0000000000027941 */ /* 0x000fea0003800200 */
.L_x_24705:
        /* <DEDUP_REMOVED lines=9> */
.L_x_24704:
[----:B------:R-:W-:Y:S05]  /*bda0*/  BSYNC.RECONVERGENT B1 ;  /* 0x0000000000017941 */ /* 0x000fea0003800200 */
.L_x_24703:
        /* <DEDUP_REMOVED lines=18> */
.L_x_24714:
        /* <DEDUP_REMOVED lines=13> */
.L_x_24716:
[----:B------:R-:W-:Y:S05]  /*bfa0*/  BSYNC.RECONVERGENT B3 ;  /* 0x0000000000037941 */ /* 0x000fea0003800200 */
.L_x_24715:
        /* <DEDUP_REMOVED lines=43> */
.L_x_24713:
[----:B------:R-:W-:Y:S05]  /*c260*/  BSYNC.RECONVERGENT B2 ;  /* 0x0000000000027941 */ /* 0x000fea0003800200 */
.L_x_24712:
        /* <DEDUP_REMOVED lines=9> */
.L_x_24711:
[----:B------:R-:W-:Y:S05]  /*c300*/  BSYNC.RECONVERGENT B1 ;  /* 0x0000000000017941 */ /* 0x000fea0003800200 */
.L_x_24710:
[----:B------:R-:W-:Y:S02]  /*c310*/  F2FP.F16.F32.PACK_AB R80, RZ, R75 ;  /* 0x0000004bff50723e */ /* 0x000fe400000000ff */
[----:B------:R-:W-:Y:S02]  /*c320*/  PRMT R64, R64, 0x5410, R67 ;  /* 0x0000541040407816 */ /* 0x000fe40000000043 */
[----:B------:R-:W-:Y:S02]  /*c330*/  PRMT R66, R66, 0x5410, R79 ;  /* 0x0000541042427816 */ /* 0x000fe4000000004f */
[----:B------:R-:W-:Y:S02]  /*c340*/  PRMT R65, R65, 0x5410, R78 ;  /* 0x0000541041417816 */ /* 0x000fe4000000004e */
[----:B------:R-:W-:-:S07]  /*c350*/  PRMT R67, R88, 0x5410, R80 ;  /* 0x0000541058437816 */ /* 0x000fce0000000050 */
.L_x_24660:
        /* <DEDUP_REMOVED lines=25> */
.L_x_24718:
[----:B------:R-:W-:Y:S05]  /*c4f0*/  BSYNC.RECONVERGENT B1 ;  /* 0x0000000000017941 */ /* 0x000fea0003800200 */
.L_x_24717:
[----:B------:R-:W-:Y:S04]  /*c500*/  BSSY.RECONVERGENT B1, `(.L_x_24719) ;  /* 0x0000006000017945 */ /* 0x000fe80003800200 */
[----:B------:R-:W-:Y:S05]  /*c510*/  @!P1 BRA `(.L_x_24720) ;  /* 0x0000000000109947 */ /* 0x000fea0003800000 */
[----:B-----5:R-:W2:Y:S01]  /*c520*/  LDC.64 R32, c[0x0][0x390] ;  /* 0x0000e400ff207b82 */ /* 0x020ea20000000a00 */
[----:B------:R-:W-:-:S04]  /*c530*/  VIADD R35, R94, 0x40 ;  /* 0x000000405e237836 */ /* 0x000fc80000000000 */
[----:B--2---:R-:W-:-:S06]  /*c540*/  IMAD.WIDE.U32 R32, R35, 0x10, R32 ;  /* 0x0000001023207825 */ /* 0x004fcc00078e0020 */
[----:B------:R-:W5:Y:S02]  /*c550*/  LDG.E.128 R32, desc[UR8][R32.64] ;  /* 0x0000000820207981 */ /* 0x000f64000c1e1d00 */
.L_x_24720:
[----:B------:R-:W-:Y:S05]  /*c560*/  BSYNC.RECONVERGENT B1 ;  /* 0x0000000000017941 */ /* 0x000fea0003800200 */
.L_x_24719:
        /* <DEDUP_REMOVED lines=27> */
.L_x_24726:
        /* <DEDUP_REMOVED lines=13> */
.L_x_24728:
[----:B------:R-:W-:Y:S05]  /*c7f0*/  BSYNC.RECONVERGENT B3 ;  /* 0x0000000000037941 */ /* 0x000fea0003800200 */
.L_x_24727:
        /* <DEDUP_REMOVED lines=43> */
.L_x_24725:
[----:B------:R-:W-:Y:S05]  /*cab0*/  BSYNC.RECONVERGENT B2 ;  /* 0x0000000000027941 */ /* 0x000fea0003800200 */
.L_x_24724:
        /* <DEDUP_REMOVED lines=11> */
.L_x_24723:
[----:B------:R-:W-:Y:S05]  /*cb70*/  BSYNC.RECONVERGENT B1 ;  /* 0x0000000000017941 */ /* 0x000fea0003800200 */
.L_x_24722:
        /* <DEDUP_REMOVED lines=22> */
.L_x_24733:
        /* <DEDUP_REMOVED lines=13> */
.L_x_24735:
[----:B------:R-:W-:Y:S05]  /*cdb0*/  BSYNC.RECONVERGENT B3 ;  /* 0x0000000000037941 */ /* 0x000fea0003800200 */
.L_x_24734:
        /* <DEDUP_REMOVED lines=43> */
.L_x_24732:
[----:B------:R-:W-:Y:S05]  /*d070*/  BSYNC.RECONVERGENT B2 ;  /* 0x0000000000027941 */ /* 0x000fea0003800200 */
.L_x_24731:
        /* <DEDUP_REMOVED lines=11> */
.L_x_24730:
[----:B------:R-:W-:Y:S05]  /*d130*/  BSYNC.RECONVERGENT B1 ;  /* 0x0000000000017941 */ /* 0x000fea0003800200 */
.L_x_24729:
        /* <DEDUP_REMOVED lines=22> */
.L_x_24740:
        /* <DEDUP_REMOVED lines=13> */
.L_x_24742:
[----:B------:R-:W-:Y:S05]  /*d370*/  BSYNC.RECONVERGENT B3 ;  /* 0x0000000000037941 */ /* 0x000fea0003800200 */
.L_x_24741:
        /* <DEDUP_REMOVED lines=41> */
[----:B------:R-:W-:Y:S01]  /*d610*/  HFMA2 R80, -RZ, RZ, 0, 0 ;  /* 0x00000000ff507431 */ /* 0x000fe200000001ff */
[----:B------:R-:W-:-:S07]  /*d620*/  MOV R91, R78 ;  /* 0x0000004e005b7202 */ /* 0x000fce0000000f00 */
.L_x_24739:
[----:B------:R-:W-:Y:S05]  /*d630*/  BSYNC.RECONVERGENT B2 ;  /* 0x0000000000027941 */ /* 0x000fea0003800200 */
.L_x_24738:
        /* <DEDUP_REMOVED lines=11> */
.L_x_24737:
[----:B------:R-:W-:Y:S05]  /*d6f0*/  BSYNC.RECONVERGENT B1 ;  /* 0x0000000000017941 */ /* 0x000fea0003800200 */
.L_x_24736:
        /* <DEDUP_REMOVED lines=22> */
.L_x_24747:
        /* <DEDUP_REMOVED lines=13> */
.L_x_24749:
[----:B------:R-:W-:Y:S05]  /*d930*/  BSYNC.RECONVERGENT B3 ;  /* 0x0000000000037941 */ /* 0x000fea0003800200 */
.L_x_24748:
        /* <DEDUP_REMOVED lines=43> */
.L_x_24746:
[----:B------:R-:W-:Y:S05]  /*dbf0*/  BSYNC.RECONVERGENT B2 ;  /* 0x0000000000027941 */ /* 0x000fea0003800200 */
.L_x_24745:
        /* <DEDUP_REMOVED lines=11> */
.L_x_24744:
[----:B------:R-:W-:Y:S05]  /*dcb0*/  BSYNC.RECONVERGENT B1 ;  /* 0x0000000000017941 */ /* 0x000fea0003800200 */
.L_x_24743:
        /* <DEDUP_REMOVED lines=22> */
.L_x_24754:
        /* <DEDUP_REMOVED lines=13> */
.L_x_24756:
[----:B------:R-:W-:Y:S05]  /*def0*/  BSYNC.RECONVERGENT B3 ;  /* 0x0000000000037941 */ /* 0x000fea0003800200 */
.L_x_24755:
        /* <DEDUP_REMOVED lines=43> */
.L_x_24753:
[----:B------:R-:W-:Y:S05]  /*e1b0*/  BSYNC.RECONVERGENT B2 ;  /* 0x0000000000027941 */ /* 0x000fea0003800200 */
.L_x_24752:
        /* <DEDUP_REMOVED lines=11> */
.L_x_24751:
[----:B------:R-:W-:Y:S05]  /*e270*/  BSYNC.RECONVERGENT B1 ;  /* 0x0000000000017941 */ /* 0x000fea0003800200 */
.L_x_24750:
        /* <DEDUP_REMOVED lines=22> */
.L_x_24761:
        /* <DEDUP_REMOVED lines=13> */
.L_x_24763:
[----:B------:R-:W-:Y:S05]  /*e4b0*/  BSYNC.RECONVERGENT B3 ;  /* 0x0000000000037941 */ /* 0x000fea0003800200 */
.L_x_24762:
        /* <DEDUP_REMOVED lines=43> */
.L_x_24760:
[----:B------:R-:W-:Y:S05]  /*e770*/  BSYNC.RECONVERGENT B2 ;  /* 0x0000000000027941 */ /* 0x000fea0003800200 */
.L_x_24759:
        /* <DEDUP_REMOVED lines=11> */
.L_x_24758:
[----:B------:R-:W-:Y:S05]  /*e830*/  BSYNC.RECONVERGENT B1 ;  /* 0x0000000000017941 */ /* 0x000fea0003800200 */
.L_x_24757:
        /* <DEDUP_REMOVED lines=22> */
.L_x_24768:
        /* <DEDUP_REMOVED lines=13> */
.L_x_24770:
[----:B------:R-:W-:Y:S05]  /*ea70*/  BSYNC.RECONVERGENT B3 ;  /* 0x0000000000037941 */ /* 0x000fea0003800200 */
.L_x_24769:
        /* <DEDUP_REMOVED lines=39> */
[----:B------:R-:W-:-:S03]  /*ecf0*/  LOP3.LUT R99, R29, R96, R91, 0x96, !PT ;  /* 0x000000601d637212 */ /* 0x000fc600078e965b */
[----:B------:R-:W-:Y:S01]  /*ed00*/  IMAD.MOV.U32 R110, RZ, RZ, R90 ;  /* 0x000000ffff6e7224 */ /* 0x000fe200078e005a */
[----:B------:R-:W-:Y:S02]  /*ed10*/  LOP3.LUT R98, R28, R88, R83, 0x96, !PT ;  /* 0x000000581c627212 */ /* 0x000fe400078e9653 */
[----:B------:R-:W-:-:S07]  /*ed20*/  MOV R100, R82 ;  /* 0x0000005200647202 */ /* 0x000fce0000000f00 */
.L_x_24767:
[----:B------:R-:W-:Y:S05]  /*ed30*/  BSYNC.RECONVERGENT B2 ;  /* 0x0000000000027941 */ /* 0x000fea0003800200 */
.L_x_24766:
        /* <DEDUP_REMOVED lines=11> */
.L_x_24765:
[----:B------:R-:W-:Y:S05]  /*edf0*/  BSYNC.RECONVERGENT B1 ;  /* 0x0000000000017941 */ /* 0x000fea0003800200 */
.L_x_24764:
        /* <DEDUP_REMOVED lines=22> */
.L_x_24775:
        /* <DEDUP_REMOVED lines=13> */
.L_x_24777:
[----:B------:R-:W-:Y:S05]  /*f030*/  BSYNC.RECONVERGENT B3 ;  /* 0x0000000000037941 */ /* 0x000fea0003800200 */
.L_x_24776:
        /* <DEDUP_REMOVED lines=43> */
.L_x_24774:
[----:B------:R-:W-:Y:S05]  /*f2f0*/  BSYNC.RECONVERGENT B2 ;  /* 0x0000000000027941 */ /* 0x000fea0003800200 */
.L_x_24773:
        /* <DEDUP_REMOVED lines=11> */
.L_x_24772:
[----:B------:R-:W-:Y:S05]  /*f3b0*/  BSYNC.RECONVERGENT B1 ;  /* 0x0000000000017941 */ /* 0x000fea0003800200 */
.L_x_24771:
[----:B------:R-:W-:Y:S02]  /*f3c0*/  F2FP.F16.F32.PACK_AB R67, RZ, R83 ;  /* 0x00000053ff43723e */ /* 0x000fe400000000ff */
[----:B------:R-:W-:Y:S02]  /*f3d0*/  PRMT R66, R86, 0x5410, R66 ;  /* 0x0000541056427816 */ /* 0x000fe40000000042 */
[----:B------:R-:W-:Y:S02]  /*f3e0*/  PRMT R65, R85, 0x5410, R65 ;  /* 0x0000541055417816 */ /* 0x000fe40000000041 */
[----:B------:R-:W-:Y:S02]  /*f3f0*/  PRMT R64, R84, 0x5410, R64 ;  /* 0x0000541054407816 */ /* 0x000fe40000000040 */
[----:B------:R-:W-:Y:S01]  /*f400*/  PRMT R67, R92, 0x5410, R67 ;  /* 0x000054105c437816 */ /* 0x000fe20000000043 */
[----:B------:R-:W-:Y:S06]  /*f410*/  BRA `(.L_x_24778) ;  /* 0x0000002800e07947 */ /* 0x000fec0003800000 */
.L_x_24721:
        /* <DEDUP_REMOVED lines=21> */
.L_x_24783:
        /* <DEDUP_REMOVED lines=13> */
.L_x_24785:
[----:B------:R-:W-:Y:S05]  /*f640*/  BSYNC.RECONVERGENT B3 ;  /* 0x0000000000037941 */ /* 0x000fea0003800200 */
.L_x_24784:
        /* <DEDUP_REMOVED lines=43> */
.L_x_24782:
[----:B------:R-:W-:Y:S05]  /*f900*/  BSYNC.RECONVERGENT B2 ;  /* 0x0000000000027941 */ /* 0x000fea0003800200 */
.L_x_24781:
        /* <DEDUP_REMOVED lines=9> */
.L_x_24780:
[----:B------:R-:W-:Y:S05]  /*f9a0*/  BSYNC.RECONVERGENT B1 ;  /* 0x0000000000017941 */ /* 0x000fea0003800200 */
.L_x_24779:
        /* <DEDUP_REMOVED lines=18> */
.L_x_24790:
        /* <DEDUP_REMOVED lines=13> */
.L_x_24792:
[----:B------:R-:W-:Y:S05]  /*fba0*/  BSYNC.RECONVERGENT B3 ;  /* 0x0000000000037941 */ /* 0x000fea0003800200 */
.L_x_24791:
        /* <DEDUP_REMOVED lines=43> */
.L_x_24789:
[----:B------:R-:W-:Y:S05]  /*fe60*/  BSYNC.RECONVERGENT B2 ;  /* 0x0000000000027941 */ /* 0x000fea0003800200 */
.L_x_24788:
        /* <DEDUP_REMOVED lines=9> */
.L_x_24787:
[----:B------:R-:W-:Y:S05]  /*ff00*/  BSYNC.RECONVERGENT B1 ;  /* 0x0000000000017941 */ /* 0x000fea0003800200 */
.L_x_24786:
        /* <DEDUP_REMOVED lines=18> */
.L_x_24797:
        /* <DEDUP_REMOVED lines=13> */
.L_x_24799:
[----:B------:R-:W-:Y:S05]  /*10100*/  BSYNC.RECONVERGENT B3 ;  /* 0x0000000000037941 */ /* 0x000fea0003800200 */
.L_x_24798:
        /* <DEDUP_REMOVED lines=43> */
.L_x_24796:
[----:B------:R-:W-:Y:S05]  /*103c0*/  BSYNC.RECONVERGENT B2 ;  /* 0x0000000000027941 */ /* 0x000fea0003800200 */
.L_x_24795:
        /* <DEDUP_REMOVED lines=9> */
.L_x_24794:
[----:B------:R-:W-:Y:S05]  /*10460*/  BSYNC.RECONVERGENT B1 ;  /* 0x0000000000017941 */ /* 0x000fea0003800200 */
.L_x_24793:
        /* <DEDUP_REMOVED lines=18> */
.L_x_24804:
        /* <DEDUP_REMOVED lines=13> */
.L_x_24806:
[----:B------:R-:W-:Y:S05]  /*10660*/  BSYNC.RECONVERGENT B3 ;  /* 0x0000000000037941 */ /* 0x000fea0003800200 */
.L_x_24805:
        /* <DEDUP_REMOVED lines=43> */
.L_x_24803:
[----:B------:R-:W-:Y:S05]  /*10920*/  BSYNC.RECONVERGENT B2 ;  /* 0x0000000000027941 */ /* 0x000fea0003800200 */
.L_x_24802:
        /* <DEDUP_REMOVED lines=9> */
.L_x_24801:
[----:B------:R-:W-:Y:S05]  /*109c0*/  BSYNC.RECONVERGENT B1 ;  /* 0x0000000000017941 */ /* 0x000fea0003800200 */
.L_x_24800:
        /* <DEDUP_REMOVED lines=18> */
.L_x_24811:
        /* <DEDUP_REMOVED lines=13> */
.L_x_24813:
[----:B------:R-:W-:Y:S05]  /*10bc0*/  BSYNC.RECONVERGENT B3 ;  /* 0x0000000000037941 */ /* 0x000fea0003800200 */
.L_x_24812:
        /* <DEDUP_REMOVED lines=43> */
.L_x_24810:
[----:B------:R-:W-:Y:S05]  /*10e80*/  BSYNC.RECONVERGENT B2 ;  /* 0x0000000000027941 */ /* 0x000fea0003800200 */
.L_x_24809:
        /* <DEDUP_REMOVED lines=9> */
.L_x_24808:
[----:B------:R-:W-:Y:S05]  /*10f20*/  BSYNC.RECONVERGENT B1 ;  /* 0x0000000000017941 */ /* 0x000fea0003800200 */
.L_x_24807:
        /* <DEDUP_REMOVED lines=18> */
.L_x_24818:
        /* <DEDUP_REMOVED lines=13> */
.L_x_24820:
[----:B------:R-:W-:Y:S05]  /*11120*/  BSYNC.RECONVERGENT B3 ;  /* 0x0000000000037941 */ /* 0x000fea0003800200 */
.L_x_24819:
        /* <DEDUP_REMOVED lines=43> */
.L_x_24817:
[----:B------:R-:W-:Y:S05]  /*113e0*/  BSYNC.RECONVERGENT B2 ;  /* 0x0000000000027941 */ /* 0x000fea0003800200 */
.L_x_24816:
        /* <DEDUP_REMOVED lines=9> */
.L_x_24815:
[----:B------:R-:W-:Y:S05]  /*11480*/  BSYNC.RECONVERGENT B1 ;  /* 0x0000000000017941 */ /* 0x000fea0003800200 */
.L_x_24814:
        /* <DEDUP_REMOVED lines=18> */
.L_x_24825:
        /* <DEDUP_REMOVED lines=13> */
.L_x_24827:
[----:B------:R-:W-:Y:S05]  /*11680*/  BSYNC.RECONVERGENT B3 ;  /* 0x0000000000037941 */ /* 0x000fea0003800200 */
.L_x_24826:
        /* <DEDUP_REMOVED lines=43> */
.L_x_24824:
[----:B------:R-:W-:Y:S05]  /*11940*/  BSYNC.RECONVERGENT B2 ;  /* 0x0000000000027941 */ /* 0x000fea0003800200 */
.L_x_24823:
        /* <DEDUP_REMOVED lines=9> */
.L_x_24822:
[----:B------:R-:W-:Y:S05]  /*119e0*/  BSYNC.RECONVERGENT B1 ;  /* 0x0000000000017941 */ /* 0x000fea0003800200 */
.L_x_24821:
        /* <DEDUP_REMOVED lines=18> */
.L_x_24832:
        /* <DEDUP_REMOVED lines=13> */
.L_x_24834:
[----:B------:R-:W-:Y:S05]  /*11be0*/  BSYNC.RECONVERGENT B3 ;  /* 0x0000000000037941 */ /* 0x000fea0003800200 */
.L_x_24833:
        /* <DEDUP_REMOVED lines=43> */
.L_x_24831:
[----:B------:R-:W-:Y:S05]  /*11ea0*/  BSYNC.RECONVERGENT B2 ;  /* 0x0000000000027941 */ /* 0x000fea0003800200 */
.L_x_24830:
        /* <DEDUP_REMOVED lines=9> */
.L_x_24829:
[----:B------:R-:W-:Y:S05]  /*11f40*/  BSYNC.RECONVERGENT B1 ;  /* 0x0000000000017941 */ /* 0x000fea0003800200 */
.L_x_24828:
[----:B------:R-:W-:Y:S02]  /*11f50*/  F2FP.F16.F32.PACK_AB R89, RZ, R83 ;  /* 0x00000053ff59723e */ /* 0x000fe400000000ff */
[----:B------:R-:W-:Y:S02]  /*11f60*/  PRMT R64, R64, 0x5410, R67 ;  /* 0x0000541040407816 */ /* 0x000fe40000000043 */
[----:B------:R-:W-:Y:S02]  /*11f70*/  PRMT R66, R66, 0x5410, R85 ;  /* 0x0000541042427816 */ /* 0x000fe40000000055 */
[----:B------:R-:W-:Y:S02]  /*11f80*/  PRMT R65, R65, 0x5410, R84 ;  /* 0x0000541041417816 */ /* 0x000fe40000000054 */
[----:B------:R-:W-:-:S07]  /*11f90*/  PRMT R67, R86, 0x5410, R89 ;  /* 0x0000541056437816 */ /* 0x000fce0000000059 */
.L_x_24778:
        /* <DEDUP_REMOVED lines=26> */
.L_x_24836:
[----:B------:R-:W-:Y:S05]  /*12140*/  BSYNC.RECONVERGENT B1 ;  /* 0x0000000000017941 */ /* 0x000fea0003800200 */
.L_x_24835:
[----:B------:R-:W-:Y:S04]  /*12150*/  BSSY.RECONVERGENT B1, `(.L_x_24837) ;  /* 0x0000006000017945 */ /* 0x000fe80003800200 */
[----:B------:R-:W-:Y:S05]  /*12160*/  @!P1 BRA `(.L_x_24838) ;  /* 0x0000000000109947 */ /* 0x000fea0003800000 */
[----:B-----5:R-:W2:Y:S01]  /*12170*/  LDC.64 R32, c[0x0][0x390] ;  /* 0x0000e400ff207b82 */ /* 0x020ea20000000a00 */
[----:B------:R-:W-:-:S05]  /*12180*/  IADD3 R35, PT, PT, R94, 0x60, RZ ;  /* 0x000000605e237810 */ /* 0x000fca0007ffe0ff */
[----:B--2---:R-:W-:-:S06]  /*12190*/  IMAD.WIDE.U32 R32, R35, 0x10, R32 ;  /* 0x0000001023207825 */ /* 0x004fcc00078e0020 */
[----:B------:R-:W5:Y:S02]  /*121a0*/  LDG.E.128 R32, desc[UR8][R32.64] ;  /* 0x0000000820207981 */ /* 0x000f64000c1e1d00 */
.L_x_24838:
[----:B------:R-:W-:Y:S05]  /*121b0*/  BSYNC.RECONVERGENT B1 ;  /* 0x0000000000017941 */ /* 0x000fea0003800200 */
.L_x_24837:
        /* <DEDUP_REMOVED lines=27> */
.L_x_24844:
        /* <DEDUP_REMOVED lines=13> */
.L_x_24846:
[----:B------:R-:W-:Y:S05]  /*12440*/  BSYNC.RECONVERGENT B3 ;  /* 0x0000000000037941 */ /* 0x000fea0003800200 */
.L_x_24845:
        /* <DEDUP_REMOVED lines=43> */
.L_x_24843:
[----:B------:R-:W-:Y:S05]  /*12700*/  BSYNC.RECONVERGENT B2 ;  /* 0x0000000000027941 */ /* 0x000fea0003800200 */
.L_x_24842:
        /* <DEDUP_REMOVED lines=11> */
.L_x_24841:
[----:B------:R-:W-:Y:S05]  /*127c0*/  BSYNC.RECONVERGENT B1 ;  /* 0x0000000000017941 */ /* 0x000fea0003800200 */
.L_x_24840:
        /* <DEDUP_REMOVED lines=22> */
.L_x_24851:
        /* <DEDUP_REMOVED lines=13> */
.L_x_24853:
[----:B------:R-:W-:Y:S05]  /*12a00*/  BSYNC.RECONVERGENT B3 ;  /* 0x0000000000037941 */ /* 0x000fea0003800200 */
.L_x_24852:
        /* <DEDUP_REMOVED lines=43> */
.L_x_24850:
[----:B------:R-:W-:Y:S05]  /*12cc0*/  BSYNC.RECONVERGENT B2 ;  /* 0x0000000000027941 */ /* 0x000fea0003800200 */
.L_x_24849:
        /* <DEDUP_REMOVED lines=11> */
.L_x_24848:
[----:B------:R-:W-:Y:S05]  /*12d80*/  BSYNC.RECONVERGENT B1 ;  /* 0x0000000000017941 */ /* 0x000fea0003800200 */
.L_x_24847:
        /* <DEDUP_REMOVED lines=22> */
.L_x_24858:
        /* <DEDUP_REMOVED lines=13> */
.L_x_24860:
[----:B------:R-:W-:Y:S05]  /*12fc0*/  BSYNC.RECONVERGENT B3 ;  /* 0x0000000000037941 */ /* 0x000fea0003800200 */
.L_x_24859:
        /* <DEDUP_REMOVED lines=43> */
.L_x_24857:
[----:B------:R-:W-:Y:S05]  /*13280*/  BSYNC.RECONVERGENT B2 ;  /* 0x0000000000027941 */ /* 0x000fea0003800200 */
.L_x_24856:
        /* <DEDUP_REMOVED lines=11> */
.L_x_24855:
[----:B------:R-:W-:Y:S05]  /*13340*/  BSYNC.RECONVERGENT B1 ;  /* 0x0000000000017941 */ /* 0x000fea0003800200 */
.L_x_24854:
        /* <DEDUP_REMOVED lines=22> */
.L_x_24865:
        /* <DEDUP_REMOVED lines=13> */
.L_x_24867:
[----:B------:R-:W-:Y:S05]  /*13580*/  BSYNC.RECONVERGENT B3 ;  /* 0x0000000000037941 */ /* 0x000fea0003800200 */
.L_x_24866:
        /* <DEDUP_REMOVED lines=43> */
.L_x_24864:
[----:B------:R-:W-:Y:S05]  /*13840*/  BSYNC.RECONVERGENT B2 ;  /* 0x0000000000027941 */ /* 0x000fea0003800200 */
.L_x_24863:
        /* <DEDUP_REMOVED lines=11> */
.L_x_24862:
[----:B------:R-:W-:Y:S05]  /*13900*/  BSYNC.RECONVERGENT B1 ;  /* 0x0000000000017941 */ /* 0x000fea0003800200 */
.L_x_24861:
        /* <DEDUP_REMOVED lines=22> */
.L_x_24872:
        /* <DEDUP_REMOVED lines=13> */
.L_x_24874:
[----:B------:R-:W-:Y:S05]  /*13b40*/  BSYNC.RECONVERGENT B3 ;  /* 0x0000000000037941 */ /* 0x000fea0003800200 */
.L_x_24873:
        /* <DEDUP_REMOVED lines=43> */
.L_x_24871:
[----:B------:R-:W-:Y:S05]  /*13e00*/  BSYNC.RECONVERGENT B2 ;  /* 0x0000000000027941 */ /* 0x000fea0003800200 */
.L_x_24870:
        /* <DEDUP_REMOVED lines=11> */
.L_x_24869:
[----:B------:R-:W-:Y:S05]  /*13ec0*/  BSYNC.RECONVERGENT B1 ;  /* 0x0000000000017941 */ /* 0x000fea0003800200 */
.L_x_24868:
        /* <DEDUP_REMOVED lines=22> */
.L_x_24879:
        /* <DEDUP_REMOVED lines=13> */
.L_x_24881:
[----:B------:R-:W-:Y:S05]  /*14100*/  BSYNC.RECONVERGENT B3 ;  /* 0x0000000000037941 */ /* 0x000fea0003800200 */
.L_x_24880:
        /* <DEDUP_REMOVED lines=43> */
.L_x_24878:
[----:B------:R-:W-:Y:S05]  /*143c0*/  BSYNC.RECONVERGENT B2 ;  /* 0x0000000000027941 */ /* 0x000fea0003800200 */
.L_x_24877:
        /* <DEDUP_REMOVED lines=11> */
.L_x_24876:
[----:B------:R-:W-:Y:S05]  /*14480*/  BSYNC.RECONVERGENT B1 ;  /* 0x0000000000017941 */ /* 0x000fea0003800200 */
.L_x_24875:
        /* <DEDUP_REMOVED lines=22> */
.L_x_24886:
        /* <DEDUP_REMOVED lines=13> */
.L_x_24888:
[----:B------:R-:W-:Y:S05]  /*146c0*/  BSYNC.RECONVERGENT B3 ;  /* 0x0000000000037941 */ /* 0x000fea0003800200 */
.L_x_24887:
        /* <DEDUP_REMOVED lines=43> */
.L_x_24885:
[----:B------:R-:W-:Y:S05]  /*14980*/  BSYNC.RECONVERGENT B2 ;  /* 0x0000000000027941 */ /* 0x000fea0003800200 */
.L_x_24884:
        /* <DEDUP_REMOVED lines=11> */
.L_x_24883:
[----:B------:R-:W-:Y:S05]  /*14a40*/  BSYNC.RECONVERGENT B1 ;  /* 0x0000000000017941 */ /* 0x000fea0003800200 */
.L_x_24882:
        /* <DEDUP_REMOVED lines=22> */
.L_x_24893:
        /* <DEDUP_REMOVED lines=13> */
.L_x_24895:
[----:B------:R-:W-:Y:S05]  /*14c80*/  BSYNC.RECONVERGENT B3 ;  /* 0x0000000000037941 */ /* 0x000fea0003800200 */
.L_x_24894:
        /* <DEDUP_REMOVED lines=42> */
.L_x_24892:
[----:B------:R-:W-:Y:S05]  /*14f30*/  BSYNC.RECONVERGENT B2 ;  /* 0x0000000000027941 */ /* 0x000fea0003800200 */
.L_x_24891:
        /* <DEDUP_REMOVED lines=11> */
.L_x_24890:
[----:B------:R-:W-:Y:S05]  /*14ff0*/  BSYNC.RECONVERGENT B1 ;  /* 0x0000000000017941 */ /* 0x000fea0003800200 */
.L_x_24889:
[----:B------:R-:W-:Y:S02]  /*15000*/  F2FP.F16.F32.PACK_AB R67, RZ, R91 ;  /* 0x0000005bff43723e */ /* 0x000fe400000000ff */
[----:B------:R-:W-:Y:S02]  /*15010*/  PRMT R66, R97, 0x5410, R66 ;  /* 0x0000541061427816 */ /* 0x000fe40000000042 */
[----:B------:R-:W-:Y:S02]  /*15020*/  PRMT R65, R96, 0x5410, R65 ;  /* 0x0000541060417816 */ /* 0x000fe40000000041 */
[----:B------:R-:W-:Y:S02]  /*15030*/  PRMT R64, R92, 0x5410, R64 ;  /* 0x000054105c407816 */ /* 0x000fe40000000040 */
[----:B------:R-:W-:Y:S01]  /*15040*/  PRMT R67, R106, 0x5410, R67 ;  /* 0x000054106a437816 */ /* 0x000fe20000000043 */
[----:B------:R-:W-:Y:S06]  /*15050*/  BRA `(.L_x_24896) ;  /* 0x0000002800e07947 */ /* 0x000fec0003800000 */
.L_x_24839:
        /* <DEDUP_REMOVED lines=21> */
.L_x_24901:
        /* <DEDUP_REMOVED lines=13> */
.L_x_24903:
[----:B------:R-:W-:Y:S05]  /*15280*/  BSYNC.RECONVERGENT B3 ;  /* 0x0000000000037941 */ /* 0x000fea0003800200 */
.L_x_24902:
        /* <DEDUP_REMOVED lines=43> */
.L_x_24900:
[----:B------:R-:W-:Y:S05]  /*15540*/  BSYNC.RECONVERGENT B2 ;  /* 0x0000000000027941 */ /* 0x000fea0003800200 */
.L_x_24899:
        /* <DEDUP_REMOVED lines=9> */
.L_x_24898:
[----:B------:R-:W-:Y:S05]  /*155e0*/  BSYNC.RECONVERGENT B1 ;  /* 0x0000000000017941 */ /* 0x000fea0003800200 */
.L_x_24897:
        /* <DEDUP_REMOVED lines=18> */
.L_x_24908:
        /* <DEDUP_REMOVED lines=13> */
.L_x_24910:
[----:B------:R-:W-:Y:S05]  /*157e0*/  BSYNC.RECONVERGENT B3 ;  /* 0x0000000000037941 */ /* 0x000fea0003800200 */
.L_x_24909:
        /* <DEDUP_REMOVED lines=43> */
.L_x_24907:
[----:B------:R-:W-:Y:S05]  /*15aa0*/  BSYNC.RECONVERGENT B2 ;  /* 0x0000000000027941 */ /* 0x000fea0003800200 */
.L_x_24906:
        /* <DEDUP_REMOVED lines=9> */
.L_x_24905:
[----:B------:R-:W-:Y:S05]  /*15b40*/  BSYNC.RECONVERGENT B1 ;  /* 0x0000000000017941 */ /* 0x000fea0003800200 */
.L_x_24904:
        /* <DEDUP_REMOVED lines=18> */
.L_x_24915:
        /* <DEDUP_REMOVED lines=13> */
.L_x_24917:
[----:B------:R-:W-:Y:S05]  /*15d40*/  BSYNC.RECONVERGENT B3 ;  /* 0x0000000000037941 */ /* 0x000fea0003800200 */
.L_x_24916:
        /* <DEDUP_REMOVED lines=43> */
.L_x_24914:
[----:B------:R-:W-:Y:S05]  /*16000*/  BSYNC.RECONVERGENT B2 ;  /* 0x0000000000027941 */ /* 0x000fea0003800200 */
.L_x_24913:
        /* <DEDUP_REMOVED lines=9> */
.L_x_24912:
[----:B------:R-:W-:Y:S05]  /*160a0*/  BSYNC.RECONVERGENT B1 ;  /* 0x0000000000017941 */ /* 0x000fea0003800200 */
.L_x_24911:
        /* <DEDUP_REMOVED lines=18> */
.L_x_24922:
        /* <DEDUP_REMOVED lines=13> */
.L_x_24924:
[----:B------:R-:W-:Y:S05]  /*162a0*/  BSYNC.RECONVERGENT B3 ;  /* 0x0000000000037941 */ /* 0x000fea0003800200 */
.L_x_24923:
        /* <DEDUP_REMOVED lines=43> */
.L_x_24921:
[----:B------:R-:W-:Y:S05]  /*16560*/  BSYNC.RECONVERGENT B2 ;  /* 0x0000000000027941 */ /* 0x000fea0003800200 */
.L_x_24920:
        /* <DEDUP_REMOVED lines=9> */
.L_x_24919:
[----:B------:R-:W-:Y:S05]  /*16600*/  BSYNC.RECONVERGENT B1 ;  /* 0x0000000000017941 */ /* 0x000fea0003800200 */
.L_x_24918:
        /* <DEDUP_REMOVED lines=18> */
.L_x_24929:
        /* <DEDUP_REMOVED lines=13> */
.L_x_24931:
[----:B------:R-:W-:Y:S05]  /*16800*/  BSYNC.RECONVERGENT B3 ;  /* 0x0000000000037941 */ /* 0x000fea0003800200 */
.L_x_24930:
        /* <DEDUP_REMOVED lines=43> */
.L_x_24928:
[----:B------:R-:W-:Y:S05]  /*16ac0*/  BSYNC.RECONVERGENT B2 ;  /* 0x0000000000027941 */ /* 0x000fea0003800200 */
.L_x_24927:
        /* <DEDUP_REMOVED lines=9> */
.L_x_24926:
[----:B------:R-:W-:Y:S05]  /*16b60*/  BSYNC.RECONVERGENT B1 ;  /* 0x0000000000017941 */ /* 0x000fea0003800200 */
.L_x_24925:
        /* <DEDUP_REMOVED lines=18> */
.L_x_24936:
        /* <DEDUP_REMOVED lines=13> */
.L_x_24938:
[----:B------:R-:W-:Y:S05]  /*16d60*/  BSYNC.RECONVERGENT B3 ;  /* 0x0000000000037941 */ /* 0x000fea0003800200 */
.L_x_24937:
        /* <DEDUP_REMOVED lines=43> */
.L_x_24935:
[----:B------:R-:W-:Y:S05]  /*17020*/  BSYNC.RECONVERGENT B2 ;  /* 0x0000000000027941 */ /* 0x000fea0003800200 */
.L_x_24934:
        /* <DEDUP_REMOVED lines=9> */
.L_x_24933:
[----:B------:R-:W-:Y:S05]  /*170c0*/  BSYNC.RECONVERGENT B1 ;  /* 0x0000000000017941 */ /* 0x000fea0003800200 */
.L_x_24932:
        /* <DEDUP_REMOVED lines=18> */
.L_x_24943:
        /* <DEDUP_REMOVED lines=13> */
.L_x_24945:
[----:B------:R-:W-:Y:S05]  /*172c0*/  BSYNC.RECONVERGENT B3 ;  /* 0x0000000000037941 */ /* 0x000fea0003800200 */
.L_x_24944:
        /* <DEDUP_REMOVED lines=43> */
.L_x_24942:
[----:B------:R-:W-:Y:S05]  /*17580*/  BSYNC.RECONVERGENT B2 ;  /* 0x0000000000027941 */ /* 0x000fea0003800200 */
.L_x_24941:
        /* <DEDUP_REMOVED lines=9> */
.L_x_24940:
[----:B------:R-:W-:Y:S05]  /*17620*/  BSYNC.RECONVERGENT B1 ;  /* 0x0000000000017941 */ /* 0x000fea0003800200 */
.L_x_24939:
        /* <DEDUP_REMOVED lines=18> */
.L_x_24950:
        /* <DEDUP_REMOVED lines=13> */
.L_x_24952:
[----:B------:R-:W-:Y:S05]  /*17820*/  BSYNC.RECONVERGENT B3 ;  /* 0x0000000000037941 */ /* 0x000fea0003800200 */
.L_x_24951:
        /* <DEDUP_REMOVED lines=43> */
.L_x_24949:
[----:B------:R-:W-:Y:S05]  /*17ae0*/  BSYNC.RECONVERGENT B2 ;  /* 0x0000000000027941 */ /* 0x000fea0003800200 */
.L_x_24948:
        /* <DEDUP_REMOVED lines=9> */
.L_x_24947:
[----:B------:R-:W-:Y:S05]  /*17b80*/  BSYNC.RECONVERGENT B1 ;  /* 0x0000000000017941 */ /* 0x000fea0003800200 */
.L_x_24946:
[----:B------:R-:W-:Y:S02]  /*17b90*/  F2FP.F16.F32.PACK_AB R96, RZ, R91 ;  /* 0x0000005bff60723e */ /* 0x000fe400000000ff */
[----:B------:R-:W-:Y:S02]  /*17ba0*/  PRMT R64, R64, 0x5410, R67 ;  /* 0x0000541040407816 */ /* 0x000fe40000000043 */
[----:B------:R-:W-:Y:S02]  /*17bb0*/  PRMT R66, R66, 0x5410, R101 ;  /* 0x0000541042427816 */ /* 0x000fe40000000065 */
[----:B------:R-:W-:Y:S02]  /*17bc0*/  PRMT R65, R65, 0x5410, R92 ;  /* 0x0000541041417816 */ /* 0x000fe4000000005c */
[----:B------:R-:W-:-:S07]  /*17bd0*/  PRMT R67, R106, 0x5410, R96 ;  /* 0x000054106a437816 */ /* 0x000fce0000000060 */
.L_x_24896:
        /* <DEDUP_REMOVED lines=27> */
.L_x_24954:
[----:B------:R-:W-:Y:S05]  /*17d90*/  BSYNC.RECONVERGENT B1 ;  /* 0x0000000000017941 */ /* 0x000fea0003800200 */
.L_x_24953:
[----:B------:R-:W-:Y:S04]  /*17da0*/  BSSY.RECONVERGENT B1, `(.L_x_24955) ;  /* 0x0000005000017945 */ /* 0x000fe80003800200 */
[----:B------:R-:W-:Y:S05]  /*17db0*/  @!P1 BRA `(.L_x_24956) ;  /* 0x00000000000c9947 */ /* 0x000fea0003800000 */
[----:B-----5:R-:W2:Y:S02]  /*17dc0*/  LDC.64 R32, c[0x0][0x390] ;  /* 0x0000e400ff207b82 */ /* 0x020ea40000000a00 */
[----:B--2---:R-:W-:-:S06]  /*17dd0*/  IMAD.WIDE.U32 R32, R114, 0x10, R32 ;  /* 0x0000001072207825 */ /* 0x004fcc00078e0020 */
[----:B------:R-:W5:Y:S02]  /*17de0*/  LDG.E.128 R32, desc[UR8][R32.64] ;  /* 0x0000000820207981 */ /* 0x000f64000c1e1d00 */
.L_x_24956:
[----:B------:R-:W-:Y:S05]  /*17df0*/  BSYNC.RECONVERGENT B1 ;  /* 0x0000000000017941 */ /* 0x000fea0003800200 */
.L_x_24955:
        /* <DEDUP_REMOVED lines=27> */
.L_x_24962:
        /* <DEDUP_REMOVED lines=13> */
.L_x_24964:
[----:B------:R-:W-:Y:S05]  /*18080*/  BSYNC.RECONVERGENT B3 ;  /* 0x0000000000037941 */ /* 0x000fea0003800200 */
.L_x_24963:
        /* <DEDUP_REMOVED lines=40> */
[----:B------:R-:W-:Y:S02]  /*18310*/  LOP3.LUT R99, R29, R98, R97, 0x96, !PT ;  /* 0x000000621d637212 */ /* 0x000fe400078e9661 */
[----:B------:R-:W-:-:S07]  /*18320*/  LOP3.LUT R98, R28, R94, R93, 0x96, !PT ;  /* 0x0000005e1c627212 */ /* 0x000fce00078e965d */
.L_x_24961:
[----:B------:R-:W-:Y:S05]  /*18330*/  BSYNC.RECONVERGENT B2 ;  /* 0x0000000000027941 */ /* 0x000fea0003800200 */
.L_x_24960:
        /* <DEDUP_REMOVED lines=11> */
.L_x_24959:
[----:B------:R-:W-:Y:S05]  /*183f0*/  BSYNC.RECONVERGENT B1 ;  /* 0x0000000000017941 */ /* 0x000fea0003800200 */
.L_x_24958:
        /* <DEDUP_REMOVED lines=22> */
.L_x_24969:
        /* <DEDUP_REMOVED lines=13> */
.L_x_24971:
[----:B------:R-:W-:Y:S05]  /*18630*/  BSYNC.RECONVERGENT B3 ;  /* 0x0000000000037941 */ /* 0x000fea0003800200 */
.L_x_24970:
        /* <DEDUP_REMOVED lines=43> */
.L_x_24968:
[----:B------:R-:W-:Y:S05]  /*188f0*/  BSYNC.RECONVERGENT B2 ;  /* 0x0000000000027941 */ /* 0x000fea0003800200 */
.L_x_24967:
        /* <DEDUP_REMOVED lines=11> */
.L_x_24966:
[----:B------:R-:W-:Y:S05]  /*189b0*/  BSYNC.RECONVERGENT B1 ;  /* 0x0000000000017941 */ /* 0x000fea0003800200 */
.L_x_24965:
        /* <DEDUP_REMOVED lines=22> */
.L_x_24976:
        /* <DEDUP_REMOVED lines=13> */
.L_x_24978:
[----:B------:R-:W-:Y:S05]  /*18bf0*/  BSYNC.RECONVERGENT B3 ;  /* 0x0000000000037941 */ /* 0x000fea0003800200 */
.L_x_24977:
        /* <DEDUP_REMOVED lines=43> */
.L_x_24975:
[----:B------:R-:W-:Y:S05]  /*18eb0*/  BSYNC.RECONVERGENT B2 ;  /* 0x0000000000027941 */ /* 0x000fea0003800200 */
.L_x_24974:
        /* <DEDUP_REMOVED lines=11> */
.L_x_24973:
[----:B------:R-:W-:Y:S05]  /*18f70*/  BSYNC.RECONVERGENT B1 ;  /* 0x0000000000017941 */ /* 0x000fea0003800200 */
.L_x_24972:
        /* <DEDUP_REMOVED lines=22> */
.L_x_24983:
        /* <DEDUP_REMOVED lines=13> */
.L_x_24985:
[----:B------:R-:W-:Y:S05]  /*191b0*/  BSYNC.RECONVERGENT B3 ;  /* 0x0000000000037941 */ /* 0x000fea0003800200 */
.L_x_24984:
        /* <DEDUP_REMOVED lines=43> */
.L_x_24982:
[----:B------:R-:W-:Y:S05]  /*19470*/  BSYNC.RECONVERGENT B2 ;  /* 0x0000000000027941 */ /* 0x000fea0003800200 */
.L_x_24981:
        /* <DEDUP_REMOVED lines=11> */
.L_x_24980:
[----:B------:R-:W-:Y:S05]  /*19530*/  BSYNC.RECONVERGENT B1 ;  /* 0x0000000000017941 */ /* 0x000fea0003800200 */
.L_x_24979:
        /* <DEDUP_REMOVED lines=22> */
.L_x_24990:
        /* <DEDUP_REMOVED lines=13> */
.L_x_24992:
[----:B------:R-:W-:Y:S05]  /*19770*/  BSYNC.RECONVERGENT B3 ;  /* 0x0000000000037941 */ /* 0x000fea0003800200 */
.L_x_24991:
        /* <DEDUP_REMOVED lines=43> */
.L_x_24989:
[----:B------:R-:W-:Y:S05]  /*19a30*/  BSYNC.RECONVERGENT B2 ;  /* 0x0000000000027941 */ /* 0x000fea0003800200 */
.L_x_24988:
        /* <DEDUP_REMOVED lines=11> */
.L_x_24987:
[----:B------:R-:W-:Y:S05]  /*19af0*/  BSYNC.RECONVERGENT B1 ;  /* 0x0000000000017941 */ /* 0x000fea0003800200 */
.L_x_24986:
        /* <DEDUP_REMOVED lines=22> */
.L_x_24997:
        /* <DEDUP_REMOVED lines=13> */
.L_x_24999:
[----:B------:R-:W-:Y:S05]  /*19d30*/  BSYNC.RECONVERGENT B3 ;  /* 0x0000000000037941 */ /* 0x000fea0003800200 */
.L_x_24998:
        /* <DEDUP_REMOVED lines=43> */
.L_x_24996:
[----:B------:R-:W-:Y:S05]  /*19ff0*/  BSYNC.RECONVERGENT B2 ;  /* 0x0000000000027941 */ /* 0x000fea0003800200 */
.L_x_24995:
        /* <DEDUP_REMOVED lines=11> */
.L_x_24994:
[----:B------:R-:W-:Y:S05]  /*1a0b0*/  BSYNC.RECONVERGENT B1 ;  /* 0x0000000000017941 */ /* 0x000fea0003800200 */
.L_x_24993:
        /* <DEDUP_REMOVED lines=22> */
.L_x_25004:
        /* <DEDUP_REMOVED lines=13> */
.L_x_25006:
[----:B------:R-:W-:Y:S05]  /*1a2f0*/  BSYNC.RECONVERGENT B3 ;  /* 0x0000000000037941 */ /* 0x000fea0003800200 */
.L_x_25005:
        /* <DEDUP_REMOVED lines=41> */
[----:B------:R-:W-:Y:S02]  /*1a590*/  LOP3.LUT R98, R28, R100, R107, 0x96, !PT ;  /* 0x000000641c627212 */ /* 0x000fe400078e966b */
[----:B------:R-:W-:-:S07]  /*1a5a0*/  MOV R115, R106 ;  /* 0x0000006a00737202 */ /* 0x000fce0000000f00 */
.L_x_25003:
[----:B------:R-:W-:Y:S05]  /*1a5b0*/  BSYNC.RECONVERGENT B2 ;  /* 0x0000000000027941 */ /* 0x000fea0003800200 */
.L_x_25002:
[----:B------:R-:W-:Y:S01]  /*1a5c0*/  I2FP.F32.U32 R68, R68 ;  /* 0x0000004400447245 */ /* 0x000fe20000201000 */
[----:B------:R-:W-:Y:S02]  /*1a5d0*/  IMAD.MOV.U32 R92, RZ, RZ, 0x2f800000 ;  /* 0x2f800000ff5c7424 */ /* 0x000fe400078e00ff */
[----:B-----5:R-:W-:Y:S02]  /*1a5e0*/  HADD2.F32 R100, -RZ, R35.H0_H0 ;  /* 0x20000023ff647230 */ /* 0x020fe40000004100 */
[----:B------:R-:W-:Y:S01]  /*1a5f0*/  FFMA.FTZ R68, R68, R92, 1.1641532182693481445e-10 ;  /* 0x2f00000044447423 */ /* 0x000fe2000001005c */
[----:B------:R-:W-:Y:S02]  /*1a600*/  HADD2.F32 R111, -RZ, R67.H0_H0 ;  /* 0x20000043ff6f7230 */ /* 0x000fe40000004100 */
[----:B------:R-:W-:Y:S02]  /*1a610*/  FMUL.FTZ R92, R100, UR13 ;  /* 0x0000000d645c7c20 */ /* 0x000fe40008410000 */
[----:B------:R-:W-:-:S02]  /*1a620*/  FSETP.GTU.FTZ.AND P2, PT, R68, UR10, PT ;  /* 0x0000000a44007c0b */ /* 0x000fc4000bf5c000 */
[----:B------:R-:W-:Y:S02]  /*1a630*/  FMUL.FTZ R92, R92, UR12 ;  /* 0x0000000c5c5c7c20 */ /* 0x000fe40008410000 */
[----:B------:R-:W-:-:S03]  /*1a640*/  SEL R68, RZ, 0x1, P2 ;  /* 0x00000001ff447807 */ /* 0x000fc60001000000 */
[----:B------:R-:W-:-:S05]  /*1a650*/  FSEL R92, R92, RZ, !P2 ;  /* 0x000000ff5c5c7208 */ /* 0x000fca0005000000 */
[----:B------:R-:W-:-:S07]  /*1a660*/  FADD.FTZ R111, R111, R92 ;  /* 0x0000005c6f6f7221 */ /* 0x000fce0000010000 */
.L_x_25001:
[----:B------:R-:W-:Y:S05]  /*1a670*/  BSYNC.RECONVERGENT B1 ;  /* 0x0000000000017941 */ /* 0x000fea0003800200 */
.L_x_25000:
        /* <DEDUP_REMOVED lines=22> */
.L_x_25011:
        /* <DEDUP_REMOVED lines=13> */
.L_x_25013:
[----:B------:R-:W-:Y:S05]  /*1a8b0*/  BSYNC.RECONVERGENT B3 ;  /* 0x0000000000037941 */ /* 0x000fea0003800200 */
.L_x_25012:
        /* <DEDUP_REMOVED lines=43> */
.L_x_25010:
[----:B------:R-:W-:Y:S05]  /*1ab70*/  BSYNC.RECONVERGENT B2 ;  /* 0x0000000000027941 */ /* 0x000fea0003800200 */
.L_x_25009:
        /* <DEDUP_REMOVED lines=11> */
.L_x_25008:
[----:B------:R-:W-:Y:S05]  /*1ac30*/  BSYNC.RECONVERGENT B1 ;  /* 0x0000000000017941 */ /* 0x000fea0003800200 */
.L_x_25007:
[----:B------:R-:W-:Y:S02]  /*1ac40*/  F2FP.F16.F32.PACK_AB R23, RZ, R101 ;  /* 0x00000065ff17723e */ /* 0x000fe400000000ff */
[----:B------:R-:W-:Y:S02]  /*1ac50*/  PRMT R22, R97, 0x5410, R66 ;  /* 0x0000541061167816 */ /* 0x000fe40000000042 */
[----:B------:R-:W-:Y:S02]  /*1ac60*/  PRMT R21, R108, 0x5410, R96 ;  /* 0x000054106c157816 */ /* 0x000fe40000000060 */
[----:B------:R-:W-:Y:S02]  /*1ac70*/  PRMT R20, R112, 0x5410, R109 ;  /* 0x0000541070147816 */ /* 0x000fe4000000006d */
[----:B------:R-:W-:Y:S01]  /*1ac80*/  PRMT R23, R104, 0x5410, R23 ;  /* 0x0000541068177816 */ /* 0x000fe20000000017 */
[----:B------:R-:W-:Y:S06]  /*1ac90*/  BRA `(.L_x_25014) ;  /* 0x0000002800e07947 */ /* 0x000fec0003800000 */
.L_x_24957:
        /* <DEDUP_REMOVED lines=21> */
.L_x_25019:
        /* <DEDUP_REMOVED lines=13> */
.L_x_25021:
[----:B------:R-:W-:Y:S05]  /*1aec0*/  BSYNC.RECONVERGENT B3 ;  /* 0x0000000000037941 */ /* 0x000fea0003800200 */
.L_x_25020:
        /* <DEDUP_REMOVED lines=43> */
.L_x_25018:
[----:B------:R-:W-:Y:S05]  /*1b180*/  BSYNC.RECONVERGENT B2 ;  /* 0x0000000000027941 */ /* 0x000fea0003800200 */
.L_x_25017:
        /* <DEDUP_REMOVED lines=9> */
.L_x_25016:
[----:B------:R-:W-:Y:S05]  /*1b220*/  BSYNC.RECONVERGENT B1 ;  /* 0x0000000000017941 */ /* 0x000fea0003800200 */
.L_x_25015:
        /* <DEDUP_REMOVED lines=18> */
.L_x_25026:
        /* <DEDUP_REMOVED lines=13> */
.L_x_25028:
[----:B------:R-:W-:Y:S05]  /*1b420*/  BSYNC.RECONVERGENT B3 ;  /* 0x0000000000037941 */ /* 0x000fea0003800200 */
.L_x_25027:
        /* <DEDUP_REMOVED lines=43> */
.L_x_25025:
[----:B------:R-:W-:Y:S05]  /*1b6e0*/  BSYNC.RECONVERGENT B2 ;  /* 0x0000000000027941 */ /* 0x000fea0003800200 */
.L_x_25024:
        /* <DEDUP_REMOVED lines=9> */
.L_x_25023:
[----:B------:R-:W-:Y:S05]  /*1b780*/  BSYNC.RECONVERGENT B1 ;  /* 0x0000000000017941 */ /* 0x000fea0003800200 */
.L_x_25022:
        /* <DEDUP_REMOVED lines=18> */
.L_x_25033:
        /* <DEDUP_REMOVED lines=13> */
.L_x_25035:
[----:B------:R-:W-:Y:S05]  /*1b980*/  BSYNC.RECONVERGENT B3 ;  /* 0x0000000000037941 */ /* 0x000fea0003800200 */
.L_x_25034:
        /* <DEDUP_REMOVED lines=43> */
.L_x_25032:
[----:B------:R-:W-:Y:S05]  /*1bc40*/  BSYNC.RECONVERGENT B2 ;  /* 0x0000000000027941 */ /* 0x000fea0003800200 */
.L_x_25031:
        /* <DEDUP_REMOVED lines=9> */
.L_x_25030:
[----:B------:R-:W-:Y:S05]  /*1bce0*/  BSYNC.RECONVERGENT B1 ;  /* 0x0000000000017941 */ /* 0x000fea0003800200 */
.L_x_25029:
        /* <DEDUP_REMOVED lines=18> */
.L_x_25040:
        /* <DEDUP_REMOVED lines=13> */
.L_x_25042:
[----:B------:R-:W-:Y:S05]  /*1bee0*/  BSYNC.RECONVERGENT B3 ;  /* 0x0000000000037941 */ /* 0x000fea0003800200 */
.L_x_25041:
        /* <DEDUP_REMOVED lines=43> */
.L_x_25039:
[----:B------:R-:W-:Y:S05]  /*1c1a0*/  BSYNC.RECONVERGENT B2 ;  /* 0x0000000000027941 */ /* 0x000fea0003800200 */
.L_x_25038:
        /* <DEDUP_REMOVED lines=9> */
.L_x_25037:
[----:B------:R-:W-:Y:S05]  /*1c240*/  BSYNC.RECONVERGENT B1 ;  /* 0x0000000000017941 */ /* 0x000fea0003800200 */
.L_x_25036:
        /* <DEDUP_REMOVED lines=18> */
.L_x_25047:
        /* <DEDUP_REMOVED lines=13> */
.L_x_25049:
[----:B------:R-:W-:Y:S05]  /*1c440*/  BSYNC.RECONVERGENT B3 ;  /* 0x0000000000037941 */ /* 0x000fea0003800200 */
.L_x_25048:
        /* <DEDUP_REMOVED lines=43> */
.L_x_25046:
[----:B------:R-:W-:Y:S05]  /*1c700*/  BSYNC.RECONVERGENT B2 ;  /* 0x0000000000027941 */ /* 0x000fea0003800200 */
.L_x_25045:
        /* <DEDUP_REMOVED lines=9> */
.L_x_25044:
[----:B------:R-:W-:Y:S05]  /*1c7a0*/  BSYNC.RECONVERGENT B1 ;  /* 0x0000000000017941 */ /* 0x000fea0003800200 */
.L_x_25043:
        /* <DEDUP_REMOVED lines=18> */
.L_x_25054:
        /* <DEDUP_REMOVED lines=13> */
.L_x_25056:
[----:B------:R-:W-:Y:S05]  /*1c9a0*/  BSYNC.RECONVERGENT B3 ;  /* 0x0000000000037941 */ /* 0x000fea0003800200 */
.L_x_25055:
        /* <DEDUP_REMOVED lines=43> */
.L_x_25053:
[----:B------:R-:W-:Y:S05]  /*1cc60*/  BSYNC.RECONVERGENT B2 ;  /* 0x0000000000027941 */ /* 0x000fea0003800200 */
.L_x_25052:
        /* <DEDUP_REMOVED lines=9> */
.L_x_25051:
[----:B------:R-:W-:Y:S05]  /*1cd00*/  BSYNC.RECONVERGENT B1 ;  /* 0x0000000000017941 */ /* 0x000fea0003800200 */
.L_x_25050:
        /* <DEDUP_REMOVED lines=18> */
.L_x_25061:
        /* <DEDUP_REMOVED lines=13> */
.L_x_25063:
[----:B------:R-:W-:Y:S05]  /*1cf00*/  BSYNC.RECONVERGENT B3 ;  /* 0x0000000000037941 */ /* 0x000fea0003800200 */
.L_x_25062:
        /* <DEDUP_REMOVED lines=43> */
.L_x_25060:
[----:B------:R-:W-:Y:S05]  /*1d1c0*/  BSYNC.RECONVERGENT B2 ;  /* 0x0000000000027941 */ /* 0x000fea0003800200 */
.L_x_25059:
        /* <DEDUP_REMOVED lines=9> */
.L_x_25058:
[----:B------:R-:W-:Y:S05]  /*1d260*/  BSYNC.RECONVERGENT B1 ;  /* 0x0000000000017941 */ /* 0x000fea0003800200 */
.L_x_25057:
        /* <DEDUP_REMOVED lines=18> */
.L_x_25068:
        /* <DEDUP_REMOVED lines=13> */
.L_x_25070:
[----:B------:R-:W-:Y:S05]  /*1d460*/  BSYNC.RECONVERGENT B3 ;  /* 0x0000000000037941 */ /* 0x000fea0003800200 */
.L_x_25069:
        /* <DEDUP_REMOVED lines=43> */
.L_x_25067:
[----:B------:R-:W-:Y:S05]  /*1d720*/  BSYNC.RECONVERGENT B2 ;  /* 0x0000000000027941 */ /* 0x000fea0003800200 */
.L_x_25066:
        /* <DEDUP_REMOVED lines=9> */
.L_x_25065:
[----:B------:R-:W-:Y:S05]  /*1d7c0*/  BSYNC.RECONVERGENT B1 ;  /* 0x0000000000017941 */ /* 0x000fea0003800200 */
.L_x_25064:
[----:B------:R-:W-:Y:S02]  /*1d7d0*/  F2FP.F16.F32.PACK_AB R23, RZ, R101 ;  /* 0x00000065ff17723e */ /* 0x000fe400000000ff */
[----:B------:R-:W-:Y:S02]  /*1d7e0*/  PRMT R22, R67, 0x5410, R107 ;  /* 0x0000541043167816 */ /* 0x000fe4000000006b */
[----:B------:R-:W-:Y:S02]  /*1d7f0*/  PRMT R21, R104, 0x5410, R66 ;  /* 0x0000541068157816 */ /* 0x000fe40000000042 */
[----:B------:R-:W-:Y:S02]  /*1d800*/  PRMT R20, R108, 0x5410, R106 ;  /* 0x000054106c147816 */ /* 0x000fe4000000006a */
[----:B------:R-:W-:-:S07]  /*1d810*/  PRMT R23, R109, 0x5410, R23 ;  /* 0x000054106d177816 */ /* 0x000fce0000000017 */
.L_x_25014:
        /* <DEDUP_REMOVED lines=66> */
.L_x_25072:
[----:B------:R-:W-:Y:S05]  /*1dc40*/  BSYNC.RECONVERGENT B1 ;  /* 0x0000000000017941 */ /* 0x000fea0003800200 */
.L_x_25071:
        /* <DEDUP_REMOVED lines=104> */
.L_x_25088:
        /* <DEDUP_REMOVED lines=101> */
[----:B------:R-:W-:Y:S01]  /*1e920*/  F2FP.F16.F32.PACK_AB R19, R19, R18 ;  /* 0x000000121313723e */ /* 0x000fe200000000ff */
[C---:B------:R-:W-:Y:S01]  /*1e930*/  FMUL.FTZ R93, R24.reuse, R31 ;  /* 0x0000001f185d7220 */ /* 0x040fe20000410000 */
[----:B------:R-:W-:Y:S01]  /*1e940*/  F2FP.F16.F32.PACK_AB R18, R91, R16 ;  /* 0x000000105b12723e */ /* 0x000fe200000000ff */
        /* <DEDUP_REMOVED lines=35> */
[----:B------:R-:W-:-:S02]  /*1eb80*/  F2FP.F16.F32.PACK_AB R25, R30, R25 ;  /* 0x000000191e19723e */ /* 0x000fc400000000ff */
[----:B------:R-:W-:Y:S01]  /*1eb90*/  F2FP.F16.F32.PACK_AB R29, R96, R29 ;  /* 0x0000001d601d723e */ /* 0x000fe200000000ff */
[----:B------:R-:W-:-:S04]  /*1eba0*/  IMAD.WIDE.U32 R74, R75, 0x10, R106 ;  /* 0x000000104b4a7825 */ /* 0x000fc800078e006a */
[----:B------:R-:W-:-:S04]  /*1ebb0*/  IMAD.WIDE.U32 R76, R77, 0x10, R106 ;  /* 0x000000104d4c7825 */ /* 0x000fc800078e006a */
[----:B------:R-:W-:-:S04]  /*1ebc0*/  IMAD.WIDE.U32 R78, R79, 0x10, R106 ;  /* 0x000000104f4e7825 */ /* 0x000fc800078e006a */
[----:B--2---:R-:W-:Y:S01]  /*1ebd0*/  FFMA.FTZ R6, R6, R113, R60 ;  /* 0x0000007106067223 */ /* 0x004fe2000001003c */
[----:B---3--:R-:W-:-:S05]  /*1ebe0*/  FFMA.FTZ R89, R8, R112, R61 ;  /* 0x0000007008597223 */ /* 0x008fca000001003d */
[----:B------:R-:W-:Y:S01]  /*1ebf0*/  F2FP.F16.F32.PACK_AB R16, R89, R6 ;  /* 0x000000065910723e */ /* 0x000fe200000000ff */
        /* <DEDUP_REMOVED lines=17> */
[----:B------:R-:W-:-:S02]  /*1ed10*/  F2FP.F16.F32.PACK_AB R17, R17, R10 ;  /* 0x0000000a1111723e */ /* 0x000fc400000000ff */
[----:B------:R-:W-:Y:S02]  /*1ed20*/  F2FP.F16.F32.PACK_AB R23, R8, R23 ;  /* 0x000000170817723e */ /* 0x000fe400000000ff */
[----:B------:R-:W-:Y:S02]  /*1ed30*/  F2FP.F16.F32.PACK_AB R22, R27, R22 ;  /* 0x000000161b16723e */ /* 0x000fe400000000ff */
[----:B------:R-:W-:Y:S02]  /*1ed40*/  F2FP.F16.F32.PACK_AB R27, R102, R97 ;  /* 0x00000061661b723e */ /* 0x000fe400000000ff */
[----:B------:R-:W-:Y:S02]  /*1ed50*/  F2FP.F16.F32.PACK_AB R26, R95, R26 ;  /* 0x0000001a5f1a723e */ /* 0x000fe400000000ff */
[----:B------:R-:W-:Y:S02]  /*1ed60*/  F2FP.F16.F32.PACK_AB R24, R31, R24 ;  /* 0x000000181f18723e */ /* 0x000fe400000000ff */
        /* <DEDUP_REMOVED lines=8> */
[----:B------:R1:W-:Y:S04]  /*1edf0*/  STG.E.128 desc[UR8][R72.64], R20 ;  /* 0x0000001448007986 */ /* 0x0003e8000c101d08 */
[----:B------:R1:W-:Y:S04]  /*1ee00*/  STG.E.128 desc[UR8][R74.64], R24 ;  /* 0x000000184a007986 */ /* 0x0003e8000c101d08 */
[----:B------:R1:W-:Y:S04]  /*1ee10*/  STG.E.128 desc[UR8][R76.64], R28 ;  /* 0x0000001c4c007986 */ /* 0x0003e8000c101d08 */
[----:B------:R1:W-:Y:S02]  /*1ee20*/  STG.E.128 desc[UR8][R78.64], R64 ;  /* 0x000000404e007986 */ /* 0x0003e4000c101d08 */
.L_x_25075:
[----:B------:R-:W-:Y:S05]  /*1ee30*/  BSYNC.RECONVERGENT B1 ;  /* 0x0000000000017941 */ /* 0x000fea0003800200 */
.L_x_25074:
[----:B-1----:R-:W1:Y:S02]  /*1ee40*/  LDC.64 R16, c[0x0][0x380] ;  /* 0x0000e000ff107b82 */ /* 0x002e640000000a00 */
[----:B-1----:R-:W-:-:S05]  /*1ee50*/  IMAD R2, R16, 0x4, R2 ;  /* 0x0000000410027824 */ /* 0x002fca00078e0202 */
[----:B------:R-:W-:-:S13]  /*1ee60*/  ISETP.GE.AND P0, PT, R2, R17, PT ;  /* 0x000000110200720c */ /* 0x000fda0003f06270 */
[----:B------:R-:W-:Y:S05]  /*1ee70*/  @!P0 BRA `(.L_x_25076) ;  /* 0xfffffe1c00348947 */ /* 0x000fea000383ffff */
[----:B------:R-:W-:Y:S05]  /*1ee80*/  BSYNC B0 ;  /* 0x0000000000007941 */ /* 0x000fea0003800000 */
.L_x_24484:
[----:B------:R-:W-:Y:S05]  /*1ee90*/  EXIT ;  /* 0x000000000000794d */ /* 0x000fea0003800000 */
.L_x_25073:
[----:B------:R-:W-:Y:S01]  /*1eea0*/  HFMA2 R96, -RZ, RZ, 0, 5.9604644775390625e-08 ;  /* 0x00000001ff607431 */ /* 0x000fe200000001ff */
[----:B------:R-:W-:Y:S01]  /*1eeb0*/  BSSY B1, `(.L_x_25077) ;  /* 0x0000006000017945 */ /* 0x000fe20003800000 */
[----:B------:R-:W-:Y:S01]  /*1eec0*/  IMAD.MOV.U32 R97, RZ, RZ, 0x1f ;  /* 0x0000001fff617424 */ /* 0x000fe200078e00ff */
[----:B------:R-:W-:-:S07]  /*1eed0*/  MOV R29, 0xffffffff ;  /* 0xffffffff001d7802 */ /* 0x000fce0000000f00 */
[----:B01---5:R-:W-:Y:S05]  /*1eee0*/  WARPSYNC.COLLECTIVE R29, `(.L_x_25078) ;  /* 0x000000001d087348 */ /* 0x023fea0003c00000 */
[----:B------:R2:W3:Y:S02]  /*1eef0*/  SHFL.BFLY P1, R67, R66, R96, R97 ;  /* 0x0c00006042437389 */ /* 0x0004e40000020061 */
[----:B0123-5:R-:W-:Y:S05]  /*1ef00*/  ENDCOLLECTIVE ;  /* 0x000000000000791b */ /* 0x02ffea0003800000 */
.L_x_25078:
[----:B------:R-:W-:Y:S05]  /*1ef10*/  BSYNC B1 ;  /* 0x0000000000017941 */ /* 0x000fea0003800000 */
.L_x_25077:
        /* <DEDUP_REMOVED lines=10> */
.L_x_25079:
[----:B------:R-:W-:Y:S01]  /*1efc0*/  HFMA2 R96, -RZ, RZ, 0, 2.384185791015625e-07 ;  /* 0x00000004ff607431 */ /* 0x000fe200000001ff */
[----:B------:R-:W-:-:S05]  /*1efd0*/  MOV R20, R67 ;  /* 0x0000004300147202 */ /* 0x000fca0000000f00 */
[----:B------:R-:W-:-:S04]  /*1efe0*/  FADD.FTZ R22, R21, R20 ;  /* 0x0000001415167221 */ /* 0x000fc80000010000 */
[----:B------:R-:W-:-:S07]  /*1eff0*/  IMAD.MOV.U32 R66, RZ, RZ, R22 ;  /* 0x000000ffff427224 */ /* 0x000fce00078e0016 */
[----:B------:R-:W-:Y:S05]  /*1f000*/  WARPSYNC.COLLECTIVE R29, `(.L_x_25080) ;  /* 0x000000001d087348 */ /* 0x000fea0003c00000 */
[----:B------:R0:W1:Y:S02]  /*1f010*/  SHFL.BFLY P1, R67, R66, R96, R97 ;  /* 0x0c00006042437389 */ /* 0x0000640000020061 */
[----:B01----:R-:W-:Y:S05]  /*1f020*/  ENDCOLLECTIVE ;  /* 0x000000000000791b */ /* 0x003fea0003800000 */
.L_x_25080:
[----:B------:R-:W-:Y:S02]  /*1f030*/  IMAD.MOV.U32 R96, RZ, RZ, 0x8 ;  /* 0x00000008ff607424 */ /* 0x000fe400078e00ff */
[----:B------:R-:W-:-:S04]  /*1f040*/  IMAD.MOV.U32 R23, RZ, RZ, R67 ;  /* 0x000000ffff177224 */ /* 0x000fc800078e0043 */
[----:B------:R-:W-:-:S05]  /*1f050*/  FADD.FTZ R23, R22, R23 ;  /* 0x0000001716177221 */ /* 0x000fca0000010000 */
[----:B------:R-:W-:-:S07]  /*1f060*/  MOV R66, R23 ;  /* 0x0000001700427202 */ /* 0x000fce0000000f00 */
[----:B------:R-:W-:Y:S05]  /*1f070*/  WARPSYNC.COLLECTIVE R29, `(.L_x_25081) ;  /* 0x000000001d087348 */ /* 0x000fea0003c00000 */
[----:B------:R0:W1:Y:S02]  /*1f080*/  SHFL.BFLY P1, R67, R66, R96, R97 ;  /* 0x0c00006042437389 */ /* 0x0000640000020061 */
[----:B01----:R-:W-:Y:S05]  /*1f090*/  ENDCOLLECTIVE ;  /* 0x000000000000791b */ /* 0x003fea0003800000 */
.L_x_25081:
[----:B------:R-:W-:Y:S01]  /*1f0a0*/  HFMA2 R96, -RZ, RZ, 0, 9.5367431640625e-07 ;  /* 0x00000010ff607431 */ /* 0x000fe200000001ff */
[----:B------:R-:W-:-:S05]  /*1f0b0*/  MOV R20, R67 ;  /* 0x0000004300147202 */ /* 0x000fca0000000f00 */
[----:B------:R-:W-:-:S04]  /*1f0c0*/  FADD.FTZ R27, R23, R20 ;  /* 0x00000014171b7221 */ /* 0x000fc80000010000 */
[----:B------:R-:W-:-:S07]  /*1f0d0*/  IMAD.MOV.U32 R66, RZ, RZ, R27 ;  /* 0x000000ffff427224 */ /* 0x000fce00078e001b */
[----:B------:R-:W-:Y:S05]  /*1f0e0*/  WARPSYNC.COLLECTIVE R29, `(.L_x_25082) ;  /* 0x000000001d087348 */ /* 0x000fea0003c00000 */
[----:B------:R0:W1:Y:S02]  /*1f0f0*/  SHFL.BFLY P1, R67, R66, R96, R97 ;  /* 0x0c00006042437389 */ /* 0x0000640000020061 */
[----:B01----:R-:W-:Y:S05]  /*1f100*/  ENDCOLLECTIVE ;  /* 0x000000000000791b */ /* 0x003fea0003800000 */
.L_x_25082:
        /* <DEDUP_REMOVED lines=88> */
.L_x_25083:
[----:B------:R-:W-:Y:S01]  /*1f690*/  HFMA2 R96, -RZ, RZ, 0, 1.1920928955078125e-07 ;  /* 0x00000002ff607431 */ /* 0x000fe200000001ff */
[----:B------:R-:W-:-:S05]  /*1f6a0*/  MOV R21, R67 ;  /* 0x0000004300157202 */ /* 0x000fca0000000f00 */
[----:B------:R-:W-:-:S04]  /*1f6b0*/  FADD.FTZ R21, R20, R21 ;  /* 0x0000001514157221 */ /* 0x000fc80000010000 */
[----:B------:R-:W-:-:S07]  /*1f6c0*/  IMAD.MOV.U32 R66, RZ, RZ, R21 ;  /* 0x000000ffff427224 */ /* 0x000fce00078e0015 */
[----:B------:R-:W-:Y:S05]  /*1f6d0*/  WARPSYNC.COLLECTIVE R29, `(.L_x_25084) ;  /* 0x000000001d087348 */ /* 0x000fea0003c00000 */
[----:B------:R0:W1:Y:S02]  /*1f6e0*/  SHFL.BFLY P1, R67, R66, R96, R97 ;  /* 0x0c00006042437389 */ /* 0x0000640000020061 */
[----:B01----:R-:W-:Y:S05]  /*1f6f0*/  ENDCOLLECTIVE ;  /* 0x000000000000791b */ /* 0x003fea0003800000 */
.L_x_25084:
[----:B------:R-:W-:Y:S02]  /*1f700*/  IMAD.MOV.U32 R96, RZ, RZ, 0x4 ;  /* 0x00000004ff607424 */ /* 0x000fe400078e00ff */
[----:B------:R-:W-:-:S04]  /*1f710*/  IMAD.MOV.U32 R22, RZ, RZ, R67 ;  /* 0x000000ffff167224 */ /* 0x000fc800078e0043 */
[----:B------:R-:W-:-:S05]  /*1f720*/  FADD.FTZ R22, R21, R22 ;  /* 0x0000001615167221 */ /* 0x000fca0000010000 */
[----:B------:R-:W-:-:S07]  /*1f730*/  MOV R66, R22 ;  /* 0x0000001600427202 */ /* 0x000fce0000000f00 */
[----:B------:R-:W-:Y:S05]  /*1f740*/  WARPSYNC.COLLECTIVE R29, `(.L_x_25085) ;  /* 0x000000001d087348 */ /* 0x000fea0003c00000 */
[----:B------:R0:W1:Y:S02]  /*1f750*/  SHFL.BFLY P1, R67, R66, R96, R97 ;  /* 0x0c00006042437389 */ /* 0x0000640000020061 */
[----:B01----:R-:W-:Y:S05]  /*1f760*/  ENDCOLLECTIVE ;  /* 0x000000000000791b */ /* 0x003fea0003800000 */
.L_x_25085:
[----:B------:R-:W-:Y:S01]  /*1f770*/  HFMA2 R96, -RZ, RZ, 0, 4.76837158203125e-07 ;  /* 0x00000008ff607431 */ /* 0x000fe200000001ff */
[----:B------:R-:W-:-:S05]  /*1f780*/  MOV R23, R67 ;  /* 0x0000004300177202 */ /* 0x000fca0000000f00 */
[----:B------:R-:W-:-:S04]  /*1f790*/  FADD.FTZ R23, R22, R23 ;  /* 0x0000001716177221 */ /* 0x000fc80000010000 */
[----:B------:R-:W-:-:S07]  /*1f7a0*/  IMAD.MOV.U32 R66, RZ, RZ, R23 ;  /* 0x000000ffff427224 */ /* 0x000fce00078e0017 */
[----:B------:R-:W-:Y:S05]  /*1f7b0*/  WARPSYNC.COLLECTIVE R29, `(.L_x_25086) ;  /* 0x000000001d087348 */ /* 0x000fea0003c00000 */
[----:B------:R0:W1:Y:S02]  /*1f7c0*/  SHFL.BFLY P1, R67, R66, R96, R97 ;  /* 0x0c00006042437389 */ /* 0x0000640000020061 */
[----:B01----:R-:W-:Y:S05]  /*1f7d0*/  ENDCOLLECTIVE ;  /* 0x000000000000791b */ /* 0x003fea0003800000 */
.L_x_25086:
[----:B------:R-:W-:Y:S02]  /*1f7e0*/  IMAD.MOV.U32 R96, RZ, RZ, 0x10 ;  /* 0x00000010ff607424 */ /* 0x000fe400078e00ff */
[----:B------:R-:W-:-:S04]  /*1f7f0*/  IMAD.MOV.U32 R28, RZ, RZ, R67 ;  /* 0x000000ffff1c7224 */ /* 0x000fc800078e0043 */
[----:B------:R-:W-:-:S05]  /*1f800*/  FADD.FTZ R28, R23, R28 ;  /* 0x0000001c171c7221 */ /* 0x000fca0000010000 */
[----:B------:R-:W-:-:S07]  /*1f810*/  MOV R66, R28 ;  /* 0x0000001c00427202 */ /* 0x000fce0000000f00 */
[----:B------:R-:W-:Y:S05]  /*1f820*/  WARPSYNC.COLLECTIVE R29, `(.L_x_25087) ;  /* 0x000000001d087348 */ /* 0x000fea0003c00000 */
[----:B------:R0:W1:Y:S02]  /*1f830*/  SHFL.BFLY P1, R67, R66, R96, R97 ;  /* 0x0c00006042437389 */ /* 0x0000640000020061 */
[----:B01----:R-:W-:Y:S05]  /*1f840*/  ENDCOLLECTIVE ;  /* 0x000000000000791b */ /* 0x003fea0003800000 */
.L_x_25087:
[----:B------:R-:W-:Y:S01]  /*1f850*/  MOV R27, R67 ;  /* 0x00000043001b7202 */ /* 0x000fe20000000f00 */
[----:B------:R-:W-:Y:S06]  /*1f860*/  BRA `(.L_x_25088) ;  /* 0xffffffe800987947 */ /* 0x000fec000383ffff */
.L_x_25089:
        /* <DEDUP_REMOVED lines=9> */
.L_x_45859:


//--------------------- .text._ZN10layer_norm13ln_fwd_kernelINS_13Kernel_traitsIf6__halfS2_S2_fjLj1280ELj1ELj4ELj1ELj16ENS_18Kernel_traits_baseILj1280EfS2_S2_S2_fjLj128EEEEELb1ELb1ELb0ELb0EEEvNS_9FwdParamsE --------------------------
	.section	.text._ZN10layer_norm13ln_fwd_kernelINS_13Kernel_traitsIf6__halfS2_S2_fjLj1280ELj1ELj4ELj1ELj16ENS_18Kernel_traits_baseILj1280EfS2_S2_S2_fjLj128EEEEELb1ELb1ELb0ELb0EEEvNS_9FwdParamsE,"ax",@progbits
	.align	128
        .global         _ZN10layer_norm13ln_fwd_kernelINS_13Kernel_traitsIf6__halfS2_S2_fjLj1280ELj1ELj4ELj1ELj16ENS_18Kernel_traits_baseILj1280EfS2_S2_S2_fjLj128EEEEELb1ELb1ELb0ELb0EEEvNS_9FwdParamsE
        .type           _ZN10layer_norm13ln_fwd_kernelINS_13Kernel_traitsIf6__halfS2_S2_fjLj1280ELj1ELj4ELj1ELj16ENS_18Kernel_traits_baseILj1280EfS2_S2_S2_fjLj128EEEEELb1ELb1ELb0ELb0EEEvNS_9FwdParamsE,@function
        .size           _ZN10layer_norm13ln_fwd_kernelINS_13Kernel_traitsIf6__halfS2_S2_fjLj1280ELj1ELj4ELj1ELj16ENS_18Kernel_traits_baseILj1280EfS2_S2_S2_fjLj128EEEEELb1ELb1ELb0ELb0EEEvNS_9FwdParamsE,(.L_x_45860 - _ZN10layer_norm13ln_fwd_kernelINS_13Kernel_traitsIf6__halfS2_S2_fjLj1280ELj1ELj4ELj1ELj16ENS_18Kernel_traits_baseILj1280EfS2_S2_S2_fjLj128EEEEELb1ELb1ELb0ELb0EEEvNS_9FwdParamsE)
        .other          _ZN10layer_norm13ln_fwd_kernelINS_13Kernel_traitsIf6__halfS2_S2_fjLj1280ELj1ELj4ELj1ELj16ENS_18Kernel_traits_baseILj1280EfS2_S2_S2_fjLj128EEEEELb1ELb1ELb0ELb0EEEvNS_9FwdParamsE,@"STO_CUDA_ENTRY STV_DEFAULT"
_ZN10layer_norm13ln_fwd_kernelINS_13Kernel_traitsIf6__halfS2_S2_fjLj1280ELj1ELj4ELj1ELj16ENS_18Kernel_traits_baseILj1280EfS2_S2_S2_fjLj128EEEEELb1ELb1ELb0ELb0EEEvNS_9FwdParamsE:
.text._ZN10layer_norm13ln_fwd_kernelINS_13Kernel_traitsIf6__halfS2_S2_fjLj1280ELj1ELj4ELj1ELj16ENS_18Kernel_traits_baseILj1280EfS2_S2_S2_fjLj128EEEEELb1ELb1ELb0ELb0EEEvNS_9FwdParamsE:
        /* <DEDUP_REMOVED lines=105> */
.L_x_25091:
        /* <DEDUP_REMOVED lines=69> */
.L_x_25092:
[----:B------:R-:W-:Y:S05]  /*0ae0*/  BSYNC.RECONVERGENT B0 ;  /* 0x0000000000007941 */ /* 0x000fea0003800200 */
.L_x_25090:
[----:B------:R-:W1:Y:S02]  /*0af0*/  LDCU UR4, c[0x0][0x384] ;  /* 0x00007080ff0477ac */ /* 0x000e640008000800 */
[----:B-1----:R-:W-:-:S13]  /*0b00*/  ISETP.GE.AND P0, PT, R2, UR4, PT ;  /* 0x0000000402007c0c */ /* 0x002fda000bf06270 */
[----:B------:R-:W-:Y:S05]  /*0b10*/  @P0 EXIT ;  /* 0x000000000000094d */ /* 0x000fea0003800000 */
[----:B------:R-:W1:Y:S01]  /*0b20*/  LDC R5, c[0x0][0x360] ;  /* 0x0000d800ff057b82 */ /* 0x000e620000000800 */
[----:B0-----:R-:W-:Y:S01]  /*0b30*/  IMAD.HI.U32 R11, R3, -0x2daee0ad, RZ ;  /* 0xd2511f53030b7827 */ /* 0x001fe200078e00ff */
[----:B-----5:R-:W-:Y:S01]  /*0b40*/  IADD3 R8, PT, PT, R162, -0x61c88647, RZ ;  /* 0x9e3779b9a2087810 */ /* 0x020fe20007ffe0ff */
[----:B------:R-:W0:Y:S01]  /*0b50*/  LDCU UR12, c[0x0][0x388] ;  /* 0x00007100ff0c77ac */ /* 0x000e220008000800 */
[----:B------:R-:W-:Y:S01]  /*0b60*/  LOP3.LUT R7, R7, 0xffffffbf, RZ, 0xc0, !PT ;  /* 0xffffffbf07077812 */ /* 0x000fe200078ec0ff */
[----:B------:R-:W-:Y:S01]  /*0b70*/  IMAD R15, R3, -0x2daee0ad, RZ ;  /* 0xd2511f53030f7824 */ /* 0x000fe200078e02ff */
[----:B------:R-:W-:Y:S01]  /*0b80*/  LOP3.LUT R11, R11, R163, RZ, 0x3c, !PT ;  /* 0x000000a30b0b7212 */ /* 0x000fe200078e3cff */
[C---:B------:R-:W-:Y:S01]  /*0b90*/  VIADD R12, R163.reuse, 0xbb67ae85 ;  /* 0xbb67ae85a30c7836 */ /* 0x040fe20000000000 */
[----:B------:R-:W-:Y:S01]  /*0ba0*/  LOP3.LUT R188, R188, 0x3, RZ, 0xc0, !PT ;  /* 0x00000003bcbc7812 */ /* 0x000fe200078ec0ff */
[----:B------:R-:W-:Y:S01]  /*0bb0*/  VIADD R14, R163, 0x76cf5d0a ;  /* 0x76cf5d0aa30e7836 */ /* 0x000fe20000000000 */
[----:B------:R-:W2:Y:S01]  /*0bc0*/  LDCU.U8 UR10, c[0x0][0x410] ;  /* 0x00008200ff0a77ac */ /* 0x000ea20008000000 */
[C---:B------:R-:W-:Y:S01]  /*0bd0*/  IMAD.HI.U32 R6, R11.reuse, -0x326172a9, RZ ;  /* 0xcd9e8d570b067827 */ /* 0x040fe200078e00ff */
[----:B------:R-:W3:Y:S03]  /*0be0*/  LDCU UR11, c[0x0][0x448] ;  /* 0x00008900ff0b77ac */ /* 0x000ee60008000800 */
[----:B------:R-:W-:Y:S01]  /*0bf0*/  IMAD R11, R11, -0x326172a9, RZ ;  /* 0xcd9e8d570b0b7824 */ /* 0x000fe200078e02ff */
[----:B------:R-:W4:Y:S01]  /*0c00*/  LDCU.64 UR8, c[0x0][0x3a0] ;  /* 0x00007400ff0877ac */ /* 0x000f220008000a00 */
[----:B-1----:R-:W-:Y:S01]  /*0c10*/  IMAD R5, R5, UR5, R30 ;  /* 0x0000000505057c24 */ /* 0x002fe2000f8e021e */
[----:B------:R-:W1:Y:S03]  /*0c20*/  LDCU.64 UR4, c[0x0][0x3e0] ;  /* 0x00007c00ff0477ac */ /* 0x000e660008000a00 */
[----:B------:R-:W-:-:S04]  /*0c30*/  IMAD.HI.U32 R9, R5, -0x326172a9, RZ ;  /* 0xcd9e8d5705097827 */ /* 0x000fc800078e00ff */
[----:B------:R-:W-:Y:S01]  /*0c40*/  IMAD R13, R5, -0x326172a9, RZ ;  /* 0xcd9e8d57050d7824 */ /* 0x000fe200078e02ff */
[----:B------:R-:W-:-:S04]  /*0c50*/  LOP3.LUT R9, R4, R9, R162, 0x96, !PT ;  /* 0x0000000904097212 */ /* 0x000fc800078e96a2 */
[----:B------:R-:W-:Y:S01]  /*0c60*/  LOP3.LUT R6, R8, R13, R6, 0x96, !PT ;  /* 0x0000000d08067212 */ /* 0x000fe200078e9606 */
[----:B------:R-:W-:-:S04]  /*0c70*/  IMAD.HI.U32 R10, R9, -0x2daee0ad, RZ ;  /* 0xd2511f53090a7827 */ /* 0x000fc800078e00ff */
[----:B------:R-:W-:Y:S01]  /*0c80*/  IMAD R13, R9, -0x2daee0ad, RZ ;  /* 0xd2511f53090d7824 */ /* 0x000fe200078e02ff */
[----:B------:R-:W-:Y:S01]  /*0c90*/  LOP3.LUT R10, R12, R15, R10, 0x96, !PT ;  /* 0x0000000f0c0a7212 */ /* 0x000fe200078e960a */
[----:B------:R-:W-:Y:S01]  /*0ca0*/  IMAD.HI.U32 R12, R6, -0x2daee0ad, RZ ;  /* 0xd2511f53060c7827 */ /* 0x000fe200078e00ff */
[----:B------:R-:W-:Y:S02]  /*0cb0*/  IADD3 R9, PT, PT, R162, 0x3c6ef372, RZ ;  /* 0x3c6ef372a2097810 */ /* 0x000fe40007ffe0ff */
[----:B------:R-:W-:Y:S01]  /*0cc0*/  IADD3 R15, PT, PT, R163, -0x126145ec, RZ ;  /* 0xed9eba14a30f7810 */ /* 0x000fe20007ffe0ff */
[----:B------:R-:W-:Y:S01]  /*0cd0*/  IMAD.HI.U32 R8, R10, -0x326172a9, RZ ;  /* 0xcd9e8d570a087827 */ /* 0x000fe200078e00ff */
[----:B------:R-:W-:Y:S02]  /*0ce0*/  LOP3.LUT R12, R14, R13, R12, 0x96, !PT ;  /* 0x0000000d0e0c7212 */ /* 0x000fe400078e960c */
[----:B-1----:R-:W-:Y:S01]  /*0cf0*/  ISETP.NE.U32.AND P0, PT, RZ, UR4, PT ;  /* 0x00000004ff007c0c */ /* 0x002fe2000bf05070 */
[----:B------:R-:W-:Y:S01]  /*0d00*/  IMAD R13, R6, -0x2daee0ad, RZ ;  /* 0xd2511f53060d7824 */ /* 0x000fe200078e02ff */
[----:B------:R-:W-:Y:S01]  /*0d10*/  LOP3.LUT R8, R9, R11, R8, 0x96, !PT ;  /* 0x0000000b09087212 */ /* 0x000fe200078e9608 */
[----:B------:R-:W-:Y:S01]  /*0d20*/  VIADD R14, R163, 0x32370b8f ;  /* 0x32370b8fa30e7836 */ /* 0x000fe20000000000 */
[----:B------:R-:W-:Y:S01]  /*0d30*/  ISETP.NE.AND.EX P0, PT, RZ, UR5, PT, P0 ;  /* 0x00000005ff007c0c */ /* 0x000fe2000bf05300 */
[----:B------:R-:W-:-:S02]  /*0d40*/  VIADD R11, R162, 0xdaa66d2b ;  /* 0xdaa66d2ba20b7836 */ /* 0x000fc40000000000 */
[----:B------:R-:W-:-:S04]  /*0d50*/  IMAD.HI.U32 R6, R8, -0x2daee0ad, RZ ;  /* 0xd2511f5308067827 */ /* 0x000fc800078e00ff */
[----:B------:R-:W-:Y:S01]  /*0d60*/  IMAD R10, R10, -0x326172a9, RZ ;  /* 0xcd9e8d570a0a7824 */ /* 0x000fe200078e02ff */
[----:B------:R-:W-:Y:S01]  /*0d70*/  LOP3.LUT R6, R14, R13, R6, 0x96, !PT ;  /* 0x0000000d0e067212 */ /* 0x000fe200078e9606 */
[----:B------:R-:W-:-:S04]  /*0d80*/  IMAD.HI.U32 R9, R12, -0x326172a9, RZ ;  /* 0xcd9e8d570c097827 */ /* 0x000fc800078e00ff */
[----:B------:R-:W-:Y:S01]  /*0d90*/  IMAD R14, R8, -0x2daee0ad, RZ ;  /* 0xd2511f53080e7824 */ /* 0x000fe200078e02ff */
[----:B------:R-:W-:Y:S01]  /*0da0*/  LOP3.LUT R9, R11, R10, R9, 0x96, !PT ;  /* 0x0000000a0b097212 */ /* 0x000fe200078e9609 */
[----:B------:R-:W-:Y:S01]  /*0db0*/  IMAD R11, R12, -0x326172a9, RZ ;  /* 0xcd9e8d570c0b7824 */ /* 0x000fe200078e02ff */
[----:B------:R-:W-:Y:S01]  /*0dc0*/  @P0 LOP3.LUT R7, R7, 0x40, RZ, 0xfc, !PT ;  /* 0x0000004007070812 */ /* 0x000fe200078efcff */
        /* <DEDUP_REMOVED lines=19> */
[----:B------:R-:W-:-:S03]  /*0f00*/  LOP3.LUT R8, R10, R13, R8, 0x96, !PT ;  /* 0x0000000d0a087212 */ /* 0x000fc600078e9608 */
[----:B------:R-:W-:Y:S01]  /*0f10*/  IMAD R13, R6, -0x2daee0ad, RZ ;  /* 0xd2511f53060d7824 */ /* 0x000fe200078e02ff */
[----:B------:R-:W-:Y:S01]  /*0f20*/  LOP3.LUT R11, R14, R12, R11, 0x96, !PT ;  /* 0x0000000c0e0b7212 */ /* 0x000fe200078e960b */
[----:B------:R-:W-:Y:S01]  /*0f30*/  IMAD.HI.U32 R10, R8, -0x2daee0ad, RZ ;  /* 0xd2511f53080a7827 */ /* 0x000fe200078e00ff */
[----:B------:R-:W-:-:S03]  /*0f40*/  IADD3 R12, PT, PT, R162, 0x5384540f, RZ ;  /* 0x5384540fa20c7810 */ /* 0x000fc60007ffe0ff */
        /* <DEDUP_REMOVED lines=14> */
[----:B------:R-:W-:-:S04]  /*1030*/  IMAD.HI.U32 R29, R8, -0x2daee0ad, RZ ;  /* 0xd2511f53081d7827 */ /* 0x000fc800078e00ff */
        /* <DEDUP_REMOVED lines=8> */
[----:B0-234-:R-:W-:-:S07]  /*10c0*/  IMAD R186, R8, -0x2daee0ad, RZ ;  /* 0xd2511f5308ba7824 */ /* 0x01dfce00078e02ff */
.L_x_25523:
[----:B------:R-:W-:-:S13]  /*10d0*/  LOP3.LUT P1, RZ, R7, 0x40, RZ, 0xc0, !PT ;  /* 0x0000004007ff7812 */ /* 0x000fda000782c0ff */
[----:B------:R-:W0:Y:S02]  /*10e0*/  @P1 LDC.64 R156, c[0x0][0x3e0] ;  /* 0x0000f800ff9c1b82 */ /* 0x000e240000000a00 */
[----:B0-----:R-:W-:-:S06]  /*10f0*/  @P1 IMAD.WIDE R156, R2, 0x2, R156 ;  /* 0x00000002029c1825 */ /* 0x001fcc00078e029c */
[----:B------:R-:W2:Y:S01]  /*1100*/  @P1 LDG.E.U16 R156, desc[UR6][R156.64] ;  /* 0x000000069c9c1981 */ /* 0x000ea2000c1e1500 */
[----:B-1----:R-:W-:Y:S01]  /*1110*/  IMAD R158, R2, UR12, RZ ;  /* 0x0000000c029e7c24 */ /* 0x002fe2000f8e02ff */
        /* <DEDUP_REMOVED lines=9> */
[----:B------:R-:W-:-:S05]  /*11b0*/  LEA.HI.SX32 R176, R159, R176, 0x1d ;  /* 0x000000b09fb07211 */ /* 0x000fca00078feaff */
[----:B------:R-:W-:Y:S02]  /*11c0*/  IMAD.MOV.U32 R183, RZ, RZ, R176 ;  /* 0x000000ffffb77224 */ /* 0x000fe400078e00b0 */
        /* <DEDUP_REMOVED lines=22> */
.L_x_45696:
[----:B------:R-:W-:Y:S05]  /*1330*/  BRX R8 -0x1340                                         (*"BRANCH_TARGETS .L_x_45697,.L_x_45698,.L_x_45699"*) ;  /* 0xffffffec08307949 */ /* 0x000fea000383ffff */
.L_x_45699:
[----:B------:R-:W-:Y:S01]  /*1340*/  VIADD R9, R188, 0x1 ;  /* 0x00000001bc097836 */ /* 0x000fe20000000000 */
[----:B------:R-:W-:Y:S01]  /*1350*/  MOV R184, R186 ;  /* 0x000000ba00b87202 */ /* 0x000fe20000000f00 */
[----:B------:R-:W-:Y:S01]  /*1360*/  IMAD.MOV.U32 R8, RZ, RZ, R28 ;  /* 0x000000ffff087224 */ /* 0x000fe200078e001c */
[----:B------:R-:W-:Y:S06]  /*1370*/  BRA `(.L_x_25097) ;  /* 0x00000004003c7947 */ /* 0x000fec0003800000 */
.L_x_45697:
[----:B------:R-:W-:Y:S01]  /*1380*/  IMAD.MOV.U32 R184, RZ, RZ, R186 ;  /* 0x000000ffffb87224 */ /* 0x000fe200078e00ba */
[----:B------:R-:W-:Y:S01]  /*1390*/  MOV R9, 0x3 ;  /* 0x0000000300097802 */ /* 0x000fe20000000f00 */
[----:B------:R-:W-:Y:S01]  /*13a0*/  IMAD.MOV.U32 R8, RZ, RZ, R29 ;  /* 0x000000ffff087224 */ /* 0x000fe200078e001d */
[----:B------:R-:W-:Y:S06]  /*13b0*/  BRA `(.L_x_25097) ;  /* 0x00000004002c7947 */ /* 0x000fec0003800000 */
.L_x_45698:
        /* <DEDUP_REMOVED lines=13> */
.L_x_25099:
[----:B------:R-:W-:Y:S05]  /*1490*/  BSYNC.RECONVERGENT B2 ;  /* 0x0000000000027941 */ /* 0x000fea0003800200 */
.L_x_25098:
        /* <DEDUP_REMOVED lines=59> */
[----:B------:R-:W-:Y:S01]  /*1850*/  LOP3.LUT R29, R29, R8, R167, 0x96, !PT ;  /* 0x000000081d1d7212 */ /* 0x000fe200078e96a7 */
[----:B------:R-:W-:-:S07]  /*1860*/  IMAD.MOV.U32 R8, RZ, RZ, R186 ;  /* 0x000000ffff087224 */ /* 0x000fce00078e00ba */
.L_x_25097:
[----:B------:R-:W-:Y:S05]  /*1870*/  BSYNC.RECONVERGENT B1 ;  /* 0x0000000000017941 */ /* 0x000fea0003800200 */
.L_x_25096:
[----:B------:R-:W0:Y:S01]  /*1880*/  LDC R186, c[0x0][0x408] ;  /* 0x00010200ffba7b82 */ /* 0x000e220000000800 */
[----:B------:R-:W-:Y:S01]  /*1890*/  I2FP.F32.U32 R8, R8 ;  /* 0x0000000800087245 */ /* 0x000fe20000201000 */
[----:B-----5:R-:W-:Y:S01]  /*18a0*/  HADD2.F32 R21, -RZ, R156.H0_H0 ;  /* 0x2000009cff157230 */ /* 0x020fe20000004100 */
[----:B------:R-:W-:Y:S01]  /*18b0*/  ISETP.NE.AND P1, PT, R9, 0x1, PT ;  /* 0x000000010900780c */ /* 0x000fe20003f25270 */
[----:B------:R-:W-:Y:S01]  /*18c0*/  IMAD.MOV.U32 R177, RZ, RZ, 0x2f800000 ;  /* 0x2f800000ffb17424 */ /* 0x000fe200078e00ff */
[----:B------:R-:W-:Y:S01]  /*18d0*/  LOP3.LUT R7, R7, 0xfffffffd, RZ, 0xc0, !PT ;  /* 0xfffffffd07077812 */ /* 0x000fe200078ec0ff */
[----:B------:R-:W-:Y:S01]  /*18e0*/  BSSY.RECONVERGENT B1, `(.L_x_25100) ;  /* 0x0000061000017945 */ /* 0x000fe20003800200 */
[----:B------:R-:W-:Y:S01]  /*18f0*/  FMUL.FTZ R21, R21, R182 ;  /* 0x000000b615157220 */ /* 0x000fe20000410000 */
[----:B------:R-:W1:Y:S01]  /*1900*/  LDC R183, c[0x0][0x404] ;  /* 0x00010100ffb77b82 */ /* 0x000e620000000800 */
[----:B------:R-:W-:Y:S01]  /*1910*/  FFMA.FTZ R8, R8, R177, 1.1641532182693481445e-10 ;  /* 0x2f00000008087423 */ /* 0x000fe200000100b1 */
[----:B------:R-:W-:Y:S01]  /*1920*/  IMAD.MOV.U32 R22, RZ, RZ, 0x2 ;  /* 0x00000002ff167424 */ /* 0x000fe200078e00ff */
[----:B------:R-:W-:Y:S01]  /*1930*/  MOV R10, R30 ;  /* 0x0000001e000a7202 */ /* 0x000fe20000000f00 */
[----:B0-----:R-:W-:-:S02]  /*1940*/  FMUL.FTZ R21, R21, R186 ;  /* 0x000000ba15157220 */ /* 0x001fc40000410000 */
[----:B-1----:R-:W-:Y:S01]  /*1950*/  FSETP.GTU.FTZ.AND P0, PT, R8, R183, PT ;  /* 0x000000b70800720b */ /* 0x002fe20003f1c000 */
[----:B------:R-:W-:-:S03]  /*1960*/  HADD2.F32 R8, -RZ, R32.H0_H0 ;  /* 0x20000020ff087230 */ /* 0x000fc60000004100 */
        /* <DEDUP_REMOVED lines=13> */
.L_x_25102:
        /* <DEDUP_REMOVED lines=13> */
.L_x_25104:
[----:B------:R-:W-:Y:S05]  /*1b10*/  BSYNC.RECONVERGENT B2 ;  /* 0x0000000000027941 */ /* 0x000fea0003800200 */
.L_x_25103:
        /* <DEDUP_REMOVED lines=21> */
[----:B------:R-:W-:-:S03]  /*1c70*/  IMAD.MOV.U32 R10, RZ, RZ, R184 ;  /* 0x000000ffff0a7224 */ /* 0x000fc600078e00b8 */
        /* <DEDUP_REMOVED lines=33> */
[----:B------:R-:W-:Y:S01]  /*1e90*/  VIADD R21, R162, 0x8ff34781 ;  /* 0x8ff34781a2157836 */ /* 0x000fe20000000000 */
[----:B------:R-:W-:Y:S01]  /*1ea0*/  MOV R30, R192 ;  /* 0x000000c0001e7202 */ /* 0x000fe20000000f00 */
[----:B------:R-:W-:-:S03]  /*1eb0*/  IMAD.WIDE.U32 R190, R9, -0x2daee0ad, RZ ;  /* 0xd2511f5309be7825 */ /* 0x000fc600078e00ff */
[----:B------:R-:W-:Y:S01]  /*1ec0*/  LOP3.LUT R28, R21, R188, R193, 0x96, !PT ;  /* 0x000000bc151c7212 */ /* 0x000fe200078e96c1 */
[----:B------:R-:W-:Y:S01]  /*1ed0*/  IMAD.MOV.U32 R184, RZ, RZ, R190 ;  /* 0x000000ffffb87224 */ /* 0x000fe200078e00be */
[----:B------:R-:W-:-:S07]  /*1ee0*/  LOP3.LUT R29, R29, R166, R191, 0x96, !PT ;  /* 0x000000a61d1d7212 */ /* 0x000fce00078e96bf */
.L_x_25101:
[----:B------:R-:W-:Y:S05]  /*1ef0*/  BSYNC.RECONVERGENT B1 ;  /* 0x0000000000017941 */ /* 0x000fea0003800200 */
.L_x_25100:
        /* <DEDUP_REMOVED lines=23> */
.L_x_25107:
        /* <DEDUP_REMOVED lines=13> */
.L_x_25109:
[----:B------:R-:W-:Y:S05]  /*2140*/  BSYNC.RECONVERGENT B2 ;  /* 0x0000000000027941 */ /* 0x000fea0003800200 */
.L_x_25108:
        /* <DEDUP_REMOVED lines=51> */
[C---:B------:R-:W-:Y:S02]  /*2480*/  VIADD R21, R162.reuse, 0xf1bbcdc8 ;  /* 0xf1bbcdc8a2157836 */ /* 0x040fe40000000000 */
[----:B------:R-:W-:Y:S01]  /*2490*/  IMAD.WIDE.U32 R192, R29, -0x326172a9, RZ ;  /* 0xcd9e8d571dc07825 */ /* 0x000fe200078e00ff */
[----:B------:R-:W-:Y:S02]  /*24a0*/  IADD3 R29, PT, PT, R162, -0x700cb87f, RZ ;  /* 0x8ff34781a21d7810 */ /* 0x000fe40007ffe0ff */
[----:B------:R-:W-:Y:S01]  /*24b0*/  LOP3.LUT R21, R21, R28, R191, 0x96, !PT ;  /* 0x0000001c15157212 */ /* 0x000fe200078e96bf */
[----:B------:R-:W-:Y:S01]  /*24c0*/  IMAD.MOV.U32 R30, RZ, RZ, R192 ;  /* 0x000000ffff1e7224 */ /* 0x000fe200078e00c0 */
[----:B------:R-:W-:-:S03]  /*24d0*/  LOP3.LUT R28, R29, R190, R193, 0x96, !PT ;  /* 0x000000be1d1c7212 */ /* 0x000fc600078e96c1 */
[----:B------:R-:W-:-:S04]  /*24e0*/  IMAD.WIDE.U32 R166, R21, -0x2daee0ad, RZ ;  /* 0xd2511f5315a67825 */ /* 0x000fc800078e00ff */
[----:B------:R-:W-:Y:S02]  /*24f0*/  VIADD R21, R163, 0x96a522ad ;  /* 0x96a522ada3157836 */ /* 0x000fe40000000000 */
[----:B------:R-:W-:-:S03]  /*2500*/  IMAD.MOV.U32 R184, RZ, RZ, R166 ;  /* 0x000000ffffb87224 */ /* 0x000fc600078e00a6 */
[----:B------:R-:W-:-:S07]  /*2510*/  LOP3.LUT R29, R21, R188, R167, 0x96, !PT ;  /* 0x000000bc151d7212 */ /* 0x000fce00078e96a7 */
.L_x_25106:
[----:B------:R-:W-:Y:S05]  /*2520*/  BSYNC.RECONVERGENT B1 ;  /* 0x0000000000017941 */ /* 0x000fea0003800200 */
.L_x_25105:
        /* <DEDUP_REMOVED lines=23> */
.L_x_25112:
        /* <DEDUP_REMOVED lines=13> */
.L_x_25114:
[----:B------:R-:W-:Y:S05]  /*2770*/  BSYNC.RECONVERGENT B2 ;  /* 0x0000000000027941 */ /* 0x000fea0003800200 */
.L_x_25113:
        /* <DEDUP_REMOVED lines=55> */
[----:B------:R-:W-:Y:S02]  /*2af0*/  IADD3 R21, PT, PT, R163, -0x695add53, RZ ;  /* 0x96a522ada3157810 */ /* 0x000fe40007ffe0ff */
[----:B------:R-:W-:Y:S02]  /*2b00*/  LOP3.LUT R28, R29, R190, R193, 0x96, !PT ;  /* 0x000000be1d1c7212 */ /* 0x000fe400078e96c1 */
[----:B------:R-:W-:Y:S01]  /*2b10*/  LOP3.LUT R29, R21, R166, R189, 0x96, !PT ;  /* 0x000000a6151d7212 */ /* 0x000fe200078e96bd */
[----:B------:R-:W-:Y:S01]  /*2b20*/  IMAD.MOV.U32 R21, RZ, RZ, R184 ;  /* 0x000000ffff157224 */ /* 0x000fe200078e00b8 */
[----:B------:R-:W-:Y:S01]  /*2b30*/  MOV R184, R188 ;  /* 0x000000bc00b87202 */ /* 0x000fe20000000f00 */
[----:B------:R-:W-:-:S07]  /*2b40*/  IMAD.MOV.U32 R166, RZ, RZ, RZ ;  /* 0x000000ffffa67224 */ /* 0x000fce00078e00ff */
.L_x_25111:
[----:B------:R-:W-:Y:S05]  /*2b50*/  BSYNC.RECONVERGENT B1 ;  /* 0x0000000000017941 */ /* 0x000fea0003800200 */
.L_x_25110:
        /* <DEDUP_REMOVED lines=23> */
.L_x_25117:
        /* <DEDUP_REMOVED lines=13> */
.L_x_25119:
[----:B------:R-:W-:Y:S05]  /*2da0*/  BSYNC.RECONVERGENT B2 ;  /* 0x0000000000027941 */ /* 0x000fea0003800200 */
.L_x_25118:
        /* <DEDUP_REMOVED lines=57> */
[----:B------:R-:W-:Y:S01]  /*3140*/  HFMA2 R167, -RZ, RZ, 0, 0 ;  /* 0x00000000ffa77431 */ /* 0x000fe200000001ff */
[----:B------:R-:W-:Y:S01]  /*3150*/  MOV R30, R190 ;  /* 0x000000be001e7202 */ /* 0x000fe20000000f00 */
[----:B------:R-:W-:Y:S01]  /*3160*/  IMAD.MOV.U32 R184, RZ, RZ, R166 ;  /* 0x000000ffffb87224 */ /* 0x000fe200078e00a6 */
[----:B------:R-:W-:-:S07]  /*3170*/  LOP3.LUT R28, R157, R188, R191, 0x96, !PT ;  /* 0x000000bc9d1c7212 */ /* 0x000fce00078e96bf */
.L_x_25116:
[----:B------:R-:W-:Y:S05]  /*3180*/  BSYNC.RECONVERGENT B1 ;  /* 0x0000000000017941 */ /* 0x000fea0003800200 */
.L_x_25115:
[----:B------:R-:W-:Y:S01]  /*3190*/  I2FP.F32.U32 R22, R22 ;  /* 0x0000001600167245 */ /* 0x000fe20000201000 */
[----:B------:R-:W-:Y:S01]  /*31a0*/  HADD2.F32 R157, -RZ, R158.H0_H0 ;  /* 0x2000009eff9d7230 */ /* 0x000fe20000004100 */
[----:B------:R-:W-:Y:S01]  /*31b0*/  ISETP.NE.AND P4, PT, R167, 0x1, PT ;  /* 0x00000001a700780c */ /* 0x000fe20003f85270 */
[----:B------:R-:W-:Y:S01]  /*31c0*/  BSSY.RECONVERGENT B1, `(.L_x_25120) ;  /* 0x000005f000017945 */ /* 0x000fe20003800200 */
[----:B------:R-:W-:Y:S02]  /*31d0*/  IMAD.MOV.U32 R187, RZ, RZ, 0x2 ;  /* 0x00000002ffbb7424 */ /* 0x000fe400078e00ff */
        /* <DEDUP_REMOVED lines=18> */
.L_x_25122:
        /* <DEDUP_REMOVED lines=13> */
.L_x_25124:
[----:B------:R-:W-:Y:S05]  /*33d0*/  BSYNC.RECONVERGENT B2 ;  /* 0x0000000000027941 */ /* 0x000fea0003800200 */
.L_x_25123:
        /* <DEDUP_REMOVED lines=61> */
.L_x_25121:
[----:B------:R-:W-:Y:S05]  /*37b0*/  BSYNC.RECONVERGENT B1 ;  /* 0x0000000000017941 */ /* 0x000fea0003800200 */
.L_x_25120:
        /* <DEDUP_REMOVED lines=23> */
.L_x_25127:
        /* <DEDUP_REMOVED lines=13> */
.L_x_25129:
[----:B------:R-:W-:Y:S05]  /*3a00*/  BSYNC.RECONVERGENT B2 ;  /* 0x0000000000027941 */ /* 0x000fea0003800200 */
.L_x_25128:
        /* <DEDUP_REMOVED lines=61> */
.L_x_25126:
[----:B------:R-:W-:Y:S05]  /*3de0*/  BSYNC.RECONVERGENT B1 ;  /* 0x0000000000017941 */ /* 0x000fea0003800200 */
.L_x_25125:
        /* <DEDUP_REMOVED lines=23> */
.L_x_25132:
        /* <DEDUP_REMOVED lines=15> */
.L_x_25134:
[----:B------:R-:W-:Y:S05]  /*4050*/  BSYNC.RECONVERGENT B2 ;  /* 0x0000000000027941 */ /* 0x000fea0003800200 */
.L_x_25133:
        /* <DEDUP_REMOVED lines=61> */
.L_x_25131:
[----:B------:R-:W-:Y:S05]  /*4430*/  BSYNC.RECONVERGENT B1 ;  /* 0x0000000000017941 */ /* 0x000fea0003800200 */
.L_x_25130:
[----:B------:R-:W-:Y:S01]  /*4440*/  I2FP.F32.U32 R156, R157 ;  /* 0x0000009d009c7245 */ /* 0x000fe20000201000 */
[----:B------:R-:W-:Y:S01]  /*4450*/  HADD2.F32 R159, -RZ, R159.H1_H1 ;  /* 0x3000009fff9f7230 */ /* 0x000fe20000004100 */
[----:B------:R-:W-:Y:S02]  /*4460*/  F2FP.F16.F32.PACK_AB R158, R166, R22 ;  /* 0x00000016a69e723e */ /* 0x000fe400000000ff */
[----:B------:R-:W-:Y:S01]  /*4470*/  F2FP.F16.F32.PACK_AB R157, R21, R10 ;  /* 0x0000000a159d723e */ /* 0x000fe200000000ff */
        /* <DEDUP_REMOVED lines=8> */
[----:B------:R-:W-:-:S04]  /*4500*/  F2FP.F16.F32.PACK_AB R156, R9, R8 ;  /* 0x00000008099c723e */ /* 0x000fc800000000ff */
[----:B------:R-:W-:Y:S01]  /*4510*/  F2FP.F16.F32.PACK_AB R159, R177, R167 ;  /* 0x000000a7b19f723e */ /* 0x000fe200000000ff */
[----:B------:R-:W-:Y:S06]  /*4520*/  BRA `(.L_x_25135) ;  /* 0x0000003000787947 */ /* 0x000fec0003800000 */
.L_x_25095:
        /* <DEDUP_REMOVED lines=16> */
.L_x_25138:
        /* <DEDUP_REMOVED lines=13> */
.L_x_25140:
[----:B------:R-:W-:Y:S05]  /*4700*/  BSYNC.RECONVERGENT B2 ;  /* 0x0000000000027941 */ /* 0x000fea0003800200 */
.L_x_25139:
        /* <DEDUP_REMOVED lines=58> */
[----:B------:R-:W-:-:S03]  /*4ab0*/  IMAD.MOV.U32 R30, RZ, RZ, R188 ;  /* 0x000000ffff1e7224 */ /* 0x000fc600078e00bc */
[----:B------:R-:W-:Y:S01]  /*4ac0*/  LOP3.LUT R29, R29, R8, R167, 0x96, !PT ;  /* 0x000000081d1d7212 */ /* 0x000fe200078e96a7 */
[----:B------:R-:W-:-:S07]  /*4ad0*/  IMAD.MOV.U32 R8, RZ, RZ, R186 ;  /* 0x000000ffff087224 */ /* 0x000fce00078e00ba */
.L_x_25137:
[----:B------:R-:W-:Y:S05]  /*4ae0*/  BSYNC.RECONVERGENT B1 ;  /* 0x0000000000017941 */ /* 0x000fea0003800200 */
.L_x_25136:
[----:B------:R-:W0:Y:S01]  /*4af0*/  LDC R186, c[0x0][0x408] ;  /* 0x00010200ffba7b82 */ /* 0x000e220000000800 */
[----:B------:R-:W-:Y:S01]  /*4b00*/  I2FP.F32.U32 R8, R8 ;  /* 0x0000000800087245 */ /* 0x000fe20000201000 */
[----:B------:R-:W-:Y:S02]  /*4b10*/  HFMA2 R177, -RZ, RZ, 0.1171875, 0 ;  /* 0x2f800000ffb17431 */ /* 0x000fe400000001ff */
[----:B-----5:R-:W-:Y:S01]  /*4b20*/  HADD2.F32 R9, -RZ, R156.H0_H0 ;  /* 0x2000009cff097230 */ /* 0x020fe20000004100 */
[----:B------:R-:W-:Y:S01]  /*4b30*/  ISETP.NE.AND P1, PT, R10, 0x1, PT ;  /* 0x000000010a00780c */ /* 0x000fe20003f25270 */
[----:B------:R-:W-:Y:S01]  /*4b40*/  BSSY.RECONVERGENT B1, `(.L_x_25141) ;  /* 0x0000061000017945 */ /* 0x000fe20003800200 */
[----:B------:R-:W-:Y:S01]  /*4b50*/  LOP3.LUT R7, R7, 0xfffffffd, RZ, 0xc0, !PT ;  /* 0xfffffffd07077812 */ /* 0x000fe200078ec0ff */
        /* <DEDUP_REMOVED lines=20> */
.L_x_25143:
        /* <DEDUP_REMOVED lines=13> */
.L_x_25145:
[----:B------:R-:W-:Y:S05]  /*4d70*/  BSYNC.RECONVERGENT B2 ;  /* 0x0000000000027941 */ /* 0x000fea0003800200 */
.L_x_25144:
        /* <DEDUP_REMOVED lines=47> */
[----:B------:R-:W-:Y:S02]  /*5070*/  VIADD R21, R163, 0xdb3d7428 ;  /* 0xdb3d7428a3157836 */ /* 0x000fe40000000000 */
[----:B------:R-:W-:-:S03]  /*5080*/  IMAD.WIDE.U32 R188, R9, -0x326172a9, RZ ;  /* 0xcd9e8d5709bc7825 */ /* 0x000fc600078e00ff */
[----:B------:R-:W-:Y:S01]  /*5090*/  LOP3.LUT R21, R21, R190, R167, 0x96, !PT ;  /* 0x000000be15157212 */ /* 0x000fe200078e96a7 */
[----:B------:R-:W-:-:S04]  /*50a0*/  VIADD R9, R162, 0xf1bbcdc8 ;  /* 0xf1bbcdc8a2097836 */ /* 0x000fc80000000000 */
[----:B------:R-:W-:Y:S01]  /*50b0*/  IMAD.WIDE.U32 R192, R21, -0x326172a9, RZ ;  /* 0xcd9e8d5715c07825 */ /* 0x000fe200078e00ff */
[----:B------:R-:W-:Y:S02]  /*50c0*/  LOP3.LUT R9, R9, R28, R189, 0x96, !PT ;  /* 0x0000001c09097212 */ /* 0x000fe400078e96bd */
[----:B------:R-:W-:Y:S01]  /*50d0*/  IADD3 R21, PT, PT, R162, -0x700cb87f, RZ ;  /* 0x8ff34781a2157810 */ /* 0x000fe20007ffe0ff */
[----:B------:R-:W-:Y:S02]  /*50e0*/  IMAD.MOV.U32 R30, RZ, RZ, R192 ;  /* 0x000000ffff1e7224 */ /* 0x000fe400078e00c0 */
[----:B------:R-:W-:Y:S01]  /*50f0*/  IMAD.WIDE.U32 R190, R9, -0x2daee0ad, RZ ;  /* 0xd2511f5309be7825 */ /* 0x000fe200078e00ff */
[----:B------:R-:W-:Y:S02]  /*5100*/  LOP3.LUT R28, R21, R188, R193, 0x96, !PT ;  /* 0x000000bc151c7212 */ /* 0x000fe400078e96c1 */
[----:B------:R-:W-:Y:S01]  /*5110*/  MOV R9, R184 ;  /* 0x000000b800097202 */ /* 0x000fe20000000f00 */
[----:B------:R-:W-:Y:S01]  /*5120*/  IMAD.MOV.U32 R184, RZ, RZ, R190 ;  /* 0x000000ffffb87224 */ /* 0x000fe200078e00be */
[----:B------:R-:W-:Y:S01]  /*5130*/  LOP3.LUT R29, R29, R166, R191, 0x96, !PT ;  /* 0x000000a61d1d7212 */ /* 0x000fe200078e96bf */
[----:B------:R-:W-:-:S07]  /*5140*/  IMAD.MOV.U32 R21, RZ, RZ, RZ ;  /* 0x000000ffff157224 */ /* 0x000fce00078e00ff */
.L_x_25142:
[----:B------:R-:W-:Y:S05]  /*5150*/  BSYNC.RECONVERGENT B1 ;  /* 0x0000000000017941 */ /* 0x000fea0003800200 */
.L_x_25141:
        /* <DEDUP_REMOVED lines=22> */
.L_x_25148:
        /* <DEDUP_REMOVED lines=13> */
.L_x_25150:
[----:B------:R-:W-:Y:S05]  /*5390*/  BSYNC.RECONVERGENT B2 ;  /* 0x0000000000027941 */ /* 0x000fea0003800200 */
.L_x_25149:
        /* <DEDUP_REMOVED lines=9> */
[----:B------:R-:W-:Y:S02]  /*5430*/  IMAD.MOV.U32 R10, RZ, RZ, R184 ;  /* 0x000000ffff0a7224 */ /* 0x000fe400078e00b8 */
        /* <DEDUP_REMOVED lines=49> */
[----:B------:R-:W-:-:S02]  /*5750*/  LOP3.LUT R29, R21, R188, R167, 0x96, !PT ;  /* 0x000000bc151d7212 */ /* 0x000fc400078e96a7 */
[----:B------:R-:W-:-:S07]  /*5760*/  MOV R184, R166 ;  /* 0x000000a600b87202 */ /* 0x000fce0000000f00 */
.L_x_25147:
[----:B------:R-:W-:Y:S05]  /*5770*/  BSYNC.RECONVERGENT B1 ;  /* 0x0000000000017941 */ /* 0x000fea0003800200 */
.L_x_25146:
        /* <DEDUP_REMOVED lines=22> */
.L_x_25153:
        /* <DEDUP_REMOVED lines=13> */
.L_x_25155:
[----:B------:R-:W-:Y:S05]  /*59b0*/  BSYNC.RECONVERGENT B2 ;  /* 0x0000000000027941 */ /* 0x000fea0003800200 */
.L_x_25154:
        /* <DEDUP_REMOVED lines=61> */
.L_x_25152:
[----:B------:R-:W-:Y:S05]  /*5d90*/  BSYNC.RECONVERGENT B1 ;  /* 0x0000000000017941 */ /* 0x000fea0003800200 */
.L_x_25151:
        /* <DEDUP_REMOVED lines=22> */
.L_x_25158:
        /* <DEDUP_REMOVED lines=13> */
.L_x_25160:
[----:B------:R-:W-:Y:S05]  /*5fd0*/  BSYNC.RECONVERGENT B2 ;  /* 0x0000000000027941 */ /* 0x000fea0003800200 */
.L_x_25159:
        /* <DEDUP_REMOVED lines=54> */
[----:B------:R-:W-:-:S04]  /*6340*/  IMAD.WIDE.U32 R190, R190, -0x326172a9, RZ ;  /* 0xcd9e8d57bebe7825 */ /* 0x000fc800078e00ff */
[----:B------:R-:W-:Y:S01]  /*6350*/  VIADD R29, R163, 0x96a522ad ;  /* 0x96a522ada31d7836 */ /* 0x000fe20000000000 */
[----:B------:R-:W-:Y:S01]  /*6360*/  LOP3.LUT R28, R157, R188, R191, 0x96, !PT ;  /* 0x000000bc9d1c7212 */ /* 0x000fe200078e96bf */
[----:B------:R-:W-:Y:S02]  /*6370*/  IMAD.MOV.U32 R184, RZ, RZ, R166 ;  /* 0x000000ffffb87224 */ /* 0x000fe400078e00a6 */
[----:B------:R-:W-:Y:S01]  /*6380*/  IMAD.MOV.U32 R30, RZ, RZ, R190 ;  /* 0x000000ffff1e7224 */ /* 0x000fe200078e00be */
[----:B------:R-:W-:Y:S01]  /*6390*/  LOP3.LUT R29, R29, R156, R167, 0x96, !PT ;  /* 0x0000009c1d1d7212 */ /* 0x000fe200078e96a7 */
[----:B------:R-:W-:-:S07]  /*63a0*/  IMAD.MOV.U32 R166, RZ, RZ, RZ ;  /* 0x000000ffffa67224 */ /* 0x000fce00078e00ff */
.L_x_25157:
[----:B------:R-:W-:Y:S05]  /*63b0*/  BSYNC.RECONVERGENT B1 ;  /* 0x0000000000017941 */ /* 0x000fea0003800200 */
.L_x_25156:
        /* <DEDUP_REMOVED lines=22> */
.L_x_25163:
        /* <DEDUP_REMOVED lines=13> */
.L_x_25165:
[----:B------:R-:W-:Y:S05]  /*65f0*/  BSYNC.RECONVERGENT B2 ;  /* 0x0000000000027941 */ /* 0x000fea0003800200 */
.L_x_25164:
        /* <DEDUP_REMOVED lines=61> */
.L_x_25162:
[----:B------:R-:W-:Y:S05]  /*69d0*/  BSYNC.RECONVERGENT B1 ;  /* 0x0000000000017941 */ /* 0x000fea0003800200 */
.L_x_25161:
        /* <DEDUP_REMOVED lines=22> */
.L_x_25168:
        /* <DEDUP_REMOVED lines=13> */
.L_x_25170:
[----:B------:R-:W-:Y:S05]  /*6c10*/  BSYNC.RECONVERGENT B2 ;  /* 0x0000000000027941 */ /* 0x000fea0003800200 */
.L_x_25169:
        /* <DEDUP_REMOVED lines=54> */
[----:B------:R-:W-:Y:S01]  /*6f80*/  VIADD R29, R162, 0x8ff34781 ;  /* 0x8ff34781a21d7836 */ /* 0x000fe20000000000 */
[----:B------:R-:W-:Y:S01]  /*6f90*/  MOV R30, R190 ;  /* 0x000000be001e7202 */ /* 0x000fe20000000f00 */
[----:B------:R-:W-:-:S03]  /*6fa0*/  IMAD.WIDE.U32 R156, R157, -0x2daee0ad, RZ ;  /* 0xd2511f539d9c7825 */ /* 0x000fc600078e00ff */
[----:B------:R-:W-:Y:S02]  /*6fb0*/  LOP3.LUT R28, R29, R28, R191, 0x96, !PT ;  /* 0x0000001c1d1c7212 */ /* 0x000fe400078e96bf */
[----:B------:R-:W-:Y:S01]  /*6fc0*/  LOP3.LUT R29, R167, R188, R157, 0x96, !PT ;  /* 0x000000bca71d7212 */ /* 0x000fe200078e969d */
[----:B------:R-:W-:Y:S02]  /*6fd0*/  IMAD.MOV.U32 R157, RZ, RZ, R184 ;  /* 0x000000ffff9d7224 */ /* 0x000fe400078e00b8 */
[----:B------:R-:W-:-:S07]  /*6fe0*/  IMAD.MOV.U32 R184, RZ, RZ, R156 ;  /* 0x000000ffffb87224 */ /* 0x000fce00078e009c */
.L_x_25167:
[----:B------:R-:W-:Y:S05]  /*6ff0*/  BSYNC.RECONVERGENT B1 ;  /* 0x0000000000017941 */ /* 0x000fea0003800200 */
.L_x_25166:
        /* <DEDUP_REMOVED lines=22> */
.L_x_25173:
        /* <DEDUP_REMOVED lines=15> */
.L_x_25175:
[----:B------:R-:W-:Y:S05]  /*7250*/  BSYNC.RECONVERGENT B2 ;  /* 0x0000000000027941 */ /* 0x000fea0003800200 */
.L_x_25174:
        /* <DEDUP_REMOVED lines=61> */
.L_x_25172:
[----:B------:R-:W-:Y:S05]  /*7630*/  BSYNC.RECONVERGENT B1 ;  /* 0x0000000000017941 */ /* 0x000fea0003800200 */
.L_x_25171:
[----:B------:R-:W-:Y:S01]  /*7640*/  I2FP.F32.U32 R156, R157 ;  /* 0x0000009d009c7245 */ /* 0x000fe20000201000 */
[----:B------:R-:W-:Y:S01]  /*7650*/  HADD2.F32 R159, -RZ, R159.H1_H1 ;  /* 0x3000009fff9f7230 */ /* 0x000fe20000004100 */
[----:B------:R-:W-:Y:S02]  /*7660*/  F2FP.F16.F32.PACK_AB R158, R166, R22 ;  /* 0x00000016a69e723e */ /* 0x000fe400000000ff */
[----:B------:R-:W-:Y:S01]  /*7670*/  F2FP.F16.F32.PACK_AB R157, R21, R10 ;  /* 0x0000000a159d723e */ /* 0x000fe200000000ff */
[----:B------:R-:W-:Y:S01]  /*7680*/  FFMA.FTZ R156, R156, R177, 1.1641532182693481445e-10 ;  /* 0x2f0000009c9c7423 */ /* 0x000fe200000100b1 */
[----:B------:R-:W-:-:S04]  /*7690*/  FMUL.FTZ R159, R159, R182 ;  /* 0x000000b69f9f7220 */ /* 0x000fc80000410000 */
[----:B------:R-:W-:Y:S01]  /*76a0*/  FMUL.FTZ R159, R159, R186 ;  /* 0x000000ba9f9f7220 */ /* 0x000fe20000410000 */
[----:B------:R-:W-:-:S04]  /*76b0*/  FSETP.GTU.FTZ.AND P6, PT, R156, R183, PT ;  /* 0x000000b79c00720b */ /* 0x000fc80003fdc000 */
[----:B------:R-:W-:Y:S02]  /*76c0*/  FSEL R156, R159, RZ, !P6 ;  /* 0x000000ff9f9c7208 */ /* 0x000fe40007000000 */
[----:B------:R-:W-:-:S03]  /*76d0*/  PLOP3.LUT P6, PT, P6, PT, PT, 0x8, 0x80 ;  /* 0x000000000080781c */ /* 0x000fc600037ce170 */
[----:B------:R-:W-:Y:S01]  /*76e0*/  FMUL.FTZ R177, R156, R135 ;  /* 0x000000879cb17220 */ /* 0x000fe20000410000 */
[----:B------:R-:W-:-:S04]  /*76f0*/  F2FP.F16.F32.PACK_AB R156, R9, R8 ;  /* 0x00000008099c723e */ /* 0x000fc800000000ff */
[----:B------:R-:W-:-:S07]  /*7700*/  F2FP.F16.F32.PACK_AB R159, R177, R167 ;  /* 0x000000a7b19f723e */ /* 0x000fce00000000ff */
.L_x_25135:
        /* <DEDUP_REMOVED lines=15> */
[----:B------:R-:W-:-:S03]  /*7800*/  LOP3.LUT R190, R183, R190, RZ, 0xfc, !PT ;  /* 0x000000beb7be7212 */ /* 0x000fc600078efcff */
[C---:B------:R-:W-:Y:S01]  /*7810*/  VIADD R183, R176.reuse, 0x20 ;  /* 0x00000020b0b77836 */ /* 0x040fe20000000000 */
[----:B------:R0:W-:Y:S01]  /*7820*/  STG.E.128 desc[UR6][R192.64], R156 ;  /* 0x0000009cc0007986 */ /* 0x0001e2000c101d06 */
[----:B-1----:R-:W-:Y:S01]  /*7830*/  IMAD.WIDE.U32 R194, R176, 0x8, R186 ;  /* 0x00000008b0c27825 */ /* 0x002fe200078e00ba */
[----:B------:R-:W-:-:S04]  /*7840*/  MOV R186, R184 ;  /* 0x000000b800ba7202 */ /* 0x000fc80000000f00 */
[----:B------:R0:W-:Y:S03]  /*7850*/  STG.E.64 desc[UR6][R194.64], R190 ;  /* 0x000000bec2007986 */ /* 0x0001e6000c101b06 */
.L_x_25094:
[----:B------:R-:W-:Y:S05]  /*7860*/  BSYNC.RECONVERGENT B0 ;  /* 0x0000000000007941 */ /* 0x000fea0003800200 */
.L_x_25093:
        /* <DEDUP_REMOVED lines=30> */
.L_x_25181:
        /* <DEDUP_REMOVED lines=13> */
.L_x_25183:
[----:B------:R-:W-:Y:S05]  /*7b20*/  BSYNC.RECONVERGENT B2 ;  /* 0x0000000000027941 */ /* 0x000fea0003800200 */
.L_x_25182:
        /* <DEDUP_REMOVED lines=61> */
.L_x_25180:
[----:B------:R-:W-:Y:S05]  /*7f00*/  BSYNC.RECONVERGENT B1 ;  /* 0x0000000000017941 */ /* 0x000fea0003800200 */
.L_x_25179:
[----:B------:R-:W1:Y:S01]  /*7f10*/  LDC R187, c[0x0][0x408] ;  /* 0x00010200ffbb7b82 */ /* 0x000e620000000800 */
[----:B------:R-:W-:Y:S01]  /*7f20*/  I2FP.F32.U32 R11, R11 ;  /* 0x0000000b000b7245 */ /* 0x000fe20000201000 */
[----:B------:R-:W-:Y:S02]  /*7f30*/  HFMA2 R178, -RZ, RZ, 0.1171875, 0 ;  /* 0x2f800000ffb27431 */ /* 0x000fe400000001ff */
[----:B0----5:R-:W-:Y:S01]  /*7f40*/  HADD2.F32 R13, -RZ, R156.H0_H0 ;  /* 0x2000009cff0d7230 */ /* 0x021fe20000004100 */
[----:B------:R-:W-:Y:S01]  /*7f50*/  ISETP.NE.AND P1, PT, R23, 0x1, PT ;  /* 0x000000011700780c */ /* 0x000fe20003f25270 */
[----:B------:R-:W-:Y:S01]  /*7f60*/  HADD2.F32 R24, -RZ, R32.H0_H0 ;  /* 0x20000020ff187230 */ /* 0x000fe20000004100 */
[----:B------:R-:W-:Y:S01]  /*7f70*/  LOP3.LUT R7, R7, 0xfffffffd, RZ, 0xc0, !PT ;  /* 0xfffffffd07077812 */ /* 0x000fe200078ec0ff */
[----:B------:R-:W-:Y:S01]  /*7f80*/  FFMA.FTZ R11, R11, R178, 1.1641532182693481445e-10 ;  /* 0x2f0000000b0b7423 */ /* 0x000fe200000100b2 */
[----:B------:R-:W0:Y:S01]  /*7f90*/  LDC R186, c[0x0][0x404] ;  /* 0x00010100ffba7b82 */ /* 0x000e220000000800 */
[----:B------:R-:W-:Y:S01]  /*7fa0*/  FMUL.FTZ R12, R13, R182 ;  /* 0x000000b60d0c7220 */ /* 0x000fe20000410000 */
[----:B------:R-:W-:Y:S01]  /*7fb0*/  BSSY.RECONVERGENT B1, `(.L_x_25184) ;  /* 0x000005d000017945 */ /* 0x000fe20003800200 */
[----:B------:R-:W-:-:S02]  /*7fc0*/  MOV R13, R30 ;  /* 0x0000001e000d7202 */ /* 0x000fc40000000f00 */
[----:B-1----:R-:W-:Y:S01]  /*7fd0*/  FMUL.FTZ R12, R12, R187 ;  /* 0x000000bb0c0c7220 */ /* 0x002fe20000410000 */
[----:B0-----:R-:W-:-:S04]  /*7fe0*/  FSETP.GTU.FTZ.AND P0, PT, R11, R186, PT ;  /* 0x000000ba0b00720b */ /* 0x001fc80003f1c000 */
        /* <DEDUP_REMOVED lines=14> */
.L_x_25186:
        /* <DEDUP_REMOVED lines=13> */
.L_x_25188:
[----:B------:R-:W-:Y:S05]  /*81a0*/  BSYNC.RECONVERGENT B2 ;  /* 0x0000000000027941 */ /* 0x000fea0003800200 */
.L_x_25187:
        /* <DEDUP_REMOVED lines=61> */
.L_x_25185:
[----:B------:R-:W-:Y:S05]  /*8580*/  BSYNC.RECONVERGENT B1 ;  /* 0x0000000000017941 */ /* 0x000fea0003800200 */
.L_x_25184:
        /* <DEDUP_REMOVED lines=23> */
.L_x_25191:
        /* <DEDUP_REMOVED lines=13> */
.L_x_25193:
[----:B------:R-:W-:Y:S05]  /*87d0*/  BSYNC.RECONVERGENT B2 ;  /* 0x0000000000027941 */ /* 0x000fea0003800200 */
.L_x_25192:
        /* <DEDUP_REMOVED lines=47> */
[----:B------:R-:W-:Y:S01]  /*8ad0*/  IMAD.WIDE.U32 R190, R13, -0x326172a9, RZ ;  /* 0xcd9e8d570dbe7825 */ /* 0x000fe200078e00ff */
[----:B------:R-:W-:-:S03]  /*8ae0*/  IADD3 R13, PT, PT, R162, -0xe443238, RZ ;  /* 0xf1bbcdc8a20d7810 */ /* 0x000fc60007ffe0ff */
[----:B------:R-:W-:Y:S01]  /*8af0*/  VIADD R23, R163, 0xdb3d7428 ;  /* 0xdb3d7428a3177836 */ /* 0x000fe20000000000 */
[----:B------:R-:W-:-:S04]  /*8b00*/  LOP3.LUT R13, R13, R28, R191, 0x96, !PT ;  /* 0x0000001c0d0d7212 */ /* 0x000fc800078e96bf */
[----:B------:R-:W-:Y:S01]  /*8b10*/  LOP3.LUT R23, R23, R168, R189, 0x96, !PT ;  /* 0x000000a817177212 */ /* 0x000fe200078e96bd */
[----:B------:R-:W-:Y:S01]  /*8b20*/  IMAD.WIDE.U32 R168, R13, -0x2daee0ad, RZ ;  /* 0xd2511f530da87825 */ /* 0x000fe200078e00ff */
[----:B------:R-:W-:-:S03]  /*8b30*/  MOV R13, R184 ;  /* 0x000000b8000d7202 */ /* 0x000fc60000000f00 */
[----:B------:R-:W-:Y:S01]  /*8b40*/  IMAD.WIDE.U32 R192, R23, -0x326172a9, RZ ;  /* 0xcd9e8d5717c07825 */ /* 0x000fe200078e00ff */
[----:B------:R-:W-:-:S03]  /*8b50*/  LOP3.LUT R29, R29, R188, R169, 0x96, !PT ;  /* 0x000000bc1d1d7212 */ /* 0x000fc600078e96a9 */
[----:B------:R-:W-:Y:S02]  /*8b60*/  VIADD R23, R162, 0x8ff34781 ;  /* 0x8ff34781a2177836 */ /* 0x000fe40000000000 */
[----:B------:R-:W-:Y:S02]  /*8b70*/  IMAD.MOV.U32 R184, RZ, RZ, R168 ;  /* 0x000000ffffb87224 */ /* 0x000fe400078e00a8 */
[----:B------:R-:W-:Y:S02]  /*8b80*/  HFMA2 R168, -RZ, RZ, 0, 0 ;  /* 0x00000000ffa87431 */ /* 0x000fe400000001ff */
[----:B------:R-:W-:Y:S01]  /*8b90*/  IMAD.MOV.U32 R30, RZ, RZ, R192 ;  /* 0x000000ffff1e7224 */ /* 0x000fe200078e00c0 */
[----:B------:R-:W-:-:S07]  /*8ba0*/  LOP3.LUT R28, R23, R190, R193, 0x96, !PT ;  /* 0x000000be171c7212 */ /* 0x000fce00078e96c1 */
.L_x_25190:
[----:B------:R-:W-:Y:S05]  /*8bb0*/  BSYNC.RECONVERGENT B1 ;  /* 0x0000000000017941 */ /* 0x000fea0003800200 */
.L_x_25189:
        /* <DEDUP_REMOVED lines=23> */
.L_x_25196:
        /* <DEDUP_REMOVED lines=13> */
.L_x_25198:
[----:B------:R-:W-:Y:S05]  /*8e00*/  BSYNC.RECONVERGENT B2 ;  /* 0x0000000000027941 */ /* 0x000fea0003800200 */
.L_x_25197:
        /* <DEDUP_REMOVED lines=55> */
[----:B------:R-:W-:Y:S01]  /*9180*/  MOV R30, R192 ;  /* 0x000000c0001e7202 */ /* 0x000fe20000000f00 */
[----:B------:R-:W-:-:S04]  /*9190*/  IMAD.WIDE.U32 R188, R23, -0x2daee0ad, RZ ;  /* 0xd2511f5317bc7825 */ /* 0x000fc800078e00ff */
[----:B------:R-:W-:-:S05]  /*91a0*/  VIADD R23, R163, 0x96a522ad ;  /* 0x96a522ada3177836 */ /* 0x000fca0000000000 */
[----:B------:R-:W-:Y:S01]  /*91b0*/  LOP3.LUT R29, R23, R168, R189, 0x96, !PT ;  /* 0x000000a8171d7212 */ /* 0x000fe200078e96bd */
[----:B------:R-:W-:Y:S01]  /*91c0*/  IMAD.MOV.U32 R23, RZ, RZ, R184 ;  /* 0x000000ffff177224 */ /* 0x000fe200078e00b8 */
[----:B------:R-:W-:-:S07]  /*91d0*/  MOV R184, R188 ;  /* 0x000000bc00b87202 */ /* 0x000fce0000000f00 */
.L_x_25195:
[----:B------:R-:W-:Y:S05]  /*91e0*/  BSYNC.RECONVERGENT B1 ;  /* 0x0000000000017941 */ /* 0x000fea0003800200 */
.L_x_25194:
        /* <DEDUP_REMOVED lines=23> */
.L_x_25201:
        /* <DEDUP_REMOVED lines=13> */
.L_x_25203:
[----:B------:R-:W-:Y:S05]  /*9430*/  BSYNC.RECONVERGENT B2 ;  /* 0x0000000000027941 */ /* 0x000fea0003800200 */
.L_x_25202:
        /* <DEDUP_REMOVED lines=58> */
[----:B------:R-:W-:Y:S02]  /*97e0*/  HFMA2 R168, -RZ, RZ, 0, 0 ;  /* 0x00000000ffa87431 */ /* 0x000fe400000001ff */
[----:B------:R-:W-:Y:S01]  /*97f0*/  IMAD.MOV.U32 R30, RZ, RZ, R188 ;  /* 0x000000ffff1e7224 */ /* 0x000fe200078e00bc */
[----:B------:R-:W-:-:S07]  /*9800*/  LOP3.LUT R28, R157, R190, R189, 0x96, !PT ;  /* 0x000000be9d1c7212 */ /* 0x000fce00078e96bd */
.L_x_25200:
[----:B------:R-:W-:Y:S05]  /*9810*/  BSYNC.RECONVERGENT B1 ;  /* 0x0000000000017941 */ /* 0x000fea0003800200 */
.L_x_25199:
        /* <DEDUP_REMOVED lines=23> */
.L_x_25206:
        /* <DEDUP_REMOVED lines=13> */
.L_x_25208:
[----:B------:R-:W-:Y:S05]  /*9a60*/  BSYNC.RECONVERGENT B2 ;  /* 0x0000000000027941 */ /* 0x000fea0003800200 */
.L_x_25207:
        /* <DEDUP_REMOVED lines=61> */
.L_x_25205:
[----:B------:R-:W-:Y:S05]  /*9e40*/  BSYNC.RECONVERGENT B1 ;  /* 0x0000000000017941 */ /* 0x000fea0003800200 */
.L_x_25204:
[----:B------:R-:W-:Y:S01]  /*9e50*/  I2FP.F32.U32 R157, R157 ;  /* 0x0000009d009d7245 */ /* 0x000fe20000201000 */
[----:B------:R-:W-:Y:S01]  /*9e60*/  HADD2.F32 R169, -RZ, R158.H1_H1 ;  /* 0x3000009effa97230 */ /* 0x000fe20000004100 */
[----:B------:R-:W-:Y:S01]  /*9e70*/  ISETP.NE.AND P5, PT, R188, 0x1, PT ;  /* 0x00000001bc00780c */ /* 0x000fe20003fa5270 */
[----:B------:R-:W-:Y:S01]  /*9e80*/  BSSY.RECONVERGENT B1, `(.L_x_25209) ;  /* 0x000005f000017945 */ /* 0x000fe20003800200 */
[----:B------:R-:W-:Y:S02]  /*9e90*/  HFMA2 R189, -RZ, RZ, 0, 1.1920928955078125e-07 ;  /* 0x00000002ffbd7431 */ /* 0x000fe400000001ff */
[----:B------:R-:W-:Y:S01]  /*9ea0*/  FFMA.FTZ R157, R157, R178, 1.1641532182693481445e-10 ;  /* 0x2f0000009d9d7423 */ /* 0x000fe200000100b2 */
[----:B------:R-:W-:Y:S01]  /*9eb0*/  FMUL.FTZ R156, R169, R182 ;  /* 0x000000b6a99c7220 */ /* 0x000fe20000410000 */
[----:B------:R-:W-:-:S03]  /*9ec0*/  HADD2.F32 R169, -RZ, R34.H1_H1 ;  /* 0x30000022ffa97230 */ /* 0x000fc60000004100 */
        /* <DEDUP_REMOVED lines=15> */
.L_x_25211:
        /* <DEDUP_REMOVED lines=13> */
.L_x_25213:
[----:B------:R-:W-:Y:S05]  /*a090*/  BSYNC.RECONVERGENT B2 ;  /* 0x0000000000027941 */ /* 0x000fea0003800200 */
.L_x_25212:
        /* <DEDUP_REMOVED lines=61> */
.L_x_25210:
[----:B------:R-:W-:Y:S05]  /*a470*/  BSYNC.RECONVERGENT B1 ;  /* 0x0000000000017941 */ /* 0x000fea0003800200 */
.L_x_25209:
        /* <DEDUP_REMOVED lines=23> */
.L_x_25216:
        /* <DEDUP_REMOVED lines=15> */
.L_x_25218:
[----:B------:R-:W-:Y:S05]  /*a6e0*/  BSYNC.RECONVERGENT B2 ;  /* 0x0000000000027941 */ /* 0x000fea0003800200 */
.L_x_25217:
        /* <DEDUP_REMOVED lines=61> */
.L_x_25215:
[----:B------:R-:W-:Y:S05]  /*aac0*/  BSYNC.RECONVERGENT B1 ;  /* 0x0000000000017941 */ /* 0x000fea0003800200 */
.L_x_25214:
        /* <DEDUP_REMOVED lines=15> */
.L_x_25178:
        /* <DEDUP_REMOVED lines=16> */
.L_x_25222:
        /* <DEDUP_REMOVED lines=13> */
.L_x_25224:
[----:B------:R-:W-:Y:S05]  /*ad90*/  BSYNC.RECONVERGENT B2 ;  /* 0x0000000000027941 */ /* 0x000fea0003800200 */
.L_x_25223:
        /* <DEDUP_REMOVED lines=61> */
.L_x_25221:
[----:B------:R-:W-:Y:S05]  /*b170*/  BSYNC.RECONVERGENT B1 ;  /* 0x0000000000017941 */ /* 0x000fea0003800200 */
.L_x_25220:
[----:B------:R-:W1:Y:S01]  /*b180*/  LDC R187, c[0x0][0x408] ;  /* 0x00010200ffbb7b82 */ /* 0x000e620000000800 */
[----:B------:R-:W-:Y:S01]  /*b190*/  I2FP.F32.U32 R11, R11 ;  /* 0x0000000b000b7245 */ /* 0x000fe20000201000 */
[----:B------:R-:W-:Y:S02]  /*b1a0*/  HFMA2 R178, -RZ, RZ, 0.1171875, 0 ;  /* 0x2f800000ffb27431 */ /* 0x000fe400000001ff */
[----:B0----5:R-:W-:Y:S01]  /*b1b0*/  HADD2.F32 R13, -RZ, R156.H0_H0 ;  /* 0x2000009cff0d7230 */ /* 0x021fe20000004100 */
[----:B------:R-:W-:Y:S01]  /*b1c0*/  ISETP.NE.AND P1, PT, R23, 0x1, PT ;  /* 0x000000011700780c */ /* 0x000fe20003f25270 */
[----:B------:R-:W-:Y:S01]  /*b1d0*/  BSSY.RECONVERGENT B1, `(.L_x_25225) ;  /* 0x0000061000017945 */ /* 0x000fe20003800200 */
[----:B------:R-:W-:Y:S01]  /*b1e0*/  LOP3.LUT R7, R7, 0xfffffffd, RZ, 0xc0, !PT ;  /* 0xfffffffd07077812 */ /* 0x000fe200078ec0ff */
[----:B------:R-:W-:Y:S01]  /*b1f0*/  FFMA.FTZ R11, R11, R178, 1.1641532182693481445e-10 ;  /* 0x2f0000000b0b7423 */ /* 0x000fe200000100b2 */
[----:B------:R-:W0:Y:S01]  /*b200*/  LDC R186, c[0x0][0x404] ;  /* 0x00010100ffba7b82 */ /* 0x000e220000000800 */
[----:B------:R-:W-:Y:S01]  /*b210*/  FMUL.FTZ R12, R13, R182 ;  /* 0x000000b60d0c7220 */ /* 0x000fe20000410000 */
[----:B------:R-:W-:Y:S01]  /*b220*/  IMAD.MOV.U32 R24, RZ, RZ, 0x2 ;  /* 0x00000002ff187424 */ /* 0x000fe200078e00ff */
[----:B------:R-:W-:-:S02]  /*b230*/  MOV R13, R30 ;  /* 0x0000001e000d7202 */ /* 0x000fc40000000f00 */
        /* <DEDUP_REMOVED lines=15> */
.L_x_25227:
        /* <DEDUP_REMOVED lines=13> */
.L_x_25229:
[----:B------:R-:W-:Y:S05]  /*b400*/  BSYNC.RECONVERGENT B2 ;  /* 0x0000000000027941 */ /* 0x000fea0003800200 */
.L_x_25228:
        /* <DEDUP_REMOVED lines=61> */
.L_x_25226:
[----:B------:R-:W-:Y:S05]  /*b7e0*/  BSYNC.RECONVERGENT B1 ;  /* 0x0000000000017941 */ /* 0x000fea0003800200 */
.L_x_25225:
        /* <DEDUP_REMOVED lines=22> */
.L_x_25232:
        /* <DEDUP_REMOVED lines=13> */
.L_x_25234:
[----:B------:R-:W-:Y:S05]  /*ba20*/  BSYNC.RECONVERGENT B2 ;  /* 0x0000000000027941 */ /* 0x000fea0003800200 */
.L_x_25233:
        /* <DEDUP_REMOVED lines=56> */
[----:B------:R-:W-:Y:S02]  /*bdb0*/  MOV R13, R184 ;  /* 0x000000b8000d7202 */ /* 0x000fe40000000f00 */
[----:B------:R-:W-:Y:S01]  /*bdc0*/  LOP3.LUT R28, R23, R190, R193, 0x96, !PT ;  /* 0x000000be171c7212 */ /* 0x000fe200078e96c1 */
[----:B------:R-:W-:Y:S01]  /*bdd0*/  IMAD.MOV.U32 R30, RZ, RZ, R192 ;  /* 0x000000ffff1e7224 */ /* 0x000fe200078e00c0 */
[----:B------:R-:W-:Y:S01]  /*bde0*/  LOP3.LUT R29, R29, R188, R169, 0x96, !PT ;  /* 0x000000bc1d1d7212 */ /* 0x000fe200078e96a9 */
[----:B------:R-:W-:-:S07]  /*bdf0*/  IMAD.MOV.U32 R184, RZ, RZ, R168 ;  /* 0x000000ffffb87224 */ /* 0x000fce00078e00a8 */
.L_x_25231:
[----:B------:R-:W-:Y:S05]  /*be00*/  BSYNC.RECONVERGENT B1 ;  /* 0x0000000000017941 */ /* 0x000fea0003800200 */
.L_x_25230:
        /* <DEDUP_REMOVED lines=22> */
.L_x_25237:
        /* <DEDUP_REMOVED lines=13> */
.L_x_25239:
[----:B------:R-:W-:Y:S05]  /*c040*/  BSYNC.RECONVERGENT B2 ;  /* 0x0000000000027941 */ /* 0x000fea0003800200 */
.L_x_25238:
        /* <DEDUP_REMOVED lines=59> */
[----:B------:R-:W-:Y:S01]  /*c400*/  MOV R184, R188 ;  /* 0x000000bc00b87202 */ /* 0x000fe20000000f00 */
[----:B------:R-:W-:-:S07]  /*c410*/  IMAD.MOV.U32 R168, RZ, RZ, RZ ;  /* 0x000000ffffa87224 */ /* 0x000fce00078e00ff */
.L_x_25236:
[----:B------:R-:W-:Y:S05]  /*c420*/  BSYNC.RECONVERGENT B1 ;  /* 0x0000000000017941 */ /* 0x000fea0003800200 */
.L_x_25235:
        /* <DEDUP_REMOVED lines=22> */
.L_x_25242:
        /* <DEDUP_REMOVED lines=13> */
.L_x_25244:
[----:B------:R-:W-:Y:S05]  /*c660*/  BSYNC.RECONVERGENT B2 ;  /* 0x0000000000027941 */ /* 0x000fea0003800200 */
.L_x_25243:
        /* <DEDUP_REMOVED lines=56> */
[----:B------:R-:W-:Y:S02]  /*c9f0*/  HFMA2 R156, -RZ, RZ, 0, 0 ;  /* 0x00000000ff9c7431 */ /* 0x000fe400000001ff */
[----:B------:R-:W-:Y:S02]  /*ca00*/  VIADD R157, R162, 0x8ff34781 ;  /* 0x8ff34781a29d7836 */ /* 0x000fe40000000000 */
[----:B------:R-:W-:Y:S02]  /*ca10*/  IMAD.MOV.U32 R30, RZ, RZ, R188 ;  /* 0x000000ffff1e7224 */ /* 0x000fe400078e00bc */
[----:B------:R-:W-:Y:S01]  /*ca20*/  IMAD.MOV.U32 R184, RZ, RZ, R168 ;  /* 0x000000ffffb87224 */ /* 0x000fe200078e00a8 */
[----:B------:R-:W-:-:S07]  /*ca30*/  LOP3.LUT R28, R157, R190, R189, 0x96, !PT ;  /* 0x000000be9d1c7212 */ /* 0x000fce00078e96bd */
.L_x_25241:
[----:B------:R-:W-:Y:S05]  /*ca40*/  BSYNC.RECONVERGENT B1 ;  /* 0x0000000000017941 */ /* 0x000fea0003800200 */
.L_x_25240:
        /* <DEDUP_REMOVED lines=22> */
.L_x_25247:
        /* <DEDUP_REMOVED lines=13> */
.L_x_25249:
[----:B------:R-:W-:Y:S05]  /*cc80*/  BSYNC.RECONVERGENT B2 ;  /* 0x0000000000027941 */ /* 0x000fea0003800200 */
.L_x_25248:
        /* <DEDUP_REMOVED lines=61> */
.L_x_25246:
[----:B------:R-:W-:Y:S05]  /*d060*/  BSYNC.RECONVERGENT B1 ;  /* 0x0000000000017941 */ /* 0x000fea0003800200 */
.L_x_25245:
        /* <DEDUP_REMOVED lines=22> */
.L_x_25252:
        /* <DEDUP_REMOVED lines=13> */
.L_x_25254:
[----:B------:R-:W-:Y:S05]  /*d2a0*/  BSYNC.RECONVERGENT B2 ;  /* 0x0000000000027941 */ /* 0x000fea0003800200 */
.L_x_25253:
        /* <DEDUP_REMOVED lines=61> */
.L_x_25251:
[----:B------:R-:W-:Y:S05]  /*d680*/  BSYNC.RECONVERGENT B1 ;  /* 0x0000000000017941 */ /* 0x000fea0003800200 */
.L_x_25250:
        /* <DEDUP_REMOVED lines=22> */
.L_x_25257:
        /* <DEDUP_REMOVED lines=15> */
.L_x_25259:
[----:B------:R-:W-:Y:S05]  /*d8e0*/  BSYNC.RECONVERGENT B2 ;  /* 0x0000000000027941 */ /* 0x000fea0003800200 */
.L_x_25258:
        /* <DEDUP_REMOVED lines=61> */
.L_x_25256:
[----:B------:R-:W-:Y:S05]  /*dcc0*/  BSYNC.RECONVERGENT B1 ;  /* 0x0000000000017941 */ /* 0x000fea0003800200 */
.L_x_25255:
        /* <DEDUP_REMOVED lines=13> */
.L_x_25219:
        /* <DEDUP_REMOVED lines=17> */
[----:B-1----:R-:W-:Y:S01]  /*deb0*/  IMAD.WIDE.U32 R194, R183, 0x8, R186 ;  /* 0x00000008b7c27825 */ /* 0x002fe200078e00ba */
[----:B------:R-:W-:-:S03]  /*dec0*/  MOV R186, R184 ;  /* 0x000000b800ba7202 */ /* 0x000fc60000000f00 */
[----:B------:R-:W-:Y:S01]  /*ded0*/  VIADD R183, R183, 0x20 ;  /* 0x00000020b7b77836 */ /* 0x000fe20000000000 */
[----:B------:R2:W-:Y:S06]  /*dee0*/  STG.E.64 desc[UR6][R194.64], R190 ;  /* 0x000000bec2007986 */ /* 0x0005ec000c101b06 */
.L_x_25177:
[----:B------:R-:W-:Y:S05]  /*def0*/  BSYNC.RECONVERGENT B0 ;  /* 0x0000000000007941 */ /* 0x000fea0003800200 */
.L_x_25176:
        /* <DEDUP_REMOVED lines=30> */
.L_x_25265:
        /* <DEDUP_REMOVED lines=13> */
.L_x_25267:
[----:B------:R-:W-:Y:S05]  /*e1b0*/  BSYNC.RECONVERGENT B2 ;  /* 0x0000000000027941 */ /* 0x000fea0003800200 */
.L_x_25266:
        /* <DEDUP_REMOVED lines=55> */
[----:B------:R-:W-:Y:S02]  /*e530*/  HFMA2 R31, -RZ, RZ, 0, 0 ;  /* 0x00000000ff1f7431 */ /* 0x000fe400000001ff */
[----:B------:R-:W-:-:S05]  /*e540*/  IMAD.WIDE.U32 R170, R170, -0x2daee0ad, RZ ;  /* 0xd2511f53aaaa7825 */ /* 0x000fca00078e00ff */
[----:B------:R-:W-:Y:S01]  /*e550*/  LOP3.LUT R29, R29, R14, R171, 0x96, !PT ;  /* 0x0000000e1d1d7212 */ /* 0x000fe200078e96ab */
[----:B------:R-:W-:Y:S01]  /*e560*/  IMAD.MOV.U32 R14, RZ, RZ, R186 ;  /* 0x000000ffff0e7224 */ /* 0x000fe200078e00ba */
[----:B------:R-:W-:-:S07]  /*e570*/  MOV R184, R170 ;  /* 0x000000aa00b87202 */ /* 0x000fce0000000f00 */
.L_x_25264:
[----:B------:R-:W-:Y:S05]  /*e580*/  BSYNC.RECONVERGENT B1 ;  /* 0x0000000000017941 */ /* 0x000fea0003800200 */
.L_x_25263:
[----:B------:R-:W0:Y:S01]  /*e590*/  LDC R187, c[0x0][0x408] ;  /* 0x00010200ffbb7b82 */ /* 0x000e220000000800 */
[----:B------:R-:W-:Y:S01]  /*e5a0*/  I2FP.F32.U32 R14, R14 ;  /* 0x0000000e000e7245 */ /* 0x000fe20000201000 */
[----:B------:R-:W-:Y:S01]  /*e5b0*/  IMAD.MOV.U32 R179, RZ, RZ, 0x2f800000 ;  /* 0x2f800000ffb37424 */ /* 0x000fe200078e00ff */
[----:B------:R-:W-:Y:S01]  /*e5c0*/  ISETP.NE.AND P1, PT, R31, 0x1, PT ;  /* 0x000000011f00780c */ /* 0x000fe20003f25270 */
[----:B-----5:R-:W-:Y:S01]  /*e5d0*/  HADD2.F32 R25, -RZ, R156.H0_H0 ;  /* 0x2000009cff197230 */ /* 0x020fe20000004100 */
[----:B------:R-:W-:Y:S01]  /*e5e0*/  LOP3.LUT R7, R7, 0xfffffffd, RZ, 0xc0, !PT ;  /* 0xfffffffd07077812 */ /* 0x000fe200078ec0ff */
[----:B------:R-:W-:Y:S01]  /*e5f0*/  FFMA.FTZ R15, R14, R179, 1.1641532182693481445e-10 ;  /* 0x2f0000000e0f7423 */ /* 0x000fe200000100b3 */
[----:B------:R-:W-:Y:S01]  /*e600*/  HADD2.F32 R16, -RZ, R32.H0_H0 ;  /* 0x20000020ff107230 */ /* 0x000fe20000004100 */
[----:B------:R-:W1:Y:S01]  /*e610*/  LDC R186, c[0x0][0x404] ;  /* 0x00010100ffba7b82 */ /* 0x000e620000000800 */
[----:B------:R-:W-:Y:S01]  /*e620*/  FMUL.FTZ R14, R25, R182 ;  /* 0x000000b6190e7220 */ /* 0x000fe20000410000 */
[----:B------:R-:W-:Y:S01]  /*e630*/  BSSY.RECONVERGENT B1, `(.L_x_25268) ;  /* 0x000005c000017945 */ /* 0x000fe20003800200 */
[----:B------:R-:W-:-:S02]  /*e640*/  HFMA2 R170, -RZ, RZ, 0, 1.1920928955078125e-07 ;  /* 0x00000002ffaa7431 */ /* 0x000fc400000001ff */
        /* <DEDUP_REMOVED lines=16> */
.L_x_25270:
        /* <DEDUP_REMOVED lines=13> */
.L_x_25272:
[----:B------:R-:W-:Y:S05]  /*e820*/  BSYNC.RECONVERGENT B2 ;  /* 0x0000000000027941 */ /* 0x000fea0003800200 */
.L_x_25271:
        /* <DEDUP_REMOVED lines=60> */
.L_x_25269:
[----:B------:R-:W-:Y:S05]  /*ebf0*/  BSYNC.RECONVERGENT B1 ;  /* 0x0000000000017941 */ /* 0x000fea0003800200 */
.L_x_25268:
        /* <DEDUP_REMOVED lines=23> */
.L_x_25275:
        /* <DEDUP_REMOVED lines=13> */
.L_x_25277:
[----:B------:R-:W-:Y:S05]  /*ee40*/  BSYNC.RECONVERGENT B2 ;  /* 0x0000000000027941 */ /* 0x000fea0003800200 */
.L_x_25276:
        /* <DEDUP_REMOVED lines=56> */
[----:B------:R-:W-:Y:S02]  /*f1d0*/  IADD3 R25, PT, PT, R163, -0x695add53, RZ ;  /* 0x96a522ada3197810 */ /* 0x000fe40007ffe0ff */
[----:B------:R-:W-:Y:S02]  /*f1e0*/  LOP3.LUT R28, R29, R188, R31, 0x96, !PT ;  /* 0x000000bc1d1c7212 */ /* 0x000fe400078e961f */
[----:B------:R-:W-:Y:S02]  /*f1f0*/  LOP3.LUT R29, R25, R170, R191, 0x96, !PT ;  /* 0x000000aa191d7212 */ /* 0x000fe400078e96bf */
[----:B------:R-:W-:-:S07]  /*f200*/  MOV R184, R190 ;  /* 0x000000be00b87202 */ /* 0x000fce0000000f00 */
.L_x_25274:
[----:B------:R-:W-:Y:S05]  /*f210*/  BSYNC.RECONVERGENT B1 ;  /* 0x0000000000017941 */ /* 0x000fea0003800200 */
.L_x_25273:
        /* <DEDUP_REMOVED lines=23> */
.L_x_25280:
        /* <DEDUP_REMOVED lines=13> */
.L_x_25282:
[----:B------:R-:W-:Y:S05]  /*f460*/  BSYNC.RECONVERGENT B2 ;  /* 0x0000000000027941 */ /* 0x000fea0003800200 */
.L_x_25281:
        /* <DEDUP_REMOVED lines=60> */
.L_x_25279:
[----:B------:R-:W-:Y:S05]  /*f830*/  BSYNC.RECONVERGENT B1 ;  /* 0x0000000000017941 */ /* 0x000fea0003800200 */
.L_x_25278:
        /* <DEDUP_REMOVED lines=23> */
.L_x_25285:
        /* <DEDUP_REMOVED lines=13> */
.L_x_25287:
[----:B------:R-:W-:Y:S05]  /*fa80*/  BSYNC.RECONVERGENT B2 ;  /* 0x0000000000027941 */ /* 0x000fea0003800200 */
.L_x_25286:
        /* <DEDUP_REMOVED lines=61> */
.L_x_25284:
[----:B------:R-:W-:Y:S05]  /*fe60*/  BSYNC.RECONVERGENT B1 ;  /* 0x0000000000017941 */ /* 0x000fea0003800200 */
.L_x_25283:
[----:B------:R-:W-:Y:S01]  /*fe70*/  I2FP.F32.U32 R156, R31 ;  /* 0x0000001f009c7245 */ /* 0x000fe20000201000 */
[----:B------:R-:W-:Y:S01]  /*fe80*/  HADD2.F32 R157, -RZ, R158.H0_H0 ;  /* 0x2000009eff9d7230 */ /* 0x000fe20000004100 */
[----:B------:R-:W-:Y:S01]  /*fe90*/  ISETP.NE.AND P4, PT, R171, 0x1, PT ;  /* 0x00000001ab00780c */ /* 0x000fe20003f85270 */
[----:B------:R-:W-:Y:S01]  /*fea0*/  HADD2.F32 R170, -RZ, R34.H0_H0 ;  /* 0x20000022ffaa7230 */ /* 0x000fe20000004100 */
        /* <DEDUP_REMOVED lines=19> */
.L_x_25290:
        /* <DEDUP_REMOVED lines=13> */
.L_x_25292:
[----:B------:R-:W-:Y:S05]  /*100b0*/  BSYNC.RECONVERGENT B2 ;  /* 0x0000000000027941 */ /* 0x000fea0003800200 */
.L_x_25291:
        /* <DEDUP_REMOVED lines=61> */
.L_x_25289:
[----:B------:R-:W-:Y:S05]  /*10490*/  BSYNC.RECONVERGENT B1 ;  /* 0x0000000000017941 */ /* 0x000fea0003800200 */
.L_x_25288:
        /* <DEDUP_REMOVED lines=23> */
.L_x_25295:
        /* <DEDUP_REMOVED lines=13> */
.L_x_25297:
[----:B------:R-:W-:Y:S05]  /*106e0*/  BSYNC.RECONVERGENT B2 ;  /* 0x0000000000027941 */ /* 0x000fea0003800200 */
.L_x_25296:
        /* <DEDUP_REMOVED lines=61> */
.L_x_25294:
[----:B------:R-:W-:Y:S05]  /*10ac0*/  BSYNC.RECONVERGENT B1 ;  /* 0x0000000000017941 */ /* 0x000fea0003800200 */
.L_x_25293:
        /* <DEDUP_REMOVED lines=23> */
.L_x_25300:
        /* <DEDUP_REMOVED lines=15> */
.L_x_25302:
[----:B------:R-:W-:Y:S05]  /*10d30*/  BSYNC.RECONVERGENT B2 ;  /* 0x0000000000027941 */ /* 0x000fea0003800200 */
.L_x_25301:
        /* <DEDUP_REMOVED lines=61> */
.L_x_25299:
[----:B------:R-:W-:Y:S05]  /*11110*/  BSYNC.RECONVERGENT B1 ;  /* 0x0000000000017941 */ /* 0x000fea0003800200 */
.L_x_25298:
        /* <DEDUP_REMOVED lines=15> */
.L_x_25262:
        /* <DEDUP_REMOVED lines=16> */
.L_x_25306:
        /* <DEDUP_REMOVED lines=13> */
.L_x_25308:
[----:B------:R-:W-:Y:S05]  /*113e0*/  BSYNC.RECONVERGENT B2 ;  /* 0x0000000000027941 */ /* 0x000fea0003800200 */
.L_x_25307:
        /* <DEDUP_REMOVED lines=60> */
.L_x_25305:
[----:B------:R-:W-:Y:S05]  /*117b0*/  BSYNC.RECONVERGENT B1 ;  /* 0x0000000000017941 */ /* 0x000fea0003800200 */
.L_x_25304:
[----:B------:R-:W0:Y:S01]  /*117c0*/  LDC R187, c[0x0][0x408] ;  /* 0x00010200ffbb7b82 */ /* 0x000e220000000800 */
[----:B------:R-:W-:Y:S01]  /*117d0*/  I2FP.F32.U32 R14, R14 ;  /* 0x0000000e000e7245 */ /* 0x000fe20000201000 */
[----:B------:R-:W-:Y:S01]  /*117e0*/  IMAD.MOV.U32 R179, RZ, RZ, 0x2f800000 ;  /* 0x2f800000ffb37424 */ /* 0x000fe200078e00ff */
[----:B------:R-:W-:Y:S01]  /*117f0*/  ISETP.NE.AND P1, PT, R16, 0x1, PT ;  /* 0x000000011000780c */ /* 0x000fe20003f25270 */
[----:B-----5:R-:W-:Y:S01]  /*11800*/  HADD2.F32 R25, -RZ, R156.H0_H0 ;  /* 0x2000009cff197230 */ /* 0x020fe20000004100 */
[----:B------:R-:W-:Y:S01]  /*11810*/  LOP3.LUT R7, R7, 0xfffffffd, RZ, 0xc0, !PT ;  /* 0xfffffffd07077812 */ /* 0x000fe200078ec0ff */
[----:B------:R-:W-:Y:S01]  /*11820*/  FFMA.FTZ R15, R14, R179, 1.1641532182693481445e-10 ;  /* 0x2f0000000e0f7423 */ /* 0x000fe200000100b3 */
[----:B------:R-:W-:Y:S01]  /*11830*/  BSSY.RECONVERGENT B1, `(.L_x_25309) ;  /* 0x000005e000017945 */ /* 0x000fe20003800200 */
[----:B------:R-:W1:Y:S01]  /*11840*/  LDC R186, c[0x0][0x404] ;  /* 0x00010100ffba7b82 */ /* 0x000e620000000800 */
[----:B------:R-:W-:Y:S01]  /*11850*/  FMUL.FTZ R14, R25, R182 ;  /* 0x000000b6190e7220 */ /* 0x000fe20000410000 */
[----:B------:R-:W-:-:S03]  /*11860*/  HFMA2 R31, -RZ, RZ, 0, 1.1920928955078125e-07 ;  /* 0x00000002ff1f7431 */ /* 0x000fc600000001ff */
        /* <DEDUP_REMOVED lines=16> */
.L_x_25311:
        /* <DEDUP_REMOVED lines=13> */
.L_x_25313:
[----:B------:R-:W-:Y:S05]  /*11a40*/  BSYNC.RECONVERGENT B2 ;  /* 0x0000000000027941 */ /* 0x000fea0003800200 */
.L_x_25312:
        /* <DEDUP_REMOVED lines=58> */
[----:B------:R-:W-:Y:S01]  /*11df0*/  IMAD.MOV.U32 R31, RZ, RZ, RZ ;  /* 0x000000ffff1f7224 */ /* 0x000fe200078e00ff */
[----:B------:R-:W-:-:S07]  /*11e00*/  MOV R184, R190 ;  /* 0x000000be00b87202 */ /* 0x000fce0000000f00 */
.L_x_25310:
[----:B------:R-:W-:Y:S05]  /*11e10*/  BSYNC.RECONVERGENT B1 ;  /* 0x0000000000017941 */ /* 0x000fea0003800200 */
.L_x_25309:
        /* <DEDUP_REMOVED lines=22> */
.L_x_25316:
        /* <DEDUP_REMOVED lines=13> */
.L_x_25318:
[----:B------:R-:W-:Y:S05]  /*12050*/  BSYNC.RECONVERGENT B2 ;  /* 0x0000000000027941 */ /* 0x000fea0003800200 */
.L_x_25317:
        /* <DEDUP_REMOVED lines=59> */
[----:B------:R-:W-:-:S07]  /*12410*/  MOV R184, R190 ;  /* 0x000000be00b87202 */ /* 0x000fce0000000f00 */
.L_x_25315:
[----:B------:R-:W-:Y:S05]  /*12420*/  BSYNC.RECONVERGENT B1 ;  /* 0x0000000000017941 */ /* 0x000fea0003800200 */
.L_x_25314:
        /* <DEDUP_REMOVED lines=22> */
.L_x_25321:
        /* <DEDUP_REMOVED lines=13> */
.L_x_25323:
[----:B------:R-:W-:Y:S05]  /*12660*/  BSYNC.RECONVERGENT B2 ;  /* 0x0000000000027941 */ /* 0x000fea0003800200 */
.L_x_25322:
        /* <DEDUP_REMOVED lines=60> */
.L_x_25320:
[----:B------:R-:W-:Y:S05]  /*12a30*/  BSYNC.RECONVERGENT B1 ;  /* 0x0000000000017941 */ /* 0x000fea0003800200 */
.L_x_25319:
        /* <DEDUP_REMOVED lines=22> */
.L_x_25326:
        /* <DEDUP_REMOVED lines=13> */
.L_x_25328:
[----:B------:R-:W-:Y:S05]  /*12c70*/  BSYNC.RECONVERGENT B2 ;  /* 0x0000000000027941 */ /* 0x000fea0003800200 */
.L_x_25327:
        /* <DEDUP_REMOVED lines=61> */
.L_x_25325:
[----:B------:R-:W-:Y:S05]  /*13050*/  BSYNC.RECONVERGENT B1 ;  /* 0x0000000000017941 */ /* 0x000fea0003800200 */
.L_x_25324:
        /* <DEDUP_REMOVED lines=22> */
.L_x_25331:
        /* <DEDUP_REMOVED lines=13> */
.L_x_25333:
[----:B------:R-:W-:Y:S05]  /*13290*/  BSYNC.RECONVERGENT B2 ;  /* 0x0000000000027941 */ /* 0x000fea0003800200 */
.L_x_25332:
        /* <DEDUP_REMOVED lines=61> */
.L_x_25330:
[----:B------:R-:W-:Y:S05]  /*13670*/  BSYNC.RECONVERGENT B1 ;  /* 0x0000000000017941 */ /* 0x000fea0003800200 */
.L_x_25329:
        /* <DEDUP_REMOVED lines=22> */
.L_x_25336:
        /* <DEDUP_REMOVED lines=13> */
.L_x_25338:
[----:B------:R-:W-:Y:S05]  /*138b0*/  BSYNC.RECONVERGENT B2 ;  /* 0x0000000000027941 */ /* 0x000fea0003800200 */
.L_x_25337:
        /* <DEDUP_REMOVED lines=61> */
.L_x_25335:
[----:B------:R-:W-:Y:S05]  /*13c90*/  BSYNC.RECONVERGENT B1 ;  /* 0x0000000000017941 */ /* 0x000fea0003800200 */
.L_x_25334:
        /* <DEDUP_REMOVED lines=22> */
.L_x_25341:
        /* <DEDUP_REMOVED lines=15> */
.L_x_25343:
[----:B------:R-:W-:Y:S05]  /*13ef0*/  BSYNC.RECONVERGENT B2 ;  /* 0x0000000000027941 */ /* 0x000fea0003800200 */
.L_x_25342:
        /* <DEDUP_REMOVED lines=61> */
.L_x_25340:
[----:B------:R-:W-:Y:S05]  /*142d0*/  BSYNC.RECONVERGENT B1 ;  /* 0x0000000000017941 */ /* 0x000fea0003800200 */
.L_x_25339:
        /* <DEDUP_REMOVED lines=13> */
.L_x_25303:
        /* <DEDUP_REMOVED lines=21> */
.L_x_25261:
[----:B------:R-:W-:Y:S05]  /*14500*/  BSYNC.RECONVERGENT B0 ;  /* 0x0000000000007941 */ /* 0x000fea0003800200 */
.L_x_25260:
        /* <DEDUP_REMOVED lines=30> */
.L_x_25349:
        /* <DEDUP_REMOVED lines=13> */
.L_x_25351:
[----:B------:R-:W-:Y:S05]  /*147c0*/  BSYNC.RECONVERGENT B2 ;  /* 0x0000000000027941 */ /* 0x000fea0003800200 */
.L_x_25350:
        /* <DEDUP_REMOVED lines=58> */
[----:B------:R-:W-:-:S03]  /*14b70*/  IMAD.MOV.U32 R184, RZ, RZ, R160 ;  /* 0x000000ffffb87224 */ /* 0x000fc600078e00a0 */
[----:B------:R-:W-:Y:S01]  /*14b80*/  LOP3.LUT R29, R29, R18, R161, 0x96, !PT ;  /* 0x000000121d1d7212 */ /* 0x000fe200078e96a1 */
[----:B------:R-:W-:-:S07]  /*14b90*/  IMAD.MOV.U32 R161, RZ, RZ, RZ ;  /* 0x000000ffffa17224 */ /* 0x000fce00078e00ff */
.L_x_25348:
[----:B------:R-:W-:Y:S05]  /*14ba0*/  BSYNC.RECONVERGENT B1 ;  /* 0x0000000000017941 */ /* 0x000fea0003800200 */
.L_x_25347:
[----:B------:R-:W0:Y:S01]  /*14bb0*/  LDC R187, c[0x0][0x408] ;  /* 0x00010200ffbb7b82 */ /* 0x000e220000000800 */
[----:B------:R-:W-:Y:S01]  /*14bc0*/  I2FP.F32.U32 R17, R17 ;  /* 0x0000001100117245 */ /* 0x000fe20000201000 */
[----:B------:R-:W-:Y:S02]  /*14bd0*/  HFMA2 R180, -RZ, RZ, 0.1171875, 0 ;  /* 0x2f800000ffb47431 */ /* 0x000fe400000001ff */
[----:B-----5:R-:W-:Y:S01]  /*14be0*/  HADD2.F32 R19, -RZ, R156.H0_H0 ;  /* 0x2000009cff137230 */ /* 0x020fe20000004100 */
[----:B------:R-:W-:Y:S01]  /*14bf0*/  ISETP.NE.AND P0, PT, R161, 0x1, PT ;  /* 0x00000001a100780c */ /* 0x000fe20003f05270 */
[----:B------:R-:W-:Y:S01]  /*14c00*/  HADD2.F32 R160, -RZ, R32.H0_H0 ;  /* 0x20000020ffa07230 */ /* 0x000fe20000004100 */
[----:B------:R-:W-:Y:S01]  /*14c10*/  LOP3.LUT R7, R7, 0xfffffffd, RZ, 0xc0, !PT ;  /* 0xfffffffd07077812 */ /* 0x000fe200078ec0ff */
[----:B------:R-:W-:Y:S01]  /*14c20*/  FFMA.FTZ R17, R17, R180, 1.1641532182693481445e-10 ;  /* 0x2f00000011117423 */ /* 0x000fe200000100b4 */
[----:B------:R-:W1:Y:S01]  /*14c30*/  LDC R186, c[0x0][0x404] ;  /* 0x00010100ffba7b82 */ /* 0x000e620000000800 */
[----:B------:R-:W-:Y:S01]  /*14c40*/  FMUL.FTZ R18, R19, R182 ;  /* 0x000000b613127220 */ /* 0x000fe20000410000 */
[----:B------:R-:W-:Y:S01]  /*14c50*/  BSSY.RECONVERGENT B1, `(.L_x_25352) ;  /* 0x000005d000017945 */ /* 0x000fe20003800200 */
[----:B------:R-:W-:-:S02]  /*14c60*/  MOV R19, R30 ;  /* 0x0000001e00137202 */ /* 0x000fc40000000f00 */
[----:B0-----:R-:W-:Y:S01]  /*14c70*/  FMUL.FTZ R18, R18, R187 ;  /* 0x000000bb12127220 */ /* 0x001fe20000410000 */
[----:B-1----:R-:W-:-:S04]  /*14c80*/  FSETP.GTU.FTZ.AND P1, PT, R17, R186, PT ;  /* 0x000000ba1100720b */ /* 0x002fc80003f3c000 */
        /* <DEDUP_REMOVED lines=14> */
.L_x_25354:
        /* <DEDUP_REMOVED lines=13> */
.L_x_25356:
[----:B------:R-:W-:Y:S05]  /*14e40*/  BSYNC.RECONVERGENT B2 ;  /* 0x0000000000027941 */ /* 0x000fea0003800200 */
.L_x_25355:
        /* <DEDUP_REMOVED lines=61> */
.L_x_25353:
[----:B------:R-:W-:Y:S05]  /*15220*/  BSYNC.RECONVERGENT B1 ;  /* 0x0000000000017941 */ /* 0x000fea0003800200 */
.L_x_25352:
        /* <DEDUP_REMOVED lines=23> */
.L_x_25359:
        /* <DEDUP_REMOVED lines=13> */
.L_x_25361:
[----:B------:R-:W-:Y:S05]  /*15470*/  BSYNC.RECONVERGENT B2 ;  /* 0x0000000000027941 */ /* 0x000fea0003800200 */
.L_x_25360:
        /* <DEDUP_REMOVED lines=61> */
.L_x_25358:
[----:B------:R-:W-:Y:S05]  /*15850*/  BSYNC.RECONVERGENT B1 ;  /* 0x0000000000017941 */ /* 0x000fea0003800200 */
.L_x_25357:
        /* <DEDUP_REMOVED lines=23> */
.L_x_25364:
        /* <DEDUP_REMOVED lines=13> */
.L_x_25366:
[----:B------:R-:W-:Y:S05]  /*15aa0*/  BSYNC.RECONVERGENT B2 ;  /* 0x0000000000027941 */ /* 0x000fea0003800200 */
.L_x_25365:
        /* <DEDUP_REMOVED lines=58> */
[----:B------:R-:W-:-:S04]  /*15e50*/  MOV R184, R172 ;  /* 0x000000ac00b87202 */ /* 0x000fc80000000f00 */
[----:B------:R-:W-:Y:S01]  /*15e60*/  LOP3.LUT R29, R29, R160, R173, 0x96, !PT ;  /* 0x000000a01d1d7212 */ /* 0x000fe200078e96ad */
[----:B------:R-:W-:-:S07]  /*15e70*/  IMAD.MOV.U32 R173, RZ, RZ, RZ ;  /* 0x000000ffffad7224 */ /* 0x000fce00078e00ff */
.L_x_25363:
[----:B------:R-:W-:Y:S05]  /*15e80*/  BSYNC.RECONVERGENT B1 ;  /* 0x0000000000017941 */ /* 0x000fea0003800200 */
.L_x_25362:
        /* <DEDUP_REMOVED lines=23> */
.L_x_25369:
        /* <DEDUP_REMOVED lines=13> */
.L_x_25371:
[----:B------:R-:W-:Y:S05]  /*160d0*/  BSYNC.RECONVERGENT B2 ;  /* 0x0000000000027941 */ /* 0x000fea0003800200 */
.L_x_25370:
        /* <DEDUP_REMOVED lines=61> */
.L_x_25368:
[----:B------:R-:W-:Y:S05]  /*164b0*/  BSYNC.RECONVERGENT B1 ;  /* 0x0000000000017941 */ /* 0x000fea0003800200 */
.L_x_25367:
        /* <DEDUP_REMOVED lines=23> */
.L_x_25374:
        /* <DEDUP_REMOVED lines=13> */
.L_x_25376:
[----:B------:R-:W-:Y:S05]  /*16700*/  BSYNC.RECONVERGENT B2 ;  /* 0x0000000000027941 */ /* 0x000fea0003800200 */
.L_x_25375:
        /* <DEDUP_REMOVED lines=61> */
.L_x_25373:
[----:B------:R-:W-:Y:S05]  /*16ae0*/  BSYNC.RECONVERGENT B1 ;  /* 0x0000000000017941 */ /* 0x000fea0003800200 */
.L_x_25372:
        /* <DEDUP_REMOVED lines=23> */
.L_x_25379:
        /* <DEDUP_REMOVED lines=13> */
.L_x_25381:
[----:B------:R-:W-:Y:S05]  /*16d30*/  BSYNC.RECONVERGENT B2 ;  /* 0x0000000000027941 */ /* 0x000fea0003800200 */
.L_x_25380:
        /* <DEDUP_REMOVED lines=61> */
.L_x_25378:
[----:B------:R-:W-:Y:S05]  /*17110*/  BSYNC.RECONVERGENT B1 ;  /* 0x0000000000017941 */ /* 0x000fea0003800200 */
.L_x_25377:
        /* <DEDUP_REMOVED lines=23> */
.L_x_25384:
        /* <DEDUP_REMOVED lines=15> */
.L_x_25386:
[----:B------:R-:W-:Y:S05]  /*17380*/  BSYNC.RECONVERGENT B2 ;  /* 0x0000000000027941 */ /* 0x000fea0003800200 */
.L_x_25385:
        /* <DEDUP_REMOVED lines=61> */
.L_x_25383:
[----:B------:R-:W-:Y:S05]  /*17760*/  BSYNC.RECONVERGENT B1 ;  /* 0x0000000000017941 */ /* 0x000fea0003800200 */
.L_x_25382:
        /* <DEDUP_REMOVED lines=15> */
.L_x_25346:
        /* <DEDUP_REMOVED lines=16> */
.L_x_25390:
        /* <DEDUP_REMOVED lines=13> */
.L_x_25392:
[----:B------:R-:W-:Y:S05]  /*17a30*/  BSYNC.RECONVERGENT B2 ;  /* 0x0000000000027941 */ /* 0x000fea0003800200 */
.L_x_25391:
        /* <DEDUP_REMOVED lines=61> */
.L_x_25389:
[----:B------:R-:W-:Y:S05]  /*17e10*/  BSYNC.RECONVERGENT B1 ;  /* 0x0000000000017941 */ /* 0x000fea0003800200 */
.L_x_25388:
        /* <DEDUP_REMOVED lines=27> */
.L_x_25395:
        /* <DEDUP_REMOVED lines=13> */
.L_x_25397:
[----:B------:R-:W-:Y:S05]  /*180a0*/  BSYNC.RECONVERGENT B2 ;  /* 0x0000000000027941 */ /* 0x000fea0003800200 */
.L_x_25396:
        /* <DEDUP_REMOVED lines=61> */
.L_x_25394:
[----:B------:R-:W-:Y:S05]  /*18480*/  BSYNC.RECONVERGENT B1 ;  /* 0x0000000000017941 */ /* 0x000fea0003800200 */
.L_x_25393:
        /* <DEDUP_REMOVED lines=22> */
.L_x_25400:
        /* <DEDUP_REMOVED lines=13> */
.L_x_25402:
[----:B------:R-:W-:Y:S05]  /*186c0*/  BSYNC.RECONVERGENT B2 ;  /* 0x0000000000027941 */ /* 0x000fea0003800200 */
.L_x_25401:
        /* <DEDUP_REMOVED lines=59> */
[----:B------:R-:W-:-:S02]  /*18a80*/  IMAD.MOV.U32 R184, RZ, RZ, R160 ;  /* 0x000000ffffb87224 */ /* 0x000fc400078e00a0 */
[----:B------:R-:W-:-:S07]  /*18a90*/  HFMA2 R160, -RZ, RZ, 0, 0 ;  /* 0x00000000ffa07431 */ /* 0x000fce00000001ff */
.L_x_25399:
[----:B------:R-:W-:Y:S05]  /*18aa0*/  BSYNC.RECONVERGENT B1 ;  /* 0x0000000000017941 */ /* 0x000fea0003800200 */
.L_x_25398:
        /* <DEDUP_REMOVED lines=22> */
.L_x_25405:
        /* <DEDUP_REMOVED lines=13> */
.L_x_25407:
[----:B------:R-:W-:Y:S05]  /*18ce0*/  BSYNC.RECONVERGENT B2 ;  /* 0x0000000000027941 */ /* 0x000fea0003800200 */
.L_x_25406:
        /* <DEDUP_REMOVED lines=61> */
.L_x_25404:
[----:B------:R-:W-:Y:S05]  /*190c0*/  BSYNC.RECONVERGENT B1 ;  /* 0x0000000000017941 */ /* 0x000fea0003800200 */
.L_x_25403:
        /* <DEDUP_REMOVED lines=22> */
.L_x_25410:
        /* <DEDUP_REMOVED lines=13> */
.L_x_25412:
[----:B------:R-:W-:Y:S05]  /*19300*/  BSYNC.RECONVERGENT B2 ;  /* 0x0000000000027941 */ /* 0x000fea0003800200 */
.L_x_25411:
        /* <DEDUP_REMOVED lines=61> */
.L_x_25409:
[----:B------:R-:W-:Y:S05]  /*196e0*/  BSYNC.RECONVERGENT B1 ;  /* 0x0000000000017941 */ /* 0x000fea0003800200 */
.L_x_25408:
        /* <DEDUP_REMOVED lines=22> */
.L_x_25415:
        /* <DEDUP_REMOVED lines=13> */
.L_x_25417:
[----:B------:R-:W-:Y:S05]  /*19920*/  BSYNC.RECONVERGENT B2 ;  /* 0x0000000000027941 */ /* 0x000fea0003800200 */
.L_x_25416:
        /* <DEDUP_REMOVED lines=61> */
.L_x_25414:
[----:B------:R-:W-:Y:S05]  /*19d00*/  BSYNC.RECONVERGENT B1 ;  /* 0x0000000000017941 */ /* 0x000fea0003800200 */
.L_x_25413:
        /* <DEDUP_REMOVED lines=22> */
.L_x_25420:
        /* <DEDUP_REMOVED lines=13> */
.L_x_25422:
[----:B------:R-:W-:Y:S05]  /*19f40*/  BSYNC.RECONVERGENT B2 ;  /* 0x0000000000027941 */ /* 0x000fea0003800200 */
.L_x_25421:
        /* <DEDUP_REMOVED lines=61> */
.L_x_25419:
[----:B------:R-:W-:Y:S05]  /*1a320*/  BSYNC.RECONVERGENT B1 ;  /* 0x0000000000017941 */ /* 0x000fea0003800200 */
.L_x_25418:
        /* <DEDUP_REMOVED lines=22> */
.L_x_25425:
        /* <DEDUP_REMOVED lines=15> */
.L_x_25427:
[----:B------:R-:W-:Y:S05]  /*1a580*/  BSYNC.RECONVERGENT B2 ;  /* 0x0000000000027941 */ /* 0x000fea0003800200 */
.L_x_25426:
        /* <DEDUP_REMOVED lines=61> */
.L_x_25424:
[----:B------:R-:W-:Y:S05]  /*1a960*/  BSYNC.RECONVERGENT B1 ;  /* 0x0000000000017941 */ /* 0x000fea0003800200 */
.L_x_25423:
        /* <DEDUP_REMOVED lines=13> */
.L_x_25387:
        /* <DEDUP_REMOVED lines=21> */
.L_x_25345:
[----:B------:R-:W-:Y:S05]  /*1ab90*/  BSYNC.RECONVERGENT B0 ;  /* 0x0000000000007941 */ /* 0x000fea0003800200 */
.L_x_25344:
        /* <DEDUP_REMOVED lines=28> */
.L_x_25433:
        /* <DEDUP_REMOVED lines=13> */
.L_x_25435:
[----:B------:R-:W-:Y:S05]  /*1ae30*/  BSYNC.RECONVERGENT B2 ;  /* 0x0000000000027941 */ /* 0x000fea0003800200 */
.L_x_25434:
        /* <DEDUP_REMOVED lines=55> */
[----:B------:R-:W-:-:S03]  /*1b1b0*/  MOV R30, R164 ;  /* 0x000000a4001e7202 */ /* 0x000fc60000000f00 */
[----:B------:R-:W-:Y:S01]  /*1b1c0*/  HFMA2 R164, -RZ, RZ, 0, 0 ;  /* 0x00000000ffa47431 */ /* 0x000fe200000001ff */
[----:B------:R-:W-:Y:S01]  /*1b1d0*/  LOP3.LUT R28, R27, R28, R165, 0x96, !PT ;  /* 0x0000001c1b1c7212 */ /* 0x000fe200078e96a5 */
[----:B------:R-:W-:-:S05]  /*1b1e0*/  VIADD R29, R163, 0x96a522ad ;  /* 0x96a522ada31d7836 */ /* 0x000fca0000000000 */
[----:B------:R-:W-:-:S07]  /*1b1f0*/  LOP3.LUT R29, R29, R26, R185, 0x96, !PT ;  /* 0x0000001a1d1d7212 */ /* 0x000fce00078e96b9 */
.L_x_25432:
[----:B------:R-:W-:Y:S05]  /*1b200*/  BSYNC.RECONVERGENT B1 ;  /* 0x0000000000017941 */ /* 0x000fea0003800200 */
.L_x_25431:
[----:B------:R-:W1:Y:S01]  /*1b210*/  LDC R187, c[0x0][0x408] ;  /* 0x00010200ffbb7b82 */ /* 0x000e620000000800 */
[----:B------:R-:W-:Y:S01]  /*1b220*/  I2FP.F32.U32 R20, R20 ;  /* 0x0000001400147245 */ /* 0x000fe20000201000 */
[----:B------:R-:W-:Y:S01]  /*1b230*/  IMAD.MOV.U32 R185, RZ, RZ, 0x2f800000 ;  /* 0x2f800000ffb97424 */ /* 0x000fe200078e00ff */
[----:B------:R-:W-:Y:S01]  /*1b240*/  LOP3.LUT R7, R7, 0xfffffffb, RZ, 0xc0, !PT ;  /* 0xfffffffb07077812 */ /* 0x000fe200078ec0ff */
[----:B-----5:R-:W-:Y:S01]  /*1b250*/  HADD2.F32 R165, -RZ, R156.H0_H0 ;  /* 0x2000009cffa57230 */ /* 0x020fe20000004100 */
[----:B------:R-:W-:Y:S01]  /*1b260*/  BSSY.RECONVERGENT B1, `(.L_x_25436) ;  /* 0x0000062000017945 */ /* 0x000fe20003800200 */
[----:B0-----:R-:W-:Y:S01]  /*1b270*/  FFMA.FTZ R27, R20, R185, 1.1641532182693481445e-10 ;  /* 0x2f000000141b7423 */ /* 0x001fe200000100b9 */
[----:B------:R-:W-:Y:S01]  /*1b280*/  HADD2.F32 R26, -RZ, R32.H0_H0 ;  /* 0x20000020ff1a7230 */ /* 0x000fe20000004100 */
[----:B------:R-:W0:Y:S01]  /*1b290*/  LDC R186, c[0x0][0x404] ;  /* 0x00010100ffba7b82 */ /* 0x000e220000000800 */
[----:B------:R-:W-:Y:S01]  /*1b2a0*/  FMUL.FTZ R20, R165, R182 ;  /* 0x000000b6a5147220 */ /* 0x000fe20000410000 */
[----:B------:R-:W-:-:S03]  /*1b2b0*/  MOV R174, 0x2 ;  /* 0x0000000200ae7802 */ /* 0x000fc60000000f00 */
[----:B-1----:R-:W-:Y:S01]  /*1b2c0*/  FMUL.FTZ R20, R20, R187 ;  /* 0x000000bb14147220 */ /* 0x002fe20000410000 */
[----:B0-----:R-:W-:-:S04]  /*1b2d0*/  FSETP.GTU.FTZ.AND P1, PT, R27, R186, PT ;  /* 0x000000ba1b00720b */ /* 0x001fc80003f3c000 */
        /* <DEDUP_REMOVED lines=15> */
.L_x_25438:
        /* <DEDUP_REMOVED lines=13> */
.L_x_25440:
[----:B------:R-:W-:Y:S05]  /*1b4a0*/  BSYNC.RECONVERGENT B2 ;  /* 0x0000000000027941 */ /* 0x000fea0003800200 */
.L_x_25439:
        /* <DEDUP_REMOVED lines=56> */
[----:B------:R-:W-:Y:S01]  /*1b830*/  HFMA2 R174, -RZ, RZ, 0, 0 ;  /* 0x00000000ffae7431 */ /* 0x000fe200000001ff */
[----:B------:R-:W-:Y:S01]  /*1b840*/  LOP3.LUT R29, R165, R164, R27, 0x96, !PT ;  /* 0x000000a4a51d7212 */ /* 0x000fe200078e961b */
[----:B------:R-:W-:Y:S01]  /*1b850*/  IMAD.MOV.U32 R30, RZ, RZ, R188 ;  /* 0x000000ffff1e7224 */ /* 0x000fe200078e00bc */
[----:B------:R-:W-:Y:S01]  /*1b860*/  MOV R27, R184 ;  /* 0x000000b8001b7202 */ /* 0x000fe20000000f00 */
[----:B------:R-:W-:-:S07]  /*1b870*/  IMAD.MOV.U32 R184, RZ, RZ, R26 ;  /* 0x000000ffffb87224 */ /* 0x000fce00078e001a */
.L_x_25437:
[----:B------:R-:W-:Y:S05]  /*1b880*/  BSYNC.RECONVERGENT B1 ;  /* 0x0000000000017941 */ /* 0x000fea0003800200 */
.L_x_25436:
[----:B------:R-:W-:Y:S01]  /*1b890*/  I2FP.F32.U32 R26, R27 ;  /* 0x0000001b001a7245 */ /* 0x000fe20000201000 */
[----:B------:R-:W-:Y:S01]  /*1b8a0*/  HADD2.F32 R165, -RZ, R156.H1_H1 ;  /* 0x3000009cffa57230 */ /* 0x000fe20000004100 */
[----:B------:R-:W-:Y:S01]  /*1b8b0*/  LOP3.LUT R7, R7, 0xfffffffd, RZ, 0xc0, !PT ;  /* 0xfffffffd07077812 */ /* 0x000fe200078ec0ff */
[----:B------:R-:W-:Y:S01]  /*1b8c0*/  BSSY.RECONVERGENT B1, `(.L_x_25441) ;  /* 0x0000061000017945 */ /* 0x000fe20003800200 */
[----:B------:R-:W-:Y:S02]  /*1b8d0*/  IMAD.MOV.U32 R175, RZ, RZ, 0x2 ;  /* 0x00000002ffaf7424 */ /* 0x000fe400078e00ff */
[----:B------:R-:W-:Y:S01]  /*1b8e0*/  FFMA.FTZ R27, R26, R185, 1.1641532182693481445e-10 ;  /* 0x2f0000001a1b7423 */ /* 0x000fe200000100b9 */
[----:B------:R-:W-:Y:S01]  /*1b8f0*/  FMUL.FTZ R26, R165, R182 ;  /* 0x000000b6a51a7220 */ /* 0x000fe20000410000 */
[----:B------:R-:W-:-:S03]  /*1b900*/  HADD2.F32 R165, -RZ, R32.H1_H1 ;  /* 0x30000020ffa57230 */ /* 0x000fc60000004100 */
[----:B------:R-:W-:Y:S01]  /*1b910*/  FMUL.FTZ R26, R26, R187 ;  /* 0x000000bb1a1a7220 */ /* 0x000fe20000410000 */
[----:B------:R-:W-:Y:S02]  /*1b920*/  FSETP.GTU.FTZ.AND P1, PT, R27, R186, PT ;  /* 0x000000ba1b00720b */ /* 0x000fe40003f3c000 */
[----:B------:R-:W-:Y:S02]  /*1b930*/  MOV R27, R30 ;  /* 0x0000001e001b7202 */ /* 0x000fe40000000f00 */
        /* <DEDUP_REMOVED lines=14> */
.L_x_25443:
        /* <DEDUP_REMOVED lines=13> */
.L_x_25445:
[----:B------:R-:W-:Y:S05]  /*1baf0*/  BSYNC.RECONVERGENT B2 ;  /* 0x0000000000027941 */ /* 0x000fea0003800200 */
.L_x_25444:
        /* <DEDUP_REMOVED lines=50> */
[----:B------:R-:W-:Y:S01]  /*1be20*/  IMAD.WIDE.U32 R190, R29, -0x326172a9, RZ ;  /* 0xcd9e8d571dbe7825 */ /* 0x000fe200078e00ff */
[----:B------:R-:W-:Y:S02]  /*1be30*/  IADD3 R29, PT, PT, R162, -0x700cb87f, RZ ;  /* 0x8ff34781a21d7810 */ /* 0x000fe40007ffe0ff */
[----:B------:R-:W-:Y:S01]  /*1be40*/  LOP3.LUT R27, R27, R28, R189, 0x96, !PT ;  /* 0x0000001c1b1b7212 */ /* 0x000fe200078e96bd */
[----:B------:R-:W-:Y:S01]  /*1be50*/  IMAD.MOV.U32 R175, RZ, RZ, RZ ;  /* 0x000000ffffaf7224 */ /* 0x000fe200078e00ff */
[----:B------:R-:W-:Y:S02]  /*1be60*/  LOP3.LUT R28, R29, R188, R191, 0x96, !PT ;  /* 0x000000bc1d1c7212 */ /* 0x000fe400078e96bf */
[----:B------:R-:W-:Y:S01]  /*1be70*/  MOV R30, R190 ;  /* 0x000000be001e7202 */ /* 0x000fe20000000f00 */
[----:B------:R-:W-:-:S04]  /*1be80*/  IMAD.WIDE.U32 R164, R27, -0x2daee0ad, RZ ;  /* 0xd2511f531ba47825 */ /* 0x000fc800078e00ff */
[----:B------:R-:W-:-:S05]  /*1be90*/  VIADD R27, R163, 0x96a522ad ;  /* 0x96a522ada31b7836 */ /* 0x000fca0000000000 */
[----:B------:R-:W-:Y:S01]  /*1bea0*/  LOP3.LUT R29, R27, R174, R165, 0x96, !PT ;  /* 0x000000ae1b1d7212 */ /* 0x000fe200078e96a5 */
[----:B------:R-:W-:Y:S01]  /*1beb0*/  IMAD.MOV.U32 R27, RZ, RZ, R184 ;  /* 0x000000ffff1b7224 */ /* 0x000fe200078e00b8 */
[----:B------:R-:W-:-:S07]  /*1bec0*/  MOV R184, R164 ;  /* 0x000000a400b87202 */ /* 0x000fce0000000f00 */
.L_x_25442:
[----:B------:R-:W-:Y:S05]  /*1bed0*/  BSYNC.RECONVERGENT B1 ;  /* 0x0000000000017941 */ /* 0x000fea0003800200 */
.L_x_25441:
        /* <DEDUP_REMOVED lines=23> */
.L_x_25448:
        /* <DEDUP_REMOVED lines=13> */
.L_x_25450:
[----:B------:R-:W-:Y:S05]  /*1c120*/  BSYNC.RECONVERGENT B2 ;  /* 0x0000000000027941 */ /* 0x000fea0003800200 */
.L_x_25449:
        /* <DEDUP_REMOVED lines=61> */
.L_x_25447:
[----:B------:R-:W-:Y:S05]  /*1c500*/  BSYNC.RECONVERGENT B1 ;  /* 0x0000000000017941 */ /* 0x000fea0003800200 */
.L_x_25446:
        /* <DEDUP_REMOVED lines=23> */
.L_x_25453:
        /* <DEDUP_REMOVED lines=13> */
.L_x_25455:
[----:B------:R-:W-:Y:S05]  /*1c750*/  BSYNC.RECONVERGENT B2 ;  /* 0x0000000000027941 */ /* 0x000fea0003800200 */
.L_x_25454:
        /* <DEDUP_REMOVED lines=61> */
.L_x_25452:
[----:B------:R-:W-:Y:S05]  /*1cb30*/  BSYNC.RECONVERGENT B1 ;  /* 0x0000000000017941 */ /* 0x000fea0003800200 */
.L_x_25451:
        /* <DEDUP_REMOVED lines=23> */
.L_x_25458:
        /* <DEDUP_REMOVED lines=13> */
.L_x_25460:
[----:B------:R-:W-:Y:S05]  /*1cd80*/  BSYNC.RECONVERGENT B2 ;  /* 0x0000000000027941 */ /* 0x000fea0003800200 */
.L_x_25459:
        /* <DEDUP_REMOVED lines=61> */
.L_x_25457:
[----:B------:R-:W-:Y:S05]  /*1d160*/  BSYNC.RECONVERGENT B1 ;  /* 0x0000000000017941 */ /* 0x000fea0003800200 */
.L_x_25456:
        /* <DEDUP_REMOVED lines=23> */
.L_x_25463:
        /* <DEDUP_REMOVED lines=13> */
.L_x_25465:
[----:B------:R-:W-:Y:S05]  /*1d3b0*/  BSYNC.RECONVERGENT B2 ;  /* 0x0000000000027941 */ /* 0x000fea0003800200 */
.L_x_25464:
        /* <DEDUP_REMOVED lines=61> */
.L_x_25462:
[----:B------:R-:W-:Y:S05]  /*1d790*/  BSYNC.RECONVERGENT B1 ;  /* 0x0000000000017941 */ /* 0x000fea0003800200 */
.L_x_25461:
        /* <DEDUP_REMOVED lines=23> */
.L_x_25468:
        /* <DEDUP_REMOVED lines=15> */
.L_x_25470:
[----:B------:R-:W-:Y:S05]  /*1da00*/  BSYNC.RECONVERGENT B2 ;  /* 0x0000000000027941 */ /* 0x000fea0003800200 */
.L_x_25469:
        /* <DEDUP_REMOVED lines=61> */
.L_x_25467:
[----:B------:R-:W-:Y:S05]  /*1dde0*/  BSYNC.RECONVERGENT B1 ;  /* 0x0000000000017941 */ /* 0x000fea0003800200 */
.L_x_25466:
        /* <DEDUP_REMOVED lines=15> */
.L_x_25430:
        /* <DEDUP_REMOVED lines=16> */
.L_x_25474:
        /* <DEDUP_REMOVED lines=13> */
.L_x_25476:
[----:B------:R-:W-:Y:S05]  /*1e0b0*/  BSYNC.RECONVERGENT B2 ;  /* 0x0000000000027941 */ /* 0x000fea0003800200 */
.L_x_25475:
        /* <DEDUP_REMOVED lines=60> */
.L_x_25473:
[----:B------:R-:W-:Y:S05]  /*1e480*/  BSYNC.RECONVERGENT B1 ;  /* 0x0000000000017941 */ /* 0x000fea0003800200 */
.L_x_25472:
[----:B------:R-:W0:Y:S01]  /*1e490*/  LDC R185, c[0x0][0x408] ;  /* 0x00010200ffb97b82 */ /* 0x000e220000000800 */
[----:B------:R-:W-:Y:S01]  /*1e4a0*/  I2FP.F32.U32 R20, R20 ;  /* 0x0000001400147245 */ /* 0x000fe20000201000 */
[----:B------:R-:W-:Y:S02]  /*1e4b0*/  HFMA2 R187, -RZ, RZ, 0.1171875, 0 ;  /* 0x2f800000ffbb7431 */ /* 0x000fe400000001ff */
[----:B-----5:R-:W-:Y:S01]  /*1e4c0*/  HADD2.F32 R165, -RZ, R156.H0_H0 ;  /* 0x2000009cffa57230 */ /* 0x020fe20000004100 */
[----:B------:R-:W-:Y:S01]  /*1e4d0*/  LOP3.LUT R7, R7, 0xfffffffb, RZ, 0xc0, !PT ;  /* 0xfffffffb07077812 */ /* 0x000fe200078ec0ff */
[----:B------:R-:W-:Y:S01]  /*1e4e0*/  BSSY.RECONVERGENT B1, `(.L_x_25477) ;  /* 0x0000061000017945 */ /* 0x000fe20003800200 */
[----:B------:R-:W-:Y:S02]  /*1e4f0*/  IMAD.MOV.U32 R164, RZ, RZ, 0x2 ;  /* 0x00000002ffa47424 */ /* 0x000fe400078e00ff */
[----:B------:R-:W-:Y:S01]  /*1e500*/  FFMA.FTZ R27, R20, R187, 1.1641532182693481445e-10 ;  /* 0x2f000000141b7423 */ /* 0x000fe200000100bb */
[----:B------:R-:W1:Y:S01]  /*1e510*/  LDC R186, c[0x0][0x404] ;  /* 0x00010100ffba7b82 */ /* 0x000e620000000800 */
[----:B------:R-:W-:-:S04]  /*1e520*/  FMUL.FTZ R20, R165, R182 ;  /* 0x000000b6a5147220 */ /* 0x000fc80000410000 */
        /* <DEDUP_REMOVED lines=17> */
.L_x_25479:
        /* <DEDUP_REMOVED lines=13> */
.L_x_25481:
[----:B------:R-:W-:Y:S05]  /*1e710*/  BSYNC.RECONVERGENT B2 ;  /* 0x0000000000027941 */ /* 0x000fea0003800200 */
.L_x_25480:
        /* <DEDUP_REMOVED lines=61> */
.L_x_25478:
[----:B------:R-:W-:Y:S05]  /*1eaf0*/  BSYNC.RECONVERGENT B1 ;  /* 0x0000000000017941 */ /* 0x000fea0003800200 */
.L_x_25477:
[----:B------:R-:W-:Y:S01]  /*1eb00*/  I2FP.F32.U32 R26, R27 ;  /* 0x0000001b001a7245 */ /* 0x000fe20000201000 */
[----:B------:R-:W-:Y:S01]  /*1eb10*/  HADD2.F32 R165, -RZ, R156.H1_H1 ;  /* 0x3000009cffa57230 */ /* 0x000fe20000004100 */
[----:B------:R-:W-:Y:S01]  /*1eb20*/  LOP3.LUT R7, R7, 0xfffffffd, RZ, 0xc0, !PT ;  /* 0xfffffffd07077812 */ /* 0x000fe200078ec0ff */
        /* <DEDUP_REMOVED lines=21> */
.L_x_25484:
        /* <DEDUP_REMOVED lines=13> */
.L_x_25486:
[----:B------:R-:W-:Y:S05]  /*1ed50*/  BSYNC.RECONVERGENT B2 ;  /* 0x0000000000027941 */ /* 0x000fea0003800200 */
.L_x_25485:
        /* <DEDUP_REMOVED lines=61> */
.L_x_25483:
[----:B------:R-:W-:Y:S05]  /*1f130*/  BSYNC.RECONVERGENT B1 ;  /* 0x0000000000017941 */ /* 0x000fea0003800200 */
.L_x_25482:
        /* <DEDUP_REMOVED lines=22> */
.L_x_25489:
        /* <DEDUP_REMOVED lines=13> */
.L_x_25491:
[----:B------:R-:W-:Y:S05]  /*1f370*/  BSYNC.RECONVERGENT B2 ;  /* 0x0000000000027941 */ /* 0x000fea0003800200 */
.L_x_25490:
        /* <DEDUP_REMOVED lines=61> */
.L_x_25488:
[----:B------:R-:W-:Y:S05]  /*1f750*/  BSYNC.RECONVERGENT B1 ;  /* 0x0000000000017941 */ /* 0x000fea0003800200 */
.L_x_25487:
        /* <DEDUP_REMOVED lines=22> */
.L_x_25494:
        /* <DEDUP_REMOVED lines=13> */
.L_x_25496:
[----:B------:R-:W-:Y:S05]  /*1f990*/  BSYNC.RECONVERGENT B2 ;  /* 0x0000000000027941 */ /* 0x000fea0003800200 */
.L_x_25495:
        /* <DEDUP_REMOVED lines=58> */
[----:B------:R-:W-:Y:S01]  /*1fd40*/  MOV R156, R184 ;  /* 0x000000b8009c7202 */ /* 0x000fe20000000f00 */
[----:B------:R-:W-:Y:S02]  /*1fd50*/  IMAD.MOV.U32 R184, RZ, RZ, R174 ;  /* 0x000000ffffb87224 */ /* 0x000fe400078e00ae */
[----:B------:R-:W-:-:S07]  /*1fd60*/  HFMA2 R174, -RZ, RZ, 0, 0 ;  /* 0x00000000ffae7431 */ /* 0x000fce00000001ff */
.L_x_25493:
[----:B------:R-:W-:Y:S05]  /*1fd70*/  BSYNC.RECONVERGENT B1 ;  /* 0x0000000000017941 */ /* 0x000fea0003800200 */
.L_x_25492:
        /* <DEDUP_REMOVED lines=22> */
.L_x_25499:
        /* <DEDUP_REMOVED lines=13> */
.L_x_25501:
[----:B------:R-:W-:Y:S05]  /*1ffb0*/  BSYNC.RECONVERGENT B2 ;  /* 0x0000000000027941 */ /* 0x000fea0003800200 */
.L_x_25500:
        /* <DEDUP_REMOVED lines=61> */
.L_x_25498:
[----:B------:R-:W-:Y:S05]  /*20390*/  BSYNC.RECONVERGENT B1 ;  /* 0x0000000000017941 */ /* 0x000fea0003800200 */
.L_x_25497:
        /* <DEDUP_REMOVED lines=22> */
.L_x_25504:
        /* <DEDUP_REMOVED lines=13> */
.L_x_25506:
[----:B------:R-:W-:Y:S05]  /*205d0*/  BSYNC.RECONVERGENT B2 ;  /* 0x0000000000027941 */ /* 0x000fea0003800200 */
.L_x_25505:
        /* <DEDUP_REMOVED lines=61> */
.L_x_25503:
[----:B------:R-:W-:Y:S05]  /*209b0*/  BSYNC.RECONVERGENT B1 ;  /* 0x0000000000017941 */ /* 0x000fea0003800200 */
.L_x_25502:
        /* <DEDUP_REMOVED lines=22> */
.L_x_25509:
        /* <DEDUP_REMOVED lines=15> */
.L_x_25511:
[----:B------:R-:W-:Y:S05]  /*20c10*/  BSYNC.RECONVERGENT B2 ;  /* 0x0000000000027941 */ /* 0x000fea0003800200 */
.L_x_25510:
        /* <DEDUP_REMOVED lines=61> */
.L_x_25508:
[----:B------:R-:W-:Y:S05]  /*20ff0*/  BSYNC.RECONVERGENT B1 ;  /* 0x0000000000017941 */ /* 0x000fea0003800200 */
.L_x_25507:
        /* <DEDUP_REMOVED lines=13> */
.L_x_25471:
        /* <DEDUP_REMOVED lines=18> */
[----:B-1----:R-:W-:Y:S01]  /*211f0*/  IMAD.WIDE.U32 R182, R183, 0x8, R186 ;  /* 0x00000008b7b67825 */ /* 0x002fe200078e00ba */
[----:B------:R-:W-:-:S04]  /*21200*/  MOV R186, R184 ;  /* 0x000000b800ba7202 */ /* 0x000fc80000000f00 */
[----:B------:R0:W-:Y:S03]  /*21210*/  STG.E.64 desc[UR6][R182.64], R190 ;  /* 0x000000beb6007986 */ /* 0x0001e6000c101b06 */
.L_x_25429:
[----:B------:R-:W-:Y:S05]  /*21220*/  BSYNC.RECONVERGENT B0 ;  /* 0x0000000000007941 */ /* 0x000fea0003800200 */
.L_x_25428:
        /* <DEDUP_REMOVED lines=152> */
.L_x_25535:
[----:B------:R-:W-:Y:S01]  /*21bb0*/  FMUL.FTZ R156, R158, R158 ;  /* 0x0000009e9e9c7220 */ /* 0x000fe20000410000 */
[----:B------:R-:W-:Y:S01]  /*21bc0*/  ISETP.NE.AND P1, PT, RZ, UR10, PT ;  /* 0x0000000aff007c0c */ /* 0x000fe2000bf25270 */
[----:B-1----:R-:W-:Y:S01]  /*21bd0*/  FADD.FTZ R192, R183, R190 ;  /* 0x000000beb7c07221 */ /* 0x002fe20000010000 */
[----:B------:R-:W-:Y:S01]  /*21be0*/  LOP3.LUT P2, RZ, R7, 0x8, RZ, 0xc0, !PT ;  /* 0x0000000807ff7812 */ /* 0x000fe2000784c0ff */
[----:B------:R-:W1:Y:S01]  /*21bf0*/  @!P5 LDC.64 R190, c[0x0][0x3c0] ;  /* 0x0000f000ffbedb82 */ /* 0x000e620000000a00 */
[----:B------:R-:W-:Y:S01]  /*21c00*/  FSEL R156, R156, RZ, P1 ;  /* 0x000000ff9c9c7208 */ /* 0x000fe20000800000 */
[----:B------:R-:W-:Y:S01]  /*21c10*/  FFMA.FTZ R157, R192, R157, UR11 ;  /* 0x0000000bc09d7e23 */ /* 0x000fe2000801009d */
[----:B------:R-:W-:Y:S01]  /*21c20*/  BSSY.RECONVERGENT B0, `(.L_x_25513) ;  /* 0x000002a000007945 */ /* 0x000fe20003800200 */
[----:B------:R-:W-:Y:S02]  /*21c30*/  FSEL R184, R158, RZ, !P1 ;  /* 0x000000ff9eb87208 */ /* 0x000fe40004800000 */
[----:B------:R-:W-:-:S02]  /*21c40*/  FADD.FTZ R156, R157, R156 ;  /* 0x0000009c9d9c7221 */ /* 0x000fc40000010000 */
[----:B0-----:R-:W0:Y:S02]  /*21c50*/  @!P5 LDC.64 R182, c[0x0][0x3c8] ;  /* 0x0000f200ffb6db82 */ /* 0x001e240000000a00 */
        /* <DEDUP_REMOVED lines=38> */
.L_x_25514:
[----:B------:R-:W-:Y:S05]  /*21ec0*/  BSYNC.RECONVERGENT B0 ;  /* 0x0000000000007941 */ /* 0x000fea0003800200 */
.L_x_25513:
        /* <DEDUP_REMOVED lines=35> */
.L_x_25516:
[----:B------:R-:W-:Y:S05]  /*22100*/  BSYNC.RECONVERGENT B0 ;  /* 0x0000000000007941 */ /* 0x000fea0003800200 */
.L_x_25515:
        /* <DEDUP_REMOVED lines=35> */
.L_x_25518:
[----:B------:R-:W-:Y:S05]  /*22340*/  BSYNC.RECONVERGENT B0 ;  /* 0x0000000000007941 */ /* 0x000fea0003800200 */
.L_x_25517:
        /* <DEDUP_REMOVED lines=35> */
.L_x_25520:
[----:B------:R-:W-:Y:S05]  /*22580*/  BSYNC.RECONVERGENT B0 ;  /* 0x0000000000007941 */ /* 0x000fea0003800200 */
.L_x_25519:
[----:B------:R-:W-:Y:S04]  /*22590*/  BSSY.RECONVERGENT B0, `(.L_x_25521) ;  /* 0x0000021000007945 */ /* 0x000fe80003800200 */
[----:B------:R-:W-:Y:S05]  /*225a0*/  @!P0 BRA `(.L_x_25522) ;  /* 0x00000000007c8947 */ /* 0x000fea0003800000 */
[----:B0-234-:R-:W0:Y:S01]  /*225b0*/  LDC.64 R156, c[0x0][0x428] ;  /* 0x00010a00ff9c7b82 */ /* 0x01de220000000a00 */
        /* <DEDUP_REMOVED lines=30> */
.L_x_25522:
[----:B------:R-:W-:Y:S05]  /*227a0*/  BSYNC.RECONVERGENT B0 ;  /* 0x0000000000007941 */ /* 0x000fea0003800200 */
.L_x_25521:
[----:B0-234-:R-:W0:Y:S02]  /*227b0*/  LDC.64 R156, c[0x0][0x380] ;  /* 0x0000e000ff9c7b82 */ /* 0x01de240000000a00 */
[----:B0-----:R-:W-:-:S05]  /*227c0*/  IMAD R2, R156, 0x4, R2 ;  /* 0x000000049c027824 */ /* 0x001fca00078e0202 */
[----:B------:R-:W-:-:S13]  /*227d0*/  ISETP.GE.AND P0, PT, R2, R157, PT ;  /* 0x0000009d0200720c */ /* 0x000fda0003f06270 */
[----:B------:R-:W-:Y:S05]  /*227e0*/  @!P0 BRA `(.L_x_25523) ;  /* 0xfffffde800388947 */ /* 0x000fea000383ffff */
[----:B------:R-:W-:Y:S05]  /*227f0*/  EXIT ;  /* 0x000000000000794d */ /* 0x000fea0003800000 */
.L_x_25512:
        /* <DEDUP_REMOVED lines=8> */
.L_x_25525:
[----:B------:R-:W-:Y:S05]  /*22880*/  BSYNC B0 ;  /* 0x0000000000007941 */ /* 0x000fea0003800000 */
.L_x_25524:
        /* <DEDUP_REMOVED lines=9> */
.L_x_25526:
[----:B------:R-:W-:Y:S02]  /*22920*/  IMAD.MOV.U32 R189, RZ, RZ, 0x4 ;  /* 0x00000004ffbd7424 */ /* 0x000fe400078e00ff */
[----:B------:R-:W-:-:S04]  /*22930*/  IMAD.MOV.U32 R158, RZ, RZ, R184 ;  /* 0x000000ffff9e7224 */ /* 0x000fc800078e00b8 */
[----:B------:R-:W-:-:S05]  /*22940*/  FADD.FTZ R181, R159, R158 ;  /* 0x0000009e9fb57221 */ /* 0x000fca0000010000 */
[----:B------:R-:W-:-:S07]  /*22950*/  MOV R192, R181 ;  /* 0x000000b500c07202 */ /* 0x000fce0000000f00 */
[----:B------:R-:W-:Y:S05]  /*22960*/  WARPSYNC.COLLECTIVE R187, `(.L_x_25527) ;  /* 0x00000000bb087348 */ /* 0x000fea0003c00000 */
[----:B------:R0:W1:Y:S02]  /*22970*/  SHFL.BFLY P6, R184, R192, R189, R194 ;  /* 0x0c0000bdc0b87389 */ /* 0x00006400000c00c2 */
[----:B01----:R-:W-:Y:S05]  /*22980*/  ENDCOLLECTIVE ;  /* 0x000000000000791b */ /* 0x003fea0003800000 */
.L_x_25527:
[----:B------:R-:W-:Y:S01]  /*22990*/  HFMA2 R189, -RZ, RZ, 0, 4.76837158203125e-07 ;  /* 0x00000008ffbd7431 */ /* 0x000fe200000001ff */
[----:B------:R-:W-:-:S05]  /*229a0*/  MOV R158, R184 ;  /* 0x000000b8009e7202 */ /* 0x000fca0000000f00 */
[----:B------:R-:W-:-:S04]  /*229b0*/  FADD.FTZ R182, R181, R158 ;  /* 0x0000009eb5b67221 */ /* 0x000fc80000010000 */
[----:B------:R-:W-:-:S07]  /*229c0*/  IMAD.MOV.U32 R192, RZ, RZ, R182 ;  /* 0x000000ffffc07224 */ /* 0x000fce00078e00b6 */
[----:B------:R-:W-:Y:S05]  /*229d0*/  WARPSYNC.COLLECTIVE R187, `(.L_x_25528) ;  /* 0x00000000bb087348 */ /* 0x000fea0003c00000 */
[----:B------:R0:W1:Y:S02]  /*229e0*/  SHFL.BFLY P6, R184, R192, R189, R194 ;  /* 0x0c0000bdc0b87389 */ /* 0x00006400000c00c2 */
[----:B01----:R-:W-:Y:S05]  /*229f0*/  ENDCOLLECTIVE ;  /* 0x000000000000791b */ /* 0x003fea0003800000 */
.L_x_25528:
        /* <DEDUP_REMOVED lines=8> */
.L_x_25529:
        /* <DEDUP_REMOVED lines=90> */
.L_x_25530:
[----:B------:R-:W-:Y:S02]  /*23020*/  IMAD.MOV.U32 R189, RZ, RZ, 0x2 ;  /* 0x00000002ffbd7424 */ /* 0x000fe400078e00ff */
[----:B------:R-:W-:-:S04]  /*23030*/  IMAD.MOV.U32 R159, RZ, RZ, R184 ;  /* 0x000000ffff9f7224 */ /* 0x000fc800078e00b8 */
[----:B------:R-:W-:-:S05]  /*23040*/  FADD.FTZ R159, R156, R159 ;  /* 0x0000009f9c9f7221 */ /* 0x000fca0000010000 */
[----:B------:R-:W-:-:S07]  /*23050*/  MOV R192, R159 ;  /* 0x0000009f00c07202 */ /* 0x000fce0000000f00 */
[----:B------:R-:W-:Y:S05]  /*23060*/  WARPSYNC.COLLECTIVE R187, `(.L_x_25531) ;  /* 0x00000000bb087348 */ /* 0x000fea0003c00000 */
[----:B------:R0:W1:Y:S02]  /*23070*/  SHFL.BFLY P6, R184, R192, R189, R194 ;  /* 0x0c0000bdc0b87389 */ /* 0x00006400000c00c2 */
[----:B01----:R-:W-:Y:S05]  /*23080*/  ENDCOLLECTIVE ;  /* 0x000000000000791b */ /* 0x003fea0003800000 */
.L_x_25531:
[----:B------:R-:W-:Y:S01]  /*23090*/  HFMA2 R189, -RZ, RZ, 0, 2.384185791015625e-07 ;  /* 0x00000004ffbd7431 */ /* 0x000fe200000001ff */
[----:B------:R-:W-:-:S05]  /*230a0*/  MOV R182, R184 ;  /* 0x000000b800b67202 */ /* 0x000fca0000000f00 */
[----:B------:R-:W-:-:S04]  /*230b0*/  FADD.FTZ R182, R159, R182 ;  /* 0x000000b69fb67221 */ /* 0x000fc80000010000 */
[----:B------:R-:W-:-:S07]  /*230c0*/  IMAD.MOV.U32 R192, RZ, RZ, R182 ;  /* 0x000000ffffc07224 */ /* 0x000fce00078e00b6 */
[----:B------:R-:W-:Y:S05]  /*230d0*/  WARPSYNC.COLLECTIVE R187, `(.L_x_25532) ;  /* 0x00000000bb087348 */ /* 0x000fea0003c00000 */
[----:B------:R0:W1:Y:S02]  /*230e0*/  SHFL.BFLY P6, R184, R192, R189, R194 ;  /* 0x0c0000bdc0b87389 */ /* 0x00006400000c00c2 */
[----:B01----:R-:W-:Y:S05]  /*230f0*/  ENDCOLLECTIVE ;  /* 0x000000000000791b */ /* 0x003fea0003800000 */
.L_x_25532:
[----:B------:R-:W-:Y:S02]  /*23100*/  IMAD.MOV.U32 R189, RZ, RZ, 0x8 ;  /* 0x00000008ffbd7424 */ /* 0x000fe400078e00ff */
[----:B------:R-:W-:-:S04]  /*23110*/  IMAD.MOV.U32 R181, RZ, RZ, R184 ;  /* 0x000000ffffb57224 */ /* 0x000fc800078e00b8 */
[----:B------:R-:W-:-:S05]  /*23120*/  FADD.FTZ R181, R182, R181 ;  /* 0x000000b5b6b57221 */ /* 0x000fca0000010000 */
[----:B------:R-:W-:-:S07]  /*23130*/  MOV R192, R181 ;  /* 0x000000b500c07202 */ /* 0x000fce0000000f00 */
[----:B------:R-:W-:Y:S05]  /*23140*/  WARPSYNC.COLLECTIVE R187, `(.L_x_25533) ;  /* 0x00000000bb087348 */ /* 0x000fea0003c00000 */
[----:B------:R0:W1:Y:S02]  /*23150*/  SHFL.BFLY P6, R184, R192, R189, R194 ;  /* 0x0c0000bdc0b87389 */ /* 0x00006400000c00c2 */
[----:B01----:R-:W-:Y:S05]  /*23160*/  ENDCOLLECTIVE ;  /* 0x000000000000791b */ /* 0x003fea0003800000 */
.L_x_25533:
[----:B------:R-:W-:Y:S02]  /*23170*/  IMAD.MOV.U32 R189, RZ, RZ, 0x10 ;  /* 0x00000010ffbd7424 */ /* 0x000fe400078e00ff */
[----:B------:R-:W-:-:S05]  /*23180*/  FADD.FTZ R183, R181, R184 ;  /* 0x000000b8b5b77221 */ /* 0x000fca0000010000 */
[----:B------:R-:W-:-:S07]  /*23190*/  MOV R192, R183 ;  /* 0x000000b700c07202 */ /* 0x000fce0000000f00 */
[----:B------:R-:W-:Y:S05]  /*231a0*/  WARPSYNC.COLLECTIVE R187, `(.L_x_25534) ;  /* 0x00000000bb087348 */ /* 0x000fea0003c00000 */
[----:B------:R0:W1:Y:S02]  /*231b0*/  SHFL.BFLY P6, R184, R192, R189, R194 ;  /* 0x0c0000bdc0b87389 */ /* 0x00006400000c00c2 */
[----:B01----:R-:W-:Y:S05]  /*231c0*/  ENDCOLLECTIVE ;  /* 0x000000000000791b */ /* 0x003fea0003800000 */
.L_x_25534:
[----:B------:R-:W-:Y:S01]  /*231d0*/  MOV R190, R184 ;  /* 0x000000b800be7202 */ /* 0x000fe20000000f00 */
[----:B------:R-:W-:Y:S06]  /*231e0*/  BRA `(.L_x_25535) ;  /* 0xffffffe800707947 */ /* 0x000fec000383ffff */
.L_x_25536:
        /* <DEDUP_REMOVED lines=9> */
.L_x_45860:


//--------------------- .text._ZN10layer_norm13ln_fwd_kernelINS_13Kernel_traitsIf6__halfS2_S2_fjLj1280ELj1ELj4ELj1ELj16ENS_18Kernel_traits_baseILj1280EfS2_S2_S2_fjLj128EEEEELb1ELb1ELb0ELb1EEEvNS_9FwdParamsE --------------------------
	.section	.text._ZN10layer_norm13ln_fwd_kernelINS_13Kernel_traitsIf6__halfS2_S2_fjLj1280ELj1ELj4ELj1ELj16ENS_18Kernel_traits_baseILj1280EfS2_S2_S2_fjLj128EEEEELb1ELb1ELb0ELb1EEEvNS_9FwdParamsE,"ax",@progbits
	.align	128
        .global         _ZN10layer_norm13ln_fwd_kernelINS_13Kernel_traitsIf6__halfS2_S2_fjLj1280ELj1ELj4ELj1ELj16ENS_18Kernel_traits_baseILj1280EfS2_S2_S2_fjLj128EEEEELb1ELb1ELb0ELb1EEEvNS_9FwdParamsE
        .type           _ZN10layer_norm13ln_fwd_kernelINS_13Kernel_traitsIf6__halfS2_S2_fjLj1280ELj1ELj4ELj1ELj16ENS_18Kernel_traits_baseILj1280EfS2_S2_S2_fjLj128EEEEELb1ELb1ELb0ELb1EEEvNS_9FwdParamsE,@function
        .size           _ZN10layer_norm13ln_fwd_kernelINS_13Kernel_traitsIf6__halfS2_S2_fjLj1280ELj1ELj4ELj1ELj16ENS_18Kernel_traits_baseILj1280EfS2_S2_S2_fjLj128EEEEELb1ELb1ELb0ELb1EEEvNS_9FwdParamsE,(.L_x_45861 - _ZN10layer_norm13ln_fwd_kernelINS_13Kernel_traitsIf6__halfS2_S2_fjLj1280ELj1ELj4ELj1ELj16ENS_18Kernel_traits_baseILj1280EfS2_S2_S2_fjLj128EEEEELb1ELb1ELb0ELb1EEEvNS_9FwdParamsE)
        .other          _ZN10layer_norm13ln_fwd_kernelINS_13Kernel_traitsIf6__halfS2_S2_fjLj1280ELj1ELj4ELj1ELj16ENS_18Kernel_traits_baseILj1280EfS2_S2_S2_fjLj128EEEEELb1ELb1ELb0ELb1EEEvNS_9FwdParamsE,@"STO_CUDA_ENTRY STV_DEFAULT"
_ZN10layer_norm13ln_fwd_kernelINS_13Kernel_traitsIf6__halfS2_S2_fjLj1280ELj1ELj4ELj1ELj16ENS_18Kernel_traits_baseILj1280EfS2_S2_S2_fjLj128EEEEELb1ELb1ELb0ELb1EEEvNS_9FwdParamsE:
.text._ZN10layer_norm13ln_fwd_kernelINS_13Kernel_traitsIf6__halfS2_S2_fjLj1280ELj1ELj4ELj1ELj16ENS_18Kernel_traits_baseILj1280EfS2_S2_S2_fjLj128EEEEELb1ELb1ELb0ELb1EEEvNS_9FwdParamsE:
        /* <DEDUP_REMOVED lines=65> */
.L_x_25537:
        /* <DEDUP_REMOVED lines=44> */
.L_x_25538:
        /* <DEDUP_REMOVED lines=96> */
.L_x_25949:
        /* <DEDUP_REMOVED lines=19> */
[----:B------:R-:W-:Y:S01]  /*0e00*/  MOV R25, 0x2f800000 ;  /* 0x2f80000000197802 */ /* 0x000fe20000000f00 */
[----:B------:R-:W-:-:S02]  /*0e10*/  VIADD R29, R183, 0x32370b8f ;  /* 0x32370b8fb71d7836 */ /* 0x000fc40000000000 */
        /* <DEDUP_REMOVED lines=16> */
.L_x_45700:
[----:B------:R-:W-:Y:S05]  /*0f20*/  BRX R10 -0xf30                                         (*"BRANCH_TARGETS .L_x_45701,.L_x_45702,.L_x_45703"*) ;  /* 0xfffffff00a347949 */ /* 0x000fea000383ffff */
.L_x_45703:
[----:B------:R-:W-:Y:S01]  /*0f30*/  IADD3 R10, PT, PT, R160, 0x1, RZ ;  /* 0x00000001a00a7810 */ /* 0x000fe20007ffe0ff */
[----:B------:R-:W-:Y:S02]  /*0f40*/  IMAD.MOV.U32 R20, RZ, RZ, R156 ;  /* 0x000000ffff147224 */ /* 0x000fe400078e009c */
[----:B------:R-:W-:Y:S01]  /*0f50*/  IMAD.MOV.U32 R9, RZ, RZ, R195 ;  /* 0x000000ffff097224 */ /* 0x000fe200078e00c3 */
[----:B------:R-:W-:Y:S06]  /*0f60*/  BRA `(.L_x_25541) ;  /* 0x0000000400247947 */ /* 0x000fec0003800000 */
.L_x_45701:
[----:B------:R-:W-:Y:S01]  /*0f70*/  MOV R20, R156 ;  /* 0x0000009c00147202 */ /* 0x000fe20000000f00 */
[----:B------:R-:W-:Y:S02]  /*0f80*/  IMAD.MOV.U32 R10, RZ, RZ, 0x3 ;  /* 0x00000003ff0a7424 */ /* 0x000fe400078e00ff */
[----:B------:R-:W-:Y:S01]  /*0f90*/  IMAD.MOV.U32 R9, RZ, RZ, R194 ;  /* 0x000000ffff097224 */ /* 0x000fe200078e00c2 */
[----:B------:R-:W-:Y:S06]  /*0fa0*/  BRA `(.L_x_25541) ;  /* 0x0000000400147947 */ /* 0x000fec0003800000 */
.L_x_45702:
        /* <DEDUP_REMOVED lines=13> */
.L_x_25543:
[----:B------:R-:W-:Y:S05]  /*1080*/  BSYNC.RECONVERGENT B1 ;  /* 0x0000000000017941 */ /* 0x000fea0003800200 */
.L_x_25542:
        /* <DEDUP_REMOVED lines=51> */
[----:B------:R-:W-:Y:S01]  /*13c0*/  IMAD.WIDE.U32 R20, R20, -0x2daee0ad, RZ ;  /* 0xd2511f5314147825 */ /* 0x000fe200078e00ff */
[----:B------:R-:W-:-:S03]  /*13d0*/  LOP3.LUT R195, R195, R10, R201, 0x96, !PT ;  /* 0x0000000ac3c37212 */ /* 0x000fc600078e96c9 */
[----:B------:R-:W-:Y:S01]  /*13e0*/  IMAD.MOV.U32 R10, RZ, RZ, RZ ;  /* 0x000000ffff0a7224 */ /* 0x000fe200078e00ff */
[----:B------:R-:W-:-:S07]  /*13f0*/  LOP3.LUT R194, R28, R194, R21, 0x96, !PT ;  /* 0x000000c21cc27212 */ /* 0x000fce00078e9615 */
.L_x_25541:
[----:B------:R-:W-:Y:S05]  /*1400*/  BSYNC.RECONVERGENT B0 ;  /* 0x0000000000007941 */ /* 0x000fea0003800200 */
.L_x_25540:
[----:B------:R-:W-:Y:S01]  /*1410*/  I2FP.F32.U32 R12, R9 ;  /* 0x00000009000c7245 */ /* 0x000fe20000201000 */
[----:B-----5:R-:W-:Y:S01]  /*1420*/  HADD2.F32 R9, -RZ, R16.H0_H0 ;  /* 0x20000010ff097230 */ /* 0x020fe20000004100 */
[----:B------:R-:W-:Y:S01]  /*1430*/  MOV R27, UR13 ;  /* 0x0000000d001b7c02 */ /* 0x000fe20008000f00 */
[----:B------:R-:W-:Y:S01]  /*1440*/  IMAD.U32 R26, RZ, RZ, UR14 ;  /* 0x0000000eff1a7e24 */ /* 0x000fe2000f8e00ff */
[----:B------:R-:W-:Y:S01]  /*1450*/  ISETP.NE.AND P2, PT, R10, 0x1, PT ;  /* 0x000000010a00780c */ /* 0x000fe20003f45270 */
[----:B------:R-:W-:Y:S01]  /*1460*/  FFMA.FTZ R12, R12, R25, 1.1641532182693481445e-10 ;  /* 0x2f0000000c0c7423 */ /* 0x000fe20000010019 */
[----:B------:R-:W-:Y:S01]  /*1470*/  FMUL.FTZ R9, R9, R24 ;  /* 0x0000001809097220 */ /* 0x000fe20000410000 */
[----:B------:R-:W-:Y:S01]  /*1480*/  LOP3.LUT R6, R6, 0xfffffffb, RZ, 0xc0, !PT ;  /* 0xfffffffb06067812 */ /* 0x000fe200078ec0ff */
[----:B------:R-:W-:Y:S01]  /*1490*/  BSSY.RECONVERGENT B0, `(.L_x_25544) ;  /* 0x0000059000007945 */ /* 0x000fe20003800200 */
[----:B------:R-:W-:Y:S02]  /*14a0*/  IMAD.MOV.U32 R11, RZ, RZ, R200 ;  /* 0x000000ffff0b7224 */ /* 0x000fe400078e00c8 */
[----:B------:R-:W-:Y:S01]  /*14b0*/  FMUL.FTZ R9, R9, R26 ;  /* 0x0000001a09097220 */ /* 0x000fe20000410000 */
[----:B------:R-:W-:Y:S01]  /*14c0*/  FSETP.GTU.FTZ.AND P1, PT, R12, R27, PT ;  /* 0x0000001b0c00720b */ /* 0x000fe20003f3c000 */
[----:B------:R-:W-:-:S03]  /*14d0*/  HADD2.F32 R12, -RZ, R32.H0_H0 ;  /* 0x20000020ff0c7230 */ /* 0x000fc60000004100 */
        /* <DEDUP_REMOVED lines=14> */
.L_x_25546:
        /* <DEDUP_REMOVED lines=13> */
.L_x_25548:
[----:B------:R-:W-:Y:S05]  /*1690*/  BSYNC.RECONVERGENT B1 ;  /* 0x0000000000017941 */ /* 0x000fea0003800200 */
.L_x_25547:
        /* <DEDUP_REMOVED lines=43> */
[----:B------:R-:W-:-:S04]  /*1950*/  IMAD.WIDE.U32 R10, R10, -0x326172a9, RZ ;  /* 0xcd9e8d570a0a7825 */ /* 0x000fc800078e00ff */
[----:B------:R-:W-:Y:S02]  /*1960*/  VIADD R13, R182, 0xf1bbcdc8 ;  /* 0xf1bbcdc8b60d7836 */ /* 0x000fe40000000000 */
[----:B------:R-:W-:-:S03]  /*1970*/  VIADD R15, R183, 0xdb3d7428 ;  /* 0xdb3d7428b70f7836 */ /* 0x000fc60000000000 */
[----:B------:R-:W-:Y:S01]  /*1980*/  LOP3.LUT R13, R13, R156, R11, 0x96, !PT ;  /* 0x0000009c0d0d7212 */ /* 0x000fe200078e960b */
[----:B------:R-:W-:Y:S01]  /*1990*/  IMAD.MOV.U32 R11, RZ, RZ, R20 ;  /* 0x000000ffff0b7224 */ /* 0x000fe200078e0014 */
[----:B------:R-:W-:Y:S02]  /*19a0*/  LOP3.LUT R15, R15, R14, R195, 0x96, !PT ;  /* 0x0000000e0f0f7212 */ /* 0x000fe400078e96c3 */
[----:B------:R-:W-:Y:S01]  /*19b0*/  IADD3 R195, PT, PT, R182, -0x700cb87f, RZ ;  /* 0x8ff34781b6c37810 */ /* 0x000fe20007ffe0ff */
[----:B------:R-:W-:-:S04]  /*19c0*/  IMAD.WIDE.U32 R12, R13, -0x2daee0ad, RZ ;  /* 0xd2511f530d0c7825 */ /* 0x000fc800078e00ff */
[----:B------:R-:W-:Y:S01]  /*19d0*/  IMAD.WIDE.U32 R200, R15, -0x326172a9, RZ ;  /* 0xcd9e8d570fc87825 */ /* 0x000fe200078e00ff */
[----:B------:R-:W-:-:S03]  /*19e0*/  LOP3.LUT R194, R28, R194, R13, 0x96, !PT ;  /* 0x000000c21cc27212 */ /* 0x000fc600078e960d */
[----:B------:R-:W-:Y:S02]  /*19f0*/  IMAD.MOV.U32 R20, RZ, RZ, R12 ;  /* 0x000000ffff147224 */ /* 0x000fe400078e000c */
[----:B------:R-:W-:Y:S01]  /*1a00*/  HFMA2 R12, -RZ, RZ, 0, 0 ;  /* 0x00000000ff0c7431 */ /* 0x000fe200000001ff */
[----:B------:R-:W-:-:S07]  /*1a10*/  LOP3.LUT R195, R195, R10, R201, 0x96, !PT ;  /* 0x0000000ac3c37212 */ /* 0x000fce00078e96c9 */
.L_x_25545:
[----:B------:R-:W-:Y:S05]  /*1a20*/  BSYNC.RECONVERGENT B0 ;  /* 0x0000000000007941 */ /* 0x000fea0003800200 */
.L_x_25544:
[----:B------:R-:W-:Y:S01]  /*1a30*/  I2FP.F32.U32 R10, R11 ;  /* 0x0000000b000a7245 */ /* 0x000fe20000201000 */
[----:B------:R-:W-:Y:S01]  /*1a40*/  HADD2.F32 R11, -RZ, R16.H1_H1 ;  /* 0x30000010ff0b7230 */ /* 0x000fe20000004100 */
[----:B------:R-:W-:Y:S01]  /*1a50*/  ISETP.NE.AND P2, PT, R12, 0x1, PT ;  /* 0x000000010c00780c */ /* 0x000fe20003f45270 */
[----:B------:R-:W-:Y:S01]  /*1a60*/  HADD2.F32 R13, -RZ, R32.H1_H1 ;  /* 0x30000020ff0d7230 */ /* 0x000fe20000004100 */
[----:B------:R-:W-:Y:S01]  /*1a70*/  LOP3.LUT R6, R6, 0xfffffffd, RZ, 0xc0, !PT ;  /* 0xfffffffd06067812 */ /* 0x000fe200078ec0ff */
[----:B------:R-:W-:Y:S01]  /*1a80*/  FFMA.FTZ R10, R10, R25, 1.1641532182693481445e-10 ;  /* 0x2f0000000a0a7423 */ /* 0x000fe20000010019 */
[----:B------:R-:W-:Y:S01]  /*1a90*/  FMUL.FTZ R11, R11, R24 ;  /* 0x000000180b0b7220 */ /* 0x000fe20000410000 */
[----:B------:R-:W-:Y:S03]  /*1aa0*/  BSSY.RECONVERGENT B0, `(.L_x_25549) ;  /* 0x0000058000007945 */ /* 0x000fe60003800200 */
[----:B------:R-:W-:Y:S01]  /*1ab0*/  FMUL.FTZ R11, R11, R26 ;  /* 0x0000001a0b0b7220 */ /* 0x000fe20000410000 */
[----:B------:R-:W-:-:S04]  /*1ac0*/  FSETP.GTU.FTZ.AND P1, PT, R10, R27, PT ;  /* 0x0000001b0a00720b */ /* 0x000fc80003f3c000 */
[----:B------:R-:W-:Y:S01]  /*1ad0*/  FSEL R10, R11, RZ, !P1 ;  /* 0x000000ff0b0a7208 */ /* 0x000fe20004800000 */
[----:B------:R-:W-:Y:S01]  /*1ae0*/  IMAD.MOV.U32 R11, RZ, RZ, R200 ;  /* 0x000000ffff0b7224 */ /* 0x000fe200078e00c8 */
        /* <DEDUP_REMOVED lines=13> */
.L_x_25551:
        /* <DEDUP_REMOVED lines=13> */
.L_x_25553:
[----:B------:R-:W-:Y:S05]  /*1c90*/  BSYNC.RECONVERGENT B1 ;  /* 0x0000000000017941 */ /* 0x000fea0003800200 */
.L_x_25552:
        /* <DEDUP_REMOVED lines=52> */
[----:B------:R-:W-:-:S03]  /*1fe0*/  LOP3.LUT R195, R195, R12, R201, 0x96, !PT ;  /* 0x0000000cc3c37212 */ /* 0x000fc600078e96c9 */
[----:B------:R-:W-:Y:S01]  /*1ff0*/  IMAD.MOV.U32 R11, RZ, RZ, R20 ;  /* 0x000000ffff0b7224 */ /* 0x000fe200078e0014 */
[----:B------:R-:W-:Y:S01]  /*2000*/  LOP3.LUT R194, R28, R194, R15, 0x96, !PT ;  /* 0x000000c21cc27212 */ /* 0x000fe200078e960f */
[----:B------:R-:W-:-:S07]  /*2010*/  IMAD.MOV.U32 R20, RZ, RZ, R14 ;  /* 0x000000ffff147224 */ /* 0x000fce00078e000e */
.L_x_25550:
[----:B------:R-:W-:Y:S05]  /*2020*/  BSYNC.RECONVERGENT B0 ;  /* 0x0000000000007941 */ /* 0x000fea0003800200 */
.L_x_25549:
        /* <DEDUP_REMOVED lines=23> */
.L_x_25556:
        /* <DEDUP_REMOVED lines=13> */
.L_x_25558:
[----:B------:R-:W-:Y:S05]  /*2270*/  BSYNC.RECONVERGENT B1 ;  /* 0x0000000000017941 */ /* 0x000fea0003800200 */
.L_x_25557:
        /* <DEDUP_REMOVED lines=53> */
[----:B------:R-:W-:Y:S02]  /*25d0*/  IMAD.MOV.U32 R20, RZ, RZ, R14 ;  /* 0x000000ffff147224 */ /* 0x000fe400078e000e */
[----:B------:R-:W-:Y:S01]  /*25e0*/  HFMA2 R14, -RZ, RZ, 0, 0 ;  /* 0x00000000ff0e7431 */ /* 0x000fe200000001ff */
[----:B------:R-:W-:-:S07]  /*25f0*/  LOP3.LUT R194, R28, R194, R15, 0x96, !PT ;  /* 0x000000c21cc27212 */ /* 0x000fce00078e960f */
.L_x_25555:
[----:B------:R-:W-:Y:S05]  /*2600*/  BSYNC.RECONVERGENT B0 ;  /* 0x0000000000007941 */ /* 0x000fea0003800200 */
.L_x_25554:
        /* <DEDUP_REMOVED lines=23> */
.L_x_25561:
        /* <DEDUP_REMOVED lines=13> */
.L_x_25563:
[----:B------:R-:W-:Y:S05]  /*2850*/  BSYNC.RECONVERGENT B1 ;  /* 0x0000000000017941 */ /* 0x000fea0003800200 */
.L_x_25562:
        /* <DEDUP_REMOVED lines=56> */
.L_x_25560:
[----:B------:R-:W-:Y:S05]  /*2be0*/  BSYNC.RECONVERGENT B0 ;  /* 0x0000000000007941 */ /* 0x000fea0003800200 */
.L_x_25559:
        /* <DEDUP_REMOVED lines=23> */
.L_x_25566:
        /* <DEDUP_REMOVED lines=13> */
.L_x_25568:
[----:B------:R-:W-:Y:S05]  /*2e30*/  BSYNC.RECONVERGENT B1 ;  /* 0x0000000000017941 */ /* 0x000fea0003800200 */
.L_x_25567:
        /* <DEDUP_REMOVED lines=56> */
.L_x_25565:
[----:B------:R-:W-:Y:S05]  /*31c0*/  BSYNC.RECONVERGENT B0 ;  /* 0x0000000000007941 */ /* 0x000fea0003800200 */
.L_x_25564:
        /* <DEDUP_REMOVED lines=10> */
[----:B------:R-:W-:Y:S01]  /*3270*/  IMAD.MOV.U32 R15, RZ, RZ, R200 ;  /* 0x000000ffff0f7224 */ /* 0x000fe200078e00c8 */
[----:B------:R-:W-:-:S03]  /*3280*/  PLOP3.LUT P4, PT, P4, PT, PT, 0x8, 0x80 ;  /* 0x000000000080781c */ /* 0x000fc6000278e170 */
[----:B------:R-:W-:Y:S01]  /*3290*/  FFMA.FTZ R14, R14, R69, R17 ;  /* 0x000000450e0e7223 */ /* 0x000fe20000010011 */
        /* <DEDUP_REMOVED lines=10> */
.L_x_25571:
        /* <DEDUP_REMOVED lines=13> */
.L_x_25573:
[----:B------:R-:W-:Y:S05]  /*3410*/  BSYNC.RECONVERGENT B1 ;  /* 0x0000000000017941 */ /* 0x000fea0003800200 */
.L_x_25572:
        /* <DEDUP_REMOVED lines=56> */
.L_x_25570:
[----:B------:R-:W-:Y:S05]  /*37a0*/  BSYNC.RECONVERGENT B0 ;  /* 0x0000000000007941 */ /* 0x000fea0003800200 */
.L_x_25569:
        /* <DEDUP_REMOVED lines=23> */
.L_x_25576:
        /* <DEDUP_REMOVED lines=15> */
.L_x_25578:
[----:B------:R-:W-:Y:S05]  /*3a10*/  BSYNC.RECONVERGENT B1 ;  /* 0x0000000000017941 */ /* 0x000fea0003800200 */
.L_x_25577:
        /* <DEDUP_REMOVED lines=46> */
[----:B------:R-:W-:Y:S01]  /*3d00*/  HFMA2 R31, -RZ, RZ, 0, 0 ;  /* 0x00000000ff1f7431 */ /* 0x000fe200000001ff */
[C---:B------:R-:W-:Y:S01]  /*3d10*/  IADD3 R195, PT, PT, R182.reuse, -0x700cb87f, RZ ;  /* 0x8ff34781b6c37810 */ /* 0x040fe20007ffe0ff */
[----:B------:R-:W-:Y:S02]  /*3d20*/  VIADD R21, R182, 0xf1bbcdc8 ;  /* 0xf1bbcdc8b6157836 */ /* 0x000fe40000000000 */
[----:B------:R-:W-:-:S03]  /*3d30*/  IMAD.WIDE.U32 R200, R200, -0x326172a9, RZ ;  /* 0xcd9e8d57c8c87825 */ /* 0x000fc600078e00ff */
[----:B------:R-:W-:Y:S02]  /*3d40*/  LOP3.LUT R156, R21, R160, R17, 0x96, !PT ;  /* 0x000000a0159c7212 */ /* 0x000fe400078e9611 */
[----:B------:R-:W-:Y:S01]  /*3d50*/  LOP3.LUT R195, R195, R16, R201, 0x96, !PT ;  /* 0x00000010c3c37212 */ /* 0x000fe200078e96c9 */
[----:B------:R-:W-:Y:S02]  /*3d60*/  IMAD.MOV.U32 R16, RZ, RZ, R20 ;  /* 0x000000ffff107224 */ /* 0x000fe400078e0014 */
[----:B------:R-:W-:-:S04]  /*3d70*/  IMAD.WIDE.U32 R156, R156, -0x2daee0ad, RZ ;  /* 0xd2511f539c9c7825 */ /* 0x000fc800078e00ff */
[----:B------:R-:W-:Y:S01]  /*3d80*/  IMAD.MOV.U32 R20, RZ, RZ, R156 ;  /* 0x000000ffff147224 */ /* 0x000fe200078e009c */
[----:B------:R-:W-:-:S07]  /*3d90*/  LOP3.LUT R194, R28, R194, R157, 0x96, !PT ;  /* 0x000000c21cc27212 */ /* 0x000fce00078e969d */
.L_x_25575:
[----:B------:R-:W-:Y:S05]  /*3da0*/  BSYNC.RECONVERGENT B0 ;  /* 0x0000000000007941 */ /* 0x000fea0003800200 */
.L_x_25574:
        /* <DEDUP_REMOVED lines=12> */
[----:B------:R-:W-:-:S05]  /*3e70*/  FFMA.FTZ R16, R16, R71, R17 ;  /* 0x0000004710107223 */ /* 0x000fca0000010011 */
[----:B------:R-:W-:Y:S01]  /*3e80*/  F2FP.F16.F32.PACK_AB R163, R16, R15 ;  /* 0x0000000f10a3723e */ /* 0x000fe200000000ff */
[----:B------:R-:W-:Y:S06]  /*3e90*/  BRA `(.L_x_25579) ;  /* 0x0000002c00d87947 */ /* 0x000fec0003800000 */
.L_x_25539:
        /* <DEDUP_REMOVED lines=16> */
.L_x_25582:
        /* <DEDUP_REMOVED lines=13> */
.L_x_25584:
[----:B------:R-:W-:Y:S05]  /*4070*/  BSYNC.RECONVERGENT B1 ;  /* 0x0000000000017941 */ /* 0x000fea0003800200 */
.L_x_25583:
        /* <DEDUP_REMOVED lines=54> */
[----:B------:R-:W-:-:S07]  /*43e0*/  IMAD.MOV.U32 R11, RZ, RZ, RZ ;  /* 0x000000ffff0b7224 */ /* 0x000fce00078e00ff */
.L_x_25581:
[----:B------:R-:W-:Y:S05]  /*43f0*/  BSYNC.RECONVERGENT B0 ;  /* 0x0000000000007941 */ /* 0x000fea0003800200 */
.L_x_25580:
        /* <DEDUP_REMOVED lines=9> */
[----:B------:R-:W-:Y:S02]  /*4490*/  IMAD.MOV.U32 R12, RZ, RZ, 0x2 ;  /* 0x00000002ff0c7424 */ /* 0x000fe400078e00ff */
[----:B------:R-:W-:Y:S01]  /*44a0*/  FMUL.FTZ R9, R9, R26 ;  /* 0x0000001a09097220 */ /* 0x000fe20000410000 */
[----:B------:R-:W-:-:S02]  /*44b0*/  FSETP.GTU.FTZ.AND P1, PT, R10, R27, PT ;  /* 0x0000001b0a00720b */ /* 0x000fc40003f3c000 */
[----:B------:R-:W-:Y:S02]  /*44c0*/  MOV R10, R200 ;  /* 0x000000c8000a7202 */ /* 0x000fe40000000f00 */
        /* <DEDUP_REMOVED lines=13> */
.L_x_25587:
        /* <DEDUP_REMOVED lines=13> */
.L_x_25589:
[----:B------:R-:W-:Y:S05]  /*4670*/  BSYNC.RECONVERGENT B1 ;  /* 0x0000000000017941 */ /* 0x000fea0003800200 */
.L_x_25588:
        /* <DEDUP_REMOVED lines=56> */
.L_x_25586:
[----:B------:R-:W-:Y:S05]  /*4a00*/  BSYNC.RECONVERGENT B0 ;  /* 0x0000000000007941 */ /* 0x000fea0003800200 */
.L_x_25585:
[----:B------:R-:W-:Y:S01]  /*4a10*/  I2FP.F32.U32 R10, R10 ;  /* 0x0000000a000a7245 */ /* 0x000fe20000201000 */
[----:B------:R-:W-:Y:S01]  /*4a20*/  HADD2.F32 R11, -RZ, R16.H1_H1 ;  /* 0x30000010ff0b7230 */ /* 0x000fe20000004100 */
[----:B------:R-:W-:Y:S01]  /*4a30*/  ISETP.NE.AND P2, PT, R12, 0x1, PT ;  /* 0x000000010c00780c */ /* 0x000fe20003f45270 */
[----:B------:R-:W-:Y:S01]  /*4a40*/  BSSY.RECONVERGENT B0, `(.L_x_25590) ;  /* 0x000005b000007945 */ /* 0x000fe20003800200 */
[----:B------:R-:W-:Y:S01]  /*4a50*/  LOP3.LUT R6, R6, 0xfffffffd, RZ, 0xc0, !PT ;  /* 0xfffffffd06067812 */ /* 0x000fe200078ec0ff */
        /* <DEDUP_REMOVED lines=19> */
.L_x_25592:
        /* <DEDUP_REMOVED lines=13> */
.L_x_25594:
[----:B------:R-:W-:Y:S05]  /*4c60*/  BSYNC.RECONVERGENT B1 ;  /* 0x0000000000017941 */ /* 0x000fea0003800200 */
.L_x_25593:
        /* <DEDUP_REMOVED lines=56> */
.L_x_25591:
[----:B------:R-:W-:Y:S05]  /*4ff0*/  BSYNC.RECONVERGENT B0 ;  /* 0x0000000000007941 */ /* 0x000fea0003800200 */
.L_x_25590:
        /* <DEDUP_REMOVED lines=22> */
.L_x_25597:
        /* <DEDUP_REMOVED lines=13> */
.L_x_25599:
[----:B------:R-:W-:Y:S05]  /*5230*/  BSYNC.RECONVERGENT B1 ;  /* 0x0000000000017941 */ /* 0x000fea0003800200 */
.L_x_25598:
        /* <DEDUP_REMOVED lines=56> */
.L_x_25596:
[----:B------:R-:W-:Y:S05]  /*55c0*/  BSYNC.RECONVERGENT B0 ;  /* 0x0000000000007941 */ /* 0x000fea0003800200 */
.L_x_25595:
        /* <DEDUP_REMOVED lines=22> */
.L_x_25602:
        /* <DEDUP_REMOVED lines=13> */
.L_x_25604:
[----:B------:R-:W-:Y:S05]  /*5800*/  BSYNC.RECONVERGENT B1 ;  /* 0x0000000000017941 */ /* 0x000fea0003800200 */
.L_x_25603:
        /* <DEDUP_REMOVED lines=56> */
.L_x_25601:
[----:B------:R-:W-:Y:S05]  /*5b90*/  BSYNC.RECONVERGENT B0 ;  /* 0x0000000000007941 */ /* 0x000fea0003800200 */
.L_x_25600:
        /* <DEDUP_REMOVED lines=22> */
.L_x_25607:
        /* <DEDUP_REMOVED lines=13> */
.L_x_25609:
[----:B------:R-:W-:Y:S05]  /*5dd0*/  BSYNC.RECONVERGENT B1 ;  /* 0x0000000000017941 */ /* 0x000fea0003800200 */
.L_x_25608:
        /* <DEDUP_REMOVED lines=56> */
.L_x_25606:
[----:B------:R-:W-:Y:S05]  /*6160*/  BSYNC.RECONVERGENT B0 ;  /* 0x0000000000007941 */ /* 0x000fea0003800200 */
.L_x_25605:
        /* <DEDUP_REMOVED lines=22> */
.L_x_25612:
        /* <DEDUP_REMOVED lines=13> */
.L_x_25614:
[----:B------:R-:W-:Y:S05]  /*63a0*/  BSYNC.RECONVERGENT B1 ;  /* 0x0000000000017941 */ /* 0x000fea0003800200 */
.L_x_25613:
        /* <DEDUP_REMOVED lines=56> */
.L_x_25611:
[----:B------:R-:W-:Y:S05]  /*6730*/  BSYNC.RECONVERGENT B0 ;  /* 0x0000000000007941 */ /* 0x000fea0003800200 */
.L_x_25610:
        /* <DEDUP_REMOVED lines=22> */
.L_x_25617:
        /* <DEDUP_REMOVED lines=15> */
.L_x_25619:
[----:B------:R-:W-:Y:S05]  /*6990*/  BSYNC.RECONVERGENT B1 ;  /* 0x0000000000017941 */ /* 0x000fea0003800200 */
.L_x_25618:
        /* <DEDUP_REMOVED lines=56> */
.L_x_25616:
[----:B------:R-:W-:Y:S05]  /*6d20*/  BSYNC.RECONVERGENT B0 ;  /* 0x0000000000007941 */ /* 0x000fea0003800200 */
.L_x_25615:
        /* <DEDUP_REMOVED lines=11> */
[----:B------:R-:W-:-:S05]  /*6de0*/  FMUL.FTZ R16, R16, R71 ;  /* 0x0000004710107220 */ /* 0x000fca0000410000 */
[----:B------:R-:W-:-:S07]  /*6df0*/  F2FP.F16.F32.PACK_AB R163, R16, R15 ;  /* 0x0000000f10a3723e */ /* 0x000fce00000000ff */
.L_x_25579:
        /* <DEDUP_REMOVED lines=43> */
.L_x_25623:
        /* <DEDUP_REMOVED lines=13> */
.L_x_25625:
[----:B------:R-:W-:Y:S05]  /*7180*/  BSYNC.RECONVERGENT B1 ;  /* 0x0000000000017941 */ /* 0x000fea0003800200 */
.L_x_25624:
        /* <DEDUP_REMOVED lines=49> */
[----:B------:R-:W-:-:S04]  /*74a0*/  LOP3.LUT R21, R21, R164, R19, 0x96, !PT ;  /* 0x000000a415157212 */ /* 0x000fc800078e9613 */
[----:B------:R-:W-:Y:S01]  /*74b0*/  LOP3.LUT R195, R195, R18, R201, 0x96, !PT ;  /* 0x00000012c3c37212 */ /* 0x000fe200078e96c9 */
[----:B------:R-:W-:Y:S01]  /*74c0*/  IMAD.WIDE.U32 R168, R21, -0x2daee0ad, RZ ;  /* 0xd2511f5315a87825 */ /* 0x000fe200078e00ff */
[----:B------:R-:W-:-:S03]  /*74d0*/  MOV R18, R20 ;  /* 0x0000001400127202 */ /* 0x000fc60000000f00 */
[----:B------:R-:W-:Y:S01]  /*74e0*/  IMAD.MOV.U32 R21, RZ, RZ, RZ ;  /* 0x000000ffff157224 */ /* 0x000fe200078e00ff */
[----:B------:R-:W-:-:S07]  /*74f0*/  LOP3.LUT R194, R28, R194, R169, 0x96, !PT ;  /* 0x000000c21cc27212 */ /* 0x000fce00078e96a9 */
.L_x_25622:
[----:B------:R-:W-:Y:S05]  /*7500*/  BSYNC.RECONVERGENT B0 ;  /* 0x0000000000007941 */ /* 0x000fea0003800200 */
.L_x_25621:
[----:B------:R-:W-:Y:S01]  /*7510*/  I2FP.F32.U32 R18, R18 ;  /* 0x0000001200127245 */ /* 0x000fe20000201000 */
[----:B-----5:R-:W-:Y:S01]  /*7520*/  HADD2.F32 R19, -RZ, R156.H0_H0 ;  /* 0x2000009cff137230 */ /* 0x020fe20000004100 */
[----:B------:R-:W-:Y:S01]  /*7530*/  ISETP.NE.AND P2, PT, R21, 0x1, PT ;  /* 0x000000011500780c */ /* 0x000fe20003f45270 */
[----:B------:R-:W-:Y:S01]  /*7540*/  BSSY.RECONVERGENT B0, `(.L_x_25626) ;  /* 0x000005c000007945 */ /* 0x000fe20003800200 */
[----:B------:R-:W-:Y:S01]  /*7550*/  LOP3.LUT R6, R6, 0xfffffffb, RZ, 0xc0, !PT ;  /* 0xfffffffb06067812 */ /* 0x000fe200078ec0ff */
        /* <DEDUP_REMOVED lines=20> */
.L_x_25628:
        /* <DEDUP_REMOVED lines=13> */
.L_x_25630:
[----:B------:R-:W-:Y:S05]  /*7770*/  BSYNC.RECONVERGENT B1 ;  /* 0x0000000000017941 */ /* 0x000fea0003800200 */
.L_x_25629:
[----:B------:R-:W-:Y:S01]  /*7780*/  IMAD.WIDE.U32 R160, R4, -0x326172a9, RZ ;  /* 0xcd9e8d5704a07825 */ /* 0x000fe200078e00ff */
[----:B------:R-:W-:-:S03]  /*7790*/  LOP3.LUT R164, R5, R21, R183, 0x96, !PT ;  /* 0x0000001505a47212 */ /* 0x000fc600078e96b7 */
[----:B------:R-:W-:Y:S01]  /*77a0*/  HFMA2 R22, -RZ, RZ, 0, 0 ;  /* 0x00000000ff167431 */ /* 0x000fe200000001ff */
        /* <DEDUP_REMOVED lines=51> */
[----:B------:R-:W-:Y:S01]  /*7ae0*/  IMAD.MOV.U32 R168, RZ, RZ, R160 ;  /* 0x000000ffffa87224 */ /* 0x000fe200078e00a0 */
[----:B------:R-:W-:-:S07]  /*7af0*/  LOP3.LUT R194, R28, R194, R161, 0x96, !PT ;  /* 0x000000c21cc27212 */ /* 0x000fce00078e96a1 */
.L_x_25627:
[----:B------:R-:W-:Y:S05]  /*7b00*/  BSYNC.RECONVERGENT B0 ;  /* 0x0000000000007941 */ /* 0x000fea0003800200 */
.L_x_25626:
[----:B------:R-:W-:Y:S01]  /*7b10*/  I2FP.F32.U32 R20, R19 ;  /* 0x0000001300147245 */ /* 0x000fe20000201000 */
[----:B------:R-:W-:Y:S01]  /*7b20*/  HADD2.F32 R19, -RZ, R156.H1_H1 ;  /* 0x3000009cff137230 */ /* 0x000fe20000004100 */
[----:B------:R-:W-:Y:S01]  /*7b30*/  ISETP.NE.AND P2, PT, R22, 0x1, PT ;  /* 0x000000011600780c */ /* 0x000fe20003f45270 */
[----:B------:R-:W-:Y:S01]  /*7b40*/  HADD2.F32 R21, -RZ, R32.H1_H1 ;  /* 0x30000020ff157230 */ /* 0x000fe20000004100 */
[----:B------:R-:W-:Y:S01]  /*7b50*/  LOP3.LUT R6, R6, 0xfffffffd, RZ, 0xc0, !PT ;  /* 0xfffffffd06067812 */ /* 0x000fe200078ec0ff */
[----:B------:R-:W-:Y:S01]  /*7b60*/  FFMA.FTZ R20, R20, R25, 1.1641532182693481445e-10 ;  /* 0x2f00000014147423 */ /* 0x000fe20000010019 */
[----:B------:R-:W-:Y:S01]  /*7b70*/  FMUL.FTZ R19, R19, R24 ;  /* 0x0000001813137220 */ /* 0x000fe20000410000 */
[----:B------:R-:W-:Y:S01]  /*7b80*/  BSSY.RECONVERGENT B0, `(.L_x_25631) ;  /* 0x0000058000007945 */ /* 0x000fe20003800200 */
[----:B------:R-:W-:Y:S02]  /*7b90*/  IMAD.MOV.U32 R31, RZ, RZ, 0x2 ;  /* 0x00000002ff1f7424 */ /* 0x000fe400078e00ff */
        /* <DEDUP_REMOVED lines=16> */
.L_x_25633:
        /* <DEDUP_REMOVED lines=13> */
.L_x_25635:
[----:B------:R-:W-:Y:S05]  /*7d70*/  BSYNC.RECONVERGENT B1 ;  /* 0x0000000000017941 */ /* 0x000fea0003800200 */
.L_x_25634:
        /* <DEDUP_REMOVED lines=56> */
.L_x_25632:
[----:B------:R-:W-:Y:S05]  /*8100*/  BSYNC.RECONVERGENT B0 ;  /* 0x0000000000007941 */ /* 0x000fea0003800200 */
.L_x_25631:
        /* <DEDUP_REMOVED lines=23> */
.L_x_25638:
        /* <DEDUP_REMOVED lines=13> */
.L_x_25640:
[----:B------:R-:W-:Y:S05]  /*8350*/  BSYNC.RECONVERGENT B1 ;  /* 0x0000000000017941 */ /* 0x000fea0003800200 */
.L_x_25639:
        /* <DEDUP_REMOVED lines=56> */
.L_x_25637:
[----:B------:R-:W-:Y:S05]  /*86e0*/  BSYNC.RECONVERGENT B0 ;  /* 0x0000000000007941 */ /* 0x000fea0003800200 */
.L_x_25636:
        /* <DEDUP_REMOVED lines=23> */
.L_x_25643:
        /* <DEDUP_REMOVED lines=13> */
.L_x_25645:
[----:B------:R-:W-:Y:S05]  /*8930*/  BSYNC.RECONVERGENT B1 ;  /* 0x0000000000017941 */ /* 0x000fea0003800200 */
.L_x_25644:
        /* <DEDUP_REMOVED lines=51> */
[----:B------:R-:W-:Y:S02]  /*8c70*/  HFMA2 R157, -RZ, RZ, 0, 0 ;  /* 0x00000000ff9d7431 */ /* 0x000fe400000001ff */
[----:B------:R-:W-:Y:S01]  /*8c80*/  IMAD.WIDE.U32 R160, R31, -0x2daee0ad, RZ ;  /* 0xd2511f531fa07825 */ /* 0x000fe200078e00ff */
[----:B------:R-:W-:-:S03]  /*8c90*/  LOP3.LUT R195, R195, R156, R201, 0x96, !PT ;  /* 0x0000009cc3c37212 */ /* 0x000fc600078e96c9 */
[----:B------:R-:W-:Y:S01]  /*8ca0*/  IMAD.MOV.U32 R168, RZ, RZ, R160 ;  /* 0x000000ffffa87224 */ /* 0x000fe200078e00a0 */
[----:B------:R-:W-:-:S07]  /*8cb0*/  LOP3.LUT R194, R28, R194, R161, 0x96, !PT ;  /* 0x000000c21cc27212 */ /* 0x000fce00078e96a1 */
.L_x_25642:
[----:B------:R-:W-:Y:S05]  /*8cc0*/  BSYNC.RECONVERGENT B0 ;  /* 0x0000000000007941 */ /* 0x000fea0003800200 */
.L_x_25641:
        /* <DEDUP_REMOVED lines=23> */
.L_x_25648:
        /* <DEDUP_REMOVED lines=13> */
.L_x_25650:
[----:B------:R-:W-:Y:S05]  /*8f10*/  BSYNC.RECONVERGENT B1 ;  /* 0x0000000000017941 */ /* 0x000fea0003800200 */
.L_x_25649:
        /* <DEDUP_REMOVED lines=53> */
[----:B------:R-:W-:Y:S02]  /*9270*/  IMAD.MOV.U32 R168, RZ, RZ, R160 ;  /* 0x000000ffffa87224 */ /* 0x000fe400078e00a0 */
[----:B------:R-:W-:Y:S01]  /*9280*/  HFMA2 R160, -RZ, RZ, 0, 0 ;  /* 0x00000000ffa07431 */ /* 0x000fe200000001ff */
[----:B------:R-:W-:-:S07]  /*9290*/  LOP3.LUT R194, R28, R194, R161, 0x96, !PT ;  /* 0x000000c21cc27212 */ /* 0x000fce00078e96a1 */
.L_x_25647:
[----:B------:R-:W-:Y:S05]  /*92a0*/  BSYNC.RECONVERGENT B0 ;  /* 0x0000000000007941 */ /* 0x000fea0003800200 */
.L_x_25646:
        /* <DEDUP_REMOVED lines=23> */
.L_x_25653:
        /* <DEDUP_REMOVED lines=13> */
.L_x_25655:
[----:B------:R-:W-:Y:S05]  /*94f0*/  BSYNC.RECONVERGENT B1 ;  /* 0x0000000000017941 */ /* 0x000fea0003800200 */
.L_x_25654:
        /* <DEDUP_REMOVED lines=53> */
[----:B------:R-:W-:Y:S01]  /*9850*/  MOV R156, R168 ;  /* 0x000000a8009c7202 */ /* 0x000fe20000000f00 */
[----:B------:R-:W-:Y:S01]  /*9860*/  IMAD.MOV.U32 R168, RZ, RZ, R160 ;  /* 0x000000ffffa87224 */ /* 0x000fe200078e00a0 */
[----:B------:R-:W-:-:S07]  /*9870*/  LOP3.LUT R194, R28, R194, R161, 0x96, !PT ;  /* 0x000000c21cc27212 */ /* 0x000fce00078e96a1 */
.L_x_25652:
[----:B------:R-:W-:Y:S05]  /*9880*/  BSYNC.RECONVERGENT B0 ;  /* 0x0000000000007941 */ /* 0x000fea0003800200 */
.L_x_25651:
        /* <DEDUP_REMOVED lines=23> */
.L_x_25658:
        /* <DEDUP_REMOVED lines=15> */
.L_x_25660:
[----:B------:R-:W-:Y:S05]  /*9af0*/  BSYNC.RECONVERGENT B1 ;  /* 0x0000000000017941 */ /* 0x000fea0003800200 */
.L_x_25659:
        /* <DEDUP_REMOVED lines=41> */
[----:B------:R-:W-:Y:S01]  /*9d90*/  HFMA2 R167, -RZ, RZ, 0, 0 ;  /* 0x00000000ffa77431 */ /* 0x000fe200000001ff */
        /* <DEDUP_REMOVED lines=14> */
.L_x_25657:
[----:B------:R-:W-:Y:S05]  /*9e80*/  BSYNC.RECONVERGENT B0 ;  /* 0x0000000000007941 */ /* 0x000fea0003800200 */
.L_x_25656:
[----:B------:R-:W-:Y:S01]  /*9e90*/  I2FP.F32.U32 R156, R156 ;  /* 0x0000009c009c7245 */ /* 0x000fe20000201000 */
[----:B------:R-:W-:Y:S01]  /*9ea0*/  HADD2.F32 R159, -RZ, R159.H1_H1 ;  /* 0x3000009fff9f7230 */ /* 0x000fe20000004100 */
[----:B------:R-:W-:Y:S01]  /*9eb0*/  F2FP.F16.F32.PACK_AB R158, R31, R22 ;  /* 0x000000161f9e723e */ /* 0x000fe200000000ff */
[----:B------:R-:W-:Y:S01]  /*9ec0*/  HADD2.F32 R165, -RZ, R35.H1_H1 ;  /* 0x30000023ffa57230 */ /* 0x000fe20000004100 */
[----:B------:R-:W-:Y:S01]  /*9ed0*/  F2FP.F16.F32.PACK_AB R157, R21, R20 ;  /* 0x00000014159d723e */ /* 0x000fe200000000ff */
[----:B------:R-:W-:Y:S01]  /*9ee0*/  FFMA.FTZ R156, R156, R25, 1.1641532182693481445e-10 ;  /* 0x2f0000009c9c7423 */ /* 0x000fe20000010019 */
[----:B------:R-:W-:-:S04]  /*9ef0*/  FMUL.FTZ R159, R159, R24 ;  /* 0x000000189f9f7220 */ /* 0x000fc80000410000 */
        /* <DEDUP_REMOVED lines=8> */
.L_x_25620:
        /* <DEDUP_REMOVED lines=16> */
.L_x_25664:
        /* <DEDUP_REMOVED lines=13> */
.L_x_25666:
[----:B------:R-:W-:Y:S05]  /*a150*/  BSYNC.RECONVERGENT B1 ;  /* 0x0000000000017941 */ /* 0x000fea0003800200 */
.L_x_25665:
        /* <DEDUP_REMOVED lines=53> */
[----:B------:R-:W-:Y:S01]  /*a4b0*/  IMAD.MOV.U32 R18, RZ, RZ, R20 ;  /* 0x000000ffff127224 */ /* 0x000fe200078e0014 */
[----:B------:R-:W-:-:S07]  /*a4c0*/  LOP3.LUT R194, R28, R194, R169, 0x96, !PT ;  /* 0x000000c21cc27212 */ /* 0x000fce00078e96a9 */
.L_x_25663:
[----:B------:R-:W-:Y:S05]  /*a4d0*/  BSYNC.RECONVERGENT B0 ;  /* 0x0000000000007941 */ /* 0x000fea0003800200 */
.L_x_25662:
        /* <DEDUP_REMOVED lines=24> */
.L_x_25669:
        /* <DEDUP_REMOVED lines=13> */
.L_x_25671:
[----:B------:R-:W-:Y:S05]  /*a730*/  BSYNC.RECONVERGENT B1 ;  /* 0x0000000000017941 */ /* 0x000fea0003800200 */
.L_x_25670:
        /* <DEDUP_REMOVED lines=56> */
.L_x_25668:
[----:B------:R-:W-:Y:S05]  /*aac0*/  BSYNC.RECONVERGENT B0 ;  /* 0x0000000000007941 */ /* 0x000fea0003800200 */
.L_x_25667:
        /* <DEDUP_REMOVED lines=24> */
.L_x_25674:
        /* <DEDUP_REMOVED lines=13> */
.L_x_25676:
[----:B------:R-:W-:Y:S05]  /*ad20*/  BSYNC.RECONVERGENT B1 ;  /* 0x0000000000017941 */ /* 0x000fea0003800200 */
.L_x_25675:
        /* <DEDUP_REMOVED lines=56> */
.L_x_25673:
[----:B------:R-:W-:Y:S05]  /*b0b0*/  BSYNC.RECONVERGENT B0 ;  /* 0x0000000000007941 */ /* 0x000fea0003800200 */
.L_x_25672:
        /* <DEDUP_REMOVED lines=22> */
.L_x_25679:
        /* <DEDUP_REMOVED lines=13> */
.L_x_25681:
[----:B------:R-:W-:Y:S05]  /*b2f0*/  BSYNC.RECONVERGENT B1 ;  /* 0x0000000000017941 */ /* 0x000fea0003800200 */
.L_x_25680:
        /* <DEDUP_REMOVED lines=56> */
.L_x_25678:
[----:B------:R-:W-:Y:S05]  /*b680*/  BSYNC.RECONVERGENT B0 ;  /* 0x0000000000007941 */ /* 0x000fea0003800200 */
.L_x_25677:
[----:B------:R-:W-:Y:S01]  /*b690*/  I2FP.F32.U32 R22, R21 ;  /* 0x0000001500167245 */ /* 0x000fe20000201000 */
[----:B------:R-:W-:Y:S01]  /*b6a0*/  HADD2.F32 R157, -RZ, R157.H1_H1 ;  /* 0x3000009dff9d7230 */ /* 0x000fe20000004100 */
[----:B------:R-:W-:Y:S01]  /*b6b0*/  ISETP.NE.AND P3, PT, R156, 0x1, PT ;  /* 0x000000019c00780c */ /* 0x000fe20003f65270 */
[----:B------:R-:W-:Y:S02]  /*b6c0*/  BSSY.RECONVERGENT B0, `(.L_x_25682) ;  /* 0x0000059000007945 */ /* 0x000fe40003800200 */
        /* <DEDUP_REMOVED lines=18> */
.L_x_25684:
        /* <DEDUP_REMOVED lines=13> */
.L_x_25686:
[----:B------:R-:W-:Y:S05]  /*b8c0*/  BSYNC.RECONVERGENT B1 ;  /* 0x0000000000017941 */ /* 0x000fea0003800200 */
.L_x_25685:
        /* <DEDUP_REMOVED lines=56> */
.L_x_25683:
[----:B------:R-:W-:Y:S05]  /*bc50*/  BSYNC.RECONVERGENT B0 ;  /* 0x0000000000007941 */ /* 0x000fea0003800200 */
.L_x_25682:
        /* <DEDUP_REMOVED lines=22> */
.L_x_25689:
        /* <DEDUP_REMOVED lines=13> */
.L_x_25691:
[----:B------:R-:W-:Y:S05]  /*be90*/  BSYNC.RECONVERGENT B1 ;  /* 0x0000000000017941 */ /* 0x000fea0003800200 */
.L_x_25690:
        /* <DEDUP_REMOVED lines=56> */
.L_x_25688:
[----:B------:R-:W-:Y:S05]  /*c220*/  BSYNC.RECONVERGENT B0 ;  /* 0x0000000000007941 */ /* 0x000fea0003800200 */
.L_x_25687:
        /* <DEDUP_REMOVED lines=22> */
.L_x_25694:
        /* <DEDUP_REMOVED lines=13> */
.L_x_25696:
[----:B------:R-:W-:Y:S05]  /*c460*/  BSYNC.RECONVERGENT B1 ;  /* 0x0000000000017941 */ /* 0x000fea0003800200 */
.L_x_25695:
        /* <DEDUP_REMOVED lines=56> */
.L_x_25693:
[----:B------:R-:W-:Y:S05]  /*c7f0*/  BSYNC.RECONVERGENT B0 ;  /* 0x0000000000007941 */ /* 0x000fea0003800200 */
.L_x_25692:
        /* <DEDUP_REMOVED lines=22> */
.L_x_25699:
        /* <DEDUP_REMOVED lines=15> */
.L_x_25701:
[----:B------:R-:W-:Y:S05]  /*ca50*/  BSYNC.RECONVERGENT B1 ;  /* 0x0000000000017941 */ /* 0x000fea0003800200 */
.L_x_25700:
        /* <DEDUP_REMOVED lines=56> */
.L_x_25698:
[----:B------:R-:W-:Y:S05]  /*cde0*/  BSYNC.RECONVERGENT B0 ;  /* 0x0000000000007941 */ /* 0x000fea0003800200 */
.L_x_25697:
        /* <DEDUP_REMOVED lines=13> */
.L_x_25661:
        /* <DEDUP_REMOVED lines=41> */
.L_x_25705:
        /* <DEDUP_REMOVED lines=13> */
.L_x_25707:
[----:B------:R-:W-:Y:S05]  /*d220*/  BSYNC.RECONVERGENT B1 ;  /* 0x0000000000017941 */ /* 0x000fea0003800200 */
.L_x_25706:
        /* <DEDUP_REMOVED lines=55> */
.L_x_25704:
[----:B------:R-:W-:Y:S05]  /*d5a0*/  BSYNC.RECONVERGENT B0 ;  /* 0x0000000000007941 */ /* 0x000fea0003800200 */
.L_x_25703:
[----:B------:R-:W-:Y:S01]  /*d5b0*/  I2FP.F32.U32 R156, R156 ;  /* 0x0000009c009c7245 */ /* 0x000fe20000201000 */
[----:B-----5:R-:W-:Y:S01]  /*d5c0*/  HADD2.F32 R157, -RZ, R160.H0_H0 ;  /* 0x200000a0ff9d7230 */ /* 0x020fe20000004100 */
        /* <DEDUP_REMOVED lines=23> */
.L_x_25710:
        /* <DEDUP_REMOVED lines=13> */
.L_x_25712:
[----:B------:R-:W-:Y:S05]  /*d810*/  BSYNC.RECONVERGENT B1 ;  /* 0x0000000000017941 */ /* 0x000fea0003800200 */
.L_x_25711:
        /* <DEDUP_REMOVED lines=56> */
.L_x_25709:
[----:B------:R-:W-:Y:S05]  /*dba0*/  BSYNC.RECONVERGENT B0 ;  /* 0x0000000000007941 */ /* 0x000fea0003800200 */
.L_x_25708:
        /* <DEDUP_REMOVED lines=8> */
[----:B------:R-:W-:Y:S02]  /*dc30*/  HFMA2 R158, -RZ, RZ, 0, 1.1920928955078125e-07 ;  /* 0x00000002ff9e7431 */ /* 0x000fe400000001ff */
[----:B------:R-:W-:Y:S01]  /*dc40*/  FMUL.FTZ R157, R157, R26 ;  /* 0x0000001a9d9d7220 */ /* 0x000fe20000410000 */
[----:B------:R-:W-:Y:S01]  /*dc50*/  FSETP.GTU.FTZ.AND P1, PT, R156, R27, PT ;  /* 0x0000001b9c00720b */ /* 0x000fe20003f3c000 */
[----:B------:R-:W-:-:S03]  /*dc60*/  IMAD.MOV.U32 R156, RZ, RZ, R200 ;  /* 0x000000ffff9c7224 */ /* 0x000fc600078e00c8 */
        /* <DEDUP_REMOVED lines=13> */
.L_x_25715:
        /* <DEDUP_REMOVED lines=13> */
.L_x_25717:
[----:B------:R-:W-:Y:S05]  /*de10*/  BSYNC.RECONVERGENT B1 ;  /* 0x0000000000017941 */ /* 0x000fea0003800200 */
.L_x_25716:
        /* <DEDUP_REMOVED lines=52> */
[----:B------:R-:W-:Y:S01]  /*e160*/  IMAD.MOV.U32 R156, RZ, RZ, R176 ;  /* 0x000000ffff9c7224 */ /* 0x000fe200078e00b0 */
[----:B------:R-:W-:Y:S01]  /*e170*/  MOV R176, R158 ;  /* 0x0000009e00b07202 */ /* 0x000fe20000000f00 */
[----:B------:R-:W-:Y:S01]  /*e180*/  IMAD.MOV.U32 R158, RZ, RZ, RZ ;  /* 0x000000ffff9e7224 */ /* 0x000fe200078e00ff */
[----:B------:R-:W-:-:S07]  /*e190*/  LOP3.LUT R194, R28, R194, R159, 0x96, !PT ;  /* 0x000000c21cc27212 */ /* 0x000fce00078e969f */
.L_x_25714:
[----:B------:R-:W-:Y:S05]  /*e1a0*/  BSYNC.RECONVERGENT B0 ;  /* 0x0000000000007941 */ /* 0x000fea0003800200 */
.L_x_25713:
        /* <DEDUP_REMOVED lines=23> */
.L_x_25720:
        /* <DEDUP_REMOVED lines=13> */
.L_x_25722:
[----:B------:R-:W-:Y:S05]  /*e3f0*/  BSYNC.RECONVERGENT B1 ;  /* 0x0000000000017941 */ /* 0x000fea0003800200 */
.L_x_25721:
        /* <DEDUP_REMOVED lines=56> */
.L_x_25719:
[----:B------:R-:W-:Y:S05]  /*e780*/  BSYNC.RECONVERGENT B0 ;  /* 0x0000000000007941 */ /* 0x000fea0003800200 */
.L_x_25718:
        /* <DEDUP_REMOVED lines=23> */
.L_x_25725:
        /* <DEDUP_REMOVED lines=13> */
.L_x_25727:
[----:B------:R-:W-:Y:S05]  /*e9d0*/  BSYNC.RECONVERGENT B1 ;  /* 0x0000000000017941 */ /* 0x000fea0003800200 */
.L_x_25726:
        /* <DEDUP_REMOVED lines=56> */
.L_x_25724:
[----:B------:R-:W-:Y:S05]  /*ed60*/  BSYNC.RECONVERGENT B0 ;  /* 0x0000000000007941 */ /* 0x000fea0003800200 */
.L_x_25723:
        /* <DEDUP_REMOVED lines=23> */
.L_x_25730:
        /* <DEDUP_REMOVED lines=13> */
.L_x_25732:
[----:B------:R-:W-:Y:S05]  /*efb0*/  BSYNC.RECONVERGENT B1 ;  /* 0x0000000000017941 */ /* 0x000fea0003800200 */
.L_x_25731:
        /* <DEDUP_REMOVED lines=55> */
[----:B------:R-:W-:-:S07]  /*f330*/  MOV R176, R158 ;  /* 0x0000009e00b07202 */ /* 0x000fce0000000f00 */
.L_x_25729:
[----:B------:R-:W-:Y:S05]  /*f340*/  BSYNC.RECONVERGENT B0 ;  /* 0x0000000000007941 */ /* 0x000fea0003800200 */
.L_x_25728:
        /* <DEDUP_REMOVED lines=23> */
.L_x_25735:
        /* <DEDUP_REMOVED lines=13> */
.L_x_25737:
[----:B------:R-:W-:Y:S05]  /*f590*/  BSYNC.RECONVERGENT B1 ;  /* 0x0000000000017941 */ /* 0x000fea0003800200 */
.L_x_25736:
        /* <DEDUP_REMOVED lines=56> */
.L_x_25734:
[----:B------:R-:W-:Y:S05]  /*f920*/  BSYNC.RECONVERGENT B0 ;  /* 0x0000000000007941 */ /* 0x000fea0003800200 */
.L_x_25733:
        /* <DEDUP_REMOVED lines=23> */
.L_x_25740:
        /* <DEDUP_REMOVED lines=15> */
.L_x_25742:
[----:B------:R-:W-:Y:S05]  /*fb90*/  BSYNC.RECONVERGENT B1 ;  /* 0x0000000000017941 */ /* 0x000fea0003800200 */
.L_x_25741:
        /* <DEDUP_REMOVED lines=56> */
.L_x_25739:
[----:B------:R-:W-:Y:S05]  /*ff20*/  BSYNC.RECONVERGENT B0 ;  /* 0x0000000000007941 */ /* 0x000fea0003800200 */
.L_x_25738:
        /* <DEDUP_REMOVED lines=15> */
.L_x_25702:
        /* <DEDUP_REMOVED lines=16> */
.L_x_25746:
        /* <DEDUP_REMOVED lines=13> */
.L_x_25748:
[----:B------:R-:W-:Y:S05]  /*101f0*/  BSYNC.RECONVERGENT B1 ;  /* 0x0000000000017941 */ /* 0x000fea0003800200 */
.L_x_25747:
        /* <DEDUP_REMOVED lines=55> */
.L_x_25745:
[----:B------:R-:W-:Y:S05]  /*10570*/  BSYNC.RECONVERGENT B0 ;  /* 0x0000000000007941 */ /* 0x000fea0003800200 */
.L_x_25744:
        /* <DEDUP_REMOVED lines=24> */
.L_x_25751:
        /* <DEDUP_REMOVED lines=13> */
.L_x_25753:
[----:B------:R-:W-:Y:S05]  /*107d0*/  BSYNC.RECONVERGENT B1 ;  /* 0x0000000000017941 */ /* 0x000fea0003800200 */
.L_x_25752:
        /* <DEDUP_REMOVED lines=56> */
.L_x_25750:
[----:B------:R-:W-:Y:S05]  /*10b60*/  BSYNC.RECONVERGENT B0 ;  /* 0x0000000000007941 */ /* 0x000fea0003800200 */
.L_x_25749:
[----:B------:R-:W-:Y:S01]  /*10b70*/  I2FP.F32.U32 R156, R156 ;  /* 0x0000009c009c7245 */ /* 0x000fe20000201000 */
[----:B------:R-:W-:Y:S01]  /*10b80*/  HADD2.F32 R157, -RZ, R160.H1_H1 ;  /* 0x300000a0ff9d7230 */ /* 0x000fe20000004100 */
        /* <DEDUP_REMOVED lines=22> */
.L_x_25756:
        /* <DEDUP_REMOVED lines=13> */
.L_x_25758:
[----:B------:R-:W-:Y:S05]  /*10dc0*/  BSYNC.RECONVERGENT B1 ;  /* 0x0000000000017941 */ /* 0x000fea0003800200 */
.L_x_25757:
        /* <DEDUP_REMOVED lines=56> */
.L_x_25755:
[----:B------:R-:W-:Y:S05]  /*11150*/  BSYNC.RECONVERGENT B0 ;  /* 0x0000000000007941 */ /* 0x000fea0003800200 */
.L_x_25754:
        /* <DEDUP_REMOVED lines=22> */
.L_x_25761:
        /* <DEDUP_REMOVED lines=13> */
.L_x_25763:
[----:B------:R-:W-:Y:S05]  /*11390*/  BSYNC.RECONVERGENT B1 ;  /* 0x0000000000017941 */ /* 0x000fea0003800200 */
.L_x_25762:
        /* <DEDUP_REMOVED lines=56> */
.L_x_25760:
[----:B------:R-:W-:Y:S05]  /*11720*/  BSYNC.RECONVERGENT B0 ;  /* 0x0000000000007941 */ /* 0x000fea0003800200 */
.L_x_25759:
        /* <DEDUP_REMOVED lines=22> */
.L_x_25766:
        /* <DEDUP_REMOVED lines=13> */
.L_x_25768:
[----:B------:R-:W-:Y:S05]  /*11960*/  BSYNC.RECONVERGENT B1 ;  /* 0x0000000000017941 */ /* 0x000fea0003800200 */
.L_x_25767:
        /* <DEDUP_REMOVED lines=56> */
.L_x_25765:
[----:B------:R-:W-:Y:S05]  /*11cf0*/  BSYNC.RECONVERGENT B0 ;  /* 0x0000000000007941 */ /* 0x000fea0003800200 */
.L_x_25764:
        /* <DEDUP_REMOVED lines=22> */
.L_x_25771:
        /* <DEDUP_REMOVED lines=13> */
.L_x_25773:
[----:B------:R-:W-:Y:S05]  /*11f30*/  BSYNC.RECONVERGENT B1 ;  /* 0x0000000000017941 */ /* 0x000fea0003800200 */
.L_x_25772:
        /* <DEDUP_REMOVED lines=56> */
.L_x_25770:
[----:B------:R-:W-:Y:S05]  /*122c0*/  BSYNC.RECONVERGENT B0 ;  /* 0x0000000000007941 */ /* 0x000fea0003800200 */
.L_x_25769:
        /* <DEDUP_REMOVED lines=22> */
.L_x_25776:
        /* <DEDUP_REMOVED lines=13> */
.L_x_25778:
[----:B------:R-:W-:Y:S05]  /*12500*/  BSYNC.RECONVERGENT B1 ;  /* 0x0000000000017941 */ /* 0x000fea0003800200 */
.L_x_25777:
        /* <DEDUP_REMOVED lines=56> */
.L_x_25775:
[----:B------:R-:W-:Y:S05]  /*12890*/  BSYNC.RECONVERGENT B0 ;  /* 0x0000000000007941 */ /* 0x000fea0003800200 */
.L_x_25774:
        /* <DEDUP_REMOVED lines=22> */
.L_x_25781:
        /* <DEDUP_REMOVED lines=15> */
.L_x_25783:
[----:B------:R-:W-:Y:S05]  /*12af0*/  BSYNC.RECONVERGENT B1 ;  /* 0x0000000000017941 */ /* 0x000fea0003800200 */
.L_x_25782:
        /* <DEDUP_REMOVED lines=56> */
.L_x_25780:
[----:B------:R-:W-:Y:S05]  /*12e80*/  BSYNC.RECONVERGENT B0 ;  /* 0x0000000000007941 */ /* 0x000fea0003800200 */
.L_x_25779:
        /* <DEDUP_REMOVED lines=10> */
[----:B------:R-:W-:-:S03]  /*12f30*/  PLOP3.LUT P6, PT, P6, PT, PT, 0x8, 0x80 ;  /* 0x000000000080781c */ /* 0x000fc600037ce170 */
[----:B------:R-:W-:-:S05]  /*12f40*/  FMUL.FTZ R174, R174, R55 ;  /* 0x00000037aeae7220 */ /* 0x000fca0000410000 */
[----:B------:R-:W-:-:S07]  /*12f50*/  F2FP.F16.F32.PACK_AB R159, R174, R173 ;  /* 0x000000adae9f723e */ /* 0x000fce00000000ff */
.L_x_25743:
        /* <DEDUP_REMOVED lines=41> */
.L_x_25787:
        /* <DEDUP_REMOVED lines=13> */
.L_x_25789:
[----:B------:R-:W-:Y:S05]  /*132c0*/  BSYNC.RECONVERGENT B1 ;  /* 0x0000000000017941 */ /* 0x000fea0003800200 */
.L_x_25788:
        /* <DEDUP_REMOVED lines=54> */
[----:B------:R-:W-:-:S07]  /*13630*/  LOP3.LUT R194, R28, R194, R191, 0x96, !PT ;  /* 0x000000c21cc27212 */ /* 0x000fce00078e96bf */
.L_x_25786:
[----:B------:R-:W-:Y:S05]  /*13640*/  BSYNC.RECONVERGENT B0 ;  /* 0x0000000000007941 */ /* 0x000fea0003800200 */
.L_x_25785:
[----:B------:R-:W-:Y:S01]  /*13650*/  I2FP.F32.U32 R156, R156 ;  /* 0x0000009c009c7245 */ /* 0x000fe20000201000 */
[----:B-----5:R-:W-:Y:S01]  /*13660*/  HADD2.F32 R157, -RZ, R160.H0_H0 ;  /* 0x200000a0ff9d7230 */ /* 0x020fe20000004100 */
[----:B------:R-:W-:Y:S01]  /*13670*/  ISETP.NE.AND P2, PT, R158, 0x1, PT ;  /* 0x000000019e00780c */ /* 0x000fe20003f45270 */
[----:B------:R-:W-:Y:S01]  /*13680*/  HADD2.F32 R176, -RZ, R32.H0_H0 ;  /* 0x20000020ffb07230 */ /* 0x000fe20000004100 */
        /* <DEDUP_REMOVED lines=21> */
.L_x_25792:
        /* <DEDUP_REMOVED lines=13> */
.L_x_25794:
[----:B------:R-:W-:Y:S05]  /*138b0*/  BSYNC.RECONVERGENT B1 ;  /* 0x0000000000017941 */ /* 0x000fea0003800200 */
.L_x_25793:
        /* <DEDUP_REMOVED lines=47> */
[----:B------:R-:W-:-:S03]  /*13bb0*/  HFMA2 R159, -RZ, RZ, 0, 0 ;  /* 0x00000000ff9f7431 */ /* 0x000fc600000001ff */
        /* <DEDUP_REMOVED lines=8> */
.L_x_25791:
[----:B------:R-:W-:Y:S05]  /*13c40*/  BSYNC.RECONVERGENT B0 ;  /* 0x0000000000007941 */ /* 0x000fea0003800200 */
.L_x_25790:
        /* <DEDUP_REMOVED lines=25> */
.L_x_25797:
        /* <DEDUP_REMOVED lines=13> */
.L_x_25799:
[----:B------:R-:W-:Y:S05]  /*13eb0*/  BSYNC.RECONVERGENT B1 ;  /* 0x0000000000017941 */ /* 0x000fea0003800200 */
.L_x_25798:
        /* <DEDUP_REMOVED lines=56> */
.L_x_25796:
[----:B------:R-:W-:Y:S05]  /*14240*/  BSYNC.RECONVERGENT B0 ;  /* 0x0000000000007941 */ /* 0x000fea0003800200 */
.L_x_25795:
        /* <DEDUP_REMOVED lines=23> */
.L_x_25802:
        /* <DEDUP_REMOVED lines=13> */
.L_x_25804:
[----:B------:R-:W-:Y:S05]  /*14490*/  BSYNC.RECONVERGENT B1 ;  /* 0x0000000000017941 */ /* 0x000fea0003800200 */
.L_x_25803:
        /* <DEDUP_REMOVED lines=56> */
.L_x_25801:
[----:B------:R-:W-:Y:S05]  /*14820*/  BSYNC.RECONVERGENT B0 ;  /* 0x0000000000007941 */ /* 0x000fea0003800200 */
.L_x_25800:
        /* <DEDUP_REMOVED lines=23> */
.L_x_25807:
        /* <DEDUP_REMOVED lines=13> */
.L_x_25809:
[----:B------:R-:W-:Y:S05]  /*14a70*/  BSYNC.RECONVERGENT B1 ;  /* 0x0000000000017941 */ /* 0x000fea0003800200 */
.L_x_25808:
        /* <DEDUP_REMOVED lines=56> */
.L_x_25806:
[----:B------:R-:W-:Y:S05]  /*14e00*/  BSYNC.RECONVERGENT B0 ;  /* 0x0000000000007941 */ /* 0x000fea0003800200 */
.L_x_25805:
        /* <DEDUP_REMOVED lines=23> */
.L_x_25812:
        /* <DEDUP_REMOVED lines=13> */
.L_x_25814:
[----:B------:R-:W-:Y:S05]  /*15050*/  BSYNC.RECONVERGENT B1 ;  /* 0x0000000000017941 */ /* 0x000fea0003800200 */
.L_x_25813:
        /* <DEDUP_REMOVED lines=56> */
.L_x_25811:
[----:B------:R-:W-:Y:S05]  /*153e0*/  BSYNC.RECONVERGENT B0 ;  /* 0x0000000000007941 */ /* 0x000fea0003800200 */
.L_x_25810:
        /* <DEDUP_REMOVED lines=23> */
.L_x_25817:
        /* <DEDUP_REMOVED lines=13> */
.L_x_25819:
[----:B------:R-:W-:Y:S05]  /*15630*/  BSYNC.RECONVERGENT B1 ;  /* 0x0000000000017941 */ /* 0x000fea0003800200 */
.L_x_25818:
        /* <DEDUP_REMOVED lines=56> */
.L_x_25816:
[----:B------:R-:W-:Y:S05]  /*159c0*/  BSYNC.RECONVERGENT B0 ;  /* 0x0000000000007941 */ /* 0x000fea0003800200 */
.L_x_25815:
        /* <DEDUP_REMOVED lines=23> */
.L_x_25822:
        /* <DEDUP_REMOVED lines=15> */
.L_x_25824:
[----:B------:R-:W-:Y:S05]  /*15c30*/  BSYNC.RECONVERGENT B1 ;  /* 0x0000000000017941 */ /* 0x000fea0003800200 */
.L_x_25823:
        /* <DEDUP_REMOVED lines=56> */
.L_x_25821:
[----:B------:R-:W-:Y:S05]  /*15fc0*/  BSYNC.RECONVERGENT B0 ;  /* 0x0000000000007941 */ /* 0x000fea0003800200 */
.L_x_25820:
        /* <DEDUP_REMOVED lines=15> */
.L_x_25784:
        /* <DEDUP_REMOVED lines=16> */
.L_x_25828:
        /* <DEDUP_REMOVED lines=13> */
.L_x_25830:
[----:B------:R-:W-:Y:S05]  /*16290*/  BSYNC.RECONVERGENT B1 ;  /* 0x0000000000017941 */ /* 0x000fea0003800200 */
.L_x_25829:
        /* <DEDUP_REMOVED lines=55> */
.L_x_25827:
[----:B------:R-:W-:Y:S05]  /*16610*/  BSYNC.RECONVERGENT B0 ;  /* 0x0000000000007941 */ /* 0x000fea0003800200 */
.L_x_25826:
        /* <DEDUP_REMOVED lines=24> */
.L_x_25833:
        /* <DEDUP_REMOVED lines=13> */
.L_x_25835:
[----:B------:R-:W-:Y:S05]  /*16870*/  BSYNC.RECONVERGENT B1 ;  /* 0x0000000000017941 */ /* 0x000fea0003800200 */
.L_x_25834:
        /* <DEDUP_REMOVED lines=56> */
.L_x_25832:
[----:B------:R-:W-:Y:S05]  /*16c00*/  BSYNC.RECONVERGENT B0 ;  /* 0x0000000000007941 */ /* 0x000fea0003800200 */
.L_x_25831:
        /* <DEDUP_REMOVED lines=24> */
.L_x_25838:
        /* <DEDUP_REMOVED lines=13> */
.L_x_25840:
[----:B------:R-:W-:Y:S05]  /*16e60*/  BSYNC.RECONVERGENT B1 ;  /* 0x0000000000017941 */ /* 0x000fea0003800200 */
.L_x_25839:
        /* <DEDUP_REMOVED lines=56> */
.L_x_25837:
[----:B------:R-:W-:Y:S05]  /*171f0*/  BSYNC.RECONVERGENT B0 ;  /* 0x0000000000007941 */ /* 0x000fea0003800200 */
.L_x_25836:
        /* <DEDUP_REMOVED lines=22> */
.L_x_25843:
        /* <DEDUP_REMOVED lines=13> */
.L_x_25845:
[----:B------:R-:W-:Y:S05]  /*17430*/  BSYNC.RECONVERGENT B1 ;  /* 0x0000000000017941 */ /* 0x000fea0003800200 */
.L_x_25844:
        /* <DEDUP_REMOVED lines=56> */
.L_x_25842:
[----:B------:R-:W-:Y:S05]  /*177c0*/  BSYNC.RECONVERGENT B0 ;  /* 0x0000000000007941 */ /* 0x000fea0003800200 */
.L_x_25841:
        /* <DEDUP_REMOVED lines=22> */
.L_x_25848:
        /* <DEDUP_REMOVED lines=13> */
.L_x_25850:
[----:B------:R-:W-:Y:S05]  /*17a00*/  BSYNC.RECONVERGENT B1 ;  /* 0x0000000000017941 */ /* 0x000fea0003800200 */
.L_x_25849:
        /* <DEDUP_REMOVED lines=56> */
.L_x_25847:
[----:B------:R-:W-:Y:S05]  /*17d90*/  BSYNC.RECONVERGENT B0 ;  /* 0x0000000000007941 */ /* 0x000fea0003800200 */
.L_x_25846:
        /* <DEDUP_REMOVED lines=22> */
.L_x_25853:
        /* <DEDUP_REMOVED lines=13> */
.L_x_25855:
[----:B------:R-:W-:Y:S05]  /*17fd0*/  BSYNC.RECONVERGENT B1 ;  /* 0x0000000000017941 */ /* 0x000fea0003800200 */
.L_x_25854:
        /* <DEDUP_REMOVED lines=56> */
.L_x_25852:
[----:B------:R-:W-:Y:S05]  /*18360*/  BSYNC.RECONVERGENT B0 ;  /* 0x0000000000007941 */ /* 0x000fea0003800200 */
.L_x_25851:
        /* <DEDUP_REMOVED lines=22> */
.L_x_25858:
        /* <DEDUP_REMOVED lines=13> */
.L_x_25860:
[----:B------:R-:W-:Y:S05]  /*185a0*/  BSYNC.RECONVERGENT B1 ;  /* 0x0000000000017941 */ /* 0x000fea0003800200 */
.L_x_25859:
        /* <DEDUP_REMOVED lines=56> */
.L_x_25857:
[----:B------:R-:W-:Y:S05]  /*18930*/  BSYNC.RECONVERGENT B0 ;  /* 0x0000000000007941 */ /* 0x000fea0003800200 */
.L_x_25856:
        /* <DEDUP_REMOVED lines=22> */
.L_x_25863:
        /* <DEDUP_REMOVED lines=15> */
.L_x_25865:
[----:B------:R-:W-:Y:S05]  /*18b90*/  BSYNC.RECONVERGENT B1 ;  /* 0x0000000000017941 */ /* 0x000fea0003800200 */
.L_x_25864:
        /* <DEDUP_REMOVED lines=56> */
.L_x_25862:
[----:B------:R-:W-:Y:S05]  /*18f20*/  BSYNC.RECONVERGENT B0 ;  /* 0x0000000000007941 */ /* 0x000fea0003800200 */
.L_x_25861:
        /* <DEDUP_REMOVED lines=13> */
.L_x_25825:
        /* <DEDUP_REMOVED lines=27> */
[----:B------:R-:W-:Y:S02]  /*191b0*/  HFMA2 R192, -RZ, RZ, 0, 1.1920928955078125e-07 ;  /* 0x00000002ffc07431 */ /* 0x000fe400000001ff */
[----:B-1----:R-:W-:Y:S01]  /*191c0*/  IMAD.MOV.U32 R157, RZ, RZ, R200 ;  /* 0x000000ffff9d7224 */ /* 0x002fe200078e00c8 */
        /* <DEDUP_REMOVED lines=12> */
.L_x_25869:
        /* <DEDUP_REMOVED lines=13> */
.L_x_25871:
[----:B------:R-:W-:Y:S05]  /*19360*/  BSYNC.RECONVERGENT B1 ;  /* 0x0000000000017941 */ /* 0x000fea0003800200 */
.L_x_25870:
        /* <DEDUP_REMOVED lines=55> */
.L_x_25868:
[----:B------:R-:W-:Y:S05]  /*196e0*/  BSYNC.RECONVERGENT B0 ;  /* 0x0000000000007941 */ /* 0x000fea0003800200 */
.L_x_25867:
[----:B------:R-:W-:Y:S01]  /*196f0*/  I2FP.F32.U32 R158, R157 ;  /* 0x0000009d009e7245 */ /* 0x000fe20000201000 */
[----:B-----5:R-:W-:Y:S01]  /*19700*/  HADD2.F32 R157, -RZ, R160.H0_H0 ;  /* 0x200000a0ff9d7230 */ /* 0x020fe20000004100 */
[----:B------:R-:W-:Y:S01]  /*19710*/  ISETP.NE.AND P1, PT, R192, 0x1, PT ;  /* 0x00000001c000780c */ /* 0x000fe20003f25270 */
[----:B------:R-:W-:Y:S01]  /*19720*/  BSSY.RECONVERGENT B0, `(.L_x_25872) ;  /* 0x000005c000007945 */ /* 0x000fe20003800200 */
[----:B------:R-:W-:Y:S01]  /*19730*/  LOP3.LUT R6, R6, 0xfffffffd, RZ, 0xc0, !PT ;  /* 0xfffffffd06067812 */ /* 0x000fe200078ec0ff */
[----:B------:R-:W-:Y:S01]  /*19740*/  FFMA.FTZ R158, R158, R25, 1.1641532182693481445e-10 ;  /* 0x2f0000009e9e7423 */ /* 0x000fe20000010019 */
[----:B------:R-:W-:Y:S01]  /*19750*/  FMUL.FTZ R157, R157, R24 ;  /* 0x000000189d9d7220 */ /* 0x000fe20000410000 */
[----:B------:R-:W-:Y:S02]  /*19760*/  HFMA2 R190, -RZ, RZ, 0, 1.1920928955078125e-07 ;  /* 0x00000002ffbe7431 */ /* 0x000fe400000001ff */
[----:B------:R-:W-:Y:S02]  /*19770*/  IMAD.MOV.U32 R159, RZ, RZ, R200 ;  /* 0x000000ffff9f7224 */ /* 0x000fe400078e00c8 */
[----:B------:R-:W-:Y:S01]  /*19780*/  FMUL.FTZ R157, R157, R26 ;  /* 0x0000001a9d9d7220 */ /* 0x000fe20000410000 */
[----:B------:R-:W-:Y:S01]  /*19790*/  FSETP.GTU.FTZ.AND P0, PT, R158, R27, PT ;  /* 0x0000001b9e00720b */ /* 0x000fe20003f1c000 */
        /* <DEDUP_REMOVED lines=14> */
.L_x_25874:
        /* <DEDUP_REMOVED lines=13> */
.L_x_25876:
[----:B------:R-:W-:Y:S05]  /*19950*/  BSYNC.RECONVERGENT B1 ;  /* 0x0000000000017941 */ /* 0x000fea0003800200 */
.L_x_25875:
        /* <DEDUP_REMOVED lines=56> */
.L_x_25873:
[----:B------:R-:W-:Y:S05]  /*19ce0*/  BSYNC.RECONVERGENT B0 ;  /* 0x0000000000007941 */ /* 0x000fea0003800200 */
.L_x_25872:
        /* <DEDUP_REMOVED lines=23> */
.L_x_25879:
        /* <DEDUP_REMOVED lines=13> */
.L_x_25881:
[----:B------:R-:W-:Y:S05]  /*19f30*/  BSYNC.RECONVERGENT B1 ;  /* 0x0000000000017941 */ /* 0x000fea0003800200 */
.L_x_25880:
        /* <DEDUP_REMOVED lines=54> */
[----:B------:R-:W-:Y:S01]  /*1a2a0*/  IMAD.MOV.U32 R192, RZ, RZ, RZ ;  /* 0x000000ffffc07224 */ /* 0x000fe200078e00ff */
[----:B------:R-:W-:-:S07]  /*1a2b0*/  LOP3.LUT R194, R28, R194, R193, 0x96, !PT ;  /* 0x000000c21cc27212 */ /* 0x000fce00078e96c1 */
.L_x_25878:
[----:B------:R-:W-:Y:S05]  /*1a2c0*/  BSYNC.RECONVERGENT B0 ;  /* 0x0000000000007941 */ /* 0x000fea0003800200 */
.L_x_25877:
        /* <DEDUP_REMOVED lines=23> */
.L_x_25884:
        /* <DEDUP_REMOVED lines=13> */
.L_x_25886:
[----:B------:R-:W-:Y:S05]  /*1a510*/  BSYNC.RECONVERGENT B1 ;  /* 0x0000000000017941 */ /* 0x000fea0003800200 */
.L_x_25885:
        /* <DEDUP_REMOVED lines=55> */
[----:B------:R-:W-:-:S07]  /*1a890*/  MOV R156, R192 ;  /* 0x000000c0009c7202 */ /* 0x000fce0000000f00 */
.L_x_25883:
[----:B------:R-:W-:Y:S05]  /*1a8a0*/  BSYNC.RECONVERGENT B0 ;  /* 0x0000000000007941 */ /* 0x000fea0003800200 */
.L_x_25882:
        /* <DEDUP_REMOVED lines=23> */
.L_x_25889:
        /* <DEDUP_REMOVED lines=13> */
.L_x_25891:
[----:B------:R-:W-:Y:S05]  /*1aaf0*/  BSYNC.RECONVERGENT B1 ;  /* 0x0000000000017941 */ /* 0x000fea0003800200 */
.L_x_25890:
        /* <DEDUP_REMOVED lines=56> */
.L_x_25888:
[----:B------:R-:W-:Y:S05]  /*1ae80*/  BSYNC.RECONVERGENT B0 ;  /* 0x0000000000007941 */ /* 0x000fea0003800200 */
.L_x_25887:
        /* <DEDUP_REMOVED lines=23> */
.L_x_25894:
        /* <DEDUP_REMOVED lines=13> */
.L_x_25896:
[----:B------:R-:W-:Y:S05]  /*1b0d0*/  BSYNC.RECONVERGENT B1 ;  /* 0x0000000000017941 */ /* 0x000fea0003800200 */
.L_x_25895:
        /* <DEDUP_REMOVED lines=52> */
[----:B------:R-:W-:-:S04]  /*1b420*/  LOP3.LUT R195, R195, R192, R201, 0x96, !PT ;  /* 0x000000c0c3c37212 */ /* 0x000fc800078e96c9 */
[----:B------:R-:W-:Y:S01]  /*1b430*/  LOP3.LUT R194, R28, R194, R161, 0x96, !PT ;  /* 0x000000c21cc27212 */ /* 0x000fe200078e96a1 */
[----:B------:R-:W-:Y:S01]  /*1b440*/  IMAD.MOV.U32 R161, RZ, RZ, R156 ;  /* 0x000000ffffa17224 */ /* 0x000fe200078e009c */
[----:B------:R-:W-:-:S07]  /*1b450*/  MOV R156, R160 ;  /* 0x000000a0009c7202 */ /* 0x000fce0000000f00 */
.L_x_25893:
[----:B------:R-:W-:Y:S05]  /*1b460*/  BSYNC.RECONVERGENT B0 ;  /* 0x0000000000007941 */ /* 0x000fea0003800200 */
.L_x_25892:
        /* <DEDUP_REMOVED lines=23> */
.L_x_25899:
        /* <DEDUP_REMOVED lines=13> */
.L_x_25901:
[----:B------:R-:W-:Y:S05]  /*1b6b0*/  BSYNC.RECONVERGENT B1 ;  /* 0x0000000000017941 */ /* 0x000fea0003800200 */
.L_x_25900:
        /* <DEDUP_REMOVED lines=57> */
.L_x_25898:
[----:B------:R-:W-:Y:S05]  /*1ba50*/  BSYNC.RECONVERGENT B0 ;  /* 0x0000000000007941 */ /* 0x000fea0003800200 */
.L_x_25897:
        /* <DEDUP_REMOVED lines=23> */
.L_x_25904:
        /* <DEDUP_REMOVED lines=15> */
.L_x_25906:
[----:B------:R-:W-:Y:S05]  /*1bcc0*/  BSYNC.RECONVERGENT B1 ;  /* 0x0000000000017941 */ /* 0x000fea0003800200 */
.L_x_25905:
        /* <DEDUP_REMOVED lines=49> */
[----:B------:R-:W-:Y:S01]  /*1bfe0*/  MOV R161, R156 ;  /* 0x0000009c00a17202 */ /* 0x000fe20000000f00 */
[----:B------:R-:W-:-:S04]  /*1bff0*/  IMAD.WIDE.U32 R200, R200, -0x326172a9, RZ ;  /* 0xcd9e8d57c8c87825 */ /* 0x000fc800078e00ff */
[----:B------:R-:W-:Y:S01]  /*1c000*/  IMAD.WIDE.U32 R192, R192, -0x2daee0ad, RZ ;  /* 0xd2511f53c0c07825 */ /* 0x000fe200078e00ff */
[----:B------:R-:W-:-:S03]  /*1c010*/  LOP3.LUT R195, R195, R194, R201, 0x96, !PT ;  /* 0x000000c2c3c37212 */ /* 0x000fc600078e96c9 */
[----:B------:R-:W-:Y:S01]  /*1c020*/  IMAD.MOV.U32 R156, RZ, RZ, R192 ;  /* 0x000000ffff9c7224 */ /* 0x000fe200078e00c0 */
[----:B------:R-:W-:Y:S01]  /*1c030*/  LOP3.LUT R194, R28, R160, R193, 0x96, !PT ;  /* 0x000000a01cc27212 */ /* 0x000fe200078e96c1 */
[----:B------:R-:W-:-:S07]  /*1c040*/  HFMA2 R160, -RZ, RZ, 0, 0 ;  /* 0x00000000ffa07431 */ /* 0x000fce00000001ff */
.L_x_25903:
[----:B------:R-:W-:Y:S05]  /*1c050*/  BSYNC.RECONVERGENT B0 ;  /* 0x0000000000007941 */ /* 0x000fea0003800200 */
.L_x_25902:
[----:B------:R-:W-:Y:S01]  /*1c060*/  I2FP.F32.U32 R28, R161 ;  /* 0x000000a1001c7245 */ /* 0x000fe20000201000 */
[----:B------:R-:W-:Y:S02]  /*1c070*/  HADD2.F32 R163, -RZ, R163.H1_H1 ;  /* 0x300000a3ffa37230 */ /* 0x000fe40000004100 */
[----:B------:R-:W-:Y:S02]  /*1c080*/  HADD2.F32 R23, -RZ, R35.H1_H1 ;  /* 0x30000023ff177230 */ /* 0x000fe40000004100 */
[----:B------:R-:W-:Y:S01]  /*1c090*/  FFMA.FTZ R28, R28, R25, 1.1641532182693481445e-10 ;  /* 0x2f0000001c1c7423 */ /* 0x000fe20000010019 */
[----:B------:R-:W-:Y:S01]  /*1c0a0*/  FMUL.FTZ R163, R163, R24 ;  /* 0x00000018a3a37220 */ /* 0x000fe20000410000 */
[----:B------:R-:W-:-:S03]  /*1c0b0*/  F2FP.F16.F32.PACK_AB R25, R198, R158 ;  /* 0x0000009ec619723e */ /* 0x000fc600000000ff */
        /* <DEDUP_REMOVED lines=9> */
.L_x_25866:
        /* <DEDUP_REMOVED lines=16> */
.L_x_25910:
        /* <DEDUP_REMOVED lines=13> */
.L_x_25912:
[----:B------:R-:W-:Y:S05]  /*1c320*/  BSYNC.RECONVERGENT B1 ;  /* 0x0000000000017941 */ /* 0x000fea0003800200 */
.L_x_25911:
        /* <DEDUP_REMOVED lines=50> */
[----:B------:R-:W-:Y:S01]  /*1c650*/  HFMA2 R192, -RZ, RZ, 0, 0 ;  /* 0x00000000ffc07431 */ /* 0x000fe200000001ff */
[----:B------:R-:W-:Y:S01]  /*1c660*/  LOP3.LUT R195, R195, R158, R201, 0x96, !PT ;  /* 0x0000009ec3c37212 */ /* 0x000fe200078e96c9 */
[----:B------:R-:W-:-:S05]  /*1c670*/  IMAD.WIDE.U32 R156, R157, -0x2daee0ad, RZ ;  /* 0xd2511f539d9c7825 */ /* 0x000fca00078e00ff */
[----:B------:R-:W-:Y:S01]  /*1c680*/  LOP3.LUT R194, R28, R194, R157, 0x96, !PT ;  /* 0x000000c21cc27212 */ /* 0x000fe200078e969d */
[----:B------:R-:W-:-:S07]  /*1c690*/  IMAD.MOV.U32 R157, RZ, RZ, R190 ;  /* 0x000000ffff9d7224 */ /* 0x000fce00078e00be */
.L_x_25909:
[----:B------:R-:W-:Y:S05]  /*1c6a0*/  BSYNC.RECONVERGENT B0 ;  /* 0x0000000000007941 */ /* 0x000fea0003800200 */
.L_x_25908:
[----:B------:R-:W-:Y:S01]  /*1c6b0*/  I2FP.F32.U32 R158, R157 ;  /* 0x0000009d009e7245 */ /* 0x000fe20000201000 */
[----:B-----5:R-:W-:Y:S01]  /*1c6c0*/  HADD2.F32 R157, -RZ, R160.H0_H0 ;  /* 0x200000a0ff9d7230 */ /* 0x020fe20000004100 */
[----:B------:R-:W-:Y:S01]  /*1c6d0*/  ISETP.NE.AND P1, PT, R192, 0x1, PT ;  /* 0x00000001c000780c */ /* 0x000fe20003f25270 */
        /* <DEDUP_REMOVED lines=21> */
.L_x_25915:
        /* <DEDUP_REMOVED lines=13> */
.L_x_25917:
[----:B------:R-:W-:Y:S05]  /*1c900*/  BSYNC.RECONVERGENT B1 ;  /* 0x0000000000017941 */ /* 0x000fea0003800200 */
.L_x_25916:
        /* <DEDUP_REMOVED lines=56> */
.L_x_25914:
[----:B------:R-:W-:Y:S05]  /*1cc90*/  BSYNC.RECONVERGENT B0 ;  /* 0x0000000000007941 */ /* 0x000fea0003800200 */
.L_x_25913:
        /* <DEDUP_REMOVED lines=22> */
.L_x_25920:
        /* <DEDUP_REMOVED lines=13> */
.L_x_25922:
[----:B------:R-:W-:Y:S05]  /*1ced0*/  BSYNC.RECONVERGENT B1 ;  /* 0x0000000000017941 */ /* 0x000fea0003800200 */
.L_x_25921:
        /* <DEDUP_REMOVED lines=56> */
.L_x_25919:
[----:B------:R-:W-:Y:S05]  /*1d260*/  BSYNC.RECONVERGENT B0 ;  /* 0x0000000000007941 */ /* 0x000fea0003800200 */
.L_x_25918:
        /* <DEDUP_REMOVED lines=22> */
.L_x_25925:
        /* <DEDUP_REMOVED lines=13> */
.L_x_25927:
[----:B------:R-:W-:Y:S05]  /*1d4a0*/  BSYNC.RECONVERGENT B1 ;  /* 0x0000000000017941 */ /* 0x000fea0003800200 */
.L_x_25926:
        /* <DEDUP_REMOVED lines=54> */
[----:B------:R-:W-:Y:S01]  /*1d810*/  IMAD.MOV.U32 R156, RZ, RZ, R192 ;  /* 0x000000ffff9c7224 */ /* 0x000fe200078e00c0 */
[----:B------:R-:W-:-:S07]  /*1d820*/  LOP3.LUT R194, R28, R194, R193, 0x96, !PT ;  /* 0x000000c21cc27212 */ /* 0x000fce00078e96c1 */
.L_x_25924:
[----:B------:R-:W-:Y:S05]  /*1d830*/  BSYNC.RECONVERGENT B0 ;  /* 0x0000000000007941 */ /* 0x000fea0003800200 */
.L_x_25923:
        /* <DEDUP_REMOVED lines=22> */
.L_x_25930:
        /* <DEDUP_REMOVED lines=13> */
.L_x_25932:
[----:B------:R-:W-:Y:S05]  /*1da70*/  BSYNC.RECONVERGENT B1 ;  /* 0x0000000000017941 */ /* 0x000fea0003800200 */
.L_x_25931:
        /* <DEDUP_REMOVED lines=56> */
.L_x_25929:
[----:B------:R-:W-:Y:S05]  /*1de00*/  BSYNC.RECONVERGENT B0 ;  /* 0x0000000000007941 */ /* 0x000fea0003800200 */
.L_x_25928:
        /* <DEDUP_REMOVED lines=22> */
.L_x_25935:
        /* <DEDUP_REMOVED lines=13> */
.L_x_25937:
[----:B------:R-:W-:Y:S05]  /*1e040*/  BSYNC.RECONVERGENT B1 ;  /* 0x0000000000017941 */ /* 0x000fea0003800200 */
.L_x_25936:
        /* <DEDUP_REMOVED lines=56> */
.L_x_25934:
[----:B------:R-:W-:Y:S05]  /*1e3d0*/  BSYNC.RECONVERGENT B0 ;  /* 0x0000000000007941 */ /* 0x000fea0003800200 */
.L_x_25933:
        /* <DEDUP_REMOVED lines=22> */
.L_x_25940:
        /* <DEDUP_REMOVED lines=13> */
.L_x_25942:
[----:B------:R-:W-:Y:S05]  /*1e610*/  BSYNC.RECONVERGENT B1 ;  /* 0x0000000000017941 */ /* 0x000fea0003800200 */
.L_x_25941:
        /* <DEDUP_REMOVED lines=57> */
.L_x_25939:
[----:B------:R-:W-:Y:S05]  /*1e9b0*/  BSYNC.RECONVERGENT B0 ;  /* 0x0000000000007941 */ /* 0x000fea0003800200 */
.L_x_25938:
        /* <DEDUP_REMOVED lines=22> */
.L_x_25945:
        /* <DEDUP_REMOVED lines=15> */
.L_x_25947:
[----:B------:R-:W-:Y:S05]  /*1ec10*/  BSYNC.RECONVERGENT B1 ;  /* 0x0000000000017941 */ /* 0x000fea0003800200 */
.L_x_25946:
        /* <DEDUP_REMOVED lines=51> */
[----:B------:R-:W-:-:S05]  /*1ef50*/  IMAD.WIDE.U32 R160, R160, -0x2daee0ad, RZ ;  /* 0xd2511f53a0a07825 */ /* 0x000fca00078e00ff */
[----:B------:R-:W-:Y:S01]  /*1ef60*/  LOP3.LUT R194, R28, R194, R161, 0x96, !PT ;  /* 0x000000c21cc27212 */ /* 0x000fe200078e96a1 */
[----:B------:R-:W-:Y:S01]  /*1ef70*/  IMAD.MOV.U32 R161, RZ, RZ, R156 ;  /* 0x000000ffffa17224 */ /* 0x000fe200078e009c */
[----:B------:R-:W-:Y:S01]  /*1ef80*/  MOV R156, R160 ;  /* 0x000000a0009c7202 */ /* 0x000fe20000000f00 */
[----:B------:R-:W-:-:S07]  /*1ef90*/  IMAD.MOV.U32 R160, RZ, RZ, RZ ;  /* 0x000000ffffa07224 */ /* 0x000fce00078e00ff */
.L_x_25944:
[----:B------:R-:W-:Y:S05]  /*1efa0*/  BSYNC.RECONVERGENT B0 ;  /* 0x0000000000007941 */ /* 0x000fea0003800200 */
.L_x_25943:
[----:B------:R-:W-:Y:S01]  /*1efb0*/  I2FP.F32.U32 R28, R161 ;  /* 0x000000a1001c7245 */ /* 0x000fe20000201000 */
[----:B------:R-:W-:-:S04]  /*1efc0*/  HADD2.F32 R163, -RZ, R163.H1_H1 ;  /* 0x300000a3ffa37230 */ /* 0x000fc80000004100 */
        /* <DEDUP_REMOVED lines=11> */
.L_x_25907:
        /* <DEDUP_REMOVED lines=161> */
.L_x_25961:
        /* <DEDUP_REMOVED lines=10> */
[----:B------:R-:W2:Y:S01]  /*1fb30*/  MUFU.RSQ R206, R25 ;  /* 0x0000001900ce7308 */ /* 0x000ea20000001400 */
[----:B------:R-:W3:Y:S01]  /*1fb40*/  LDC.64 R10, c[0x0][0x428] ;  /* 0x00010a00ff0a7b82 */ /* 0x000ee20000000a00 */
        /* <DEDUP_REMOVED lines=16> */
[C---:B--2---:R-:W-:Y:S01]  /*1fc50*/  FMUL.FTZ R9, R206.reuse, R9 ;  /* 0x00000009ce097220 */ /* 0x044fe20000410000 */
[C---:B------:R-:W-:Y:S01]  /*1fc60*/  FMUL.FTZ R30, R206.reuse, R30 ;  /* 0x0000001ece1e7220 */ /* 0x040fe20000410000 */
[----:B------:R1:W-:Y:S01]  /*1fc70*/  @!P0 STG.E desc[UR6][R26.64], R24 ;  /* 0x000000181a008986 */ /* 0x0003e2000c101906 */
[C---:B------:R-:W-:Y:S01]  /*1fc80*/  FMUL.FTZ R25, R206.reuse, R18 ;  /* 0x00000012ce197220 */ /* 0x040fe20000410000 */
[----:B------:R-:W-:Y:S01]  /*1fc90*/  FMUL.FTZ R15, R206, R13 ;  /* 0x0000000dce0f7220 */ /* 0x000fe20000410000 */
        /* <DEDUP_REMOVED lines=10> */
[----:B---3--:R-:W-:-:S04]  /*1fd40*/  IMAD.WIDE.U32 R18, R8, 0x10, R10 ;  /* 0x0000001008127825 */ /* 0x008fc800078e000a */
[----:B------:R-:W-:Y:S01]  /*1fd50*/  FFMA.FTZ R8, R9, R152, R112 ;  /* 0x0000009809087223 */ /* 0x000fe20000010070 */
        /* <DEDUP_REMOVED lines=28> */
[----:B------:R-:W-:-:S04]  /*1ff20*/  IMAD.WIDE.U32 R16, R17, 0x10, R10 ;  /* 0x0000001011107825 */ /* 0x000fc800078e000a */
[----:B------:R-:W-:Y:S01]  /*1ff30*/  FFMA.FTZ R13, R27, R146, R106 ;  /* 0x000000921b0d7223 */ /* 0x000fe2000001006a */
[----:B------:R-:W-:Y:S01]  /*1ff40*/  FFMA.FTZ R26, R26, R147, R107 ;  /* 0x000000931a1a7223 */ /* 0x000fe2000001006b */
[----:B------:R-:W-:Y:S01]  /*1ff50*/  FMUL.FTZ R161, R206, R161 ;  /* 0x000000a1cea17220 */ /* 0x000fe20000410000 */
[----:B------:R-:W-:-:S04]  /*1ff60*/  IMAD.WIDE.U32 R166, R166, 0x10, R10 ;  /* 0x00000010a6a67825 */ /* 0x000fc800078e000a */
[----:B------:R-:W-:Y:S01]  /*1ff70*/  FMUL.FTZ R12, R206, R12 ;  /* 0x0000000cce0c7220 */ /* 0x000fe20000410000 */
        /* <DEDUP_REMOVED lines=8> */
[----:B------:R-:W-:Y:S01]  /*20000*/  F2FP.F16.F32.PACK_AB R13, R26, R13 ;  /* 0x0000000d1a0d723e */ /* 0x000fe200000000ff */
[----:B------:R-:W-:Y:S01]  /*20010*/  FMUL.FTZ R14, R206, R14 ;  /* 0x0000000ece0e7220 */ /* 0x000fe20000410000 */
[----:B------:R-:W-:Y:S01]  /*20020*/  F2FP.F16.F32.PACK_AB R26, R180, R171 ;  /* 0x000000abb41a723e */ /* 0x000fe200000000ff */
[----:B------:R-:W-:Y:S01]  /*20030*/  FMUL.FTZ R159, R206, R164 ;  /* 0x000000a4ce9f7220 */ /* 0x000fe20000410000 */
[----:B------:R-:W-:Y:S01]  /*20040*/  F2FP.F16.F32.PACK_AB R11, R170, R11 ;  /* 0x0000000baa0b723e */ /* 0x000fe200000000ff */
[----:B------:R-:W-:Y:S01]  /*20050*/  FFMA.FTZ R10, R15, R148, R108 ;  /* 0x000000940f0a7223 */ /* 0x000fe2000001006c */
[----:B------:R-:W1:Y:S01]  /*20060*/  LDC.64 R170, c[0x0][0x380] ;  /* 0x0000e000ffaa7b82 */ /* 0x000e620000000a00 */
[----:B------:R-:W-:Y:S01]  /*20070*/  F2FP.F16.F32.PACK_AB R9, R12, R9 ;  /* 0x000000090c09723e */ /* 0x000fe200000000ff */
[----:B------:R-:W-:Y:S01]  /*20080*/  FFMA.FTZ R12, R25, R144, R104 ;  /* 0x00000090190c7223 */ /* 0x000fe20000010068 */
[----:B0-----:R-:W-:-:S04]  /*20090*/  @!P0 IMAD.WIDE R28, R0, 0x4, R28 ;  /* 0x00000004001c8825 */ /* 0x001fc800078e021c */
        /* <DEDUP_REMOVED lines=36> */
[----:B0-----:R-:W-:Y:S01]  /*202e0*/  FFMA.FTZ R29, R174, R137, R97 ;  /* 0x00000089ae1d7223 */ /* 0x001fe20000010061 */
        /* <DEDUP_REMOVED lines=21> */
[----:B------:R-:W-:Y:S02]  /*20440*/  F2FP.F16.F32.PACK_AB R31, R190, R31 ;  /* 0x0000001fbe1f723e */ /* 0x000fe400000000ff */
[----:B------:R-:W-:Y:S01]  /*20450*/  F2FP.F16.F32.PACK_AB R30, R159, R30 ;  /* 0x0000001e9f1e723e */ /* 0x000fe200000000ff */
[----:B------:R0:W-:Y:S01]  /*20460*/  STG.E.128 desc[UR6][R166.64], R24 ;  /* 0x00000018a6007986 */ /* 0x0001e2000c101d06 */
[----:B------:R-:W-:Y:S02]  /*20470*/  F2FP.F16.F32.PACK_AB R29, R186, R193 ;  /* 0x000000c1ba1d723e */ /* 0x000fe400000000ff */
[----:B------:R-:W-:-:S02]  /*20480*/  F2FP.F16.F32.PACK_AB R28, R28, R7 ;  /* 0x000000071c1c723e */ /* 0x000fc400000000ff */
[----:B------:R-:W-:Y:S02]  /*20490*/  F2FP.F16.F32.PACK_AB R199, R192, R199 ;  /* 0x000000c7c0c7723e */ /* 0x000fe400000000ff */
[----:B------:R-:W-:Y:S01]  /*204a0*/  F2FP.F16.F32.PACK_AB R198, R168, R203 ;  /* 0x000000cba8c6723e */ /* 0x000fe200000000ff */
[----:B------:R0:W-:Y:S01]  /*204b0*/  STG.E.128 desc[UR6][R20.64], R28 ;  /* 0x0000001c14007986 */ /* 0x0001e2000c101d06 */
[----:B------:R-:W-:Y:S02]  /*204c0*/  F2FP.F16.F32.PACK_AB R197, R164, R179 ;  /* 0x000000b3a4c5723e */ /* 0x000fe400000000ff */
[----:B------:R-:W-:Y:S02]  /*204d0*/  F2FP.F16.F32.PACK_AB R196, R162, R157 ;  /* 0x0000009da2c4723e */ /* 0x000fe400000000ff */
[----:B-1----:R-:W-:-:S03]  /*204e0*/  LEA R0, R170, R0, 0x2 ;  /* 0x00000000aa007211 */ /* 0x002fc600078e10ff */
[----:B------:R0:W-:Y:S01]  /*204f0*/  STG.E.128 desc[UR6][R22.64], R196 ;  /* 0x000000c416007986 */ /* 0x0001e2000c101d06 */
[----:B------:R-:W-:-:S13]  /*20500*/  ISETP.GE.AND P0, PT, R0, R171, PT ;  /* 0x000000ab0000720c */ /* 0x000fda0003f06270 */
[----:B------:R-:W-:Y:S05]  /*20510*/  @!P0 BRA `(.L_x_25949) ;  /* 0xfffffe0400ec8947 */ /* 0x000fea000383ffff */
[----:B------:R-:W-:Y:S05]  /*20520*/  EXIT ;  /* 0x000000000000794d */ /* 0x000fea0003800000 */
.L_x_25948:
        /* <DEDUP_REMOVED lines=8> */
.L_x_25951:
[----:B------:R-:W-:Y:S05]  /*205b0*/  BSYNC B0 ;  /* 0x0000000000007941 */ /* 0x000fea0003800000 */
.L_x_25950:
        /* <DEDUP_REMOVED lines=10> */
.L_x_25952:
[----:B------:R-:W-:Y:S01]  /*20660*/  HFMA2 R179, -RZ, RZ, 0, 2.384185791015625e-07 ;  /* 0x00000004ffb37431 */ /* 0x000fe200000001ff */
[----:B------:R-:W-:-:S05]  /*20670*/  MOV R7, R163 ;  /* 0x000000a300077202 */ /* 0x000fca0000000f00 */
[----:B------:R-:W-:-:S04]  /*20680*/  FADD.FTZ R27, R26, R7 ;  /* 0x000000071a1b7221 */ /* 0x000fc80000010000 */
[----:B------:R-:W-:-:S07]  /*20690*/  IMAD.MOV.U32 R178, RZ, RZ, R27 ;  /* 0x000000ffffb27224 */ /* 0x000fce00078e001b */
[----:B------:R-:W-:Y:S05]  /*206a0*/  WARPSYNC.COLLECTIVE R161, `(.L_x_25953) ;  /* 0x00000000a1087348 */ /* 0x000fea0003c00000 */
[----:B------:R0:W1:Y:S02]  /*206b0*/  SHFL.BFLY P1, R163, R178, R179, R180 ;  /* 0x0c0000b3b2a37389 */ /* 0x00006400000200b4 */
[----:B01----:R-:W-:Y:S05]  /*206c0*/  ENDCOLLECTIVE ;  /* 0x000000000000791b */ /* 0x003fea0003800000 */
.L_x_25953:
[----:B------:R-:W-:Y:S02]  /*206d0*/  IMAD.MOV.U32 R179, RZ, RZ, 0x8 ;  /* 0x00000008ffb37424 */ /* 0x000fe400078e00ff */
[----:B------:R-:W-:-:S04]  /*206e0*/  IMAD.MOV.U32 R24, RZ, RZ, R163 ;  /* 0x000000ffff187224 */ /* 0x000fc800078e00a3 */
[----:B------:R-:W-:-:S05]  /*206f0*/  FADD.FTZ R28, R27, R24 ;  /* 0x000000181b1c7221 */ /* 0x000fca0000010000 */
[----:B------:R-:W-:-:S07]  /*20700*/  MOV R178, R28 ;  /* 0x0000001c00b27202 */ /* 0x000fce0000000f00 */
[----:B------:R-:W-:Y:S05]  /*20710*/  WARPSYNC.COLLECTIVE R161, `(.L_x_25954) ;  /* 0x00000000a1087348 */ /* 0x000fea0003c00000 */
[----:B------:R0:W1:Y:S02]  /*20720*/  SHFL.BFLY P1, R163, R178, R179, R180 ;  /* 0x0c0000b3b2a37389 */ /* 0x00006400000200b4 */
[----:B01----:R-:W-:Y:S05]  /*20730*/  ENDCOLLECTIVE ;  /* 0x000000000000791b */ /* 0x003fea0003800000 */
.L_x_25954:
[----:B------:R-:W-:Y:S01]  /*20740*/  HFMA2 R179, -RZ, RZ, 0, 9.5367431640625e-07 ;  /* 0x00000010ffb37431 */ /* 0x000fe200000001ff */
[----:B------:R-:W-:-:S05]  /*20750*/  MOV R7, R163 ;  /* 0x000000a300077202 */ /* 0x000fca0000000f00 */
[----:B------:R-:W-:-:S04]  /*20760*/  FADD.FTZ R29, R28, R7 ;  /* 0x000000071c1d7221 */ /* 0x000fc80000010000 */
[----:B------:R-:W-:-:S07]  /*20770*/  IMAD.MOV.U32 R178, RZ, RZ, R29 ;  /* 0x000000ffffb27224 */ /* 0x000fce00078e001d */
[----:B------:R-:W-:Y:S05]  /*20780*/  WARPSYNC.COLLECTIVE R161, `(.L_x_25955) ;  /* 0x00000000a1087348 */ /* 0x000fea0003c00000 */
[----:B------:R0:W1:Y:S02]  /*20790*/  SHFL.BFLY P1, R163, R178, R179, R180 ;  /* 0x0c0000b3b2a37389 */ /* 0x00006400000200b4 */
[----:B01----:R-:W-:Y:S05]  /*207a0*/  ENDCOLLECTIVE ;  /* 0x000000000000791b */ /* 0x003fea0003800000 */
.L_x_25955:
        /* <DEDUP_REMOVED lines=88> */
.L_x_25956:
[----:B------:R-:W-:Y:S01]  /*20d30*/  HFMA2 R179, -RZ, RZ, 0, 1.1920928955078125e-07 ;  /* 0x00000002ffb37431 */ /* 0x000fe200000001ff */
[----:B------:R-:W-:-:S05]  /*20d40*/  MOV R26, R163 ;  /* 0x000000a3001a7202 */ /* 0x000fca0000000f00 */
[----:B------:R-:W-:-:S04]  /*20d50*/  FADD.FTZ R26, R7, R26 ;  /* 0x0000001a071a7221 */ /* 0x000fc80000010000 */
[----:B------:R-:W-:-:S07]  /*20d60*/  IMAD.MOV.U32 R178, RZ, RZ, R26 ;  /* 0x000000ffffb27224 */ /* 0x000fce00078e001a */
[----:B------:R-:W-:Y:S05]  /*20d70*/  WARPSYNC.COLLECTIVE R161, `(.L_x_25957) ;  /* 0x00000000a1087348 */ /* 0x000fea0003c00000 */
[----:B------:R0:W1:Y:S02]  /*20d80*/  SHFL.BFLY P1, R163, R178, R179, R180 ;  /* 0x0c0000b3b2a37389 */ /* 0x00006400000200b4 */
[----:B01----:R-:W-:Y:S05]  /*20d90*/  ENDCOLLECTIVE ;  /* 0x000000000000791b */ /* 0x003fea0003800000 */
.L_x_25957:
[----:B------:R-:W-:Y:S02]  /*20da0*/  IMAD.MOV.U32 R179, RZ, RZ, 0x4 ;  /* 0x00000004ffb37424 */ /* 0x000fe400078e00ff */
[----:B------:R-:W-:-:S04]  /*20db0*/  IMAD.MOV.U32 R27, RZ, RZ, R163 ;  /* 0x000000ffff1b7224 */ /* 0x000fc800078e00a3 */
[----:B------:R-:W-:-:S05]  /*20dc0*/  FADD.FTZ R27, R26, R27 ;  /* 0x0000001b1a1b7221 */ /* 0x000fca0000010000 */
[----:B------:R-:W-:-:S07]  /*20dd0*/  MOV R178, R27 ;  /* 0x0000001b00b27202 */ /* 0x000fce0000000f00 */
[----:B------:R-:W-:Y:S05]  /*20de0*/  WARPSYNC.COLLECTIVE R161, `(.L_x_25958) ;  /* 0x00000000a1087348 */ /* 0x000fea0003c00000 */
[----:B------:R0:W1:Y:S02]  /*20df0*/  SHFL.BFLY P1, R163, R178, R179, R180 ;  /* 0x0c0000b3b2a37389 */ /* 0x00006400000200b4 */
[----:B01----:R-:W-:Y:S05]  /*20e00*/  ENDCOLLECTIVE ;  /* 0x000000000000791b */ /* 0x003fea0003800000 */
.L_x_25958:
[----:B------:R-:W-:Y:S01]  /*20e10*/  HFMA2 R179, -RZ, RZ, 0, 4.76837158203125e-07 ;  /* 0x00000008ffb37431 */ /* 0x000fe200000001ff */
[----:B------:R-:W-:-:S05]  /*20e20*/  MOV R28, R163 ;  /* 0x000000a3001c7202 */ /* 0x000fca0000000f00 */
[----:B------:R-:W-:-:S04]  /*20e30*/  FADD.FTZ R28, R27, R28 ;  /* 0x0000001c1b1c7221 */ /* 0x000fc80000010000 */
[----:B------:R-:W-:-:S07]  /*20e40*/  IMAD.MOV.U32 R178, RZ, RZ, R28 ;  /* 0x000000ffffb27224 */ /* 0x000fce00078e001c */
[----:B------:R-:W-:Y:S05]  /*20e50*/  WARPSYNC.COLLECTIVE R161, `(.L_x_25959) ;  /* 0x00000000a1087348 */ /* 0x000fea0003c00000 */
[----:B------:R0:W1:Y:S02]  /*20e60*/  SHFL.BFLY P1, R163, R178, R179, R180 ;  /* 0x0c0000b3b2a37389 */ /* 0x00006400000200b4 */
[----:B01----:R-:W-:Y:S05]  /*20e70*/  ENDCOLLECTIVE ;  /* 0x000000000000791b */ /* 0x003fea0003800000 */
.L_x_25959:
[----:B------:R-:W-:Y:S02]  /*20e80*/  IMAD.MOV.U32 R179, RZ, RZ, 0x10 ;  /* 0x00000010ffb37424 */ /* 0x000fe400078e00ff */
[----:B------:R-:W-:-:S04]  /*20e90*/  IMAD.MOV.U32 R29, RZ, RZ, R163 ;  /* 0x000000ffff1d7224 */ /* 0x000fc800078e00a3 */
[----:B------:R-:W-:-:S05]  /*20ea0*/  FADD.FTZ R29, R28, R29 ;  /* 0x0000001d1c1d7221 */ /* 0x000fca0000010000 */
[----:B------:R-:W-:-:S07]  /*20eb0*/  MOV R178, R29 ;  /* 0x0000001d00b27202 */ /* 0x000fce0000000f00 */
[----:B------:R-:W-:Y:S05]  /*20ec0*/  WARPSYNC.COLLECTIVE R161, `(.L_x_25960) ;  /* 0x00000000a1087348 */ /* 0x000fea0003c00000 */
[----:B------:R0:W1:Y:S02]  /*20ed0*/  SHFL.BFLY P1, R163, R178, R179, R180 ;  /* 0x0c0000b3b2a37389 */ /* 0x00006400000200b4 */
[----:B01----:R-:W-:Y:S05]  /*20ee0*/  ENDCOLLECTIVE ;  /* 0x000000000000791b */ /* 0x003fea0003800000 */
.L_x_25960:
[----:B------:R-:W-:Y:S01]  /*20ef0*/  MOV R30, R163 ;  /* 0x000000a3001e7202 */ /* 0x000fe20000000f00 */
[----:B------:R-:W-:Y:S06]  /*20f00*/  BRA `(.L_x_25961) ;  /* 0xffffffe800e07947 */ /* 0x000fec000383ffff */
.L_x_25962:
        /* <DEDUP_REMOVED lines=15> */
.L_x_45861:


//--------------------- .text._ZN10layer_norm13ln_fwd_kernelINS_13Kernel_traitsIf6__halfS2_S2_fjLj1280ELj1ELj4ELj1ELj16ENS_18Kernel_traits_baseILj1280EfS2_S2_S2_fjLj128EEEEELb1ELb1ELb1ELb0EEEvNS_9FwdParamsE --------------------------
	.section	.text._ZN10layer_norm13ln_fwd_kernelINS_13Kernel_traitsIf6__halfS2_S2_fjLj1280ELj1ELj4ELj1ELj16ENS_18Kernel_traits_baseILj1280EfS2_S2_S2_fjLj128EEEEELb1ELb1ELb1ELb0EEEvNS_9FwdParamsE,"ax",@progbits
	.align	128
        .global         _ZN10layer_norm13ln_fwd_kernelINS_13Kernel_traitsIf6__halfS2_S2_fjLj1280ELj1ELj4ELj1ELj16ENS_18Kernel_traits_baseILj1280EfS2_S2_S2_fjLj128EEEEELb1ELb1ELb1ELb0EEEvNS_9FwdParamsE
        .type           _ZN10layer_norm13ln_fwd_kernelINS_13Kernel_traitsIf6__halfS2_S2_fjLj1280ELj1ELj4ELj1ELj16ENS_18Kernel_traits_baseILj1280EfS2_S2_S2_fjLj128EEEEELb1ELb1ELb1ELb0EEEvNS_9FwdParamsE,@function
        .size           _ZN10layer_norm13ln_fwd_kernelINS_13Kernel_traitsIf6__halfS2_S2_fjLj1280ELj1ELj4ELj1ELj16ENS_18Kernel_traits_baseILj1280EfS2_S2_S2_fjLj128EEEEELb1ELb1ELb1ELb0EEEvNS_9FwdParamsE,(.L_x_45862 - _ZN10layer_norm13ln_fwd_kernelINS_13Kernel_traitsIf6__halfS2_S2_fjLj1280ELj1ELj4ELj1ELj16ENS_18Kernel_traits_baseILj1280EfS2_S2_S2_fjLj128EEEEELb1ELb1ELb1ELb0EEEvNS_9FwdParamsE)
        .other          _ZN10layer_norm13ln_fwd_kernelINS_13Kernel_traitsIf6__halfS2_S2_fjLj1280ELj1ELj4ELj1ELj16ENS_18Kernel_traits_baseILj1280EfS2_S2_S2_fjLj128EEEEELb1ELb1ELb1ELb0EEEvNS_9FwdParamsE,@"STO_CUDA_ENTRY STV_DEFAULT"
_ZN10layer_norm13ln_fwd_kernelINS_13Kernel_traitsIf6__halfS2_S2_fjLj1280ELj1ELj4ELj1ELj16ENS_18Kernel_traits_baseILj1280EfS2_S2_S2_fjLj128EEEEELb1ELb1ELb1ELb0EEEvNS_9FwdParamsE:
.text._ZN10layer_norm13ln_fwd_kernelINS_13Kernel_traitsIf6__halfS2_S2_fjLj1280ELj1ELj4ELj1ELj16ENS_18Kernel_traits_baseILj1280EfS2_S2_S2_fjLj128EEEEELb1ELb1ELb1ELb0EEEvNS_9FwdParamsE:
        /* <DEDUP_REMOVED lines=106> */
.L_x_25964:
        /* <DEDUP_REMOVED lines=69> */
.L_x_25965:
[----:B------:R-:W-:Y:S05]  /*0af0*/  BSYNC.RECONVERGENT B0 ;  /* 0x0000000000007941 */ /* 0x000fea0003800200 */
.L_x_25963:
        /* <DEDUP_REMOVED lines=90> */
.L_x_26567:
        /* <DEDUP_REMOVED lines=28> */
.L_x_25969:
[----:B------:R-:W-:Y:S05]  /*1260*/  BSYNC.RECONVERGENT B1 ;  /* 0x0000000000017941 */ /* 0x000fea0003800200 */
.L_x_25968:
        /* <DEDUP_REMOVED lines=28> */
.L_x_25975:
        /* <DEDUP_REMOVED lines=13> */
.L_x_25977:
[----:B------:R-:W-:Y:S05]  /*1500*/  BSYNC.RECONVERGENT B3 ;  /* 0x0000000000037941 */ /* 0x000fea0003800200 */
.L_x_25976:
        /* <DEDUP_REMOVED lines=60> */
.L_x_25974:
[----:B------:R-:W-:Y:S05]  /*18d0*/  BSYNC.RECONVERGENT B2 ;  /* 0x0000000000027941 */ /* 0x000fea0003800200 */
.L_x_25973:
        /* <DEDUP_REMOVED lines=11> */
.L_x_25972:
[----:B------:R-:W-:Y:S05]  /*1990*/  BSYNC.RECONVERGENT B1 ;  /* 0x0000000000017941 */ /* 0x000fea0003800200 */
.L_x_25971:
        /* <DEDUP_REMOVED lines=22> */
.L_x_25982:
        /* <DEDUP_REMOVED lines=13> */
.L_x_25984:
[----:B------:R-:W-:Y:S05]  /*1bd0*/  BSYNC.RECONVERGENT B3 ;  /* 0x0000000000037941 */ /* 0x000fea0003800200 */
.L_x_25983:
        /* <DEDUP_REMOVED lines=59> */
[----:B------:R-:W-:-:S07]  /*1f90*/  MOV R10, R12 ;  /* 0x0000000c000a7202 */ /* 0x000fce0000000f00 */
.L_x_25981:
[----:B------:R-:W-:Y:S05]  /*1fa0*/  BSYNC.RECONVERGENT B2 ;  /* 0x0000000000027941 */ /* 0x000fea0003800200 */
.L_x_25980:
        /* <DEDUP_REMOVED lines=10> */
[----:B------:R-:W-:-:S07]  /*2050*/  FFMA.FTZ R10, R10, R141, R161 ;  /* 0x0000008d0a0a7223 */ /* 0x000fce00000100a1 */
.L_x_25979:
[----:B------:R-:W-:Y:S05]  /*2060*/  BSYNC.RECONVERGENT B1 ;  /* 0x0000000000017941 */ /* 0x000fea0003800200 */
.L_x_25978:
        /* <DEDUP_REMOVED lines=22> */
.L_x_25989:
        /* <DEDUP_REMOVED lines=13> */
.L_x_25991:
[----:B------:R-:W-:Y:S05]  /*22a0*/  BSYNC.RECONVERGENT B3 ;  /* 0x0000000000037941 */ /* 0x000fea0003800200 */
.L_x_25990:
        /* <DEDUP_REMOVED lines=60> */
.L_x_25988:
[----:B------:R-:W-:Y:S05]  /*2670*/  BSYNC.RECONVERGENT B2 ;  /* 0x0000000000027941 */ /* 0x000fea0003800200 */
.L_x_25987:
        /* <DEDUP_REMOVED lines=10> */
[----:B------:R-:W-:-:S07]  /*2720*/  FFMA.FTZ R12, R161, R142, R12 ;  /* 0x0000008ea10c7223 */ /* 0x000fce000001000c */
.L_x_25986:
[----:B------:R-:W-:Y:S05]  /*2730*/  BSYNC.RECONVERGENT B1 ;  /* 0x0000000000017941 */ /* 0x000fea0003800200 */
.L_x_25985:
        /* <DEDUP_REMOVED lines=22> */
.L_x_25996:
        /* <DEDUP_REMOVED lines=13> */
.L_x_25998:
[----:B------:R-:W-:Y:S05]  /*2970*/  BSYNC.RECONVERGENT B3 ;  /* 0x0000000000037941 */ /* 0x000fea0003800200 */
.L_x_25997:
        /* <DEDUP_REMOVED lines=60> */
.L_x_25995:
[----:B------:R-:W-:Y:S05]  /*2d40*/  BSYNC.RECONVERGENT B2 ;  /* 0x0000000000027941 */ /* 0x000fea0003800200 */
.L_x_25994:
        /* <DEDUP_REMOVED lines=11> */
.L_x_25993:
[----:B------:R-:W-:Y:S05]  /*2e00*/  BSYNC.RECONVERGENT B1 ;  /* 0x0000000000017941 */ /* 0x000fea0003800200 */
.L_x_25992:
        /* <DEDUP_REMOVED lines=22> */
.L_x_26003:
        /* <DEDUP_REMOVED lines=13> */
.L_x_26005:
[----:B------:R-:W-:Y:S05]  /*3040*/  BSYNC.RECONVERGENT B3 ;  /* 0x0000000000037941 */ /* 0x000fea0003800200 */
.L_x_26004:
        /* <DEDUP_REMOVED lines=60> */
.L_x_26002:
[----:B------:R-:W-:Y:S05]  /*3410*/  BSYNC.RECONVERGENT B2 ;  /* 0x0000000000027941 */ /* 0x000fea0003800200 */
.L_x_26001:
        /* <DEDUP_REMOVED lines=11> */
.L_x_26000:
[----:B------:R-:W-:Y:S05]  /*34d0*/  BSYNC.RECONVERGENT B1 ;  /* 0x0000000000017941 */ /* 0x000fea0003800200 */
.L_x_25999:
        /* <DEDUP_REMOVED lines=22> */
.L_x_26010:
        /* <DEDUP_REMOVED lines=13> */
.L_x_26012:
[----:B------:R-:W-:Y:S05]  /*3710*/  BSYNC.RECONVERGENT B3 ;  /* 0x0000000000037941 */ /* 0x000fea0003800200 */
.L_x_26011:
        /* <DEDUP_REMOVED lines=57> */
[----:B------:R-:W-:Y:S01]  /*3ab0*/  MOV R22, R18 ;  /* 0x0000001200167202 */ /* 0x000fe20000000f00 */
[----:B------:R-:W-:Y:S01]  /*3ac0*/  IMAD.MOV.U32 R18, RZ, RZ, R20 ;  /* 0x000000ffff127224 */ /* 0x000fe200078e0014 */
[----:B------:R-:W-:-:S07]  /*3ad0*/  LOP3.LUT R203, R163, R160, R19, 0x96, !PT ;  /* 0x000000a0a3cb7212 */ /* 0x000fce00078e9613 */
.L_x_26009:
[----:B------:R-:W-:Y:S05]  /*3ae0*/  BSYNC.RECONVERGENT B2 ;  /* 0x0000000000027941 */ /* 0x000fea0003800200 */
.L_x_26008:
        /* <DEDUP_REMOVED lines=10> */
[----:B------:R-:W-:-:S07]  /*3b90*/  FFMA.FTZ R18, R18, R137, R163 ;  /* 0x0000008912127223 */ /* 0x000fce00000100a3 */
.L_x_26007:
[----:B------:R-:W-:Y:S05]  /*3ba0*/  BSYNC.RECONVERGENT B1 ;  /* 0x0000000000017941 */ /* 0x000fea0003800200 */
.L_x_26006:
        /* <DEDUP_REMOVED lines=22> */
.L_x_26017:
        /* <DEDUP_REMOVED lines=13> */
.L_x_26019:
[----:B------:R-:W-:Y:S05]  /*3de0*/  BSYNC.RECONVERGENT B3 ;  /* 0x0000000000037941 */ /* 0x000fea0003800200 */
.L_x_26018:
        /* <DEDUP_REMOVED lines=58> */
[----:B------:R-:W-:Y:S02]  /*4190*/  HFMA2 R160, -RZ, RZ, 0, 0 ;  /* 0x00000000ffa07431 */ /* 0x000fe400000001ff */
[----:B------:R-:W-:-:S07]  /*41a0*/  IMAD.MOV.U32 R20, RZ, RZ, R22 ;  /* 0x000000ffff147224 */ /* 0x000fce00078e0016 */
.L_x_26016:
[----:B------:R-:W-:Y:S05]  /*41b0*/  BSYNC.RECONVERGENT B2 ;  /* 0x0000000000027941 */ /* 0x000fea0003800200 */
.L_x_26015:
        /* <DEDUP_REMOVED lines=11> */
.L_x_26014:
[----:B------:R-:W-:Y:S05]  /*4270*/  BSYNC.RECONVERGENT B1 ;  /* 0x0000000000017941 */ /* 0x000fea0003800200 */
.L_x_26013:
        /* <DEDUP_REMOVED lines=22> */
.L_x_26024:
        /* <DEDUP_REMOVED lines=13> */
.L_x_26026:
[----:B------:R-:W-:Y:S05]  /*44b0*/  BSYNC.RECONVERGENT B3 ;  /* 0x0000000000037941 */ /* 0x000fea0003800200 */
.L_x_26025:
        /* <DEDUP_REMOVED lines=60> */
.L_x_26023:
[----:B------:R-:W-:Y:S05]  /*4880*/  BSYNC.RECONVERGENT B2 ;  /* 0x0000000000027941 */ /* 0x000fea0003800200 */
.L_x_26022:
        /* <DEDUP_REMOVED lines=11> */
.L_x_26021:
[----:B------:R-:W-:Y:S05]  /*4940*/  BSYNC.RECONVERGENT B1 ;  /* 0x0000000000017941 */ /* 0x000fea0003800200 */
.L_x_26020:
[----:B------:R-:W-:Y:S02]  /*4950*/  F2FP.F16.F32.PACK_AB R163, RZ, R22 ;  /* 0x00000016ffa3723e */ /* 0x000fe400000000ff */
[----:B------:R-:W-:Y:S02]  /*4960*/  PRMT R162, R208, 0x5410, R209 ;  /* 0x00005410d0a27816 */ /* 0x000fe400000000d1 */
[----:B------:R-:W-:Y:S02]  /*4970*/  PRMT R161, R207, 0x5410, R204 ;  /* 0x00005410cfa17816 */ /* 0x000fe400000000cc */
[----:B------:R-:W-:Y:S02]  /*4980*/  PRMT R160, R198, 0x5410, R196 ;  /* 0x00005410c6a07816 */ /* 0x000fe400000000c4 */
[----:B------:R-:W-:Y:S01]  /*4990*/  PRMT R163, R211, 0x5410, R163 ;  /* 0x00005410d3a37816 */ /* 0x000fe200000000a3 */
[----:B------:R-:W-:Y:S06]  /*49a0*/  BRA `(.L_x_26027) ;  /* 0x0000003400207947 */ /* 0x000fec0003800000 */
.L_x_25970:
        /* <DEDUP_REMOVED lines=21> */
.L_x_26032:
        /* <DEDUP_REMOVED lines=13> */
.L_x_26034:
[----:B------:R-:W-:Y:S05]  /*4bd0*/  BSYNC.RECONVERGENT B3 ;  /* 0x0000000000037941 */ /* 0x000fea0003800200 */
.L_x_26033:
        /* <DEDUP_REMOVED lines=60> */
.L_x_26031:
[----:B------:R-:W-:Y:S05]  /*4fa0*/  BSYNC.RECONVERGENT B2 ;  /* 0x0000000000027941 */ /* 0x000fea0003800200 */
.L_x_26030:
[----:B------:R-:W-:Y:S01]  /*4fb0*/  I2FP.F32.U32 R8, R8 ;  /* 0x0000000800087245 */ /* 0x000fe20000201000 */
[----:B-----5:R-:W-:Y:S02]  /*4fc0*/  HADD2.F32 R10, -RZ, R36.H0_H0 ;  /* 0x20000024ff0a7230 */ /* 0x020fe40000004100 */
[----:B------:R-:W-:-:S03]  /*4fd0*/  IMAD.MOV.U32 R9, RZ, RZ, 0x2f800000 ;  /* 0x2f800000ff097424 */ /* 0x000fc600078e00ff */
[----:B------:R-:W-:Y:S01]  /*4fe0*/  FMUL.FTZ R10, R10, UR11 ;  /* 0x0000000b0a0a7c20 */ /* 0x000fe20008410000 */
[----:B------:R-:W-:-:S03]  /*4ff0*/  FFMA.FTZ R8, R8, R9, 1.1641532182693481445e-10 ;  /* 0x2f00000008087423 */ /* 0x000fc60000010009 */
[----:B------:R-:W-:Y:S02]  /*5000*/  FMUL.FTZ R10, R10, UR10 ;  /* 0x0000000a0a0a7c20 */ /* 0x000fe40008410000 */
[----:B------:R-:W-:-:S04]  /*5010*/  FSETP.GTU.FTZ.AND P1, PT, R8, UR8, PT ;  /* 0x0000000808007c0b */ /* 0x000fc8000bf3c000 */
[----:B------:R-:W-:Y:S02]  /*5020*/  FSEL R161, R10, RZ, !P1 ;  /* 0x000000ff0aa17208 */ /* 0x000fe40004800000 */
[----:B------:R-:W-:-:S03]  /*5030*/  SEL R9, RZ, 0x1, P1 ;  /* 0x00000001ff097807 */ /* 0x000fc60000800000 */
[----:B------:R-:W-:-:S07]  /*5040*/  FMUL.FTZ R8, R161, R140 ;  /* 0x0000008ca1087220 */ /* 0x000fce0000410000 */
.L_x_26029:
[----:B------:R-:W-:Y:S05]  /*5050*/  BSYNC.RECONVERGENT B1 ;  /* 0x0000000000017941 */ /* 0x000fea0003800200 */
.L_x_26028:
        /* <DEDUP_REMOVED lines=18> */
.L_x_26039:
        /* <DEDUP_REMOVED lines=13> */
.L_x_26041:
[----:B------:R-:W-:Y:S05]  /*5250*/  BSYNC.RECONVERGENT B3 ;  /* 0x0000000000037941 */ /* 0x000fea0003800200 */
.L_x_26040:
        /* <DEDUP_REMOVED lines=60> */
.L_x_26038:
[----:B------:R-:W-:Y:S05]  /*5620*/  BSYNC.RECONVERGENT B2 ;  /* 0x0000000000027941 */ /* 0x000fea0003800200 */
.L_x_26037:
        /* <DEDUP_REMOVED lines=10> */
.L_x_26036:
[----:B------:R-:W-:Y:S05]  /*56d0*/  BSYNC.RECONVERGENT B1 ;  /* 0x0000000000017941 */ /* 0x000fea0003800200 */
.L_x_26035:
        /* <DEDUP_REMOVED lines=18> */
.L_x_26046:
        /* <DEDUP_REMOVED lines=13> */
.L_x_26048:
[----:B------:R-:W-:Y:S05]  /*58d0*/  BSYNC.RECONVERGENT B3 ;  /* 0x0000000000037941 */ /* 0x000fea0003800200 */
.L_x_26047:
        /* <DEDUP_REMOVED lines=60> */
.L_x_26045:
[----:B------:R-:W-:Y:S05]  /*5ca0*/  BSYNC.RECONVERGENT B2 ;  /* 0x0000000000027941 */ /* 0x000fea0003800200 */
.L_x_26044:
        /* <DEDUP_REMOVED lines=8> */
[----:B------:R-:W-:-:S03]  /*5d30*/  SEL R13, RZ, 0x1, P1 ;  /* 0x00000001ff0d7807 */ /* 0x000fc60000800000 */
[----:B------:R-:W-:-:S07]  /*5d40*/  FMUL.FTZ R12, R161, R142 ;  /* 0x0000008ea10c7220 */ /* 0x000fce0000410000 */
.L_x_26043:
[----:B------:R-:W-:Y:S05]  /*5d50*/  BSYNC.RECONVERGENT B1 ;  /* 0x0000000000017941 */ /* 0x000fea0003800200 */
.L_x_26042:
        /* <DEDUP_REMOVED lines=18> */
.L_x_26053:
        /* <DEDUP_REMOVED lines=13> */
.L_x_26055:
[----:B------:R-:W-:Y:S05]  /*5f50*/  BSYNC.RECONVERGENT B3 ;  /* 0x0000000000037941 */ /* 0x000fea0003800200 */
.L_x_26054:
        /* <DEDUP_REMOVED lines=60> */
.L_x_26052:
[----:B------:R-:W-:Y:S05]  /*6320*/  BSYNC.RECONVERGENT B2 ;  /* 0x0000000000027941 */ /* 0x000fea0003800200 */
.L_x_26051:
        /* <DEDUP_REMOVED lines=10> */
.L_x_26050:
[----:B------:R-:W-:Y:S05]  /*63d0*/  BSYNC.RECONVERGENT B1 ;  /* 0x0000000000017941 */ /* 0x000fea0003800200 */
.L_x_26049:
        /* <DEDUP_REMOVED lines=18> */
.L_x_26060:
        /* <DEDUP_REMOVED lines=13> */
.L_x_26062:
[----:B------:R-:W-:Y:S05]  /*65d0*/  BSYNC.RECONVERGENT B3 ;  /* 0x0000000000037941 */ /* 0x000fea0003800200 */
.L_x_26061:
        /* <DEDUP_REMOVED lines=60> */
.L_x_26059:
[----:B------:R-:W-:Y:S05]  /*69a0*/  BSYNC.RECONVERGENT B2 ;  /* 0x0000000000027941 */ /* 0x000fea0003800200 */
.L_x_26058:
        /* <DEDUP_REMOVED lines=10> */
.L_x_26057:
[----:B------:R-:W-:Y:S05]  /*6a50*/  BSYNC.RECONVERGENT B1 ;  /* 0x0000000000017941 */ /* 0x000fea0003800200 */
.L_x_26056:
[----:B------:R-:W-:Y:S01]  /*6a60*/  BSSY.RECONVERGENT B1, `(.L_x_26063) ;  /* 0x0000067000017945 */ /* 0x000fe20003800200 */
[----:B------:R-:W-:Y:S01]  /*6a70*/  HFMA2 R18, -RZ, RZ, 0, 0 ;  /* 0x00000000ff127431 */ /* 0x000fe200000001ff */
[----:B------:R-:W-:Y:S01]  /*6a80*/  F2FP.F16.F32.PACK_AB R208, RZ, R16 ;  /* 0x00000010ffd0723e */ /* 0x000fe200000000ff */
        /* <DEDUP_REMOVED lines=15> */
.L_x_26067:
        /* <DEDUP_REMOVED lines=13> */
.L_x_26069:
[----:B------:R-:W-:Y:S05]  /*6c50*/  BSYNC.RECONVERGENT B3 ;  /* 0x0000000000037941 */ /* 0x000fea0003800200 */
.L_x_26068:
        /* <DEDUP_REMOVED lines=60> */
.L_x_26066:
[----:B------:R-:W-:Y:S05]  /*7020*/  BSYNC.RECONVERGENT B2 ;  /* 0x0000000000027941 */ /* 0x000fea0003800200 */
.L_x_26065:
[----:B------:R-:W-:Y:S01]  /*7030*/  I2FP.F32.U32 R18, R19 ;  /* 0x0000001300127245 */ /* 0x000fe20000201000 */
[----:B------:R-:W-:Y:S02]  /*7040*/  HFMA2 R19, -RZ, RZ, 0.1171875, 0 ;  /* 0x2f800000ff137431 */ /* 0x000fe400000001ff */
[----:B-----5:R-:W-:-:S03]  /*7050*/  HADD2.F32 R20, -RZ, R38.H1_H1 ;  /* 0x30000026ff147230 */ /* 0x020fc60000004100 */
[----:B------:R-:W-:Y:S02]  /*7060*/  FFMA.FTZ R18, R18, R19, 1.1641532182693481445e-10 ;  /* 0x2f00000012127423 */ /* 0x000fe40000010013 */
[----:B------:R-:W-:-:S04]  /*7070*/  FMUL.FTZ R20, R20, UR11 ;  /* 0x0000000b14147c20 */ /* 0x000fc80008410000 */
[----:B------:R-:W-:Y:S01]  /*7080*/  FMUL.FTZ R20, R20, UR10 ;  /* 0x0000000a14147c20 */ /* 0x000fe20008410000 */
[----:B------:R-:W-:-:S04]  /*7090*/  FSETP.GTU.FTZ.AND P1, PT, R18, UR8, PT ;  /* 0x0000000812007c0b */ /* 0x000fc8000bf3c000 */
[----:B------:R-:W-:Y:S02]  /*70a0*/  FSEL R18, R20, RZ, !P1 ;  /* 0x000000ff14127208 */ /* 0x000fe40004800000 */
[----:B------:R-:W-:-:S03]  /*70b0*/  SEL R19, RZ, 0x1, P1 ;  /* 0x00000001ff137807 */ /* 0x000fc60000800000 */
[----:B------:R-:W-:-:S07]  /*70c0*/  FMUL.FTZ R18, R18, R137 ;  /* 0x0000008912127220 */ /* 0x000fce0000410000 */
.L_x_26064:
[----:B------:R-:W-:Y:S05]  /*70d0*/  BSYNC.RECONVERGENT B1 ;  /* 0x0000000000017941 */ /* 0x000fea0003800200 */
.L_x_26063:
        /* <DEDUP_REMOVED lines=18> */
.L_x_26074:
        /* <DEDUP_REMOVED lines=13> */
.L_x_26076:
[----:B------:R-:W-:Y:S05]  /*72d0*/  BSYNC.RECONVERGENT B3 ;  /* 0x0000000000037941 */ /* 0x000fea0003800200 */
.L_x_26075:
        /* <DEDUP_REMOVED lines=60> */
.L_x_26073:
[----:B------:R-:W-:Y:S05]  /*76a0*/  BSYNC.RECONVERGENT B2 ;  /* 0x0000000000027941 */ /* 0x000fea0003800200 */
.L_x_26072:
        /* <DEDUP_REMOVED lines=10> */
.L_x_26071:
[----:B------:R-:W-:Y:S05]  /*7750*/  BSYNC.RECONVERGENT B1 ;  /* 0x0000000000017941 */ /* 0x000fea0003800200 */
.L_x_26070:
        /* <DEDUP_REMOVED lines=18> */
.L_x_26081:
        /* <DEDUP_REMOVED lines=13> */
.L_x_26083:
[----:B------:R-:W-:Y:S05]  /*7950*/  BSYNC.RECONVERGENT B3 ;  /* 0x0000000000037941 */ /* 0x000fea0003800200 */
.L_x_26082:
        /* <DEDUP_REMOVED lines=60> */
.L_x_26080:
[----:B------:R-:W-:Y:S05]  /*7d20*/  BSYNC.RECONVERGENT B2 ;  /* 0x0000000000027941 */ /* 0x000fea0003800200 */
.L_x_26079:
        /* <DEDUP_REMOVED lines=10> */
.L_x_26078:
[----:B------:R-:W-:Y:S05]  /*7dd0*/  BSYNC.RECONVERGENT B1 ;  /* 0x0000000000017941 */ /* 0x000fea0003800200 */
.L_x_26077:
[----:B------:R-:W-:Y:S02]  /*7de0*/  F2FP.F16.F32.PACK_AB R163, RZ, R22 ;  /* 0x00000016ffa3723e */ /* 0x000fe400000000ff */
[----:B------:R-:W-:Y:S02]  /*7df0*/  PRMT R162, R208, 0x5410, R209 ;  /* 0x00005410d0a27816 */ /* 0x000fe400000000d1 */
[----:B------:R-:W-:Y:S02]  /*7e00*/  PRMT R161, R207, 0x5410, R204 ;  /* 0x00005410cfa17816 */ /* 0x000fe400000000cc */
[----:B------:R-:W-:Y:S02]  /*7e10*/  PRMT R160, R198, 0x5410, R196 ;  /* 0x00005410c6a07816 */ /* 0x000fe400000000c4 */
[----:B------:R-:W-:-:S07]  /*7e20*/  PRMT R163, R210, 0x5410, R163 ;  /* 0x00005410d2a37816 */ /* 0x000fce00000000a3 */
.L_x_26027:
        /* <DEDUP_REMOVED lines=26> */
.L_x_26085:
[----:B------:R-:W-:Y:S05]  /*7fd0*/  BSYNC.RECONVERGENT B1 ;  /* 0x0000000000017941 */ /* 0x000fea0003800200 */
.L_x_26084:
[----:B------:R-:W-:Y:S01]  /*7fe0*/  VIADD R191, R191, 0x20 ;  /* 0x00000020bfbf7836 */ /* 0x000fe20000000000 */
[----:B------:R-:W-:-:S07]  /*7ff0*/  IADD3 R197, PT, PT, R197, 0x20, RZ ;  /* 0x00000020c5c57810 */ /* 0x000fce0007ffe0ff */
.L_x_25967:
[----:B------:R-:W-:Y:S05]  /*8000*/  BSYNC.RECONVERGENT B0 ;  /* 0x0000000000007941 */ /* 0x000fea0003800200 */
.L_x_25966:
        /* <DEDUP_REMOVED lines=15> */
[----:B-----5:R-:W-:Y:S01]  /*8100*/  @!P1 HADD2.F32 R23, -RZ, R32.H0_H0 ;  /* 0x20000020ff179230 */ /* 0x020fe20000004100 */
[----:B--2---:R-:W-:Y:S01]  /*8110*/  @!P1 MOV R25, R206 ;  /* 0x000000ce00199202 */ /* 0x004fe20000000f00 */
        /* <DEDUP_REMOVED lines=18> */
.L_x_26093:
        /* <DEDUP_REMOVED lines=13> */
.L_x_26095:
[----:B------:R-:W-:Y:S05]  /*8310*/  BSYNC.RECONVERGENT B3 ;  /* 0x0000000000037941 */ /* 0x000fea0003800200 */
.L_x_26094:
        /* <DEDUP_REMOVED lines=50> */
[----:B------:R-:W-:Y:S01]  /*8640*/  IMAD.MOV.U32 R25, RZ, RZ, RZ ;  /* 0x000000ffff197224 */ /* 0x000fe200078e00ff */
        /* <DEDUP_REMOVED lines=8> */
[----:B------:R-:W-:-:S07]  /*86d0*/  LOP3.LUT R203, R23, R24, R27, 0x96, !PT ;  /* 0x0000001817cb7212 */ /* 0x000fce00078e961b */
.L_x_26092:
[----:B------:R-:W-:Y:S05]  /*86e0*/  BSYNC.RECONVERGENT B2 ;  /* 0x0000000000027941 */ /* 0x000fea0003800200 */
.L_x_26091:
[----:B------:R-:W-:Y:S01]  /*86f0*/  I2FP.F32.U32 R9, R9 ;  /* 0x0000000900097245 */ /* 0x000fe20000201000 */
[----:B------:R-:W-:Y:S02]  /*8700*/  HFMA2 R24, -RZ, RZ, 0.1171875, 0 ;  /* 0x2f800000ff187431 */ /* 0x000fe400000001ff */
[----:B------:R-:W-:-:S03]  /*8710*/  HADD2.F32 R23, -RZ, R36.H0_H0 ;  /* 0x20000024ff177230 */ /* 0x000fc60000004100 */
[----:B------:R-:W-:Y:S02]  /*8720*/  FFMA.FTZ R9, R9, R24, 1.1641532182693481445e-10 ;  /* 0x2f00000009097423 */ /* 0x000fe40000010018 */
[----:B------:R-:W-:Y:S01]  /*8730*/  FMUL.FTZ R23, R23, UR11 ;  /* 0x0000000b17177c20 */ /* 0x000fe20008410000 */
[----:B------:R-:W-:-:S03]  /*8740*/  HADD2.F32 R24, -RZ, R32.H0_H0 ;  /* 0x20000020ff187230 */ /* 0x000fc60000004100 */
[----:B------:R-:W-:Y:S01]  /*8750*/  FMUL.FTZ R23, R23, UR10 ;  /* 0x0000000a17177c20 */ /* 0x000fe20008410000 */
[----:B------:R-:W-:-:S04]  /*8760*/  FSETP.GTU.FTZ.AND P3, PT, R9, UR8, PT ;  /* 0x0000000809007c0b */ /* 0x000fc8000bf7c000 */
[----:B------:R-:W-:Y:S02]  /*8770*/  FSEL R23, R23, RZ, !P3 ;  /* 0x000000ff17177208 */ /* 0x000fe40005800000 */
[----:B------:R-:W-:-:S03]  /*8780*/  SEL R9, RZ, 0x1, P3 ;  /* 0x00000001ff097807 */ /* 0x000fc60001800000 */
[----:B------:R-:W-:-:S07]  /*8790*/  FFMA.FTZ R23, R23, R116, R24 ;  /* 0x0000007417177223 */ /* 0x000fce0000010018 */
.L_x_26090:
[----:B------:R-:W-:Y:S05]  /*87a0*/  BSYNC.RECONVERGENT B1 ;  /* 0x0000000000017941 */ /* 0x000fea0003800200 */
.L_x_26089:
        /* <DEDUP_REMOVED lines=22> */
.L_x_26100:
        /* <DEDUP_REMOVED lines=13> */
.L_x_26102:
[----:B------:R-:W-:Y:S05]  /*89e0*/  BSYNC.RECONVERGENT B3 ;  /* 0x0000000000037941 */ /* 0x000fea0003800200 */
.L_x_26101:
        /* <DEDUP_REMOVED lines=60> */
.L_x_26099:
[----:B------:R-:W-:Y:S05]  /*8db0*/  BSYNC.RECONVERGENT B2 ;  /* 0x0000000000027941 */ /* 0x000fea0003800200 */
.L_x_26098:
[----:B------:R-:W-:Y:S01]  /*8dc0*/  I2FP.F32.U32 R11, R11 ;  /* 0x0000000b000b7245 */ /* 0x000fe20000201000 */
[----:B------:R-:W-:Y:S02]  /*8dd0*/  HFMA2 R24, -RZ, RZ, 0.1171875, 0 ;  /* 0x2f800000ff187431 */ /* 0x000fe400000001ff */
[----:B------:R-:W-:-:S03]  /*8de0*/  HADD2.F32 R25, -RZ, R36.H1_H1 ;  /* 0x30000024ff197230 */ /* 0x000fc60000004100 */
[----:B------:R-:W-:Y:S02]  /*8df0*/  FFMA.FTZ R11, R11, R24, 1.1641532182693481445e-10 ;  /* 0x2f0000000b0b7423 */ /* 0x000fe40000010018 */
[----:B------:R-:W-:-:S04]  /*8e00*/  FMUL.FTZ R25, R25, UR11 ;  /* 0x0000000b19197c20 */ /* 0x000fc80008410000 */
[----:B------:R-:W-:Y:S01]  /*8e10*/  FMUL.FTZ R24, R25, UR10 ;  /* 0x0000000a19187c20 */ /* 0x000fe20008410000 */
[----:B------:R-:W-:Y:S01]  /*8e20*/  FSETP.GTU.FTZ.AND P3, PT, R11, UR8, PT ;  /* 0x000000080b007c0b */ /* 0x000fe2000bf7c000 */
[----:B------:R-:W-:-:S03]  /*8e30*/  HADD2.F32 R25, -RZ, R32.H1_H1 ;  /* 0x30000020ff197230 */ /* 0x000fc60000004100 */
[----:B------:R-:W-:Y:S02]  /*8e40*/  FSEL R24, R24, RZ, !P3 ;  /* 0x000000ff18187208 */ /* 0x000fe40005800000 */
[----:B------:R-:W-:-:S03]  /*8e50*/  SEL R11, RZ, 0x1, P3 ;  /* 0x00000001ff0b7807 */ /* 0x000fc60001800000 */
[----:B------:R-:W-:-:S07]  /*8e60*/  FFMA.FTZ R24, R24, R117, R25 ;  /* 0x0000007518187223 */ /* 0x000fce0000010019 */
.L_x_26097:
[----:B------:R-:W-:Y:S05]  /*8e70*/  BSYNC.RECONVERGENT B1 ;  /* 0x0000000000017941 */ /* 0x000fea0003800200 */
.L_x_26096:
        /* <DEDUP_REMOVED lines=22> */
.L_x_26107:
        /* <DEDUP_REMOVED lines=13> */
.L_x_26109:
[----:B------:R-:W-:Y:S05]  /*90b0*/  BSYNC.RECONVERGENT B3 ;  /* 0x0000000000037941 */ /* 0x000fea0003800200 */
.L_x_26108:
        /* <DEDUP_REMOVED lines=60> */
.L_x_26106:
[----:B------:R-:W-:Y:S05]  /*9480*/  BSYNC.RECONVERGENT B2 ;  /* 0x0000000000027941 */ /* 0x000fea0003800200 */
.L_x_26105:
        /* <DEDUP_REMOVED lines=11> */
.L_x_26104:
[----:B------:R-:W-:Y:S05]  /*9540*/  BSYNC.RECONVERGENT B1 ;  /* 0x0000000000017941 */ /* 0x000fea0003800200 */
.L_x_26103:
        /* <DEDUP_REMOVED lines=22> */
.L_x_26114:
        /* <DEDUP_REMOVED lines=13> */
.L_x_26116:
[----:B------:R-:W-:Y:S05]  /*9780*/  BSYNC.RECONVERGENT B3 ;  /* 0x0000000000037941 */ /* 0x000fea0003800200 */
.L_x_26115:
        /* <DEDUP_REMOVED lines=60> */
.L_x_26113:
[----:B------:R-:W-:Y:S05]  /*9b50*/  BSYNC.RECONVERGENT B2 ;  /* 0x0000000000027941 */ /* 0x000fea0003800200 */
.L_x_26112:
        /* <DEDUP_REMOVED lines=11> */
.L_x_26111:
[----:B------:R-:W-:Y:S05]  /*9c10*/  BSYNC.RECONVERGENT B1 ;  /* 0x0000000000017941 */ /* 0x000fea0003800200 */
.L_x_26110:
        /* <DEDUP_REMOVED lines=22> */
.L_x_26121:
        /* <DEDUP_REMOVED lines=13> */
.L_x_26123:
[----:B------:R-:W-:Y:S05]  /*9e50*/  BSYNC.RECONVERGENT B3 ;  /* 0x0000000000037941 */ /* 0x000fea0003800200 */
.L_x_26122:
        /* <DEDUP_REMOVED lines=57> */
[----:B------:R-:W-:Y:S01]  /*a1f0*/  LOP3.LUT R203, R27, R160, R29, 0x96, !PT ;  /* 0x000000a01bcb7212 */ /* 0x000fe200078e961d */
[----:B------:R-:W-:Y:S01]  /*a200*/  IMAD.MOV.U32 R29, RZ, RZ, RZ ;  /* 0x000000ffff1d7224 */ /* 0x000fe200078e00ff */
[----:B------:R-:W-:-:S07]  /*a210*/  MOV R17, R188 ;  /* 0x000000bc00117202 */ /* 0x000fce0000000f00 */
.L_x_26120:
[----:B------:R-:W-:Y:S05]  /*a220*/  BSYNC.RECONVERGENT B2 ;  /* 0x0000000000027941 */ /* 0x000fea0003800200 */
.L_x_26119:
        /* <DEDUP_REMOVED lines=11> */
.L_x_26118:
[----:B------:R-:W-:Y:S05]  /*a2e0*/  BSYNC.RECONVERGENT B1 ;  /* 0x0000000000017941 */ /* 0x000fea0003800200 */
.L_x_26117:
[----:B------:R-:W-:Y:S01]  /*a2f0*/  BSSY.RECONVERGENT B1, `(.L_x_26124) ;  /* 0x000006c000017945 */ /* 0x000fe20003800200 */
[----:B------:R-:W-:Y:S01]  /*a300*/  F2FP.F16.F32.PACK_AB R209, RZ, R27 ;  /* 0x0000001bffd1723e */ /* 0x000fe200000000ff */
[----:B------:R-:W-:Y:S01]  /*a310*/  @!P1 HADD2.F32 R28, -RZ, R34.H1_H1 ;  /* 0x30000022ff1c9230 */ /* 0x000fe20000004100 */
[----:B01----:R-:W-:Y:S01]  /*a320*/  @!P1 MOV R160, R29 ;  /* 0x0000001d00a09202 */ /* 0x003fe20000000f00 */
        /* <DEDUP_REMOVED lines=18> */
.L_x_26128:
        /* <DEDUP_REMOVED lines=13> */
.L_x_26130:
[----:B------:R-:W-:Y:S05]  /*a520*/  BSYNC.RECONVERGENT B3 ;  /* 0x0000000000037941 */ /* 0x000fea0003800200 */
.L_x_26129:
        /* <DEDUP_REMOVED lines=60> */
.L_x_26127:
[----:B------:R-:W-:Y:S05]  /*a8f0*/  BSYNC.RECONVERGENT B2 ;  /* 0x0000000000027941 */ /* 0x000fea0003800200 */
.L_x_26126:
        /* <DEDUP_REMOVED lines=11> */
.L_x_26125:
[----:B------:R-:W-:Y:S05]  /*a9b0*/  BSYNC.RECONVERGENT B1 ;  /* 0x0000000000017941 */ /* 0x000fea0003800200 */
.L_x_26124:
        /* <DEDUP_REMOVED lines=22> */
.L_x_26135:
        /* <DEDUP_REMOVED lines=13> */
.L_x_26137:
[----:B------:R-:W-:Y:S05]  /*abf0*/  BSYNC.RECONVERGENT B3 ;  /* 0x0000000000037941 */ /* 0x000fea0003800200 */
.L_x_26136:
        /* <DEDUP_REMOVED lines=60> */
.L_x_26134:
[----:B------:R-:W-:Y:S05]  /*afc0*/  BSYNC.RECONVERGENT B2 ;  /* 0x0000000000027941 */ /* 0x000fea0003800200 */
.L_x_26133:
        /* <DEDUP_REMOVED lines=11> */
.L_x_26132:
[----:B------:R-:W-:Y:S05]  /*b080*/  BSYNC.RECONVERGENT B1 ;  /* 0x0000000000017941 */ /* 0x000fea0003800200 */
.L_x_26131:
        /* <DEDUP_REMOVED lines=22> */
.L_x_26142:
        /* <DEDUP_REMOVED lines=13> */
.L_x_26144:
[----:B------:R-:W-:Y:S05]  /*b2c0*/  BSYNC.RECONVERGENT B3 ;  /* 0x0000000000037941 */ /* 0x000fea0003800200 */
.L_x_26143:
        /* <DEDUP_REMOVED lines=60> */
.L_x_26141:
[----:B------:R-:W-:Y:S05]  /*b690*/  BSYNC.RECONVERGENT B2 ;  /* 0x0000000000027941 */ /* 0x000fea0003800200 */
.L_x_26140:
[----:B------:R-:W-:Y:S01]  /*b6a0*/  I2FP.F32.U32 R30, R30 ;  /* 0x0000001e001e7245 */ /* 0x000fe20000201000 */
[----:B------:R-:W-:Y:S02]  /*b6b0*/  HFMA2 R161, -RZ, RZ, 0.1171875, 0 ;  /* 0x2f800000ffa17431 */ /* 0x000fe400000001ff */
[----:B------:R-:W-:-:S03]  /*b6c0*/  HADD2.F32 R160, -RZ, R39.H1_H1 ;  /* 0x30000027ffa07230 */ /* 0x000fc60000004100 */
        /* <DEDUP_REMOVED lines=8> */
.L_x_26139:
[----:B------:R-:W-:Y:S05]  /*b750*/  BSYNC.RECONVERGENT B1 ;  /* 0x0000000000017941 */ /* 0x000fea0003800200 */
.L_x_26138:
[----:B------:R-:W-:Y:S02]  /*b760*/  F2FP.F16.F32.PACK_AB R163, RZ, R30 ;  /* 0x0000001effa3723e */ /* 0x000fe400000000ff */
[----:B------:R-:W-:Y:S02]  /*b770*/  PRMT R162, R209, 0x5410, R210 ;  /* 0x00005410d1a27816 */ /* 0x000fe400000000d2 */
[----:B------:R-:W-:Y:S02]  /*b780*/  PRMT R161, R207, 0x5410, R208 ;  /* 0x00005410cfa17816 */ /* 0x000fe400000000d0 */
[----:B------:R-:W-:Y:S02]  /*b790*/  PRMT R160, R204, 0x5410, R196 ;  /* 0x00005410cca07816 */ /* 0x000fe400000000c4 */
[----:B------:R-:W-:Y:S01]  /*b7a0*/  PRMT R163, R212, 0x5410, R163 ;  /* 0x00005410d4a37816 */ /* 0x000fe200000000a3 */
[----:B------:R-:W-:Y:S06]  /*b7b0*/  BRA `(.L_x_26145) ;  /* 0x0000003400207947 */ /* 0x000fec0003800000 */
.L_x_26088:
[----:B------:R-:W-:Y:S01]  /*b7c0*/  BSSY.RECONVERGENT B1, `(.L_x_26146) ;  /* 0x000006a000017945 */ /* 0x000fe20003800200 */
[----:B------:R-:W-:Y:S01]  /*b7d0*/  IMAD.MOV.U32 R23, RZ, RZ, RZ ;  /* 0x000000ffff177224 */ /* 0x000fe200078e00ff */
[----:B------:R-:W-:Y:S01]  /*b7e0*/  MOV R188, R208 ;  /* 0x000000d000bc7202 */ /* 0x000fe20000000f00 */
[----:B--2---:R-:W-:Y:S01]  /*b7f0*/  IMAD.MOV.U32 R25, RZ, RZ, R206 ;  /* 0x000000ffff197224 */ /* 0x004fe200078e00ce */
        /* <DEDUP_REMOVED lines=17> */
.L_x_26150:
        /* <DEDUP_REMOVED lines=13> */
.L_x_26152:
[----:B------:R-:W-:Y:S05]  /*b9e0*/  BSYNC.RECONVERGENT B3 ;  /* 0x0000000000037941 */ /* 0x000fea0003800200 */
.L_x_26151:
[----:B01----:R-:W-:Y:S01]  /*b9f0*/  IMAD.WIDE.U32 R160, R6, -0x326172a9, RZ ;  /* 0xcd9e8d5706a07825 */ /* 0x003fe200078e00ff */
        /* <DEDUP_REMOVED lines=57> */
[----:B------:R-:W-:Y:S02]  /*bd90*/  LOP3.LUT R203, R23, R24, R27, 0x96, !PT ;  /* 0x0000001817cb7212 */ /* 0x000fe400078e961b */
[----:B------:R-:W-:-:S07]  /*bda0*/  MOV R188, R26 ;  /* 0x0000001a00bc7202 */ /* 0x000fce0000000f00 */
.L_x_26149:
[----:B------:R-:W-:Y:S05]  /*bdb0*/  BSYNC.RECONVERGENT B2 ;  /* 0x0000000000027941 */ /* 0x000fea0003800200 */
.L_x_26148:
        /* <DEDUP_REMOVED lines=10> */
.L_x_26147:
[----:B------:R-:W-:Y:S05]  /*be60*/  BSYNC.RECONVERGENT B1 ;  /* 0x0000000000017941 */ /* 0x000fea0003800200 */
.L_x_26146:
        /* <DEDUP_REMOVED lines=18> */
.L_x_26157:
        /* <DEDUP_REMOVED lines=13> */
.L_x_26159:
[----:B------:R-:W-:Y:S05]  /*c060*/  BSYNC.RECONVERGENT B3 ;  /* 0x0000000000037941 */ /* 0x000fea0003800200 */
.L_x_26158:
        /* <DEDUP_REMOVED lines=60> */
.L_x_26156:
[----:B------:R-:W-:Y:S05]  /*c430*/  BSYNC.RECONVERGENT B2 ;  /* 0x0000000000027941 */ /* 0x000fea0003800200 */
.L_x_26155:
        /* <DEDUP_REMOVED lines=10> */
.L_x_26154:
[----:B------:R-:W-:Y:S05]  /*c4e0*/  BSYNC.RECONVERGENT B1 ;  /* 0x0000000000017941 */ /* 0x000fea0003800200 */
.L_x_26153:
        /* <DEDUP_REMOVED lines=18> */
.L_x_26164:
        /* <DEDUP_REMOVED lines=13> */
.L_x_26166:
[----:B------:R-:W-:Y:S05]  /*c6e0*/  BSYNC.RECONVERGENT B3 ;  /* 0x0000000000037941 */ /* 0x000fea0003800200 */
.L_x_26165:
        /* <DEDUP_REMOVED lines=60> */
.L_x_26163:
[----:B------:R-:W-:Y:S05]  /*cab0*/  BSYNC.RECONVERGENT B2 ;  /* 0x0000000000027941 */ /* 0x000fea0003800200 */
.L_x_26162:
        /* <DEDUP_REMOVED lines=10> */
.L_x_26161:
[----:B------:R-:W-:Y:S05]  /*cb60*/  BSYNC.RECONVERGENT B1 ;  /* 0x0000000000017941 */ /* 0x000fea0003800200 */
.L_x_26160:
        /* <DEDUP_REMOVED lines=18> */
.L_x_26171:
        /* <DEDUP_REMOVED lines=13> */
.L_x_26173:
[----:B------:R-:W-:Y:S05]  /*cd60*/  BSYNC.RECONVERGENT B3 ;  /* 0x0000000000037941 */ /* 0x000fea0003800200 */
.L_x_26172:
        /* <DEDUP_REMOVED lines=60> */
.L_x_26170:
[----:B------:R-:W-:Y:S05]  /*d130*/  BSYNC.RECONVERGENT B2 ;  /* 0x0000000000027941 */ /* 0x000fea0003800200 */
.L_x_26169:
        /* <DEDUP_REMOVED lines=10> */
.L_x_26168:
[----:B------:R-:W-:Y:S05]  /*d1e0*/  BSYNC.RECONVERGENT B1 ;  /* 0x0000000000017941 */ /* 0x000fea0003800200 */
.L_x_26167:
        /* <DEDUP_REMOVED lines=18> */
.L_x_26178:
        /* <DEDUP_REMOVED lines=13> */
.L_x_26180:
[----:B------:R-:W-:Y:S05]  /*d3e0*/  BSYNC.RECONVERGENT B3 ;  /* 0x0000000000037941 */ /* 0x000fea0003800200 */
.L_x_26179:
        /* <DEDUP_REMOVED lines=60> */
.L_x_26177:
[----:B------:R-:W-:Y:S05]  /*d7b0*/  BSYNC.RECONVERGENT B2 ;  /* 0x0000000000027941 */ /* 0x000fea0003800200 */
.L_x_26176:
        /* <DEDUP_REMOVED lines=10> */
.L_x_26175:
[----:B------:R-:W-:Y:S05]  /*d860*/  BSYNC.RECONVERGENT B1 ;  /* 0x0000000000017941 */ /* 0x000fea0003800200 */
.L_x_26174:
        /* <DEDUP_REMOVED lines=18> */
.L_x_26185:
        /* <DEDUP_REMOVED lines=13> */
.L_x_26187:
[----:B------:R-:W-:Y:S05]  /*da60*/  BSYNC.RECONVERGENT B3 ;  /* 0x0000000000037941 */ /* 0x000fea0003800200 */
.L_x_26186:
        /* <DEDUP_REMOVED lines=59> */
[----:B------:R-:W-:-:S07]  /*de20*/  MOV R188, R28 ;  /* 0x0000001c00bc7202 */ /* 0x000fce0000000f00 */
.L_x_26184:
[----:B------:R-:W-:Y:S05]  /*de30*/  BSYNC.RECONVERGENT B2 ;  /* 0x0000000000027941 */ /* 0x000fea0003800200 */
.L_x_26183:
        /* <DEDUP_REMOVED lines=10> */
.L_x_26182:
[----:B------:R-:W-:Y:S05]  /*dee0*/  BSYNC.RECONVERGENT B1 ;  /* 0x0000000000017941 */ /* 0x000fea0003800200 */
.L_x_26181:
[----:B------:R-:W-:Y:S01]  /*def0*/  BSSY.RECONVERGENT B1, `(.L_x_26188) ;  /* 0x0000067000017945 */ /* 0x000fe20003800200 */
[----:B------:R-:W-:Y:S01]  /*df00*/  F2FP.F16.F32.PACK_AB R210, RZ, R28 ;  /* 0x0000001cffd2723e */ /* 0x000fe200000000ff */
        /* <DEDUP_REMOVED lines=16> */
.L_x_26192:
        /* <DEDUP_REMOVED lines=13> */
.L_x_26194:
[----:B------:R-:W-:Y:S05]  /*e0e0*/  BSYNC.RECONVERGENT B3 ;  /* 0x0000000000037941 */ /* 0x000fea0003800200 */
.L_x_26193:
        /* <DEDUP_REMOVED lines=60> */
.L_x_26191:
[----:B------:R-:W-:Y:S05]  /*e4b0*/  BSYNC.RECONVERGENT B2 ;  /* 0x0000000000027941 */ /* 0x000fea0003800200 */
.L_x_26190:
        /* <DEDUP_REMOVED lines=10> */
.L_x_26189:
[----:B------:R-:W-:Y:S05]  /*e560*/  BSYNC.RECONVERGENT B1 ;  /* 0x0000000000017941 */ /* 0x000fea0003800200 */
.L_x_26188:
        /* <DEDUP_REMOVED lines=18> */
.L_x_26199:
        /* <DEDUP_REMOVED lines=13> */
.L_x_26201:
[----:B------:R-:W-:Y:S05]  /*e760*/  BSYNC.RECONVERGENT B3 ;  /* 0x0000000000037941 */ /* 0x000fea0003800200 */
.L_x_26200:
        /* <DEDUP_REMOVED lines=60> */
.L_x_26198:
[----:B------:R-:W-:Y:S05]  /*eb30*/  BSYNC.RECONVERGENT B2 ;  /* 0x0000000000027941 */ /* 0x000fea0003800200 */
.L_x_26197:
        /* <DEDUP_REMOVED lines=10> */
.L_x_26196:
[----:B------:R-:W-:Y:S05]  /*ebe0*/  BSYNC.RECONVERGENT B1 ;  /* 0x0000000000017941 */ /* 0x000fea0003800200 */
.L_x_26195:
[----:B------:R-:W-:Y:S02]  /*ebf0*/  F2FP.F16.F32.PACK_AB R163, RZ, R30 ;  /* 0x0000001effa3723e */ /* 0x000fe400000000ff */
[----:B------:R-:W-:Y:S02]  /*ec00*/  PRMT R162, R209, 0x5410, R210 ;  /* 0x00005410d1a27816 */ /* 0x000fe400000000d2 */
[----:B------:R-:W-:Y:S02]  /*ec10*/  PRMT R161, R207, 0x5410, R208 ;  /* 0x00005410cfa17816 */ /* 0x000fe400000000d0 */
[----:B------:R-:W-:Y:S02]  /*ec20*/  PRMT R160, R204, 0x5410, R196 ;  /* 0x00005410cca07816 */ /* 0x000fe400000000c4 */
[----:B------:R-:W-:-:S07]  /*ec30*/  PRMT R163, R211, 0x5410, R163 ;  /* 0x00005410d3a37816 */ /* 0x000fce00000000a3 */
.L_x_26145:
        /* <DEDUP_REMOVED lines=26> */
.L_x_26203:
[----:B------:R-:W-:Y:S05]  /*ede0*/  BSYNC.RECONVERGENT B1 ;  /* 0x0000000000017941 */ /* 0x000fea0003800200 */
.L_x_26202:
[----:B------:R-:W-:Y:S01]  /*edf0*/  VIADD R191, R191, 0x20 ;  /* 0x00000020bfbf7836 */ /* 0x000fe20000000000 */
[----:B------:R-:W-:-:S07]  /*ee00*/  IADD3 R197, PT, PT, R197, 0x20, RZ ;  /* 0x00000020c5c57810 */ /* 0x000fce0007ffe0ff */
.L_x_26087:
[----:B------:R-:W-:Y:S05]  /*ee10*/  BSYNC.RECONVERGENT B0 ;  /* 0x0000000000007941 */ /* 0x000fea0003800200 */
.L_x_26086:
        /* <DEDUP_REMOVED lines=35> */
.L_x_26211:
        /* <DEDUP_REMOVED lines=13> */
.L_x_26213:
[----:B------:R-:W-:Y:S05]  /*f120*/  BSYNC.RECONVERGENT B3 ;  /* 0x0000000000037941 */ /* 0x000fea0003800200 */
.L_x_26212:
        /* <DEDUP_REMOVED lines=58> */
[----:B------:R-:W-:Y:S01]  /*f4d0*/  IMAD.MOV.U32 R160, RZ, RZ, RZ ;  /* 0x000000ffffa07224 */ /* 0x000fe200078e00ff */
[----:B------:R-:W-:-:S07]  /*f4e0*/  MOV R9, R208 ;  /* 0x000000d000097202 */ /* 0x000fce0000000f00 */
.L_x_26210:
[----:B------:R-:W-:Y:S05]  /*f4f0*/  BSYNC.RECONVERGENT B2 ;  /* 0x0000000000027941 */ /* 0x000fea0003800200 */
.L_x_26209:
        /* <DEDUP_REMOVED lines=11> */
.L_x_26208:
[----:B------:R-:W-:Y:S05]  /*f5b0*/  BSYNC.RECONVERGENT B1 ;  /* 0x0000000000017941 */ /* 0x000fea0003800200 */
.L_x_26207:
        /* <DEDUP_REMOVED lines=22> */
.L_x_26218:
        /* <DEDUP_REMOVED lines=13> */
.L_x_26220:
[----:B------:R-:W-:Y:S05]  /*f7f0*/  BSYNC.RECONVERGENT B3 ;  /* 0x0000000000037941 */ /* 0x000fea0003800200 */
.L_x_26219:
        /* <DEDUP_REMOVED lines=60> */
.L_x_26217:
[----:B------:R-:W-:Y:S05]  /*fbc0*/  BSYNC.RECONVERGENT B2 ;  /* 0x0000000000027941 */ /* 0x000fea0003800200 */
.L_x_26216:
[----:B------:R-:W-:Y:S01]  /*fbd0*/  I2FP.F32.U32 R11, R11 ;  /* 0x0000000b000b7245 */ /* 0x000fe20000201000 */
[----:B------:R-:W-:Y:S02]  /*fbe0*/  HFMA2 R160, -RZ, RZ, 0.1171875, 0 ;  /* 0x2f800000ffa07431 */ /* 0x000fe400000001ff */
[----:B------:R-:W-:Y:S02]  /*fbf0*/  HADD2.F32 R162, -RZ, R36.H1_H1 ;  /* 0x30000024ffa27230 */ /* 0x000fe40000004100 */
[----:B------:R-:W-:Y:S02]  /*fc00*/  HADD2.F32 R163, -RZ, R32.H1_H1 ;  /* 0x30000020ffa37230 */ /* 0x000fe40000004100 */
[----:B------:R-:W-:Y:S01]  /*fc10*/  FFMA.FTZ R11, R11, R160, 1.1641532182693481445e-10 ;  /* 0x2f0000000b0b7423 */ /* 0x000fe200000100a0 */
[----:B------:R-:W-:-:S04]  /*fc20*/  FMUL.FTZ R162, R162, UR11 ;  /* 0x0000000ba2a27c20 */ /* 0x000fc80008410000 */
[----:B------:R-:W-:Y:S01]  /*fc30*/  FMUL.FTZ R162, R162, UR10 ;  /* 0x0000000aa2a27c20 */ /* 0x000fe20008410000 */
[----:B------:R-:W-:-:S04]  /*fc40*/  FSETP.GTU.FTZ.AND P3, PT, R11, UR8, PT ;  /* 0x000000080b007c0b */ /* 0x000fc8000bf7c000 */
[----:B------:R-:W-:Y:S02]  /*fc50*/  FSEL R164, R162, RZ, !P3 ;  /* 0x000000ffa2a47208 */ /* 0x000fe40005800000 */
[----:B------:R-:W-:-:S03]  /*fc60*/  SEL R11, RZ, 0x1, P3 ;  /* 0x00000001ff0b7807 */ /* 0x000fc60001800000 */
[----:B------:R-:W-:-:S07]  /*fc70*/  FFMA.FTZ R164, R164, R93, R163 ;  /* 0x0000005da4a47223 */ /* 0x000fce00000100a3 */
.L_x_26215:
[----:B------:R-:W-:Y:S05]  /*fc80*/  BSYNC.RECONVERGENT B1 ;  /* 0x0000000000017941 */ /* 0x000fea0003800200 */
.L_x_26214:
        /* <DEDUP_REMOVED lines=22> */
.L_x_26225:
        /* <DEDUP_REMOVED lines=13> */
.L_x_26227:
[----:B------:R-:W-:Y:S05]  /*fec0*/  BSYNC.RECONVERGENT B3 ;  /* 0x0000000000037941 */ /* 0x000fea0003800200 */
.L_x_26226:
        /* <DEDUP_REMOVED lines=60> */
.L_x_26224:
[----:B------:R-:W-:Y:S05]  /*10290*/  BSYNC.RECONVERGENT B2 ;  /* 0x0000000000027941 */ /* 0x000fea0003800200 */
.L_x_26223:
        /* <DEDUP_REMOVED lines=11> */
.L_x_26222:
[----:B------:R-:W-:Y:S05]  /*10350*/  BSYNC.RECONVERGENT B1 ;  /* 0x0000000000017941 */ /* 0x000fea0003800200 */
.L_x_26221:
        /* <DEDUP_REMOVED lines=22> */
.L_x_26232:
        /* <DEDUP_REMOVED lines=13> */
.L_x_26234:
[----:B------:R-:W-:Y:S05]  /*10590*/  BSYNC.RECONVERGENT B3 ;  /* 0x0000000000037941 */ /* 0x000fea0003800200 */
.L_x_26233:
        /* <DEDUP_REMOVED lines=60> */
.L_x_26231:
[----:B------:R-:W-:Y:S05]  /*10960*/  BSYNC.RECONVERGENT B2 ;  /* 0x0000000000027941 */ /* 0x000fea0003800200 */
.L_x_26230:
        /* <DEDUP_REMOVED lines=11> */
.L_x_26229:
[----:B------:R-:W-:Y:S05]  /*10a20*/  BSYNC.RECONVERGENT B1 ;  /* 0x0000000000017941 */ /* 0x000fea0003800200 */
.L_x_26228:
        /* <DEDUP_REMOVED lines=22> */
.L_x_26239:
        /* <DEDUP_REMOVED lines=13> */
.L_x_26241:
[----:B------:R-:W-:Y:S05]  /*10c60*/  BSYNC.RECONVERGENT B3 ;  /* 0x0000000000037941 */ /* 0x000fea0003800200 */
.L_x_26240:
        /* <DEDUP_REMOVED lines=60> */
.L_x_26238:
[----:B------:R-:W-:Y:S05]  /*11030*/  BSYNC.RECONVERGENT B2 ;  /* 0x0000000000027941 */ /* 0x000fea0003800200 */
.L_x_26237:
        /* <DEDUP_REMOVED lines=11> */
.L_x_26236:
[----:B------:R-:W-:Y:S05]  /*110f0*/  BSYNC.RECONVERGENT B1 ;  /* 0x0000000000017941 */ /* 0x000fea0003800200 */
.L_x_26235:
        /* <DEDUP_REMOVED lines=22> */
.L_x_26246:
        /* <DEDUP_REMOVED lines=13> */
.L_x_26248:
[----:B------:R-:W-:Y:S05]  /*11330*/  BSYNC.RECONVERGENT B3 ;  /* 0x0000000000037941 */ /* 0x000fea0003800200 */
.L_x_26247:
        /* <DEDUP_REMOVED lines=60> */
.L_x_26245:
[----:B------:R-:W-:Y:S05]  /*11700*/  BSYNC.RECONVERGENT B2 ;  /* 0x0000000000027941 */ /* 0x000fea0003800200 */
.L_x_26244:
        /* <DEDUP_REMOVED lines=11> */
.L_x_26243:
[----:B------:R-:W-:Y:S05]  /*117c0*/  BSYNC.RECONVERGENT B1 ;  /* 0x0000000000017941 */ /* 0x000fea0003800200 */
.L_x_26242:
        /* <DEDUP_REMOVED lines=22> */
.L_x_26253:
        /* <DEDUP_REMOVED lines=13> */
.L_x_26255:
[----:B------:R-:W-:Y:S05]  /*11a00*/  BSYNC.RECONVERGENT B3 ;  /* 0x0000000000037941 */ /* 0x000fea0003800200 */
.L_x_26254:
        /* <DEDUP_REMOVED lines=60> */
.L_x_26252:
[----:B------:R-:W-:Y:S05]  /*11dd0*/  BSYNC.RECONVERGENT B2 ;  /* 0x0000000000027941 */ /* 0x000fea0003800200 */
.L_x_26251:
        /* <DEDUP_REMOVED lines=11> */
.L_x_26250:
[----:B------:R-:W-:Y:S05]  /*11e90*/  BSYNC.RECONVERGENT B1 ;  /* 0x0000000000017941 */ /* 0x000fea0003800200 */
.L_x_26249:
        /* <DEDUP_REMOVED lines=22> */
.L_x_26260:
        /* <DEDUP_REMOVED lines=13> */
.L_x_26262:
[----:B------:R-:W-:Y:S05]  /*120d0*/  BSYNC.RECONVERGENT B3 ;  /* 0x0000000000037941 */ /* 0x000fea0003800200 */
.L_x_26261:
        /* <DEDUP_REMOVED lines=60> */
.L_x_26259:
[----:B------:R-:W-:Y:S05]  /*124a0*/  BSYNC.RECONVERGENT B2 ;  /* 0x0000000000027941 */ /* 0x000fea0003800200 */
.L_x_26258:
        /* <DEDUP_REMOVED lines=11> */
.L_x_26257:
[----:B------:R-:W-:Y:S05]  /*12560*/  BSYNC.RECONVERGENT B1 ;  /* 0x0000000000017941 */ /* 0x000fea0003800200 */
.L_x_26256:
[----:B------:R-:W-:Y:S02]  /*12570*/  F2FP.F16.F32.PACK_AB R163, RZ, R170 ;  /* 0x000000aaffa3723e */ /* 0x000fe400000000ff */
[----:B------:R-:W-:Y:S02]  /*12580*/  PRMT R162, R210, 0x5410, R211 ;  /* 0x00005410d2a27816 */ /* 0x000fe400000000d3 */
[----:B------:R-:W-:Y:S02]  /*12590*/  PRMT R161, R209, 0x5410, R208 ;  /* 0x00005410d1a17816 */ /* 0x000fe400000000d0 */
[----:B------:R-:W-:Y:S02]  /*125a0*/  PRMT R160, R207, 0x5410, R204 ;  /* 0x00005410cfa07816 */ /* 0x000fe400000000cc */
[----:B------:R-:W-:Y:S01]  /*125b0*/  PRMT R163, R213, 0x5410, R163 ;  /* 0x00005410d5a37816 */ /* 0x000fe200000000a3 */
[----:B------:R-:W-:Y:S06]  /*125c0*/  BRA `(.L_x_26263) ;  /* 0x0000003400207947 */ /* 0x000fec0003800000 */
.L_x_26206:
        /* <DEDUP_REMOVED lines=21> */
.L_x_26268:
        /* <DEDUP_REMOVED lines=13> */
.L_x_26270:
[----:B------:R-:W-:Y:S05]  /*127f0*/  BSYNC.RECONVERGENT B3 ;  /* 0x0000000000037941 */ /* 0x000fea0003800200 */
.L_x_26269:
        /* <DEDUP_REMOVED lines=60> */
.L_x_26267:
[----:B------:R-:W-:Y:S05]  /*12bc0*/  BSYNC.RECONVERGENT B2 ;  /* 0x0000000000027941 */ /* 0x000fea0003800200 */
.L_x_26266:
        /* <DEDUP_REMOVED lines=10> */
.L_x_26265:
[----:B------:R-:W-:Y:S05]  /*12c70*/  BSYNC.RECONVERGENT B1 ;  /* 0x0000000000017941 */ /* 0x000fea0003800200 */
.L_x_26264:
        /* <DEDUP_REMOVED lines=18> */
.L_x_26275:
        /* <DEDUP_REMOVED lines=13> */
.L_x_26277:
[----:B------:R-:W-:Y:S05]  /*12e70*/  BSYNC.RECONVERGENT B3 ;  /* 0x0000000000037941 */ /* 0x000fea0003800200 */
.L_x_26276:
        /* <DEDUP_REMOVED lines=60> */
.L_x_26274:
[----:B------:R-:W-:Y:S05]  /*13240*/  BSYNC.RECONVERGENT B2 ;  /* 0x0000000000027941 */ /* 0x000fea0003800200 */
.L_x_26273:
        /* <DEDUP_REMOVED lines=10> */
.L_x_26272:
[----:B------:R-:W-:Y:S05]  /*132f0*/  BSYNC.RECONVERGENT B1 ;  /* 0x0000000000017941 */ /* 0x000fea0003800200 */
.L_x_26271:
        /* <DEDUP_REMOVED lines=18> */
.L_x_26282:
        /* <DEDUP_REMOVED lines=13> */
.L_x_26284:
[----:B------:R-:W-:Y:S05]  /*134f0*/  BSYNC.RECONVERGENT B3 ;  /* 0x0000000000037941 */ /* 0x000fea0003800200 */
.L_x_26283:
        /* <DEDUP_REMOVED lines=60> */
.L_x_26281:
[----:B------:R-:W-:Y:S05]  /*138c0*/  BSYNC.RECONVERGENT B2 ;  /* 0x0000000000027941 */ /* 0x000fea0003800200 */
.L_x_26280:
        /* <DEDUP_REMOVED lines=10> */
.L_x_26279:
[----:B------:R-:W-:Y:S05]  /*13970*/  BSYNC.RECONVERGENT B1 ;  /* 0x0000000000017941 */ /* 0x000fea0003800200 */
.L_x_26278:
        /* <DEDUP_REMOVED lines=18> */
.L_x_26289:
        /* <DEDUP_REMOVED lines=13> */
.L_x_26291:
[----:B------:R-:W-:Y:S05]  /*13b70*/  BSYNC.RECONVERGENT B3 ;  /* 0x0000000000037941 */ /* 0x000fea0003800200 */
.L_x_26290:
        /* <DEDUP_REMOVED lines=60> */
.L_x_26288:
[----:B------:R-:W-:Y:S05]  /*13f40*/  BSYNC.RECONVERGENT B2 ;  /* 0x0000000000027941 */ /* 0x000fea0003800200 */
.L_x_26287:
        /* <DEDUP_REMOVED lines=10> */
.L_x_26286:
[----:B------:R-:W-:Y:S05]  /*13ff0*/  BSYNC.RECONVERGENT B1 ;  /* 0x0000000000017941 */ /* 0x000fea0003800200 */
.L_x_26285:
        /* <DEDUP_REMOVED lines=18> */
.L_x_26296:
        /* <DEDUP_REMOVED lines=13> */
.L_x_26298:
[----:B------:R-:W-:Y:S05]  /*141f0*/  BSYNC.RECONVERGENT B3 ;  /* 0x0000000000037941 */ /* 0x000fea0003800200 */
.L_x_26297:
        /* <DEDUP_REMOVED lines=60> */
.L_x_26295:
[----:B------:R-:W-:Y:S05]  /*145c0*/  BSYNC.RECONVERGENT B2 ;  /* 0x0000000000027941 */ /* 0x000fea0003800200 */
.L_x_26294:
        /* <DEDUP_REMOVED lines=10> */
.L_x_26293:
[----:B------:R-:W-:Y:S05]  /*14670*/  BSYNC.RECONVERGENT B1 ;  /* 0x0000000000017941 */ /* 0x000fea0003800200 */
.L_x_26292:
        /* <DEDUP_REMOVED lines=18> */
.L_x_26303:
        /* <DEDUP_REMOVED lines=13> */
.L_x_26305:
[----:B------:R-:W-:Y:S05]  /*14870*/  BSYNC.RECONVERGENT B3 ;  /* 0x0000000000037941 */ /* 0x000fea0003800200 */
.L_x_26304:
        /* <DEDUP_REMOVED lines=60> */
.L_x_26302:
[----:B------:R-:W-:Y:S05]  /*14c40*/  BSYNC.RECONVERGENT B2 ;  /* 0x0000000000027941 */ /* 0x000fea0003800200 */
.L_x_26301:
        /* <DEDUP_REMOVED lines=10> */
.L_x_26300:
[----:B------:R-:W-:Y:S05]  /*14cf0*/  BSYNC.RECONVERGENT B1 ;  /* 0x0000000000017941 */ /* 0x000fea0003800200 */
.L_x_26299:
        /* <DEDUP_REMOVED lines=18> */
.L_x_26310:
        /* <DEDUP_REMOVED lines=13> */
.L_x_26312:
[----:B------:R-:W-:Y:S05]  /*14ef0*/  BSYNC.RECONVERGENT B3 ;  /* 0x0000000000037941 */ /* 0x000fea0003800200 */
.L_x_26311:
        /* <DEDUP_REMOVED lines=60> */
.L_x_26309:
[----:B------:R-:W-:Y:S05]  /*152c0*/  BSYNC.RECONVERGENT B2 ;  /* 0x0000000000027941 */ /* 0x000fea0003800200 */
.L_x_26308:
        /* <DEDUP_REMOVED lines=10> */
.L_x_26307:
[----:B------:R-:W-:Y:S05]  /*15370*/  BSYNC.RECONVERGENT B1 ;  /* 0x0000000000017941 */ /* 0x000fea0003800200 */
.L_x_26306:
        /* <DEDUP_REMOVED lines=18> */
.L_x_26317:
        /* <DEDUP_REMOVED lines=13> */
.L_x_26319:
[----:B------:R-:W-:Y:S05]  /*15570*/  BSYNC.RECONVERGENT B3 ;  /* 0x0000000000037941 */ /* 0x000fea0003800200 */
.L_x_26318:
        /* <DEDUP_REMOVED lines=60> */
.L_x_26316:
[----:B------:R-:W-:Y:S05]  /*15940*/  BSYNC.RECONVERGENT B2 ;  /* 0x0000000000027941 */ /* 0x000fea0003800200 */
.L_x_26315:
        /* <DEDUP_REMOVED lines=10> */
.L_x_26314:
[----:B------:R-:W-:Y:S05]  /*159f0*/  BSYNC.RECONVERGENT B1 ;  /* 0x0000000000017941 */ /* 0x000fea0003800200 */
.L_x_26313:
[----:B------:R-:W-:Y:S02]  /*15a00*/  F2FP.F16.F32.PACK_AB R163, RZ, R170 ;  /* 0x000000aaffa3723e */ /* 0x000fe400000000ff */
[----:B------:R-:W-:Y:S02]  /*15a10*/  PRMT R162, R210, 0x5410, R211 ;  /* 0x00005410d2a27816 */ /* 0x000fe400000000d3 */
[----:B------:R-:W-:Y:S02]  /*15a20*/  PRMT R161, R209, 0x5410, R208 ;  /* 0x00005410d1a17816 */ /* 0x000fe400000000d0 */
[----:B------:R-:W-:Y:S02]  /*15a30*/  PRMT R160, R207, 0x5410, R204 ;  /* 0x00005410cfa07816 */ /* 0x000fe400000000cc */
[----:B------:R-:W-:-:S07]  /*15a40*/  PRMT R163, R212, 0x5410, R163 ;  /* 0x00005410d4a37816 */ /* 0x000fce00000000a3 */
.L_x_26263:
        /* <DEDUP_REMOVED lines=26> */
.L_x_26321:
[----:B------:R-:W-:Y:S05]  /*15bf0*/  BSYNC.RECONVERGENT B1 ;  /* 0x0000000000017941 */ /* 0x000fea0003800200 */
.L_x_26320:
[----:B------:R-:W-:Y:S01]  /*15c00*/  VIADD R191, R191, 0x20 ;  /* 0x00000020bfbf7836 */ /* 0x000fe20000000000 */
[----:B------:R-:W-:-:S07]  /*15c10*/  IADD3 R197, PT, PT, R197, 0x20, RZ ;  /* 0x00000020c5c57810 */ /* 0x000fce0007ffe0ff */
.L_x_26205:
[----:B------:R-:W-:Y:S05]  /*15c20*/  BSYNC.RECONVERGENT B0 ;  /* 0x0000000000007941 */ /* 0x000fea0003800200 */
.L_x_26204:
        /* <DEDUP_REMOVED lines=35> */
.L_x_26329:
        /* <DEDUP_REMOVED lines=13> */
.L_x_26331:
[----:B------:R-:W-:Y:S05]  /*15f30*/  BSYNC.RECONVERGENT B3 ;  /* 0x0000000000037941 */ /* 0x000fea0003800200 */
.L_x_26330:
        /* <DEDUP_REMOVED lines=60> */
.L_x_26328:
[----:B------:R-:W-:Y:S05]  /*16300*/  BSYNC.RECONVERGENT B2 ;  /* 0x0000000000027941 */ /* 0x000fea0003800200 */
.L_x_26327:
        /* <DEDUP_REMOVED lines=11> */
.L_x_26326:
[----:B------:R-:W-:Y:S05]  /*163c0*/  BSYNC.RECONVERGENT B1 ;  /* 0x0000000000017941 */ /* 0x000fea0003800200 */
.L_x_26325:
        /* <DEDUP_REMOVED lines=22> */
.L_x_26336:
        /* <DEDUP_REMOVED lines=13> */
.L_x_26338:
[----:B------:R-:W-:Y:S05]  /*16600*/  BSYNC.RECONVERGENT B3 ;  /* 0x0000000000037941 */ /* 0x000fea0003800200 */
.L_x_26337:
        /* <DEDUP_REMOVED lines=60> */
.L_x_26335:
[----:B------:R-:W-:Y:S05]  /*169d0*/  BSYNC.RECONVERGENT B2 ;  /* 0x0000000000027941 */ /* 0x000fea0003800200 */
.L_x_26334:
        /* <DEDUP_REMOVED lines=11> */
.L_x_26333:
[----:B------:R-:W-:Y:S05]  /*16a90*/  BSYNC.RECONVERGENT B1 ;  /* 0x0000000000017941 */ /* 0x000fea0003800200 */
.L_x_26332:
        /* <DEDUP_REMOVED lines=22> */
.L_x_26343:
        /* <DEDUP_REMOVED lines=13> */
.L_x_26345:
[----:B------:R-:W-:Y:S05]  /*16cd0*/  BSYNC.RECONVERGENT B3 ;  /* 0x0000000000037941 */ /* 0x000fea0003800200 */
.L_x_26344:
        /* <DEDUP_REMOVED lines=60> */
.L_x_26342:
[----:B------:R-:W-:Y:S05]  /*170a0*/  BSYNC.RECONVERGENT B2 ;  /* 0x0000000000027941 */ /* 0x000fea0003800200 */
.L_x_26341:
        /* <DEDUP_REMOVED lines=11> */
.L_x_26340:
[----:B------:R-:W-:Y:S05]  /*17160*/  BSYNC.RECONVERGENT B1 ;  /* 0x0000000000017941 */ /* 0x000fea0003800200 */
.L_x_26339:
        /* <DEDUP_REMOVED lines=22> */
.L_x_26350:
        /* <DEDUP_REMOVED lines=13> */
.L_x_26352:
[----:B------:R-:W-:Y:S05]  /*173a0*/  BSYNC.RECONVERGENT B3 ;  /* 0x0000000000037941 */ /* 0x000fea0003800200 */
.L_x_26351:
        /* <DEDUP_REMOVED lines=60> */
.L_x_26349:
[----:B------:R-:W-:Y:S05]  /*17770*/  BSYNC.RECONVERGENT B2 ;  /* 0x0000000000027941 */ /* 0x000fea0003800200 */
.L_x_26348:
        /* <DEDUP_REMOVED lines=11> */
.L_x_26347:
[----:B------:R-:W-:Y:S05]  /*17830*/  BSYNC.RECONVERGENT B1 ;  /* 0x0000000000017941 */ /* 0x000fea0003800200 */
.L_x_26346:
        /* <DEDUP_REMOVED lines=22> */
.L_x_26357:
        /* <DEDUP_REMOVED lines=13> */
.L_x_26359:
[----:B------:R-:W-:Y:S05]  /*17a70*/  BSYNC.RECONVERGENT B3 ;  /* 0x0000000000037941 */ /* 0x000fea0003800200 */
.L_x_26358:
        /* <DEDUP_REMOVED lines=60> */
.L_x_26356:
[----:B------:R-:W-:Y:S05]  /*17e40*/  BSYNC.RECONVERGENT B2 ;  /* 0x0000000000027941 */ /* 0x000fea0003800200 */
.L_x_26355:
        /* <DEDUP_REMOVED lines=11> */
.L_x_26354:
[----:B------:R-:W-:Y:S05]  /*17f00*/  BSYNC.RECONVERGENT B1 ;  /* 0x0000000000017941 */ /* 0x000fea0003800200 */
.L_x_26353:
        /* <DEDUP_REMOVED lines=22> */
.L_x_26364:
        /* <DEDUP_REMOVED lines=13> */
.L_x_26366:
[----:B------:R-:W-:Y:S05]  /*18140*/  BSYNC.RECONVERGENT B3 ;  /* 0x0000000000037941 */ /* 0x000fea0003800200 */
.L_x_26365:
        /* <DEDUP_REMOVED lines=60> */
.L_x_26363:
[----:B------:R-:W-:Y:S05]  /*18510*/  BSYNC.RECONVERGENT B2 ;  /* 0x0000000000027941 */ /* 0x000fea0003800200 */
.L_x_26362:
        /* <DEDUP_REMOVED lines=11> */
.L_x_26361:
[----:B------:R-:W-:Y:S05]  /*185d0*/  BSYNC.RECONVERGENT B1 ;  /* 0x0000000000017941 */ /* 0x000fea0003800200 */
.L_x_26360:
        /* <DEDUP_REMOVED lines=22> */
.L_x_26371:
        /* <DEDUP_REMOVED lines=13> */
.L_x_26373:
[----:B------:R-:W-:Y:S05]  /*18810*/  BSYNC.RECONVERGENT B3 ;  /* 0x0000000000037941 */ /* 0x000fea0003800200 */
.L_x_26372:
        /* <DEDUP_REMOVED lines=60> */
.L_x_26370:
[----:B------:R-:W-:Y:S05]  /*18be0*/  BSYNC.RECONVERGENT B2 ;  /* 0x0000000000027941 */ /* 0x000fea0003800200 */
.L_x_26369:
        /* <DEDUP_REMOVED lines=11> */
.L_x_26368:
[----:B------:R-:W-:Y:S05]  /*18ca0*/  BSYNC.RECONVERGENT B1 ;  /* 0x0000000000017941 */ /* 0x000fea0003800200 */
.L_x_26367:
        /* <DEDUP_REMOVED lines=22> */
.L_x_26378:
        /* <DEDUP_REMOVED lines=13> */
.L_x_26380:
[----:B------:R-:W-:Y:S05]  /*18ee0*/  BSYNC.RECONVERGENT B3 ;  /* 0x0000000000037941 */ /* 0x000fea0003800200 */
.L_x_26379:
        /* <DEDUP_REMOVED lines=59> */
.L_x_26377:
[----:B------:R-:W-:Y:S05]  /*192a0*/  BSYNC.RECONVERGENT B2 ;  /* 0x0000000000027941 */ /* 0x000fea0003800200 */
.L_x_26376:
[----:B------:R-:W-:Y:S01]  /*192b0*/  I2FP.F32.U32 R160, R161 ;  /* 0x000000a100a07245 */ /* 0x000fe20000201000 */
[----:B------:R-:W-:Y:S02]  /*192c0*/  HADD2.F32 R162, -RZ, R39.H1_H1 ;  /* 0x30000027ffa27230 */ /* 0x000fe40000004100 */
        /* <DEDUP_REMOVED lines=8> */
[----:B------:R-:W-:-:S07]  /*19350*/  FFMA.FTZ R205, R160, R67, R205 ;  /* 0x00000043a0cd7223 */ /* 0x000fce00000100cd */
.L_x_26375:
[----:B------:R-:W-:Y:S05]  /*19360*/  BSYNC.RECONVERGENT B1 ;  /* 0x0000000000017941 */ /* 0x000fea0003800200 */
.L_x_26374:
[----:B------:R-:W-:Y:S02]  /*19370*/  F2FP.F16.F32.PACK_AB R163, RZ, R205 ;  /* 0x000000cdffa3723e */ /* 0x000fe400000000ff */
[----:B------:R-:W-:Y:S02]  /*19380*/  PRMT R162, R211, 0x5410, R212 ;  /* 0x00005410d3a27816 */ /* 0x000fe400000000d4 */
[----:B------:R-:W-:Y:S02]  /*19390*/  PRMT R161, R209, 0x5410, R210 ;  /* 0x00005410d1a17816 */ /* 0x000fe400000000d2 */
[----:B------:R-:W-:Y:S02]  /*193a0*/  PRMT R160, R208, 0x5410, R207 ;  /* 0x00005410d0a07816 */ /* 0x000fe400000000cf */
[----:B------:R-:W-:Y:S01]  /*193b0*/  PRMT R163, R214, 0x5410, R163 ;  /* 0x00005410d6a37816 */ /* 0x000fe200000000a3 */
[----:B------:R-:W-:Y:S06]  /*193c0*/  BRA `(.L_x_26381) ;  /* 0x0000003400207947 */ /* 0x000fec0003800000 */
.L_x_26324:
        /* <DEDUP_REMOVED lines=21> */
.L_x_26386:
        /* <DEDUP_REMOVED lines=13> */
.L_x_26388:
[----:B------:R-:W-:Y:S05]  /*195f0*/  BSYNC.RECONVERGENT B3 ;  /* 0x0000000000037941 */ /* 0x000fea0003800200 */
.L_x_26387:
        /* <DEDUP_REMOVED lines=59> */
.L_x_26385:
[----:B------:R-:W-:Y:S05]  /*199b0*/  BSYNC.RECONVERGENT B2 ;  /* 0x0000000000027941 */ /* 0x000fea0003800200 */
.L_x_26384:
        /* <DEDUP_REMOVED lines=10> */
.L_x_26383:
[----:B------:R-:W-:Y:S05]  /*19a60*/  BSYNC.RECONVERGENT B1 ;  /* 0x0000000000017941 */ /* 0x000fea0003800200 */
.L_x_26382:
        /* <DEDUP_REMOVED lines=18> */
.L_x_26393:
        /* <DEDUP_REMOVED lines=13> */
.L_x_26395:
[----:B------:R-:W-:Y:S05]  /*19c60*/  BSYNC.RECONVERGENT B3 ;  /* 0x0000000000037941 */ /* 0x000fea0003800200 */
.L_x_26394:
        /* <DEDUP_REMOVED lines=60> */
.L_x_26392:
[----:B------:R-:W-:Y:S05]  /*1a030*/  BSYNC.RECONVERGENT B2 ;  /* 0x0000000000027941 */ /* 0x000fea0003800200 */
.L_x_26391:
        /* <DEDUP_REMOVED lines=10> */
.L_x_26390:
[----:B------:R-:W-:Y:S05]  /*1a0e0*/  BSYNC.RECONVERGENT B1 ;  /* 0x0000000000017941 */ /* 0x000fea0003800200 */
.L_x_26389:
        /* <DEDUP_REMOVED lines=18> */
.L_x_26400:
        /* <DEDUP_REMOVED lines=13> */
.L_x_26402:
[----:B------:R-:W-:Y:S05]  /*1a2e0*/  BSYNC.RECONVERGENT B3 ;  /* 0x0000000000037941 */ /* 0x000fea0003800200 */
.L_x_26401:
        /* <DEDUP_REMOVED lines=60> */
.L_x_26399:
[----:B------:R-:W-:Y:S05]  /*1a6b0*/  BSYNC.RECONVERGENT B2 ;  /* 0x0000000000027941 */ /* 0x000fea0003800200 */
.L_x_26398:
        /* <DEDUP_REMOVED lines=10> */
.L_x_26397:
[----:B------:R-:W-:Y:S05]  /*1a760*/  BSYNC.RECONVERGENT B1 ;  /* 0x0000000000017941 */ /* 0x000fea0003800200 */
.L_x_26396:
        /* <DEDUP_REMOVED lines=18> */
.L_x_26407:
        /* <DEDUP_REMOVED lines=13> */
.L_x_26409:
[----:B------:R-:W-:Y:S05]  /*1a960*/  BSYNC.RECONVERGENT B3 ;  /* 0x0000000000037941 */ /* 0x000fea0003800200 */
.L_x_26408:
        /* <DEDUP_REMOVED lines=60> */
.L_x_26406:
[----:B------:R-:W-:Y:S05]  /*1ad30*/  BSYNC.RECONVERGENT B2 ;  /* 0x0000000000027941 */ /* 0x000fea0003800200 */
.L_x_26405:
        /* <DEDUP_REMOVED lines=10> */
.L_x_26404:
[----:B------:R-:W-:Y:S05]  /*1ade0*/  BSYNC.RECONVERGENT B1 ;  /* 0x0000000000017941 */ /* 0x000fea0003800200 */
.L_x_26403:
        /* <DEDUP_REMOVED lines=18> */
.L_x_26414:
        /* <DEDUP_REMOVED lines=13> */
.L_x_26416:
[----:B------:R-:W-:Y:S05]  /*1afe0*/  BSYNC.RECONVERGENT B3 ;  /* 0x0000000000037941 */ /* 0x000fea0003800200 */
.L_x_26415:
        /* <DEDUP_REMOVED lines=60> */
.L_x_26413:
[----:B------:R-:W-:Y:S05]  /*1b3b0*/  BSYNC.RECONVERGENT B2 ;  /* 0x0000000000027941 */ /* 0x000fea0003800200 */
.L_x_26412:
        /* <DEDUP_REMOVED lines=10> */
.L_x_26411:
[----:B------:R-:W-:Y:S05]  /*1b460*/  BSYNC.RECONVERGENT B1 ;  /* 0x0000000000017941 */ /* 0x000fea0003800200 */
.L_x_26410:
        /* <DEDUP_REMOVED lines=18> */
.L_x_26421:
        /* <DEDUP_REMOVED lines=13> */
.L_x_26423:
[----:B------:R-:W-:Y:S05]  /*1b660*/  BSYNC.RECONVERGENT B3 ;  /* 0x0000000000037941 */ /* 0x000fea0003800200 */
.L_x_26422:
        /* <DEDUP_REMOVED lines=60> */
.L_x_26420:
[----:B------:R-:W-:Y:S05]  /*1ba30*/  BSYNC.RECONVERGENT B2 ;  /* 0x0000000000027941 */ /* 0x000fea0003800200 */
.L_x_26419:
        /* <DEDUP_REMOVED lines=10> */
.L_x_26418:
[----:B------:R-:W-:Y:S05]  /*1bae0*/  BSYNC.RECONVERGENT B1 ;  /* 0x0000000000017941 */ /* 0x000fea0003800200 */
.L_x_26417:
        /* <DEDUP_REMOVED lines=18> */
.L_x_26428:
        /* <DEDUP_REMOVED lines=13> */
.L_x_26430:
[----:B------:R-:W-:Y:S05]  /*1bce0*/  BSYNC.RECONVERGENT B3 ;  /* 0x0000000000037941 */ /* 0x000fea0003800200 */
.L_x_26429:
        /* <DEDUP_REMOVED lines=60> */
.L_x_26427:
[----:B------:R-:W-:Y:S05]  /*1c0b0*/  BSYNC.RECONVERGENT B2 ;  /* 0x0000000000027941 */ /* 0x000fea0003800200 */
.L_x_26426:
        /* <DEDUP_REMOVED lines=10> */
.L_x_26425:
[----:B------:R-:W-:Y:S05]  /*1c160*/  BSYNC.RECONVERGENT B1 ;  /* 0x0000000000017941 */ /* 0x000fea0003800200 */
.L_x_26424:
        /* <DEDUP_REMOVED lines=18> */
.L_x_26435:
        /* <DEDUP_REMOVED lines=13> */
.L_x_26437:
[----:B------:R-:W-:Y:S05]  /*1c360*/  BSYNC.RECONVERGENT B3 ;  /* 0x0000000000037941 */ /* 0x000fea0003800200 */
.L_x_26436:
[----:B------:R-:W-:Y:S01]  /*1c370*/  IMAD.WIDE.U32 R192, R6, -0x326172a9, RZ ;  /* 0xcd9e8d5706c07825 */ /* 0x000fe200078e00ff */
[----:B------:R-:W-:-:S03]  /*1c380*/  LOP3.LUT R160, R7, R195, R175, 0x96, !PT ;  /* 0x000000c307a07212 */ /* 0x000fc600078e96af */
[----:B------:R-:W-:Y:S01]  /*1c390*/  HFMA2 R206, -RZ, RZ, 0, 0 ;  /* 0x00000000ffce7431 */ /* 0x000fe200000001ff */
        /* <DEDUP_REMOVED lines=56> */
[----:B------:R-:W-:Y:S01]  /*1c720*/  LOP3.LUT R203, R203, R192, R163, 0x96, !PT ;  /* 0x000000c0cbcb7212 */ /* 0x000fe200078e96a3 */
[----:B------:R-:W-:-:S07]  /*1c730*/  IMAD.MOV.U32 R204, RZ, RZ, R162 ;  /* 0x000000ffffcc7224 */ /* 0x000fce00078e00a2 */
.L_x_26434:
[----:B------:R-:W-:Y:S05]  /*1c740*/  BSYNC.RECONVERGENT B2 ;  /* 0x0000000000027941 */ /* 0x000fea0003800200 */
.L_x_26433:
        /* <DEDUP_REMOVED lines=10> */
.L_x_26432:
[----:B------:R-:W-:Y:S05]  /*1c7f0*/  BSYNC.RECONVERGENT B1 ;  /* 0x0000000000017941 */ /* 0x000fea0003800200 */
.L_x_26431:
[----:B------:R-:W-:Y:S02]  /*1c800*/  F2FP.F16.F32.PACK_AB R163, RZ, R205 ;  /* 0x000000cdffa3723e */ /* 0x000fe400000000ff */
[----:B------:R-:W-:Y:S02]  /*1c810*/  PRMT R162, R211, 0x5410, R212 ;  /* 0x00005410d3a27816 */ /* 0x000fe400000000d4 */
[----:B------:R-:W-:Y:S02]  /*1c820*/  PRMT R161, R209, 0x5410, R210 ;  /* 0x00005410d1a17816 */ /* 0x000fe400000000d2 */
[----:B------:R-:W-:Y:S02]  /*1c830*/  PRMT R160, R208, 0x5410, R207 ;  /* 0x00005410d0a07816 */ /* 0x000fe400000000cf */
[----:B------:R-:W-:-:S07]  /*1c840*/  PRMT R163, R213, 0x5410, R163 ;  /* 0x00005410d5a37816 */ /* 0x000fce00000000a3 */
.L_x_26381:
        /* <DEDUP_REMOVED lines=26> */
.L_x_26439:
[----:B------:R-:W-:Y:S05]  /*1c9f0*/  BSYNC.RECONVERGENT B1 ;  /* 0x0000000000017941 */ /* 0x000fea0003800200 */
.L_x_26438:
[----:B------:R-:W-:Y:S01]  /*1ca00*/  IADD3 R191, PT, PT, R191, 0x20, RZ ;  /* 0x00000020bfbf7810 */ /* 0x000fe20007ffe0ff */
[----:B------:R-:W-:-:S07]  /*1ca10*/  VIADD R197, R197, 0x20 ;  /* 0x00000020c5c57836 */ /* 0x000fce0000000000 */
.L_x_26323:
[----:B------:R-:W-:Y:S05]  /*1ca20*/  BSYNC.RECONVERGENT B0 ;  /* 0x0000000000007941 */ /* 0x000fea0003800200 */
.L_x_26322:
        /* <DEDUP_REMOVED lines=34> */
.L_x_26447:
        /* <DEDUP_REMOVED lines=13> */
.L_x_26449:
[----:B------:R-:W-:Y:S05]  /*1cd20*/  BSYNC.RECONVERGENT B3 ;  /* 0x0000000000037941 */ /* 0x000fea0003800200 */
.L_x_26448:
        /* <DEDUP_REMOVED lines=60> */
.L_x_26446:
[----:B------:R-:W-:Y:S05]  /*1d0f0*/  BSYNC.RECONVERGENT B2 ;  /* 0x0000000000027941 */ /* 0x000fea0003800200 */
.L_x_26445:
[----:B------:R-:W-:Y:S01]  /*1d100*/  I2FP.F32.U32 R9, R9 ;  /* 0x0000000900097245 */ /* 0x000fe20000201000 */
[----:B------:R-:W-:Y:S02]  /*1d110*/  HADD2.F32 R161, -RZ, R36.H0_H0 ;  /* 0x20000024ffa17230 */ /* 0x000fe40000004100 */
        /* <DEDUP_REMOVED lines=8> */
[----:B------:R-:W-:-:S07]  /*1d1a0*/  FFMA.FTZ R180, R161, R44, R180 ;  /* 0x0000002ca1b47223 */ /* 0x000fce00000100b4 */
.L_x_26444:
[----:B------:R-:W-:Y:S05]  /*1d1b0*/  BSYNC.RECONVERGENT B1 ;  /* 0x0000000000017941 */ /* 0x000fea0003800200 */
.L_x_26443:
        /* <DEDUP_REMOVED lines=22> */
.L_x_26454:
        /* <DEDUP_REMOVED lines=13> */
.L_x_26456:
[----:B------:R-:W-:Y:S05]  /*1d3f0*/  BSYNC.RECONVERGENT B3 ;  /* 0x0000000000037941 */ /* 0x000fea0003800200 */
.L_x_26455:
        /* <DEDUP_REMOVED lines=60> */
.L_x_26453:
[----:B------:R-:W-:Y:S05]  /*1d7c0*/  BSYNC.RECONVERGENT B2 ;  /* 0x0000000000027941 */ /* 0x000fea0003800200 */
.L_x_26452:
        /* <DEDUP_REMOVED lines=11> */
.L_x_26451:
[----:B------:R-:W-:Y:S05]  /*1d880*/  BSYNC.RECONVERGENT B1 ;  /* 0x0000000000017941 */ /* 0x000fea0003800200 */
.L_x_26450:
        /* <DEDUP_REMOVED lines=22> */
.L_x_26461:
        /* <DEDUP_REMOVED lines=13> */
.L_x_26463:
[----:B------:R-:W-:Y:S05]  /*1dac0*/  BSYNC.RECONVERGENT B3 ;  /* 0x0000000000037941 */ /* 0x000fea0003800200 */
.L_x_26462:
        /* <DEDUP_REMOVED lines=60> */
.L_x_26460:
[----:B------:R-:W-:Y:S05]  /*1de90*/  BSYNC.RECONVERGENT B2 ;  /* 0x0000000000027941 */ /* 0x000fea0003800200 */
.L_x_26459:
        /* <DEDUP_REMOVED lines=11> */
.L_x_26458:
[----:B------:R-:W-:Y:S05]  /*1df50*/  BSYNC.RECONVERGENT B1 ;  /* 0x0000000000017941 */ /* 0x000fea0003800200 */
.L_x_26457:
        /* <DEDUP_REMOVED lines=22> */
.L_x_26468:
        /* <DEDUP_REMOVED lines=13> */
.L_x_26470:
[----:B------:R-:W-:Y:S05]  /*1e190*/  BSYNC.RECONVERGENT B3 ;  /* 0x0000000000037941 */ /* 0x000fea0003800200 */
.L_x_26469:
        /* <DEDUP_REMOVED lines=60> */
.L_x_26467:
[----:B------:R-:W-:Y:S05]  /*1e560*/  BSYNC.RECONVERGENT B2 ;  /* 0x0000000000027941 */ /* 0x000fea0003800200 */
.L_x_26466:
        /* <DEDUP_REMOVED lines=11> */
.L_x_26465:
[----:B------:R-:W-:Y:S05]  /*1e620*/  BSYNC.RECONVERGENT B1 ;  /* 0x0000000000017941 */ /* 0x000fea0003800200 */
.L_x_26464:
        /* <DEDUP_REMOVED lines=22> */
.L_x_26475:
        /* <DEDUP_REMOVED lines=13> */
.L_x_26477:
[----:B------:R-:W-:Y:S05]  /*1e860*/  BSYNC.RECONVERGENT B3 ;  /* 0x0000000000037941 */ /* 0x000fea0003800200 */
.L_x_26476:
        /* <DEDUP_REMOVED lines=60> */
.L_x_26474:
[----:B------:R-:W-:Y:S05]  /*1ec30*/  BSYNC.RECONVERGENT B2 ;  /* 0x0000000000027941 */ /* 0x000fea0003800200 */
.L_x_26473:
        /* <DEDUP_REMOVED lines=11> */
.L_x_26472:
[----:B------:R-:W-:Y:S05]  /*1ecf0*/  BSYNC.RECONVERGENT B1 ;  /* 0x0000000000017941 */ /* 0x000fea0003800200 */
.L_x_26471:
        /* <DEDUP_REMOVED lines=22> */
.L_x_26482:
        /* <DEDUP_REMOVED lines=13> */
.L_x_26484:
[----:B------:R-:W-:Y:S05]  /*1ef30*/  BSYNC.RECONVERGENT B3 ;  /* 0x0000000000037941 */ /* 0x000fea0003800200 */
.L_x_26483:
        /* <DEDUP_REMOVED lines=60> */
.L_x_26481:
[----:B------:R-:W-:Y:S05]  /*1f300*/  BSYNC.RECONVERGENT B2 ;  /* 0x0000000000027941 */ /* 0x000fea0003800200 */
.L_x_26480:
        /* <DEDUP_REMOVED lines=11> */
.L_x_26479:
[----:B------:R-:W-:Y:S05]  /*1f3c0*/  BSYNC.RECONVERGENT B1 ;  /* 0x0000000000017941 */ /* 0x000fea0003800200 */
.L_x_26478:
        /* <DEDUP_REMOVED lines=22> */
.L_x_26489:
        /* <DEDUP_REMOVED lines=13> */
.L_x_26491:
[----:B------:R-:W-:Y:S05]  /*1f600*/  BSYNC.RECONVERGENT B3 ;  /* 0x0000000000037941 */ /* 0x000fea0003800200 */
.L_x_26490:
        /* <DEDUP_REMOVED lines=60> */
.L_x_26488:
[----:B------:R-:W-:Y:S05]  /*1f9d0*/  BSYNC.RECONVERGENT B2 ;  /* 0x0000000000027941 */ /* 0x000fea0003800200 */
.L_x_26487:
        /* <DEDUP_REMOVED lines=11> */
.L_x_26486:
[----:B------:R-:W-:Y:S05]  /*1fa90*/  BSYNC.RECONVERGENT B1 ;  /* 0x0000000000017941 */ /* 0x000fea0003800200 */
.L_x_26485:
        /* <DEDUP_REMOVED lines=22> */
.L_x_26496:
        /* <DEDUP_REMOVED lines=13> */
.L_x_26498:
[----:B------:R-:W-:Y:S05]  /*1fcd0*/  BSYNC.RECONVERGENT B3 ;  /* 0x0000000000037941 */ /* 0x000fea0003800200 */
.L_x_26497:
        /* <DEDUP_REMOVED lines=59> */
.L_x_26495:
[----:B------:R-:W-:Y:S05]  /*20090*/  BSYNC.RECONVERGENT B2 ;  /* 0x0000000000027941 */ /* 0x000fea0003800200 */
.L_x_26494:
        /* <DEDUP_REMOVED lines=11> */
.L_x_26493:
[----:B------:R-:W-:Y:S05]  /*20150*/  BSYNC.RECONVERGENT B1 ;  /* 0x0000000000017941 */ /* 0x000fea0003800200 */
.L_x_26492:
[----:B------:R-:W-:Y:S02]  /*20160*/  F2FP.F16.F32.PACK_AB R163, RZ, R187 ;  /* 0x000000bbffa3723e */ /* 0x000fe400000000ff */
[----:B------:R-:W-:Y:S02]  /*20170*/  PRMT R162, R211, 0x5410, R212 ;  /* 0x00005410d3a27816 */ /* 0x000fe400000000d4 */
[----:B------:R-:W-:Y:S02]  /*20180*/  PRMT R161, R210, 0x5410, R207 ;  /* 0x00005410d2a17816 */ /* 0x000fe400000000cf */
[----:B------:R-:W-:Y:S02]  /*20190*/  PRMT R160, R204, 0x5410, R199 ;  /* 0x00005410cca07816 */ /* 0x000fe400000000c7 */
[----:B------:R-:W-:Y:S01]  /*201a0*/  PRMT R163, R214, 0x5410, R163 ;  /* 0x00005410d6a37816 */ /* 0x000fe200000000a3 */
[----:B------:R-:W-:Y:S06]  /*201b0*/  BRA `(.L_x_26499) ;  /* 0x0000003400207947 */ /* 0x000fec0003800000 */
.L_x_26442:
        /* <DEDUP_REMOVED lines=21> */
.L_x_26504:
        /* <DEDUP_REMOVED lines=13> */
.L_x_26506:
[----:B------:R-:W-:Y:S05]  /*203e0*/  BSYNC.RECONVERGENT B3 ;  /* 0x0000000000037941 */ /* 0x000fea0003800200 */
.L_x_26505:
        /* <DEDUP_REMOVED lines=59> */
.L_x_26503:
[----:B------:R-:W-:Y:S05]  /*207a0*/  BSYNC.RECONVERGENT B2 ;  /* 0x0000000000027941 */ /* 0x000fea0003800200 */
.L_x_26502:
        /* <DEDUP_REMOVED lines=10> */
.L_x_26501:
[----:B------:R-:W-:Y:S05]  /*20850*/  BSYNC.RECONVERGENT B1 ;  /* 0x0000000000017941 */ /* 0x000fea0003800200 */
.L_x_26500:
        /* <DEDUP_REMOVED lines=18> */
.L_x_26511:
        /* <DEDUP_REMOVED lines=13> */
.L_x_26513:
[----:B------:R-:W-:Y:S05]  /*20a50*/  BSYNC.RECONVERGENT B3 ;  /* 0x0000000000037941 */ /* 0x000fea0003800200 */
.L_x_26512:
        /* <DEDUP_REMOVED lines=60> */
.L_x_26510:
[----:B------:R-:W-:Y:S05]  /*20e20*/  BSYNC.RECONVERGENT B2 ;  /* 0x0000000000027941 */ /* 0x000fea0003800200 */
.L_x_26509:
        /* <DEDUP_REMOVED lines=10> */
.L_x_26508:
[----:B------:R-:W-:Y:S05]  /*20ed0*/  BSYNC.RECONVERGENT B1 ;  /* 0x0000000000017941 */ /* 0x000fea0003800200 */
.L_x_26507:
        /* <DEDUP_REMOVED lines=18> */
.L_x_26518:
        /* <DEDUP_REMOVED lines=13> */
.L_x_26520:
[----:B------:R-:W-:Y:S05]  /*210d0*/  BSYNC.RECONVERGENT B3 ;  /* 0x0000000000037941 */ /* 0x000fea0003800200 */
.L_x_26519:
        /* <DEDUP_REMOVED lines=60> */
.L_x_26517:
[----:B------:R-:W-:Y:S05]  /*214a0*/  BSYNC.RECONVERGENT B2 ;  /* 0x0000000000027941 */ /* 0x000fea0003800200 */
.L_x_26516:
        /* <DEDUP_REMOVED lines=10> */
.L_x_26515:
[----:B------:R-:W-:Y:S05]  /*21550*/  BSYNC.RECONVERGENT B1 ;  /* 0x0000000000017941 */ /* 0x000fea0003800200 */
.L_x_26514:
        /* <DEDUP_REMOVED lines=18> */
.L_x_26525:
        /* <DEDUP_REMOVED lines=13> */
.L_x_26527:
[----:B------:R-:W-:Y:S05]  /*21750*/  BSYNC.RECONVERGENT B3 ;  /* 0x0000000000037941 */ /* 0x000fea0003800200 */
.L_x_26526:
        /* <DEDUP_REMOVED lines=60> */
.L_x_26524:
[----:B------:R-:W-:Y:S05]  /*21b20*/  BSYNC.RECONVERGENT B2 ;  /* 0x0000000000027941 */ /* 0x000fea0003800200 */
.L_x_26523:
        /* <DEDUP_REMOVED lines=10> */
.L_x_26522:
[----:B------:R-:W-:Y:S05]  /*21bd0*/  BSYNC.RECONVERGENT B1 ;  /* 0x0000000000017941 */ /* 0x000fea0003800200 */
.L_x_26521:
        /* <DEDUP_REMOVED lines=18> */
.L_x_26532:
        /* <DEDUP_REMOVED lines=13> */
.L_x_26534:
[----:B------:R-:W-:Y:S05]  /*21dd0*/  BSYNC.RECONVERGENT B3 ;  /* 0x0000000000037941 */ /* 0x000fea0003800200 */
.L_x_26533:
        /* <DEDUP_REMOVED lines=60> */
.L_x_26531:
[----:B------:R-:W-:Y:S05]  /*221a0*/  BSYNC.RECONVERGENT B2 ;  /* 0x0000000000027941 */ /* 0x000fea0003800200 */
.L_x_26530:
        /* <DEDUP_REMOVED lines=10> */
.L_x_26529:
[----:B------:R-:W-:Y:S05]  /*22250*/  BSYNC.RECONVERGENT B1 ;  /* 0x0000000000017941 */ /* 0x000fea0003800200 */
.L_x_26528:
        /* <DEDUP_REMOVED lines=18> */
.L_x_26539:
        /* <DEDUP_REMOVED lines=13> */
.L_x_26541:
[----:B------:R-:W-:Y:S05]  /*22450*/  BSYNC.RECONVERGENT B3 ;  /* 0x0000000000037941 */ /* 0x000fea0003800200 */
.L_x_26540:
        /* <DEDUP_REMOVED lines=60> */
.L_x_26538:
[----:B------:R-:W-:Y:S05]  /*22820*/  BSYNC.RECONVERGENT B2 ;  /* 0x0000000000027941 */ /* 0x000fea0003800200 */
.L_x_26537:
        /* <DEDUP_REMOVED lines=10> */
.L_x_26536:
[----:B------:R-:W-:Y:S05]  /*228d0*/  BSYNC.RECONVERGENT B1 ;  /* 0x0000000000017941 */ /* 0x000fea0003800200 */
.L_x_26535:
        /* <DEDUP_REMOVED lines=18> */
.L_x_26546:
        /* <DEDUP_REMOVED lines=13> */
.L_x_26548:
[----:B------:R-:W-:Y:S05]  /*22ad0*/  BSYNC.RECONVERGENT B3 ;  /* 0x0000000000037941 */ /* 0x000fea0003800200 */
.L_x_26547:
        /* <DEDUP_REMOVED lines=60> */
.L_x_26545:
[----:B------:R-:W-:Y:S05]  /*22ea0*/  BSYNC.RECONVERGENT B2 ;  /* 0x0000000000027941 */ /* 0x000fea0003800200 */
.L_x_26544:
        /* <DEDUP_REMOVED lines=10> */
.L_x_26543:
[----:B------:R-:W-:Y:S05]  /*22f50*/  BSYNC.RECONVERGENT B1 ;  /* 0x0000000000017941 */ /* 0x000fea0003800200 */
.L_x_26542:
        /* <DEDUP_REMOVED lines=18> */
.L_x_26553:
        /* <DEDUP_REMOVED lines=13> */
.L_x_26555:
[----:B------:R-:W-:Y:S05]  /*23150*/  BSYNC.RECONVERGENT B3 ;  /* 0x0000000000037941 */ /* 0x000fea0003800200 */
.L_x_26554:
        /* <DEDUP_REMOVED lines=60> */
.L_x_26552:
[----:B------:R-:W-:Y:S05]  /*23520*/  BSYNC.RECONVERGENT B2 ;  /* 0x0000000000027941 */ /* 0x000fea0003800200 */
.L_x_26551:
        /* <DEDUP_REMOVED lines=10> */
.L_x_26550:
[----:B------:R-:W-:Y:S05]  /*235d0*/  BSYNC.RECONVERGENT B1 ;  /* 0x0000000000017941 */ /* 0x000fea0003800200 */
.L_x_26549:
[----:B------:R-:W-:Y:S02]  /*235e0*/  F2FP.F16.F32.PACK_AB R163, RZ, R187 ;  /* 0x000000bbffa3723e */ /* 0x000fe400000000ff */
[----:B------:R-:W-:Y:S02]  /*235f0*/  MOV R208, R212 ;  /* 0x000000d400d07202 */ /* 0x000fe40000000f00 */
[----:B------:R-:W-:Y:S02]  /*23600*/  PRMT R162, R210, 0x5410, R211 ;  /* 0x00005410d2a27816 */ /* 0x000fe400000000d3 */
[----:B------:R-:W-:Y:S02]  /*23610*/  PRMT R161, R209, 0x5410, R207 ;  /* 0x00005410d1a17816 */ /* 0x000fe400000000cf */
[----:B------:R-:W-:Y:S02]  /*23620*/  PRMT R160, R204, 0x5410, R199 ;  /* 0x00005410cca07816 */ /* 0x000fe400000000c7 */
[----:B------:R-:W-:-:S07]  /*23630*/  PRMT R163, R213, 0x5410, R163 ;  /* 0x00005410d5a37816 */ /* 0x000fce00000000a3 */
.L_x_26499:
        /* <DEDUP_REMOVED lines=24> */
.L_x_26441:
[----:B------:R-:W-:Y:S05]  /*237c0*/  BSYNC.RECONVERGENT B0 ;  /* 0x0000000000007941 */ /* 0x000fea0003800200 */
.L_x_26440:
        /* <DEDUP_REMOVED lines=152> */
.L_x_26579:
        /* <DEDUP_REMOVED lines=58> */
.L_x_26560:
[----:B------:R-:W-:Y:S05]  /*244f0*/  BSYNC.RECONVERGENT B1 ;  /* 0x0000000000017941 */ /* 0x000fea0003800200 */
.L_x_26559:
        /* <DEDUP_REMOVED lines=35> */
.L_x_26562:
[----:B------:R-:W-:Y:S05]  /*24730*/  BSYNC.RECONVERGENT B1 ;  /* 0x0000000000017941 */ /* 0x000fea0003800200 */
.L_x_26561:
        /* <DEDUP_REMOVED lines=35> */
.L_x_26564:
[----:B------:R-:W-:Y:S05]  /*24970*/  BSYNC.RECONVERGENT B1 ;  /* 0x0000000000017941 */ /* 0x000fea0003800200 */
.L_x_26563:
        /* <DEDUP_REMOVED lines=29> */
[----:B---3--:R-:W-:Y:S01]  /*24b50*/  IMAD.WIDE.U32 R188, R197, 0x10, R188 ;  /* 0x00000010c5bc7825 */ /* 0x008fe200078e00bc */
[----:B------:R-:W-:-:S02]  /*24b60*/  F2FP.F16.F32.PACK_AB R161, R192, R163 ;  /* 0x000000a3c0a1723e */ /* 0x000fc400000000ff */
[----:B------:R-:W-:Y:S02]  /*24b70*/  F2FP.F16.F32.PACK_AB R162, R191, R162 ;  /* 0x000000a2bfa2723e */ /* 0x000fe400000000ff */
[----:B------:R-:W-:Y:S02]  /*24b80*/  F2FP.F16.F32.PACK_AB R163, R204, R199 ;  /* 0x000000c7cca3723e */ /* 0x000fe400000000ff */
[----:B------:R-:W-:-:S03]  /*24b90*/  IADD3 R197, PT, PT, R197, 0x20, RZ ;  /* 0x00000020c5c57810 */ /* 0x000fc60007ffe0ff */
[----:B------:R3:W-:Y:S04]  /*24ba0*/  STG.E.128 desc[UR6][R188.64], R160 ;  /* 0x000000a0bc007986 */ /* 0x0007e8000c101d06 */
.L_x_26566:
[----:B------:R-:W-:Y:S05]  /*24bb0*/  BSYNC.RECONVERGENT B1 ;  /* 0x0000000000017941 */ /* 0x000fea0003800200 */
.L_x_26565:
        /* <DEDUP_REMOVED lines=27> */
[----:B------:R-:W-:-:S02]  /*24d70*/  F2FP.F16.F32.PACK_AB R163, R204, R163 ;  /* 0x000000a3cca3723e */ /* 0x000fc400000000ff */
[----:B------:R-:W-:Y:S02]  /*24d80*/  F2FP.F16.F32.PACK_AB R162, R193, R190 ;  /* 0x000000bec1a2723e */ /* 0x000fe400000000ff */
[----:B------:R-:W-:Y:S02]  /*24d90*/  F2FP.F16.F32.PACK_AB R161, R192, R161 ;  /* 0x000000a1c0a1723e */ /* 0x000fe400000000ff */
[----:B------:R-:W-:-:S05]  /*24da0*/  F2FP.F16.F32.PACK_AB R160, R191, R160 ;  /* 0x000000a0bfa0723e */ /* 0x000fca00000000ff */
[----:B------:R4:W-:Y:S02]  /*24db0*/  STG.E.128 desc[UR6][R188.64], R160 ;  /* 0x000000a0bc007986 */ /* 0x0009e4000c101d06 */
.L_x_26558:
[----:B------:R-:W-:Y:S05]  /*24dc0*/  BSYNC.RECONVERGENT B0 ;  /* 0x0000000000007941 */ /* 0x000fea0003800200 */
.L_x_26557:
[----:B01234-:R-:W0:Y:S02]  /*24dd0*/  LDC.64 R160, c[0x0][0x380] ;  /* 0x0000e000ffa07b82 */ /* 0x01fe240000000a00 */
[----:B0-----:R-:W-:-:S05]  /*24de0*/  IMAD R3, R160, 0x4, R3 ;  /* 0x00000004a0037824 */ /* 0x001fca00078e0203 */
[----:B------:R-:W-:-:S13]  /*24df0*/  ISETP.GE.AND P0, PT, R3, R161, PT ;  /* 0x000000a10300720c */ /* 0x000fda0003f06270 */
[----:B------:R-:W-:Y:S05]  /*24e00*/  @!P0 BRA `(.L_x_26567) ;  /* 0xfffffdc000a48947 */ /* 0x000fea000383ffff */
[----:B------:R-:W-:Y:S05]  /*24e10*/  EXIT ;  /* 0x000000000000794d */ /* 0x000fea0003800000 */
.L_x_26556:
        /* <DEDUP_REMOVED lines=8> */
.L_x_26569:
[----:B------:R-:W-:Y:S05]  /*24ea0*/  BSYNC B0 ;  /* 0x0000000000007941 */ /* 0x000fea0003800000 */
.L_x_26568:
        /* <DEDUP_REMOVED lines=9> */
.L_x_26570:
[----:B------:R-:W-:Y:S02]  /*24f40*/  IMAD.MOV.U32 R199, RZ, RZ, 0x4 ;  /* 0x00000004ffc77424 */ /* 0x000fe400078e00ff */
[----:B------:R-:W-:-:S04]  /*24f50*/  IMAD.MOV.U32 R162, RZ, RZ, R195 ;  /* 0x000000ffffa27224 */ /* 0x000fc800078e00c3 */
[----:B------:R-:W-:-:S05]  /*24f60*/  FADD.FTZ R162, R161, R162 ;  /* 0x000000a2a1a27221 */ /* 0x000fca0000010000 */
[----:B------:R-:W-:-:S07]  /*24f70*/  MOV R204, R162 ;  /* 0x000000a200cc7202 */ /* 0x000fce0000000f00 */
[----:B------:R-:W-:Y:S05]  /*24f80*/  WARPSYNC.COLLECTIVE R197, `(.L_x_26571) ;  /* 0x00000000c5087348 */ /* 0x000fea0003c00000 */
[----:B------:R0:W1:Y:S02]  /*24f90*/  SHFL.BFLY P6, R195, R204, R199, R210 ;  /* 0x0c0000c7ccc37389 */ /* 0x00006400000c00d2 */
[----:B01----:R-:W-:Y:S05]  /*24fa0*/  ENDCOLLECTIVE ;  /* 0x000000000000791b */ /* 0x003fea0003800000 */
.L_x_26571:
[----:B------:R-:W-:Y:S01]  /*24fb0*/  HFMA2 R199, -RZ, RZ, 0, 4.76837158203125e-07 ;  /* 0x00000008ffc77431 */ /* 0x000fe200000001ff */
[----:B------:R-:W-:-:S05]  /*24fc0*/  MOV R163, R195 ;  /* 0x000000c300a37202 */ /* 0x000fca0000000f00 */
[----:B------:R-:W-:-:S04]  /*24fd0*/  FADD.FTZ R163, R162, R163 ;  /* 0x000000a3a2a37221 */ /* 0x000fc80000010000 */
[----:B------:R-:W-:-:S07]  /*24fe0*/  IMAD.MOV.U32 R204, RZ, RZ, R163 ;  /* 0x000000ffffcc7224 */ /* 0x000fce00078e00a3 */
[----:B------:R-:W-:Y:S05]  /*24ff0*/  WARPSYNC.COLLECTIVE R197, `(.L_x_26572) ;  /* 0x00000000c5087348 */ /* 0x000fea0003c00000 */
[----:B------:R0:W1:Y:S02]  /*25000*/  SHFL.BFLY P6, R195, R204, R199, R210 ;  /* 0x0c0000c7ccc37389 */ /* 0x00006400000c00d2 */
[----:B01----:R-:W-:Y:S05]  /*25010*/  ENDCOLLECTIVE ;  /* 0x000000000000791b */ /* 0x003fea0003800000 */
.L_x_26572:
        /* <DEDUP_REMOVED lines=8> */
.L_x_26573:
        /* <DEDUP_REMOVED lines=89> */
.L_x_26574:
[----:B------:R-:W-:Y:S02]  /*25630*/  IMAD.MOV.U32 R199, RZ, RZ, 0x2 ;  /* 0x00000002ffc77424 */ /* 0x000fe400078e00ff */
[----:B------:R-:W-:-:S04]  /*25640*/  IMAD.MOV.U32 R161, RZ, RZ, R195 ;  /* 0x000000ffffa17224 */ /* 0x000fc800078e00c3 */
[----:B------:R-:W-:-:S05]  /*25650*/  FADD.FTZ R161, R160, R161 ;  /* 0x000000a1a0a17221 */ /* 0x000fca0000010000 */
[----:B------:R-:W-:-:S07]  /*25660*/  MOV R204, R161 ;  /* 0x000000a100cc7202 */ /* 0x000fce0000000f00 */
[----:B------:R-:W-:Y:S05]  /*25670*/  WARPSYNC.COLLECTIVE R197, `(.L_x_26575) ;  /* 0x00000000c5087348 */ /* 0x000fea0003c00000 */
[----:B------:R0:W1:Y:S02]  /*25680*/  SHFL.BFLY P6, R195, R204, R199, R210 ;  /* 0x0c0000c7ccc37389 */ /* 0x00006400000c00d2 */
[----:B01----:R-:W-:Y:S05]  /*25690*/  ENDCOLLECTIVE ;  /* 0x000000000000791b */ /* 0x003fea0003800000 */
.L_x_26575:
[----:B------:R-:W-:Y:S01]  /*256a0*/  HFMA2 R199, -RZ, RZ, 0, 2.384185791015625e-07 ;  /* 0x00000004ffc77431 */ /* 0x000fe200000001ff */
[----:B------:R-:W-:-:S05]  /*256b0*/  MOV R162, R195 ;  /* 0x000000c300a27202 */ /* 0x000fca0000000f00 */
[----:B------:R-:W-:-:S04]  /*256c0*/  FADD.FTZ R162, R161, R162 ;  /* 0x000000a2a1a27221 */ /* 0x000fc80000010000 */
[----:B------:R-:W-:-:S07]  /*256d0*/  IMAD.MOV.U32 R204, RZ, RZ, R162 ;  /* 0x000000ffffcc7224 */ /* 0x000fce00078e00a2 */
[----:B------:R-:W-:Y:S05]  /*256e0*/  WARPSYNC.COLLECTIVE R197, `(.L_x_26576) ;  /* 0x00000000c5087348 */ /* 0x000fea0003c00000 */
[----:B------:R0:W1:Y:S02]  /*256f0*/  SHFL.BFLY P6, R195, R204, R199, R210 ;  /* 0x0c0000c7ccc37389 */ /* 0x00006400000c00d2 */
[----:B01----:R-:W-:Y:S05]  /*25700*/  ENDCOLLECTIVE ;  /* 0x000000000000791b */ /* 0x003fea0003800000 */
.L_x_26576:
[----:B------:R-:W-:Y:S02]  /*25710*/  IMAD.MOV.U32 R199, RZ, RZ, 0x8 ;  /* 0x00000008ffc77424 */ /* 0x000fe400078e00ff */
[----:B------:R-:W-:-:S04]  /*25720*/  IMAD.MOV.U32 R163, RZ, RZ, R195 ;  /* 0x000000ffffa37224 */ /* 0x000fc800078e00c3 */
[----:B------:R-:W-:-:S05]  /*25730*/  FADD.FTZ R163, R162, R163 ;  /* 0x000000a3a2a37221 */ /* 0x000fca0000010000 */
[----:B------:R-:W-:-:S07]  /*25740*/  MOV R204, R163 ;  /* 0x000000a300cc7202 */ /* 0x000fce0000000f00 */
[----:B------:R-:W-:Y:S05]  /*25750*/  WARPSYNC.COLLECTIVE R197, `(.L_x_26577) ;  /* 0x00000000c5087348 */ /* 0x000fea0003c00000 */
[----:B------:R0:W1:Y:S02]  /*25760*/  SHFL.BFLY P6, R195, R204, R199, R210 ;  /* 0x0c0000c7ccc37389 */ /* 0x00006400000c00d2 */
[----:B01----:R-:W-:Y:S05]  /*25770*/  ENDCOLLECTIVE ;  /* 0x000000000000791b */ /* 0x003fea0003800000 */
.L_x_26577:
[----:B------:R-:W-:Y:S01]  /*25780*/  HFMA2 R199, -RZ, RZ, 0, 9.5367431640625e-07 ;  /* 0x00000010ffc77431 */ /* 0x000fe200000001ff */
[----:B------:R-:W-:-:S05]  /*25790*/  MOV R194, R195 ;  /* 0x000000c300c27202 */ /* 0x000fca0000000f00 */
[----:B------:R-:W-:-:S04]  /*257a0*/  FADD.FTZ R194, R163, R194 ;  /* 0x000000c2a3c27221 */ /* 0x000fc80000010000 */
[----:B------:R-:W-:-:S07]  /*257b0*/  IMAD.MOV.U32 R204, RZ, RZ, R194 ;  /* 0x000000ffffcc7224 */ /* 0x000fce00078e00c2 */
[----:B------:R-:W-:Y:S05]  /*257c0*/  WARPSYNC.COLLECTIVE R197, `(.L_x_26578) ;  /* 0x00000000c5087348 */ /* 0x000fea0003c00000 */
[----:B------:R0:W1:Y:S02]  /*257d0*/  SHFL.BFLY P6, R195, R204, R199, R210 ;  /* 0x0c0000c7ccc37389 */ /* 0x00006400000c00d2 */
[----:B01----:R-:W-:Y:S05]  /*257e0*/  ENDCOLLECTIVE ;  /* 0x000000000000791b */ /* 0x003fea0003800000 */
.L_x_26578:
[----:B------:R-:W-:Y:S05]  /*257f0*/  BRA `(.L_x_26579) ;  /* 0xffffffe800547947 */ /* 0x000fea000383ffff */
.L_x_26580:
        /* <DEDUP_REMOVED lines=16> */
.L_x_45862:


//--------------------- .text._ZN10layer_norm13ln_fwd_kernelINS_13Kernel_traitsIf6__halfS2_S2_fjLj1280ELj1ELj4ELj1ELj16ENS_18Kernel_traits_baseILj1280EfS2_S2_S2_fjLj128EEEEELb1ELb1ELb1ELb1EEEvNS_9FwdParamsE --------------------------
	.section	.text._ZN10layer_norm13ln_fwd_kernelINS_13Kernel_traitsIf6__halfS2_S2_fjLj1280ELj1ELj4ELj1ELj16ENS_18Kernel_traits_baseILj1280EfS2_S2_S2_fjLj128EEEEELb1ELb1ELb1ELb1EEEvNS_9FwdParamsE,"ax",@progbits
	.align	128
        .global         _ZN10layer_norm13ln_fwd_kernelINS_13Kernel_traitsIf6__halfS2_S2_fjLj1280ELj1ELj4ELj1ELj16ENS_18Kernel_traits_baseILj1280EfS2_S2_S2_fjLj128EEEEELb1ELb1ELb1ELb1EEEvNS_9FwdParamsE
        .type           _ZN10layer_norm13ln_fwd_kernelINS_13Kernel_traitsIf6__halfS2_S2_fjLj1280ELj1ELj4ELj1ELj16ENS_18Kernel_traits_baseILj1280EfS2_S2_S2_fjLj128EEEEELb1ELb1ELb1ELb1EEEvNS_9FwdParamsE,@function
        .size           _ZN10layer_norm13ln_fwd_kernelINS_13Kernel_traitsIf6__halfS2_S2_fjLj1280ELj1ELj4ELj1ELj16ENS_18Kernel_traits_baseILj1280EfS2_S2_S2_fjLj128EEEEELb1ELb1ELb1ELb1EEEvNS_9FwdParamsE,(.L_x_45863 - _ZN10layer_norm13ln_fwd_kernelINS_13Kernel_traitsIf6__halfS2_S2_fjLj1280ELj1ELj4ELj1ELj16ENS_18Kernel_traits_baseILj1280EfS2_S2_S2_fjLj128EEEEELb1ELb1ELb1ELb1EEEvNS_9FwdParamsE)
        .other          _ZN10layer_norm13ln_fwd_kernelINS_13Kernel_traitsIf6__halfS2_S2_fjLj1280ELj1ELj4ELj1ELj16ENS_18Kernel_traits_baseILj1280EfS2_S2_S2_fjLj128EEEEELb1ELb1ELb1ELb1EEEvNS_9FwdParamsE,@"STO_CUDA_ENTRY STV_DEFAULT"
_ZN10layer_norm13ln_fwd_kernelINS_13Kernel_traitsIf6__halfS2_S2_fjLj1280ELj1ELj4ELj1ELj16ENS_18Kernel_traits_baseILj1280EfS2_S2_S2_fjLj128EEEEELb1ELb1ELb1ELb1EEEvNS_9FwdParamsE:
.text._ZN10layer_norm13ln_fwd_kernelINS_13Kernel_traitsIf6__halfS2_S2_fjLj1280ELj1ELj4ELj1ELj16ENS_18Kernel_traits_baseILj1280EfS2_S2_S2_fjLj128EEEEELb1ELb1ELb1ELb1EEEvNS_9FwdParamsE:
        /* <DEDUP_REMOVED lines=65> */
.L_x_26581:
        /* <DEDUP_REMOVED lines=44> */
.L_x_26582:
        /* <DEDUP_REMOVED lines=90> */
.L_x_27166:
        /* <DEDUP_REMOVED lines=49> */
.L_x_26588:
        /* <DEDUP_REMOVED lines=13> */
.L_x_26590:
[----:B------:R-:W-:Y:S05]  /*1050*/  BSYNC.RECONVERGENT B2 ;  /* 0x0000000000027941 */ /* 0x000fea0003800200 */
.L_x_26589:
        /* <DEDUP_REMOVED lines=60> */
.L_x_26587:
[----:B------:R-:W-:Y:S05]  /*1420*/  BSYNC.RECONVERGENT B1 ;  /* 0x0000000000017941 */ /* 0x000fea0003800200 */
.L_x_26586:
        /* <DEDUP_REMOVED lines=10> */
[----:B------:R-:W-:-:S07]  /*14d0*/  FFMA.FTZ R22, R3, R76, R22 ;  /* 0x0000004c03167223 */ /* 0x000fce0000010016 */
.L_x_26585:
[----:B------:R-:W-:Y:S05]  /*14e0*/  BSYNC.RECONVERGENT B0 ;  /* 0x0000000000007941 */ /* 0x000fea0003800200 */
.L_x_26584:
        /* <DEDUP_REMOVED lines=22> */
.L_x_26595:
        /* <DEDUP_REMOVED lines=13> */
.L_x_26597:
[----:B------:R-:W-:Y:S05]  /*1720*/  BSYNC.RECONVERGENT B2 ;  /* 0x0000000000027941 */ /* 0x000fea0003800200 */
.L_x_26596:
        /* <DEDUP_REMOVED lines=54> */
[----:B------:R-:W-:Y:S01]  /*1a90*/  LOP3.LUT R205, R205, R6, R207, 0x96, !PT ;  /* 0x00000006cdcd7212 */ /* 0x000fe200078e96cf */
[----:B------:R-:W-:Y:S02]  /*1aa0*/  IMAD.MOV.U32 R6, RZ, RZ, R0 ;  /* 0x000000ffff067224 */ /* 0x000fe400078e0000 */
[----:B------:R-:W-:-:S04]  /*1ab0*/  IMAD.WIDE.U32 R8, R5, -0x2daee0ad, RZ ;  /* 0xd2511f5305087825 */ /* 0x000fc800078e00ff */
[----:B------:R-:W-:Y:S01]  /*1ac0*/  HFMA2 R5, -RZ, RZ, 0, 0 ;  /* 0x00000000ff057431 */ /* 0x000fe200000001ff */
[----:B------:R-:W-:Y:S01]  /*1ad0*/  LOP3.LUT R207, R3, R2, R9, 0x96, !PT ;  /* 0x0000000203cf7212 */ /* 0x000fe200078e9609 */
[----:B------:R-:W-:-:S07]  /*1ae0*/  IMAD.MOV.U32 R3, RZ, RZ, R8 ;  /* 0x000000ffff037224 */ /* 0x000fce00078e0008 */
.L_x_26594:
[----:B------:R-:W-:Y:S05]  /*1af0*/  BSYNC.RECONVERGENT B1 ;  /* 0x0000000000017941 */ /* 0x000fea0003800200 */
.L_x_26593:
        /* <DEDUP_REMOVED lines=11> */
.L_x_26592:
[----:B------:R-:W-:Y:S05]  /*1bb0*/  BSYNC.RECONVERGENT B0 ;  /* 0x0000000000007941 */ /* 0x000fea0003800200 */
.L_x_26591:
        /* <DEDUP_REMOVED lines=22> */
.L_x_26602:
        /* <DEDUP_REMOVED lines=13> */
.L_x_26604:
[----:B------:R-:W-:Y:S05]  /*1df0*/  BSYNC.RECONVERGENT B2 ;  /* 0x0000000000027941 */ /* 0x000fea0003800200 */
.L_x_26603:
        /* <DEDUP_REMOVED lines=60> */
.L_x_26601:
[----:B------:R-:W-:Y:S05]  /*21c0*/  BSYNC.RECONVERGENT B1 ;  /* 0x0000000000017941 */ /* 0x000fea0003800200 */
.L_x_26600:
        /* <DEDUP_REMOVED lines=11> */
.L_x_26599:
[----:B------:R-:W-:Y:S05]  /*2280*/  BSYNC.RECONVERGENT B0 ;  /* 0x0000000000007941 */ /* 0x000fea0003800200 */
.L_x_26598:
        /* <DEDUP_REMOVED lines=22> */
.L_x_26609:
        /* <DEDUP_REMOVED lines=13> */
.L_x_26611:
[----:B------:R-:W-:Y:S05]  /*24c0*/  BSYNC.RECONVERGENT B2 ;  /* 0x0000000000027941 */ /* 0x000fea0003800200 */
.L_x_26610:
        /* <DEDUP_REMOVED lines=60> */
.L_x_26608:
[----:B------:R-:W-:Y:S05]  /*2890*/  BSYNC.RECONVERGENT B1 ;  /* 0x0000000000017941 */ /* 0x000fea0003800200 */
.L_x_26607:
        /* <DEDUP_REMOVED lines=11> */
.L_x_26606:
[----:B------:R-:W-:Y:S05]  /*2950*/  BSYNC.RECONVERGENT B0 ;  /* 0x0000000000007941 */ /* 0x000fea0003800200 */
.L_x_26605:
        /* <DEDUP_REMOVED lines=22> */
.L_x_26616:
        /* <DEDUP_REMOVED lines=13> */
.L_x_26618:
[----:B------:R-:W-:Y:S05]  /*2b90*/  BSYNC.RECONVERGENT B2 ;  /* 0x0000000000027941 */ /* 0x000fea0003800200 */
.L_x_26617:
        /* <DEDUP_REMOVED lines=51> */
[----:B------:R-:W-:-:S04]  /*2ed0*/  IMAD.WIDE.U32 R206, R7, -0x326172a9, RZ ;  /* 0xcd9e8d5707ce7825 */ /* 0x000fc800078e00ff */
[----:B------:R-:W-:Y:S01]  /*2ee0*/  HFMA2 R7, -RZ, RZ, 0, 0 ;  /* 0x00000000ff077431 */ /* 0x000fe200000001ff */
[----:B------:R-:W-:Y:S01]  /*2ef0*/  LOP3.LUT R3, R3, R162, R13, 0x96, !PT ;  /* 0x000000a203037212 */ /* 0x000fe200078e960d */
[----:B------:R-:W-:Y:S01]  /*2f00*/  IMAD.MOV.U32 R9, RZ, RZ, R6 ;  /* 0x000000ffff097224 */ /* 0x000fe200078e0006 */
[----:B------:R-:W-:-:S03]  /*2f10*/  LOP3.LUT R205, R205, R12, R207, 0x96, !PT ;  /* 0x0000000ccdcd7212 */ /* 0x000fc600078e96cf */
[----:B------:R-:W-:Y:S01]  /*2f20*/  IMAD.WIDE.U32 R160, R3, -0x2daee0ad, RZ ;  /* 0xd2511f5303a07825 */ /* 0x000fe200078e00ff */
[----:B------:R-:W-:-:S04]  /*2f30*/  IADD3 R3, PT, PT, R187, -0x695add53, RZ ;  /* 0x96a522adbb037810 */ /* 0x000fc80007ffe0ff */
[----:B------:R-:W-:Y:S01]  /*2f40*/  LOP3.LUT R207, R3, R8, R161, 0x96, !PT ;  /* 0x0000000803cf7212 */ /* 0x000fe200078e96a1 */
[----:B------:R-:W-:-:S07]  /*2f50*/  IMAD.MOV.U32 R8, RZ, RZ, R160 ;  /* 0x000000ffff087224 */ /* 0x000fce00078e00a0 */
.L_x_26615:
[----:B------:R-:W-:Y:S05]  /*2f60*/  BSYNC.RECONVERGENT B1 ;  /* 0x0000000000017941 */ /* 0x000fea0003800200 */
.L_x_26614:
        /* <DEDUP_REMOVED lines=11> */
.L_x_26613:
[----:B------:R-:W-:Y:S05]  /*3020*/  BSYNC.RECONVERGENT B0 ;  /* 0x0000000000007941 */ /* 0x000fea0003800200 */
.L_x_26612:
        /* <DEDUP_REMOVED lines=22> */
.L_x_26623:
        /* <DEDUP_REMOVED lines=13> */
.L_x_26625:
[----:B------:R-:W-:Y:S05]  /*3260*/  BSYNC.RECONVERGENT B2 ;  /* 0x0000000000027941 */ /* 0x000fea0003800200 */
.L_x_26624:
        /* <DEDUP_REMOVED lines=21> */
[----:B------:R-:W-:-:S03]  /*33c0*/  IMAD.MOV.U32 R9, RZ, RZ, RZ ;  /* 0x000000ffff097224 */ /* 0x000fc600078e00ff */
        /* <DEDUP_REMOVED lines=38> */
.L_x_26622:
[----:B------:R-:W-:Y:S05]  /*3630*/  BSYNC.RECONVERGENT B1 ;  /* 0x0000000000017941 */ /* 0x000fea0003800200 */
.L_x_26621:
        /* <DEDUP_REMOVED lines=11> */
.L_x_26620:
[----:B------:R-:W-:Y:S05]  /*36f0*/  BSYNC.RECONVERGENT B0 ;  /* 0x0000000000007941 */ /* 0x000fea0003800200 */
.L_x_26619:
        /* <DEDUP_REMOVED lines=22> */
.L_x_26630:
        /* <DEDUP_REMOVED lines=13> */
.L_x_26632:
[----:B------:R-:W-:Y:S05]  /*3930*/  BSYNC.RECONVERGENT B2 ;  /* 0x0000000000027941 */ /* 0x000fea0003800200 */
.L_x_26631:
        /* <DEDUP_REMOVED lines=60> */
.L_x_26629:
[----:B------:R-:W-:Y:S05]  /*3d00*/  BSYNC.RECONVERGENT B1 ;  /* 0x0000000000017941 */ /* 0x000fea0003800200 */
.L_x_26628:
        /* <DEDUP_REMOVED lines=11> */
.L_x_26627:
[----:B------:R-:W-:Y:S05]  /*3dc0*/  BSYNC.RECONVERGENT B0 ;  /* 0x0000000000007941 */ /* 0x000fea0003800200 */
.L_x_26626:
        /* <DEDUP_REMOVED lines=22> */
.L_x_26637:
        /* <DEDUP_REMOVED lines=13> */
.L_x_26639:
[----:B------:R-:W-:Y:S05]  /*4000*/  BSYNC.RECONVERGENT B2 ;  /* 0x0000000000027941 */ /* 0x000fea0003800200 */
.L_x_26638:
        /* <DEDUP_REMOVED lines=60> */
.L_x_26636:
[----:B------:R-:W-:Y:S05]  /*43d0*/  BSYNC.RECONVERGENT B1 ;  /* 0x0000000000017941 */ /* 0x000fea0003800200 */
.L_x_26635:
        /* <DEDUP_REMOVED lines=11> */
.L_x_26634:
[----:B------:R-:W-:Y:S05]  /*4490*/  BSYNC.RECONVERGENT B0 ;  /* 0x0000000000007941 */ /* 0x000fea0003800200 */
.L_x_26633:
[----:B------:R-:W-:Y:S02]  /*44a0*/  F2FP.F16.F32.PACK_AB R8, RZ, R9 ;  /* 0x00000009ff08723e */ /* 0x000fe400000000ff */
[----:B------:R-:W-:Y:S02]  /*44b0*/  PRMT R6, R6, 0x5410, R3 ;  /* 0x0000541006067816 */ /* 0x000fe40000000003 */
[----:B------:R-:W-:Y:S02]  /*44c0*/  PRMT R5, R5, 0x5410, R0 ;  /* 0x0000541005057816 */ /* 0x000fe40000000000 */
[----:B------:R-:W-:Y:S02]  /*44d0*/  PRMT R4, R4, 0x5410, R2 ;  /* 0x0000541004047816 */ /* 0x000fe40000000002 */
[----:B------:R-:W-:Y:S01]  /*44e0*/  PRMT R7, R7, 0x5410, R8 ;  /* 0x0000541007077816 */ /* 0x000fe20000000008 */
[----:B------:R-:W-:Y:S06]  /*44f0*/  BRA `(.L_x_26640) ;  /* 0x00000034001c7947 */ /* 0x000fec0003800000 */
.L_x_26583:
        /* <DEDUP_REMOVED lines=21> */
.L_x_26645:
        /* <DEDUP_REMOVED lines=13> */
.L_x_26647:
[----:B------:R-:W-:Y:S05]  /*4720*/  BSYNC.RECONVERGENT B2 ;  /* 0x0000000000027941 */ /* 0x000fea0003800200 */
.L_x_26646:
        /* <DEDUP_REMOVED lines=59> */
.L_x_26644:
[----:B------:R-:W-:Y:S05]  /*4ae0*/  BSYNC.RECONVERGENT B1 ;  /* 0x0000000000017941 */ /* 0x000fea0003800200 */
.L_x_26643:
        /* <DEDUP_REMOVED lines=10> */
.L_x_26642:
[----:B------:R-:W-:Y:S05]  /*4b90*/  BSYNC.RECONVERGENT B0 ;  /* 0x0000000000007941 */ /* 0x000fea0003800200 */
.L_x_26641:
        /* <DEDUP_REMOVED lines=18> */
.L_x_26652:
        /* <DEDUP_REMOVED lines=13> */
.L_x_26654:
[----:B------:R-:W-:Y:S05]  /*4d90*/  BSYNC.RECONVERGENT B2 ;  /* 0x0000000000027941 */ /* 0x000fea0003800200 */
.L_x_26653:
        /* <DEDUP_REMOVED lines=60> */
.L_x_26651:
[----:B------:R-:W-:Y:S05]  /*5160*/  BSYNC.RECONVERGENT B1 ;  /* 0x0000000000017941 */ /* 0x000fea0003800200 */
.L_x_26650:
        /* <DEDUP_REMOVED lines=10> */
.L_x_26649:
[----:B------:R-:W-:Y:S05]  /*5210*/  BSYNC.RECONVERGENT B0 ;  /* 0x0000000000007941 */ /* 0x000fea0003800200 */
.L_x_26648:
        /* <DEDUP_REMOVED lines=18> */
.L_x_26659:
        /* <DEDUP_REMOVED lines=13> */
.L_x_26661:
[----:B------:R-:W-:Y:S05]  /*5410*/  BSYNC.RECONVERGENT B2 ;  /* 0x0000000000027941 */ /* 0x000fea0003800200 */
.L_x_26660:
        /* <DEDUP_REMOVED lines=54> */
[----:B------:R-:W-:Y:S01]  /*5780*/  IMAD.MOV.U32 R5, RZ, RZ, R160 ;  /* 0x000000ffff057224 */ /* 0x000fe200078e00a0 */
[----:B------:R-:W-:-:S03]  /*5790*/  LOP3.LUT R205, R205, R8, R207, 0x96, !PT ;  /* 0x00000008cdcd7212 */ /* 0x000fc600078e96cf */
[----:B------:R-:W-:Y:S01]  /*57a0*/  IMAD.WIDE.U32 R16, R3, -0x2daee0ad, RZ ;  /* 0xd2511f5303107825 */ /* 0x000fe200078e00ff */
[----:B------:R-:W-:-:S03]  /*57b0*/  IADD3 R3, PT, PT, R187, -0x695add53, RZ ;  /* 0x96a522adbb037810 */ /* 0x000fc60007ffe0ff */
[----:B------:R-:W-:Y:S01]  /*57c0*/  IMAD.MOV.U32 R160, RZ, RZ, R16 ;  /* 0x000000ffffa07224 */ /* 0x000fe200078e0010 */
[----:B------:R-:W-:-:S07]  /*57d0*/  LOP3.LUT R207, R3, R6, R17, 0x96, !PT ;  /* 0x0000000603cf7212 */ /* 0x000fce00078e9611 */
.L_x_26658:
[----:B------:R-:W-:Y:S05]  /*57e0*/  BSYNC.RECONVERGENT B1 ;  /* 0x0000000000017941 */ /* 0x000fea0003800200 */
.L_x_26657:
        /* <DEDUP_REMOVED lines=10> */
.L_x_26656:
[----:B------:R-:W-:Y:S05]  /*5890*/  BSYNC.RECONVERGENT B0 ;  /* 0x0000000000007941 */ /* 0x000fea0003800200 */
.L_x_26655:
        /* <DEDUP_REMOVED lines=18> */
.L_x_26666:
        /* <DEDUP_REMOVED lines=13> */
.L_x_26668:
[----:B------:R-:W-:Y:S05]  /*5a90*/  BSYNC.RECONVERGENT B2 ;  /* 0x0000000000027941 */ /* 0x000fea0003800200 */
.L_x_26667:
        /* <DEDUP_REMOVED lines=60> */
.L_x_26665:
[----:B------:R-:W-:Y:S05]  /*5e60*/  BSYNC.RECONVERGENT B1 ;  /* 0x0000000000017941 */ /* 0x000fea0003800200 */
.L_x_26664:
        /* <DEDUP_REMOVED lines=10> */
.L_x_26663:
[----:B------:R-:W-:Y:S05]  /*5f10*/  BSYNC.RECONVERGENT B0 ;  /* 0x0000000000007941 */ /* 0x000fea0003800200 */
.L_x_26662:
        /* <DEDUP_REMOVED lines=18> */
.L_x_26673:
        /* <DEDUP_REMOVED lines=13> */
.L_x_26675:
[----:B------:R-:W-:Y:S05]  /*6110*/  BSYNC.RECONVERGENT B2 ;  /* 0x0000000000027941 */ /* 0x000fea0003800200 */
.L_x_26674:
        /* <DEDUP_REMOVED lines=60> */
.L_x_26672:
[----:B------:R-:W-:Y:S05]  /*64e0*/  BSYNC.RECONVERGENT B1 ;  /* 0x0000000000017941 */ /* 0x000fea0003800200 */
.L_x_26671:
        /* <DEDUP_REMOVED lines=10> */
.L_x_26670:
[----:B------:R-:W-:Y:S05]  /*6590*/  BSYNC.RECONVERGENT B0 ;  /* 0x0000000000007941 */ /* 0x000fea0003800200 */
.L_x_26669:
        /* <DEDUP_REMOVED lines=18> */
.L_x_26680:
        /* <DEDUP_REMOVED lines=13> */
.L_x_26682:
[----:B------:R-:W-:Y:S05]  /*6790*/  BSYNC.RECONVERGENT B2 ;  /* 0x0000000000027941 */ /* 0x000fea0003800200 */
.L_x_26681:
        /* <DEDUP_REMOVED lines=60> */
.L_x_26679:
[----:B------:R-:W-:Y:S05]  /*6b60*/  BSYNC.RECONVERGENT B1 ;  /* 0x0000000000017941 */ /* 0x000fea0003800200 */
.L_x_26678:
        /* <DEDUP_REMOVED lines=10> */
.L_x_26677:
[----:B------:R-:W-:Y:S05]  /*6c10*/  BSYNC.RECONVERGENT B0 ;  /* 0x0000000000007941 */ /* 0x000fea0003800200 */
.L_x_26676:
        /* <DEDUP_REMOVED lines=18> */
.L_x_26687:
        /* <DEDUP_REMOVED lines=13> */
.L_x_26689:
[----:B------:R-:W-:Y:S05]  /*6e10*/  BSYNC.RECONVERGENT B2 ;  /* 0x0000000000027941 */ /* 0x000fea0003800200 */
.L_x_26688:
        /* <DEDUP_REMOVED lines=51> */
[----:B------:R-:W-:-:S04]  /*7150*/  IMAD.WIDE.U32 R206, R31, -0x326172a9, RZ ;  /* 0xcd9e8d571fce7825 */ /* 0x000fc800078e00ff */
[----:B------:R-:W-:Y:S01]  /*7160*/  HFMA2 R31, -RZ, RZ, 0, 0 ;  /* 0x00000000ff1f7431 */ /* 0x000fe200000001ff */
[----:B------:R-:W-:Y:S02]  /*7170*/  LOP3.LUT R7, R7, R166, R163, 0x96, !PT ;  /* 0x000000a607077212 */ /* 0x000fe400078e96a3 */
[----:B------:R-:W-:-:S03]  /*7180*/  LOP3.LUT R205, R205, R162, R207, 0x96, !PT ;  /* 0x000000a2cdcd7212 */ /* 0x000fc600078e96cf */
[----:B------:R-:W-:-:S04]  /*7190*/  IMAD.WIDE.U32 R164, R7, -0x2daee0ad, RZ ;  /* 0xd2511f5307a47825 */ /* 0x000fc800078e00ff */
[----:B------:R-:W-:-:S05]  /*71a0*/  VIADD R7, R187, 0x96a522ad ;  /* 0x96a522adbb077836 */ /* 0x000fca0000000000 */
[----:B------:R-:W-:Y:S02]  /*71b0*/  LOP3.LUT R207, R7, R8, R165, 0x96, !PT ;  /* 0x0000000807cf7212 */ /* 0x000fe400078e96a5 */
[----:B------:R-:W-:Y:S01]  /*71c0*/  MOV R7, R160 ;  /* 0x000000a000077202 */ /* 0x000fe20000000f00 */
[----:B------:R-:W-:-:S07]  /*71d0*/  IMAD.MOV.U32 R160, RZ, RZ, R164 ;  /* 0x000000ffffa07224 */ /* 0x000fce00078e00a4 */
.L_x_26686:
[----:B------:R-:W-:Y:S05]  /*71e0*/  BSYNC.RECONVERGENT B1 ;  /* 0x0000000000017941 */ /* 0x000fea0003800200 */
.L_x_26685:
        /* <DEDUP_REMOVED lines=10> */
.L_x_26684:
[----:B------:R-:W-:Y:S05]  /*7290*/  BSYNC.RECONVERGENT B0 ;  /* 0x0000000000007941 */ /* 0x000fea0003800200 */
.L_x_26683:
        /* <DEDUP_REMOVED lines=18> */
.L_x_26694:
        /* <DEDUP_REMOVED lines=13> */
.L_x_26696:
[----:B------:R-:W-:Y:S05]  /*7490*/  BSYNC.RECONVERGENT B2 ;  /* 0x0000000000027941 */ /* 0x000fea0003800200 */
.L_x_26695:
        /* <DEDUP_REMOVED lines=60> */
.L_x_26693:
[----:B------:R-:W-:Y:S05]  /*7860*/  BSYNC.RECONVERGENT B1 ;  /* 0x0000000000017941 */ /* 0x000fea0003800200 */
.L_x_26692:
        /* <DEDUP_REMOVED lines=10> */
.L_x_26691:
[----:B------:R-:W-:Y:S05]  /*7910*/  BSYNC.RECONVERGENT B0 ;  /* 0x0000000000007941 */ /* 0x000fea0003800200 */
.L_x_26690:
[----:B------:R-:W-:Y:S02]  /*7920*/  F2FP.F16.F32.PACK_AB R8, RZ, R9 ;  /* 0x00000009ff08723e */ /* 0x000fe400000000ff */
[----:B------:R-:W-:Y:S02]  /*7930*/  PRMT R6, R6, 0x5410, R3 ;  /* 0x0000541006067816 */ /* 0x000fe40000000003 */
[----:B------:R-:W-:Y:S02]  /*7940*/  PRMT R5, R5, 0x5410, R0 ;  /* 0x0000541005057816 */ /* 0x000fe40000000000 */
[----:B------:R-:W-:Y:S02]  /*7950*/  PRMT R4, R4, 0x5410, R2 ;  /* 0x0000541004047816 */ /* 0x000fe40000000002 */
[----:B------:R-:W-:-:S07]  /*7960*/  PRMT R7, R7, 0x5410, R8 ;  /* 0x0000541007077816 */ /* 0x000fce0000000008 */
.L_x_26640:
        /* <DEDUP_REMOVED lines=31> */
.L_x_26698:
[----:B------:R-:W-:Y:S05]  /*7b60*/  BSYNC.RECONVERGENT B0 ;  /* 0x0000000000007941 */ /* 0x000fea0003800200 */
.L_x_26697:
[----:B-----5:R2:W5:Y:S04]  /*7b70*/  @P1 LDG.E.128 R36, desc[UR6][R162.64] ;  /* 0x00000006a2241981 */ /* 0x020568000c1e1d00 */
[----:B------:R2:W5:Y:S01]  /*7b80*/  @P0 LDG.E.128 R32, desc[UR6][R164.64] ;  /* 0x00000006a4200981 */ /* 0x000562000c1e1d00 */
[----:B------:R-:W-:Y:S05]  /*7b90*/  @!P0 BRA `(.L_x_26699) ;  /* 0x0000003400b48947 */ /* 0x000fea0003800000 */
[----:B------:R-:W-:Y:S01]  /*7ba0*/  ISETP.GT.AND P2, PT, R181, RZ, PT ;  /* 0x000000ffb500720c */ /* 0x000fe20003f44270 */
[----:B------:R-:W-:-:S12]  /*7bb0*/  BSSY.RECONVERGENT B0, `(.L_x_26700) ;  /* 0x000006b000007945 */ /* 0x000fd80003800200 */
[----:B-----5:R-:W-:Y:S01]  /*7bc0*/  @!P2 HADD2.F32 R8, -RZ, R32.H0_H0 ;  /* 0x20000020ff08a230 */ /* 0x020fe20000004100 */
[----:B------:R-:W-:Y:S01]  /*7bd0*/  @!P2 MOV R0, R160 ;  /* 0x000000a00000a202 */ /* 0x000fe20000000f00 */
[----:B01----:R-:W-:Y:S01]  /*7be0*/  @!P2 IMAD.MOV.U32 R3, RZ, RZ, R161 ;  /* 0x000000ffff03a224 */ /* 0x003fe200078e00a1 */
        /* <DEDUP_REMOVED lines=17> */
.L_x_26704:
        /* <DEDUP_REMOVED lines=13> */
.L_x_26706:
[----:B------:R-:W-:Y:S05]  /*7dd0*/  BSYNC.RECONVERGENT B2 ;  /* 0x0000000000027941 */ /* 0x000fea0003800200 */
.L_x_26705:
[----:B------:R-:W-:Y:S01]  /*7de0*/  IMAD.WIDE.U32 R4, R26, -0x326172a9, RZ ;  /* 0xcd9e8d571a047825 */ /* 0x000fe200078e00ff */
[----:B--2---:R-:W-:Y:S02]  /*7df0*/  LOP3.LUT R162, R25, R3, R187, 0x96, !PT ;  /* 0x0000000319a27212 */ /* 0x004fe400078e96bb */
[----:B------:R-:W-:Y:S02]  /*7e00*/  IADD3 R3, PT, PT, R186, -0x61c88647, RZ ;  /* 0x9e3779b9ba037810 */ /* 0x000fe40007ffe0ff */
[----:B------:R-:W-:Y:S01]  /*7e10*/  LOP3.LUT R6, R27, R5, R186, 0x96, !PT ;  /* 0x000000051b067212 */ /* 0x000fe200078e96ba */
[----:B------:R-:W-:Y:S01]  /*7e20*/  IMAD.WIDE.U32 R162, R162, -0x326172a9, RZ ;  /* 0xcd9e8d57a2a27825 */ /* 0x000fe200078e00ff */
[----:B------:R-:W-:Y:S02]  /*7e30*/  IADD3 R21, PT, PT, R187, 0x76cf5d0a, RZ ;  /* 0x76cf5d0abb157810 */ /* 0x000fe40007ffe0ff */
[----:B------:R-:W-:Y:S01]  /*7e40*/  IADD3 R205, PT, PT, R186, -0x700cb87f, RZ ;  /* 0x8ff34781bacd7810 */ /* 0x000fe20007ffe0ff */
        /* <DEDUP_REMOVED lines=53> */
.L_x_26703:
[----:B------:R-:W-:Y:S05]  /*81a0*/  BSYNC.RECONVERGENT B1 ;  /* 0x0000000000017941 */ /* 0x000fea0003800200 */
.L_x_26702:
        /* <DEDUP_REMOVED lines=11> */
.L_x_26701:
[----:B------:R-:W-:Y:S05]  /*8260*/  BSYNC.RECONVERGENT B0 ;  /* 0x0000000000007941 */ /* 0x000fea0003800200 */
.L_x_26700:
        /* <DEDUP_REMOVED lines=22> */
.L_x_26711:
        /* <DEDUP_REMOVED lines=13> */
.L_x_26713:
[----:B------:R-:W-:Y:S05]  /*84a0*/  BSYNC.RECONVERGENT B2 ;  /* 0x0000000000027941 */ /* 0x000fea0003800200 */
.L_x_26712:
        /* <DEDUP_REMOVED lines=57> */
[----:B------:R-:W-:-:S05]  /*8840*/  IMAD.WIDE.U32 R6, R7, -0x2daee0ad, RZ ;  /* 0xd2511f5307067825 */ /* 0x000fca00078e00ff */
[----:B------:R-:W-:Y:S02]  /*8850*/  LOP3.LUT R207, R3, R2, R7, 0x96, !PT ;  /* 0x0000000203cf7212 */ /* 0x000fe400078e9607 */
[----:B------:R-:W-:-:S07]  /*8860*/  MOV R2, R6 ;  /* 0x0000000600027202 */ /* 0x000fce0000000f00 */
.L_x_26710:
[----:B------:R-:W-:Y:S05]  /*8870*/  BSYNC.RECONVERGENT B1 ;  /* 0x0000000000017941 */ /* 0x000fea0003800200 */
.L_x_26709:
        /* <DEDUP_REMOVED lines=11> */
.L_x_26708:
[----:B------:R-:W-:Y:S05]  /*8930*/  BSYNC.RECONVERGENT B0 ;  /* 0x0000000000007941 */ /* 0x000fea0003800200 */
.L_x_26707:
        /* <DEDUP_REMOVED lines=22> */
.L_x_26718:
        /* <DEDUP_REMOVED lines=13> */
.L_x_26720:
[----:B------:R-:W-:Y:S05]  /*8b70*/  BSYNC.RECONVERGENT B2 ;  /* 0x0000000000027941 */ /* 0x000fea0003800200 */
.L_x_26719:
[----:B--2---:R-:W-:Y:S01]  /*8b80*/  IMAD.WIDE.U32 R162, R26, -0x326172a9, RZ ;  /* 0xcd9e8d571aa27825 */ /* 0x004fe200078e00ff */
        /* <DEDUP_REMOVED lines=54> */
[----:B------:R-:W-:-:S04]  /*8ef0*/  IMAD.WIDE.U32 R164, R3, -0x2daee0ad, RZ ;  /* 0xd2511f5303a47825 */ /* 0x000fc800078e00ff */
[----:B------:R-:W-:Y:S01]  /*8f00*/  VIADD R3, R187, 0x96a522ad ;  /* 0x96a522adbb037836 */ /* 0x000fe20000000000 */
[----:B------:R-:W-:-:S04]  /*8f10*/  MOV R0, R164 ;  /* 0x000000a400007202 */ /* 0x000fc80000000f00 */
[----:B------:R-:W-:Y:S01]  /*8f20*/  LOP3.LUT R207, R3, R4, R165, 0x96, !PT ;  /* 0x0000000403cf7212 */ /* 0x000fe200078e96a5 */
[----:B------:R-:W-:-:S07]  /*8f30*/  HFMA2 R3, -RZ, RZ, 0, 0 ;  /* 0x00000000ff037431 */ /* 0x000fce00000001ff */
.L_x_26717:
[----:B------:R-:W-:Y:S05]  /*8f40*/  BSYNC.RECONVERGENT B1 ;  /* 0x0000000000017941 */ /* 0x000fea0003800200 */
.L_x_26716:
        /* <DEDUP_REMOVED lines=11> */
.L_x_26715:
[----:B------:R-:W-:Y:S05]  /*9000*/  BSYNC.RECONVERGENT B0 ;  /* 0x0000000000007941 */ /* 0x000fea0003800200 */
.L_x_26714:
[----:B------:R-:W-:Y:S01]  /*9010*/  BSSY.RECONVERGENT B0, `(.L_x_26721) ;  /* 0x000006c000007945 */ /* 0x000fe20003800200 */
[----:B------:R-:W-:Y:S01]  /*9020*/  F2FP.F16.F32.PACK_AB R161, RZ, R6 ;  /* 0x00000006ffa1723e */ /* 0x000fe200000000ff */
[----:B------:R-:W-:Y:S01]  /*9030*/  @!P2 HADD2.F32 R5, -RZ, R33.H1_H1 ;  /* 0x30000021ff05a230 */ /* 0x000fe20000004100 */
[----:B------:R-:W-:Y:S01]  /*9040*/  @!P2 MOV R2, R0 ;  /* 0x000000000002a202 */ /* 0x000fe20000000f00 */
[----:B--2---:R-:W-:Y:S01]  /*9050*/  @!P2 IMAD.MOV.U32 R162, RZ, RZ, R3 ;  /* 0x000000ffffa2a224 */ /* 0x004fe200078e0003 */
        /* <DEDUP_REMOVED lines=17> */
.L_x_26725:
        /* <DEDUP_REMOVED lines=13> */
.L_x_26727:
[----:B------:R-:W-:Y:S05]  /*9240*/  BSYNC.RECONVERGENT B2 ;  /* 0x0000000000027941 */ /* 0x000fea0003800200 */
.L_x_26726:
        /* <DEDUP_REMOVED lines=57> */
[----:B------:R-:W-:Y:S02]  /*95e0*/  LOP3.LUT R207, R3, R2, R163, 0x96, !PT ;  /* 0x0000000203cf7212 */ /* 0x000fe400078e96a3 */
[----:B------:R-:W-:Y:S01]  /*95f0*/  MOV R2, R162 ;  /* 0x000000a200027202 */ /* 0x000fe20000000f00 */
[----:B------:R-:W-:-:S07]  /*9600*/  HFMA2 R162, -RZ, RZ, 0, 0 ;  /* 0x00000000ffa27431 */ /* 0x000fce00000001ff */
.L_x_26724:
[----:B------:R-:W-:Y:S05]  /*9610*/  BSYNC.RECONVERGENT B1 ;  /* 0x0000000000017941 */ /* 0x000fea0003800200 */
.L_x_26723:
        /* <DEDUP_REMOVED lines=11> */
.L_x_26722:
[----:B------:R-:W-:Y:S05]  /*96d0*/  BSYNC.RECONVERGENT B0 ;  /* 0x0000000000007941 */ /* 0x000fea0003800200 */
.L_x_26721:
        /* <DEDUP_REMOVED lines=22> */
.L_x_26732:
        /* <DEDUP_REMOVED lines=13> */
.L_x_26734:
[----:B------:R-:W-:Y:S05]  /*9910*/  BSYNC.RECONVERGENT B2 ;  /* 0x0000000000027941 */ /* 0x000fea0003800200 */
.L_x_26733:
        /* <DEDUP_REMOVED lines=60> */
.L_x_26731:
[----:B------:R-:W-:Y:S05]  /*9ce0*/  BSYNC.RECONVERGENT B1 ;  /* 0x0000000000017941 */ /* 0x000fea0003800200 */
.L_x_26730:
[----:B------:R-:W-:Y:S01]  /*9cf0*/  I2FP.F32.U32 R2, R3 ;  /* 0x0000000300027245 */ /* 0x000fe20000201000 */
[----:B------:R-:W-:Y:S02]  /*9d00*/  HADD2.F32 R4, -RZ, R38.H0_H0 ;  /* 0x20000026ff047230 */ /* 0x000fe40000004100 */
        /* <DEDUP_REMOVED lines=9> */
.L_x_26729:
[----:B------:R-:W-:Y:S05]  /*9da0*/  BSYNC.RECONVERGENT B0 ;  /* 0x0000000000007941 */ /* 0x000fea0003800200 */
.L_x_26728:
        /* <DEDUP_REMOVED lines=22> */
.L_x_26739:
        /* <DEDUP_REMOVED lines=13> */
.L_x_26741:
[----:B------:R-:W-:Y:S05]  /*9fe0*/  BSYNC.RECONVERGENT B2 ;  /* 0x0000000000027941 */ /* 0x000fea0003800200 */
.L_x_26740:
        /* <DEDUP_REMOVED lines=57> */
[----:B------:R-:W-:Y:S02]  /*a380*/  LOP3.LUT R207, R3, R2, R167, 0x96, !PT ;  /* 0x0000000203cf7212 */ /* 0x000fe400078e96a7 */
[----:B------:R-:W-:-:S07]  /*a390*/  MOV R2, R0 ;  /* 0x0000000000027202 */ /* 0x000fce0000000f00 */
.L_x_26738:
[----:B------:R-:W-:Y:S05]  /*a3a0*/  BSYNC.RECONVERGENT B1 ;  /* 0x0000000000017941 */ /* 0x000fea0003800200 */
.L_x_26737:
        /* <DEDUP_REMOVED lines=11> */
.L_x_26736:
[----:B------:R-:W-:Y:S05]  /*a460*/  BSYNC.RECONVERGENT B0 ;  /* 0x0000000000007941 */ /* 0x000fea0003800200 */
.L_x_26735:
        /* <DEDUP_REMOVED lines=22> */
.L_x_26746:
        /* <DEDUP_REMOVED lines=13> */
.L_x_26748:
[----:B------:R-:W-:Y:S05]  /*a6a0*/  BSYNC.RECONVERGENT B2 ;  /* 0x0000000000027941 */ /* 0x000fea0003800200 */
.L_x_26747:
        /* <DEDUP_REMOVED lines=59> */
[----:B------:R-:W-:-:S07]  /*aa60*/  IMAD.MOV.U32 R168, RZ, RZ, R172 ;  /* 0x000000ffffa87224 */ /* 0x000fce00078e00ac */
.L_x_26745:
[----:B------:R-:W-:Y:S05]  /*aa70*/  BSYNC.RECONVERGENT B1 ;  /* 0x0000000000017941 */ /* 0x000fea0003800200 */
.L_x_26744:
[----:B------:R-:W-:Y:S01]  /*aa80*/  I2FP.F32.U32 R0, R0 ;  /* 0x0000000000007245 */ /* 0x000fe20000201000 */
[----:B------:R-:W-:Y:S02]  /*aa90*/  HFMA2 R165, -RZ, RZ, 0.1171875, 0 ;  /* 0x2f800000ffa57431 */ /* 0x000fe400000001ff */
[----:B------:R-:W-:-:S03]  /*aaa0*/  HADD2.F32 R2, -RZ, R39.H0_H0 ;  /* 0x20000027ff027230 */ /* 0x000fc60000004100 */
        /* <DEDUP_REMOVED lines=8> */
.L_x_26743:
[----:B------:R-:W-:Y:S05]  /*ab30*/  BSYNC.RECONVERGENT B0 ;  /* 0x0000000000007941 */ /* 0x000fea0003800200 */
.L_x_26742:
        /* <DEDUP_REMOVED lines=22> */
.L_x_26753:
        /* <DEDUP_REMOVED lines=13> */
.L_x_26755:
[----:B------:R-:W-:Y:S05]  /*ad70*/  BSYNC.RECONVERGENT B2 ;  /* 0x0000000000027941 */ /* 0x000fea0003800200 */
.L_x_26754:
        /* <DEDUP_REMOVED lines=58> */
[----:B------:R-:W-:Y:S02]  /*b120*/  IMAD.MOV.U32 R166, RZ, RZ, R172 ;  /* 0x000000ffffa67224 */ /* 0x000fe400078e00ac */
[----:B------:R-:W-:-:S07]  /*b130*/  IMAD.MOV.U32 R167, RZ, RZ, RZ ;  /* 0x000000ffffa77224 */ /* 0x000fce00078e00ff */
.L_x_26752:
[----:B------:R-:W-:Y:S05]  /*b140*/  BSYNC.RECONVERGENT B1 ;  /* 0x0000000000017941 */ /* 0x000fea0003800200 */
.L_x_26751:
        /* <DEDUP_REMOVED lines=11> */
.L_x_26750:
[----:B------:R-:W-:Y:S05]  /*b200*/  BSYNC.RECONVERGENT B0 ;  /* 0x0000000000007941 */ /* 0x000fea0003800200 */
.L_x_26749:
[----:B------:R-:W-:Y:S02]  /*b210*/  F2FP.F16.F32.PACK_AB R168, RZ, R0 ;  /* 0x00000000ffa8723e */ /* 0x000fe400000000ff */
[----:B------:R-:W-:Y:S02]  /*b220*/  PRMT R161, R161, 0x5410, R163 ;  /* 0x00005410a1a17816 */ /* 0x000fe400000000a3 */
[----:B------:R-:W-:Y:S02]  /*b230*/  PRMT R162, R162, 0x5410, R164 ;  /* 0x00005410a2a27816 */ /* 0x000fe400000000a4 */
[----:B------:R-:W-:Y:S02]  /*b240*/  PRMT R160, R160, 0x5410, R31 ;  /* 0x00005410a0a07816 */ /* 0x000fe4000000001f */
[----:B------:R-:W-:Y:S01]  /*b250*/  PRMT R163, R165, 0x5410, R168 ;  /* 0x00005410a5a37816 */ /* 0x000fe200000000a8 */
[----:B------:R-:W-:Y:S06]  /*b260*/  BRA `(.L_x_26756) ;  /* 0x00000034001c7947 */ /* 0x000fec0003800000 */
.L_x_26699:
[----:B------:R-:W-:Y:S01]  /*b270*/  BSSY.RECONVERGENT B0, `(.L_x_26757) ;  /* 0x0000069000007945 */ /* 0x000fe20003800200 */
[----:B------:R-:W-:Y:S01]  /*b280*/  IMAD.MOV.U32 R8, RZ, RZ, RZ ;  /* 0x000000ffff087224 */ /* 0x000fe200078e00ff */
[----:B------:R-:W-:Y:S01]  /*b290*/  MOV R166, R160 ;  /* 0x000000a000a67202 */ /* 0x000fe20000000f00 */
[----:B------:R-:W-:Y:S01]  /*b2a0*/  IMAD.MOV.U32 R0, RZ, RZ, R161 ;  /* 0x000000ffff007224 */ /* 0x000fe200078e00a1 */
[----:B------:R-:W-:Y:S06]  /*b2b0*/  @!P1 BRA `(.L_x_26758) ;  /* 0x0000000400909947 */ /* 0x000fec0003800000 */
[----:B------:R-:W-:Y:S01]  /*b2c0*/  ISETP.NE.AND P2, PT, R161, 0x1, PT ;  /* 0x00000001a100780c */ /* 0x000fe20003f45270 */
[----:B------:R-:W-:Y:S01]  /*b2d0*/  BSSY.RECONVERGENT B1, `(.L_x_26759) ;  /* 0x0000058000017945 */ /* 0x000fe20003800200 */
[----:B------:R-:W-:Y:S02]  /*b2e0*/  HFMA2 R0, -RZ, RZ, 0, 1.1920928955078125e-07 ;  /* 0x00000002ff007431 */ /* 0x000fe400000001ff */
[----:B01----:R-:W-:Y:S01]  /*b2f0*/  IMAD.MOV.U32 R2, RZ, RZ, R206 ;  /* 0x000000ffff027224 */ /* 0x003fe200078e00ce */
        /* <DEDUP_REMOVED lines=12> */
.L_x_26761:
        /* <DEDUP_REMOVED lines=13> */
.L_x_26763:
[----:B------:R-:W-:Y:S05]  /*b490*/  BSYNC.RECONVERGENT B2 ;  /* 0x0000000000027941 */ /* 0x000fea0003800200 */
.L_x_26762:
[----:B------:R-:W-:Y:S01]  /*b4a0*/  IMAD.WIDE.U32 R4, R26, -0x326172a9, RZ ;  /* 0xcd9e8d571a047825 */ /* 0x000fe200078e00ff */
[----:B--2---:R-:W-:Y:S02]  /*b4b0*/  LOP3.LUT R162, R25, R3, R187, 0x96, !PT ;  /* 0x0000000319a27212 */ /* 0x004fe400078e96bb */
[----:B------:R-:W-:Y:S01]  /*b4c0*/  IADD3 R3, PT, PT, R186, -0x61c88647, RZ ;  /* 0x9e3779b9ba037810 */ /* 0x000fe20007ffe0ff */
[----:B------:R-:W-:Y:S01]  /*b4d0*/  IMAD.MOV.U32 R0, RZ, RZ, RZ ;  /* 0x000000ffff007224 */ /* 0x000fe200078e00ff */
        /* <DEDUP_REMOVED lines=54> */
[----:B------:R-:W-:-:S07]  /*b840*/  MOV R2, R160 ;  /* 0x000000a000027202 */ /* 0x000fce0000000f00 */
.L_x_26760:
[----:B------:R-:W-:Y:S05]  /*b850*/  BSYNC.RECONVERGENT B1 ;  /* 0x0000000000017941 */ /* 0x000fea0003800200 */
.L_x_26759:
        /* <DEDUP_REMOVED lines=10> */
.L_x_26758:
[----:B------:R-:W-:Y:S05]  /*b900*/  BSYNC.RECONVERGENT B0 ;  /* 0x0000000000007941 */ /* 0x000fea0003800200 */
.L_x_26757:
[----:B------:R-:W-:Y:S01]  /*b910*/  BSSY.RECONVERGENT B0, `(.L_x_26764) ;  /* 0x0000067000007945 */ /* 0x000fe20003800200 */
[----:B------:R-:W-:Y:S01]  /*b920*/  F2FP.F16.F32.PACK_AB R160, RZ, R8 ;  /* 0x00000008ffa0723e */ /* 0x000fe200000000ff */
[----:B0-----:R-:W-:Y:S01]  /*b930*/  IMAD.MOV.U32 R7, RZ, RZ, RZ ;  /* 0x000000ffff077224 */ /* 0x001fe200078e00ff */
[----:B-1----:R-:W-:Y:S01]  /*b940*/  MOV R2, R0 ;  /* 0x0000000000027202 */ /* 0x002fe20000000f00 */
        /* <DEDUP_REMOVED lines=14> */
.L_x_26768:
        /* <DEDUP_REMOVED lines=13> */
.L_x_26770:
[----:B------:R-:W-:Y:S05]  /*bb00*/  BSYNC.RECONVERGENT B2 ;  /* 0x0000000000027941 */ /* 0x000fea0003800200 */
.L_x_26769:
        /* <DEDUP_REMOVED lines=60> */
.L_x_26767:
[----:B------:R-:W-:Y:S05]  /*bed0*/  BSYNC.RECONVERGENT B1 ;  /* 0x0000000000017941 */ /* 0x000fea0003800200 */
.L_x_26766:
        /* <DEDUP_REMOVED lines=10> */
.L_x_26765:
[----:B------:R-:W-:Y:S05]  /*bf80*/  BSYNC.RECONVERGENT B0 ;  /* 0x0000000000007941 */ /* 0x000fea0003800200 */
.L_x_26764:
        /* <DEDUP_REMOVED lines=18> */
.L_x_26775:
        /* <DEDUP_REMOVED lines=13> */
.L_x_26777:
[----:B------:R-:W-:Y:S05]  /*c180*/  BSYNC.RECONVERGENT B2 ;  /* 0x0000000000027941 */ /* 0x000fea0003800200 */
.L_x_26776:
[----:B------:R-:W-:Y:S01]  /*c190*/  IMAD.WIDE.U32 R4, R26, -0x326172a9, RZ ;  /* 0xcd9e8d571a047825 */ /* 0x000fe200078e00ff */
[----:B--2---:R-:W-:Y:S02]  /*c1a0*/  LOP3.LUT R164, R25, R3, R187, 0x96, !PT ;  /* 0x0000000319a47212 */ /* 0x004fe400078e96bb */
        /* <DEDUP_REMOVED lines=58> */
.L_x_26774:
[----:B------:R-:W-:Y:S05]  /*c550*/  BSYNC.RECONVERGENT B1 ;  /* 0x0000000000017941 */ /* 0x000fea0003800200 */
.L_x_26773:
        /* <DEDUP_REMOVED lines=10> */
.L_x_26772:
[----:B------:R-:W-:Y:S05]  /*c600*/  BSYNC.RECONVERGENT B0 ;  /* 0x0000000000007941 */ /* 0x000fea0003800200 */
.L_x_26771:
        /* <DEDUP_REMOVED lines=18> */
.L_x_26782:
        /* <DEDUP_REMOVED lines=13> */
.L_x_26784:
[----:B------:R-:W-:Y:S05]  /*c800*/  BSYNC.RECONVERGENT B2 ;  /* 0x0000000000027941 */ /* 0x000fea0003800200 */
.L_x_26783:
        /* <DEDUP_REMOVED lines=60> */
.L_x_26781:
[----:B------:R-:W-:Y:S05]  /*cbd0*/  BSYNC.RECONVERGENT B1 ;  /* 0x0000000000017941 */ /* 0x000fea0003800200 */
.L_x_26780:
        /* <DEDUP_REMOVED lines=10> */
.L_x_26779:
[----:B------:R-:W-:Y:S05]  /*cc80*/  BSYNC.RECONVERGENT B0 ;  /* 0x0000000000007941 */ /* 0x000fea0003800200 */
.L_x_26778:
[----:B------:R-:W-:Y:S01]  /*cc90*/  BSSY.RECONVERGENT B0, `(.L_x_26785) ;  /* 0x0000067000007945 */ /* 0x000fe20003800200 */
[----:B--2---:R-:W-:Y:S01]  /*cca0*/  F2FP.F16.F32.PACK_AB R163, RZ, R5 ;  /* 0x00000005ffa3723e */ /* 0x004fe200000000ff */
        /* <DEDUP_REMOVED lines=16> */
.L_x_26789:
        /* <DEDUP_REMOVED lines=13> */
.L_x_26791:
[----:B------:R-:W-:Y:S05]  /*ce80*/  BSYNC.RECONVERGENT B2 ;  /* 0x0000000000027941 */ /* 0x000fea0003800200 */
.L_x_26790:
        /* <DEDUP_REMOVED lines=60> */
.L_x_26788:
[----:B------:R-:W-:Y:S05]  /*d250*/  BSYNC.RECONVERGENT B1 ;  /* 0x0000000000017941 */ /* 0x000fea0003800200 */
.L_x_26787:
        /* <DEDUP_REMOVED lines=10> */
.L_x_26786:
[----:B------:R-:W-:Y:S05]  /*d300*/  BSYNC.RECONVERGENT B0 ;  /* 0x0000000000007941 */ /* 0x000fea0003800200 */
.L_x_26785:
        /* <DEDUP_REMOVED lines=18> */
.L_x_26796:
        /* <DEDUP_REMOVED lines=13> */
.L_x_26798:
[----:B------:R-:W-:Y:S05]  /*d500*/  BSYNC.RECONVERGENT B2 ;  /* 0x0000000000027941 */ /* 0x000fea0003800200 */
.L_x_26797:
        /* <DEDUP_REMOVED lines=60> */
.L_x_26795:
[----:B------:R-:W-:Y:S05]  /*d8d0*/  BSYNC.RECONVERGENT B1 ;  /* 0x0000000000017941 */ /* 0x000fea0003800200 */
.L_x_26794:
        /* <DEDUP_REMOVED lines=10> */
.L_x_26793:
[----:B------:R-:W-:Y:S05]  /*d980*/  BSYNC.RECONVERGENT B0 ;  /* 0x0000000000007941 */ /* 0x000fea0003800200 */
.L_x_26792:
        /* <DEDUP_REMOVED lines=18> */
.L_x_26803:
        /* <DEDUP_REMOVED lines=13> */
.L_x_26805:
[----:B------:R-:W-:Y:S05]  /*db80*/  BSYNC.RECONVERGENT B2 ;  /* 0x0000000000027941 */ /* 0x000fea0003800200 */
.L_x_26804:
        /* <DEDUP_REMOVED lines=60> */
.L_x_26802:
[----:B------:R-:W-:Y:S05]  /*df50*/  BSYNC.RECONVERGENT B1 ;  /* 0x0000000000017941 */ /* 0x000fea0003800200 */
.L_x_26801:
        /* <DEDUP_REMOVED lines=10> */
.L_x_26800:
[----:B------:R-:W-:Y:S05]  /*e000*/  BSYNC.RECONVERGENT B0 ;  /* 0x0000000000007941 */ /* 0x000fea0003800200 */
.L_x_26799:
        /* <DEDUP_REMOVED lines=18> */
.L_x_26810:
        /* <DEDUP_REMOVED lines=13> */
.L_x_26812:
[----:B------:R-:W-:Y:S05]  /*e200*/  BSYNC.RECONVERGENT B2 ;  /* 0x0000000000027941 */ /* 0x000fea0003800200 */
.L_x_26811:
        /* <DEDUP_REMOVED lines=56> */
[----:B------:R-:W-:Y:S02]  /*e590*/  VIADD R167, R187, 0x96a522ad ;  /* 0x96a522adbba77836 */ /* 0x000fe40000000000 */
[----:B------:R-:W-:-:S03]  /*e5a0*/  IMAD.MOV.U32 R166, RZ, RZ, R172 ;  /* 0x000000ffffa67224 */ /* 0x000fc600078e00ac */
[----:B------:R-:W-:Y:S01]  /*e5b0*/  LOP3.LUT R207, R167, R168, R173, 0x96, !PT ;  /* 0x000000a8a7cf7212 */ /* 0x000fe200078e96ad */
[----:B------:R-:W-:-:S07]  /*e5c0*/  HFMA2 R167, -RZ, RZ, 0, 0 ;  /* 0x00000000ffa77431 */ /* 0x000fce00000001ff */
.L_x_26809:
[----:B------:R-:W-:Y:S05]  /*e5d0*/  BSYNC.RECONVERGENT B1 ;  /* 0x0000000000017941 */ /* 0x000fea0003800200 */
.L_x_26808:
        /* <DEDUP_REMOVED lines=10> */
.L_x_26807:
[----:B------:R-:W-:Y:S05]  /*e680*/  BSYNC.RECONVERGENT B0 ;  /* 0x0000000000007941 */ /* 0x000fea0003800200 */
.L_x_26806:
[----:B------:R-:W-:Y:S02]  /*e690*/  F2FP.F16.F32.PACK_AB R168, RZ, R0 ;  /* 0x00000000ffa8723e */ /* 0x000fe400000000ff */
[----:B------:R-:W-:Y:S02]  /*e6a0*/  PRMT R161, R161, 0x5410, R163 ;  /* 0x00005410a1a17816 */ /* 0x000fe400000000a3 */
[----:B------:R-:W-:Y:S02]  /*e6b0*/  PRMT R162, R162, 0x5410, R164 ;  /* 0x00005410a2a27816 */ /* 0x000fe400000000a4 */
[----:B------:R-:W-:Y:S02]  /*e6c0*/  PRMT R160, R160, 0x5410, R31 ;  /* 0x00005410a0a07816 */ /* 0x000fe4000000001f */
[----:B------:R-:W-:-:S07]  /*e6d0*/  PRMT R163, R165, 0x5410, R168 ;  /* 0x00005410a5a37816 */ /* 0x000fce00000000a8 */
.L_x_26756:
        /* <DEDUP_REMOVED lines=32> */
.L_x_26814:
[----:B------:R-:W-:Y:S05]  /*e8e0*/  BSYNC.RECONVERGENT B0 ;  /* 0x0000000000007941 */ /* 0x000fea0003800200 */
.L_x_26813:
        /* <DEDUP_REMOVED lines=25> */
.L_x_26820:
        /* <DEDUP_REMOVED lines=13> */
.L_x_26822:
[----:B------:R-:W-:Y:S05]  /*eb50*/  BSYNC.RECONVERGENT B2 ;  /* 0x0000000000027941 */ /* 0x000fea0003800200 */
.L_x_26821:
[----:B------:R-:W-:Y:S01]  /*eb60*/  IMAD.WIDE.U32 R162, R26, -0x326172a9, RZ ;  /* 0xcd9e8d571aa27825 */ /* 0x000fe200078e00ff */
[----:B-1----:R-:W-:Y:S02]  /*eb70*/  LOP3.LUT R168, R25, R161, R187, 0x96, !PT ;  /* 0x000000a119a87212 */ /* 0x002fe400078e96bb */
        /* <DEDUP_REMOVED lines=58> */
.L_x_26819:
[----:B------:R-:W-:Y:S05]  /*ef20*/  BSYNC.RECONVERGENT B1 ;  /* 0x0000000000017941 */ /* 0x000fea0003800200 */
.L_x_26818:
        /* <DEDUP_REMOVED lines=11> */
.L_x_26817:
[----:B------:R-:W-:Y:S05]  /*efe0*/  BSYNC.RECONVERGENT B0 ;  /* 0x0000000000007941 */ /* 0x000fea0003800200 */
.L_x_26816:
        /* <DEDUP_REMOVED lines=22> */
.L_x_26827:
        /* <DEDUP_REMOVED lines=13> */
.L_x_26829:
[----:B------:R-:W-:Y:S05]  /*f220*/  BSYNC.RECONVERGENT B2 ;  /* 0x0000000000027941 */ /* 0x000fea0003800200 */
.L_x_26828:
        /* <DEDUP_REMOVED lines=60> */
.L_x_26826:
[----:B------:R-:W-:Y:S05]  /*f5f0*/  BSYNC.RECONVERGENT B1 ;  /* 0x0000000000017941 */ /* 0x000fea0003800200 */
.L_x_26825:
        /* <DEDUP_REMOVED lines=11> */
.L_x_26824:
[----:B------:R-:W-:Y:S05]  /*f6b0*/  BSYNC.RECONVERGENT B0 ;  /* 0x0000000000007941 */ /* 0x000fea0003800200 */
.L_x_26823:
        /* <DEDUP_REMOVED lines=22> */
.L_x_26834:
        /* <DEDUP_REMOVED lines=13> */
.L_x_26836:
[----:B------:R-:W-:Y:S05]  /*f8f0*/  BSYNC.RECONVERGENT B2 ;  /* 0x0000000000027941 */ /* 0x000fea0003800200 */
.L_x_26835:
        /* <DEDUP_REMOVED lines=60> */
.L_x_26833:
[----:B------:R-:W-:Y:S05]  /*fcc0*/  BSYNC.RECONVERGENT B1 ;  /* 0x0000000000017941 */ /* 0x000fea0003800200 */
.L_x_26832:
        /* <DEDUP_REMOVED lines=11> */
.L_x_26831:
[----:B------:R-:W-:Y:S05]  /*fd80*/  BSYNC.RECONVERGENT B0 ;  /* 0x0000000000007941 */ /* 0x000fea0003800200 */
.L_x_26830:
        /* <DEDUP_REMOVED lines=22> */
.L_x_26841:
        /* <DEDUP_REMOVED lines=13> */
.L_x_26843:
[----:B------:R-:W-:Y:S05]  /*ffc0*/  BSYNC.RECONVERGENT B2 ;  /* 0x0000000000027941 */ /* 0x000fea0003800200 */
.L_x_26842:
        /* <DEDUP_REMOVED lines=60> */
.L_x_26840:
[----:B------:R-:W-:Y:S05]  /*10390*/  BSYNC.RECONVERGENT B1 ;  /* 0x0000000000017941 */ /* 0x000fea0003800200 */
.L_x_26839:
        /* <DEDUP_REMOVED lines=11> */
.L_x_26838:
[----:B------:R-:W-:Y:S05]  /*10450*/  BSYNC.RECONVERGENT B0 ;  /* 0x0000000000007941 */ /* 0x000fea0003800200 */
.L_x_26837:
        /* <DEDUP_REMOVED lines=22> */
.L_x_26848:
        /* <DEDUP_REMOVED lines=13> */
.L_x_26850:
[----:B------:R-:W-:Y:S05]  /*10690*/  BSYNC.RECONVERGENT B2 ;  /* 0x0000000000027941 */ /* 0x000fea0003800200 */
.L_x_26849:
        /* <DEDUP_REMOVED lines=60> */
.L_x_26847:
[----:B------:R-:W-:Y:S05]  /*10a60*/  BSYNC.RECONVERGENT B1 ;  /* 0x0000000000017941 */ /* 0x000fea0003800200 */
.L_x_26846:
        /* <DEDUP_REMOVED lines=11> */
.L_x_26845:
[----:B------:R-:W-:Y:S05]  /*10b20*/  BSYNC.RECONVERGENT B0 ;  /* 0x0000000000007941 */ /* 0x000fea0003800200 */
.L_x_26844:
        /* <DEDUP_REMOVED lines=22> */
.L_x_26855:
        /* <DEDUP_REMOVED lines=13> */
.L_x_26857:
[----:B------:R-:W-:Y:S05]  /*10d60*/  BSYNC.RECONVERGENT B2 ;  /* 0x0000000000027941 */ /* 0x000fea0003800200 */
.L_x_26856:
        /* <DEDUP_REMOVED lines=60> */
.L_x_26854:
[----:B------:R-:W-:Y:S05]  /*11130*/  BSYNC.RECONVERGENT B1 ;  /* 0x0000000000017941 */ /* 0x000fea0003800200 */
.L_x_26853:
        /* <DEDUP_REMOVED lines=11> */
.L_x_26852:
[----:B------:R-:W-:Y:S05]  /*111f0*/  BSYNC.RECONVERGENT B0 ;  /* 0x0000000000007941 */ /* 0x000fea0003800200 */
.L_x_26851:
        /* <DEDUP_REMOVED lines=22> */
.L_x_26862:
        /* <DEDUP_REMOVED lines=13> */
.L_x_26864:
[----:B------:R-:W-:Y:S05]  /*11430*/  BSYNC.RECONVERGENT B2 ;  /* 0x0000000000027941 */ /* 0x000fea0003800200 */
.L_x_26863:
        /* <DEDUP_REMOVED lines=60> */
.L_x_26861:
[----:B------:R-:W-:Y:S05]  /*11800*/  BSYNC.RECONVERGENT B1 ;  /* 0x0000000000017941 */ /* 0x000fea0003800200 */
.L_x_26860:
        /* <DEDUP_REMOVED lines=11> */
.L_x_26859:
[----:B------:R-:W-:Y:S05]  /*118c0*/  BSYNC.RECONVERGENT B0 ;  /* 0x0000000000007941 */ /* 0x000fea0003800200 */
.L_x_26858:
        /* <DEDUP_REMOVED lines=22> */
.L_x_26869:
        /* <DEDUP_REMOVED lines=13> */
.L_x_26871:
[----:B------:R-:W-:Y:S05]  /*11b00*/  BSYNC.RECONVERGENT B2 ;  /* 0x0000000000027941 */ /* 0x000fea0003800200 */
.L_x_26870:
        /* <DEDUP_REMOVED lines=57> */
[----:B------:R-:W-:-:S03]  /*11ea0*/  LOP3.LUT R205, R205, R182, R207, 0x96, !PT ;  /* 0x000000b6cdcd7212 */ /* 0x000fc600078e96cf */
[----:B------:R-:W-:Y:S01]  /*11eb0*/  IMAD.MOV.U32 R172, RZ, RZ, R174 ;  /* 0x000000ffffac7224 */ /* 0x000fe200078e00ae */
[----:B------:R-:W-:-:S07]  /*11ec0*/  LOP3.LUT R207, R177, R178, R175, 0x96, !PT ;  /* 0x000000b2b1cf7212 */ /* 0x000fce00078e96af */
.L_x_26868:
[----:B------:R-:W-:Y:S05]  /*11ed0*/  BSYNC.RECONVERGENT B1 ;  /* 0x0000000000017941 */ /* 0x000fea0003800200 */
.L_x_26867:
        /* <DEDUP_REMOVED lines=11> */
.L_x_26866:
[----:B------:R-:W-:Y:S05]  /*11f90*/  BSYNC.RECONVERGENT B0 ;  /* 0x0000000000007941 */ /* 0x000fea0003800200 */
.L_x_26865:
[----:B------:R-:W-:Y:S02]  /*11fa0*/  F2FP.F16.F32.PACK_AB R174, RZ, R170 ;  /* 0x000000aaffae723e */ /* 0x000fe400000000ff */
[----:B------:R-:W-:Y:S02]  /*11fb0*/  PRMT R160, R160, 0x5410, R163 ;  /* 0x00005410a0a07816 */ /* 0x000fe400000000a3 */
[----:B------:R-:W-:Y:S02]  /*11fc0*/  PRMT R162, R162, 0x5410, R173 ;  /* 0x00005410a2a27816 */ /* 0x000fe400000000ad */
[----:B------:R-:W-:Y:S02]  /*11fd0*/  PRMT R161, R161, 0x5410, R171 ;  /* 0x00005410a1a17816 */ /* 0x000fe400000000ab */
[----:B------:R-:W-:Y:S01]  /*11fe0*/  PRMT R163, R188, 0x5410, R174 ;  /* 0x00005410bca37816 */ /* 0x000fe200000000ae */
[----:B------:R-:W-:Y:S06]  /*11ff0*/  BRA `(.L_x_26872) ;  /* 0x00000034001c7947 */ /* 0x000fec0003800000 */
.L_x_26815:
        /* <DEDUP_REMOVED lines=21> */
.L_x_26877:
        /* <DEDUP_REMOVED lines=13> */
.L_x_26879:
[----:B------:R-:W-:Y:S05]  /*12220*/  BSYNC.RECONVERGENT B2 ;  /* 0x0000000000027941 */ /* 0x000fea0003800200 */
.L_x_26878:
        /* <DEDUP_REMOVED lines=59> */
.L_x_26876:
[----:B------:R-:W-:Y:S05]  /*125e0*/  BSYNC.RECONVERGENT B1 ;  /* 0x0000000000017941 */ /* 0x000fea0003800200 */
.L_x_26875:
        /* <DEDUP_REMOVED lines=10> */
.L_x_26874:
[----:B------:R-:W-:Y:S05]  /*12690*/  BSYNC.RECONVERGENT B0 ;  /* 0x0000000000007941 */ /* 0x000fea0003800200 */
.L_x_26873:
[----:B------:R-:W-:Y:S01]  /*126a0*/  BSSY.RECONVERGENT B0, `(.L_x_26880) ;  /* 0x0000067000007945 */ /* 0x000fe20003800200 */
[----:B------:R-:W-:Y:S01]  /*126b0*/  F2FP.F16.F32.PACK_AB R160, RZ, R31 ;  /* 0x0000001fffa0723e */ /* 0x000fe200000000ff */
        /* <DEDUP_REMOVED lines=16> */
.L_x_26884:
        /* <DEDUP_REMOVED lines=13> */
.L_x_26886:
[----:B------:R-:W-:Y:S05]  /*12890*/  BSYNC.RECONVERGENT B2 ;  /* 0x0000000000027941 */ /* 0x000fea0003800200 */
.L_x_26885:
        /* <DEDUP_REMOVED lines=60> */
.L_x_26883:
[----:B------:R-:W-:Y:S05]  /*12c60*/  BSYNC.RECONVERGENT B1 ;  /* 0x0000000000017941 */ /* 0x000fea0003800200 */
.L_x_26882:
        /* <DEDUP_REMOVED lines=10> */
.L_x_26881:
[----:B------:R-:W-:Y:S05]  /*12d10*/  BSYNC.RECONVERGENT B0 ;  /* 0x0000000000007941 */ /* 0x000fea0003800200 */
.L_x_26880:
        /* <DEDUP_REMOVED lines=18> */
.L_x_26891:
        /* <DEDUP_REMOVED lines=13> */
.L_x_26893:
[----:B------:R-:W-:Y:S05]  /*12f10*/  BSYNC.RECONVERGENT B2 ;  /* 0x0000000000027941 */ /* 0x000fea0003800200 */
.L_x_26892:
        /* <DEDUP_REMOVED lines=60> */
.L_x_26890:
[----:B------:R-:W-:Y:S05]  /*132e0*/  BSYNC.RECONVERGENT B1 ;  /* 0x0000000000017941 */ /* 0x000fea0003800200 */
.L_x_26889:
        /* <DEDUP_REMOVED lines=10> */
.L_x_26888:
[----:B------:R-:W-:Y:S05]  /*13390*/  BSYNC.RECONVERGENT B0 ;  /* 0x0000000000007941 */ /* 0x000fea0003800200 */
.L_x_26887:
        /* <DEDUP_REMOVED lines=18> */
.L_x_26898:
        /* <DEDUP_REMOVED lines=13> */
.L_x_26900:
[----:B------:R-:W-:Y:S05]  /*13590*/  BSYNC.RECONVERGENT B2 ;  /* 0x0000000000027941 */ /* 0x000fea0003800200 */
.L_x_26899:
        /* <DEDUP_REMOVED lines=60> */
.L_x_26897:
[----:B------:R-:W-:Y:S05]  /*13960*/  BSYNC.RECONVERGENT B1 ;  /* 0x0000000000017941 */ /* 0x000fea0003800200 */
.L_x_26896:
        /* <DEDUP_REMOVED lines=10> */
.L_x_26895:
[----:B------:R-:W-:Y:S05]  /*13a10*/  BSYNC.RECONVERGENT B0 ;  /* 0x0000000000007941 */ /* 0x000fea0003800200 */
.L_x_26894:
        /* <DEDUP_REMOVED lines=18> */
.L_x_26905:
        /* <DEDUP_REMOVED lines=13> */
.L_x_26907:
[----:B------:R-:W-:Y:S05]  /*13c10*/  BSYNC.RECONVERGENT B2 ;  /* 0x0000000000027941 */ /* 0x000fea0003800200 */
.L_x_26906:
        /* <DEDUP_REMOVED lines=60> */
.L_x_26904:
[----:B------:R-:W-:Y:S05]  /*13fe0*/  BSYNC.RECONVERGENT B1 ;  /* 0x0000000000017941 */ /* 0x000fea0003800200 */
.L_x_26903:
        /* <DEDUP_REMOVED lines=10> */
.L_x_26902:
[----:B------:R-:W-:Y:S05]  /*14090*/  BSYNC.RECONVERGENT B0 ;  /* 0x0000000000007941 */ /* 0x000fea0003800200 */
.L_x_26901:
        /* <DEDUP_REMOVED lines=18> */
.L_x_26912:
        /* <DEDUP_REMOVED lines=13> */
.L_x_26914:
[----:B------:R-:W-:Y:S05]  /*14290*/  BSYNC.RECONVERGENT B2 ;  /* 0x0000000000027941 */ /* 0x000fea0003800200 */
.L_x_26913:
[----:B------:R-:W-:Y:S01]  /*142a0*/  IMAD.WIDE.U32 R174, R26, -0x326172a9, RZ ;  /* 0xcd9e8d571aae7825 */ /* 0x000fe200078e00ff */
[----:B------:R-:W-:-:S03]  /*142b0*/  LOP3.LUT R178, R25, R169, R187, 0x96, !PT ;  /* 0x000000a919b27212 */ /* 0x000fc600078e96bb */
[----:B------:R-:W-:Y:S01]  /*142c0*/  HFMA2 R170, -RZ, RZ, 0, 0 ;  /* 0x00000000ffaa7431 */ /* 0x000fe200000001ff */
        /* <DEDUP_REMOVED lines=57> */
.L_x_26911:
[----:B------:R-:W-:Y:S05]  /*14660*/  BSYNC.RECONVERGENT B1 ;  /* 0x0000000000017941 */ /* 0x000fea0003800200 */
.L_x_26910:
        /* <DEDUP_REMOVED lines=10> */
.L_x_26909:
[----:B------:R-:W-:Y:S05]  /*14710*/  BSYNC.RECONVERGENT B0 ;  /* 0x0000000000007941 */ /* 0x000fea0003800200 */
.L_x_26908:
        /* <DEDUP_REMOVED lines=18> */
.L_x_26919:
        /* <DEDUP_REMOVED lines=13> */
.L_x_26921:
[----:B------:R-:W-:Y:S05]  /*14910*/  BSYNC.RECONVERGENT B2 ;  /* 0x0000000000027941 */ /* 0x000fea0003800200 */
.L_x_26920:
        /* <DEDUP_REMOVED lines=60> */
.L_x_26918:
[----:B------:R-:W-:Y:S05]  /*14ce0*/  BSYNC.RECONVERGENT B1 ;  /* 0x0000000000017941 */ /* 0x000fea0003800200 */
.L_x_26917:
        /* <DEDUP_REMOVED lines=10> */
.L_x_26916:
[----:B------:R-:W-:Y:S05]  /*14d90*/  BSYNC.RECONVERGENT B0 ;  /* 0x0000000000007941 */ /* 0x000fea0003800200 */
.L_x_26915:
        /* <DEDUP_REMOVED lines=18> */
.L_x_26926:
        /* <DEDUP_REMOVED lines=13> */
.L_x_26928:
[----:B------:R-:W-:Y:S05]  /*14f90*/  BSYNC.RECONVERGENT B2 ;  /* 0x0000000000027941 */ /* 0x000fea0003800200 */
.L_x_26927:
[----:B------:R-:W-:Y:S01]  /*14fa0*/  IMAD.WIDE.U32 R182, R26, -0x326172a9, RZ ;  /* 0xcd9e8d571ab67825 */ /* 0x000fe200078e00ff */
[----:B------:R-:W-:Y:S02]  /*14fb0*/  LOP3.LUT R174, R25, R179, R187, 0x96, !PT ;  /* 0x000000b319ae7212 */ /* 0x000fe400078e96bb */
[----:B------:R-:W-:Y:S02]  /*14fc0*/  IADD3 R179, PT, PT, R186, -0x61c88647, RZ ;  /* 0x9e3779b9bab37810 */ /* 0x000fe40007ffe0ff */
[----:B------:R-:W-:Y:S01]  /*14fd0*/  LOP3.LUT R176, R27, R183, R186, 0x96, !PT ;  /* 0x000000b71bb07212 */ /* 0x000fe200078e96ba */
[----:B------:R-:W-:Y:S01]  /*14fe0*/  IMAD.WIDE.U32 R174, R174, -0x326172a9, RZ ;  /* 0xcd9e8d57aeae7825 */ /* 0x000fe200078e00ff */
[----:B------:R-:W-:Y:S02]  /*14ff0*/  IADD3 R205, PT, PT, R186, -0x700cb87f, RZ ;  /* 0x8ff34781bacd7810 */ /* 0x000fe40007ffe0ff */
[----:B------:R-:W-:Y:S01]  /*15000*/  MOV R170, R172 ;  /* 0x000000ac00aa7202 */ /* 0x000fe20000000f00 */
        /* <DEDUP_REMOVED lines=47> */
[----:B------:R-:W-:-:S04]  /*15300*/  IMAD.WIDE.U32 R206, R177, -0x326172a9, RZ ;  /* 0xcd9e8d57b1ce7825 */ /* 0x000fc800078e00ff */
[----:B------:R-:W-:Y:S01]  /*15310*/  IMAD.WIDE.U32 R174, R175, -0x2daee0ad, RZ ;  /* 0xd2511f53afae7825 */ /* 0x000fe200078e00ff */
[----:B------:R-:W-:-:S03]  /*15320*/  LOP3.LUT R205, R205, R182, R207, 0x96, !PT ;  /* 0x000000b6cdcd7212 */ /* 0x000fc600078e96cf */
[----:B------:R-:W-:Y:S02]  /*15330*/  VIADD R177, R187, 0x96a522ad ;  /* 0x96a522adbbb17836 */ /* 0x000fe40000000000 */
[----:B------:R-:W-:-:S03]  /*15340*/  IMAD.MOV.U32 R172, RZ, RZ, R174 ;  /* 0x000000ffffac7224 */ /* 0x000fc600078e00ae */
[----:B------:R-:W-:-:S07]  /*15350*/  LOP3.LUT R207, R177, R178, R175, 0x96, !PT ;  /* 0x000000b2b1cf7212 */ /* 0x000fce00078e96af */
.L_x_26925:
[----:B------:R-:W-:Y:S05]  /*15360*/  BSYNC.RECONVERGENT B1 ;  /* 0x0000000000017941 */ /* 0x000fea0003800200 */
.L_x_26924:
        /* <DEDUP_REMOVED lines=10> */
.L_x_26923:
[----:B------:R-:W-:Y:S05]  /*15410*/  BSYNC.RECONVERGENT B0 ;  /* 0x0000000000007941 */ /* 0x000fea0003800200 */
.L_x_26922:
[----:B------:R-:W-:Y:S02]  /*15420*/  F2FP.F16.F32.PACK_AB R174, RZ, R170 ;  /* 0x000000aaffae723e */ /* 0x000fe400000000ff */
[----:B------:R-:W-:Y:S02]  /*15430*/  PRMT R160, R160, 0x5410, R163 ;  /* 0x00005410a0a07816 */ /* 0x000fe400000000a3 */
[----:B------:R-:W-:Y:S02]  /*15440*/  PRMT R162, R162, 0x5410, R173 ;  /* 0x00005410a2a27816 */ /* 0x000fe400000000ad */
[----:B------:R-:W-:Y:S02]  /*15450*/  PRMT R161, R161, 0x5410, R171 ;  /* 0x00005410a1a17816 */ /* 0x000fe400000000ab */
[----:B------:R-:W-:-:S07]  /*15460*/  PRMT R163, R180, 0x5410, R174 ;  /* 0x00005410b4a37816 */ /* 0x000fce00000000ae */
.L_x_26872:
        /* <DEDUP_REMOVED lines=32> */
.L_x_26930:
[----:B------:R-:W-:Y:S05]  /*15670*/  BSYNC.RECONVERGENT B0 ;  /* 0x0000000000007941 */ /* 0x000fea0003800200 */
.L_x_26929:
        /* <DEDUP_REMOVED lines=25> */
.L_x_26936:
        /* <DEDUP_REMOVED lines=13> */
.L_x_26938:
[----:B------:R-:W-:Y:S05]  /*158e0*/  BSYNC.RECONVERGENT B2 ;  /* 0x0000000000027941 */ /* 0x000fea0003800200 */
.L_x_26937:
        /* <DEDUP_REMOVED lines=60> */
.L_x_26935:
[----:B------:R-:W-:Y:S05]  /*15cb0*/  BSYNC.RECONVERGENT B1 ;  /* 0x0000000000017941 */ /* 0x000fea0003800200 */
.L_x_26934:
        /* <DEDUP_REMOVED lines=11> */
.L_x_26933:
[----:B------:R-:W-:Y:S05]  /*15d70*/  BSYNC.RECONVERGENT B0 ;  /* 0x0000000000007941 */ /* 0x000fea0003800200 */
.L_x_26932:
[----:B------:R-:W-:Y:S01]  /*15d80*/  BSSY.RECONVERGENT B0, `(.L_x_26939) ;  /* 0x000006b000007945 */ /* 0x000fe20003800200 */
[----:B------:R-:W-:Y:S01]  /*15d90*/  F2FP.F16.F32.PACK_AB R180, RZ, R171 ;  /* 0x000000abffb4723e */ /* 0x000fe200000000ff */
[----:B------:R-:W-:Y:S01]  /*15da0*/  @!P2 HADD2.F32 R172, -RZ, R32.H1_H1 ;  /* 0x30000020ffaca230 */ /* 0x000fe20000004100 */
[----:B------:R-:W-:Y:S01]  /*15db0*/  @!P2 MOV R162, R161 ;  /* 0x000000a100a2a202 */ /* 0x000fe20000000f00 */
        /* <DEDUP_REMOVED lines=18> */
.L_x_26943:
        /* <DEDUP_REMOVED lines=13> */
.L_x_26945:
[----:B------:R-:W-:Y:S05]  /*15fb0*/  BSYNC.RECONVERGENT B2 ;  /* 0x0000000000027941 */ /* 0x000fea0003800200 */
.L_x_26944:
        /* <DEDUP_REMOVED lines=59> */
.L_x_26942:
[----:B------:R-:W-:Y:S05]  /*16370*/  BSYNC.RECONVERGENT B1 ;  /* 0x0000000000017941 */ /* 0x000fea0003800200 */
.L_x_26941:
        /* <DEDUP_REMOVED lines=11> */
.L_x_26940:
[----:B------:R-:W-:Y:S05]  /*16430*/  BSYNC.RECONVERGENT B0 ;  /* 0x0000000000007941 */ /* 0x000fea0003800200 */
.L_x_26939:
        /* <DEDUP_REMOVED lines=22> */
.L_x_26950:
        /* <DEDUP_REMOVED lines=13> */
.L_x_26952:
[----:B------:R-:W-:Y:S05]  /*16670*/  BSYNC.RECONVERGENT B2 ;  /* 0x0000000000027941 */ /* 0x000fea0003800200 */
.L_x_26951:
        /* <DEDUP_REMOVED lines=60> */
.L_x_26949:
[----:B------:R-:W-:Y:S05]  /*16a40*/  BSYNC.RECONVERGENT B1 ;  /* 0x0000000000017941 */ /* 0x000fea0003800200 */
.L_x_26948:
[----:B------:R-:W-:Y:S01]  /*16a50*/  I2FP.F32.U32 R17, R17 ;  /* 0x0000001100117245 */ /* 0x000fe20000201000 */
[----:B------:R-:W-:Y:S02]  /*16a60*/  HADD2.F32 R161, -RZ, R37.H0_H0 ;  /* 0x20000025ffa17230 */ /* 0x000fe40000004100 */
        /* <DEDUP_REMOVED lines=8> */
[----:B------:R-:W-:-:S07]  /*16af0*/  FFMA.FTZ R173, R173, R54, R162 ;  /* 0x00000036adad7223 */ /* 0x000fce00000100a2 */
.L_x_26947:
[----:B------:R-:W-:Y:S05]  /*16b00*/  BSYNC.RECONVERGENT B0 ;  /* 0x0000000000007941 */ /* 0x000fea0003800200 */
.L_x_26946:
        /* <DEDUP_REMOVED lines=22> */
.L_x_26957:
        /* <DEDUP_REMOVED lines=13> */
.L_x_26959:
[----:B------:R-:W-:Y:S05]  /*16d40*/  BSYNC.RECONVERGENT B2 ;  /* 0x0000000000027941 */ /* 0x000fea0003800200 */
.L_x_26958:
        /* <DEDUP_REMOVED lines=60> */
.L_x_26956:
[----:B------:R-:W-:Y:S05]  /*17110*/  BSYNC.RECONVERGENT B1 ;  /* 0x0000000000017941 */ /* 0x000fea0003800200 */
.L_x_26955:
        /* <DEDUP_REMOVED lines=11> */
.L_x_26954:
[----:B------:R-:W-:Y:S05]  /*171d0*/  BSYNC.RECONVERGENT B0 ;  /* 0x0000000000007941 */ /* 0x000fea0003800200 */
.L_x_26953:
        /* <DEDUP_REMOVED lines=22> */
.L_x_26964:
        /* <DEDUP_REMOVED lines=13> */
.L_x_26966:
[----:B------:R-:W-:Y:S05]  /*17410*/  BSYNC.RECONVERGENT B2 ;  /* 0x0000000000027941 */ /* 0x000fea0003800200 */
.L_x_26965:
        /* <DEDUP_REMOVED lines=60> */
.L_x_26963:
[----:B------:R-:W-:Y:S05]  /*177e0*/  BSYNC.RECONVERGENT B1 ;  /* 0x0000000000017941 */ /* 0x000fea0003800200 */
.L_x_26962:
        /* <DEDUP_REMOVED lines=11> */
.L_x_26961:
[----:B------:R-:W-:Y:S05]  /*178a0*/  BSYNC.RECONVERGENT B0 ;  /* 0x0000000000007941 */ /* 0x000fea0003800200 */
.L_x_26960:
        /* <DEDUP_REMOVED lines=22> */
.L_x_26971:
        /* <DEDUP_REMOVED lines=13> */
.L_x_26973:
[----:B------:R-:W-:Y:S05]  /*17ae0*/  BSYNC.RECONVERGENT B2 ;  /* 0x0000000000027941 */ /* 0x000fea0003800200 */
.L_x_26972:
        /* <DEDUP_REMOVED lines=60> */
.L_x_26970:
[----:B------:R-:W-:Y:S05]  /*17eb0*/  BSYNC.RECONVERGENT B1 ;  /* 0x0000000000017941 */ /* 0x000fea0003800200 */
.L_x_26969:
        /* <DEDUP_REMOVED lines=11> */
.L_x_26968:
[----:B------:R-:W-:Y:S05]  /*17f70*/  BSYNC.RECONVERGENT B0 ;  /* 0x0000000000007941 */ /* 0x000fea0003800200 */
.L_x_26967:
        /* <DEDUP_REMOVED lines=22> */
.L_x_26978:
        /* <DEDUP_REMOVED lines=13> */
.L_x_26980:
[----:B------:R-:W-:Y:S05]  /*181b0*/  BSYNC.RECONVERGENT B2 ;  /* 0x0000000000027941 */ /* 0x000fea0003800200 */
.L_x_26979:
        /* <DEDUP_REMOVED lines=60> */
.L_x_26977:
[----:B------:R-:W-:Y:S05]  /*18580*/  BSYNC.RECONVERGENT B1 ;  /* 0x0000000000017941 */ /* 0x000fea0003800200 */
.L_x_26976:
        /* <DEDUP_REMOVED lines=11> */
.L_x_26975:
[----:B------:R-:W-:Y:S05]  /*18640*/  BSYNC.RECONVERGENT B0 ;  /* 0x0000000000007941 */ /* 0x000fea0003800200 */
.L_x_26974:
        /* <DEDUP_REMOVED lines=22> */
.L_x_26985:
        /* <DEDUP_REMOVED lines=13> */
.L_x_26987:
[----:B------:R-:W-:Y:S05]  /*18880*/  BSYNC.RECONVERGENT B2 ;  /* 0x0000000000027941 */ /* 0x000fea0003800200 */
.L_x_26986:
        /* <DEDUP_REMOVED lines=59> */
.L_x_26984:
[----:B------:R-:W-:Y:S05]  /*18c40*/  BSYNC.RECONVERGENT B1 ;  /* 0x0000000000017941 */ /* 0x000fea0003800200 */
.L_x_26983:
        /* <DEDUP_REMOVED lines=11> */
.L_x_26982:
[----:B------:R-:W-:Y:S05]  /*18d00*/  BSYNC.RECONVERGENT B0 ;  /* 0x0000000000007941 */ /* 0x000fea0003800200 */
.L_x_26981:
[----:B------:R-:W-:Y:S02]  /*18d10*/  F2FP.F16.F32.PACK_AB R163, RZ, R178 ;  /* 0x000000b2ffa3723e */ /* 0x000fe400000000ff */
[----:B------:R-:W-:Y:S02]  /*18d20*/  PRMT R162, R192, 0x5410, R193 ;  /* 0x00005410c0a27816 */ /* 0x000fe400000000c1 */
[----:B------:R-:W-:Y:S02]  /*18d30*/  PRMT R161, R189, 0x5410, R190 ;  /* 0x00005410bda17816 */ /* 0x000fe400000000be */
[----:B------:R-:W-:Y:S02]  /*18d40*/  PRMT R160, R180, 0x5410, R188 ;  /* 0x00005410b4a07816 */ /* 0x000fe400000000bc */
[----:B------:R-:W-:Y:S01]  /*18d50*/  PRMT R163, R195, 0x5410, R163 ;  /* 0x00005410c3a37816 */ /* 0x000fe200000000a3 */
[----:B------:R-:W-:Y:S06]  /*18d60*/  BRA `(.L_x_26988) ;  /* 0x00000034001c7947 */ /* 0x000fec0003800000 */
.L_x_26931:
        /* <DEDUP_REMOVED lines=21> */
.L_x_26993:
        /* <DEDUP_REMOVED lines=13> */
.L_x_26995:
[----:B------:R-:W-:Y:S05]  /*18f90*/  BSYNC.RECONVERGENT B2 ;  /* 0x0000000000027941 */ /* 0x000fea0003800200 */
.L_x_26994:
        /* <DEDUP_REMOVED lines=57> */
[----:B------:R-:W-:Y:S01]  /*19330*/  IMAD.MOV.U32 R160, RZ, RZ, RZ ;  /* 0x000000ffffa07224 */ /* 0x000fe200078e00ff */
[----:B------:R-:W-:-:S07]  /*19340*/  MOV R21, R172 ;  /* 0x000000ac00157202 */ /* 0x000fce0000000f00 */
.L_x_26992:
[----:B------:R-:W-:Y:S05]  /*19350*/  BSYNC.RECONVERGENT B1 ;  /* 0x0000000000017941 */ /* 0x000fea0003800200 */
.L_x_26991:
        /* <DEDUP_REMOVED lines=10> */
.L_x_26990:
[----:B------:R-:W-:Y:S05]  /*19400*/  BSYNC.RECONVERGENT B0 ;  /* 0x0000000000007941 */ /* 0x000fea0003800200 */
.L_x_26989:
        /* <DEDUP_REMOVED lines=18> */
.L_x_27000:
        /* <DEDUP_REMOVED lines=13> */
.L_x_27002:
[----:B------:R-:W-:Y:S05]  /*19600*/  BSYNC.RECONVERGENT B2 ;  /* 0x0000000000027941 */ /* 0x000fea0003800200 */
.L_x_27001:
        /* <DEDUP_REMOVED lines=60> */
.L_x_26999:
[----:B------:R-:W-:Y:S05]  /*199d0*/  BSYNC.RECONVERGENT B1 ;  /* 0x0000000000017941 */ /* 0x000fea0003800200 */
.L_x_26998:
        /* <DEDUP_REMOVED lines=10> */
.L_x_26997:
[----:B------:R-:W-:Y:S05]  /*19a80*/  BSYNC.RECONVERGENT B0 ;  /* 0x0000000000007941 */ /* 0x000fea0003800200 */
.L_x_26996:
        /* <DEDUP_REMOVED lines=18> */
.L_x_27007:
        /* <DEDUP_REMOVED lines=13> */
.L_x_27009:
[----:B------:R-:W-:Y:S05]  /*19c80*/  BSYNC.RECONVERGENT B2 ;  /* 0x0000000000027941 */ /* 0x000fea0003800200 */
.L_x_27008:
        /* <DEDUP_REMOVED lines=60> */
.L_x_27006:
[----:B------:R-:W-:Y:S05]  /*1a050*/  BSYNC.RECONVERGENT B1 ;  /* 0x0000000000017941 */ /* 0x000fea0003800200 */
.L_x_27005:
        /* <DEDUP_REMOVED lines=10> */
.L_x_27004:
[----:B------:R-:W-:Y:S05]  /*1a100*/  BSYNC.RECONVERGENT B0 ;  /* 0x0000000000007941 */ /* 0x000fea0003800200 */
.L_x_27003:
        /* <DEDUP_REMOVED lines=18> */
.L_x_27014:
        /* <DEDUP_REMOVED lines=13> */
.L_x_27016:
[----:B------:R-:W-:Y:S05]  /*1a300*/  BSYNC.RECONVERGENT B2 ;  /* 0x0000000000027941 */ /* 0x000fea0003800200 */
.L_x_27015:
        /* <DEDUP_REMOVED lines=60> */
.L_x_27013:
[----:B------:R-:W-:Y:S05]  /*1a6d0*/  BSYNC.RECONVERGENT B1 ;  /* 0x0000000000017941 */ /* 0x000fea0003800200 */
.L_x_27012:
        /* <DEDUP_REMOVED lines=10> */
.L_x_27011:
[----:B------:R-:W-:Y:S05]  /*1a780*/  BSYNC.RECONVERGENT B0 ;  /* 0x0000000000007941 */ /* 0x000fea0003800200 */
.L_x_27010:
        /* <DEDUP_REMOVED lines=18> */
.L_x_27021:
        /* <DEDUP_REMOVED lines=13> */
.L_x_27023:
[----:B------:R-:W-:Y:S05]  /*1a980*/  BSYNC.RECONVERGENT B2 ;  /* 0x0000000000027941 */ /* 0x000fea0003800200 */
.L_x_27022:
        /* <DEDUP_REMOVED lines=60> */
.L_x_27020:
[----:B------:R-:W-:Y:S05]  /*1ad50*/  BSYNC.RECONVERGENT B1 ;  /* 0x0000000000017941 */ /* 0x000fea0003800200 */
.L_x_27019:
        /* <DEDUP_REMOVED lines=10> */
.L_x_27018:
[----:B------:R-:W-:Y:S05]  /*1ae00*/  BSYNC.RECONVERGENT B0 ;  /* 0x0000000000007941 */ /* 0x000fea0003800200 */
.L_x_27017:
        /* <DEDUP_REMOVED lines=18> */
.L_x_27028:
        /* <DEDUP_REMOVED lines=13> */
.L_x_27030:
[----:B------:R-:W-:Y:S05]  /*1b000*/  BSYNC.RECONVERGENT B2 ;  /* 0x0000000000027941 */ /* 0x000fea0003800200 */
.L_x_27029:
        /* <DEDUP_REMOVED lines=60> */
.L_x_27027:
[----:B------:R-:W-:Y:S05]  /*1b3d0*/  BSYNC.RECONVERGENT B1 ;  /* 0x0000000000017941 */ /* 0x000fea0003800200 */
.L_x_27026:
        /* <DEDUP_REMOVED lines=10> */
.L_x_27025:
[----:B------:R-:W-:Y:S05]  /*1b480*/  BSYNC.RECONVERGENT B0 ;  /* 0x0000000000007941 */ /* 0x000fea0003800200 */
.L_x_27024:
        /* <DEDUP_REMOVED lines=18> */
.L_x_27035:
        /* <DEDUP_REMOVED lines=13> */
.L_x_27037:
[----:B------:R-:W-:Y:S05]  /*1b680*/  BSYNC.RECONVERGENT B2 ;  /* 0x0000000000027941 */ /* 0x000fea0003800200 */
.L_x_27036:
        /* <DEDUP_REMOVED lines=9> */
[----:B------:R-:W-:Y:S01]  /*1b720*/  VIADD R205, R186, 0x8ff34781 ;  /* 0x8ff34781bacd7836 */ /* 0x000fe20000000000 */
        /* <DEDUP_REMOVED lines=50> */
.L_x_27034:
[----:B------:R-:W-:Y:S05]  /*1ba50*/  BSYNC.RECONVERGENT B1 ;  /* 0x0000000000017941 */ /* 0x000fea0003800200 */
.L_x_27033:
        /* <DEDUP_REMOVED lines=10> */
.L_x_27032:
[----:B------:R-:W-:Y:S05]  /*1bb00*/  BSYNC.RECONVERGENT B0 ;  /* 0x0000000000007941 */ /* 0x000fea0003800200 */
.L_x_27031:
        /* <DEDUP_REMOVED lines=18> */
.L_x_27042:
        /* <DEDUP_REMOVED lines=13> */
.L_x_27044:
[----:B------:R-:W-:Y:S05]  /*1bd00*/  BSYNC.RECONVERGENT B2 ;  /* 0x0000000000027941 */ /* 0x000fea0003800200 */
.L_x_27043:
        /* <DEDUP_REMOVED lines=60> */
.L_x_27041:
[----:B------:R-:W-:Y:S05]  /*1c0d0*/  BSYNC.RECONVERGENT B1 ;  /* 0x0000000000017941 */ /* 0x000fea0003800200 */
.L_x_27040:
        /* <DEDUP_REMOVED lines=10> */
.L_x_27039:
[----:B------:R-:W-:Y:S05]  /*1c180*/  BSYNC.RECONVERGENT B0 ;  /* 0x0000000000007941 */ /* 0x000fea0003800200 */
.L_x_27038:
[----:B------:R-:W-:Y:S02]  /*1c190*/  F2FP.F16.F32.PACK_AB R163, RZ, R178 ;  /* 0x000000b2ffa3723e */ /* 0x000fe400000000ff */
[----:B------:R-:W-:Y:S02]  /*1c1a0*/  PRMT R162, R195, 0x5410, R197 ;  /* 0x00005410c3a27816 */ /* 0x000fe400000000c5 */
[----:B------:R-:W-:Y:S02]  /*1c1b0*/  PRMT R161, R192, 0x5410, R193 ;  /* 0x00005410c0a17816 */ /* 0x000fe400000000c1 */
[----:B------:R-:W-:Y:S02]  /*1c1c0*/  PRMT R160, R180, 0x5410, R190 ;  /* 0x00005410b4a07816 */ /* 0x000fe400000000be */
[----:B------:R-:W-:-:S07]  /*1c1d0*/  PRMT R163, R198, 0x5410, R163 ;  /* 0x00005410c6a37816 */ /* 0x000fce00000000a3 */
.L_x_26988:
        /* <DEDUP_REMOVED lines=32> */
.L_x_27046:
[----:B------:R-:W-:Y:S05]  /*1c3e0*/  BSYNC.RECONVERGENT B0 ;  /* 0x0000000000007941 */ /* 0x000fea0003800200 */
.L_x_27045:
        /* <DEDUP_REMOVED lines=25> */
.L_x_27052:
        /* <DEDUP_REMOVED lines=13> */
.L_x_27054:
[----:B------:R-:W-:Y:S05]  /*1c650*/  BSYNC.RECONVERGENT B2 ;  /* 0x0000000000027941 */ /* 0x000fea0003800200 */
.L_x_27053:
        /* <DEDUP_REMOVED lines=59> */
.L_x_27051:
[----:B------:R-:W-:Y:S05]  /*1ca10*/  BSYNC.RECONVERGENT B1 ;  /* 0x0000000000017941 */ /* 0x000fea0003800200 */
.L_x_27050:
        /* <DEDUP_REMOVED lines=11> */
.L_x_27049:
[----:B------:R-:W-:Y:S05]  /*1cad0*/  BSYNC.RECONVERGENT B0 ;  /* 0x0000000000007941 */ /* 0x000fea0003800200 */
.L_x_27048:
        /* <DEDUP_REMOVED lines=22> */
.L_x_27059:
        /* <DEDUP_REMOVED lines=13> */
.L_x_27061:
[----:B------:R-:W-:Y:S05]  /*1cd10*/  BSYNC.RECONVERGENT B2 ;  /* 0x0000000000027941 */ /* 0x000fea0003800200 */
.L_x_27060:
        /* <DEDUP_REMOVED lines=57> */
[----:B------:R-:W-:Y:S01]  /*1d0b0*/  LOP3.LUT R207, R19, R160, R163, 0x96, !PT ;  /* 0x000000a013cf7212 */ /* 0x000fe200078e96a3 */
[----:B------:R-:W-:Y:S01]  /*1d0c0*/  IMAD.MOV.U32 R19, RZ, RZ, R192 ;  /* 0x000000ffff137224 */ /* 0x000fe200078e00c0 */
[----:B------:R-:W-:-:S07]  /*1d0d0*/  MOV R181, R162 ;  /* 0x000000a200b57202 */ /* 0x000fce0000000f00 */
.L_x_27058:
[----:B------:R-:W-:Y:S05]  /*1d0e0*/  BSYNC.RECONVERGENT B1 ;  /* 0x0000000000017941 */ /* 0x000fea0003800200 */
.L_x_27057:
        /* <DEDUP_REMOVED lines=11> */
.L_x_27056:
[----:B------:R-:W-:Y:S05]  /*1d1a0*/  BSYNC.RECONVERGENT B0 ;  /* 0x0000000000007941 */ /* 0x000fea0003800200 */
.L_x_27055:
        /* <DEDUP_REMOVED lines=22> */
.L_x_27066:
        /* <DEDUP_REMOVED lines=13> */
.L_x_27068:
[----:B------:R-:W-:Y:S05]  /*1d3e0*/  BSYNC.RECONVERGENT B2 ;  /* 0x0000000000027941 */ /* 0x000fea0003800200 */
.L_x_27067:
        /* <DEDUP_REMOVED lines=60> */
.L_x_27065:
[----:B------:R-:W-:Y:S05]  /*1d7b0*/  BSYNC.RECONVERGENT B1 ;  /* 0x0000000000017941 */ /* 0x000fea0003800200 */
.L_x_27064:
        /* <DEDUP_REMOVED lines=11> */
.L_x_27063:
[----:B------:R-:W-:Y:S05]  /*1d870*/  BSYNC.RECONVERGENT B0 ;  /* 0x0000000000007941 */ /* 0x000fea0003800200 */
.L_x_27062:
        /* <DEDUP_REMOVED lines=22> */
.L_x_27073:
        /* <DEDUP_REMOVED lines=13> */
.L_x_27075:
[----:B------:R-:W-:Y:S05]  /*1dab0*/  BSYNC.RECONVERGENT B2 ;  /* 0x0000000000027941 */ /* 0x000fea0003800200 */
.L_x_27074:
        /* <DEDUP_REMOVED lines=60> */
.L_x_27072:
[----:B------:R-:W-:Y:S05]  /*1de80*/  BSYNC.RECONVERGENT B1 ;  /* 0x0000000000017941 */ /* 0x000fea0003800200 */
.L_x_27071:
        /* <DEDUP_REMOVED lines=11> */
.L_x_27070:
[----:B------:R-:W-:Y:S05]  /*1df40*/  BSYNC.RECONVERGENT B0 ;  /* 0x0000000000007941 */ /* 0x000fea0003800200 */
.L_x_27069:
        /* <DEDUP_REMOVED lines=22> */
.L_x_27080:
        /* <DEDUP_REMOVED lines=13> */
.L_x_27082:
[----:B------:R-:W-:Y:S05]  /*1e180*/  BSYNC.RECONVERGENT B2 ;  /* 0x0000000000027941 */ /* 0x000fea0003800200 */
.L_x_27081:
        /* <DEDUP_REMOVED lines=60> */
.L_x_27079:
[----:B------:R-:W-:Y:S05]  /*1e550*/  BSYNC.RECONVERGENT B1 ;  /* 0x0000000000017941 */ /* 0x000fea0003800200 */
.L_x_27078:
        /* <DEDUP_REMOVED lines=11> */
.L_x_27077:
[----:B------:R-:W-:Y:S05]  /*1e610*/  BSYNC.RECONVERGENT B0 ;  /* 0x0000000000007941 */ /* 0x000fea0003800200 */
.L_x_27076:
        /* <DEDUP_REMOVED lines=22> */
.L_x_27087:
        /* <DEDUP_REMOVED lines=13> */
.L_x_27089:
[----:B------:R-:W-:Y:S05]  /*1e850*/  BSYNC.RECONVERGENT B2 ;  /* 0x0000000000027941 */ /* 0x000fea0003800200 */
.L_x_27088:
        /* <DEDUP_REMOVED lines=61> */
.L_x_27086:
[----:B------:R-:W-:Y:S05]  /*1ec30*/  BSYNC.RECONVERGENT B1 ;  /* 0x0000000000017941 */ /* 0x000fea0003800200 */
.L_x_27085:
        /* <DEDUP_REMOVED lines=11> */
.L_x_27084:
[----:B------:R-:W-:Y:S05]  /*1ecf0*/  BSYNC.RECONVERGENT B0 ;  /* 0x0000000000007941 */ /* 0x000fea0003800200 */
.L_x_27083:
        /* <DEDUP_REMOVED lines=22> */
.L_x_27094:
        /* <DEDUP_REMOVED lines=13> */
.L_x_27096:
[----:B------:R-:W-:Y:S05]  /*1ef30*/  BSYNC.RECONVERGENT B2 ;  /* 0x0000000000027941 */ /* 0x000fea0003800200 */
.L_x_27095:
        /* <DEDUP_REMOVED lines=61> */
.L_x_27093:
[----:B------:R-:W-:Y:S05]  /*1f310*/  BSYNC.RECONVERGENT B1 ;  /* 0x0000000000017941 */ /* 0x000fea0003800200 */
.L_x_27092:
        /* <DEDUP_REMOVED lines=11> */
.L_x_27091:
[----:B------:R-:W-:Y:S05]  /*1f3d0*/  BSYNC.RECONVERGENT B0 ;  /* 0x0000000000007941 */ /* 0x000fea0003800200 */
.L_x_27090:
        /* <DEDUP_REMOVED lines=22> */
.L_x_27101:
        /* <DEDUP_REMOVED lines=13> */
.L_x_27103:
[----:B------:R-:W-:Y:S05]  /*1f610*/  BSYNC.RECONVERGENT B2 ;  /* 0x0000000000027941 */ /* 0x000fea0003800200 */
.L_x_27102:
        /* <DEDUP_REMOVED lines=52> */
[----:B------:R-:W-:Y:S01]  /*1f960*/  VIADD R207, R187, 0x96a522ad ;  /* 0x96a522adbbcf7836 */ /* 0x000fe20000000000 */
[----:B------:R-:W-:Y:S01]  /*1f970*/  LOP3.LUT R194, R193, R192, R163, 0x96, !PT ;  /* 0x000000c0c1c27212 */ /* 0x000fe200078e96a3 */
[----:B------:R-:W-:-:S04]  /*1f980*/  IMAD.WIDE.U32 R192, R195, -0x326172a9, RZ ;  /* 0xcd9e8d57c3c07825 */ /* 0x000fc800078e00ff */
[----:B------:R-:W-:Y:S01]  /*1f990*/  IMAD.WIDE.U32 R194, R194, -0x2daee0ad, RZ ;  /* 0xd2511f53c2c27825 */ /* 0x000fe200078e00ff */
[----:B------:R-:W-:Y:S02]  /*1f9a0*/  MOV R206, R192 ;  /* 0x000000c000ce7202 */ /* 0x000fe40000000f00 */
[----:B------:R-:W-:Y:S01]  /*1f9b0*/  LOP3.LUT R205, R205, R162, R193, 0x96, !PT ;  /* 0x000000a2cdcd7212 */ /* 0x000fe200078e96c1 */
[----:B------:R-:W-:Y:S01]  /*1f9c0*/  IMAD.MOV.U32 R192, RZ, RZ, R194 ;  /* 0x000000ffffc07224 */ /* 0x000fe200078e00c2 */
[----:B------:R-:W-:Y:S01]  /*1f9d0*/  LOP3.LUT R207, R207, R160, R195, 0x96, !PT ;  /* 0x000000a0cfcf7212 */ /* 0x000fe200078e96c3 */
[----:B------:R-:W-:-:S07]  /*1f9e0*/  IMAD.MOV.U32 R208, RZ, RZ, RZ ;  /* 0x000000ffffd07224 */ /* 0x000fce00078e00ff */
.L_x_27100:
[----:B------:R-:W-:Y:S05]  /*1f9f0*/  BSYNC.RECONVERGENT B1 ;  /* 0x0000000000017941 */ /* 0x000fea0003800200 */
.L_x_27099:
        /* <DEDUP_REMOVED lines=11> */
.L_x_27098:
[----:B------:R-:W-:Y:S05]  /*1fab0*/  BSYNC.RECONVERGENT B0 ;  /* 0x0000000000007941 */ /* 0x000fea0003800200 */
.L_x_27097:
[----:B------:R-:W-:Y:S02]  /*1fac0*/  F2FP.F16.F32.PACK_AB R163, RZ, R209 ;  /* 0x000000d1ffa3723e */ /* 0x000fe400000000ff */
[----:B------:R-:W-:Y:S02]  /*1fad0*/  PRMT R162, R199, 0x5410, R200 ;  /* 0x00005410c7a27816 */ /* 0x000fe400000000c8 */
[----:B------:R-:W-:Y:S02]  /*1fae0*/  PRMT R161, R197, 0x5410, R198 ;  /* 0x00005410c5a17816 */ /* 0x000fe400000000c6 */
[----:B------:R-:W-:Y:S02]  /*1faf0*/  PRMT R160, R196, 0x5410, R191 ;  /* 0x00005410c4a07816 */ /* 0x000fe400000000bf */
[----:B------:R-:W-:Y:S01]  /*1fb00*/  PRMT R163, R201, 0x5410, R163 ;  /* 0x00005410c9a37816 */ /* 0x000fe200000000a3 */
[----:B------:R-:W-:Y:S06]  /*1fb10*/  BRA `(.L_x_27104) ;  /* 0x0000003400287947 */ /* 0x000fec0003800000 */
.L_x_27047:
        /* <DEDUP_REMOVED lines=21> */
.L_x_27109:
        /* <DEDUP_REMOVED lines=13> */
.L_x_27111:
[----:B------:R-:W-:Y:S05]  /*1fd40*/  BSYNC.RECONVERGENT B2 ;  /* 0x0000000000027941 */ /* 0x000fea0003800200 */
.L_x_27110:
        /* <DEDUP_REMOVED lines=59> */
.L_x_27108:
[----:B------:R-:W-:Y:S05]  /*20100*/  BSYNC.RECONVERGENT B1 ;  /* 0x0000000000017941 */ /* 0x000fea0003800200 */
.L_x_27107:
        /* <DEDUP_REMOVED lines=10> */
.L_x_27106:
[----:B------:R-:W-:Y:S05]  /*201b0*/  BSYNC.RECONVERGENT B0 ;  /* 0x0000000000007941 */ /* 0x000fea0003800200 */
.L_x_27105:
        /* <DEDUP_REMOVED lines=18> */
.L_x_27116:
        /* <DEDUP_REMOVED lines=13> */
.L_x_27118:
[----:B------:R-:W-:Y:S05]  /*203b0*/  BSYNC.RECONVERGENT B2 ;  /* 0x0000000000027941 */ /* 0x000fea0003800200 */
.L_x_27117:
        /* <DEDUP_REMOVED lines=60> */
.L_x_27115:
[----:B------:R-:W-:Y:S05]  /*20780*/  BSYNC.RECONVERGENT B1 ;  /* 0x0000000000017941 */ /* 0x000fea0003800200 */
.L_x_27114:
        /* <DEDUP_REMOVED lines=10> */
.L_x_27113:
[----:B------:R-:W-:Y:S05]  /*20830*/  BSYNC.RECONVERGENT B0 ;  /* 0x0000000000007941 */ /* 0x000fea0003800200 */
.L_x_27112:
        /* <DEDUP_REMOVED lines=18> */
.L_x_27123:
        /* <DEDUP_REMOVED lines=13> */
.L_x_27125:
[----:B------:R-:W-:Y:S05]  /*20a30*/  BSYNC.RECONVERGENT B2 ;  /* 0x0000000000027941 */ /* 0x000fea0003800200 */
.L_x_27124:
        /* <DEDUP_REMOVED lines=60> */
.L_x_27122:
[----:B------:R-:W-:Y:S05]  /*20e00*/  BSYNC.RECONVERGENT B1 ;  /* 0x0000000000017941 */ /* 0x000fea0003800200 */
.L_x_27121:
        /* <DEDUP_REMOVED lines=10> */
.L_x_27120:
[----:B------:R-:W-:Y:S05]  /*20eb0*/  BSYNC.RECONVERGENT B0 ;  /* 0x0000000000007941 */ /* 0x000fea0003800200 */
.L_x_27119:
        /* <DEDUP_REMOVED lines=18> */
.L_x_27130:
        /* <DEDUP_REMOVED lines=13> */
.L_x_27132:
[----:B------:R-:W-:Y:S05]  /*210b0*/  BSYNC.RECONVERGENT B2 ;  /* 0x0000000000027941 */ /* 0x000fea0003800200 */
.L_x_27131:
        /* <DEDUP_REMOVED lines=60> */
.L_x_27129:
[----:B------:R-:W-:Y:S05]  /*21480*/  BSYNC.RECONVERGENT B1 ;  /* 0x0000000000017941 */ /* 0x000fea0003800200 */
.L_x_27128:
        /* <DEDUP_REMOVED lines=10> */
.L_x_27127:
[----:B------:R-:W-:Y:S05]  /*21530*/  BSYNC.RECONVERGENT B0 ;  /* 0x0000000000007941 */ /* 0x000fea0003800200 */
.L_x_27126:
        /* <DEDUP_REMOVED lines=18> */
.L_x_27137:
        /* <DEDUP_REMOVED lines=13> */
.L_x_27139:
[----:B------:R-:W-:Y:S05]  /*21730*/  BSYNC.RECONVERGENT B2 ;  /* 0x0000000000027941 */ /* 0x000fea0003800200 */
.L_x_27138:
        /* <DEDUP_REMOVED lines=60> */
.L_x_27136:
[----:B------:R-:W-:Y:S05]  /*21b00*/  BSYNC.RECONVERGENT B1 ;  /* 0x0000000000017941 */ /* 0x000fea0003800200 */
.L_x_27135:
        /* <DEDUP_REMOVED lines=10> */
.L_x_27134:
[----:B------:R-:W-:Y:S05]  /*21bb0*/  BSYNC.RECONVERGENT B0 ;  /* 0x0000000000007941 */ /* 0x000fea0003800200 */
.L_x_27133:
        /* <DEDUP_REMOVED lines=18> */
.L_x_27144:
        /* <DEDUP_REMOVED lines=13> */
.L_x_27146:
[----:B------:R-:W-:Y:S05]  /*21db0*/  BSYNC.RECONVERGENT B2 ;  /* 0x0000000000027941 */ /* 0x000fea0003800200 */
.L_x_27145:
        /* <DEDUP_REMOVED lines=61> */
.L_x_27143:
[----:B------:R-:W-:Y:S05]  /*22190*/  BSYNC.RECONVERGENT B1 ;  /* 0x0000000000017941 */ /* 0x000fea0003800200 */
.L_x_27142:
        /* <DEDUP_REMOVED lines=10> */
.L_x_27141:
[----:B------:R-:W-:Y:S05]  /*22240*/  BSYNC.RECONVERGENT B0 ;  /* 0x0000000000007941 */ /* 0x000fea0003800200 */
.L_x_27140:
        /* <DEDUP_REMOVED lines=18> */
.L_x_27151:
        /* <DEDUP_REMOVED lines=13> */
.L_x_27153:
[----:B------:R-:W-:Y:S05]  /*22440*/  BSYNC.RECONVERGENT B2 ;  /* 0x0000000000027941 */ /* 0x000fea0003800200 */
.L_x_27152:
        /* <DEDUP_REMOVED lines=61> */
.L_x_27150:
[----:B------:R-:W-:Y:S05]  /*22820*/  BSYNC.RECONVERGENT B1 ;  /* 0x0000000000017941 */ /* 0x000fea0003800200 */
.L_x_27149:
        /* <DEDUP_REMOVED lines=10> */
.L_x_27148:
[----:B------:R-:W-:Y:S05]  /*228d0*/  BSYNC.RECONVERGENT B0 ;  /* 0x0000000000007941 */ /* 0x000fea0003800200 */
.L_x_27147:
        /* <DEDUP_REMOVED lines=18> */
.L_x_27158:
        /* <DEDUP_REMOVED lines=13> */
.L_x_27160:
[----:B------:R-:W-:Y:S05]  /*22ad0*/  BSYNC.RECONVERGENT B2 ;  /* 0x0000000000027941 */ /* 0x000fea0003800200 */
.L_x_27159:
        /* <DEDUP_REMOVED lines=61> */
.L_x_27157:
[----:B------:R-:W-:Y:S05]  /*22eb0*/  BSYNC.RECONVERGENT B1 ;  /* 0x0000000000017941 */ /* 0x000fea0003800200 */
.L_x_27156:
        /* <DEDUP_REMOVED lines=10> */
.L_x_27155:
[----:B------:R-:W-:Y:S05]  /*22f60*/  BSYNC.RECONVERGENT B0 ;  /* 0x0000000000007941 */ /* 0x000fea0003800200 */
.L_x_27154:
[----:B------:R-:W-:Y:S02]  /*22f70*/  F2FP.F16.F32.PACK_AB R163, RZ, R209 ;  /* 0x000000d1ffa3723e */ /* 0x000fe400000000ff */
[----:B------:R-:W-:Y:S02]  /*22f80*/  PRMT R162, R200, 0x5410, R201 ;  /* 0x00005410c8a27816 */ /* 0x000fe400000000c9 */
[----:B------:R-:W-:Y:S02]  /*22f90*/  PRMT R161, R199, 0x5410, R198 ;  /* 0x00005410c7a17816 */ /* 0x000fe400000000c6 */
[----:B------:R-:W-:Y:S02]  /*22fa0*/  PRMT R160, R193, 0x5410, R191 ;  /* 0x00005410c1a07816 */ /* 0x000fe400000000bf */
[----:B------:R-:W-:-:S07]  /*22fb0*/  PRMT R163, R210, 0x5410, R163 ;  /* 0x00005410d2a37816 */ /* 0x000fce00000000a3 */
.L_x_27104:
        /* <DEDUP_REMOVED lines=65> */
.L_x_27162:
[----:B------:R-:W-:Y:S05]  /*233d0*/  BSYNC.RECONVERGENT B0 ;  /* 0x0000000000007941 */ /* 0x000fea0003800200 */
.L_x_27161:
[----:B------:R-:W-:Y:S01]  /*233e0*/  UMOV UR13, 0xffffffff ;  /* 0xffffffff000d7882 */ /* 0x000fe20000000000 */
[----:B0-----:R-:W-:Y:S02]  /*233f0*/  FADD.FTZ R160, R180, R209 ;  /* 0x000000d1b4a07221 */ /* 0x001fe40000010000 */
        /* <DEDUP_REMOVED lines=102> */
.L_x_27178:
        /* <DEDUP_REMOVED lines=105> */
[C---:B------:R-:W-:Y:S01]  /*240f0*/  VIADD R9, R23.reuse, 0x20 ;  /* 0x0000002017097836 */ /* 0x040fe20000000000 */
[C---:B------:R-:W-:Y:S01]  /*24100*/  IADD3 R185, PT, PT, R23.reuse, 0x80, RZ ;  /* 0x0000008017b97810 */ /* 0x040fe20007ffe0ff */
[----:B------:R-:W-:-:S02]  /*24110*/  VIADD R173, R23, 0x60 ;  /* 0x0000006017ad7836 */ /* 0x000fc40000000000 */
        /* <DEDUP_REMOVED lines=65> */
[----:B------:R-:W-:Y:S01]  /*24530*/  F2FP.F16.F32.PACK_AB R178, R183, R178 ;  /* 0x000000b2b7b2723e */ /* 0x000fe200000000ff */
[----:B------:R0:W-:Y:S01]  /*24540*/  STG.E.128 desc[UR6][R172.64], R168 ;  /* 0x000000a8ac007986 */ /* 0x0001e2000c101d06 */
[----:B------:R-:W-:Y:S02]  /*24550*/  F2FP.F16.F32.PACK_AB R177, R12, R177 ;  /* 0x000000b10cb1723e */ /* 0x000fe400000000ff */
[----:B------:R-:W-:-:S05]  /*24560*/  F2FP.F16.F32.PACK_AB R176, R181, R176 ;  /* 0x000000b0b5b0723e */ /* 0x000fca00000000ff */
[----:B------:R0:W-:Y:S02]  /*24570*/  STG.E.128 desc[UR6][R174.64], R176 ;  /* 0x000000b0ae007986 */ /* 0x0001e4000c101d06 */
.L_x_27165:
[----:B------:R-:W-:Y:S05]  /*24580*/  BSYNC.RECONVERGENT B0 ;  /* 0x0000000000007941 */ /* 0x000fea0003800200 */
.L_x_27164:
[----:B0-----:R-:W0:Y:S02]  /*24590*/  LDC.64 R2, c[0x0][0x380] ;  /* 0x0000e000ff027b82 */ /* 0x001e240000000a00 */
[----:B0-----:R-:W-:-:S05]  /*245a0*/  IMAD R29, R2, 0x4, R29 ;  /* 0x00000004021d7824 */ /* 0x001fca00078e021d */
[----:B------:R-:W-:-:S13]  /*245b0*/  ISETP.GE.AND P0, PT, R29, R3, PT ;  /* 0x000000031d00720c */ /* 0x000fda0003f06270 */
[----:B------:R-:W-:Y:S05]  /*245c0*/  @!P0 BRA `(.L_x_27166) ;  /* 0xfffffdc400a88947 */ /* 0x000fea000383ffff */
[----:B------:R-:W-:Y:S05]  /*245d0*/  EXIT ;  /* 0x000000000000794d */ /* 0x000fea0003800000 */
.L_x_27163:
        /* <DEDUP_REMOVED lines=8> */
.L_x_27168:
[----:B------:R-:W-:Y:S05]  /*24660*/  BSYNC B0 ;  /* 0x0000000000007941 */ /* 0x000fea0003800000 */
.L_x_27167:
        /* <DEDUP_REMOVED lines=9> */
.L_x_27169:
[----:B------:R-:W-:Y:S02]  /*24700*/  IMAD.MOV.U32 R195, RZ, RZ, 0x4 ;  /* 0x00000004ffc37424 */ /* 0x000fe400078e00ff */
[----:B------:R-:W-:-:S04]  /*24710*/  IMAD.MOV.U32 R162, RZ, RZ, R185 ;  /* 0x000000ffffa27224 */ /* 0x000fc800078e00b9 */
[----:B------:R-:W-:-:S05]  /*24720*/  FADD.FTZ R162, R161, R162 ;  /* 0x000000a2a1a27221 */ /* 0x000fca0000010000 */
[----:B------:R-:W-:-:S07]  /*24730*/  MOV R194, R162 ;  /* 0x000000a200c27202 */ /* 0x000fce0000000f00 */
[----:B------:R-:W-:Y:S05]  /*24740*/  WARPSYNC.COLLECTIVE R193, `(.L_x_27170) ;  /* 0x00000000c1087348 */ /* 0x000fea0003c00000 */
[----:B------:R0:W1:Y:S02]  /*24750*/  SHFL.BFLY P1, R185, R194, R195, R196 ;  /* 0x0c0000c3c2b97389 */ /* 0x00006400000200c4 */
[----:B01----:R-:W-:Y:S05]  /*24760*/  ENDCOLLECTIVE ;  /* 0x000000000000791b */ /* 0x003fea0003800000 */
.L_x_27170:
[----:B------:R-:W-:Y:S01]  /*24770*/  HFMA2 R195, -RZ, RZ, 0, 4.76837158203125e-07 ;  /* 0x00000008ffc37431 */ /* 0x000fe200000001ff */
[----:B------:R-:W-:-:S05]  /*24780*/  MOV R163, R185 ;  /* 0x000000b900a37202 */ /* 0x000fca0000000f00 */
[----:B------:R-:W-:-:S04]  /*24790*/  FADD.FTZ R163, R162, R163 ;  /* 0x000000a3a2a37221 */ /* 0x000fc80000010000 */
[----:B------:R-:W-:-:S07]  /*247a0*/  IMAD.MOV.U32 R194, RZ, RZ, R163 ;  /* 0x000000ffffc27224 */ /* 0x000fce00078e00a3 */
[----:B------:R-:W-:Y:S05]  /*247b0*/  WARPSYNC.COLLECTIVE R193, `(.L_x_27171) ;  /* 0x00000000c1087348 */ /* 0x000fea0003c00000 */
[----:B------:R0:W1:Y:S02]  /*247c0*/  SHFL.BFLY P1, R185, R194, R195, R196 ;  /* 0x0c0000c3c2b97389 */ /* 0x00006400000200c4 */
[----:B01----:R-:W-:Y:S05]  /*247d0*/  ENDCOLLECTIVE ;  /* 0x000000000000791b */ /* 0x003fea0003800000 */
.L_x_27171:
        /* <DEDUP_REMOVED lines=8> */
.L_x_27172:
        /* <DEDUP_REMOVED lines=88> */
.L_x_27173:
[----:B------:R-:W-:Y:S02]  /*24de0*/  IMAD.MOV.U32 R195, RZ, RZ, 0x2 ;  /* 0x00000002ffc37424 */ /* 0x000fe400078e00ff */
[----:B------:R-:W-:-:S04]  /*24df0*/  IMAD.MOV.U32 R161, RZ, RZ, R185 ;  /* 0x000000ffffa17224 */ /* 0x000fc800078e00b9 */
[----:B------:R-:W-:-:S05]  /*24e00*/  FADD.FTZ R161, R160, R161 ;  /* 0x000000a1a0a17221 */ /* 0x000fca0000010000 */
[----:B------:R-:W-:-:S07]  /*24e10*/  MOV R194, R161 ;  /* 0x000000a100c27202 */ /* 0x000fce0000000f00 */
[----:B------:R-:W-:Y:S05]  /*24e20*/  WARPSYNC.COLLECTIVE R193, `(.L_x_27174) ;  /* 0x00000000c1087348 */ /* 0x000fea0003c00000 */
[----:B------:R0:W1:Y:S02]  /*24e30*/  SHFL.BFLY P1, R185, R194, R195, R196 ;  /* 0x0c0000c3c2b97389 */ /* 0x00006400000200c4 */
[----:B01----:R-:W-:Y:S05]  /*24e40*/  ENDCOLLECTIVE ;  /* 0x000000000000791b */ /* 0x003fea0003800000 */
.L_x_27174:
[----:B------:R-:W-:Y:S01]  /*24e50*/  HFMA2 R195, -RZ, RZ, 0, 2.384185791015625e-07 ;  /* 0x00000004ffc37431 */ /* 0x000fe200000001ff */
[----:B------:R-:W-:-:S05]  /*24e60*/  MOV R162, R185 ;  /* 0x000000b900a27202 */ /* 0x000fca0000000f00 */
[----:B------:R-:W-:-:S04]  /*24e70*/  FADD.FTZ R162, R161, R162 ;  /* 0x000000a2a1a27221 */ /* 0x000fc80000010000 */
[----:B------:R-:W-:-:S07]  /*24e80*/  IMAD.MOV.U32 R194, RZ, RZ, R162 ;  /* 0x000000ffffc27224 */ /* 0x000fce00078e00a2 */
[----:B------:R-:W-:Y:S05]  /*24e90*/  WARPSYNC.COLLECTIVE R193, `(.L_x_27175) ;  /* 0x00000000c1087348 */ /* 0x000fea0003c00000 */
[----:B------:R0:W1:Y:S02]  /*24ea0*/  SHFL.BFLY P1, R185, R194, R195, R196 ;  /* 0x0c0000c3c2b97389 */ /* 0x00006400000200c4 */
[----:B01----:R-:W-:Y:S05]  /*24eb0*/  ENDCOLLECTIVE ;  /* 0x000000000000791b */ /* 0x003fea0003800000 */
.L_x_27175:
[----:B------:R-:W-:Y:S02]  /*24ec0*/  IMAD.MOV.U32 R195, RZ, RZ, 0x8 ;  /* 0x00000008ffc37424 */ /* 0x000fe400078e00ff */
[----:B------:R-:W-:-:S04]  /*24ed0*/  IMAD.MOV.U32 R163, RZ, RZ, R185 ;  /* 0x000000ffffa37224 */ /* 0x000fc800078e00b9 */
[----:B------:R-:W-:-:S05]  /*24ee0*/  FADD.FTZ R163, R162, R163 ;  /* 0x000000a3a2a37221 */ /* 0x000fca0000010000 */
[----:B------:R-:W-:-:S07]  /*24ef0*/  MOV R194, R163 ;  /* 0x000000a300c27202 */ /* 0x000fce0000000f00 */
[----:B------:R-:W-:Y:S05]  /*24f00*/  WARPSYNC.COLLECTIVE R193, `(.L_x_27176) ;  /* 0x00000000c1087348 */ /* 0x000fea0003c00000 */
[----:B------:R0:W1:Y:S02]  /*24f10*/  SHFL.BFLY P1, R185, R194, R195, R196 ;  /* 0x0c0000c3c2b97389 */ /* 0x00006400000200c4 */
[----:B01----:R-:W-:Y:S05]  /*24f20*/  ENDCOLLECTIVE ;  /* 0x000000000000791b */ /* 0x003fea0003800000 */
.L_x_27176:
[----:B------:R-:W-:Y:S01]  /*24f30*/  HFMA2 R195, -RZ, RZ, 0, 9.5367431640625e-07 ;  /* 0x00000010ffc37431 */ /* 0x000fe200000001ff */
[----:B------:R-:W-:-:S05]  /*24f40*/  MOV R184, R185 ;  /* 0x000000b900b87202 */ /* 0x000fca0000000f00 */
[----:B------:R-:W-:-:S04]  /*24f50*/  FADD.FTZ R184, R163, R184 ;  /* 0x000000b8a3b87221 */ /* 0x000fc80000010000 */
[----:B------:R-:W-:-:S07]  /*24f60*/  IMAD.MOV.U32 R194, RZ, RZ, R184 ;  /* 0x000000ffffc27224 */ /* 0x000fce00078e00b8 */
[----:B------:R-:W-:Y:S05]  /*24f70*/  WARPSYNC.COLLECTIVE R193, `(.L_x_27177) ;  /* 0x00000000c1087348 */ /* 0x000fea0003c00000 */
[----:B------:R0:W1:Y:S02]  /*24f80*/  SHFL.BFLY P1, R185, R194, R195, R196 ;  /* 0x0c0000c3c2b97389 */ /* 0x00006400000200c4 */
[----:B01----:R-:W-:Y:S05]  /*24f90*/  ENDCOLLECTIVE ;  /* 0x000000000000791b */ /* 0x003fea0003800000 */
.L_x_27177:
[----:B------:R-:W-:Y:S05]  /*24fa0*/  BRA `(.L_x_27178) ;  /* 0xffffffe800ac7947 */ /* 0x000fea000383ffff */
.L_x_27179:
        /* <DEDUP_REMOVED lines=13> */
.L_x_45863:


//--------------------- .text._ZN10layer_norm13ln_fwd_kernelINS_13Kernel_traitsI6__halfS2_fS2_fjLj1280ELj1ELj4ELj1ELj16ENS_18Kernel_traits_baseILj1280ES2_S2_fS2_fjLj128EEEEELb0ELb0ELb0ELb0EEEvNS_9FwdParamsE --------------------------
	.section	.text._ZN10layer_norm13ln_fwd_kernelINS_13Kernel_traitsI6__halfS2_fS2_fjLj1280ELj1ELj4ELj1ELj16ENS_18Kernel_traits_baseILj1280ES2_S2_fS2_fjLj128EEEEELb0ELb0ELb0ELb0EEEvNS_9FwdParamsE,"ax",@progbits
	.align	128
        .global         _ZN10layer_norm13ln_fwd_kernelINS_13Kernel_traitsI6__halfS2_fS2_fjLj1280ELj1ELj4ELj1ELj16ENS_18Kernel_traits_baseILj1280ES2_S2_fS2_fjLj128EEEEELb0ELb0ELb0ELb0EEEvNS_9FwdParamsE
        .type           _ZN10layer_norm13ln_fwd_kernelINS_13Kernel_traitsI6__halfS2_fS2_fjLj1280ELj1ELj4ELj1ELj16ENS_18Kernel_traits_baseILj1280ES2_S2_fS2_fjLj128EEEEELb0ELb0ELb0ELb0EEEvNS_9FwdParamsE,@function
        .size           _ZN10layer_norm13ln_fwd_kernelINS_13Kernel_traitsI6__halfS2_fS2_fjLj1280ELj1ELj4ELj1ELj16ENS_18Kernel_traits_baseILj1280ES2_S2_fS2_fjLj128EEEEELb0ELb0ELb0ELb0EEEvNS_9FwdParamsE,(.L_x_45864 - _ZN10layer_norm13ln_fwd_kernelINS_13Kernel_traitsI6__halfS2_fS2_fjLj1280ELj1ELj4ELj1ELj16ENS_18Kernel_traits_baseILj1280ES2_S2_fS2_fjLj128EEEEELb0ELb0ELb0ELb0EEEvNS_9FwdParamsE)
        .other          _ZN10layer_norm13ln_fwd_kernelINS_13Kernel_traitsI6__halfS2_fS2_fjLj1280ELj1ELj4ELj1ELj16ENS_18Kernel_traits_baseILj1280ES2_S2_fS2_fjLj128EEEEELb0ELb0ELb0ELb0EEEvNS_9FwdParamsE,@"STO_CUDA_ENTRY STV_DEFAULT"
_ZN10layer_norm13ln_fwd_kernelINS_13Kernel_traitsI6__halfS2_fS2_fjLj1280ELj1ELj4ELj1ELj16ENS_18Kernel_traits_baseILj1280ES2_S2_fS2_fjLj128EEEEELb0ELb0ELb0ELb0EEEvNS_9FwdParamsE:
.text._ZN10layer_norm13ln_fwd_kernelINS_13Kernel_traitsI6__halfS2_fS2_fjLj1280ELj1ELj4ELj1ELj16ENS_18Kernel_traits_baseILj1280ES2_S2_fS2_fjLj128EEEEELb0ELb0ELb0ELb0EEEvNS_9FwdParamsE:
        /* <DEDUP_REMOVED lines=60> */
.L_x_27181:
        /* <DEDUP_REMOVED lines=10> */
[----:B------:R-:W-:-:S03]  /*0460*/  @P0 LOP3.LUT R49, R49, 0x20, RZ, 0xfc, !PT ;  /* 0x0000002031310812 */ /* 0x000fc600078efcff */
[----:B------:R-:W-:Y:S02]  /*0470*/  HFMA2 R30, -RZ, RZ, 0, 0 ;  /* 0x00000000ff1e7431 */ /* 0x000fe400000001ff */
[----:B------:R-:W-:Y:S01]  /*0480*/  HFMA2 R14, -RZ, RZ, 0, 0 ;  /* 0x00000000ff0e7431 */ /* 0x000fe200000001ff */
[----:B------:R0:W5:Y:S01]  /*0490*/  @P0 LDG.E.128 R84, desc[UR6][R12.64] ;  /* 0x000000060c540981 */ /* 0x000162000c1e1d00 */
[C---:B-1----:R-:W-:Y:S01]  /*04a0*/  @P1 IMAD.WIDE.U32 R40, R49.reuse, 0x10, R20 ;  /* 0x0000001031281825 */ /* 0x042fe200078e0014 */
[----:B------:R-:W-:Y:S01]  /*04b0*/  @P1 IADD3 R49, PT, PT, R49, 0x20, RZ ;  /* 0x0000002031311810 */ /* 0x000fe20007ffe0ff */
[----:B------:R-:W1:Y:S03]  /*04c0*/  @P4 LDC.64 R46, c[0x0][0x3d0] ;  /* 0x0000f400ff2e4b82 */ /* 0x000e660000000a00 */
[----:B------:R-:W5:Y:S01]  /*04d0*/  @P1 LDG.E.128 R8, desc[UR6][R40.64] ;  /* 0x0000000628081981 */ /* 0x000f62000c1e1d00 */
[C---:B--2---:R-:W-:Y:S01]  /*04e0*/  @P2 IMAD.WIDE.U32 R42, R49.reuse, 0x10, R28 ;  /* 0x00000010312a2825 */ /* 0x044fe200078e001c */
[----:B------:R-:W-:-:S04]  /*04f0*/  @P2 IADD3 R49, PT, PT, R49, 0x20, RZ ;  /* 0x0000002031312810 */ /* 0x000fc80007ffe0ff */
[----:B------:R-:W5:Y:S01]  /*0500*/  @P2 LDG.E.128 R16, desc[UR6][R42.64] ;  /* 0x000000062a102981 */ /* 0x000f62000c1e1d00 */
[C---:B---3--:R-:W-:Y:S01]  /*0510*/  @P3 IMAD.WIDE.U32 R44, R49.reuse, 0x10, R44 ;  /* 0x00000010312c3825 */ /* 0x048fe200078e002c */
[----:B------:R-:W-:-:S04]  /*0520*/  @P3 IADD3 R49, PT, PT, R49, 0x20, RZ ;  /* 0x0000002031313810 */ /* 0x000fc80007ffe0ff */
[----:B------:R-:W5:Y:S01]  /*0530*/  @P3 LDG.E.128 R24, desc[UR6][R44.64] ;  /* 0x000000062c183981 */ /* 0x000f62000c1e1d00 */
[----:B-1----:R-:W-:Y:S01]  /*0540*/  @P4 IMAD.WIDE.U32 R4, R49, 0x10, R46 ;  /* 0x0000001031044825 */ /* 0x002fe200078e002e */
[----:B------:R-:W-:Y:S02]  /*0550*/  CS2R R28, SRZ ;  /* 0x00000000001c7805 */ /* 0x000fe4000001ff00 */
[----:B------:R-:W-:Y:S02]  /*0560*/  MOV R22, RZ ;  /* 0x000000ff00167202 */ /* 0x000fe40000000f00 */
[----:B------:R-:W-:Y:S02]  /*0570*/  CS2R R20, SRZ ;  /* 0x0000000000147805 */ /* 0x000fe4000001ff00 */
[----:B0-----:R-:W-:Y:S01]  /*0580*/  CS2R R12, SRZ ;  /* 0x00000000000c7805 */ /* 0x001fe2000001ff00 */
        /* <DEDUP_REMOVED lines=9> */
.L_x_27182:
[----:B------:R-:W-:Y:S05]  /*0620*/  BSYNC.RECONVERGENT B0 ;  /* 0x0000000000007941 */ /* 0x000fea0003800200 */
.L_x_27180:
        /* <DEDUP_REMOVED lines=10> */
.L_x_27214:
[----:B------:R-:W0:Y:S01]  /*06d0*/  @UP0 LDCU.64 UR4, c[0x0][0x3e0] ;  /* 0x00007c00ff0407ac */ /* 0x000e220008000a00 */
[----:B------:R-:W-:Y:S01]  /*06e0*/  PLOP3.LUT P0, PT, PT, PT, UP0, 0x80, 0x8 ;  /* 0x000000000008781c */ /* 0x000fe20003f0f008 */
[----:B--234-:R-:W-:Y:S01]  /*06f0*/  HFMA2 R88, -RZ, RZ, 0, 1.1920928955078125e-07 ;  /* 0x00000002ff587431 */ /* 0x01cfe200000001ff */
[----:B------:R-:W-:-:S11]  /*0700*/  PLOP3.LUT P1, PT, PT, PT, UP0, 0x80, 0x8 ;  /* 0x000000000008781c */ /* 0x000fd60003f2f008 */
[----:B0-----:R-:W-:-:S06]  /*0710*/  @P0 IMAD.WIDE R88, R3, R88, UR4 ;  /* 0x0000000403580e25 */ /* 0x001fcc000f8e0258 */
[----:B------:R-:W2:Y:S01]  /*0720*/  @P1 LDG.E.U16 R88, desc[UR6][R88.64] ;  /* 0x0000000658581981 */ /* 0x000ea2000c1e1500 */
[----:B------:R-:W-:Y:S01]  /*0730*/  IMAD R0, R3, UR12, RZ ;  /* 0x0000000c03007c24 */ /* 0x000fe2000f8e02ff */
[----:B------:R-:W-:Y:S01]  /*0740*/  ISETP.GE.U32.AND P0, PT, R80, 0x20, PT ;  /* 0x000000205000780c */ /* 0x000fe20003f06070 */
[----:B------:R-:W-:Y:S01]  /*0750*/  BSSY.RECONVERGENT B0, `(.L_x_27183) ;  /* 0x0000039000007945 */ /* 0x000fe20003800200 */
[----:B------:R-:W-:Y:S02]  /*0760*/  PLOP3.LUT P1, PT, PT, PT, UP0, 0x80, 0x8 ;  /* 0x000000000008781c */ /* 0x000fe40003f2f008 */
[----:B------:R-:W-:-:S04]  /*0770*/  SHF.R.S32.HI R83, RZ, 0x1f, R0 ;  /* 0x0000001fff537819 */ /* 0x000fc80000011400 */
[----:B------:R-:W-:Y:S02]  /*0780*/  LEA.HI R2, R83, R0, RZ, 0x3 ;  /* 0x0000000053027211 */ /* 0x000fe400078f18ff */
[----:B------:R-:W-:Y:S02]  /*0790*/  MOV R0, 0x3f800000 ;  /* 0x3f80000000007802 */ /* 0x000fe40000000f00 */
        /* <DEDUP_REMOVED lines=14> */
[--C-:B-----5:R-:W-:Y:S02]  /*0880*/  HADD2.F32 R93, -RZ, R72.reuse.H0_H0 ;  /* 0x20000048ff5d7230 */ /* 0x120fe40000004100 */
[----:B------:R-:W-:Y:S02]  /*0890*/  HADD2.F32 R92, -RZ, R72.H1_H1 ;  /* 0x30000048ff5c7230 */ /* 0x000fe40000004100 */
[--C-:B------:R-:W-:Y:S02]  /*08a0*/  HADD2.F32 R95, -RZ, R73.reuse.H0_H0 ;  /* 0x20000049ff5f7230 */ /* 0x100fe40000004100 */
[----:B------:R-:W-:-:S02]  /*08b0*/  HADD2.F32 R94, -RZ, R73.H1_H1 ;  /* 0x30000049ff5e7230 */ /* 0x000fc40000004100 */
[--C-:B------:R-:W-:Y:S02]  /*08c0*/  HADD2.F32 R97, -RZ, R74.reuse.H0_H0 ;  /* 0x2000004aff617230 */ /* 0x100fe40000004100 */
[----:B------:R-:W-:Y:S02]  /*08d0*/  HADD2.F32 R96, -RZ, R74.H1_H1 ;  /* 0x3000004aff607230 */ /* 0x000fe40000004100 */
[--C-:B------:R-:W-:Y:S02]  /*08e0*/  HADD2.F32 R99, -RZ, R75.reuse.H0_H0 ;  /* 0x2000004bff637230 */ /* 0x100fe40000004100 */
[----:B------:R-:W-:Y:S02]  /*08f0*/  HADD2.F32 R98, -RZ, R75.H1_H1 ;  /* 0x3000004bff627230 */ /* 0x000fe40000004100 */
        /* <DEDUP_REMOVED lines=9> */
.L_x_27185:
[--C-:B-----5:R-:W-:Y:S02]  /*0990*/  HADD2.F32 R77, -RZ, R72.reuse.H0_H0 ;  /* 0x20000048ff4d7230 */ /* 0x120fe40000004100 */
[----:B------:R-:W-:Y:S02]  /*09a0*/  HADD2.F32 R79, -RZ, R72.H1_H1 ;  /* 0x30000048ff4f7230 */ /* 0x000fe40000004100 */
[--C-:B------:R-:W-:Y:S02]  /*09b0*/  HADD2.F32 R83, -RZ, R73.reuse.H0_H0 ;  /* 0x20000049ff537230 */ /* 0x100fe40000004100 */
[-C--:B------:R-:W-:Y:S01]  /*09c0*/  FMUL.FTZ R72, R77, R0.reuse ;  /* 0x000000004d487220 */ /* 0x080fe20000410000 */
[----:B------:R-:W-:Y:S02]  /*09d0*/  HADD2.F32 R89, -RZ, R73.H1_H1 ;  /* 0x30000049ff597230 */ /* 0x000fe40000004100 */
[----:B------:R-:W-:Y:S01]  /*09e0*/  FMUL.FTZ R73, R79, R0 ;  /* 0x000000004f497220 */ /* 0x000fe20000410000 */
[----:B------:R-:W-:-:S02]  /*09f0*/  HADD2.F32 R91, -RZ, R74.H0_H0 ;  /* 0x2000004aff5b7230 */ /* 0x000fc40000004100 */
        /* <DEDUP_REMOVED lines=8> */
[----:B------:R-:W-:-:S07]  /*0a80*/  FMUL.FTZ R79, R97, R0 ;  /* 0x00000000614f7220 */ /* 0x000fce0000410000 */
.L_x_27186:
[----:B------:R-:W0:Y:S01]  /*0a90*/  LDC.64 R88, c[0x0][0x3a8] ;  /* 0x0000ea00ff587b82 */ /* 0x000e220000000a00 */
[C---:B------:R-:W-:Y:S01]  /*0aa0*/  IADD3 R82, PT, PT, R2.reuse, 0x20, RZ ;  /* 0x0000002002527810 */ /* 0x040fe20007ffe0ff */
[----:B0-----:R-:W-:-:S05]  /*0ab0*/  IMAD.WIDE.U32 R88, R2, 0x20, R88 ;  /* 0x0000002002587825 */ /* 0x001fca00078e0058 */
[----:B------:R0:W-:Y:S04]  /*0ac0*/  STG.E.128 desc[UR6][R88.64], R72 ;  /* 0x0000004858007986 */ /* 0x0001e8000c101d06 */
[----:B------:R0:W-:Y:S02]  /*0ad0*/  STG.E.128 desc[UR6][R88.64+0x10], R76 ;  /* 0x0000104c58007986 */ /* 0x0001e4000c101d06 */
.L_x_27184:
[----:B------:R-:W-:Y:S05]  /*0ae0*/  BSYNC.RECONVERGENT B0 ;  /* 0x0000000000007941 */ /* 0x000fea0003800200 */
.L_x_27183:
        /* <DEDUP_REMOVED lines=31> */
.L_x_27189:
[--C-:B-----5:R-:W-:Y:S02]  /*0ce0*/  HADD2.F32 R45, -RZ, R40.reuse.H0_H0 ;  /* 0x20000028ff2d7230 */ /* 0x120fe40000004100 */
[----:B------:R-:W-:Y:S02]  /*0cf0*/  HADD2.F32 R47, -RZ, R40.H1_H1 ;  /* 0x30000028ff2f7230 */ /* 0x000fe40000004100 */
[--C-:B------:R-:W-:Y:S02]  /*0d00*/  HADD2.F32 R83, -RZ, R41.reuse.H0_H0 ;  /* 0x20000029ff537230 */ /* 0x100fe40000004100 */
[-C--:B------:R-:W-:Y:S01]  /*0d10*/  FMUL.FTZ R40, R45, R0.reuse ;  /* 0x000000002d287220 */ /* 0x080fe20000410000 */
[----:B0-----:R-:W-:Y:S02]  /*0d20*/  HADD2.F32 R89, -RZ, R41.H1_H1 ;  /* 0x30000029ff597230 */ /* 0x001fe40000004100 */
        /* <DEDUP_REMOVED lines=11> */
.L_x_27190:
[----:B------:R-:W0:Y:S02]  /*0de0*/  LDC.64 R88, c[0x0][0x3a8] ;  /* 0x0000ea00ff587b82 */ /* 0x000e240000000a00 */
[C---:B0-----:R-:W-:Y:S01]  /*0df0*/  IMAD.WIDE.U32 R88, R82.reuse, 0x20, R88 ;  /* 0x0000002052587825 */ /* 0x041fe200078e0058 */
[----:B------:R-:W-:-:S04]  /*0e00*/  IADD3 R82, PT, PT, R82, 0x20, RZ ;  /* 0x0000002052527810 */ /* 0x000fc80007ffe0ff */
[----:B------:R1:W-:Y:S04]  /*0e10*/  STG.E.128 desc[UR6][R88.64], R40 ;  /* 0x0000002858007986 */ /* 0x0003e8000c101d06 */
[----:B------:R1:W-:Y:S02]  /*0e20*/  STG.E.128 desc[UR6][R88.64+0x10], R44 ;  /* 0x0000102c58007986 */ /* 0x0003e4000c101d06 */
.L_x_27188:
[----:B------:R-:W-:Y:S05]  /*0e30*/  BSYNC.RECONVERGENT B0 ;  /* 0x0000000000007941 */ /* 0x000fea0003800200 */
.L_x_27187:
        /* <DEDUP_REMOVED lines=31> */
.L_x_27193:
[--C-:B-----5:R-:W-:Y:S02]  /*1030*/  HADD2.F32 R53, -RZ, R48.reuse.H0_H0 ;  /* 0x20000030ff357230 */ /* 0x120fe40000004100 */
[----:B------:R-:W-:Y:S02]  /*1040*/  HADD2.F32 R55, -RZ, R48.H1_H1 ;  /* 0x30000030ff377230 */ /* 0x000fe40000004100 */
[--C-:B------:R-:W-:Y:S02]  /*1050*/  HADD2.F32 R83, -RZ, R49.reuse.H0_H0 ;  /* 0x20000031ff537230 */ /* 0x100fe40000004100 */
[-C--:B------:R-:W-:Y:S01]  /*1060*/  FMUL.FTZ R48, R53, R0.reuse ;  /* 0x0000000035307220 */ /* 0x080fe20000410000 */
[----:B01----:R-:W-:Y:S02]  /*1070*/  HADD2.F32 R89, -RZ, R49.H1_H1 ;  /* 0x30000031ff597230 */ /* 0x003fe40000004100 */
        /* <DEDUP_REMOVED lines=11> */
.L_x_27194:
[----:B------:R-:W0:Y:S02]  /*1130*/  LDC.64 R88, c[0x0][0x3a8] ;  /* 0x0000ea00ff587b82 */ /* 0x000e240000000a00 */
[C---:B0-----:R-:W-:Y:S01]  /*1140*/  IMAD.WIDE.U32 R88, R82.reuse, 0x20, R88 ;  /* 0x0000002052587825 */ /* 0x041fe200078e0058 */
[----:B------:R-:W-:-:S04]  /*1150*/  IADD3 R82, PT, PT, R82, 0x20, RZ ;  /* 0x0000002052527810 */ /* 0x000fc80007ffe0ff */
[----:B------:R2:W-:Y:S04]  /*1160*/  STG.E.128 desc[UR6][R88.64], R48 ;  /* 0x0000003058007986 */ /* 0x0005e8000c101d06 */
[----:B------:R2:W-:Y:S02]  /*1170*/  STG.E.128 desc[UR6][R88.64+0x10], R52 ;  /* 0x0000103458007986 */ /* 0x0005e4000c101d06 */
.L_x_27192:
[----:B------:R-:W-:Y:S05]  /*1180*/  BSYNC.RECONVERGENT B0 ;  /* 0x0000000000007941 */ /* 0x000fea0003800200 */
.L_x_27191:
        /* <DEDUP_REMOVED lines=31> */
.L_x_27197:
[--C-:B-----5:R-:W-:Y:S02]  /*1380*/  HADD2.F32 R61, -RZ, R56.reuse.H0_H0 ;  /* 0x20000038ff3d7230 */ /* 0x120fe40000004100 */
[----:B------:R-:W-:Y:S02]  /*1390*/  HADD2.F32 R63, -RZ, R56.H1_H1 ;  /* 0x30000038ff3f7230 */ /* 0x000fe40000004100 */
[--C-:B------:R-:W-:Y:S02]  /*13a0*/  HADD2.F32 R83, -RZ, R57.reuse.H0_H0 ;  /* 0x20000039ff537230 */ /* 0x100fe40000004100 */
[-C--:B------:R-:W-:Y:S01]  /*13b0*/  FMUL.FTZ R56, R61, R0.reuse ;  /* 0x000000003d387220 */ /* 0x080fe20000410000 */
[----:B012---:R-:W-:Y:S02]  /*13c0*/  HADD2.F32 R89, -RZ, R57.H1_H1 ;  /* 0x30000039ff597230 */ /* 0x007fe40000004100 */
        /* <DEDUP_REMOVED lines=11> */
.L_x_27198:
[----:B------:R-:W0:Y:S02]  /*1480*/  LDC.64 R88, c[0x0][0x3a8] ;  /* 0x0000ea00ff587b82 */ /* 0x000e240000000a00 */
[C---:B0-----:R-:W-:Y:S01]  /*1490*/  IMAD.WIDE.U32 R88, R82.reuse, 0x20, R88 ;  /* 0x0000002052587825 */ /* 0x041fe200078e0058 */
[----:B------:R-:W-:-:S04]  /*14a0*/  IADD3 R82, PT, PT, R82, 0x20, RZ ;  /* 0x0000002052527810 */ /* 0x000fc80007ffe0ff */
[----:B------:R3:W-:Y:S04]  /*14b0*/  STG.E.128 desc[UR6][R88.64], R56 ;  /* 0x0000003858007986 */ /* 0x0007e8000c101d06 */
[----:B------:R3:W-:Y:S02]  /*14c0*/  STG.E.128 desc[UR6][R88.64+0x10], R60 ;  /* 0x0000103c58007986 */ /* 0x0007e4000c101d06 */
.L_x_27196:
[----:B------:R-:W-:Y:S05]  /*14d0*/  BSYNC.RECONVERGENT B0 ;  /* 0x0000000000007941 */ /* 0x000fea0003800200 */
.L_x_27195:
[----:B------:R-:W-:Y:S01]  /*14e0*/  ISETP.GE.U32.AND P1, PT, R80, 0xa0, PT ;  /* 0x000000a05000780c */ /* 0x000fe20003f26070 */
[----:B------:R-:W-:-:S12]  /*14f0*/  BSSY.RECONVERGENT B0, `(.L_x_27199) ;  /* 0x0000031000007945 */ /* 0x000fd80003800200 */
        /* <DEDUP_REMOVED lines=28> */
.L_x_27201:
[--C-:B-----5:R-:W-:Y:S02]  /*16c0*/  HADD2.F32 R71, -RZ, R67.reuse.H0_H0 ;  /* 0x20000043ff477230 */ /* 0x120fe40000004100 */
[----:B------:R-:W-:Y:S02]  /*16d0*/  HADD2.F32 R95, -RZ, R67.H1_H1 ;  /* 0x30000043ff5f7230 */ /* 0x000fe40000004100 */
[--C-:B------:R-:W-:Y:S02]  /*16e0*/  HADD2.F32 R67, -RZ, R64.reuse.H0_H0 ;  /* 0x20000040ff437230 */ /* 0x100fe40000004100 */
[-C--:B------:R-:W-:Y:S01]  /*16f0*/  FMUL.FTZ R70, R71, R0.reuse ;  /* 0x0000000047467220 */ /* 0x080fe20000410000 */
[----:B------:R-:W-:Y:S02]  /*1700*/  HADD2.F32 R69, -RZ, R64.H1_H1 ;  /* 0x30000040ff457230 */ /* 0x000fe40000004100 */
[----:B------:R-:W-:Y:S01]  /*1710*/  FMUL.FTZ R71, R95, R0 ;  /* 0x000000005f477220 */ /* 0x000fe20000410000 */
[----:B------:R-:W-:-:S02]  /*1720*/  HADD2.F32 R83, -RZ, R65.H0_H0 ;  /* 0x20000041ff537230 */ /* 0x000fc40000004100 */
[-C--:B------:R-:W-:Y:S01]  /*1730*/  FMUL.FTZ R64, R67, R0.reuse ;  /* 0x0000000043407220 */ /* 0x080fe20000410000 */
[----:B0123--:R-:W-:Y:S02]  /*1740*/  HADD2.F32 R89, -RZ, R65.H1_H1 ;  /* 0x30000041ff597230 */ /* 0x00ffe40000004100 */
[-C--:B------:R-:W-:Y:S01]  /*1750*/  FMUL.FTZ R65, R69, R0.reuse ;  /* 0x0000000045417220 */ /* 0x080fe20000410000 */
[--C-:B------:R-:W-:Y:S02]  /*1760*/  HADD2.F32 R91, -RZ, R66.reuse.H0_H0 ;  /* 0x20000042ff5b7230 */ /* 0x100fe40000004100 */
[----:B------:R-:W-:Y:S02]  /*1770*/  HADD2.F32 R93, -RZ, R66.H1_H1 ;  /* 0x30000042ff5d7230 */ /* 0x000fe40000004100 */
[-C--:B------:R-:W-:Y:S01]  /*1780*/  FMUL.FTZ R66, R83, R0.reuse ;  /* 0x0000000053427220 */ /* 0x080fe20000410000 */
[-C--:B------:R-:W-:Y:S01]  /*1790*/  FMUL.FTZ R67, R89, R0.reuse ;  /* 0x0000000059437220 */ /* 0x080fe20000410000 */
[-C--:B------:R-:W-:Y:S01]  /*17a0*/  FMUL.FTZ R68, R91, R0.reuse ;  /* 0x000000005b447220 */ /* 0x080fe20000410000 */
[----:B------:R-:W-:-:S07]  /*17b0*/  FMUL.FTZ R69, R93, R0 ;  /* 0x000000005d457220 */ /* 0x000fce0000410000 */
.L_x_27202:
[----:B------:R-:W0:Y:S02]  /*17c0*/  LDC.64 R88, c[0x0][0x3a8] ;  /* 0x0000ea00ff587b82 */ /* 0x000e240000000a00 */
[----:B0-----:R-:W-:-:S05]  /*17d0*/  IMAD.WIDE.U32 R82, R82, 0x20, R88 ;  /* 0x0000002052527825 */ /* 0x001fca00078e0058 */
[----:B------:R4:W-:Y:S04]  /*17e0*/  STG.E.128 desc[UR6][R82.64], R64 ;  /* 0x0000004052007986 */ /* 0x0009e8000c101d06 */
[----:B------:R4:W-:Y:S02]  /*17f0*/  STG.E.128 desc[UR6][R82.64+0x10], R68 ;  /* 0x0000104452007986 */ /* 0x0009e4000c101d06 */
.L_x_27200:
[----:B------:R-:W-:Y:S05]  /*1800*/  BSYNC.RECONVERGENT B0 ;  /* 0x0000000000007941 */ /* 0x000fea0003800200 */
.L_x_27199:
[----:B------:R-:W-:Y:S01]  /*1810*/  FADD.FTZ R0, RZ, R72 ;  /* 0x00000048ff007221 */ /* 0x000fe20000010000 */
[C---:B------:R-:W-:Y:S01]  /*1820*/  ISETP.GT.U32.AND P2, PT, R80.reuse, 0x3f, PT ;  /* 0x0000003f5000780c */ /* 0x040fe20003f44070 */
[----:B------:R-:W0:Y:S01]  /*1830*/  S2R R94, SR_TID.X ;  /* 0x00000000005e7919 */ /* 0x000e220000002100 */
[C---:B------:R-:W-:Y:S01]  /*1840*/  ISETP.GT.U32.AND P3, PT, R80.reuse, 0x5f, PT ;  /* 0x0000005f5000780c */ /* 0x040fe20003f64070 */
        /* <DEDUP_REMOVED lines=148> */
.L_x_27226:
[----:B------:R-:W-:Y:S01]  /*2190*/  LOP3.LUT P3, RZ, R94, 0x1f, RZ, 0xc0, !PT ;  /* 0x0000001f5eff7812 */ /* 0x000fe2000786c0ff */
[----:B------:R-:W-:Y:S01]  /*21a0*/  FMUL.FTZ R0, R82, R82 ;  /* 0x0000005252007220 */ /* 0x000fe20000410000 */
[----:B------:R-:W-:Y:S01]  /*21b0*/  ISETP.NE.AND P2, PT, RZ, UR10, PT ;  /* 0x0000000aff007c0c */ /* 0x000fe2000bf45270 */
[----:B-1----:R-:W-:Y:S01]  /*21c0*/  FADD.FTZ R92, R90, R93 ;  /* 0x0000005d5a5c7221 */ /* 0x002fe20000010000 */
[----:B------:R-:W-:Y:S02]  /*21d0*/  BSSY.RECONVERGENT B0, `(.L_x_27204) ;  /* 0x000003d000007945 */ /* 0x000fe40003800200 */
[----:B------:R-:W-:Y:S01]  /*21e0*/  FSEL R0, R0, RZ, P2 ;  /* 0x000000ff00007208 */ /* 0x000fe20001000000 */
[----:B------:R-:W-:-:S04]  /*21f0*/  FFMA.FTZ R83, R92, R83, UR11 ;  /* 0x0000000b5c537e23 */ /* 0x000fc80008010053 */
[----:B------:R-:W-:Y:S01]  /*2200*/  FADD.FTZ R0, R83, R0 ;  /* 0x0000000053007221 */ /* 0x000fe20000010000 */
[----:B------:R-:W-:Y:S01]  /*2210*/  FSEL R83, R82, RZ, !P2 ;  /* 0x000000ff52537208 */ /* 0x000fe20005000000 */
        /* <DEDUP_REMOVED lines=8> */
[--C-:B------:R-:W-:Y:S01]  /*22a0*/  FADD.FTZ R93, R76, -R83.reuse ;  /* 0x800000534c5d7221 */ /* 0x100fe20000010000 */
[--C-:B-1----:R-:W-:Y:S01]  /*22b0*/  FADD.FTZ R91, R74, -R83.reuse ;  /* 0x800000534a5b7221 */ /* 0x102fe20000010000 */
[----:B-----5:R-:W-:Y:S02]  /*22c0*/  HADD2.F32 R90, -RZ, R85.H0_H0 ;  /* 0x20000055ff5a7230 */ /* 0x020fe40000004100 */
[----:B------:R-:W-:Y:S01]  /*22d0*/  FADD.FTZ R95, R78, -R83 ;  /* 0x800000534e5f7221 */ /* 0x000fe20000010000 */
[----:B------:R-:W-:Y:S02]  /*22e0*/  HADD2.F32 R92, -RZ, R5.H0_H0 ;  /* 0x20000005ff5c7230 */ /* 0x000fe40000004100 */
[C---:B------:R-:W-:Y:S01]  /*22f0*/  FMUL.FTZ R93, R0.reuse, R93 ;  /* 0x0000005d005d7220 */ /* 0x040fe20000410000 */
[----:B------:R-:W-:Y:S02]  /*2300*/  HADD2.F32 R96, -RZ, R86.H0_H0 ;  /* 0x20000056ff607230 */ /* 0x000fe40000004100 */
[----:B------:R-:W-:Y:S01]  /*2310*/  FMUL.FTZ R91, R0, R91 ;  /* 0x0000005b005b7220 */ /* 0x000fe20000410000 */
[----:B------:R-:W-:-:S02]  /*2320*/  HADD2.F32 R98, -RZ, R6.H0_H0 ;  /* 0x20000006ff627230 */ /* 0x000fc40000004100 */
[--C-:B------:R-:W-:Y:S01]  /*2330*/  FADD.FTZ R89, R72, -R83.reuse ;  /* 0x8000005348597221 */ /* 0x100fe20000010000 */
[----:B------:R-:W-:Y:S02]  /*2340*/  HADD2.F32 R100, -RZ, R87.H0_H0 ;  /* 0x20000057ff647230 */ /* 0x000fe40000004100 */
[----:B------:R-:W-:Y:S01]  /*2350*/  FFMA.FTZ R94, R91, R90, R92 ;  /* 0x0000005a5b5e7223 */ /* 0x000fe2000001005c */
[----:B------:R-:W-:Y:S02]  /*2360*/  HADD2.F32 R102, -RZ, R7.H0_H0 ;  /* 0x20000007ff667230 */ /* 0x000fe40000004100 */
[----:B------:R-:W-:Y:S01]  /*2370*/  FFMA.FTZ R99, R93, R96, R98 ;  /* 0x000000605d637223 */ /* 0x000fe20000010062 */
[----:B------:R-:W-:Y:S01]  /*2380*/  HADD2.F32 R82, -RZ, R84.H0_H0 ;  /* 0x20000054ff527230 */ /* 0x000fe20000004100 */
[----:B------:R-:W0:Y:S01]  /*2390*/  LDC.64 R92, c[0x0][0x428] ;  /* 0x00010a00ff5c7b82 */ /* 0x000e220000000a00 */
[----:B------:R-:W-:Y:S02]  /*23a0*/  HADD2.F32 R88, -RZ, R4.H0_H0 ;  /* 0x20000004ff587230 */ /* 0x000fe40000004100 */
[C---:B------:R-:W-:Y:S01]  /*23b0*/  FMUL.FTZ R95, R0.reuse, R95 ;  /* 0x0000005f005f7220 */ /* 0x040fe20000410000 */
[----:B------:R-:W-:Y:S01]  /*23c0*/  FMUL.FTZ R89, R0, R89 ;  /* 0x0000005900597220 */ /* 0x000fe20000410000 */
[--C-:B------:R-:W-:Y:S01]  /*23d0*/  FADD.FTZ R97, R79, -R83.reuse ;  /* 0x800000534f617221 */ /* 0x100fe20000010000 */
[--C-:B------:R-:W-:Y:S01]  /*23e0*/  FADD.FTZ R91, R75, -R83.reuse ;  /* 0x800000534b5b7221 */ /* 0x100fe20000010000 */
        /* <DEDUP_REMOVED lines=16> */
[----:B------:R-:W-:Y:S02]  /*24f0*/  HADD2.F32 R96, -RZ, R85.H1_H1 ;  /* 0x30000055ff607230 */ /* 0x000fe40000004100 */
[----:B------:R-:W-:Y:S02]  /*2500*/  HADD2.F32 R98, -RZ, R5.H1_H1 ;  /* 0x30000005ff627230 */ /* 0x000fe40000004100 */
[----:B------:R-:W-:Y:S01]  /*2510*/  FFMA.FTZ R95, R89, R82, R90 ;  /* 0x00000052595f7223 */ /* 0x000fe2000001005a */
[----:B------:R-:W-:Y:S01]  /*2520*/  F2FP.F16.F32.PACK_AB R90, R100, R99 ;  /* 0x00000063645a723e */ /* 0x000fe200000000ff */
[C---:B0-----:R-:W-:Y:S01]  /*2530*/  IMAD.WIDE.U32 R92, R2.reuse, 0x10, R92 ;  /* 0x00000010025c7825 */ /* 0x041fe200078e005c */
[----:B------:R-:W-:-:S03]  /*2540*/  IADD3 R2, PT, PT, R2, 0x20, RZ ;  /* 0x0000002002027810 */ /* 0x000fc60007ffe0ff */
[----:B------:R-:W-:Y:S01]  /*2550*/  FFMA.FTZ R97, R91, R96, R98 ;  /* 0x000000605b617223 */ /* 0x000fe20000010062 */
[----:B------:R-:W-:Y:S02]  /*2560*/  F2FP.F16.F32.PACK_AB R91, R104, R101 ;  /* 0x00000065685b723e */ /* 0x000fe400000000ff */
[----:B------:R-:W-:Y:S02]  /*2570*/  F2FP.F16.F32.PACK_AB R88, R95, R88 ;  /* 0x000000585f58723e */ /* 0x000fe400000000ff */
[----:B------:R-:W-:-:S05]  /*2580*/  F2FP.F16.F32.PACK_AB R89, R97, R94 ;  /* 0x0000005e6159723e */ /* 0x000fca00000000ff */
[----:B------:R0:W-:Y:S02]  /*2590*/  STG.E.128 desc[UR6][R92.64], R88 ;  /* 0x000000585c007986 */ /* 0x0001e4000c101d06 */
.L_x_27205:
[----:B------:R-:W-:Y:S05]  /*25a0*/  BSYNC.RECONVERGENT B0 ;  /* 0x0000000000007941 */ /* 0x000fea0003800200 */
.L_x_27204:
[----:B------:R-:W-:Y:S01]  /*25b0*/  ISETP.GE.U32.AND P0, PT, R80, 0x40, PT ;  /* 0x000000405000780c */ /* 0x000fe20003f06070 */
[----:B------:R-:W-:-:S12]  /*25c0*/  BSSY.RECONVERGENT B0, `(.L_x_27206) ;  /* 0x0000032000007945 */ /* 0x000fd80003800200 */
[----:B------:R-:W-:Y:S05]  /*25d0*/  @!P0 BRA `(.L_x_27207) ;  /* 0x0000000000c08947 */ /* 0x000fea0003800000 */
[--C-:B0-----:R-:W-:Y:S01]  /*25e0*/  FADD.FTZ R93, R44, -R83.reuse ;  /* 0x800000532c5d7221 */ /* 0x101fe20000010000 */
        /* <DEDUP_REMOVED lines=47> */
.L_x_27207:
[----:B------:R-:W-:Y:S05]  /*28e0*/  BSYNC.RECONVERGENT B0 ;  /* 0x0000000000007941 */ /* 0x000fea0003800200 */
.L_x_27206:
[----:B------:R-:W-:Y:S01]  /*28f0*/  ISETP.GE.U32.AND P0, PT, R80, 0x60, PT ;  /* 0x000000605000780c */ /* 0x000fe20003f06070 */
[----:B------:R-:W-:-:S12]  /*2900*/  BSSY.RECONVERGENT B0, `(.L_x_27208) ;  /* 0x0000032000007945 */ /* 0x000fd80003800200 */
[----:B------:R-:W-:Y:S05]  /*2910*/  @!P0 BRA `(.L_x_27209) ;  /* 0x0000000000c08947 */ /* 0x000fea0003800000 */
[--C-:B0-2---:R-:W-:Y:S01]  /*2920*/  FADD.FTZ R93, R52, -R83.reuse ;  /* 0x80000053345d7221 */ /* 0x105fe20000010000 */
        /* <DEDUP_REMOVED lines=47> */
.L_x_27209:
[----:B------:R-:W-:Y:S05]  /*2c20*/  BSYNC.RECONVERGENT B0 ;  /* 0x0000000000007941 */ /* 0x000fea0003800200 */
.L_x_27208:
[----:B------:R-:W-:Y:S01]  /*2c30*/  ISETP.GE.U32.AND P0, PT, R80, 0x80, PT ;  /* 0x000000805000780c */ /* 0x000fe20003f06070 */
[----:B------:R-:W-:-:S12]  /*2c40*/  BSSY.RECONVERGENT B0, `(.L_x_27210) ;  /* 0x0000032000007945 */ /* 0x000fd80003800200 */
[----:B------:R-:W-:Y:S05]  /*2c50*/  @!P0 BRA `(.L_x_27211) ;  /* 0x0000000000c08947 */ /* 0x000fea0003800000 */
[--C-:B0-23--:R-:W-:Y:S01]  /*2c60*/  FADD.FTZ R93, R60, -R83.reuse ;  /* 0x800000533c5d7221 */ /* 0x10dfe20000010000 */
        /* <DEDUP_REMOVED lines=47> */
.L_x_27211:
[----:B------:R-:W-:Y:S05]  /*2f60*/  BSYNC.RECONVERGENT B0 ;  /* 0x0000000000007941 */ /* 0x000fea0003800200 */
.L_x_27210:
[----:B------:R-:W-:Y:S04]  /*2f70*/  BSSY.RECONVERGENT B0, `(.L_x_27212) ;  /* 0x0000031000007945 */ /* 0x000fe80003800200 */
[----:B------:R-:W-:Y:S05]  /*2f80*/  @!P1 BRA `(.L_x_27213) ;  /* 0x0000000000bc9947 */ /* 0x000fea0003800000 */
[--C-:B01234-:R-:W-:Y:S01]  /*2f90*/  FADD.FTZ R89, R64, -R83.reuse ;  /* 0x8000005340597221 */ /* 0x11ffe20000010000 */
[--C-:B------:R-:W-:Y:S01]  /*2fa0*/  FADD.FTZ R91, R65, -R83.reuse ;  /* 0x80000053415b7221 */ /* 0x100fe20000010000 */
[--C-:B------:R-:W-:Y:S01]  /*2fb0*/  FADD.FTZ R93, R66, -R83.reuse ;  /* 0x80000053425d7221 */ /* 0x100fe20000010000 */
[--C-:B------:R-:W-:Y:S01]  /*2fc0*/  FADD.FTZ R95, R67, -R83.reuse ;  /* 0x80000053435f7221 */ /* 0x100fe20000010000 */
[--C-:B------:R-:W-:Y:S01]  /*2fd0*/  FADD.FTZ R97, R68, -R83.reuse ;  /* 0x8000005344617221 */ /* 0x100fe20000010000 */
[--C-:B------:R-:W-:Y:S01]  /*2fe0*/  FADD.FTZ R99, R69, -R83.reuse ;  /* 0x8000005345637221 */ /* 0x100fe20000010000 */
[--C-:B------:R-:W-:Y:S01]  /*2ff0*/  FADD.FTZ R101, R70, -R83.reuse ;  /* 0x8000005346657221 */ /* 0x100fe20000010000 */
[----:B------:R-:W-:Y:S01]  /*3000*/  FADD.FTZ R103, R71, -R83 ;  /* 0x8000005347677221 */ /* 0x000fe20000010000 */
[----:B-----5:R-:W-:Y:S01]  /*3010*/  HADD2.F32 R88, -RZ, R32.H0_H0 ;  /* 0x20000020ff587230 */ /* 0x020fe20000004100 */
[----:B------:R-:W0:Y:S01]  /*3020*/  LDC.64 R82, c[0x0][0x428] ;  /* 0x00010a00ff527b82 */ /* 0x000e220000000a00 */
        /* <DEDUP_REMOVED lines=37> */
.L_x_27213:
[----:B------:R-:W-:Y:S05]  /*3280*/  BSYNC.RECONVERGENT B0 ;  /* 0x0000000000007941 */ /* 0x000fea0003800200 */
.L_x_27212:
[----:B01----:R-:W0:Y:S02]  /*3290*/  LDC.64 R82, c[0x0][0x380] ;  /* 0x0000e000ff527b82 */ /* 0x003e240000000a00 */
[----:B0-----:R-:W-:-:S04]  /*32a0*/  LEA R3, R82, R3, 0x2 ;  /* 0x0000000352037211 */ /* 0x001fc800078e10ff */
[----:B------:R-:W-:-:S13]  /*32b0*/  ISETP.GE.AND P0, PT, R3, R83, PT ;  /* 0x000000530300720c */ /* 0x000fda0003f06270 */
[----:B------:R-:W-:Y:S05]  /*32c0*/  @!P0 BRA `(.L_x_27214) ;  /* 0xffffffd400008947 */ /* 0x000fea000383ffff */
[----:B------:R-:W-:Y:S05]  /*32d0*/  EXIT ;  /* 0x000000000000794d */ /* 0x000fea0003800000 */
.L_x_27203:
        /* <DEDUP_REMOVED lines=8> */
.L_x_27216:
[----:B------:R-:W-:Y:S05]  /*3360*/  BSYNC B0 ;  /* 0x0000000000007941 */ /* 0x000fea0003800000 */
.L_x_27215:
        /* <DEDUP_REMOVED lines=9> */
.L_x_27217:
[----:B------:R-:W-:Y:S01]  /*3400*/  HFMA2 R97, -RZ, RZ, 0, 2.384185791015625e-07 ;  /* 0x00000004ff617431 */ /* 0x000fe200000001ff */
[----:B------:R-:W-:-:S05]  /*3410*/  MOV R83, R93 ;  /* 0x0000005d00537202 */ /* 0x000fca0000000f00 */
[----:B------:R-:W-:-:S05]  /*3420*/  FADD.FTZ R90, R88, R83 ;  /* 0x00000053585a7221 */ /* 0x000fca0000010000 */
[----:B------:R-:W-:-:S07]  /*3430*/  MOV R96, R90 ;  /* 0x0000005a00607202 */ /* 0x000fce0000000f00 */
[----:B------:R-:W-:Y:S05]  /*3440*/  WARPSYNC.COLLECTIVE R95, `(.L_x_27218) ;  /* 0x000000005f087348 */ /* 0x000fea0003c00000 */
[----:B------:R0:W1:Y:S02]  /*3450*/  SHFL.BFLY P6, R93, R96, R97, R98 ;  /* 0x0c000061605d7389 */ /* 0x00006400000c0062 */
[----:B01----:R-:W-:Y:S05]  /*3460*/  ENDCOLLECTIVE ;  /* 0x000000000000791b */ /* 0x003fea0003800000 */
.L_x_27218:
        /* <DEDUP_REMOVED lines=8> */
.L_x_27219:
[----:B------:R-:W-:Y:S01]  /*34f0*/  HFMA2 R97, -RZ, RZ, 0, 9.5367431640625e-07 ;  /* 0x00000010ff617431 */ /* 0x000fe200000001ff */
[----:B------:R-:W-:-:S05]  /*3500*/  MOV R0, R93 ;  /* 0x0000005d00007202 */ /* 0x000fca0000000f00 */
[----:B------:R-:W-:-:S05]  /*3510*/  FADD.FTZ R92, R91, R0 ;  /* 0x000000005b5c7221 */ /* 0x000fca0000010000 */
[----:B------:R-:W-:-:S07]  /*3520*/  MOV R96, R92 ;  /* 0x0000005c00607202 */ /* 0x000fce0000000f00 */
[----:B------:R-:W-:Y:S05]  /*3530*/  WARPSYNC.COLLECTIVE R95, `(.L_x_27220) ;  /* 0x000000005f087348 */ /* 0x000fea0003c00000 */
[----:B------:R0:W1:Y:S02]  /*3540*/  SHFL.BFLY P6, R93, R96, R97, R98 ;  /* 0x0c000061605d7389 */ /* 0x00006400000c0062 */
[----:B01----:R-:W-:Y:S05]  /*3550*/  ENDCOLLECTIVE ;  /* 0x000000000000791b */ /* 0x003fea0003800000 */
.L_x_27220:
        /* <DEDUP_REMOVED lines=88> */
.L_x_27221:
[----:B------:R-:W-:Y:S01]  /*3ae0*/  HFMA2 R97, -RZ, RZ, 0, 1.1920928955078125e-07 ;  /* 0x00000002ff617431 */ /* 0x000fe200000001ff */
[----:B------:R-:W-:-:S05]  /*3af0*/  MOV R89, R93 ;  /* 0x0000005d00597202 */ /* 0x000fca0000000f00 */
[----:B------:R-:W-:-:S05]  /*3b00*/  FADD.FTZ R89, R0, R89 ;  /* 0x0000005900597221 */ /* 0x000fca0000010000 */
[----:B------:R-:W-:-:S07]  /*3b10*/  MOV R96, R89 ;  /* 0x0000005900607202 */ /* 0x000fce0000000f00 */
[----:B------:R-:W-:Y:S05]  /*3b20*/  WARPSYNC.COLLECTIVE R95, `(.L_x_27222) ;  /* 0x000000005f087348 */ /* 0x000fea0003c00000 */
[----:B------:R0:W1:Y:S02]  /*3b30*/  SHFL.BFLY P6, R93, R96, R97, R98 ;  /* 0x0c000061605d7389 */ /* 0x00006400000c0062 */
[----:B01----:R-:W-:Y:S05]  /*3b40*/  ENDCOLLECTIVE ;  /* 0x000000000000791b */ /* 0x003fea0003800000 */
.L_x_27222:
[----:B------:R-:W-:Y:S01]  /*3b50*/  HFMA2 R97, -RZ, RZ, 0, 2.384185791015625e-07 ;  /* 0x00000004ff617431 */ /* 0x000fe200000001ff */
[----:B------:R-:W-:-:S05]  /*3b60*/  MOV R88, R93 ;  /* 0x0000005d00587202 */ /* 0x000fca0000000f00 */
[----:B------:R-:W-:-:S05]  /*3b70*/  FADD.FTZ R88, R89, R88 ;  /* 0x0000005859587221 */ /* 0x000fca0000010000 */
[----:B------:R-:W-:-:S07]  /*3b80*/  MOV R96, R88 ;  /* 0x0000005800607202 */ /* 0x000fce0000000f00 */
[----:B------:R-:W-:Y:S05]  /*3b90*/  WARPSYNC.COLLECTIVE R95, `(.L_x_27223) ;  /* 0x000000005f087348 */ /* 0x000fea0003c00000 */
[----:B------:R0:W1:Y:S02]  /*3ba0*/  SHFL.BFLY P6, R93, R96, R97, R98 ;  /* 0x0c000061605d7389 */ /* 0x00006400000c0062 */
[----:B01----:R-:W-:Y:S05]  /*3bb0*/  ENDCOLLECTIVE ;  /* 0x000000000000791b */ /* 0x003fea0003800000 */
.L_x_27223:
[----:B------:R-:W-:Y:S01]  /*3bc0*/  HFMA2 R97, -RZ, RZ, 0, 4.76837158203125e-07 ;  /* 0x00000008ff617431 */ /* 0x000fe200000001ff */
[----:B------:R-:W-:-:S05]  /*3bd0*/  MOV R91, R93 ;  /* 0x0000005d005b7202 */ /* 0x000fca0000000f00 */
[----:B------:R-:W-:-:S05]  /*3be0*/  FADD.FTZ R91, R88, R91 ;  /* 0x0000005b585b7221 */ /* 0x000fca0000010000 */
[----:B------:R-:W-:-:S07]  /*3bf0*/  MOV R96, R91 ;  /* 0x0000005b00607202 */ /* 0x000fce0000000f00 */
[----:B------:R-:W-:Y:S05]  /*3c00*/  WARPSYNC.COLLECTIVE R95, `(.L_x_27224) ;  /* 0x000000005f087348 */ /* 0x000fea0003c00000 */
[----:B------:R0:W1:Y:S02]  /*3c10*/  SHFL.BFLY P6, R93, R96, R97, R98 ;  /* 0x0c000061605d7389 */ /* 0x00006400000c0062 */
[----:B01----:R-:W-:Y:S05]  /*3c20*/  ENDCOLLECTIVE ;  /* 0x000000000000791b */ /* 0x003fea0003800000 */
.L_x_27224:
[----:B------:R-:W-:Y:S01]  /*3c30*/  HFMA2 R97, -RZ, RZ, 0, 9.5367431640625e-07 ;  /* 0x00000010ff617431 */ /* 0x000fe200000001ff */
[----:B------:R-:W-:-:S05]  /*3c40*/  MOV R90, R93 ;  /* 0x0000005d005a7202 */ /* 0x000fca0000000f00 */
[----:B------:R-:W-:-:S05]  /*3c50*/  FADD.FTZ R90, R91, R90 ;  /* 0x0000005a5b5a7221 */ /* 0x000fca0000010000 */
[----:B------:R-:W-:-:S07]  /*3c60*/  MOV R96, R90 ;  /* 0x0000005a00607202 */ /* 0x000fce0000000f00 */
[----:B------:R-:W-:Y:S05]  /*3c70*/  WARPSYNC.COLLECTIVE R95, `(.L_x_27225) ;  /* 0x000000005f087348 */ /* 0x000fea0003c00000 */
[----:B------:R0:W1:Y:S02]  /*3c80*/  SHFL.BFLY P6, R93, R96, R97, R98 ;  /* 0x0c000061605d7389 */ /* 0x00006400000c0062 */
[----:B01----:R-:W-:Y:S05]  /*3c90*/  ENDCOLLECTIVE ;  /* 0x000000000000791b */ /* 0x003fea0003800000 */
.L_x_27225:
[----:B------:R-:W-:Y:S05]  /*3ca0*/  BRA `(.L_x_27226) ;  /* 0xffffffe400387947 */ /* 0x000fea000383ffff */
.L_x_27227:
        /* <DEDUP_REMOVED lines=13> */
.L_x_45864:


//--------------------- .text._ZN10layer_norm13ln_fwd_kernelINS_13Kernel_traitsI6__halfS2_fS2_fjLj1280ELj1ELj4ELj1ELj16ENS_18Kernel_traits_baseILj1280ES2_S2_fS2_fjLj128EEEEELb0ELb0ELb0ELb1EEEvNS_9FwdParamsE --------------------------
	.section	.text._ZN10layer_norm13ln_fwd_kernelINS_13Kernel_traitsI6__halfS2_fS2_fjLj1280ELj1ELj4ELj1ELj16ENS_18Kernel_traits_baseILj1280ES2_S2_fS2_fjLj128EEEEELb0ELb0ELb0ELb1EEEvNS_9FwdParamsE,"ax",@progbits
	.align	128
        .global         _ZN10layer_norm13ln_fwd_kernelINS_13Kernel_traitsI6__halfS2_fS2_fjLj1280ELj1ELj4ELj1ELj16ENS_18Kernel_traits_baseILj1280ES2_S2_fS2_fjLj128EEEEELb0ELb0ELb0ELb1EEEvNS_9FwdParamsE
        .type           _ZN10layer_norm13ln_fwd_kernelINS_13Kernel_traitsI6__halfS2_fS2_fjLj1280ELj1ELj4ELj1ELj16ENS_18Kernel_traits_baseILj1280ES2_S2_fS2_fjLj128EEEEELb0ELb0ELb0ELb1EEEvNS_9FwdParamsE,@function
        .size           _ZN10layer_norm13ln_fwd_kernelINS_13Kernel_traitsI6__halfS2_fS2_fjLj1280ELj1ELj4ELj1ELj16ENS_18Kernel_traits_baseILj1280ES2_S2_fS2_fjLj128EEEEELb0ELb0ELb0ELb1EEEvNS_9FwdParamsE,(.L_x_45865 - _ZN10layer_norm13ln_fwd_kernelINS_13Kernel_traitsI6__halfS2_fS2_fjLj1280ELj1ELj4ELj1ELj16ENS_18Kernel_traits_baseILj1280ES2_S2_fS2_fjLj128EEEEELb0ELb0ELb0ELb1EEEvNS_9FwdParamsE)
        .other          _ZN10layer_norm13ln_fwd_kernelINS_13Kernel_traitsI6__halfS2_fS2_fjLj1280ELj1ELj4ELj1ELj16ENS_18Kernel_traits_baseILj1280ES2_S2_fS2_fjLj128EEEEELb0ELb0ELb0ELb1EEEvNS_9FwdParamsE,@"STO_CUDA_ENTRY STV_DEFAULT"
_ZN10layer_norm13ln_fwd_kernelINS_13Kernel_traitsI6__halfS2_fS2_fjLj1280ELj1ELj4ELj1ELj16ENS_18Kernel_traits_baseILj1280ES2_S2_fS2_fjLj128EEEEELb0ELb0ELb0ELb1EEEvNS_9FwdParamsE:
.text._ZN10layer_norm13ln_fwd_kernelINS_13Kernel_traitsI6__halfS2_fS2_fjLj1280ELj1ELj4ELj1ELj16ENS_18Kernel_traits_baseILj1280ES2_S2_fS2_fjLj128EEEEELb0ELb0ELb0ELb1EEEvNS_9FwdParamsE:
[----:B------:R-:W-:Y:S01]  /*0000*/  LDC R1, c[0x0][0x37c] ;  /* 0x0000df00ff017b82 */ /* 0x000fe20000000800 */
[----:B------:R-:W0:Y:S07]  /*0010*/  S2R R0, SR_TID.X ;  /* 0x0000000000007919 */ /* 0x000e2e0000002100 */
[----:B------:R-:W1:Y:S01]  /*0020*/  LDC.64 R2, c[0x0][0x3d0] ;  /* 0x0000f400ff027b82 */ /* 0x000e620000000a00 */
[----:B------:R-:W2:Y:S01]  /*0030*/  LDCU.64 UR6, c[0x0][0x358] ;  /* 0x00006b00ff0677ac */ /* 0x000ea20008000a00 */
[----:B------:R-:W3:Y:S01]  /*0040*/  LDCU.64 UR4, c[0x0][0x438] ;  /* 0x00008700ff0477ac */ /* 0x000ee20008000a00 */
[----:B0-----:R-:W-:-:S05]  /*0050*/  LOP3.LUT R86, R0, 0x1f, RZ, 0xc0, !PT ;  /* 0x0000001f00567812 */ /* 0x001fca00078ec0ff */
[----:B-1----:R-:W-:-:S05]  /*0060*/  IMAD.WIDE.U32 R2, R86, 0x10, R2 ;  /* 0x0000001056027825 */ /* 0x002fca00078e0002 */
[----:B--2---:R-:W2:Y:S01]  /*0070*/  LDG.E.128 R8, desc[UR6][R2.64] ;  /* 0x0000000602087981 */ /* 0x004ea2000c1e1d00 */
[----:B---3--:R-:W-:-:S03]  /*0080*/  ISETP.NE.U32.AND P0, PT, RZ, UR4, PT ;  /* 0x00000004ff007c0c */ /* 0x008fc6000bf05070 */
[----:B------:R-:W3:Y:S04]  /*0090*/  LDG.E.128 R44, desc[UR6][R2.64+0x200] ;  /* 0x00020006022c7981 */ /* 0x000ee8000c1e1d00 */
[----:B------:R-:W4:Y:S01]  /*00a0*/  LDG.E.128 R48, desc[UR6][R2.64+0x400] ;  /* 0x0004000602307981 */ /* 0x000f22000c1e1d00 */
[----:B------:R-:W0:Y:S01]  /*00b0*/  S2UR UR4, SR_CTAID.X ;  /* 0x00000000000479c3 */ /* 0x000e220000002500 */
[----:B------:R-:W-:Y:S01]  /*00c0*/  ISETP.NE.AND.EX P0, PT, RZ, UR5, PT, P0 ;  /* 0x00000005ff007c0c */ /* 0x000fe2000bf05300 */
[----:B------:R-:W1:Y:S01]  /*00d0*/  LDCU UR5, c[0x0][0x384] ;  /* 0x00007080ff0577ac */ /* 0x000e620008000800 */
[----:B------:R-:W-:Y:S01]  /*00e0*/  SHF.R.U32.HI R0, RZ, 0x5, R0 ;  /* 0x00000005ff007819 */ /* 0x000fe20000011600 */
[----:B------:R-:W5:Y:S04]  /*00f0*/  LDG.E.128 R40, desc[UR6][R2.64+0x600] ;  /* 0x0006000602287981 */ /* 0x000f68000c1e1d00 */
[----:B------:R4:W5:Y:S06]  /*0100*/  LDG.E.128 R36, desc[UR6][R2.64+0x800] ;  /* 0x0008000602247981 */ /* 0x00096c000c1e1d00 */
[----:B------:R-:W1:Y:S01]  /*0110*/  @P0 LDC.64 R4, c[0x0][0x438] ;  /* 0x00010e00ff040b82 */ /* 0x000e620000000a00 */
[----:B0-----:R-:W-:-:S06]  /*0120*/  USHF.L.U32 UR4, UR4, 0x2, URZ ;  /* 0x0000000204047899 */ /* 0x001fcc00080006ff */
[----:B------:R-:W-:-:S04]  /*0130*/  LOP3.LUT R14, R0, UR4, RZ, 0xfc, !PT ;  /* 0x00000004000e7c12 */ /* 0x000fc8000f8efcff */
[----:B-1----:R-:W-:Y:S01]  /*0140*/  ISETP.GE.AND P1, PT, R14, UR5, PT ;  /* 0x000000050e007c0c */ /* 0x002fe2000bf26270 */
[----:B------:R-:W-:-:S05]  /*0150*/  @P0 IMAD.WIDE.U32 R4, R86, 0x10, R4 ;  /* 0x0000001056040825 */ /* 0x000fca00078e0004 */
[----:B------:R-:W5:Y:S04]  /*0160*/  @P0 LDG.E.128 R16, desc[UR6][R4.64] ;  /* 0x0000000604100981 */ /* 0x000f68000c1e1d00 */
[----:B------:R-:W5:Y:S04]  /*0170*/  @P0 LDG.E.128 R20, desc[UR6][R4.64+0x200] ;  /* 0x0002000604140981 */ /* 0x000f68000c1e1d00 */
[----:B------:R-:W5:Y:S04]  /*0180*/  @P0 LDG.E.128 R24, desc[UR6][R4.64+0x400] ;  /* 0x0004000604180981 */ /* 0x000f68000c1e1d00 */
[----:B------:R-:W5:Y:S04]  /*0190*/  @P0 LDG.E.128 R28, desc[UR6][R4.64+0x600] ;  /* 0x00060006041c0981 */ /* 0x000f68000c1e1d00 */
[----:B------:R0:W5:Y:S01]  /*01a0*/  @P0 LDG.E.128 R32, desc[UR6][R4.64+0x800] ;  /* 0x0008000604200981 */ /* 0x000162000c1e1d00 */
[----:B--2---:R-:W-:-:S02]  /*01b0*/  @P0 MOV R85, R8 ;  /* 0x0000000800550202 */ /* 0x004fc40000000f00 */
[----:B------:R-:W-:Y:S02]  /*01c0*/  @P0 MOV R84, R9 ;  /* 0x0000000900540202 */ /* 0x000fe40000000f00 */
[----:B------:R-:W-:Y:S02]  /*01d0*/  @P0 MOV R83, R10 ;  /* 0x0000000a00530202 */ /* 0x000fe40000000f00 */
[----:B------:R-:W-:Y:S02]  /*01e0*/  @P0 MOV R82, R11 ;  /* 0x0000000b00520202 */ /* 0x000fe40000000f00 */
[----:B---3--:R-:W-:Y:S02]  /*01f0*/  @P0 MOV R81, R44 ;  /* 0x0000002c00510202 */ /* 0x008fe40000000f00 */
[----:B------:R-:W-:Y:S02]  /*0200*/  @P0 MOV R80, R45 ;  /* 0x0000002d00500202 */ /* 0x000fe40000000f00 */
[----:B------:R-:W-:-:S02]  /*0210*/  @P0 MOV R15, R46 ;  /* 0x0000002e000f0202 */ /* 0x000fc40000000f00 */
[----:B------:R-:W-:Y:S02]  /*0220*/  @P0 MOV R0, R47 ;  /* 0x0000002f00000202 */ /* 0x000fe40000000f00 */
[----:B----4-:R-:W-:Y:S02]  /*0230*/  @P0 MOV R2, R48 ;  /* 0x0000003000020202 */ /* 0x010fe40000000f00 */
        /* <DEDUP_REMOVED lines=9> */
[----:B------:R-:W-:-:S02]  /*02d0*/  @P0 MOV R3, R49 ;  /* 0x0000003100030202 */ /* 0x000fc40000000f00 */
[----:B0-----:R-:W-:Y:S01]  /*02e0*/  @P0 MOV R4, R50 ;  /* 0x0000003200040202 */ /* 0x001fe20000000f00 */
[----:B------:R-:W-:Y:S06]  /*02f0*/  @P1 EXIT ;  /* 0x000000000000194d */ /* 0x000fec0003800000 */
[----:B------:R-:W0:Y:S01]  /*0300*/  LDCU.64 UR4, c[0x0][0x3e0] ;  /* 0x00007c00ff0477ac */ /* 0x000e220008000a00 */
[----:B------:R-:W-:Y:S02]  /*0310*/  @P0 MOV R5, R51 ;  /* 0x0000003300050202 */ /* 0x000fe40000000f00 */
[----:B-----5:R-:W-:Y:S02]  /*0320*/  @!P0 CS2R R18, SRZ ;  /* 0x0000000000128805 */ /* 0x020fe4000001ff00 */
[----:B------:R-:W-:Y:S02]  /*0330*/  @P0 MOV R6, R40 ;  /* 0x0000002800060202 */ /* 0x000fe40000000f00 */
[----:B------:R-:W-:Y:S02]  /*0340*/  @!P0 CS2R R16, SRZ ;  /* 0x0000000000108805 */ /* 0x000fe4000001ff00 */
[----:B------:R-:W-:Y:S02]  /*0350*/  @P0 MOV R7, R41 ;  /* 0x0000002900070202 */ /* 0x000fe40000000f00 */
[----:B------:R-:W-:-:S02]  /*0360*/  @!P0 CS2R R22, SRZ ;  /* 0x0000000000168805 */ /* 0x000fc4000001ff00 */
[----:B------:R-:W-:Y:S02]  /*0370*/  @P0 MOV R8, R42 ;  /* 0x0000002a00080202 */ /* 0x000fe40000000f00 */
[----:B------:R-:W-:Y:S02]  /*0380*/  @!P0 CS2R R20, SRZ ;  /* 0x0000000000148805 */ /* 0x000fe4000001ff00 */
        /* <DEDUP_REMOVED lines=8> */
[----:B------:R-:W-:Y:S01]  /*0410*/  @P0 MOV R13, R39 ;  /* 0x00000027000d0202 */ /* 0x000fe20000000f00 */
[----:B0-----:R-:W-:Y:S01]  /*0420*/  UISETP.NE.U32.AND UP0, UPT, UR4, URZ, UPT ;  /* 0x000000ff0400728c */ /* 0x001fe2000bf05070 */
[----:B------:R-:W-:-:S02]  /*0430*/  @!P0 MOV R3, R49 ;  /* 0x0000003100038202 */ /* 0x000fc40000000f00 */
[----:B------:R-:W-:Y:S02]  /*0440*/  @!P0 CS2R R34, SRZ ;  /* 0x0000000000228805 */ /* 0x000fe4000001ff00 */
[----:B------:R-:W-:Y:S01]  /*0450*/  @!P0 MOV R4, R50 ;  /* 0x0000003200048202 */ /* 0x000fe20000000f00 */
[----:B------:R-:W-:Y:S01]  /*0460*/  UISETP.NE.AND.EX UP0, UPT, UR5, URZ, UPT, UP0 ;  /* 0x000000ff0500728c */ /* 0x000fe2000bf05300 */
[----:B------:R-:W-:Y:S02]  /*0470*/  @!P0 MOV R5, R51 ;  /* 0x0000003300058202 */ /* 0x000fe40000000f00 */
[----:B------:R-:W-:Y:S02]  /*0480*/  @!P0 CS2R R32, SRZ ;  /* 0x0000000000208805 */ /* 0x000fe4000001ff00 */
[----:B------:R-:W-:Y:S01]  /*0490*/  @!P0 MOV R6, R40 ;  /* 0x0000002800068202 */ /* 0x000fe20000000f00 */
[----:B------:R-:W0:Y:S01]  /*04a0*/  LDCU.U8 UR4, c[0x0][0x410] ;  /* 0x00008200ff0477ac */ /* 0x000e220008000000 */
[----:B------:R-:W-:-:S02]  /*04b0*/  @!P0 MOV R7, R41 ;  /* 0x0000002900078202 */ /* 0x000fc40000000f00 */
[----:B------:R-:W-:Y:S02]  /*04c0*/  @!P0 MOV R8, R42 ;  /* 0x0000002a00088202 */ /* 0x000fe40000000f00 */
[----:B------:R-:W-:Y:S02]  /*04d0*/  @!P0 MOV R9, R43 ;  /* 0x0000002b00098202 */ /* 0x000fe40000000f00 */
[----:B------:R-:W-:Y:S02]  /*04e0*/  @!P0 MOV R10, R36 ;  /* 0x00000024000a8202 */ /* 0x000fe40000000f00 */
[----:B------:R-:W-:Y:S02]  /*04f0*/  @!P0 MOV R11, R37 ;  /* 0x00000025000b8202 */ /* 0x000fe40000000f00 */
[----:B------:R-:W-:Y:S02]  /*0500*/  @!P0 MOV R12, R38 ;  /* 0x00000026000c8202 */ /* 0x000fe40000000f00 */
[----:B------:R-:W-:Y:S01]  /*0510*/  @!P0 MOV R13, R39 ;  /* 0x00000027000d8202 */ /* 0x000fe20000000f00 */
[----:B------:R-:W-:Y:S06]  /*0520*/  BRA.U UP0, `(.L_x_27228) ;  /* 0x0000002500247547 */ /* 0x000fec000b800000 */
[----:B------:R-:W1:Y:S01]  /*0530*/  LDCU.64 UR8, c[0x0][0x3a0] ;  /* 0x00007400ff0877ac */ /* 0x000e620008000a00 */
[----:B------:R-:W2:Y:S01]  /*0540*/  LDCU UR5, c[0x0][0x388] ;  /* 0x00007100ff0577ac */ /* 0x000ea20008000800 */
[----:B------:R-:W3:Y:S01]  /*0550*/  LDCU UR10, c[0x0][0x448] ;  /* 0x00008900ff0a77ac */ /* 0x000ee20008000800 */
[----:B-1----:R-:W-:-:S04]  /*0560*/  UISETP.NE.U32.AND UP0, UPT, UR8, URZ, UPT ;  /* 0x000000ff0800728c */ /* 0x002fc8000bf05070 */
[----:B--23--:R-:W-:-:S11]  /*0570*/  UISETP.NE.AND.EX UP0, UPT, UR9, URZ, UPT, UP0 ;  /* 0x000000ff0900728c */ /* 0x00cfd6000bf05300 */
.L_x_27240:
[----:B-1----:R-:W1:Y:S01]  /*0580*/  LDC.64 R72, c[0x0][0x390] ;  /* 0x0000e400ff487b82 */ /* 0x002e620000000a00 */
[----:B------:R-:W-:-:S05]  /*0590*/  IMAD R36, R14, UR5, RZ ;  /* 0x000000050e247c24 */ /* 0x000fca000f8e02ff */
[----:B------:R-:W-:-:S04]  /*05a0*/  SHF.R.S32.HI R37, RZ, 0x1f, R36 ;  /* 0x0000001fff257819 */ /* 0x000fc80000011424 */
[----:B------:R-:W-:-:S04]  /*05b0*/  LEA.HI R37, R37, R36, RZ, 0x3 ;  /* 0x0000002425257211 */ /* 0x000fc800078f18ff */
[----:B------:R-:W-:-:S05]  /*05c0*/  LEA.HI.SX32 R87, R37, R86, 0x1d ;  /* 0x0000005625577211 */ /* 0x000fca00078feaff */
[----:B-1----:R-:W-:-:S06]  /*05d0*/  IMAD.WIDE.U32 R40, R87, 0x10, R72 ;  /* 0x0000001057287825 */ /* 0x002fcc00078e0048 */
[----:B------:R-:W5:Y:S01]  /*05e0*/  LDG.E.128 R40, desc[UR6][R40.64] ;  /* 0x0000000628287981 */ /* 0x000f62000c1e1d00 */
[----:B------:R-:W-:Y:S05]  /*05f0*/  BRA.U !UP0, `(.L_x_27229) ;  /* 0x0000000108547547 */ /* 0x000fea000b800000 */
[----:B------:R-:W1:Y:S02]  /*0600*/  LDC.64 R48, c[0x0][0x3a0] ;  /* 0x0000e800ff307b82 */ /* 0x000e640000000a00 */
[----:B-1----:R-:W-:-:S05]  /*0610*/  IMAD.WIDE.U32 R48, R87, 0x20, R48 ;  /* 0x0000002057307825 */ /* 0x002fca00078e0030 */
        /* <DEDUP_REMOVED lines=19> */
.L_x_27229:
[--C-:B-----5:R-:W-:Y:S02]  /*0750*/  HADD2.F32 R36, -RZ, R40.reuse.H0_H0 ;  /* 0x20000028ff247230 */ /* 0x120fe40000004100 */
[----:B------:R-:W-:Y:S02]  /*0760*/  HADD2.F32 R37, -RZ, R40.H1_H1 ;  /* 0x30000028ff257230 */ /* 0x000fe40000004100 */
[--C-:B------:R-:W-:Y:S02]  /*0770*/  HADD2.F32 R38, -RZ, R41.reuse.H0_H0 ;  /* 0x20000029ff267230 */ /* 0x100fe40000004100 */
[----:B------:R-:W-:Y:S02]  /*0780*/  HADD2.F32 R39, -RZ, R41.H1_H1 ;  /* 0x30000029ff277230 */ /* 0x000fe40000004100 */
[--C-:B------:R-:W-:Y:S02]  /*0790*/  HADD2.F32 R40, -RZ, R42.reuse.H0_H0 ;  /* 0x2000002aff287230 */ /* 0x100fe40000004100 */
[----:B------:R-:W-:-:S02]  /*07a0*/  HADD2.F32 R41, -RZ, R42.H1_H1 ;  /* 0x3000002aff297230 */ /* 0x000fc40000004100 */
[--C-:B------:R-:W-:Y:S02]  /*07b0*/  HADD2.F32 R42, -RZ, R43.reuse.H0_H0 ;  /* 0x2000002bff2a7230 */ /* 0x100fe40000004100 */
[----:B------:R-:W-:-:S07]  /*07c0*/  HADD2.F32 R43, -RZ, R43.H1_H1 ;  /* 0x3000002bff2b7230 */ /* 0x000fce0000004100 */
.L_x_27230:
[----:B------:R-:W1:Y:S01]  /*07d0*/  LDC.64 R92, c[0x0][0x3a8] ;  /* 0x0000ea00ff5c7b82 */ /* 0x000e620000000a00 */
[----:B------:R-:W-:-:S05]  /*07e0*/  IADD3 R88, PT, PT, R87, 0x20, RZ ;  /* 0x0000002057587810 */ /* 0x000fca0007ffe0ff */
[----:B------:R-:W-:-:S04]  /*07f0*/  IMAD.WIDE.U32 R48, R88, 0x10, R72 ;  /* 0x0000001058307825 */ /* 0x000fc800078e0048 */
[----:B-1----:R-:W-:-:S05]  /*0800*/  IMAD.WIDE.U32 R44, R87, 0x20, R92 ;  /* 0x00000020572c7825 */ /* 0x002fca00078e005c */
[----:B------:R1:W-:Y:S04]  /*0810*/  STG.E.128 desc[UR6][R44.64], R36 ;  /* 0x000000242c007986 */ /* 0x0003e8000c101d06 */
[----:B------:R1:W-:Y:S04]  /*0820*/  STG.E.128 desc[UR6][R44.64+0x10], R40 ;  /* 0x000010282c007986 */ /* 0x0003e8000c101d06 */
[----:B------:R-:W5:Y:S01]  /*0830*/  LDG.E.128 R48, desc[UR6][R48.64] ;  /* 0x0000000630307981 */ /* 0x000f62000c1e1d00 */
[----:B------:R-:W-:Y:S05]  /*0840*/  BRA.U !UP0, `(.L_x_27231) ;  /* 0x0000000108547547 */ /* 0x000fea000b800000 */
[----:B------:R-:W2:Y:S02]  /*0850*/  LDC.64 R56, c[0x0][0x3a0] ;  /* 0x0000e800ff387b82 */ /* 0x000ea40000000a00 */
[----:B--2---:R-:W-:-:S05]  /*0860*/  IMAD.WIDE.U32 R56, R88, 0x20, R56 ;  /* 0x0000002058387825 */ /* 0x004fca00078e0038 */
[----:B-1----:R-:W2:Y:S04]  /*0870*/  LDG.E.128 R44, desc[UR6][R56.64] ;  /* 0x00000006382c7981 */ /* 0x002ea8000c1e1d00 */
        /* <DEDUP_REMOVED lines=18> */
.L_x_27231:
[--C-:B-1---5:R-:W-:Y:S02]  /*09a0*/  HADD2.F32 R44, -RZ, R48.reuse.H0_H0 ;  /* 0x20000030ff2c7230 */ /* 0x122fe40000004100 */
[----:B------:R-:W-:Y:S02]  /*09b0*/  HADD2.F32 R45, -RZ, R48.H1_H1 ;  /* 0x30000030ff2d7230 */ /* 0x000fe40000004100 */
[--C-:B------:R-:W-:Y:S02]  /*09c0*/  HADD2.F32 R46, -RZ, R49.reuse.H0_H0 ;  /* 0x20000031ff2e7230 */ /* 0x100fe40000004100 */
[----:B------:R-:W-:Y:S02]  /*09d0*/  HADD2.F32 R47, -RZ, R49.H1_H1 ;  /* 0x30000031ff2f7230 */ /* 0x000fe40000004100 */
[--C-:B------:R-:W-:Y:S02]  /*09e0*/  HADD2.F32 R48, -RZ, R50.reuse.H0_H0 ;  /* 0x20000032ff307230 */ /* 0x100fe40000004100 */
[----:B------:R-:W-:-:S02]  /*09f0*/  HADD2.F32 R49, -RZ, R50.H1_H1 ;  /* 0x30000032ff317230 */ /* 0x000fc40000004100 */
[--C-:B------:R-:W-:Y:S02]  /*0a00*/  HADD2.F32 R50, -RZ, R51.reuse.H0_H0 ;  /* 0x20000033ff327230 */ /* 0x100fe40000004100 */
[----:B------:R-:W-:-:S07]  /*0a10*/  HADD2.F32 R51, -RZ, R51.H1_H1 ;  /* 0x30000033ff337230 */ /* 0x000fce0000004100 */
.L_x_27232:
[----:B------:R-:W-:Y:S01]  /*0a20*/  IADD3 R90, PT, PT, R87, 0x40, RZ ;  /* 0x00000040575a7810 */ /* 0x000fe20007ffe0ff */
[----:B------:R-:W-:-:S04]  /*0a30*/  IMAD.WIDE.U32 R52, R88, 0x20, R92 ;  /* 0x0000002058347825 */ /* 0x000fc800078e005c */
[----:B------:R-:W-:Y:S01]  /*0a40*/  IMAD.WIDE.U32 R56, R90, 0x10, R72 ;  /* 0x000000105a387825 */ /* 0x000fe200078e0048 */
        /* <DEDUP_REMOVED lines=25> */
.L_x_27233:
        /* <DEDUP_REMOVED lines=8> */
.L_x_27234:
        /* <DEDUP_REMOVED lines=28> */
.L_x_27235:
        /* <DEDUP_REMOVED lines=8> */
.L_x_27236:
        /* <DEDUP_REMOVED lines=9> */
[----:B------:R-:W2:Y:S04]  /*0f30*/  LDG.E.128 R76, desc[UR6][R96.64] ;  /* 0x00000006604c7981 */ /* 0x000ea8000c1e1d00 */
[----:B-1----:R-:W3:Y:S01]  /*0f40*/  LDG.E.128 R72, desc[UR6][R96.64+0x10] ;  /* 0x0000100660487981 */ /* 0x002ee2000c1e1d00 */
[--C-:B-----5:R-:W-:Y:S02]  /*0f50*/  HADD2.F32 R99, -RZ, R69.reuse.H0_H0 ;  /* 0x20000045ff637230 */ /* 0x120fe40000004100 */
[----:B------:R-:W-:Y:S02]  /*0f60*/  HADD2.F32 R94, -RZ, R69.H1_H1 ;  /* 0x30000045ff5e7230 */ /* 0x000fe40000004100 */
[----:B------:R-:W-:Y:S02]  /*0f70*/  HADD2.F32 R89, -RZ, R68.H0_H0 ;  /* 0x20000044ff597230 */ /* 0x000fe40000004100 */
[----:B------:R-:W-:-:S02]  /*0f80*/  HADD2.F32 R69, -RZ, R70.H0_H0 ;  /* 0x20000046ff457230 */ /* 0x000fc40000004100 */
[----:B------:R-:W-:Y:S02]  /*0f90*/  HADD2.F32 R68, -RZ, R68.H1_H1 ;  /* 0x30000044ff447230 */ /* 0x000fe40000004100 */
        /* <DEDUP_REMOVED lines=12> */
.L_x_27237:
[--C-:B-----5:R-:W-:Y:S02]  /*1060*/  HADD2.F32 R76, -RZ, R68.reuse.H0_H0 ;  /* 0x20000044ff4c7230 */ /* 0x120fe40000004100 */
[----:B------:R-:W-:Y:S02]  /*1070*/  HADD2.F32 R77, -RZ, R68.H1_H1 ;  /* 0x30000044ff4d7230 */ /* 0x000fe40000004100 */
[--C-:B------:R-:W-:Y:S02]  /*1080*/  HADD2.F32 R78, -RZ, R69.reuse.H0_H0 ;  /* 0x20000045ff4e7230 */ /* 0x100fe40000004100 */
[----:B------:R-:W-:Y:S02]  /*1090*/  HADD2.F32 R79, -RZ, R69.H1_H1 ;  /* 0x30000045ff4f7230 */ /* 0x000fe40000004100 */
[--C-:B------:R-:W-:Y:S02]  /*10a0*/  HADD2.F32 R72, -RZ, R70.reuse.H0_H0 ;  /* 0x20000046ff487230 */ /* 0x100fe40000004100 */
[----:B------:R-:W-:-:S02]  /*10b0*/  HADD2.F32 R73, -RZ, R70.H1_H1 ;  /* 0x30000046ff497230 */ /* 0x000fc40000004100 */
[--C-:B-1----:R-:W-:Y:S02]  /*10c0*/  HADD2.F32 R74, -RZ, R71.reuse.H0_H0 ;  /* 0x20000047ff4a7230 */ /* 0x102fe40000004100 */
[----:B------:R-:W-:-:S07]  /*10d0*/  HADD2.F32 R75, -RZ, R71.H1_H1 ;  /* 0x30000047ff4b7230 */ /* 0x000fce0000004100 */
.L_x_27238:
        /* <DEDUP_REMOVED lines=147> */
.L_x_27264:
[----:B------:R-:W-:Y:S01]  /*1a10*/  FMUL.FTZ R68, R92, R92 ;  /* 0x0000005c5c447220 */ /* 0x000fe20000410000 */
[----:B0-----:R-:W-:Y:S01]  /*1a20*/  ISETP.NE.AND P0, PT, RZ, UR4, PT ;  /* 0x00000004ff007c0c */ /* 0x001fe2000bf05270 */
[----:B-12---:R-:W-:Y:S01]  /*1a30*/  FADD.FTZ R98, R98, R89 ;  /* 0x0000005962627221 */ /* 0x006fe20000010000 */
[----:B------:R-:W-:Y:S02]  /*1a40*/  HADD2.F32 R94, -RZ, R28.H0_H0 ;  /* 0x2000001cff5e7230 */ /* 0x000fe40000004100 */
[----:B------:R-:W-:Y:S01]  /*1a50*/  FSEL R70, R68, RZ, P0 ;  /* 0x000000ff44467208 */ /* 0x000fe20000000000 */
[----:B------:R-:W-:Y:S01]  /*1a60*/  FFMA.FTZ R93, R98, R93, UR10 ;  /* 0x0000000a625d7e23 */ /* 0x000fe2000801005d */
[----:B------:R-:W-:Y:S01]  /*1a70*/  FSEL R68, R92, RZ, !P0 ;  /* 0x000000ff5c447208 */ /* 0x000fe20004000000 */
[----:B------:R-:W-:Y:S01]  /*1a80*/  HADD2.F32 R98, -RZ, R5.H0_H0 ;  /* 0x20000005ff627230 */ /* 0x000fe20000004100 */
[----:B------:R-:W-:Y:S01]  /*1a90*/  ISETP.NE.AND P0, PT, R86, RZ, PT ;  /* 0x000000ff5600720c */ /* 0x000fe20003f05270 */
        /* <DEDUP_REMOVED lines=23> */
[----:B------:R-:W-:Y:S01]  /*1c10*/  FADD.FTZ R119, -R68, R65 ;  /* 0x0000004144777221 */ /* 0x000fe20000010100 */
[----:B------:R-:W-:-:S02]  /*1c20*/  HADD2.F32 R48, -RZ, R84.H0_H0 ;  /* 0x20000054ff307230 */ /* 0x000fc40000004100 */
[C---:B------:R-:W-:Y:S01]  /*1c30*/  FMUL.FTZ R65, R42.reuse, R69 ;  /* 0x000000452a417220 */ /* 0x040fe20000410000 */
[----:B------:R-:W-:Y:S01]  /*1c40*/  FFMA.FTZ R43, R43, R44, R46 ;  /* 0x0000002c2b2b7223 */ /* 0x000fe2000001002e */
[----:B------:R-:W-:Y:S02]  /*1c50*/  HADD2.F32 R50, -RZ, R17.H0_H0 ;  /* 0x20000011ff327230 */ /* 0x000fe40000004100 */
[C---:B------:R-:W-:Y:S01]  /*1c60*/  FMUL.FTZ R37, R42.reuse, R37 ;  /* 0x000000252a257220 */ /* 0x040fe20000410000 */
[----:B------:R-:W-:Y:S02]  /*1c70*/  HADD2.F32 R44, -RZ, R85.H1_H1 ;  /* 0x30000055ff2c7230 */ /* 0x000fe40000004100 */
[C---:B------:R-:W-:Y:S01]  /*1c80*/  FMUL.FTZ R93, R42.reuse, R93 ;  /* 0x0000005d2a5d7220 */ /* 0x040fe20000410000 */
[----:B------:R-:W-:Y:S02]  /*1c90*/  HADD2.F32 R46, -RZ, R16.H1_H1 ;  /* 0x30000010ff2e7230 */ /* 0x000fe40000004100 */
[----:B------:R-:W-:Y:S01]  /*1ca0*/  FMUL.FTZ R107, R42, R107 ;  /* 0x0000006b2a6b7220 */ /* 0x000fe20000410000 */
[----:B------:R-:W-:-:S02]  /*1cb0*/  HADD2.F32 R52, -RZ, R84.H1_H1 ;  /* 0x30000054ff347230 */ /* 0x000fc40000004100 */
[C---:B------:R-:W-:Y:S01]  /*1cc0*/  FADD.FTZ R41, -R68.reuse, R41 ;  /* 0x0000002944297221 */ /* 0x040fe20000010100 */
[----:B------:R-:W-:Y:S02]  /*1cd0*/  HADD2.F32 R54, -RZ, R17.H1_H1 ;  /* 0x30000011ff367230 */ /* 0x000fe40000004100 */
[----:B------:R-:W-:Y:S01]  /*1ce0*/  FFMA.FTZ R65, R65, R48, R50 ;  /* 0x0000003041417223 */ /* 0x000fe20000010032 */
[--C-:B------:R-:W-:Y:S02]  /*1cf0*/  HADD2.F32 R56, -RZ, R83.reuse.H0_H0 ;  /* 0x20000053ff387230 */ /* 0x100fe40000004100 */
[----:B------:R-:W-:Y:S01]  /*1d00*/  FFMA.FTZ R44, R37, R44, R46 ;  /* 0x0000002c252c7223 */ /* 0x000fe2000001002e */
[----:B------:R-:W-:Y:S02]  /*1d10*/  HADD2.F32 R58, -RZ, R18.H0_H0 ;  /* 0x20000012ff3a7230 */ /* 0x000fe40000004100 */
[----:B------:R-:W-:Y:S01]  /*1d20*/  FFMA.FTZ R48, R93, R52, R54 ;  /* 0x000000345d307223 */ /* 0x000fe20000010036 */
[----:B------:R-:W-:Y:S01]  /*1d30*/  FADD.FTZ R115, -R68, R60 ;  /* 0x0000003c44737221 */ /* 0x000fe20000010100 */
[----:B------:R-:W-:-:S02]  /*1d40*/  HADD2.F32 R46, -RZ, R83.H1_H1 ;  /* 0x30000053ff2e7230 */ /* 0x000fc40000004100 */
[C---:B------:R-:W-:Y:S01]  /*1d50*/  FMUL.FTZ R41, R42.reuse, R41 ;  /* 0x000000292a297220 */ /* 0x040fe20000410000 */
[----:B------:R-:W-:Y:S01]  /*1d60*/  FFMA.FTZ R50, R107, R56, R58 ;  /* 0x000000386b327223 */ /* 0x000fe2000001003a */
[----:B------:R-:W-:Y:S02]  /*1d70*/  HADD2.F32 R52, -RZ, R18.H1_H1 ;  /* 0x30000012ff347230 */ /* 0x000fe40000004100 */
[C---:B------:R-:W-:Y:S01]  /*1d80*/  FMUL.FTZ R71, R42.reuse, R71 ;  /* 0x000000472a477220 */ /* 0x040fe20000410000 */
[----:B------:R-:W-:Y:S02]  /*1d90*/  HADD2.F32 R54, -RZ, R82.H0_H0 ;  /* 0x20000052ff367230 */ /* 0x000fe40000004100 */
[----:B------:R-:W-:Y:S01]  /*1da0*/  FMUL.FTZ R109, R42, R109 ;  /* 0x0000006d2a6d7220 */ /* 0x000fe20000410000 */
[----:B------:R-:W-:Y:S02]  /*1db0*/  HADD2.F32 R56, -RZ, R19.H0_H0 ;  /* 0x20000013ff387230 */ /* 0x000fe40000004100 */
[----:B------:R-:W-:Y:S01]  /*1dc0*/  FADD.FTZ R45, -R68, R45 ;  /* 0x0000002d442d7221 */ /* 0x000fe20000010100 */
[----:B------:R-:W-:-:S02]  /*1dd0*/  HADD2.F32 R58, -RZ, R81.H0_H0 ;  /* 0x20000051ff3a7230 */ /* 0x000fc40000004100 */
[C---:B------:R-:W-:Y:S01]  /*1de0*/  FADD.FTZ R125, -R68.reuse, R75 ;  /* 0x0000004b447d7221 */ /* 0x040fe20000010100 */
[----:B------:R-:W-:Y:S02]  /*1df0*/  HADD2.F32 R60, -RZ, R20.H0_H0 ;  /* 0x20000014ff3c7230 */ /* 0x000fe40000004100 */
[C---:B------:R-:W-:Y:S01]  /*1e00*/  FADD.FTZ R113, -R68.reuse, R61 ;  /* 0x0000003d44717221 */ /* 0x040fe20000010100 */
[C---:B------:R-:W-:Y:S01]  /*1e10*/  FADD.FTZ R36, -R68.reuse, R63 ;  /* 0x0000003f44247221 */ /* 0x040fe20000010100 */
[C---:B------:R-:W-:Y:S01]  /*1e20*/  FADD.FTZ R38, -R68.reuse, R67 ;  /* 0x0000004344267221 */ /* 0x040fe20000010100 */
        /* <DEDUP_REMOVED lines=18> */
[----:B------:R-:W-:Y:S01]  /*1f50*/  FFMA.FTZ R46, R109, R58, R60 ;  /* 0x0000003a6d2e7223 */ /* 0x000fe2000001003c */
        /* <DEDUP_REMOVED lines=11> */
[----:B------:R-:W-:Y:S01]  /*2010*/  FFMA.FTZ R66, R66, R37, R67 ;  /* 0x0000002542427223 */ /* 0x000fe20000010043 */
[----:B------:R-:W-:Y:S02]  /*2020*/  HADD2.F32 R62, -RZ, R21.H1_H1 ;  /* 0x30000015ff3e7230 */ /* 0x000fe40000004100 */
[----:B------:R-:W-:Y:S01]  /*2030*/  FFMA.FTZ R45, R45, R52, R54 ;  /* 0x000000342d2d7223 */ /* 0x000fe20000010036 */
[----:B------:R-:W-:-:S02]  /*2040*/  HADD2.F32 R64, -RZ, R15.H0_H0 ;  /* 0x2000000fff407230 */ /* 0x000fc40000004100 */
[----:B------:R-:W-:Y:S01]  /*2050*/  FFMA.FTZ R67, R39, R56, R58 ;  /* 0x0000003827437223 */ /* 0x000fe2000001003a */
[--C-:B------:R-:W-:Y:S02]  /*2060*/  HADD2.F32 R68, -RZ, R22.reuse.H0_H0 ;  /* 0x20000016ff447230 */ /* 0x100fe40000004100 */
[----:B------:R-:W-:Y:S01]  /*2070*/  FFMA.FTZ R52, R89, R60, R62 ;  /* 0x0000003c59347223 */ /* 0x000fe2000001003e */
[----:B------:R-:W-:Y:S02]  /*2080*/  HADD2.F32 R56, -RZ, R15.H1_H1 ;  /* 0x3000000fff387230 */ /* 0x000fe40000004100 */
[----:B------:R-:W-:Y:S01]  /*2090*/  FMUL.FTZ R49, R42, R49 ;  /* 0x000000312a317220 */ /* 0x000fe20000410000 */
[----:B------:R-:W-:Y:S02]  /*20a0*/  HADD2.F32 R58, -RZ, R22.H1_H1 ;  /* 0x30000016ff3a7230 */ /* 0x000fe40000004100 */
[----:B------:R-:W-:Y:S01]  /*20b0*/  FFMA.FTZ R54, R103, R64, R68 ;  /* 0x0000004067367223 */ /* 0x000fe20000010044 */
        /* <DEDUP_REMOVED lines=8> */
[----:B------:R-:W-:-:S02]  /*2140*/  HADD2.F32 R56, -RZ, R24.H1_H1 ;  /* 0x30000018ff387230 */ /* 0x000fc40000004100 */
[C---:B------:R-:W-:Y:S01]  /*2150*/  FMUL.FTZ R53, R42.reuse, R53 ;  /* 0x000000352a357220 */ /* 0x040fe20000410000 */
[----:B------:R-:W-:Y:S02]  /*2160*/  HADD2.F32 R58, -RZ, R3.H0_H0 ;  /* 0x20000003ff3a7230 */ /* 0x000fe40000004100 */
[----:B------:R-:W-:Y:S01]  /*2170*/  FFMA.FTZ R78, R51, R78, R64 ;  /* 0x0000004e334e7223 */ /* 0x000fe20000010040 */
[--C-:B------:R-:W-:Y:S02]  /*2180*/  HADD2.F32 R64, -RZ, R2.reuse.H1_H1 ;  /* 0x30000002ff407230 */ /* 0x100fe40000004100 */
        /* <DEDUP_REMOVED lines=14> */
[C---:B------:R-:W-:Y:S01]  /*2270*/  FMUL.FTZ R55, R42.reuse, R55 ;  /* 0x000000372a377220 */ /* 0x040fe20000410000 */
[----:B------:R-:W-:Y:S02]  /*2280*/  HADD2.F32 R60, -RZ, R27.H0_H0 ;  /* 0x2000001bff3c7230 */ /* 0x000fe40000004100 */
[C---:B------:R-:W-:Y:S01]  /*2290*/  FMUL.FTZ R59, R42.reuse, R59 ;  /* 0x0000003b2a3b7220 */ /* 0x040fe20000410000 */
[----:B------:R-:W-:Y:S02]  /*22a0*/  HADD2.F32 R62, -RZ, R5.H1_H1 ;  /* 0x30000005ff3e7230 */ /* 0x000fe40000004100 */
[----:B------:R-:W-:Y:S01]  /*22b0*/  FMUL.FTZ R53, R42, R115 ;  /* 0x000000732a357220 */ /* 0x000fe20000410000 */
[----:B------:R-:W-:-:S02]  /*22c0*/  HADD2.F32 R72, -RZ, R27.H1_H1 ;  /* 0x3000001bff487230 */ /* 0x000fc40000004100 */
[----:B------:R-:W-:Y:S01]  /*22d0*/  FFMA.FTZ R70, R70, R41, R51 ;  /* 0x0000002946467223 */ /* 0x000fe20000010033 */
[----:B------:R-:W-:Y:S02]  /*22e0*/  HADD2.F32 R74, -RZ, R6.H0_H0 ;  /* 0x20000006ff4a7230 */ /* 0x000fe40000004100 */
[----:B------:R-:W-:Y:S01]  /*22f0*/  FFMA.FTZ R97, R57, R56, R58 ;  /* 0x0000003839617223 */ /* 0x000fe2000001003a */
[----:B------:R-:W-:Y:S02]  /*2300*/  HADD2.F32 R37, -RZ, R3.H1_H1 ;  /* 0x30000003ff257230 */ /* 0x000fe40000004100 */
[----:B------:R-:W-:Y:S01]  /*2310*/  FFMA.FTZ R98, R55, R98, R60 ;  /* 0x0000006237627223 */ /* 0x000fe2000001003c */
[----:B------:R-:W-:Y:S02]  /*2320*/  HADD2.F32 R39, -RZ, R25.H1_H1 ;  /* 0x30000019ff277230 */ /* 0x000fe40000004100 */
[----:B------:R-:W-:Y:S01]  /*2330*/  FFMA.FTZ R101, R59, R62, R72 ;  /* 0x0000003e3b657223 */ /* 0x000fe20000010048 */
[----:B------:R-:W-:Y:S01]  /*2340*/  FMUL.FTZ R68, R42, R111 ;  /* 0x0000006f2a447220 */ /* 0x000fe20000410000 */
[----:B------:R-:W-:Y:S01]  /*2350*/  FFMA.FTZ R53, R53, R74, R94 ;  /* 0x0000004a35357223 */ /* 0x000fe2000001005e */
[----:B------:R-:W-:-:S02]  /*2360*/  HADD2.F32 R41, -RZ, R7.H0_H0 ;  /* 0x20000007ff297230 */ /* 0x000fc40000004100 */
[C---:B------:R-:W-:Y:S01]  /*2370*/  FMUL.FTZ R94, R42.reuse, R121 ;  /* 0x000000792a5e7220 */ /* 0x040fe20000410000 */
[----:B------:R-:W-:Y:S02]  /*2380*/  HADD2.F32 R51, -RZ, R29.H0_H0 ;  /* 0x2000001dff337230 */ /* 0x000fe40000004100 */
[C---:B------:R-:W-:Y:S01]  /*2390*/  FMUL.FTZ R36, R42.reuse, R36 ;  /* 0x000000242a247220 */ /* 0x040fe20000410000 */
[----:B------:R-:W-:Y:S02]  /*23a0*/  HADD2.F32 R55, -RZ, R7.H1_H1 ;  /* 0x30000007ff377230 */ /* 0x000fe40000004100 */
[----:B------:R-:W-:Y:S01]  /*23b0*/  FMUL.FTZ R40, R42, R40 ;  /* 0x000000282a287220 */ /* 0x000fe20000410000 */
[----:B------:R-:W-:Y:S02]  /*23c0*/  HADD2.F32 R57, -RZ, R29.H1_H1 ;  /* 0x3000001dff397230 */ /* 0x000fe40000004100 */
[----:B------:R-:W-:Y:S01]  /*23d0*/  FFMA.FTZ R68, R68, R37, R39 ;  /* 0x0000002544447223 */ /* 0x000fe20000010027 */
[----:B------:R-:W-:-:S02]  /*23e0*/  HADD2.F32 R59, -RZ, R8.H0_H0 ;  /* 0x20000008ff3b7230 */ /* 0x000fc40000004100 */
[----:B------:R-:W-:Y:S01]  /*23f0*/  FFMA.FTZ R94, R94, R41, R51 ;  /* 0x000000295e5e7223 */ /* 0x000fe20000010033 */
[----:B------:R-:W-:Y:S02]  /*2400*/  HADD2.F32 R89, -RZ, R30.H0_H0 ;  /* 0x2000001eff597230 */ /* 0x000fe40000004100 */
[----:B------:R-:W-:Y:S01]  /*2410*/  FFMA.FTZ R55, R36, R55, R57 ;  /* 0x0000003724377223 */ /* 0x000fe20000010039 */
[----:B------:R-:W-:Y:S02]  /*2420*/  HADD2.F32 R37, -RZ, R6.H1_H1 ;  /* 0x30000006ff257230 */ /* 0x000fe40000004100 */
[----:B------:R-:W-:Y:S01]  /*2430*/  FMUL.FTZ R72, R42, R113 ;  /* 0x000000712a487220 */ /* 0x000fe20000410000 */
[----:B------:R-:W-:Y:S02]  /*2440*/  HADD2.F32 R39, -RZ, R28.H1_H1 ;  /* 0x3000001cff277230 */ /* 0x000fe40000004100 */
[----:B------:R-:W-:Y:S01]  /*2450*/  FFMA.FTZ R96, R40, R59, R89 ;  /* 0x0000003b28607223 */ /* 0x000fe20000010059 */
        /* <DEDUP_REMOVED lines=8> */
[----:B------:R-:W-:-:S02]  /*24e0*/  HADD2.F32 R37, -RZ, R9.H0_H0 ;  /* 0x20000009ff257230 */ /* 0x000fc40000004100 */
[----:B------:R-:W-:Y:S01]  /*24f0*/  FMUL.FTZ R102, R42, R123 ;  /* 0x0000007b2a667220 */ /* 0x000fe20000410000 */
[----:B------:R-:W-:Y:S02]  /*2500*/  HADD2.F32 R39, -RZ, R31.H0_H0 ;  /* 0x2000001fff277230 */ /* 0x000fe40000004100 */
[----:B------:R-:W-:Y:S01]  /*2510*/  FFMA.FTZ R51, R38, R51, R41 ;  /* 0x0000003326337223 */ /* 0x000fe20000010029 */
[----:B------:R-:W-:Y:S01]  /*2520*/  HADD2.F32 R104, -RZ, R34.H0_H0 ;  /* 0x20000022ff687230 */ /* 0x000fe20000004100 */
[----:B------:R-:W0:Y:S01]  /*2530*/  @!P1 LDC.64 R40, c[0x0][0x3c0] ;  /* 0x0000f000ff289b82 */ /* 0x000e220000000a00 */
[----:B------:R-:W-:Y:S01]  /*2540*/  FMUL.FTZ R63, R42, R63 ;  /* 0x0000003f2a3f7220 */ /* 0x000fe20000410000 */
[----:B------:R-:W-:Y:S01]  /*2550*/  FFMA.FTZ R102, R102, R37, R39 ;  /* 0x0000002566667223 */ /* 0x000fe20000010027 */
[----:B------:R-:W-:Y:S02]  /*2560*/  HADD2.F32 R57, -RZ, R10.H0_H0 ;  /* 0x2000000aff397230 */ /* 0x000fe40000004100 */
[----:B------:R-:W-:Y:S01]  /*2570*/  FMUL.FTZ R74, R42, R76 ;  /* 0x0000004c2a4a7220 */ /* 0x000fe20000410000 */
[----:B------:R-:W-:Y:S01]  /*2580*/  FFMA.FTZ R100, R63, R100, R104 ;  /* 0x000000643f647223 */ /* 0x000fe20000010068 */
[----:B------:R-:W-:-:S02]  /*2590*/  HADD2.F32 R59, -RZ, R32.H0_H0 ;  /* 0x20000020ff3b7230 */ /* 0x000fc40000004100 */
[C---:B------:R-:W-:Y:S01]  /*25a0*/  FMUL.FTZ R77, R42.reuse, R77 ;  /* 0x0000004d2a4d7220 */ /* 0x040fe20000410000 */
[----:B------:R-:W1:Y:S01]  /*25b0*/  @!P0 LDC.64 R38, c[0x0][0x3c8] ;  /* 0x0000f200ff268b82 */ /* 0x000e620000000a00 */
[----:B------:R-:W-:Y:S02]  /*25c0*/  HADD2.F32 R56, -RZ, R10.H1_H1 ;  /* 0x3000000aff387230 */ /* 0x000fe40000004100 */
[C---:B------:R-:W-:Y:S01]  /*25d0*/  FMUL.FTZ R61, R42.reuse, R61 ;  /* 0x0000003d2a3d7220 */ /* 0x040fe20000410000 */
[----:B------:R-:W-:Y:S02]  /*25e0*/  HADD2.F32 R58, -RZ, R32.H1_H1 ;  /* 0x30000020ff3a7230 */ /* 0x000fe40000004100 */
[----:B------:R-:W-:Y:S01]  /*25f0*/  FMUL.FTZ R76, R42, R79 ;  /* 0x0000004f2a4c7220 */ /* 0x000fe20000410000 */
[----:B------:R-:W-:Y:S02]  /*2600*/  HADD2.F32 R60, -RZ, R11.H0_H0 ;  /* 0x2000000bff3c7230 */ /* 0x000fe40000004100 */
[----:B------:R-:W-:Y:S01]  /*2610*/  FFMA.FTZ R74, R74, R57, R59 ;  /* 0x000000394a4a7223 */ /* 0x000fe2000001003b */
[----:B------:R-:W-:Y:S01]  /*2620*/  HADD2.F32 R62, -RZ, R33.H0_H0 ;  /* 0x20000021ff3e7230 */ /* 0x000fe20000004100 */
[----:B------:R-:W2:Y:S01]  /*2630*/  LDC.64 R36, c[0x0][0x428] ;  /* 0x00010a00ff247b82 */ /* 0x000ea20000000a00 */
[----:B------:R-:W-:Y:S01]  /*2640*/  FFMA.FTZ R77, R77, R56, R58 ;  /* 0x000000384d4d7223 */ /* 0x000fe2000001003a */
[----:B------:R-:W-:-:S02]  /*2650*/  HADD2.F32 R57, -RZ, R11.H1_H1 ;  /* 0x3000000bff397230 */ /* 0x000fc40000004100 */
[C---:B------:R-:W-:Y:S01]  /*2660*/  FMUL.FTZ R73, R42.reuse, R73 ;  /* 0x000000492a497220 */ /* 0x040fe20000410000 */
[----:B------:R-:W-:Y:S01]  /*2670*/  FFMA.FTZ R79, R61, R60, R62 ;  /* 0x0000003c3d4f7223 */ /* 0x000fe2000001003e */
[----:B------:R-:W-:Y:S02]  /*2680*/  HADD2.F32 R59, -RZ, R33.H1_H1 ;  /* 0x30000021ff3b7230 */ /* 0x000fe40000004100 */
[C---:B------:R-:W-:Y:S01]  /*2690*/  FMUL.FTZ R99, R42.reuse, R99 ;  /* 0x000000632a637220 */ /* 0x040fe20000410000 */
[----:B------:R-:W-:Y:S02]  /*26a0*/  HADD2.F32 R56, -RZ, R12.H1_H1 ;  /* 0x3000000cff387230 */ /* 0x000fe40000004100 */
[----:B------:R-:W-:Y:S01]  /*26b0*/  FMUL.FTZ R125, R42, R125 ;  /* 0x0000007d2a7d7220 */ /* 0x000fe20000410000 */
[----:B0-----:R-:W-:-:S04]  /*26c0*/  @!P1 IMAD.WIDE R40, R14, 0x4, R40 ;  /* 0x000000040e289825 */ /* 0x001fc800078e0228 */
[----:B------:R-:W-:Y:S01]  /*26d0*/  FFMA.FTZ R76, R76, R57, R59 ;  /* 0x000000394c4c7223 */ /* 0x000fe2000001003b */
[----:B------:R-:W-:Y:S01]  /*26e0*/  F2FP.F16.F32.PACK_AB R51, R51, R102 ;  /* 0x000000663333723e */ /* 0x000fe200000000ff */
[----:B------:R-:W-:Y:S01]  /*26f0*/  HADD2.F32 R58, -RZ, R34.H1_H1 ;  /* 0x30000022ff3a7230 */ /* 0x000fe20000004100 */
[----:B------:R0:W-:Y:S01]  /*2700*/  @!P1 STG.E desc[UR6][R40.64], R92 ;  /* 0x0000005c28009986 */ /* 0x0001e2000c101906 */
[----:B------:R-:W-:Y:S02]  /*2710*/  HADD2.F32 R60, -RZ, R13.H0_H0 ;  /* 0x2000000dff3c7230 */ /* 0x000fe40000004100 */
[----:B-1----:R-:W-:Y:S01]  /*2720*/  @!P0 IMAD.WIDE R104, R14, 0x4, R38 ;  /* 0x000000040e688825 */ /* 0x002fe200078e0226 */
[----:B------:R-:W-:-:S03]  /*2730*/  F2FP.F16.F32.PACK_AB R39, R66, R75 ;  /* 0x0000004b4227723e */ /* 0x000fc600000000ff */
[----:B------:R-:W-:Y:S01]  /*2740*/  FFMA.FTZ R73, R73, R56, R58 ;  /* 0x0000003849497223 */ /* 0x000fe2000001003a */
[----:B------:R-:W-:Y:S01]  /*2750*/  F2FP.F16.F32.PACK_AB R38, R69, R50 ;  /* 0x000000324526723e */ /* 0x000fe200000000ff */
[----:B------:R-:W-:Y:S01]  /*2760*/  HADD2.F32 R62, -RZ, R35.H0_H0 ;  /* 0x20000023ff3e7230 */ /* 0x000fe20000004100 */
[----:B------:R1:W-:Y:S01]  /*2770*/  @!P0 STG.E desc[UR6][R104.64], R42 ;  /* 0x0000002a68008986 */ /* 0x0003e2000c101906 */
[----:B------:R-:W-:Y:S01]  /*2780*/  HADD2.F32 R106, -RZ, R13.H1_H1 ;  /* 0x3000000dff6a7230 */ /* 0x000fe20000004100 */
[----:B------:R-:W-:Y:S01]  /*2790*/  F2FP.F16.F32.PACK_AB R50, R103, R96 ;  /* 0x000000606732723e */ /* 0x000fe200000000ff */
[----:B------:R-:W-:Y:S01]  /*27a0*/  HADD2.F32 R108, -RZ, R35.H1_H1 ;  /* 0x30000023ff6c7230 */ /* 0x000fe20000004100 */
[----:B0-----:R-:W-:Y:S01]  /*27b0*/  F2FP.F16.F32.PACK_AB R41, R52, R67 ;  /* 0x000000433429723e */ /* 0x001fe200000000ff */
[----:B------:R-:W-:Y:S01]  /*27c0*/  FFMA.FTZ R99, R99, R60, R62 ;  /* 0x0000003c63637223 */ /* 0x000fe2000001003e */
[----:B------:R-:W0:Y:S01]  /*27d0*/  LDC.64 R66, c[0x0][0x380] ;  /* 0x0000e000ff427b82 */ /* 0x000e220000000a00 */
[----:B--2---:R-:W-:-:S04]  /*27e0*/  IMAD.WIDE.U32 R56, R87, 0x10, R36 ;  /* 0x0000001057387825 */ /* 0x004fc800078e0024 */
[----:B------:R-:W-:Y:S01]  /*27f0*/  FFMA.FTZ R106, R125, R106, R108 ;  /* 0x0000006a7d6a7223 */ /* 0x000fe2000001006c */
[----:B------:R-:W-:Y:S01]  /*2800*/  F2FP.F16.F32.PACK_AB R40, R45, R46 ;  /* 0x0000002e2d28723e */ /* 0x000fe200000000ff */
[--C-:B------:R-:W-:Y:S01]  /*2810*/  IMAD.WIDE.U32 R88, R88, 0x10, R36.reuse ;  /* 0x0000001058587825 */ /* 0x100fe200078e0024 */
[----:B-1----:R-:W-:Y:S02]  /*2820*/  F2FP.F16.F32.PACK_AB R42, R47, R54 ;  /* 0x000000362f2a723e */ /* 0x002fe400000000ff */
[----:B------:R-:W-:Y:S01]  /*2830*/  F2FP.F16.F32.PACK_AB R47, R101, R98 ;  /* 0x00000062652f723e */ /* 0x000fe200000000ff */
        /* <DEDUP_REMOVED lines=8> */
[----:B------:R-:W-:Y:S02]  /*28c0*/  F2FP.F16.F32.PACK_AB R36, R44, R43 ;  /* 0x0000002b2c24723e */ /* 0x000fe400000000ff */
        /* <DEDUP_REMOVED lines=9> */
[----:B0-----:R-:W-:-:S03]  /*2960*/  LEA R14, R66, R14, 0x2 ;  /* 0x0000000e420e7211 */ /* 0x001fc600078e10ff */
[----:B------:R1:W-:Y:S01]  /*2970*/  STG.E.128 desc[UR6][R60.64], R48 ;  /* 0x000000303c007986 */ /* 0x0003e2000c101d06 */
[----:B------:R-:W-:-:S03]  /*2980*/  ISETP.GE.AND P0, PT, R14, R67, PT ;  /* 0x000000430e00720c */ /* 0x000fc60003f06270 */
[----:B------:R1:W-:Y:S10]  /*2990*/  STG.E.128 desc[UR6][R62.64], R52 ;  /* 0x000000343e007986 */ /* 0x0003f4000c101d06 */
[----:B------:R-:W-:Y:S05]  /*29a0*/  @!P0 BRA `(.L_x_27240) ;  /* 0xffffffd800f48947 */ /* 0x000fea000383ffff */
[----:B------:R-:W-:Y:S05]  /*29b0*/  EXIT ;  /* 0x000000000000794d */ /* 0x000fea0003800000 */
.L_x_27228:
[----:B------:R-:W1:Y:S01]  /*29c0*/  LDCU.64 UR8, c[0x0][0x3a0] ;  /* 0x00007400ff0877ac */ /* 0x000e620008000a00 */
[----:B------:R-:W2:Y:S01]  /*29d0*/  LDCU UR5, c[0x0][0x388] ;  /* 0x00007100ff0577ac */ /* 0x000ea20008000800 */
[----:B------:R-:W3:Y:S01]  /*29e0*/  LDCU UR10, c[0x0][0x448] ;  /* 0x00008900ff0a77ac */ /* 0x000ee20008000800 */
[----:B-1----:R-:W-:-:S04]  /*29f0*/  UISETP.NE.U32.AND UP0, UPT, UR8, URZ, UPT ;  /* 0x000000ff0800728c */ /* 0x002fc8000bf05070 */
[----:B--23--:R-:W-:-:S11]  /*2a00*/  UISETP.NE.AND.EX UP0, UPT, UR9, URZ, UPT, UP0 ;  /* 0x000000ff0900728c */ /* 0x00cfd6000bf05300 */
.L_x_27252:
[----:B--2---:R-:W1:Y:S01]  /*2a10*/  LDC.64 R40, c[0x0][0x3e0] ;  /* 0x0000f800ff287b82 */ /* 0x004e620000000a00 */
[----:B------:R-:W-:-:S05]  /*2a20*/  IMAD R36, R14, UR5, RZ ;  /* 0x000000050e247c24 */ /* 0x000fca000f8e02ff */
[----:B------:R-:W-:Y:S02]  /*2a30*/  SHF.R.S32.HI R37, RZ, 0x1f, R36 ;  /* 0x0000001fff257819 */ /* 0x000fe40000011424 */
[----:B------:R-:W2:Y:S02]  /*2a40*/  LDC.64 R72, c[0x0][0x390] ;  /* 0x0000e400ff487b82 */ /* 0x000ea40000000a00 */
[----:B------:R-:W-:-:S04]  /*2a50*/  LEA.HI R37, R37, R36, RZ, 0x3 ;  /* 0x0000002425257211 */ /* 0x000fc800078f18ff */
[----:B------:R-:W-:Y:S01]  /*2a60*/  LEA.HI.SX32 R87, R37, R86, 0x1d ;  /* 0x0000005625577211 */ /* 0x000fe200078feaff */
[----:B-1----:R-:W-:-:S06]  /*2a70*/  IMAD.WIDE R40, R14, 0x2, R40 ;  /* 0x000000020e287825 */ /* 0x002fcc00078e0228 */
[----:B------:R-:W3:Y:S01]  /*2a80*/  LDG.E.U16 R40, desc[UR6][R40.64] ;  /* 0x0000000628287981 */ /* 0x000ee2000c1e1500 */
[----:B--2---:R-:W-:-:S06]  /*2a90*/  IMAD.WIDE.U32 R36, R87, 0x10, R72 ;  /* 0x0000001057247825 */ /* 0x004fcc00078e0048 */
[----:B------:R-:W5:Y:S01]  /*2aa0*/  LDG.E.128 R36, desc[UR6][R36.64] ;  /* 0x0000000624247981 */ /* 0x000f62000c1e1d00 */
[----:B---3--:R-:W-:Y:S01]  /*2ab0*/  HADD2.F32 R89, -RZ, R40.H0_H0 ;  /* 0x20000028ff597230 */ /* 0x008fe20000004100 */
[----:B------:R-:W-:Y:S06]  /*2ac0*/  BRA.U !UP0, `(.L_x_27241) ;  /* 0x0000000108547547 */ /* 0x000fec000b800000 */
        /* <DEDUP_REMOVED lines=21> */
.L_x_27241:
[--C-:B-----5:R-:W-:Y:S02]  /*2c20*/  HADD2.F32 R40, -RZ, R36.reuse.H0_H0 ;  /* 0x20000024ff287230 */ /* 0x120fe40000004100 */
[----:B------:R-:W-:Y:S02]  /*2c30*/  HADD2.F32 R42, -RZ, R36.H1_H1 ;  /* 0x30000024ff2a7230 */ /* 0x000fe40000004100 */
[--C-:B------:R-:W-:Y:S02]  /*2c40*/  HADD2.F32 R44, -RZ, R37.reuse.H0_H0 ;  /* 0x20000025ff2c7230 */ /* 0x100fe40000004100 */
[C---:B------:R-:W-:Y:S01]  /*2c50*/  FMUL.FTZ R36, R89.reuse, R40 ;  /* 0x0000002859247220 */ /* 0x040fe20000410000 */
[----:B------:R-:W-:Y:S02]  /*2c60*/  HADD2.F32 R46, -RZ, R37.H1_H1 ;  /* 0x30000025ff2e7230 */ /* 0x000fe40000004100 */
[----:B------:R-:W-:Y:S01]  /*2c70*/  FMUL.FTZ R37, R89, R42 ;  /* 0x0000002a59257220 */ /* 0x000fe20000410000 */
[----:B------:R-:W-:-:S02]  /*2c80*/  HADD2.F32 R48, -RZ, R38.H0_H0 ;  /* 0x20000026ff307230 */ /* 0x000fc40000004100 */
[----:B------:R-:W-:Y:S02]  /*2c90*/  HADD2.F32 R50, -RZ, R38.H1_H1 ;  /* 0x30000026ff327230 */ /* 0x000fe40000004100 */
[C---:B------:R-:W-:Y:S01]  /*2ca0*/  FMUL.FTZ R38, R89.reuse, R44 ;  /* 0x0000002c59267220 */ /* 0x040fe20000410000 */
[--C-:B------:R-:W-:Y:S02]  /*2cb0*/  HADD2.F32 R52, -RZ, R39.reuse.H0_H0 ;  /* 0x20000027ff347230 */ /* 0x100fe40000004100 */
[C---:B------:R-:W-:Y:S01]  /*2cc0*/  FMUL.FTZ R40, R89.reuse, R48 ;  /* 0x0000003059287220 */ /* 0x040fe20000410000 */
[----:B------:R-:W-:Y:S02]  /*2cd0*/  HADD2.F32 R54, -RZ, R39.H1_H1 ;  /* 0x30000027ff367230 */ /* 0x000fe40000004100 */
[C---:B------:R-:W-:Y:S01]  /*2ce0*/  FMUL.FTZ R39, R89.reuse, R46 ;  /* 0x0000002e59277220 */ /* 0x040fe20000410000 */
[C---:B------:R-:W-:Y:S01]  /*2cf0*/  FMUL.FTZ R41, R89.reuse, R50 ;  /* 0x0000003259297220 */ /* 0x040fe20000410000 */
[C---:B------:R-:W-:Y:S01]  /*2d00*/  FMUL.FTZ R42, R89.reuse, R52 ;  /* 0x00000034592a7220 */ /* 0x040fe20000410000 */
[----:B------:R-:W-:-:S07]  /*2d10*/  FMUL.FTZ R43, R89, R54 ;  /* 0x00000036592b7220 */ /* 0x000fce0000410000 */
.L_x_27242:
        /* <DEDUP_REMOVED lines=29> */
.L_x_27243:
[--C-:B-1---5:R-:W-:Y:S02]  /*2ef0*/  HADD2.F32 R48, -RZ, R44.reuse.H0_H0 ;  /* 0x2000002cff307230 */ /* 0x122fe40000004100 */
        /* <DEDUP_REMOVED lines=15> */
.L_x_27244:
        /* <DEDUP_REMOVED lines=28> */
.L_x_27245:
        /* <DEDUP_REMOVED lines=16> */
.L_x_27246:
        /* <DEDUP_REMOVED lines=28> */
.L_x_27247:
        /* <DEDUP_REMOVED lines=16> */
.L_x_27248:
        /* <DEDUP_REMOVED lines=28> */
.L_x_27249:
[----:B-----5:R-:W-:Y:S02]  /*3730*/  HADD2.F32 R72, -RZ, R68.H0_H0 ;  /* 0x20000044ff487230 */ /* 0x020fe40000004100 */
[----:B------:R-:W-:Y:S02]  /*3740*/  HADD2.F32 R76, -RZ, R69.H1_H1 ;  /* 0x30000045ff4c7230 */ /* 0x000fe40000004100 */
[----:B------:R-:W-:Y:S02]  /*3750*/  HADD2.F32 R94, -RZ, R70.H0_H0 ;  /* 0x20000046ff5e7230 */ /* 0x000fe40000004100 */
[C---:B------:R-:W-:Y:S01]  /*3760*/  FMUL.FTZ R72, R89.reuse, R72 ;  /* 0x0000004859487220 */ /* 0x040fe20000410000 */
[--C-:B------:R-:W-:Y:S02]  /*3770*/  HADD2.F32 R78, -RZ, R71.reuse.H0_H0 ;  /* 0x20000047ff4e7230 */ /* 0x100fe40000004100 */
[----:B-1----:R-:W-:Y:S01]  /*3780*/  FMUL.FTZ R75, R89, R76 ;  /* 0x0000004c594b7220 */ /* 0x002fe20000410000 */
[----:B------:R-:W-:-:S02]  /*3790*/  HADD2.F32 R96, -RZ, R71.H1_H1 ;  /* 0x30000047ff607230 */ /* 0x000fc40000004100 */
[C---:B------:R-:W-:Y:S01]  /*37a0*/  FMUL.FTZ R76, R89.reuse, R94 ;  /* 0x0000005e594c7220 */ /* 0x040fe20000410000 */
[----:B------:R-:W-:Y:S02]  /*37b0*/  HADD2.F32 R68, -RZ, R68.H1_H1 ;  /* 0x30000044ff447230 */ /* 0x000fe40000004100 */
[C---:B------:R-:W-:Y:S01]  /*37c0*/  FMUL.FTZ R78, R89.reuse, R78 ;  /* 0x0000004e594e7220 */ /* 0x040fe20000410000 */
[----:B------:R-:W-:Y:S02]  /*37d0*/  HADD2.F32 R74, -RZ, R69.H0_H0 ;  /* 0x20000045ff4a7230 */ /* 0x000fe40000004100 */
[C---:B------:R-:W-:Y:S01]  /*37e0*/  FMUL.FTZ R79, R89.reuse, R96 ;  /* 0x00000060594f7220 */ /* 0x040fe20000410000 */
[----:B------:R-:W-:Y:S02]  /*37f0*/  HADD2.F32 R70, -RZ, R70.H1_H1 ;  /* 0x30000046ff467230 */ /* 0x000fe40000004100 */
[C---:B------:R-:W-:Y:S01]  /*3800*/  FMUL.FTZ R73, R89.reuse, R68 ;  /* 0x0000004459497220 */ /* 0x040fe20000410000 */
[----:B------:R-:W-:-:S02]  /*3810*/  FMUL.FTZ R74, R89, R74 ;  /* 0x0000004a594a7220 */ /* 0x000fc40000410000 */
[----:B------:R-:W-:-:S07]  /*3820*/  FMUL.FTZ R77, R89, R70 ;  /* 0x00000046594d7220 */ /* 0x000fce0000410000 */
.L_x_27250:
        /* <DEDUP_REMOVED lines=147> */
.L_x_27276:
[----:B------:R-:W-:Y:S01]  /*4160*/  FMUL.FTZ R68, R92, R92 ;  /* 0x0000005c5c447220 */ /* 0x000fe20000410000 */
[----:B0-----:R-:W-:Y:S01]  /*4170*/  ISETP.NE.AND P0, PT, RZ, UR4, PT ;  /* 0x00000004ff007c0c */ /* 0x001fe2000bf05270 */
[----:B-12---:R-:W-:Y:S01]  /*4180*/  FADD.FTZ R98, R98, R89 ;  /* 0x0000005962627221 */ /* 0x006fe20000010000 */
[----:B------:R-:W-:Y:S02]  /*4190*/  HADD2.F32 R110, -RZ, R16.H0_H0 ;  /* 0x20000010ff6e7230 */ /* 0x000fe40000004100 */
[----:B------:R-:W-:Y:S01]  /*41a0*/  FSEL R70, R68, RZ, P0 ;  /* 0x000000ff44467208 */ /* 0x000fe20000000000 */
[----:B------:R-:W-:Y:S01]  /*41b0*/  FFMA.FTZ R93, R98, R93, UR10 ;  /* 0x0000000a625d7e23 */ /* 0x000fe2000801005d */
[----:B------:R-:W-:Y:S01]  /*41c0*/  FSEL R68, R92, RZ, !P0 ;  /* 0x000000ff5c447208 */ /* 0x000fe20004000000 */
[----:B------:R-:W-:Y:S02]  /*41d0*/  HADD2.F32 R114, -RZ, R84.H1_H1 ;  /* 0x30000054ff727230 */ /* 0x000fe40000004100 */
[----:B------:R-:W-:Y:S01]  /*41e0*/  FADD.FTZ R93, R93, R70 ;  /* 0x000000465d5d7221 */ /* 0x000fe20000010000 */
[----:B------:R-:W-:-:S02]  /*41f0*/  HADD2.F32 R116, -RZ, R18.H0_H0 ;  /* 0x20000012ff747230 */ /* 0x000fc40000004100 */
[C---:B------:R-:W-:Y:S01]  /*4200*/  FADD.FTZ R70, -R68.reuse, R57 ;  /* 0x0000003944467221 */ /* 0x040fe20000010100 */
[C---:B------:R-:W-:Y:S01]  /*4210*/  FADD.FTZ R36, -R68.reuse, R36 ;  /* 0x0000002444247221 */ /* 0x040fe20000010100 */
[----:B------:R-:W0:Y:S01]  /*4220*/  MUFU.RSQ R57, R93 ;  /* 0x0000005d00397308 */ /* 0x000e220000001400 */
[C---:B------:R-:W-:Y:S01]  /*4230*/  FADD.FTZ R94, -R68.reuse, R59 ;  /* 0x0000003b445e7221 */ /* 0x040fe20000010100 */
[--C-:B------:R-:W-:Y:S02]  /*4240*/  HADD2.F32 R59, -RZ, R85.reuse.H0_H0 ;  /* 0x20000055ff3b7230 */ /* 0x100fe40000004100 */
        /* <DEDUP_REMOVED lines=55> */
[----:B------:R-:W-:-:S02]  /*45c0*/  HADD2.F32 R63, -RZ, R82.H0_H0 ;  /* 0x20000052ff3f7230 */ /* 0x000fc40000004100 */
[C---:B------:R-:W-:Y:S01]  /*45d0*/  FMUL.FTZ R41, R57.reuse, R41 ;  /* 0x0000002939297220 */ /* 0x040fe20000410000 */
[--C-:B------:R-:W-:Y:S02]  /*45e0*/  HADD2.F32 R114, -RZ, R19.reuse.H0_H0 ;  /* 0x20000013ff727230 */ /* 0x100fe40000004100 */
[C---:B------:R-:W-:Y:S01]  /*45f0*/  FMUL.FTZ R42, R57.reuse, R42 ;  /* 0x0000002a392a7220 */ /* 0x040fe20000410000 */
[----:B------:R-:W-:Y:S02]  /*4600*/  HADD2.F32 R116, -RZ, R82.H1_H1 ;  /* 0x30000052ff747230 */ /* 0x000fe40000004100 */
[----:B------:R-:W-:Y:S01]  /*4610*/  FMUL.FTZ R39, R57, R43 ;  /* 0x0000002b39277220 */ /* 0x000fe20000410000 */
[----:B------:R-:W-:Y:S02]  /*4620*/  HADD2.F32 R65, -RZ, R19.H1_H1 ;  /* 0x30000013ff417230 */ /* 0x000fe40000004100 */
[----:B------:R-:W-:Y:S01]  /*4630*/  FFMA.FTZ R43, R110, R41, R61 ;  /* 0x000000296e2b7223 */ /* 0x000fe2000001003d */
[----:B------:R-:W-:Y:S01]  /*4640*/  FFMA.FTZ R110, R63, R42, R114 ;  /* 0x0000002a3f6e7223 */ /* 0x000fe20000010072 */
[----:B------:R-:W-:Y:S01]  /*4650*/  FMUL.FTZ R40, R57, R44 ;  /* 0x0000002c39287220 */ /* 0x000fe20000410000 */
[----:B------:R-:W-:-:S02]  /*4660*/  HADD2.F32 R63, -RZ, R80.H0_H0 ;  /* 0x20000050ff3f7230 */ /* 0x000fc40000004100 */
[----:B------:R-:W-:Y:S01]  /*4670*/  FFMA.FTZ R39, R116, R39, R65 ;  /* 0x0000002774277223 */ /* 0x000fe20000010041 */
[--C-:B------:R-:W-:Y:S02]  /*4680*/  HADD2.F32 R114, -RZ, R21.reuse.H0_H0 ;  /* 0x20000015ff727230 */ /* 0x100fe40000004100 */
[C---:B------:R-:W-:Y:S01]  /*4690*/  FMUL.FTZ R46, R57.reuse, R46 ;  /* 0x0000002e392e7220 */ /* 0x040fe20000410000 */
[----:B------:R-:W-:Y:S02]  /*46a0*/  HADD2.F32 R116, -RZ, R80.H1_H1 ;  /* 0x30000050ff747230 */ /* 0x000fe40000004100 */
[C---:B------:R-:W-:Y:S01]  /*46b0*/  FMUL.FTZ R41, R57.reuse, R47 ;  /* 0x0000002f39297220 */ /* 0x040fe20000410000 */
[----:B------:R-:W-:Y:S02]  /*46c0*/  HADD2.F32 R65, -RZ, R21.H1_H1 ;  /* 0x30000015ff417230 */ /* 0x000fe40000004100 */
[----:B------:R-:W-:Y:S01]  /*46d0*/  FMUL.FTZ R45, R57, R45 ;  /* 0x0000002d392d7220 */ /* 0x000fe20000410000 */
        /* <DEDUP_REMOVED lines=11> */
[----:B------:R-:W-:Y:S01]  /*4790*/  FFMA.FTZ R45, R44, R45, R61 ;  /* 0x0000002d2c2d7223 */ /* 0x000fe2000001003d */
[----:B------:R-:W-:Y:S02]  /*47a0*/  HADD2.F32 R116, -RZ, R0.H1_H1 ;  /* 0x30000000ff747230 */ /* 0x000fe40000004100 */
[C---:B------:R-:W-:Y:S01]  /*47b0*/  FMUL.FTZ R51, R57.reuse, R51 ;  /* 0x0000003339337220 */ /* 0x040fe20000410000 */
[----:B------:R-:W-:Y:S02]  /*47c0*/  HADD2.F32 R73, -RZ, R23.H1_H1 ;  /* 0x30000017ff497230 */ /* 0x000fe40000004100 */
[----:B------:R-:W-:Y:S01]  /*47d0*/  FMUL.FTZ R47, R57, R49 ;  /* 0x00000031392f7220 */ /* 0x000fe20000410000 */
        /* <DEDUP_REMOVED lines=16> */
[----:B------:R-:W-:-:S02]  /*48e0*/  HADD2.F32 R51, -RZ, R3.H1_H1 ;  /* 0x30000003ff337230 */ /* 0x000fc40000004100 */
[----:B------:R-:W-:Y:S01]  /*48f0*/  FMUL.FTZ R71, R57, R56 ;  /* 0x0000003839477220 */ /* 0x000fe20000410000 */
[----:B------:R-:W-:Y:S02]  /*4900*/  HADD2.F32 R116, -RZ, R25.H1_H1 ;  /* 0x30000019ff747230 */ /* 0x000fe40000004100 */
[----:B------:R-:W-:Y:S01]  /*4910*/  FFMA.FTZ R55, R50, R53, R49 ;  /* 0x0000003532377223 */ /* 0x000fe20000010031 */
[----:B------:R-:W-:Y:S02]  /*4920*/  HADD2.F32 R65, -RZ, R2.H0_H0 ;  /* 0x20000002ff417230 */ /* 0x000fe40000004100 */
[----:B------:R-:W-:Y:S01]  /*4930*/  FFMA.FTZ R69, R69, R54, R52 ;  /* 0x0000003645457223 */ /* 0x000fe20000010034 */
[----:B------:R-:W-:Y:S02]  /*4940*/  HADD2.F32 R118, -RZ, R24.H0_H0 ;  /* 0x20000018ff767230 */ /* 0x000fe40000004100 */
[----:B------:R-:W-:Y:S01]  /*4950*/  FFMA.FTZ R56, R51, R48, R116 ;  /* 0x0000003033387223 */ /* 0x000fe20000010074 */
[----:B------:R-:W-:-:S02]  /*4960*/  HADD2.F32 R93, -RZ, R5.H0_H0 ;  /* 0x20000005ff5d7230 */ /* 0x000fc40000004100 */
[----:B------:R-:W-:Y:S01]  /*4970*/  FMUL.FTZ R58, R57, R58 ;  /* 0x0000003a393a7220 */ /* 0x000fe20000410000 */
[----:B------:R-:W-:Y:S02]  /*4980*/  HADD2.F32 R50, -RZ, R27.H0_H0 ;  /* 0x2000001bff327230 */ /* 0x000fe40000004100 */
[----:B------:R-:W-:Y:S01]  /*4990*/  FFMA.FTZ R44, R65, R44, R118 ;  /* 0x0000002c412c7223 */ /* 0x000fe20000010076 */
[----:B------:R-:W-:Y:S02]  /*49a0*/  HADD2.F32 R51, -RZ, R5.H1_H1 ;  /* 0x30000005ff337230 */ /* 0x000fe40000004100 */
[C---:B------:R-:W-:Y:S01]  /*49b0*/  FMUL.FTZ R116, R57.reuse, R94 ;  /* 0x0000005e39747220 */ /* 0x040fe20000410000 */
[----:B------:R-:W-:Y:S02]  /*49c0*/  HADD2.F32 R52, -RZ, R27.H1_H1 ;  /* 0x3000001bff347230 */ /* 0x000fe40000004100 */
[----:B------:R-:W-:Y:S01]  /*49d0*/  FMUL.FTZ R70, R57, R70 ;  /* 0x0000004639467220 */ /* 0x000fe20000410000 */
        /* <DEDUP_REMOVED lines=17> */
[----:B------:R-:W-:Y:S01]  /*4af0*/  FMUL.FTZ R75, R57, R96 ;  /* 0x00000060394b7220 */ /* 0x000fe20000410000 */
[----:B------:R-:W-:Y:S02]  /*4b00*/  HADD2.F32 R118, -RZ, R28.H0_H0 ;  /* 0x2000001cff767230 */ /* 0x000fe40000004100 */
[----:B------:R-:W-:Y:S01]  /*4b10*/  FFMA.FTZ R77, R77, R62, R50 ;  /* 0x0000003e4d4d7223 */ /* 0x000fe20000010032 */
[----:B------:R-:W-:Y:S02]  /*4b20*/  HADD2.F32 R79, -RZ, R8.H0_H0 ;  /* 0x20000008ff4f7230 */ /* 0x000fe40000004100 */
[----:B------:R-:W-:Y:S01]  /*4b30*/  FFMA.FTZ R70, R51, R70, R52 ;  /* 0x0000004633467223 */ /* 0x000fe20000010034 */
        /* <DEDUP_REMOVED lines=13> */
[----:B------:R-:W-:Y:S01]  /*4c10*/  FMUL.FTZ R96, R57, R100 ;  /* 0x0000006439607220 */ /* 0x000fe20000410000 */
[----:B------:R-:W-:Y:S02]  /*4c20*/  HADD2.F32 R53, -RZ, R10.H0_H0 ;  /* 0x2000000aff357230 */ /* 0x000fe40000004100 */
[----:B------:R-:W-:Y:S01]  /*4c30*/  FFMA.FTZ R101, R101, R66, R50 ;  /* 0x0000004265657223 */ /* 0x000fe20000010032 */
[----:B------:R-:W-:Y:S02]  /*4c40*/  HADD2.F32 R60, -RZ, R32.H0_H0 ;  /* 0x20000020ff3c7230 */ /* 0x000fe40000004100 */
[----:B------:R-:W-:Y:S01]  /*4c50*/  FFMA.FTZ R98, R51, R98, R52 ;  /* 0x0000006233627223 */ /* 0x000fe20000010034 */
[----:B------:R-:W-:Y:S01]  /*4c60*/  HADD2.F32 R49, -RZ, R8.H1_H1 ;  /* 0x30000008ff317230 */ /* 0x000fe20000004100 */
[----:B------:R-:W0:Y:S01]  /*4c70*/  @!P1 LDC.64 R50, c[0x0][0x3c0] ;  /* 0x0000f000ff329b82 */ /* 0x000e220000000a00 */
[----:B------:R-:W-:-:S02]  /*4c80*/  HADD2.F32 R48, -RZ, R30.H1_H1 ;  /* 0x3000001eff307230 */ /* 0x000fc40000004100 */
[----:B------:R-:W-:Y:S01]  /*4c90*/  FFMA.FTZ R58, R53, R58, R60 ;  /* 0x0000003a353a7223 */ /* 0x000fe2000001003c */
[----:B------:R-:W-:Y:S01]  /*4ca0*/  F2FP.F16.F32.PACK_AB R38, R43, R38 ;  /* 0x000000262b26723e */ /* 0x000fe200000000ff */
[----:B------:R-:W-:Y:S01]  /*4cb0*/  HADD2.F32 R60, -RZ, R10.H1_H1 ;  /* 0x3000000aff3c7230 */ /* 0x000fe20000004100 */
[----:B------:R-:W-:Y:S01]  /*4cc0*/  F2FP.F16.F32.PACK_AB R43, R73, R114 ;  /* 0x00000072492b723e */ /* 0x000fe200000000ff */
[----:B------:R-:W-:Y:S01]  /*4cd0*/  FFMA.FTZ R96, R49, R96, R48 ;  /* 0x0000006031607223 */ /* 0x000fe20000010030 */
[----:B------:R-:W-:Y:S01]  /*4ce0*/  HADD2.F32 R61, -RZ, R32.H1_H1 ;  /* 0x30000020ff3d7230 */ /* 0x000fe20000004100 */
[----:B------:R-:W1:Y:S01]  /*4cf0*/  @!P1 LDC.64 R52, c[0x0][0x3c8] ;  /* 0x0000f200ff349b82 */ /* 0x000e620000000a00 */
[----:B------:R-:W-:Y:S02]  /*4d00*/  HADD2.F32 R63, -RZ, R11.H0_H0 ;  /* 0x2000000bff3f7230 */ /* 0x000fe40000004100 */
[----:B------:R-:W-:Y:S01]  /*4d10*/  FMUL.FTZ R97, R57, R104 ;  /* 0x0000006839617220 */ /* 0x000fe20000410000 */
[----:B------:R-:W-:-:S02]  /*4d20*/  HADD2.F32 R62, -RZ, R33.H0_H0 ;  /* 0x20000021ff3e7230 */ /* 0x000fc40000004100 */
[C---:B------:R-:W-:Y:S01]  /*4d30*/  FMUL.FTZ R74, R57.reuse, R74 ;  /* 0x0000004a394a7220 */ /* 0x040fe20000410000 */
[----:B------:R-:W-:Y:S02]  /*4d40*/  HADD2.F32 R64, -RZ, R11.H1_H1 ;  /* 0x3000000bff407230 */ /* 0x000fe40000004100 */
[----:B------:R-:W-:Y:S01]  /*4d50*/  FMUL.FTZ R99, R57, R106 ;  /* 0x0000006a39637220 */ /* 0x000fe20000410000 */
[----:B------:R-:W-:Y:S01]  /*4d60*/  HADD2.F32 R65, -RZ, R33.H1_H1 ;  /* 0x30000021ff417230 */ /* 0x000fe20000004100 */
[----:B------:R-:W2:Y:S01]  /*4d70*/  LDC.64 R48, c[0x0][0x428] ;  /* 0x00010a00ff307b82 */ /* 0x000ea20000000a00 */
[----:B------:R-:W-:Y:S01]  /*4d80*/  FFMA.FTZ R97, R60, R97, R61 ;  /* 0x000000613c617223 */ /* 0x000fe2000001003d */
[----:B------:R-:W-:Y:S01]  /*4d90*/  FFMA.FTZ R74, R63, R74, R62 ;  /* 0x0000004a3f4a7223 */ /* 0x000fe2000001003e */
[----:B------:R-:W-:Y:S02]  /*4da0*/  HADD2.F32 R67, -RZ, R12.H0_H0 ;  /* 0x2000000cff437230 */ /* 0x000fe40000004100 */
[----:B------:R-:W-:Y:S01]  /*4db0*/  FFMA.FTZ R99, R64, R99, R65 ;  /* 0x0000006340637223 */ /* 0x000fe20000010041 */
[----:B------:R-:W-:-:S02]  /*4dc0*/  HADD2.F32 R66, -RZ, R34.H0_H0 ;  /* 0x20000022ff427230 */ /* 0x000fc40000004100 */
[C---:B------:R-:W-:Y:S01]  /*4dd0*/  FMUL.FTZ R76, R57.reuse, R76 ;  /* 0x0000004c394c7220 */ /* 0x040fe20000410000 */
[----:B------:R-:W-:Y:S01]  /*4de0*/  HADD2.F32 R60, -RZ, R12.H1_H1 ;  /* 0x3000000cff3c7230 */ /* 0x000fe20000004100 */
[----:B------:R-:W3:Y:S01]  /*4df0*/  LDC.64 R72, c[0x0][0x380] ;  /* 0x0000e000ff487b82 */ /* 0x000ee20000000a00 */
[----:B------:R-:W-:Y:S02]  /*4e00*/  HADD2.F32 R61, -RZ, R34.H1_H1 ;  /* 0x30000022ff3d7230 */ /* 0x000fe40000004100 */
[C---:B------:R-:W-:Y:S01]  /*4e10*/  FMUL.FTZ R103, R57.reuse, R108 ;  /* 0x0000006c39677220 */ /* 0x040fe20000410000 */
[----:B------:R-:W-:Y:S02]  /*4e20*/  HADD2.F32 R63, -RZ, R13.H0_H0 ;  /* 0x2000000dff3f7230 */ /* 0x000fe40000004100 */
[C---:B------:R-:W-:Y:S01]  /*4e30*/  FMUL.FTZ R78, R57.reuse, R78 ;  /* 0x0000004e394e7220 */ /* 0x040fe20000410000 */
[----:B------:R-:W-:Y:S02]  /*4e40*/  HADD2.F32 R62, -RZ, R35.H0_H0 ;  /* 0x20000023ff3e7230 */ /* 0x000fe40000004100 */
[----:B------:R-:W-:Y:S01]  /*4e50*/  FMUL.FTZ R112, R57, R112 ;  /* 0x0000007039707220 */ /* 0x000fe20000410000 */
[----:B------:R-:W-:-:S02]  /*4e60*/  HADD2.F32 R105, -RZ, R13.H1_H1 ;  /* 0x3000000dff697230 */ /* 0x000fc40000004100 */
[----:B------:R-:W-:Y:S01]  /*4e70*/  FFMA.FTZ R76, R67, R76, R66 ;  /* 0x0000004c434c7223 */ /* 0x000fe20000010042 */
[----:B------:R-:W-:Y:S02]  /*4e80*/  HADD2.F32 R64, -RZ, R35.H1_H1 ;  /* 0x30000023ff407230 */ /* 0x000fe40000004100 */
[----:B------:R-:W-:Y:S01]  /*4e90*/  FFMA.FTZ R103, R60, R103, R61 ;  /* 0x000000673c677223 */ /* 0x000fe2000001003d */
[----:B0-----:R-:W-:-:S04]  /*4ea0*/  @!P1 IMAD.WIDE R50, R14, 0x4, R50 ;  /* 0x000000040e329825 */ /* 0x001fc800078e0232 */
[----:B------:R-:W-:Y:S01]  /*4eb0*/  FFMA.FTZ R78, R63, R78, R62 ;  /* 0x0000004e3f4e7223 */ /* 0x000fe2000001003e */
[----:B------:R-:W-:Y:S01]  /*4ec0*/  F2FP.F16.F32.PACK_AB R39, R39, R110 ;  /* 0x0000006e2727723e */ /* 0x000fe200000000ff */
[----:B------:R-:W-:Y:S01]  /*4ed0*/  FFMA.FTZ R105, R105, R112, R64 ;  /* 0x0000007069697223 */ /* 0x000fe20000010040 */
[----:B-1----:R-:W-:Y:S01]  /*4ee0*/  @!P1 IMAD.WIDE R52, R14, 0x4, R52 ;  /* 0x000000040e349825 */ /* 0x002fe200078e0234 */
[----:B------:R-:W-:Y:S01]  /*4ef0*/  F2FP.F16.F32.PACK_AB R37, R37, R68 ;  /* 0x000000442525723e */ /* 0x000fe200000000ff */
[----:B------:R0:W-:Y:S01]  /*4f00*/  @!P1 STG.E desc[UR6][R50.64], R92 ;  /* 0x0000005c32009986 */ /* 0x0001e2000c101906 */
[----:B------:R-:W-:Y:S01]  /*4f10*/  F2FP.F16.F32.PACK_AB R36, R59, R36 ;  /* 0x000000243b24723e */ /* 0x000fe200000000ff */
[--C-:B--2---:R-:W-:Y:S01]  /*4f20*/  IMAD.WIDE.U32 R60, R87, 0x10, R48.reuse ;  /* 0x00000010573c7825 */ /* 0x104fe200078e0030 */
[----:B------:R-:W-:Y:S01]  /*4f30*/  F2FP.F16.F32.PACK_AB R42, R47, R42 ;  /* 0x0000002a2f2a723e */ /* 0x000fe200000000ff */
[----:B------:R1:W-:Y:S01]  /*4f40*/  @!P1 STG.E desc[UR6][R52.64], R57 ;  /* 0x0000003934009986 */ /* 0x0003e2000c101906 */
        /* <DEDUP_REMOVED lines=11> */
[----:B0-----:R-:W-:Y:S01]  /*5000*/  F2FP.F16.F32.PACK_AB R51, R98, R101 ;  /* 0x000000656233723e */ /* 0x001fe200000000ff */
[----:B------:R-:W-:Y:S01]  /*5010*/  IMAD.WIDE.U32 R66, R95, 0x10, R48 ;  /* 0x000000105f427825 */ /* 0x000fe200078e0030 */
[----:B------:R-:W-:Y:S01]  /*5020*/  F2FP.F16.F32.PACK_AB R50, R96, R79 ;  /* 0x0000004f6032723e */ /* 0x000fe200000000ff */
[----:B------:R2:W-:Y:S01]  /*5030*/  STG.E.128 desc[UR6][R62.64], R44 ;  /* 0x0000002c3e007986 */ /* 0x0005e2000c101d06 */
[----:B------:R-:W-:Y:S02]  /*5040*/  F2FP.F16.F32.PACK_AB R49, R70, R77 ;  /* 0x0000004d4631723e */ /* 0x000fe400000000ff */
[----:B------:R-:W-:Y:S02]  /*5050*/  F2FP.F16.F32.PACK_AB R48, R75, R54 ;  /* 0x000000364b30723e */ /* 0x000fe400000000ff */
[----:B------:R-:W-:Y:S02]  /*5060*/  F2FP.F16.F32.PACK_AB R55, R105, R78 ;  /* 0x0000004e6937723e */ /* 0x000fe400000000ff */
[----:B------:R-:W-:Y:S01]  /*5070*/  F2FP.F16.F32.PACK_AB R54, R103, R76 ;  /* 0x0000004c6736723e */ /* 0x000fe200000000ff */
[----:B------:R2:W-:Y:S01]  /*5080*/  STG.E.128 desc[UR6][R64.64], R48 ;  /* 0x0000003040007986 */ /* 0x0005e2000c101d06 */
[----:B-1----:R-:W-:-:S02]  /*5090*/  F2FP.F16.F32.PACK_AB R53, R99, R74 ;  /* 0x0000004a6335723e */ /* 0x002fc400000000ff */
[----:B------:R-:W-:Y:S02]  /*50a0*/  F2FP.F16.F32.PACK_AB R52, R97, R58 ;  /* 0x0000003a6134723e */ /* 0x000fe400000000ff */
[----:B---3--:R-:W-:-:S03]  /*50b0*/  LEA R14, R72, R14, 0x2 ;  /* 0x0000000e480e7211 */ /* 0x008fc600078e10ff */
[----:B------:R2:W-:Y:S01]  /*50c0*/  STG.E.128 desc[UR6][R66.64], R52 ;  /* 0x0000003442007986 */ /* 0x0005e2000c101d06 */
[----:B------:R-:W-:-:S13]  /*50d0*/  ISETP.GE.AND P0, PT, R14, R73, PT ;  /* 0x000000490e00720c */ /* 0x000fda0003f06270 */
[----:B------:R-:W-:Y:S05]  /*50e0*/  @!P0 BRA `(.L_x_27252) ;  /* 0xffffffd800488947 */ /* 0x000fea000383ffff */
[----:B------:R-:W-:Y:S05]  /*50f0*/  EXIT ;  /* 0x000000000000794d */ /* 0x000fea0003800000 */
.L_x_27239:
[----:B------:R-:W-:Y:S01]  /*5100*/  HFMA2 R69, -RZ, RZ, 0, 5.9604644775390625e-08 ;  /* 0x00000001ff457431 */ /* 0x000fe200000001ff */
[----:B------:R-:W-:Y:S01]  /*5110*/  BSSY B0, `(.L_x_27253) ;  /* 0x0000006000007945 */ /* 0x000fe20003800000 */
[----:B------:R-:W-:Y:S02]  /*5120*/  MOV R68, 0x1f ;  /* 0x0000001f00447802 */ /* 0x000fe40000000f00 */
[----:B------:R-:W-:-:S07]  /*5130*/  MOV R71, 0xffffffff ;  /* 0xffffffff00477802 */ /* 0x000fce0000000f00 */
[----:B0-----:R-:W-:Y:S05]  /*5140*/  WARPSYNC.COLLECTIVE R71, `(.L_x_27254) ;  /* 0x0000000047087348 */ /* 0x001fea0003c00000 */
[----:B------:R1:W2:Y:S02]  /*5150*/  SHFL.BFLY P0, R89, R70, R69, R68 ;  /* 0x0c00004546597389 */ /* 0x0002a40000000044 */
[----:B012---:R-:W-:Y:S05]  /*5160*/  ENDCOLLECTIVE ;  /* 0x000000000000791b */ /* 0x007fea0003800000 */
.L_x_27254:
[----:B------:R-:W-:Y:S05]  /*5170*/  BSYNC B0 ;  /* 0x0000000000007941 */ /* 0x000fea0003800000 */
.L_x_27253:
        /* <DEDUP_REMOVED lines=8> */
.L_x_27255:
[----:B------:R-:W-:Y:S02]  /*5200*/  HFMA2 R69, -RZ, RZ, 0, 2.384185791015625e-07 ;  /* 0x00000004ff457431 */ /* 0x000fe400000001ff */
[----:B------:R-:W-:-:S05]  /*5210*/  FADD.FTZ R94, R70, R89 ;  /* 0x00000059465e7221 */ /* 0x000fca0000010000 */
[----:B------:R-:W-:-:S07]  /*5220*/  MOV R70, R94 ;  /* 0x0000005e00467202 */ /* 0x000fce0000000f00 */
[----:B------:R-:W-:Y:S05]  /*5230*/  WARPSYNC.COLLECTIVE R71, `(.L_x_27256) ;  /* 0x0000000047087348 */ /* 0x000fea0003c00000 */
[----:B------:R0:W1:Y:S02]  /*5240*/  SHFL.BFLY P0, R89, R70, R69, R68 ;  /* 0x0c00004546597389 */ /* 0x0000640000000044 */
[----:B01----:R-:W-:Y:S05]  /*5250*/  ENDCOLLECTIVE ;  /* 0x000000000000791b */ /* 0x003fea0003800000 */
.L_x_27256:
[----:B------:R-:W-:Y:S02]  /*5260*/  HFMA2 R69, -RZ, RZ, 0, 4.76837158203125e-07 ;  /* 0x00000008ff457431 */ /* 0x000fe400000001ff */
[----:B------:R-:W-:-:S05]  /*5270*/  FADD.FTZ R96, R94, R89 ;  /* 0x000000595e607221 */ /* 0x000fca0000010000 */
[----:B------:R-:W-:-:S07]  /*5280*/  MOV R70, R96 ;  /* 0x0000006000467202 */ /* 0x000fce0000000f00 */
[----:B------:R-:W-:Y:S05]  /*5290*/  WARPSYNC.COLLECTIVE R71, `(.L_x_27257) ;  /* 0x0000000047087348 */ /* 0x000fea0003c00000 */
[----:B------:R0:W1:Y:S02]  /*52a0*/  SHFL.BFLY P0, R89, R70, R69, R68 ;  /* 0x0c00004546597389 */ /* 0x0000640000000044 */
[----:B01----:R-:W-:Y:S05]  /*52b0*/  ENDCOLLECTIVE ;  /* 0x000000000000791b */ /* 0x003fea0003800000 */
.L_x_27257:
[----:B------:R-:W-:Y:S02]  /*52c0*/  HFMA2 R69, -RZ, RZ, 0, 9.5367431640625e-07 ;  /* 0x00000010ff457431 */ /* 0x000fe400000001ff */
[----:B------:R-:W-:-:S05]  /*52d0*/  FADD.FTZ R97, R96, R89 ;  /* 0x0000005960617221 */ /* 0x000fca0000010000 */
[----:B------:R-:W-:-:S07]  /*52e0*/  MOV R70, R97 ;  /* 0x0000006100467202 */ /* 0x000fce0000000f00 */
[----:B------:R-:W-:Y:S05]  /*52f0*/  WARPSYNC.COLLECTIVE R71, `(.L_x_27258) ;  /* 0x0000000047087348 */ /* 0x000fea0003c00000 */
[----:B------:R0:W1:Y:S02]  /*5300*/  SHFL.BFLY P0, R89, R70, R69, R68 ;  /* 0x0c00004546597389 */ /* 0x0000640000000044 */
[----:B01----:R-:W-:Y:S05]  /*5310*/  ENDCOLLECTIVE ;  /* 0x000000000000791b */ /* 0x003fea0003800000 */
.L_x_27258:
[----:B------:R-:W-:Y:S01]  /*5320*/  MOV R69, 0x1 ;  /* 0x0000000100457802 */ /* 0x000fe20000000f00 */
[----:B------:R-:W-:-:S04]  /*5330*/  FADD.FTZ R92, R97, R89 ;  /* 0x00000059615c7221 */ /* 0x000fc80000010000 */
[----:B------:R-:W-:-:S04]  /*5340*/  FMUL.FTZ R92, R92, R93 ;  /* 0x0000005d5c5c7220 */ /* 0x000fc80000410000 */
[C---:B------:R-:W-:Y:S01]  /*5350*/  FADD.FTZ R89, -R92.reuse, R36 ;  /* 0x000000245c597221 */ /* 0x040fe20000010100 */
[C---:B------:R-:W-:Y:S01]  /*5360*/  FADD.FTZ R94, -R92.reuse, R37 ;  /* 0x000000255c5e7221 */ /* 0x040fe20000010100 */
[C---:B------:R-:W-:Y:S01]  /*5370*/  FADD.FTZ R96, -R92.reuse, R38 ;  /* 0x000000265c607221 */ /* 0x040fe20000010100 */
[C---:B------:R-:W-:Y:S01]  /*5380*/  FADD.FTZ R68, -R92.reuse, R40 ;  /* 0x000000285c447221 */ /* 0x040fe20000010100 */
[----:B------:R-:W-:Y:S01]  /*5390*/  FFMA.FTZ R89, R89, R89, RZ ;  /* 0x0000005959597223 */ /* 0x000fe200000100ff */
[----:B------:R-:W-:-:S03]  /*53a0*/  FADD.FTZ R70, -R92, R41 ;  /* 0x000000295c467221 */ /* 0x000fc60000010100 */
[----:B------:R-:W-:Y:S01]  /*53b0*/  FFMA.FTZ R89, R94, R94, R89 ;  /* 0x0000005e5e597223 */ /* 0x000fe20000010059 */
[----:B------:R-:W-:-:S03]  /*53c0*/  FADD.FTZ R94, -R92, R39 ;  /* 0x000000275c5e7221 */ /* 0x000fc60000010100 */
[----:B------:R-:W-:-:S04]  /*53d0*/  FFMA.FTZ R89, R96, R96, R89 ;  /* 0x0000006060597223 */ /* 0x000fc80000010059 */
        /* <DEDUP_REMOVED lines=70> */
[----:B------:R-:W-:-:S03]  /*5840*/  HFMA2 R68, -RZ, RZ, 0, 1.847743988037109375e-06 ;  /* 0x0000001fff447431 */ /* 0x000fc600000001ff */
[----:B------:R-:W-:-:S07]  /*5850*/  FFMA.FTZ R70, R70, R70, R89 ;  /* 0x0000004646467223 */ /* 0x000fce0000010059 */
[----:B------:R-:W-:Y:S05]  /*5860*/  WARPSYNC.COLLECTIVE R71, `(.L_x_27259) ;  /* 0x0000000047087348 */ /* 0x000fea0003c00000 */
[----:B------:R0:W1:Y:S02]  /*5870*/  SHFL.BFLY P0, R89, R70, R69, R68 ;  /* 0x0c00004546597389 */ /* 0x0000640000000044 */
[----:B01----:R-:W-:Y:S05]  /*5880*/  ENDCOLLECTIVE ;  /* 0x000000000000791b */ /* 0x003fea0003800000 */
.L_x_27259:
[----:B------:R-:W-:Y:S02]  /*5890*/  HFMA2 R69, -RZ, RZ, 0, 1.1920928955078125e-07 ;  /* 0x00000002ff457431 */ /* 0x000fe400000001ff */
[----:B------:R-:W-:-:S05]  /*58a0*/  FADD.FTZ R94, R70, R89 ;  /* 0x00000059465e7221 */ /* 0x000fca0000010000 */
[----:B------:R-:W-:-:S07]  /*58b0*/  MOV R70, R94 ;  /* 0x0000005e00467202 */ /* 0x000fce0000000f00 */
[----:B------:R-:W-:Y:S05]  /*58c0*/  WARPSYNC.COLLECTIVE R71, `(.L_x_27260) ;  /* 0x0000000047087348 */ /* 0x000fea0003c00000 */
[----:B------:R0:W1:Y:S02]  /*58d0*/  SHFL.BFLY P0, R89, R70, R69, R68 ;  /* 0x0c00004546597389 */ /* 0x0000640000000044 */
[----:B01----:R-:W-:Y:S05]  /*58e0*/  ENDCOLLECTIVE ;  /* 0x000000000000791b */ /* 0x003fea0003800000 */
.L_x_27260:
[----:B------:R-:W-:Y:S02]  /*58f0*/  HFMA2 R69, -RZ, RZ, 0, 2.384185791015625e-07 ;  /* 0x00000004ff457431 */ /* 0x000fe400000001ff */
[----:B------:R-:W-:-:S05]  /*5900*/  FADD.FTZ R96, R94, R89 ;  /* 0x000000595e607221 */ /* 0x000fca0000010000 */
[----:B------:R-:W-:-:S07]  /*5910*/  MOV R70, R96 ;  /* 0x0000006000467202 */ /* 0x000fce0000000f00 */
[----:B------:R-:W-:Y:S05]  /*5920*/  WARPSYNC.COLLECTIVE R71, `(.L_x_27261) ;  /* 0x0000000047087348 */ /* 0x000fea0003c00000 */
[----:B------:R0:W1:Y:S02]  /*5930*/  SHFL.BFLY P0, R89, R70, R69, R68 ;  /* 0x0c00004546597389 */ /* 0x0000640000000044 */
[----:B01----:R-:W-:Y:S05]  /*5940*/  ENDCOLLECTIVE ;  /* 0x000000000000791b */ /* 0x003fea0003800000 */
.L_x_27261:
[----:B------:R-:W-:Y:S02]  /*5950*/  HFMA2 R69, -RZ, RZ, 0, 4.76837158203125e-07 ;  /* 0x00000008ff457431 */ /* 0x000fe400000001ff */
[----:B------:R-:W-:-:S05]  /*5960*/  FADD.FTZ R97, R96, R89 ;  /* 0x0000005960617221 */ /* 0x000fca0000010000 */
[----:B------:R-:W-:-:S07]  /*5970*/  MOV R70, R97 ;  /* 0x0000006100467202 */ /* 0x000fce0000000f00 */
[----:B------:R-:W-:Y:S05]  /*5980*/  WARPSYNC.COLLECTIVE R71, `(.L_x_27262) ;  /* 0x0000000047087348 */ /* 0x000fea0003c00000 */
[----:B------:R0:W1:Y:S02]  /*5990*/  SHFL.BFLY P0, R89, R70, R69, R68 ;  /* 0x0c00004546597389 */ /* 0x0000640000000044 */
[----:B01----:R-:W-:Y:S05]  /*59a0*/  ENDCOLLECTIVE ;  /* 0x000000000000791b */ /* 0x003fea0003800000 */
.L_x_27262:
[----:B------:R-:W-:Y:S02]  /*59b0*/  HFMA2 R69, -RZ, RZ, 0, 9.5367431640625e-07 ;  /* 0x00000010ff457431 */ /* 0x000fe400000001ff */
[----:B------:R-:W-:-:S05]  /*59c0*/  FADD.FTZ R98, R97, R89 ;  /* 0x0000005961627221 */ /* 0x000fca0000010000 */
[----:B------:R-:W-:-:S07]  /*59d0*/  MOV R70, R98 ;  /* 0x0000006200467202 */ /* 0x000fce0000000f00 */
[----:B------:R-:W-:Y:S05]  /*59e0*/  WARPSYNC.COLLECTIVE R71, `(.L_x_27263) ;  /* 0x0000000047087348 */ /* 0x000fea0003c00000 */
[----:B------:R0:W1:Y:S02]  /*59f0*/  SHFL.BFLY P0, R89, R70, R69, R68 ;  /* 0x0c00004546597389 */ /* 0x0000640000000044 */
[----:B01----:R-:W-:Y:S05]  /*5a00*/  ENDCOLLECTIVE ;  /* 0x000000000000791b */ /* 0x003fea0003800000 */
.L_x_27263:
[----:B------:R-:W-:Y:S05]  /*5a10*/  BRA `(.L_x_27264) ;  /* 0xffffffbc00fc7947 */ /* 0x000fea000383ffff */
.L_x_27251:
[----:B------:R-:W-:Y:S01]  /*5a20*/  HFMA2 R68, -RZ, RZ, 0, 1.847743988037109375e-06 ;  /* 0x0000001fff447431 */ /* 0x000fe200000001ff */
[----:B------:R-:W-:Y:S01]  /*5a30*/  BSSY B0, `(.L_x_27265) ;  /* 0x0000006000007945 */ /* 0x000fe20003800000 */
[----:B------:R-:W-:Y:S02]  /*5a40*/  MOV R69, 0x1 ;  /* 0x0000000100457802 */ /* 0x000fe40000000f00 */
[----:B------:R-:W-:-:S07]  /*5a50*/  MOV R71, 0xffffffff ;  /* 0xffffffff00477802 */ /* 0x000fce0000000f00 */
[----:B0-----:R-:W-:Y:S05]  /*5a60*/  WARPSYNC.COLLECTIVE R71, `(.L_x_27266) ;  /* 0x0000000047087348 */ /* 0x001fea0003c00000 */
[----:B------:R1:W2:Y:S02]  /*5a70*/  SHFL.BFLY P0, R89, R70, R69, R68 ;  /* 0x0c00004546597389 */ /* 0x0002a40000000044 */
[----:B012---:R-:W-:Y:S05]  /*5a80*/  ENDCOLLECTIVE ;  /* 0x000000000000791b */ /* 0x007fea0003800000 */
.L_x_27266:
[----:B------:R-:W-:Y:S05]  /*5a90*/  BSYNC B0 ;  /* 0x0000000000007941 */ /* 0x000fea0003800000 */
.L_x_27265:
        /* <DEDUP_REMOVED lines=8> */
.L_x_27267:
[----:B------:R-:W-:Y:S02]  /*5b20*/  HFMA2 R69, -RZ, RZ, 0, 2.384185791015625e-07 ;  /* 0x00000004ff457431 */ /* 0x000fe400000001ff */
[----:B------:R-:W-:-:S05]  /*5b30*/  FADD.FTZ R94, R70, R89 ;  /* 0x00000059465e7221 */ /* 0x000fca0000010000 */
[----:B------:R-:W-:-:S07]  /*5b40*/  MOV R70, R94 ;  /* 0x0000005e00467202 */ /* 0x000fce0000000f00 */
[----:B------:R-:W-:Y:S05]  /*5b50*/  WARPSYNC.COLLECTIVE R71, `(.L_x_27268) ;  /* 0x0000000047087348 */ /* 0x000fea0003c00000 */
[----:B------:R0:W1:Y:S02]  /*5b60*/  SHFL.BFLY P0, R89, R70, R69, R68 ;  /* 0x0c00004546597389 */ /* 0x0000640000000044 */
[----:B01----:R-:W-:Y:S05]  /*5b70*/  ENDCOLLECTIVE ;  /* 0x000000000000791b */ /* 0x003fea0003800000 */
.L_x_27268:
[----:B------:R-:W-:Y:S02]  /*5b80*/  HFMA2 R69, -RZ, RZ, 0, 4.76837158203125e-07 ;  /* 0x00000008ff457431 */ /* 0x000fe400000001ff */
[----:B------:R-:W-:-:S05]  /*5b90*/  FADD.FTZ R96, R94, R89 ;  /* 0x000000595e607221 */ /* 0x000fca0000010000 */
[----:B------:R-:W-:-:S07]  /*5ba0*/  MOV R70, R96 ;  /* 0x0000006000467202 */ /* 0x000fce0000000f00 */
[----:B------:R-:W-:Y:S05]  /*5bb0*/  WARPSYNC.COLLECTIVE R71, `(.L_x_27269) ;  /* 0x0000000047087348 */ /* 0x000fea0003c00000 */
[----:B------:R0:W1:Y:S02]  /*5bc0*/  SHFL.BFLY P0, R89, R70, R69, R68 ;  /* 0x0c00004546597389 */ /* 0x0000640000000044 */
[----:B01----:R-:W-:Y:S05]  /*5bd0*/  ENDCOLLECTIVE ;  /* 0x000000000000791b */ /* 0x003fea0003800000 */
.L_x_27269:
[----:B------:R-:W-:Y:S02]  /*5be0*/  HFMA2 R69, -RZ, RZ, 0, 9.5367431640625e-07 ;  /* 0x00000010ff457431 */ /* 0x000fe400000001ff */
[----:B------:R-:W-:-:S05]  /*5bf0*/  FADD.FTZ R97, R96, R89 ;  /* 0x0000005960617221 */ /* 0x000fca0000010000 */
[----:B------:R-:W-:-:S07]  /*5c00*/  MOV R70, R97 ;  /* 0x0000006100467202 */ /* 0x000fce0000000f00 */
[----:B------:R-:W-:Y:S05]  /*5c10*/  WARPSYNC.COLLECTIVE R71, `(.L_x_27270) ;  /* 0x0000000047087348 */ /* 0x000fea0003c00000 */
[----:B------:R0:W1:Y:S02]  /*5c20*/  SHFL.BFLY P0, R89, R70, R69, R68 ;  /* 0x0c00004546597389 */ /* 0x0000640000000044 */
[----:B01----:R-:W-:Y:S05]  /*5c30*/  ENDCOLLECTIVE ;  /* 0x000000000000791b */ /* 0x003fea0003800000 */
.L_x_27270:
        /* <DEDUP_REMOVED lines=87> */
.L_x_27271:
[----:B------:R-:W-:Y:S02]  /*61b0*/  HFMA2 R69, -RZ, RZ, 0, 1.1920928955078125e-07 ;  /* 0x00000002ff457431 */ /* 0x000fe400000001ff */
[----:B------:R-:W-:-:S05]  /*61c0*/  FADD.FTZ R94, R70, R89 ;  /* 0x00000059465e7221 */ /* 0x000fca0000010000 */
[----:B------:R-:W-:-:S07]  /*61d0*/  MOV R70, R94 ;  /* 0x0000005e00467202 */ /* 0x000fce0000000f00 */
[----:B------:R-:W-:Y:S05]  /*61e0*/  WARPSYNC.COLLECTIVE R71, `(.L_x_27272) ;  /* 0x0000000047087348 */ /* 0x000fea0003c00000 */
[----:B------:R0:W1:Y:S02]  /*61f0*/  SHFL.BFLY P0, R89, R70, R69, R68 ;  /* 0x0c00004546597389 */ /* 0x0000640000000044 */
[----:B01----:R-:W-:Y:S05]  /*6200*/  ENDCOLLECTIVE ;  /* 0x000000000000791b */ /* 0x003fea0003800000 */
.L_x_27272:
[----:B------:R-:W-:Y:S02]  /*6210*/  HFMA2 R69, -RZ, RZ, 0, 2.384185791015625e-07 ;  /* 0x00000004ff457431 */ /* 0x000fe400000001ff */
[----:B------:R-:W-:-:S05]  /*6220*/  FADD.FTZ R96, R94, R89 ;  /* 0x000000595e607221 */ /* 0x000fca0000010000 */
[----:B------:R-:W-:-:S07]  /*6230*/  MOV R70, R96 ;  /* 0x0000006000467202 */ /* 0x000fce0000000f00 */
[----:B------:R-:W-:Y:S05]  /*6240*/  WARPSYNC.COLLECTIVE R71, `(.L_x_27273) ;  /* 0x0000000047087348 */ /* 0x000fea0003c00000 */
[----:B------:R0:W1:Y:S02]  /*6250*/  SHFL.BFLY P0, R89, R70, R69, R68 ;  /* 0x0c00004546597389 */ /* 0x0000640000000044 */
[----:B01----:R-:W-:Y:S05]  /*6260*/  ENDCOLLECTIVE ;  /* 0x000000000000791b */ /* 0x003fea0003800000 */
.L_x_27273:
[----:B------:R-:W-:Y:S02]  /*6270*/  HFMA2 R69, -RZ, RZ, 0, 4.76837158203125e-07 ;  /* 0x00000008ff457431 */ /* 0x000fe400000001ff */
[----:B------:R-:W-:-:S05]  /*6280*/  FADD.FTZ R97, R96, R89 ;  /* 0x0000005960617221 */ /* 0x000fca0000010000 */
[----:B------:R-:W-:-:S07]  /*6290*/  MOV R70, R97 ;  /* 0x0000006100467202 */ /* 0x000fce0000000f00 */
[----:B------:R-:W-:Y:S05]  /*62a0*/  WARPSYNC.COLLECTIVE R71, `(.L_x_27274) ;  /* 0x0000000047087348 */ /* 0x000fea0003c00000 */
[----:B------:R0:W1:Y:S02]  /*62b0*/  SHFL.BFLY P0, R89, R70, R69, R68 ;  /* 0x0c00004546597389 */ /* 0x0000640000000044 */
[----:B01----:R-:W-:Y:S05]  /*62c0*/  ENDCOLLECTIVE ;  /* 0x000000000000791b */ /* 0x003fea0003800000 */
.L_x_27274:
[----:B------:R-:W-:Y:S02]  /*62d0*/  HFMA2 R69, -RZ, RZ, 0, 9.5367431640625e-07 ;  /* 0x00000010ff457431 */ /* 0x000fe400000001ff */
[----:B------:R-:W-:-:S05]  /*62e0*/  FADD.FTZ R98, R97, R89 ;  /* 0x0000005961627221 */ /* 0x000fca0000010000 */
[----:B------:R-:W-:-:S07]  /*62f0*/  MOV R70, R98 ;  /* 0x0000006200467202 */ /* 0x000fce0000000f00 */
[----:B------:R-:W-:Y:S05]  /*6300*/  WARPSYNC.COLLECTIVE R71, `(.L_x_27275) ;  /* 0x0000000047087348 */ /* 0x000fea0003c00000 */
[----:B------:R0:W1:Y:S02]  /*6310*/  SHFL.BFLY P0, R89, R70, R69, R68 ;  /* 0x0c00004546597389 */ /* 0x0000640000000044 */
[----:B01----:R-:W-:Y:S05]  /*6320*/  ENDCOLLECTIVE ;  /* 0x000000000000791b */ /* 0x003fea0003800000 */
.L_x_27275:
[----:B------:R-:W-:Y:S05]  /*6330*/  BRA `(.L_x_27276) ;  /* 0xffffffdc00887947 */ /* 0x000fea000383ffff */
.L_x_27277:
        /* <DEDUP_REMOVED lines=12> */
.L_x_45865:


//--------------------- .text._ZN10layer_norm13ln_fwd_kernelINS_13Kernel_traitsI6__halfS2_fS2_fjLj1280ELj1ELj4ELj1ELj16ENS_18Kernel_traits_baseILj1280ES2_S2_fS2_fjLj128EEEEELb0ELb0ELb1ELb0EEEvNS_9FwdParamsE --------------------------
	.section	.text._ZN10layer_norm13ln_fwd_kernelINS_13Kernel_traitsI6__halfS2_fS2_fjLj1280ELj1ELj4ELj1ELj16ENS_18Kernel_traits_baseILj1280ES2_S2_fS2_fjLj128EEEEELb0ELb0ELb1ELb0EEEvNS_9FwdParamsE,"ax",@progbits
	.align	128
        .global         _ZN10layer_norm13ln_fwd_kernelINS_13Kernel_traitsI6__halfS2_fS2_fjLj1280ELj1ELj4ELj1ELj16ENS_18Kernel_traits_baseILj1280ES2_S2_fS2_fjLj128EEEEELb0ELb0ELb1ELb0EEEvNS_9FwdParamsE
        .type           _ZN10layer_norm13ln_fwd_kernelINS_13Kernel_traitsI6__halfS2_fS2_fjLj1280ELj1ELj4ELj1ELj16ENS_18Kernel_traits_baseILj1280ES2_S2_fS2_fjLj128EEEEELb0ELb0ELb1ELb0EEEvNS_9FwdParamsE,@function
        .size           _ZN10layer_norm13ln_fwd_kernelINS_13Kernel_traitsI6__halfS2_fS2_fjLj1280ELj1ELj4ELj1ELj16ENS_18Kernel_traits_baseILj1280ES2_S2_fS2_fjLj128EEEEELb0ELb0ELb1ELb0EEEvNS_9FwdParamsE,(.L_x_45866 - _ZN10layer_norm13ln_fwd_kernelINS_13Kernel_traitsI6__halfS2_fS2_fjLj1280ELj1ELj4ELj1ELj16ENS_18Kernel_traits_baseILj1280ES2_S2_fS2_fjLj128EEEEELb0ELb0ELb1ELb0EEEvNS_9FwdParamsE)
        .other          _ZN10layer_norm13ln_fwd_kernelINS_13Kernel_traitsI6__halfS2_fS2_fjLj1280ELj1ELj4ELj1ELj16ENS_18Kernel_traits_baseILj1280ES2_S2_fS2_fjLj128EEEEELb0ELb0ELb1ELb0EEEvNS_9FwdParamsE,@"STO_CUDA_ENTRY STV_DEFAULT"
_ZN10layer_norm13ln_fwd_kernelINS_13Kernel_traitsI6__halfS2_fS2_fjLj1280ELj1ELj4ELj1ELj16ENS_18Kernel_traits_baseILj1280ES2_S2_fS2_fjLj128EEEEELb0ELb0ELb1ELb0EEEvNS_9FwdParamsE:
.text._ZN10layer_norm13ln_fwd_kernelINS_13Kernel_traitsI6__halfS2_fS2_fjLj1280ELj1ELj4ELj1ELj16ENS_18Kernel_traits_baseILj1280ES2_S2_fS2_fjLj128EEEEELb0ELb0ELb1ELb0EEEvNS_9FwdParamsE:
        /* <DEDUP_REMOVED lines=60> */
.L_x_27279:
        /* <DEDUP_REMOVED lines=14> */
[----:B------:R-:W-:-:S03]  /*04a0*/  @P1 IADD3 R49, PT, PT, R49, 0x20, RZ ;  /* 0x0000002031311810 */ /* 0x000fc60007ffe0ff */
[----:B------:R-:W-:Y:S02]  /*04b0*/  HFMA2 R34, -RZ, RZ, 0, 0 ;  /* 0x00000000ff227431 */ /* 0x000fe400000001ff */
[----:B------:R-:W-:Y:S01]  /*04c0*/  HFMA2 R18, -RZ, RZ, 0, 0 ;  /* 0x00000000ff127431 */ /* 0x000fe200000001ff */
[----:B------:R1:W5:Y:S01]  /*04d0*/  @P1 LDG.E.128 R12, desc[UR6][R8.64] ;  /* 0x00000006080c1981 */ /* 0x000362000c1e1d00 */
[C---:B--2---:R-:W-:Y:S01]  /*04e0*/  @P2 IMAD.WIDE.U32 R44, R49.reuse, 0x10, R16 ;  /* 0x00000010312c2825 */ /* 0x044fe200078e0010 */
[----:B------:R-:W-:-:S04]  /*04f0*/  @P2 IADD3 R49, PT, PT, R49, 0x20, RZ ;  /* 0x0000002031312810 */ /* 0x000fc80007ffe0ff */
[----:B------:R2:W5:Y:S01]  /*0500*/  @P2 LDG.E.128 R20, desc[UR6][R44.64] ;  /* 0x000000062c142981 */ /* 0x000562000c1e1d00 */
[C---:B---3--:R-:W-:Y:S01]  /*0510*/  @P3 IMAD.WIDE.U32 R46, R49.reuse, 0x10, R24 ;  /* 0x00000010312e3825 */ /* 0x048fe200078e0018 */
[----:B------:R-:W-:-:S04]  /*0520*/  @P3 IADD3 R49, PT, PT, R49, 0x20, RZ ;  /* 0x0000002031313810 */ /* 0x000fc80007ffe0ff */
[----:B------:R2:W5:Y:S01]  /*0530*/  @P3 LDG.E.128 R28, desc[UR6][R46.64] ;  /* 0x000000062e1c3981 */ /* 0x000562000c1e1d00 */
[----:B0-----:R-:W-:-:S05]  /*0540*/  @P4 IMAD.WIDE.U32 R4, R49, 0x10, R32 ;  /* 0x0000001031044825 */ /* 0x001fca00078e0020 */
[----:B------:R2:W5:Y:S01]  /*0550*/  @P4 LDG.E.128 R36, desc[UR6][R4.64] ;  /* 0x0000000604244981 */ /* 0x000562000c1e1d00 */
[----:B------:R-:W-:Y:S02]  /*0560*/  CS2R R32, SRZ ;  /* 0x0000000000207805 */ /* 0x000fe4000001ff00 */
[----:B------:R-:W-:Y:S02]  /*0570*/  MOV R26, RZ ;  /* 0x000000ff001a7202 */ /* 0x000fe40000000f00 */
[----:B------:R-:W-:Y:S02]  /*0580*/  CS2R R24, SRZ ;  /* 0x0000000000187805 */ /* 0x000fe4000001ff00 */
[----:B------:R-:W-:Y:S02]  /*0590*/  CS2R R16, SRZ ;  /* 0x0000000000107805 */ /* 0x000fe4000001ff00 */
[----:B------:R-:W-:Y:S02]  /*05a0*/  MOV R10, RZ ;  /* 0x000000ff000a7202 */ /* 0x000fe40000000f00 */
[----:B-1----:R-:W-:-:S02]  /*05b0*/  CS2R R8, SRZ ;  /* 0x0000000000087805 */ /* 0x002fc4000001ff00 */
[----:B------:R-:W-:Y:S02]  /*05c0*/  @P4 CS2R R42, SRZ ;  /* 0x00000000002a4805 */ /* 0x000fe4000001ff00 */
[----:B------:R-:W-:Y:S02]  /*05d0*/  @P4 CS2R R40, SRZ ;  /* 0x0000000000284805 */ /* 0x000fe4000001ff00 */
[----:B------:R-:W-:Y:S02]  /*05e0*/  @P0 MOV R11, RZ ;  /* 0x000000ff000b0202 */ /* 0x000fe40000000f00 */
[----:B------:R-:W-:Y:S02]  /*05f0*/  @P1 MOV R19, RZ ;  /* 0x000000ff00131202 */ /* 0x000fe40000000f00 */
[----:B------:R-:W-:Y:S02]  /*0600*/  @P2 MOV R27, RZ ;  /* 0x000000ff001b2202 */ /* 0x000fe40000000f00 */
[----:B--2---:R-:W-:-:S07]  /*0610*/  @P3 MOV R35, RZ ;  /* 0x000000ff00233202 */ /* 0x004fce0000000f00 */
.L_x_27280:
[----:B------:R-:W-:Y:S05]  /*0620*/  BSYNC.RECONVERGENT B0 ;  /* 0x0000000000007941 */ /* 0x000fea0003800200 */
.L_x_27278:
[----:B------:R-:W0:Y:S01]  /*0630*/  LDCU UR4, c[0x0][0x384] ;  /* 0x00007080ff0477ac */ /* 0x000e220008000800 */
[----:B------:R-:W1:Y:S01]  /*0640*/  LDCU.U8 UR5, c[0x0][0x410] ;  /* 0x00008200ff0577ac */ /* 0x000e620008000000 */
[----:B------:R-:W2:Y:S01]  /*0650*/  LDCU UR10, c[0x0][0x448] ;  /* 0x00008900ff0a77ac */ /* 0x000ea20008000800 */
[----:B------:R-:W3:Y:S01]  /*0660*/  LDCU.64 UR8, c[0x0][0x3a0] ;  /* 0x00007400ff0877ac */ /* 0x000ee20008000a00 */
[----:B0-----:R-:W-:-:S13]  /*0670*/  ISETP.GE.AND P0, PT, R84, UR4, PT ;  /* 0x0000000454007c0c */ /* 0x001fda000bf06270 */
[----:B-123--:R-:W-:Y:S05]  /*0680*/  @P0 EXIT ;  /* 0x000000000000094d */ /* 0x00efea0003800000 */
.L_x_27322:
[----:B0123--:R-:W0:Y:S08]  /*0690*/  LDC.64 R92, c[0x0][0x3f0] ;  /* 0x0000fc00ff5c7b82 */ /* 0x00fe300000000a00 */
[----:B------:R-:W1:Y:S08]  /*06a0*/  LDC R87, c[0x0][0x388] ;  /* 0x0000e200ff577b82 */ /* 0x000e700000000800 */
[----:B------:R-:W2:Y:S01]  /*06b0*/  LDC.64 R94, c[0x0][0x3f8] ;  /* 0x0000fe00ff5e7b82 */ /* 0x000ea20000000a00 */
[----:B0-----:R-:W-:-:S05]  /*06c0*/  IMAD.WIDE R92, R84, 0x4, R92 ;  /* 0x00000004545c7825 */ /* 0x001fca00078e025c */
[----:B------:R-:W3:Y:S01]  /*06d0*/  LDG.E R86, desc[UR6][R92.64] ;  /* 0x000000065c567981 */ /* 0x000ee2000c1e1900 */
[----:B-1----:R-:W-:Y:S01]  /*06e0*/  IMAD R0, R84, R87, RZ ;  /* 0x0000005754007224 */ /* 0x002fe200078e02ff */
[----:B------:R-:W-:-:S04]  /*06f0*/  ISETP.GE.U32.AND P0, PT, R3, 0x20, PT ;  /* 0x000000200300780c */ /* 0x000fc80003f06070 */
[----:B------:R-:W-:Y:S01]  /*0700*/  SHF.R.S32.HI R97, RZ, 0x1f, R0 ;  /* 0x0000001fff617819 */ /* 0x000fe20000011400 */
[----:B--2---:R-:W-:-:S03]  /*0710*/  IMAD.WIDE R94, R84, 0x4, R94 ;  /* 0x00000004545e7825 */ /* 0x004fc600078e025e */
[----:B------:R-:W-:Y:S01]  /*0720*/  LEA.HI R97, R97, R0, RZ, 0x3 ;  /* 0x0000000061617211 */ /* 0x000fe200078f18ff */
[----:B------:R-:W-:Y:S01]  /*0730*/  BSSY.RECONVERGENT B0, `(.L_x_27281) ;  /* 0x0000057000007945 */ /* 0x000fe20003800200 */
[----:B-----5:R0:W5:Y:S02]  /*0740*/  LDG.E R85, desc[UR6][R94.64] ;  /* 0x000000065e557981 */ /* 0x020164000c1e1900 */
[----:B------:R-:W-:Y:S02]  /*0750*/  LEA.HI.SX32 R0, R97, R2, 0x1d ;  /* 0x0000000261007211 */ /* 0x000fe400078feaff */
[----:B---3--:R-:W-:-:S13]  /*0760*/  ISETP.GE.AND P2, PT, R86, 0x1, PT ;  /* 0x000000015600780c */ /* 0x008fda0003f46270 */
[----:B------:R-:W1:Y:S01]  /*0770*/  @P2 S2R R98, SR_TID.X ;  /* 0x0000000000622919 */ /* 0x000e620000002100 */
[----:B------:R-:W-:-:S05]  /*0780*/  @P2 IADD3 R96, PT, PT, R86, -0x1, RZ ;  /* 0xffffffff56602810 */ /* 0x000fca0007ffe0ff */
[----:B------:R-:W-:-:S05]  /*0790*/  @P2 IMAD R96, R96, R87, RZ ;  /* 0x0000005760602224 */ /* 0x000fca00078e02ff */
[----:B------:R-:W-:-:S04]  /*07a0*/  @P2 SHF.R.S32.HI R93, RZ, 0x1f, R96 ;  /* 0x0000001fff5d2819 */ /* 0x000fc80000011460 */
[----:B0-----:R-:W-:Y:S01]  /*07b0*/  @P2 LEA.HI R95, R93, R96, RZ, 0x3 ;  /* 0x000000605d5f2211 */ /* 0x001fe200078f18ff */
[----:B------:R-:W-:Y:S01]  /*07c0*/  HFMA2 R93, -RZ, RZ, 0, 0 ;  /* 0x00000000ff5d7431 */ /* 0x000fe200000001ff */
        /* <DEDUP_REMOVED lines=8> */
.L_x_27284:
[----:B------:R-:W-:Y:S05]  /*0850*/  BSYNC.RECONVERGENT B1 ;  /* 0x0000000000017941 */ /* 0x000fea0003800200 */
.L_x_27283:
        /* <DEDUP_REMOVED lines=9> */
[--C-:B-----5:R-:W-:Y:S02]  /*08f0*/  @P1 HADD2.F32 R97, -RZ, R44.reuse.H0_H0 ;  /* 0x2000002cff611230 */ /* 0x120fe40000004100 */
[----:B------:R-:W-:Y:S02]  /*0900*/  @P1 HADD2.F32 R92, -RZ, R44.H1_H1 ;  /* 0x3000002cff5c1230 */ /* 0x000fe40000004100 */
[--C-:B0-----:R-:W-:Y:S02]  /*0910*/  @P1 HADD2.F32 R95, -RZ, R45.reuse.H0_H0 ;  /* 0x2000002dff5f1230 */ /* 0x101fe40000004100 */
[----:B------:R-:W-:Y:S01]  /*0920*/  @P1 HADD2.F32 R94, -RZ, R46.H1_H1 ;  /* 0x3000002eff5e1230 */ /* 0x000fe20000004100 */
[----:B------:R-:W0:Y:S08]  /*0930*/  @P1 LDC R98, c[0x0][0x40c] ;  /* 0x00010300ff621b82 */ /* 0x000e300000000800 */
[----:B------:R-:W1:Y:S08]  /*0940*/  @P1 LDC R99, c[0x0][0x40c] ;  /* 0x00010300ff631b82 */ /* 0x000e700000000800 */
[----:B------:R-:W4:Y:S08]  /*0950*/  @P1 LDC R100, c[0x0][0x40c] ;  /* 0x00010300ff641b82 */ /* 0x000f300000000800 */
[----:B------:R-:W4:Y:S08]  /*0960*/  @P1 LDC R101, c[0x0][0x40c] ;  /* 0x00010300ff651b82 */ /* 0x000f300000000800 */
[----:B------:R-:W3:Y:S08]  /*0970*/  @P1 LDC R102, c[0x0][0x40c] ;  /* 0x00010300ff661b82 */ /* 0x000ef00000000800 */
[----:B------:R-:W4:Y:S08]  /*0980*/  @P1 LDC R103, c[0x0][0x40c] ;  /* 0x00010300ff671b82 */ /* 0x000f300000000800 */
[----:B------:R-:W4:Y:S01]  /*0990*/  @P1 LDC R104, c[0x0][0x40c] ;  /* 0x00010300ff681b82 */ /* 0x000f220000000800 */
[----:B--2---:R-:W-:Y:S01]  /*09a0*/  @P1 FFMA.FTZ R48, R97, R96, R48 ;  /* 0x0000006061301223 */ /* 0x004fe20000010030 */
[----:B0-----:R-:W-:Y:S01]  /*09b0*/  @P1 FFMA.FTZ R49, R92, R98, R49 ;  /* 0x000000625c311223 */ /* 0x001fe20000010031 */
[----:B-1----:R-:W-:Y:S01]  /*09c0*/  @P1 FFMA.FTZ R50, R95, R99, R50 ;  /* 0x000000635f321223 */ /* 0x002fe20000010032 */
[----:B------:R-:W-:-:S02]  /*09d0*/  @P1 HADD2.F32 R92, -RZ, R45.H1_H1 ;  /* 0x3000002dff5c1230 */ /* 0x000fc40000004100 */
[----:B---3--:R-:W-:Y:S01]  /*09e0*/  @P1 FFMA.FTZ R53, R94, R102, R53 ;  /* 0x000000665e351223 */ /* 0x008fe20000010035 */
[----:B------:R-:W-:Y:S02]  /*09f0*/  @P1 HADD2.F32 R95, -RZ, R46.H0_H0 ;  /* 0x2000002eff5f1230 */ /* 0x000fe40000004100 */
[--C-:B------:R-:W-:Y:S02]  /*0a00*/  @P1 HADD2.F32 R97, -RZ, R47.reuse.H0_H0 ;  /* 0x2000002fff611230 */ /* 0x100fe40000004100 */
[----:B----4-:R-:W-:Y:S01]  /*0a10*/  @P1 FFMA.FTZ R51, R92, R100, R51 ;  /* 0x000000645c331223 */ /* 0x010fe20000010033 */
[----:B------:R-:W-:Y:S02]  /*0a20*/  @P1 HADD2.F32 R96, -RZ, R47.H1_H1 ;  /* 0x3000002fff601230 */ /* 0x000fe40000004100 */
[----:B------:R-:W-:Y:S01]  /*0a30*/  @P1 FFMA.FTZ R52, R95, R101, R52 ;  /* 0x000000655f341223 */ /* 0x000fe20000010034 */
[----:B------:R-:W-:Y:S02]  /*0a40*/  @P1 FFMA.FTZ R54, R97, R103, R54 ;  /* 0x0000006761361223 */ /* 0x000fe40000010036 */
[----:B------:R-:W-:Y:S01]  /*0a50*/  @P1 FFMA.FTZ R55, R96, R104, R55 ;  /* 0x0000006860371223 */ /* 0x000fe20000010037 */
[----:B------:R-:W-:Y:S06]  /*0a60*/  BRA `(.L_x_27286) ;  /* 0x0000000000747947 */ /* 0x000fec0003800000 */
.L_x_27285:
[----:B------:R-:W0:Y:S01]  /*0a70*/  @P2 LDC R92, c[0x0][0x40c] ;  /* 0x00010300ff5c2b82 */ /* 0x000e220000000800 */
[----:B-----5:R-:W-:Y:S01]  /*0a80*/  @P2 HADD2.F32 R55, -RZ, R45.H0_H0 ;  /* 0x2000002dff372230 */ /* 0x020fe20000004100 */
[----:B------:R-:W-:Y:S01]  /*0a90*/  MOV R50, RZ ;  /* 0x000000ff00327202 */ /* 0x000fe20000000f00 */
[--C-:B------:R-:W-:Y:S01]  /*0aa0*/  @P2 HADD2.F32 R51, -RZ, R44.reuse.H0_H0 ;  /* 0x2000002cff332230 */ /* 0x100fe20000004100 */
[----:B------:R-:W-:Y:S01]  /*0ab0*/  CS2R R48, SRZ ;  /* 0x0000000000307805 */ /* 0x000fe2000001ff00 */
[----:B------:R-:W-:Y:S02]  /*0ac0*/  @P2 HADD2.F32 R53, -RZ, R44.H1_H1 ;  /* 0x3000002cff352230 */ /* 0x000fe40000004100 */
[--C-:B------:R-:W-:Y:S01]  /*0ad0*/  @P2 HADD2.F32 R94, -RZ, R46.reuse.H0_H0 ;  /* 0x2000002eff5e2230 */ /* 0x100fe20000004100 */
[----:B------:R-:W1:Y:S01]  /*0ae0*/  @P2 LDC R52, c[0x0][0x40c] ;  /* 0x00010300ff342b82 */ /* 0x000e620000000800 */
[----:B------:R-:W-:Y:S02]  /*0af0*/  @P2 HADD2.F32 R96, -RZ, R46.H1_H1 ;  /* 0x3000002eff602230 */ /* 0x000fe40000004100 */
[----:B------:R-:W-:-:S02]  /*0b00*/  @P2 HADD2.F32 R98, -RZ, R47.H0_H0 ;  /* 0x2000002fff622230 */ /* 0x000fc40000004100 */
[----:B------:R-:W-:-:S03]  /*0b10*/  @P2 HADD2.F32 R100, -RZ, R47.H1_H1 ;  /* 0x3000002fff642230 */ /* 0x000fc60000004100 */
[----:B------:R-:W2:Y:S08]  /*0b20*/  @P2 LDC R54, c[0x0][0x40c] ;  /* 0x00010300ff362b82 */ /* 0x000eb00000000800 */
[----:B------:R-:W3:Y:S01]  /*0b30*/  @P2 LDC R95, c[0x0][0x40c] ;  /* 0x00010300ff5f2b82 */ /* 0x000ee20000000800 */
[----:B0-----:R-:W-:Y:S01]  /*0b40*/  @P2 FMUL.FTZ R50, R55, R92 ;  /* 0x0000005c37322220 */ /* 0x001fe20000410000 */
[----:B------:R-:W-:-:S06]  /*0b50*/  @P2 HADD2.F32 R92, -RZ, R45.H1_H1 ;  /* 0x3000002dff5c2230 */ /* 0x000fcc0000004100 */
[----:B------:R-:W0:Y:S01]  /*0b60*/  @P2 LDC R97, c[0x0][0x40c] ;  /* 0x00010300ff612b82 */ /* 0x000e220000000800 */
[----:B-1----:R-:W-:Y:S01]  /*0b70*/  @P2 FMUL.FTZ R48, R51, R52 ;  /* 0x0000003433302220 */ /* 0x002fe20000410000 */
[----:B------:R-:W-:-:S06]  /*0b80*/  HFMA2 R51, -RZ, RZ, 0, 0 ;  /* 0x00000000ff337431 */ /* 0x000fcc00000001ff */
[----:B------:R-:W1:Y:S01]  /*0b90*/  @P2 LDC R99, c[0x0][0x40c] ;  /* 0x00010300ff632b82 */ /* 0x000e620000000800 */
[----:B--2---:R-:W-:Y:S01]  /*0ba0*/  @P2 FMUL.FTZ R49, R53, R54 ;  /* 0x0000003635312220 */ /* 0x004fe20000410000 */
[----:B------:R-:W-:Y:S02]  /*0bb0*/  CS2R R52, SRZ ;  /* 0x0000000000347805 */ /* 0x000fe4000001ff00 */
        /* <DEDUP_REMOVED lines=8> */
.L_x_27286:
[----:B------:R-:W0:Y:S01]  /*0c40*/  LDC.64 R94, c[0x0][0x3a8] ;  /* 0x0000ea00ff5e7b82 */ /* 0x000e220000000a00 */
[----:B------:R-:W-:Y:S01]  /*0c50*/  IADD3 R93, PT, PT, R93, 0x20, RZ ;  /* 0x000000205d5d7810 */ /* 0x000fe20007ffe0ff */
[C---:B0-----:R-:W-:Y:S01]  /*0c60*/  IMAD.WIDE.U32 R94, R0.reuse, 0x20, R94 ;  /* 0x00000020005e7825 */ /* 0x041fe200078e005e */
[----:B------:R-:W-:-:S04]  /*0c70*/  IADD3 R0, PT, PT, R0, 0x20, RZ ;  /* 0x0000002000007810 */ /* 0x000fc80007ffe0ff */
[----:B------:R0:W-:Y:S04]  /*0c80*/  STG.E.128 desc[UR6][R94.64], R48 ;  /* 0x000000305e007986 */ /* 0x0001e8000c101d06 */
[----:B------:R0:W-:Y:S02]  /*0c90*/  STG.E.128 desc[UR6][R94.64+0x10], R52 ;  /* 0x000010345e007986 */ /* 0x0001e4000c101d06 */
.L_x_27282:
[----:B------:R-:W-:Y:S05]  /*0ca0*/  BSYNC.RECONVERGENT B0 ;  /* 0x0000000000007941 */ /* 0x000fea0003800200 */
.L_x_27281:
        /* <DEDUP_REMOVED lines=9> */
.L_x_27290:
[----:B------:R-:W-:Y:S05]  /*0d40*/  BSYNC.RECONVERGENT B1 ;  /* 0x0000000000017941 */ /* 0x000fea0003800200 */
.L_x_27289:
        /* <DEDUP_REMOVED lines=22> */
[----:B-1----:R-:W-:Y:S01]  /*0eb0*/  @P1 FFMA.FTZ R78, R95, R100, R78 ;  /* 0x000000645f4e1223 */ /* 0x002fe2000001004e */
[----:B------:R-:W-:-:S02]  /*0ec0*/  @P1 HADD2.F32 R95, -RZ, R46.H0_H0 ;  /* 0x2000002eff5f1230 */ /* 0x000fc40000004100 */
[----:B----4-:R-:W-:Y:S01]  /*0ed0*/  @P1 FFMA.FTZ R79, R94, R101, R79 ;  /* 0x000000655e4f1223 */ /* 0x010fe2000001004f */
[----:B------:R-:W-:Y:S02]  /*0ee0*/  @P1 HADD2.F32 R96, -RZ, R46.H1_H1 ;  /* 0x3000002eff601230 */ /* 0x000fe40000004100 */
[--C-:B------:R-:W-:Y:S02]  /*0ef0*/  @P1 HADD2.F32 R97, -RZ, R47.reuse.H0_H0 ;  /* 0x2000002fff611230 */ /* 0x100fe40000004100 */
[----:B---3--:R-:W-:Y:S01]  /*0f00*/  @P1 FFMA.FTZ R80, R95, R102, R80 ;  /* 0x000000665f501223 */ /* 0x008fe20000010050 */
[----:B------:R-:W-:Y:S02]  /*0f10*/  @P1 HADD2.F32 R98, -RZ, R47.H1_H1 ;  /* 0x3000002fff621230 */ /* 0x000fe40000004100 */
[----:B------:R-:W-:Y:S01]  /*0f20*/  @P1 FFMA.FTZ R81, R96, R103, R81 ;  /* 0x0000006760511223 */ /* 0x000fe20000010051 */
[----:B------:R-:W-:Y:S02]  /*0f30*/  @P1 FFMA.FTZ R82, R97, R104, R82 ;  /* 0x0000006861521223 */ /* 0x000fe40000010052 */
[----:B------:R-:W-:Y:S01]  /*0f40*/  @P1 FFMA.FTZ R83, R98, R105, R83 ;  /* 0x0000006962531223 */ /* 0x000fe20000010053 */
[----:B------:R-:W-:Y:S06]  /*0f50*/  BRA `(.L_x_27292) ;  /* 0x0000000000747947 */ /* 0x000fec0003800000 */
.L_x_27291:
[----:B0-----:R-:W0:Y:S01]  /*0f60*/  @P2 LDC R94, c[0x0][0x40c] ;  /* 0x00010300ff5e2b82 */ /* 0x001e220000000800 */
        /* <DEDUP_REMOVED lines=28> */
.L_x_27292:
[----:B------:R-:W0:Y:S01]  /*1130*/  LDC.64 R94, c[0x0][0x3a8] ;  /* 0x0000ea00ff5e7b82 */ /* 0x000e220000000a00 */
[----:B------:R-:W-:Y:S01]  /*1140*/  IADD3 R93, PT, PT, R93, 0x20, RZ ;  /* 0x000000205d5d7810 */ /* 0x000fe20007ffe0ff */
[C---:B0-----:R-:W-:Y:S01]  /*1150*/  IMAD.WIDE.U32 R94, R0.reuse, 0x20, R94 ;  /* 0x00000020005e7825 */ /* 0x041fe200078e005e */
[----:B------:R-:W-:-:S04]  /*1160*/  IADD3 R0, PT, PT, R0, 0x20, RZ ;  /* 0x0000002000007810 */ /* 0x000fc80007ffe0ff */
[----:B------:R1:W-:Y:S04]  /*1170*/  STG.E.128 desc[UR6][R94.64], R76 ;  /* 0x0000004c5e007986 */ /* 0x0003e8000c101d06 */
[----:B------:R1:W-:Y:S02]  /*1180*/  STG.E.128 desc[UR6][R94.64+0x10], R80 ;  /* 0x000010505e007986 */ /* 0x0003e4000c101d06 */
.L_x_27288:
[----:B------:R-:W-:Y:S05]  /*1190*/  BSYNC.RECONVERGENT B0 ;  /* 0x0000000000007941 */ /* 0x000fea0003800200 */
.L_x_27287:
[----:B------:R-:W-:Y:S01]  /*11a0*/  ISETP.GE.U32.AND P1, PT, R3, 0x60, PT ;  /* 0x000000600300780c */ /* 0x000fe20003f26070 */
[----:B------:R-:W-:Y:S03]  /*11b0*/  BSSY.RECONVERGENT B0, `(.L_x_27293) ;  /* 0x000004d000007945 */ /* 0x000fe60003800200 */
[----:B01----:R-:W-:-:S09]  /*11c0*/  P2R R94, PR, RZ, 0x2 ;  /* 0x00000002ff5e7803 */ /* 0x003fd20000000000 */
[----:B------:R-:W-:Y:S05]  /*11d0*/  @!P1 BRA `(.L_x_27294) ;  /* 0x0000000400289947 */ /* 0x000fea0003800000 */
[----:B------:R-:W-:Y:S04]  /*11e0*/  BSSY.RECONVERGENT B1, `(.L_x_27295) ;  /* 0x0000005000017945 */ /* 0x000fe80003800200 */
[----:B------:R-:W-:Y:S05]  /*11f0*/  @!P2 BRA `(.L_x_27296) ;  /* 0x00000000000ca947 */ /* 0x000fea0003800000 */
[----:B------:R-:W0:Y:S02]  /*1200*/  LDC.64 R4, c[0x0][0x390] ;  /* 0x0000e400ff047b82 */ /* 0x000e240000000a00 */
[----:B0-----:R-:W-:-:S05]  /*1210*/  IMAD.WIDE.U32 R4, R93, 0x10, R4 ;  /* 0x000000105d047825 */ /* 0x001fca00078e0004 */
[----:B------:R0:W5:Y:S02]  /*1220*/  LDG.E.128 R44, desc[UR6][R4.64] ;  /* 0x00000006042c7981 */ /* 0x000164000c1e1d00 */
.L_x_27296:
[----:B------:R-:W-:Y:S05]  /*1230*/  BSYNC.RECONVERGENT B1 ;  /* 0x0000000000017941 */ /* 0x000fea0003800200 */
.L_x_27295:
        /* <DEDUP_REMOVED lines=33> */
.L_x_27297:
[----:B------:R-:W1:Y:S01]  /*1450*/  @P2 LDC R96, c[0x0][0x40c] ;  /* 0x00010300ff602b82 */ /* 0x000e620000000800 */
[--C-:B-----5:R-:W-:Y:S01]  /*1460*/  @P2 HADD2.F32 R75, -RZ, R45.reuse.H0_H0 ;  /* 0x2000002dff4b2230 */ /* 0x120fe20000004100 */
[----:B------:R-:W-:Y:S01]  /*1470*/  MOV R74, RZ ;  /* 0x000000ff004a7202 */ /* 0x000fe20000000f00 */
[--C-:B0-----:R-:W-:Y:S01]  /*1480*/  @P2 HADD2.F32 R4, -RZ, R44.reuse.H0_H0 ;  /* 0x2000002cff042230 */ /* 0x101fe20000004100 */
[----:B------:R-:W-:Y:S01]  /*1490*/  CS2R R72, SRZ ;  /* 0x0000000000487805 */ /* 0x000fe2000001ff00 */
[----:B------:R-:W-:Y:S02]  /*14a0*/  @P2 HADD2.F32 R6, -RZ, R44.H1_H1 ;  /* 0x3000002cff062230 */ /* 0x000fe40000004100 */
[----:B------:R-:W-:Y:S01]  /*14b0*/  @P2 HADD2.F32 R95, -RZ, R45.H1_H1 ;  /* 0x3000002dff5f2230 */ /* 0x000fe20000004100 */
[----:B------:R-:W0:Y:S01]  /*14c0*/  @P2 LDC R5, c[0x0][0x40c] ;  /* 0x00010300ff052b82 */ /* 0x000e220000000800 */
[----:B------:R-:W-:Y:S02]  /*14d0*/  @P2 HADD2.F32 R99, -RZ, R46.H1_H1 ;  /* 0x3000002eff632230 */ /* 0x000fe40000004100 */
[----:B------:R-:W-:-:S02]  /*14e0*/  @P2 HADD2.F32 R101, -RZ, R47.H0_H0 ;  /* 0x2000002fff652230 */ /* 0x000fc40000004100 */
[----:B------:R-:W-:-:S03]  /*14f0*/  @P2 HADD2.F32 R103, -RZ, R47.H1_H1 ;  /* 0x3000002fff672230 */ /* 0x000fc60000004100 */
[----:B------:R-:W2:Y:S08]  /*1500*/  @P2 LDC R7, c[0x0][0x40c] ;  /* 0x00010300ff072b82 */ /* 0x000eb00000000800 */
[----:B------:R-:W3:Y:S01]  /*1510*/  @P2 LDC R98, c[0x0][0x40c] ;  /* 0x00010300ff622b82 */ /* 0x000ee20000000800 */
[----:B-1----:R-:W-:Y:S01]  /*1520*/  @P2 FMUL.FTZ R74, R75, R96 ;  /* 0x000000604b4a2220 */ /* 0x002fe20000410000 */
[----:B------:R-:W-:-:S02]  /*1530*/  @P2 HADD2.F32 R96, -RZ, R46.H0_H0 ;  /* 0x2000002eff602230 */ /* 0x000fc40000004100 */
[----:B------:R-:W-:-:S04]  /*1540*/  HFMA2 R75, -RZ, RZ, 0, 0 ;  /* 0x00000000ff4b7431 */ /* 0x000fc800000001ff */
[----:B------:R-:W1:Y:S01]  /*1550*/  @P2 LDC R97, c[0x0][0x40c] ;  /* 0x00010300ff612b82 */ /* 0x000e620000000800 */
[----:B0-----:R-:W-:Y:S01]  /*1560*/  @P2 FMUL.FTZ R72, R4, R5 ;  /* 0x0000000504482220 */ /* 0x001fe20000410000 */
[----:B------:R-:W-:-:S06]  /*1570*/  CS2R R4, SRZ ;  /* 0x0000000000047805 */ /* 0x000fcc000001ff00 */
[----:B------:R-:W0:Y:S01]  /*1580*/  @P2 LDC R100, c[0x0][0x40c] ;  /* 0x00010300ff642b82 */ /* 0x000e220000000800 */
[----:B--2---:R-:W-:Y:S01]  /*1590*/  @P2 FMUL.FTZ R73, R6, R7 ;  /* 0x0000000706492220 */ /* 0x004fe20000410000 */
[----:B------:R-:W-:-:S06]  /*15a0*/  CS2R R6, SRZ ;  /* 0x0000000000067805 */ /* 0x000fcc000001ff00 */
[----:B------:R-:W2:Y:S01]  /*15b0*/  @P2 LDC R102, c[0x0][0x40c] ;  /* 0x00010300ff662b82 */ /* 0x000ea20000000800 */
[----:B---3--:R-:W-:-:S07]  /*15c0*/  @P2 FMUL.FTZ R75, R95, R98 ;  /* 0x000000625f4b2220 */ /* 0x008fce0000410000 */
[----:B------:R-:W3:Y:S01]  /*15d0*/  @P2 LDC R104, c[0x0][0x40c] ;  /* 0x00010300ff682b82 */ /* 0x000ee20000000800 */
[----:B-1----:R-:W-:Y:S01]  /*15e0*/  @P2 FMUL.FTZ R4, R96, R97 ;  /* 0x0000006160042220 */ /* 0x002fe20000410000 */
[----:B0-----:R-:W-:Y:S01]  /*15f0*/  @P2 FMUL.FTZ R5, R99, R100 ;  /* 0x0000006463052220 */ /* 0x001fe20000410000 */
[----:B--2---:R-:W-:Y:S01]  /*1600*/  @P2 FMUL.FTZ R6, R101, R102 ;  /* 0x0000006665062220 */ /* 0x004fe20000410000 */
[----:B---3--:R-:W-:-:S07]  /*1610*/  @P2 FMUL.FTZ R7, R103, R104 ;  /* 0x0000006867072220 */ /* 0x008fce0000410000 */
.L_x_27298:
[----:B------:R-:W0:Y:S01]  /*1620*/  LDC.64 R96, c[0x0][0x3a8] ;  /* 0x0000ea00ff607b82 */ /* 0x000e220000000a00 */
[----:B------:R-:W-:Y:S01]  /*1630*/  IADD3 R93, PT, PT, R93, 0x20, RZ ;  /* 0x000000205d5d7810 */ /* 0x000fe20007ffe0ff */
[C---:B0-----:R-:W-:Y:S01]  /*1640*/  IMAD.WIDE.U32 R96, R0.reuse, 0x20, R96 ;  /* 0x0000002000607825 */ /* 0x041fe200078e0060 */
[----:B------:R-:W-:-:S04]  /*1650*/  IADD3 R0, PT, PT, R0, 0x20, RZ ;  /* 0x0000002000007810 */ /* 0x000fc80007ffe0ff */
[----:B------:R0:W-:Y:S04]  /*1660*/  STG.E.128 desc[UR6][R96.64], R72 ;  /* 0x0000004860007986 */ /* 0x0001e8000c101d06 */
[----:B------:R0:W-:Y:S02]  /*1670*/  STG.E.128 desc[UR6][R96.64+0x10], R4 ;  /* 0x0000100460007986 */ /* 0x0001e4000c101d06 */
.L_x_27294:
[----:B------:R-:W-:Y:S05]  /*1680*/  BSYNC.RECONVERGENT B0 ;  /* 0x0000000000007941 */ /* 0x000fea0003800200 */
.L_x_27293:
        /* <DEDUP_REMOVED lines=9> */
.L_x_27302:
[----:B------:R-:W-:Y:S05]  /*1720*/  BSYNC.RECONVERGENT B1 ;  /* 0x0000000000017941 */ /* 0x000fea0003800200 */
.L_x_27301:
        /* <DEDUP_REMOVED lines=33> */
.L_x_27303:
[----:B0-----:R-:W0:Y:S01]  /*1940*/  @P2 LDC R96, c[0x0][0x40c] ;  /* 0x00010300ff602b82 */ /* 0x001e220000000800 */
[--C-:B-----5:R-:W-:Y:S01]  /*1950*/  @P2 HADD2.F32 R63, -RZ, R45.reuse.H0_H0 ;  /* 0x2000002dff3f2230 */ /* 0x120fe20000004100 */
[----:B------:R-:W-:Y:S01]  /*1960*/  MOV R58, RZ ;  /* 0x000000ff003a7202 */ /* 0x000fe20000000f00 */
[--C-:B------:R-:W-:Y:S01]  /*1970*/  @P2 HADD2.F32 R59, -RZ, R44.reuse.H0_H0 ;  /* 0x2000002cff3b2230 */ /* 0x100fe20000004100 */
[----:B------:R-:W-:Y:S01]  /*1980*/  CS2R R56, SRZ ;  /* 0x0000000000387805 */ /* 0x000fe2000001ff00 */
[----:B------:R-:W-:Y:S02]  /*1990*/  @P2 HADD2.F32 R61, -RZ, R44.H1_H1 ;  /* 0x3000002cff3d2230 */ /* 0x000fe40000004100 */
[----:B------:R-:W-:Y:S01]  /*19a0*/  @P2 HADD2.F32 R95, -RZ, R45.H1_H1 ;  /* 0x3000002dff5f2230 */ /* 0x000fe20000004100 */
[----:B------:R-:W1:Y:S01]  /*19b0*/  @P2 LDC R60, c[0x0][0x40c] ;  /* 0x00010300ff3c2b82 */ /* 0x000e620000000800 */
[----:B------:R-:W-:Y:S02]  /*19c0*/  @P2 HADD2.F32 R99, -RZ, R46.H1_H1 ;  /* 0x3000002eff632230 */ /* 0x000fe40000004100 */
[----:B------:R-:W-:-:S02]  /*19d0*/  @P2 HADD2.F32 R101, -RZ, R47.H0_H0 ;  /* 0x2000002fff652230 */ /* 0x000fc40000004100 */
[----:B------:R-:W-:-:S03]  /*19e0*/  @P2 HADD2.F32 R103, -RZ, R47.H1_H1 ;  /* 0x3000002fff672230 */ /* 0x000fc60000004100 */
[----:B------:R-:W2:Y:S08]  /*19f0*/  @P2 LDC R62, c[0x0][0x40c] ;  /* 0x00010300ff3e2b82 */ /* 0x000eb00000000800 */
[----:B------:R-:W3:Y:S01]  /*1a00*/  @P2 LDC R98, c[0x0][0x40c] ;  /* 0x00010300ff622b82 */ /* 0x000ee20000000800 */
[----:B0-----:R-:W-:Y:S01]  /*1a10*/  @P2 FMUL.FTZ R58, R63, R96 ;  /* 0x000000603f3a2220 */ /* 0x001fe20000410000 */
[----:B------:R-:W-:-:S06]  /*1a20*/  @P2 HADD2.F32 R96, -RZ, R46.H0_H0 ;  /* 0x2000002eff602230 */ /* 0x000fcc0000004100 */
        /* <DEDUP_REMOVED lines=14> */
.L_x_27304:
[----:B------:R-:W0:Y:S01]  /*1b10*/  LDC.64 R96, c[0x0][0x3a8] ;  /* 0x0000ea00ff607b82 */ /* 0x000e220000000a00 */
[----:B------:R-:W-:Y:S01]  /*1b20*/  IADD3 R93, PT, PT, R93, 0x20, RZ ;  /* 0x000000205d5d7810 */ /* 0x000fe20007ffe0ff */
[C---:B0-----:R-:W-:Y:S01]  /*1b30*/  IMAD.WIDE.U32 R96, R0.reuse, 0x20, R96 ;  /* 0x0000002000607825 */ /* 0x041fe200078e0060 */
[----:B------:R-:W-:-:S04]  /*1b40*/  IADD3 R0, PT, PT, R0, 0x20, RZ ;  /* 0x0000002000007810 */ /* 0x000fc80007ffe0ff */
[----:B------:R1:W-:Y:S04]  /*1b50*/  STG.E.128 desc[UR6][R96.64], R56 ;  /* 0x0000003860007986 */ /* 0x0003e8000c101d06 */
[----:B------:R1:W-:Y:S02]  /*1b60*/  STG.E.128 desc[UR6][R96.64+0x10], R60 ;  /* 0x0000103c60007986 */ /* 0x0003e4000c101d06 */
.L_x_27300:
[----:B------:R-:W-:Y:S05]  /*1b70*/  BSYNC.RECONVERGENT B0 ;  /* 0x0000000000007941 */ /* 0x000fea0003800200 */
.L_x_27299:
        /* <DEDUP_REMOVED lines=8> */
.L_x_27308:
[----:B------:R-:W-:Y:S05]  /*1c00*/  BSYNC.RECONVERGENT B1 ;  /* 0x0000000000017941 */ /* 0x000fea0003800200 */
.L_x_27307:
        /* <DEDUP_REMOVED lines=22> */
[----:B------:R-:W-:-:S02]  /*1d70*/  @P2 HADD2.F32 R86, -RZ, R45.H1_H1 ;  /* 0x3000002dff562230 */ /* 0x000fc40000004100 */
[----:B-1----:R-:W-:Y:S01]  /*1d80*/  @P2 FFMA.FTZ R66, R97, R99, R66 ;  /* 0x0000006361422223 */ /* 0x002fe20000010042 */
[----:B------:R-:W-:Y:S02]  /*1d90*/  @P2 HADD2.F32 R93, -RZ, R46.H0_H0 ;  /* 0x2000002eff5d2230 */ /* 0x000fe40000004100 */
[----:B---3--:R-:W-:Y:S01]  /*1da0*/  @P2 FFMA.FTZ R69, R96, R103, R69 ;  /* 0x0000006760452223 */ /* 0x008fe20000010045 */
[--C-:B------:R-:W-:Y:S02]  /*1db0*/  @P2 HADD2.F32 R95, -RZ, R47.reuse.H0_H0 ;  /* 0x2000002fff5f2230 */ /* 0x100fe40000004100 */
[----:B----4-:R-:W-:Y:S01]  /*1dc0*/  @P2 FFMA.FTZ R67, R86, R101, R67 ;  /* 0x0000006556432223 */ /* 0x010fe20000010043 */
[----:B------:R-:W-:Y:S02]  /*1dd0*/  @P2 HADD2.F32 R98, -RZ, R47.H1_H1 ;  /* 0x3000002fff622230 */ /* 0x000fe40000004100 */
[----:B------:R-:W-:Y:S01]  /*1de0*/  @P2 FFMA.FTZ R68, R93, R102, R68 ;  /* 0x000000665d442223 */ /* 0x000fe20000010044 */
[----:B------:R-:W-:-:S02]  /*1df0*/  @P2 FFMA.FTZ R70, R95, R104, R70 ;  /* 0x000000685f462223 */ /* 0x000fc40000010046 */
[----:B------:R-:W-:Y:S01]  /*1e00*/  @P2 FFMA.FTZ R71, R98, R105, R71 ;  /* 0x0000006962472223 */ /* 0x000fe20000010047 */
[----:B------:R-:W-:Y:S06]  /*1e10*/  BRA `(.L_x_27310) ;  /* 0x0000000000747947 */ /* 0x000fec0003800000 */
.L_x_27309:
[----:B------:R-:W2:Y:S01]  /*1e20*/  @P2 LDC R86, c[0x0][0x40c] ;  /* 0x00010300ff562b82 */ /* 0x000ea20000000800 */
[----:B-----5:R-:W-:Y:S01]  /*1e30*/  @P2 HADD2.F32 R71, -RZ, R45.H0_H0 ;  /* 0x2000002dff472230 */ /* 0x020fe20000004100 */
[----:B------:R-:W-:Y:S01]  /*1e40*/  MOV R66, RZ ;  /* 0x000000ff00427202 */ /* 0x000fe20000000f00 */
[--C-:B------:R-:W-:Y:S01]  /*1e50*/  @P2 HADD2.F32 R67, -RZ, R44.reuse.H0_H0 ;  /* 0x2000002cff432230 */ /* 0x100fe20000004100 */
[----:B------:R-:W-:Y:S01]  /*1e60*/  CS2R R64, SRZ ;  /* 0x0000000000407805 */ /* 0x000fe2000001ff00 */
[----:B------:R-:W-:Y:S02]  /*1e70*/  @P2 HADD2.F32 R69, -RZ, R44.H1_H1 ;  /* 0x3000002cff452230 */ /* 0x000fe40000004100 */
[--C-:B------:R-:W-:Y:S01]  /*1e80*/  @P2 HADD2.F32 R95, -RZ, R46.reuse.H0_H0 ;  /* 0x2000002eff5f2230 */ /* 0x100fe20000004100 */
[----:B------:R-:W3:Y:S01]  /*1e90*/  @P2 LDC R68, c[0x0][0x40c] ;  /* 0x00010300ff442b82 */ /* 0x000ee20000000800 */
[----:B01----:R-:W-:Y:S02]  /*1ea0*/  @P2 HADD2.F32 R97, -RZ, R46.H1_H1 ;  /* 0x3000002eff612230 */ /* 0x003fe40000004100 */
[----:B------:R-:W-:-:S02]  /*1eb0*/  @P2 HADD2.F32 R99, -RZ, R47.H0_H0 ;  /* 0x2000002fff632230 */ /* 0x000fc40000004100 */
[----:B------:R-:W-:-:S03]  /*1ec0*/  @P2 HADD2.F32 R101, -RZ, R47.H1_H1 ;  /* 0x3000002fff652230 */ /* 0x000fc60000004100 */
[----:B------:R-:W0:Y:S08]  /*1ed0*/  @P2 LDC R70, c[0x0][0x40c] ;  /* 0x00010300ff462b82 */ /* 0x000e300000000800 */
[----:B------:R-:W1:Y:S01]  /*1ee0*/  @P2 LDC R93, c[0x0][0x40c] ;  /* 0x00010300ff5d2b82 */ /* 0x000e620000000800 */
[----:B--2---:R-:W-:Y:S01]  /*1ef0*/  @P2 FMUL.FTZ R66, R71, R86 ;  /* 0x0000005647422220 */ /* 0x004fe20000410000 */
[----:B------:R-:W-:-:S06]  /*1f00*/  @P2 HADD2.F32 R86, -RZ, R45.H1_H1 ;  /* 0x3000002dff562230 */ /* 0x000fcc0000004100 */
[----:B------:R-:W2:Y:S01]  /*1f10*/  @P2 LDC R96, c[0x0][0x40c] ;  /* 0x00010300ff602b82 */ /* 0x000ea20000000800 */
[----:B---3--:R-:W-:Y:S01]  /*1f20*/  @P2 FMUL.FTZ R64, R67, R68 ;  /* 0x0000004443402220 */ /* 0x008fe20000410000 */
[----:B------:R-:W-:-:S06]  /*1f30*/  HFMA2 R67, -RZ, RZ, 0, 0 ;  /* 0x00000000ff437431 */ /* 0x000fcc00000001ff */
[----:B------:R-:W3:Y:S01]  /*1f40*/  @P2 LDC R98, c[0x0][0x40c] ;  /* 0x00010300ff622b82 */ /* 0x000ee20000000800 */
[----:B0-----:R-:W-:Y:S01]  /*1f50*/  @P2 FMUL.FTZ R65, R69, R70 ;  /* 0x0000004645412220 */ /* 0x001fe20000410000 */
[----:B------:R-:W-:Y:S02]  /*1f60*/  CS2R R68, SRZ ;  /* 0x0000000000447805 */ /* 0x000fe4000001ff00 */
[----:B------:R-:W-:-:S04]  /*1f70*/  CS2R R70, SRZ ;  /* 0x0000000000467805 */ /* 0x000fc8000001ff00 */
[----:B------:R-:W0:Y:S01]  /*1f80*/  @P2 LDC R102, c[0x0][0x40c] ;  /* 0x00010300ff662b82 */ /* 0x000e220000000800 */
[----:B-1----:R-:W-:-:S07]  /*1f90*/  @P2 FMUL.FTZ R67, R86, R93 ;  /* 0x0000005d56432220 */ /* 0x002fce0000410000 */
[----:B------:R-:W1:Y:S01]  /*1fa0*/  @P2 LDC R104, c[0x0][0x40c] ;  /* 0x00010300ff682b82 */ /* 0x000e620000000800 */
[----:B--2---:R-:W-:Y:S01]  /*1fb0*/  @P2 FMUL.FTZ R68, R95, R96 ;  /* 0x000000605f442220 */ /* 0x004fe20000410000 */
[----:B---3--:R-:W-:Y:S01]  /*1fc0*/  @P2 FMUL.FTZ R69, R97, R98 ;  /* 0x0000006261452220 */ /* 0x008fe20000410000 */
[----:B0-----:R-:W-:Y:S01]  /*1fd0*/  @P2 FMUL.FTZ R70, R99, R102 ;  /* 0x0000006663462220 */ /* 0x001fe20000410000 */
[----:B-1----:R-:W-:-:S07]  /*1fe0*/  @P2 FMUL.FTZ R71, R101, R104 ;  /* 0x0000006865472220 */ /* 0x002fce0000410000 */
.L_x_27310:
[----:B------:R-:W0:Y:S02]  /*1ff0*/  LDC.64 R96, c[0x0][0x3a8] ;  /* 0x0000ea00ff607b82 */ /* 0x000e240000000a00 */
[----:B0-----:R-:W-:-:S05]  /*2000*/  IMAD.WIDE.U32 R96, R0, 0x20, R96 ;  /* 0x0000002000607825 */ /* 0x001fca00078e0060 */
[----:B------:R2:W-:Y:S04]  /*2010*/  STG.E.128 desc[UR6][R96.64], R64 ;  /* 0x0000004060007986 */ /* 0x0005e8000c101d06 */
[----:B------:R2:W-:Y:S02]  /*2020*/  STG.E.128 desc[UR6][R96.64+0x10], R68 ;  /* 0x0000104460007986 */ /* 0x0005e4000c101d06 */
.L_x_27306:
[----:B------:R-:W-:Y:S05]  /*2030*/  BSYNC.RECONVERGENT B0 ;  /* 0x0000000000007941 */ /* 0x000fea0003800200 */
.L_x_27305:
[----:B------:R-:W-:Y:S01]  /*2040*/  FADD.FTZ R0, RZ, R48 ;  /* 0x00000030ff007221 */ /* 0x000fe20000010000 */
[C---:B------:R-:W-:Y:S01]  /*2050*/  ISETP.GT.U32.AND P2, PT, R3.reuse, 0x3f, PT ;  /* 0x0000003f0300780c */ /* 0x040fe20003f44070 */
[----:B------:R-:W3:Y:S01]  /*2060*/  S2R R86, SR_TID.X ;  /* 0x0000000000567919 */ /* 0x000ee20000002100 */
        /* <DEDUP_REMOVED lines=12> */
[----:B---3--:R-:W-:-:S03]  /*2130*/  LOP3.LUT P6, RZ, R86, 0x1f, RZ, 0xc0, !PT ;  /* 0x0000001f56ff7812 */ /* 0x008fc600078cc0ff */
        /* <DEDUP_REMOVED lines=35> */
[----:B012---:R-:W-:-:S05]  /*2370*/  FADD.FTZ R96, R93, R0 ;  /* 0x000000005d607221 */ /* 0x007fca0000010000 */
        /* <DEDUP_REMOVED lines=100> */
.L_x_27334:
        /* <DEDUP_REMOVED lines=18> */
[----:B------:R-:W-:Y:S04]  /*2ae0*/  BSSY.RECONVERGENT B1, `(.L_x_27314) ;  /* 0x0000038000017945 */ /* 0x000fe80003800200 */
[----:B------:R-:W-:Y:S01]  /*2af0*/  IMAD R87, R2, R87, RZ ;  /* 0x0000005702577224 */ /* 0x000fe200078e02ff */
[----:B------:R-:W-:Y:S02]  /*2b00*/  LOP3.LUT R2, R86, 0x1f, RZ, 0xc0, !PT ;  /* 0x0000001f56027812 */ /* 0x000fe400078ec0ff */
[----:B------:R-:W-:Y:S02]  /*2b10*/  FSEL R86, R93, RZ, !P2 ;  /* 0x000000ff5d567208 */ /* 0x000fe40005000000 */
        /* <DEDUP_REMOVED lines=8> */
[----:B------:R-:W-:Y:S01]  /*2ba0*/  FMUL.FTZ R93, R0, R93 ;  /* 0x0000005d005d7220 */ /* 0x000fe20000410000 */
[----:B------:R-:W-:Y:S01]  /*2bb0*/  FADD.FTZ R87, R48, -R86 ;  /* 0x8000005630577221 */ /* 0x000fe20000010000 */
[----:B------:R-:W-:Y:S01]  /*2bc0*/  FMUL.FTZ R99, R0, R97 ;  /* 0x0000006100637220 */ /* 0x000fe20000410000 */
[----:B------:R-:W-:Y:S02]  /*2bd0*/  HADD2.F32 R96, -RZ, R88.H0_H0 ;  /* 0x20000058ff607230 */ /* 0x000fe40000004100 */
[----:B------:R-:W-:Y:S01]  /*2be0*/  FFMA.FTZ R97, R93, R102, R104 ;  /* 0x000000665d617223 */ /* 0x000fe20000010068 */
[----:B------:R-:W-:Y:S01]  /*2bf0*/  HADD2.F32 R98, -RZ, R8.H0_H0 ;  /* 0x20000008ff627230 */ /* 0x000fe20000004100 */
[----:B------:R-:W0:Y:S01]  /*2c00*/  LDC.64 R102, c[0x0][0x428] ;  /* 0x00010a00ff667b82 */ /* 0x000e220000000a00 */
[----:B------:R-:W-:Y:S01]  /*2c10*/  FADD.FTZ R95, R52, -R86 ;  /* 0x80000056345f7221 */ /* 0x000fe20000010000 */
[----:B------:R-:W-:-:S02]  /*2c20*/  HADD2.F32 R110, -RZ, R91.H0_H0 ;  /* 0x2000005bff6e7230 */ /* 0x000fc40000004100 */
[C---:B------:R-:W-:Y:S01]  /*2c30*/  FMUL.FTZ R87, R0.reuse, R87 ;  /* 0x0000005700577220 */ /* 0x040fe20000410000 */
[----:B------:R-:W-:Y:S02]  /*2c40*/  HADD2.F32 R112, -RZ, R11.H0_H0 ;  /* 0x2000000bff707230 */ /* 0x000fe40000004100 */
[----:B------:R-:W-:Y:S01]  /*2c50*/  FMUL.FTZ R95, R0, R95 ;  /* 0x0000005f005f7220 */ /* 0x000fe20000410000 */
[----:B------:R-:W-:Y:S02]  /*2c60*/  HADD2.F32 R106, -RZ, R90.H0_H0 ;  /* 0x2000005aff6a7230 */ /* 0x000fe40000004100 */
[----:B------:R-:W-:Y:S01]  /*2c70*/  FFMA.FTZ R96, R87, R96, R98 ;  /* 0x0000006057607223 */ /* 0x000fe20000010062 */
[----:B------:R-:W-:Y:S02]  /*2c80*/  HADD2.F32 R108, -RZ, R10.H0_H0 ;  /* 0x2000000aff6c7230 */ /* 0x000fe40000004100 */
[----:B------:R-:W-:Y:S01]  /*2c90*/  FFMA.FTZ R101, R99, R110, R112 ;  /* 0x0000006e63657223 */ /* 0x000fe20000010070 */
[--C-:B------:R-:W-:Y:S01]  /*2ca0*/  FADD.FTZ R87, R49, -R86.reuse ;  /* 0x8000005631577221 */ /* 0x100fe20000010000 */
[--C-:B------:R-:W-:Y:S01]  /*2cb0*/  FADD.FTZ R93, R51, -R86.reuse ;  /* 0x80000056335d7221 */ /* 0x100fe20000010000 */
[--C-:B------:R-:W-:Y:S01]  /*2cc0*/  FADD.FTZ R99, R53, -R86.reuse ;  /* 0x8000005635637221 */ /* 0x100fe20000010000 */
[----:B------:R-:W-:Y:S01]  /*2cd0*/  FADD.FTZ R105, R55, -R86 ;  /* 0x8000005637697221 */ /* 0x000fe20000010000 */
[----:B------:R-:W-:Y:S01]  /*2ce0*/  FFMA.FTZ R95, R95, R106, R108 ;  /* 0x0000006a5f5f7223 */ /* 0x000fe2000001006c */
        /* <DEDUP_REMOVED lines=12> */
[----:B------:R-:W-:Y:S01]  /*2db0*/  FFMA.FTZ R87, R87, R98, R104 ;  /* 0x0000006257577223 */ /* 0x000fe20000010068 */
        /* <DEDUP_REMOVED lines=10> */
.L_x_27315:
[----:B------:R-:W-:Y:S05]  /*2e60*/  BSYNC.RECONVERGENT B1 ;  /* 0x0000000000017941 */ /* 0x000fea0003800200 */
.L_x_27314:
[----:B------:R-:W-:Y:S01]  /*2e70*/  ISETP.NE.AND P0, PT, R92, RZ, PT ;  /* 0x000000ff5c00720c */ /* 0x000fe20003f05270 */
[----:B------:R-:W-:-:S12]  /*2e80*/  BSSY.RECONVERGENT B1, `(.L_x_27316) ;  /* 0x0000032000017945 */ /* 0x000fd80003800200 */
[----:B------:R-:W-:Y:S05]  /*2e90*/  @!P0 BRA `(.L_x_27317) ;  /* 0x0000000000c08947 */ /* 0x000fea0003800000 */
[--C-:B------:R-:W-:Y:S01]  /*2ea0*/  FADD.FTZ R93, R78, -R86.reuse ;  /* 0x800000564e5d7221 */ /* 0x100fe20000010000 */
[--C-:B------:R-:W-:Y:S01]  /*2eb0*/  FADD.FTZ R87, R76, -R86.reuse ;  /* 0x800000564c577221 */ /* 0x100fe20000010000 */
[----:B0-----:R-:W-:Y:S02]  /*2ec0*/  HADD2.F32 R96, -RZ, R12.H0_H0 ;  /* 0x2000000cff607230 */ /* 0x001fe40000004100 */
[----:B------:R-:W-:Y:S01]  /*2ed0*/  FADD.FTZ R97, R82, -R86 ;  /* 0x8000005652617221 */ /* 0x000fe20000010000 */
[----:B------:R-:W-:Y:S02]  /*2ee0*/  HADD2.F32 R92, -RZ, R16.H0_H0 ;  /* 0x20000010ff5c7230 */ /* 0x000fe40000004100 */
[C---:B------:R-:W-:Y:S01]  /*2ef0*/  FMUL.FTZ R93, R0.reuse, R93 ;  /* 0x0000005d005d7220 */ /* 0x040fe20000410000 */
[----:B------:R-:W-:Y:S02]  /*2f00*/  HADD2.F32 R98, -RZ, R13.H0_H0 ;  /* 0x2000000dff627230 */ /* 0x000fe40000004100 */
[----:B------:R-:W-:Y:S01]  /*2f10*/  FMUL.FTZ R87, R0, R87 ;  /* 0x0000005700577220 */ /* 0x000fe20000410000 */
[----:B------:R-:W-:-:S02]  /*2f20*/  HADD2.F32 R102, -RZ, R17.H0_H0 ;  /* 0x20000011ff667230 */ /* 0x000fc40000004100 */
[----:B------:R-:W-:Y:S01]  /*2f30*/  FMUL.FTZ R99, R0, R97 ;  /* 0x0000006100637220 */ /* 0x000fe20000410000 */
[----:B------:R-:W-:Y:S01]  /*2f40*/  FADD.FTZ R95, R80, -R86 ;  /* 0x80000056505f7221 */ /* 0x000fe20000010000 */
[----:B------:R-:W-:Y:S01]  /*2f50*/  FFMA.FTZ R96, R87, R96, R92 ;  /* 0x0000006057607223 */ /* 0x000fe2000001005c */
[----:B------:R-:W-:Y:S02]  /*2f60*/  HADD2.F32 R104, -RZ, R14.H0_H0 ;  /* 0x2000000eff687230 */ /* 0x000fe40000004100 */
[----:B------:R-:W-:Y:S01]  /*2f70*/  FFMA.FTZ R97, R93, R98, R102 ;  /* 0x000000625d617223 */ /* 0x000fe20000010066 */
[----:B------:R-:W-:Y:S01]  /*2f80*/  HADD2.F32 R106, -RZ, R18.H0_H0 ;  /* 0x20000012ff6a7230 */ /* 0x000fe20000004100 */
[----:B------:R-:W0:Y:S01]  /*2f90*/  LDC.64 R92, c[0x0][0x428] ;  /* 0x00010a00ff5c7b82 */ /* 0x000e220000000a00 */
[----:B------:R-:W-:Y:S02]  /*2fa0*/  HADD2.F32 R108, -RZ, R15.H0_H0 ;  /* 0x2000000fff6c7230 */ /* 0x000fe40000004100 */
[----:B------:R-:W-:Y:S01]  /*2fb0*/  FMUL.FTZ R95, R0, R95 ;  /* 0x0000005f005f7220 */ /* 0x000fe20000410000 */
[----:B------:R-:W-:-:S02]  /*2fc0*/  HADD2.F32 R110, -RZ, R19.H0_H0 ;  /* 0x20000013ff6e7230 */ /* 0x000fc40000004100 */
[--C-:B------:R-:W-:Y:S01]  /*2fd0*/  FADD.FTZ R87, R77, -R86.reuse ;  /* 0x800000564d577221 */ /* 0x100fe20000010000 */
[----:B------:R-:W-:Y:S01]  /*2fe0*/  FADD.FTZ R105, R83, -R86 ;  /* 0x8000005653697221 */ /* 0x000fe20000010000 */
[----:B------:R-:W-:Y:S01]  /*2ff0*/  FFMA.FTZ R101, R95, R104, R106 ;  /* 0x000000685f657223 */ /* 0x000fe2000001006a */
[----:B------:R-:W-:Y:S01]  /*3000*/  FADD.FTZ R95, R79, -R86 ;  /* 0x800000564f5f7221 */ /* 0x000fe20000010000 */
[----:B------:R-:W-:Y:S01]  /*3010*/  FFMA.FTZ R103, R99, R108, R110 ;  /* 0x0000006c63677223 */ /* 0x000fe2000001006e */
[----:B------:R-:W-:Y:S01]  /*3020*/  FADD.FTZ R99, R81, -R86 ;  /* 0x8000005651637221 */ /* 0x000fe20000010000 */
        /* <DEDUP_REMOVED lines=13> */
[----:B------:R-:W-:-:S02]  /*3100*/  HADD2.F32 R114, -RZ, R19.H1_H1 ;  /* 0x30000013ff727230 */ /* 0x000fc40000004100 */
        /* <DEDUP_REMOVED lines=9> */
.L_x_27317:
[----:B------:R-:W-:Y:S05]  /*31a0*/  BSYNC.RECONVERGENT B1 ;  /* 0x0000000000017941 */ /* 0x000fea0003800200 */
.L_x_27316:
        /* <DEDUP_REMOVED lines=12> */
[----:B------:R-:W-:Y:S01]  /*3270*/  FADD.FTZ R95, R4, -R86 ;  /* 0x80000056045f7221 */ /* 0x000fe20000010000 */
        /* <DEDUP_REMOVED lines=38> */
.L_x_27319:
[----:B------:R-:W-:Y:S05]  /*34e0*/  BSYNC.RECONVERGENT B1 ;  /* 0x0000000000017941 */ /* 0x000fea0003800200 */
.L_x_27318:
        /* <DEDUP_REMOVED lines=51> */
.L_x_27321:
[----:B------:R-:W-:Y:S05]  /*3820*/  BSYNC.RECONVERGENT B1 ;  /* 0x0000000000017941 */ /* 0x000fea0003800200 */
.L_x_27320:
[----:B------:R-:W-:Y:S05]  /*3830*/  @!P1 BRA `(.L_x_27313) ;  /* 0x0000000000bc9947 */ /* 0x000fea0003800000 */
[--C-:B-123--:R-:W-:Y:S01]  /*3840*/  FADD.FTZ R93, R64, -R86.reuse ;  /* 0x80000056405d7221 */ /* 0x10efe20000010000 */
[--C-:B------:R-:W-:Y:S01]  /*3850*/  FADD.FTZ R95, R65, -R86.reuse ;  /* 0x80000056415f7221 */ /* 0x100fe20000010000 */
[--C-:B0-----:R-:W-:Y:S01]  /*3860*/  FADD.FTZ R97, R66, -R86.reuse ;  /* 0x8000005642617221 */ /* 0x101fe20000010000 */
[--C-:B------:R-:W-:Y:S01]  /*3870*/  FADD.FTZ R99, R67, -R86.reuse ;  /* 0x8000005643637221 */ /* 0x100fe20000010000 */
[--C-:B------:R-:W-:Y:S01]  /*3880*/  FADD.FTZ R101, R68, -R86.reuse ;  /* 0x8000005644657221 */ /* 0x100fe20000010000 */
[--C-:B------:R-:W-:Y:S01]  /*3890*/  FADD.FTZ R103, R69, -R86.reuse ;  /* 0x8000005645677221 */ /* 0x100fe20000010000 */
[--C-:B------:R-:W-:Y:S01]  /*38a0*/  FADD.FTZ R105, R70, -R86.reuse ;  /* 0x8000005646697221 */ /* 0x100fe20000010000 */
[----:B------:R-:W-:Y:S01]  /*38b0*/  FADD.FTZ R107, R71, -R86 ;  /* 0x80000056476b7221 */ /* 0x000fe20000010000 */
[----:B------:R-:W-:Y:S01]  /*38c0*/  HADD2.F32 R94, -RZ, R36.H0_H0 ;  /* 0x20000024ff5e7230 */ /* 0x000fe20000004100 */
[----:B------:R-:W0:Y:S01]  /*38d0*/  LDC.64 R86, c[0x0][0x428] ;  /* 0x00010a00ff567b82 */ /* 0x000e220000000a00 */
        /* <DEDUP_REMOVED lines=37> */
.L_x_27313:
[----:B------:R-:W-:Y:S05]  /*3b30*/  BSYNC.RECONVERGENT B0 ;  /* 0x0000000000007941 */ /* 0x000fea0003800200 */
.L_x_27312:
[----:B----4-:R-:W4:Y:S02]  /*3b40*/  LDC.64 R86, c[0x0][0x380] ;  /* 0x0000e000ff567b82 */ /* 0x010f240000000a00 */
[----:B----4-:R-:W-:-:S04]  /*3b50*/  LEA R84, R86, R84, 0x2 ;  /* 0x0000005456547211 */ /* 0x010fc800078e10ff */
[----:B------:R-:W-:-:S13]  /*3b60*/  ISETP.GE.AND P0, PT, R84, R87, PT ;  /* 0x000000575400720c */ /* 0x000fda0003f06270 */
[----:B------:R-:W-:Y:S05]  /*3b70*/  @!P0 BRA `(.L_x_27322) ;  /* 0xffffffc800c48947 */ /* 0x000fea000383ffff */
[----:B------:R-:W-:Y:S05]  /*3b80*/  EXIT ;  /* 0x000000000000794d */ /* 0x000fea0003800000 */
.L_x_27311:
[----:B------:R-:W-:Y:S01]  /*3b90*/  HFMA2 R104, -RZ, RZ, 0, 5.9604644775390625e-08 ;  /* 0x00000001ff687431 */ /* 0x000fe200000001ff */
[----:B------:R-:W-:Y:S01]  /*3ba0*/  BSSY B0, `(.L_x_27323) ;  /* 0x0000007000007945 */ /* 0x000fe20003800000 */
[----:B------:R-:W-:Y:S02]  /*3bb0*/  MOV R103, R93 ;  /* 0x0000005d00677202 */ /* 0x000fe40000000f00 */
[----:B------:R-:W-:Y:S02]  /*3bc0*/  MOV R105, 0x1f ;  /* 0x0000001f00697802 */ /* 0x000fe40000000f00 */
[----:B------:R-:W-:-:S07]  /*3bd0*/  MOV R102, 0xffffffff ;  /* 0xffffffff00667802 */ /* 0x000fce0000000f00 */
[----:B012--5:R-:W-:Y:S05]  /*3be0*/  WARPSYNC.COLLECTIVE R102, `(.L_x_27324) ;  /* 0x0000000066087348 */ /* 0x027fea0003c00000 */
[----:B------:R3:W4:Y:S02]  /*3bf0*/  SHFL.BFLY P6, R101, R103, R104, R105 ;  /* 0x0c00006867657389 */ /* 0x00072400000c0069 */
[----:B012345:R-:W-:Y:S05]  /*3c00*/  ENDCOLLECTIVE ;  /* 0x000000000000791b */ /* 0x03ffea0003800000 */
.L_x_27324:
[----:B------:R-:W-:Y:S05]  /*3c10*/  BSYNC B0 ;  /* 0x0000000000007941 */ /* 0x000fea0003800000 */
.L_x_27323:
        /* <DEDUP_REMOVED lines=9> */
.L_x_27325:
[----:B------:R-:W-:Y:S01]  /*3cb0*/  HFMA2 R104, -RZ, RZ, 0, 2.384185791015625e-07 ;  /* 0x00000004ff687431 */ /* 0x000fe200000001ff */
[----:B------:R-:W-:-:S05]  /*3cc0*/  MOV R95, R101 ;  /* 0x00000065005f7202 */ /* 0x000fca0000000f00 */
[----:B------:R-:W-:-:S05]  /*3cd0*/  FADD.FTZ R97, R96, R95 ;  /* 0x0000005f60617221 */ /* 0x000fca0000010000 */
[----:B------:R-:W-:-:S07]  /*3ce0*/  MOV R103, R97 ;  /* 0x0000006100677202 */ /* 0x000fce0000000f00 */
[----:B------:R-:W-:Y:S05]  /*3cf0*/  WARPSYNC.COLLECTIVE R102, `(.L_x_27326) ;  /* 0x0000000066087348 */ /* 0x000fea0003c00000 */
[----:B------:R0:W1:Y:S02]  /*3d00*/  SHFL.BFLY P6, R101, R103, R104, R105 ;  /* 0x0c00006867657389 */ /* 0x00006400000c0069 */
[----:B01----:R-:W-:Y:S05]  /*3d10*/  ENDCOLLECTIVE ;  /* 0x000000000000791b */ /* 0x003fea0003800000 */
.L_x_27326:
[----:B------:R-:W-:Y:S01]  /*3d20*/  HFMA2 R104, -RZ, RZ, 0, 4.76837158203125e-07 ;  /* 0x00000008ff687431 */ /* 0x000fe200000001ff */
[----:B------:R-:W-:-:S05]  /*3d30*/  MOV R0, R101 ;  /* 0x0000006500007202 */ /* 0x000fca0000000f00 */
[----:B------:R-:W-:-:S05]  /*3d40*/  FADD.FTZ R98, R97, R0 ;  /* 0x0000000061627221 */ /* 0x000fca0000010000 */
[----:B------:R-:W-:-:S07]  /*3d50*/  MOV R103, R98 ;  /* 0x0000006200677202 */ /* 0x000fce0000000f00 */
[----:B------:R-:W-:Y:S05]  /*3d60*/  WARPSYNC.COLLECTIVE R102, `(.L_x_27327) ;  /* 0x0000000066087348 */ /* 0x000fea0003c00000 */
[----:B------:R0:W1:Y:S02]  /*3d70*/  SHFL.BFLY P6, R101, R103, R104, R105 ;  /* 0x0c00006867657389 */ /* 0x00006400000c0069 */
[----:B01----:R-:W-:Y:S05]  /*3d80*/  ENDCOLLECTIVE ;  /* 0x000000000000791b */ /* 0x003fea0003800000 */
.L_x_27327:
        /* <DEDUP_REMOVED lines=8> */
.L_x_27328:
        /* <DEDUP_REMOVED lines=89> */
.L_x_27329:
[----:B------:R-:W-:Y:S01]  /*43a0*/  HFMA2 R104, -RZ, RZ, 0, 1.1920928955078125e-07 ;  /* 0x00000002ff687431 */ /* 0x000fe200000001ff */
[----:B------:R-:W-:-:S05]  /*43b0*/  MOV R97, R101 ;  /* 0x0000006500617202 */ /* 0x000fca0000000f00 */
[----:B------:R-:W-:-:S05]  /*43c0*/  FADD.FTZ R97, R0, R97 ;  /* 0x0000006100617221 */ /* 0x000fca0000010000 */
[----:B------:R-:W-:-:S07]  /*43d0*/  MOV R103, R97 ;  /* 0x0000006100677202 */ /* 0x000fce0000000f00 */
[----:B------:R-:W-:Y:S05]  /*43e0*/  WARPSYNC.COLLECTIVE R102, `(.L_x_27330) ;  /* 0x0000000066087348 */ /* 0x000fea0003c00000 */
[----:B------:R0:W1:Y:S02]  /*43f0*/  SHFL.BFLY P6, R101, R103, R104, R105 ;  /* 0x0c00006867657389 */ /* 0x00006400000c0069 */
[----:B01----:R-:W-:Y:S05]  /*4400*/  ENDCOLLECTIVE ;  /* 0x000000000000791b */ /* 0x003fea0003800000 */
.L_x_27330:
[----:B------:R-:W-:Y:S01]  /*4410*/  HFMA2 R104, -RZ, RZ, 0, 2.384185791015625e-07 ;  /* 0x00000004ff687431 */ /* 0x000fe200000001ff */
[----:B------:R-:W-:-:S05]  /*4420*/  MOV R96, R101 ;  /* 0x0000006500607202 */ /* 0x000fca0000000f00 */
[----:B------:R-:W-:-:S05]  /*4430*/  FADD.FTZ R96, R97, R96 ;  /* 0x0000006061607221 */ /* 0x000fca0000010000 */
[----:B------:R-:W-:-:S07]  /*4440*/  MOV R103, R96 ;  /* 0x0000006000677202 */ /* 0x000fce0000000f00 */
[----:B------:R-:W-:Y:S05]  /*4450*/  WARPSYNC.COLLECTIVE R102, `(.L_x_27331) ;  /* 0x0000000066087348 */ /* 0x000fea0003c00000 */
[----:B------:R0:W1:Y:S02]  /*4460*/  SHFL.BFLY P6, R101, R103, R104, R105 ;  /* 0x0c00006867657389 */ /* 0x00006400000c0069 */
[----:B01----:R-:W-:Y:S05]  /*4470*/  ENDCOLLECTIVE ;  /* 0x000000000000791b */ /* 0x003fea0003800000 */
.L_x_27331:
[----:B------:R-:W-:Y:S01]  /*4480*/  HFMA2 R104, -RZ, RZ, 0, 4.76837158203125e-07 ;  /* 0x00000008ff687431 */ /* 0x000fe200000001ff */
[----:B------:R-:W-:-:S05]  /*4490*/  MOV R99, R101 ;  /* 0x0000006500637202 */ /* 0x000fca0000000f00 */
[----:B------:R-:W-:-:S05]  /*44a0*/  FADD.FTZ R99, R96, R99 ;  /* 0x0000006360637221 */ /* 0x000fca0000010000 */
[----:B------:R-:W-:-:S07]  /*44b0*/  MOV R103, R99 ;  /* 0x0000006300677202 */ /* 0x000fce0000000f00 */
[----:B------:R-:W-:Y:S05]  /*44c0*/  WARPSYNC.COLLECTIVE R102, `(.L_x_27332) ;  /* 0x0000000066087348 */ /* 0x000fea0003c00000 */
[----:B------:R0:W1:Y:S02]  /*44d0*/  SHFL.BFLY P6, R101, R103, R104, R105 ;  /* 0x0c00006867657389 */ /* 0x00006400000c0069 */
[----:B01----:R-:W-:Y:S05]  /*44e0*/  ENDCOLLECTIVE ;  /* 0x000000000000791b */ /* 0x003fea0003800000 */
.L_x_27332:
[----:B------:R-:W-:Y:S01]  /*44f0*/  HFMA2 R104, -RZ, RZ, 0, 9.5367431640625e-07 ;  /* 0x00000010ff687431 */ /* 0x000fe200000001ff */
[----:B------:R-:W-:-:S05]  /*4500*/  MOV R98, R101 ;  /* 0x0000006500627202 */ /* 0x000fca0000000f00 */
[----:B------:R-:W-:-:S05]  /*4510*/  FADD.FTZ R98, R99, R98 ;  /* 0x0000006263627221 */ /* 0x000fca0000010000 */
[----:B------:R-:W-:-:S07]  /*4520*/  MOV R103, R98 ;  /* 0x0000006200677202 */ /* 0x000fce0000000f00 */
[----:B------:R-:W-:Y:S05]  /*4530*/  WARPSYNC.COLLECTIVE R102, `(.L_x_27333) ;  /* 0x0000000066087348 */ /* 0x000fea0003c00000 */
[----:B------:R0:W1:Y:S02]  /*4540*/  SHFL.BFLY P6, R101, R103, R104, R105 ;  /* 0x0c00006867657389 */ /* 0x00006400000c0069 */
[----:B01----:R-:W-:Y:S05]  /*4550*/  ENDCOLLECTIVE ;  /* 0x000000000000791b */ /* 0x003fea0003800000 */
.L_x_27333:
[----:B------:R-:W-:Y:S05]  /*4560*/  BRA `(.L_x_27334) ;  /* 0xffffffe400147947 */ /* 0x000fea000383ffff */
.L_x_27335:
        /* <DEDUP_REMOVED lines=9> */
.L_x_45866:


//--------------------- .text._ZN10layer_norm13ln_fwd_kernelINS_13Kernel_traitsI6__halfS2_fS2_fjLj1280ELj1ELj4ELj1ELj16ENS_18Kernel_traits_baseILj1280ES2_S2_fS2_fjLj128EEEEELb0ELb0ELb1ELb1EEEvNS_9FwdParamsE --------------------------
	.section	.text._ZN10layer_norm13ln_fwd_kernelINS_13Kernel_traitsI6__halfS2_fS2_fjLj1280ELj1ELj4ELj1ELj16ENS_18Kernel_traits_baseILj1280ES2_S2_fS2_fjLj128EEEEELb0ELb0ELb1ELb1EEEvNS_9FwdParamsE,"ax",@progbits
	.align	128
        .global         _ZN10layer_norm13ln_fwd_kernelINS_13Kernel_traitsI6__halfS2_fS2_fjLj1280ELj1ELj4ELj1ELj16ENS_18Kernel_traits_baseILj1280ES2_S2_fS2_fjLj128EEEEELb0ELb0ELb1ELb1EEEvNS_9FwdParamsE
        .type           _ZN10layer_norm13ln_fwd_kernelINS_13Kernel_traitsI6__halfS2_fS2_fjLj1280ELj1ELj4ELj1ELj16ENS_18Kernel_traits_baseILj1280ES2_S2_fS2_fjLj128EEEEELb0ELb0ELb1ELb1EEEvNS_9FwdParamsE,@function
        .size           _ZN10layer_norm13ln_fwd_kernelINS_13Kernel_traitsI6__halfS2_fS2_fjLj1280ELj1ELj4ELj1ELj16ENS_18Kernel_traits_baseILj1280ES2_S2_fS2_fjLj128EEEEELb0ELb0ELb1ELb1EEEvNS_9FwdParamsE,(.L_x_45867 - _ZN10layer_norm13ln_fwd_kernelINS_13Kernel_traitsI6__halfS2_fS2_fjLj1280ELj1ELj4ELj1ELj16ENS_18Kernel_traits_baseILj1280ES2_S2_fS2_fjLj128EEEEELb0ELb0ELb1ELb1EEEvNS_9FwdParamsE)
        .other          _ZN10layer_norm13ln_fwd_kernelINS_13Kernel_traitsI6__halfS2_fS2_fjLj1280ELj1ELj4ELj1ELj16ENS_18Kernel_traits_baseILj1280ES2_S2_fS2_fjLj128EEEEELb0ELb0ELb1ELb1EEEvNS_9FwdParamsE,@"STO_CUDA_ENTRY STV_DEFAULT"
_ZN10layer_norm13ln_fwd_kernelINS_13Kernel_traitsI6__halfS2_fS2_fjLj1280ELj1ELj4ELj1ELj16ENS_18Kernel_traits_baseILj1280ES2_S2_fS2_fjLj128EEEEELb0ELb0ELb1ELb1EEEvNS_9FwdParamsE:
.text._ZN10layer_norm13ln_fwd_kernelINS_13Kernel_traitsI6__halfS2_fS2_fjLj1280ELj1ELj4ELj1ELj16ENS_18Kernel_traits_baseILj1280ES2_S2_fS2_fjLj128EEEEELb0ELb0ELb1ELb1EEEvNS_9FwdParamsE:
        /* <DEDUP_REMOVED lines=46> */
[----:B--2-4-:R-:W-:Y:S06]  /*02e0*/  @P1 EXIT ;  /* 0x000000000000194d */ /* 0x014fec0003800000 */
.L_x_27355:
[----:B------:R-:W0:Y:S08]  /*02f0*/  LDC.64 R48, c[0x0][0x3f0] ;  /* 0x0000fc00ff307b82 */ /* 0x000e300000000a00 */
[----:B------:R-:W1:Y:S08]  /*0300*/  LDC R85, c[0x0][0x388] ;  /* 0x0000e200ff557b82 */ /* 0x000e700000000800 */
[----:B------:R-:W2:Y:S01]  /*0310*/  LDC.64 R86, c[0x0][0x3f8] ;  /* 0x0000fe00ff567b82 */ /* 0x000ea20000000a00 */
[----:B0-----:R-:W-:-:S05]  /*0320*/  IMAD.WIDE R48, R2, 0x4, R48 ;  /* 0x0000000402307825 */ /* 0x001fca00078e0230 */
[----:B------:R-:W3:Y:S01]  /*0330*/  LDG.E R0, desc[UR6][R48.64] ;  /* 0x0000000630007981 */ /* 0x000ee2000c1e1900 */
[----:B--2---:R-:W-:-:S06]  /*0340*/  IMAD.WIDE R86, R2, 0x4, R86 ;  /* 0x0000000402567825 */ /* 0x004fcc00078e0256 */
[----:B-----5:R0:W5:Y:S01]  /*0350*/  LDG.E R86, desc[UR6][R86.64] ;  /* 0x0000000656567981 */ /* 0x020162000c1e1900 */
[----:B---3--:R-:W-:-:S13]  /*0360*/  ISETP.GE.AND P1, PT, R0, 0x1, PT ;  /* 0x000000010000780c */ /* 0x008fda0003f26270 */
[----:B------:R-:W2:Y:S01]  /*0370*/  @P1 LDC.64 R50, c[0x0][0x390] ;  /* 0x0000e400ff321b82 */ /* 0x000ea20000000a00 */
[----:B------:R-:W-:-:S05]  /*0380*/  @P1 IADD3 R52, PT, PT, R0, -0x1, RZ ;  /* 0xffffffff00341810 */ /* 0x000fca0007ffe0ff */
[----:B-1----:R-:W-:-:S05]  /*0390*/  @P1 IMAD R52, R52, R85, RZ ;  /* 0x0000005534341224 */ /* 0x002fca00078e02ff */
[----:B------:R-:W-:-:S04]  /*03a0*/  @P1 SHF.R.S32.HI R3, RZ, 0x1f, R52 ;  /* 0x0000001fff031819 */ /* 0x000fc80000011434 */
[----:B------:R-:W-:Y:S01]  /*03b0*/  @P1 LEA.HI R53, R3, R52, RZ, 0x3 ;  /* 0x0000003403351211 */ /* 0x000fe200078f18ff */
[----:B------:R-:W-:-:S03]  /*03c0*/  HFMA2 R3, -RZ, RZ, 0, 0 ;  /* 0x00000000ff037431 */ /* 0x000fc600000001ff */
        /* <DEDUP_REMOVED lines=40> */
.L_x_27336:
[----:B------:R-:W0:Y:S01]  /*0650*/  @P1 LDC R51, c[0x0][0x40c] ;  /* 0x00010300ff331b82 */ /* 0x000e220000000800 */
        /* <DEDUP_REMOVED lines=19> */
[----:B------:R-:W-:-:S06]  /*0790*/  @P1 HADD2.F32 R52, -RZ, R47.H0_H0 ;  /* 0x2000002fff341230 */ /* 0x000fcc0000004100 */
[----:B------:R-:W2:Y:S01]  /*07a0*/  @P1 LDC R61, c[0x0][0x40c] ;  /* 0x00010300ff3d1b82 */ /* 0x000ea20000000800 */
[----:B---3--:R-:W-:-:S07]  /*07b0*/  @P1 FMUL.FTZ R91, R48, R57 ;  /* 0x00000039305b1220 */ /* 0x008fce0000410000 */
[----:B------:R-:W3:Y:S01]  /*07c0*/  @P1 LDC R56, c[0x0][0x40c] ;  /* 0x00010300ff381b82 */ /* 0x000ee20000000800 */
[----:B0-----:R-:W-:Y:S01]  /*07d0*/  @P1 FMUL.FTZ R80, R50, R59 ;  /* 0x0000003b32501220 */ /* 0x001fe20000410000 */
[----:B-1----:R-:W-:Y:S01]  /*07e0*/  @P1 FMUL.FTZ R81, R51, R54 ;  /* 0x0000003633511220 */ /* 0x002fe20000410000 */
[----:B--2---:R-:W-:Y:S01]  /*07f0*/  @P1 FMUL.FTZ R82, R52, R61 ;  /* 0x0000003d34521220 */ /* 0x004fe20000410000 */
[----:B---3--:R-:W-:-:S07]  /*0800*/  @P1 FMUL.FTZ R83, R53, R56 ;  /* 0x0000003835531220 */ /* 0x008fce0000410000 */
.L_x_27337:
        /* <DEDUP_REMOVED lines=10> */
.L_x_27339:
[----:B------:R-:W-:Y:S05]  /*08b0*/  BSYNC.RECONVERGENT B0 ;  /* 0x0000000000007941 */ /* 0x000fea0003800200 */
.L_x_27338:
        /* <DEDUP_REMOVED lines=32> */
.L_x_27340:
[----:B0-----:R-:W0:Y:S01]  /*0ac0*/  @P1 LDC R51, c[0x0][0x40c] ;  /* 0x00010300ff331b82 */ /* 0x001e220000000800 */
        /* <DEDUP_REMOVED lines=27> */
.L_x_27341:
        /* <DEDUP_REMOVED lines=40> */
.L_x_27342:
        /* <DEDUP_REMOVED lines=28> */
.L_x_27343:
        /* <DEDUP_REMOVED lines=10> */
.L_x_27345:
[----:B------:R-:W-:Y:S05]  /*1160*/  BSYNC.RECONVERGENT B0 ;  /* 0x0000000000007941 */ /* 0x000fea0003800200 */
.L_x_27344:
        /* <DEDUP_REMOVED lines=32> */
.L_x_27346:
[----:B0-----:R-:W0:Y:S01]  /*1370*/  @P1 LDC R51, c[0x0][0x40c] ;  /* 0x00010300ff331b82 */ /* 0x001e220000000800 */
[--C-:B-----5:R-:W-:Y:S01]  /*1380*/  @P1 HADD2.F32 R48, -RZ, R44.reuse.H0_H0 ;  /* 0x2000002cff301230 */ /* 0x120fe20000004100 */
[----:B------:R-:W-:Y:S01]  /*1390*/  CS2R R52, SRZ ;  /* 0x0000000000347805 */ /* 0x000fe2000001ff00 */
[----:B------:R-:W-:Y:S01]  /*13a0*/  @P1 HADD2.F32 R50, -RZ, R44.H1_H1 ;  /* 0x3000002cff321230 */ /* 0x000fe20000004100 */
[----:B------:R-:W-:Y:S01]  /*13b0*/  MOV R54, RZ ;  /* 0x000000ff00367202 */ /* 0x000fe20000000f00 */
        /* <DEDUP_REMOVED lines=12> */
[----:B------:R-:W-:-:S04]  /*1480*/  HFMA2 R55, -RZ, RZ, 0, 0 ;  /* 0x00000000ff377431 */ /* 0x000fc800000001ff */
[----:B------:R-:W1:Y:S01]  /*1490*/  @P1 LDC R58, c[0x0][0x40c] ;  /* 0x00010300ff3a1b82 */ /* 0x000e620000000800 */
[----:B--2---:R-:W-:Y:S01]  /*14a0*/  @P1 FMUL.FTZ R54, R56, R57 ;  /* 0x0000003938361220 */ /* 0x004fe20000410000 */
[--C-:B------:R-:W-:Y:S02]  /*14b0*/  @P1 HADD2.F32 R56, -RZ, R47.reuse.H0_H0 ;  /* 0x2000002fff381230 */ /* 0x100fe40000004100 */
[----:B------:R-:W-:-:S04]  /*14c0*/  @P1 HADD2.F32 R57, -RZ, R47.H1_H1 ;  /* 0x3000002fff391230 */ /* 0x000fc80000004100 */
[----:B------:R-:W2:Y:S01]  /*14d0*/  @P1 LDC R95, c[0x0][0x40c] ;  /* 0x00010300ff5f1b82 */ /* 0x000ea20000000800 */
[----:B---3--:R-:W-:-:S07]  /*14e0*/  @P1 FMUL.FTZ R55, R48, R59 ;  /* 0x0000003b30371220 */ /* 0x008fce0000410000 */
[----:B------:R-:W3:Y:S01]  /*14f0*/  @P1 LDC R94, c[0x0][0x40c] ;  /* 0x00010300ff5e1b82 */ /* 0x000ee20000000800 */
[----:B0-----:R-:W-:Y:S01]  /*1500*/  @P1 FMUL.FTZ R64, R50, R87 ;  /* 0x0000005732401220 */ /* 0x001fe20000410000 */
[----:B-1----:R-:W-:Y:S01]  /*1510*/  @P1 FMUL.FTZ R65, R51, R58 ;  /* 0x0000003a33411220 */ /* 0x002fe20000410000 */
[----:B--2---:R-:W-:Y:S01]  /*1520*/  @P1 FMUL.FTZ R66, R56, R95 ;  /* 0x0000005f38421220 */ /* 0x004fe20000410000 */
[----:B---3--:R-:W-:-:S07]  /*1530*/  @P1 FMUL.FTZ R67, R57, R94 ;  /* 0x0000005e39431220 */ /* 0x008fce0000410000 */
.L_x_27347:
        /* <DEDUP_REMOVED lines=10> */
.L_x_27349:
[----:B------:R-:W-:Y:S05]  /*15e0*/  BSYNC.RECONVERGENT B0 ;  /* 0x0000000000007941 */ /* 0x000fea0003800200 */
.L_x_27348:
[----:B------:R-:W-:Y:S01]  /*15f0*/  IADD3 R3, PT, PT, R49, 0x80, RZ ;  /* 0x0000008031037810 */ /* 0x000fe20007ffe0ff */
[----:B------:R-:W-:Y:S06]  /*1600*/  @!P0 BRA `(.L_x_27350) ;  /* 0x0000000000788947 */ /* 0x000fec0003800000 */
[----:B------:R-:W1:Y:S02]  /*1610*/  LDC.64 R94, c[0x0][0x3a0] ;  /* 0x0000e800ff5e7b82 */ /* 0x000e640000000a00 */
[----:B-1----:R-:W-:-:S05]  /*1620*/  IMAD.WIDE.U32 R94, R3, 0x20, R94 ;  /* 0x00000020035e7825 */ /* 0x002fca00078e005e */
[----:B------:R-:W2:Y:S04]  /*1630*/  LDG.E.128 R56, desc[UR6][R94.64] ;  /* 0x000000065e387981 */ /* 0x000ea8000c1e1d00 */
[----:B0-----:R0:W3:Y:S01]  /*1640*/  LDG.E.128 R48, desc[UR6][R94.64+0x10] ;  /* 0x000010065e307981 */ /* 0x0010e2000c1e1d00 */
        /* <DEDUP_REMOVED lines=26> */
.L_x_27350:
[----:B------:R-:W1:Y:S01]  /*17f0*/  @P1 LDC R49, c[0x0][0x40c] ;  /* 0x00010300ff311b82 */ /* 0x000e620000000800 */
[--C-:B-----5:R-:W-:Y:S01]  /*1800*/  @P1 HADD2.F32 R0, -RZ, R44.reuse.H0_H0 ;  /* 0x2000002cff001230 */ /* 0x120fe20000004100 */
[----:B------:R-:W-:Y:S01]  /*1810*/  CS2R R56, SRZ ;  /* 0x0000000000387805 */ /* 0x000fe2000001ff00 */
[----:B------:R-:W-:Y:S01]  /*1820*/  @P1 HADD2.F32 R48, -RZ, R44.H1_H1 ;  /* 0x3000002cff301230 */ /* 0x000fe20000004100 */
[----:B------:R-:W-:Y:S01]  /*1830*/  MOV R58, RZ ;  /* 0x000000ff003a7202 */ /* 0x000fe20000000f00 */
[----:B0-----:R-:W-:Y:S02]  /*1840*/  @P1 HADD2.F32 R50, -RZ, R45.H0_H0 ;  /* 0x2000002dff321230 */ /* 0x001fe40000004100 */
[--C-:B------:R-:W-:Y:S01]  /*1850*/  @P1 HADD2.F32 R94, -RZ, R46.reuse.H0_H0 ;  /* 0x2000002eff5e1230 */ /* 0x100fe20000004100 */
[----:B------:R-:W0:Y:S01]  /*1860*/  @P1 LDC R51, c[0x0][0x40c] ;  /* 0x00010300ff331b82 */ /* 0x000e220000000800 */
[----:B------:R-:W-:Y:S02]  /*1870*/  @P1 HADD2.F32 R96, -RZ, R46.H1_H1 ;  /* 0x3000002eff601230 */ /* 0x000fe40000004100 */
[----:B------:R-:W-:-:S02]  /*1880*/  @P1 HADD2.F32 R98, -RZ, R47.H0_H0 ;  /* 0x2000002fff621230 */ /* 0x000fc40000004100 */
[----:B------:R-:W-:-:S03]  /*1890*/  @P1 HADD2.F32 R100, -RZ, R47.H1_H1 ;  /* 0x3000002fff641230 */ /* 0x000fc60000004100 */
[----:B------:R-:W2:Y:S08]  /*18a0*/  @P1 LDC R59, c[0x0][0x40c] ;  /* 0x00010300ff3b1b82 */ /* 0x000eb00000000800 */
[----:B------:R-:W3:Y:S01]  /*18b0*/  @P1 LDC R87, c[0x0][0x40c] ;  /* 0x00010300ff571b82 */ /* 0x000ee20000000800 */
[----:B-1----:R-:W-:Y:S01]  /*18c0*/  @P1 FMUL.FTZ R56, R0, R49 ;  /* 0x0000003100381220 */ /* 0x002fe20000410000 */
[----:B------:R-:W-:-:S06]  /*18d0*/  @P1 HADD2.F32 R0, -RZ, R45.H1_H1 ;  /* 0x3000002dff001230 */ /* 0x000fcc0000004100 */
[----:B------:R-:W1:Y:S01]  /*18e0*/  @P1 LDC R95, c[0x0][0x40c] ;  /* 0x00010300ff5f1b82 */ /* 0x000e620000000800 */
[----:B0-----:R-:W-:Y:S01]  /*18f0*/  @P1 FMUL.FTZ R57, R48, R51 ;  /* 0x0000003330391220 */ /* 0x001fe20000410000 */
[----:B------:R-:W-:-:S06]  /*1900*/  CS2R R48, SRZ ;  /* 0x0000000000307805 */ /* 0x000fcc000001ff00 */
[----:B------:R-:W0:Y:S01]  /*1910*/  @P1 LDC R97, c[0x0][0x40c] ;  /* 0x00010300ff611b82 */ /* 0x000e220000000800 */
[----:B--2---:R-:W-:Y:S01]  /*1920*/  @P1 FMUL.FTZ R58, R50, R59 ;  /* 0x0000003b323a1220 */ /* 0x004fe20000410000 */
[----:B------:R-:W-:Y:S01]  /*1930*/  CS2R R50, SRZ ;  /* 0x0000000000327805 */ /* 0x000fe2000001ff00 */
        /* <DEDUP_REMOVED lines=8> */
.L_x_27351:
        /* <DEDUP_REMOVED lines=148> */
.L_x_27367:
        /* <DEDUP_REMOVED lines=16> */
[----:B------:R-:W-:Y:S01]  /*2400*/  FSEL R84, R87, RZ, !P1 ;  /* 0x000000ff57547208 */ /* 0x000fe20004800000 */
[----:B------:R-:W-:Y:S01]  /*2410*/  HADD2.F32 R87, -RZ, R32.H1_H1 ;  /* 0x30000020ff577230 */ /* 0x000fe20000004100 */
[----:B------:R-:W-:Y:S01]  /*2420*/  IADD3 R0, PT, PT, R86, -0x1, RZ ;  /* 0xffffffff56007810 */ /* 0x000fe20007ffe0ff */
        /* <DEDUP_REMOVED lines=11> */
[C---:B------:R-:W-:Y:S01]  /*24e0*/  FADD.FTZ R92, -R84.reuse, R91 ;  /* 0x0000005b545c7221 */ /* 0x040fe20000010100 */
[----:B------:R-:W-:Y:S02]  /*24f0*/  HADD2.F32 R57, -RZ, R24.H0_H0 ;  /* 0x20000018ff397230 */ /* 0x000fe40000004100 */
[C---:B------:R-:W-:Y:S01]  /*2500*/  FADD.FTZ R80, -R84.reuse, R80 ;  /* 0x0000005054507221 */ /* 0x040fe20000010100 */
[----:B------:R-:W-:Y:S02]  /*2510*/  HADD2.F32 R55, -RZ, R4.H1_H1 ;  /* 0x30000004ff377230 */ /* 0x000fe40000004100 */
        /* <DEDUP_REMOVED lines=31> */
[----:B------:R-:W-:Y:S01]  /*2710*/  FMUL.FTZ R88, R3, R88 ;  /* 0x0000005803587220 */ /* 0x000fe20000410000 */
[----:B------:R-:W-:-:S02]  /*2720*/  HADD2.F32 R84, -RZ, R5.H0_H0 ;  /* 0x20000005ff547230 */ /* 0x000fc40000004100 */
[C---:B------:R-:W-:Y:S01]  /*2730*/  FMUL.FTZ R90, R3.reuse, R90 ;  /* 0x0000005a035a7220 */ /* 0x040fe20000410000 */
[----:B------:R-:W-:Y:S02]  /*2740*/  HADD2.F32 R51, -RZ, R25.H0_H0 ;  /* 0x20000019ff337230 */ /* 0x000fe40000004100 */
[C---:B------:R-:W-:Y:S01]  /*2750*/  FMUL.FTZ R63, R3.reuse, R48 ;  /* 0x00000030033f7220 */ /* 0x040fe20000410000 */
[----:B------:R-:W-:Y:S01]  /*2760*/  FFMA.FTZ R48, R86, R61, R57 ;  /* 0x0000003d56307223 */ /* 0x000fe20000010039 */
[----:B------:R-:W-:Y:S01]  /*2770*/  FFMA.FTZ R53, R88, R55, R53 ;  /* 0x0000003758357223 */ /* 0x000fe20000010035 */
[C---:B------:R-:W-:Y:S01]  /*2780*/  FMUL.FTZ R65, R3.reuse, R49 ;  /* 0x0000003103417220 */ /* 0x040fe20000410000 */
[----:B------:R-:W-:Y:S02]  /*2790*/  HADD2.F32 R55, -RZ, R6.H0_H0 ;  /* 0x20000006ff377230 */ /* 0x000fe40000004100 */
[----:B------:R-:W-:Y:S01]  /*27a0*/  FMUL.FTZ R92, R3, R92 ;  /* 0x0000005c035c7220 */ /* 0x000fe20000410000 */
        /* <DEDUP_REMOVED lines=36> */
[----:B------:R-:W-:-:S02]  /*29f0*/  HADD2.F32 R61, -RZ, R6.H1_H1 ;  /* 0x30000006ff3d7230 */ /* 0x000fc40000004100 */
[----:B------:R-:W-:Y:S01]  /*2a00*/  FFMA.FTZ R80, R80, R55, R57 ;  /* 0x0000003750507223 */ /* 0x000fe20000010039 */
[----:B------:R-:W-:Y:S01]  /*2a10*/  HADD2.F32 R69, -RZ, R26.H1_H1 ;  /* 0x3000001aff457230 */ /* 0x000fe20000004100 */
[----:B------:R-:W0:Y:S01]  /*2a20*/  S2R R84, SR_TID.X ;  /* 0x0000000000547919 */ /* 0x000e220000002100 */
[----:B------:R-:W-:Y:S01]  /*2a30*/  HADD2.F32 R71, -RZ, R7.H0_H0 ;  /* 0x20000007ff477230 */ /* 0x000fe20000004100 */
[----:B------:R-:W-:Y:S01]  /*2a40*/  F2FP.F16.F32.PACK_AB R48, R53, R48 ;  /* 0x000000303530723e */ /* 0x000fe200000000ff */
        /* <DEDUP_REMOVED lines=25> */
[----:B0-----:R-:W-:Y:S01]  /*2be0*/  LOP3.LUT R84, R84, 0x1f, RZ, 0xc0, !PT ;  /* 0x0000001f54547812 */ /* 0x001fe200078ec0ff */
        /* <DEDUP_REMOVED lines=18> */
[----:B------:R-:W-:Y:S02]  /*2d10*/  IMAD R0, R0, R85, RZ ;  /* 0x0000005500007224 */ /* 0x000fe400078e02ff */
[----:B------:R-:W-:-:S02]  /*2d20*/  HADD2.F32 R69, -RZ, R11.H1_H1 ;  /* 0x3000000bff457230 */ /* 0x000fc40000004100 */
[----:B------:R-:W-:Y:S01]  /*2d30*/  FFMA.FTZ R88, R62, R89, R91 ;  /* 0x000000593e587223 */ /* 0x000fe2000001005b */
[----:B------:R-:W-:Y:S02]  /*2d40*/  HADD2.F32 R73, -RZ, R31.H1_H1 ;  /* 0x3000001fff497230 */ /* 0x000fe40000004100 */
[----:B------:R-:W-:Y:S02]  /*2d50*/  HADD2.F32 R85, -RZ, R12.H1_H1 ;  /* 0x3000000cff557230 */ /* 0x000fe40000004100 */
[----:B------:R-:W-:Y:S02]  /*2d60*/  HADD2.F32 R89, -RZ, R15.H1_H1 ;  /* 0x3000000fff597230 */ /* 0x000fe40000004100 */
[----:B------:R-:W-:Y:S01]  /*2d70*/  FFMA.FTZ R104, R104, R69, R73 ;  /* 0x0000004568687223 */ /* 0x000fe20000010049 */
        /* <DEDUP_REMOVED lines=17> */
[----:B------:R-:W-:Y:S01]  /*2e90*/  HADD2.F32 R81, -RZ, R16.H1_H1 ;  /* 0x30000010ff517230 */ /* 0x000fe20000004100 */
[----:B------:R-:W0:Y:S01]  /*2ea0*/  LDC.64 R50, c[0x0][0x428] ;  /* 0x00010a00ff327b82 */ /* 0x000e220000000a00 */
[----:B------:R-:W-:-:S02]  /*2eb0*/  HADD2.F32 R69, -RZ, R36.H1_H1 ;  /* 0x30000024ff457230 */ /* 0x000fc40000004100 */
[----:B------:R-:W-:Y:S01]  /*2ec0*/  FFMA.FTZ R86, R54, R87, R91 ;  /* 0x0000005736567223 */ /* 0x000fe2000001005b */
[----:B------:R-:W-:Y:S01]  /*2ed0*/  HADD2.F32 R95, -RZ, R37.H1_H1 ;  /* 0x30000025ff5f7230 */ /* 0x000fe20000004100 */
[----:B------:R-:W-:Y:S01]  /*2ee0*/  SHF.R.S32.HI R57, RZ, 0x1f, R0 ;  /* 0x0000001fff397819 */ /* 0x000fe20000011400 */
[----:B------:R-:W-:Y:S02]  /*2ef0*/  HADD2.F32 R97, -RZ, R39.H1_H1 ;  /* 0x30000027ff617230 */ /* 0x000fe40000004100 */
[----:B------:R-:W-:Y:S01]  /*2f00*/  FFMA.FTZ R81, R114, R81, R69 ;  /* 0x0000005172517223 */ /* 0x000fe20000010045 */
[----:B------:R-:W-:Y:S02]  /*2f10*/  HADD2.F32 R69, -RZ, R19.H0_H0 ;  /* 0x20000013ff457230 */ /* 0x000fe40000004100 */
[----:B------:R-:W-:Y:S01]  /*2f20*/  FFMA.FTZ R87, R116, R93, R95 ;  /* 0x0000005d74577223 */ /* 0x000fe2000001005f */
[----:B------:R-:W-:Y:S01]  /*2f30*/  HADD2.F32 R93, -RZ, R39.H0_H0 ;  /* 0x20000027ff5d7230 */ /* 0x000fe20000004100 */
[----:B------:R-:W-:Y:S01]  /*2f40*/  LEA.HI R57, R57, R0, RZ, 0x3 ;  /* 0x0000000039397211 */ /* 0x000fe200078f18ff */
[----:B------:R-:W-:-:S02]  /*2f50*/  HADD2.F32 R95, -RZ, R19.H1_H1 ;  /* 0x30000013ff5f7230 */ /* 0x000fc40000004100 */
[----:B------:R-:W-:Y:S02]  /*2f60*/  HADD2.F32 R99, -RZ, R20.H0_H0 ;  /* 0x20000014ff637230 */ /* 0x000fe40000004100 */
[----:B------:R-:W-:Y:S01]  /*2f70*/  FFMA.FTZ R94, R66, R69, R93 ;  /* 0x00000045425e7223 */ /* 0x000fe2000001005d */
[----:B------:R-:W-:Y:S02]  /*2f80*/  HADD2.F32 R101, -RZ, R40.H0_H0 ;  /* 0x20000028ff657230 */ /* 0x000fe40000004100 */
[----:B------:R-:W-:Y:S01]  /*2f90*/  FFMA.FTZ R95, R120, R95, R97 ;  /* 0x0000005f785f7223 */ /* 0x000fe20000010061 */
[----:B------:R-:W-:Y:S01]  /*2fa0*/  HADD2.F32 R91, -RZ, R18.H1_H1 ;  /* 0x30000012ff5b7230 */ /* 0x000fe20000004100 */
[----:B------:R-:W-:Y:S01]  /*2fb0*/  LEA.HI.SX32 R57, R57, R84, 0x1d ;  /* 0x0000005439397211 */ /* 0x000fe200078feaff */
        /* <DEDUP_REMOVED lines=16> */
[----:B------:R-:W-:Y:S01]  /*30c0*/  HADD2.F32 R62, -RZ, R23.H1_H1 ;  /* 0x30000017ff3e7230 */ /* 0x000fe20000004100 */
[----:B------:R-:W-:Y:S01]  /*30d0*/  IADD3 R61, PT, PT, R57, 0x40, RZ ;  /* 0x00000040393d7810 */ /* 0x000fe20007ffe0ff */
[----:B------:R-:W-:Y:S02]  /*30e0*/  HADD2.F32 R64, -RZ, R43.H1_H1 ;  /* 0x3000002bff407230 */ /* 0x000fe40000004100 */
[----:B------:R-:W-:Y:S01]  /*30f0*/  FFMA.FTZ R0, R63, R0, R52 ;  /* 0x000000003f007223 */ /* 0x000fe20000010034 */
[----:B------:R-:W-:Y:S01]  /*3100*/  HADD2.F32 R54, -RZ, R22.H1_H1 ;  /* 0x30000016ff367230 */ /* 0x000fe20000004100 */
[----:B------:R-:W-:Y:S01]  /*3110*/  IADD3 R63, PT, PT, R57, 0x60, RZ ;  /* 0x00000060393f7810 */ /* 0x000fe20007ffe0ff */
[----:B------:R-:W-:-:S02]  /*3120*/  HADD2.F32 R56, -RZ, R42.H1_H1 ;  /* 0x3000002aff387230 */ /* 0x000fc40000004100 */
[----:B------:R-:W-:Y:S01]  /*3130*/  FFMA.FTZ R101, R59, R62, R64 ;  /* 0x0000003e3b657223 */ /* 0x000fe20000010040 */
[----:B------:R-:W-:Y:S01]  /*3140*/  HADD2.F32 R58, -RZ, R23.H0_H0 ;  /* 0x20000017ff3a7230 */ /* 0x000fe20000004100 */
[C---:B------:R-:W-:Y:S01]  /*3150*/  IADD3 R59, PT, PT, R57.reuse, 0x20, RZ ;  /* 0x00000020393b7810 */ /* 0x040fe20007ffe0ff */
[----:B------:R-:W-:Y:S01]  /*3160*/  HADD2.F32 R60, -RZ, R43.H0_H0 ;  /* 0x2000002bff3c7230 */ /* 0x000fe20000004100 */
[----:B------:R-:W-:Y:S01]  /*3170*/  IADD3 R69, PT, PT, R57, 0x80, RZ ;  /* 0x0000008039457810 */ /* 0x000fe20007ffe0ff */
[----:B------:R-:W-:Y:S01]  /*3180*/  FFMA.FTZ R99, R65, R54, R56 ;  /* 0x0000003641637223 */ /* 0x000fe20000010038 */
[----:B0-----:R-:W-:Y:S01]  /*3190*/  IMAD.WIDE.U32 R56, R57, 0x10, R50 ;  /* 0x0000001039387825 */ /* 0x001fe200078e0032 */
[----:B------:R-:W-:-:S03]  /*31a0*/  F2FP.F16.F32.PACK_AB R54, R102, R77 ;  /* 0x0000004d6636723e */ /* 0x000fc600000000ff */
[----:B------:R-:W-:Y:S01]  /*31b0*/  FFMA.FTZ R98, R67, R58, R60 ;  /* 0x0000003a43627223 */ /* 0x000fe2000001003c */
        /* <DEDUP_REMOVED lines=19> */
[----:B------:R-:W-:-:S03]  /*32f0*/  F2FP.F16.F32.PACK_AB R76, R122, R93 ;  /* 0x0000005d7a4c723e */ /* 0x000fc600000000ff */
[----:B------:R0:W-:Y:S04]  /*3300*/  STG.E.128 desc[UR6][R60.64], R64 ;  /* 0x000000403c007986 */ /* 0x0001e8000c101d06 */
[----:B------:R0:W-:Y:S04]  /*3310*/  STG.E.128 desc[UR6][R62.64], R72 ;  /* 0x000000483e007986 */ /* 0x0001e8000c101d06 */
[----:B------:R0:W-:Y:S02]  /*3320*/  STG.E.128 desc[UR6][R68.64], R76 ;  /* 0x0000004c44007986 */ /* 0x0001e4000c101d06 */
.L_x_27354:
[----:B------:R-:W-:Y:S05]  /*3330*/  BSYNC.RECONVERGENT B0 ;  /* 0x0000000000007941 */ /* 0x000fea0003800200 */
.L_x_27353:
[----:B0-----:R-:W0:Y:S02]  /*3340*/  LDC.64 R48, c[0x0][0x380] ;  /* 0x0000e000ff307b82 */ /* 0x001e240000000a00 */
[----:B0-----:R-:W-:-:S04]  /*3350*/  LEA R2, R48, R2, 0x2 ;  /* 0x0000000230027211 */ /* 0x001fc800078e10ff */
[----:B------:R-:W-:-:S13]  /*3360*/  ISETP.GE.AND P0, PT, R2, R49, PT ;  /* 0x000000310200720c */ /* 0x000fda0003f06270 */
[----:B------:R-:W-:Y:S05]  /*3370*/  @!P0 BRA `(.L_x_27355) ;  /* 0xffffffcc00dc8947 */ /* 0x000fea000383ffff */
[----:B------:R-:W-:Y:S05]  /*3380*/  EXIT ;  /* 0x000000000000794d */ /* 0x000fea0003800000 */
.L_x_27352:
        /* <DEDUP_REMOVED lines=8> */
.L_x_27357:
[----:B------:R-:W-:Y:S05]  /*3410*/  BSYNC B0 ;  /* 0x0000000000007941 */ /* 0x000fea0003800000 */
.L_x_27356:
        /* <DEDUP_REMOVED lines=9> */
.L_x_27358:
[----:B------:R-:W-:Y:S01]  /*34b0*/  HFMA2 R100, -RZ, RZ, 0, 2.384185791015625e-07 ;  /* 0x00000004ff647431 */ /* 0x000fe200000001ff */
[----:B------:R-:W-:-:S05]  /*34c0*/  MOV R3, R96 ;  /* 0x0000006000037202 */ /* 0x000fca0000000f00 */
[----:B------:R-:W-:-:S05]  /*34d0*/  FADD.FTZ R93, R92, R3 ;  /* 0x000000035c5d7221 */ /* 0x000fca0000010000 */
[----:B------:R-:W-:-:S07]  /*34e0*/  MOV R99, R93 ;  /* 0x0000005d00637202 */ /* 0x000fce0000000f00 */
[----:B------:R-:W-:Y:S05]  /*34f0*/  WARPSYNC.COLLECTIVE R98, `(.L_x_27359) ;  /* 0x0000000062087348 */ /* 0x000fea0003c00000 */
[----:B------:R0:W1:Y:S02]  /*3500*/  SHFL.BFLY P1, R96, R99, R100, R101 ;  /* 0x0c00006463607389 */ /* 0x0000640000020065 */
[----:B01----:R-:W-:Y:S05]  /*3510*/  ENDCOLLECTIVE ;  /* 0x000000000000791b */ /* 0x003fea0003800000 */
.L_x_27359:
[----:B------:R-:W-:Y:S01]  /*3520*/  HFMA2 R100, -RZ, RZ, 0, 4.76837158203125e-07 ;  /* 0x00000008ff647431 */ /* 0x000fe200000001ff */
[----:B------:R-:W-:-:S05]  /*3530*/  MOV R94, R96 ;  /* 0x00000060005e7202 */ /* 0x000fca0000000f00 */
[----:B------:R-:W-:-:S05]  /*3540*/  FADD.FTZ R94, R93, R94 ;  /* 0x0000005e5d5e7221 */ /* 0x000fca0000010000 */
[----:B------:R-:W-:-:S07]  /*3550*/  MOV R99, R94 ;  /* 0x0000005e00637202 */ /* 0x000fce0000000f00 */
[----:B------:R-:W-:Y:S05]  /*3560*/  WARPSYNC.COLLECTIVE R98, `(.L_x_27360) ;  /* 0x0000000062087348 */ /* 0x000fea0003c00000 */
[----:B------:R0:W1:Y:S02]  /*3570*/  SHFL.BFLY P1, R96, R99, R100, R101 ;  /* 0x0c00006463607389 */ /* 0x0000640000020065 */
[----:B01----:R-:W-:Y:S05]  /*3580*/  ENDCOLLECTIVE ;  /* 0x000000000000791b */ /* 0x003fea0003800000 */
.L_x_27360:
        /* <DEDUP_REMOVED lines=8> */
.L_x_27361:
        /* <DEDUP_REMOVED lines=87> */
.L_x_27362:
[----:B------:R-:W-:Y:S01]  /*3b80*/  HFMA2 R100, -RZ, RZ, 0, 1.1920928955078125e-07 ;  /* 0x00000002ff647431 */ /* 0x000fe200000001ff */
[----:B------:R-:W-:-:S05]  /*3b90*/  MOV R93, R96 ;  /* 0x00000060005d7202 */ /* 0x000fca0000000f00 */
[----:B------:R-:W-:-:S05]  /*3ba0*/  FADD.FTZ R93, R0, R93 ;  /* 0x0000005d005d7221 */ /* 0x000fca0000010000 */
[----:B------:R-:W-:-:S07]  /*3bb0*/  MOV R99, R93 ;  /* 0x0000005d00637202 */ /* 0x000fce0000000f00 */
[----:B------:R-:W-:Y:S05]  /*3bc0*/  WARPSYNC.COLLECTIVE R98, `(.L_x_27363) ;  /* 0x0000000062087348 */ /* 0x000fea0003c00000 */
[----:B------:R0:W1:Y:S02]  /*3bd0*/  SHFL.BFLY P1, R96, R99, R100, R101 ;  /* 0x0c00006463607389 */ /* 0x0000640000020065 */
[----:B01----:R-:W-:Y:S05]  /*3be0*/  ENDCOLLECTIVE ;  /* 0x000000000000791b */ /* 0x003fea0003800000 */
.L_x_27363:
[----:B------:R-:W-:Y:S01]  /*3bf0*/  HFMA2 R100, -RZ, RZ, 0, 2.384185791015625e-07 ;  /* 0x00000004ff647431 */ /* 0x000fe200000001ff */
[----:B------:R-:W-:-:S05]  /*3c00*/  MOV R92, R96 ;  /* 0x00000060005c7202 */ /* 0x000fca0000000f00 */
[----:B------:R-:W-:-:S05]  /*3c10*/  FADD.FTZ R92, R93, R92 ;  /* 0x0000005c5d5c7221 */ /* 0x000fca0000010000 */
[----:B------:R-:W-:-:S07]  /*3c20*/  MOV R99, R92 ;  /* 0x0000005c00637202 */ /* 0x000fce0000000f00 */
[----:B------:R-:W-:Y:S05]  /*3c30*/  WARPSYNC.COLLECTIVE R98, `(.L_x_27364) ;  /* 0x0000000062087348 */ /* 0x000fea0003c00000 */
[----:B------:R0:W1:Y:S02]  /*3c40*/  SHFL.BFLY P1, R96, R99, R100, R101 ;  /* 0x0c00006463607389 */ /* 0x0000640000020065 */
[----:B01----:R-:W-:Y:S05]  /*3c50*/  ENDCOLLECTIVE ;  /* 0x000000000000791b */ /* 0x003fea0003800000 */
.L_x_27364:
[----:B------:R-:W-:Y:S01]  /*3c60*/  HFMA2 R100, -RZ, RZ, 0, 4.76837158203125e-07 ;  /* 0x00000008ff647431 */ /* 0x000fe200000001ff */
[----:B------:R-:W-:-:S05]  /*3c70*/  MOV R95, R96 ;  /* 0x00000060005f7202 */ /* 0x000fca0000000f00 */
[----:B------:R-:W-:-:S05]  /*3c80*/  FADD.FTZ R95, R92, R95 ;  /* 0x0000005f5c5f7221 */ /* 0x000fca0000010000 */
[----:B------:R-:W-:-:S07]  /*3c90*/  MOV R99, R95 ;  /* 0x0000005f00637202 */ /* 0x000fce0000000f00 */
[----:B------:R-:W-:Y:S05]  /*3ca0*/  WARPSYNC.COLLECTIVE R98, `(.L_x_27365) ;  /* 0x0000000062087348 */ /* 0x000fea0003c00000 */
[----:B------:R0:W1:Y:S02]  /*3cb0*/  SHFL.BFLY P1, R96, R99, R100, R101 ;  /* 0x0c00006463607389 */ /* 0x0000640000020065 */
[----:B01----:R-:W-:Y:S05]  /*3cc0*/  ENDCOLLECTIVE ;  /* 0x000000000000791b */ /* 0x003fea0003800000 */
.L_x_27365:
[----:B------:R-:W-:Y:S01]  /*3cd0*/  HFMA2 R100, -RZ, RZ, 0, 9.5367431640625e-07 ;  /* 0x00000010ff647431 */ /* 0x000fe200000001ff */
[----:B------:R-:W-:-:S05]  /*3ce0*/  MOV R94, R96 ;  /* 0x00000060005e7202 */ /* 0x000fca0000000f00 */
[----:B------:R-:W-:-:S05]  /*3cf0*/  FADD.FTZ R94, R95, R94 ;  /* 0x0000005e5f5e7221 */ /* 0x000fca0000010000 */
[----:B------:R-:W-:-:S07]  /*3d00*/  MOV R99, R94 ;  /* 0x0000005e00637202 */ /* 0x000fce0000000f00 */
[----:B------:R-:W-:Y:S05]  /*3d10*/  WARPSYNC.COLLECTIVE R98, `(.L_x_27366) ;  /* 0x0000000062087348 */ /* 0x000fea0003c00000 */
[----:B------:R0:W1:Y:S02]  /*3d20*/  SHFL.BFLY P1, R96, R99, R100, R101 ;  /* 0x0c00006463607389 */ /* 0x0000640000020065 */
[----:B01----:R-:W-:Y:S05]  /*3d30*/  ENDCOLLECTIVE ;  /* 0x000000000000791b */ /* 0x003fea0003800000 */
.L_x_27366:
[----:B------:R-:W-:Y:S01]  /*3d40*/  MOV R97, R96 ;  /* 0x0000006000617202 */ /* 0x000fe20000000f00 */
[----:B------:R-:W-:Y:S06]  /*3d50*/  BRA `(.L_x_27367) ;  /* 0xffffffe400687947 */ /* 0x000fec000383ffff */
.L_x_27368:
        /* <DEDUP_REMOVED lines=10> */
.L_x_45867:


//--------------------- .text._ZN10layer_norm13ln_fwd_kernelINS_13Kernel_traitsI6__halfS2_fS2_fjLj1280ELj1ELj4ELj1ELj16ENS_18Kernel_traits_baseILj1280ES2_S2_fS2_fjLj128EEEEELb0ELb1ELb0ELb0EEEvNS_9FwdParamsE --------------------------
	.section	.text._ZN10layer_norm13ln_fwd_kernelINS_13Kernel_traitsI6__halfS2_fS2_fjLj1280ELj1ELj4ELj1ELj16ENS_18Kernel_traits_baseILj1280ES2_S2_fS2_fjLj128EEEEELb0ELb1ELb0ELb0EEEvNS_9FwdParamsE,"ax",@progbits
	.align	128
        .global         _ZN10layer_norm13ln_fwd_kernelINS_13Kernel_traitsI6__halfS2_fS2_fjLj1280ELj1ELj4ELj1ELj16ENS_18Kernel_traits_baseILj1280ES2_S2_fS2_fjLj128EEEEELb0ELb1ELb0ELb0EEEvNS_9FwdParamsE
        .type           _ZN10layer_norm13ln_fwd_kernelINS_13Kernel_traitsI6__halfS2_fS2_fjLj1280ELj1ELj4ELj1ELj16ENS_18Kernel_traits_baseILj1280ES2_S2_fS2_fjLj128EEEEELb0ELb1ELb0ELb0EEEvNS_9FwdParamsE,@function
        .size           _ZN10layer_norm13ln_fwd_kernelINS_13Kernel_traitsI6__halfS2_fS2_fjLj1280ELj1ELj4ELj1ELj16ENS_18Kernel_traits_baseILj1280ES2_S2_fS2_fjLj128EEEEELb0ELb1ELb0ELb0EEEvNS_9FwdParamsE,(.L_x_45868 - _ZN10layer_norm13ln_fwd_kernelINS_13Kernel_traitsI6__halfS2_fS2_fjLj1280ELj1ELj4ELj1ELj16ENS_18Kernel_traits_baseILj1280ES2_S2_fS2_fjLj128EEEEELb0ELb1ELb0ELb0EEEvNS_9FwdParamsE)
        .other          _ZN10layer_norm13ln_fwd_kernelINS_13Kernel_traitsI6__halfS2_fS2_fjLj1280ELj1ELj4ELj1ELj16ENS_18Kernel_traits_baseILj1280ES2_S2_fS2_fjLj128EEEEELb0ELb1ELb0ELb0EEEvNS_9FwdParamsE,@"STO_CUDA_ENTRY STV_DEFAULT"
_ZN10layer_norm13ln_fwd_kernelINS_13Kernel_traitsI6__halfS2_fS2_fjLj1280ELj1ELj4ELj1ELj16ENS_18Kernel_traits_baseILj1280ES2_S2_fS2_fjLj128EEEEELb0ELb1ELb0ELb0EEEvNS_9FwdParamsE:
.text._ZN10layer_norm13ln_fwd_kernelINS_13Kernel_traitsI6__halfS2_fS2_fjLj1280ELj1ELj4ELj1ELj16ENS_18Kernel_traits_baseILj1280ES2_S2_fS2_fjLj128EEEEELb0ELb1ELb0ELb0EEEvNS_9FwdParamsE:
        /* <DEDUP_REMOVED lines=75> */
.L_x_27370:
        /* <DEDUP_REMOVED lines=53> */
.L_x_27371:
[----:B------:R-:W-:Y:S05]  /*0800*/  BSYNC.RECONVERGENT B0 ;  /* 0x0000000000007941 */ /* 0x000fea0003800200 */
.L_x_27369:
        /* <DEDUP_REMOVED lines=10> */
.L_x_27403:
        /* <DEDUP_REMOVED lines=9> */
[----:B------:R-:W-:Y:S02]  /*0940*/  PLOP3.LUT P1, PT, PT, PT, UP0, 0x80, 0x8 ;  /* 0x000000000008781c */ /* 0x000fe40003f2f008 */
[----:B------:R-:W-:Y:S02]  /*0950*/  SHF.R.S32.HI R113, RZ, 0x1f, R2 ;  /* 0x0000001fff717819 */ /* 0x000fe40000011402 */
[----:B------:R-:W-:Y:S02]  /*0960*/  MOV R112, 0x3f800000 ;  /* 0x3f80000000707802 */ /* 0x000fe40000000f00 */
[----:B------:R-:W-:-:S04]  /*0970*/  LEA.HI R113, R113, R2, RZ, 0x3 ;  /* 0x0000000271717211 */ /* 0x000fc800078f18ff */
        /* <DEDUP_REMOVED lines=13> */
[----:B------:R0:W3:Y:S01]  /*0a50*/  LDG.E.128 R68, desc[UR6][R74.64+0x10] ;  /* 0x000010064a447981 */ /* 0x0000e2000c1e1d00 */
[--C-:B-----5:R-:W-:Y:S02]  /*0a60*/  HADD2.F32 R113, -RZ, R76.reuse.H1_H1 ;  /* 0x3000004cff717230 */ /* 0x120fe40000004100 */
[----:B------:R-:W-:Y:S02]  /*0a70*/  HADD2.F32 R73, -RZ, R76.H0_H0 ;  /* 0x2000004cff497230 */ /* 0x000fe40000004100 */
[--C-:B------:R-:W-:Y:S02]  /*0a80*/  HADD2.F32 R72, -RZ, R12.reuse.H0_H0 ;  /* 0x2000000cff487230 */ /* 0x100fe40000004100 */
[----:B------:R-:W-:Y:S01]  /*0a90*/  FMUL.FTZ R76, R113, R112 ;  /* 0x00000070714c7220 */ /* 0x000fe20000410000 */
[----:B------:R-:W-:-:S02]  /*0aa0*/  HADD2.F32 R114, -RZ, R12.H1_H1 ;  /* 0x3000000cff727230 */ /* 0x000fc40000004100 */
[-C--:B------:R-:W-:Y:S01]  /*0ab0*/  FMUL.FTZ R73, R73, R112.reuse ;  /* 0x0000007049497220 */ /* 0x080fe20000410000 */
[--C-:B------:R-:W-:Y:S02]  /*0ac0*/  HADD2.F32 R113, -RZ, R77.reuse.H0_H0 ;  /* 0x2000004dff717230 */ /* 0x100fe40000004100 */
[----:B------:R-:W-:Y:S02]  /*0ad0*/  HADD2.F32 R77, -RZ, R77.H1_H1 ;  /* 0x3000004dff4d7230 */ /* 0x000fe40000004100 */
[--C-:B0-----:R-:W-:Y:S02]  /*0ae0*/  HADD2.F32 R75, -RZ, R13.reuse.H1_H1 ;  /* 0x3000000dff4b7230 */ /* 0x101fe40000004100 */
[----:B------:R-:W-:Y:S01]  /*0af0*/  FMUL.FTZ R113, R113, R112 ;  /* 0x0000007071717220 */ /* 0x000fe20000410000 */
[----:B------:R-:W-:Y:S02]  /*0b00*/  HADD2.F32 R115, -RZ, R78.H1_H1 ;  /* 0x3000004eff737230 */ /* 0x000fe40000004100 */
[----:B------:R-:W-:-:S02]  /*0b10*/  HADD2.F32 R74, -RZ, R13.H0_H0 ;  /* 0x2000000dff4a7230 */ /* 0x000fc40000004100 */
[----:B--2---:R-:W-:Y:S01]  /*0b20*/  FFMA.FTZ R72, R73, R72, R64 ;  /* 0x0000004849487223 */ /* 0x004fe20000010040 */
[----:B------:R-:W-:Y:S01]  /*0b30*/  FFMA.FTZ R73, R76, R114, R65 ;  /* 0x000000724c497223 */ /* 0x000fe20000010041 */
[-C--:B------:R-:W-:Y:S01]  /*0b40*/  FMUL.FTZ R76, R77, R112.reuse ;  /* 0x000000704d4c7220 */ /* 0x080fe20000410000 */
[----:B------:R-:W-:Y:S02]  /*0b50*/  HADD2.F32 R77, -RZ, R78.H0_H0 ;  /* 0x2000004eff4d7230 */ /* 0x000fe40000004100 */
[----:B------:R-:W-:Y:S01]  /*0b60*/  FMUL.FTZ R78, R115, R112 ;  /* 0x00000070734e7220 */ /* 0x000fe20000410000 */
[----:B------:R-:W-:Y:S01]  /*0b70*/  FFMA.FTZ R74, R113, R74, R66 ;  /* 0x0000004a714a7223 */ /* 0x000fe20000010042 */
[----:B------:R-:W-:Y:S01]  /*0b80*/  FFMA.FTZ R75, R76, R75, R67 ;  /* 0x0000004b4c4b7223 */ /* 0x000fe20000010043 */
[----:B------:R-:W-:Y:S02]  /*0b90*/  HADD2.F32 R76, -RZ, R14.H0_H0 ;  /* 0x2000000eff4c7230 */ /* 0x000fe40000004100 */
[----:B------:R-:W-:Y:S01]  /*0ba0*/  FMUL.FTZ R77, R77, R112 ;  /* 0x000000704d4d7220 */ /* 0x000fe20000410000 */
[----:B------:R-:W-:-:S02]  /*0bb0*/  HADD2.F32 R115, -RZ, R79.H0_H0 ;  /* 0x2000004fff737230 */ /* 0x000fc40000004100 */
[----:B------:R-:W-:Y:S02]  /*0bc0*/  HADD2.F32 R113, -RZ, R14.H1_H1 ;  /* 0x3000000eff717230 */ /* 0x000fe40000004100 */
[----:B---3--:R-:W-:Y:S01]  /*0bd0*/  FFMA.FTZ R76, R77, R76, R68 ;  /* 0x0000004c4d4c7223 */ /* 0x008fe20000010044 */
[----:B------:R-:W-:Y:S02]  /*0be0*/  HADD2.F32 R79, -RZ, R79.H1_H1 ;  /* 0x3000004fff4f7230 */ /* 0x000fe40000004100 */
[-C--:B------:R-:W-:Y:S01]  /*0bf0*/  FMUL.FTZ R115, R115, R112.reuse ;  /* 0x0000007073737220 */ /* 0x080fe20000410000 */
[----:B------:R-:W-:Y:S01]  /*0c00*/  FFMA.FTZ R77, R78, R113, R69 ;  /* 0x000000714e4d7223 */ /* 0x000fe20000010045 */
[--C-:B------:R-:W-:Y:S02]  /*0c10*/  HADD2.F32 R78, -RZ, R15.reuse.H0_H0 ;  /* 0x2000000fff4e7230 */ /* 0x100fe40000004100 */
[----:B------:R-:W-:Y:S01]  /*0c20*/  FMUL.FTZ R114, R79, R112 ;  /* 0x000000704f727220 */ /* 0x000fe20000410000 */
[----:B------:R-:W-:-:S02]  /*0c30*/  HADD2.F32 R79, -RZ, R15.H1_H1 ;  /* 0x3000000fff4f7230 */ /* 0x000fc40000004100 */
[----:B------:R-:W-:-:S03]  /*0c40*/  FFMA.FTZ R78, R115, R78, R70 ;  /* 0x0000004e734e7223 */ /* 0x000fc60000010046 */
[----:B------:R-:W-:Y:S01]  /*0c50*/  FFMA.FTZ R79, R114, R79, R71 ;  /* 0x0000004f724f7223 */ /* 0x000fe20000010047 */
[----:B------:R-:W-:Y:S06]  /*0c60*/  BRA `(.L_x_27375) ;  /* 0x0000000000807947 */ /* 0x000fec0003800000 */
.L_x_27374:
[--C-:B-----5:R-:W-:Y:S02]  /*0c70*/  HADD2.F32 R73, -RZ, R76.reuse.H0_H0 ;  /* 0x2000004cff497230 */ /* 0x120fe40000004100 */
[----:B------:R-:W-:Y:S02]  /*0c80*/  HADD2.F32 R75, -RZ, R76.H1_H1 ;  /* 0x3000004cff4b7230 */ /* 0x000fe40000004100 */
[--C-:B------:R-:W-:Y:S02]  /*0c90*/  HADD2.F32 R72, -RZ, R12.reuse.H0_H0 ;  /* 0x2000000cff487230 */ /* 0x100fe40000004100 */
[-C--:B------:R-:W-:Y:S01]  /*0ca0*/  FMUL.FTZ R73, R73, R112.reuse ;  /* 0x0000007049497220 */ /* 0x080fe20000410000 */
[----:B------:R-:W-:Y:S02]  /*0cb0*/  HADD2.F32 R74, -RZ, R12.H1_H1 ;  /* 0x3000000cff4a7230 */ /* 0x000fe40000004100 */
[----:B------:R-:W-:Y:S01]  /*0cc0*/  FMUL.FTZ R75, R75, R112 ;  /* 0x000000704b4b7220 */ /* 0x000fe20000410000 */
[----:B------:R-:W-:-:S02]  /*0cd0*/  HADD2.F32 R113, -RZ, R77.H0_H0 ;  /* 0x2000004dff717230 */ /* 0x000fc40000004100 */
[----:B------:R-:W-:Y:S01]  /*0ce0*/  FMUL.FTZ R72, R73, R72 ;  /* 0x0000004849487220 */ /* 0x000fe20000410000 */
[----:B------:R-:W-:Y:S02]  /*0cf0*/  HADD2.F32 R77, -RZ, R77.H1_H1 ;  /* 0x3000004dff4d7230 */ /* 0x000fe40000004100 */
[----:B------:R-:W-:Y:S01]  /*0d00*/  FMUL.FTZ R73, R75, R74 ;  /* 0x0000004a4b497220 */ /* 0x000fe20000410000 */
[--C-:B------:R-:W-:Y:S02]  /*0d10*/  HADD2.F32 R74, -RZ, R13.reuse.H0_H0 ;  /* 0x2000000dff4a7230 */ /* 0x100fe40000004100 */
[-C--:B------:R-:W-:Y:S01]  /*0d20*/  FMUL.FTZ R113, R113, R112.reuse ;  /* 0x0000007071717220 */ /* 0x080fe20000410000 */
[----:B------:R-:W-:Y:S02]  /*0d30*/  HADD2.F32 R117, -RZ, R78.H1_H1 ;  /* 0x3000004eff757230 */ /* 0x000fe40000004100 */
[----:B------:R-:W-:Y:S01]  /*0d40*/  FMUL.FTZ R77, R77, R112 ;  /* 0x000000704d4d7220 */ /* 0x000fe20000410000 */
[----:B------:R-:W-:-:S02]  /*0d50*/  HADD2.F32 R76, -RZ, R13.H1_H1 ;  /* 0x3000000dff4c7230 */ /* 0x000fc40000004100 */
[----:B------:R-:W-:Y:S01]  /*0d60*/  FMUL.FTZ R74, R113, R74 ;  /* 0x0000004a714a7220 */ /* 0x000fe20000410000 */
[----:B------:R-:W-:Y:S02]  /*0d70*/  HADD2.F32 R115, -RZ, R78.H0_H0 ;  /* 0x2000004eff737230 */ /* 0x000fe40000004100 */
[----:B------:R-:W-:Y:S01]  /*0d80*/  FMUL.FTZ R117, R117, R112 ;  /* 0x0000007075757220 */ /* 0x000fe20000410000 */
[----:B------:R-:W-:Y:S02]  /*0d90*/  HADD2.F32 R78, -RZ, R14.H1_H1 ;  /* 0x3000000eff4e7230 */ /* 0x000fe40000004100 */
[----:B------:R-:W-:Y:S01]  /*0da0*/  FMUL.FTZ R75, R77, R76 ;  /* 0x0000004c4d4b7220 */ /* 0x000fe20000410000 */
[--C-:B------:R-:W-:Y:S02]  /*0db0*/  HADD2.F32 R113, -RZ, R79.reuse.H0_H0 ;  /* 0x2000004fff717230 */ /* 0x100fe40000004100 */
[----:B------:R-:W-:Y:S01]  /*0dc0*/  FMUL.FTZ R115, R115, R112 ;  /* 0x0000007073737220 */ /* 0x000fe20000410000 */
[----:B------:R-:W-:-:S02]  /*0dd0*/  HADD2.F32 R79, -RZ, R79.H1_H1 ;  /* 0x3000004fff4f7230 */ /* 0x000fc40000004100 */
[----:B------:R-:W-:Y:S01]  /*0de0*/  FMUL.FTZ R77, R117, R78 ;  /* 0x0000004e754d7220 */ /* 0x000fe20000410000 */
[----:B------:R-:W-:Y:S02]  /*0df0*/  HADD2.F32 R76, -RZ, R14.H0_H0 ;  /* 0x2000000eff4c7230 */ /* 0x000fe40000004100 */
[-C--:B------:R-:W-:Y:S01]  /*0e00*/  FMUL.FTZ R113, R113, R112.reuse ;  /* 0x0000007071717220 */ /* 0x080fe20000410000 */
[--C-:B------:R-:W-:Y:S02]  /*0e10*/  HADD2.F32 R78, -RZ, R15.reuse.H0_H0 ;  /* 0x2000000fff4e7230 */ /* 0x100fe40000004100 */
[----:B------:R-:W-:Y:S01]  /*0e20*/  FMUL.FTZ R79, R79, R112 ;  /* 0x000000704f4f7220 */ /* 0x000fe20000410000 */
[----:B------:R-:W-:Y:S02]  /*0e30*/  HADD2.F32 R114, -RZ, R15.H1_H1 ;  /* 0x3000000fff727230 */ /* 0x000fe40000004100 */
[----:B------:R-:W-:Y:S01]  /*0e40*/  FMUL.FTZ R76, R115, R76 ;  /* 0x0000004c734c7220 */ /* 0x000fe20000410000 */
[----:B------:R-:W-:-:S02]  /*0e50*/  FMUL.FTZ R78, R113, R78 ;  /* 0x0000004e714e7220 */ /* 0x000fc40000410000 */
[----:B------:R-:W-:-:S07]  /*0e60*/  FMUL.FTZ R79, R79, R114 ;  /* 0x000000724f4f7220 */ /* 0x000fce0000410000 */
.L_x_27375:
[----:B------:R-:W0:Y:S01]  /*0e70*/  LDC.64 R114, c[0x0][0x3a8] ;  /* 0x0000ea00ff727b82 */ /* 0x000e220000000a00 */
[C---:B------:R-:W-:Y:S01]  /*0e80*/  IADD3 R113, PT, PT, R2.reuse, 0x20, RZ ;  /* 0x0000002002717810 */ /* 0x040fe20007ffe0ff */
[----:B0-----:R-:W-:-:S05]  /*0e90*/  IMAD.WIDE.U32 R114, R2, 0x20, R114 ;  /* 0x0000002002727825 */ /* 0x001fca00078e0072 */
[----:B------:R0:W-:Y:S04]  /*0ea0*/  STG.E.128 desc[UR6][R114.64], R72 ;  /* 0x0000004872007986 */ /* 0x0001e8000c101d06 */
[----:B------:R0:W-:Y:S02]  /*0eb0*/  STG.E.128 desc[UR6][R114.64+0x10], R76 ;  /* 0x0000104c72007986 */ /* 0x0001e4000c101d06 */
.L_x_27373:
[----:B------:R-:W-:Y:S05]  /*0ec0*/  BSYNC.RECONVERGENT B0 ;  /* 0x0000000000007941 */ /* 0x000fea0003800200 */
.L_x_27372:
        /* <DEDUP_REMOVED lines=11> */
[----:B------:R0:W5:Y:S04]  /*0f80*/  @P1 LDG.E.128 R64, desc[UR6][R80.64] ;  /* 0x0000000650401981 */ /* 0x000168000c1e1d00 */
[----:B------:R0:W5:Y:S01]  /*0f90*/  @P1 LDG.E.128 R68, desc[UR6][R80.64+0x10] ;  /* 0x0000100650441981 */ /* 0x000162000c1e1d00 */
[----:B------:R-:W-:Y:S05]  /*0fa0*/  @!P1 BRA `(.L_x_27378) ;  /* 0x0000000000849947 */ /* 0x000fea0003800000 */
[--C-:B-----5:R-:W-:Y:S02]  /*0fb0*/  HADD2.F32 R83, -RZ, R84.reuse.H1_H1 ;  /* 0x30000054ff537230 */ /* 0x120fe40000004100 */
[----:B0-----:R-:W-:Y:S02]  /*0fc0*/  HADD2.F32 R81, -RZ, R84.H0_H0 ;  /* 0x20000054ff517230 */ /* 0x001fe40000004100 */
[--C-:B------:R-:W-:Y:S02]  /*0fd0*/  HADD2.F32 R80, -RZ, R24.reuse.H0_H0 ;  /* 0x20000018ff507230 */ /* 0x100fe40000004100 */
[-C--:B------:R-:W-:Y:S01]  /*0fe0*/  FMUL.FTZ R82, R83, R112.reuse ;  /* 0x0000007053527220 */ /* 0x080fe20000410000 */
[----:B------:R-:W-:Y:S02]  /*0ff0*/  HADD2.F32 R84, -RZ, R24.H1_H1 ;  /* 0x30000018ff547230 */ /* 0x000fe40000004100 */
[----:B------:R-:W-:Y:S01]  /*1000*/  FMUL.FTZ R81, R81, R112 ;  /* 0x0000007051517220 */ /* 0x000fe20000410000 */
[----:B------:R-:W-:-:S02]  /*1010*/  HADD2.F32 R83, -RZ, R85.H0_H0 ;  /* 0x20000055ff537230 */ /* 0x000fc40000004100 */
[----:B------:R-:W-:Y:S02]  /*1020*/  HADD2.F32 R85, -RZ, R85.H1_H1 ;  /* 0x30000055ff557230 */ /* 0x000fe40000004100 */
[----:B------:R-:W-:Y:S01]  /*1030*/  FFMA.FTZ R80, R81, R80, R64 ;  /* 0x0000005051507223 */ /* 0x000fe20000010040 */
[----:B------:R-:W-:Y:S01]  /*1040*/  FFMA.FTZ R81, R82, R84, R65 ;  /* 0x0000005452517223 */ /* 0x000fe20000010041 */
[--C-:B------:R-:W-:Y:S02]  /*1050*/  HADD2.F32 R82, -RZ, R25.reuse.H0_H0 ;  /* 0x20000019ff527230 */ /* 0x100fe40000004100 */
[-C--:B------:R-:W-:Y:S01]  /*1060*/  FMUL.FTZ R83, R83, R112.reuse ;  /* 0x0000007053537220 */ /* 0x080fe20000410000 */
[----:B------:R-:W-:Y:S01]  /*1070*/  FMUL.FTZ R84, R85, R112 ;  /* 0x0000007055547220 */ /* 0x000fe20000410000 */
[----:B------:R-:W-:Y:S02]  /*1080*/  HADD2.F32 R117, -RZ, R86.H1_H1 ;  /* 0x30000056ff757230 */ /* 0x000fe40000004100 */
[----:B------:R-:W-:-:S02]  /*1090*/  HADD2.F32 R85, -RZ, R25.H1_H1 ;  /* 0x30000019ff557230 */ /* 0x000fc40000004100 */
[----:B------:R-:W-:Y:S01]  /*10a0*/  FFMA.FTZ R82, R83, R82, R66 ;  /* 0x0000005253527223 */ /* 0x000fe20000010042 */
[----:B------:R-:W-:Y:S02]  /*10b0*/  HADD2.F32 R115, -RZ, R86.H0_H0 ;  /* 0x20000056ff737230 */ /* 0x000fe40000004100 */
[-C--:B------:R-:W-:Y:S01]  /*10c0*/  FMUL.FTZ R86, R117, R112.reuse ;  /* 0x0000007075567220 */ /* 0x080fe20000410000 */
[--C-:B------:R-:W-:Y:S02]  /*10d0*/  HADD2.F32 R117, -RZ, R87.reuse.H0_H0 ;  /* 0x20000057ff757230 */ /* 0x100fe40000004100 */
[----:B------:R-:W-:Y:S01]  /*10e0*/  FFMA.FTZ R83, R84, R85, R67 ;  /* 0x0000005554537223 */ /* 0x000fe20000010043 */
[----:B------:R-:W-:Y:S02]  /*10f0*/  HADD2.F32 R85, -RZ, R26.H1_H1 ;  /* 0x3000001aff557230 */ /* 0x000fe40000004100 */
[----:B------:R-:W-:Y:S01]  /*1100*/  FMUL.FTZ R115, R115, R112 ;  /* 0x0000007073737220 */ /* 0x000fe20000410000 */
[----:B------:R-:W-:-:S02]  /*1110*/  HADD2.F32 R87, -RZ, R87.H1_H1 ;  /* 0x30000057ff577230 */ /* 0x000fc40000004100 */
[-C--:B------:R-:W-:Y:S01]  /*1120*/  FMUL.FTZ R117, R117, R112.reuse ;  /* 0x0000007075757220 */ /* 0x080fe20000410000 */
[----:B------:R-:W-:Y:S02]  /*1130*/  HADD2.F32 R84, -RZ, R26.H0_H0 ;  /* 0x2000001aff547230 */ /* 0x000fe40000004100 */
[----:B------:R-:W-:Y:S01]  /*1140*/  FFMA.FTZ R85, R86, R85, R69 ;  /* 0x0000005556557223 */ /* 0x000fe20000010045 */
[--C-:B------:R-:W-:Y:S02]  /*1150*/  HADD2.F32 R86, -RZ, R27.reuse.H0_H0 ;  /* 0x2000001bff567230 */ /* 0x100fe40000004100 */
[----:B------:R-:W-:Y:S01]  /*1160*/  FMUL.FTZ R114, R87, R112 ;  /* 0x0000007057727220 */ /* 0x000fe20000410000 */
[----:B------:R-:W-:Y:S02]  /*1170*/  HADD2.F32 R87, -RZ, R27.H1_H1 ;  /* 0x3000001bff577230 */ /* 0x000fe40000004100 */
[----:B------:R-:W-:Y:S01]  /*1180*/  FFMA.FTZ R84, R115, R84, R68 ;  /* 0x0000005473547223 */ /* 0x000fe20000010044 */
[----:B------:R-:W-:-:S02]  /*1190*/  FFMA.FTZ R86, R117, R86, R70 ;  /* 0x0000005675567223 */ /* 0x000fc40000010046 */
[----:B------:R-:W-:Y:S01]  /*11a0*/  FFMA.FTZ R87, R114, R87, R71 ;  /* 0x0000005772577223 */ /* 0x000fe20000010047 */
[----:B------:R-:W-:Y:S06]  /*11b0*/  BRA `(.L_x_27379) ;  /* 0x0000000000807947 */ /* 0x000fec0003800000 */
.L_x_27378:
[--C-:B0----5:R-:W-:Y:S02]  /*11c0*/  HADD2.F32 R81, -RZ, R84.reuse.H0_H0 ;  /* 0x20000054ff517230 */ /* 0x121fe40000004100 */
        /* <DEDUP_REMOVED lines=31> */
.L_x_27379:
[----:B------:R-:W0:Y:S02]  /*13c0*/  LDC.64 R114, c[0x0][0x3a8] ;  /* 0x0000ea00ff727b82 */ /* 0x000e240000000a00 */
[C---:B0-----:R-:W-:Y:S01]  /*13d0*/  IMAD.WIDE.U32 R114, R113.reuse, 0x20, R114 ;  /* 0x0000002071727825 */ /* 0x041fe200078e0072 */
[----:B------:R-:W-:-:S04]  /*13e0*/  IADD3 R113, PT, PT, R113, 0x20, RZ ;  /* 0x0000002071717810 */ /* 0x000fc80007ffe0ff */
[----:B------:R0:W-:Y:S04]  /*13f0*/  STG.E.128 desc[UR6][R114.64], R80 ;  /* 0x0000005072007986 */ /* 0x0001e8000c101d06 */
[----:B------:R0:W-:Y:S02]  /*1400*/  STG.E.128 desc[UR6][R114.64+0x10], R84 ;  /* 0x0000105472007986 */ /* 0x0001e4000c101d06 */
.L_x_27377:
[----:B------:R-:W-:Y:S05]  /*1410*/  BSYNC.RECONVERGENT B0 ;  /* 0x0000000000007941 */ /* 0x000fea0003800200 */
.L_x_27376:
        /* <DEDUP_REMOVED lines=8> */
[----:B0-----:R-:W-:-:S05]  /*14a0*/  IMAD.WIDE.U32 R88, R113, 0x10, R88 ;  /* 0x0000001071587825 */ /* 0x001fca00078e0058 */
[----:B------:R0:W5:Y:S01]  /*14b0*/  LDG.E.128 R92, desc[UR6][R88.64] ;  /* 0x00000006585c7981 */ /* 0x000162000c1e1d00 */
[----:B-1----:R-:W-:-:S05]  /*14c0*/  @P1 IMAD.WIDE.U32 R90, R113, 0x20, R90 ;  /* 0x00000020715a1825 */ /* 0x002fca00078e005a */
[----:B------:R0:W5:Y:S04]  /*14d0*/  @P1 LDG.E.128 R64, desc[UR6][R90.64] ;  /* 0x000000065a401981 */ /* 0x000168000c1e1d00 */
[----:B------:R0:W5:Y:S01]  /*14e0*/  @P1 LDG.E.128 R68, desc[UR6][R90.64+0x10] ;  /* 0x000010065a441981 */ /* 0x000162000c1e1d00 */
[----:B------:R-:W-:Y:S05]  /*14f0*/  @!P1 BRA `(.L_x_27382) ;  /* 0x0000000000849947 */ /* 0x000fea0003800000 */
[--C-:B0----5:R-:W-:Y:S02]  /*1500*/  HADD2.F32 R91, -RZ, R92.reuse.H1_H1 ;  /* 0x3000005cff5b7230 */ /* 0x121fe40000004100 */
[----:B------:R-:W-:Y:S02]  /*1510*/  HADD2.F32 R89, -RZ, R92.H0_H0 ;  /* 0x2000005cff597230 */ /* 0x000fe40000004100 */
        /* <DEDUP_REMOVED lines=31> */
.L_x_27382:
        /* <DEDUP_REMOVED lines=32> */
.L_x_27383:
[----:B------:R-:W0:Y:S02]  /*1910*/  LDC.64 R114, c[0x0][0x3a8] ;  /* 0x0000ea00ff727b82 */ /* 0x000e240000000a00 */
[C---:B0-----:R-:W-:Y:S01]  /*1920*/  IMAD.WIDE.U32 R114, R113.reuse, 0x20, R114 ;  /* 0x0000002071727825 */ /* 0x041fe200078e0072 */
[----:B------:R-:W-:-:S04]  /*1930*/  IADD3 R113, PT, PT, R113, 0x20, RZ ;  /* 0x0000002071717810 */ /* 0x000fc80007ffe0ff */
[----:B------:R0:W-:Y:S04]  /*1940*/  STG.E.128 desc[UR6][R114.64], R88 ;  /* 0x0000005872007986 */ /* 0x0001e8000c101d06 */
[----:B------:R0:W-:Y:S02]  /*1950*/  STG.E.128 desc[UR6][R114.64+0x10], R92 ;  /* 0x0000105c72007986 */ /* 0x0001e4000c101d06 */
.L_x_27381:
[----:B------:R-:W-:Y:S05]  /*1960*/  BSYNC.RECONVERGENT B0 ;  /* 0x0000000000007941 */ /* 0x000fea0003800200 */
.L_x_27380:
        /* <DEDUP_REMOVED lines=47> */
.L_x_27386:
        /* <DEDUP_REMOVED lines=32> */
.L_x_27387:
[----:B------:R-:W0:Y:S02]  /*1e60*/  LDC.64 R114, c[0x0][0x3a8] ;  /* 0x0000ea00ff727b82 */ /* 0x000e240000000a00 */
[C---:B0-----:R-:W-:Y:S01]  /*1e70*/  IMAD.WIDE.U32 R114, R113.reuse, 0x20, R114 ;  /* 0x0000002071727825 */ /* 0x041fe200078e0072 */
[----:B------:R-:W-:-:S04]  /*1e80*/  IADD3 R113, PT, PT, R113, 0x20, RZ ;  /* 0x0000002071717810 */ /* 0x000fc80007ffe0ff */
[----:B------:R0:W-:Y:S04]  /*1e90*/  STG.E.128 desc[UR6][R114.64], R96 ;  /* 0x0000006072007986 */ /* 0x0001e8000c101d06 */
[----:B------:R0:W-:Y:S02]  /*1ea0*/  STG.E.128 desc[UR6][R114.64+0x10], R100 ;  /* 0x0000106472007986 */ /* 0x0001e4000c101d06 */
.L_x_27385:
[----:B------:R-:W-:Y:S05]  /*1eb0*/  BSYNC.RECONVERGENT B0 ;  /* 0x0000000000007941 */ /* 0x000fea0003800200 */
.L_x_27384:
[----:B------:R-:W-:Y:S01]  /*1ec0*/  ISETP.GE.U32.AND P1, PT, R3, 0xa0, PT ;  /* 0x000000a00300780c */ /* 0x000fe20003f26070 */
[----:B------:R-:W-:-:S12]  /*1ed0*/  BSSY.RECONVERGENT B0, `(.L_x_27388) ;  /* 0x0000051000007945 */ /* 0x000fd80003800200 */
[----:B------:R-:W-:Y:S05]  /*1ee0*/  @!P1 BRA `(.L_x_27389) ;  /* 0x00000004003c9947 */ /* 0x000fea0003800000 */
        /* <DEDUP_REMOVED lines=10> */
[--C-:B-1---5:R-:W-:Y:S02]  /*1f90*/  HADD2.F32 R109, -RZ, R104.reuse.H0_H0 ;  /* 0x20000068ff6d7230 */ /* 0x122fe40000004100 */
[----:B------:R-:W-:Y:S02]  /*1fa0*/  HADD2.F32 R111, -RZ, R104.H1_H1 ;  /* 0x30000068ff6f7230 */ /* 0x000fe40000004100 */
[--C-:B0-----:R-:W-:Y:S02]  /*1fb0*/  HADD2.F32 R115, -RZ, R105.reuse.H0_H0 ;  /* 0x20000069ff737230 */ /* 0x101fe40000004100 */
[----:B------:R-:W-:Y:S02]  /*1fc0*/  HADD2.F32 R117, -RZ, R105.H1_H1 ;  /* 0x30000069ff757230 */ /* 0x000fe40000004100 */
[-C--:B------:R-:W-:Y:S01]  /*1fd0*/  FMUL.FTZ R105, R109, R112.reuse ;  /* 0x000000706d697220 */ /* 0x080fe20000410000 */
[--C-:B------:R-:W-:Y:S02]  /*1fe0*/  HADD2.F32 R119, -RZ, R106.reuse.H0_H0 ;  /* 0x2000006aff777230 */ /* 0x100fe40000004100 */
        /* <DEDUP_REMOVED lines=9> */
[--C-:B------:R-:W-:Y:S02]  /*2080*/  HADD2.F32 R104, -RZ, R60.reuse.H0_H0 ;  /* 0x2000003cff687230 */ /* 0x100fe40000004100 */
[----:B------:R-:W-:Y:S01]  /*2090*/  FMUL.FTZ R112, R107, R112 ;  /* 0x000000706b707220 */ /* 0x000fe20000410000 */
[----:B------:R-:W-:-:S02]  /*20a0*/  HADD2.F32 R107, -RZ, R60.H1_H1 ;  /* 0x3000003cff6b7230 */ /* 0x000fc40000004100 */
[----:B------:R-:W-:Y:S02]  /*20b0*/  HADD2.F32 R114, -RZ, R62.H1_H1 ;  /* 0x3000003eff727230 */ /* 0x000fe40000004100 */
[----:B------:R-:W-:Y:S01]  /*20c0*/  FFMA.FTZ R104, R105, R104, R64 ;  /* 0x0000006869687223 */ /* 0x000fe20000010040 */
[----:B------:R-:W-:Y:S01]  /*20d0*/  FFMA.FTZ R105, R106, R107, R65 ;  /* 0x0000006b6a697223 */ /* 0x000fe20000010041 */
[--C-:B------:R-:W-:Y:S02]  /*20e0*/  HADD2.F32 R107, -RZ, R61.reuse.H1_H1 ;  /* 0x3000003dff6b7230 */ /* 0x100fe40000004100 */
[----:B------:R-:W-:-:S03]  /*20f0*/  HADD2.F32 R106, -RZ, R61.H0_H0 ;  /* 0x2000003dff6a7230 */ /* 0x000fc60000004100 */
[----:B------:R-:W-:Y:S01]  /*2100*/  FFMA.FTZ R107, R108, R107, R67 ;  /* 0x0000006b6c6b7223 */ /* 0x000fe20000010043 */
[----:B------:R-:W-:Y:S02]  /*2110*/  HADD2.F32 R108, -RZ, R62.H0_H0 ;  /* 0x2000003eff6c7230 */ /* 0x000fe40000004100 */
[----:B------:R-:W-:-:S03]  /*2120*/  FFMA.FTZ R106, R115, R106, R66 ;  /* 0x0000006a736a7223 */ /* 0x000fc60000010042 */
[----:B------:R-:W-:Y:S01]  /*2130*/  FFMA.FTZ R108, R109, R108, R68 ;  /* 0x0000006c6d6c7223 */ /* 0x000fe20000010044 */
[----:B------:R-:W-:Y:S01]  /*2140*/  FFMA.FTZ R109, R110, R114, R69 ;  /* 0x000000726e6d7223 */ /* 0x000fe20000010045 */
[--C-:B------:R-:W-:Y:S02]  /*2150*/  HADD2.F32 R110, -RZ, R63.reuse.H0_H0 ;  /* 0x2000003fff6e7230 */ /* 0x100fe40000004100 */
[----:B------:R-:W-:-:S03]  /*2160*/  HADD2.F32 R114, -RZ, R63.H1_H1 ;  /* 0x3000003fff727230 */ /* 0x000fc60000004100 */
[----:B------:R-:W-:Y:S02]  /*2170*/  FFMA.FTZ R110, R111, R110, R70 ;  /* 0x0000006e6f6e7223 */ /* 0x000fe40000010046 */
[----:B------:R-:W-:Y:S01]  /*2180*/  FFMA.FTZ R111, R112, R114, R71 ;  /* 0x00000072706f7223 */ /* 0x000fe20000010047 */
[----:B------:R-:W-:Y:S06]  /*2190*/  BRA `(.L_x_27391) ;  /* 0x0000000000807947 */ /* 0x000fec0003800000 */
.L_x_27390:
[--C-:B0----5:R-:W-:Y:S02]  /*21a0*/  HADD2.F32 R115, -RZ, R105.reuse.H0_H0 ;  /* 0x20000069ff737230 */ /* 0x121fe40000004100 */
[--C-:B------:R-:W-:Y:S02]  /*21b0*/  HADD2.F32 R111, -RZ, R104.reuse.H1_H1 ;  /* 0x30000068ff6f7230 */ /* 0x100fe40000004100 */
[----:B------:R-:W-:Y:S02]  /*21c0*/  HADD2.F32 R105, -RZ, R105.H1_H1 ;  /* 0x30000069ff697230 */ /* 0x000fe40000004100 */
[-C--:B------:R-:W-:Y:S01]  /*21d0*/  FMUL.FTZ R115, R115, R112.reuse ;  /* 0x0000007073737220 */ /* 0x080fe20000410000 */
[--C-:B------:R-:W-:Y:S02]  /*21e0*/  HADD2.F32 R121, -RZ, R107.reuse.H0_H0 ;  /* 0x2000006bff797230 */ /* 0x100fe40000004100 */
[----:B------:R-:W-:Y:S02]  /*21f0*/  HADD2.F32 R107, -RZ, R107.H1_H1 ;  /* 0x3000006bff6b7230 */ /* 0x000fe40000004100 */
[----:B------:R-:W-:Y:S01]  /*2200*/  FMUL.FTZ R114, R105, R112 ;  /* 0x0000007069727220 */ /* 0x000fe20000410000 */
[----:B-1----:R-:W-:-:S02]  /*2210*/  HADD2.F32 R109, -RZ, R104.H0_H0 ;  /* 0x20000068ff6d7230 */ /* 0x002fc40000004100 */
[-C--:B------:R-:W-:Y:S01]  /*2220*/  FMUL.FTZ R110, R121, R112.reuse ;  /* 0x00000070796e7220 */ /* 0x080fe20000410000 */
[--C-:B------:R-:W-:Y:S02]  /*2230*/  HADD2.F32 R117, -RZ, R106.reuse.H0_H0 ;  /* 0x2000006aff757230 */ /* 0x100fe40000004100 */
[----:B------:R-:W-:Y:S02]  /*2240*/  HADD2.F32 R119, -RZ, R106.H1_H1 ;  /* 0x3000006aff777230 */ /* 0x000fe40000004100 */
[-C--:B------:R-:W-:Y:S01]  /*2250*/  FMUL.FTZ R106, R111, R112.reuse ;  /* 0x000000706f6a7220 */ /* 0x080fe20000410000 */
[-C--:B------:R-:W-:Y:S01]  /*2260*/  FMUL.FTZ R111, R107, R112.reuse ;  /* 0x000000706b6f7220 */ /* 0x080fe20000410000 */
[--C-:B------:R-:W-:Y:S02]  /*2270*/  HADD2.F32 R105, -RZ, R60.reuse.H0_H0 ;  /* 0x2000003cff697230 */ /* 0x100fe40000004100 */
[----:B------:R-:W-:Y:S01]  /*2280*/  FMUL.FTZ R104, R109, R112 ;  /* 0x000000706d687220 */ /* 0x000fe20000410000 */
[----:B------:R-:W-:-:S02]  /*2290*/  HADD2.F32 R107, -RZ, R60.H1_H1 ;  /* 0x3000003cff6b7230 */ /* 0x000fc40000004100 */
[-C--:B------:R-:W-:Y:S01]  /*22a0*/  FMUL.FTZ R108, R117, R112.reuse ;  /* 0x00000070756c7220 */ /* 0x080fe20000410000 */
[----:B------:R-:W-:Y:S01]  /*22b0*/  FMUL.FTZ R109, R119, R112 ;  /* 0x00000070776d7220 */ /* 0x000fe20000410000 */
[----:B------:R-:W-:Y:S01]  /*22c0*/  FMUL.FTZ R104, R104, R105 ;  /* 0x0000006968687220 */ /* 0x000fe20000410000 */
[----:B------:R-:W-:Y:S02]  /*22d0*/  HADD2.F32 R112, -RZ, R62.H1_H1 ;  /* 0x3000003eff707230 */ /* 0x000fe40000004100 */
[----:B------:R-:W-:Y:S01]  /*22e0*/  FMUL.FTZ R105, R106, R107 ;  /* 0x0000006b6a697220 */ /* 0x000fe20000410000 */
[--C-:B------:R-:W-:Y:S02]  /*22f0*/  HADD2.F32 R106, -RZ, R61.reuse.H0_H0 ;  /* 0x2000003dff6a7230 */ /* 0x100fe40000004100 */
[----:B------:R-:W-:Y:S02]  /*2300*/  HADD2.F32 R107, -RZ, R61.H1_H1 ;  /* 0x3000003dff6b7230 */ /* 0x000fe40000004100 */
[----:B------:R-:W-:Y:S01]  /*2310*/  FMUL.FTZ R109, R109, R112 ;  /* 0x000000706d6d7220 */ /* 0x000fe20000410000 */
[----:B------:R-:W-:-:S02]  /*2320*/  HADD2.F32 R112, -RZ, R63.H1_H1 ;  /* 0x3000003fff707230 */ /* 0x000fc40000004100 */
[----:B------:R-:W-:Y:S01]  /*2330*/  FMUL.FTZ R106, R115, R106 ;  /* 0x0000006a736a7220 */ /* 0x000fe20000410000 */
[----:B------:R-:W-:Y:S02]  /*2340*/  HADD2.F32 R115, -RZ, R62.H0_H0 ;  /* 0x2000003eff737230 */ /* 0x000fe40000004100 */
[----:B------:R-:W-:Y:S01]  /*2350*/  FMUL.FTZ R107, R114, R107 ;  /* 0x0000006b726b7220 */ /* 0x000fe20000410000 */
[----:B------:R-:W-:Y:S02]  /*2360*/  FMUL.FTZ R111, R111, R112 ;  /* 0x000000706f6f7220 */ /* 0x000fe40000410000 */
[----:B------:R-:W-:Y:S01]  /*2370*/  FMUL.FTZ R108, R108, R115 ;  /* 0x000000736c6c7220 */ /* 0x000fe20000410000 */
[----:B------:R-:W-:-:S05]  /*2380*/  HADD2.F32 R115, -RZ, R63.H0_H0 ;  /* 0x2000003fff737230 */ /* 0x000fca0000004100 */
[----:B------:R-:W-:-:S07]  /*2390*/  FMUL.FTZ R110, R110, R115 ;  /* 0x000000736e6e7220 */ /* 0x000fce0000410000 */
.L_x_27391:
[----:B------:R-:W0:Y:S02]  /*23a0*/  LDC.64 R114, c[0x0][0x3a8] ;  /* 0x0000ea00ff727b82 */ /* 0x000e240000000a00 */
[----:B0-----:R-:W-:-:S05]  /*23b0*/  IMAD.WIDE.U32 R112, R113, 0x20, R114 ;  /* 0x0000002071707825 */ /* 0x001fca00078e0072 */
[----:B------:R1:W-:Y:S04]  /*23c0*/  STG.E.128 desc[UR6][R112.64], R104 ;  /* 0x0000006870007986 */ /* 0x0003e8000c101d06 */
[----:B------:R1:W-:Y:S02]  /*23d0*/  STG.E.128 desc[UR6][R112.64+0x10], R108 ;  /* 0x0000106c70007986 */ /* 0x0003e4000c101d06 */
.L_x_27389:
[----:B------:R-:W-:Y:S05]  /*23e0*/  BSYNC.RECONVERGENT B0 ;  /* 0x0000000000007941 */ /* 0x000fea0003800200 */
.L_x_27388:
[----:B-1----:R-:W-:Y:S01]  /*23f0*/  FADD.FTZ R112, RZ, R72 ;  /* 0x00000048ff707221 */ /* 0x002fe20000010000 */
        /* <DEDUP_REMOVED lines=16> */
[----:B0-----:R-:W-:-:S04]  /*2500*/  FADD.FTZ R115, R81, R112 ;  /* 0x0000007051737221 */ /* 0x001fc80000010000 */
        /* <DEDUP_REMOVED lines=134> */
.L_x_27415:
        /* <DEDUP_REMOVED lines=8> */
[----:B------:R-:W-:Y:S01]  /*2df0*/  FADD.FTZ R112, R112, R117 ;  /* 0x0000007570707221 */ /* 0x000fe20000010000 */
[----:B------:R-:W-:-:S03]  /*2e00*/  FSEL R117, R113, RZ, !P2 ;  /* 0x000000ff71757208 */ /* 0x000fc60005000000 */
[----:B------:R-:W2:Y:S01]  /*2e10*/  MUFU.RSQ R118, R112 ;  /* 0x0000007000767308 */ /* 0x000ea20000001400 */
[----:B------:R-:W3:Y:S01]  /*2e20*/  @!P3 LDC.64 R114, c[0x0][0x3c8] ;  /* 0x0000f200ff72bb82 */ /* 0x000ee20000000a00 */
[----:B-1----:R-:W-:-:S05]  /*2e30*/  @!P3 IMAD.WIDE R120, R0, 0x4, R120 ;  /* 0x000000040078b825 */ /* 0x002fca00078e0278 */
[----:B------:R1:W-:Y:S01]  /*2e40*/  @!P3 STG.E desc[UR6][R120.64], R113 ;  /* 0x000000717800b986 */ /* 0x0003e2000c101906 */
[----:B---3--:R-:W-:-:S05]  /*2e50*/  @!P3 IMAD.WIDE R114, R0, 0x4, R114 ;  /* 0x000000040072b825 */ /* 0x008fca00078e0272 */
[----:B--2---:R1:W-:Y:S01]  /*2e60*/  @!P3 STG.E desc[UR6][R114.64], R118 ;  /* 0x000000767200b986 */ /* 0x0043e2000c101906 */
[----:B------:R-:W-:Y:S05]  /*2e70*/  @!P0 BRA `(.L_x_27394) ;  /* 0x0000000000c08947 */ /* 0x000fea0003800000 */
[--C-:B-1----:R-:W-:Y:S01]  /*2e80*/  FADD.FTZ R113, R72, -R117.reuse ;  /* 0x8000007548717221 */ /* 0x102fe20000010000 */
[----:B-----5:R-:W-:Y:S02]  /*2e90*/  HADD2.F32 R112, -RZ, R4.H0_H0 ;  /* 0x20000004ff707230 */ /* 0x020fe40000004100 */
[----:B------:R-:W-:Y:S01]  /*2ea0*/  FADD.FTZ R123, R79, -R117 ;  /* 0x800000754f7b7221 */ /* 0x000fe20000010000 */
[--C-:B------:R-:W-:Y:S02]  /*2eb0*/  HADD2.F32 R114, -RZ, R8.reuse.H0_H0 ;  /* 0x20000008ff727230 */ /* 0x100fe40000004100 */
[C---:B------:R-:W-:Y:S01]  /*2ec0*/  FMUL.FTZ R113, R118.reuse, R113 ;  /* 0x0000007176717220 */ /* 0x040fe20000410000 */
[----:B------:R-:W-:Y:S02]  /*2ed0*/  HADD2.F32 R115, -RZ, R8.H1_H1 ;  /* 0x30000008ff737230 */ /* 0x000fe40000004100 */
[----:B------:R-:W-:Y:S01]  /*2ee0*/  FMUL.FTZ R123, R118, R123 ;  /* 0x0000007b767b7220 */ /* 0x000fe20000410000 */
[----:B------:R-:W-:-:S02]  /*2ef0*/  HADD2.F32 R120, -RZ, R9.H0_H0 ;  /* 0x20000009ff787230 */ /* 0x000fc40000004100 */
[----:B------:R-:W-:Y:S01]  /*2f00*/  FFMA.FTZ R119, R113, R112, R114 ;  /* 0x0000007071777223 */ /* 0x000fe20000010072 */
[----:B------:R-:W-:Y:S01]  /*2f10*/  FADD.FTZ R113, R73, -R117 ;  /* 0x8000007549717221 */ /* 0x000fe20000010000 */
[----:B------:R-:W-:Y:S02]  /*2f20*/  HADD2.F32 R114, -RZ, R5.H0_H0 ;  /* 0x20000005ff727230 */ /* 0x000fe40000004100 */
[----:B------:R-:W-:Y:S02]  /*2f30*/  HADD2.F32 R121, -RZ, R10.H0_H0 ;  /* 0x2000000aff797230 */ /* 0x000fe40000004100 */
[----:B------:R-:W-:Y:S01]  /*2f40*/  FMUL.FTZ R112, R118, R113 ;  /* 0x0000007176707220 */ /* 0x000fe20000410000 */
[----:B------:R-:W-:Y:S02]  /*2f50*/  HADD2.F32 R113, -RZ, R4.H1_H1 ;  /* 0x30000004ff717230 */ /* 0x000fe40000004100 */
[----:B------:R-:W-:Y:S02]  /*2f60*/  HADD2.F32 R122, -RZ, R6.H1_H1 ;  /* 0x30000006ff7a7230 */ /* 0x000fe40000004100 */
[----:B0-----:R-:W-:-:S02]  /*2f70*/  HADD2.F32 R124, -RZ, R10.H1_H1 ;  /* 0x3000000aff7c7230 */ /* 0x001fc40000004100 */
[----:B------:R-:W-:Y:S01]  /*2f80*/  FFMA.FTZ R112, R112, R113, R115 ;  /* 0x0000007170707223 */ /* 0x000fe20000010073 */
[--C-:B------:R-:W-:Y:S01]  /*2f90*/  FADD.FTZ R113, R74, -R117.reuse ;  /* 0x800000754a717221 */ /* 0x100fe20000010000 */
[----:B------:R-:W-:-:S03]  /*2fa0*/  FADD.FTZ R115, R75, -R117 ;  /* 0x800000754b737221 */ /* 0x000fc60000010000 */
[C---:B------:R-:W-:Y:S01]  /*2fb0*/  FMUL.FTZ R113, R118.reuse, R113 ;  /* 0x0000007176717220 */ /* 0x040fe20000410000 */
[----:B------:R-:W-:Y:S01]  /*2fc0*/  FMUL.FTZ R115, R118, R115 ;  /* 0x0000007376737220 */ /* 0x000fe20000410000 */
[----:B------:R-:W-:Y:S02]  /*2fd0*/  F2FP.F16.F32.PACK_AB R112, R112, R119 ;  /* 0x000000777070723e */ /* 0x000fe400000000ff */
[----:B------:R-:W-:Y:S01]  /*2fe0*/  FFMA.FTZ R113, R113, R114, R120 ;  /* 0x0000007271717223 */ /* 0x000fe20000010078 */
[----:B------:R-:W-:Y:S02]  /*2ff0*/  HADD2.F32 R120, -RZ, R5.H1_H1 ;  /* 0x30000005ff787230 */ /* 0x000fe40000004100 */
[----:B------:R-:W-:-:S05]  /*3000*/  HADD2.F32 R114, -RZ, R9.H1_H1 ;  /* 0x30000009ff727230 */ /* 0x000fca0000004100 */
[----:B------:R-:W-:Y:S01]  /*3010*/  FFMA.FTZ R120, R115, R120, R114 ;  /* 0x0000007873787223 */ /* 0x000fe20000010072 */
[----:B------:R-:W-:-:S04]  /*3020*/  FADD.FTZ R115, R76, -R117 ;  /* 0x800000754c737221 */ /* 0x000fc80000010000 */
[----:B------:R-:W-:Y:S01]  /*3030*/  FMUL.FTZ R114, R118, R115 ;  /* 0x0000007376727220 */ /* 0x000fe20000410000 */
[----:B------:R-:W-:Y:S01]  /*3040*/  HADD2.F32 R115, -RZ, R6.H0_H0 ;  /* 0x20000006ff737230 */ /* 0x000fe20000004100 */
[----:B------:R-:W-:-:S04]  /*3050*/  F2FP.F16.F32.PACK_AB R113, R120, R113 ;  /* 0x000000717871723e */ /* 0x000fc800000000ff */
[----:B------:R-:W-:Y:S01]  /*3060*/  FFMA.FTZ R114, R114, R115, R121 ;  /* 0x0000007372727223 */ /* 0x000fe20000010079 */
[----:B------:R-:W-:-:S04]  /*3070*/  FADD.FTZ R115, R77, -R117 ;  /* 0x800000754d737221 */ /* 0x000fc80000010000 */
[----:B------:R-:W-:-:S04]  /*3080*/  FMUL.FTZ R115, R118, R115 ;  /* 0x0000007376737220 */ /* 0x000fc80000410000 */
[----:B------:R-:W-:Y:S01]  /*3090*/  FFMA.FTZ R121, R115, R122, R124 ;  /* 0x0000007a73797223 */ /* 0x000fe2000001007c */
[----:B------:R-:W-:Y:S01]  /*30a0*/  FADD.FTZ R115, R78, -R117 ;  /* 0x800000754e737221 */ /* 0x000fe20000010000 */
[----:B------:R-:W-:Y:S02]  /*30b0*/  HADD2.F32 R122, -RZ, R7.H0_H0 ;  /* 0x20000007ff7a7230 */ /* 0x000fe40000004100 */
[----:B------:R-:W-:Y:S01]  /*30c0*/  HADD2.F32 R124, -RZ, R11.H0_H0 ;  /* 0x2000000bff7c7230 */ /* 0x000fe20000004100 */
[----:B------:R-:W-:Y:S01]  /*30d0*/  F2FP.F16.F32.PACK_AB R114, R121, R114 ;  /* 0x000000727972723e */ /* 0x000fe200000000ff */
[----:B------:R-:W-:Y:S01]  /*30e0*/  FMUL.FTZ R115, R118, R115 ;  /* 0x0000007376737220 */ /* 0x000fe20000410000 */
[----:B------:R-:W0:Y:S03]  /*30f0*/  LDC.64 R120, c[0x0][0x428] ;  /* 0x00010a00ff787b82 */ /* 0x000e260000000a00 */
[----:B------:R-:W-:Y:S01]  /*3100*/  FFMA.FTZ R115, R115, R122, R124 ;  /* 0x0000007a73737223 */ /* 0x000fe2000001007c */
[----:B------:R-:W-:-:S02]  /*3110*/  HADD2.F32 R122, -RZ, R7.H1_H1 ;  /* 0x30000007ff7a7230 */ /* 0x000fc40000004100 */
[----:B------:R-:W-:-:S05]  /*3120*/  HADD2.F32 R124, -RZ, R11.H1_H1 ;  /* 0x3000000bff7c7230 */ /* 0x000fca0000004100 */
[----:B------:R-:W-:-:S05]  /*3130*/  FFMA.FTZ R122, R123, R122, R124 ;  /* 0x0000007a7b7a7223 */ /* 0x000fca000001007c */
[----:B------:R-:W-:Y:S01]  /*3140*/  F2FP.F16.F32.PACK_AB R115, R122, R115 ;  /* 0x000000737a73723e */ /* 0x000fe200000000ff */
[C---:B0-----:R-:W-:Y:S01]  /*3150*/  IMAD.WIDE.U32 R120, R2.reuse, 0x10, R120 ;  /* 0x0000001002787825 */ /* 0x041fe200078e0078 */
[----:B------:R-:W-:-:S04]  /*3160*/  IADD3 R2, PT, PT, R2, 0x20, RZ ;  /* 0x0000002002027810 */ /* 0x000fc80007ffe0ff */
[----:B------:R2:W-:Y:S03]  /*3170*/  STG.E.128 desc[UR6][R120.64], R112 ;  /* 0x0000007078007986 */ /* 0x0005e6000c101d06 */
.L_x_27394:
[----:B------:R-:W-:Y:S05]  /*3180*/  BSYNC.RECONVERGENT B0 ;  /* 0x0000000000007941 */ /* 0x000fea0003800200 */
.L_x_27393:
[----:B------:R-:W-:Y:S01]  /*3190*/  ISETP.GE.U32.AND P0, PT, R3, 0x40, PT ;  /* 0x000000400300780c */ /* 0x000fe20003f06070 */
[----:B------:R-:W-:-:S12]  /*31a0*/  BSSY.RECONVERGENT B0, `(.L_x_27395) ;  /* 0x0000032000007945 */ /* 0x000fd80003800200 */
[----:B------:R-:W-:Y:S05]  /*31b0*/  @!P0 BRA `(.L_x_27396) ;  /* 0x0000000000c08947 */ /* 0x000fea0003800000 */
[--C-:B-12---:R-:W-:Y:S01]  /*31c0*/  FADD.FTZ R113, R80, -R117.reuse ;  /* 0x8000007550717221 */ /* 0x106fe20000010000 */
        /* <DEDUP_REMOVED lines=47> */
.L_x_27396:
[----:B------:R-:W-:Y:S05]  /*34c0*/  BSYNC.RECONVERGENT B0 ;  /* 0x0000000000007941 */ /* 0x000fea0003800200 */
.L_x_27395:
[----:B------:R-:W-:Y:S01]  /*34d0*/  ISETP.GE.U32.AND P0, PT, R3, 0x60, PT ;  /* 0x000000600300780c */ /* 0x000fe20003f06070 */
[----:B------:R-:W-:-:S12]  /*34e0*/  BSSY.RECONVERGENT B0, `(.L_x_27397) ;  /* 0x0000032000007945 */ /* 0x000fd80003800200 */
[----:B------:R-:W-:Y:S05]  /*34f0*/  @!P0 BRA `(.L_x_27398) ;  /* 0x0000000000c08947 */ /* 0x000fea0003800000 */
[--C-:B-123--:R-:W-:Y:S01]  /*3500*/  FADD.FTZ R113, R88, -R117.reuse ;  /* 0x8000007558717221 */ /* 0x10efe20000010000 */
        /* <DEDUP_REMOVED lines=47> */
.L_x_27398:
[----:B------:R-:W-:Y:S05]  /*3800*/  BSYNC.RECONVERGENT B0 ;  /* 0x0000000000007941 */ /* 0x000fea0003800200 */
.L_x_27397:
[----:B------:R-:W-:Y:S01]  /*3810*/  ISETP.GE.U32.AND P0, PT, R3, 0x80, PT ;  /* 0x000000800300780c */ /* 0x000fe20003f06070 */
[----:B------:R-:W-:-:S12]  /*3820*/  BSSY.RECONVERGENT B0, `(.L_x_27399) ;  /* 0x0000032000007945 */ /* 0x000fd80003800200 */
[----:B------:R-:W-:Y:S05]  /*3830*/  @!P0 BRA `(.L_x_27400) ;  /* 0x0000000000c08947 */ /* 0x000fea0003800000 */
[--C-:B-1234-:R-:W-:Y:S01]  /*3840*/  FADD.FTZ R113, R96, -R117.reuse ;  /* 0x8000007560717221 */ /* 0x11efe20000010000 */
        /* <DEDUP_REMOVED lines=47> */
.L_x_27400:
[----:B------:R-:W-:Y:S05]  /*3b40*/  BSYNC.RECONVERGENT B0 ;  /* 0x0000000000007941 */ /* 0x000fea0003800200 */
.L_x_27399:
[----:B------:R-:W-:Y:S04]  /*3b50*/  BSSY.RECONVERGENT B0, `(.L_x_27401) ;  /* 0x0000031000007945 */ /* 0x000fe80003800200 */
[----:B------:R-:W-:Y:S05]  /*3b60*/  @!P1 BRA `(.L_x_27402) ;  /* 0x0000000000bc9947 */ /* 0x000fea0003800000 */
[--C-:B01234-:R-:W-:Y:S01]  /*3b70*/  FADD.FTZ R113, R104, -R117.reuse ;  /* 0x8000007568717221 */ /* 0x11ffe20000010000 */
[----:B-----5:R-:W-:Y:S02]  /*3b80*/  HADD2.F32 R112, -RZ, R52.H0_H0 ;  /* 0x20000034ff707230 */ /* 0x020fe40000004100 */
[--C-:B------:R-:W-:Y:S02]  /*3b90*/  HADD2.F32 R114, -RZ, R56.reuse.H0_H0 ;  /* 0x20000038ff727230 */ /* 0x100fe40000004100 */
[----:B------:R-:W-:Y:S01]  /*3ba0*/  FMUL.FTZ R113, R118, R113 ;  /* 0x0000007176717220 */ /* 0x000fe20000410000 */
[----:B------:R-:W-:Y:S02]  /*3bb0*/  HADD2.F32 R115, -RZ, R56.H1_H1 ;  /* 0x30000038ff737230 */ /* 0x000fe40000004100 */
[----:B------:R-:W-:Y:S02]  /*3bc0*/  HADD2.F32 R120, -RZ, R57.H0_H0 ;  /* 0x20000039ff787230 */ /* 0x000fe40000004100 */
[----:B------:R-:W-:Y:S01]  /*3bd0*/  FFMA.FTZ R121, R113, R112, R114 ;  /* 0x0000007071797223 */ /* 0x000fe20000010072 */
[----:B------:R-:W-:Y:S01]  /*3be0*/  FADD.FTZ R113, R105, -R117 ;  /* 0x8000007569717221 */ /* 0x000fe20000010000 */
[----:B------:R-:W-:-:S02]  /*3bf0*/  HADD2.F32 R114, -RZ, R53.H0_H0 ;  /* 0x20000035ff727230 */ /* 0x000fc40000004100 */
[----:B------:R-:W-:Y:S02]  /*3c00*/  HADD2.F32 R119, -RZ, R58.H0_H0 ;  /* 0x2000003aff777230 */ /* 0x000fe40000004100 */
[----:B------:R-:W-:Y:S01]  /*3c10*/  FMUL.FTZ R112, R118, R113 ;  /* 0x0000007176707220 */ /* 0x000fe20000410000 */
[----:B------:R-:W-:Y:S02]  /*3c20*/  HADD2.F32 R113, -RZ, R52.H1_H1 ;  /* 0x30000034ff717230 */ /* 0x000fe40000004100 */
[----:B------:R-:W-:Y:S02]  /*3c30*/  HADD2.F32 R122, -RZ, R54.H1_H1 ;  /* 0x30000036ff7a7230 */ /* 0x000fe40000004100 */
[----:B------:R-:W-:Y:S02]  /*3c40*/  HADD2.F32 R124, -RZ, R58.H1_H1 ;  /* 0x3000003aff7c7230 */ /* 0x000fe40000004100 */
        /* <DEDUP_REMOVED lines=18> */
[--C-:B------:R-:W-:Y:S01]  /*3d70*/  FADD.FTZ R115, R110, -R117.reuse ;  /* 0x800000756e737221 */ /* 0x100fe20000010000 */
[----:B------:R-:W-:Y:S02]  /*3d80*/  HADD2.F32 R122, -RZ, R55.H0_H0 ;  /* 0x20000037ff7a7230 */ /* 0x000fe40000004100 */
[----:B------:R-:W-:Y:S01]  /*3d90*/  FADD.FTZ R117, R111, -R117 ;  /* 0x800000756f757221 */ /* 0x000fe20000010000 */
[----:B------:R-:W-:Y:S02]  /*3da0*/  HADD2.F32 R124, -RZ, R59.H0_H0 ;  /* 0x2000003bff7c7230 */ /* 0x000fe40000004100 */
[C---:B------:R-:W-:Y:S01]  /*3db0*/  FMUL.FTZ R115, R118.reuse, R115 ;  /* 0x0000007376737220 */ /* 0x040fe20000410000 */
[----:B------:R-:W-:Y:S01]  /*3dc0*/  F2FP.F16.F32.PACK_AB R114, R123, R114 ;  /* 0x000000727b72723e */ /* 0x000fe200000000ff */
[----:B------:R-:W-:Y:S01]  /*3dd0*/  FMUL.FTZ R117, R118, R117 ;  /* 0x0000007576757220 */ /* 0x000fe20000410000 */
[----:B------:R-:W-:-:S02]  /*3de0*/  HADD2.F32 R118, -RZ, R55.H1_H1 ;  /* 0x30000037ff767230 */ /* 0x000fc40000004100 */
[----:B------:R-:W-:Y:S01]  /*3df0*/  FFMA.FTZ R115, R115, R122, R124 ;  /* 0x0000007a73737223 */ /* 0x000fe2000001007c */
[----:B------:R-:W-:-:S05]  /*3e00*/  HADD2.F32 R122, -RZ, R59.H1_H1 ;  /* 0x3000003bff7a7230 */ /* 0x000fca0000004100 */
[----:B------:R-:W-:-:S05]  /*3e10*/  FFMA.FTZ R118, R117, R118, R122 ;  /* 0x0000007675767223 */ /* 0x000fca000001007a */
[----:B------:R-:W-:Y:S02]  /*3e20*/  F2FP.F16.F32.PACK_AB R115, R118, R115 ;  /* 0x000000737673723e */ /* 0x000fe400000000ff */
[----:B------:R-:W0:Y:S02]  /*3e30*/  LDC.64 R118, c[0x0][0x428] ;  /* 0x00010a00ff767b82 */ /* 0x000e240000000a00 */
[----:B0-----:R-:W-:-:S05]  /*3e40*/  IMAD.WIDE.U32 R118, R2, 0x10, R118 ;  /* 0x0000001002767825 */ /* 0x001fca00078e0076 */
[----:B------:R0:W-:Y:S02]  /*3e50*/  STG.E.128 desc[UR6][R118.64], R112 ;  /* 0x0000007076007986 */ /* 0x0001e4000c101d06 */
.L_x_27402:
[----:B------:R-:W-:Y:S05]  /*3e60*/  BSYNC.RECONVERGENT B0 ;  /* 0x0000000000007941 */ /* 0x000fea0003800200 */
.L_x_27401:
[----:B01234-:R-:W0:Y:S02]  /*3e70*/  LDC.64 R112, c[0x0][0x380] ;  /* 0x0000e000ff707b82 */ /* 0x01fe240000000a00 */
[----:B0-----:R-:W-:-:S04]  /*3e80*/  LEA R0, R112, R0, 0x2 ;  /* 0x0000000070007211 */ /* 0x001fc800078e10ff */
[----:B------:R-:W-:-:S13]  /*3e90*/  ISETP.GE.AND P0, PT, R0, R113, PT ;  /* 0x000000710000720c */ /* 0x000fda0003f06270 */
[----:B------:R-:W-:Y:S05]  /*3ea0*/  @!P0 BRA `(.L_x_27403) ;  /* 0xffffffc800808947 */ /* 0x000fea000383ffff */
[----:B------:R-:W-:Y:S05]  /*3eb0*/  EXIT ;  /* 0x000000000000794d */ /* 0x000fea0003800000 */
.L_x_27392:
        /* <DEDUP_REMOVED lines=8> */
.L_x_27405:
[----:B------:R-:W-:Y:S05]  /*3f40*/  BSYNC B0 ;  /* 0x0000000000007941 */ /* 0x000fea0003800000 */
.L_x_27404:
        /* <DEDUP_REMOVED lines=8> */
.L_x_27406:
[----:B------:R-:W-:Y:S02]  /*3fd0*/  HFMA2 R117, -RZ, RZ, 0, 2.384185791015625e-07 ;  /* 0x00000004ff757431 */ /* 0x000fe400000001ff */
[----:B------:R-:W-:-:S05]  /*3fe0*/  FADD.FTZ R122, R121, R119 ;  /* 0x00000077797a7221 */ /* 0x000fca0000010000 */
[----:B------:R-:W-:-:S07]  /*3ff0*/  MOV R121, R122 ;  /* 0x0000007a00797202 */ /* 0x000fce0000000f00 */
[----:B------:R-:W-:Y:S05]  /*4000*/  WARPSYNC.COLLECTIVE R115, `(.L_x_27407) ;  /* 0x0000000073087348 */ /* 0x000fea0003c00000 */
[----:B------:R0:W1:Y:S02]  /*4010*/  SHFL.BFLY P6, R119, R121, R117, R118 ;  /* 0x0c00007579777389 */ /* 0x00006400000c0076 */
[----:B01----:R-:W-:Y:S05]  /*4020*/  ENDCOLLECTIVE ;  /* 0x000000000000791b */ /* 0x003fea0003800000 */
.L_x_27407:
[----:B------:R-:W-:Y:S02]  /*4030*/  HFMA2 R117, -RZ, RZ, 0, 4.76837158203125e-07 ;  /* 0x00000008ff757431 */ /* 0x000fe400000001ff */
[----:B------:R-:W-:-:S05]  /*4040*/  FADD.FTZ R123, R122, R119 ;  /* 0x000000777a7b7221 */ /* 0x000fca0000010000 */
[----:B------:R-:W-:-:S07]  /*4050*/  MOV R121, R123 ;  /* 0x0000007b00797202 */ /* 0x000fce0000000f00 */
[----:B------:R-:W-:Y:S05]  /*4060*/  WARPSYNC.COLLECTIVE R115, `(.L_x_27408) ;  /* 0x0000000073087348 */ /* 0x000fea0003c00000 */
[----:B------:R0:W1:Y:S02]  /*4070*/  SHFL.BFLY P6, R119, R121, R117, R118 ;  /* 0x0c00007579777389 */ /* 0x00006400000c0076 */
[----:B01----:R-:W-:Y:S05]  /*4080*/  ENDCOLLECTIVE ;  /* 0x000000000000791b */ /* 0x003fea0003800000 */
.L_x_27408:
[----:B------:R-:W-:Y:S02]  /*4090*/  HFMA2 R117, -RZ, RZ, 0, 9.5367431640625e-07 ;  /* 0x00000010ff757431 */ /* 0x000fe400000001ff */
[----:B------:R-:W-:-:S05]  /*40a0*/  FADD.FTZ R124, R123, R119 ;  /* 0x000000777b7c7221 */ /* 0x000fca0000010000 */
[----:B------:R-:W-:-:S07]  /*40b0*/  MOV R121, R124 ;  /* 0x0000007c00797202 */ /* 0x000fce0000000f00 */
[----:B------:R-:W-:Y:S05]  /*40c0*/  WARPSYNC.COLLECTIVE R115, `(.L_x_27409) ;  /* 0x0000000073087348 */ /* 0x000fea0003c00000 */
[----:B------:R0:W1:Y:S02]  /*40d0*/  SHFL.BFLY P6, R119, R121, R117, R118 ;  /* 0x0c00007579777389 */ /* 0x00006400000c0076 */
[----:B01----:R-:W-:Y:S05]  /*40e0*/  ENDCOLLECTIVE ;  /* 0x000000000000791b */ /* 0x003fea0003800000 */
.L_x_27409:
[----:B------:R-:W-:Y:S02]  /*40f0*/  HFMA2 R117, -RZ, RZ, 0, 5.9604644775390625e-08 ;  /* 0x00000001ff757431 */ /* 0x000fe400000001ff */
        /* <DEDUP_REMOVED lines=8> */
[----:B------:R-:W-:-:S04]  /*4180*/  FADD.FTZ R119, R74, -R113 ;  /* 0x800000714a777221 */ /* 0x000fc80000010000 */
        /* <DEDUP_REMOVED lines=74> */
[----:B------:R-:W-:Y:S02]  /*4630*/  MOV R118, 0x1f ;  /* 0x0000001f00767802 */ /* 0x000fe40000000f00 */
[----:B------:R-:W-:Y:S02]  /*4640*/  MOV R115, 0xffffffff ;  /* 0xffffffff00737802 */ /* 0x000fe40000000f00 */
[----:B------:R-:W-:-:S07]  /*4650*/  MOV R121, R112 ;  /* 0x0000007000797202 */ /* 0x000fce0000000f00 */
[----:B------:R-:W-:Y:S05]  /*4660*/  WARPSYNC.COLLECTIVE R115, `(.L_x_27410) ;  /* 0x0000000073087348 */ /* 0x000fea0003c00000 */
[----:B------:R0:W1:Y:S02]  /*4670*/  SHFL.BFLY P6, R119, R121, R117, R118 ;  /* 0x0c00007579777389 */ /* 0x00006400000c0076 */
[----:B01----:R-:W-:Y:S05]  /*4680*/  ENDCOLLECTIVE ;  /* 0x000000000000791b */ /* 0x003fea0003800000 */
.L_x_27410:
[----:B------:R-:W-:Y:S02]  /*4690*/  HFMA2 R117, -RZ, RZ, 0, 1.1920928955078125e-07 ;  /* 0x00000002ff757431 */ /* 0x000fe400000001ff */
[----:B------:R-:W-:-:S07]  /*46a0*/  FADD.FTZ R121, R112, R119 ;  /* 0x0000007770797221 */ /* 0x000fce0000010000 */
[----:B------:R-:W-:Y:S05]  /*46b0*/  WARPSYNC.COLLECTIVE R115, `(.L_x_27411) ;  /* 0x0000000073087348 */ /* 0x000fea0003c00000 */
[----:B------:R0:W1:Y:S02]  /*46c0*/  SHFL.BFLY P6, R119, R121, R117, R118 ;  /* 0x0c00007579777389 */ /* 0x00006400000c0076 */
[----:B01----:R-:W-:Y:S05]  /*46d0*/  ENDCOLLECTIVE ;  /* 0x000000000000791b */ /* 0x003fea0003800000 */
.L_x_27411:
[----:B------:R-:W-:Y:S02]  /*46e0*/  HFMA2 R117, -RZ, RZ, 0, 2.384185791015625e-07 ;  /* 0x00000004ff757431 */ /* 0x000fe400000001ff */
[----:B------:R-:W-:-:S05]  /*46f0*/  FADD.FTZ R122, R121, R119 ;  /* 0x00000077797a7221 */ /* 0x000fca0000010000 */
[----:B------:R-:W-:-:S07]  /*4700*/  MOV R121, R122 ;  /* 0x0000007a00797202 */ /* 0x000fce0000000f00 */
[----:B------:R-:W-:Y:S05]  /*4710*/  WARPSYNC.COLLECTIVE R115, `(.L_x_27412) ;  /* 0x0000000073087348 */ /* 0x000fea0003c00000 */
[----:B------:R0:W1:Y:S02]  /*4720*/  SHFL.BFLY P6, R119, R121, R117, R118 ;  /* 0x0c00007579777389 */ /* 0x00006400000c0076 */
[----:B01----:R-:W-:Y:S05]  /*4730*/  ENDCOLLECTIVE ;  /* 0x000000000000791b */ /* 0x003fea0003800000 */
.L_x_27412:
[----:B------:R-:W-:Y:S02]  /*4740*/  HFMA2 R117, -RZ, RZ, 0, 4.76837158203125e-07 ;  /* 0x00000008ff757431 */ /* 0x000fe400000001ff */
[----:B------:R-:W-:-:S05]  /*4750*/  FADD.FTZ R123, R122, R119 ;  /* 0x000000777a7b7221 */ /* 0x000fca0000010000 */
[----:B------:R-:W-:-:S07]  /*4760*/  MOV R121, R123 ;  /* 0x0000007b00797202 */ /* 0x000fce0000000f00 */
[----:B------:R-:W-:Y:S05]  /*4770*/  WARPSYNC.COLLECTIVE R115, `(.L_x_27413) ;  /* 0x0000000073087348 */ /* 0x000fea0003c00000 */
[----:B------:R0:W1:Y:S02]  /*4780*/  SHFL.BFLY P6, R119, R121, R117, R118 ;  /* 0x0c00007579777389 */ /* 0x00006400000c0076 */
[----:B01----:R-:W-:Y:S05]  /*4790*/  ENDCOLLECTIVE ;  /* 0x000000000000791b */ /* 0x003fea0003800000 */
.L_x_27413:
[----:B------:R-:W-:Y:S02]  /*47a0*/  HFMA2 R117, -RZ, RZ, 0, 9.5367431640625e-07 ;  /* 0x00000010ff757431 */ /* 0x000fe400000001ff */
[----:B------:R-:W-:-:S05]  /*47b0*/  FADD.FTZ R124, R123, R119 ;  /* 0x000000777b7c7221 */ /* 0x000fca0000010000 */
[----:B------:R-:W-:-:S07]  /*47c0*/  MOV R121, R124 ;  /* 0x0000007c00797202 */ /* 0x000fce0000000f00 */
[----:B------:R-:W-:Y:S05]  /*47d0*/  WARPSYNC.COLLECTIVE R115, `(.L_x_27414) ;  /* 0x0000000073087348 */ /* 0x000fea0003c00000 */
[----:B------:R0:W1:Y:S02]  /*47e0*/  SHFL.BFLY P6, R119, R121, R117, R118 ;  /* 0x0c00007579777389 */ /* 0x00006400000c0076 */
[----:B01----:R-:W-:Y:S05]  /*47f0*/  ENDCOLLECTIVE ;  /* 0x000000000000791b */ /* 0x003fea0003800000 */
.L_x_27414:
[----:B------:R-:W-:Y:S05]  /*4800*/  BRA `(.L_x_27415) ;  /* 0xffffffe400587947 */ /* 0x000fea000383ffff */
.L_x_27416:
        /* <DEDUP_REMOVED lines=15> */
.L_x_45868:


//--------------------- .text._ZN10layer_norm13ln_fwd_kernelINS_13Kernel_traitsI6__halfS2_fS2_fjLj1280ELj1ELj4ELj1ELj16ENS_18Kernel_traits_baseILj1280ES2_S2_fS2_fjLj128EEEEELb0ELb1ELb0ELb1EEEvNS_9FwdParamsE --------------------------
	.section	.text._ZN10layer_norm13ln_fwd_kernelINS_13Kernel_traitsI6__halfS2_fS2_fjLj1280ELj1ELj4ELj1ELj16ENS_18Kernel_traits_baseILj1280ES2_S2_fS2_fjLj128EEEEELb0ELb1ELb0ELb1EEEvNS_9FwdParamsE,"ax",@progbits
	.align	128
        .global         _ZN10layer_norm13ln_fwd_kernelINS_13Kernel_traitsI6__halfS2_fS2_fjLj1280ELj1ELj4ELj1ELj16ENS_18Kernel_traits_baseILj1280ES2_S2_fS2_fjLj128EEEEELb0ELb1ELb0ELb1EEEvNS_9FwdParamsE
        .type           _ZN10layer_norm13ln_fwd_kernelINS_13Kernel_traitsI6__halfS2_fS2_fjLj1280ELj1ELj4ELj1ELj16ENS_18Kernel_traits_baseILj1280ES2_S2_fS2_fjLj128EEEEELb0ELb1ELb0ELb1EEEvNS_9FwdParamsE,@function
        .size           _ZN10layer_norm13ln_fwd_kernelINS_13Kernel_traitsI6__halfS2_fS2_fjLj1280ELj1ELj4ELj1ELj16ENS_18Kernel_traits_baseILj1280ES2_S2_fS2_fjLj128EEEEELb0ELb1ELb0ELb1EEEvNS_9FwdParamsE,(.L_x_45869 - _ZN10layer_norm13ln_fwd_kernelINS_13Kernel_traitsI6__halfS2_fS2_fjLj1280ELj1ELj4ELj1ELj16ENS_18Kernel_traits_baseILj1280ES2_S2_fS2_fjLj128EEEEELb0ELb1ELb0ELb1EEEvNS_9FwdParamsE)
        .other          _ZN10layer_norm13ln_fwd_kernelINS_13Kernel_traitsI6__halfS2_fS2_fjLj1280ELj1ELj4ELj1ELj16ENS_18Kernel_traits_baseILj1280ES2_S2_fS2_fjLj128EEEEELb0ELb1ELb0ELb1EEEvNS_9FwdParamsE,@"STO_CUDA_ENTRY STV_DEFAULT"
_ZN10layer_norm13ln_fwd_kernelINS_13Kernel_traitsI6__halfS2_fS2_fjLj1280ELj1ELj4ELj1ELj16ENS_18Kernel_traits_baseILj1280ES2_S2_fS2_fjLj128EEEEELb0ELb1ELb0ELb1EEEvNS_9FwdParamsE:
.text._ZN10layer_norm13ln_fwd_kernelINS_13Kernel_traitsI6__halfS2_fS2_fjLj1280ELj1ELj4ELj1ELj16ENS_18Kernel_traits_baseILj1280ES2_S2_fS2_fjLj128EEEEELb0ELb1ELb0ELb1EEEvNS_9FwdParamsE:
        /* <DEDUP_REMOVED lines=34> */
.L_x_27417:
        /* <DEDUP_REMOVED lines=10> */
[----:B0-----:R-:W-:-:S05]  /*02c0*/  IMAD.WIDE.U32 R28, R0, 0x10, R4 ;  /* 0x00000010001c7825 */ /* 0x001fca00078e0004 */
[----:B------:R-:W5:Y:S01]  /*02d0*/  LDG.E.128 R60, desc[UR6][R28.64] ;  /* 0x000000061c3c7981 */ /* 0x000f62000c1e1d00 */
[----:B-1----:R-:W-:-:S03]  /*02e0*/  IMAD.WIDE.U32 R32, R0, 0x10, R6 ;  /* 0x0000001000207825 */ /* 0x002fc600078e0006 */
        /* <DEDUP_REMOVED lines=9> */
[----:B------:R0:W5:Y:S02]  /*0380*/  LDG.E.128 R4, desc[UR6][R32.64+0x800] ;  /* 0x0008000620047981 */ /* 0x000164000c1e1d00 */
[----:B0-----:R-:W-:-:S07]  /*0390*/  CS2R R32, SRZ ;  /* 0x0000000000207805 */ /* 0x001fce000001ff00 */
.L_x_27418:
        /* <DEDUP_REMOVED lines=10> */
.L_x_27430:
[----:B------:R-:W0:Y:S01]  /*0440*/  @P0 LDC.64 R76, c[0x0][0x3e0] ;  /* 0x0000f800ff4c0b82 */ /* 0x000e220000000a00 */
[----:B------:R-:W-:-:S05]  /*0450*/  IMAD R3, R2, UR10, RZ ;  /* 0x0000000a02037c24 */ /* 0x000fca000f8e02ff */
[----:B------:R-:W-:Y:S02]  /*0460*/  SHF.R.S32.HI R72, RZ, 0x1f, R3 ;  /* 0x0000001fff487819 */ /* 0x000fe40000011403 */
[----:B------:R-:W1:Y:S02]  /*0470*/  LDC.64 R104, c[0x0][0x390] ;  /* 0x0000e400ff687b82 */ /* 0x000e640000000a00 */
[----:B------:R-:W-:-:S04]  /*0480*/  LEA.HI R3, R72, R3, RZ, 0x3 ;  /* 0x0000000348037211 */ /* 0x000fc800078f18ff */
[----:B------:R-:W-:Y:S01]  /*0490*/  LEA.HI.SX32 R112, R3, R0, 0x1d ;  /* 0x0000000003707211 */ /* 0x000fe200078feaff */
[----:B0-----:R-:W-:-:S06]  /*04a0*/  @P0 IMAD.WIDE R76, R2, 0x2, R76 ;  /* 0x00000002024c0825 */ /* 0x001fcc00078e024c */
[----:B------:R-:W2:Y:S01]  /*04b0*/  @P0 LDG.E.U16 R76, desc[UR6][R76.64] ;  /* 0x000000064c4c0981 */ /* 0x000ea2000c1e1500 */
[----:B-1----:R-:W-:-:S06]  /*04c0*/  IMAD.WIDE.U32 R72, R112, 0x10, R104 ;  /* 0x0000001070487825 */ /* 0x002fcc00078e0068 */
[----:B-----5:R-:W5:Y:S01]  /*04d0*/  LDG.E.128 R72, desc[UR6][R72.64] ;  /* 0x0000000648487981 */ /* 0x020f62000c1e1d00 */
[----:B------:R-:W-:Y:S01]  /*04e0*/  ISETP.NE.U32.AND P1, PT, RZ, UR8, PT ;  /* 0x00000008ff007c0c */ /* 0x000fe2000bf25070 */
[----:B------:R-:W-:-:S03]  /*04f0*/  HFMA2 R108, -RZ, RZ, 1.875, 0 ;  /* 0x3f800000ff6c7431 */ /* 0x000fc600000001ff */
[----:B------:R-:W-:Y:S01]  /*0500*/  ISETP.NE.AND.EX P1, PT, RZ, UR9, PT, P1 ;  /* 0x00000009ff007c0c */ /* 0x000fe2000bf25310 */
[----:B--2---:R-:W-:-:S12]  /*0510*/  @P0 HADD2.F32 R108, -RZ, R76.H0_H0 ;  /* 0x2000004cff6c0230 */ /* 0x004fd80000004100 */
[----:B------:R-:W-:Y:S05]  /*0520*/  @!P1 BRA `(.L_x_27419) ;  /* 0x0000000000949947 */ /* 0x000fea0003800000 */
[----:B------:R-:W0:Y:S02]  /*0530*/  LDC.64 R76, c[0x0][0x3a0] ;  /* 0x0000e800ff4c7b82 */ /* 0x000e240000000a00 */
[----:B0-----:R-:W-:-:S05]  /*0540*/  IMAD.WIDE.U32 R76, R112, 0x20, R76 ;  /* 0x00000020704c7825 */ /* 0x001fca00078e004c */
[----:B------:R-:W2:Y:S04]  /*0550*/  LDG.E.128 R64, desc[UR6][R76.64] ;  /* 0x000000064c407981 */ /* 0x000ea8000c1e1d00 */
[----:B------:R0:W3:Y:S01]  /*0560*/  LDG.E.128 R68, desc[UR6][R76.64+0x10] ;  /* 0x000010064c447981 */ /* 0x0000e2000c1e1d00 */
[--C-:B-----5:R-:W-:Y:S02]  /*0570*/  HADD2.F32 R79, -RZ, R72.reuse.H1_H1 ;  /* 0x30000048ff4f7230 */ /* 0x120fe40000004100 */
[--C-:B------:R-:W-:Y:S02]  /*0580*/  HADD2.F32 R81, -RZ, R73.reuse.H0_H0 ;  /* 0x20000049ff517230 */ /* 0x100fe40000004100 */
[----:B------:R-:W-:Y:S02]  /*0590*/  HADD2.F32 R83, -RZ, R73.H1_H1 ;  /* 0x30000049ff537230 */ /* 0x000fe40000004100 */
[----:B------:R-:W-:-:S02]  /*05a0*/  HADD2.F32 R3, -RZ, R72.H0_H0 ;  /* 0x20000048ff037230 */ /* 0x000fc40000004100 */
[-C--:B------:R-:W-:Y:S01]  /*05b0*/  FMUL.FTZ R81, R81, R108.reuse ;  /* 0x0000006c51517220 */ /* 0x080fe20000410000 */
[--C-:B------:R-:W-:Y:S02]  /*05c0*/  HADD2.F32 R85, -RZ, R74.reuse.H0_H0 ;  /* 0x2000004aff557230 */ /* 0x100fe40000004100 */
[-C--:B0-----:R-:W-:Y:S01]  /*05d0*/  FMUL.FTZ R76, R83, R108.reuse ;  /* 0x0000006c534c7220 */ /* 0x081fe20000410000 */
[----:B------:R-:W-:Y:S02]  /*05e0*/  HADD2.F32 R87, -RZ, R74.H1_H1 ;  /* 0x3000004aff577230 */ /* 0x000fe40000004100 */
[-C--:B------:R-:W-:Y:S01]  /*05f0*/  FMUL.FTZ R74, R79, R108.reuse ;  /* 0x0000006c4f4a7220 */ /* 0x080fe20000410000 */
[--C-:B------:R-:W-:Y:S02]  /*0600*/  HADD2.F32 R89, -RZ, R75.reuse.H0_H0 ;  /* 0x2000004bff597230 */ /* 0x100fe40000004100 */
[----:B------:R-:W-:Y:S01]  /*0610*/  FMUL.FTZ R3, R3, R108 ;  /* 0x0000006c03037220 */ /* 0x000fe20000410000 */
[----:B------:R-:W-:-:S02]  /*0620*/  HADD2.F32 R91, -RZ, R75.H1_H1 ;  /* 0x3000004bff5b7230 */ /* 0x000fc40000004100 */
[-C--:B------:R-:W-:Y:S01]  /*0630*/  FMUL.FTZ R78, R87, R108.reuse ;  /* 0x0000006c574e7220 */ /* 0x080fe20000410000 */
[--C-:B------:R-:W-:Y:S02]  /*0640*/  HADD2.F32 R73, -RZ, R20.reuse.H1_H1 ;  /* 0x30000014ff497230 */ /* 0x100fe40000004100 */
[-C--:B------:R-:W-:Y:S01]  /*0650*/  FMUL.FTZ R85, R85, R108.reuse ;  /* 0x0000006c55557220 */ /* 0x080fe20000410000 */
[--C-:B------:R-:W-:Y:S02]  /*0660*/  HADD2.F32 R75, -RZ, R21.reuse.H0_H0 ;  /* 0x20000015ff4b7230 */ /* 0x100fe40000004100 */
[-C--:B------:R-:W-:Y:S01]  /*0670*/  FMUL.FTZ R89, R89, R108.reuse ;  /* 0x0000006c59597220 */ /* 0x080fe20000410000 */
[----:B------:R-:W-:Y:S02]  /*0680*/  HADD2.F32 R77, -RZ, R21.H1_H1 ;  /* 0x30000015ff4d7230 */ /* 0x000fe40000004100 */
[----:B------:R-:W-:Y:S01]  /*0690*/  FMUL.FTZ R80, R91, R108 ;  /* 0x0000006c5b507220 */ /* 0x000fe20000410000 */
[----:B------:R-:W-:-:S02]  /*06a0*/  HADD2.F32 R72, -RZ, R20.H0_H0 ;  /* 0x20000014ff487230 */ /* 0x000fc40000004100 */
[--C-:B------:R-:W-:Y:S02]  /*06b0*/  HADD2.F32 R79, -RZ, R23.reuse.H1_H1 ;  /* 0x30000017ff4f7230 */ /* 0x100fe40000004100 */
[----:B--2---:R-:W-:Y:S01]  /*06c0*/  FFMA.FTZ R73, R74, R73, R65 ;  /* 0x000000494a497223 */ /* 0x004fe20000010041 */
[----:B------:R-:W-:Y:S01]  /*06d0*/  FFMA.FTZ R74, R81, R75, R66 ;  /* 0x0000004b514a7223 */ /* 0x000fe20000010042 */
[----:B------:R-:W-:Y:S01]  /*06e0*/  FFMA.FTZ R75, R76, R77, R67 ;  /* 0x0000004d4c4b7223 */ /* 0x000fe20000010043 */
[----:B------:R-:W-:Y:S01]  /*06f0*/  FFMA.FTZ R72, R3, R72, R64 ;  /* 0x0000004803487223 */ /* 0x000fe20000010040 */
[--C-:B------:R-:W-:Y:S02]  /*0700*/  HADD2.F32 R77, -RZ, R22.reuse.H1_H1 ;  /* 0x30000016ff4d7230 */ /* 0x100fe40000004100 */
[----:B---3--:R-:W-:Y:S01]  /*0710*/  FFMA.FTZ R79, R80, R79, R71 ;  /* 0x0000004f504f7223 */ /* 0x008fe20000010047 */
[----:B------:R-:W-:Y:S02]  /*0720*/  HADD2.F32 R76, -RZ, R22.H0_H0 ;  /* 0x20000016ff4c7230 */ /* 0x000fe40000004100 */
[----:B------:R-:W-:-:S02]  /*0730*/  HADD2.F32 R3, -RZ, R23.H0_H0 ;  /* 0x20000017ff037230 */ /* 0x000fc40000004100 */
[----:B------:R-:W-:Y:S01]  /*0740*/  FFMA.FTZ R77, R78, R77, R69 ;  /* 0x0000004d4e4d7223 */ /* 0x000fe20000010045 */
[----:B------:R-:W-:Y:S02]  /*0750*/  FFMA.FTZ R76, R85, R76, R68 ;  /* 0x0000004c554c7223 */ /* 0x000fe40000010044 */
[----:B------:R-:W-:Y:S01]  /*0760*/  FFMA.FTZ R78, R89, R3, R70 ;  /* 0x00000003594e7223 */ /* 0x000fe20000010046 */
[----:B------:R-:W-:Y:S06]  /*0770*/  BRA `(.L_x_27420) ;  /* 0x0000000000807947 */ /* 0x000fec0003800000 */
.L_x_27419:
[--C-:B-----5:R-:W-:Y:S02]  /*0780*/  HADD2.F32 R79, -RZ, R73.reuse.H0_H0 ;  /* 0x20000049ff4f7230 */ /* 0x120fe40000004100 */
[----:B------:R-:W-:Y:S02]  /*0790*/  HADD2.F32 R77, -RZ, R72.H1_H1 ;  /* 0x30000048ff4d7230 */ /* 0x000fe40000004100 */
[----:B------:R-:W-:Y:S02]  /*07a0*/  HADD2.F32 R73, -RZ, R73.H1_H1 ;  /* 0x30000049ff497230 */ /* 0x000fe40000004100 */
[-C--:B------:R-:W-:Y:S01]  /*07b0*/  FMUL.FTZ R79, R79, R108.reuse ;  /* 0x0000006c4f4f7220 */ /* 0x080fe20000410000 */
[--C-:B------:R-:W-:Y:S02]  /*07c0*/  HADD2.F32 R81, -RZ, R74.reuse.H0_H0 ;  /* 0x2000004aff517230 */ /* 0x100fe40000004100 */
[----:B------:R-:W-:Y:S01]  /*07d0*/  FMUL.FTZ R77, R77, R108 ;  /* 0x0000006c4d4d7220 */ /* 0x000fe20000410000 */
[----:B------:R-:W-:-:S02]  /*07e0*/  HADD2.F32 R83, -RZ, R74.H1_H1 ;  /* 0x3000004aff537230 */ /* 0x000fc40000004100 */
[--C-:B------:R-:W-:Y:S02]  /*07f0*/  HADD2.F32 R85, -RZ, R75.reuse.H0_H0 ;  /* 0x2000004bff557230 */ /* 0x100fe40000004100 */
[-C--:B------:R-:W-:Y:S01]  /*0800*/  FMUL.FTZ R81, R81, R108.reuse ;  /* 0x0000006c51517220 */ /* 0x080fe20000410000 */
[----:B------:R-:W-:Y:S02]  /*0810*/  HADD2.F32 R87, -RZ, R75.H1_H1 ;  /* 0x3000004bff577230 */ /* 0x000fe40000004100 */
[-C--:B------:R-:W-:Y:S01]  /*0820*/  FMUL.FTZ R75, R73, R108.reuse ;  /* 0x0000006c494b7220 */ /* 0x080fe20000410000 */
[----:B------:R-:W-:Y:S02]  /*0830*/  HADD2.F32 R74, -RZ, R20.H1_H1 ;  /* 0x30000014ff4a7230 */ /* 0x000fe40000004100 */
[-C--:B------:R-:W-:Y:S01]  /*0840*/  FMUL.FTZ R83, R83, R108.reuse ;  /* 0x0000006c53537220 */ /* 0x080fe20000410000 */
[--C-:B------:R-:W-:Y:S02]  /*0850*/  HADD2.F32 R78, -RZ, R21.reuse.H1_H1 ;  /* 0x30000015ff4e7230 */ /* 0x100fe40000004100 */
[----:B------:R-:W-:Y:S01]  /*0860*/  FMUL.FTZ R85, R85, R108 ;  /* 0x0000006c55557220 */ /* 0x000fe20000410000 */
[----:B------:R-:W-:-:S02]  /*0870*/  HADD2.F32 R76, -RZ, R21.H0_H0 ;  /* 0x20000015ff4c7230 */ /* 0x000fc40000004100 */
[----:B------:R-:W-:Y:S01]  /*0880*/  FMUL.FTZ R73, R77, R74 ;  /* 0x0000004a4d497220 */ /* 0x000fe20000410000 */
[----:B------:R-:W-:Y:S02]  /*0890*/  HADD2.F32 R3, -RZ, R72.H0_H0 ;  /* 0x20000048ff037230 */ /* 0x000fe40000004100 */
[----:B------:R-:W-:Y:S01]  /*08a0*/  FMUL.FTZ R75, R75, R78 ;  /* 0x0000004e4b4b7220 */ /* 0x000fe20000410000 */
[----:B------:R-:W-:Y:S02]  /*08b0*/  HADD2.F32 R78, -RZ, R22.H1_H1 ;  /* 0x30000016ff4e7230 */ /* 0x000fe40000004100 */
[----:B------:R-:W-:Y:S01]  /*08c0*/  FMUL.FTZ R74, R79, R76 ;  /* 0x0000004c4f4a7220 */ /* 0x000fe20000410000 */
[----:B------:R-:W-:Y:S02]  /*08d0*/  HADD2.F32 R72, -RZ, R20.H0_H0 ;  /* 0x20000014ff487230 */ /* 0x000fe40000004100 */
[----:B------:R-:W-:Y:S01]  /*08e0*/  FMUL.FTZ R3, R3, R108 ;  /* 0x0000006c03037220 */ /* 0x000fe20000410000 */
[----:B------:R-:W-:-:S02]  /*08f0*/  HADD2.F32 R76, -RZ, R22.H0_H0 ;  /* 0x20000016ff4c7230 */ /* 0x000fc40000004100 */
[----:B------:R-:W-:Y:S01]  /*0900*/  FMUL.FTZ R87, R87, R108 ;  /* 0x0000006c57577220 */ /* 0x000fe20000410000 */
[--C-:B------:R-:W-:Y:S02]  /*0910*/  HADD2.F32 R80, -RZ, R23.reuse.H0_H0 ;  /* 0x20000017ff507230 */ /* 0x100fe40000004100 */
[----:B------:R-:W-:Y:S01]  /*0920*/  FMUL.FTZ R77, R83, R78 ;  /* 0x0000004e534d7220 */ /* 0x000fe20000410000 */
[----:B------:R-:W-:Y:S02]  /*0930*/  HADD2.F32 R82, -RZ, R23.H1_H1 ;  /* 0x30000017ff527230 */ /* 0x000fe40000004100 */
[----:B------:R-:W-:Y:S01]  /*0940*/  FMUL.FTZ R72, R3, R72 ;  /* 0x0000004803487220 */ /* 0x000fe20000410000 */
[----:B------:R-:W-:Y:S01]  /*0950*/  FMUL.FTZ R76, R81, R76 ;  /* 0x0000004c514c7220 */ /* 0x000fe20000410000 */
[----:B------:R-:W-:Y:S01]  /*0960*/  FMUL.FTZ R78, R85, R80 ;  /* 0x00000050554e7220 */ /* 0x000fe20000410000 */
[----:B------:R-:W-:-:S07]  /*0970*/  FMUL.FTZ R79, R87, R82 ;  /* 0x00000052574f7220 */ /* 0x000fce0000410000 */
.L_x_27420:
        /* <DEDUP_REMOVED lines=12> */
[--C-:B0----5:R-:W-:Y:S02]  /*0a40*/  HADD2.F32 R87, -RZ, R80.reuse.H1_H1 ;  /* 0x30000050ff577230 */ /* 0x121fe40000004100 */
[----:B------:R-:W-:Y:S02]  /*0a50*/  HADD2.F32 R85, -RZ, R80.H0_H0 ;  /* 0x20000050ff557230 */ /* 0x000fe40000004100 */
[--C-:B------:R-:W-:Y:S02]  /*0a60*/  HADD2.F32 R89, -RZ, R81.reuse.H0_H0 ;  /* 0x20000051ff597230 */ /* 0x100fe40000004100 */
        /* <DEDUP_REMOVED lines=10> */
[--C-:B------:R-:W-:Y:S02]  /*0b10*/  HADD2.F32 R81, -RZ, R16.reuse.H1_H1 ;  /* 0x30000010ff517230 */ /* 0x100fe40000004100 */
        /* <DEDUP_REMOVED lines=9> */
[----:B------:R-:W-:-:S02]  /*0bb0*/  HADD2.F32 R87, -RZ, R19.H0_H0 ;  /* 0x20000013ff577230 */ /* 0x000fc40000004100 */
[----:B------:R-:W-:Y:S01]  /*0bc0*/  FFMA.FTZ R83, R84, R86, R67 ;  /* 0x0000005654537223 */ /* 0x000fe20000010043 */
[----:B------:R-:W-:Y:S01]  /*0bd0*/  FMUL.FTZ R86, R95, R108 ;  /* 0x0000006c5f567220 */ /* 0x000fe20000410000 */
[----:B------:R-:W-:Y:S02]  /*0be0*/  HADD2.F32 R84, -RZ, R18.H0_H0 ;  /* 0x20000012ff547230 */ /* 0x000fe40000004100 */
[----:B------:R-:W-:Y:S02]  /*0bf0*/  HADD2.F32 R89, -RZ, R19.H1_H1 ;  /* 0x30000013ff597230 */ /* 0x000fe40000004100 */
[----:B------:R-:W-:Y:S01]  /*0c00*/  FFMA.FTZ R85, R86, R85, R69 ;  /* 0x0000005556557223 */ /* 0x000fe20000010045 */
[----:B------:R-:W-:Y:S01]  /*0c10*/  FFMA.FTZ R86, R97, R87, R70 ;  /* 0x0000005761567223 */ /* 0x000fe20000010046 */
[----:B------:R-:W-:Y:S01]  /*0c20*/  FFMA.FTZ R84, R93, R84, R68 ;  /* 0x000000545d547223 */ /* 0x000fe20000010044 */
[----:B------:R-:W-:Y:S01]  /*0c30*/  FFMA.FTZ R87, R88, R89, R71 ;  /* 0x0000005958577223 */ /* 0x000fe20000010047 */
[----:B------:R-:W-:Y:S06]  /*0c40*/  BRA `(.L_x_27422) ;  /* 0x0000000000807947 */ /* 0x000fec0003800000 */
.L_x_27421:
[--C-:B-----5:R-:W-:Y:S02]  /*0c50*/  HADD2.F32 R89, -RZ, R81.reuse.H0_H0 ;  /* 0x20000051ff597230 */ /* 0x120fe40000004100 */
[----:B0-----:R-:W-:Y:S02]  /*0c60*/  HADD2.F32 R87, -RZ, R80.H1_H1 ;  /* 0x30000050ff577230 */ /* 0x001fe40000004100 */
        /* <DEDUP_REMOVED lines=11> */
[----:B------:R-:W-:Y:S02]  /*0d20*/  HADD2.F32 R86, -RZ, R17.H1_H1 ;  /* 0x30000011ff567230 */ /* 0x000fe40000004100 */
[----:B------:R-:W-:Y:S01]  /*0d30*/  FMUL.FTZ R95, R95, R108 ;  /* 0x0000006c5f5f7220 */ /* 0x000fe20000410000 */
[----:B------:R-:W-:-:S02]  /*0d40*/  HADD2.F32 R85, -RZ, R80.H0_H0 ;  /* 0x20000050ff557230 */ /* 0x000fc40000004100 */
[----:B------:R-:W-:Y:S01]  /*0d50*/  FMUL.FTZ R81, R87, R82 ;  /* 0x0000005257517220 */ /* 0x000fe20000410000 */
[----:B------:R-:W-:Y:S02]  /*0d60*/  HADD2.F32 R84, -RZ, R17.H0_H0 ;  /* 0x20000011ff547230 */ /* 0x000fe40000004100 */
[----:B------:R-:W-:Y:S01]  /*0d70*/  FMUL.FTZ R83, R83, R86 ;  /* 0x0000005653537220 */ /* 0x000fe20000410000 */
[----:B------:R-:W-:Y:S02]  /*0d80*/  HADD2.F32 R80, -RZ, R16.H0_H0 ;  /* 0x20000010ff507230 */ /* 0x000fe40000004100 */
[----:B------:R-:W-:Y:S01]  /*0d90*/  FMUL.FTZ R85, R85, R108 ;  /* 0x0000006c55557220 */ /* 0x000fe20000410000 */
[--C-:B------:R-:W-:Y:S02]  /*0da0*/  HADD2.F32 R86, -RZ, R18.reuse.H1_H1 ;  /* 0x30000012ff567230 */ /* 0x100fe40000004100 */
        /* <DEDUP_REMOVED lines=10> */
.L_x_27422:
        /* <DEDUP_REMOVED lines=11> */
[--C-:B-1---5:R-:W-:Y:S02]  /*0f00*/  HADD2.F32 R95, -RZ, R88.reuse.H1_H1 ;  /* 0x30000058ff5f7230 */ /* 0x122fe40000004100 */
        /* <DEDUP_REMOVED lines=32> */
.L_x_27423:
[--C-:B-----5:R-:W-:Y:S02]  /*1110*/  HADD2.F32 R97, -RZ, R89.reuse.H0_H0 ;  /* 0x20000059ff617230 */ /* 0x120fe40000004100 */
[----:B-1----:R-:W-:Y:S02]  /*1120*/  HADD2.F32 R95, -RZ, R88.H1_H1 ;  /* 0x30000058ff5f7230 */ /* 0x002fe40000004100 */
        /* <DEDUP_REMOVED lines=30> */
.L_x_27424:
        /* <DEDUP_REMOVED lines=11> */
[--C-:B-1---5:R-:W-:Y:S02]  /*13c0*/  HADD2.F32 R97, -RZ, R100.reuse.H0_H0 ;  /* 0x20000064ff617230 */ /* 0x122fe40000004100 */
[----:B------:R-:W-:Y:S02]  /*13d0*/  HADD2.F32 R99, -RZ, R100.H1_H1 ;  /* 0x30000064ff637230 */ /* 0x000fe40000004100 */
[----:B------:R-:W-:Y:S02]  /*13e0*/  HADD2.F32 R107, -RZ, R101.H0_H0 ;  /* 0x20000065ff6b7230 */ /* 0x000fe40000004100 */
[-C--:B------:R-:W-:Y:S01]  /*13f0*/  FMUL.FTZ R97, R97, R108.reuse ;  /* 0x0000006c61617220 */ /* 0x080fe20000410000 */
[--C-:B------:R-:W-:Y:S02]  /*1400*/  HADD2.F32 R96, -RZ, R8.reuse.H0_H0 ;  /* 0x20000008ff607230 */ /* 0x100fe40000004100 */
[----:B------:R-:W-:Y:S01]  /*1410*/  FMUL.FTZ R98, R99, R108 ;  /* 0x0000006c63627220 */ /* 0x000fe20000410000 */
[----:B------:R-:W-:-:S02]  /*1420*/  HADD2.F32 R100, -RZ, R8.H1_H1 ;  /* 0x30000008ff647230 */ /* 0x000fc40000004100 */
[----:B------:R-:W-:Y:S01]  /*1430*/  FMUL.FTZ R107, R107, R108 ;  /* 0x0000006c6b6b7220 */ /* 0x000fe20000410000 */
[----:B------:R-:W-:Y:S02]  /*1440*/  HADD2.F32 R106, -RZ, R9.H0_H0 ;  /* 0x20000009ff6a7230 */ /* 0x000fe40000004100 */
[----:B------:R-:W-:Y:S01]  /*1450*/  FFMA.FTZ R96, R97, R96, R64 ;  /* 0x0000006061607223 */ /* 0x000fe20000010040 */
[----:B------:R-:W-:Y:S02]  /*1460*/  HADD2.F32 R101, -RZ, R101.H1_H1 ;  /* 0x30000065ff657230 */ /* 0x000fe40000004100 */
[----:B------:R-:W-:Y:S01]  /*1470*/  FFMA.FTZ R97, R98, R100, R65 ;  /* 0x0000006462617223 */ /* 0x000fe20000010041 */
[--C-:B------:R-:W-:Y:S02]  /*1480*/  HADD2.F32 R109, -RZ, R102.reuse.H1_H1 ;  /* 0x30000066ff6d7230 */ /* 0x100fe40000004100 */
[----:B------:R-:W-:Y:S01]  /*1490*/  FFMA.FTZ R98, R107, R106, R66 ;  /* 0x0000006a6b627223 */ /* 0x000fe20000010042 */
[----:B------:R-:W-:-:S02]  /*14a0*/  HADD2.F32 R107, -RZ, R102.H0_H0 ;  /* 0x20000066ff6b7230 */ /* 0x000fc40000004100 */
[-C--:B------:R-:W-:Y:S01]  /*14b0*/  FMUL.FTZ R100, R101, R108.reuse ;  /* 0x0000006c65647220 */ /* 0x080fe20000410000 */
[----:B------:R-:W-:Y:S02]  /*14c0*/  HADD2.F32 R99, -RZ, R9.H1_H1 ;  /* 0x30000009ff637230 */ /* 0x000fe40000004100 */
[--C-:B------:R-:W-:Y:S02]  /*14d0*/  HADD2.F32 R102, -RZ, R10.reuse.H0_H0 ;  /* 0x2000000aff667230 */ /* 0x100fe40000004100 */
[----:B------:R-:W-:Y:S01]  /*14e0*/  FMUL.FTZ R107, R107, R108 ;  /* 0x0000006c6b6b7220 */ /* 0x000fe20000410000 */
[--C-:B------:R-:W-:Y:S02]  /*14f0*/  HADD2.F32 R111, -RZ, R103.reuse.H0_H0 ;  /* 0x20000067ff6f7230 */ /* 0x100fe40000004100 */
[----:B------:R-:W-:Y:S01]  /*1500*/  FFMA.FTZ R99, R100, R99, R67 ;  /* 0x0000006364637223 */ /* 0x000fe20000010043 */
[----:B------:R-:W-:Y:S02]  /*1510*/  HADD2.F32 R115, -RZ, R103.H1_H1 ;  /* 0x30000067ff737230 */ /* 0x000fe40000004100 */
[----:B------:R-:W-:Y:S01]  /*1520*/  FFMA.FTZ R100, R107, R102, R68 ;  /* 0x000000666b647223 */ /* 0x000fe20000010044 */
[----:B------:R-:W-:-:S02]  /*1530*/  HADD2.F32 R101, -RZ, R10.H1_H1 ;  /* 0x3000000aff657230 */ /* 0x000fc40000004100 */
[-C--:B------:R-:W-:Y:S01]  /*1540*/  FMUL.FTZ R102, R109, R108.reuse ;  /* 0x0000006c6d667220 */ /* 0x080fe20000410000 */
[--C-:B------:R-:W-:Y:S02]  /*1550*/  HADD2.F32 R103, -RZ, R11.reuse.H0_H0 ;  /* 0x2000000bff677230 */ /* 0x100fe40000004100 */
[-C--:B------:R-:W-:Y:S01]  /*1560*/  FMUL.FTZ R111, R111, R108.reuse ;  /* 0x0000006c6f6f7220 */ /* 0x080fe20000410000 */
[----:B------:R-:W-:Y:S02]  /*1570*/  HADD2.F32 R107, -RZ, R11.H1_H1 ;  /* 0x3000000bff6b7230 */ /* 0x000fe40000004100 */
[----:B------:R-:W-:Y:S01]  /*1580*/  FMUL.FTZ R106, R115, R108 ;  /* 0x0000006c736a7220 */ /* 0x000fe20000410000 */
[----:B------:R-:W-:Y:S01]  /*1590*/  FFMA.FTZ R101, R102, R101, R69 ;  /* 0x0000006566657223 */ /* 0x000fe20000010045 */
[----:B------:R-:W-:Y:S02]  /*15a0*/  FFMA.FTZ R102, R111, R103, R70 ;  /* 0x000000676f667223 */ /* 0x000fe40000010046 */
[----:B------:R-:W-:Y:S01]  /*15b0*/  FFMA.FTZ R103, R106, R107, R71 ;  /* 0x0000006b6a677223 */ /* 0x000fe20000010047 */
[----:B------:R-:W-:Y:S06]  /*15c0*/  BRA `(.L_x_27426) ;  /* 0x0000000000807947 */ /* 0x000fec0003800000 */
.L_x_27425:
[--C-:B-1---5:R-:W-:Y:S02]  /*15d0*/  HADD2.F32 R97, -RZ, R100.reuse.H0_H0 ;  /* 0x20000064ff617230 */ /* 0x122fe40000004100 */
[----:B------:R-:W-:Y:S02]  /*15e0*/  HADD2.F32 R99, -RZ, R100.H1_H1 ;  /* 0x30000064ff637230 */ /* 0x000fe40000004100 */
[--C-:B------:R-:W-:Y:S02]  /*15f0*/  HADD2.F32 R96, -RZ, R8.reuse.H0_H0 ;  /* 0x20000008ff607230 */ /* 0x100fe40000004100 */
[-C--:B------:R-:W-:Y:S01]  /*1600*/  FMUL.FTZ R97, R97, R108.reuse ;  /* 0x0000006c61617220 */ /* 0x080fe20000410000 */
[----:B------:R-:W-:Y:S02]  /*1610*/  HADD2.F32 R107, -RZ, R101.H0_H0 ;  /* 0x20000065ff6b7230 */ /* 0x000fe40000004100 */
[----:B------:R-:W-:Y:S01]  /*1620*/  FMUL.FTZ R99, R99, R108 ;  /* 0x0000006c63637220 */ /* 0x000fe20000410000 */
[----:B------:R-:W-:-:S02]  /*1630*/  HADD2.F32 R98, -RZ, R8.H1_H1 ;  /* 0x30000008ff627230 */ /* 0x000fc40000004100 */
[----:B------:R-:W-:Y:S01]  /*1640*/  FMUL.FTZ R96, R97, R96 ;  /* 0x0000006061607220 */ /* 0x000fe20000410000 */
[----:B------:R-:W-:Y:S02]  /*1650*/  HADD2.F32 R100, -RZ, R9.H0_H0 ;  /* 0x20000009ff647230 */ /* 0x000fe40000004100 */
[----:B------:R-:W-:Y:S01]  /*1660*/  FMUL.FTZ R107, R107, R108 ;  /* 0x0000006c6b6b7220 */ /* 0x000fe20000410000 */
[----:B------:R-:W-:Y:S02]  /*1670*/  HADD2.F32 R101, -RZ, R101.H1_H1 ;  /* 0x30000065ff657230 */ /* 0x000fe40000004100 */
[----:B------:R-:W-:Y:S01]  /*1680*/  FMUL.FTZ R97, R99, R98 ;  /* 0x0000006263617220 */ /* 0x000fe20000410000 */
[----:B------:R-:W-:Y:S02]  /*1690*/  HADD2.F32 R99, -RZ, R102.H0_H0 ;  /* 0x20000066ff637230 */ /* 0x000fe40000004100 */
[----:B------:R-:W-:Y:S01]  /*16a0*/  FMUL.FTZ R98, R107, R100 ;  /* 0x000000646b627220 */ /* 0x000fe20000410000 */
[----:B------:R-:W-:-:S02]  /*16b0*/  HADD2.F32 R100, -RZ, R9.H1_H1 ;  /* 0x30000009ff647230 */ /* 0x000fc40000004100 */
[-C--:B------:R-:W-:Y:S01]  /*16c0*/  FMUL.FTZ R101, R101, R108.reuse ;  /* 0x0000006c65657220 */ /* 0x080fe20000410000 */
[----:B------:R-:W-:Y:S02]  /*16d0*/  HADD2.F32 R109, -RZ, R102.H1_H1 ;  /* 0x30000066ff6d7230 */ /* 0x000fe40000004100 */
[----:B------:R-:W-:Y:S01]  /*16e0*/  FMUL.FTZ R102, R99, R108 ;  /* 0x0000006c63667220 */ /* 0x000fe20000410000 */
[----:B------:R-:W-:Y:S02]  /*16f0*/  HADD2.F32 R107, -RZ, R10.H0_H0 ;  /* 0x2000000aff6b7230 */ /* 0x000fe40000004100 */
[----:B------:R-:W-:Y:S01]  /*1700*/  FMUL.FTZ R99, R101, R100 ;  /* 0x0000006465637220 */ /* 0x000fe20000410000 */
[--C-:B------:R-:W-:Y:S02]  /*1710*/  HADD2.F32 R111, -RZ, R103.reuse.H0_H0 ;  /* 0x20000067ff6f7230 */ /* 0x100fe40000004100 */
[----:B------:R-:W-:Y:S01]  /*1720*/  FMUL.FTZ R109, R109, R108 ;  /* 0x0000006c6d6d7220 */ /* 0x000fe20000410000 */
[----:B------:R-:W-:-:S02]  /*1730*/  HADD2.F32 R103, -RZ, R103.H1_H1 ;  /* 0x30000067ff677230 */ /* 0x000fc40000004100 */
[----:B------:R-:W-:Y:S01]  /*1740*/  FMUL.FTZ R100, R102, R107 ;  /* 0x0000006b66647220 */ /* 0x000fe20000410000 */
[----:B------:R-:W-:Y:S02]  /*1750*/  HADD2.F32 R102, -RZ, R10.H1_H1 ;  /* 0x3000000aff667230 */ /* 0x000fe40000004100 */
[-C--:B------:R-:W-:Y:S01]  /*1760*/  FMUL.FTZ R111, R111, R108.reuse ;  /* 0x0000006c6f6f7220 */ /* 0x080fe20000410000 */
[--C-:B------:R-:W-:Y:S02]  /*1770*/  HADD2.F32 R106, -RZ, R11.reuse.H0_H0 ;  /* 0x2000000bff6a7230 */ /* 0x100fe40000004100 */
[----:B------:R-:W-:Y:S01]  /*1780*/  FMUL.FTZ R103, R103, R108 ;  /* 0x0000006c67677220 */ /* 0x000fe20000410000 */
[----:B------:R-:W-:Y:S02]  /*1790*/  HADD2.F32 R110, -RZ, R11.H1_H1 ;  /* 0x3000000bff6e7230 */ /* 0x000fe40000004100 */
[----:B------:R-:W-:Y:S01]  /*17a0*/  FMUL.FTZ R101, R109, R102 ;  /* 0x000000666d657220 */ /* 0x000fe20000410000 */
[----:B------:R-:W-:-:S02]  /*17b0*/  FMUL.FTZ R102, R111, R106 ;  /* 0x0000006a6f667220 */ /* 0x000fc40000410000 */
[----:B------:R-:W-:-:S07]  /*17c0*/  FMUL.FTZ R103, R103, R110 ;  /* 0x0000006e67677220 */ /* 0x000fce0000410000 */
.L_x_27426:
        /* <DEDUP_REMOVED lines=11> */
[--C-:B-----5:R-:W-:Y:S02]  /*1880*/  HADD2.F32 R109, -RZ, R104.reuse.H0_H0 ;  /* 0x20000068ff6d7230 */ /* 0x120fe40000004100 */
[----:B-1----:R-:W-:Y:S02]  /*1890*/  HADD2.F32 R111, -RZ, R104.H1_H1 ;  /* 0x30000068ff6f7230 */ /* 0x002fe40000004100 */
[----:B------:R-:W-:Y:S02]  /*18a0*/  HADD2.F32 R104, -RZ, R107.H0_H0 ;  /* 0x2000006bff687230 */ /* 0x000fe40000004100 */
[--C-:B------:R-:W-:Y:S02]  /*18b0*/  HADD2.F32 R119, -RZ, R105.reuse.H0_H0 ;  /* 0x20000069ff777230 */ /* 0x100fe40000004100 */
[----:B------:R-:W-:Y:S02]  /*18c0*/  HADD2.F32 R121, -RZ, R105.H1_H1 ;  /* 0x30000069ff797230 */ /* 0x000fe40000004100 */
[----:B------:R-:W-:Y:S01]  /*18d0*/  FMUL.FTZ R105, R109, R108 ;  /* 0x0000006c6d697220 */ /* 0x000fe20000410000 */
[----:B------:R-:W-:-:S02]  /*18e0*/  HADD2.F32 R123, -RZ, R106.H0_H0 ;  /* 0x2000006aff7b7230 */ /* 0x000fc40000004100 */
[----:B------:R-:W-:Y:S02]  /*18f0*/  HADD2.F32 R125, -RZ, R106.H1_H1 ;  /* 0x3000006aff7d7230 */ /* 0x000fe40000004100 */
[-C--:B------:R-:W-:Y:S01]  /*1900*/  FMUL.FTZ R106, R111, R108.reuse ;  /* 0x0000006c6f6a7220 */ /* 0x080fe20000410000 */
[----:B------:R-:W-:Y:S02]  /*1910*/  HADD2.F32 R118, -RZ, R107.H1_H1 ;  /* 0x3000006bff767230 */ /* 0x000fe40000004100 */
[-C--:B------:R-:W-:Y:S01]  /*1920*/  FMUL.FTZ R111, R104, R108.reuse ;  /* 0x0000006c686f7220 */ /* 0x080fe20000410000 */
[-C--:B------:R-:W-:Y:S01]  /*1930*/  FMUL.FTZ R107, R119, R108.reuse ;  /* 0x0000006c776b7220 */ /* 0x080fe20000410000 */
[-C--:B------:R-:W-:Y:S01]  /*1940*/  FMUL.FTZ R120, R121, R108.reuse ;  /* 0x0000006c79787220 */ /* 0x080fe20000410000 */
[-C--:B------:R-:W-:Y:S01]  /*1950*/  FMUL.FTZ R109, R123, R108.reuse ;  /* 0x0000006c7b6d7220 */ /* 0x080fe20000410000 */
[-C--:B------:R-:W-:Y:S01]  /*1960*/  FMUL.FTZ R110, R125, R108.reuse ;  /* 0x0000006c7d6e7220 */ /* 0x080fe20000410000 */
[----:B------:R-:W-:Y:S01]  /*1970*/  FMUL.FTZ R118, R118, R108 ;  /* 0x0000006c76767220 */ /* 0x000fe20000410000 */
[----:B------:R-:W-:-:S02]  /*1980*/  HADD2.F32 R104, -RZ, R4.H0_H0 ;  /* 0x20000004ff687230 */ /* 0x000fc40000004100 */
[----:B------:R-:W-:Y:S02]  /*1990*/  HADD2.F32 R108, -RZ, R4.H1_H1 ;  /* 0x30000004ff6c7230 */ /* 0x000fe40000004100 */
[----:B------:R-:W-:Y:S02]  /*19a0*/  HADD2.F32 R119, -RZ, R6.H1_H1 ;  /* 0x30000006ff777230 */ /* 0x000fe40000004100 */
[----:B------:R-:W-:Y:S01]  /*19b0*/  FFMA.FTZ R104, R105, R104, R64 ;  /* 0x0000006869687223 */ /* 0x000fe20000010040 */
[----:B------:R-:W-:Y:S01]  /*19c0*/  FFMA.FTZ R105, R106, R108, R65 ;  /* 0x0000006c6a697223 */ /* 0x000fe20000010041 */
[--C-:B------:R-:W-:Y:S02]  /*19d0*/  HADD2.F32 R106, -RZ, R5.reuse.H0_H0 ;  /* 0x20000005ff6a7230 */ /* 0x100fe40000004100 */
[----:B------:R-:W-:-:S03]  /*19e0*/  HADD2.F32 R108, -RZ, R5.H1_H1 ;  /* 0x30000005ff6c7230 */ /* 0x000fc60000004100 */
[----:B------:R-:W-:Y:S02]  /*19f0*/  FFMA.FTZ R106, R107, R106, R66 ;  /* 0x0000006a6b6a7223 */ /* 0x000fe40000010042 */
[----:B------:R-:W-:Y:S01]  /*1a00*/  FFMA.FTZ R107, R120, R108, R67 ;  /* 0x0000006c786b7223 */ /* 0x000fe20000010043 */
[----:B------:R-:W-:-:S05]  /*1a10*/  HADD2.F32 R108, -RZ, R6.H0_H0 ;  /* 0x20000006ff6c7230 */ /* 0x000fca0000004100 */
[----:B------:R-:W-:Y:S01]  /*1a20*/  FFMA.FTZ R108, R109, R108, R68 ;  /* 0x0000006c6d6c7223 */ /* 0x000fe20000010044 */
[----:B------:R-:W-:Y:S01]  /*1a30*/  FFMA.FTZ R109, R110, R119, R69 ;  /* 0x000000776e6d7223 */ /* 0x000fe20000010045 */
[--C-:B------:R-:W-:Y:S02]  /*1a40*/  HADD2.F32 R110, -RZ, R7.reuse.H0_H0 ;  /* 0x20000007ff6e7230 */ /* 0x100fe40000004100 */
[----:B------:R-:W-:-:S03]  /*1a50*/  HADD2.F32 R119, -RZ, R7.H1_H1 ;  /* 0x30000007ff777230 */ /* 0x000fc60000004100 */
[----:B------:R-:W-:Y:S02]  /*1a60*/  FFMA.FTZ R110, R111, R110, R70 ;  /* 0x0000006e6f6e7223 */ /* 0x000fe40000010046 */
[----:B------:R-:W-:Y:S01]  /*1a70*/  FFMA.FTZ R111, R118, R119, R71 ;  /* 0x00000077766f7223 */ /* 0x000fe20000010047 */
[----:B------:R-:W-:Y:S06]  /*1a80*/  BRA `(.L_x_27428) ;  /* 0x0000000000807947 */ /* 0x000fec0003800000 */
.L_x_27427:
[--C-:B-1---5:R-:W-:Y:S02]  /*1a90*/  HADD2.F32 R119, -RZ, R105.reuse.H0_H0 ;  /* 0x20000069ff777230 */ /* 0x122fe40000004100 */
[--C-:B------:R-:W-:Y:S02]  /*1aa0*/  HADD2.F32 R109, -RZ, R104.reuse.H0_H0 ;  /* 0x20000068ff6d7230 */ /* 0x100fe40000004100 */
[----:B------:R-:W-:Y:S02]  /*1ab0*/  HADD2.F32 R111, -RZ, R104.H1_H1 ;  /* 0x30000068ff6f7230 */ /* 0x000fe40000004100 */
        /* <DEDUP_REMOVED lines=10> */
[--C-:B------:R-:W-:Y:S02]  /*1b60*/  HADD2.F32 R119, -RZ, R4.reuse.H0_H0 ;  /* 0x20000004ff777230 */ /* 0x100fe40000004100 */
[-C--:B------:R-:W-:Y:S01]  /*1b70*/  FMUL.FTZ R109, R125, R108.reuse ;  /* 0x0000006c7d6d7220 */ /* 0x080fe20000410000 */
[-C--:B------:R-:W-:Y:S01]  /*1b80*/  FMUL.FTZ R110, R110, R108.reuse ;  /* 0x0000006c6e6e7220 */ /* 0x080fe20000410000 */
[----:B------:R-:W-:Y:S01]  /*1b90*/  FMUL.FTZ R111, R120, R108 ;  /* 0x0000006c786f7220 */ /* 0x000fe20000410000 */
[----:B------:R-:W-:-:S02]  /*1ba0*/  HADD2.F32 R108, -RZ, R4.H1_H1 ;  /* 0x30000004ff6c7230 */ /* 0x000fc40000004100 */
[----:B------:R-:W-:Y:S01]  /*1bb0*/  FMUL.FTZ R104, R104, R119 ;  /* 0x0000007768687220 */ /* 0x000fe20000410000 */
[--C-:B------:R-:W-:Y:S02]  /*1bc0*/  HADD2.F32 R119, -RZ, R5.reuse.H0_H0 ;  /* 0x20000005ff777230 */ /* 0x100fe40000004100 */
[--C-:B------:R-:W-:Y:S02]  /*1bd0*/  HADD2.F32 R120, -RZ, R6.reuse.H1_H1 ;  /* 0x30000006ff787230 */ /* 0x100fe40000004100 */
[----:B------:R-:W-:Y:S01]  /*1be0*/  FMUL.FTZ R105, R105, R108 ;  /* 0x0000006c69697220 */ /* 0x000fe20000410000 */
[----:B------:R-:W-:Y:S02]  /*1bf0*/  HADD2.F32 R108, -RZ, R5.H1_H1 ;  /* 0x30000005ff6c7230 */ /* 0x000fe40000004100 */
[----:B------:R-:W-:Y:S01]  /*1c00*/  FMUL.FTZ R106, R106, R119 ;  /* 0x000000776a6a7220 */ /* 0x000fe20000410000 */
[----:B------:R-:W-:Y:S02]  /*1c10*/  HADD2.F32 R119, -RZ, R6.H0_H0 ;  /* 0x20000006ff777230 */ /* 0x000fe40000004100 */
[----:B------:R-:W-:Y:S01]  /*1c20*/  FMUL.FTZ R109, R109, R120 ;  /* 0x000000786d6d7220 */ /* 0x000fe20000410000 */
[----:B------:R-:W-:-:S02]  /*1c30*/  FMUL.FTZ R107, R107, R108 ;  /* 0x0000006c6b6b7220 */ /* 0x000fc40000410000 */
[----:B------:R-:W-:Y:S01]  /*1c40*/  FMUL.FTZ R108, R118, R119 ;  /* 0x00000077766c7220 */ /* 0x000fe20000410000 */
[--C-:B------:R-:W-:Y:S02]  /*1c50*/  HADD2.F32 R119, -RZ, R7.reuse.H0_H0 ;  /* 0x20000007ff777230 */ /* 0x100fe40000004100 */
[----:B------:R-:W-:-:S03]  /*1c60*/  HADD2.F32 R118, -RZ, R7.H1_H1 ;  /* 0x30000007ff767230 */ /* 0x000fc60000004100 */
[----:B------:R-:W-:Y:S02]  /*1c70*/  FMUL.FTZ R110, R110, R119 ;  /* 0x000000776e6e7220 */ /* 0x000fe40000410000 */
[----:B------:R-:W-:-:S07]  /*1c80*/  FMUL.FTZ R111, R111, R118 ;  /* 0x000000766f6f7220 */ /* 0x000fce0000410000 */
.L_x_27428:
        /* <DEDUP_REMOVED lines=15> */
[----:B0-----:R-:W-:-:S04]  /*1d80*/  FADD.FTZ R116, R119, R82 ;  /* 0x0000005277747221 */ /* 0x001fc80000010000 */
        /* <DEDUP_REMOVED lines=132> */
.L_x_27442:
[----:B-1----:R-:W-:Y:S01]  /*25d0*/  FADD.FTZ R116, R125, R116 ;  /* 0x000000747d747221 */ /* 0x002fe20000010000 */
[----:B------:R-:W-:Y:S01]  /*25e0*/  ISETP.NE.AND P2, PT, RZ, UR11, PT ;  /* 0x0000000bff007c0c */ /* 0x000fe2000bf45270 */
[----:B------:R-:W1:Y:S01]  /*25f0*/  @!P1 LDC.64 R120, c[0x0][0x3c0] ;  /* 0x0000f000ff789b82 */ /* 0x000e620000000a00 */
[----:B0-----:R-:W-:Y:S02]  /*2600*/  HADD2.F32 R125, -RZ, R60.H0_H0 ;  /* 0x2000003cff7d7230 */ /* 0x001fe40000004100 */
[----:B------:R-:W-:Y:S01]  /*2610*/  FFMA.FTZ R117, R116, R117, UR12 ;  /* 0x0000000c74757e23 */ /* 0x000fe20008010075 */
[----:B------:R-:W-:Y:S01]  /*2620*/  FMUL.FTZ R116, R123, R123 ;  /* 0x0000007b7b747220 */ /* 0x000fe20000410000 */
[----:B------:R-:W-:-:S04]  /*2630*/  HADD2.F32 R122, -RZ, R40.H0_H0 ;  /* 0x20000028ff7a7230 */ /* 0x000fc80000004100 */
[----:B------:R-:W-:Y:S01]  /*2640*/  FSEL R116, R116, RZ, P2 ;  /* 0x000000ff74747208 */ /* 0x000fe20001000000 */
[----:B------:R-:W0:Y:S04]  /*2650*/  @!P1 LDC.64 R118, c[0x0][0x3c8] ;  /* 0x0000f200ff769b82 */ /* 0x000e280000000a00 */
[----:B------:R-:W-:Y:S01]  /*2660*/  FADD.FTZ R117, R117, R116 ;  /* 0x0000007475757221 */ /* 0x000fe20000010000 */
[----:B------:R-:W-:-:S05]  /*2670*/  FSEL R116, R123, RZ, !P2 ;  /* 0x000000ff7b747208 */ /* 0x000fca0005000000 */
[----:B------:R-:W2:Y:S01]  /*2680*/  MUFU.RSQ R117, R117 ;  /* 0x0000007500757308 */ /* 0x000ea20000001400 */
        /* <DEDUP_REMOVED lines=13> */
[----:B0-----:R-:W-:-:S04]  /*2760*/  @!P1 IMAD.WIDE R118, R2, 0x4, R118 ;  /* 0x0000000402769825 */ /* 0x001fc800078e0276 */
[C---:B------:R-:W-:Y:S01]  /*2770*/  FADD.FTZ R94, -R116.reuse, R94 ;  /* 0x0000005e745e7221 */ /* 0x040fe20000010100 */
[C---:B------:R-:W-:Y:S01]  /*2780*/  FADD.FTZ R96, -R116.reuse, R96 ;  /* 0x0000006074607221 */ /* 0x040fe20000010100 */
[----:B------:R-:W-:Y:S01]  /*2790*/  FADD.FTZ R98, -R116, R98 ;  /* 0x0000006274627221 */ /* 0x000fe20000010100 */
[C---:B--2---:R-:W-:Y:S01]  /*27a0*/  FMUL.FTZ R72, R117.reuse, R72 ;  /* 0x0000004875487220 */ /* 0x044fe20000410000 */
[----:B------:R0:W-:Y:S01]  /*27b0*/  @!P1 STG.E desc[UR6][R118.64], R117 ;  /* 0x0000007576009986 */ /* 0x0001e2000c101906 */
[C---:B------:R-:W-:Y:S01]  /*27c0*/  FMUL.FTZ R74, R117.reuse, R74 ;  /* 0x0000004a754a7220 */ /* 0x040fe20000410000 */
[C---:B------:R-:W-:Y:S01]  /*27d0*/  FMUL.FTZ R76, R117.reuse, R76 ;  /* 0x0000004c754c7220 */ /* 0x040fe20000410000 */
[----:B------:R-:W-:Y:S01]  /*27e0*/  FFMA.FTZ R72, R72, R125, R122 ;  /* 0x0000007d48487223 */ /* 0x000fe2000001007a */
[----:B------:R-:W-:Y:S01]  /*27f0*/  FADD.FTZ R122, -R116, R73 ;  /* 0x00000049747a7221 */ /* 0x000fe20000010100 */
[----:B-1----:R-:W-:Y:S02]  /*2800*/  HADD2.F32 R120, -RZ, R60.H1_H1 ;  /* 0x3000003cff787230 */ /* 0x002fe40000004100 */
[----:B------:R-:W-:Y:S01]  /*2810*/  FMUL.FTZ R78, R117, R78 ;  /* 0x0000004e754e7220 */ /* 0x000fe20000410000 */
[----:B------:R-:W-:-:S02]  /*2820*/  HADD2.F32 R121, -RZ, R41.H0_H0 ;  /* 0x20000029ff797230 */ /* 0x000fc40000004100 */
[C---:B------:R-:W-:Y:S01]  /*2830*/  FMUL.FTZ R73, R117.reuse, R122 ;  /* 0x0000007a75497220 */ /* 0x040fe20000410000 */
[----:B------:R-:W-:Y:S02]  /*2840*/  HADD2.F32 R122, -RZ, R40.H1_H1 ;  /* 0x30000028ff7a7230 */ /* 0x000fe40000004100 */
[C---:B------:R-:W-:Y:S01]  /*2850*/  FMUL.FTZ R80, R117.reuse, R80 ;  /* 0x0000005075507220 */ /* 0x040fe20000410000 */
[----:B------:R-:W-:Y:S01]  /*2860*/  FMUL.FTZ R82, R117, R82 ;  /* 0x0000005275527220 */ /* 0x000fe20000410000 */
[----:B0-----:R-:W-:Y:S01]  /*2870*/  FADD.FTZ R118, -R116, R75 ;  /* 0x0000004b74767221 */ /* 0x001fe20000010100 */
[----:B------:R-:W-:Y:S02]  /*2880*/  HADD2.F32 R119, -RZ, R61.H0_H0 ;  /* 0x2000003dff777230 */ /* 0x000fe40000004100 */
[----:B------:R-:W-:Y:S01]  /*2890*/  FFMA.FTZ R73, R73, R120, R122 ;  /* 0x0000007849497223 */ /* 0x000fe2000001007a */
[----:B------:R-:W-:Y:S02]  /*28a0*/  HADD2.F32 R120, -RZ, R41.H1_H1 ;  /* 0x30000029ff787230 */ /* 0x000fe40000004100 */
[----:B------:R-:W-:Y:S01]  /*28b0*/  FMUL.FTZ R75, R117, R118 ;  /* 0x00000076754b7220 */ /* 0x000fe20000410000 */
[----:B------:R-:W-:-:S02]  /*28c0*/  HADD2.F32 R118, -RZ, R61.H1_H1 ;  /* 0x3000003dff767230 */ /* 0x000fc40000004100 */
[----:B------:R-:W-:Y:S01]  /*28d0*/  FFMA.FTZ R74, R74, R119, R121 ;  /* 0x000000774a4a7223 */ /* 0x000fe20000010079 */
[----:B------:R-:W-:Y:S02]  /*28e0*/  HADD2.F32 R119, -RZ, R62.H0_H0 ;  /* 0x2000003eff777230 */ /* 0x000fe40000004100 */
[----:B------:R-:W-:Y:S01]  /*28f0*/  FMUL.FTZ R84, R117, R84 ;  /* 0x0000005475547220 */ /* 0x000fe20000410000 */
[--C-:B------:R-:W-:Y:S02]  /*2900*/  HADD2.F32 R121, -RZ, R42.reuse.H0_H0 ;  /* 0x2000002aff797230 */ /* 0x100fe40000004100 */
[----:B------:R-:W-:Y:S01]  /*2910*/  FFMA.FTZ R75, R75, R118, R120 ;  /* 0x000000764b4b7223 */ /* 0x000fe20000010078 */
[----:B------:R-:W-:Y:S01]  /*2920*/  FADD.FTZ R118, -R116, R77 ;  /* 0x0000004d74767221 */ /* 0x000fe20000010100 */
[----:B------:R-:W-:Y:S02]  /*2930*/  HADD2.F32 R120, -RZ, R42.H1_H1 ;  /* 0x3000002aff787230 */ /* 0x000fe40000004100 */
[C---:B------:R-:W-:Y:S01]  /*2940*/  FMUL.FTZ R86, R117.reuse, R86 ;  /* 0x0000005675567220 */ /* 0x040fe20000410000 */
[----:B------:R-:W-:Y:S01]  /*2950*/  FFMA.FTZ R76, R76, R119, R121 ;  /* 0x000000774c4c7223 */ /* 0x000fe20000010079 */
[----:B------:R-:W-:Y:S01]  /*2960*/  FMUL.FTZ R77, R117, R118 ;  /* 0x00000076754d7220 */ /* 0x000fe20000410000 */
[----:B------:R-:W-:-:S02]  /*2970*/  HADD2.F32 R118, -RZ, R62.H1_H1 ;  /* 0x3000003eff767230 */ /* 0x000fc40000004100 */
[----:B------:R-:W-:Y:S01]  /*2980*/  FMUL.FTZ R94, R117, R94 ;  /* 0x0000005e755e7220 */ /* 0x000fe20000410000 */
[----:B------:R-:W-:Y:S02]  /*2990*/  HADD2.F32 R119, -RZ, R63.H0_H0 ;  /* 0x2000003fff777230 */ /* 0x000fe40000004100 */
[C---:B------:R-:W-:Y:S01]  /*29a0*/  FADD.FTZ R100, -R116.reuse, R100 ;  /* 0x0000006474647221 */ /* 0x040fe20000010100 */
[--C-:B------:R-:W-:Y:S02]  /*29b0*/  HADD2.F32 R121, -RZ, R43.reuse.H0_H0 ;  /* 0x2000002bff797230 */ /* 0x100fe40000004100 */
[----:B------:R-:W-:Y:S01]  /*29c0*/  FFMA.FTZ R77, R77, R118, R120 ;  /* 0x000000764d4d7223 */ /* 0x000fe20000010078 */
[C---:B------:R-:W-:Y:S01]  /*29d0*/  FADD.FTZ R118, -R116.reuse, R79 ;  /* 0x0000004f74767221 */ /* 0x040fe20000010100 */
[----:B------:R-:W-:Y:S02]  /*29e0*/  HADD2.F32 R120, -RZ, R43.H1_H1 ;  /* 0x3000002bff787230 */ /* 0x000fe40000004100 */
[----:B------:R-:W-:Y:S01]  /*29f0*/  FADD.FTZ R102, -R116, R102 ;  /* 0x0000006674667221 */ /* 0x000fe20000010100 */
        /* <DEDUP_REMOVED lines=14> */
[C---:B------:R-:W-:Y:S01]  /*2ae0*/  FADD.FTZ R108, -R116.reuse, R108 ;  /* 0x0000006c746c7221 */ /* 0x040fe20000010100 */
[----:B------:R-:W-:Y:S02]  /*2af0*/  HADD2.F32 R119, -RZ, R57.H0_H0 ;  /* 0x20000039ff777230 */ /* 0x000fe40000004100 */
[C---:B------:R-:W-:Y:S01]  /*2b00*/  FADD.FTZ R110, -R116.reuse, R110 ;  /* 0x0000006e746e7221 */ /* 0x040fe20000010100 */
[--C-:B------:R-:W-:Y:S02]  /*2b10*/  HADD2.F32 R121, -RZ, R37.reuse.H0_H0 ;  /* 0x20000025ff797230 */ /* 0x100fe40000004100 */
[----:B------:R-:W-:Y:S01]  /*2b20*/  FFMA.FTZ R81, R81, R118, R120 ;  /* 0x0000007651517223 */ /* 0x000fe20000010078 */
[----:B------:R-:W-:Y:S01]  /*2b30*/  FADD.FTZ R118, -R116, R83 ;  /* 0x0000005374767221 */ /* 0x000fe20000010100 */
[----:B------:R-:W-:Y:S01]  /*2b40*/  HADD2.F32 R120, -RZ, R37.H1_H1 ;  /* 0x30000025ff787230 */ /* 0x000fe20000004100 */
[----:B------:R-:W-:Y:S01]  /*2b50*/  F2FP.F16.F32.PACK_AB R79, R79, R78 ;  /* 0x0000004e4f4f723e */ /* 0x000fe200000000ff */
[----:B------:R-:W-:Y:S01]  /*2b60*/  FFMA.FTZ R82, R82, R119, R121 ;  /* 0x0000007752527223 */ /* 0x000fe20000010079 */
[----:B------:R-:W-:Y:S01]  /*2b70*/  FMUL.FTZ R83, R117, R118 ;  /* 0x0000007675537220 */ /* 0x000fe20000410000 */
[----:B------:R-:W-:Y:S01]  /*2b80*/  HADD2.F32 R118, -RZ, R57.H1_H1 ;  /* 0x30000039ff767230 */ /* 0x000fe20000004100 */
[----:B------:R-:W-:Y:S01]  /*2b90*/  F2FP.F16.F32.PACK_AB R78, R77, R76 ;  /* 0x0000004c4d4e723e */ /* 0x000fe200000000ff */
[----:B------:R-:W-:Y:S01]  /*2ba0*/  HADD2.F32 R119, -RZ, R58.H0_H0 ;  /* 0x2000003aff777230 */ /* 0x000fe20000004100 */
[----:B------:R-:W-:Y:S01]  /*2bb0*/  F2FP.F16.F32.PACK_AB R77, R75, R74 ;  /* 0x0000004a4b4d723e */ /* 0x000fe200000000ff */
[----:B------:R-:W-:-:S02]  /*2bc0*/  HADD2.F32 R121, -RZ, R38.H0_H0 ;  /* 0x20000026ff797230 */ /* 0x000fc40000004100 */
        /* <DEDUP_REMOVED lines=12> */
[C---:B------:R-:W-:Y:S01]  /*2c90*/  FADD.FTZ R118, -R116.reuse, R87 ;  /* 0x0000005774767221 */ /* 0x040fe20000010100 */
[----:B------:R-:W-:Y:S02]  /*2ca0*/  HADD2.F32 R87, -RZ, R39.H1_H1 ;  /* 0x30000027ff577230 */ /* 0x000fe40000004100 */
[----:B------:R-:W-:Y:S01]  /*2cb0*/  FADD.FTZ R120, -R116, R111 ;  /* 0x0000006f74787221 */ /* 0x000fe20000010100 */
[----:B------:R-:W-:Y:S01]  /*2cc0*/  FFMA.FTZ R86, R86, R119, R121 ;  /* 0x0000007756567223 */ /* 0x000fe20000010079 */
[----:B------:R-:W-:Y:S02]  /*2cd0*/  HADD2.F32 R119, -RZ, R59.H1_H1 ;  /* 0x3000003bff777230 */ /* 0x000fe40000004100 */
[----:B------:R-:W-:Y:S01]  /*2ce0*/  FMUL.FTZ R118, R117, R118 ;  /* 0x0000007675767220 */ /* 0x000fe20000410000 */
[----:B------:R-:W-:Y:S01]  /*2cf0*/  HADD2.F32 R121, -RZ, R32.H1_H1 ;  /* 0x30000020ff797230 */ /* 0x000fe20000004100 */
[----:B------:R-:W-:Y:S01]  /*2d00*/  F2FP.F16.F32.PACK_AB R74, R85, R84 ;  /* 0x00000054554a723e */ /* 0x000fe200000000ff */
[----:B------:R-:W-:-:S02]  /*2d10*/  HADD2.F32 R111, -RZ, R47.H1_H1 ;  /* 0x3000002fff6f7230 */ /* 0x000fc40000004100 */
[----:B------:R-:W-:Y:S01]  /*2d20*/  FFMA.FTZ R119, R118, R119, R87 ;  /* 0x0000007776777223 */ /* 0x000fe20000010057 */
[----:B------:R-:W-:Y:S01]  /*2d30*/  FMUL.FTZ R87, R117, R88 ;  /* 0x0000005875577220 */ /* 0x000fe20000410000 */
[----:B------:R-:W-:Y:S02]  /*2d40*/  HADD2.F32 R88, -RZ, R52.H0_H0 ;  /* 0x20000034ff587230 */ /* 0x000fe40000004100 */
[----:B------:R-:W-:Y:S01]  /*2d50*/  HADD2.F32 R118, -RZ, R32.H0_H0 ;  /* 0x20000020ff767230 */ /* 0x000fe20000004100 */
[----:B------:R-:W-:-:S04]  /*2d60*/  F2FP.F16.F32.PACK_AB R75, R119, R86 ;  /* 0x00000056774b723e */ /* 0x000fc800000000ff */
[----:B------:R-:W-:Y:S01]  /*2d70*/  FFMA.FTZ R87, R87, R88, R118 ;  /* 0x0000005857577223 */ /* 0x000fe20000010076 */
[----:B------:R-:W-:Y:S01]  /*2d80*/  FADD.FTZ R88, -R116, R89 ;  /* 0x0000005974587221 */ /* 0x000fe20000010100 */
[----:B------:R-:W-:Y:S02]  /*2d90*/  HADD2.F32 R89, -RZ, R52.H1_H1 ;  /* 0x30000034ff597230 */ /* 0x000fe40000004100 */
[----:B------:R-:W-:Y:S02]  /*2da0*/  HADD2.F32 R118, -RZ, R33.H0_H0 ;  /* 0x20000021ff767230 */ /* 0x000fe40000004100 */
[----:B------:R-:W-:-:S04]  /*2db0*/  FMUL.FTZ R88, R117, R88 ;  /* 0x0000005875587220 */ /* 0x000fc80000410000 */
[----:B------:R-:W-:Y:S01]  /*2dc0*/  FFMA.FTZ R88, R88, R89, R121 ;  /* 0x0000005958587223 */ /* 0x000fe20000010079 */
[----:B------:R-:W-:Y:S01]  /*2dd0*/  FMUL.FTZ R89, R117, R90 ;  /* 0x0000005a75597220 */ /* 0x000fe20000410000 */
[----:B------:R-:W-:Y:S02]  /*2de0*/  HADD2.F32 R90, -RZ, R53.H0_H0 ;  /* 0x20000035ff5a7230 */ /* 0x000fe40000004100 */
[----:B------:R-:W-:Y:S01]  /*2df0*/  HADD2.F32 R121, -RZ, R33.H1_H1 ;  /* 0x30000021ff797230 */ /* 0x000fe20000004100 */
[----:B------:R-:W-:Y:S02]  /*2e00*/  F2FP.F16.F32.PACK_AB R80, R88, R87 ;  /* 0x000000575850723e */ /* 0x000fe400000000ff */
[----:B------:R-:W-:Y:S01]  /*2e10*/  FFMA.FTZ R89, R89, R90, R118 ;  /* 0x0000005a59597223 */ /* 0x000fe20000010076 */
[----:B------:R-:W-:Y:S01]  /*2e20*/  FADD.FTZ R90, -R116, R91 ;  /* 0x0000005b745a7221 */ /* 0x000fe20000010100 */
[----:B------:R-:W-:Y:S02]  /*2e30*/  HADD2.F32 R91, -RZ, R53.H1_H1 ;  /* 0x30000035ff5b7230 */ /* 0x000fe40000004100 */
[----:B------:R-:W-:-:S02]  /*2e40*/  HADD2.F32 R118, -RZ, R34.H0_H0 ;  /* 0x20000022ff767230 */ /* 0x000fc40000004100 */
        /* <DEDUP_REMOVED lines=8> */
[----:B------:R-:W-:-:S03]  /*2ed0*/  HADD2.F32 R93, -RZ, R54.H1_H1 ;  /* 0x30000036ff5d7230 */ /* 0x000fc60000004100 */
[----:B------:R-:W-:-:S04]  /*2ee0*/  FMUL.FTZ R92, R117, R92 ;  /* 0x0000005c755c7220 */ /* 0x000fc80000410000 */
[----:B------:R-:W-:Y:S01]  /*2ef0*/  FFMA.FTZ R92, R92, R93, R121 ;  /* 0x0000005d5c5c7223 */ /* 0x000fe20000010079 */
[----:B------:R-:W-:Y:S02]  /*2f00*/  HADD2.F32 R93, -RZ, R55.H0_H0 ;  /* 0x20000037ff5d7230 */ /* 0x000fe40000004100 */
[----:B------:R-:W-:Y:S02]  /*2f10*/  HADD2.F32 R121, -RZ, R35.H0_H0 ;  /* 0x20000023ff797230 */ /* 0x000fe40000004100 */
[----:B------:R-:W-:-:S03]  /*2f20*/  F2FP.F16.F32.PACK_AB R82, R92, R91 ;  /* 0x0000005b5c52723e */ /* 0x000fc600000000ff */
[----:B------:R-:W-:Y:S01]  /*2f30*/  FFMA.FTZ R118, R94, R93, R121 ;  /* 0x0000005d5e767223 */ /* 0x000fe20000010079 */
[----:B------:R-:W-:Y:S01]  /*2f40*/  FADD.FTZ R94, -R116, R95 ;  /* 0x0000005f745e7221 */ /* 0x000fe20000010100 */
[----:B------:R-:W-:Y:S02]  /*2f50*/  HADD2.F32 R121, -RZ, R55.H1_H1 ;  /* 0x30000037ff797230 */ /* 0x000fe40000004100 */
[----:B------:R-:W-:Y:S02]  /*2f60*/  HADD2.F32 R93, -RZ, R35.H1_H1 ;  /* 0x30000023ff5d7230 */ /* 0x000fe40000004100 */
[----:B------:R-:W-:Y:S01]  /*2f70*/  FMUL.FTZ R94, R117, R94 ;  /* 0x0000005e755e7220 */ /* 0x000fe20000410000 */
[----:B------:R-:W-:-:S03]  /*2f80*/  HADD2.F32 R95, -RZ, R48.H1_H1 ;  /* 0x30000030ff5f7230 */ /* 0x000fc60000004100 */
        /* <DEDUP_REMOVED lines=26> */
[C---:B------:R-:W-:Y:S01]  /*3130*/  FADD.FTZ R98, -R116.reuse, R101 ;  /* 0x0000006574627221 */ /* 0x040fe20000010100 */
[----:B------:R-:W-:Y:S02]  /*3140*/  HADD2.F32 R101, -RZ, R30.H1_H1 ;  /* 0x3000001eff657230 */ /* 0x000fe40000004100 */
[----:B------:R-:W-:Y:S01]  /*3150*/  FADD.FTZ R100, -R116, R103 ;  /* 0x0000006774647221 */ /* 0x000fe20000010100 */
[----:B------:R-:W-:-:S02]  /*3160*/  HADD2.F32 R103, -RZ, R51.H1_H1 ;  /* 0x30000033ff677230 */ /* 0x000fc40000004100 */
[C---:B------:R-:W-:Y:S01]  /*3170*/  FMUL.FTZ R98, R117.reuse, R98 ;  /* 0x0000006275627220 */ /* 0x040fe20000410000 */
[----:B------:R-:W-:-:S03]  /*3180*/  FMUL.FTZ R100, R117, R100 ;  /* 0x0000006475647220 */ /* 0x000fc60000410000 */
[----:B------:R-:W-:Y:S01]  /*3190*/  FFMA.FTZ R98, R98, R99, R101 ;  /* 0x0000006362627223 */ /* 0x000fe20000010065 */
[----:B------:R-:W-:Y:S02]  /*31a0*/  HADD2.F32 R99, -RZ, R51.H0_H0 ;  /* 0x20000033ff637230 */ /* 0x000fe40000004100 */
[----:B------:R-:W-:Y:S02]  /*31b0*/  HADD2.F32 R101, -RZ, R31.H0_H0 ;  /* 0x2000001fff657230 */ /* 0x000fe40000004100 */
[----:B------:R-:W-:-:S03]  /*31c0*/  F2FP.F16.F32.PACK_AB R86, R98, R97 ;  /* 0x000000616256723e */ /* 0x000fc600000000ff */
[----:B------:R-:W-:Y:S01]  /*31d0*/  FFMA.FTZ R102, R102, R99, R101 ;  /* 0x0000006366667223 */ /* 0x000fe20000010065 */
[----:B------:R-:W-:Y:S02]  /*31e0*/  HADD2.F32 R99, -RZ, R31.H1_H1 ;  /* 0x3000001fff637230 */ /* 0x000fe40000004100 */
        /* <DEDUP_REMOVED lines=33> */
[----:B------:R-:W0:Y:S01]  /*3400*/  LDC.64 R106, c[0x0][0x428] ;  /* 0x00010a00ff6a7b82 */ /* 0x000e220000000a00 */
[----:B------:R-:W-:Y:S02]  /*3410*/  HADD2.F32 R110, -RZ, R47.H0_H0 ;  /* 0x2000002fff6e7230 */ /* 0x000fe40000004100 */
[----:B------:R-:W-:-:S03]  /*3420*/  F2FP.F16.F32.PACK_AB R102, R108, R105 ;  /* 0x000000696c66723e */ /* 0x000fc600000000ff */
[----:B------:R-:W-:Y:S01]  /*3430*/  FFMA.FTZ R109, R109, R110, R116 ;  /* 0x0000006e6d6d7223 */ /* 0x000fe20000010074 */
[----:B------:R-:W-:Y:S01]  /*3440*/  FMUL.FTZ R110, R117, R120 ;  /* 0x00000078756e7220 */ /* 0x000fe20000410000 */
[----:B------:R-:W-:-:S05]  /*3450*/  HADD2.F32 R117, -RZ, R27.H1_H1 ;  /* 0x3000001bff757230 */ /* 0x000fca0000004100 */
[----:B------:R-:W-:-:S05]  /*3460*/  FFMA.FTZ R110, R110, R111, R117 ;  /* 0x0000006f6e6e7223 */ /* 0x000fca0000010075 */
[----:B------:R-:W-:Y:S01]  /*3470*/  F2FP.F16.F32.PACK_AB R103, R110, R109 ;  /* 0x0000006d6e67723e */ /* 0x000fe200000000ff */
[----:B0-----:R-:W-:-:S04]  /*3480*/  IMAD.WIDE.U32 R116, R112, 0x10, R106 ;  /* 0x0000001070747825 */ /* 0x001fc800078e006a */
[--C-:B------:R-:W-:Y:S01]  /*3490*/  IMAD.WIDE.U32 R124, R114, 0x10, R106.reuse ;  /* 0x00000010727c7825 */ /* 0x100fe200078e006a */
[----:B------:R0:W-:Y:S03]  /*34a0*/  STG.E.128 desc[UR6][R116.64], R76 ;  /* 0x0000004c74007986 */ /* 0x0001e6000c101d06 */
[----:B------:R-:W-:-:S04]  /*34b0*/  IMAD.WIDE.U32 R122, R3, 0x10, R106 ;  /* 0x00000010037a7825 */ /* 0x000fc800078e006a */
[--C-:B------:R-:W-:Y:S01]  /*34c0*/  IMAD.WIDE.U32 R112, R113, 0x10, R106.reuse ;  /* 0x0000001071707825 */ /* 0x100fe200078e006a */
[----:B------:R0:W-:Y:S03]  /*34d0*/  STG.E.128 desc[UR6][R122.64], R72 ;  /* 0x000000487a007986 */ /* 0x0001e6000c101d06 */
[----:B------:R-:W-:Y:S01]  /*34e0*/  IMAD.WIDE.U32 R114, R115, 0x10, R106 ;  /* 0x0000001073727825 */ /* 0x000fe200078e006a */
[----:B------:R0:W-:Y:S01]  /*34f0*/  STG.E.128 desc[UR6][R124.64], R80 ;  /* 0x000000507c007986 */ /* 0x0001e2000c101d06 */
[----:B------:R-:W1:Y:S03]  /*3500*/  LDC.64 R106, c[0x0][0x380] ;  /* 0x0000e000ff6a7b82 */ /* 0x000e660000000a00 */
[----:B------:R0:W-:Y:S04]  /*3510*/  STG.E.128 desc[UR6][R112.64], R84 ;  /* 0x0000005470007986 */ /* 0x0001e8000c101d06 */
[----:B------:R0:W-:Y:S01]  /*3520*/  STG.E.128 desc[UR6][R114.64], R100 ;  /* 0x0000006472007986 */ /* 0x0001e2000c101d06 */
[----:B-1----:R-:W-:-:S04]  /*3530*/  LEA R2, R106, R2, 0x2 ;  /* 0x000000026a027211 */ /* 0x002fc800078e10ff */
[----:B------:R-:W-:-:S13]  /*3540*/  ISETP.GE.AND P1, PT, R2, R107, PT ;  /* 0x0000006b0200720c */ /* 0x000fda0003f26270 */
[----:B0-----:R-:W-:Y:S05]  /*3550*/  @!P1 BRA `(.L_x_27430) ;  /* 0xffffffcc00b89947 */ /* 0x001fea000383ffff */
[----:B------:R-:W-:Y:S05]  /*3560*/  EXIT ;  /* 0x000000000000794d */ /* 0x000fea0003800000 */
.L_x_27429:
[----:B------:R-:W-:Y:S01]  /*3570*/  HFMA2 R120, -RZ, RZ, 0, 5.9604644775390625e-08 ;  /* 0x00000001ff787431 */ /* 0x000fe200000001ff */
[----:B------:R-:W-:Y:S01]  /*3580*/  BSSY B0, `(.L_x_27431) ;  /* 0x0000006000007945 */ /* 0x000fe20003800000 */
[----:B------:R-:W-:Y:S02]  /*3590*/  MOV R119, 0x1f ;  /* 0x0000001f00777802 */ /* 0x000fe40000000f00 */
[----:B------:R-:W-:-:S07]  /*35a0*/  MOV R118, 0xffffffff ;  /* 0xffffffff00767802 */ /* 0x000fce0000000f00 */
[----:B------:R-:W-:Y:S05]  /*35b0*/  WARPSYNC.COLLECTIVE R118, `(.L_x_27432) ;  /* 0x0000000076087348 */ /* 0x000fea0003c00000 */
[----:B------:R0:W1:Y:S02]  /*35c0*/  SHFL.BFLY P2, R116, R121, R120, R119 ;  /* 0x0c00007879747389 */ /* 0x0000640000040077 */
[----:B01----:R-:W-:Y:S05]  /*35d0*/  ENDCOLLECTIVE ;  /* 0x000000000000791b */ /* 0x003fea0003800000 */
.L_x_27432:
[----:B------:R-:W-:Y:S05]  /*35e0*/  BSYNC B0 ;  /* 0x0000000000007941 */ /* 0x000fea0003800000 */
.L_x_27431:
        /* <DEDUP_REMOVED lines=9> */
.L_x_27433:
[----:B------:R-:W-:Y:S02]  /*3680*/  HFMA2 R120, -RZ, RZ, 0, 2.384185791015625e-07 ;  /* 0x00000004ff787431 */ /* 0x000fe400000001ff */
[----:B------:R-:W-:-:S05]  /*3690*/  FADD.FTZ R124, R122, R116 ;  /* 0x000000747a7c7221 */ /* 0x000fca0000010000 */
[----:B------:R-:W-:-:S07]  /*36a0*/  MOV R121, R124 ;  /* 0x0000007c00797202 */ /* 0x000fce0000000f00 */
[----:B------:R-:W-:Y:S05]  /*36b0*/  WARPSYNC.COLLECTIVE R118, `(.L_x_27434) ;  /* 0x0000000076087348 */ /* 0x000fea0003c00000 */
[----:B------:R0:W1:Y:S02]  /*36c0*/  SHFL.BFLY P2, R116, R121, R120, R119 ;  /* 0x0c00007879747389 */ /* 0x0000640000040077 */
[----:B01----:R-:W-:Y:S05]  /*36d0*/  ENDCOLLECTIVE ;  /* 0x000000000000791b */ /* 0x003fea0003800000 */
.L_x_27434:
[----:B------:R-:W-:Y:S02]  /*36e0*/  HFMA2 R120, -RZ, RZ, 0, 4.76837158203125e-07 ;  /* 0x00000008ff787431 */ /* 0x000fe400000001ff */
[----:B------:R-:W-:-:S05]  /*36f0*/  FADD.FTZ R125, R124, R116 ;  /* 0x000000747c7d7221 */ /* 0x000fca0000010000 */
[----:B------:R-:W-:-:S07]  /*3700*/  MOV R121, R125 ;  /* 0x0000007d00797202 */ /* 0x000fce0000000f00 */
[----:B------:R-:W-:Y:S05]  /*3710*/  WARPSYNC.COLLECTIVE R118, `(.L_x_27435) ;  /* 0x0000000076087348 */ /* 0x000fea0003c00000 */
[----:B------:R0:W1:Y:S02]  /*3720*/  SHFL.BFLY P2, R116, R121, R120, R119 ;  /* 0x0c00007879747389 */ /* 0x0000640000040077 */
[----:B01----:R-:W-:Y:S05]  /*3730*/  ENDCOLLECTIVE ;  /* 0x000000000000791b */ /* 0x003fea0003800000 */
.L_x_27435:
[----:B------:R-:W-:Y:S02]  /*3740*/  HFMA2 R120, -RZ, RZ, 0, 9.5367431640625e-07 ;  /* 0x00000010ff787431 */ /* 0x000fe400000001ff */
[----:B------:R-:W-:-:S05]  /*3750*/  FADD.FTZ R125, R125, R116 ;  /* 0x000000747d7d7221 */ /* 0x000fca0000010000 */
[----:B------:R-:W-:-:S07]  /*3760*/  MOV R121, R125 ;  /* 0x0000007d00797202 */ /* 0x000fce0000000f00 */
[----:B------:R-:W-:Y:S05]  /*3770*/  WARPSYNC.COLLECTIVE R118, `(.L_x_27436) ;  /* 0x0000000076087348 */ /* 0x000fea0003c00000 */
[----:B------:R0:W1:Y:S02]  /*3780*/  SHFL.BFLY P2, R116, R121, R120, R119 ;  /* 0x0c00007879747389 */ /* 0x0000640000040077 */
[----:B01----:R-:W-:Y:S05]  /*3790*/  ENDCOLLECTIVE ;  /* 0x000000000000791b */ /* 0x003fea0003800000 */
.L_x_27436:
        /* <DEDUP_REMOVED lines=87> */
.L_x_27437:
[----:B------:R-:W-:Y:S02]  /*3d10*/  HFMA2 R120, -RZ, RZ, 0, 1.1920928955078125e-07 ;  /* 0x00000002ff787431 */ /* 0x000fe400000001ff */
[----:B------:R-:W-:-:S05]  /*3d20*/  FADD.FTZ R122, R121, R116 ;  /* 0x00000074797a7221 */ /* 0x000fca0000010000 */
[----:B------:R-:W-:-:S07]  /*3d30*/  MOV R121, R122 ;  /* 0x0000007a00797202 */ /* 0x000fce0000000f00 */
[----:B------:R-:W-:Y:S05]  /*3d40*/  WARPSYNC.COLLECTIVE R118, `(.L_x_27438) ;  /* 0x0000000076087348 */ /* 0x000fea0003c00000 */
[----:B------:R0:W1:Y:S02]  /*3d50*/  SHFL.BFLY P2, R116, R121, R120, R119 ;  /* 0x0c00007879747389 */ /* 0x0000640000040077 */
[----:B01----:R-:W-:Y:S05]  /*3d60*/  ENDCOLLECTIVE ;  /* 0x000000000000791b */ /* 0x003fea0003800000 */
.L_x_27438:
[----:B------:R-:W-:Y:S02]  /*3d70*/  HFMA2 R120, -RZ, RZ, 0, 2.384185791015625e-07 ;  /* 0x00000004ff787431 */ /* 0x000fe400000001ff */
[----:B------:R-:W-:-:S05]  /*3d80*/  FADD.FTZ R124, R122, R116 ;  /* 0x000000747a7c7221 */ /* 0x000fca0000010000 */
[----:B------:R-:W-:-:S07]  /*3d90*/  MOV R121, R124 ;  /* 0x0000007c00797202 */ /* 0x000fce0000000f00 */
[----:B------:R-:W-:Y:S05]  /*3da0*/  WARPSYNC.COLLECTIVE R118, `(.L_x_27439) ;  /* 0x0000000076087348 */ /* 0x000fea0003c00000 */
[----:B------:R0:W1:Y:S02]  /*3db0*/  SHFL.BFLY P2, R116, R121, R120, R119 ;  /* 0x0c00007879747389 */ /* 0x0000640000040077 */
[----:B01----:R-:W-:Y:S05]  /*3dc0*/  ENDCOLLECTIVE ;  /* 0x000000000000791b */ /* 0x003fea0003800000 */
.L_x_27439:
[----:B------:R-:W-:Y:S02]  /*3dd0*/  HFMA2 R120, -RZ, RZ, 0, 4.76837158203125e-07 ;  /* 0x00000008ff787431 */ /* 0x000fe400000001ff */
[----:B------:R-:W-:-:S05]  /*3de0*/  FADD.FTZ R125, R124, R116 ;  /* 0x000000747c7d7221 */ /* 0x000fca0000010000 */
[----:B------:R-:W-:-:S07]  /*3df0*/  MOV R121, R125 ;  /* 0x0000007d00797202 */ /* 0x000fce0000000f00 */
[----:B------:R-:W-:Y:S05]  /*3e00*/  WARPSYNC.COLLECTIVE R118, `(.L_x_27440) ;  /* 0x0000000076087348 */ /* 0x000fea0003c00000 */
[----:B------:R0:W1:Y:S02]  /*3e10*/  SHFL.BFLY P2, R116, R121, R120, R119 ;  /* 0x0c00007879747389 */ /* 0x0000640000040077 */
[----:B01----:R-:W-:Y:S05]  /*3e20*/  ENDCOLLECTIVE ;  /* 0x000000000000791b */ /* 0x003fea0003800000 */
.L_x_27440:
[----:B------:R-:W-:Y:S02]  /*3e30*/  HFMA2 R120, -RZ, RZ, 0, 9.5367431640625e-07 ;  /* 0x00000010ff787431 */ /* 0x000fe400000001ff */
[----:B------:R-:W-:-:S05]  /*3e40*/  FADD.FTZ R125, R125, R116 ;  /* 0x000000747d7d7221 */ /* 0x000fca0000010000 */
[----:B------:R-:W-:-:S07]  /*3e50*/  MOV R121, R125 ;  /* 0x0000007d00797202 */ /* 0x000fce0000000f00 */
[----:B------:R-:W-:Y:S05]  /*3e60*/  WARPSYNC.COLLECTIVE R118, `(.L_x_27441) ;  /* 0x0000000076087348 */ /* 0x000fea0003c00000 */
[----:B------:R0:W1:Y:S02]  /*3e70*/  SHFL.BFLY P2, R116, R121, R120, R119 ;  /* 0x0c00007879747389 */ /* 0x0000640000040077 */
[----:B01----:R-:W-:Y:S05]  /*3e80*/  ENDCOLLECTIVE ;  /* 0x000000000000791b */ /* 0x003fea0003800000 */
.L_x_27441:
[----:B------:R-:W-:Y:S05]  /*3e90*/  BRA `(.L_x_27442) ;  /* 0xffffffe400cc7947 */ /* 0x000fea000383ffff */
.L_x_27443:
        /* <DEDUP_REMOVED lines=14> */
.L_x_45869:


//--------------------- .text._ZN10layer_norm13ln_fwd_kernelINS_13Kernel_traitsI6__halfS2_fS2_fjLj1280ELj1ELj4ELj1ELj16ENS_18Kernel_traits_baseILj1280ES2_S2_fS2_fjLj128EEEEELb0ELb1ELb1ELb0EEEvNS_9FwdParamsE --------------------------
	.section	.text._ZN10layer_norm13ln_fwd_kernelINS_13Kernel_traitsI6__halfS2_fS2_fjLj1280ELj1ELj4ELj1ELj16ENS_18Kernel_traits_baseILj1280ES2_S2_fS2_fjLj128EEEEELb0ELb1ELb1ELb0EEEvNS_9FwdParamsE,"ax",@progbits
	.align	128
        .global         _ZN10layer_norm13ln_fwd_kernelINS_13Kernel_traitsI6__halfS2_fS2_fjLj1280ELj1ELj4ELj1ELj16ENS_18Kernel_traits_baseILj1280ES2_S2_fS2_fjLj128EEEEELb0ELb1ELb1ELb0EEEvNS_9FwdParamsE
        .type           _ZN10layer_norm13ln_fwd_kernelINS_13Kernel_traitsI6__halfS2_fS2_fjLj1280ELj1ELj4ELj1ELj16ENS_18Kernel_traits_baseILj1280ES2_S2_fS2_fjLj128EEEEELb0ELb1ELb1ELb0EEEvNS_9FwdParamsE,@function
        .size           _ZN10layer_norm13ln_fwd_kernelINS_13Kernel_traitsI6__halfS2_fS2_fjLj1280ELj1ELj4ELj1ELj16ENS_18Kernel_traits_baseILj1280ES2_S2_fS2_fjLj128EEEEELb0ELb1ELb1ELb0EEEvNS_9FwdParamsE,(.L_x_45870 - _ZN10layer_norm13ln_fwd_kernelINS_13Kernel_traitsI6__halfS2_fS2_fjLj1280ELj1ELj4ELj1ELj16ENS_18Kernel_traits_baseILj1280ES2_S2_fS2_fjLj128EEEEELb0ELb1ELb1ELb0EEEvNS_9FwdParamsE)
        .other          _ZN10layer_norm13ln_fwd_kernelINS_13Kernel_traitsI6__halfS2_fS2_fjLj1280ELj1ELj4ELj1ELj16ENS_18Kernel_traits_baseILj1280ES2_S2_fS2_fjLj128EEEEELb0ELb1ELb1ELb0EEEvNS_9FwdParamsE,@"STO_CUDA_ENTRY STV_DEFAULT"
_ZN10layer_norm13ln_fwd_kernelINS_13Kernel_traitsI6__halfS2_fS2_fjLj1280ELj1ELj4ELj1ELj16ENS_18Kernel_traits_baseILj1280ES2_S2_fS2_fjLj128EEEEELb0ELb1ELb1ELb0EEEvNS_9FwdParamsE:
.text._ZN10layer_norm13ln_fwd_kernelINS_13Kernel_traitsI6__halfS2_fS2_fjLj1280ELj1ELj4ELj1ELj16ENS_18Kernel_traits_baseILj1280ES2_S2_fS2_fjLj128EEEEELb0ELb1ELb1ELb0EEEvNS_9FwdParamsE:
        /* <DEDUP_REMOVED lines=75> */
.L_x_27445:
        /* <DEDUP_REMOVED lines=53> */
.L_x_27446:
[----:B------:R-:W-:Y:S05]  /*0800*/  BSYNC.RECONVERGENT B0 ;  /* 0x0000000000007941 */ /* 0x000fea0003800200 */
.L_x_27444:
[----:B------:R-:W0:Y:S01]  /*0810*/  LDCU UR4, c[0x0][0x384] ;  /* 0x00007080ff0477ac */ /* 0x000e220008000800 */
[----:B------:R-:W1:Y:S01]  /*0820*/  LDCU UR11, c[0x0][0x40c] ;  /* 0x00008180ff0b77ac */ /* 0x000e620008000800 */
[----:B------:R-:W2:Y:S01]  /*0830*/  LDCU.U8 UR5, c[0x0][0x410] ;  /* 0x00008200ff0577ac */ /* 0x000ea20008000000 */
[----:B------:R-:W3:Y:S01]  /*0840*/  LDCU UR10, c[0x0][0x448] ;  /* 0x00008900ff0a77ac */ /* 0x000ee20008000800 */
[----:B------:R-:W4:Y:S01]  /*0850*/  LDCU.64 UR8, c[0x0][0x3a0] ;  /* 0x00007400ff0877ac */ /* 0x000f220008000a00 */
[----:B0-----:R-:W-:-:S13]  /*0860*/  ISETP.GE.AND P0, PT, R112, UR4, PT ;  /* 0x0000000470007c0c */ /* 0x001fda000bf06270 */
[----:B-1234-:R-:W-:Y:S05]  /*0870*/  @P0 EXIT ;  /* 0x000000000000094d */ /* 0x01efea0003800000 */
.L_x_27485:
[----:B0123--:R-:W0:Y:S08]  /*0880*/  LDC.64 R116, c[0x0][0x3f0] ;  /* 0x0000fc00ff747b82 */ /* 0x00fe300000000a00 */
        /* <DEDUP_REMOVED lines=27> */
.L_x_27450:
[----:B------:R-:W-:Y:S05]  /*0a40*/  BSYNC.RECONVERGENT B1 ;  /* 0x0000000000017941 */ /* 0x000fea0003800200 */
.L_x_27449:
        /* <DEDUP_REMOVED lines=10> */
[--C-:B-----5:R-:W-:Y:S02]  /*0af0*/  @P1 HADD2.F32 R38, -RZ, R52.reuse.H0_H0 ;  /* 0x20000034ff261230 */ /* 0x120fe40000004100 */
[----:B------:R-:W-:Y:S02]  /*0b00*/  @P1 HADD2.F32 R39, -RZ, R52.H1_H1 ;  /* 0x30000034ff271230 */ /* 0x000fe40000004100 */
[--C-:B------:R-:W-:Y:S02]  /*0b10*/  @P1 HADD2.F32 R40, -RZ, R53.reuse.H1_H1 ;  /* 0x30000035ff281230 */ /* 0x100fe40000004100 */
[----:B0-----:R-:W-:Y:S01]  /*0b20*/  @P1 HADD2.F32 R36, -RZ, R53.H0_H0 ;  /* 0x20000035ff241230 */ /* 0x001fe20000004100 */
[----:B------:R-:W0:Y:S01]  /*0b30*/  @P1 LDC R42, c[0x0][0x40c] ;  /* 0x00010300ff2a1b82 */ /* 0x000e220000000800 */
[----:B------:R-:W-:Y:S02]  /*0b40*/  @P1 HADD2.F32 R119, -RZ, R55.H0_H0 ;  /* 0x20000037ff771230 */ /* 0x000fe40000004100 */
[----:B------:R-:W-:-:S02]  /*0b50*/  @P1 HADD2.F32 R127, -RZ, R106.H1_H1 ;  /* 0x3000006aff7f1230 */ /* 0x000fc40000004100 */
[----:B------:R-:W-:-:S03]  /*0b60*/  @P1 HADD2.F32 R128, -RZ, R107.H0_H0 ;  /* 0x2000006bff801230 */ /* 0x000fc60000004100 */
[----:B------:R-:W4:Y:S08]  /*0b70*/  @P1 LDC R43, c[0x0][0x40c] ;  /* 0x00010300ff2b1b82 */ /* 0x000f300000000800 */
[----:B------:R-:W4:Y:S01]  /*0b80*/  @P1 LDC R117, c[0x0][0x40c] ;  /* 0x00010300ff751b82 */ /* 0x000f220000000800 */
[----:B-1----:R-:W-:-:S07]  /*0b90*/  @P1 FMUL.FTZ R37, R38, R41 ;  /* 0x0000002926251220 */ /* 0x002fce0000410000 */
[----:B------:R-:W1:Y:S01]  /*0ba0*/  @P1 LDC R124, c[0x0][0x40c] ;  /* 0x00010300ff7c1b82 */ /* 0x000e620000000800 */
[----:B0-----:R-:W-:Y:S01]  /*0bb0*/  @P1 FMUL.FTZ R38, R39, R42 ;  /* 0x0000002a27261220 */ /* 0x001fe20000410000 */
[----:B------:R-:W-:Y:S02]  /*0bc0*/  @P1 HADD2.F32 R39, -RZ, R104.H1_H1 ;  /* 0x30000068ff271230 */ /* 0x000fe40000004100 */
[----:B------:R-:W-:-:S04]  /*0bd0*/  @P1 HADD2.F32 R42, -RZ, R54.H0_H0 ;  /* 0x20000036ff2a1230 */ /* 0x000fc80000004100 */
[----:B------:R-:W0:Y:S01]  /*0be0*/  @P1 LDC R125, c[0x0][0x40c] ;  /* 0x00010300ff7d1b82 */ /* 0x000e220000000800 */
[----:B----4-:R-:W-:Y:S01]  /*0bf0*/  @P1 FMUL.FTZ R118, R40, R43 ;  /* 0x0000002b28761220 */ /* 0x010fe20000410000 */
[----:B------:R-:W-:-:S06]  /*0c00*/  @P1 HADD2.F32 R43, -RZ, R54.H1_H1 ;  /* 0x30000036ff2b1230 */ /* 0x000fcc0000004100 */
[----:B------:R-:W4:Y:S01]  /*0c10*/  @P1 LDC R126, c[0x0][0x40c] ;  /* 0x00010300ff7e1b82 */ /* 0x000f220000000800 */
[----:B------:R-:W-:Y:S01]  /*0c20*/  @P1 FMUL.FTZ R117, R36, R117 ;  /* 0x0000007524751220 */ /* 0x000fe20000410000 */
[----:B------:R-:W-:Y:S02]  /*0c30*/  @P1 HADD2.F32 R36, -RZ, R104.H0_H0 ;  /* 0x20000068ff241230 */ /* 0x000fe40000004100 */
[----:B-1----:R-:W-:Y:S01]  /*0c40*/  @P1 FMUL.FTZ R129, R119, R124 ;  /* 0x0000007c77811220 */ /* 0x002fe20000410000 */
[--C-:B------:R-:W-:Y:S02]  /*0c50*/  @P1 HADD2.F32 R119, -RZ, R105.reuse.H1_H1 ;  /* 0x30000069ff771230 */ /* 0x100fe40000004100 */
[----:B------:R-:W-:Y:S02]  /*0c60*/  @P1 HADD2.F32 R124, -RZ, R106.H0_H0 ;  /* 0x2000006aff7c1230 */ /* 0x000fe40000004100 */
[----:B0-----:R-:W-:Y:S01]  /*0c70*/  @P1 FMUL.FTZ R125, R42, R125 ;  /* 0x0000007d2a7d1220 */ /* 0x001fe20000410000 */
[----:B----4-:R-:W-:Y:S01]  /*0c80*/  @P1 FMUL.FTZ R126, R43, R126 ;  /* 0x0000007e2b7e1220 */ /* 0x010fe20000410000 */
[----:B--2---:R-:W-:Y:S01]  /*0c90*/  MOV R41, R49 ;  /* 0x0000003100297202 */ /* 0x004fe20000000f00 */
[----:B------:R-:W-:Y:S01]  /*0ca0*/  @P1 FFMA.FTZ R41, R38, R39, R49 ;  /* 0x0000002726291223 */ /* 0x000fe20000010031 */
[----:B------:R-:W-:Y:S01]  /*0cb0*/  @P1 HADD2.F32 R39, -RZ, R105.H0_H0 ;  /* 0x20000069ff271230 */ /* 0x000fe20000004100 */
[----:B------:R-:W-:Y:S01]  /*0cc0*/  @!P1 MOV R40, R48 ;  /* 0x0000003000289202 */ /* 0x000fe20000000f00 */
[----:B------:R-:W-:Y:S01]  /*0cd0*/  @P1 FFMA.FTZ R40, R37, R36, R48 ;  /* 0x0000002425281223 */ /* 0x000fe20000010030 */
[----:B------:R-:W-:-:S02]  /*0ce0*/  MOV R42, R50 ;  /* 0x00000032002a7202 */ /* 0x000fc40000000f00 */
        /* <DEDUP_REMOVED lines=8> */
[----:B------:R-:W-:Y:S01]  /*0d70*/  @P1 FFMA.FTZ R38, R129, R128, R46 ;  /* 0x0000008081261223 */ /* 0x000fe2000001002e */
[----:B------:R-:W-:Y:S01]  /*0d80*/  MOV R39, R47 ;  /* 0x0000002f00277202 */ /* 0x000fe20000000f00 */
[----:B------:R-:W-:Y:S06]  /*0d90*/  @!P1 BRA `(.L_x_27453) ;  /* 0x0000000000c89947 */ /* 0x000fec0003800000 */
[----:B------:R-:W-:Y:S02]  /*0da0*/  HADD2.F32 R39, -RZ, R55.H1_H1 ;  /* 0x30000037ff277230 */ /* 0x000fe40000004100 */
[----:B------:R-:W-:-:S03]  /*0db0*/  HADD2.F32 R117, -RZ, R107.H1_H1 ;  /* 0x3000006bff757230 */ /* 0x000fc60000004100 */
[----:B------:R-:W-:-:S04]  /*0dc0*/  FMUL.FTZ R118, R39, UR11 ;  /* 0x0000000b27767c20 */ /* 0x000fc80008410000 */
[----:B------:R-:W-:Y:S01]  /*0dd0*/  FFMA.FTZ R39, R118, R117, R47 ;  /* 0x0000007576277223 */ /* 0x000fe2000001002f */
[----:B------:R-:W-:Y:S06]  /*0de0*/  BRA `(.L_x_27453) ;  /* 0x0000000000b47947 */ /* 0x000fec0003800000 */
.L_x_27452:
[----:B------:R-:W0:Y:S01]  /*0df0*/  @P2 LDC R37, c[0x0][0x40c] ;  /* 0x00010300ff252b82 */ /* 0x000e220000000800 */
[----:B-----5:R-:W-:Y:S02]  /*0e00*/  @P2 HADD2.F32 R36, -RZ, R52.H0_H0 ;  /* 0x20000034ff242230 */ /* 0x020fe40000004100 */
[--C-:B------:R-:W-:Y:S02]  /*0e10*/  @P2 HADD2.F32 R118, -RZ, R54.reuse.H0_H0 ;  /* 0x20000036ff762230 */ /* 0x100fe40000004100 */
[----:B------:R-:W-:Y:S02]  /*0e20*/  @P2 HADD2.F32 R124, -RZ, R54.H1_H1 ;  /* 0x30000036ff7c2230 */ /* 0x000fe40000004100 */
[--C-:B------:R-:W-:Y:S01]  /*0e30*/  @P2 HADD2.F32 R39, -RZ, R53.reuse.H0_H0 ;  /* 0x20000035ff272230 */ /* 0x100fe20000004100 */
[----:B------:R-:W1:Y:S01]  /*0e40*/  @P2 LDC R119, c[0x0][0x40c] ;  /* 0x00010300ff772b82 */ /* 0x000e620000000800 */
[----:B------:R-:W-:Y:S02]  /*0e50*/  @P2 HADD2.F32 R41, -RZ, R53.H1_H1 ;  /* 0x30000035ff292230 */ /* 0x000fe40000004100 */
[----:B------:R-:W-:-:S02]  /*0e60*/  @P2 HADD2.F32 R126, -RZ, R55.H1_H1 ;  /* 0x30000037ff7e2230 */ /* 0x000fc40000004100 */
[--C-:B------:R-:W-:Y:S02]  /*0e70*/  @P2 HADD2.F32 R128, -RZ, R107.reuse.H0_H0 ;  /* 0x2000006bff802230 */ /* 0x100fe40000004100 */
[----:B------:R-:W-:Y:S01]  /*0e80*/  @P2 HADD2.F32 R130, -RZ, R107.H1_H1 ;  /* 0x3000006bff822230 */ /* 0x000fe20000004100 */
[----:B------:R-:W2:Y:S08]  /*0e90*/  @P2 LDC R125, c[0x0][0x40c] ;  /* 0x00010300ff7d2b82 */ /* 0x000eb00000000800 */
[----:B------:R-:W3:Y:S01]  /*0ea0*/  @P2 LDC R40, c[0x0][0x40c] ;  /* 0x00010300ff282b82 */ /* 0x000ee20000000800 */
[----:B0-----:R-:W-:Y:S01]  /*0eb0*/  @P2 FMUL.FTZ R36, R36, R37 ;  /* 0x0000002524242220 */ /* 0x001fe20000410000 */
[----:B------:R-:W-:-:S06]  /*0ec0*/  @P2 HADD2.F32 R37, -RZ, R52.H1_H1 ;  /* 0x30000034ff252230 */ /* 0x000fcc0000004100 */
[----:B------:R-:W0:Y:S01]  /*0ed0*/  @P2 LDC R38, c[0x0][0x40c] ;  /* 0x00010300ff262b82 */ /* 0x000e220000000800 */
[----:B-1----:R-:W-:Y:S01]  /*0ee0*/  @P2 FMUL.FTZ R119, R118, R119 ;  /* 0x0000007776772220 */ /* 0x002fe20000410000 */
[----:B------:R-:W-:-:S06]  /*0ef0*/  @P2 HADD2.F32 R118, -RZ, R105.H0_H0 ;  /* 0x20000069ff762230 */ /* 0x000fcc0000004100 */
[----:B------:R-:W1:Y:S01]  /*0f00*/  @P2 LDC R42, c[0x0][0x40c] ;  /* 0x00010300ff2a2b82 */ /* 0x000e620000000800 */
[----:B--2---:R-:W-:Y:S01]  /*0f10*/  @P2 FMUL.FTZ R125, R124, R125 ;  /* 0x0000007d7c7d2220 */ /* 0x004fe20000410000 */
[----:B------:R-:W-:-:S06]  /*0f20*/  @P2 HADD2.F32 R124, -RZ, R55.H0_H0 ;  /* 0x20000037ff7c2230 */ /* 0x000fcc0000004100 */
[----:B------:R-:W2:Y:S01]  /*0f30*/  @P2 LDC R127, c[0x0][0x40c] ;  /* 0x00010300ff7f2b82 */ /* 0x000ea20000000800 */
[----:B---3--:R-:W-:Y:S01]  /*0f40*/  @P2 FMUL.FTZ R43, R39, R40 ;  /* 0x00000028272b2220 */ /* 0x008fe20000410000 */
[----:B------:R-:W-:-:S06]  /*0f50*/  @P2 HADD2.F32 R39, -RZ, R104.H1_H1 ;  /* 0x30000068ff272230 */ /* 0x000fcc0000004100 */
[----:B------:R-:W3:Y:S01]  /*0f60*/  @P2 LDC R129, c[0x0][0x40c] ;  /* 0x00010300ff812b82 */ /* 0x000ee20000000800 */
[----:B0-----:R-:W-:Y:S01]  /*0f70*/  @P2 FMUL.FTZ R38, R37, R38 ;  /* 0x0000002625262220 */ /* 0x001fe20000410000 */
[----:B------:R-:W-:Y:S02]  /*0f80*/  @P2 HADD2.F32 R37, -RZ, R104.H0_H0 ;  /* 0x20000068ff252230 */ /* 0x000fe40000004100 */
[----:B-1----:R-:W-:Y:S01]  /*0f90*/  @P2 FMUL.FTZ R117, R41, R42 ;  /* 0x0000002a29752220 */ /* 0x002fe20000410000 */
[----:B------:R-:W-:Y:S02]  /*0fa0*/  HFMA2 R42, -RZ, RZ, 0, 0 ;  /* 0x00000000ff2a7431 */ /* 0x000fe400000001ff */
[----:B------:R-:W-:Y:S01]  /*0fb0*/  @P2 FMUL.FTZ R42, R43, R118 ;  /* 0x000000762b2a2220 */ /* 0x000fe20000410000 */
[----:B------:R-:W-:Y:S01]  /*0fc0*/  CS2R R40, SRZ ;  /* 0x0000000000287805 */ /* 0x000fe2000001ff00 */
[----:B------:R-:W-:Y:S02]  /*0fd0*/  @P2 HADD2.F32 R118, -RZ, R105.H1_H1 ;  /* 0x30000069ff762230 */ /* 0x000fe40000004100 */
[----:B------:R-:W-:Y:S01]  /*0fe0*/  @P2 FMUL.FTZ R40, R36, R37 ;  /* 0x0000002524282220 */ /* 0x000fe20000410000 */
[----:B------:R-:W-:Y:S01]  /*0ff0*/  @P2 FMUL.FTZ R41, R38, R39 ;  /* 0x0000002726292220 */ /* 0x000fe20000410000 */
[----:B------:R-:W-:Y:S01]  /*1000*/  CS2R R36, SRZ ;  /* 0x0000000000247805 */ /* 0x000fe2000001ff00 */
[----:B--2---:R-:W-:Y:S01]  /*1010*/  @P2 FMUL.FTZ R127, R124, R127 ;  /* 0x0000007f7c7f2220 */ /* 0x004fe20000410000 */
[----:B------:R-:W-:Y:S01]  /*1020*/  @P2 HADD2.F32 R124, -RZ, R106.H0_H0 ;  /* 0x2000006aff7c2230 */ /* 0x000fe20000004100 */
[----:B------:R-:W-:-:S02]  /*1030*/  CS2R R38, SRZ ;  /* 0x0000000000267805 */ /* 0x000fc4000001ff00 */
[----:B------:R-:W-:Y:S01]  /*1040*/  MOV R43, RZ ;  /* 0x000000ff002b7202 */ /* 0x000fe20000000f00 */
[----:B------:R-:W-:Y:S01]  /*1050*/  @P2 FMUL.FTZ R43, R117, R118 ;  /* 0x00000076752b2220 */ /* 0x000fe20000410000 */
[----:B------:R-:W-:Y:S01]  /*1060*/  @P2 FMUL.FTZ R38, R127, R128 ;  /* 0x000000807f262220 */ /* 0x000fe20000410000 */
[----:B------:R-:W-:Y:S01]  /*1070*/  @P2 FMUL.FTZ R36, R119, R124 ;  /* 0x0000007c77242220 */ /* 0x000fe20000410000 */
[----:B---3--:R-:W-:Y:S01]  /*1080*/  @P2 FMUL.FTZ R129, R126, R129 ;  /* 0x000000817e812220 */ /* 0x008fe20000410000 */
[----:B------:R-:W-:-:S03]  /*1090*/  @P2 HADD2.F32 R126, -RZ, R106.H1_H1 ;  /* 0x3000006aff7e2230 */ /* 0x000fc60000004100 */
[----:B------:R-:W-:Y:S02]  /*10a0*/  @P2 FMUL.FTZ R39, R129, R130 ;  /* 0x0000008281272220 */ /* 0x000fe40000410000 */
[----:B------:R-:W-:-:S07]  /*10b0*/  @P2 FMUL.FTZ R37, R125, R126 ;  /* 0x0000007e7d252220 */ /* 0x000fce0000410000 */
.L_x_27453:
[----:B------:R-:W-:Y:S05]  /*10c0*/  BSYNC.RECONVERGENT B1 ;  /* 0x0000000000017941 */ /* 0x000fea0003800200 */
.L_x_27451:
[----:B------:R-:W0:Y:S01]  /*10d0*/  LDC.64 R118, c[0x0][0x3a8] ;  /* 0x0000ea00ff767b82 */ /* 0x000e220000000a00 */
[----:B------:R-:W-:Y:S01]  /*10e0*/  IADD3 R116, PT, PT, R116, 0x20, RZ ;  /* 0x0000002074747810 */ /* 0x000fe20007ffe0ff */
[C---:B0-----:R-:W-:Y:S01]  /*10f0*/  IMAD.WIDE.U32 R118, R115.reuse, 0x20, R118 ;  /* 0x0000002073767825 */ /* 0x041fe200078e0076 */
[----:B------:R-:W-:-:S04]  /*1100*/  IADD3 R115, PT, PT, R115, 0x20, RZ ;  /* 0x0000002073737810 */ /* 0x000fc80007ffe0ff */
[----:B------:R0:W-:Y:S04]  /*1110*/  STG.E.128 desc[UR6][R118.64], R40 ;  /* 0x0000002876007986 */ /* 0x0001e8000c101d06 */
[----:B------:R0:W-:Y:S02]  /*1120*/  STG.E.128 desc[UR6][R118.64+0x10], R36 ;  /* 0x0000102476007986 */ /* 0x0001e4000c101d06 */
.L_x_27448:
[----:B------:R-:W-:Y:S05]  /*1130*/  BSYNC.RECONVERGENT B0 ;  /* 0x0000000000007941 */ /* 0x000fea0003800200 */
.L_x_27447:
        /* <DEDUP_REMOVED lines=17> */
[--C-:B-----5:R-:W-:Y:S02]  /*1250*/  @P1 HADD2.F32 R28, -RZ, R52.reuse.H0_H0 ;  /* 0x20000034ff1c1230 */ /* 0x120fe40000004100 */
[--C-:B------:R-:W-:Y:S02]  /*1260*/  @P1 HADD2.F32 R32, -RZ, R53.reuse.H0_H0 ;  /* 0x20000035ff201230 */ /* 0x100fe40000004100 */
[----:B------:R-:W-:Y:S02]  /*1270*/  @P1 HADD2.F32 R34, -RZ, R53.H1_H1 ;  /* 0x30000035ff221230 */ /* 0x000fe40000004100 */
[----:B------:R-:W-:Y:S01]  /*1280*/  @P1 HADD2.F32 R30, -RZ, R52.H1_H1 ;  /* 0x30000034ff1e1230 */ /* 0x000fe20000004100 */
[----:B------:R-:W2:Y:S08]  /*1290*/  @P1 LDC R35, c[0x0][0x40c] ;  /* 0x00010300ff231b82 */ /* 0x000eb00000000800 */
[----:B------:R-:W3:Y:S08]  /*12a0*/  @P1 LDC R117, c[0x0][0x40c] ;  /* 0x00010300ff751b82 */ /* 0x000ef00000000800 */
[----:B------:R-:W4:Y:S01]  /*12b0*/  @P1 LDC R33, c[0x0][0x40c] ;  /* 0x00010300ff211b82 */ /* 0x000f220000000800 */
[----:B-1----:R-:W-:Y:S01]  /*12c0*/  @P1 FMUL.FTZ R31, R28, R29 ;  /* 0x0000001d1c1f1220 */ /* 0x002fe20000410000 */
[----:B------:R-:W-:-:S02]  /*12d0*/  @P1 HADD2.F32 R29, -RZ, R92.H0_H0 ;  /* 0x2000005cff1d1230 */ /* 0x000fc40000004100 */
[----:B------:R-:W-:-:S04]  /*12e0*/  @P1 HADD2.F32 R28, -RZ, R92.H1_H1 ;  /* 0x3000005cff1c1230 */ /* 0x000fc80000004100 */
[----:B0-----:R-:W0:Y:S01]  /*12f0*/  @P1 LDC R119, c[0x0][0x40c] ;  /* 0x00010300ff771b82 */ /* 0x001e220000000800 */
[----:B--2---:R-:W-:Y:S01]  /*1300*/  @P1 FMUL.FTZ R125, R32, R35 ;  /* 0x00000023207d1220 */ /* 0x004fe20000410000 */
[--C-:B------:R-:W-:Y:S01]  /*1310*/  @P1 HADD2.F32 R35, -RZ, R54.reuse.H1_H1 ;  /* 0x30000036ff231230 */ /* 0x100fe20000004100 */
[----:B------:R-:W-:Y:S01]  /*1320*/  MOV R32, R48 ;  /* 0x0000003000207202 */ /* 0x000fe20000000f00 */
[----:B------:R-:W-:Y:S01]  /*1330*/  @P1 FFMA.FTZ R32, R31, R29, R48 ;  /* 0x0000001d1f201223 */ /* 0x000fe20000010030 */
[----:B------:R-:W-:Y:S01]  /*1340*/  @P1 HADD2.F32 R31, -RZ, R93.H0_H0 ;  /* 0x2000005dff1f1230 */ /* 0x000fe20000004100 */
[----:B------:R-:W-:Y:S02]  /*1350*/  MOV R29, R45 ;  /* 0x0000002d001d7202 */ /* 0x000fe40000000f00 */
[----:B------:R-:W1:Y:S01]  /*1360*/  @P1 LDC R118, c[0x0][0x40c] ;  /* 0x00010300ff761b82 */ /* 0x000e620000000800 */
[----:B---3--:R-:W-:Y:S01]  /*1370*/  @P1 FMUL.FTZ R128, R34, R117 ;  /* 0x0000007522801220 */ /* 0x008fe20000410000 */
[----:B------:R-:W-:-:S02]  /*1380*/  @P1 HADD2.F32 R34, -RZ, R54.H0_H0 ;  /* 0x20000036ff221230 */ /* 0x000fc40000004100 */
[----:B------:R-:W-:-:S04]  /*1390*/  @P1 HADD2.F32 R117, -RZ, R55.H0_H0 ;  /* 0x20000037ff751230 */ /* 0x000fc80000004100 */
[----:B------:R-:W2:Y:S01]  /*13a0*/  @P1 LDC R124, c[0x0][0x40c] ;  /* 0x00010300ff7c1b82 */ /* 0x000ea20000000800 */
[----:B----4-:R-:W-:Y:S01]  /*13b0*/  @P1 FMUL.FTZ R30, R30, R33 ;  /* 0x000000211e1e1220 */ /* 0x010fe20000410000 */
[----:B------:R-:W-:-:S03]  /*13c0*/  MOV R33, R49 ;  /* 0x0000003100217202 */ /* 0x000fc60000000f00 */
[----:B------:R-:W-:Y:S01]  /*13d0*/  @P1 FFMA.FTZ R33, R30, R28, R49 ;  /* 0x0000001c1e211223 */ /* 0x000fe20000010031 */
[----:B------:R-:W-:Y:S01]  /*13e0*/  MOV R28, R44 ;  /* 0x0000002c001c7202 */ /* 0x000fe20000000f00 */
[----:B0-----:R-:W-:Y:S01]  /*13f0*/  @P1 FMUL.FTZ R127, R34, R119 ;  /* 0x00000077227f1220 */ /* 0x001fe20000410000 */
[----:B------:R-:W-:Y:S01]  /*1400*/  @P1 HADD2.F32 R119, -RZ, R95.H0_H0 ;  /* 0x2000005fff771230 */ /* 0x000fe20000004100 */
[----:B------:R-:W-:Y:S01]  /*1410*/  MOV R34, R50 ;  /* 0x0000003200227202 */ /* 0x000fe20000000f00 */
[----:B------:R-:W-:Y:S01]  /*1420*/  @P1 FFMA.FTZ R34, R125, R31, R50 ;  /* 0x0000001f7d221223 */ /* 0x000fe20000010032 */
[----:B------:R-:W-:Y:S02]  /*1430*/  MOV R30, R46 ;  /* 0x0000002e001e7202 */ /* 0x000fe40000000f00 */
[----:B------:R-:W-:Y:S01]  /*1440*/  MOV R31, R47 ;  /* 0x0000002f001f7202 */ /* 0x000fe20000000f00 */
[----:B-1----:R-:W-:Y:S01]  /*1450*/  @P1 FMUL.FTZ R130, R35, R118 ;  /* 0x0000007623821220 */ /* 0x002fe20000410000 */
[----:B------:R-:W-:Y:S01]  /*1460*/  @P1 HADD2.F32 R118, -RZ, R93.H1_H1 ;  /* 0x3000005dff761230 */ /* 0x000fe20000004100 */
[----:B------:R-:W-:-:S04]  /*1470*/  MOV R35, R51 ;  /* 0x0000003300237202 */ /* 0x000fc80000000f00 */
[----:B------:R-:W-:Y:S01]  /*1480*/  @P1 FFMA.FTZ R35, R128, R118, R51 ;  /* 0x0000007680231223 */ /* 0x000fe20000010033 */
[----:B--2---:R-:W-:Y:S01]  /*1490*/  @P1 FMUL.FTZ R129, R117, R124 ;  /* 0x0000007c75811220 */ /* 0x004fe20000410000 */
[--C-:B------:R-:W-:Y:S02]  /*14a0*/  @P1 HADD2.F32 R117, -RZ, R94.reuse.H0_H0 ;  /* 0x2000005eff751230 */ /* 0x100fe40000004100 */
[----:B------:R-:W-:Y:S02]  /*14b0*/  @P1 HADD2.F32 R124, -RZ, R94.H1_H1 ;  /* 0x3000005eff7c1230 */ /* 0x000fe40000004100 */
[----:B------:R-:W-:Y:S01]  /*14c0*/  @P1 FFMA.FTZ R30, R129, R119, R46 ;  /* 0x00000077811e1223 */ /* 0x000fe2000001002e */
[----:B------:R-:W-:Y:S02]  /*14d0*/  @P1 FFMA.FTZ R28, R127, R117, R44 ;  /* 0x000000757f1c1223 */ /* 0x000fe4000001002c */
[----:B------:R-:W-:Y:S01]  /*14e0*/  @P1 FFMA.FTZ R29, R130, R124, R45 ;  /* 0x0000007c821d1223 */ /* 0x000fe2000001002d */
[----:B------:R-:W-:Y:S06]  /*14f0*/  @!P1 BRA `(.L_x_27458) ;  /* 0x0000000000c89947 */ /* 0x000fec0003800000 */
[----:B------:R-:W-:Y:S02]  /*1500*/  HADD2.F32 R31, -RZ, R55.H1_H1 ;  /* 0x30000037ff1f7230 */ /* 0x000fe40000004100 */
[----:B------:R-:W-:-:S03]  /*1510*/  HADD2.F32 R118, -RZ, R95.H1_H1 ;  /* 0x3000005fff767230 */ /* 0x000fc60000004100 */
[----:B------:R-:W-:-:S04]  /*1520*/  FMUL.FTZ R124, R31, UR11 ;  /* 0x0000000b1f7c7c20 */ /* 0x000fc80008410000 */
[----:B------:R-:W-:Y:S01]  /*1530*/  FFMA.FTZ R31, R124, R118, R47 ;  /* 0x000000767c1f7223 */ /* 0x000fe2000001002f */
[----:B------:R-:W-:Y:S06]  /*1540*/  BRA `(.L_x_27458) ;  /* 0x0000000000b47947 */ /* 0x000fec0003800000 */
.L_x_27457:
[----:B-1----:R-:W1:Y:S01]  /*1550*/  @P2 LDC R29, c[0x0][0x40c] ;  /* 0x00010300ff1d2b82 */ /* 0x002e620000000800 */
[----:B-----5:R-:W-:Y:S02]  /*1560*/  @P2 HADD2.F32 R28, -RZ, R52.H0_H0 ;  /* 0x20000034ff1c2230 */ /* 0x020fe40000004100 */
[--C-:B0-----:R-:W-:Y:S02]  /*1570*/  @P2 HADD2.F32 R118, -RZ, R54.reuse.H0_H0 ;  /* 0x20000036ff762230 */ /* 0x101fe40000004100 */
[----:B------:R-:W-:Y:S02]  /*1580*/  @P2 HADD2.F32 R124, -RZ, R54.H1_H1 ;  /* 0x30000036ff7c2230 */ /* 0x000fe40000004100 */
[--C-:B------:R-:W-:Y:S01]  /*1590*/  @P2 HADD2.F32 R31, -RZ, R53.reuse.H0_H0 ;  /* 0x20000035ff1f2230 */ /* 0x100fe20000004100 */
[----:B------:R-:W0:Y:S01]  /*15a0*/  @P2 LDC R119, c[0x0][0x40c] ;  /* 0x00010300ff772b82 */ /* 0x000e220000000800 */
[----:B------:R-:W-:Y:S02]  /*15b0*/  @P2 HADD2.F32 R33, -RZ, R53.H1_H1 ;  /* 0x30000035ff212230 */ /* 0x000fe40000004100 */
[----:B------:R-:W-:-:S02]  /*15c0*/  @P2 HADD2.F32 R128, -RZ, R55.H1_H1 ;  /* 0x30000037ff802230 */ /* 0x000fc40000004100 */
[--C-:B------:R-:W-:Y:S02]  /*15d0*/  @P2 HADD2.F32 R130, -RZ, R95.reuse.H0_H0 ;  /* 0x2000005fff822230 */ /* 0x100fe40000004100 */
[----:B------:R-:W-:Y:S01]  /*15e0*/  @P2 HADD2.F32 R132, -RZ, R95.H1_H1 ;  /* 0x3000005fff842230 */ /* 0x000fe20000004100 */
[----:B------:R-:W2:Y:S08]  /*15f0*/  @P2 LDC R125, c[0x0][0x40c] ;  /* 0x00010300ff7d2b82 */ /* 0x000eb00000000800 */
[----:B------:R-:W3:Y:S01]  /*1600*/  @P2 LDC R32, c[0x0][0x40c] ;  /* 0x00010300ff202b82 */ /* 0x000ee20000000800 */
[----:B-1----:R-:W-:Y:S01]  /*1610*/  @P2 FMUL.FTZ R28, R28, R29 ;  /* 0x0000001d1c1c2220 */ /* 0x002fe20000410000 */
[----:B------:R-:W-:-:S06]  /*1620*/  @P2 HADD2.F32 R29, -RZ, R52.H1_H1 ;  /* 0x30000034ff1d2230 */ /* 0x000fcc0000004100 */
[----:B------:R-:W1:Y:S01]  /*1630*/  @P2 LDC R30, c[0x0][0x40c] ;  /* 0x00010300ff1e2b82 */ /* 0x000e620000000800 */
[----:B0-----:R-:W-:Y:S01]  /*1640*/  @P2 FMUL.FTZ R119, R118, R119 ;  /* 0x0000007776772220 */ /* 0x001fe20000410000 */
[----:B------:R-:W-:-:S06]  /*1650*/  @P2 HADD2.F32 R118, -RZ, R93.H0_H0 ;  /* 0x2000005dff762230 */ /* 0x000fcc0000004100 */
[----:B------:R-:W0:Y:S01]  /*1660*/  @P2 LDC R34, c[0x0][0x40c] ;  /* 0x00010300ff222b82 */ /* 0x000e220000000800 */
[----:B--2---:R-:W-:Y:S01]  /*1670*/  @P2 FMUL.FTZ R125, R124, R125 ;  /* 0x0000007d7c7d2220 */ /* 0x004fe20000410000 */
[----:B------:R-:W-:-:S06]  /*1680*/  @P2 HADD2.F32 R124, -RZ, R55.H0_H0 ;  /* 0x20000037ff7c2230 */ /* 0x000fcc0000004100 */
[----:B------:R-:W2:Y:S01]  /*1690*/  @P2 LDC R127, c[0x0][0x40c] ;  /* 0x00010300ff7f2b82 */ /* 0x000ea20000000800 */
[----:B---3--:R-:W-:Y:S01]  /*16a0*/  @P2 FMUL.FTZ R35, R31, R32 ;  /* 0x000000201f232220 */ /* 0x008fe20000410000 */
[----:B------:R-:W-:-:S06]  /*16b0*/  @P2 HADD2.F32 R31, -RZ, R92.H1_H1 ;  /* 0x3000005cff1f2230 */ /* 0x000fcc0000004100 */
[----:B------:R-:W3:Y:S01]  /*16c0*/  @P2 LDC R129, c[0x0][0x40c] ;  /* 0x00010300ff812b82 */ /* 0x000ee20000000800 */
[----:B-1----:R-:W-:Y:S01]  /*16d0*/  @P2 FMUL.FTZ R30, R29, R30 ;  /* 0x0000001e1d1e2220 */ /* 0x002fe20000410000 */
[----:B------:R-:W-:Y:S02]  /*16e0*/  @P2 HADD2.F32 R29, -RZ, R92.H0_H0 ;  /* 0x2000005cff1d2230 */ /* 0x000fe40000004100 */
[----:B0-----:R-:W-:Y:S01]  /*16f0*/  @P2 FMUL.FTZ R117, R33, R34 ;  /* 0x0000002221752220 */ /* 0x001fe20000410000 */
        /* <DEDUP_REMOVED lines=18> */
.L_x_27458:
[----:B------:R-:W-:Y:S05]  /*1820*/  BSYNC.RECONVERGENT B1 ;  /* 0x0000000000017941 */ /* 0x000fea0003800200 */
.L_x_27456:
[----:B------:R-:W0:Y:S01]  /*1830*/  LDC.64 R118, c[0x0][0x3a8] ;  /* 0x0000ea00ff767b82 */ /* 0x000e220000000a00 */
[----:B------:R-:W-:Y:S01]  /*1840*/  IADD3 R116, PT, PT, R116, 0x20, RZ ;  /* 0x0000002074747810 */ /* 0x000fe20007ffe0ff */
[C---:B0-----:R-:W-:Y:S01]  /*1850*/  IMAD.WIDE.U32 R118, R115.reuse, 0x20, R118 ;  /* 0x0000002073767825 */ /* 0x041fe200078e0076 */
[----:B------:R-:W-:-:S04]  /*1860*/  IADD3 R115, PT, PT, R115, 0x20, RZ ;  /* 0x0000002073737810 */ /* 0x000fc80007ffe0ff */
[----:B------:R1:W-:Y:S04]  /*1870*/  STG.E.128 desc[UR6][R118.64], R32 ;  /* 0x0000002076007986 */ /* 0x0003e8000c101d06 */
[----:B------:R1:W-:Y:S02]  /*1880*/  STG.E.128 desc[UR6][R118.64+0x10], R28 ;  /* 0x0000101c76007986 */ /* 0x0003e4000c101d06 */
.L_x_27455:
[----:B------:R-:W-:Y:S05]  /*1890*/  BSYNC.RECONVERGENT B0 ;  /* 0x0000000000007941 */ /* 0x000fea0003800200 */
.L_x_27454:
        /* <DEDUP_REMOVED lines=17> */
[--C-:B-----5:R-:W-:Y:S02]  /*19b0*/  @P1 HADD2.F32 R20, -RZ, R52.reuse.H0_H0 ;  /* 0x20000034ff141230 */ /* 0x120fe40000004100 */
[--C-:B------:R-:W-:Y:S02]  /*19c0*/  @P1 HADD2.F32 R24, -RZ, R53.reuse.H0_H0 ;  /* 0x20000035ff181230 */ /* 0x100fe40000004100 */
[----:B------:R-:W-:Y:S02]  /*19d0*/  @P1 HADD2.F32 R26, -RZ, R53.H1_H1 ;  /* 0x30000035ff1a1230 */ /* 0x000fe40000004100 */
[----:B------:R-:W-:Y:S01]  /*19e0*/  @P1 HADD2.F32 R22, -RZ, R52.H1_H1 ;  /* 0x30000034ff161230 */ /* 0x000fe20000004100 */
[----:B------:R-:W3:Y:S08]  /*19f0*/  @P1 LDC R27, c[0x0][0x40c] ;  /* 0x00010300ff1b1b82 */ /* 0x000ef00000000800 */
[----:B------:R-:W4:Y:S08]  /*1a00*/  @P1 LDC R117, c[0x0][0x40c] ;  /* 0x00010300ff751b82 */ /* 0x000f300000000800 */
[----:B------:R-:W4:Y:S01]  /*1a10*/  @P1 LDC R25, c[0x0][0x40c] ;  /* 0x00010300ff191b82 */ /* 0x000f220000000800 */
[----:B--2---:R-:W-:Y:S01]  /*1a20*/  @P1 FMUL.FTZ R23, R20, R21 ;  /* 0x0000001514171220 */ /* 0x004fe20000410000 */
[----:B------:R-:W-:-:S02]  /*1a30*/  @P1 HADD2.F32 R21, -RZ, R80.H0_H0 ;  /* 0x20000050ff151230 */ /* 0x000fc40000004100 */
[----:B------:R-:W-:-:S04]  /*1a40*/  @P1 HADD2.F32 R20, -RZ, R80.H1_H1 ;  /* 0x30000050ff141230 */ /* 0x000fc80000004100 */
[----:B01----:R-:W0:Y:S01]  /*1a50*/  @P1 LDC R119, c[0x0][0x40c] ;  /* 0x00010300ff771b82 */ /* 0x003e220000000800 */
[----:B---3--:R-:W-:Y:S01]  /*1a60*/  @P1 FMUL.FTZ R125, R24, R27 ;  /* 0x0000001b187d1220 */ /* 0x008fe20000410000 */
[--C-:B------:R-:W-:Y:S01]  /*1a70*/  @P1 HADD2.F32 R27, -RZ, R54.reuse.H1_H1 ;  /* 0x30000036ff1b1230 */ /* 0x100fe20000004100 */
[----:B------:R-:W-:Y:S01]  /*1a80*/  MOV R24, R48 ;  /* 0x0000003000187202 */ /* 0x000fe20000000f00 */
[----:B------:R-:W-:Y:S01]  /*1a90*/  @P1 FFMA.FTZ R24, R23, R21, R48 ;  /* 0x0000001517181223 */ /* 0x000fe20000010030 */
[----:B------:R-:W-:Y:S01]  /*1aa0*/  @P1 HADD2.F32 R23, -RZ, R81.H0_H0 ;  /* 0x20000051ff171230 */ /* 0x000fe20000004100 */
[----:B------:R-:W-:Y:S02]  /*1ab0*/  MOV R21, R45 ;  /* 0x0000002d00157202 */ /* 0x000fe40000000f00 */
[----:B------:R-:W1:Y:S01]  /*1ac0*/  @P1 LDC R118, c[0x0][0x40c] ;  /* 0x00010300ff761b82 */ /* 0x000e620000000800 */
[----:B----4-:R-:W-:Y:S01]  /*1ad0*/  @P1 FMUL.FTZ R130, R26, R117 ;  /* 0x000000751a821220 */ /* 0x010fe20000410000 */
[----:B------:R-:W-:-:S02]  /*1ae0*/  @P1 HADD2.F32 R26, -RZ, R54.H0_H0 ;  /* 0x20000036ff1a1230 */ /* 0x000fc40000004100 */
[----:B------:R-:W-:-:S04]  /*1af0*/  @P1 HADD2.F32 R117, -RZ, R55.H0_H0 ;  /* 0x20000037ff751230 */ /* 0x000fc80000004100 */
[----:B------:R-:W2:Y:S01]  /*1b00*/  @P1 LDC R124, c[0x0][0x40c] ;  /* 0x00010300ff7c1b82 */ /* 0x000ea20000000800 */
[----:B------:R-:W-:Y:S01]  /*1b10*/  @P1 FMUL.FTZ R22, R22, R25 ;  /* 0x0000001916161220 */ /* 0x000fe20000410000 */
        /* <DEDUP_REMOVED lines=25> */
.L_x_27462:
[----:B--2---:R-:W2:Y:S01]  /*1cb0*/  @P2 LDC R21, c[0x0][0x40c] ;  /* 0x00010300ff152b82 */ /* 0x004ea20000000800 */
[----:B-----5:R-:W-:Y:S02]  /*1cc0*/  @P2 HADD2.F32 R20, -RZ, R52.H0_H0 ;  /* 0x20000034ff142230 */ /* 0x020fe40000004100 */
[--C-:B01----:R-:W-:Y:S02]  /*1cd0*/  @P2 HADD2.F32 R118, -RZ, R54.reuse.H0_H0 ;  /* 0x20000036ff762230 */ /* 0x103fe40000004100 */
[----:B------:R-:W-:Y:S02]  /*1ce0*/  @P2 HADD2.F32 R124, -RZ, R54.H1_H1 ;  /* 0x30000036ff7c2230 */ /* 0x000fe40000004100 */
[--C-:B------:R-:W-:Y:S01]  /*1cf0*/  @P2 HADD2.F32 R23, -RZ, R53.reuse.H0_H0 ;  /* 0x20000035ff172230 */ /* 0x100fe20000004100 */
[----:B------:R-:W0:Y:S01]  /*1d00*/  @P2 LDC R119, c[0x0][0x40c] ;  /* 0x00010300ff772b82 */ /* 0x000e220000000800 */
[----:B------:R-:W-:Y:S02]  /*1d10*/  @P2 HADD2.F32 R25, -RZ, R53.H1_H1 ;  /* 0x30000035ff192230 */ /* 0x000fe40000004100 */
[----:B------:R-:W-:-:S02]  /*1d20*/  @P2 HADD2.F32 R129, -RZ, R55.H1_H1 ;  /* 0x30000037ff812230 */ /* 0x000fc40000004100 */
[--C-:B------:R-:W-:Y:S02]  /*1d30*/  @P2 HADD2.F32 R132, -RZ, R83.reuse.H0_H0 ;  /* 0x20000053ff842230 */ /* 0x100fe40000004100 */
[----:B------:R-:W-:Y:S01]  /*1d40*/  @P2 HADD2.F32 R134, -RZ, R83.H1_H1 ;  /* 0x30000053ff862230 */ /* 0x000fe20000004100 */
[----:B------:R-:W1:Y:S08]  /*1d50*/  @P2 LDC R125, c[0x0][0x40c] ;  /* 0x00010300ff7d2b82 */ /* 0x000e700000000800 */
[----:B------:R-:W3:Y:S01]  /*1d60*/  @P2 LDC R24, c[0x0][0x40c] ;  /* 0x00010300ff182b82 */ /* 0x000ee20000000800 */
[----:B--2---:R-:W-:Y:S01]  /*1d70*/  @P2 FMUL.FTZ R20, R20, R21 ;  /* 0x0000001514142220 */ /* 0x004fe20000410000 */
[----:B------:R-:W-:-:S06]  /*1d80*/  @P2 HADD2.F32 R21, -RZ, R52.H1_H1 ;  /* 0x30000034ff152230 */ /* 0x000fcc0000004100 */
[----:B------:R-:W2:Y:S01]  /*1d90*/  @P2 LDC R22, c[0x0][0x40c] ;  /* 0x00010300ff162b82 */ /* 0x000ea20000000800 */
[----:B0-----:R-:W-:Y:S01]  /*1da0*/  @P2 FMUL.FTZ R119, R118, R119 ;  /* 0x0000007776772220 */ /* 0x001fe20000410000 */
[----:B------:R-:W-:-:S06]  /*1db0*/  @P2 HADD2.F32 R118, -RZ, R81.H0_H0 ;  /* 0x20000051ff762230 */ /* 0x000fcc0000004100 */
[----:B------:R-:W0:Y:S01]  /*1dc0*/  @P2 LDC R26, c[0x0][0x40c] ;  /* 0x00010300ff1a2b82 */ /* 0x000e220000000800 */
[----:B-1----:R-:W-:Y:S01]  /*1dd0*/  @P2 FMUL.FTZ R125, R124, R125 ;  /* 0x0000007d7c7d2220 */ /* 0x002fe20000410000 */
[----:B------:R-:W-:-:S06]  /*1de0*/  @P2 HADD2.F32 R124, -RZ, R55.H0_H0 ;  /* 0x20000037ff7c2230 */ /* 0x000fcc0000004100 */
[----:B------:R-:W1:Y:S01]  /*1df0*/  @P2 LDC R127, c[0x0][0x40c] ;  /* 0x00010300ff7f2b82 */ /* 0x000e620000000800 */
[----:B---3--:R-:W-:Y:S01]  /*1e00*/  @P2 FMUL.FTZ R27, R23, R24 ;  /* 0x00000018171b2220 */ /* 0x008fe20000410000 */
[----:B------:R-:W-:-:S06]  /*1e10*/  @P2 HADD2.F32 R23, -RZ, R80.H1_H1 ;  /* 0x30000050ff172230 */ /* 0x000fcc0000004100 */
[----:B------:R-:W3:Y:S01]  /*1e20*/  @P2 LDC R130, c[0x0][0x40c] ;  /* 0x00010300ff822b82 */ /* 0x000ee20000000800 */
[----:B--2---:R-:W-:Y:S01]  /*1e30*/  @P2 FMUL.FTZ R22, R21, R22 ;  /* 0x0000001615162220 */ /* 0x004fe20000410000 */
        /* <DEDUP_REMOVED lines=9> */
[----:B-1----:R-:W-:Y:S01]  /*1ed0*/  @P2 FMUL.FTZ R127, R124, R127 ;  /* 0x0000007f7c7f2220 */ /* 0x002fe20000410000 */
        /* <DEDUP_REMOVED lines=10> */
.L_x_27463:
[----:B------:R-:W-:Y:S05]  /*1f80*/  BSYNC.RECONVERGENT B1 ;  /* 0x0000000000017941 */ /* 0x000fea0003800200 */
.L_x_27461:
[----:B------:R-:W0:Y:S01]  /*1f90*/  LDC.64 R118, c[0x0][0x3a8] ;  /* 0x0000ea00ff767b82 */ /* 0x000e220000000a00 */
[----:B------:R-:W-:Y:S01]  /*1fa0*/  IADD3 R116, PT, PT, R116, 0x20, RZ ;  /* 0x0000002074747810 */ /* 0x000fe20007ffe0ff */
[C---:B0-----:R-:W-:Y:S01]  /*1fb0*/  IMAD.WIDE.U32 R118, R115.reuse, 0x20, R118 ;  /* 0x0000002073767825 */ /* 0x041fe200078e0076 */
[----:B------:R-:W-:-:S04]  /*1fc0*/  IADD3 R115, PT, PT, R115, 0x20, RZ ;  /* 0x0000002073737810 */ /* 0x000fc80007ffe0ff */
[----:B------:R2:W-:Y:S04]  /*1fd0*/  STG.E.128 desc[UR6][R118.64], R24 ;  /* 0x0000001876007986 */ /* 0x0005e8000c101d06 */
[----:B------:R2:W-:Y:S02]  /*1fe0*/  STG.E.128 desc[UR6][R118.64+0x10], R20 ;  /* 0x0000101476007986 */ /* 0x0005e4000c101d06 */
.L_x_27460:
[----:B------:R-:W-:Y:S05]  /*1ff0*/  BSYNC.RECONVERGENT B0 ;  /* 0x0000000000007941 */ /* 0x000fea0003800200 */
.L_x_27459:
        /* <DEDUP_REMOVED lines=17> */
[--C-:B-----5:R-:W-:Y:S02]  /*2110*/  @P1 HADD2.F32 R12, -RZ, R52.reuse.H0_H0 ;  /* 0x20000034ff0c1230 */ /* 0x120fe40000004100 */
[--C-:B------:R-:W-:Y:S02]  /*2120*/  @P1 HADD2.F32 R16, -RZ, R53.reuse.H0_H0 ;  /* 0x20000035ff101230 */ /* 0x100fe40000004100 */
[----:B------:R-:W-:Y:S02]  /*2130*/  @P1 HADD2.F32 R18, -RZ, R53.H1_H1 ;  /* 0x30000035ff121230 */ /* 0x000fe40000004100 */
[----:B------:R-:W-:Y:S01]  /*2140*/  @P1 HADD2.F32 R14, -RZ, R52.H1_H1 ;  /* 0x30000034ff0e1230 */ /* 0x000fe20000004100 */
[----:B------:R-:W4:Y:S08]  /*2150*/  @P1 LDC R19, c[0x0][0x40c] ;  /* 0x00010300ff131b82 */ /* 0x000f300000000800 */
[----:B------:R-:W4:Y:S08]  /*2160*/  @P1 LDC R117, c[0x0][0x40c] ;  /* 0x00010300ff751b82 */ /* 0x000f300000000800 */
[----:B------:R-:W4:Y:S01]  /*2170*/  @P1 LDC R17, c[0x0][0x40c] ;  /* 0x00010300ff111b82 */ /* 0x000f220000000800 */
[----:B---3--:R-:W-:Y:S01]  /*2180*/  @P1 FMUL.FTZ R15, R12, R13 ;  /* 0x0000000d0c0f1220 */ /* 0x008fe20000410000 */
[----:B------:R-:W-:-:S02]  /*2190*/  @P1 HADD2.F32 R13, -RZ, R68.H0_H0 ;  /* 0x20000044ff0d1230 */ /* 0x000fc40000004100 */
[----:B------:R-:W-:-:S04]  /*21a0*/  @P1 HADD2.F32 R12, -RZ, R68.H1_H1 ;  /* 0x30000044ff0c1230 */ /* 0x000fc80000004100 */
[----:B012---:R-:W0:Y:S01]  /*21b0*/  @P1 LDC R119, c[0x0][0x40c] ;  /* 0x00010300ff771b82 */ /* 0x007e220000000800 */
[----:B----4-:R-:W-:Y:S01]  /*21c0*/  @P1 FMUL.FTZ R125, R16, R19 ;  /* 0x00000013107d1220 */ /* 0x010fe20000410000 */
[--C-:B------:R-:W-:Y:S01]  /*21d0*/  @P1 HADD2.F32 R19, -RZ, R54.reuse.H1_H1 ;  /* 0x30000036ff131230 */ /* 0x100fe20000004100 */
[----:B------:R-:W-:Y:S01]  /*21e0*/  MOV R16, R48 ;  /* 0x0000003000107202 */ /* 0x000fe20000000f00 */
[----:B------:R-:W-:Y:S01]  /*21f0*/  @P1 FFMA.FTZ R16, R15, R13, R48 ;  /* 0x0000000d0f101223 */ /* 0x000fe20000010030 */
[----:B------:R-:W-:Y:S01]  /*2200*/  @P1 HADD2.F32 R15, -RZ, R69.H0_H0 ;  /* 0x20000045ff0f1230 */ /* 0x000fe20000004100 */
[----:B------:R-:W-:Y:S02]  /*2210*/  MOV R13, R45 ;  /* 0x0000002d000d7202 */ /* 0x000fe40000000f00 */
[----:B------:R-:W1:Y:S01]  /*2220*/  @P1 LDC R118, c[0x0][0x40c] ;  /* 0x00010300ff761b82 */ /* 0x000e620000000800 */
[----:B------:R-:W-:Y:S01]  /*2230*/  @P1 FMUL.FTZ R130, R18, R117 ;  /* 0x0000007512821220 */ /* 0x000fe20000410000 */
        /* <DEDUP_REMOVED lines=29> */
.L_x_27467:
[----:B---3--:R-:W3:Y:S01]  /*2410*/  @P2 LDC R13, c[0x0][0x40c] ;  /* 0x00010300ff0d2b82 */ /* 0x008ee20000000800 */
[----:B-----5:R-:W-:Y:S02]  /*2420*/  @P2 HADD2.F32 R12, -RZ, R52.H0_H0 ;  /* 0x20000034ff0c2230 */ /* 0x020fe40000004100 */
[--C-:B012---:R-:W-:Y:S02]  /*2430*/  @P2 HADD2.F32 R118, -RZ, R54.reuse.H0_H0 ;  /* 0x20000036ff762230 */ /* 0x107fe40000004100 */
        /* <DEDUP_REMOVED lines=8> */
[----:B------:R-:W2:Y:S01]  /*24c0*/  @P2 LDC R16, c[0x0][0x40c] ;  /* 0x00010300ff102b82 */ /* 0x000ea20000000800 */
[----:B---3--:R-:W-:Y:S01]  /*24d0*/  @P2 FMUL.FTZ R12, R12, R13 ;  /* 0x0000000d0c0c2220 */ /* 0x008fe20000410000 */
[----:B------:R-:W-:-:S06]  /*24e0*/  @P2 HADD2.F32 R13, -RZ, R52.H1_H1 ;  /* 0x30000034ff0d2230 */ /* 0x000fcc0000004100 */
[----:B------:R-:W3:Y:S01]  /*24f0*/  @P2 LDC R14, c[0x0][0x40c] ;  /* 0x00010300ff0e2b82 */ /* 0x000ee20000000800 */
[----:B0-----:R-:W-:Y:S01]  /*2500*/  @P2 FMUL.FTZ R119, R118, R119 ;  /* 0x0000007776772220 */ /* 0x001fe20000410000 */
[----:B------:R-:W-:-:S06]  /*2510*/  @P2 HADD2.F32 R118, -RZ, R69.H0_H0 ;  /* 0x20000045ff762230 */ /* 0x000fcc0000004100 */
[----:B------:R-:W0:Y:S01]  /*2520*/  @P2 LDC R18, c[0x0][0x40c] ;  /* 0x00010300ff122b82 */ /* 0x000e220000000800 */
[----:B-1----:R-:W-:Y:S01]  /*2530*/  @P2 FMUL.FTZ R125, R124, R125 ;  /* 0x0000007d7c7d2220 */ /* 0x002fe20000410000 */
[----:B------:R-:W-:-:S06]  /*2540*/  @P2 HADD2.F32 R124, -RZ, R55.H0_H0 ;  /* 0x20000037ff7c2230 */ /* 0x000fcc0000004100 */
[----:B------:R-:W1:Y:S01]  /*2550*/  @P2 LDC R129, c[0x0][0x40c] ;  /* 0x00010300ff812b82 */ /* 0x000e620000000800 */
[----:B--2---:R-:W-:Y:S01]  /*2560*/  @P2 FMUL.FTZ R19, R15, R16 ;  /* 0x000000100f132220 */ /* 0x004fe20000410000 */
[----:B------:R-:W-:-:S06]  /*2570*/  @P2 HADD2.F32 R15, -RZ, R68.H1_H1 ;  /* 0x30000044ff0f2230 */ /* 0x000fcc0000004100 */
[----:B------:R-:W2:Y:S01]  /*2580*/  @P2 LDC R131, c[0x0][0x40c] ;  /* 0x00010300ff832b82 */ /* 0x000ea20000000800 */
[----:B---3--:R-:W-:Y:S01]  /*2590*/  @P2 FMUL.FTZ R14, R13, R14 ;  /* 0x0000000e0d0e2220 */ /* 0x008fe20000410000 */
        /* <DEDUP_REMOVED lines=16> */
[----:B--2---:R-:W-:Y:S01]  /*26a0*/  @P2 FMUL.FTZ R131, R130, R131 ;  /* 0x0000008382832220 */ /* 0x004fe20000410000 */
[----:B------:R-:W-:-:S03]  /*26b0*/  @P2 HADD2.F32 R130, -RZ, R70.H1_H1 ;  /* 0x30000046ff822230 */ /* 0x000fc60000004100 */
[----:B------:R-:W-:Y:S02]  /*26c0*/  @P2 FMUL.FTZ R15, R131, R134 ;  /* 0x00000086830f2220 */ /* 0x000fe40000410000 */
[----:B------:R-:W-:-:S07]  /*26d0*/  @P2 FMUL.FTZ R13, R125, R130 ;  /* 0x000000827d0d2220 */ /* 0x000fce0000410000 */
.L_x_27468:
[----:B------:R-:W-:Y:S05]  /*26e0*/  BSYNC.RECONVERGENT B1 ;  /* 0x0000000000017941 */ /* 0x000fea0003800200 */
.L_x_27466:
[----:B------:R-:W0:Y:S01]  /*26f0*/  LDC.64 R118, c[0x0][0x3a8] ;  /* 0x0000ea00ff767b82 */ /* 0x000e220000000a00 */
[----:B------:R-:W-:Y:S01]  /*2700*/  IADD3 R116, PT, PT, R116, 0x20, RZ ;  /* 0x0000002074747810 */ /* 0x000fe20007ffe0ff */
[C---:B0-----:R-:W-:Y:S01]  /*2710*/  IMAD.WIDE.U32 R118, R115.reuse, 0x20, R118 ;  /* 0x0000002073767825 */ /* 0x041fe200078e0076 */
[----:B------:R-:W-:-:S04]  /*2720*/  IADD3 R115, PT, PT, R115, 0x20, RZ ;  /* 0x0000002073737810 */ /* 0x000fc80007ffe0ff */
[----:B------:R3:W-:Y:S04]  /*2730*/  STG.E.128 desc[UR6][R118.64], R16 ;  /* 0x0000001076007986 */ /* 0x0007e8000c101d06 */
[----:B------:R3:W-:Y:S02]  /*2740*/  STG.E.128 desc[UR6][R118.64+0x10], R12 ;  /* 0x0000100c76007986 */ /* 0x0007e4000c101d06 */
.L_x_27465:
[----:B------:R-:W-:Y:S05]  /*2750*/  BSYNC.RECONVERGENT B0 ;  /* 0x0000000000007941 */ /* 0x000fea0003800200 */
.L_x_27464:
        /* <DEDUP_REMOVED lines=14> */
[----:B------:R-:W-:-:S13]  /*2840*/  ISETP.GT.AND P2, PT, R0, RZ, PT ;  /* 0x000000ff0000720c */ /* 0x000fda0003f44270 */
[----:B----4-:R-:W0:Y:S01]  /*2850*/  @P2 LDC R5, c[0x0][0x40c] ;  /* 0x00010300ff052b82 */ /* 0x010e220000000800 */
[--C-:B-----5:R-:W-:Y:S02]  /*2860*/  @P2 HADD2.F32 R0, -RZ, R52.reuse.H0_H0 ;  /* 0x20000034ff002230 */ /* 0x120fe40000004100 */
[--C-:B------:R-:W-:Y:S02]  /*2870*/  @P2 HADD2.F32 R6, -RZ, R53.reuse.H0_H0 ;  /* 0x20000035ff062230 */ /* 0x100fe40000004100 */
[----:B------:R-:W-:Y:S02]  /*2880*/  @P2 HADD2.F32 R4, -RZ, R52.H1_H1 ;  /* 0x30000034ff042230 */ /* 0x000fe40000004100 */
[----:B------:R-:W-:Y:S01]  /*2890*/  @P2 HADD2.F32 R8, -RZ, R53.H1_H1 ;  /* 0x30000035ff082230 */ /* 0x000fe20000004100 */
[----:B------:R-:W4:Y:S01]  /*28a0*/  @P2 LDC R11, c[0x0][0x40c] ;  /* 0x00010300ff0b2b82 */ /* 0x000f220000000800 */
[----:B------:R-:W-:-:S07]  /*28b0*/  @P2 HADD2.F32 R10, -RZ, R54.H1_H1 ;  /* 0x30000036ff0a2230 */ /* 0x000fce0000004100 */
[----:B------:R-:W1:Y:S08]  /*28c0*/  @P2 LDC R9, c[0x0][0x40c] ;  /* 0x00010300ff092b82 */ /* 0x000e700000000800 */
[----:B------:R-:W1:Y:S01]  /*28d0*/  @P2 LDC R117, c[0x0][0x40c] ;  /* 0x00010300ff752b82 */ /* 0x000e620000000800 */
[----:B0-----:R-:W-:Y:S01]  /*28e0*/  @P2 FMUL.FTZ R7, R0, R5 ;  /* 0x0000000500072220 */ /* 0x001fe20000410000 */
[----:B------:R-:W-:-:S02]  /*28f0*/  @P2 HADD2.F32 R5, -RZ, R56.H0_H0 ;  /* 0x20000038ff052230 */ /* 0x000fc40000004100 */
[----:B------:R-:W-:-:S04]  /*2900*/  @P2 HADD2.F32 R0, -RZ, R56.H1_H1 ;  /* 0x30000038ff002230 */ /* 0x000fc80000004100 */
[----:B------:R-:W0:Y:S01]  /*2910*/  @P2 LDC R131, c[0x0][0x40c] ;  /* 0x00010300ff832b82 */ /* 0x000e220000000800 */
[----:B----4-:R-:W-:Y:S01]  /*2920*/  @P2 FMUL.FTZ R125, R6, R11 ;  /* 0x0000000b067d2220 */ /* 0x010fe20000410000 */
[----:B------:R-:W-:Y:S02]  /*2930*/  @P2 HADD2.F32 R6, -RZ, R54.H0_H0 ;  /* 0x20000036ff062230 */ /* 0x000fe40000004100 */
[----:B------:R-:W-:-:S04]  /*2940*/  @P2 HADD2.F32 R11, -RZ, R55.H0_H0 ;  /* 0x20000037ff0b2230 */ /* 0x000fc80000004100 */
[----:B-123--:R-:W1:Y:S01]  /*2950*/  @P2 LDC R119, c[0x0][0x40c] ;  /* 0x00010300ff772b82 */ /* 0x00ee620000000800 */
[----:B------:R-:W-:Y:S01]  /*2960*/  @P2 FMUL.FTZ R4, R4, R9 ;  /* 0x0000000904042220 */ /* 0x000fe20000410000 */
[----:B------:R-:W-:-:S03]  /*2970*/  MOV R9, R49 ;  /* 0x0000003100097202 */ /* 0x000fc60000000f00 */
[----:B------:R-:W-:Y:S01]  /*2980*/  @P2 FFMA.FTZ R9, R4, R0, R49 ;  /* 0x0000000004092223 */ /* 0x000fe20000010031 */
[--C-:B------:R-:W-:Y:S01]  /*2990*/  @P2 HADD2.F32 R0, -RZ, R57.reuse.H1_H1 ;  /* 0x30000039ff002230 */ /* 0x100fe20000004100 */
[----:B------:R-:W-:Y:S01]  /*29a0*/  MOV R4, R44 ;  /* 0x0000002c00047202 */ /* 0x000fe20000000f00 */
[----:B------:R-:W2:Y:S01]  /*29b0*/  @P2 LDC R116, c[0x0][0x40c] ;  /* 0x00010300ff742b82 */ /* 0x000ea20000000800 */
[----:B------:R-:W-:Y:S01]  /*29c0*/  @P2 FMUL.FTZ R118, R8, R117 ;  /* 0x0000007508762220 */ /* 0x000fe20000410000 */
[----:B------:R-:W-:Y:S01]  /*29d0*/  MOV R8, R48 ;  /* 0x0000003000087202 */ /* 0x000fe20000000f00 */
[----:B------:R-:W-:Y:S01]  /*29e0*/  @P2 FFMA.FTZ R8, R7, R5, R48 ;  /* 0x0000000507082223 */ /* 0x000fe20000010030 */
[----:B------:R-:W-:Y:S01]  /*29f0*/  @P2 HADD2.F32 R7, -RZ, R57.H0_H0 ;  /* 0x20000039ff072230 */ /* 0x000fe20000004100 */
[----:B------:R-:W-:Y:S01]  /*2a00*/  MOV R5, R45 ;  /* 0x0000002d00057202 */ /* 0x000fe20000000f00 */
[----:B------:R-:W-:Y:S02]  /*2a10*/  @P2 HADD2.F32 R117, -RZ, R58.H0_H0 ;  /* 0x2000003aff752230 */ /* 0x000fe40000004100 */
[----:B0-----:R-:W-:Y:S01]  /*2a20*/  @P2 FMUL.FTZ R124, R10, R131 ;  /* 0x000000830a7c2220 */ /* 0x001fe20000410000 */
[----:B------:R-:W-:Y:S01]  /*2a30*/  MOV R10, R50 ;  /* 0x00000032000a7202 */ /* 0x000fe20000000f00 */
[----:B------:R-:W-:Y:S01]  /*2a40*/  @P2 FFMA.FTZ R10, R125, R7, R50 ;  /* 0x000000077d0a2223 */ /* 0x000fe20000010032 */
[----:B------:R-:W-:Y:S01]  /*2a50*/  MOV R7, R47 ;  /* 0x0000002f00077202 */ /* 0x000fe20000000f00 */
[----:B-1----:R-:W-:Y:S01]  /*2a60*/  @P2 FMUL.FTZ R129, R6, R119 ;  /* 0x0000007706812220 */ /* 0x002fe20000410000 */
[----:B------:R-:W-:Y:S01]  /*2a70*/  @P2 HADD2.F32 R119, -RZ, R59.H0_H0 ;  /* 0x2000003bff772230 */ /* 0x000fe20000004100 */
[----:B------:R-:W-:-:S02]  /*2a80*/  MOV R6, R46 ;  /* 0x0000002e00067202 */ /* 0x000fc40000000f00 */
[----:B------:R-:W-:Y:S01]  /*2a90*/  @P2 FFMA.FTZ R4, R129, R117, R44 ;  /* 0x0000007581042223 */ /* 0x000fe2000001002c */
[----:B--2---:R-:W-:Y:S01]  /*2aa0*/  @P2 FMUL.FTZ R131, R11, R116 ;  /* 0x000000740b832220 */ /* 0x004fe20000410000 */
[----:B------:R-:W-:Y:S01]  /*2ab0*/  @P2 HADD2.F32 R116, -RZ, R58.H1_H1 ;  /* 0x3000003aff742230 */ /* 0x000fe20000004100 */
[----:B------:R-:W-:Y:S01]  /*2ac0*/  MOV R11, R51 ;  /* 0x00000033000b7202 */ /* 0x000fe20000000f00 */
        /* <DEDUP_REMOVED lines=9> */
.L_x_27472:
[----:B----4-:R-:W0:Y:S01]  /*2b60*/  @P2 LDC R5, c[0x0][0x40c] ;  /* 0x00010300ff052b82 */ /* 0x010e220000000800 */
[----:B-----5:R-:W-:Y:S02]  /*2b70*/  @P2 HADD2.F32 R0, -RZ, R52.H0_H0 ;  /* 0x20000034ff002230 */ /* 0x020fe40000004100 */
[----:B------:R-:W-:Y:S02]  /*2b80*/  @P2 HADD2.F32 R117, -RZ, R54.H1_H1 ;  /* 0x30000036ff752230 */ /* 0x000fe40000004100 */
[----:B------:R-:W-:Y:S02]  /*2b90*/  @P2 HADD2.F32 R4, -RZ, R52.H1_H1 ;  /* 0x30000034ff042230 */ /* 0x000fe40000004100 */
[----:B------:R-:W-:Y:S01]  /*2ba0*/  @P2 HADD2.F32 R10, -RZ, R54.H0_H0 ;  /* 0x20000036ff0a2230 */ /* 0x000fe20000004100 */
[----:B------:R-:W4:Y:S01]  /*2bb0*/  @P2 LDC R124, c[0x0][0x40c] ;  /* 0x00010300ff7c2b82 */ /* 0x000f220000000800 */
[----:B------:R-:W-:Y:S02]  /*2bc0*/  @P2 HADD2.F32 R8, -RZ, R53.H1_H1 ;  /* 0x30000035ff082230 */ /* 0x000fe40000004100 */
[----:B-123--:R-:W-:-:S02]  /*2bd0*/  @P2 HADD2.F32 R119, -RZ, R55.H1_H1 ;  /* 0x30000037ff772230 */ /* 0x00efc40000004100 */
[----:B------:R-:W-:Y:S02]  /*2be0*/  @P2 HADD2.F32 R125, -RZ, R58.H1_H1 ;  /* 0x3000003aff7d2230 */ /* 0x000fe40000004100 */
[--C-:B------:R-:W-:Y:S01]  /*2bf0*/  @P2 HADD2.F32 R129, -RZ, R59.reuse.H0_H0 ;  /* 0x2000003bff812230 */ /* 0x100fe20000004100 */
[----:B------:R-:W1:Y:S01]  /*2c00*/  @P2 LDC R7, c[0x0][0x40c] ;  /* 0x00010300ff072b82 */ /* 0x000e620000000800 */
[----:B------:R-:W-:-:S07]  /*2c10*/  @P2 HADD2.F32 R131, -RZ, R59.H1_H1 ;  /* 0x3000003bff832230 */ /* 0x000fce0000004100 */
[----:B------:R-:W2:Y:S01]  /*2c20*/  @P2 LDC R6, c[0x0][0x40c] ;  /* 0x00010300ff062b82 */ /* 0x000ea20000000800 */
[----:B0-----:R-:W-:Y:S01]  /*2c30*/  @P2 FMUL.FTZ R0, R0, R5 ;  /* 0x0000000500002220 */ /* 0x001fe20000410000 */
[----:B------:R-:W-:-:S06]  /*2c40*/  @P2 HADD2.F32 R5, -RZ, R53.H0_H0 ;  /* 0x20000035ff052230 */ /* 0x000fcc0000004100 */
[----:B------:R-:W0:Y:S01]  /*2c50*/  @P2 LDC R11, c[0x0][0x40c] ;  /* 0x00010300ff0b2b82 */ /* 0x000e220000000800 */
[----:B----4-:R-:W-:Y:S01]  /*2c60*/  @P2 FMUL.FTZ R124, R117, R124 ;  /* 0x0000007c757c2220 */ /* 0x010fe20000410000 */
[----:B------:R-:W-:-:S06]  /*2c70*/  @P2 HADD2.F32 R117, -RZ, R55.H0_H0 ;  /* 0x20000037ff752230 */ /* 0x000fcc0000004100 */
[----:B------:R-:W3:Y:S01]  /*2c80*/  @P2 LDC R9, c[0x0][0x40c] ;  /* 0x00010300ff092b82 */ /* 0x000ee20000000800 */
[----:B-1----:R-:W-:Y:S01]  /*2c90*/  @P2 FMUL.FTZ R4, R4, R7 ;  /* 0x0000000704042220 */ /* 0x002fe20000410000 */
[----:B------:R-:W-:-:S06]  /*2ca0*/  @P2 HADD2.F32 R7, -RZ, R56.H1_H1 ;  /* 0x30000038ff072230 */ /* 0x000fcc0000004100 */
[----:B------:R-:W1:Y:S01]  /*2cb0*/  @P2 LDC R130, c[0x0][0x40c] ;  /* 0x00010300ff822b82 */ /* 0x000e620000000800 */
[----:B--2---:R-:W-:Y:S01]  /*2cc0*/  @P2 FMUL.FTZ R6, R5, R6 ;  /* 0x0000000605062220 */ /* 0x004fe20000410000 */
[----:B------:R-:W-:-:S06]  /*2cd0*/  @P2 HADD2.F32 R5, -RZ, R56.H0_H0 ;  /* 0x20000038ff052230 */ /* 0x000fcc0000004100 */
[----:B------:R-:W2:Y:S01]  /*2ce0*/  @P2 LDC R132, c[0x0][0x40c] ;  /* 0x00010300ff842b82 */ /* 0x000ea20000000800 */
[----:B0-----:R-:W-:Y:S01]  /*2cf0*/  @P2 FMUL.FTZ R118, R10, R11 ;  /* 0x0000000b0a762220 */ /* 0x001fe20000410000 */
[----:B------:R-:W-:Y:S02]  /*2d00*/  @P2 HADD2.F32 R11, -RZ, R57.H0_H0 ;  /* 0x20000039ff0b2230 */ /* 0x000fe40000004100 */
[----:B------:R-:W-:-:S03]  /*2d10*/  HFMA2 R10, -RZ, RZ, 0, 0 ;  /* 0x00000000ff0a7431 */ /* 0x000fc600000001ff */
[----:B------:R-:W-:Y:S01]  /*2d20*/  @P2 FMUL.FTZ R10, R6, R11 ;  /* 0x0000000b060a2220 */ /* 0x000fe20000410000 */
[----:B---3--:R-:W-:Y:S01]  /*2d30*/  @P2 FMUL.FTZ R116, R8, R9 ;  /* 0x0000000908742220 */ /* 0x008fe20000410000 */
[----:B------:R-:W-:Y:S02]  /*2d40*/  CS2R R8, SRZ ;  /* 0x0000000000087805 */ /* 0x000fe4000001ff00 */
[----:B------:R-:W-:Y:S01]  /*2d50*/  MOV R11, RZ ;  /* 0x000000ff000b7202 */ /* 0x000fe20000000f00 */
[----:B------:R-:W-:Y:S01]  /*2d60*/  @P2 FMUL.FTZ R8, R0, R5 ;  /* 0x0000000500082220 */ /* 0x000fe20000410000 */
[----:B------:R-:W-:Y:S01]  /*2d70*/  @P2 FMUL.FTZ R9, R4, R7 ;  /* 0x0000000704092220 */ /* 0x000fe20000410000 */
[----:B------:R-:W-:Y:S02]  /*2d80*/  CS2R R4, SRZ ;  /* 0x0000000000047805 */ /* 0x000fe4000001ff00 */
[----:B------:R-:W-:Y:S01]  /*2d90*/  CS2R R6, SRZ ;  /* 0x0000000000067805 */ /* 0x000fe2000001ff00 */
[----:B------:R-:W-:Y:S01]  /*2da0*/  @P2 FMUL.FTZ R5, R124, R125 ;  /* 0x0000007d7c052220 */ /* 0x000fe20000410000 */
[----:B-1----:R-:W-:Y:S01]  /*2db0*/  @P2 FMUL.FTZ R130, R117, R130 ;  /* 0x0000008275822220 */ /* 0x002fe20000410000 */
[----:B------:R-:W-:-:S03]  /*2dc0*/  @P2 HADD2.F32 R117, -RZ, R57.H1_H1 ;  /* 0x30000039ff752230 */ /* 0x000fc60000004100 */
[----:B------:R-:W-:Y:S02]  /*2dd0*/  @P2 FMUL.FTZ R6, R130, R129 ;  /* 0x0000008182062220 */ /* 0x000fe40000410000 */
[----:B------:R-:W-:Y:S01]  /*2de0*/  @P2 FMUL.FTZ R11, R116, R117 ;  /* 0x00000075740b2220 */ /* 0x000fe20000410000 */
[----:B--2---:R-:W-:Y:S01]  /*2df0*/  @P2 FMUL.FTZ R132, R119, R132 ;  /* 0x0000008477842220 */ /* 0x004fe20000410000 */
[----:B------:R-:W-:-:S03]  /*2e00*/  @P2 HADD2.F32 R119, -RZ, R58.H0_H0 ;  /* 0x2000003aff772230 */ /* 0x000fc60000004100 */
[----:B------:R-:W-:Y:S02]  /*2e10*/  @P2 FMUL.FTZ R7, R132, R131 ;  /* 0x0000008384072220 */ /* 0x000fe40000410000 */
[----:B------:R-:W-:-:S07]  /*2e20*/  @P2 FMUL.FTZ R4, R118, R119 ;  /* 0x0000007776042220 */ /* 0x000fce0000410000 */
.L_x_27473:
[----:B------:R-:W-:Y:S05]  /*2e30*/  BSYNC.RECONVERGENT B1 ;  /* 0x0000000000017941 */ /* 0x000fea0003800200 */
.L_x_27471:
[----:B------:R-:W0:Y:S02]  /*2e40*/  LDC.64 R116, c[0x0][0x3a8] ;  /* 0x0000ea00ff747b82 */ /* 0x000e240000000a00 */
[----:B0-----:R-:W-:-:S05]  /*2e50*/  IMAD.WIDE.U32 R116, R115, 0x20, R116 ;  /* 0x0000002073747825 */ /* 0x001fca00078e0074 */
[----:B------:R4:W-:Y:S04]  /*2e60*/  STG.E.128 desc[UR6][R116.64], R8 ;  /* 0x0000000874007986 */ /* 0x0009e8000c101d06 */
[----:B------:R4:W-:Y:S02]  /*2e70*/  STG.E.128 desc[UR6][R116.64+0x10], R4 ;  /* 0x0000100474007986 */ /* 0x0009e4000c101d06 */
.L_x_27470:
[----:B------:R-:W-:Y:S05]  /*2e80*/  BSYNC.RECONVERGENT B0 ;  /* 0x0000000000007941 */ /* 0x000fea0003800200 */
.L_x_27469:
        /* <DEDUP_REMOVED lines=13> */
[----:B0123--:R-:W-:-:S05]  /*2f60*/  FSEL R119, R0, RZ, P0 ;  /* 0x000000ff00777208 */ /* 0x00ffca0000000000 */
        /* <DEDUP_REMOVED lines=24> */
[----:B------:R-:W-:-:S04]  /*30f0*/  @P4 FADD.FTZ R119, R15, R0 ;  /* 0x000000000f774221 */ /* 0x000fc80000010000 */
[----:B------:R-:W-:-:S04]  /*3100*/  FADD.FTZ R0, R8, R119 ;  /* 0x0000007708007221 */ /* 0x000fc80000010000 */
[----:B----4-:R-:W-:-:S04]  /*3110*/  FADD.FTZ R117, R9, R0 ;  /* 0x0000000009757221 */ /* 0x010fc80000010000 */
[----:B------:R-:W-:-:S04]  /*3120*/  FADD.FTZ R0, R10, R117 ;  /* 0x000000750a007221 */ /* 0x000fc80000010000 */
[----:B------:R-:W-:-:S04]  /*3130*/  FADD.FTZ R117, R11, R0 ;  /* 0x000000000b757221 */ /* 0x000fc80000010000 */
[----:B------:R-:W-:-:S04]  /*3140*/  FADD.FTZ R0, R4, R117 ;  /* 0x0000007504007221 */ /* 0x000fc80000010000 */
[----:B------:R-:W-:-:S04]  /*3150*/  FADD.FTZ R117, R5, R0 ;  /* 0x0000000005757221 */ /* 0x000fc80000010000 */
[----:B------:R-:W-:Y:S01]  /*3160*/  FADD.FTZ R0, R6, R117 ;  /* 0x0000007506007221 */ /* 0x000fe20000010000 */
[----:B0-----:R-:W-:-:S03]  /*3170*/  LOP3.LUT P6, RZ, R115, 0x1f, RZ, 0xc0, !PT ;  /* 0x0000001f73ff7812 */ /* 0x001fc600078cc0ff */
[----:B------:R-:W-:Y:S01]  /*3180*/  @P5 FADD.FTZ R119, R7, R0 ;  /* 0x0000000007775221 */ /* 0x000fe20000010000 */
[----:B------:R-:W-:Y:S01]  /*3190*/  P2R R0, PR, RZ, 0x40 ;  /* 0x00000040ff007803 */ /* 0x000fe20000000000 */
[----:B------:R-:W-:Y:S08]  /*31a0*/  BRA.DIV UR4, `(.L_x_27474) ;  /* 0x0000001a040c7947 */ /* 0x000ff0000b800000 */
        /* <DEDUP_REMOVED lines=102> */
.L_x_27497:
        /* <DEDUP_REMOVED lines=74> */
.L_x_27478:
[----:B------:R-:W-:Y:S05]  /*3cb0*/  BSYNC.RECONVERGENT B1 ;  /* 0x0000000000017941 */ /* 0x000fea0003800200 */
.L_x_27477:
        /* <DEDUP_REMOVED lines=51> */
.L_x_27480:
[----:B------:R-:W-:Y:S05]  /*3ff0*/  BSYNC.RECONVERGENT B1 ;  /* 0x0000000000017941 */ /* 0x000fea0003800200 */
.L_x_27479:
        /* <DEDUP_REMOVED lines=51> */
.L_x_27482:
[----:B------:R-:W-:Y:S05]  /*4330*/  BSYNC.RECONVERGENT B1 ;  /* 0x0000000000017941 */ /* 0x000fea0003800200 */
.L_x_27481:
        /* <DEDUP_REMOVED lines=51> */
.L_x_27484:
[----:B------:R-:W-:Y:S05]  /*4670*/  BSYNC.RECONVERGENT B1 ;  /* 0x0000000000017941 */ /* 0x000fea0003800200 */
.L_x_27483:
[----:B------:R-:W-:Y:S05]  /*4680*/  @!P1 BRA `(.L_x_27476) ;  /* 0x0000000000bc9947 */ /* 0x000fea0003800000 */
[--C-:B0123--:R-:W-:Y:S01]  /*4690*/  FADD.FTZ R117, R8, -R114.reuse ;  /* 0x8000007208757221 */ /* 0x10ffe20000010000 */
[--C-:B------:R-:W-:Y:S01]  /*46a0*/  FADD.FTZ R119, R9, -R114.reuse ;  /* 0x8000007209777221 */ /* 0x100fe20000010000 */
[--C-:B------:R-:W-:Y:S01]  /*46b0*/  FADD.FTZ R125, R10, -R114.reuse ;  /* 0x800000720a7d7221 */ /* 0x100fe20000010000 */
        /* <DEDUP_REMOVED lines=30> */
[----:B------:R-:W-:Y:S01]  /*48a0*/  HADD2.F32 R138, -RZ, R67.H1_H1 ;  /* 0x30000043ff8a7230 */ /* 0x000fe20000004100 */
[----:B------:R-:W-:Y:S01]  /*48b0*/  F2FP.F16.F32.PACK_AB R130, R130, R129 ;  /* 0x000000818282723e */ /* 0x000fe200000000ff */
[----:B------:R-:W-:Y:S02]  /*48c0*/  HADD2.F32 R140, -RZ, R63.H1_H1 ;  /* 0x3000003fff8c7230 */ /* 0x000fe40000004100 */
[----:B------:R-:W-:Y:S01]  /*48d0*/  FFMA.FTZ R133, R133, R134, R136 ;  /* 0x0000008685857223 */ /* 0x000fe20000010088 */
[----:B------:R-:W-:-:S02]  /*48e0*/  HADD2.F32 R128, -RZ, R61.H1_H1 ;  /* 0x3000003dff807230 */ /* 0x000fc40000004100 */
[----:B------:R-:W-:Y:S02]  /*48f0*/  HADD2.F32 R118, -RZ, R60.H1_H1 ;  /* 0x3000003cff767230 */ /* 0x000fe40000004100 */
[----:B------:R-:W-:Y:S01]  /*4900*/  FFMA.FTZ R138, R135, R138, R140 ;  /* 0x0000008a878a7223 */ /* 0x000fe2000001008c */
[----:B0-----:R-:W-:-:S04]  /*4910*/  IMAD.WIDE.U32 R114, R113, 0x10, R114 ;  /* 0x0000001071727825 */ /* 0x001fc800078e0072 */
[----:B------:R-:W-:Y:S01]  /*4920*/  FFMA.FTZ R127, R127, R126, R128 ;  /* 0x0000007e7f7f7223 */ /* 0x000fe20000010080 */
[----:B------:R-:W-:Y:S01]  /*4930*/  FFMA.FTZ R119, R119, R0, R118 ;  /* 0x0000000077777223 */ /* 0x000fe20000010076 */
[----:B------:R-:W-:-:S03]  /*4940*/  F2FP.F16.F32.PACK_AB R131, R138, R133 ;  /* 0x000000858a83723e */ /* 0x000fc600000000ff */
[----:B------:R-:W-:Y:S02]  /*4950*/  F2FP.F16.F32.PACK_AB R129, R127, R124 ;  /* 0x0000007c7f81723e */ /* 0x000fe400000000ff */
[----:B------:R-:W-:-:S05]  /*4960*/  F2FP.F16.F32.PACK_AB R128, R119, R116 ;  /* 0x000000747780723e */ /* 0x000fca00000000ff */
[----:B------:R4:W-:Y:S02]  /*4970*/  STG.E.128 desc[UR6][R114.64], R128 ;  /* 0x0000008072007986 */ /* 0x0009e4000c101d06 */
.L_x_27476:
[----:B------:R-:W-:Y:S05]  /*4980*/  BSYNC.RECONVERGENT B0 ;  /* 0x0000000000007941 */ /* 0x000fea0003800200 */
.L_x_27475:
[----:B----4-:R-:W4:Y:S02]  /*4990*/  LDC.64 R114, c[0x0][0x380] ;  /* 0x0000e000ff727b82 */ /* 0x010f240000000a00 */
[----:B----4-:R-:W-:-:S04]  /*49a0*/  LEA R112, R114, R112, 0x2 ;  /* 0x0000007072707211 */ /* 0x010fc800078e10ff */
[----:B------:R-:W-:-:S13]  /*49b0*/  ISETP.GE.AND P0, PT, R112, R115, PT ;  /* 0x000000737000720c */ /* 0x000fda0003f06270 */
[----:B------:R-:W-:Y:S05]  /*49c0*/  @!P0 BRA `(.L_x_27485) ;  /* 0xffffffbc00ac8947 */ /* 0x000fea000383ffff */
[----:B------:R-:W-:Y:S05]  /*49d0*/  EXIT ;  /* 0x000000000000794d */ /* 0x000fea0003800000 */
.L_x_27474:
        /* <DEDUP_REMOVED lines=8> */
.L_x_27487:
[----:B------:R-:W-:Y:S05]  /*4a60*/  BSYNC B0 ;  /* 0x0000000000007941 */ /* 0x000fea0003800000 */
.L_x_27486:
        /* <DEDUP_REMOVED lines=9> */
.L_x_27488:
[----:B------:R-:W-:Y:S01]  /*4b00*/  HFMA2 R132, -RZ, RZ, 0, 2.384185791015625e-07 ;  /* 0x00000004ff847431 */ /* 0x000fe200000001ff */
[----:B------:R-:W-:-:S05]  /*4b10*/  MOV R117, R131 ;  /* 0x0000008300757202 */ /* 0x000fca0000000f00 */
[----:B------:R-:W-:-:S05]  /*4b20*/  FADD.FTZ R124, R118, R117 ;  /* 0x00000075767c7221 */ /* 0x000fca0000010000 */
[----:B------:R-:W-:-:S07]  /*4b30*/  MOV R133, R124 ;  /* 0x0000007c00857202 */ /* 0x000fce0000000f00 */
[----:B------:R-:W-:Y:S05]  /*4b40*/  WARPSYNC.COLLECTIVE R130, `(.L_x_27489) ;  /* 0x0000000082087348 */ /* 0x000fea0003c00000 */
[----:B------:R0:W1:Y:S02]  /*4b50*/  SHFL.BFLY P6, R131, R133, R132, R135 ;  /* 0x0c00008485837389 */ /* 0x00006400000c0087 */
[----:B01----:R-:W-:Y:S05]  /*4b60*/  ENDCOLLECTIVE ;  /* 0x000000000000791b */ /* 0x003fea0003800000 */
.L_x_27489:
        /* <DEDUP_REMOVED lines=8> */
.L_x_27490:
[----:B------:R-:W-:Y:S01]  /*4bf0*/  HFMA2 R132, -RZ, RZ, 0, 9.5367431640625e-07 ;  /* 0x00000010ff847431 */ /* 0x000fe200000001ff */
[----:B------:R-:W-:-:S05]  /*4c00*/  MOV R0, R131 ;  /* 0x0000008300007202 */ /* 0x000fca0000000f00 */
[----:B------:R-:W-:-:S05]  /*4c10*/  FADD.FTZ R129, R125, R0 ;  /* 0x000000007d817221 */ /* 0x000fca0000010000 */
[----:B------:R-:W-:-:S07]  /*4c20*/  MOV R133, R129 ;  /* 0x0000008100857202 */ /* 0x000fce0000000f00 */
[----:B------:R-:W-:Y:S05]  /*4c30*/  WARPSYNC.COLLECTIVE R130, `(.L_x_27491) ;  /* 0x0000000082087348 */ /* 0x000fea0003c00000 */
[----:B------:R0:W1:Y:S02]  /*4c40*/  SHFL.BFLY P6, R131, R133, R132, R135 ;  /* 0x0c00008485837389 */ /* 0x00006400000c0087 */
[----:B01----:R-:W-:Y:S05]  /*4c50*/  ENDCOLLECTIVE ;  /* 0x000000000000791b */ /* 0x003fea0003800000 */
.L_x_27491:
        /* <DEDUP_REMOVED lines=89> */
.L_x_27492:
[----:B------:R-:W-:Y:S01]  /*51f0*/  HFMA2 R132, -RZ, RZ, 0, 1.1920928955078125e-07 ;  /* 0x00000002ff847431 */ /* 0x000fe200000001ff */
[----:B------:R-:W-:-:S05]  /*5200*/  MOV R119, R131 ;  /* 0x0000008300777202 */ /* 0x000fca0000000f00 */
[----:B------:R-:W-:-:S05]  /*5210*/  FADD.FTZ R119, R0, R119 ;  /* 0x0000007700777221 */ /* 0x000fca0000010000 */
[----:B------:R-:W-:-:S07]  /*5220*/  MOV R133, R119 ;  /* 0x0000007700857202 */ /* 0x000fce0000000f00 */
[----:B------:R-:W-:Y:S05]  /*5230*/  WARPSYNC.COLLECTIVE R130, `(.L_x_27493) ;  /* 0x0000000082087348 */ /* 0x000fea0003c00000 */
[----:B------:R0:W1:Y:S02]  /*5240*/  SHFL.BFLY P6, R131, R133, R132, R135 ;  /* 0x0c00008485837389 */ /* 0x00006400000c0087 */
[----:B01----:R-:W-:Y:S05]  /*5250*/  ENDCOLLECTIVE ;  /* 0x000000000000791b */ /* 0x003fea0003800000 */
.L_x_27493:
[----:B------:R-:W-:Y:S01]  /*5260*/  HFMA2 R132, -RZ, RZ, 0, 2.384185791015625e-07 ;  /* 0x00000004ff847431 */ /* 0x000fe200000001ff */
[----:B------:R-:W-:-:S05]  /*5270*/  MOV R118, R131 ;  /* 0x0000008300767202 */ /* 0x000fca0000000f00 */
[----:B------:R-:W-:-:S05]  /*5280*/  FADD.FTZ R118, R119, R118 ;  /* 0x0000007677767221 */ /* 0x000fca0000010000 */
[----:B------:R-:W-:-:S07]  /*5290*/  MOV R133, R118 ;  /* 0x0000007600857202 */ /* 0x000fce0000000f00 */
[----:B------:R-:W-:Y:S05]  /*52a0*/  WARPSYNC.COLLECTIVE R130, `(.L_x_27494) ;  /* 0x0000000082087348 */ /* 0x000fea0003c00000 */
[----:B------:R0:W1:Y:S02]  /*52b0*/  SHFL.BFLY P6, R131, R133, R132, R135 ;  /* 0x0c00008485837389 */ /* 0x00006400000c0087 */
[----:B01----:R-:W-:Y:S05]  /*52c0*/  ENDCOLLECTIVE ;  /* 0x000000000000791b */ /* 0x003fea0003800000 */
.L_x_27494:
[----:B------:R-:W-:Y:S01]  /*52d0*/  HFMA2 R132, -RZ, RZ, 0, 4.76837158203125e-07 ;  /* 0x00000008ff847431 */ /* 0x000fe200000001ff */
[----:B------:R-:W-:-:S05]  /*52e0*/  MOV R125, R131 ;  /* 0x00000083007d7202 */ /* 0x000fca0000000f00 */
[----:B------:R-:W-:-:S05]  /*52f0*/  FADD.FTZ R125, R118, R125 ;  /* 0x0000007d767d7221 */ /* 0x000fca0000010000 */
[----:B------:R-:W-:-:S07]  /*5300*/  MOV R133, R125 ;  /* 0x0000007d00857202 */ /* 0x000fce0000000f00 */
[----:B------:R-:W-:Y:S05]  /*5310*/  WARPSYNC.COLLECTIVE R130, `(.L_x_27495) ;  /* 0x0000000082087348 */ /* 0x000fea0003c00000 */
[----:B------:R0:W1:Y:S02]  /*5320*/  SHFL.BFLY P6, R131, R133, R132, R135 ;  /* 0x0c00008485837389 */ /* 0x00006400000c0087 */
[----:B01----:R-:W-:Y:S05]  /*5330*/  ENDCOLLECTIVE ;  /* 0x000000000000791b */ /* 0x003fea0003800000 */
.L_x_27495:
[----:B------:R-:W-:Y:S01]  /*5340*/  HFMA2 R132, -RZ, RZ, 0, 9.5367431640625e-07 ;  /* 0x00000010ff847431 */ /* 0x000fe200000001ff */
[----:B------:R-:W-:-:S05]  /*5350*/  MOV R124, R131 ;  /* 0x00000083007c7202 */ /* 0x000fca0000000f00 */
[----:B------:R-:W-:-:S05]  /*5360*/  FADD.FTZ R124, R125, R124 ;  /* 0x0000007c7d7c7221 */ /* 0x000fca0000010000 */
[----:B------:R-:W-:-:S07]  /*5370*/  MOV R133, R124 ;  /* 0x0000007c00857202 */ /* 0x000fce0000000f00 */
[----:B------:R-:W-:Y:S05]  /*5380*/  WARPSYNC.COLLECTIVE R130, `(.L_x_27496) ;  /* 0x0000000082087348 */ /* 0x000fea0003c00000 */
[----:B------:R0:W1:Y:S02]  /*5390*/  SHFL.BFLY P6, R131, R133, R132, R135 ;  /* 0x0c00008485837389 */ /* 0x00006400000c0087 */
[----:B01----:R-:W-:Y:S05]  /*53a0*/  ENDCOLLECTIVE ;  /* 0x000000000000791b */ /* 0x003fea0003800000 */
.L_x_27496:
[----:B------:R-:W-:Y:S01]  /*53b0*/  MOV R129, R131 ;  /* 0x0000008300817202 */ /* 0x000fe20000000f00 */
[----:B------:R-:W-:Y:S06]  /*53c0*/  BRA `(.L_x_27497) ;  /* 0xffffffe400107947 */ /* 0x000fec000383ffff */
.L_x_27498:
        /* <DEDUP_REMOVED lines=11> */
.L_x_45870:


//--------------------- .text._ZN10layer_norm13ln_fwd_kernelINS_13Kernel_traitsI6__halfS2_fS2_fjLj1280ELj1ELj4ELj1ELj16ENS_18Kernel_traits_baseILj1280ES2_S2_fS2_fjLj128EEEEELb0ELb1ELb1ELb1EEEvNS_9FwdParamsE --------------------------
	.section	.text._ZN10layer_norm13ln_fwd_kernelINS_13Kernel_traitsI6__halfS2_fS2_fjLj1280ELj1ELj4ELj1ELj16ENS_18Kernel_traits_baseILj1280ES2_S2_fS2_fjLj128EEEEELb0ELb1ELb1ELb1EEEvNS_9FwdParamsE,"ax",@progbits
	.align	128
        .global         _ZN10layer_norm13ln_fwd_kernelINS_13Kernel_traitsI6__halfS2_fS2_fjLj1280ELj1ELj4ELj1ELj16ENS_18Kernel_traits_baseILj1280ES2_S2_fS2_fjLj128EEEEELb0ELb1ELb1ELb1EEEvNS_9FwdParamsE
        .type           _ZN10layer_norm13ln_fwd_kernelINS_13Kernel_traitsI6__halfS2_fS2_fjLj1280ELj1ELj4ELj1ELj16ENS_18Kernel_traits_baseILj1280ES2_S2_fS2_fjLj128EEEEELb0ELb1ELb1ELb1EEEvNS_9FwdParamsE,@function
        .size           _ZN10layer_norm13ln_fwd_kernelINS_13Kernel_traitsI6__halfS2_fS2_fjLj1280ELj1ELj4ELj1ELj16ENS_18Kernel_traits_baseILj1280ES2_S2_fS2_fjLj128EEEEELb0ELb1ELb1ELb1EEEvNS_9FwdParamsE,(.L_x_45871 - _ZN10layer_norm13ln_fwd_kernelINS_13Kernel_traitsI6__halfS2_fS2_fjLj1280ELj1ELj4ELj1ELj16ENS_18Kernel_traits_baseILj1280ES2_S2_fS2_fjLj128EEEEELb0ELb1ELb1ELb1EEEvNS_9FwdParamsE)
        .other          _ZN10layer_norm13ln_fwd_kernelINS_13Kernel_traitsI6__halfS2_fS2_fjLj1280ELj1ELj4ELj1ELj16ENS_18Kernel_traits_baseILj1280ES2_S2_fS2_fjLj128EEEEELb0ELb1ELb1ELb1EEEvNS_9FwdParamsE,@"STO_CUDA_ENTRY STV_DEFAULT"
_ZN10layer_norm13ln_fwd_kernelINS_13Kernel_traitsI6__halfS2_fS2_fjLj1280ELj1ELj4ELj1ELj16ENS_18Kernel_traits_baseILj1280ES2_S2_fS2_fjLj128EEEEELb0ELb1ELb1ELb1EEEvNS_9FwdParamsE:
.text._ZN10layer_norm13ln_fwd_kernelINS_13Kernel_traitsI6__halfS2_fS2_fjLj1280ELj1ELj4ELj1ELj16ENS_18Kernel_traits_baseILj1280ES2_S2_fS2_fjLj128EEEEELb0ELb1ELb1ELb1EEEvNS_9FwdParamsE:
        /* <DEDUP_REMOVED lines=34> */
.L_x_27499:
        /* <DEDUP_REMOVED lines=24> */
.L_x_27500:
[----:B------:R-:W1:Y:S01]  /*03a0*/  LDCU UR4, c[0x0][0x384] ;  /* 0x00007080ff0477ac */ /* 0x000e620008000800 */
[----:B------:R-:W2:Y:S01]  /*03b0*/  LDCU UR11, c[0x0][0x40c] ;  /* 0x00008180ff0b77ac */ /* 0x000ea20008000800 */
[----:B------:R-:W3:Y:S01]  /*03c0*/  LDCU.U8 UR5, c[0x0][0x410] ;  /* 0x00008200ff0577ac */ /* 0x000ee20008000000 */
[----:B------:R-:W4:Y:S01]  /*03d0*/  LDCU UR10, c[0x0][0x448] ;  /* 0x00008900ff0a77ac */ /* 0x000f220008000800 */
[----:B------:R-:W0:Y:S01]  /*03e0*/  LDCU.64 UR8, c[0x0][0x3a0] ;  /* 0x00007400ff0877ac */ /* 0x000e220008000a00 */
[----:B-1----:R-:W-:-:S13]  /*03f0*/  ISETP.GE.AND P0, PT, R0, UR4, PT ;  /* 0x0000000400007c0c */ /* 0x002fda000bf06270 */
[----:B0-234-:R-:W-:Y:S05]  /*0400*/  @P0 EXIT ;  /* 0x000000000000094d */ /* 0x01dfea0003800000 */
.L_x_27519:
        /* <DEDUP_REMOVED lines=33> */
[--C-:B0-----:R-:W-:Y:S02]  /*0620*/  @P2 HADD2.F32 R4, -RZ, R53.reuse.H0_H0 ;  /* 0x20000035ff042230 */ /* 0x101fe40000004100 */
[----:B------:R-:W-:Y:S01]  /*0630*/  @P2 HADD2.F32 R10, -RZ, R53.H1_H1 ;  /* 0x30000035ff0a2230 */ /* 0x000fe20000004100 */
[----:B------:R-:W0:Y:S01]  /*0640*/  @P2 LDC R12, c[0x0][0x40c] ;  /* 0x00010300ff0c2b82 */ /* 0x000e220000000800 */
[----:B------:R-:W-:-:S07]  /*0650*/  @P2 HADD2.F32 R14, -RZ, R54.H1_H1 ;  /* 0x30000036ff0e2230 */ /* 0x000fce0000004100 */
        /* <DEDUP_REMOVED lines=9> */
[----:B------:R-:W-:-:S06]  /*06f0*/  @P2 HADD2.F32 R4, -RZ, R72.H0_H0 ;  /* 0x20000048ff042230 */ /* 0x000fcc0000004100 */
[----:B------:R-:W4:Y:S01]  /*0700*/  @P2 LDC R16, c[0x0][0x40c] ;  /* 0x00010300ff102b82 */ /* 0x000f220000000800 */
[----:B------:R-:W-:Y:S01]  /*0710*/  @P2 FMUL.FTZ R10, R10, R15 ;  /* 0x0000000f0a0a2220 */ /* 0x000fe20000410000 */
[----:B------:R-:W-:Y:S02]  /*0720*/  @P2 HADD2.F32 R15, -RZ, R55.H0_H0 ;  /* 0x20000037ff0f2230 */ /* 0x000fe40000004100 */
[----:B-1----:R-:W-:Y:S01]  /*0730*/  @P2 FMUL.FTZ R13, R12, R17 ;  /* 0x000000110c0d2220 */ /* 0x002fe20000410000 */
[----:B------:R-:W-:Y:S02]  /*0740*/  @P2 HADD2.F32 R12, -RZ, R75.H0_H0 ;  /* 0x2000004bff0c2230 */ /* 0x000fe40000004100 */
[----:B0-----:R-:W-:Y:S01]  /*0750*/  @P2 FMUL.FTZ R14, R14, R19 ;  /* 0x000000130e0e2220 */ /* 0x001fe20000410000 */
[----:B----4-:R-:W-:Y:S01]  /*0760*/  @P2 FMUL.FTZ R15, R15, R16 ;  /* 0x000000100f0f2220 */ /* 0x010fe20000410000 */
[----:B--2---:R-:W-:Y:S01]  /*0770*/  @!P2 MOV R40, R48 ;  /* 0x000000300028a202 */ /* 0x004fe20000000f00 */
[----:B------:R-:W-:Y:S01]  /*0780*/  @P2 FFMA.FTZ R40, R5, R4, R48 ;  /* 0x0000000405282223 */ /* 0x000fe20000010030 */
[----:B------:R-:W-:Y:S01]  /*0790*/  MOV R41, R49 ;  /* 0x0000003100297202 */ /* 0x000fe20000000f00 */
[----:B------:R-:W-:Y:S01]  /*07a0*/  @P2 FFMA.FTZ R41, R8, R9, R49 ;  /* 0x0000000908292223 */ /* 0x000fe20000010031 */
[--C-:B------:R-:W-:Y:S01]  /*07b0*/  @P2 HADD2.F32 R4, -RZ, R73.reuse.H0_H0 ;  /* 0x20000049ff042230 */ /* 0x100fe20000004100 */
[----:B------:R-:W-:Y:S01]  /*07c0*/  MOV R42, R50 ;  /* 0x00000032002a7202 */ /* 0x000fe20000000f00 */
[----:B------:R-:W-:Y:S01]  /*07d0*/  @P2 HADD2.F32 R5, -RZ, R73.H1_H1 ;  /* 0x30000049ff052230 */ /* 0x000fe20000004100 */
[----:B------:R-:W-:Y:S01]  /*07e0*/  MOV R43, R51 ;  /* 0x00000033002b7202 */ /* 0x000fe20000000f00 */
[--C-:B------:R-:W-:Y:S01]  /*07f0*/  @P2 HADD2.F32 R8, -RZ, R74.reuse.H0_H0 ;  /* 0x2000004aff082230 */ /* 0x100fe20000004100 */
[----:B---3--:R-:W-:Y:S01]  /*0800*/  MOV R36, R44 ;  /* 0x0000002c00247202 */ /* 0x008fe20000000f00 */
[----:B------:R-:W-:Y:S01]  /*0810*/  @P2 HADD2.F32 R9, -RZ, R74.H1_H1 ;  /* 0x3000004aff092230 */ /* 0x000fe20000004100 */
[----:B------:R-:W-:Y:S01]  /*0820*/  MOV R37, R45 ;  /* 0x0000002d00257202 */ /* 0x000fe20000000f00 */
[----:B------:R-:W-:Y:S01]  /*0830*/  @P2 FFMA.FTZ R42, R11, R4, R50 ;  /* 0x000000040b2a2223 */ /* 0x000fe20000010032 */
[----:B------:R-:W-:Y:S01]  /*0840*/  MOV R38, R46 ;  /* 0x0000002e00267202 */ /* 0x000fe20000000f00 */
[----:B------:R-:W-:Y:S01]  /*0850*/  @P2 FFMA.FTZ R43, R10, R5, R51 ;  /* 0x000000050a2b2223 */ /* 0x000fe20000010033 */
[----:B------:R-:W-:Y:S01]  /*0860*/  @P2 FFMA.FTZ R36, R13, R8, R44 ;  /* 0x000000080d242223 */ /* 0x000fe2000001002c */
        /* <DEDUP_REMOVED lines=9> */
.L_x_27502:
[----:B------:R-:W0:Y:S01]  /*0900*/  @P1 LDC R5, c[0x0][0x40c] ;  /* 0x00010300ff051b82 */ /* 0x000e220000000800 */
[----:B-----5:R-:W-:Y:S01]  /*0910*/  @P1 HADD2.F32 R4, -RZ, R52.H0_H0 ;  /* 0x20000034ff041230 */ /* 0x020fe20000004100 */
[----:B------:R-:W-:Y:S01]  /*0920*/  CS2R R40, SRZ ;  /* 0x0000000000287805 */ /* 0x000fe2000001ff00 */
[--C-:B------:R-:W-:Y:S01]  /*0930*/  @P1 HADD2.F32 R9, -RZ, R53.reuse.H0_H0 ;  /* 0x20000035ff091230 */ /* 0x100fe20000004100 */
[----:B------:R-:W-:Y:S01]  /*0940*/  CS2R R42, SRZ ;  /* 0x00000000002a7805 */ /* 0x000fe2000001ff00 */
[----:B------:R-:W-:Y:S01]  /*0950*/  @P1 HADD2.F32 R11, -RZ, R53.H1_H1 ;  /* 0x30000035ff0b1230 */ /* 0x000fe20000004100 */
[----:B------:R-:W-:Y:S01]  /*0960*/  CS2R R36, SRZ ;  /* 0x0000000000247805 */ /* 0x000fe2000001ff00 */
[--C-:B------:R-:W-:Y:S01]  /*0970*/  @P1 HADD2.F32 R13, -RZ, R54.reuse.H0_H0 ;  /* 0x20000036ff0d1230 */ /* 0x100fe20000004100 */
[----:B------:R-:W1:Y:S01]  /*0980*/  @P1 LDC R8, c[0x0][0x40c] ;  /* 0x00010300ff081b82 */ /* 0x000e620000000800 */
[----:B------:R-:W-:Y:S01]  /*0990*/  @P1 HADD2.F32 R15, -RZ, R54.H1_H1 ;  /* 0x30000036ff0f1230 */ /* 0x000fe20000004100 */
[----:B------:R-:W-:-:S06]  /*09a0*/  CS2R R38, SRZ ;  /* 0x0000000000267805 */ /* 0x000fcc000001ff00 */
[----:B------:R-:W2:Y:S08]  /*09b0*/  @P1 LDC R10, c[0x0][0x40c] ;  /* 0x00010300ff0a1b82 */ /* 0x000eb00000000800 */
[----:B------:R-:W3:Y:S01]  /*09c0*/  @P1 LDC R12, c[0x0][0x40c] ;  /* 0x00010300ff0c1b82 */ /* 0x000ee20000000800 */
[----:B0-----:R-:W-:Y:S01]  /*09d0*/  @P1 FMUL.FTZ R4, R4, R5 ;  /* 0x0000000504041220 */ /* 0x001fe20000410000 */
[----:B------:R-:W-:-:S06]  /*09e0*/  @P1 HADD2.F32 R5, -RZ, R52.H1_H1 ;  /* 0x30000034ff051230 */ /* 0x000fcc0000004100 */
[----:B------:R-:W0:Y:S01]  /*09f0*/  @P1 LDC R14, c[0x0][0x40c] ;  /* 0x00010300ff0e1b82 */ /* 0x000e220000000800 */
[----:B-1----:R-:W-:Y:S01]  /*0a00*/  @P1 FMUL.FTZ R8, R5, R8 ;  /* 0x0000000805081220 */ /* 0x002fe20000410000 */
[----:B------:R-:W-:-:S05]  /*0a10*/  @P1 HADD2.F32 R5, -RZ, R72.H0_H0 ;  /* 0x20000048ff051230 */ /* 0x000fca0000004100 */
[----:B------:R-:W-:Y:S01]  /*0a20*/  @P1 FMUL.FTZ R40, R4, R5 ;  /* 0x0000000504281220 */ /* 0x000fe20000410000 */
[----:B------:R-:W1:Y:S01]  /*0a30*/  @P1 LDC R16, c[0x0][0x40c] ;  /* 0x00010300ff101b82 */ /* 0x000e620000000800 */
[----:B--2---:R-:W-:Y:S01]  /*0a40*/  @P1 FMUL.FTZ R10, R9, R10 ;  /* 0x0000000a090a1220 */ /* 0x004fe20000410000 */
[----:B------:R-:W-:Y:S02]  /*0a50*/  @P1 HADD2.F32 R9, -RZ, R72.H1_H1 ;  /* 0x30000048ff091230 */ /* 0x000fe40000004100 */
[--C-:B------:R-:W-:Y:S02]  /*0a60*/  @P1 HADD2.F32 R5, -RZ, R73.reuse.H1_H1 ;  /* 0x30000049ff051230 */ /* 0x100fe40000004100 */
[----:B------:R-:W-:Y:S02]  /*0a70*/  @P1 HADD2.F32 R4, -RZ, R74.H0_H0 ;  /* 0x2000004aff041230 */ /* 0x000fe40000004100 */
[----:B------:R-:W-:Y:S01]  /*0a80*/  @P1 FMUL.FTZ R41, R8, R9 ;  /* 0x0000000908291220 */ /* 0x000fe20000410000 */
[----:B------:R-:W2:Y:S01]  /*0a90*/  @P1 LDC R17, c[0x0][0x40c] ;  /* 0x00010300ff111b82 */ /* 0x000ea20000000800 */
[----:B---3--:R-:W-:Y:S01]  /*0aa0*/  @P1 FMUL.FTZ R12, R11, R12 ;  /* 0x0000000c0b0c1220 */ /* 0x008fe20000410000 */
[----:B------:R-:W-:-:S02]  /*0ab0*/  @P1 HADD2.F32 R11, -RZ, R73.H0_H0 ;  /* 0x20000049ff0b1230 */ /* 0x000fc40000004100 */
[----:B------:R-:W-:Y:S02]  /*0ac0*/  @P1 HADD2.F32 R8, -RZ, R74.H1_H1 ;  /* 0x3000004aff081230 */ /* 0x000fe40000004100 */
[----:B------:R-:W-:Y:S01]  /*0ad0*/  @P1 FMUL.FTZ R43, R12, R5 ;  /* 0x000000050c2b1220 */ /* 0x000fe20000410000 */
[----:B------:R-:W-:Y:S02]  /*0ae0*/  @P1 HADD2.F32 R9, -RZ, R75.H0_H0 ;  /* 0x2000004bff091230 */ /* 0x000fe40000004100 */
[----:B------:R-:W-:Y:S01]  /*0af0*/  @P1 FMUL.FTZ R42, R10, R11 ;  /* 0x0000000b0a2a1220 */ /* 0x000fe20000410000 */
[----:B------:R-:W3:Y:S01]  /*0b00*/  @P1 LDC R19, c[0x0][0x40c] ;  /* 0x00010300ff131b82 */ /* 0x000ee20000000800 */
[----:B0-----:R-:W-:Y:S01]  /*0b10*/  @P1 FMUL.FTZ R13, R13, R14 ;  /* 0x0000000e0d0d1220 */ /* 0x001fe20000410000 */
[----:B------:R-:W-:Y:S02]  /*0b20*/  @P1 HADD2.F32 R14, -RZ, R55.H0_H0 ;  /* 0x20000037ff0e1230 */ /* 0x000fe40000004100 */
[----:B------:R-:W-:-:S02]  /*0b30*/  @P1 HADD2.F32 R11, -RZ, R75.H1_H1 ;  /* 0x3000004bff0b1230 */ /* 0x000fc40000004100 */
[----:B------:R-:W-:Y:S01]  /*0b40*/  @P1 FMUL.FTZ R36, R13, R4 ;  /* 0x000000040d241220 */ /* 0x000fe20000410000 */
[----:B-1----:R-:W-:Y:S01]  /*0b50*/  @P1 FMUL.FTZ R15, R15, R16 ;  /* 0x000000100f0f1220 */ /* 0x002fe20000410000 */
[----:B------:R-:W-:-:S03]  /*0b60*/  @P1 HADD2.F32 R16, -RZ, R55.H1_H1 ;  /* 0x30000037ff101230 */ /* 0x000fc60000004100 */
[----:B------:R-:W-:Y:S01]  /*0b70*/  @P1 FMUL.FTZ R37, R15, R8 ;  /* 0x000000080f251220 */ /* 0x000fe20000410000 */
[----:B--2---:R-:W-:-:S04]  /*0b80*/  @P1 FMUL.FTZ R14, R14, R17 ;  /* 0x000000110e0e1220 */ /* 0x004fc80000410000 */
[----:B------:R-:W-:Y:S01]  /*0b90*/  @P1 FMUL.FTZ R38, R14, R9 ;  /* 0x000000090e261220 */ /* 0x000fe20000410000 */
[----:B---3--:R-:W-:-:S04]  /*0ba0*/  @P1 FMUL.FTZ R16, R16, R19 ;  /* 0x0000001310101220 */ /* 0x008fc80000410000 */
[----:B------:R-:W-:-:S07]  /*0bb0*/  @P1 FMUL.FTZ R39, R16, R11 ;  /* 0x0000000b10271220 */ /* 0x000fce0000410000 */
.L_x_27503:
[----:B------:R-:W-:Y:S05]  /*0bc0*/  BSYNC.RECONVERGENT B0 ;  /* 0x0000000000007941 */ /* 0x000fea0003800200 */
.L_x_27501:
        /* <DEDUP_REMOVED lines=15> */
[----:B------:R-:W-:Y:S02]  /*0cc0*/  ISETP.GT.AND P2, PT, R2, RZ, PT ;  /* 0x000000ff0200720c */ /* 0x000fe40003f44270 */
[----:B-----5:R-:W-:Y:S02]  /*0cd0*/  MOV R32, R48 ;  /* 0x0000003000207202 */ /* 0x020fe40000000f00 */
[----:B------:R-:W-:Y:S02]  /*0ce0*/  MOV R33, R49 ;  /* 0x0000003100217202 */ /* 0x000fe40000000f00 */
[----:B------:R-:W-:Y:S02]  /*0cf0*/  MOV R34, R50 ;  /* 0x0000003200227202 */ /* 0x000fe40000000f00 */
[----:B------:R-:W-:Y:S02]  /*0d00*/  MOV R35, R51 ;  /* 0x0000003300237202 */ /* 0x000fe40000000f00 */
[----:B------:R-:W-:-:S02]  /*0d10*/  MOV R28, R44 ;  /* 0x0000002c001c7202 */ /* 0x000fc40000000f00 */
[----:B------:R-:W-:Y:S01]  /*0d20*/  MOV R29, R45 ;  /* 0x0000002d001d7202 */ /* 0x000fe20000000f00 */
[----:B0-----:R-:W0:Y:S01]  /*0d30*/  @P2 LDC R5, c[0x0][0x40c] ;  /* 0x00010300ff052b82 */ /* 0x001e220000000800 */
[--C-:B------:R-:W-:Y:S01]  /*0d40*/  @P2 HADD2.F32 R4, -RZ, R52.reuse.H0_H0 ;  /* 0x20000034ff042230 */ /* 0x100fe20000004100 */
[----:B------:R-:W-:Y:S01]  /*0d50*/  MOV R30, R46 ;  /* 0x0000002e001e7202 */ /* 0x000fe20000000f00 */
[----:B------:R-:W-:Y:S01]  /*0d60*/  @P2 HADD2.F32 R8, -RZ, R52.H1_H1 ;  /* 0x30000034ff082230 */ /* 0x000fe20000004100 */
[----:B------:R-:W-:Y:S01]  /*0d70*/  MOV R31, R47 ;  /* 0x0000002f001f7202 */ /* 0x000fe20000000f00 */
[--C-:B------:R-:W-:Y:S02]  /*0d80*/  @P2 HADD2.F32 R10, -RZ, R53.reuse.H0_H0 ;  /* 0x20000035ff0a2230 */ /* 0x100fe40000004100 */
[----:B------:R-:W-:Y:S01]  /*0d90*/  @P2 HADD2.F32 R12, -RZ, R53.H1_H1 ;  /* 0x30000035ff0c2230 */ /* 0x000fe20000004100 */
[----:B------:R-:W1:Y:S08]  /*0da0*/  @P2 LDC R11, c[0x0][0x40c] ;  /* 0x00010300ff0b2b82 */ /* 0x000e700000000800 */
[----:B------:R-:W2:Y:S08]  /*0db0*/  @P2 LDC R13, c[0x0][0x40c] ;  /* 0x00010300ff0d2b82 */ /* 0x000eb00000000800 */
[----:B------:R-:W3:Y:S01]  /*0dc0*/  @P2 LDC R15, c[0x0][0x40c] ;  /* 0x00010300ff0f2b82 */ /* 0x000ee20000000800 */
[----:B0-----:R-:W-:Y:S01]  /*0dd0*/  @P2 FMUL.FTZ R9, R4, R5 ;  /* 0x0000000504092220 */ /* 0x001fe20000410000 */
[----:B------:R-:W-:-:S02]  /*0de0*/  @P2 HADD2.F32 R5, -RZ, R68.H0_H0 ;  /* 0x20000044ff052230 */ /* 0x000fc40000004100 */
[----:B------:R-:W-:-:S03]  /*0df0*/  @P2 HADD2.F32 R4, -RZ, R68.H1_H1 ;  /* 0x30000044ff042230 */ /* 0x000fc60000004100 */
[----:B------:R-:W-:Y:S01]  /*0e00*/  @P2 FFMA.FTZ R32, R9, R5, R48 ;  /* 0x0000000509202223 */ /* 0x000fe20000010030 */
[----:B------:R-:W0:Y:S01]  /*0e10*/  @P2 LDC R14, c[0x0][0x40c] ;  /* 0x00010300ff0e2b82 */ /* 0x000e220000000800 */
[----:B-1----:R-:W-:Y:S01]  /*0e20*/  @P2 FMUL.FTZ R8, R8, R11 ;  /* 0x0000000b08082220 */ /* 0x002fe20000410000 */
[--C-:B------:R-:W-:Y:S02]  /*0e30*/  @P2 HADD2.F32 R11, -RZ, R54.reuse.H1_H1 ;  /* 0x30000036ff0b2230 */ /* 0x100fe40000004100 */
[--C-:B------:R-:W-:Y:S02]  /*0e40*/  @P2 HADD2.F32 R5, -RZ, R69.reuse.H0_H0 ;  /* 0x20000045ff052230 */ /* 0x100fe40000004100 */
[----:B------:R-:W-:Y:S01]  /*0e50*/  @P2 FFMA.FTZ R33, R8, R4, R49 ;  /* 0x0000000408212223 */ /* 0x000fe20000010031 */
[----:B------:R-:W-:Y:S01]  /*0e60*/  @P2 HADD2.F32 R4, -RZ, R69.H1_H1 ;  /* 0x30000045ff042230 */ /* 0x000fe20000004100 */
[----:B------:R-:W1:Y:S01]  /*0e70*/  @P2 LDC R17, c[0x0][0x40c] ;  /* 0x00010300ff112b82 */ /* 0x000e620000000800 */
[----:B--2---:R-:W-:Y:S01]  /*0e80*/  @P2 FMUL.FTZ R13, R10, R13 ;  /* 0x0000000d0a0d2220 */ /* 0x004fe20000410000 */
[----:B------:R-:W-:-:S02]  /*0e90*/  @P2 HADD2.F32 R10, -RZ, R54.H0_H0 ;  /* 0x20000036ff0a2230 */ /* 0x000fc40000004100 */
[--C-:B------:R-:W-:Y:S02]  /*0ea0*/  @P2 HADD2.F32 R9, -RZ, R70.reuse.H0_H0 ;  /* 0x20000046ff092230 */ /* 0x100fe40000004100 */
[----:B------:R-:W-:Y:S01]  /*0eb0*/  @P2 FFMA.FTZ R34, R13, R5, R50 ;  /* 0x000000050d222223 */ /* 0x000fe20000010032 */
[----:B------:R-:W-:Y:S01]  /*0ec0*/  @P2 HADD2.F32 R8, -RZ, R70.H1_H1 ;  /* 0x30000046ff082230 */ /* 0x000fe20000004100 */
[----:B------:R-:W2:Y:S01]  /*0ed0*/  @P2 LDC R16, c[0x0][0x40c] ;  /* 0x00010300ff102b82 */ /* 0x000ea20000000800 */
[----:B---3--:R-:W-:Y:S01]  /*0ee0*/  @P2 FMUL.FTZ R12, R12, R15 ;  /* 0x0000000f0c0c2220 */ /* 0x008fe20000410000 */
[----:B------:R-:W-:-:S03]  /*0ef0*/  @P2 HADD2.F32 R15, -RZ, R55.H0_H0 ;  /* 0x20000037ff0f2230 */ /* 0x000fc60000004100 */
[----:B------:R-:W-:Y:S01]  /*0f00*/  @P2 FFMA.FTZ R35, R12, R4, R51 ;  /* 0x000000040c232223 */ /* 0x000fe20000010033 */
[----:B0-----:R-:W-:Y:S01]  /*0f10*/  @P2 FMUL.FTZ R14, R11, R14 ;  /* 0x0000000e0b0e2220 */ /* 0x001fe20000410000 */
[----:B------:R-:W-:-:S03]  /*0f20*/  @P2 HADD2.F32 R11, -RZ, R71.H0_H0 ;  /* 0x20000047ff0b2230 */ /* 0x000fc60000004100 */
[----:B------:R-:W-:Y:S01]  /*0f30*/  @P2 FFMA.FTZ R29, R14, R8, R45 ;  /* 0x000000080e1d2223 */ /* 0x000fe2000001002d */
[----:B-1----:R-:W-:-:S04]  /*0f40*/  @P2 FMUL.FTZ R17, R10, R17 ;  /* 0x000000110a112220 */ /* 0x002fc80000410000 */
[----:B------:R-:W-:Y:S01]  /*0f50*/  @P2 FFMA.FTZ R28, R17, R9, R44 ;  /* 0x00000009111c2223 */ /* 0x000fe2000001002c */
[----:B--2---:R-:W-:-:S04]  /*0f60*/  @P2 FMUL.FTZ R15, R15, R16 ;  /* 0x000000100f0f2220 */ /* 0x004fc80000410000 */
[----:B------:R-:W-:Y:S01]  /*0f70*/  @P2 FFMA.FTZ R30, R15, R11, R46 ;  /* 0x0000000b0f1e2223 */ /* 0x000fe2000001002e */
[----:B------:R-:W-:Y:S06]  /*0f80*/  @!P2 BRA `(.L_x_27506) ;  /* 0x0000000000c4a947 */ /* 0x000fec0003800000 */
[----:B------:R-:W-:Y:S02]  /*0f90*/  HADD2.F32 R5, -RZ, R55.H1_H1 ;  /* 0x30000037ff057230 */ /* 0x000fe40000004100 */
[----:B------:R-:W-:-:S03]  /*0fa0*/  HADD2.F32 R4, -RZ, R71.H1_H1 ;  /* 0x30000047ff047230 */ /* 0x000fc60000004100 */
[----:B------:R-:W-:-:S04]  /*0fb0*/  FMUL.FTZ R8, R5, UR11 ;  /* 0x0000000b05087c20 */ /* 0x000fc80008410000 */
[----:B------:R-:W-:Y:S01]  /*0fc0*/  FFMA.FTZ R31, R8, R4, R47 ;  /* 0x00000004081f7223 */ /* 0x000fe2000001002f */
[----:B------:R-:W-:Y:S06]  /*0fd0*/  BRA `(.L_x_27506) ;  /* 0x0000000000b07947 */ /* 0x000fec0003800000 */
.L_x_27505:
[----:B0-----:R-:W0:Y:S01]  /*0fe0*/  @P1 LDC R5, c[0x0][0x40c] ;  /* 0x00010300ff051b82 */ /* 0x001e220000000800 */
        /* <DEDUP_REMOVED lines=43> */
.L_x_27506:
[----:B------:R-:W-:Y:S05]  /*12a0*/  BSYNC.RECONVERGENT B0 ;  /* 0x0000000000007941 */ /* 0x000fea0003800200 */
.L_x_27504:
        /* <DEDUP_REMOVED lines=22> */
[----:B------:R-:W0:Y:S01]  /*1410*/  @P2 LDC R13, c[0x0][0x40c] ;  /* 0x00010300ff0d2b82 */ /* 0x000e220000000800 */
[--C-:B--2---:R-:W-:Y:S01]  /*1420*/  @P2 HADD2.F32 R10, -RZ, R53.reuse.H0_H0 ;  /* 0x20000035ff0a2230 */ /* 0x104fe20000004100 */
[----:B------:R-:W-:Y:S01]  /*1430*/  MOV R21, R45 ;  /* 0x0000002d00157202 */ /* 0x000fe20000000f00 */
[--C-:B------:R-:W-:Y:S02]  /*1440*/  @P2 HADD2.F32 R8, -RZ, R52.reuse.H1_H1 ;  /* 0x30000034ff082230 */ /* 0x100fe40000004100 */
[----:B------:R-:W-:Y:S02]  /*1450*/  @P2 HADD2.F32 R4, -RZ, R52.H0_H0 ;  /* 0x20000034ff042230 */ /* 0x000fe40000004100 */
[----:B------:R-:W-:Y:S01]  /*1460*/  @P2 HADD2.F32 R12, -RZ, R53.H1_H1 ;  /* 0x30000035ff0c2230 */ /* 0x000fe20000004100 */
[----:B------:R-:W1:Y:S01]  /*1470*/  @P2 LDC R9, c[0x0][0x40c] ;  /* 0x00010300ff092b82 */ /* 0x000e620000000800 */
[----:B------:R-:W-:-:S07]  /*1480*/  @P2 HADD2.F32 R14, -RZ, R54.H1_H1 ;  /* 0x30000036ff0e2230 */ /* 0x000fce0000004100 */
[----:B------:R-:W2:Y:S08]  /*1490*/  @P2 LDC R5, c[0x0][0x40c] ;  /* 0x00010300ff052b82 */ /* 0x000eb00000000800 */
[----:B------:R-:W3:Y:S01]  /*14a0*/  @P2 LDC R17, c[0x0][0x40c] ;  /* 0x00010300ff112b82 */ /* 0x000ee20000000800 */
[----:B0-----:R-:W-:Y:S01]  /*14b0*/  @P2 FMUL.FTZ R13, R10, R13 ;  /* 0x0000000d0a0d2220 */ /* 0x001fe20000410000 */
[----:B------:R-:W-:-:S06]  /*14c0*/  @P2 HADD2.F32 R10, -RZ, R54.H0_H0 ;  /* 0x20000036ff0a2230 */ /* 0x000fcc0000004100 */
[----:B------:R-:W0:Y:S01]  /*14d0*/  @P2 LDC R23, c[0x0][0x40c] ;  /* 0x00010300ff172b82 */ /* 0x000e220000000800 */
[----:B-1----:R-:W-:Y:S01]  /*14e0*/  @P2 FMUL.FTZ R8, R8, R9 ;  /* 0x0000000908082220 */ /* 0x002fe20000410000 */
[----:B------:R-:W-:-:S05]  /*14f0*/  @P2 HADD2.F32 R9, -RZ, R65.H0_H0 ;  /* 0x20000041ff092230 */ /* 0x000fca0000004100 */
[----:B------:R-:W-:Y:S01]  /*1500*/  @P2 FFMA.FTZ R26, R13, R9, R50 ;  /* 0x000000090d1a2223 */ /* 0x000fe20000010032 */
[----:B------:R-:W1:Y:S01]  /*1510*/  @P2 LDC R15, c[0x0][0x40c] ;  /* 0x00010300ff0f2b82 */ /* 0x000e620000000800 */
[----:B--2---:R-:W-:Y:S01]  /*1520*/  @P2 FMUL.FTZ R11, R4, R5 ;  /* 0x00000005040b2220 */ /* 0x004fe20000410000 */
[--C-:B------:R-:W-:Y:S02]  /*1530*/  @P2 HADD2.F32 R5, -RZ, R64.reuse.H0_H0 ;  /* 0x20000040ff052230 */ /* 0x100fe40000004100 */
[----:B------:R-:W-:Y:S02]  /*1540*/  @P2 HADD2.F32 R4, -RZ, R64.H1_H1 ;  /* 0x30000040ff042230 */ /* 0x000fe40000004100 */
[----:B------:R-:W-:Y:S02]  /*1550*/  @P2 HADD2.F32 R9, -RZ, R67.H0_H0 ;  /* 0x20000043ff092230 */ /* 0x000fe40000004100 */
[----:B------:R-:W-:Y:S01]  /*1560*/  @P2 FFMA.FTZ R24, R11, R5, R48 ;  /* 0x000000050b182223 */ /* 0x000fe20000010030 */
[----:B------:R-:W2:Y:S01]  /*1570*/  @P2 LDC R19, c[0x0][0x40c] ;  /* 0x00010300ff132b82 */ /* 0x000ea20000000800 */
[----:B---3--:R-:W-:Y:S01]  /*1580*/  @P2 FMUL.FTZ R17, R10, R17 ;  /* 0x000000110a112220 */ /* 0x008fe20000410000 */
[----:B------:R-:W-:-:S02]  /*1590*/  @P2 HADD2.F32 R10, -RZ, R55.H0_H0 ;  /* 0x20000037ff0a2230 */ /* 0x000fc40000004100 */
[----:B------:R-:W-:Y:S01]  /*15a0*/  @P2 FFMA.FTZ R25, R8, R4, R49 ;  /* 0x0000000408192223 */ /* 0x000fe20000010031 */
[----:B------:R-:W-:Y:S02]  /*15b0*/  @P2 HADD2.F32 R4, -RZ, R65.H1_H1 ;  /* 0x30000041ff042230 */ /* 0x000fe40000004100 */
[--C-:B------:R-:W-:Y:S02]  /*15c0*/  @P2 HADD2.F32 R5, -RZ, R66.reuse.H0_H0 ;  /* 0x20000042ff052230 */ /* 0x100fe40000004100 */
[----:B------:R-:W-:Y:S02]  /*15d0*/  @P2 HADD2.F32 R8, -RZ, R66.H1_H1 ;  /* 0x30000042ff082230 */ /* 0x000fe40000004100 */
[----:B0-----:R-:W-:Y:S01]  /*15e0*/  @P2 FMUL.FTZ R23, R10, R23 ;  /* 0x000000170a172220 */ /* 0x001fe20000410000 */
[----:B------:R-:W-:-:S03]  /*15f0*/  @P2 FFMA.FTZ R20, R17, R5, R44 ;  /* 0x0000000511142223 */ /* 0x000fc6000001002c */
[----:B------:R-:W-:Y:S01]  /*1600*/  @P2 FFMA.FTZ R22, R23, R9, R46 ;  /* 0x0000000917162223 */ /* 0x000fe2000001002e */
[----:B------:R-:W-:Y:S01]  /*1610*/  MOV R23, R47 ;  /* 0x0000002f00177202 */ /* 0x000fe20000000f00 */
        /* <DEDUP_REMOVED lines=10> */
.L_x_27508:
[----:B--2---:R-:W0:Y:S01]  /*16c0*/  @P1 LDC R8, c[0x0][0x40c] ;  /* 0x00010300ff081b82 */ /* 0x004e220000000800 */
[----:B-----5:R-:W-:Y:S01]  /*16d0*/  @P1 HADD2.F32 R5, -RZ, R52.H0_H0 ;  /* 0x20000034ff051230 */ /* 0x020fe20000004100 */
[----:B------:R-:W-:Y:S01]  /*16e0*/  CS2R R24, SRZ ;  /* 0x0000000000187805 */ /* 0x000fe2000001ff00 */
[--C-:B------:R-:W-:Y:S01]  /*16f0*/  @P1 HADD2.F32 R11, -RZ, R53.reuse.H1_H1 ;  /* 0x30000035ff0b1230 */ /* 0x100fe20000004100 */
[----:B------:R-:W-:Y:S01]  /*1700*/  CS2R R26, SRZ ;  /* 0x00000000001a7805 */ /* 0x000fe2000001ff00 */
[----:B------:R-:W-:Y:S01]  /*1710*/  @P1 HADD2.F32 R9, -RZ, R53.H0_H0 ;  /* 0x20000035ff091230 */ /* 0x000fe20000004100 */
[----:B------:R-:W-:Y:S01]  /*1720*/  CS2R R20, SRZ ;  /* 0x0000000000147805 */ /* 0x000fe2000001ff00 */
[--C-:B------:R-:W-:Y:S01]  /*1730*/  @P1 HADD2.F32 R13, -RZ, R54.reuse.H0_H0 ;  /* 0x20000036ff0d1230 */ /* 0x100fe20000004100 */
[----:B------:R-:W1:Y:S01]  /*1740*/  @P1 LDC R14, c[0x0][0x40c] ;  /* 0x00010300ff0e1b82 */ /* 0x000e620000000800 */
[----:B------:R-:W-:Y:S01]  /*1750*/  @P1 HADD2.F32 R15, -RZ, R54.H1_H1 ;  /* 0x30000036ff0f1230 */ /* 0x000fe20000004100 */
[----:B------:R-:W-:Y:S01]  /*1760*/  CS2R R22, SRZ ;  /* 0x0000000000167805 */ /* 0x000fe2000001ff00 */
[----:B------:R-:W-:-:S05]  /*1770*/  @P1 HADD2.F32 R17, -RZ, R55.H0_H0 ;  /* 0x20000037ff111230 */ /* 0x000fca0000004100 */
[----:B------:R-:W2:Y:S08]  /*1780*/  @P1 LDC R10, c[0x0][0x40c] ;  /* 0x00010300ff0a1b82 */ /* 0x000eb00000000800 */
[----:B------:R-:W3:Y:S01]  /*1790*/  @P1 LDC R12, c[0x0][0x40c] ;  /* 0x00010300ff0c1b82 */ /* 0x000ee20000000800 */
[----:B0-----:R-:W-:Y:S01]  /*17a0*/  @P1 FMUL.FTZ R8, R5, R8 ;  /* 0x0000000805081220 */ /* 0x001fe20000410000 */
[----:B------:R-:W-:-:S06]  /*17b0*/  @P1 HADD2.F32 R5, -RZ, R52.H1_H1 ;  /* 0x30000034ff051230 */ /* 0x000fcc0000004100 */
[----:B------:R-:W0:Y:S01]  /*17c0*/  @P1 LDC R16, c[0x0][0x40c] ;  /* 0x00010300ff101b82 */ /* 0x000e220000000800 */
[----:B-1----:R-:W-:Y:S01]  /*17d0*/  @P1 FMUL.FTZ R14, R11, R14 ;  /* 0x0000000e0b0e1220 */ /* 0x002fe20000410000 */
[----:B------:R-:W-:-:S06]  /*17e0*/  @P1 HADD2.F32 R11, -RZ, R64.H1_H1 ;  /* 0x30000040ff0b1230 */ /* 0x000fcc0000004100 */
[----:B------:R-:W1:Y:S01]  /*17f0*/  @P1 LDC R18, c[0x0][0x40c] ;  /* 0x00010300ff121b82 */ /* 0x000e620000000800 */
[----:B--2---:R-:W-:-:S04]  /*1800*/  @P1 FMUL.FTZ R10, R5, R10 ;  /* 0x0000000a050a1220 */ /* 0x004fc80000410000 */
[----:B------:R-:W-:Y:S01]  /*1810*/  @P1 FMUL.FTZ R25, R10, R11 ;  /* 0x0000000b0a191220 */ /* 0x000fe20000410000 */
[----:B------:R-:W-:Y:S02]  /*1820*/  @P1 HADD2.F32 R10, -RZ, R55.H1_H1 ;  /* 0x30000037ff0a1230 */ /* 0x000fe40000004100 */
[----:B------:R-:W2:Y:S01]  /*1830*/  @P1 LDC R4, c[0x0][0x40c] ;  /* 0x00010300ff041b82 */ /* 0x000ea20000000800 */
[----:B---3--:R-:W-:Y:S01]  /*1840*/  @P1 FMUL.FTZ R12, R9, R12 ;  /* 0x0000000c090c1220 */ /* 0x008fe20000410000 */
[----:B------:R-:W-:Y:S02]  /*1850*/  @P1 HADD2.F32 R9, -RZ, R64.H0_H0 ;  /* 0x20000040ff091230 */ /* 0x000fe40000004100 */
[----:B------:R-:W-:-:S03]  /*1860*/  @P1 HADD2.F32 R11, -RZ, R67.H1_H1 ;  /* 0x30000043ff0b1230 */ /* 0x000fc60000004100 */
[----:B------:R-:W-:Y:S01]  /*1870*/  @P1 FMUL.FTZ R24, R8, R9 ;  /* 0x0000000908181220 */ /* 0x000fe20000410000 */
[----:B------:R-:W3:Y:S01]  /*1880*/  @P1 LDC R19, c[0x0][0x40c] ;  /* 0x00010300ff131b82 */ /* 0x000ee20000000800 */
[----:B0-----:R-:W-:Y:S01]  /*1890*/  @P1 FMUL.FTZ R5, R13, R16 ;  /* 0x000000100d051220 */ /* 0x001fe20000410000 */
[----:B------:R-:W-:Y:S02]  /*18a0*/  @P1 HADD2.F32 R13, -RZ, R65.H0_H0 ;  /* 0x20000041ff0d1230 */ /* 0x000fe40000004100 */
[----:B------:R-:W-:Y:S02]  /*18b0*/  @P1 HADD2.F32 R9, -RZ, R66.H1_H1 ;  /* 0x30000042ff091230 */ /* 0x000fe40000004100 */
[----:B------:R-:W-:Y:S02]  /*18c0*/  @P1 HADD2.F32 R8, -RZ, R67.H0_H0 ;  /* 0x20000043ff081230 */ /* 0x000fe40000004100 */
        /* <DEDUP_REMOVED lines=8> */
[----:B------:R-:W-:Y:S01]  /*1950*/  @P1 FMUL.FTZ R20, R5, R4 ;  /* 0x0000000405141220 */ /* 0x000fe20000410000 */
[----:B---3--:R-:W-:-:S04]  /*1960*/  @P1 FMUL.FTZ R10, R10, R19 ;  /* 0x000000130a0a1220 */ /* 0x008fc80000410000 */
[----:B------:R-:W-:-:S07]  /*1970*/  @P1 FMUL.FTZ R23, R10, R11 ;  /* 0x0000000b0a171220 */ /* 0x000fce0000410000 */
.L_x_27509:
[----:B------:R-:W-:Y:S05]  /*1980*/  BSYNC.RECONVERGENT B0 ;  /* 0x0000000000007941 */ /* 0x000fea0003800200 */
.L_x_27507:
        /* <DEDUP_REMOVED lines=22> */
[----:B--2---:R-:W0:Y:S01]  /*1af0*/  @P2 LDC R9, c[0x0][0x40c] ;  /* 0x00010300ff092b82 */ /* 0x004e220000000800 */
[----:B------:R-:W-:Y:S02]  /*1b00*/  @P2 HADD2.F32 R4, -RZ, R52.H0_H0 ;  /* 0x20000034ff042230 */ /* 0x000fe40000004100 */
[----:B------:R-:W-:-:S05]  /*1b10*/  @P2 HADD2.F32 R5, -RZ, R60.H0_H0 ;  /* 0x2000003cff052230 */ /* 0x000fca0000004100 */
[----:B------:R-:W1:Y:S08]  /*1b20*/  @P2 LDC R10, c[0x0][0x40c] ;  /* 0x00010300ff0a2b82 */ /* 0x000e700000000800 */
[----:B------:R-:W2:Y:S08]  /*1b30*/  @P2 LDC R8, c[0x0][0x40c] ;  /* 0x00010300ff082b82 */ /* 0x000eb00000000800 */
[----:B------:R-:W3:Y:S01]  /*1b40*/  @P2 LDC R11, c[0x0][0x40c] ;  /* 0x00010300ff0b2b82 */ /* 0x000ee20000000800 */
[----:B0-----:R-:W-:Y:S01]  /*1b50*/  @P2 FMUL.FTZ R9, R4, R9 ;  /* 0x0000000904092220 */ /* 0x001fe20000410000 */
[----:B------:R-:W-:-:S03]  /*1b60*/  @P2 HADD2.F32 R4, -RZ, R60.H1_H1 ;  /* 0x3000003cff042230 */ /* 0x000fc60000004100 */
[----:B------:R-:W-:Y:S01]  /*1b70*/  @P2 FFMA.FTZ R16, R9, R5, R48 ;  /* 0x0000000509102223 */ /* 0x000fe20000010030 */
[----:B------:R-:W-:Y:S02]  /*1b80*/  @P2 HADD2.F32 R9, -RZ, R53.H0_H0 ;  /* 0x20000035ff092230 */ /* 0x000fe40000004100 */
[----:B------:R-:W0:Y:S01]  /*1b90*/  @P2 LDC R12, c[0x0][0x40c] ;  /* 0x00010300ff0c2b82 */ /* 0x000e220000000800 */
[----:B------:R-:W-:Y:S02]  /*1ba0*/  @P2 HADD2.F32 R5, -RZ, R52.H1_H1 ;  /* 0x30000034ff052230 */ /* 0x000fe40000004100 */
[----:B-1----:R-:W-:-:S03]  /*1bb0*/  @P2 FMUL.FTZ R9, R9, R10 ;  /* 0x0000000a09092220 */ /* 0x002fc60000410000 */
[----:B--2---:R-:W-:Y:S02]  /*1bc0*/  @P2 FMUL.FTZ R8, R5, R8 ;  /* 0x0000000805082220 */ /* 0x004fe40000410000 */
[----:B------:R-:W1:Y:S01]  /*1bd0*/  @P2 LDC R13, c[0x0][0x40c] ;  /* 0x00010300ff0d2b82 */ /* 0x000e620000000800 */
[----:B------:R-:W-:Y:S02]  /*1be0*/  @P2 HADD2.F32 R5, -RZ, R61.H0_H0 ;  /* 0x2000003dff052230 */ /* 0x000fe40000004100 */
[----:B------:R-:W-:Y:S01]  /*1bf0*/  @P2 FFMA.FTZ R17, R8, R4, R49 ;  /* 0x0000000408112223 */ /* 0x000fe20000010031 */
[----:B------:R-:W-:Y:S02]  /*1c00*/  @P2 HADD2.F32 R4, -RZ, R53.H1_H1 ;  /* 0x30000035ff042230 */ /* 0x000fe40000004100 */
[----:B------:R-:W-:Y:S01]  /*1c10*/  @P2 FFMA.FTZ R18, R9, R5, R50 ;  /* 0x0000000509122223 */ /* 0x000fe20000010032 */
[----:B------:R-:W-:Y:S01]  /*1c20*/  @P2 HADD2.F32 R5, -RZ, R54.H0_H0 ;  /* 0x20000036ff052230 */ /* 0x000fe20000004100 */
[----:B------:R-:W2:Y:S01]  /*1c30*/  @P2 LDC R10, c[0x0][0x40c] ;  /* 0x00010300ff0a2b82 */ /* 0x000ea20000000800 */
[----:B---3--:R-:W-:Y:S01]  /*1c40*/  @P2 FMUL.FTZ R8, R4, R11 ;  /* 0x0000000b04082220 */ /* 0x008fe20000410000 */
[----:B------:R-:W-:-:S02]  /*1c50*/  @P2 HADD2.F32 R4, -RZ, R61.H1_H1 ;  /* 0x3000003dff042230 */ /* 0x000fc40000004100 */
[----:B0-----:R-:W-:Y:S01]  /*1c60*/  @P2 FMUL.FTZ R9, R5, R12 ;  /* 0x0000000c05092220 */ /* 0x001fe20000410000 */
[----:B------:R-:W-:Y:S01]  /*1c70*/  @P2 HADD2.F32 R5, -RZ, R62.H0_H0 ;  /* 0x2000003eff052230 */ /* 0x000fe20000004100 */
[----:B------:R-:W-:Y:S01]  /*1c80*/  MOV R12, R44 ;  /* 0x0000002c000c7202 */ /* 0x000fe20000000f00 */
[----:B------:R-:W-:Y:S01]  /*1c90*/  @P2 FFMA.FTZ R19, R8, R4, R51 ;  /* 0x0000000408132223 */ /* 0x000fe20000010033 */
[----:B------:R-:W-:Y:S02]  /*1ca0*/  @P2 HADD2.F32 R4, -RZ, R54.H1_H1 ;  /* 0x30000036ff042230 */ /* 0x000fe40000004100 */
[----:B------:R-:W-:Y:S01]  /*1cb0*/  @P2 FFMA.FTZ R12, R9, R5, R44 ;  /* 0x00000005090c2223 */ /* 0x000fe2000001002c */
[----:B------:R-:W-:Y:S02]  /*1cc0*/  @P2 HADD2.F32 R5, -RZ, R55.H0_H0 ;  /* 0x20000037ff052230 */ /* 0x000fe40000004100 */
[----:B-1----:R-:W-:Y:S01]  /*1cd0*/  @P2 FMUL.FTZ R8, R4, R13 ;  /* 0x0000000d04082220 */ /* 0x002fe20000410000 */
[----:B------:R-:W-:Y:S01]  /*1ce0*/  @P2 HADD2.F32 R4, -RZ, R62.H1_H1 ;  /* 0x3000003eff042230 */ /* 0x000fe20000004100 */
[----:B------:R-:W-:-:S04]  /*1cf0*/  MOV R13, R45 ;  /* 0x0000002d000d7202 */ /* 0x000fc80000000f00 */
[----:B------:R-:W-:Y:S01]  /*1d00*/  @P2 FFMA.FTZ R13, R8, R4, R45 ;  /* 0x00000004080d2223 */ /* 0x000fe2000001002d */
[----:B--2---:R-:W-:Y:S01]  /*1d10*/  @P2 FMUL.FTZ R9, R5, R10 ;  /* 0x0000000a05092220 */ /* 0x004fe20000410000 */
[----:B------:R-:W-:-:S05]  /*1d20*/  @P2 HADD2.F32 R5, -RZ, R63.H0_H0 ;  /* 0x2000003fff052230 */ /* 0x000fca0000004100 */
[----:B------:R-:W-:Y:S01]  /*1d30*/  @P2 FFMA.FTZ R14, R9, R5, R46 ;  /* 0x00000005090e2223 */ /* 0x000fe2000001002e */
[----:B------:R-:W-:Y:S06]  /*1d40*/  @!P2 BRA `(.L_x_27512) ;  /* 0x0000000000c8a947 */ /* 0x000fec0003800000 */
[----:B------:R-:W-:Y:S02]  /*1d50*/  HADD2.F32 R5, -RZ, R55.H1_H1 ;  /* 0x30000037ff057230 */ /* 0x000fe40000004100 */
[----:B------:R-:W-:-:S03]  /*1d60*/  HADD2.F32 R4, -RZ, R63.H1_H1 ;  /* 0x3000003fff047230 */ /* 0x000fc60000004100 */
[----:B------:R-:W-:-:S04]  /*1d70*/  FMUL.FTZ R8, R5, UR11 ;  /* 0x0000000b05087c20 */ /* 0x000fc80008410000 */
[----:B------:R-:W-:Y:S01]  /*1d80*/  FFMA.FTZ R15, R8, R4, R47 ;  /* 0x00000004080f7223 */ /* 0x000fe2000001002f */
[----:B------:R-:W-:Y:S06]  /*1d90*/  BRA `(.L_x_27512) ;  /* 0x0000000000b47947 */ /* 0x000fec0003800000 */
.L_x_27511:
[----:B--2---:R-:W0:Y:S01]  /*1da0*/  @P1 LDC R8, c[0x0][0x40c] ;  /* 0x00010300ff081b82 */ /* 0x004e220000000800 */
[--C-:B-----5:R-:W-:Y:S01]  /*1db0*/  @P1 HADD2.F32 R5, -RZ, R52.reuse.H0_H0 ;  /* 0x20000034ff051230 */ /* 0x120fe20000004100 */
[----:B------:R-:W-:Y:S01]  /*1dc0*/  CS2R R16, SRZ ;  /* 0x0000000000107805 */ /* 0x000fe2000001ff00 */
[----:B------:R-:W-:Y:S01]  /*1dd0*/  @P1 HADD2.F32 R9, -RZ, R52.H1_H1 ;  /* 0x30000034ff091230 */ /* 0x000fe20000004100 */
[----:B------:R-:W-:Y:S02]  /*1de0*/  CS2R R18, SRZ ;  /* 0x0000000000127805 */ /* 0x000fe4000001ff00 */
[----:B------:R-:W-:Y:S02]  /*1df0*/  CS2R R14, SRZ ;  /* 0x00000000000e7805 */ /* 0x000fe4000001ff00 */
[----:B------:R-:W1:Y:S08]  /*1e00*/  @P1 LDC R10, c[0x0][0x40c] ;  /* 0x00010300ff0a1b82 */ /* 0x000e700000000800 */
[----:B------:R-:W2:Y:S08]  /*1e10*/  @P1 LDC R12, c[0x0][0x40c] ;  /* 0x00010300ff0c1b82 */ /* 0x000eb00000000800 */
[----:B------:R-:W3:Y:S01]  /*1e20*/  @P1 LDC R4, c[0x0][0x40c] ;  /* 0x00010300ff041b82 */ /* 0x000ee20000000800 */
[----:B0-----:R-:W-:Y:S01]  /*1e30*/  @P1 FMUL.FTZ R5, R5, R8 ;  /* 0x0000000805051220 */ /* 0x001fe20000410000 */
[----:B------:R-:W-:-:S05]  /*1e40*/  @P1 HADD2.F32 R8, -RZ, R60.H0_H0 ;  /* 0x2000003cff081230 */ /* 0x000fca0000004100 */
[----:B------:R-:W-:Y:S01]  /*1e50*/  @P1 FMUL.FTZ R16, R5, R8 ;  /* 0x0000000805101220 */ /* 0x000fe20000410000 */
[----:B------:R-:W0:Y:S01]  /*1e60*/  @P1 LDC R11, c[0x0][0x40c] ;  /* 0x00010300ff0b1b82 */ /* 0x000e220000000800 */
[----:B-1----:R-:W-:Y:S01]  /*1e70*/  @P1 FMUL.FTZ R9, R9, R10 ;  /* 0x0000000a09091220 */ /* 0x002fe20000410000 */
[----:B------:R-:W-:Y:S02]  /*1e80*/  @P1 HADD2.F32 R10, -RZ, R60.H1_H1 ;  /* 0x3000003cff0a1230 */ /* 0x000fe40000004100 */
[----:B------:R-:W-:Y:S02]  /*1e90*/  @P1 HADD2.F32 R5, -RZ, R53.H0_H0 ;  /* 0x20000035ff051230 */ /* 0x000fe40000004100 */
[----:B------:R-:W-:Y:S02]  /*1ea0*/  @P1 HADD2.F32 R8, -RZ, R61.H0_H0 ;  /* 0x2000003dff081230 */ /* 0x000fe40000004100 */
[----:B------:R-:W-:Y:S01]  /*1eb0*/  @P1 FMUL.FTZ R17, R9, R10 ;  /* 0x0000000a09111220 */ /* 0x000fe20000410000 */
[----:B------:R-:W1:Y:S01]  /*1ec0*/  @P1 LDC R13, c[0x0][0x40c] ;  /* 0x00010300ff0d1b82 */ /* 0x000e620000000800 */
[----:B------:R-:W-:-:S02]  /*1ed0*/  @P1 HADD2.F32 R9, -RZ, R53.H1_H1 ;  /* 0x30000035ff091230 */ /* 0x000fc40000004100 */
[----:B--2---:R-:W-:Y:S01]  /*1ee0*/  @P1 FMUL.FTZ R5, R5, R12 ;  /* 0x0000000c05051220 */ /* 0x004fe20000410000 */
[----:B------:R-:W-:-:S03]  /*1ef0*/  HFMA2 R12, -RZ, RZ, 0, 0 ;  /* 0x00000000ff0c7431 */ /* 0x000fc600000001ff */
[----:B------:R-:W-:Y:S01]  /*1f00*/  @P1 FMUL.FTZ R18, R5, R8 ;  /* 0x0000000805121220 */ /* 0x000fe20000410000 */
[----:B------:R-:W-:Y:S02]  /*1f10*/  @P1 HADD2.F32 R5, -RZ, R61.H1_H1 ;  /* 0x3000003dff051230 */ /* 0x000fe40000004100 */
[----:B---3--:R-:W-:Y:S01]  /*1f20*/  @P1 FMUL.FTZ R4, R9, R4 ;  /* 0x0000000409041220 */ /* 0x008fe20000410000 */
[----:B------:R-:W-:Y:S01]  /*1f30*/  @P1 HADD2.F32 R8, -RZ, R54.H0_H0 ;  /* 0x20000036ff081230 */ /* 0x000fe20000004100 */
[----:B------:R-:W2:Y:S02]  /*1f40*/  @P1 LDC R9, c[0x0][0x40c] ;  /* 0x00010300ff091b82 */ /* 0x000ea40000000800 */
[----:B------:R-:W-:Y:S01]  /*1f50*/  @P1 FMUL.FTZ R19, R4, R5 ;  /* 0x0000000504131220 */ /* 0x000fe20000410000 */
[----:B------:R-:W-:Y:S02]  /*1f60*/  @P1 HADD2.F32 R5, -RZ, R62.H0_H0 ;  /* 0x2000003eff051230 */ /* 0x000fe40000004100 */
[----:B------:R-:W-:-:S02]  /*1f70*/  @P1 HADD2.F32 R4, -RZ, R54.H1_H1 ;  /* 0x30000036ff041230 */ /* 0x000fc40000004100 */
[----:B0-----:R-:W-:Y:S02]  /*1f80*/  @P1 FMUL.FTZ R8, R8, R11 ;  /* 0x0000000b08081220 */ /* 0x001fe40000410000 */
[----:B------:R-:W0:Y:S02]  /*1f90*/  @P1 LDC R11, c[0x0][0x40c] ;  /* 0x00010300ff0b1b82 */ /* 0x000e240000000800 */
[----:B------:R-:W-:Y:S01]  /*1fa0*/  @P1 FMUL.FTZ R12, R8, R5 ;  /* 0x00000005080c1220 */ /* 0x000fe20000410000 */
[----:B------:R-:W-:Y:S02]  /*1fb0*/  @P1 HADD2.F32 R5, -RZ, R62.H1_H1 ;  /* 0x3000003eff051230 */ /* 0x000fe40000004100 */
[----:B-1----:R-:W-:Y:S01]  /*1fc0*/  @P1 FMUL.FTZ R4, R4, R13 ;  /* 0x0000000d04041220 */ /* 0x002fe20000410000 */
[----:B------:R-:W-:-:S03]  /*1fd0*/  MOV R13, RZ ;  /* 0x000000ff000d7202 */ /* 0x000fc60000000f00 */
[----:B------:R-:W-:Y:S01]  /*1fe0*/  @P1 FMUL.FTZ R13, R4, R5 ;  /* 0x00000005040d1220 */ /* 0x000fe20000410000 */
[----:B------:R-:W-:Y:S02]  /*1ff0*/  @P1 HADD2.F32 R4, -RZ, R55.H0_H0 ;  /* 0x20000037ff041230 */ /* 0x000fe40000004100 */
[----:B------:R-:W-:-:S03]  /*2000*/  @P1 HADD2.F32 R5, -RZ, R63.H0_H0 ;  /* 0x2000003fff051230 */ /* 0x000fc60000004100 */
[----:B--2---:R-:W-:-:S04]  /*2010*/  @P1 FMUL.FTZ R4, R4, R9 ;  /* 0x0000000904041220 */ /* 0x004fc80000410000 */
[----:B------:R-:W-:Y:S01]  /*2020*/  @P1 FMUL.FTZ R14, R4, R5 ;  /* 0x00000005040e1220 */ /* 0x000fe20000410000 */
[----:B------:R-:W-:Y:S02]  /*2030*/  @P1 HADD2.F32 R4, -RZ, R55.H1_H1 ;  /* 0x30000037ff041230 */ /* 0x000fe40000004100 */
[----:B------:R-:W-:-:S03]  /*2040*/  @P1 HADD2.F32 R5, -RZ, R63.H1_H1 ;  /* 0x3000003fff051230 */ /* 0x000fc60000004100 */
[----:B0-----:R-:W-:-:S04]  /*2050*/  @P1 FMUL.FTZ R4, R4, R11 ;  /* 0x0000000b04041220 */ /* 0x001fc80000410000 */
[----:B------:R-:W-:-:S07]  /*2060*/  @P1 FMUL.FTZ R15, R4, R5 ;  /* 0x00000005040f1220 */ /* 0x000fce0000410000 */
.L_x_27512:
[----:B------:R-:W-:Y:S05]  /*2070*/  BSYNC.RECONVERGENT B0 ;  /* 0x0000000000007941 */ /* 0x000fea0003800200 */
.L_x_27510:
        /* <DEDUP_REMOVED lines=15> */
[----:B------:R-:W-:Y:S02]  /*2170*/  ISETP.GT.AND P0, PT, R2, RZ, PT ;  /* 0x000000ff0200720c */ /* 0x000fe40003f04270 */
[----:B0----5:R-:W-:Y:S02]  /*2180*/  MOV R8, R48 ;  /* 0x0000003000087202 */ /* 0x021fe40000000f00 */
[----:B------:R-:W-:-:S09]  /*2190*/  MOV R10, R50 ;  /* 0x00000032000a7202 */ /* 0x000fd20000000f00 */
[----:B------:R-:W0:Y:S01]  /*21a0*/  @P0 LDC R5, c[0x0][0x40c] ;  /* 0x00010300ff050b82 */ /* 0x000e220000000800 */
[----:B------:R-:W-:-:S07]  /*21b0*/  @P0 HADD2.F32 R2, -RZ, R52.H0_H0 ;  /* 0x20000034ff020230 */ /* 0x000fce0000004100 */
[----:B------:R-:W1:Y:S08]  /*21c0*/  @P0 LDC R9, c[0x0][0x40c] ;  /* 0x00010300ff090b82 */ /* 0x000e700000000800 */
[----:B------:R-:W2:Y:S01]  /*21d0*/  @P0 LDC R11, c[0x0][0x40c] ;  /* 0x00010300ff0b0b82 */ /* 0x000ea20000000800 */
[----:B0-----:R-:W-:Y:S01]  /*21e0*/  @P0 FMUL.FTZ R7, R2, R5 ;  /* 0x0000000502070220 */ /* 0x001fe20000410000 */
[----:B------:R-:W-:-:S06]  /*21f0*/  @P0 HADD2.F32 R5, -RZ, R56.H0_H0 ;  /* 0x20000038ff050230 */ /* 0x000fcc0000004100 */
[----:B------:R-:W0:Y:S01]  /*2200*/  @P0 LDC R119, c[0x0][0x40c] ;  /* 0x00010300ff770b82 */ /* 0x000e220000000800 */
[----:B------:R-:W-:Y:S02]  /*2210*/  @P0 HADD2.F32 R2, -RZ, R52.H1_H1 ;  /* 0x30000034ff020230 */ /* 0x000fe40000004100 */
[----:B------:R-:W-:-:S03]  /*2220*/  @P0 FFMA.FTZ R8, R7, R5, R48 ;  /* 0x0000000507080223 */ /* 0x000fc60000010030 */
[----:B-1----:R-:W-:Y:S01]  /*2230*/  @P0 FMUL.FTZ R4, R2, R9 ;  /* 0x0000000902040220 */ /* 0x002fe20000410000 */
[----:B------:R-:W-:Y:S01]  /*2240*/  @P0 HADD2.F32 R2, -RZ, R56.H1_H1 ;  /* 0x30000038ff020230 */ /* 0x000fe20000004100 */
[----:B------:R-:W1:Y:S01]  /*2250*/  @P0 LDC R5, c[0x0][0x40c] ;  /* 0x00010300ff050b82 */ /* 0x000e620000000800 */
[----:B------:R-:W-:-:S03]  /*2260*/  MOV R9, R49 ;  /* 0x0000003100097202 */ /* 0x000fc60000000f00 */
[----:B------:R-:W-:Y:S01]  /*2270*/  @P0 FFMA.FTZ R9, R4, R2, R49 ;  /* 0x0000000204090223 */ /* 0x000fe20000010031 */
[----:B------:R-:W-:-:S05]  /*2280*/  @P0 HADD2.F32 R2, -RZ, R53.H0_H0 ;  /* 0x20000035ff020230 */ /* 0x000fca0000004100 */
[----:B-1----:R-:W-:Y:S01]  /*2290*/  @P0 FMUL.FTZ R7, R2, R5 ;  /* 0x0000000502070220 */ /* 0x002fe20000410000 */
[----:B------:R-:W-:Y:S02]  /*22a0*/  @P0 HADD2.F32 R5, -RZ, R57.H0_H0 ;  /* 0x20000039ff050230 */ /* 0x000fe40000004100 */
[----:B------:R-:W-:-:S03]  /*22b0*/  @P0 HADD2.F32 R2, -RZ, R53.H1_H1 ;  /* 0x30000035ff020230 */ /* 0x000fc60000004100 */
[----:B------:R-:W-:Y:S02]  /*22c0*/  @P0 FFMA.FTZ R10, R7, R5, R50 ;  /* 0x00000005070a0223 */ /* 0x000fe40000010032 */
[----:B------:R-:W1:Y:S01]  /*22d0*/  @P0 LDC R5, c[0x0][0x40c] ;  /* 0x00010300ff050b82 */ /* 0x000e620000000800 */
[----:B--2---:R-:W-:Y:S01]  /*22e0*/  @P0 FMUL.FTZ R4, R2, R11 ;  /* 0x0000000b02040220 */ /* 0x004fe20000410000 */
[----:B------:R-:W-:Y:S01]  /*22f0*/  @P0 HADD2.F32 R2, -RZ, R57.H1_H1 ;  /* 0x30000039ff020230 */ /* 0x000fe20000004100 */
[----:B------:R-:W-:-:S04]  /*2300*/  MOV R11, R51 ;  /* 0x00000033000b7202 */ /* 0x000fc80000000f00 */
[----:B------:R-:W-:Y:S01]  /*2310*/  @P0 FFMA.FTZ R11, R4, R2, R51 ;  /* 0x00000002040b0223 */ /* 0x000fe20000010033 */
[----:B------:R-:W-:Y:S01]  /*2320*/  @P0 HADD2.F32 R2, -RZ, R54.H0_H0 ;  /* 0x20000036ff020230 */ /* 0x000fe20000004100 */
[----:B------:R-:W-:-:S04]  /*2330*/  MOV R4, R44 ;  /* 0x0000002c00047202 */ /* 0x000fc80000000f00 */
[----:B-1----:R-:W-:Y:S01]  /*2340*/  @P0 FMUL.FTZ R7, R2, R5 ;  /* 0x0000000502070220 */ /* 0x002fe20000410000 */
[----:B------:R-:W-:Y:S02]  /*2350*/  @P0 HADD2.F32 R5, -RZ, R58.H0_H0 ;  /* 0x2000003aff050230 */ /* 0x000fe40000004100 */
[----:B------:R-:W-:-:S03]  /*2360*/  @P0 HADD2.F32 R2, -RZ, R54.H1_H1 ;  /* 0x30000036ff020230 */ /* 0x000fc60000004100 */
[----:B------:R-:W-:Y:S01]  /*2370*/  @P0 FFMA.FTZ R4, R7, R5, R44 ;  /* 0x0000000507040223 */ /* 0x000fe2000001002c */
[----:B------:R-:W-:Y:S01]  /*2380*/  MOV R5, R45 ;  /* 0x0000002d00057202 */ /* 0x000fe20000000f00 */
[----:B------:R-:W1:Y:S01]  /*2390*/  @P0 LDC R7, c[0x0][0x40c] ;  /* 0x00010300ff070b82 */ /* 0x000e620000000800 */
[----:B0-----:R-:W-:Y:S01]  /*23a0*/  @P0 FMUL.FTZ R6, R2, R119 ;  /* 0x0000007702060220 */ /* 0x001fe20000410000 */
[----:B------:R-:W-:-:S05]  /*23b0*/  @P0 HADD2.F32 R2, -RZ, R58.H1_H1 ;  /* 0x3000003aff020230 */ /* 0x000fca0000004100 */
[----:B------:R-:W-:Y:S01]  /*23c0*/  @P0 FFMA.FTZ R5, R6, R2, R45 ;  /* 0x0000000206050223 */ /* 0x000fe2000001002d */
[----:B------:R-:W-:Y:S01]  /*23d0*/  @P0 HADD2.F32 R2, -RZ, R55.H0_H0 ;  /* 0x20000037ff020230 */ /* 0x000fe20000004100 */
[----:B------:R-:W-:-:S04]  /*23e0*/  MOV R6, R46 ;  /* 0x0000002e00067202 */ /* 0x000fc80000000f00 */
[----:B-1----:R-:W-:Y:S01]  /*23f0*/  @P0 FMUL.FTZ R119, R2, R7 ;  /* 0x0000000702770220 */ /* 0x002fe20000410000 */
[----:B------:R-:W-:-:S05]  /*2400*/  @P0 HADD2.F32 R7, -RZ, R59.H0_H0 ;  /* 0x2000003bff070230 */ /* 0x000fca0000004100 */
[----:B------:R-:W-:Y:S01]  /*2410*/  @P0 FFMA.FTZ R6, R119, R7, R46 ;  /* 0x0000000777060223 */ /* 0x000fe2000001002e */
[----:B------:R-:W-:Y:S01]  /*2420*/  MOV R7, R47 ;  /* 0x0000002f00077202 */ /* 0x000fe20000000f00 */
[----:B------:R-:W-:Y:S06]  /*2430*/  @!P0 BRA `(.L_x_27515) ;  /* 0x0000000000cc8947 */ /* 0x000fec0003800000 */
[----:B------:R-:W-:-:S05]  /*2440*/  HADD2.F32 R2, -RZ, R55.H1_H1 ;  /* 0x30000037ff027230 */ /* 0x000fca0000004100 */
[----:B------:R-:W-:Y:S01]  /*2450*/  FMUL.FTZ R122, R2, UR11 ;  /* 0x0000000b027a7c20 */ /* 0x000fe20008410000 */
[----:B------:R-:W-:-:S05]  /*2460*/  HADD2.F32 R2, -RZ, R59.H1_H1 ;  /* 0x3000003bff027230 */ /* 0x000fca0000004100 */
[----:B------:R-:W-:Y:S01]  /*2470*/  FFMA.FTZ R7, R122, R2, R47 ;  /* 0x000000027a077223 */ /* 0x000fe2000001002f */
[----:B------:R-:W-:Y:S06]  /*2480*/  BRA `(.L_x_27515) ;  /* 0x0000000000b87947 */ /* 0x000fec0003800000 */
.L_x_27514:
[----:B0-----:R-:W0:Y:S01]  /*2490*/  @P1 LDC R5, c[0x0][0x40c] ;  /* 0x00010300ff051b82 */ /* 0x001e220000000800 */
[----:B-----5:R-:W-:Y:S01]  /*24a0*/  @P1 HADD2.F32 R2, -RZ, R52.H0_H0 ;  /* 0x20000034ff021230 */ /* 0x020fe20000004100 */
[----:B------:R-:W-:Y:S01]  /*24b0*/  CS2R R8, SRZ ;  /* 0x0000000000087805 */ /* 0x000fe2000001ff00 */
[----:B------:R-:W-:Y:S02]  /*24c0*/  HFMA2 R4, -RZ, RZ, 0, 0 ;  /* 0x00000000ff047431 */ /* 0x000fe400000001ff */
[----:B------:R-:W-:-:S03]  /*24d0*/  HFMA2 R6, -RZ, RZ, 0, 0 ;  /* 0x00000000ff067431 */ /* 0x000fc600000001ff */
[----:B------:R-:W1:Y:S08]  /*24e0*/  @P1 LDC R7, c[0x0][0x40c] ;  /* 0x00010300ff071b82 */ /* 0x000e700000000800 */
[----:B------:R-:W2:Y:S01]  /*24f0*/  @P1 LDC R11, c[0x0][0x40c] ;  /* 0x00010300ff0b1b82 */ /* 0x000ea20000000800 */
[----:B0-----:R-:W-:Y:S01]  /*2500*/  @P1 FMUL.FTZ R2, R2, R5 ;  /* 0x0000000502021220 */ /* 0x001fe20000410000 */
[----:B------:R-:W-:-:S06]  /*2510*/  @P1 HADD2.F32 R5, -RZ, R56.H0_H0 ;  /* 0x20000038ff051230 */ /* 0x000fcc0000004100 */
[----:B------:R-:W0:Y:S01]  /*2520*/  @P1 LDC R119, c[0x0][0x40c] ;  /* 0x00010300ff771b82 */ /* 0x000e220000000800 */
[----:B------:R-:W-:Y:S01]  /*2530*/  @P1 FMUL.FTZ R8, R2, R5 ;  /* 0x0000000502081220 */ /* 0x000fe20000410000 */
[----:B------:R-:W-:Y:S02]  /*2540*/  @P1 HADD2.F32 R2, -RZ, R52.H1_H1 ;  /* 0x30000034ff021230 */ /* 0x000fe40000004100 */
[----:B------:R-:W-:-:S04]  /*2550*/  @P1 HADD2.F32 R5, -RZ, R56.H1_H1 ;  /* 0x30000038ff051230 */ /* 0x000fc80000004100 */
[----:B------:R-:W3:Y:S01]  /*2560*/  @P1 LDC R123, c[0x0][0x40c] ;  /* 0x00010300ff7b1b82 */ /* 0x000ee20000000800 */
[----:B-1----:R-:W-:-:S04]  /*2570*/  @P1 FMUL.FTZ R2, R2, R7 ;  /* 0x0000000702021220 */ /* 0x002fc80000410000 */
[----:B------:R-:W-:Y:S01]  /*2580*/  @P1 FMUL.FTZ R9, R2, R5 ;  /* 0x0000000502091220 */ /* 0x000fe20000410000 */
[----:B------:R-:W-:Y:S02]  /*2590*/  @P1 HADD2.F32 R2, -RZ, R53.H0_H0 ;  /* 0x20000035ff021230 */ /* 0x000fe40000004100 */
[----:B------:R-:W1:Y:S01]  /*25a0*/  @P1 LDC R7, c[0x0][0x40c] ;  /* 0x00010300ff071b82 */ /* 0x000e620000000800 */
[----:B------:R-:W-:Y:S02]  /*25b0*/  @P1 HADD2.F32 R5, -RZ, R57.H0_H0 ;  /* 0x20000039ff051230 */ /* 0x000fe40000004100 */
[----:B--2---:R-:W-:Y:S01]  /*25c0*/  @P1 FMUL.FTZ R2, R2, R11 ;  /* 0x0000000b02021220 */ /* 0x004fe20000410000 */
[----:B------:R-:W-:-:S03]  /*25d0*/  CS2R R10, SRZ ;  /* 0x00000000000a7805 */ /* 0x000fc6000001ff00 */
[----:B------:R-:W-:Y:S01]  /*25e0*/  @P1 FMUL.FTZ R10, R2, R5 ;  /* 0x00000005020a1220 */ /* 0x000fe20000410000 */
[----:B------:R-:W-:Y:S02]  /*25f0*/  @P1 HADD2.F32 R2, -RZ, R53.H1_H1 ;  /* 0x30000035ff021230 */ /* 0x000fe40000004100 */
[----:B------:R-:W-:-:S03]  /*2600*/  @P1 HADD2.F32 R5, -RZ, R57.H1_H1 ;  /* 0x30000039ff051230 */ /* 0x000fc60000004100 */
[----:B-1----:R-:W-:Y:S02]  /*2610*/  @P1 FMUL.FTZ R2, R2, R7 ;  /* 0x0000000702021220 */ /* 0x002fe40000410000 */
[----:B------:R-:W1:Y:S02]  /*2620*/  @P1 LDC R7, c[0x0][0x40c] ;  /* 0x00010300ff071b82 */ /* 0x000e640000000800 */
[----:B------:R-:W-:Y:S01]  /*2630*/  @P1 FMUL.FTZ R11, R2, R5 ;  /* 0x00000005020b1220 */ /* 0x000fe20000410000 */
[----:B------:R-:W-:Y:S02]  /*2640*/  @P1 HADD2.F32 R2, -RZ, R54.H0_H0 ;  /* 0x20000036ff021230 */ /* 0x000fe40000004100 */
[----:B------:R-:W-:-:S03]  /*2650*/  @P1 HADD2.F32 R5, -RZ, R58.H0_H0 ;  /* 0x2000003aff051230 */ /* 0x000fc60000004100 */
[----:B0-----:R-:W-:Y:S02]  /*2660*/  @P1 FMUL.FTZ R2, R2, R119 ;  /* 0x0000007702021220 */ /* 0x001fe40000410000 */
[----:B------:R-:W0:Y:S02]  /*2670*/  @P1 LDC R119, c[0x0][0x40c] ;  /* 0x00010300ff771b82 */ /* 0x000e240000000800 */
[----:B------:R-:W-:Y:S01]  /*2680*/  @P1 FMUL.FTZ R4, R2, R5 ;  /* 0x0000000502041220 */ /* 0x000fe20000410000 */
[----:B------:R-:W-:Y:S01]  /*2690*/  @P1 HADD2.F32 R2, -RZ, R54.H1_H1 ;  /* 0x30000036ff021230 */ /* 0x000fe20000004100 */
[----:B------:R-:W-:-:S04]  /*26a0*/  MOV R5, RZ ;  /* 0x000000ff00057202 */ /* 0x000fc80000000f00 */
[----:B-1----:R-:W-:Y:S01]  /*26b0*/  @P1 FMUL.FTZ R2, R2, R7 ;  /* 0x0000000702021220 */ /* 0x002fe20000410000 */
[----:B------:R-:W-:-:S05]  /*26c0*/  @P1 HADD2.F32 R7, -RZ, R58.H1_H1 ;  /* 0x3000003aff071230 */ /* 0x000fca0000004100 */
[----:B------:R-:W-:Y:S01]  /*26d0*/  @P1 FMUL.FTZ R5, R2, R7 ;  /* 0x0000000702051220 */ /* 0x000fe20000410000 */
[----:B------:R-:W-:Y:S02]  /*26e0*/  @P1 HADD2.F32 R2, -RZ, R55.H0_H0 ;  /* 0x20000037ff021230 */ /* 0x000fe40000004100 */
[----:B------:R-:W-:-:S03]  /*26f0*/  @P1 HADD2.F32 R7, -RZ, R59.H0_H0 ;  /* 0x2000003bff071230 */ /* 0x000fc60000004100 */
[----:B0-----:R-:W-:Y:S01]  /*2700*/  @P1 FMUL.FTZ R2, R2, R119 ;  /* 0x0000007702021220 */ /* 0x001fe20000410000 */
[----:B------:R-:W-:-:S03]  /*2710*/  @P1 HADD2.F32 R119, -RZ, R59.H1_H1 ;  /* 0x3000003bff771230 */ /* 0x000fc60000004100 */
[----:B------:R-:W-:Y:S01]  /*2720*/  @P1 FMUL.FTZ R6, R2, R7 ;  /* 0x0000000702061220 */ /* 0x000fe20000410000 */
[----:B------:R-:W-:Y:S01]  /*2730*/  @P1 HADD2.F32 R2, -RZ, R55.H1_H1 ;  /* 0x30000037ff021230 */ /* 0x000fe20000004100 */
[----:B------:R-:W-:-:S04]  /*2740*/  MOV R7, RZ ;  /* 0x000000ff00077202 */ /* 0x000fc80000000f00 */
[----:B---3--:R-:W-:-:S04]  /*2750*/  @P1 FMUL.FTZ R2, R2, R123 ;  /* 0x0000007b02021220 */ /* 0x008fc80000410000 */
[----:B------:R-:W-:-:S07]  /*2760*/  @P1 FMUL.FTZ R7, R2, R119 ;  /* 0x0000007702071220 */ /* 0x000fce0000410000 */
.L_x_27515:
[----:B------:R-:W-:Y:S05]  /*2770*/  BSYNC.RECONVERGENT B0 ;  /* 0x0000000000007941 */ /* 0x000fea0003800200 */
.L_x_27513:
        /* <DEDUP_REMOVED lines=148> */
.L_x_27531:
[----:B------:R-:W2:Y:S01]  /*30c0*/  @!P0 LDC.64 R120, c[0x0][0x3c0] ;  /* 0x0000f000ff788b82 */ /* 0x000ea20000000a00 */
[----:B01----:R-:W-:Y:S01]  /*30d0*/  FADD.FTZ R128, R128, R117 ;  /* 0x0000007580807221 */ /* 0x003fe20000010000 */
[----:B------:R-:W-:Y:S01]  /*30e0*/  ISETP.NE.AND P1, PT, RZ, UR5, PT ;  /* 0x00000005ff007c0c */ /* 0x000fe2000bf25270 */
[----:B------:R-:W-:Y:S02]  /*30f0*/  BSSY.RECONVERGENT B0, `(.L_x_27517) ;  /* 0x00000ff000007945 */ /* 0x000fe40003800200 */
[----:B------:R-:W-:Y:S01]  /*3100*/  FFMA.FTZ R117, R128, R123, UR10 ;  /* 0x0000000a80757e23 */ /* 0x000fe2000801007b */
[----:B--2---:R-:W-:-:S04]  /*3110*/  @!P0 IMAD.WIDE R122, R0, 0x4, R120 ;  /* 0x00000004007a8825 */ /* 0x004fc800078e0278 */
[----:B------:R-:W-:Y:S01]  /*3120*/  FMUL.FTZ R120, R119, R119 ;  /* 0x0000007777787220 */ /* 0x000fe20000410000 */
[----:B------:R0:W-:Y:S04]  /*3130*/  @!P0 STG.E desc[UR6][R122.64], R119 ;  /* 0x000000777a008986 */ /* 0x0001e8000c101906 */
[----:B------:R-:W-:-:S05]  /*3140*/  FSEL R120, R120, RZ, P1 ;  /* 0x000000ff78787208 */ /* 0x000fca0000800000 */
[----:B------:R-:W-:Y:S02]  /*3150*/  FADD.FTZ R117, R117, R120 ;  /* 0x0000007875757221 */ /* 0x000fe40000010000 */
[----:B------:R-:W1:Y:S04]  /*3160*/  @!P0 LDC.64 R120, c[0x0][0x3c8] ;  /* 0x0000f200ff788b82 */ /* 0x000e680000000a00 */
[----:B------:R-:W2:Y:S01]  /*3170*/  MUFU.RSQ R117, R117 ;  /* 0x0000007500757308 */ /* 0x000ea20000001400 */
[----:B-1----:R-:W-:-:S05]  /*3180*/  @!P0 IMAD.WIDE R120, R0, 0x4, R120 ;  /* 0x0000000400788825 */ /* 0x002fca00078e0278 */
[----:B--2---:R0:W-:Y:S01]  /*3190*/  @!P0 STG.E desc[UR6][R120.64], R117 ;  /* 0x0000007578008986 */ /* 0x0041e2000c101906 */
[----:B------:R-:W-:-:S13]  /*31a0*/  ISETP.GE.AND P0, PT, R116, 0x1, PT ;  /* 0x000000017400780c */ /* 0x000fda0003f06270 */
[----:B0-----:R-:W-:Y:S05]  /*31b0*/  @!P0 BRA `(.L_x_27518) ;  /* 0x0000000c00c88947 */ /* 0x001fea0003800000 */
[----:B------:R-:W-:Y:S01]  /*31c0*/  FSEL R118, R119, RZ, !P1 ;  /* 0x000000ff77767208 */ /* 0x000fe20004800000 */
[----:B------:R-:W-:Y:S02]  /*31d0*/  HADD2.F32 R122, -RZ, R92.H1_H1 ;  /* 0x3000005cff7a7230 */ /* 0x000fe40000004100 */
[----:B------:R-:W-:Y:S02]  /*31e0*/  HADD2.F32 R119, -RZ, R112.H0_H0 ;  /* 0x20000070ff777230 */ /* 0x000fe40000004100 */
[C---:B------:R-:W-:Y:S01]  /*31f0*/  FADD.FTZ R120, -R118.reuse, R41 ;  /* 0x0000002976787221 */ /* 0x040fe20000010100 */
[C---:B------:R-:W-:Y:S01]  /*3200*/  FADD.FTZ R40, -R118.reuse, R40 ;  /* 0x0000002876287221 */ /* 0x040fe20000010100 */
[----:B------:R-:W-:Y:S02]  /*3210*/  HADD2.F32 R121, -RZ, R92.H0_H0 ;  /* 0x2000005cff797230 */ /* 0x000fe40000004100 */
[----:B------:R-:W-:Y:S01]  /*3220*/  FADD.FTZ R42, -R118, R42 ;  /* 0x0000002a762a7221 */ /* 0x000fe20000010100 */
[----:B------:R-:W-:Y:S01]  /*3230*/  FMUL.FTZ R41, R117, R120 ;  /* 0x0000007875297220 */ /* 0x000fe20000410000 */
[----:B------:R-:W-:-:S02]  /*3240*/  HADD2.F32 R120, -RZ, R112.H1_H1 ;  /* 0x30000070ff787230 */ /* 0x000fc40000004100 */
[C---:B------:R-:W-:Y:S01]  /*3250*/  FMUL.FTZ R40, R117.reuse, R40 ;  /* 0x0000002875287220 */ /* 0x040fe20000410000 */
[----:B------:R-:W-:Y:S01]  /*3260*/  FMUL.FTZ R42, R117, R42 ;  /* 0x0000002a752a7220 */ /* 0x000fe20000410000 */
[C---:B------:R-:W-:Y:S01]  /*3270*/  FADD.FTZ R36, -R118.reuse, R36 ;  /* 0x0000002476247221 */ /* 0x040fe20000010100 */
[C---:B------:R-:W-:Y:S01]  /*3280*/  FADD.FTZ R38, -R118.reuse, R38 ;  /* 0x0000002676267221 */ /* 0x040fe20000010100 */
[----:B------:R-:W-:Y:S01]  /*3290*/  FFMA.FTZ R41, R41, R120, R122 ;  /* 0x0000007829297223 */ /* 0x000fe2000001007a */
[----:B------:R-:W-:Y:S01]  /*32a0*/  FADD.FTZ R120, -R118, R43 ;  /* 0x0000002b76787221 */ /* 0x000fe20000010100 */
[----:B------:R-:W-:Y:S02]  /*32b0*/  HADD2.F32 R122, -RZ, R93.H1_H1 ;  /* 0x3000005dff7a7230 */ /* 0x000fe40000004100 */
[----:B------:R-:W-:Y:S01]  /*32c0*/  FFMA.FTZ R40, R40, R119, R121 ;  /* 0x0000007728287223 */ /* 0x000fe20000010079 */
[--C-:B------:R-:W-:Y:S02]  /*32d0*/  HADD2.F32 R119, -RZ, R113.reuse.H0_H0 ;  /* 0x20000071ff777230 */ /* 0x100fe40000004100 */
[----:B------:R-:W-:Y:S01]  /*32e0*/  FMUL.FTZ R43, R117, R120 ;  /* 0x00000078752b7220 */ /* 0x000fe20000410000 */
[----:B------:R-:W-:-:S02]  /*32f0*/  HADD2.F32 R120, -RZ, R113.H1_H1 ;  /* 0x30000071ff787230 */ /* 0x000fc40000004100 */
[C---:B------:R-:W-:Y:S01]  /*3300*/  FMUL.FTZ R36, R117.reuse, R36 ;  /* 0x0000002475247220 */ /* 0x040fe20000410000 */
[----:B------:R-:W-:Y:S02]  /*3310*/  HADD2.F32 R121, -RZ, R93.H0_H0 ;  /* 0x2000005dff797230 */ /* 0x000fe40000004100 */
[----:B------:R-:W-:Y:S01]  /*3320*/  FMUL.FTZ R38, R117, R38 ;  /* 0x0000002675267220 */ /* 0x000fe20000410000 */
[C---:B------:R-:W-:Y:S01]  /*3330*/  FADD.FTZ R32, -R118.reuse, R32 ;  /* 0x0000002076207221 */ /* 0x040fe20000010100 */
[----:B------:R-:W-:Y:S01]  /*3340*/  FFMA.FTZ R43, R43, R120, R122 ;  /* 0x000000782b2b7223 */ /* 0x000fe2000001007a */
[----:B------:R-:W-:Y:S01]  /*3350*/  FADD.FTZ R120, -R118, R37 ;  /* 0x0000002576787221 */ /* 0x000fe20000010100 */
[----:B------:R-:W-:Y:S02]  /*3360*/  HADD2.F32 R122, -RZ, R94.H1_H1 ;  /* 0x3000005eff7a7230 */ /* 0x000fe40000004100 */
[----:B------:R-:W-:Y:S01]  /*3370*/  FFMA.FTZ R42, R42, R119, R121 ;  /* 0x000000772a2a7223 */ /* 0x000fe20000010079 */
[----:B------:R-:W-:-:S02]  /*3380*/  HADD2.F32 R119, -RZ, R114.H0_H0 ;  /* 0x20000072ff777230 */ /* 0x000fc40000004100 */
[C---:B------:R-:W-:Y:S01]  /*3390*/  FMUL.FTZ R37, R117.reuse, R120 ;  /* 0x0000007875257220 */ /* 0x040fe20000410000 */
[----:B------:R-:W-:Y:S02]  /*33a0*/  HADD2.F32 R120, -RZ, R114.H1_H1 ;  /* 0x30000072ff787230 */ /* 0x000fe40000004100 */
[----:B------:R-:W-:Y:S01]  /*33b0*/  FMUL.FTZ R32, R117, R32 ;  /* 0x0000002075207220 */ /* 0x000fe20000410000 */
[----:B------:R-:W-:Y:S02]  /*33c0*/  HADD2.F32 R121, -RZ, R94.H0_H0 ;  /* 0x2000005eff797230 */ /* 0x000fe40000004100 */
[C---:B------:R-:W-:Y:S01]  /*33d0*/  FADD.FTZ R34, -R118.reuse, R34 ;  /* 0x0000002276227221 */ /* 0x040fe20000010100 */
[C---:B------:R-:W-:Y:S01]  /*33e0*/  FADD.FTZ R28, -R118.reuse, R28 ;  /* 0x0000001c761c7221 */ /* 0x040fe20000010100 */
[----:B------:R-:W-:Y:S01]  /*33f0*/  FFMA.FTZ R37, R37, R120, R122 ;  /* 0x0000007825257223 */ /* 0x000fe2000001007a */
[----:B------:R-:W-:Y:S01]  /*3400*/  FADD.FTZ R120, -R118, R39 ;  /* 0x0000002776787221 */ /* 0x000fe20000010100 */
[----:B------:R-:W-:-:S02]  /*3410*/  HADD2.F32 R122, -RZ, R95.H1_H1 ;  /* 0x3000005fff7a7230 */ /* 0x000fc40000004100 */
[----:B------:R-:W-:Y:S01]  /*3420*/  FFMA.FTZ R36, R36, R119, R121 ;  /* 0x0000007724247223 */ /* 0x000fe20000010079 */
[--C-:B------:R-:W-:Y:S02]  /*3430*/  HADD2.F32 R119, -RZ, R115.reuse.H0_H0 ;  /* 0x20000073ff777230 */ /* 0x100fe40000004100 */
[C---:B------:R-:W-:Y:S01]  /*3440*/  FMUL.FTZ R39, R117.reuse, R120 ;  /* 0x0000007875277220 */ /* 0x040fe20000410000 */
[----:B------:R-:W-:Y:S02]  /*3450*/  HADD2.F32 R120, -RZ, R115.H1_H1 ;  /* 0x30000073ff787230 */ /* 0x000fe40000004100 */
[C---:B------:R-:W-:Y:S01]  /*3460*/  FMUL.FTZ R34, R117.reuse, R34 ;  /* 0x0000002275227220 */ /* 0x040fe20000410000 */
[----:B------:R-:W-:Y:S02]  /*3470*/  HADD2.F32 R121, -RZ, R95.H0_H0 ;  /* 0x2000005fff797230 */ /* 0x000fe40000004100 */
[----:B------:R-:W-:Y:S01]  /*3480*/  FMUL.FTZ R28, R117, R28 ;  /* 0x0000001c751c7220 */ /* 0x000fe20000410000 */
        /* <DEDUP_REMOVED lines=66> */
[----:B------:R-:W-:-:S02]  /*38b0*/  HADD2.F32 R123, -RZ, R97.H0_H0 ;  /* 0x20000061ff7b7230 */ /* 0x000fc40000004100 */
[----:B------:R-:W-:Y:S01]  /*38c0*/  FFMA.FTZ R27, R27, R120, R122 ;  /* 0x000000781b1b7223 */ /* 0x000fe2000001007a */
[----:B------:R-:W-:Y:S01]  /*38d0*/  FADD.FTZ R120, -R118, R21 ;  /* 0x0000001576787221 */ /* 0x000fe20000010100 */
[----:B------:R-:W-:Y:S01]  /*38e0*/  FFMA.FTZ R26, R26, R119, R121 ;  /* 0x000000771a1a7223 */ /* 0x000fe20000010079 */
[----:B------:R-:W-:Y:S02]  /*38f0*/  HADD2.F32 R122, -RZ, R86.H1_H1 ;  /* 0x30000056ff7a7230 */ /* 0x000fe40000004100 */
[----:B------:R-:W-:Y:S01]  /*3900*/  FADD.FTZ R4, -R118, R4 ;  /* 0x0000000476047221 */ /* 0x000fe20000010100 */
[C---:B------:R-:W-:Y:S01]  /*3910*/  FMUL.FTZ R21, R117.reuse, R120 ;  /* 0x0000007875157220 */ /* 0x040fe20000410000 */
[--C-:B------:R-:W-:Y:S02]  /*3920*/  HADD2.F32 R120, -RZ, R106.reuse.H1_H1 ;  /* 0x3000006aff787230 */ /* 0x100fe40000004100 */
[----:B------:R-:W-:Y:S02]  /*3930*/  HADD2.F32 R119, -RZ, R106.H0_H0 ;  /* 0x2000006aff777230 */ /* 0x000fe40000004100 */
[----:B------:R-:W-:Y:S01]  /*3940*/  FMUL.FTZ R4, R117, R4 ;  /* 0x0000000475047220 */ /* 0x000fe20000410000 */
[----:B------:R-:W-:-:S02]  /*3950*/  HADD2.F32 R121, -RZ, R86.H0_H0 ;  /* 0x20000056ff797230 */ /* 0x000fc40000004100 */
[----:B------:R-:W-:Y:S01]  /*3960*/  FFMA.FTZ R21, R21, R120, R122 ;  /* 0x0000007815157223 */ /* 0x000fe2000001007a */
[----:B------:R-:W-:Y:S01]  /*3970*/  FADD.FTZ R120, -R118, R23 ;  /* 0x0000001776787221 */ /* 0x000fe20000010100 */
[----:B------:R-:W-:Y:S02]  /*3980*/  HADD2.F32 R122, -RZ, R87.H1_H1 ;  /* 0x30000057ff7a7230 */ /* 0x000fe40000004100 */
[----:B------:R-:W-:Y:S01]  /*3990*/  FFMA.FTZ R20, R20, R119, R121 ;  /* 0x0000007714147223 */ /* 0x000fe20000010079 */
[----:B------:R-:W-:Y:S02]  /*39a0*/  HADD2.F32 R119, -RZ, R107.H0_H0 ;  /* 0x2000006bff777230 */ /* 0x000fe40000004100 */
[----:B------:R-:W-:Y:S01]  /*39b0*/  FMUL.FTZ R23, R117, R120 ;  /* 0x0000007875177220 */ /* 0x000fe20000410000 */
[----:B------:R-:W-:Y:S02]  /*39c0*/  HADD2.F32 R121, -RZ, R87.H0_H0 ;  /* 0x20000057ff797230 */ /* 0x000fe40000004100 */
[----:B------:R-:W-:-:S02]  /*39d0*/  HADD2.F32 R120, -RZ, R107.H1_H1 ;  /* 0x3000006bff787230 */ /* 0x000fc40000004100 */
[----:B------:R-:W-:Y:S02]  /*39e0*/  HADD2.F32 R125, -RZ, R97.H1_H1 ;  /* 0x30000061ff7d7230 */ /* 0x000fe40000004100 */
[----:B------:R-:W-:Y:S01]  /*39f0*/  FFMA.FTZ R22, R22, R119, R121 ;  /* 0x0000007716167223 */ /* 0x000fe20000010079 */
[----:B------:R-:W-:Y:S02]  /*3a00*/  HADD2.F32 R119, -RZ, R100.H0_H0 ;  /* 0x20000064ff777230 */ /* 0x000fe40000004100 */
[----:B------:R-:W-:Y:S01]  /*3a10*/  FFMA.FTZ R23, R23, R120, R122 ;  /* 0x0000007817177223 */ /* 0x000fe2000001007a */
[--C-:B------:R-:W-:Y:S02]  /*3a20*/  HADD2.F32 R121, -RZ, R80.reuse.H0_H0 ;  /* 0x20000050ff797230 */ /* 0x100fe40000004100 */
[----:B------:R-:W-:Y:S01]  /*3a30*/  FADD.FTZ R120, -R118, R17 ;  /* 0x0000001176787221 */ /* 0x000fe20000010100 */
[----:B------:R-:W-:Y:S02]  /*3a40*/  HADD2.F32 R122, -RZ, R80.H1_H1 ;  /* 0x30000050ff7a7230 */ /* 0x000fe40000004100 */
[----:B------:R-:W-:-:S02]  /*3a50*/  HADD2.F32 R127, -RZ, R98.H0_H0 ;  /* 0x20000062ff7f7230 */ /* 0x000fc40000004100 */
[----:B------:R-:W-:Y:S01]  /*3a60*/  FFMA.FTZ R16, R16, R119, R121 ;  /* 0x0000007710107223 */ /* 0x000fe20000010079 */
[----:B------:R-:W-:Y:S02]  /*3a70*/  HADD2.F32 R119, -RZ, R101.H0_H0 ;  /* 0x20000065ff777230 */ /* 0x000fe40000004100 */
[----:B------:R-:W-:Y:S01]  /*3a80*/  FMUL.FTZ R17, R117, R120 ;  /* 0x0000007875117220 */ /* 0x000fe20000410000 */
[----:B------:R-:W-:Y:S02]  /*3a90*/  HADD2.F32 R121, -RZ, R81.H0_H0 ;  /* 0x20000051ff797230 */ /* 0x000fe40000004100 */
[----:B------:R-:W-:Y:S02]  /*3aa0*/  HADD2.F32 R120, -RZ, R100.H1_H1 ;  /* 0x30000064ff787230 */ /* 0x000fe40000004100 */
[----:B------:R-:W-:Y:S02]  /*3ab0*/  HADD2.F32 R129, -RZ, R99.H0_H0 ;  /* 0x20000063ff817230 */ /* 0x000fe40000004100 */
[----:B------:R-:W-:Y:S01]  /*3ac0*/  FFMA.FTZ R18, R18, R119, R121 ;  /* 0x0000007712127223 */ /* 0x000fe20000010079 */
[----:B------:R-:W-:-:S02]  /*3ad0*/  HADD2.F32 R119, -RZ, R102.H0_H0 ;  /* 0x20000066ff777230 */ /* 0x000fc40000004100 */
[----:B------:R-:W-:Y:S01]  /*3ae0*/  FFMA.FTZ R17, R17, R120, R122 ;  /* 0x0000007811117223 */ /* 0x000fe2000001007a */
[----:B------:R-:W-:Y:S02]  /*3af0*/  HADD2.F32 R121, -RZ, R82.H0_H0 ;  /* 0x20000052ff797230 */ /* 0x000fe40000004100 */
[----:B------:R-:W-:Y:S01]  /*3b00*/  FADD.FTZ R120, -R118, R19 ;  /* 0x0000001376787221 */ /* 0x000fe20000010100 */
[----:B------:R-:W-:Y:S02]  /*3b10*/  HADD2.F32 R122, -RZ, R81.H1_H1 ;  /* 0x30000051ff7a7230 */ /* 0x000fe40000004100 */
[----:B------:R-:W-:Y:S01]  /*3b20*/  FFMA.FTZ R119, R12, R119, R121 ;  /* 0x000000770c777223 */ /* 0x000fe20000010079 */
[----:B------:R-:W-:Y:S01]  /*3b30*/  FADD.FTZ R12, -R118, R13 ;  /* 0x0000000d760c7221 */ /* 0x000fe20000010100 */
[----:B------:R-:W-:Y:S01]  /*3b40*/  FMUL.FTZ R19, R117, R120 ;  /* 0x0000007875137220 */ /* 0x000fe20000410000 */
[----:B------:R-:W-:Y:S02]  /*3b50*/  HADD2.F32 R120, -RZ, R101.H1_H1 ;  /* 0x30000065ff787230 */ /* 0x000fe40000004100 */
[----:B------:R-:W-:-:S02]  /*3b60*/  HADD2.F32 R13, -RZ, R102.H1_H1 ;  /* 0x30000066ff0d7230 */ /* 0x000fc40000004100 */
[----:B------:R-:W-:Y:S01]  /*3b70*/  FMUL.FTZ R12, R117, R12 ;  /* 0x0000000c750c7220 */ /* 0x000fe20000410000 */
[----:B------:R-:W-:Y:S02]  /*3b80*/  HADD2.F32 R121, -RZ, R82.H1_H1 ;  /* 0x30000052ff797230 */ /* 0x000fe40000004100 */
[----:B------:R-:W-:-:S03]  /*3b90*/  FFMA.FTZ R19, R19, R120, R122 ;  /* 0x0000007813137223 */ /* 0x000fc6000001007a */
[----:B------:R-:W-:Y:S01]  /*3ba0*/  FFMA.FTZ R122, R12, R13, R121 ;  /* 0x0000000d0c7a7223 */ /* 0x000fe20000010079 */
[----:B------:R-:W-:Y:S01]  /*3bb0*/  FADD.FTZ R12, -R118, R14 ;  /* 0x0000000e760c7221 */ /* 0x000fe20000010100 */
[----:B------:R-:W-:Y:S01]  /*3bc0*/  HADD2.F32 R13, -RZ, R103.H0_H0 ;  /* 0x20000067ff0d7230 */ /* 0x000fe20000004100 */
[----:B------:R-:W-:Y:S01]  /*3bd0*/  F2FP.F16.F32.PACK_AB R14, R21, R20 ;  /* 0x00000014150e723e */ /* 0x000fe200000000ff */
[----:B------:R-:W-:Y:S02]  /*3be0*/  HADD2.F32 R121, -RZ, R83.H0_H0 ;  /* 0x20000053ff797230 */ /* 0x000fe40000004100 */
[----:B------:R-:W-:Y:S01]  /*3bf0*/  FMUL.FTZ R12, R117, R12 ;  /* 0x0000000c750c7220 */ /* 0x000fe20000410000 */
[----:B------:R-:W-:Y:S02]  /*3c00*/  F2FP.F16.F32.PACK_AB R21, R19, R18 ;  /* 0x000000121315723e */ /* 0x000fe400000000ff */
[----:B------:R-:W-:Y:S01]  /*3c10*/  F2FP.F16.F32.PACK_AB R20, R17, R16 ;  /* 0x000000101114723e */ /* 0x000fe200000000ff */
[----:B------:R-:W-:Y:S01]  /*3c20*/  FFMA.FTZ R124, R12, R13, R121 ;  /* 0x0000000d0c7c7223 */ /* 0x000fe20000010079 */
[----:B------:R-:W-:Y:S01]  /*3c30*/  FADD.FTZ R12, -R118, R15 ;  /* 0x0000000f760c7221 */ /* 0x000fe20000010100 */
[----:B------:R-:W-:-:S02]  /*3c40*/  HADD2.F32 R13, -RZ, R103.H1_H1 ;  /* 0x30000067ff0d7230 */ /* 0x000fc40000004100 */
[----:B------:R-:W-:Y:S02]  /*3c50*/  HADD2.F32 R15, -RZ, R83.H1_H1 ;  /* 0x30000053ff0f7230 */ /* 0x000fe40000004100 */
[----:B------:R-:W-:Y:S01]  /*3c60*/  FMUL.FTZ R12, R117, R12 ;  /* 0x0000000c750c7220 */ /* 0x000fe20000410000 */
[----:B------:R-:W-:-:S03]  /*3c70*/  HADD2.F32 R121, -RZ, R96.H1_H1 ;  /* 0x30000060ff797230 */ /* 0x000fc60000004100 */
[----:B------:R-:W-:Y:S01]  /*3c80*/  FFMA.FTZ R126, R12, R13, R15 ;  /* 0x0000000d0c7e7223 */ /* 0x000fe2000001000f */
[----:B------:R-:W-:Y:S01]  /*3c90*/  HADD2.F32 R13, -RZ, R96.H0_H0 ;  /* 0x20000060ff0d7230 */ /* 0x000fe20000004100 */
[----:B------:R-:W-:Y:S01]  /*3ca0*/  F2FP.F16.F32.PACK_AB R12, R25, R24 ;  /* 0x00000018190c723e */ /* 0x000fe200000000ff */
[----:B------:R-:W-:-:S05]  /*3cb0*/  HADD2.F32 R15, -RZ, R76.H0_H0 ;  /* 0x2000004cff0f7230 */ /* 0x000fca0000004100 */
[----:B------:R-:W-:Y:S01]  /*3cc0*/  FFMA.FTZ R120, R8, R13, R15 ;  /* 0x0000000d08787223 */ /* 0x000fe2000001000f */
[----:B------:R-:W-:Y:S01]  /*3cd0*/  FADD.FTZ R8, -R118, R9 ;  /* 0x0000000976087221 */ /* 0x000fe20000010100 */
[----:B------:R-:W-:Y:S01]  /*3ce0*/  HADD2.F32 R9, -RZ, R76.H1_H1 ;  /* 0x3000004cff097230 */ /* 0x000fe20000004100 */
[----:B------:R-:W-:Y:S02]  /*3cf0*/  F2FP.F16.F32.PACK_AB R15, R23, R22 ;  /* 0x00000016170f723e */ /* 0x000fe400000000ff */
[----:B------:R-:W-:Y:S01]  /*3d00*/  FMUL.FTZ R8, R117, R8 ;  /* 0x0000000875087220 */ /* 0x000fe20000410000 */
[----:B------:R-:W-:Y:S02]  /*3d10*/  F2FP.F16.F32.PACK_AB R13, R27, R26 ;  /* 0x0000001a1b0d723e */ /* 0x000fe400000000ff */
[----:B------:R-:W-:Y:S01]  /*3d20*/  F2FP.F16.F32.PACK_AB R23, R126, R124 ;  /* 0x0000007c7e17723e */ /* 0x000fe200000000ff */
[----:B------:R-:W-:Y:S01]  /*3d30*/  FFMA.FTZ R121, R8, R121, R9 ;  /* 0x0000007908797223 */ /* 0x000fe20000010009 */
[----:B------:R-:W-:Y:S01]  /*3d40*/  FADD.FTZ R8, -R118, R10 ;  /* 0x0000000a76087221 */ /* 0x000fe20000010100 */
[----:B------:R-:W-:Y:S01]  /*3d50*/  HADD2.F32 R9, -RZ, R77.H0_H0 ;  /* 0x2000004dff097230 */ /* 0x000fe20000004100 */
[----:B------:R-:W-:-:S02]  /*3d60*/  F2FP.F16.F32.PACK_AB R10, R29, R28 ;  /* 0x0000001c1d0a723e */ /* 0x000fc400000000ff */
[----:B------:R-:W-:Y:S01]  /*3d70*/  FMUL.FTZ R8, R117, R8 ;  /* 0x0000000875087220 */ /* 0x000fe20000410000 */
[----:B------:R-:W-:Y:S02]  /*3d80*/  F2FP.F16.F32.PACK_AB R22, R122, R119 ;  /* 0x000000777a16723e */ /* 0x000fe400000000ff */
[----:B------:R-:W-:Y:S01]  /*3d90*/  F2FP.F16.F32.PACK_AB R16, R121, R120 ;  /* 0x000000787910723e */ /* 0x000fe200000000ff */
[----:B------:R-:W-:Y:S01]  /*3da0*/  FFMA.FTZ R123, R8, R123, R9 ;  /* 0x0000007b087b7223 */ /* 0x000fe20000010009 */
[----:B------:R-:W-:Y:S01]  /*3db0*/  FADD.FTZ R8, -R118, R11 ;  /* 0x0000000b76087221 */ /* 0x000fe20000010100 */
[----:B------:R-:W-:Y:S01]  /*3dc0*/  HADD2.F32 R9, -RZ, R77.H1_H1 ;  /* 0x3000004dff097230 */ /* 0x000fe20000004100 */
[----:B------:R-:W-:Y:S02]  /*3dd0*/  F2FP.F16.F32.PACK_AB R11, R31, R30 ;  /* 0x0000001e1f0b723e */ /* 0x000fe400000000ff */
[----:B------:R-:W-:-:S04]  /*3de0*/  FMUL.FTZ R8, R117, R8 ;  /* 0x0000000875087220 */ /* 0x000fc80000410000 */
[----:B------:R-:W-:Y:S01]  /*3df0*/  FFMA.FTZ R125, R8, R125, R9 ;  /* 0x0000007d087d7223 */ /* 0x000fe20000010009 */
[----:B------:R-:W-:-:S04]  /*3e00*/  HADD2.F32 R9, -RZ, R78.H0_H0 ;  /* 0x2000004eff097230 */ /* 0x000fc80000004100 */
[----:B------:R-:W-:Y:S01]  /*3e10*/  F2FP.F16.F32.PACK_AB R17, R125, R123 ;  /* 0x0000007b7d11723e */ /* 0x000fe200000000ff */
[----:B------:R-:W-:Y:S01]  /*3e20*/  FFMA.FTZ R127, R4, R127, R9 ;  /* 0x0000007f047f7223 */ /* 0x000fe20000010009 */
[----:B------:R-:W-:Y:S01]  /*3e30*/  FADD.FTZ R4, -R118, R5 ;  /* 0x0000000576047221 */ /* 0x000fe20000010100 */
[----:B------:R-:W-:Y:S02]  /*3e40*/  HADD2.F32 R5, -RZ, R98.H1_H1 ;  /* 0x30000062ff057230 */ /* 0x000fe40000004100 */
[----:B------:R-:W-:Y:S02]  /*3e50*/  HADD2.F32 R9, -RZ, R78.H1_H1 ;  /* 0x3000004eff097230 */ /* 0x000fe40000004100 */
[----:B------:R-:W-:-:S04]  /*3e60*/  FMUL.FTZ R4, R117, R4 ;  /* 0x0000000475047220 */ /* 0x000fc80000410000 */
[----:B------:R-:W-:Y:S01]  /*3e70*/  FFMA.FTZ R128, R4, R5, R9 ;  /* 0x0000000504807223 */ /* 0x000fe20000010009 */
[C---:B------:R-:W-:Y:S01]  /*3e80*/  FADD.FTZ R4, -R118.reuse, R6 ;  /* 0x0000000676047221 */ /* 0x040fe20000010100 */
[--C-:B------:R-:W-:Y:S01]  /*3e90*/  HADD2.F32 R5, -RZ, R79.reuse.H0_H0 ;  /* 0x2000004fff057230 */ /* 0x100fe20000004100 */
[----:B------:R-:W0:Y:S01]  /*3ea0*/  LDC.64 R8, c[0x0][0x428] ;  /* 0x00010a00ff087b82 */ /* 0x000e220000000a00 */
[----:B------:R-:W-:Y:S01]  /*3eb0*/  FADD.FTZ R118, -R118, R7 ;  /* 0x0000000776767221 */ /* 0x000fe20000010100 */
[----:B------:R-:W-:Y:S01]  /*3ec0*/  FMUL.FTZ R4, R117, R4 ;  /* 0x0000000475047220 */ /* 0x000fe20000410000 */
[----:B------:R-:W-:Y:S01]  /*3ed0*/  HADD2.F32 R7, -RZ, R79.H1_H1 ;  /* 0x3000004fff077230 */ /* 0x000fe20000004100 */
[----:B------:R-:W-:Y:S01]  /*3ee0*/  F2FP.F16.F32.PACK_AB R6, R37, R36 ;  /* 0x000000242506723e */ /* 0x000fe200000000ff */
[----:B------:R-:W-:Y:S01]  /*3ef0*/  FMUL.FTZ R118, R117, R118 ;  /* 0x0000007675767220 */ /* 0x000fe20000410000 */
[----:B------:R-:W-:Y:S01]  /*3f00*/  FFMA.FTZ R129, R4, R129, R5 ;  /* 0x0000008104817223 */ /* 0x000fe20000010005 */
[----:B------:R-:W-:Y:S01]  /*3f10*/  IADD3 R4, PT, PT, R116, -0x1, RZ ;  /* 0xffffffff74047810 */ /* 0x000fe20007ffe0ff */
[----:B------:R-:W-:Y:S01]  /*3f20*/  HADD2.F32 R5, -RZ, R99.H1_H1 ;  /* 0x30000063ff057230 */ /* 0x000fe20000004100 */
[----:B------:R-:W-:-:S03]  /*3f30*/  F2FP.F16.F32.PACK_AB R18, R128, R127 ;  /* 0x0000007f8012723e */ /* 0x000fc600000000ff */
[----:B------:R-:W-:Y:S02]  /*3f40*/  IMAD R4, R4, R3, RZ ;  /* 0x0000000304047224 */ /* 0x000fe400078e02ff */
[----:B------:R-:W-:Y:S01]  /*3f50*/  FFMA.FTZ R116, R118, R5, R7 ;  /* 0x0000000576747223 */ /* 0x000fe20000010007 */
[----:B------:R-:W-:Y:S02]  /*3f60*/  LOP3.LUT R118, R2, 0x1f, RZ, 0xc0, !PT ;  /* 0x0000001f02767812 */ /* 0x000fe400078ec0ff */
[----:B------:R-:W-:Y:S02]  /*3f70*/  F2FP.F16.F32.PACK_AB R7, R39, R38 ;  /* 0x000000262707723e */ /* 0x000fe400000000ff */
[----:B------:R-:W-:Y:S02]  /*3f80*/  SHF.R.S32.HI R3, RZ, 0x1f, R4 ;  /* 0x0000001fff037819 */ /* 0x000fe40000011404 */
[----:B------:R-:W-:Y:S02]  /*3f90*/  F2FP.F16.F32.PACK_AB R5, R43, R42 ;  /* 0x0000002a2b05723e */ /* 0x000fe400000000ff */
[----:B------:R-:W-:-:S02]  /*3fa0*/  LEA.HI R3, R3, R4, RZ, 0x3 ;  /* 0x0000000403037211 */ /* 0x000fc400078f18ff */
[----:B------:R-:W-:Y:S02]  /*3fb0*/  F2FP.F16.F32.PACK_AB R4, R41, R40 ;  /* 0x000000282904723e */ /* 0x000fe400000000ff */
[----:B------:R-:W-:Y:S02]  /*3fc0*/  LEA.HI.SX32 R131, R3, R118, 0x1d ;  /* 0x0000007603837211 */ /* 0x000fe400078feaff */
[----:B------:R-:W-:Y:S02]  /*3fd0*/  F2FP.F16.F32.PACK_AB R19, R116, R129 ;  /* 0x000000817413723e */ /* 0x000fe400000000ff */
[C---:B------:R-:W-:Y:S02]  /*3fe0*/  IADD3 R43, PT, PT, R131.reuse, 0x20, RZ ;  /* 0x00000020832b7810 */ /* 0x040fe40007ffe0ff */
[C---:B------:R-:W-:Y:S02]  /*3ff0*/  IADD3 R39, PT, PT, R131.reuse, 0x40, RZ ;  /* 0x0000004083277810 */ /* 0x040fe40007ffe0ff */
[----:B------:R-:W-:Y:S01]  /*4000*/  IADD3 R37, PT, PT, R131, 0x60, RZ ;  /* 0x0000006083257810 */ /* 0x000fe20007ffe0ff */
[----:B0-----:R-:W-:Y:S01]  /*4010*/  IMAD.WIDE.U32 R42, R43, 0x10, R8 ;  /* 0x000000102b2a7825 */ /* 0x001fe200078e0008 */
[----:B------:R-:W-:-:S03]  /*4020*/  IADD3 R3, PT, PT, R131, 0x80, RZ ;  /* 0x0000008083037810 */ /* 0x000fc60007ffe0ff */
[----:B------:R-:W-:-:S04]  /*4030*/  IMAD.WIDE.U32 R130, R131, 0x10, R8 ;  /* 0x0000001083827825 */ /* 0x000fc800078e0008 */
[--C-:B------:R-:W-:Y:S01]  /*4040*/  IMAD.WIDE.U32 R38, R39, 0x10, R8.reuse ;  /* 0x0000001027267825 */ /* 0x100fe200078e0008 */
[----:B------:R0:W-:Y:S03]  /*4050*/  STG.E.128 desc[UR6][R130.64], R4 ;  /* 0x0000000482007986 */ /* 0x0001e6000c101d06 */
[----:B------:R-:W-:-:S04]  /*4060*/  IMAD.WIDE.U32 R36, R37, 0x10, R8 ;  /* 0x0000001025247825 */ /* 0x000fc800078e0008 */
[----:B------:R-:W-:Y:S01]  /*4070*/  IMAD.WIDE.U32 R2, R3, 0x10, R8 ;  /* 0x0000001003027825 */ /* 0x000fe200078e0008 */
[----:B------:R-:W-:Y:S02]  /*4080*/  F2FP.F16.F32.PACK_AB R9, R35, R34 ;  /* 0x000000222309723e */ /* 0x000fe400000000ff */
[----:B------:R-:W-:-:S05]  /*4090*/  F2FP.F16.F32.PACK_AB R8, R33, R32 ;  /* 0x000000202108723e */ /* 0x000fca00000000ff */
[----:B------:R0:W-:Y:S04]  /*40a0*/  STG.E.128 desc[UR6][R42.64], R8 ;  /* 0x000000082a007986 */ /* 0x0001e8000c101d06 */
[----:B------:R0:W-:Y:S04]  /*40b0*/  STG.E.128 desc[UR6][R38.64], R12 ;  /* 0x0000000c26007986 */ /* 0x0001e8000c101d06 */
[----:B------:R0:W-:Y:S04]  /*40c0*/  STG.E.128 desc[UR6][R36.64], R20 ;  /* 0x0000001424007986 */ /* 0x0001e8000c101d06 */
[----:B------:R0:W-:Y:S02]  /*40d0*/  STG.E.128 desc[UR6][R2.64], R16 ;  /* 0x0000001002007986 */ /* 0x0001e4000c101d06 */
.L_x_27518:
[----:B------:R-:W-:Y:S05]  /*40e0*/  BSYNC.RECONVERGENT B0 ;  /* 0x0000000000007941 */ /* 0x000fea0003800200 */
.L_x_27517:
[----:B0-----:R-:W0:Y:S02]  /*40f0*/  LDC.64 R2, c[0x0][0x380] ;  /* 0x0000e000ff027b82 */ /* 0x001e240000000a00 */
[----:B0-----:R-:W-:-:S04]  /*4100*/  LEA R0, R2, R0, 0x2 ;  /* 0x0000000002007211 */ /* 0x001fc800078e10ff */
[----:B------:R-:W-:-:S13]  /*4110*/  ISETP.GE.AND P0, PT, R0, R3, PT ;  /* 0x000000030000720c */ /* 0x000fda0003f06270 */
[----:B------:R-:W-:Y:S05]  /*4120*/  @!P0 BRA `(.L_x_27519) ;  /* 0xffffffc000b88947 */ /* 0x000fea000383ffff */
[----:B------:R-:W-:Y:S05]  /*4130*/  EXIT ;  /* 0x000000000000794d */ /* 0x000fea0003800000 */
.L_x_27516:
        /* <DEDUP_REMOVED lines=8> */
.L_x_27521:
[----:B------:R-:W-:Y:S05]  /*41c0*/  BSYNC B0 ;  /* 0x0000000000007941 */ /* 0x000fea0003800000 */
.L_x_27520:
        /* <DEDUP_REMOVED lines=9> */
.L_x_27522:
[----:B------:R-:W-:Y:S02]  /*4260*/  HFMA2 R122, -RZ, RZ, 0, 2.384185791015625e-07 ;  /* 0x00000004ff7a7431 */ /* 0x000fe400000001ff */
[----:B------:R-:W-:-:S05]  /*4270*/  FADD.FTZ R125, R124, R117 ;  /* 0x000000757c7d7221 */ /* 0x000fca0000010000 */
[----:B------:R-:W-:-:S07]  /*4280*/  MOV R129, R125 ;  /* 0x0000007d00817202 */ /* 0x000fce0000000f00 */
[----:B------:R-:W-:Y:S05]  /*4290*/  WARPSYNC.COLLECTIVE R120, `(.L_x_27523) ;  /* 0x0000000078087348 */ /* 0x000fea0003c00000 */
[----:B------:R0:W1:Y:S02]  /*42a0*/  SHFL.BFLY P1, R117, R129, R122, R121 ;  /* 0x0c00007a81757389 */ /* 0x0000640000020079 */
[----:B01----:R-:W-:Y:S05]  /*42b0*/  ENDCOLLECTIVE ;  /* 0x000000000000791b */ /* 0x003fea0003800000 */
.L_x_27523:
[----:B------:R-:W-:Y:S02]  /*42c0*/  HFMA2 R122, -RZ, RZ, 0, 4.76837158203125e-07 ;  /* 0x00000008ff7a7431 */ /* 0x000fe400000001ff */
[----:B------:R-:W-:-:S05]  /*42d0*/  FADD.FTZ R126, R125, R117 ;  /* 0x000000757d7e7221 */ /* 0x000fca0000010000 */
[----:B------:R-:W-:-:S07]  /*42e0*/  MOV R129, R126 ;  /* 0x0000007e00817202 */ /* 0x000fce0000000f00 */
[----:B------:R-:W-:Y:S05]  /*42f0*/  WARPSYNC.COLLECTIVE R120, `(.L_x_27524) ;  /* 0x0000000078087348 */ /* 0x000fea0003c00000 */
[----:B------:R0:W1:Y:S02]  /*4300*/  SHFL.BFLY P1, R117, R129, R122, R121 ;  /* 0x0c00007a81757389 */ /* 0x0000640000020079 */
[----:B01----:R-:W-:Y:S05]  /*4310*/  ENDCOLLECTIVE ;  /* 0x000000000000791b */ /* 0x003fea0003800000 */
.L_x_27524:
[----:B------:R-:W-:Y:S02]  /*4320*/  HFMA2 R122, -RZ, RZ, 0, 9.5367431640625e-07 ;  /* 0x00000010ff7a7431 */ /* 0x000fe400000001ff */
[----:B------:R-:W-:-:S05]  /*4330*/  FADD.FTZ R127, R126, R117 ;  /* 0x000000757e7f7221 */ /* 0x000fca0000010000 */
[----:B------:R-:W-:-:S07]  /*4340*/  MOV R129, R127 ;  /* 0x0000007f00817202 */ /* 0x000fce0000000f00 */
[----:B------:R-:W-:Y:S05]  /*4350*/  WARPSYNC.COLLECTIVE R120, `(.L_x_27525) ;  /* 0x0000000078087348 */ /* 0x000fea0003c00000 */
[----:B------:R0:W1:Y:S02]  /*4360*/  SHFL.BFLY P1, R117, R129, R122, R121 ;  /* 0x0c00007a81757389 */ /* 0x0000640000020079 */
[----:B01----:R-:W-:Y:S05]  /*4370*/  ENDCOLLECTIVE ;  /* 0x000000000000791b */ /* 0x003fea0003800000 */
.L_x_27525:
        /* <DEDUP_REMOVED lines=88> */
.L_x_27526:
[----:B------:R-:W-:Y:S02]  /*4900*/  HFMA2 R122, -RZ, RZ, 0, 1.1920928955078125e-07 ;  /* 0x00000002ff7a7431 */ /* 0x000fe400000001ff */
[----:B------:R-:W-:-:S05]  /*4910*/  FADD.FTZ R125, R124, R117 ;  /* 0x000000757c7d7221 */ /* 0x000fca0000010000 */
[----:B------:R-:W-:-:S07]  /*4920*/  MOV R129, R125 ;  /* 0x0000007d00817202 */ /* 0x000fce0000000f00 */
[----:B------:R-:W-:Y:S05]  /*4930*/  WARPSYNC.COLLECTIVE R120, `(.L_x_27527) ;  /* 0x0000000078087348 */ /* 0x000fea0003c00000 */
[----:B------:R0:W1:Y:S02]  /*4940*/  SHFL.BFLY P1, R117, R129, R122, R121 ;  /* 0x0c00007a81757389 */ /* 0x0000640000020079 */
[----:B01----:R-:W-:Y:S05]  /*4950*/  ENDCOLLECTIVE ;  /* 0x000000000000791b */ /* 0x003fea0003800000 */
.L_x_27527:
[----:B------:R-:W-:Y:S02]  /*4960*/  HFMA2 R122, -RZ, RZ, 0, 2.384185791015625e-07 ;  /* 0x00000004ff7a7431 */ /* 0x000fe400000001ff */
[----:B------:R-:W-:-:S05]  /*4970*/  FADD.FTZ R126, R125, R117 ;  /* 0x000000757d7e7221 */ /* 0x000fca0000010000 */
[----:B------:R-:W-:-:S07]  /*4980*/  MOV R129, R126 ;  /* 0x0000007e00817202 */ /* 0x000fce0000000f00 */
[----:B------:R-:W-:Y:S05]  /*4990*/  WARPSYNC.COLLECTIVE R120, `(.L_x_27528) ;  /* 0x0000000078087348 */ /* 0x000fea0003c00000 */
[----:B------:R0:W1:Y:S02]  /*49a0*/  SHFL.BFLY P1, R117, R129, R122, R121 ;  /* 0x0c00007a81757389 */ /* 0x0000640000020079 */
[----:B01----:R-:W-:Y:S05]  /*49b0*/  ENDCOLLECTIVE ;  /* 0x000000000000791b */ /* 0x003fea0003800000 */
.L_x_27528:
[----:B------:R-:W-:Y:S02]  /*49c0*/  HFMA2 R122, -RZ, RZ, 0, 4.76837158203125e-07 ;  /* 0x00000008ff7a7431 */ /* 0x000fe400000001ff */
[----:B------:R-:W-:-:S05]  /*49d0*/  FADD.FTZ R127, R126, R117 ;  /* 0x000000757e7f7221 */ /* 0x000fca0000010000 */
[----:B------:R-:W-:-:S07]  /*49e0*/  MOV R129, R127 ;  /* 0x0000007f00817202 */ /* 0x000fce0000000f00 */
[----:B------:R-:W-:Y:S05]  /*49f0*/  WARPSYNC.COLLECTIVE R120, `(.L_x_27529) ;  /* 0x0000000078087348 */ /* 0x000fea0003c00000 */
[----:B------:R0:W1:Y:S02]  /*4a00*/  SHFL.BFLY P1, R117, R129, R122, R121 ;  /* 0x0c00007a81757389 */ /* 0x0000640000020079 */
[----:B01----:R-:W-:Y:S05]  /*4a10*/  ENDCOLLECTIVE ;  /* 0x000000000000791b */ /* 0x003fea0003800000 */
.L_x_27529:
[----:B------:R-:W-:Y:S02]  /*4a20*/  HFMA2 R122, -RZ, RZ, 0, 9.5367431640625e-07 ;  /* 0x00000010ff7a7431 */ /* 0x000fe400000001ff */
[----:B------:R-:W-:-:S05]  /*4a30*/  FADD.FTZ R128, R127, R117 ;  /* 0x000000757f807221 */ /* 0x000fca0000010000 */
[----:B------:R-:W-:-:S07]  /*4a40*/  MOV R129, R128 ;  /* 0x0000008000817202 */ /* 0x000fce0000000f00 */
[----:B------:R-:W-:Y:S05]  /*4a50*/  WARPSYNC.COLLECTIVE R120, `(.L_x_27530) ;  /* 0x0000000078087348 */ /* 0x000fea0003c00000 */
[----:B------:R0:W1:Y:S02]  /*4a60*/  SHFL.BFLY P1, R117, R129, R122, R121 ;  /* 0x0c00007a81757389 */ /* 0x0000640000020079 */
[----:B01----:R-:W-:Y:S05]  /*4a70*/  ENDCOLLECTIVE ;  /* 0x000000000000791b */ /* 0x003fea0003800000 */
.L_x_27530:
[----:B------:R-:W-:Y:S05]  /*4a80*/  BRA `(.L_x_27531) ;  /* 0xffffffe4008c7947 */ /* 0x000fea000383ffff */
.L_x_27532:
        /* <DEDUP_REMOVED lines=15> */
.L_x_45871:


//--------------------- .text._ZN10layer_norm13ln_fwd_kernelINS_13Kernel_traitsI6__halfS2_fS2_fjLj1280ELj1ELj4ELj1ELj16ENS_18Kernel_traits_baseILj1280ES2_S2_fS2_fjLj128EEEEELb1ELb0ELb0ELb0EEEvNS_9FwdParamsE --------------------------
	.section	.text._ZN10layer_norm13ln_fwd_kernelINS_13Kernel_traitsI6__halfS2_fS2_fjLj1280ELj1ELj4ELj1ELj16ENS_18Kernel_traits_baseILj1280ES2_S2_fS2_fjLj128EEEEELb1ELb0ELb0ELb0EEEvNS_9FwdParamsE,"ax",@progbits
	.align	128
        .global         _ZN10layer_norm13ln_fwd_kernelINS_13Kernel_traitsI6__halfS2_fS2_fjLj1280ELj1ELj4ELj1ELj16ENS_18Kernel_traits_baseILj1280ES2_S2_fS2_fjLj128EEEEELb1ELb0ELb0ELb0EEEvNS_9FwdParamsE
        .type           _ZN10layer_norm13ln_fwd_kernelINS_13Kernel_traitsI6__halfS2_fS2_fjLj1280ELj1ELj4ELj1ELj16ENS_18Kernel_traits_baseILj1280ES2_S2_fS2_fjLj128EEEEELb1ELb0ELb0ELb0EEEvNS_9FwdParamsE,@function
        .size           _ZN10layer_norm13ln_fwd_kernelINS_13Kernel_traitsI6__halfS2_fS2_fjLj1280ELj1ELj4ELj1ELj16ENS_18Kernel_traits_baseILj1280ES2_S2_fS2_fjLj128EEEEELb1ELb0ELb0ELb0EEEvNS_9FwdParamsE,(.L_x_45872 - _ZN10layer_norm13ln_fwd_kernelINS_13Kernel_traitsI6__halfS2_fS2_fjLj1280ELj1ELj4ELj1ELj16ENS_18Kernel_traits_baseILj1280ES2_S2_fS2_fjLj128EEEEELb1ELb0ELb0ELb0EEEvNS_9FwdParamsE)
        .other          _ZN10layer_norm13ln_fwd_kernelINS_13Kernel_traitsI6__halfS2_fS2_fjLj1280ELj1ELj4ELj1ELj16ENS_18Kernel_traits_baseILj1280ES2_S2_fS2_fjLj128EEEEELb1ELb0ELb0ELb0EEEvNS_9FwdParamsE,@"STO_CUDA_ENTRY STV_DEFAULT"
_ZN10layer_norm13ln_fwd_kernelINS_13Kernel_traitsI6__halfS2_fS2_fjLj1280ELj1ELj4ELj1ELj16ENS_18Kernel_traits_baseILj1280ES2_S2_fS2_fjLj128EEEEELb1ELb0ELb0ELb0EEEvNS_9FwdParamsE:
.text._ZN10layer_norm13ln_fwd_kernelINS_13Kernel_traitsI6__halfS2_fS2_fjLj1280ELj1ELj4ELj1ELj16ENS_18Kernel_traits_baseILj1280ES2_S2_fS2_fjLj128EEEEELb1ELb0ELb0ELb0EEEvNS_9FwdParamsE:
        /* <DEDUP_REMOVED lines=96> */
.L_x_27534:
        /* <DEDUP_REMOVED lines=15> */
[----:B-1----:R-:W-:-:S04]  /*06f0*/  @P2 IMAD.WIDE.U32 R40, R5, 0x10, R12 ;  /* 0x0000001005282825 */ /* 0x002fc800078e000c */
[----:B------:R-:W-:Y:S02]  /*0700*/  @P2 VIADD R5, R5, 0x20 ;  /* 0x0000002005052836 */ /* 0x000fe40000000000 */
[----:B------:R-:W-:Y:S01]  /*0710*/  HFMA2 R26, -RZ, RZ, 0, 0 ;  /* 0x00000000ff1a7431 */ /* 0x000fe200000001ff */
[----:B------:R1:W5:Y:S01]  /*0720*/  @P2 LDG.E.128 R36, desc[UR8][R40.64] ;  /* 0x0000000828242981 */ /* 0x000362000c1e1d00 */
[----:B--2---:R-:W-:-:S04]  /*0730*/  @P3 IMAD.WIDE.U32 R48, R5, 0x10, R24 ;  /* 0x0000001005303825 */ /* 0x004fc800078e0018 */
[----:B------:R-:W-:Y:S01]  /*0740*/  @P3 VIADD R5, R5, 0x20 ;  /* 0x0000002005053836 */ /* 0x000fe20000000000 */
[----:B------:R2:W5:Y:S03]  /*0750*/  @P3 LDG.E.128 R28, desc[UR8][R48.64] ;  /* 0x00000008301c3981 */ /* 0x000566000c1e1d00 */
[----:B---3--:R-:W-:-:S05]  /*0760*/  @P4 IMAD.WIDE.U32 R12, R5, 0x10, R32 ;  /* 0x00000010050c4825 */ /* 0x008fca00078e0020 */
[----:B------:R3:W5:Y:S01]  /*0770*/  @P4 LDG.E.128 R20, desc[UR8][R12.64] ;  /* 0x000000080c144981 */ /* 0x000762000c1e1d00 */
[----:B0-----:R-:W-:-:S05]  /*0780*/  @P0 IMAD.WIDE.U32 R14, R96, 0x10, R14 ;  /* 0x00000010600e0825 */ /* 0x001fca00078e000e */
[----:B------:R3:W5:Y:S01]  /*0790*/  @P0 LDG.E.128 R52, desc[UR8][R14.64] ;  /* 0x000000080e340981 */ /* 0x000762000c1e1d00 */
[----:B------:R-:W-:Y:S01]  /*07a0*/  CS2R R24, SRZ ;  /* 0x0000000000187805 */ /* 0x000fe2000001ff00 */
[----:B------:R-:W-:Y:S01]  /*07b0*/  IMAD.MOV.U32 R34, RZ, RZ, RZ ;  /* 0x000000ffff227224 */ /* 0x000fe200078e00ff */
[----:B------:R-:W-:Y:S01]  /*07c0*/  CS2R R32, SRZ ;  /* 0x0000000000207805 */ /* 0x000fe2000001ff00 */
[----:B------:R-:W-:Y:S01]  /*07d0*/  IMAD.MOV.U32 R42, RZ, RZ, RZ ;  /* 0x000000ffff2a7224 */ /* 0x000fe200078e00ff */
[----:B-1----:R-:W-:Y:S02]  /*07e0*/  CS2R R40, SRZ ;  /* 0x0000000000287805 */ /* 0x002fe4000001ff00 */
[----:B------:R-:W-:Y:S02]  /*07f0*/  MOV R50, RZ ;  /* 0x000000ff00327202 */ /* 0x000fe40000000f00 */
[----:B--2---:R-:W-:Y:S02]  /*0800*/  CS2R R48, SRZ ;  /* 0x0000000000307805 */ /* 0x004fe4000001ff00 */
[----:B------:R-:W-:-:S02]  /*0810*/  @P4 CS2R R18, SRZ ;  /* 0x0000000000124805 */ /* 0x000fc4000001ff00 */
[----:B------:R-:W-:Y:S01]  /*0820*/  @P4 CS2R R16, SRZ ;  /* 0x0000000000104805 */ /* 0x000fe2000001ff00 */
[----:B------:R-:W-:Y:S01]  /*0830*/  @P1 IMAD.MOV.U32 R43, RZ, RZ, RZ ;  /* 0x000000ffff2b1224 */ /* 0x000fe200078e00ff */
[----:B------:R-:W-:Y:S01]  /*0840*/  @P3 MOV R27, RZ ;  /* 0x000000ff001b3202 */ /* 0x000fe20000000f00 */
[----:B------:R-:W-:Y:S02]  /*0850*/  @P2 IMAD.MOV.U32 R35, RZ, RZ, RZ ;  /* 0x000000ffff232224 */ /* 0x000fe400078e00ff */
[----:B---3--:R-:W-:-:S07]  /*0860*/  @P0 IMAD.MOV.U32 R51, RZ, RZ, RZ ;  /* 0x000000ffff330224 */ /* 0x008fce00078e00ff */
.L_x_27535:
[----:B------:R-:W-:Y:S05]  /*0870*/  BSYNC.RECONVERGENT B0 ;  /* 0x0000000000007941 */ /* 0x000fea0003800200 */
.L_x_27533:
[----:B------:R-:W0:Y:S02]  /*0880*/  LDCU UR4, c[0x0][0x384] ;  /* 0x00007080ff0477ac */ /* 0x000e240008000800 */
[----:B0-----:R-:W-:-:S13]  /*0890*/  ISETP.GE.AND P0, PT, R11, UR4, PT ;  /* 0x000000040b007c0c */ /* 0x001fda000bf06270 */
[----:B------:R-:W-:Y:S05]  /*08a0*/  @P0 EXIT ;  /* 0x000000000000094d */ /* 0x000fea0003800000 */
[----:B------:R-:W-:Y:S01]  /*08b0*/  IMAD.HI.U32 R2, R8, -0x2daee0ad, RZ ;  /* 0xd2511f5308027827 */ /* 0x000fe200078e00ff */
        /* <DEDUP_REMOVED lines=68> */
[----:B0123--:R-:W-:-:S07]  /*0d00*/  IMAD R0, R15, -0x326172a9, RZ ;  /* 0xcd9e8d570f007824 */ /* 0x00ffce00078e02ff */
.L_x_27967:
        /* <DEDUP_REMOVED lines=39> */
.L_x_45704:
[----:B------:R-:W-:Y:S05]  /*0f80*/  BRX R100 -0xf90                                        (*"BRANCH_TARGETS .L_x_45705,.L_x_45706,.L_x_45707"*) ;  /* 0xfffffff0641c7949 */ /* 0x000fea000383ffff */
.L_x_45707:
[----:B------:R-:W-:Y:S01]  /*0f90*/  VIADD R104, R4, 0x1 ;  /* 0x0000000104687836 */ /* 0x000fe20000000000 */
[----:B------:R-:W-:Y:S01]  /*0fa0*/  MOV R100, R2 ;  /* 0x0000000200647202 */ /* 0x000fe20000000f00 */
[----:B------:R-:W-:Y:S01]  /*0fb0*/  IMAD.MOV.U32 R99, RZ, RZ, R5 ;  /* 0x000000ffff637224 */ /* 0x000fe200078e0005 */
[----:B------:R-:W-:Y:S06]  /*0fc0*/  BRA `(.L_x_27541) ;  /* 0x0000000000f47947 */ /* 0x000fec0003800000 */
.L_x_45705:
[----:B------:R-:W-:Y:S01]  /*0fd0*/  IMAD.MOV.U32 R100, RZ, RZ, R2 ;  /* 0x000000ffff647224 */ /* 0x000fe200078e0002 */
[----:B------:R-:W-:Y:S01]  /*0fe0*/  MOV R104, 0x3 ;  /* 0x0000000300687802 */ /* 0x000fe20000000f00 */
[----:B------:R-:W-:Y:S01]  /*0ff0*/  IMAD.MOV.U32 R99, RZ, RZ, R6 ;  /* 0x000000ffff637224 */ /* 0x000fe200078e0006 */
[----:B------:R-:W-:Y:S06]  /*1000*/  BRA `(.L_x_27541) ;  /* 0x0000000000e47947 */ /* 0x000fec0003800000 */
.L_x_45706:
        /* <DEDUP_REMOVED lines=13> */
.L_x_27543:
[----:B------:R-:W-:Y:S05]  /*10e0*/  BSYNC.RECONVERGENT B3 ;  /* 0x0000000000037941 */ /* 0x000fea0003800200 */
.L_x_27542:
        /* <DEDUP_REMOVED lines=43> */
.L_x_27541:
[----:B------:R-:W-:Y:S05]  /*13a0*/  BSYNC.RECONVERGENT B2 ;  /* 0x0000000000027941 */ /* 0x000fea0003800200 */
.L_x_27540:
        /* <DEDUP_REMOVED lines=26> */
.L_x_27546:
        /* <DEDUP_REMOVED lines=13> */
.L_x_27548:
[----:B------:R-:W-:Y:S05]  /*1620*/  BSYNC.RECONVERGENT B3 ;  /* 0x0000000000037941 */ /* 0x000fea0003800200 */
.L_x_27547:
        /* <DEDUP_REMOVED lines=43> */
.L_x_27545:
[----:B------:R-:W-:Y:S05]  /*18e0*/  BSYNC.RECONVERGENT B2 ;  /* 0x0000000000027941 */ /* 0x000fea0003800200 */
.L_x_27544:
        /* <DEDUP_REMOVED lines=22> */
.L_x_27551:
        /* <DEDUP_REMOVED lines=13> */
.L_x_27553:
[----:B------:R-:W-:Y:S05]  /*1b20*/  BSYNC.RECONVERGENT B3 ;  /* 0x0000000000037941 */ /* 0x000fea0003800200 */
.L_x_27552:
        /* <DEDUP_REMOVED lines=43> */
.L_x_27550:
[----:B------:R-:W-:Y:S05]  /*1de0*/  BSYNC.RECONVERGENT B2 ;  /* 0x0000000000027941 */ /* 0x000fea0003800200 */
.L_x_27549:
        /* <DEDUP_REMOVED lines=22> */
.L_x_27556:
        /* <DEDUP_REMOVED lines=13> */
.L_x_27558:
[----:B------:R-:W-:Y:S05]  /*2020*/  BSYNC.RECONVERGENT B3 ;  /* 0x0000000000037941 */ /* 0x000fea0003800200 */
.L_x_27557:
        /* <DEDUP_REMOVED lines=43> */
.L_x_27555:
[----:B------:R-:W-:Y:S05]  /*22e0*/  BSYNC.RECONVERGENT B2 ;  /* 0x0000000000027941 */ /* 0x000fea0003800200 */
.L_x_27554:
        /* <DEDUP_REMOVED lines=22> */
.L_x_27561:
        /* <DEDUP_REMOVED lines=13> */
.L_x_27563:
[----:B------:R-:W-:Y:S05]  /*2520*/  BSYNC.RECONVERGENT B3 ;  /* 0x0000000000037941 */ /* 0x000fea0003800200 */
.L_x_27562:
        /* <DEDUP_REMOVED lines=43> */
.L_x_27560:
[----:B------:R-:W-:Y:S05]  /*27e0*/  BSYNC.RECONVERGENT B2 ;  /* 0x0000000000027941 */ /* 0x000fea0003800200 */
.L_x_27559:
        /* <DEDUP_REMOVED lines=22> */
.L_x_27566:
        /* <DEDUP_REMOVED lines=13> */
.L_x_27568:
[----:B------:R-:W-:Y:S05]  /*2a20*/  BSYNC.RECONVERGENT B3 ;  /* 0x0000000000037941 */ /* 0x000fea0003800200 */
.L_x_27567:
        /* <DEDUP_REMOVED lines=43> */
.L_x_27565:
[----:B------:R-:W-:Y:S05]  /*2ce0*/  BSYNC.RECONVERGENT B2 ;  /* 0x0000000000027941 */ /* 0x000fea0003800200 */
.L_x_27564:
        /* <DEDUP_REMOVED lines=22> */
.L_x_27571:
        /* <DEDUP_REMOVED lines=13> */
.L_x_27573:
[----:B------:R-:W-:Y:S05]  /*2f20*/  BSYNC.RECONVERGENT B3 ;  /* 0x0000000000037941 */ /* 0x000fea0003800200 */
.L_x_27572:
        /* <DEDUP_REMOVED lines=43> */
.L_x_27570:
[----:B------:R-:W-:Y:S05]  /*31e0*/  BSYNC.RECONVERGENT B2 ;  /* 0x0000000000027941 */ /* 0x000fea0003800200 */
.L_x_27569:
        /* <DEDUP_REMOVED lines=22> */
.L_x_27576:
        /* <DEDUP_REMOVED lines=15> */
.L_x_27578:
[----:B------:R-:W-:Y:S05]  /*3440*/  BSYNC.RECONVERGENT B3 ;  /* 0x0000000000037941 */ /* 0x000fea0003800200 */
.L_x_27577:
        /* <DEDUP_REMOVED lines=43> */
.L_x_27575:
[----:B------:R-:W-:Y:S05]  /*3700*/  BSYNC.RECONVERGENT B2 ;  /* 0x0000000000027941 */ /* 0x000fea0003800200 */
.L_x_27574:
[----:B------:R-:W-:Y:S01]  /*3710*/  I2FP.F32.U32 R89, R89 ;  /* 0x0000005900597245 */ /* 0x000fe20000201000 */
[----:B------:R-:W-:-:S04]  /*3720*/  HADD2.F32 R91, -RZ, R91.H1_H1 ;  /* 0x3000005bff5b7230 */ /* 0x000fc80000004100 */
        /* <DEDUP_REMOVED lines=8> */
.L_x_27539:
        /* <DEDUP_REMOVED lines=16> */
.L_x_27582:
        /* <DEDUP_REMOVED lines=13> */
.L_x_27584:
[----:B------:R-:W-:Y:S05]  /*3980*/  BSYNC.RECONVERGENT B3 ;  /* 0x0000000000037941 */ /* 0x000fea0003800200 */
.L_x_27583:
        /* <DEDUP_REMOVED lines=42> */
.L_x_27581:
[----:B------:R-:W-:Y:S05]  /*3c30*/  BSYNC.RECONVERGENT B2 ;  /* 0x0000000000027941 */ /* 0x000fea0003800200 */
.L_x_27580:
[----:B------:R-:W0:Y:S01]  /*3c40*/  LDC R2, c[0x0][0x404] ;  /* 0x00010100ff027b82 */ /* 0x000e220000000800 */
[----:B------:R-:W-:Y:S01]  /*3c50*/  ISETP.NE.AND P0, PT, R14, 0x1, PT ;  /* 0x000000010e00780c */ /* 0x000fe20003f05270 */
[----:B------:R-:W-:Y:S01]  /*3c60*/  IMAD.MOV.U32 R95, RZ, RZ, 0x2f800000 ;  /* 0x2f800000ff5f7424 */ /* 0x000fe200078e00ff */
[----:B------:R-:W-:Y:S01]  /*3c70*/  I2FP.F32.U32 R4, R12 ;  /* 0x0000000c00047245 */ /* 0x000fe20000201000 */
[----:B-----5:R-:W-:Y:S01]  /*3c80*/  HADD2.F32 R15, -RZ, R88.H0_H0 ;  /* 0x20000058ff0f7230 */ /* 0x020fe20000004100 */
[----:B------:R-:W-:Y:S01]  /*3c90*/  BSSY.RECONVERGENT B2, `(.L_x_27585) ;  /* 0x000004b000027945 */ /* 0x000fe20003800200 */
[----:B------:R-:W-:Y:S02]  /*3ca0*/  HFMA2 R12, -RZ, RZ, 0, 1.1920928955078125e-07 ;  /* 0x00000002ff0c7431 */ /* 0x000fe400000001ff */
        /* <DEDUP_REMOVED lines=16> */
.L_x_27587:
        /* <DEDUP_REMOVED lines=13> */
.L_x_27589:
[----:B------:R-:W-:Y:S05]  /*3e80*/  BSYNC.RECONVERGENT B3 ;  /* 0x0000000000037941 */ /* 0x000fea0003800200 */
.L_x_27588:
        /* <DEDUP_REMOVED lines=43> */
.L_x_27586:
[----:B------:R-:W-:Y:S05]  /*4140*/  BSYNC.RECONVERGENT B2 ;  /* 0x0000000000027941 */ /* 0x000fea0003800200 */
.L_x_27585:
[----:B------:R-:W-:Y:S01]  /*4150*/  ISETP.NE.AND P1, PT, R12, 0x1, PT ;  /* 0x000000010c00780c */ /* 0x000fe20003f25270 */
[----:B------:R-:W-:Y:S01]  /*4160*/  HADD2.F32 R15, -RZ, R88.H1_H1 ;  /* 0x30000058ff0f7230 */ /* 0x000fe20000004100 */
        /* <DEDUP_REMOVED lines=17> */
.L_x_27592:
        /* <DEDUP_REMOVED lines=13> */
.L_x_27594:
[----:B------:R-:W-:Y:S05]  /*4350*/  BSYNC.RECONVERGENT B3 ;  /* 0x0000000000037941 */ /* 0x000fea0003800200 */
.L_x_27593:
        /* <DEDUP_REMOVED lines=43> */
.L_x_27591:
[----:B------:R-:W-:Y:S05]  /*4610*/  BSYNC.RECONVERGENT B2 ;  /* 0x0000000000027941 */ /* 0x000fea0003800200 */
.L_x_27590:
[----:B------:R-:W-:Y:S01]  /*4620*/  ISETP.NE.AND P2, PT, R14, 0x1, PT ;  /* 0x000000010e00780c */ /* 0x000fe20003f45270 */
[----:B------:R-:W-:Y:S01]  /*4630*/  HADD2.F32 R15, -RZ, R89.H0_H0 ;  /* 0x20000059ff0f7230 */ /* 0x000fe20000004100 */
[----:B------:R-:W-:Y:S01]  /*4640*/  I2FP.F32.U32 R4, R4 ;  /* 0x0000000400047245 */ /* 0x000fe20000201000 */
[----:B------:R-:W-:Y:S01]  /*4650*/  BSSY.RECONVERGENT B2, `(.L_x_27595) ;  /* 0x0000049000027945 */ /* 0x000fe20003800200 */
[----:B------:R-:W-:Y:S02]  /*4660*/  IMAD.MOV.U32 R12, RZ, RZ, 0x2 ;  /* 0x00000002ff0c7424 */ /* 0x000fe400078e00ff */
        /* <DEDUP_REMOVED lines=14> */
.L_x_27597:
        /* <DEDUP_REMOVED lines=13> */
.L_x_27599:
[----:B------:R-:W-:Y:S05]  /*4820*/  BSYNC.RECONVERGENT B3 ;  /* 0x0000000000037941 */ /* 0x000fea0003800200 */
.L_x_27598:
        /* <DEDUP_REMOVED lines=43> */
.L_x_27596:
[----:B------:R-:W-:Y:S05]  /*4ae0*/  BSYNC.RECONVERGENT B2 ;  /* 0x0000000000027941 */ /* 0x000fea0003800200 */
.L_x_27595:
        /* <DEDUP_REMOVED lines=19> */
.L_x_27602:
        /* <DEDUP_REMOVED lines=13> */
.L_x_27604:
[----:B------:R-:W-:Y:S05]  /*4cf0*/  BSYNC.RECONVERGENT B3 ;  /* 0x0000000000037941 */ /* 0x000fea0003800200 */
.L_x_27603:
        /* <DEDUP_REMOVED lines=43> */
.L_x_27601:
[----:B------:R-:W-:Y:S05]  /*4fb0*/  BSYNC.RECONVERGENT B2 ;  /* 0x0000000000027941 */ /* 0x000fea0003800200 */
.L_x_27600:
[----:B------:R-:W-:Y:S01]  /*4fc0*/  ISETP.NE.AND P4, PT, R14, 0x1, PT ;  /* 0x000000010e00780c */ /* 0x000fe20003f85270 */
[----:B------:R-:W-:Y:S01]  /*4fd0*/  HADD2.F32 R15, -RZ, R90.H0_H0 ;  /* 0x2000005aff0f7230 */ /* 0x000fe20000004100 */
        /* <DEDUP_REMOVED lines=17> */
.L_x_27607:
        /* <DEDUP_REMOVED lines=13> */
.L_x_27609:
[----:B------:R-:W-:Y:S05]  /*51c0*/  BSYNC.RECONVERGENT B3 ;  /* 0x0000000000037941 */ /* 0x000fea0003800200 */
.L_x_27608:
        /* <DEDUP_REMOVED lines=43> */
.L_x_27606:
[----:B------:R-:W-:Y:S05]  /*5480*/  BSYNC.RECONVERGENT B2 ;  /* 0x0000000000027941 */ /* 0x000fea0003800200 */
.L_x_27605:
[----:B------:R-:W-:Y:S01]  /*5490*/  ISETP.NE.AND P5, PT, R12, 0x1, PT ;  /* 0x000000010c00780c */ /* 0x000fe20003fa5270 */
[----:B------:R-:W-:Y:S01]  /*54a0*/  HADD2.F32 R15, -RZ, R90.H1_H1 ;  /* 0x3000005aff0f7230 */ /* 0x000fe20000004100 */
        /* <DEDUP_REMOVED lines=17> */
.L_x_27612:
        /* <DEDUP_REMOVED lines=13> */
.L_x_27614:
[----:B------:R-:W-:Y:S05]  /*5690*/  BSYNC.RECONVERGENT B3 ;  /* 0x0000000000037941 */ /* 0x000fea0003800200 */
.L_x_27613:
        /* <DEDUP_REMOVED lines=43> */
.L_x_27611:
[----:B------:R-:W-:Y:S05]  /*5950*/  BSYNC.RECONVERGENT B2 ;  /* 0x0000000000027941 */ /* 0x000fea0003800200 */
.L_x_27610:
[----:B------:R-:W-:Y:S01]  /*5960*/  ISETP.NE.AND P6, PT, R88, 0x1, PT ;  /* 0x000000015800780c */ /* 0x000fe20003fc5270 */
[----:B------:R-:W-:Y:S01]  /*5970*/  HADD2.F32 R15, -RZ, R91.H0_H0 ;  /* 0x2000005bff0f7230 */ /* 0x000fe20000004100 */
[----:B------:R-:W-:Y:S01]  /*5980*/  I2FP.F32.U32 R4, R4 ;  /* 0x0000000400047245 */ /* 0x000fe20000201000 */
[----:B------:R-:W-:Y:S01]  /*5990*/  BSSY.RECONVERGENT B2, `(.L_x_27615) ;  /* 0x000004b000027945 */ /* 0x000fe20003800200 */
[----:B------:R-:W-:Y:S02]  /*59a0*/  IMAD.MOV.U32 R14, RZ, RZ, R0 ;  /* 0x000000ffff0e7224 */ /* 0x000fe400078e0000 */
[----:B------:R-:W-:Y:S01]  /*59b0*/  FMUL.FTZ R15, R15, R98 ;  /* 0x000000620f0f7220 */ /* 0x000fe20000410000 */
        /* <DEDUP_REMOVED lines=13> */
.L_x_27617:
        /* <DEDUP_REMOVED lines=15> */
.L_x_27619:
[----:B------:R-:W-:Y:S05]  /*5b80*/  BSYNC.RECONVERGENT B3 ;  /* 0x0000000000037941 */ /* 0x000fea0003800200 */
.L_x_27618:
        /* <DEDUP_REMOVED lines=43> */
.L_x_27616:
[----:B------:R-:W-:Y:S05]  /*5e40*/  BSYNC.RECONVERGENT B2 ;  /* 0x0000000000027941 */ /* 0x000fea0003800200 */
.L_x_27615:
[----:B------:R-:W-:Y:S01]  /*5e50*/  I2FP.F32.U32 R12, R14 ;  /* 0x0000000e000c7245 */ /* 0x000fe20000201000 */
[----:B------:R-:W-:Y:S01]  /*5e60*/  HADD2.F32 R91, -RZ, R91.H1_H1 ;  /* 0x3000005bff5b7230 */ /* 0x000fe20000004100 */
        /* <DEDUP_REMOVED lines=14> */
.L_x_27579:
        /* <DEDUP_REMOVED lines=22> */
.L_x_27538:
[----:B------:R-:W-:Y:S05]  /*60b0*/  BSYNC.RECONVERGENT B1 ;  /* 0x0000000000017941 */ /* 0x000fea0003800200 */
.L_x_27537:
        /* <DEDUP_REMOVED lines=30> */
.L_x_27625:
        /* <DEDUP_REMOVED lines=13> */
.L_x_27627:
[----:B------:R-:W-:Y:S05]  /*6370*/  BSYNC.RECONVERGENT B3 ;  /* 0x0000000000037941 */ /* 0x000fea0003800200 */
.L_x_27626:
        /* <DEDUP_REMOVED lines=43> */
.L_x_27624:
[----:B------:R-:W-:Y:S05]  /*6630*/  BSYNC.RECONVERGENT B2 ;  /* 0x0000000000027941 */ /* 0x000fea0003800200 */
.L_x_27623:
        /* <DEDUP_REMOVED lines=26> */
.L_x_27630:
        /* <DEDUP_REMOVED lines=13> */
.L_x_27632:
[----:B------:R-:W-:Y:S05]  /*68b0*/  BSYNC.RECONVERGENT B3 ;  /* 0x0000000000037941 */ /* 0x000fea0003800200 */
.L_x_27631:
        /* <DEDUP_REMOVED lines=43> */
.L_x_27629:
[----:B------:R-:W-:Y:S05]  /*6b70*/  BSYNC.RECONVERGENT B2 ;  /* 0x0000000000027941 */ /* 0x000fea0003800200 */
.L_x_27628:
        /* <DEDUP_REMOVED lines=22> */
.L_x_27635:
        /* <DEDUP_REMOVED lines=13> */
.L_x_27637:
[----:B------:R-:W-:Y:S05]  /*6db0*/  BSYNC.RECONVERGENT B3 ;  /* 0x0000000000037941 */ /* 0x000fea0003800200 */
.L_x_27636:
        /* <DEDUP_REMOVED lines=43> */
.L_x_27634:
[----:B------:R-:W-:Y:S05]  /*7070*/  BSYNC.RECONVERGENT B2 ;  /* 0x0000000000027941 */ /* 0x000fea0003800200 */
.L_x_27633:
        /* <DEDUP_REMOVED lines=22> */
.L_x_27640:
        /* <DEDUP_REMOVED lines=13> */
.L_x_27642:
[----:B------:R-:W-:Y:S05]  /*72b0*/  BSYNC.RECONVERGENT B3 ;  /* 0x0000000000037941 */ /* 0x000fea0003800200 */
.L_x_27641:
        /* <DEDUP_REMOVED lines=43> */
.L_x_27639:
[----:B------:R-:W-:Y:S05]  /*7570*/  BSYNC.RECONVERGENT B2 ;  /* 0x0000000000027941 */ /* 0x000fea0003800200 */
.L_x_27638:
        /* <DEDUP_REMOVED lines=22> */
.L_x_27645:
        /* <DEDUP_REMOVED lines=13> */
.L_x_27647:
[----:B------:R-:W-:Y:S05]  /*77b0*/  BSYNC.RECONVERGENT B3 ;  /* 0x0000000000037941 */ /* 0x000fea0003800200 */
.L_x_27646:
        /* <DEDUP_REMOVED lines=43> */
.L_x_27644:
[----:B------:R-:W-:Y:S05]  /*7a70*/  BSYNC.RECONVERGENT B2 ;  /* 0x0000000000027941 */ /* 0x000fea0003800200 */
.L_x_27643:
        /* <DEDUP_REMOVED lines=22> */
.L_x_27650:
        /* <DEDUP_REMOVED lines=13> */
.L_x_27652:
[----:B------:R-:W-:Y:S05]  /*7cb0*/  BSYNC.RECONVERGENT B3 ;  /* 0x0000000000037941 */ /* 0x000fea0003800200 */
.L_x_27651:
        /* <DEDUP_REMOVED lines=43> */
.L_x_27649:
[----:B------:R-:W-:Y:S05]  /*7f70*/  BSYNC.RECONVERGENT B2 ;  /* 0x0000000000027941 */ /* 0x000fea0003800200 */
.L_x_27648:
        /* <DEDUP_REMOVED lines=22> */
.L_x_27655:
        /* <DEDUP_REMOVED lines=13> */
.L_x_27657:
[----:B------:R-:W-:Y:S05]  /*81b0*/  BSYNC.RECONVERGENT B3 ;  /* 0x0000000000037941 */ /* 0x000fea0003800200 */
.L_x_27656:
        /* <DEDUP_REMOVED lines=43> */
.L_x_27654:
[----:B------:R-:W-:Y:S05]  /*8470*/  BSYNC.RECONVERGENT B2 ;  /* 0x0000000000027941 */ /* 0x000fea0003800200 */
.L_x_27653:
        /* <DEDUP_REMOVED lines=22> */
.L_x_27660:
        /* <DEDUP_REMOVED lines=15> */
.L_x_27662:
[----:B------:R-:W-:Y:S05]  /*86d0*/  BSYNC.RECONVERGENT B3 ;  /* 0x0000000000037941 */ /* 0x000fea0003800200 */
.L_x_27661:
        /* <DEDUP_REMOVED lines=43> */
.L_x_27659:
[----:B------:R-:W-:Y:S05]  /*8990*/  BSYNC.RECONVERGENT B2 ;  /* 0x0000000000027941 */ /* 0x000fea0003800200 */
.L_x_27658:
        /* <DEDUP_REMOVED lines=10> */
.L_x_27622:
        /* <DEDUP_REMOVED lines=16> */
.L_x_27666:
        /* <DEDUP_REMOVED lines=13> */
.L_x_27668:
[----:B------:R-:W-:Y:S05]  /*8c10*/  BSYNC.RECONVERGENT B3 ;  /* 0x0000000000037941 */ /* 0x000fea0003800200 */
.L_x_27667:
        /* <DEDUP_REMOVED lines=42> */
.L_x_27665:
[----:B------:R-:W-:Y:S05]  /*8ec0*/  BSYNC.RECONVERGENT B2 ;  /* 0x0000000000027941 */ /* 0x000fea0003800200 */
.L_x_27664:
[----:B------:R-:W0:Y:S01]  /*8ed0*/  LDC R57, c[0x0][0x404] ;  /* 0x00010100ff397b82 */ /* 0x000e220000000800 */
[----:B------:R-:W-:Y:S01]  /*8ee0*/  I2FP.F32.U32 R59, R56 ;  /* 0x00000038003b7245 */ /* 0x000fe20000201000 */
[----:B------:R-:W-:Y:S01]  /*8ef0*/  IMAD.MOV.U32 R56, RZ, RZ, 0x2f800000 ;  /* 0x2f800000ff387424 */ /* 0x000fe200078e00ff */
[----:B------:R-:W-:Y:S01]  /*8f00*/  ISETP.NE.AND P0, PT, R58, 0x1, PT ;  /* 0x000000013a00780c */ /* 0x000fe20003f05270 */
[----:B------:R-:W-:Y:S01]  /*8f10*/  BSSY.RECONVERGENT B2, `(.L_x_27669) ;  /* 0x000004c000027945 */ /* 0x000fe20003800200 */
[----:B------:R-:W-:Y:S01]  /*8f20*/  MOV R90, 0x2 ;  /* 0x00000002005a7802 */ /* 0x000fe20000000f00 */
[----:B------:R-:W-:Y:S01]  /*8f30*/  FFMA.FTZ R2, R59, R56, 1.1641532182693481445e-10 ;  /* 0x2f0000003b027423 */ /* 0x000fe20000010038 */
[----:B-----5:R-:W-:Y:S01]  /*8f40*/  HADD2.F32 R59, -RZ, R60.H0_H0 ;  /* 0x2000003cff3b7230 */ /* 0x020fe20000004100 */
[----:B------:R-:W1:Y:S01]  /*8f50*/  LDC R88, c[0x0][0x408] ;  /* 0x00010200ff587b82 */ /* 0x000e620000000800 */
[----:B------:R-:W-:-:S03]  /*8f60*/  IMAD.MOV.U32 R4, RZ, RZ, R0 ;  /* 0x000000ffff047224 */ /* 0x000fc600078e0000 */
        /* <DEDUP_REMOVED lines=13> */
.L_x_27671:
        /* <DEDUP_REMOVED lines=13> */
.L_x_27673:
[----:B------:R-:W-:Y:S05]  /*9110*/  BSYNC.RECONVERGENT B3 ;  /* 0x0000000000037941 */ /* 0x000fea0003800200 */
.L_x_27672:
        /* <DEDUP_REMOVED lines=40> */
[----:B------:R-:W-:Y:S01]  /*93a0*/  MOV R4, R100 ;  /* 0x0000006400047202 */ /* 0x000fe20000000f00 */
[----:B------:R-:W-:Y:S01]  /*93b0*/  IMAD.MOV.U32 R100, RZ, RZ, R102 ;  /* 0x000000ffff647224 */ /* 0x000fe200078e0066 */
[----:B------:R-:W-:-:S07]  /*93c0*/  LOP3.LUT R6, R58, UR31, R103, 0x96, !PT ;  /* 0x0000001f3a067c12 */ /* 0x000fce000f8e9667 */
.L_x_27670:
[----:B------:R-:W-:Y:S05]  /*93d0*/  BSYNC.RECONVERGENT B2 ;  /* 0x0000000000027941 */ /* 0x000fea0003800200 */
.L_x_27669:
[----:B------:R-:W-:Y:S01]  /*93e0*/  I2FP.F32.U32 R59, R4 ;  /* 0x00000004003b7245 */ /* 0x000fe20000201000 */
[----:B------:R-:W-:Y:S01]  /*93f0*/  BSSY.RECONVERGENT B2, `(.L_x_27674) ;  /* 0x000004b000027945 */ /* 0x000fe20003800200 */
[----:B------:R-:W-:-:S03]  /*9400*/  ISETP.NE.AND P1, PT, R90, 0x1, PT ;  /* 0x000000015a00780c */ /* 0x000fc60003f25270 */
[----:B------:R-:W-:Y:S01]  /*9410*/  FFMA.FTZ R4, R59, R56, 1.1641532182693481445e-10 ;  /* 0x2f0000003b047423 */ /* 0x000fe20000010038 */
[----:B------:R-:W-:Y:S02]  /*9420*/  HADD2.F32 R59, -RZ, R60.H1_H1 ;  /* 0x3000003cff3b7230 */ /* 0x000fe40000004100 */
[----:B------:R-:W-:Y:S02]  /*9430*/  IMAD.MOV.U32 R60, RZ, RZ, 0x2 ;  /* 0x00000002ff3c7424 */ /* 0x000fe400078e00ff */
        /* <DEDUP_REMOVED lines=13> */
.L_x_27676:
        /* <DEDUP_REMOVED lines=13> */
.L_x_27678:
[----:B------:R-:W-:Y:S05]  /*95e0*/  BSYNC.RECONVERGENT B3 ;  /* 0x0000000000037941 */ /* 0x000fea0003800200 */
.L_x_27677:
        /* <DEDUP_REMOVED lines=43> */
.L_x_27675:
[----:B------:R-:W-:Y:S05]  /*98a0*/  BSYNC.RECONVERGENT B2 ;  /* 0x0000000000027941 */ /* 0x000fea0003800200 */
.L_x_27674:
[----:B------:R-:W-:Y:S01]  /*98b0*/  I2FP.F32.U32 R59, R4 ;  /* 0x00000004003b7245 */ /* 0x000fe20000201000 */
[----:B------:R-:W-:Y:S01]  /*98c0*/  BSSY.RECONVERGENT B2, `(.L_x_27679) ;  /* 0x000004b000027945 */ /* 0x000fe20003800200 */
[----:B------:R-:W-:Y:S01]  /*98d0*/  ISETP.NE.AND P2, PT, R60, 0x1, PT ;  /* 0x000000013c00780c */ /* 0x000fe20003f45270 */
[----:B------:R-:W-:Y:S02]  /*98e0*/  HFMA2 R90, -RZ, RZ, 0, 1.1920928955078125e-07 ;  /* 0x00000002ff5a7431 */ /* 0x000fe400000001ff */
[----:B------:R-:W-:Y:S01]  /*98f0*/  FFMA.FTZ R4, R59, R56, 1.1641532182693481445e-10 ;  /* 0x2f0000003b047423 */ /* 0x000fe20000010038 */
[----:B------:R-:W-:-:S04]  /*9900*/  HADD2.F32 R59, -RZ, R61.H0_H0 ;  /* 0x2000003dff3b7230 */ /* 0x000fc80000004100 */
[----:B------:R-:W-:Y:S01]  /*9910*/  FSETP.LE.FTZ.AND P1, PT, R4, R57, PT ;  /* 0x000000390400720b */ /* 0x000fe20003f33000 */
[----:B------:R-:W-:Y:S01]  /*9920*/  FMUL.FTZ R59, R59, R98 ;  /* 0x000000623b3b7220 */ /* 0x000fe20000410000 */
[----:B------:R-:W-:-:S03]  /*9930*/  IMAD.MOV.U32 R4, RZ, RZ, R0 ;  /* 0x000000ffff047224 */ /* 0x000fc600078e0000 */
[----:B------:R-:W-:Y:S01]  /*9940*/  FMUL.FTZ R58, R59, R88 ;  /* 0x000000583b3a7220 */ /* 0x000fe20000410000 */
        /* <DEDUP_REMOVED lines=9> */
.L_x_27681:
        /* <DEDUP_REMOVED lines=13> */
.L_x_27683:
[----:B------:R-:W-:Y:S05]  /*9ab0*/  BSYNC.RECONVERGENT B3 ;  /* 0x0000000000037941 */ /* 0x000fea0003800200 */
.L_x_27682:
        /* <DEDUP_REMOVED lines=43> */
.L_x_27680:
[----:B------:R-:W-:Y:S05]  /*9d70*/  BSYNC.RECONVERGENT B2 ;  /* 0x0000000000027941 */ /* 0x000fea0003800200 */
.L_x_27679:
[----:B------:R-:W-:Y:S01]  /*9d80*/  ISETP.NE.AND P3, PT, R90, 0x1, PT ;  /* 0x000000015a00780c */ /* 0x000fe20003f65270 */
[----:B------:R-:W-:Y:S01]  /*9d90*/  HADD2.F32 R61, -RZ, R61.H1_H1 ;  /* 0x3000003dff3d7230 */ /* 0x000fe20000004100 */
        /* <DEDUP_REMOVED lines=17> */
.L_x_27686:
        /* <DEDUP_REMOVED lines=13> */
.L_x_27688:
[----:B------:R-:W-:Y:S05]  /*9f80*/  BSYNC.RECONVERGENT B3 ;  /* 0x0000000000037941 */ /* 0x000fea0003800200 */
.L_x_27687:
        /* <DEDUP_REMOVED lines=43> */
.L_x_27685:
[----:B------:R-:W-:Y:S05]  /*a240*/  BSYNC.RECONVERGENT B2 ;  /* 0x0000000000027941 */ /* 0x000fea0003800200 */
.L_x_27684:
[----:B------:R-:W-:Y:S01]  /*a250*/  ISETP.NE.AND P4, PT, R102, 0x1, PT ;  /* 0x000000016600780c */ /* 0x000fe20003f85270 */
[----:B------:R-:W-:Y:S01]  /*a260*/  HADD2.F32 R91, -RZ, R62.H0_H0 ;  /* 0x2000003eff5b7230 */ /* 0x000fe20000004100 */
[----:B------:R-:W-:Y:S01]  /*a270*/  I2FP.F32.U32 R61, R4 ;  /* 0x00000004003d7245 */ /* 0x000fe20000201000 */
[----:B------:R-:W-:Y:S01]  /*a280*/  BSSY.RECONVERGENT B2, `(.L_x_27689) ;  /* 0x0000049000027945 */ /* 0x000fe20003800200 */
[----:B------:R-:W-:Y:S02]  /*a290*/  HFMA2 R90, -RZ, RZ, 0, 1.1920928955078125e-07 ;  /* 0x00000002ff5a7431 */ /* 0x000fe400000001ff */
[----:B------:R-:W-:Y:S01]  /*a2a0*/  FMUL.FTZ R91, R91, R98 ;  /* 0x000000625b5b7220 */ /* 0x000fe20000410000 */
[----:B------:R-:W-:-:S03]  /*a2b0*/  FFMA.FTZ R4, R61, R56, 1.1641532182693481445e-10 ;  /* 0x2f0000003d047423 */ /* 0x000fc60000010038 */
[----:B------:R-:W-:Y:S02]  /*a2c0*/  FMUL.FTZ R60, R91, R88 ;  /* 0x000000585b3c7220 */ /* 0x000fe40000410000 */
        /* <DEDUP_REMOVED lines=11> */
.L_x_27691:
        /* <DEDUP_REMOVED lines=13> */
.L_x_27693:
[----:B------:R-:W-:Y:S05]  /*a450*/  BSYNC.RECONVERGENT B3 ;  /* 0x0000000000037941 */ /* 0x000fea0003800200 */
.L_x_27692:
        /* <DEDUP_REMOVED lines=43> */
.L_x_27690:
[----:B------:R-:W-:Y:S05]  /*a710*/  BSYNC.RECONVERGENT B2 ;  /* 0x0000000000027941 */ /* 0x000fea0003800200 */
.L_x_27689:
[----:B------:R-:W-:Y:S01]  /*a720*/  ISETP.NE.AND P5, PT, R90, 0x1, PT ;  /* 0x000000015a00780c */ /* 0x000fe20003fa5270 */
[----:B------:R-:W-:Y:S01]  /*a730*/  HADD2.F32 R91, -RZ, R62.H1_H1 ;  /* 0x3000003eff5b7230 */ /* 0x000fe20000004100 */
        /* <DEDUP_REMOVED lines=17> */
.L_x_27696:
        /* <DEDUP_REMOVED lines=13> */
.L_x_27698:
[----:B------:R-:W-:Y:S05]  /*a920*/  BSYNC.RECONVERGENT B3 ;  /* 0x0000000000037941 */ /* 0x000fea0003800200 */
.L_x_27697:
        /* <DEDUP_REMOVED lines=43> */
.L_x_27695:
[----:B------:R-:W-:Y:S05]  /*abe0*/  BSYNC.RECONVERGENT B2 ;  /* 0x0000000000027941 */ /* 0x000fea0003800200 */
.L_x_27694:
[----:B------:R-:W-:Y:S01]  /*abf0*/  ISETP.NE.AND P6, PT, R102, 0x1, PT ;  /* 0x000000016600780c */ /* 0x000fe20003fc5270 */
[----:B------:R-:W-:Y:S01]  /*ac00*/  HADD2.F32 R103, -RZ, R63.H0_H0 ;  /* 0x2000003fff677230 */ /* 0x000fe20000004100 */
        /* <DEDUP_REMOVED lines=17> */
.L_x_27701:
        /* <DEDUP_REMOVED lines=15> */
.L_x_27703:
[----:B------:R-:W-:Y:S05]  /*ae10*/  BSYNC.RECONVERGENT B3 ;  /* 0x0000000000037941 */ /* 0x000fea0003800200 */
.L_x_27702:
        /* <DEDUP_REMOVED lines=43> */
.L_x_27700:
[----:B------:R-:W-:Y:S05]  /*b0d0*/  BSYNC.RECONVERGENT B2 ;  /* 0x0000000000027941 */ /* 0x000fea0003800200 */
.L_x_27699:
        /* <DEDUP_REMOVED lines=16> */
.L_x_27663:
        /* <DEDUP_REMOVED lines=22> */
.L_x_27621:
[----:B------:R-:W-:Y:S05]  /*b340*/  BSYNC.RECONVERGENT B1 ;  /* 0x0000000000017941 */ /* 0x000fea0003800200 */
.L_x_27620:
        /* <DEDUP_REMOVED lines=30> */
.L_x_27709:
        /* <DEDUP_REMOVED lines=13> */
.L_x_27711:
[----:B------:R-:W-:Y:S05]  /*b600*/  BSYNC.RECONVERGENT B3 ;  /* 0x0000000000037941 */ /* 0x000fea0003800200 */
.L_x_27710:
        /* <DEDUP_REMOVED lines=43> */
.L_x_27708:
[----:B------:R-:W-:Y:S05]  /*b8c0*/  BSYNC.RECONVERGENT B2 ;  /* 0x0000000000027941 */ /* 0x000fea0003800200 */
.L_x_27707:
        /* <DEDUP_REMOVED lines=9> */
[----:B------:R-:W-:Y:S01]  /*b960*/  FMUL.FTZ R2, R105, R98 ;  /* 0x0000006269027220 */ /* 0x000fe20000410000 */
[----:B------:R-:W-:-:S03]  /*b970*/  IMAD.MOV.U32 R4, RZ, RZ, R0 ;  /* 0x000000ffff047224 */ /* 0x000fc600078e0000 */
        /* <DEDUP_REMOVED lines=15> */
.L_x_27714:
        /* <DEDUP_REMOVED lines=13> */
.L_x_27716:
[----:B------:R-:W-:Y:S05]  /*bb40*/  BSYNC.RECONVERGENT B3 ;  /* 0x0000000000037941 */ /* 0x000fea0003800200 */
.L_x_27715:
        /* <DEDUP_REMOVED lines=43> */
.L_x_27713:
[----:B------:R-:W-:Y:S05]  /*be00*/  BSYNC.RECONVERGENT B2 ;  /* 0x0000000000027941 */ /* 0x000fea0003800200 */
.L_x_27712:
        /* <DEDUP_REMOVED lines=22> */
.L_x_27719:
        /* <DEDUP_REMOVED lines=13> */
.L_x_27721:
[----:B------:R-:W-:Y:S05]  /*c040*/  BSYNC.RECONVERGENT B3 ;  /* 0x0000000000037941 */ /* 0x000fea0003800200 */
.L_x_27720:
        /* <DEDUP_REMOVED lines=43> */
.L_x_27718:
[----:B------:R-:W-:Y:S05]  /*c300*/  BSYNC.RECONVERGENT B2 ;  /* 0x0000000000027941 */ /* 0x000fea0003800200 */
.L_x_27717:
        /* <DEDUP_REMOVED lines=22> */
.L_x_27724:
        /* <DEDUP_REMOVED lines=13> */
.L_x_27726:
[----:B------:R-:W-:Y:S05]  /*c540*/  BSYNC.RECONVERGENT B3 ;  /* 0x0000000000037941 */ /* 0x000fea0003800200 */
.L_x_27725:
        /* <DEDUP_REMOVED lines=43> */
.L_x_27723:
[----:B------:R-:W-:Y:S05]  /*c800*/  BSYNC.RECONVERGENT B2 ;  /* 0x0000000000027941 */ /* 0x000fea0003800200 */
.L_x_27722:
        /* <DEDUP_REMOVED lines=22> */
.L_x_27729:
        /* <DEDUP_REMOVED lines=13> */
.L_x_27731:
[----:B------:R-:W-:Y:S05]  /*ca40*/  BSYNC.RECONVERGENT B3 ;  /* 0x0000000000037941 */ /* 0x000fea0003800200 */
.L_x_27730:
        /* <DEDUP_REMOVED lines=43> */
.L_x_27728:
[----:B------:R-:W-:Y:S05]  /*cd00*/  BSYNC.RECONVERGENT B2 ;  /* 0x0000000000027941 */ /* 0x000fea0003800200 */
.L_x_27727:
        /* <DEDUP_REMOVED lines=22> */
.L_x_27734:
        /* <DEDUP_REMOVED lines=13> */
.L_x_27736:
[----:B------:R-:W-:Y:S05]  /*cf40*/  BSYNC.RECONVERGENT B3 ;  /* 0x0000000000037941 */ /* 0x000fea0003800200 */
.L_x_27735:
        /* <DEDUP_REMOVED lines=43> */
.L_x_27733:
[----:B------:R-:W-:Y:S05]  /*d200*/  BSYNC.RECONVERGENT B2 ;  /* 0x0000000000027941 */ /* 0x000fea0003800200 */
.L_x_27732:
        /* <DEDUP_REMOVED lines=22> */
.L_x_27739:
        /* <DEDUP_REMOVED lines=13> */
.L_x_27741:
[----:B------:R-:W-:Y:S05]  /*d440*/  BSYNC.RECONVERGENT B3 ;  /* 0x0000000000037941 */ /* 0x000fea0003800200 */
.L_x_27740:
        /* <DEDUP_REMOVED lines=43> */
.L_x_27738:
[----:B------:R-:W-:Y:S05]  /*d700*/  BSYNC.RECONVERGENT B2 ;  /* 0x0000000000027941 */ /* 0x000fea0003800200 */
.L_x_27737:
[----:B------:R-:W-:Y:S01]  /*d710*/  I2FP.F32.U32 R4, R70 ;  /* 0x0000004600047245 */ /* 0x000fe20000201000 */
[----:B------:R-:W-:Y:S01]  /*d720*/  HADD2.F32 R103, -RZ, R71.H0_H0 ;  /* 0x20000047ff677230 */ /* 0x000fe20000004100 */
        /* <DEDUP_REMOVED lines=20> */
.L_x_27744:
        /* <DEDUP_REMOVED lines=15> */
.L_x_27746:
[----:B------:R-:W-:Y:S05]  /*d960*/  BSYNC.RECONVERGENT B3 ;  /* 0x0000000000037941 */ /* 0x000fea0003800200 */
.L_x_27745:
        /* <DEDUP_REMOVED lines=43> */
.L_x_27743:
[----:B------:R-:W-:Y:S05]  /*dc20*/  BSYNC.RECONVERGENT B2 ;  /* 0x0000000000027941 */ /* 0x000fea0003800200 */
.L_x_27742:
        /* <DEDUP_REMOVED lines=10> */
.L_x_27706:
        /* <DEDUP_REMOVED lines=16> */
.L_x_27750:
        /* <DEDUP_REMOVED lines=13> */
.L_x_27752:
[----:B------:R-:W-:Y:S05]  /*dea0*/  BSYNC.RECONVERGENT B3 ;  /* 0x0000000000037941 */ /* 0x000fea0003800200 */
.L_x_27751:
        /* <DEDUP_REMOVED lines=42> */
.L_x_27749:
[----:B------:R-:W-:Y:S05]  /*e150*/  BSYNC.RECONVERGENT B2 ;  /* 0x0000000000027941 */ /* 0x000fea0003800200 */
.L_x_27748:
        /* <DEDUP_REMOVED lines=9> */
[----:B-----5:R-:W-:-:S05]  /*e1f0*/  HADD2.F32 R67, -RZ, R68.H0_H0 ;  /* 0x20000044ff437230 */ /* 0x020fca0000004100 */
        /* <DEDUP_REMOVED lines=13> */
.L_x_27755:
        /* <DEDUP_REMOVED lines=13> */
.L_x_27757:
[----:B------:R-:W-:Y:S05]  /*e3a0*/  BSYNC.RECONVERGENT B3 ;  /* 0x0000000000037941 */ /* 0x000fea0003800200 */
.L_x_27756:
        /* <DEDUP_REMOVED lines=43> */
.L_x_27754:
[----:B------:R-:W-:Y:S05]  /*e660*/  BSYNC.RECONVERGENT B2 ;  /* 0x0000000000027941 */ /* 0x000fea0003800200 */
.L_x_27753:
[----:B------:R-:W-:Y:S01]  /*e670*/  I2FP.F32.U32 R67, R4 ;  /* 0x0000000400437245 */ /* 0x000fe20000201000 */
[----:B------:R-:W-:Y:S01]  /*e680*/  BSSY.RECONVERGENT B2, `(.L_x_27758) ;  /* 0x000004b000027945 */ /* 0x000fe20003800200 */
[----:B------:R-:W-:-:S03]  /*e690*/  ISETP.NE.AND P1, PT, R90, 0x1, PT ;  /* 0x000000015a00780c */ /* 0x000fc60003f25270 */
[----:B------:R-:W-:Y:S01]  /*e6a0*/  FFMA.FTZ R4, R67, R64, 1.1641532182693481445e-10 ;  /* 0x2f00000043047423 */ /* 0x000fe20000010040 */
[----:B------:R-:W-:Y:S02]  /*e6b0*/  HADD2.F32 R67, -RZ, R68.H1_H1 ;  /* 0x30000044ff437230 */ /* 0x000fe40000004100 */
[----:B------:R-:W-:Y:S02]  /*e6c0*/  HFMA2 R68, -RZ, RZ, 0, 1.1920928955078125e-07 ;  /* 0x00000002ff447431 */ /* 0x000fe400000001ff */
        /* <DEDUP_REMOVED lines=13> */
.L_x_27760:
        /* <DEDUP_REMOVED lines=13> */
.L_x_27762:
[----:B------:R-:W-:Y:S05]  /*e870*/  BSYNC.RECONVERGENT B3 ;  /* 0x0000000000037941 */ /* 0x000fea0003800200 */
.L_x_27761:
        /* <DEDUP_REMOVED lines=43> */
.L_x_27759:
[----:B------:R-:W-:Y:S05]  /*eb30*/  BSYNC.RECONVERGENT B2 ;  /* 0x0000000000027941 */ /* 0x000fea0003800200 */
.L_x_27758:
[----:B------:R-:W-:Y:S01]  /*eb40*/  I2FP.F32.U32 R67, R4 ;  /* 0x0000000400437245 */ /* 0x000fe20000201000 */
[----:B------:R-:W-:Y:S01]  /*eb50*/  BSSY.RECONVERGENT B2, `(.L_x_27763) ;  /* 0x000004b000027945 */ /* 0x000fe20003800200 */
[----:B------:R-:W-:Y:S01]  /*eb60*/  ISETP.NE.AND P2, PT, R68, 0x1, PT ;  /* 0x000000014400780c */ /* 0x000fe20003f45270 */
[----:B------:R-:W-:Y:S02]  /*eb70*/  IMAD.MOV.U32 R90, RZ, RZ, 0x2 ;  /* 0x00000002ff5a7424 */ /* 0x000fe400078e00ff */
[----:B------:R-:W-:Y:S01]  /*eb80*/  FFMA.FTZ R4, R67, R64, 1.1641532182693481445e-10 ;  /* 0x2f00000043047423 */ /* 0x000fe20000010040 */
[----:B------:R-:W-:-:S04]  /*eb90*/  HADD2.F32 R67, -RZ, R69.H0_H0 ;  /* 0x20000045ff437230 */ /* 0x000fc80000004100 */
        /* <DEDUP_REMOVED lines=13> */
.L_x_27765:
        /* <DEDUP_REMOVED lines=13> */
.L_x_27767:
[----:B------:R-:W-:Y:S05]  /*ed40*/  BSYNC.RECONVERGENT B3 ;  /* 0x0000000000037941 */ /* 0x000fea0003800200 */
.L_x_27766:
        /* <DEDUP_REMOVED lines=43> */
.L_x_27764:
[----:B------:R-:W-:Y:S05]  /*f000*/  BSYNC.RECONVERGENT B2 ;  /* 0x0000000000027941 */ /* 0x000fea0003800200 */
.L_x_27763:
[----:B------:R-:W-:Y:S01]  /*f010*/  ISETP.NE.AND P3, PT, R90, 0x1, PT ;  /* 0x000000015a00780c */ /* 0x000fe20003f65270 */
[----:B------:R-:W-:Y:S01]  /*f020*/  HADD2.F32 R69, -RZ, R69.H1_H1 ;  /* 0x30000045ff457230 */ /* 0x000fe20000004100 */
        /* <DEDUP_REMOVED lines=17> */
.L_x_27770:
        /* <DEDUP_REMOVED lines=13> */
.L_x_27772:
[----:B------:R-:W-:Y:S05]  /*f210*/  BSYNC.RECONVERGENT B3 ;  /* 0x0000000000037941 */ /* 0x000fea0003800200 */
.L_x_27771:
        /* <DEDUP_REMOVED lines=43> */
.L_x_27769:
[----:B------:R-:W-:Y:S05]  /*f4d0*/  BSYNC.RECONVERGENT B2 ;  /* 0x0000000000027941 */ /* 0x000fea0003800200 */
.L_x_27768:
        /* <DEDUP_REMOVED lines=19> */
.L_x_27775:
        /* <DEDUP_REMOVED lines=13> */
.L_x_27777:
[----:B------:R-:W-:Y:S05]  /*f6e0*/  BSYNC.RECONVERGENT B3 ;  /* 0x0000000000037941 */ /* 0x000fea0003800200 */
.L_x_27776:
        /* <DEDUP_REMOVED lines=43> */
.L_x_27774:
[----:B------:R-:W-:Y:S05]  /*f9a0*/  BSYNC.RECONVERGENT B2 ;  /* 0x0000000000027941 */ /* 0x000fea0003800200 */
.L_x_27773:
[----:B------:R-:W-:Y:S01]  /*f9b0*/  ISETP.NE.AND P5, PT, R90, 0x1, PT ;  /* 0x000000015a00780c */ /* 0x000fe20003fa5270 */
[----:B------:R-:W-:Y:S01]  /*f9c0*/  HADD2.F32 R91, -RZ, R70.H1_H1 ;  /* 0x30000046ff5b7230 */ /* 0x000fe20000004100 */
[----:B------:R-:W-:Y:S01]  /*f9d0*/  I2FP.F32.U32 R69, R69 ;  /* 0x0000004500457245 */ /* 0x000fe20000201000 */
[----:B------:R-:W-:Y:S01]  /*f9e0*/  BSSY.RECONVERGENT B2, `(.L_x_27778) ;  /* 0x0000049000027945 */ /* 0x000fe20003800200 */
[----:B------:R-:W-:Y:S02]  /*f9f0*/  HFMA2 R102, -RZ, RZ, 0, 1.1920928955078125e-07 ;  /* 0x00000002ff667431 */ /* 0x000fe400000001ff */
        /* <DEDUP_REMOVED lines=14> */
.L_x_27780:
        /* <DEDUP_REMOVED lines=13> */
.L_x_27782:
[----:B------:R-:W-:Y:S05]  /*fbb0*/  BSYNC.RECONVERGENT B3 ;  /* 0x0000000000037941 */ /* 0x000fea0003800200 */
.L_x_27781:
        /* <DEDUP_REMOVED lines=43> */
.L_x_27779:
[----:B------:R-:W-:Y:S05]  /*fe70*/  BSYNC.RECONVERGENT B2 ;  /* 0x0000000000027941 */ /* 0x000fea0003800200 */
.L_x_27778:
        /* <DEDUP_REMOVED lines=19> */
.L_x_27785:
        /* <DEDUP_REMOVED lines=15> */
.L_x_27787:
[----:B------:R-:W-:Y:S05]  /*100a0*/  BSYNC.RECONVERGENT B3 ;  /* 0x0000000000037941 */ /* 0x000fea0003800200 */
.L_x_27786:
        /* <DEDUP_REMOVED lines=43> */
.L_x_27784:
[----:B------:R-:W-:Y:S05]  /*10360*/  BSYNC.RECONVERGENT B2 ;  /* 0x0000000000027941 */ /* 0x000fea0003800200 */
.L_x_27783:
        /* <DEDUP_REMOVED lines=16> */
.L_x_27747:
        /* <DEDUP_REMOVED lines=22> */
.L_x_27705:
[----:B------:R-:W-:Y:S05]  /*105d0*/  BSYNC.RECONVERGENT B1 ;  /* 0x0000000000017941 */ /* 0x000fea0003800200 */
.L_x_27704:
        /* <DEDUP_REMOVED lines=30> */
.L_x_27793:
        /* <DEDUP_REMOVED lines=13> */
.L_x_27795:
[----:B------:R-:W-:Y:S05]  /*10890*/  BSYNC.RECONVERGENT B3 ;  /* 0x0000000000037941 */ /* 0x000fea0003800200 */
.L_x_27794:
        /* <DEDUP_REMOVED lines=43> */
.L_x_27792:
[----:B------:R-:W-:Y:S05]  /*10b50*/  BSYNC.RECONVERGENT B2 ;  /* 0x0000000000027941 */ /* 0x000fea0003800200 */
.L_x_27791:
        /* <DEDUP_REMOVED lines=26> */
.L_x_27798:
        /* <DEDUP_REMOVED lines=13> */
.L_x_27800:
[----:B------:R-:W-:Y:S05]  /*10dd0*/  BSYNC.RECONVERGENT B3 ;  /* 0x0000000000037941 */ /* 0x000fea0003800200 */
.L_x_27799:
        /* <DEDUP_REMOVED lines=43> */
.L_x_27797:
[----:B------:R-:W-:Y:S05]  /*11090*/  BSYNC.RECONVERGENT B2 ;  /* 0x0000000000027941 */ /* 0x000fea0003800200 */
.L_x_27796:
        /* <DEDUP_REMOVED lines=22> */
.L_x_27803:
        /* <DEDUP_REMOVED lines=13> */
.L_x_27805:
[----:B------:R-:W-:Y:S05]  /*112d0*/  BSYNC.RECONVERGENT B3 ;  /* 0x0000000000037941 */ /* 0x000fea0003800200 */
.L_x_27804:
        /* <DEDUP_REMOVED lines=43> */
.L_x_27802:
[----:B------:R-:W-:Y:S05]  /*11590*/  BSYNC.RECONVERGENT B2 ;  /* 0x0000000000027941 */ /* 0x000fea0003800200 */
.L_x_27801:
        /* <DEDUP_REMOVED lines=22> */
.L_x_27808:
        /* <DEDUP_REMOVED lines=13> */
.L_x_27810:
[----:B------:R-:W-:Y:S05]  /*117d0*/  BSYNC.RECONVERGENT B3 ;  /* 0x0000000000037941 */ /* 0x000fea0003800200 */
.L_x_27809:
        /* <DEDUP_REMOVED lines=43> */
.L_x_27807:
[----:B------:R-:W-:Y:S05]  /*11a90*/  BSYNC.RECONVERGENT B2 ;  /* 0x0000000000027941 */ /* 0x000fea0003800200 */
.L_x_27806:
        /* <DEDUP_REMOVED lines=22> */
.L_x_27813:
        /* <DEDUP_REMOVED lines=13> */
.L_x_27815:
[----:B------:R-:W-:Y:S05]  /*11cd0*/  BSYNC.RECONVERGENT B3 ;  /* 0x0000000000037941 */ /* 0x000fea0003800200 */
.L_x_27814:
        /* <DEDUP_REMOVED lines=43> */
.L_x_27812:
[----:B------:R-:W-:Y:S05]  /*11f90*/  BSYNC.RECONVERGENT B2 ;  /* 0x0000000000027941 */ /* 0x000fea0003800200 */
.L_x_27811:
        /* <DEDUP_REMOVED lines=22> */
.L_x_27818:
        /* <DEDUP_REMOVED lines=13> */
.L_x_27820:
[----:B------:R-:W-:Y:S05]  /*121d0*/  BSYNC.RECONVERGENT B3 ;  /* 0x0000000000037941 */ /* 0x000fea0003800200 */
.L_x_27819:
        /* <DEDUP_REMOVED lines=43> */
.L_x_27817:
[----:B------:R-:W-:Y:S05]  /*12490*/  BSYNC.RECONVERGENT B2 ;  /* 0x0000000000027941 */ /* 0x000fea0003800200 */
.L_x_27816:
        /* <DEDUP_REMOVED lines=22> */
.L_x_27823:
        /* <DEDUP_REMOVED lines=13> */
.L_x_27825:
[----:B------:R-:W-:Y:S05]  /*126d0*/  BSYNC.RECONVERGENT B3 ;  /* 0x0000000000037941 */ /* 0x000fea0003800200 */
.L_x_27824:
        /* <DEDUP_REMOVED lines=43> */
.L_x_27822:
[----:B------:R-:W-:Y:S05]  /*12990*/  BSYNC.RECONVERGENT B2 ;  /* 0x0000000000027941 */ /* 0x000fea0003800200 */
.L_x_27821:
        /* <DEDUP_REMOVED lines=22> */
.L_x_27828:
        /* <DEDUP_REMOVED lines=15> */
.L_x_27830:
[----:B------:R-:W-:Y:S05]  /*12bf0*/  BSYNC.RECONVERGENT B3 ;  /* 0x0000000000037941 */ /* 0x000fea0003800200 */
.L_x_27829:
        /* <DEDUP_REMOVED lines=43> */
.L_x_27827:
[----:B------:R-:W-:Y:S05]  /*12eb0*/  BSYNC.RECONVERGENT B2 ;  /* 0x0000000000027941 */ /* 0x000fea0003800200 */
.L_x_27826:
        /* <DEDUP_REMOVED lines=10> */
.L_x_27790:
        /* <DEDUP_REMOVED lines=16> */
.L_x_27834:
        /* <DEDUP_REMOVED lines=13> */
.L_x_27836:
[----:B------:R-:W-:Y:S05]  /*13130*/  BSYNC.RECONVERGENT B3 ;  /* 0x0000000000037941 */ /* 0x000fea0003800200 */
.L_x_27835:
        /* <DEDUP_REMOVED lines=42> */
.L_x_27833:
[----:B------:R-:W-:Y:S05]  /*133e0*/  BSYNC.RECONVERGENT B2 ;  /* 0x0000000000027941 */ /* 0x000fea0003800200 */
.L_x_27832:
        /* <DEDUP_REMOVED lines=23> */
.L_x_27839:
        /* <DEDUP_REMOVED lines=13> */
.L_x_27841:
[----:B------:R-:W-:Y:S05]  /*13630*/  BSYNC.RECONVERGENT B3 ;  /* 0x0000000000037941 */ /* 0x000fea0003800200 */
.L_x_27840:
        /* <DEDUP_REMOVED lines=43> */
.L_x_27838:
[----:B------:R-:W-:Y:S05]  /*138f0*/  BSYNC.RECONVERGENT B2 ;  /* 0x0000000000027941 */ /* 0x000fea0003800200 */
.L_x_27837:
        /* <DEDUP_REMOVED lines=19> */
.L_x_27844:
        /* <DEDUP_REMOVED lines=13> */
.L_x_27846:
[----:B------:R-:W-:Y:S05]  /*13b00*/  BSYNC.RECONVERGENT B3 ;  /* 0x0000000000037941 */ /* 0x000fea0003800200 */
.L_x_27845:
        /* <DEDUP_REMOVED lines=43> */
.L_x_27843:
[----:B------:R-:W-:Y:S05]  /*13dc0*/  BSYNC.RECONVERGENT B2 ;  /* 0x0000000000027941 */ /* 0x000fea0003800200 */
.L_x_27842:
        /* <DEDUP_REMOVED lines=19> */
.L_x_27849:
        /* <DEDUP_REMOVED lines=13> */
.L_x_27851:
[----:B------:R-:W-:Y:S05]  /*13fd0*/  BSYNC.RECONVERGENT B3 ;  /* 0x0000000000037941 */ /* 0x000fea0003800200 */
.L_x_27850:
        /* <DEDUP_REMOVED lines=43> */
.L_x_27848:
[----:B------:R-:W-:Y:S05]  /*14290*/  BSYNC.RECONVERGENT B2 ;  /* 0x0000000000027941 */ /* 0x000fea0003800200 */
.L_x_27847:
[----:B------:R-:W-:Y:S01]  /*142a0*/  ISETP.NE.AND P3, PT, R90, 0x1, PT ;  /* 0x000000015a00780c */ /* 0x000fe20003f65270 */
[----:B------:R-:W-:Y:S01]  /*142b0*/  HADD2.F32 R77, -RZ, R77.H1_H1 ;  /* 0x3000004dff4d7230 */ /* 0x000fe20000004100 */
[----:B------:R-:W-:Y:S01]  /*142c0*/  I2FP.F32.U32 R75, R4 ;  /* 0x00000004004b7245 */ /* 0x000fe20000201000 */
[----:B------:R-:W-:Y:S01]  /*142d0*/  BSSY.RECONVERGENT B2, `(.L_x_27852) ;  /* 0x0000049000027945 */ /* 0x000fe20003800200 */
[----:B------:R-:W-:-:S03]  /*142e0*/  IMAD.MOV.U32 R102, RZ, RZ, 0x2 ;  /* 0x00000002ff667424 */ /* 0x000fc600078e00ff */
[----:B------:R-:W-:Y:S01]  /*142f0*/  FFMA.FTZ R4, R75, R72, 1.1641532182693481445e-10 ;  /* 0x2f0000004b047423 */ /* 0x000fe20000010048 */
[----:B------:R-:W-:Y:S01]  /*14300*/  FMUL.FTZ R75, R77, R98 ;  /* 0x000000624d4b7220 */ /* 0x000fe20000410000 */
[----:B------:R-:W-:-:S03]  /*14310*/  MOV R77, R0 ;  /* 0x00000000004d7202 */ /* 0x000fc60000000f00 */
        /* <DEDUP_REMOVED lines=11> */
.L_x_27854:
        /* <DEDUP_REMOVED lines=13> */
.L_x_27856:
[----:B------:R-:W-:Y:S05]  /*144a0*/  BSYNC.RECONVERGENT B3 ;  /* 0x0000000000037941 */ /* 0x000fea0003800200 */
.L_x_27855:
        /* <DEDUP_REMOVED lines=43> */
.L_x_27853:
[----:B------:R-:W-:Y:S05]  /*14760*/  BSYNC.RECONVERGENT B2 ;  /* 0x0000000000027941 */ /* 0x000fea0003800200 */
.L_x_27852:
        /* <DEDUP_REMOVED lines=19> */
.L_x_27859:
        /* <DEDUP_REMOVED lines=13> */
.L_x_27861:
[----:B------:R-:W-:Y:S05]  /*14970*/  BSYNC.RECONVERGENT B3 ;  /* 0x0000000000037941 */ /* 0x000fea0003800200 */
.L_x_27860:
        /* <DEDUP_REMOVED lines=43> */
.L_x_27858:
[----:B------:R-:W-:Y:S05]  /*14c30*/  BSYNC.RECONVERGENT B2 ;  /* 0x0000000000027941 */ /* 0x000fea0003800200 */
.L_x_27857:
        /* <DEDUP_REMOVED lines=19> */
.L_x_27864:
        /* <DEDUP_REMOVED lines=13> */
.L_x_27866:
[----:B------:R-:W-:Y:S05]  /*14e40*/  BSYNC.RECONVERGENT B3 ;  /* 0x0000000000037941 */ /* 0x000fea0003800200 */
.L_x_27865:
        /* <DEDUP_REMOVED lines=43> */
.L_x_27863:
[----:B------:R-:W-:Y:S05]  /*15100*/  BSYNC.RECONVERGENT B2 ;  /* 0x0000000000027941 */ /* 0x000fea0003800200 */
.L_x_27862:
        /* <DEDUP_REMOVED lines=19> */
.L_x_27869:
        /* <DEDUP_REMOVED lines=15> */
.L_x_27871:
[----:B------:R-:W-:Y:S05]  /*15330*/  BSYNC.RECONVERGENT B3 ;  /* 0x0000000000037941 */ /* 0x000fea0003800200 */
.L_x_27870:
        /* <DEDUP_REMOVED lines=43> */
.L_x_27868:
[----:B------:R-:W-:Y:S05]  /*155f0*/  BSYNC.RECONVERGENT B2 ;  /* 0x0000000000027941 */ /* 0x000fea0003800200 */
.L_x_27867:
        /* <DEDUP_REMOVED lines=16> */
.L_x_27831:
        /* <DEDUP_REMOVED lines=22> */
.L_x_27789:
[----:B------:R-:W-:Y:S05]  /*15860*/  BSYNC.RECONVERGENT B1 ;  /* 0x0000000000017941 */ /* 0x000fea0003800200 */
.L_x_27788:
        /* <DEDUP_REMOVED lines=30> */
.L_x_27877:
        /* <DEDUP_REMOVED lines=13> */
.L_x_27879:
[----:B------:R-:W-:Y:S05]  /*15b20*/  BSYNC.RECONVERGENT B3 ;  /* 0x0000000000037941 */ /* 0x000fea0003800200 */
.L_x_27878:
        /* <DEDUP_REMOVED lines=43> */
.L_x_27876:
[----:B------:R-:W-:Y:S05]  /*15de0*/  BSYNC.RECONVERGENT B2 ;  /* 0x0000000000027941 */ /* 0x000fea0003800200 */
.L_x_27875:
        /* <DEDUP_REMOVED lines=26> */
.L_x_27882:
        /* <DEDUP_REMOVED lines=13> */
.L_x_27884:
[----:B------:R-:W-:Y:S05]  /*16060*/  BSYNC.RECONVERGENT B3 ;  /* 0x0000000000037941 */ /* 0x000fea0003800200 */
.L_x_27883:
        /* <DEDUP_REMOVED lines=43> */
.L_x_27881:
[----:B------:R-:W-:Y:S05]  /*16320*/  BSYNC.RECONVERGENT B2 ;  /* 0x0000000000027941 */ /* 0x000fea0003800200 */
.L_x_27880:
        /* <DEDUP_REMOVED lines=22> */
.L_x_27887:
        /* <DEDUP_REMOVED lines=13> */
.L_x_27889:
[----:B------:R-:W-:Y:S05]  /*16560*/  BSYNC.RECONVERGENT B3 ;  /* 0x0000000000037941 */ /* 0x000fea0003800200 */
.L_x_27888:
        /* <DEDUP_REMOVED lines=43> */
.L_x_27886:
[----:B------:R-:W-:Y:S05]  /*16820*/  BSYNC.RECONVERGENT B2 ;  /* 0x0000000000027941 */ /* 0x000fea0003800200 */
.L_x_27885:
        /* <DEDUP_REMOVED lines=22> */
.L_x_27892:
        /* <DEDUP_REMOVED lines=13> */
.L_x_27894:
[----:B------:R-:W-:Y:S05]  /*16a60*/  BSYNC.RECONVERGENT B3 ;  /* 0x0000000000037941 */ /* 0x000fea0003800200 */
.L_x_27893:
        /* <DEDUP_REMOVED lines=43> */
.L_x_27891:
[----:B------:R-:W-:Y:S05]  /*16d20*/  BSYNC.RECONVERGENT B2 ;  /* 0x0000000000027941 */ /* 0x000fea0003800200 */
.L_x_27890:
        /* <DEDUP_REMOVED lines=22> */
.L_x_27897:
        /* <DEDUP_REMOVED lines=13> */
.L_x_27899:
[----:B------:R-:W-:Y:S05]  /*16f60*/  BSYNC.RECONVERGENT B3 ;  /* 0x0000000000037941 */ /* 0x000fea0003800200 */
.L_x_27898:
        /* <DEDUP_REMOVED lines=43> */
.L_x_27896:
[----:B------:R-:W-:Y:S05]  /*17220*/  BSYNC.RECONVERGENT B2 ;  /* 0x0000000000027941 */ /* 0x000fea0003800200 */
.L_x_27895:
        /* <DEDUP_REMOVED lines=22> */
.L_x_27902:
        /* <DEDUP_REMOVED lines=13> */
.L_x_27904:
[----:B------:R-:W-:Y:S05]  /*17460*/  BSYNC.RECONVERGENT B3 ;  /* 0x0000000000037941 */ /* 0x000fea0003800200 */
.L_x_27903:
        /* <DEDUP_REMOVED lines=43> */
.L_x_27901:
[----:B------:R-:W-:Y:S05]  /*17720*/  BSYNC.RECONVERGENT B2 ;  /* 0x0000000000027941 */ /* 0x000fea0003800200 */
.L_x_27900:
        /* <DEDUP_REMOVED lines=22> */
.L_x_27907:
        /* <DEDUP_REMOVED lines=13> */
.L_x_27909:
[----:B------:R-:W-:Y:S05]  /*17960*/  BSYNC.RECONVERGENT B3 ;  /* 0x0000000000037941 */ /* 0x000fea0003800200 */
.L_x_27908:
        /* <DEDUP_REMOVED lines=43> */
.L_x_27906:
[----:B------:R-:W-:Y:S05]  /*17c20*/  BSYNC.RECONVERGENT B2 ;  /* 0x0000000000027941 */ /* 0x000fea0003800200 */
.L_x_27905:
        /* <DEDUP_REMOVED lines=22> */
.L_x_27912:
        /* <DEDUP_REMOVED lines=15> */
.L_x_27914:
[----:B------:R-:W-:Y:S05]  /*17e80*/  BSYNC.RECONVERGENT B3 ;  /* 0x0000000000037941 */ /* 0x000fea0003800200 */
.L_x_27913:
        /* <DEDUP_REMOVED lines=43> */
.L_x_27911:
[----:B------:R-:W-:Y:S05]  /*18140*/  BSYNC.RECONVERGENT B2 ;  /* 0x0000000000027941 */ /* 0x000fea0003800200 */
.L_x_27910:
        /* <DEDUP_REMOVED lines=10> */
.L_x_27874:
        /* <DEDUP_REMOVED lines=16> */
.L_x_27918:
        /* <DEDUP_REMOVED lines=13> */
.L_x_27920:
[----:B------:R-:W-:Y:S05]  /*183c0*/  BSYNC.RECONVERGENT B3 ;  /* 0x0000000000037941 */ /* 0x000fea0003800200 */
.L_x_27919:
        /* <DEDUP_REMOVED lines=42> */
.L_x_27917:
[----:B------:R-:W-:Y:S05]  /*18670*/  BSYNC.RECONVERGENT B2 ;  /* 0x0000000000027941 */ /* 0x000fea0003800200 */
.L_x_27916:
        /* <DEDUP_REMOVED lines=23> */
.L_x_27923:
        /* <DEDUP_REMOVED lines=13> */
.L_x_27925:
[----:B------:R-:W-:Y:S05]  /*188c0*/  BSYNC.RECONVERGENT B3 ;  /* 0x0000000000037941 */ /* 0x000fea0003800200 */
.L_x_27924:
        /* <DEDUP_REMOVED lines=43> */
.L_x_27922:
[----:B------:R-:W-:Y:S05]  /*18b80*/  BSYNC.RECONVERGENT B2 ;  /* 0x0000000000027941 */ /* 0x000fea0003800200 */
.L_x_27921:
        /* <DEDUP_REMOVED lines=19> */
.L_x_27928:
        /* <DEDUP_REMOVED lines=13> */
.L_x_27930:
[----:B------:R-:W-:Y:S05]  /*18d90*/  BSYNC.RECONVERGENT B3 ;  /* 0x0000000000037941 */ /* 0x000fea0003800200 */
.L_x_27929:
        /* <DEDUP_REMOVED lines=43> */
.L_x_27927:
[----:B------:R-:W-:Y:S05]  /*19050*/  BSYNC.RECONVERGENT B2 ;  /* 0x0000000000027941 */ /* 0x000fea0003800200 */
.L_x_27926:
        /* <DEDUP_REMOVED lines=19> */
.L_x_27933:
        /* <DEDUP_REMOVED lines=13> */
.L_x_27935:
[----:B------:R-:W-:Y:S05]  /*19260*/  BSYNC.RECONVERGENT B3 ;  /* 0x0000000000037941 */ /* 0x000fea0003800200 */
.L_x_27934:
        /* <DEDUP_REMOVED lines=43> */
.L_x_27932:
[----:B------:R-:W-:Y:S05]  /*19520*/  BSYNC.RECONVERGENT B2 ;  /* 0x0000000000027941 */ /* 0x000fea0003800200 */
.L_x_27931:
[----:B------:R-:W-:Y:S01]  /*19530*/  ISETP.NE.AND P3, PT, R90, 0x1, PT ;  /* 0x000000015a00780c */ /* 0x000fe20003f65270 */
[----:B------:R-:W-:Y:S01]  /*19540*/  HADD2.F32 R85, -RZ, R85.H1_H1 ;  /* 0x30000055ff557230 */ /* 0x000fe20000004100 */
[----:B------:R-:W-:Y:S01]  /*19550*/  I2FP.F32.U32 R83, R83 ;  /* 0x0000005300537245 */ /* 0x000fe20000201000 */
[----:B------:R-:W-:Y:S01]  /*19560*/  BSSY.RECONVERGENT B2, `(.L_x_27936) ;  /* 0x0000049000027945 */ /* 0x000fe20003800200 */
[----:B------:R-:W-:-:S03]  /*19570*/  HFMA2 R102, -RZ, RZ, 0, 1.1920928955078125e-07 ;  /* 0x00000002ff667431 */ /* 0x000fc600000001ff */
        /* <DEDUP_REMOVED lines=14> */
.L_x_27938:
        /* <DEDUP_REMOVED lines=13> */
.L_x_27940:
[----:B------:R-:W-:Y:S05]  /*19730*/  BSYNC.RECONVERGENT B3 ;  /* 0x0000000000037941 */ /* 0x000fea0003800200 */
.L_x_27939:
        /* <DEDUP_REMOVED lines=43> */
.L_x_27937:
[----:B------:R-:W-:Y:S05]  /*199f0*/  BSYNC.RECONVERGENT B2 ;  /* 0x0000000000027941 */ /* 0x000fea0003800200 */
.L_x_27936:
        /* <DEDUP_REMOVED lines=19> */
.L_x_27943:
        /* <DEDUP_REMOVED lines=13> */
.L_x_27945:
[----:B------:R-:W-:Y:S05]  /*19c00*/  BSYNC.RECONVERGENT B3 ;  /* 0x0000000000037941 */ /* 0x000fea0003800200 */
.L_x_27944:
        /* <DEDUP_REMOVED lines=43> */
.L_x_27942:
[----:B------:R-:W-:Y:S05]  /*19ec0*/  BSYNC.RECONVERGENT B2 ;  /* 0x0000000000027941 */ /* 0x000fea0003800200 */
.L_x_27941:
        /* <DEDUP_REMOVED lines=19> */
.L_x_27948:
        /* <DEDUP_REMOVED lines=13> */
.L_x_27950:
[----:B------:R-:W-:Y:S05]  /*1a0d0*/  BSYNC.RECONVERGENT B3 ;  /* 0x0000000000037941 */ /* 0x000fea0003800200 */
.L_x_27949:
        /* <DEDUP_REMOVED lines=43> */
.L_x_27947:
[----:B------:R-:W-:Y:S05]  /*1a390*/  BSYNC.RECONVERGENT B2 ;  /* 0x0000000000027941 */ /* 0x000fea0003800200 */
.L_x_27946:
        /* <DEDUP_REMOVED lines=19> */
.L_x_27953:
        /* <DEDUP_REMOVED lines=15> */
.L_x_27955:
[----:B------:R-:W-:Y:S05]  /*1a5c0*/  BSYNC.RECONVERGENT B3 ;  /* 0x0000000000037941 */ /* 0x000fea0003800200 */
.L_x_27954:
        /* <DEDUP_REMOVED lines=43> */
.L_x_27952:
[----:B------:R-:W-:Y:S05]  /*1a880*/  BSYNC.RECONVERGENT B2 ;  /* 0x0000000000027941 */ /* 0x000fea0003800200 */
.L_x_27951:
        /* <DEDUP_REMOVED lines=16> */
.L_x_27915:
        /* <DEDUP_REMOVED lines=21> */
.L_x_27873:
[----:B------:R-:W-:Y:S05]  /*1aae0*/  BSYNC.RECONVERGENT B1 ;  /* 0x0000000000017941 */ /* 0x000fea0003800200 */
.L_x_27872:
        /* <DEDUP_REMOVED lines=151> */
.L_x_27979:
        /* <DEDUP_REMOVED lines=16> */
[--C-:B--2---:R-:W-:Y:S01]  /*1b560*/  FADD.FTZ R89, R12, -R99.reuse ;  /* 0x800000630c597221 */ /* 0x104fe20000010000 */
[--C-:B------:R-:W-:Y:S01]  /*1b570*/  FADD.FTZ R103, R14, -R99.reuse ;  /* 0x800000630e677221 */ /* 0x100fe20000010000 */
[----:B-----5:R-:W-:Y:S02]  /*1b580*/  HADD2.F32 R91, -RZ, R52.H0_H0 ;  /* 0x20000034ff5b7230 */ /* 0x020fe40000004100 */
[----:B------:R-:W-:Y:S01]  /*1b590*/  FADD.FTZ R107, R94, -R99 ;  /* 0x800000635e6b7221 */ /* 0x000fe20000010000 */
[----:B------:R-:W-:Y:S02]  /*1b5a0*/  HADD2.F32 R101, -RZ, R48.H0_H0 ;  /* 0x20000030ff657230 */ /* 0x000fe40000004100 */
[C---:B------:R-:W-:Y:S01]  /*1b5b0*/  FMUL.FTZ R88, R98.reuse, R89 ;  /* 0x0000005962587220 */ /* 0x040fe20000410000 */
[----:B------:R-:W-:Y:S02]  /*1b5c0*/  HADD2.F32 R90, -RZ, R53.H0_H0 ;  /* 0x20000035ff5a7230 */ /* 0x000fe40000004100 */
[----:B------:R-:W-:Y:S01]  /*1b5d0*/  FMUL.FTZ R89, R98, R103 ;  /* 0x0000006762597220 */ /* 0x000fe20000410000 */
[----:B------:R-:W-:-:S02]  /*1b5e0*/  HADD2.F32 R100, -RZ, R49.H0_H0 ;  /* 0x20000031ff647230 */ /* 0x000fc40000004100 */
[----:B------:R-:W-:Y:S01]  /*1b5f0*/  FFMA.FTZ R88, R88, R91, R101 ;  /* 0x0000005b58587223 */ /* 0x000fe20000010065 */
[----:B------:R-:W-:Y:S01]  /*1b600*/  FADD.FTZ R105, R92, -R99 ;  /* 0x800000635c697221 */ /* 0x000fe20000010000 */
[----:B------:R-:W-:Y:S02]  /*1b610*/  HADD2.F32 R106, -RZ, R55.H0_H0 ;  /* 0x20000037ff6a7230 */ /* 0x000fe40000004100 */
[C---:B------:R-:W-:Y:S01]  /*1b620*/  FMUL.FTZ R107, R98.reuse, R107 ;  /* 0x0000006b626b7220 */ /* 0x040fe20000410000 */
[----:B------:R-:W-:Y:S01]  /*1b630*/  FFMA.FTZ R89, R89, R90, R100 ;  /* 0x0000005a59597223 */ /* 0x000fe20000010064 */
[----:B------:R-:W-:Y:S01]  /*1b640*/  HADD2.F32 R108, -RZ, R51.H0_H0 ;  /* 0x20000033ff6c7230 */ /* 0x000fe20000004100 */
[----:B------:R-:W0:Y:S01]  /*1b650*/  LDC.64 R100, c[0x0][0x428] ;  /* 0x00010a00ff647b82 */ /* 0x000e220000000a00 */
[----:B------:R-:W-:Y:S02]  /*1b660*/  HADD2.F32 R102, -RZ, R54.H0_H0 ;  /* 0x20000036ff667230 */ /* 0x000fe40000004100 */
[----:B------:R-:W-:Y:S01]  /*1b670*/  FMUL.FTZ R105, R98, R105 ;  /* 0x0000006962697220 */ /* 0x000fe20000410000 */
[----:B------:R-:W-:-:S02]  /*1b680*/  HADD2.F32 R104, -RZ, R50.H0_H0 ;  /* 0x20000032ff687230 */ /* 0x000fc40000004100 */
[----:B------:R-:W-:Y:S01]  /*1b690*/  FFMA.FTZ R109, R107, R106, R108 ;  /* 0x0000006a6b6d7223 */ /* 0x000fe2000001006c */
        /* <DEDUP_REMOVED lines=28> */
.L_x_27958:
[----:B------:R-:W-:Y:S05]  /*1b860*/  BSYNC.RECONVERGENT B1 ;  /* 0x0000000000017941 */ /* 0x000fea0003800200 */
.L_x_27957:
[----:B------:R-:W-:Y:S01]  /*1b870*/  ISETP.GE.U32.AND P0, PT, R10, 0x40, PT ;  /* 0x000000400a00780c */ /* 0x000fe20003f06070 */
[----:B------:R-:W-:-:S12]  /*1b880*/  BSSY.RECONVERGENT B1, `(.L_x_27959) ;  /* 0x0000032000017945 */ /* 0x000fd80003800200 */
[----:B------:R-:W-:Y:S05]  /*1b890*/  @!P0 BRA `(.L_x_27960) ;  /* 0x0000000000c08947 */ /* 0x000fea0003800000 */
[--C-:B0-2---:R-:W-:Y:S01]  /*1b8a0*/  FADD.FTZ R89, R56, -R99.reuse ;  /* 0x8000006338597221 */ /* 0x105fe20000010000 */
        /* <DEDUP_REMOVED lines=47> */
.L_x_27960:
[----:B------:R-:W-:Y:S05]  /*1bba0*/  BSYNC.RECONVERGENT B1 ;  /* 0x0000000000017941 */ /* 0x000fea0003800200 */
.L_x_27959:
[----:B------:R-:W-:Y:S01]  /*1bbb0*/  ISETP.GE.U32.AND P0, PT, R10, 0x60, PT ;  /* 0x000000600a00780c */ /* 0x000fe20003f06070 */
[----:B------:R-:W-:-:S12]  /*1bbc0*/  BSSY.RECONVERGENT B1, `(.L_x_27961) ;  /* 0x0000032000017945 */ /* 0x000fd80003800200 */
[----:B------:R-:W-:Y:S05]  /*1bbd0*/  @!P0 BRA `(.L_x_27962) ;  /* 0x0000000000c08947 */ /* 0x000fea0003800000 */
[--C-:B012---:R-:W-:Y:S01]  /*1bbe0*/  FADD.FTZ R89, R64, -R99.reuse ;  /* 0x8000006340597221 */ /* 0x107fe20000010000 */
        /* <DEDUP_REMOVED lines=47> */
.L_x_27962:
[----:B------:R-:W-:Y:S05]  /*1bee0*/  BSYNC.RECONVERGENT B1 ;  /* 0x0000000000017941 */ /* 0x000fea0003800200 */
.L_x_27961:
[----:B------:R-:W-:Y:S01]  /*1bef0*/  ISETP.GE.U32.AND P0, PT, R10, 0x80, PT ;  /* 0x000000800a00780c */ /* 0x000fe20003f06070 */
[----:B------:R-:W-:-:S12]  /*1bf00*/  BSSY.RECONVERGENT B1, `(.L_x_27963) ;  /* 0x0000032000017945 */ /* 0x000fd80003800200 */
[----:B------:R-:W-:Y:S05]  /*1bf10*/  @!P0 BRA `(.L_x_27964) ;  /* 0x0000000000c08947 */ /* 0x000fea0003800000 */
[--C-:B0123--:R-:W-:Y:S01]  /*1bf20*/  FADD.FTZ R89, R72, -R99.reuse ;  /* 0x8000006348597221 */ /* 0x10ffe20000010000 */
        /* <DEDUP_REMOVED lines=47> */
.L_x_27964:
[----:B------:R-:W-:Y:S05]  /*1c220*/  BSYNC.RECONVERGENT B1 ;  /* 0x0000000000017941 */ /* 0x000fea0003800200 */
.L_x_27963:
[----:B------:R-:W-:Y:S01]  /*1c230*/  ISETP.GE.U32.AND P0, PT, R10, 0xa0, PT ;  /* 0x000000a00a00780c */ /* 0x000fe20003f06070 */
[----:B------:R-:W-:-:S12]  /*1c240*/  BSSY.RECONVERGENT B1, `(.L_x_27965) ;  /* 0x0000031000017945 */ /* 0x000fd80003800200 */
[----:B------:R-:W-:Y:S05]  /*1c250*/  @!P0 BRA `(.L_x_27966) ;  /* 0x0000000000bc8947 */ /* 0x000fea0003800000 */
[----:B01234-:R-:W0:Y:S01]  /*1c260*/  LDC.64 R88, c[0x0][0x428] ;  /* 0x00010a00ff587b82 */ /* 0x01fe220000000a00 */
[--C-:B------:R-:W-:Y:S01]  /*1c270*/  FADD.FTZ R111, R84, -R99.reuse ;  /* 0x80000063546f7221 */ /* 0x100fe20000010000 */
[--C-:B------:R-:W-:Y:S01]  /*1c280*/  FADD.FTZ R91, R80, -R99.reuse ;  /* 0x80000063505b7221 */ /* 0x100fe20000010000 */
[--C-:B------:R-:W-:Y:S01]  /*1c290*/  FADD.FTZ R107, R82, -R99.reuse ;  /* 0x80000063526b7221 */ /* 0x100fe20000010000 */
[----:B-----5:R-:W-:Y:S02]  /*1c2a0*/  HADD2.F32 R106, -RZ, R22.H0_H0 ;  /* 0x20000016ff6a7230 */ /* 0x020fe40000004100 */
[--C-:B------:R-:W-:Y:S01]  /*1c2b0*/  FADD.FTZ R105, R81, -R99.reuse ;  /* 0x8000006351697221 */ /* 0x100fe20000010000 */
[----:B------:R-:W-:Y:S02]  /*1c2c0*/  HADD2.F32 R108, -RZ, R18.H0_H0 ;  /* 0x20000012ff6c7230 */ /* 0x000fe40000004100 */
[--C-:B------:R-:W-:Y:S01]  /*1c2d0*/  FADD.FTZ R109, R83, -R99.reuse ;  /* 0x80000063536d7221 */ /* 0x100fe20000010000 */
[--C-:B------:R-:W-:Y:S01]  /*1c2e0*/  FADD.FTZ R113, R85, -R99.reuse ;  /* 0x8000006355717221 */ /* 0x100fe20000010000 */
[--C-:B------:R-:W-:Y:S01]  /*1c2f0*/  FADD.FTZ R115, R86, -R99.reuse ;  /* 0x8000006356737221 */ /* 0x100fe20000010000 */
[----:B------:R-:W-:Y:S01]  /*1c300*/  FADD.FTZ R117, R87, -R99 ;  /* 0x8000006357757221 */ /* 0x000fe20000010000 */
[----:B------:R-:W-:-:S02]  /*1c310*/  HADD2.F32 R101, -RZ, R20.H0_H0 ;  /* 0x20000014ff657230 */ /* 0x000fc40000004100 */
[C---:B------:R-:W-:Y:S01]  /*1c320*/  FMUL.FTZ R111, R98.reuse, R111 ;  /* 0x0000006f626f7220 */ /* 0x040fe20000410000 */
[----:B------:R-:W-:Y:S02]  /*1c330*/  HADD2.F32 R103, -RZ, R16.H0_H0 ;  /* 0x20000010ff677230 */ /* 0x000fe40000004100 */
[C---:B------:R-:W-:Y:S01]  /*1c340*/  FMUL.FTZ R100, R98.reuse, R91 ;  /* 0x0000005b62647220 */ /* 0x040fe20000410000 */
[----:B------:R-:W-:Y:S02]  /*1c350*/  HADD2.F32 R102, -RZ, R21.H0_H0 ;  /* 0x20000015ff667230 */ /* 0x000fe40000004100 */
[C---:B------:R-:W-:Y:S01]  /*1c360*/  FMUL.FTZ R107, R98.reuse, R107 ;  /* 0x0000006b626b7220 */ /* 0x040fe20000410000 */
[----:B------:R-:W-:Y:S02]  /*1c370*/  HADD2.F32 R104, -RZ, R17.H0_H0 ;  /* 0x20000011ff687230 */ /* 0x000fe40000004100 */
        /* <DEDUP_REMOVED lines=8> */
[----:B------:R-:W-:-:S02]  /*1c400*/  HADD2.F32 R108, -RZ, R22.H1_H1 ;  /* 0x30000016ff6c7230 */ /* 0x000fc40000004100 */
[----:B------:R-:W-:Y:S02]  /*1c410*/  HADD2.F32 R110, -RZ, R18.H1_H1 ;  /* 0x30000012ff6e7230 */ /* 0x000fe40000004100 */
[----:B------:R-:W-:Y:S02]  /*1c420*/  HADD2.F32 R101, -RZ, R20.H1_H1 ;  /* 0x30000014ff657230 */ /* 0x000fe40000004100 */
[----:B------:R-:W-:Y:S02]  /*1c430*/  HADD2.F32 R100, -RZ, R21.H1_H1 ;  /* 0x30000015ff647230 */ /* 0x000fe40000004100 */
[----:B------:R-:W-:Y:S01]  /*1c440*/  FFMA.FTZ R105, R99, R108, R110 ;  /* 0x0000006c63697223 */ /* 0x000fe2000001006e */
[----:B------:R-:W-:Y:S02]  /*1c450*/  HADD2.F32 R112, -RZ, R23.H0_H0 ;  /* 0x20000017ff707230 */ /* 0x000fe40000004100 */
[----:B------:R-:W-:Y:S02]  /*1c460*/  HADD2.F32 R114, -RZ, R19.H0_H0 ;  /* 0x20000013ff727230 */ /* 0x000fe40000004100 */
[----:B------:R-:W-:-:S02]  /*1c470*/  HADD2.F32 R116, -RZ, R23.H1_H1 ;  /* 0x30000017ff747230 */ /* 0x000fc40000004100 */
[----:B------:R-:W-:Y:S02]  /*1c480*/  HADD2.F32 R118, -RZ, R19.H1_H1 ;  /* 0x30000013ff767230 */ /* 0x000fe40000004100 */
[----:B------:R-:W-:Y:S01]  /*1c490*/  FFMA.FTZ R112, R115, R112, R114 ;  /* 0x0000007073707223 */ /* 0x000fe20000010072 */
[----:B------:R-:W-:Y:S02]  /*1c4a0*/  HADD2.F32 R104, -RZ, R17.H1_H1 ;  /* 0x30000011ff687230 */ /* 0x000fe40000004100 */
[----:B------:R-:W-:Y:S02]  /*1c4b0*/  HADD2.F32 R103, -RZ, R16.H1_H1 ;  /* 0x30000010ff677230 */ /* 0x000fe40000004100 */
[----:B------:R-:W-:Y:S01]  /*1c4c0*/  FFMA.FTZ R117, R117, R116, R118 ;  /* 0x0000007475757223 */ /* 0x000fe20000010076 */
[----:B------:R-:W-:Y:S02]  /*1c4d0*/  FFMA.FTZ R99, R91, R100, R104 ;  /* 0x000000645b637223 */ /* 0x000fe40000010068 */
[----:B------:R-:W-:Y:S01]  /*1c4e0*/  FFMA.FTZ R103, R90, R101, R103 ;  /* 0x000000655a677223 */ /* 0x000fe20000010067 */
[----:B0-----:R-:W-:Y:S01]  /*1c4f0*/  IMAD.WIDE.U32 R100, R97, 0x10, R88 ;  /* 0x0000001061647825 */ /* 0x001fe200078e0058 */
[----:B------:R-:W-:-:S02]  /*1c500*/  F2FP.F16.F32.PACK_AB R91, R117, R112 ;  /* 0x00000070755b723e */ /* 0x000fc400000000ff */
[----:B------:R-:W-:Y:S02]  /*1c510*/  F2FP.F16.F32.PACK_AB R90, R105, R106 ;  /* 0x0000006a695a723e */ /* 0x000fe400000000ff */
[----:B------:R-:W-:Y:S02]  /*1c520*/  F2FP.F16.F32.PACK_AB R89, R99, R102 ;  /* 0x000000666359723e */ /* 0x000fe400000000ff */
[----:B------:R-:W-:-:S05]  /*1c530*/  F2FP.F16.F32.PACK_AB R88, R103, R98 ;  /* 0x000000626758723e */ /* 0x000fca00000000ff */
[----:B------:R0:W-:Y:S02]  /*1c540*/  STG.E.128 desc[UR8][R100.64], R88 ;  /* 0x0000005864007986 */ /* 0x0001e4000c101d08 */
.L_x_27966:
[----:B------:R-:W-:Y:S05]  /*1c550*/  BSYNC.RECONVERGENT B1 ;  /* 0x0000000000017941 */ /* 0x000fea0003800200 */
.L_x_27965:
[----:B01234-:R-:W0:Y:S02]  /*1c560*/  LDC.64 R88, c[0x0][0x380] ;  /* 0x0000e000ff587b82 */ /* 0x01fe240000000a00 */
[----:B0-----:R-:W-:-:S05]  /*1c570*/  IMAD R11, R88, 0x4, R11 ;  /* 0x00000004580b7824 */ /* 0x001fca00078e020b */
[----:B------:R-:W-:-:S13]  /*1c580*/  ISETP.GE.AND P0, PT, R11, R89, PT ;  /* 0x000000590b00720c */ /* 0x000fda0003f06270 */
[----:B------:R-:W-:Y:S05]  /*1c590*/  @!P0 BRA `(.L_x_27967) ;  /* 0xfffffe4400dc8947 */ /* 0x000fea000383ffff */
[----:B------:R-:W-:Y:S05]  /*1c5a0*/  BSYNC B0 ;  /* 0x0000000000007941 */ /* 0x000fea0003800000 */
.L_x_27536:
[----:B------:R-:W-:Y:S05]  /*1c5b0*/  EXIT ;  /* 0x000000000000794d */ /* 0x000fea0003800000 */
.L_x_27956:
        /* <DEDUP_REMOVED lines=8> */
.L_x_27969:
[----:B------:R-:W-:Y:S05]  /*1c640*/  BSYNC B1 ;  /* 0x0000000000017941 */ /* 0x000fea0003800000 */
.L_x_27968:
        /* <DEDUP_REMOVED lines=10> */
.L_x_27970:
[----:B------:R-:W-:Y:S02]  /*1c6f0*/  IMAD.MOV.U32 R106, RZ, RZ, 0x4 ;  /* 0x00000004ff6a7424 */ /* 0x000fe400078e00ff */
[----:B------:R-:W-:-:S04]  /*1c700*/  IMAD.MOV.U32 R88, RZ, RZ, R101 ;  /* 0x000000ffff587224 */ /* 0x000fc800078e0065 */
[----:B------:R-:W-:-:S05]  /*1c710*/  FADD.FTZ R98, R91, R88 ;  /* 0x000000585b627221 */ /* 0x000fca0000010000 */
[----:B------:R-:W-:-:S07]  /*1c720*/  MOV R105, R98 ;  /* 0x0000006200697202 */ /* 0x000fce0000000f00 */
[----:B------:R-:W-:Y:S05]  /*1c730*/  WARPSYNC.COLLECTIVE R104, `(.L_x_27971) ;  /* 0x0000000068087348 */ /* 0x000fea0003c00000 */
[----:B------:R0:W1:Y:S02]  /*1c740*/  SHFL.BFLY P5, R101, R105, R106, R107 ;  /* 0x0c00006a69657389 */ /* 0x00006400000a006b */
[----:B01----:R-:W-:Y:S05]  /*1c750*/  ENDCOLLECTIVE ;  /* 0x000000000000791b */ /* 0x003fea0003800000 */
.L_x_27971:
[----:B------:R-:W-:Y:S01]  /*1c760*/  HFMA2 R106, -RZ, RZ, 0, 4.76837158203125e-07 ;  /* 0x00000008ff6a7431 */ /* 0x000fe200000001ff */
[----:B------:R-:W-:-:S05]  /*1c770*/  MOV R99, R101 ;  /* 0x0000006500637202 */ /* 0x000fca0000000f00 */
[----:B------:R-:W-:-:S04]  /*1c780*/  FADD.FTZ R99, R98, R99 ;  /* 0x0000006362637221 */ /* 0x000fc80000010000 */
[----:B------:R-:W-:-:S07]  /*1c790*/  IMAD.MOV.U32 R105, RZ, RZ, R99 ;  /* 0x000000ffff697224 */ /* 0x000fce00078e0063 */
[----:B------:R-:W-:Y:S05]  /*1c7a0*/  WARPSYNC.COLLECTIVE R104, `(.L_x_27972) ;  /* 0x0000000068087348 */ /* 0x000fea0003c00000 */
[----:B------:R0:W1:Y:S02]  /*1c7b0*/  SHFL.BFLY P5, R101, R105, R106, R107 ;  /* 0x0c00006a69657389 */ /* 0x00006400000a006b */
[----:B01----:R-:W-:Y:S05]  /*1c7c0*/  ENDCOLLECTIVE ;  /* 0x000000000000791b */ /* 0x003fea0003800000 */
.L_x_27972:
[----:B------:R-:W-:Y:S02]  /*1c7d0*/  IMAD.MOV.U32 R106, RZ, RZ, 0x10 ;  /* 0x00000010ff6a7424 */ /* 0x000fe400078e00ff */
[----:B------:R-:W-:-:S04]  /*1c7e0*/  IMAD.MOV.U32 R88, RZ, RZ, R101 ;  /* 0x000000ffff587224 */ /* 0x000fc800078e0065 */
[----:B------:R-:W-:-:S05]  /*1c7f0*/  FADD.FTZ R100, R99, R88 ;  /* 0x0000005863647221 */ /* 0x000fca0000010000 */
[----:B------:R-:W-:-:S07]  /*1c800*/  MOV R105, R100 ;  /* 0x0000006400697202 */ /* 0x000fce0000000f00 */
[----:B------:R-:W-:Y:S05]  /*1c810*/  WARPSYNC.COLLECTIVE R104, `(.L_x_27973) ;  /* 0x0000000068087348 */ /* 0x000fea0003c00000 */
[----:B------:R0:W1:Y:S02]  /*1c820*/  SHFL.BFLY P5, R101, R105, R106, R107 ;  /* 0x0c00006a69657389 */ /* 0x00006400000a006b */
[----:B01----:R-:W-:Y:S05]  /*1c830*/  ENDCOLLECTIVE ;  /* 0x000000000000791b */ /* 0x003fea0003800000 */
.L_x_27973:
        /* <DEDUP_REMOVED lines=88> */
.L_x_27974:
[----:B------:R-:W-:Y:S01]  /*1cdc0*/  HFMA2 R106, -RZ, RZ, 0, 1.1920928955078125e-07 ;  /* 0x00000002ff6a7431 */ /* 0x000fe200000001ff */
[----:B------:R-:W-:-:S05]  /*1cdd0*/  MOV R91, R101 ;  /* 0x00000065005b7202 */ /* 0x000fca0000000f00 */
[----:B------:R-:W-:-:S04]  /*1cde0*/  FADD.FTZ R91, R88, R91 ;  /* 0x0000005b585b7221 */ /* 0x000fc80000010000 */
[----:B------:R-:W-:-:S07]  /*1cdf0*/  IMAD.MOV.U32 R105, RZ, RZ, R91 ;  /* 0x000000ffff697224 */ /* 0x000fce00078e005b */
[----:B------:R-:W-:Y:S05]  /*1ce00*/  WARPSYNC.COLLECTIVE R104, `(.L_x_27975) ;  /* 0x0000000068087348 */ /* 0x000fea0003c00000 */
[----:B------:R0:W1:Y:S02]  /*1ce10*/  SHFL.BFLY P5, R101, R105, R106, R107 ;  /* 0x0c00006a69657389 */ /* 0x00006400000a006b */
[----:B01----:R-:W-:Y:S05]  /*1ce20*/  ENDCOLLECTIVE ;  /* 0x000000000000791b */ /* 0x003fea0003800000 */
.L_x_27975:
[----:B------:R-:W-:Y:S02]  /*1ce30*/  IMAD.MOV.U32 R106, RZ, RZ, 0x4 ;  /* 0x00000004ff6a7424 */ /* 0x000fe400078e00ff */
[----:B------:R-:W-:-:S04]  /*1ce40*/  IMAD.MOV.U32 R98, RZ, RZ, R101 ;  /* 0x000000ffff627224 */ /* 0x000fc800078e0065 */
[----:B------:R-:W-:-:S05]  /*1ce50*/  FADD.FTZ R98, R91, R98 ;  /* 0x000000625b627221 */ /* 0x000fca0000010000 */
[----:B------:R-:W-:-:S07]  /*1ce60*/  MOV R105, R98 ;  /* 0x0000006200697202 */ /* 0x000fce0000000f00 */
[----:B------:R-:W-:Y:S05]  /*1ce70*/  WARPSYNC.COLLECTIVE R104, `(.L_x_27976) ;  /* 0x0000000068087348 */ /* 0x000fea0003c00000 */
[----:B------:R0:W1:Y:S02]  /*1ce80*/  SHFL.BFLY P5, R101, R105, R106, R107 ;  /* 0x0c00006a69657389 */ /* 0x00006400000a006b */
[----:B01----:R-:W-:Y:S05]  /*1ce90*/  ENDCOLLECTIVE ;  /* 0x000000000000791b */ /* 0x003fea0003800000 */
.L_x_27976:
[----:B------:R-:W-:Y:S01]  /*1cea0*/  HFMA2 R106, -RZ, RZ, 0, 4.76837158203125e-07 ;  /* 0x00000008ff6a7431 */ /* 0x000fe200000001ff */
[----:B------:R-:W-:-:S05]  /*1ceb0*/  MOV R99, R101 ;  /* 0x0000006500637202 */ /* 0x000fca0000000f00 */
[----:B------:R-:W-:-:S04]  /*1cec0*/  FADD.FTZ R99, R98, R99 ;  /* 0x0000006362637221 */ /* 0x000fc80000010000 */
[----:B------:R-:W-:-:S07]  /*1ced0*/  IMAD.MOV.U32 R105, RZ, RZ, R99 ;  /* 0x000000ffff697224 */ /* 0x000fce00078e0063 */
[----:B------:R-:W-:Y:S05]  /*1cee0*/  WARPSYNC.COLLECTIVE R104, `(.L_x_27977) ;  /* 0x0000000068087348 */ /* 0x000fea0003c00000 */
[----:B------:R0:W1:Y:S02]  /*1cef0*/  SHFL.BFLY P5, R101, R105, R106, R107 ;  /* 0x0c00006a69657389 */ /* 0x00006400000a006b */
[----:B01----:R-:W-:Y:S05]  /*1cf00*/  ENDCOLLECTIVE ;  /* 0x000000000000791b */ /* 0x003fea0003800000 */
.L_x_27977:
[----:B------:R-:W-:Y:S02]  /*1cf10*/  IMAD.MOV.U32 R106, RZ, RZ, 0x10 ;  /* 0x00000010ff6a7424 */ /* 0x000fe400078e00ff */
[----:B------:R-:W-:-:S04]  /*1cf20*/  IMAD.MOV.U32 R100, RZ, RZ, R101 ;  /* 0x000000ffff647224 */ /* 0x000fc800078e0065 */
[----:B------:R-:W-:-:S05]  /*1cf30*/  FADD.FTZ R102, R99, R100 ;  /* 0x0000006463667221 */ /* 0x000fca0000010000 */
[----:B------:R-:W-:-:S07]  /*1cf40*/  MOV R105, R102 ;  /* 0x0000006600697202 */ /* 0x000fce0000000f00 */
[----:B------:R-:W-:Y:S05]  /*1cf50*/  WARPSYNC.COLLECTIVE R104, `(.L_x_27978) ;  /* 0x0000000068087348 */ /* 0x000fea0003c00000 */
[----:B------:R0:W1:Y:S02]  /*1cf60*/  SHFL.BFLY P5, R101, R105, R106, R107 ;  /* 0x0c00006a69657389 */ /* 0x00006400000a006b */
[----:B01----:R-:W-:Y:S05]  /*1cf70*/  ENDCOLLECTIVE ;  /* 0x000000000000791b */ /* 0x003fea0003800000 */
.L_x_27978:
[----:B------:R-:W-:Y:S01]  /*1cf80*/  MOV R103, R101 ;  /* 0x0000006500677202 */ /* 0x000fe20000000f00 */
[----:B------:R-:W-:Y:S06]  /*1cf90*/  BRA `(.L_x_27979) ;  /* 0xffffffe400307947 */ /* 0x000fec000383ffff */
.L_x_27980:
        /* <DEDUP_REMOVED lines=14> */
.L_x_45872:


//--------------------- .text._ZN10layer_norm13ln_fwd_kernelINS_13Kernel_traitsI6__halfS2_fS2_fjLj1280ELj1ELj4ELj1ELj16ENS_18Kernel_traits_baseILj1280ES2_S2_fS2_fjLj128EEEEELb1ELb0ELb0ELb1EEEvNS_9FwdParamsE --------------------------
	.section	.text._ZN10layer_norm13ln_fwd_kernelINS_13Kernel_traitsI6__halfS2_fS2_fjLj1280ELj1ELj4ELj1ELj16ENS_18Kernel_traits_baseILj1280ES2_S2_fS2_fjLj128EEEEELb1ELb0ELb0ELb1EEEvNS_9FwdParamsE,"ax",@progbits
	.align	128
        .global         _ZN10layer_norm13ln_fwd_kernelINS_13Kernel_traitsI6__halfS2_fS2_fjLj1280ELj1ELj4ELj1ELj16ENS_18Kernel_traits_baseILj1280ES2_S2_fS2_fjLj128EEEEELb1ELb0ELb0ELb1EEEvNS_9FwdParamsE
        .type           _ZN10layer_norm13ln_fwd_kernelINS_13Kernel_traitsI6__halfS2_fS2_fjLj1280ELj1ELj4ELj1ELj16ENS_18Kernel_traits_baseILj1280ES2_S2_fS2_fjLj128EEEEELb1ELb0ELb0ELb1EEEvNS_9FwdParamsE,@function
        .size           _ZN10layer_norm13ln_fwd_kernelINS_13Kernel_traitsI6__halfS2_fS2_fjLj1280ELj1ELj4ELj1ELj16ENS_18Kernel_traits_baseILj1280ES2_S2_fS2_fjLj128EEEEELb1ELb0ELb0ELb1EEEvNS_9FwdParamsE,(.L_x_45873 - _ZN10layer_norm13ln_fwd_kernelINS_13Kernel_traitsI6__halfS2_fS2_fjLj1280ELj1ELj4ELj1ELj16ENS_18Kernel_traits_baseILj1280ES2_S2_fS2_fjLj128EEEEELb1ELb0ELb0ELb1EEEvNS_9FwdParamsE)
        .other          _ZN10layer_norm13ln_fwd_kernelINS_13Kernel_traitsI6__halfS2_fS2_fjLj1280ELj1ELj4ELj1ELj16ENS_18Kernel_traits_baseILj1280ES2_S2_fS2_fjLj128EEEEELb1ELb0ELb0ELb1EEEvNS_9FwdParamsE,@"STO_CUDA_ENTRY STV_DEFAULT"
_ZN10layer_norm13ln_fwd_kernelINS_13Kernel_traitsI6__halfS2_fS2_fjLj1280ELj1ELj4ELj1ELj16ENS_18Kernel_traits_baseILj1280ES2_S2_fS2_fjLj128EEEEELb1ELb0ELb0ELb1EEEvNS_9FwdParamsE:
.text._ZN10layer_norm13ln_fwd_kernelINS_13Kernel_traitsI6__halfS2_fS2_fjLj1280ELj1ELj4ELj1ELj16ENS_18Kernel_traits_baseILj1280ES2_S2_fS2_fjLj128EEEEELb1ELb0ELb0ELb1EEEvNS_9FwdParamsE:
        /* <DEDUP_REMOVED lines=14> */
[----:B-1----:R-:W-:-:S03]  /*00e0*/  LOP3.LUT R31, R91, 0x1f, RZ, 0xc0, !PT ;  /* 0x0000001f5b1f7812 */ /* 0x002fc600078ec0ff */
[----:B--2---:R-:W2:Y:S01]  /*00f0*/  @P1 LDG.E.64 R24, desc[UR8][R102.64] ;  /* 0x0000000866181981 */ /* 0x004ea2000c1e1b00 */
        /* <DEDUP_REMOVED lines=13> */
[----:B------:R-:W2:Y:S03]  /*01d0*/  @P1 LDC R31, c[0x0][0x460] ;  /* 0x00011800ff1f1b82 */ /* 0x000ea60000000800 */
        /* <DEDUP_REMOVED lines=9> */
[----:B---3--:R-:W-:Y:S02]  /*0270*/  @P1 R2UR UR6, R2 ;  /* 0x00000000020612ca */ /* 0x008fe400000e0000 */
[----:B------:R-:W-:Y:S02]  /*0280*/  @P1 R2UR UR7, R3 ;  /* 0x00000000030712ca */ /* 0x000fe400000e0000 */
[----:B--2---:R-:W-:-:S04]  /*0290*/  @P1 IADD3 R102, P3, PT, R24, R31, RZ ;  /* 0x0000001f18661210 */ /* 0x004fc80007f7e0ff */
[----:B------:R-:W-:-:S03]  /*02a0*/  @P1 IADD3.X R103, PT, PT, RZ, R25, RZ, P3, !PT ;  /* 0x00000019ff671210 */ /* 0x000fc60001ffe4ff */
[----:B-1----:R-:W-:Y:S06]  /*02b0*/  @P2 EXIT ;  /* 0x000000000000294d */ /* 0x002fec0003800000 */
[--C-:B------:R-:W-:Y:S01]  /*02c0*/  SHF.R.U64 R90, R102, 0x2, R103.reuse ;  /* 0x00000002665a7819 */ /* 0x100fe20000001267 */
[----:B------:R-:W-:Y:S01]  /*02d0*/  IMAD.HI.U32 R0, R91, -0x326172a9, RZ ;  /* 0xcd9e8d575b007827 */ /* 0x000fe200078e00ff */
[----:B------:R-:W-:Y:S01]  /*02e0*/  SHF.R.U32.HI R89, RZ, 0x2, R103 ;  /* 0x00000002ff597819 */ /* 0x000fe20000011667 */
[----:B------:R-:W-:Y:S01]  /*02f0*/  UIADD3 UR16, UPT, UPT, UR7, -0x4498517b, URZ ;  /* 0xbb67ae8507107890 */ /* 0x000fe2000fffe0ff */
[-C--:B-----5:R-:W-:Y:S01]  /*0300*/  @P0 MOV R85, R23.reuse ;  /* 0x0000001700550202 */ /* 0x0a0fe20000000f00 */
[C---:B------:R-:W-:Y:S01]  /*0310*/  IMAD.HI.U32 R2, R90.reuse, -0x2daee0ad, RZ ;  /* 0xd2511f535a027827 */ /* 0x040fe200078e00ff */
[----:B------:R-:W-:Y:S01]  /*0320*/  LOP3.LUT R0, R89, UR6, R0, 0x96, !PT ;  /* 0x0000000659007c12 */ /* 0x000fe2000f8e9600 */
[----:B------:R-:W-:Y:S01]  /*0330*/  UIADD3 UR15, UPT, UPT, UR6, -0x61c88647, URZ ;  /* 0x9e3779b9060f7890 */ /* 0x000fe2000fffe0ff */
[----:B------:R-:W-:Y:S01]  /*0340*/  @!P0 MOV R85, R23 ;  /* 0x0000001700558202 */ /* 0x000fe20000000f00 */
[----:B------:R-:W-:Y:S01]  /*0350*/  IMAD R26, R90, -0x2daee0ad, RZ ;  /* 0xd2511f535a1a7824 */ /* 0x000fe200078e02ff */
[----:B------:R-:W-:Y:S01]  /*0360*/  LOP3.LUT R2, R2, UR7, RZ, 0x3c, !PT ;  /* 0x0000000702027c12 */ /* 0x000fe2000f8e3cff */
[----:B------:R-:W-:Y:S01]  /*0370*/  IMAD.HI.U32 R25, R0, -0x2daee0ad, RZ ;  /* 0xd2511f5300197827 */ /* 0x000fe200078e00ff */
[----:B------:R-:W-:Y:S01]  /*0380*/  UIADD3 UR17, UPT, UPT, UR6, 0x3c6ef372, URZ ;  /* 0x3c6ef37206117890 */ /* 0x000fe2000fffe0ff */
[-C--:B------:R-:W-:Y:S01]  /*0390*/  @P0 MOV R82, R14.reuse ;  /* 0x0000000e00520202 */ /* 0x080fe20000000f00 */
[----:B------:R-:W-:Y:S01]  /*03a0*/  UIADD3 UR18, UPT, UPT, UR7, 0x76cf5d0a, URZ ;  /* 0x76cf5d0a07127890 */ /* 0x000fe2000fffe0ff */
[----:B------:R-:W-:Y:S01]  /*03b0*/  IMAD R24, R91, -0x326172a9, RZ ;  /* 0xcd9e8d575b187824 */ /* 0x000fe200078e02ff */
[----:B------:R-:W-:Y:S01]  /*03c0*/  LOP3.LUT R25, R26, UR16, R25, 0x96, !PT ;  /* 0x000000101a197c12 */ /* 0x000fe2000f8e9619 */
[----:B------:R-:W-:Y:S01]  /*03d0*/  IMAD.HI.U32 R3, R2, -0x326172a9, RZ ;  /* 0xcd9e8d5702037827 */ /* 0x000fe200078e00ff */
[----:B------:R-:W-:Y:S01]  /*03e0*/  UIADD3 UR20, UPT, UPT, UR7, 0x32370b8f, URZ ;  /* 0x32370b8f07147890 */ /* 0x000fe2000fffe0ff */
[----:B------:R-:W-:Y:S01]  /*03f0*/  @!P0 MOV R82, R14 ;  /* 0x0000000e00528202 */ /* 0x000fe20000000f00 */
[----:B------:R-:W-:Y:S01]  /*0400*/  UIADD3 UR19, UPT, UPT, UR6, -0x255992d5, URZ ;  /* 0xdaa66d2b06137890 */ /* 0x000fe2000fffe0ff */
[----:B------:R-:W-:Y:S01]  /*0410*/  IMAD R29, R0, -0x2daee0ad, RZ ;  /* 0xd2511f53001d7824 */ /* 0x000fe200078e02ff */
[----:B------:R-:W-:Y:S01]  /*0420*/  LOP3.LUT R3, R24, UR15, R3, 0x96, !PT ;  /* 0x0000000f18037c12 */ /* 0x000fe2000f8e9603 */
[----:B------:R-:W-:Y:S01]  /*0430*/  IMAD R27, R2, -0x326172a9, RZ ;  /* 0xcd9e8d57021b7824 */ /* 0x000fe200078e02ff */
[----:B------:R-:W-:Y:S01]  /*0440*/  UIADD3 UR21, UPT, UPT, UR6, 0x78dde6e4, URZ ;  /* 0x78dde6e406157890 */ /* 0x000fe2000fffe0ff */
[----:B------:R-:W-:Y:S01]  /*0450*/  IMAD.HI.U32 R0, R25, -0x326172a9, RZ ;  /* 0xcd9e8d5719007827 */ /* 0x000fe200078e00ff */
[----:B------:R-:W-:Y:S01]  /*0460*/  UIADD3 UR22, UPT, UPT, UR7, -0x126145ec, URZ ;  /* 0xed9eba1407167890 */ /* 0x000fe2000fffe0ff */
[----:B------:R-:W-:Y:S01]  /*0470*/  BSSY B0, `(.L_x_27981) ;  /* 0x0001b97000007945 */ /* 0x000fe20003800000 */
[----:B------:R-:W-:Y:S01]  /*0480*/  UIADD3 UR24, UPT, UPT, UR7, -0x56f99767, URZ ;  /* 0xa906689907187890 */ /* 0x000fe2000fffe0ff */
[----:B------:R-:W-:Y:S01]  /*0490*/  IMAD.HI.U32 R2, R3, -0x2daee0ad, RZ ;  /* 0xd2511f5303027827 */ /* 0x000fe200078e00ff */
[----:B------:R-:W-:Y:S01]  /*04a0*/  LOP3.LUT R0, R27, UR17, R0, 0x96, !PT ;  /* 0x000000111b007c12 */ /* 0x000fe2000f8e9600 */
[----:B------:R-:W-:Y:S01]  /*04b0*/  UIADD3 UR23, UPT, UPT, UR6, 0x1715609d, URZ ;  /* 0x1715609d06177890 */ /* 0x000fe2000fffe0ff */
[----:B------:R-:W-:Y:S01]  /*04c0*/  @!P0 CS2R R74, SRZ ;  /* 0x00000000004a8805 */ /* 0x000fe2000001ff00 */
[--C-:B------:R-:W-:Y:S01]  /*04d0*/  @P0 IMAD.MOV.U32 R87, RZ, RZ, R21.reuse ;  /* 0x000000ffff570224 */ /* 0x100fe200078e0015 */
[----:B------:R-:W-:Y:S01]  /*04e0*/  LOP3.LUT R2, R29, UR18, R2, 0x96, !PT ;  /* 0x000000121d027c12 */ /* 0x000fe2000f8e9602 */
[----:B------:R-:W-:Y:S01]  /*04f0*/  @P0 IMAD.MOV.U32 R88, RZ, RZ, R20 ;  /* 0x000000ffff580224 */ /* 0x000fe200078e0014 */
[----:B------:R-:W-:Y:S01]  /*0500*/  @!P0 MOV R88, R20 ;  /* 0x0000001400588202 */ /* 0x000fe20000000f00 */
[----:B------:R-:W-:Y:S01]  /*0510*/  @!P0 IMAD.MOV.U32 R87, RZ, RZ, R21 ;  /* 0x000000ffff578224 */ /* 0x000fe200078e0015 */
[----:B------:R-:W-:Y:S01]  /*0520*/  UIADD3 UR25, UPT, UPT, UR6, -0x4ab325aa, URZ ;  /* 0xb54cda5606197890 */ /* 0x000fe2000fffe0ff */
[----:B------:R-:W-:Y:S01]  /*0530*/  IMAD R24, R3, -0x2daee0ad, RZ ;  /* 0xd2511f5303187824 */ /* 0x000fe200078e02ff */
[----:B------:R-:W-:Y:S01]  /*0540*/  UIADD3 UR26, UPT, UPT, UR7, 0x646e171e, URZ ;  /* 0x646e171e071a7890 */ /* 0x000fe2000fffe0ff */
[----:B------:R-:W-:Y:S01]  /*0550*/  IMAD.HI.U32 R21, R0, -0x2daee0ad, RZ ;  /* 0xd2511f5300157827 */ /* 0x000fe200078e00ff */
[----:B------:R-:W-:Y:S01]  /*0560*/  UIADD3 UR28, UPT, UPT, UR7, 0x1fd5c5a3, URZ ;  /* 0x1fd5c5a3071c7890 */ /* 0x000fe2000fffe0ff */
[----:B------:R-:W-:Y:S01]  /*0570*/  @!P0 CS2R R72, SRZ ;  /* 0x0000000000488805 */ /* 0x000fe2000001ff00 */
[----:B------:R-:W-:Y:S01]  /*0580*/  UIADD3 UR27, UPT, UPT, UR6, 0x5384540f, URZ ;  /* 0x5384540f061b7890 */ /* 0x000fe2000fffe0ff */
[----:B------:R-:W-:Y:S01]  /*0590*/  IMAD R20, R25, -0x326172a9, RZ ;  /* 0xcd9e8d5719147824 */ /* 0x000fe200078e02ff */
[----:B------:R-:W-:Y:S01]  /*05a0*/  LOP3.LUT R21, R24, UR20, R21, 0x96, !PT ;  /* 0x0000001418157c12 */ /* 0x000fe2000f8e9615 */
[----:B------:R-:W-:Y:S01]  /*05b0*/  IMAD.HI.U32 R3, R2, -0x326172a9, RZ ;  /* 0xcd9e8d5702037827 */ /* 0x000fe200078e00ff */
[----:B------:R-:W0:Y:S01]  /*05c0*/  LDCU.64 UR4, c[0x0][0x3e0] ;  /* 0x00007c00ff0477ac */ /* 0x000e220008000a00 */
[----:B------:R-:W-:-:S02]  /*05d0*/  @!P0 CS2R R70, SRZ ;  /* 0x0000000000468805 */ /* 0x000fc4000001ff00 */
[----:B------:R-:W-:Y:S01]  /*05e0*/  @!P0 CS2R R68, SRZ ;  /* 0x0000000000448805 */ /* 0x000fe2000001ff00 */
        /* <DEDUP_REMOVED lines=8> */
[----:B------:R-:W-:Y:S01]  /*0670*/  IMAD.HI.U32 R2, R3, -0x2daee0ad, RZ ;  /* 0xd2511f5303027827 */ /* 0x000fe200078e00ff */
[----:B------:R-:W-:Y:S01]  /*0680*/  LOP3.LUT R0, R23, UR21, R0, 0x96, !PT ;  /* 0x0000001517007c12 */ /* 0x000fe2000f8e9600 */
[----:B------:R-:W-:Y:S01]  /*0690*/  UIADD3 UR31, UPT, UPT, UR6, -0x700cb87f, URZ ;  /* 0x8ff34781061f7890 */ /* 0x000fe2000fffe0ff */
[----:B------:R-:W-:Y:S01]  /*06a0*/  @!P0 CS2R R64, SRZ ;  /* 0x0000000000408805 */ /* 0x000fe2000001ff00 */
[--C-:B------:R-:W-:Y:S01]  /*06b0*/  @P0 IMAD.MOV.U32 R83, RZ, RZ, R13.reuse ;  /* 0x000000ffff530224 */ /* 0x100fe200078e000d */
[----:B------:R-:W-:Y:S01]  /*06c0*/  LOP3.LUT R2, R25, UR22, R2, 0x96, !PT ;  /* 0x0000001619027c12 */ /* 0x000fe2000f8e9602 */
[--C-:B------:R-:W-:Y:S01]  /*06d0*/  @P0 IMAD.MOV.U32 R84, RZ, RZ, R12.reuse ;  /* 0x000000ffff540224 */ /* 0x100fe200078e000c */
[----:B0-----:R-:W-:Y:S01]  /*06e0*/  UISETP.NE.U32.AND UP0, UPT, UR4, URZ, UPT ;  /* 0x000000ff0400728c */ /* 0x001fe2000bf05070 */
[----:B------:R-:W-:Y:S01]  /*06f0*/  @!P0 IMAD.MOV.U32 R83, RZ, RZ, R13 ;  /* 0x000000ffff538224 */ /* 0x000fe200078e000d */
[----:B------:R-:W-:Y:S01]  /*0700*/  @!P0 CS2R R62, SRZ ;  /* 0x00000000003e8805 */ /* 0x000fe2000001ff00 */
[----:B------:R-:W-:Y:S01]  /*0710*/  @!P0 IMAD.MOV.U32 R84, RZ, RZ, R12 ;  /* 0x000000ffff548224 */ /* 0x000fe200078e000c */
[----:B------:R-:W-:Y:S01]  /*0720*/  @!P0 CS2R R60, SRZ ;  /* 0x00000000003c8805 */ /* 0x000fe2000001ff00 */
[----:B------:R-:W-:Y:S01]  /*0730*/  IMAD R20, R3, -0x2daee0ad, RZ ;  /* 0xd2511f5303147824 */ /* 0x000fe200078e02ff */
[----:B------:R-:W-:Y:S01]  /*0740*/  @!P0 CS2R R58, SRZ ;  /* 0x00000000003a8805 */ /* 0x000fe2000001ff00 */
[----:B------:R-:W-:Y:S01]  /*0750*/  IMAD.HI.U32 R13, R0, -0x2daee0ad, RZ ;  /* 0xd2511f53000d7827 */ /* 0x000fe200078e00ff */
[----:B------:R-:W-:-:S02]  /*0760*/  @!P0 CS2R R56, SRZ ;  /* 0x0000000000388805 */ /* 0x000fc4000001ff00 */
[----:B------:R-:W-:Y:S01]  /*0770*/  LOP3.LUT R102, R102, 0x3, RZ, 0xc0, !PT ;  /* 0x0000000366667812 */ /* 0x000fe200078ec0ff */
[----:B------:R-:W-:Y:S01]  /*0780*/  UISETP.NE.AND.EX UP0, UPT, UR5, URZ, UPT, UP0 ;  /* 0x000000ff0500728c */ /* 0x000fe2000bf05300 */
[----:B------:R-:W-:Y:S01]  /*0790*/  IMAD R12, R21, -0x326172a9, RZ ;  /* 0xcd9e8d57150c7824 */ /* 0x000fe200078e02ff */
[----:B------:R-:W-:Y:S01]  /*07a0*/  LOP3.LUT R20, R20, UR24, R13, 0x96, !PT ;  /* 0x0000001814147c12 */ /* 0x000fe2000f8e960d */
[----:B------:R-:W-:Y:S01]  /*07b0*/  IMAD.HI.U32 R3, R2, -0x326172a9, RZ ;  /* 0xcd9e8d5702037827 */ /* 0x000fe200078e00ff */
[----:B------:R-:W0:Y:S03]  /*07c0*/  LDCU UR33, c[0x0][0x404] ;  /* 0x00008080ff2177ac */ /* 0x000e260008000800 */
[----:B------:R-:W-:Y:S01]  /*07d0*/  @P0 IMAD.MOV.U32 R81, RZ, RZ, R15 ;  /* 0x000000ffff510224 */ /* 0x000fe200078e000f */
[----:B------:R-:W-:Y:S01]  /*07e0*/  LOP3.LUT R3, R12, UR23, R3, 0x96, !PT ;  /* 0x000000170c037c12 */ /* 0x000fe2000f8e9603 */
[----:B------:R-:W-:Y:S01]  /*07f0*/  @!P0 IMAD.MOV.U32 R81, RZ, RZ, R15 ;  /* 0x000000ffff518224 */ /* 0x000fe200078e000f */
[-C--:B------:R-:W-:Y:S01]  /*0800*/  @P0 MOV R15, R9.reuse ;  /* 0x00000009000f0202 */ /* 0x080fe20000000f00 */
[----:B------:R-:W-:Y:S01]  /*0810*/  IMAD R21, R0, -0x2daee0ad, RZ ;  /* 0xd2511f5300157824 */ /* 0x000fe200078e02ff */
[----:B------:R-:W-:Y:S01]  /*0820*/  @!P0 MOV R15, R9 ;  /* 0x00000009000f8202 */ /* 0x000fe20000000f00 */
[----:B------:R-:W-:Y:S01]  /*0830*/  IMAD R9, R2, -0x326172a9, RZ ;  /* 0xcd9e8d5702097824 */ /* 0x000fe200078e02ff */
[----:B------:R-:W-:Y:S01]  /*0840*/  @P0 MOV R12, R4 ;  /* 0x00000004000c0202 */ /* 0x000fe20000000f00 */
[----:B------:R-:W-:Y:S01]  /*0850*/  IMAD.HI.U32 R2, R20, -0x326172a9, RZ ;  /* 0xcd9e8d5714027827 */ /* 0x000fe200078e00ff */
[----:B------:R-:W1:Y:S03]  /*0860*/  LDCU UR34, c[0x0][0x408] ;  /* 0x00008100ff2277ac */ /* 0x000e660008000800 */
[----:B------:R-:W-:Y:S01]  /*0870*/  IMAD.HI.U32 R0, R3, -0x2daee0ad, RZ ;  /* 0xd2511f5303007827 */ /* 0x000fe200078e00ff */
[----:B------:R-:W-:Y:S01]  /*0880*/  LOP3.LUT R2, R9, UR25, R2, 0x96, !PT ;  /* 0x0000001909027c12 */ /* 0x000fe2000f8e9602 */
[----:B------:R-:W2:Y:S02]  /*0890*/  LDCU UR12, c[0x0][0x388] ;  /* 0x00007100ff0c77ac */ /* 0x000ea40008000800 */
[----:B------:R-:W-:Y:S01]  /*08a0*/  @!P0 IMAD.MOV.U32 R12, RZ, RZ, R4 ;  /* 0x000000ffff0c8224 */ /* 0x000fe200078e0004 */
[----:B------:R-:W-:Y:S01]  /*08b0*/  LOP3.LUT R0, R21, UR26, R0, 0x96, !PT ;  /* 0x0000001a15007c12 */ /* 0x000fe2000f8e9600 */
[----:B------:R-:W-:Y:S01]  /*08c0*/  IMAD R21, R3, -0x2daee0ad, RZ ;  /* 0xd2511f5303157824 */ /* 0x000fe200078e02ff */
[----:B------:R-:W3:Y:S01]  /*08d0*/  LDCU.U8 UR13, c[0x0][0x410] ;  /* 0x00008200ff0d77ac */ /* 0x000ee20008000000 */
[----:B------:R-:W-:Y:S01]  /*08e0*/  IMAD.HI.U32 R4, R2, -0x2daee0ad, RZ ;  /* 0xd2511f5302047827 */ /* 0x000fe200078e00ff */
[----:B------:R-:W4:Y:S03]  /*08f0*/  LDCU UR14, c[0x0][0x448] ;  /* 0x00008900ff0e77ac */ /* 0x000f260008000800 */
[----:B------:R-:W-:Y:S01]  /*0900*/  IMAD R20, R20, -0x326172a9, RZ ;  /* 0xcd9e8d5714147824 */ /* 0x000fe200078e02ff */
[----:B------:R-:W-:Y:S01]  /*0910*/  LOP3.LUT R4, R21, UR28, R4, 0x96, !PT ;  /* 0x0000001c15047c12 */ /* 0x000fe2000f8e9604 */
[----:B------:R-:W-:Y:S01]  /*0920*/  IMAD.HI.U32 R3, R0, -0x326172a9, RZ ;  /* 0xcd9e8d5700037827 */ /* 0x000fe200078e00ff */
[----:B------:R-:W0:Y:S03]  /*0930*/  LDCU.64 UR10, c[0x0][0x3a0] ;  /* 0x00007400ff0a77ac */ /* 0x000e260008000a00 */
[----:B------:R-:W-:Y:S01]  /*0940*/  @P0 IMAD.MOV.U32 R13, RZ, RZ, R11 ;  /* 0x000000ffff0d0224 */ /* 0x000fe200078e000b */
[----:B------:R-:W-:Y:S01]  /*0950*/  LOP3.LUT R3, R20, UR27, R3, 0x96, !PT ;  /* 0x0000001b14037c12 */ /* 0x000fe2000f8e9603 */
[----:B------:R-:W-:Y:S01]  /*0960*/  @!P0 IMAD.MOV.U32 R13, RZ, RZ, R11 ;  /* 0x000000ffff0d8224 */ /* 0x000fe200078e000b */
[-C--:B------:R-:W-:Y:S01]  /*0970*/  @P0 MOV R11, R5.reuse ;  /* 0x00000005000b0202 */ /* 0x080fe20000000f00 */
[----:B------:R-:W-:Y:S01]  /*0980*/  IMAD R21, R2, -0x2daee0ad, RZ ;  /* 0xd2511f5302157824 */ /* 0x000fe200078e02ff */
[----:B------:R-:W-:Y:S01]  /*0990*/  @!P0 MOV R11, R5 ;  /* 0x00000005000b8202 */ /* 0x000fe20000000f00 */
[----:B------:R-:W-:-:S02]  /*09a0*/  IMAD R5, R0, -0x326172a9, RZ ;  /* 0xcd9e8d5700057824 */ /* 0x000fc400078e02ff */
[----:B------:R-:W-:-:S04]  /*09b0*/  IMAD.HI.U32 R0, R4, -0x326172a9, RZ ;  /* 0xcd9e8d5704007827 */ /* 0x000fc800078e00ff */
[----:B------:R-:W-:Y:S01]  /*09c0*/  IMAD.HI.U32 R2, R3, -0x2daee0ad, RZ ;  /* 0xd2511f5303027827 */ /* 0x000fe200078e00ff */
[----:B------:R-:W-:-:S03]  /*09d0*/  LOP3.LUT R0, R5, UR29, R0, 0x96, !PT ;  /* 0x0000001d05007c12 */ /* 0x000fc6000f8e9600 */
[--C-:B------:R-:W-:Y:S01]  /*09e0*/  @P0 IMAD.MOV.U32 R9, RZ, RZ, R7.reuse ;  /* 0x000000ffff090224 */ /* 0x100fe200078e0007 */
[----:B------:R-:W-:Y:S01]  /*09f0*/  LOP3.LUT R21, R21, UR30, R2, 0x96, !PT ;  /* 0x0000001e15157c12 */ /* 0x000fe2000f8e9602 */
[----:B------:R-:W-:Y:S02]  /*0a00*/  @!P0 IMAD.MOV.U32 R9, RZ, RZ, R7 ;  /* 0x000000ffff098224 */ /* 0x000fe400078e0007 */
[----:B------:R-:W-:Y:S01]  /*0a10*/  @P0 IMAD.MOV.U32 R7, RZ, RZ, R17 ;  /* 0x000000ffff070224 */ /* 0x000fe200078e0011 */
[----:B------:R-:W-:Y:S01]  /*0a20*/  @!P0 MOV R7, R17 ;  /* 0x0000001100078202 */ /* 0x000fe20000000f00 */
[----:B------:R-:W-:Y:S02]  /*0a30*/  IMAD R17, R4, -0x326172a9, RZ ;  /* 0xcd9e8d5704117824 */ /* 0x000fe400078e02ff */
[----:B------:R-:W-:Y:S02]  /*0a40*/  IMAD R3, R3, -0x2daee0ad, RZ ;  /* 0xd2511f5303037824 */ /* 0x000fe400078e02ff */
[----:B------:R-:W-:-:S04]  /*0a50*/  IMAD.HI.U32 R4, R0, -0x2daee0ad, RZ ;  /* 0xd2511f5300047827 */ /* 0x000fc800078e00ff */
[----:B------:R-:W-:Y:S01]  /*0a60*/  IMAD.HI.U32 R2, R21, -0x326172a9, RZ ;  /* 0xcd9e8d5715027827 */ /* 0x000fe200078e00ff */
[----:B------:R-:W-:-:S03]  /*0a70*/  LOP3.LUT R4, R3, UR32, R4, 0x96, !PT ;  /* 0x0000002003047c12 */ /* 0x000fc6000f8e9604 */
[----:B------:R-:W-:Y:S01]  /*0a80*/  @P0 IMAD.MOV.U32 R14, RZ, RZ, R10 ;  /* 0x000000ffff0e0224 */ /* 0x000fe200078e000a */
[----:B------:R-:W-:Y:S01]  /*0a90*/  LOP3.LUT R3, R17, UR31, R2, 0x96, !PT ;  /* 0x0000001f11037c12 */ /* 0x000fe2000f8e9602 */
[----:B------:R-:W-:Y:S02]  /*0aa0*/  @!P0 IMAD.MOV.U32 R14, RZ, RZ, R10 ;  /* 0x000000ffff0e8224 */ /* 0x000fe400078e000a */
[----:B------:R-:W-:Y:S02]  /*0ab0*/  @P0 IMAD.MOV.U32 R80, RZ, RZ, R8 ;  /* 0x000000ffff500224 */ /* 0x000fe400078e0008 */
[----:B------:R-:W-:Y:S02]  /*0ac0*/  @P0 IMAD.MOV.U32 R10, RZ, RZ, R6 ;  /* 0x000000ffff0a0224 */ /* 0x000fe400078e0006 */
[----:B------:R-:W-:Y:S01]  /*0ad0*/  @!P0 IMAD.MOV.U32 R80, RZ, RZ, R8 ;  /* 0x000000ffff508224 */ /* 0x000fe200078e0008 */
[----:B------:R-:W-:Y:S01]  /*0ae0*/  @P0 MOV R8, R16 ;  /* 0x0000001000080202 */ /* 0x000fe20000000f00 */
[----:B------:R-:W-:-:S02]  /*0af0*/  @!P0 IMAD.MOV.U32 R10, RZ, RZ, R6 ;  /* 0x000000ffff0a8224 */ /* 0x000fc400078e0006 */
[----:B------:R-:W-:Y:S02]  /*0b00*/  @P0 IMAD.MOV.U32 R86, RZ, RZ, R22 ;  /* 0x000000ffff560224 */ /* 0x000fe400078e0016 */
[----:B------:R-:W-:Y:S01]  /*0b10*/  @P0 IMAD.MOV.U32 R6, RZ, RZ, R18 ;  /* 0x000000ffff060224 */ /* 0x000fe200078e0012 */
[----:B------:R-:W-:Y:S01]  /*0b20*/  @!P0 MOV R6, R18 ;  /* 0x0000001200068202 */ /* 0x000fe20000000f00 */
[----:B------:R-:W-:Y:S02]  /*0b30*/  @P0 IMAD.MOV.U32 R5, RZ, RZ, R19 ;  /* 0x000000ffff050224 */ /* 0x000fe400078e0013 */
[----:B------:R-:W-:Y:S02]  /*0b40*/  IMAD R100, R0, -0x2daee0ad, RZ ;  /* 0xd2511f5300647824 */ /* 0x000fe400078e02ff */
[----:B------:R-:W-:Y:S02]  /*0b50*/  @!P0 IMAD.MOV.U32 R86, RZ, RZ, R22 ;  /* 0x000000ffff568224 */ /* 0x000fe400078e0016 */
[----:B------:R-:W-:-:S02]  /*0b60*/  @!P0 IMAD.MOV.U32 R8, RZ, RZ, R16 ;  /* 0x000000ffff088224 */ /* 0x000fc400078e0010 */
[----:B------:R-:W-:Y:S02]  /*0b70*/  @!P0 IMAD.MOV.U32 R5, RZ, RZ, R19 ;  /* 0x000000ffff058224 */ /* 0x000fe400078e0013 */
[----:B------:R-:W-:Y:S02]  /*0b80*/  IMAD.MOV.U32 R2, RZ, RZ, RZ ;  /* 0x000000ffff027224 */ /* 0x000fe400078e00ff */
[----:B01234-:R-:W-:-:S07]  /*0b90*/  IMAD R0, R21, -0x326172a9, RZ ;  /* 0xcd9e8d5715007824 */ /* 0x01ffce00078e02ff */
.L_x_28392:
[----:B0-----:R-:W0:Y:S01]  /*0ba0*/  S2R R93, SR_TID.X ;  /* 0x00000000005d7919 */ /* 0x001e220000002100 */
[----:B------:R-:W1:Y:S01]  /*0bb0*/  @UP0 LDCU.64 UR4, c[0x0][0x3e0] ;  /* 0x00007c00ff0407ac */ /* 0x000e620008000a00 */
[----:B------:R-:W2:Y:S01]  /*0bc0*/  LDC.64 R22, c[0x0][0x390] ;  /* 0x0000e400ff167b82 */ /* 0x000ea20000000a00 */
[----:B------:R-:W-:Y:S01]  /*0bd0*/  PLOP3.LUT P0, PT, PT, PT, UP0, 0x80, 0x8 ;  /* 0x000000000008781c */ /* 0x000fe20003f0f008 */
[----:B------:R-:W-:Y:S01]  /*0be0*/  IMAD R16, R92, UR12, RZ ;  /* 0x0000000c5c107c24 */ /* 0x000fe2000f8e02ff */
[----:B------:R-:W-:-:S04]  /*0bf0*/  PLOP3.LUT P1, PT, PT, PT, UP0, 0x80, 0x8 ;  /* 0x000000000008781c */ /* 0x000fc80003f2f008 */
        /* <DEDUP_REMOVED lines=13> */
[----:B------:R-:W-:Y:S02]  /*0cd0*/  IMAD.MOV.U32 R98, RZ, RZ, 0x3f800000 ;  /* 0x3f800000ff627424 */ /* 0x000fe400078e00ff */
[----:B------:R-:W-:-:S08]  /*0ce0*/  HFMA2 R97, -RZ, RZ, 0.1171875, 0 ;  /* 0x2f800000ff617431 */ /* 0x000fd000000001ff */
[----:B---3--:R-:W-:Y:S01]  /*0cf0*/  @P1 HADD2.F32 R98, -RZ, R20.H0_H0 ;  /* 0x20000014ff621230 */ /* 0x008fe20000004100 */
        /* <DEDUP_REMOVED lines=17> */
.L_x_45708:
[----:B------:R-:W-:Y:S05]  /*0e10*/  BRX R24 -0xe20                                         (*"BRANCH_TARGETS .L_x_45709,.L_x_45710,.L_x_45711"*) ;  /* 0xfffffff018787949 */ /* 0x000fea000383ffff */
.L_x_45711:
[----:B------:R-:W-:Y:S01]  /*0e20*/  IADD3 R26, PT, PT, R102, 0x1, RZ ;  /* 0x00000001661a7810 */ /* 0x000fe20007ffe0ff */
[----:B------:R-:W-:Y:S02]  /*0e30*/  IMAD.MOV.U32 R32, RZ, RZ, R100 ;  /* 0x000000ffff207224 */ /* 0x000fe400078e0064 */
[----:B------:R-:W-:Y:S01]  /*0e40*/  IMAD.MOV.U32 R21, RZ, RZ, R3 ;  /* 0x000000ffff157224 */ /* 0x000fe200078e0003 */
[----:B------:R-:W-:Y:S06]  /*0e50*/  BRA `(.L_x_27984) ;  /* 0x0000000000f07947 */ /* 0x000fec0003800000 */
.L_x_45709:
[----:B------:R-:W-:Y:S01]  /*0e60*/  MOV R32, R100 ;  /* 0x0000006400207202 */ /* 0x000fe20000000f00 */
[----:B------:R-:W-:Y:S02]  /*0e70*/  IMAD.MOV.U32 R26, RZ, RZ, 0x3 ;  /* 0x00000003ff1a7424 */ /* 0x000fe400078e00ff */
[----:B------:R-:W-:Y:S01]  /*0e80*/  IMAD.MOV.U32 R21, RZ, RZ, R4 ;  /* 0x000000ffff157224 */ /* 0x000fe200078e0004 */
[----:B------:R-:W-:Y:S06]  /*0e90*/  BRA `(.L_x_27984) ;  /* 0x0000000000e07947 */ /* 0x000fec0003800000 */
.L_x_45710:
        /* <DEDUP_REMOVED lines=13> */
.L_x_27986:
[----:B------:R-:W-:Y:S05]  /*0f70*/  BSYNC.RECONVERGENT B2 ;  /* 0x0000000000027941 */ /* 0x000fea0003800200 */
.L_x_27985:
        /* <DEDUP_REMOVED lines=41> */
[----:B------:R-:W-:-:S07]  /*1210*/  LOP3.LUT R4, R24, UR32, R33, 0x96, !PT ;  /* 0x0000002018047c12 */ /* 0x000fce000f8e9621 */
.L_x_27984:
[----:B------:R-:W-:Y:S05]  /*1220*/  BSYNC.RECONVERGENT B1 ;  /* 0x0000000000017941 */ /* 0x000fea0003800200 */
.L_x_27983:
[----:B------:R-:W-:Y:S01]  /*1230*/  I2FP.F32.U32 R24, R21 ;  /* 0x0000001500187245 */ /* 0x000fe20000201000 */
[----:B-----5:R-:W-:Y:S01]  /*1240*/  HADD2.F32 R25, -RZ, R16.H0_H0 ;  /* 0x20000010ff197230 */ /* 0x020fe20000004100 */
[----:B------:R-:W-:Y:S01]  /*1250*/  ISETP.NE.AND P1, PT, R26, 0x1, PT ;  /* 0x000000011a00780c */ /* 0x000fe20003f25270 */
[----:B------:R-:W-:Y:S01]  /*1260*/  IMAD.U32 R95, RZ, RZ, UR34 ;  /* 0x00000022ff5f7e24 */ /* 0x000fe2000f8e00ff */
[----:B------:R-:W-:Y:S01]  /*1270*/  BSSY.RECONVERGENT B1, `(.L_x_27987) ;  /* 0x000004e000017945 */ /* 0x000fe20003800200 */
[----:B------:R-:W-:Y:S01]  /*1280*/  FFMA.FTZ R21, R24, R97, 1.1641532182693481445e-10 ;  /* 0x2f00000018157423 */ /* 0x000fe20000010061 */
[----:B------:R-:W-:Y:S01]  /*1290*/  FMUL.FTZ R24, R25, R98 ;  /* 0x0000006219187220 */ /* 0x000fe20000410000 */
[----:B------:R-:W-:Y:S02]  /*12a0*/  IMAD.U32 R96, RZ, RZ, UR33 ;  /* 0x00000021ff607e24 */ /* 0x000fe4000f8e00ff */
[----:B------:R-:W-:Y:S02]  /*12b0*/  HFMA2 R28, -RZ, RZ, 0, 1.1920928955078125e-07 ;  /* 0x00000002ff1c7431 */ /* 0x000fe400000001ff */
        /* <DEDUP_REMOVED lines=16> */
.L_x_27989:
        /* <DEDUP_REMOVED lines=13> */
.L_x_27991:
[----:B------:R-:W-:Y:S05]  /*1490*/  BSYNC.RECONVERGENT B2 ;  /* 0x0000000000027941 */ /* 0x000fea0003800200 */
.L_x_27990:
        /* <DEDUP_REMOVED lines=43> */
.L_x_27988:
[----:B------:R-:W-:Y:S05]  /*1750*/  BSYNC.RECONVERGENT B1 ;  /* 0x0000000000017941 */ /* 0x000fea0003800200 */
.L_x_27987:
[----:B------:R-:W-:Y:S01]  /*1760*/  I2FP.F32.U32 R24, R24 ;  /* 0x0000001800187245 */ /* 0x000fe20000201000 */
[----:B------:R-:W-:Y:S01]  /*1770*/  HADD2.F32 R27, -RZ, R16.H1_H1 ;  /* 0x30000010ff1b7230 */ /* 0x000fe20000004100 */
        /* <DEDUP_REMOVED lines=20> */
.L_x_27994:
        /* <DEDUP_REMOVED lines=13> */
.L_x_27996:
[----:B------:R-:W-:Y:S05]  /*1990*/  BSYNC.RECONVERGENT B2 ;  /* 0x0000000000027941 */ /* 0x000fea0003800200 */
.L_x_27995:
        /* <DEDUP_REMOVED lines=43> */
.L_x_27993:
[----:B------:R-:W-:Y:S05]  /*1c50*/  BSYNC.RECONVERGENT B1 ;  /* 0x0000000000017941 */ /* 0x000fea0003800200 */
.L_x_27992:
        /* <DEDUP_REMOVED lines=22> */
.L_x_27999:
        /* <DEDUP_REMOVED lines=13> */
.L_x_28001:
[----:B------:R-:W-:Y:S05]  /*1e90*/  BSYNC.RECONVERGENT B2 ;  /* 0x0000000000027941 */ /* 0x000fea0003800200 */
.L_x_28000:
        /* <DEDUP_REMOVED lines=43> */
.L_x_27998:
[----:B------:R-:W-:Y:S05]  /*2150*/  BSYNC.RECONVERGENT B1 ;  /* 0x0000000000017941 */ /* 0x000fea0003800200 */
.L_x_27997:
        /* <DEDUP_REMOVED lines=22> */
.L_x_28004:
        /* <DEDUP_REMOVED lines=13> */
.L_x_28006:
[----:B------:R-:W-:Y:S05]  /*2390*/  BSYNC.RECONVERGENT B2 ;  /* 0x0000000000027941 */ /* 0x000fea0003800200 */
.L_x_28005:
        /* <DEDUP_REMOVED lines=43> */
.L_x_28003:
[----:B------:R-:W-:Y:S05]  /*2650*/  BSYNC.RECONVERGENT B1 ;  /* 0x0000000000017941 */ /* 0x000fea0003800200 */
.L_x_28002:
        /* <DEDUP_REMOVED lines=22> */
.L_x_28009:
        /* <DEDUP_REMOVED lines=13> */
.L_x_28011:
[----:B------:R-:W-:Y:S05]  /*2890*/  BSYNC.RECONVERGENT B2 ;  /* 0x0000000000027941 */ /* 0x000fea0003800200 */
.L_x_28010:
        /* <DEDUP_REMOVED lines=43> */
.L_x_28008:
[----:B------:R-:W-:Y:S05]  /*2b50*/  BSYNC.RECONVERGENT B1 ;  /* 0x0000000000017941 */ /* 0x000fea0003800200 */
.L_x_28007:
        /* <DEDUP_REMOVED lines=22> */
.L_x_28014:
        /* <DEDUP_REMOVED lines=13> */
.L_x_28016:
[----:B------:R-:W-:Y:S05]  /*2d90*/  BSYNC.RECONVERGENT B2 ;  /* 0x0000000000027941 */ /* 0x000fea0003800200 */
.L_x_28015:
        /* <DEDUP_REMOVED lines=43> */
.L_x_28013:
[----:B------:R-:W-:Y:S05]  /*3050*/  BSYNC.RECONVERGENT B1 ;  /* 0x0000000000017941 */ /* 0x000fea0003800200 */
.L_x_28012:
        /* <DEDUP_REMOVED lines=22> */
.L_x_28019:
        /* <DEDUP_REMOVED lines=15> */
.L_x_28021:
[----:B------:R-:W-:Y:S05]  /*32b0*/  BSYNC.RECONVERGENT B2 ;  /* 0x0000000000027941 */ /* 0x000fea0003800200 */
.L_x_28020:
        /* <DEDUP_REMOVED lines=43> */
.L_x_28018:
[----:B------:R-:W-:Y:S05]  /*3570*/  BSYNC.RECONVERGENT B1 ;  /* 0x0000000000017941 */ /* 0x000fea0003800200 */
.L_x_28017:
        /* <DEDUP_REMOVED lines=10> */
.L_x_27982:
        /* <DEDUP_REMOVED lines=16> */
.L_x_28025:
        /* <DEDUP_REMOVED lines=13> */
.L_x_28027:
[----:B------:R-:W-:Y:S05]  /*37f0*/  BSYNC.RECONVERGENT B2 ;  /* 0x0000000000027941 */ /* 0x000fea0003800200 */
.L_x_28026:
        /* <DEDUP_REMOVED lines=42> */
.L_x_28024:
[----:B------:R-:W-:Y:S05]  /*3aa0*/  BSYNC.RECONVERGENT B1 ;  /* 0x0000000000017941 */ /* 0x000fea0003800200 */
.L_x_28023:
[----:B------:R-:W-:Y:S01]  /*3ab0*/  ISETP.NE.AND P0, PT, R26, 0x1, PT ;  /* 0x000000011a00780c */ /* 0x000fe20003f05270 */
[----:B-----5:R-:W-:Y:S01]  /*3ac0*/  HADD2.F32 R25, -RZ, R16.H0_H0 ;  /* 0x20000010ff197230 */ /* 0x020fe20000004100 */
[----:B------:R-:W-:Y:S01]  /*3ad0*/  I2FP.F32.U32 R24, R21 ;  /* 0x0000001500187245 */ /* 0x000fe20000201000 */
[----:B------:R-:W-:Y:S01]  /*3ae0*/  IMAD.U32 R95, RZ, RZ, UR34 ;  /* 0x00000022ff5f7e24 */ /* 0x000fe2000f8e00ff */
[----:B------:R-:W-:Y:S01]  /*3af0*/  MOV R96, UR33 ;  /* 0x0000002100607c02 */ /* 0x000fe20008000f00 */
[----:B------:R-:W-:Y:S01]  /*3b00*/  BSSY.RECONVERGENT B1, `(.L_x_28028) ;  /* 0x000004a000017945 */ /* 0x000fe20003800200 */
[----:B------:R-:W-:Y:S01]  /*3b10*/  FMUL.FTZ R52, R25, R98 ;  /* 0x0000006219347220 */ /* 0x000fe20000410000 */
[----:B------:R-:W-:Y:S01]  /*3b20*/  FFMA.FTZ R21, R24, R97, 1.1641532182693481445e-10 ;  /* 0x2f00000018157423 */ /* 0x000fe20000010061 */
[----:B------:R-:W-:Y:S01]  /*3b30*/  IMAD.MOV.U32 R28, RZ, RZ, 0x2 ;  /* 0x00000002ff1c7424 */ /* 0x000fe200078e00ff */
[----:B------:R-:W-:Y:S01]  /*3b40*/  MOV R24, R0 ;  /* 0x0000000000187202 */ /* 0x000fe20000000f00 */
[----:B------:R-:W-:-:S02]  /*3b50*/  FMUL.FTZ R52, R52, R95 ;  /* 0x0000005f34347220 */ /* 0x000fc40000410000 */
        /* <DEDUP_REMOVED lines=11> */
.L_x_28030:
        /* <DEDUP_REMOVED lines=13> */
.L_x_28032:
[----:B------:R-:W-:Y:S05]  /*3ce0*/  BSYNC.RECONVERGENT B2 ;  /* 0x0000000000027941 */ /* 0x000fea0003800200 */
.L_x_28031:
        /* <DEDUP_REMOVED lines=43> */
.L_x_28029:
[----:B------:R-:W-:Y:S05]  /*3fa0*/  BSYNC.RECONVERGENT B1 ;  /* 0x0000000000017941 */ /* 0x000fea0003800200 */
.L_x_28028:
[----:B------:R-:W-:Y:S01]  /*3fb0*/  ISETP.NE.AND P1, PT, R28, 0x1, PT ;  /* 0x000000011c00780c */ /* 0x000fe20003f25270 */
[----:B------:R-:W-:Y:S01]  /*3fc0*/  HADD2.F32 R27, -RZ, R16.H1_H1 ;  /* 0x30000010ff1b7230 */ /* 0x000fe20000004100 */
[----:B------:R-:W-:Y:S01]  /*3fd0*/  I2FP.F32.U32 R24, R24 ;  /* 0x0000001800187245 */ /* 0x000fe20000201000 */
[----:B------:R-:W-:Y:S01]  /*3fe0*/  BSSY.RECONVERGENT B1, `(.L_x_28033) ;  /* 0x0000049000017945 */ /* 0x000fe20003800200 */
[----:B------:R-:W-:Y:S02]  /*3ff0*/  IMAD.MOV.U32 R26, RZ, RZ, 0x2 ;  /* 0x00000002ff1a7424 */ /* 0x000fe400078e00ff */
[----:B------:R-:W-:Y:S02]  /*4000*/  IMAD.MOV.U32 R16, RZ, RZ, R0 ;  /* 0x000000ffff107224 */ /* 0x000fe400078e0000 */
        /* <DEDUP_REMOVED lines=13> */
.L_x_28035:
        /* <DEDUP_REMOVED lines=13> */
.L_x_28037:
[----:B------:R-:W-:Y:S05]  /*41b0*/  BSYNC.RECONVERGENT B2 ;  /* 0x0000000000027941 */ /* 0x000fea0003800200 */
.L_x_28036:
        /* <DEDUP_REMOVED lines=43> */
.L_x_28034:
[----:B------:R-:W-:Y:S05]  /*4470*/  BSYNC.RECONVERGENT B1 ;  /* 0x0000000000017941 */ /* 0x000fea0003800200 */
.L_x_28033:
[----:B------:R-:W-:Y:S01]  /*4480*/  ISETP.NE.AND P2, PT, R26, 0x1, PT ;  /* 0x000000011a00780c */ /* 0x000fe20003f45270 */
[----:B------:R-:W-:Y:S01]  /*4490*/  HADD2.F32 R27, -RZ, R17.H0_H0 ;  /* 0x20000011ff1b7230 */ /* 0x000fe20000004100 */
[----:B------:R-:W-:Y:S01]  /*44a0*/  I2FP.F32.U32 R16, R16 ;  /* 0x0000001000107245 */ /* 0x000fe20000201000 */
[----:B------:R-:W-:Y:S03]  /*44b0*/  BSSY.RECONVERGENT B1, `(.L_x_28038) ;  /* 0x0000049000017945 */ /* 0x000fe60003800200 */
[----:B------:R-:W-:Y:S01]  /*44c0*/  FMUL.FTZ R54, R27, R98 ;  /* 0x000000621b367220 */ /* 0x000fe20000410000 */
[----:B------:R-:W-:Y:S01]  /*44d0*/  FFMA.FTZ R25, R16, R97, 1.1641532182693481445e-10 ;  /* 0x2f00000010197423 */ /* 0x000fe20000010061 */
[----:B------:R-:W-:Y:S02]  /*44e0*/  HFMA2 R27, -RZ, RZ, 0, 1.1920928955078125e-07 ;  /* 0x00000002ff1b7431 */ /* 0x000fe400000001ff */
        /* <DEDUP_REMOVED lines=12> */
.L_x_28040:
        /* <DEDUP_REMOVED lines=13> */
.L_x_28042:
[----:B------:R-:W-:Y:S05]  /*4680*/  BSYNC.RECONVERGENT B2 ;  /* 0x0000000000027941 */ /* 0x000fea0003800200 */
.L_x_28041:
        /* <DEDUP_REMOVED lines=43> */
.L_x_28039:
[----:B------:R-:W-:Y:S05]  /*4940*/  BSYNC.RECONVERGENT B1 ;  /* 0x0000000000017941 */ /* 0x000fea0003800200 */
.L_x_28038:
        /* <DEDUP_REMOVED lines=19> */
.L_x_28045:
        /* <DEDUP_REMOVED lines=13> */
.L_x_28047:
[----:B------:R-:W-:Y:S05]  /*4b50*/  BSYNC.RECONVERGENT B2 ;  /* 0x0000000000027941 */ /* 0x000fea0003800200 */
.L_x_28046:
        /* <DEDUP_REMOVED lines=43> */
.L_x_28044:
[----:B------:R-:W-:Y:S05]  /*4e10*/  BSYNC.RECONVERGENT B1 ;  /* 0x0000000000017941 */ /* 0x000fea0003800200 */
.L_x_28043:
        /* <DEDUP_REMOVED lines=19> */
.L_x_28050:
        /* <DEDUP_REMOVED lines=13> */
.L_x_28052:
[----:B------:R-:W-:Y:S05]  /*5020*/  BSYNC.RECONVERGENT B2 ;  /* 0x0000000000027941 */ /* 0x000fea0003800200 */
.L_x_28051:
        /* <DEDUP_REMOVED lines=43> */
.L_x_28049:
[----:B------:R-:W-:Y:S05]  /*52e0*/  BSYNC.RECONVERGENT B1 ;  /* 0x0000000000017941 */ /* 0x000fea0003800200 */
.L_x_28048:
        /* <DEDUP_REMOVED lines=19> */
.L_x_28055:
        /* <DEDUP_REMOVED lines=13> */
.L_x_28057:
[----:B------:R-:W-:Y:S05]  /*54f0*/  BSYNC.RECONVERGENT B2 ;  /* 0x0000000000027941 */ /* 0x000fea0003800200 */
.L_x_28056:
        /* <DEDUP_REMOVED lines=43> */
.L_x_28054:
[----:B------:R-:W-:Y:S05]  /*57b0*/  BSYNC.RECONVERGENT B1 ;  /* 0x0000000000017941 */ /* 0x000fea0003800200 */
.L_x_28053:
        /* <DEDUP_REMOVED lines=19> */
.L_x_28060:
        /* <DEDUP_REMOVED lines=15> */
.L_x_28062:
[----:B------:R-:W-:Y:S05]  /*59e0*/  BSYNC.RECONVERGENT B2 ;  /* 0x0000000000027941 */ /* 0x000fea0003800200 */
.L_x_28061:
        /* <DEDUP_REMOVED lines=43> */
.L_x_28059:
[----:B------:R-:W-:Y:S05]  /*5ca0*/  BSYNC.RECONVERGENT B1 ;  /* 0x0000000000017941 */ /* 0x000fea0003800200 */
.L_x_28058:
        /* <DEDUP_REMOVED lines=16> */
.L_x_28022:
        /* <DEDUP_REMOVED lines=45> */
.L_x_28066:
        /* <DEDUP_REMOVED lines=13> */
.L_x_28068:
[----:B------:R-:W-:Y:S05]  /*6150*/  BSYNC.RECONVERGENT B2 ;  /* 0x0000000000027941 */ /* 0x000fea0003800200 */
.L_x_28067:
        /* <DEDUP_REMOVED lines=42> */
.L_x_28065:
[----:B------:R-:W-:Y:S05]  /*6400*/  BSYNC.RECONVERGENT B1 ;  /* 0x0000000000017941 */ /* 0x000fea0003800200 */
.L_x_28064:
[----:B------:R-:W-:Y:S01]  /*6410*/  I2FP.F32.U32 R24, R21 ;  /* 0x0000001500187245 */ /* 0x000fe20000201000 */
[----:B-----5:R-:W-:Y:S01]  /*6420*/  HADD2.F32 R25, -RZ, R16.H0_H0 ;  /* 0x20000010ff197230 */ /* 0x020fe20000004100 */
        /* <DEDUP_REMOVED lines=21> */
.L_x_28071:
        /* <DEDUP_REMOVED lines=13> */
.L_x_28073:
[----:B------:R-:W-:Y:S05]  /*6650*/  BSYNC.RECONVERGENT B2 ;  /* 0x0000000000027941 */ /* 0x000fea0003800200 */
.L_x_28072:
        /* <DEDUP_REMOVED lines=43> */
.L_x_28070:
[----:B------:R-:W-:Y:S05]  /*6910*/  BSYNC.RECONVERGENT B1 ;  /* 0x0000000000017941 */ /* 0x000fea0003800200 */
.L_x_28069:
        /* <DEDUP_REMOVED lines=22> */
.L_x_28076:
        /* <DEDUP_REMOVED lines=13> */
.L_x_28078:
[----:B------:R-:W-:Y:S05]  /*6b50*/  BSYNC.RECONVERGENT B2 ;  /* 0x0000000000027941 */ /* 0x000fea0003800200 */
.L_x_28077:
        /* <DEDUP_REMOVED lines=43> */
.L_x_28075:
[----:B------:R-:W-:Y:S05]  /*6e10*/  BSYNC.RECONVERGENT B1 ;  /* 0x0000000000017941 */ /* 0x000fea0003800200 */
.L_x_28074:
        /* <DEDUP_REMOVED lines=22> */
.L_x_28081:
        /* <DEDUP_REMOVED lines=13> */
.L_x_28083:
[----:B------:R-:W-:Y:S05]  /*7050*/  BSYNC.RECONVERGENT B2 ;  /* 0x0000000000027941 */ /* 0x000fea0003800200 */
.L_x_28082:
        /* <DEDUP_REMOVED lines=43> */
.L_x_28080:
[----:B------:R-:W-:Y:S05]  /*7310*/  BSYNC.RECONVERGENT B1 ;  /* 0x0000000000017941 */ /* 0x000fea0003800200 */
.L_x_28079:
        /* <DEDUP_REMOVED lines=22> */
.L_x_28086:
        /* <DEDUP_REMOVED lines=13> */
.L_x_28088:
[----:B------:R-:W-:Y:S05]  /*7550*/  BSYNC.RECONVERGENT B2 ;  /* 0x0000000000027941 */ /* 0x000fea0003800200 */
.L_x_28087:
        /* <DEDUP_REMOVED lines=43> */
.L_x_28085:
[----:B------:R-:W-:Y:S05]  /*7810*/  BSYNC.RECONVERGENT B1 ;  /* 0x0000000000017941 */ /* 0x000fea0003800200 */
.L_x_28084:
        /* <DEDUP_REMOVED lines=22> */
.L_x_28091:
        /* <DEDUP_REMOVED lines=13> */
.L_x_28093:
[----:B------:R-:W-:Y:S05]  /*7a50*/  BSYNC.RECONVERGENT B2 ;  /* 0x0000000000027941 */ /* 0x000fea0003800200 */
.L_x_28092:
        /* <DEDUP_REMOVED lines=43> */
.L_x_28090:
[----:B------:R-:W-:Y:S05]  /*7d10*/  BSYNC.RECONVERGENT B1 ;  /* 0x0000000000017941 */ /* 0x000fea0003800200 */
.L_x_28089:
        /* <DEDUP_REMOVED lines=22> */
.L_x_28096:
        /* <DEDUP_REMOVED lines=13> */
.L_x_28098:
[----:B------:R-:W-:Y:S05]  /*7f50*/  BSYNC.RECONVERGENT B2 ;  /* 0x0000000000027941 */ /* 0x000fea0003800200 */
.L_x_28097:
        /* <DEDUP_REMOVED lines=43> */
.L_x_28095:
[----:B------:R-:W-:Y:S05]  /*8210*/  BSYNC.RECONVERGENT B1 ;  /* 0x0000000000017941 */ /* 0x000fea0003800200 */
.L_x_28094:
        /* <DEDUP_REMOVED lines=22> */
.L_x_28101:
        /* <DEDUP_REMOVED lines=15> */
.L_x_28103:
[----:B------:R-:W-:Y:S05]  /*8470*/  BSYNC.RECONVERGENT B2 ;  /* 0x0000000000027941 */ /* 0x000fea0003800200 */
.L_x_28102:
        /* <DEDUP_REMOVED lines=43> */
.L_x_28100:
[----:B------:R-:W-:Y:S05]  /*8730*/  BSYNC.RECONVERGENT B1 ;  /* 0x0000000000017941 */ /* 0x000fea0003800200 */
.L_x_28099:
        /* <DEDUP_REMOVED lines=10> */
.L_x_28063:
        /* <DEDUP_REMOVED lines=16> */
.L_x_28107:
        /* <DEDUP_REMOVED lines=13> */
.L_x_28109:
[----:B------:R-:W-:Y:S05]  /*89b0*/  BSYNC.RECONVERGENT B2 ;  /* 0x0000000000027941 */ /* 0x000fea0003800200 */
.L_x_28108:
        /* <DEDUP_REMOVED lines=42> */
.L_x_28106:
[----:B------:R-:W-:Y:S05]  /*8c60*/  BSYNC.RECONVERGENT B1 ;  /* 0x0000000000017941 */ /* 0x000fea0003800200 */
.L_x_28105:
[----:B------:R-:W-:Y:S01]  /*8c70*/  ISETP.NE.AND P0, PT, R26, 0x1, PT ;  /* 0x000000011a00780c */ /* 0x000fe20003f05270 */
[----:B-----5:R-:W-:Y:S01]  /*8c80*/  HADD2.F32 R25, -RZ, R16.H0_H0 ;  /* 0x20000010ff197230 */ /* 0x020fe20000004100 */
[----:B------:R-:W-:Y:S01]  /*8c90*/  I2FP.F32.U32 R24, R21 ;  /* 0x0000001500187245 */ /* 0x000fe20000201000 */
[----:B------:R-:W-:Y:S01]  /*8ca0*/  BSSY.RECONVERGENT B1, `(.L_x_28110) ;  /* 0x000004a000017945 */ /* 0x000fe20003800200 */
[----:B------:R-:W-:Y:S02]  /*8cb0*/  HFMA2 R28, -RZ, RZ, 0, 1.1920928955078125e-07 ;  /* 0x00000002ff1c7431 */ /* 0x000fe400000001ff */
[----:B------:R-:W-:Y:S01]  /*8cc0*/  FMUL.FTZ R44, R25, R98 ;  /* 0x00000062192c7220 */ /* 0x000fe20000410000 */
        /* <DEDUP_REMOVED lines=14> */
.L_x_28112:
        /* <DEDUP_REMOVED lines=13> */
.L_x_28114:
[----:B------:R-:W-:Y:S05]  /*8e80*/  BSYNC.RECONVERGENT B2 ;  /* 0x0000000000027941 */ /* 0x000fea0003800200 */
.L_x_28113:
        /* <DEDUP_REMOVED lines=43> */
.L_x_28111:
[----:B------:R-:W-:Y:S05]  /*9140*/  BSYNC.RECONVERGENT B1 ;  /* 0x0000000000017941 */ /* 0x000fea0003800200 */
.L_x_28110:
        /* <DEDUP_REMOVED lines=19> */
.L_x_28117:
        /* <DEDUP_REMOVED lines=13> */
.L_x_28119:
[----:B------:R-:W-:Y:S05]  /*9350*/  BSYNC.RECONVERGENT B2 ;  /* 0x0000000000027941 */ /* 0x000fea0003800200 */
.L_x_28118:
        /* <DEDUP_REMOVED lines=43> */
.L_x_28116:
[----:B------:R-:W-:Y:S05]  /*9610*/  BSYNC.RECONVERGENT B1 ;  /* 0x0000000000017941 */ /* 0x000fea0003800200 */
.L_x_28115:
        /* <DEDUP_REMOVED lines=19> */
.L_x_28122:
        /* <DEDUP_REMOVED lines=13> */
.L_x_28124:
[----:B------:R-:W-:Y:S05]  /*9820*/  BSYNC.RECONVERGENT B2 ;  /* 0x0000000000027941 */ /* 0x000fea0003800200 */
.L_x_28123:
        /* <DEDUP_REMOVED lines=43> */
.L_x_28121:
[----:B------:R-:W-:Y:S05]  /*9ae0*/  BSYNC.RECONVERGENT B1 ;  /* 0x0000000000017941 */ /* 0x000fea0003800200 */
.L_x_28120:
        /* <DEDUP_REMOVED lines=19> */
.L_x_28127:
        /* <DEDUP_REMOVED lines=13> */
.L_x_28129:
[----:B------:R-:W-:Y:S05]  /*9cf0*/  BSYNC.RECONVERGENT B2 ;  /* 0x0000000000027941 */ /* 0x000fea0003800200 */
.L_x_28128:
        /* <DEDUP_REMOVED lines=43> */
.L_x_28126:
[----:B------:R-:W-:Y:S05]  /*9fb0*/  BSYNC.RECONVERGENT B1 ;  /* 0x0000000000017941 */ /* 0x000fea0003800200 */
.L_x_28125:
        /* <DEDUP_REMOVED lines=19> */
.L_x_28132:
        /* <DEDUP_REMOVED lines=13> */
.L_x_28134:
[----:B------:R-:W-:Y:S05]  /*a1c0*/  BSYNC.RECONVERGENT B2 ;  /* 0x0000000000027941 */ /* 0x000fea0003800200 */
.L_x_28133:
        /* <DEDUP_REMOVED lines=43> */
.L_x_28131:
[----:B------:R-:W-:Y:S05]  /*a480*/  BSYNC.RECONVERGENT B1 ;  /* 0x0000000000017941 */ /* 0x000fea0003800200 */
.L_x_28130:
        /* <DEDUP_REMOVED lines=19> */
.L_x_28137:
        /* <DEDUP_REMOVED lines=13> */
.L_x_28139:
[----:B------:R-:W-:Y:S05]  /*a690*/  BSYNC.RECONVERGENT B2 ;  /* 0x0000000000027941 */ /* 0x000fea0003800200 */
.L_x_28138:
        /* <DEDUP_REMOVED lines=43> */
.L_x_28136:
[----:B------:R-:W-:Y:S05]  /*a950*/  BSYNC.RECONVERGENT B1 ;  /* 0x0000000000017941 */ /* 0x000fea0003800200 */
.L_x_28135:
[----:B------:R-:W-:Y:S01]  /*a960*/  ISETP.NE.AND P6, PT, R26, 0x1, PT ;  /* 0x000000011a00780c */ /* 0x000fe20003fc5270 */
[----:B------:R-:W-:Y:S01]  /*a970*/  HADD2.F32 R25, -RZ, R19.H0_H0 ;  /* 0x20000013ff197230 */ /* 0x000fe20000004100 */
[----:B------:R-:W-:Y:S01]  /*a980*/  I2FP.F32.U32 R16, R17 ;  /* 0x0000001100107245 */ /* 0x000fe20000201000 */
[----:B------:R-:W-:Y:S01]  /*a990*/  BSSY.RECONVERGENT B1, `(.L_x_28140) ;  /* 0x000004b000017945 */ /* 0x000fe20003800200 */
[----:B------:R-:W-:Y:S02]  /*a9a0*/  HFMA2 R30, -RZ, RZ, 0, 1.1920928955078125e-07 ;  /* 0x00000002ff1e7431 */ /* 0x000fe400000001ff */
[----:B------:R-:W-:Y:S02]  /*a9b0*/  IMAD.MOV.U32 R18, RZ, RZ, R0 ;  /* 0x000000ffff127224 */ /* 0x000fe400078e0000 */
[----:B------:R-:W-:Y:S01]  /*a9c0*/  FMUL.FTZ R42, R25, R98 ;  /* 0x00000062192a7220 */ /* 0x000fe20000410000 */
[----:B------:R-:W-:-:S03]  /*a9d0*/  FFMA.FTZ R17, R16, R97, 1.1641532182693481445e-10 ;  /* 0x2f00000010117423 */ /* 0x000fc60000010061 */
[----:B------:R-:W-:Y:S02]  /*a9e0*/  FMUL.FTZ R42, R42, R95 ;  /* 0x0000005f2a2a7220 */ /* 0x000fe40000410000 */
        /* <DEDUP_REMOVED lines=10> */
.L_x_28142:
        /* <DEDUP_REMOVED lines=15> */
.L_x_28144:
[----:B------:R-:W-:Y:S05]  /*ab80*/  BSYNC.RECONVERGENT B2 ;  /* 0x0000000000027941 */ /* 0x000fea0003800200 */
.L_x_28143:
        /* <DEDUP_REMOVED lines=43> */
.L_x_28141:
[----:B------:R-:W-:Y:S05]  /*ae40*/  BSYNC.RECONVERGENT B1 ;  /* 0x0000000000017941 */ /* 0x000fea0003800200 */
.L_x_28140:
        /* <DEDUP_REMOVED lines=16> */
.L_x_28104:
        /* <DEDUP_REMOVED lines=43> */
.L_x_28148:
        /* <DEDUP_REMOVED lines=13> */
.L_x_28150:
[----:B------:R-:W-:Y:S05]  /*b2d0*/  BSYNC.RECONVERGENT B2 ;  /* 0x0000000000027941 */ /* 0x000fea0003800200 */
.L_x_28149:
        /* <DEDUP_REMOVED lines=43> */
.L_x_28147:
[----:B------:R-:W-:Y:S05]  /*b590*/  BSYNC.RECONVERGENT B1 ;  /* 0x0000000000017941 */ /* 0x000fea0003800200 */
.L_x_28146:
        /* <DEDUP_REMOVED lines=23> */
.L_x_28153:
        /* <DEDUP_REMOVED lines=13> */
.L_x_28155:
[----:B------:R-:W-:Y:S05]  /*b7e0*/  BSYNC.RECONVERGENT B2 ;  /* 0x0000000000027941 */ /* 0x000fea0003800200 */
.L_x_28154:
        /* <DEDUP_REMOVED lines=43> */
.L_x_28152:
[----:B------:R-:W-:Y:S05]  /*baa0*/  BSYNC.RECONVERGENT B1 ;  /* 0x0000000000017941 */ /* 0x000fea0003800200 */
.L_x_28151:
        /* <DEDUP_REMOVED lines=22> */
.L_x_28158:
        /* <DEDUP_REMOVED lines=13> */
.L_x_28160:
[----:B------:R-:W-:Y:S05]  /*bce0*/  BSYNC.RECONVERGENT B2 ;  /* 0x0000000000027941 */ /* 0x000fea0003800200 */
.L_x_28159:
        /* <DEDUP_REMOVED lines=43> */
.L_x_28157:
[----:B------:R-:W-:Y:S05]  /*bfa0*/  BSYNC.RECONVERGENT B1 ;  /* 0x0000000000017941 */ /* 0x000fea0003800200 */
.L_x_28156:
        /* <DEDUP_REMOVED lines=22> */
.L_x_28163:
        /* <DEDUP_REMOVED lines=13> */
.L_x_28165:
[----:B------:R-:W-:Y:S05]  /*c1e0*/  BSYNC.RECONVERGENT B2 ;  /* 0x0000000000027941 */ /* 0x000fea0003800200 */
.L_x_28164:
        /* <DEDUP_REMOVED lines=43> */
.L_x_28162:
[----:B------:R-:W-:Y:S05]  /*c4a0*/  BSYNC.RECONVERGENT B1 ;  /* 0x0000000000017941 */ /* 0x000fea0003800200 */
.L_x_28161:
        /* <DEDUP_REMOVED lines=22> */
.L_x_28168:
        /* <DEDUP_REMOVED lines=13> */
.L_x_28170:
[----:B------:R-:W-:Y:S05]  /*c6e0*/  BSYNC.RECONVERGENT B2 ;  /* 0x0000000000027941 */ /* 0x000fea0003800200 */
.L_x_28169:
        /* <DEDUP_REMOVED lines=43> */
.L_x_28167:
[----:B------:R-:W-:Y:S05]  /*c9a0*/  BSYNC.RECONVERGENT B1 ;  /* 0x0000000000017941 */ /* 0x000fea0003800200 */
.L_x_28166:
        /* <DEDUP_REMOVED lines=22> */
.L_x_28173:
        /* <DEDUP_REMOVED lines=13> */
.L_x_28175:
[----:B------:R-:W-:Y:S05]  /*cbe0*/  BSYNC.RECONVERGENT B2 ;  /* 0x0000000000027941 */ /* 0x000fea0003800200 */
.L_x_28174:
        /* <DEDUP_REMOVED lines=43> */
.L_x_28172:
[----:B------:R-:W-:Y:S05]  /*cea0*/  BSYNC.RECONVERGENT B1 ;  /* 0x0000000000017941 */ /* 0x000fea0003800200 */
.L_x_28171:
        /* <DEDUP_REMOVED lines=22> */
.L_x_28178:
        /* <DEDUP_REMOVED lines=13> */
.L_x_28180:
[----:B------:R-:W-:Y:S05]  /*d0e0*/  BSYNC.RECONVERGENT B2 ;  /* 0x0000000000027941 */ /* 0x000fea0003800200 */
.L_x_28179:
        /* <DEDUP_REMOVED lines=43> */
.L_x_28177:
[----:B------:R-:W-:Y:S05]  /*d3a0*/  BSYNC.RECONVERGENT B1 ;  /* 0x0000000000017941 */ /* 0x000fea0003800200 */
.L_x_28176:
        /* <DEDUP_REMOVED lines=22> */
.L_x_28183:
        /* <DEDUP_REMOVED lines=15> */
.L_x_28185:
[----:B------:R-:W-:Y:S05]  /*d600*/  BSYNC.RECONVERGENT B2 ;  /* 0x0000000000027941 */ /* 0x000fea0003800200 */
.L_x_28184:
        /* <DEDUP_REMOVED lines=43> */
.L_x_28182:
[----:B------:R-:W-:Y:S05]  /*d8c0*/  BSYNC.RECONVERGENT B1 ;  /* 0x0000000000017941 */ /* 0x000fea0003800200 */
.L_x_28181:
        /* <DEDUP_REMOVED lines=10> */
.L_x_28145:
        /* <DEDUP_REMOVED lines=16> */
.L_x_28189:
        /* <DEDUP_REMOVED lines=13> */
.L_x_28191:
[----:B------:R-:W-:Y:S05]  /*db40*/  BSYNC.RECONVERGENT B2 ;  /* 0x0000000000027941 */ /* 0x000fea0003800200 */
.L_x_28190:
        /* <DEDUP_REMOVED lines=43> */
.L_x_28188:
[----:B------:R-:W-:Y:S05]  /*de00*/  BSYNC.RECONVERGENT B1 ;  /* 0x0000000000017941 */ /* 0x000fea0003800200 */
.L_x_28187:
[----:B------:R-:W-:Y:S01]  /*de10*/  ISETP.NE.AND P0, PT, R26, 0x1, PT ;  /* 0x000000011a00780c */ /* 0x000fe20003f05270 */
[----:B-----5:R-:W-:Y:S01]  /*de20*/  HADD2.F32 R25, -RZ, R16.H0_H0 ;  /* 0x20000010ff197230 */ /* 0x020fe20000004100 */
[----:B------:R-:W-:Y:S01]  /*de30*/  I2FP.F32.U32 R24, R21 ;  /* 0x0000001500187245 */ /* 0x000fe20000201000 */
[----:B------:R-:W-:Y:S01]  /*de40*/  BSSY.RECONVERGENT B1, `(.L_x_28192) ;  /* 0x000004a000017945 */ /* 0x000fe20003800200 */
[----:B------:R-:W-:Y:S02]  /*de50*/  IMAD.MOV.U32 R28, RZ, RZ, 0x2 ;  /* 0x00000002ff1c7424 */ /* 0x000fe400078e00ff */
[----:B------:R-:W-:Y:S01]  /*de60*/  FMUL.FTZ R36, R25, R98 ;  /* 0x0000006219247220 */ /* 0x000fe20000410000 */
[----:B------:R-:W-:Y:S01]  /*de70*/  FFMA.FTZ R21, R24, R97, 1.1641532182693481445e-10 ;  /* 0x2f00000018157423 */ /* 0x000fe20000010061 */
[----:B------:R-:W-:Y:S02]  /*de80*/  MOV R25, R0 ;  /* 0x0000000000197202 */ /* 0x000fe40000000f00 */
        /* <DEDUP_REMOVED lines=12> */
.L_x_28194:
        /* <DEDUP_REMOVED lines=13> */
.L_x_28196:
[----:B------:R-:W-:Y:S05]  /*e020*/  BSYNC.RECONVERGENT B2 ;  /* 0x0000000000027941 */ /* 0x000fea0003800200 */
.L_x_28195:
        /* <DEDUP_REMOVED lines=43> */
.L_x_28193:
[----:B------:R-:W-:Y:S05]  /*e2e0*/  BSYNC.RECONVERGENT B1 ;  /* 0x0000000000017941 */ /* 0x000fea0003800200 */
.L_x_28192:
        /* <DEDUP_REMOVED lines=19> */
.L_x_28199:
        /* <DEDUP_REMOVED lines=13> */
.L_x_28201:
[----:B------:R-:W-:Y:S05]  /*e4f0*/  BSYNC.RECONVERGENT B2 ;  /* 0x0000000000027941 */ /* 0x000fea0003800200 */
.L_x_28200:
        /* <DEDUP_REMOVED lines=43> */
.L_x_28198:
[----:B------:R-:W-:Y:S05]  /*e7b0*/  BSYNC.RECONVERGENT B1 ;  /* 0x0000000000017941 */ /* 0x000fea0003800200 */
.L_x_28197:
        /* <DEDUP_REMOVED lines=19> */
.L_x_28204:
        /* <DEDUP_REMOVED lines=13> */
.L_x_28206:
[----:B------:R-:W-:Y:S05]  /*e9c0*/  BSYNC.RECONVERGENT B2 ;  /* 0x0000000000027941 */ /* 0x000fea0003800200 */
.L_x_28205:
        /* <DEDUP_REMOVED lines=43> */
.L_x_28203:
[----:B------:R-:W-:Y:S05]  /*ec80*/  BSYNC.RECONVERGENT B1 ;  /* 0x0000000000017941 */ /* 0x000fea0003800200 */
.L_x_28202:
        /* <DEDUP_REMOVED lines=19> */
.L_x_28209:
        /* <DEDUP_REMOVED lines=13> */
.L_x_28211:
[----:B------:R-:W-:Y:S05]  /*ee90*/  BSYNC.RECONVERGENT B2 ;  /* 0x0000000000027941 */ /* 0x000fea0003800200 */
.L_x_28210:
        /* <DEDUP_REMOVED lines=43> */
.L_x_28208:
[----:B------:R-:W-:Y:S05]  /*f150*/  BSYNC.RECONVERGENT B1 ;  /* 0x0000000000017941 */ /* 0x000fea0003800200 */
.L_x_28207:
[----:B------:R-:W-:Y:S01]  /*f160*/  ISETP.NE.AND P4, PT, R26, 0x1, PT ;  /* 0x000000011a00780c */ /* 0x000fe20003f85270 */
[----:B------:R-:W-:Y:S01]  /*f170*/  HADD2.F32 R25, -RZ, R18.H0_H0 ;  /* 0x20000012ff197230 */ /* 0x000fe20000004100 */
[----:B------:R-:W-:Y:S01]  /*f180*/  I2FP.F32.U32 R16, R17 ;  /* 0x0000001100107245 */ /* 0x000fe20000201000 */
[----:B------:R-:W-:Y:S01]  /*f190*/  BSSY.RECONVERGENT B1, `(.L_x_28212) ;  /* 0x0000049000017945 */ /* 0x000fe20003800200 */
[----:B------:R-:W-:Y:S02]  /*f1a0*/  IMAD.MOV.U32 R24, RZ, RZ, 0x2 ;  /* 0x00000002ff187424 */ /* 0x000fe400078e00ff */
[----:B------:R-:W-:Y:S01]  /*f1b0*/  FMUL.FTZ R32, R25, R98 ;  /* 0x0000006219207220 */ /* 0x000fe20000410000 */
[----:B------:R-:W-:-:S03]  /*f1c0*/  FFMA.FTZ R17, R16, R97, 1.1641532182693481445e-10 ;  /* 0x2f00000010117423 */ /* 0x000fc60000010061 */
[----:B------:R-:W-:Y:S02]  /*f1d0*/  FMUL.FTZ R32, R32, R95 ;  /* 0x0000005f20207220 */ /* 0x000fe40000410000 */
[----:B------:R-:W-:Y:S02]  /*f1e0*/  FSETP.LE.FTZ.AND P3, PT, R17, R96, PT ;  /* 0x000000601100720b */ /* 0x000fe40003f73000 */
        /* <DEDUP_REMOVED lines=10> */
.L_x_28214:
        /* <DEDUP_REMOVED lines=13> */
.L_x_28216:
[----:B------:R-:W-:Y:S05]  /*f360*/  BSYNC.RECONVERGENT B2 ;  /* 0x0000000000027941 */ /* 0x000fea0003800200 */
.L_x_28215:
        /* <DEDUP_REMOVED lines=43> */
.L_x_28213:
[----:B------:R-:W-:Y:S05]  /*f620*/  BSYNC.RECONVERGENT B1 ;  /* 0x0000000000017941 */ /* 0x000fea0003800200 */
.L_x_28212:
        /* <DEDUP_REMOVED lines=19> */
.L_x_28219:
        /* <DEDUP_REMOVED lines=13> */
.L_x_28221:
[----:B------:R-:W-:Y:S05]  /*f830*/  BSYNC.RECONVERGENT B2 ;  /* 0x0000000000027941 */ /* 0x000fea0003800200 */
.L_x_28220:
        /* <DEDUP_REMOVED lines=43> */
.L_x_28218:
[----:B------:R-:W-:Y:S05]  /*faf0*/  BSYNC.RECONVERGENT B1 ;  /* 0x0000000000017941 */ /* 0x000fea0003800200 */
.L_x_28217:
[----:B------:R-:W-:Y:S01]  /*fb00*/  ISETP.NE.AND P6, PT, R26, 0x1, PT ;  /* 0x000000011a00780c */ /* 0x000fe20003fc5270 */
[----:B------:R-:W-:Y:S01]  /*fb10*/  HADD2.F32 R25, -RZ, R19.H0_H0 ;  /* 0x20000013ff197230 */ /* 0x000fe20000004100 */
[----:B------:R-:W-:Y:S01]  /*fb20*/  I2FP.F32.U32 R16, R17 ;  /* 0x0000001100107245 */ /* 0x000fe20000201000 */
[----:B------:R-:W-:Y:S01]  /*fb30*/  BSSY.RECONVERGENT B1, `(.L_x_28222) ;  /* 0x000004b000017945 */ /* 0x000fe20003800200 */
[----:B------:R-:W-:Y:S01]  /*fb40*/  IMAD.MOV.U32 R78, RZ, RZ, 0x2 ;  /* 0x00000002ff4e7424 */ /* 0x000fe200078e00ff */
[----:B------:R-:W-:Y:S01]  /*fb50*/  MOV R18, R0 ;  /* 0x0000000000127202 */ /* 0x000fe20000000f00 */
        /* <DEDUP_REMOVED lines=13> */
.L_x_28224:
        /* <DEDUP_REMOVED lines=15> */
.L_x_28226:
[----:B------:R-:W-:Y:S05]  /*fd20*/  BSYNC.RECONVERGENT B2 ;  /* 0x0000000000027941 */ /* 0x000fea0003800200 */
.L_x_28225:
        /* <DEDUP_REMOVED lines=43> */
.L_x_28223:
[----:B------:R-:W-:Y:S05]  /*ffe0*/  BSYNC.RECONVERGENT B1 ;  /* 0x0000000000017941 */ /* 0x000fea0003800200 */
.L_x_28222:
        /* <DEDUP_REMOVED lines=16> */
.L_x_28186:
        /* <DEDUP_REMOVED lines=8> */
[----:B------:R-:W-:Y:S01]  /*10170*/  SEL R16, RZ, 0x100, !P0 ;  /* 0x00000100ff107807 */ /* 0x000fe20004000000 */
[----:B------:R0:W-:Y:S01]  /*10180*/  STG.E.128 desc[UR8][R28.64+0x10], R32 ;  /* 0x000010201c007986 */ /* 0x0001e2000c101d08 */
[----:B------:R-:W-:-:S02]  /*10190*/  ISETP.NE.AND P5, PT, R21, RZ, PT ;  /* 0x000000ff1500720c */ /* 0x000fc40003fa5270 */
        /* <DEDUP_REMOVED lines=32> */
.L_x_28230:
        /* <DEDUP_REMOVED lines=13> */
.L_x_28232:
[----:B------:R-:W-:Y:S05]  /*10470*/  BSYNC.RECONVERGENT B2 ;  /* 0x0000000000027941 */ /* 0x000fea0003800200 */
.L_x_28231:
        /* <DEDUP_REMOVED lines=42> */
[----:B------:R-:W-:-:S07]  /*10720*/  MOV R102, R76 ;  /* 0x0000004c00667202 */ /* 0x000fce0000000f00 */
.L_x_28229:
[----:B------:R-:W-:Y:S05]  /*10730*/  BSYNC.RECONVERGENT B1 ;  /* 0x0000000000017941 */ /* 0x000fea0003800200 */
.L_x_28228:
        /* <DEDUP_REMOVED lines=23> */
.L_x_28235:
        /* <DEDUP_REMOVED lines=13> */
.L_x_28237:
[----:B------:R-:W-:Y:S05]  /*10980*/  BSYNC.RECONVERGENT B2 ;  /* 0x0000000000027941 */ /* 0x000fea0003800200 */
.L_x_28236:
        /* <DEDUP_REMOVED lines=43> */
.L_x_28234:
[----:B------:R-:W-:Y:S05]  /*10c40*/  BSYNC.RECONVERGENT B1 ;  /* 0x0000000000017941 */ /* 0x000fea0003800200 */
.L_x_28233:
[----:B------:R-:W-:Y:S01]  /*10c50*/  I2FP.F32.U32 R76, R77 ;  /* 0x0000004d004c7245 */ /* 0x000fe20000201000 */
[----:B------:R-:W-:Y:S01]  /*10c60*/  HADD2.F32 R79, -RZ, R16.H1_H1 ;  /* 0x30000010ff4f7230 */ /* 0x000fe20000004100 */
        /* <DEDUP_REMOVED lines=20> */
.L_x_28240:
        /* <DEDUP_REMOVED lines=13> */
.L_x_28242:
[----:B------:R-:W-:Y:S05]  /*10e80*/  BSYNC.RECONVERGENT B2 ;  /* 0x0000000000027941 */ /* 0x000fea0003800200 */
.L_x_28241:
        /* <DEDUP_REMOVED lines=43> */
.L_x_28239:
[----:B------:R-:W-:Y:S05]  /*11140*/  BSYNC.RECONVERGENT B1 ;  /* 0x0000000000017941 */ /* 0x000fea0003800200 */
.L_x_28238:
        /* <DEDUP_REMOVED lines=22> */
.L_x_28245:
        /* <DEDUP_REMOVED lines=13> */
.L_x_28247:
[----:B------:R-:W-:Y:S05]  /*11380*/  BSYNC.RECONVERGENT B2 ;  /* 0x0000000000027941 */ /* 0x000fea0003800200 */
.L_x_28246:
        /* <DEDUP_REMOVED lines=43> */
.L_x_28244:
[----:B------:R-:W-:Y:S05]  /*11640*/  BSYNC.RECONVERGENT B1 ;  /* 0x0000000000017941 */ /* 0x000fea0003800200 */
.L_x_28243:
        /* <DEDUP_REMOVED lines=22> */
.L_x_28250:
        /* <DEDUP_REMOVED lines=13> */
.L_x_28252:
[----:B------:R-:W-:Y:S05]  /*11880*/  BSYNC.RECONVERGENT B2 ;  /* 0x0000000000027941 */ /* 0x000fea0003800200 */
.L_x_28251:
        /* <DEDUP_REMOVED lines=43> */
.L_x_28249:
[----:B------:R-:W-:Y:S05]  /*11b40*/  BSYNC.RECONVERGENT B1 ;  /* 0x0000000000017941 */ /* 0x000fea0003800200 */
.L_x_28248:
        /* <DEDUP_REMOVED lines=22> */
.L_x_28255:
        /* <DEDUP_REMOVED lines=13> */
.L_x_28257:
[----:B------:R-:W-:Y:S05]  /*11d80*/  BSYNC.RECONVERGENT B2 ;  /* 0x0000000000027941 */ /* 0x000fea0003800200 */
.L_x_28256:
        /* <DEDUP_REMOVED lines=43> */
.L_x_28254:
[----:B------:R-:W-:Y:S05]  /*12040*/  BSYNC.RECONVERGENT B1 ;  /* 0x0000000000017941 */ /* 0x000fea0003800200 */
.L_x_28253:
        /* <DEDUP_REMOVED lines=22> */
.L_x_28260:
        /* <DEDUP_REMOVED lines=13> */
.L_x_28262:
[----:B------:R-:W-:Y:S05]  /*12280*/  BSYNC.RECONVERGENT B2 ;  /* 0x0000000000027941 */ /* 0x000fea0003800200 */
.L_x_28261:
        /* <DEDUP_REMOVED lines=43> */
.L_x_28259:
[----:B------:R-:W-:Y:S05]  /*12540*/  BSYNC.RECONVERGENT B1 ;  /* 0x0000000000017941 */ /* 0x000fea0003800200 */
.L_x_28258:
        /* <DEDUP_REMOVED lines=22> */
.L_x_28265:
        /* <DEDUP_REMOVED lines=15> */
.L_x_28267:
[----:B------:R-:W-:Y:S05]  /*127a0*/  BSYNC.RECONVERGENT B2 ;  /* 0x0000000000027941 */ /* 0x000fea0003800200 */
.L_x_28266:
        /* <DEDUP_REMOVED lines=41> */
[----:B------:R-:W-:Y:S02]  /*12a40*/  LOP3.LUT R4, R76, UR32, R17, 0x96, !PT ;  /* 0x000000204c047c12 */ /* 0x000fe4000f8e9611 */
[----:B------:R-:W-:-:S07]  /*12a50*/  MOV R102, R16 ;  /* 0x0000001000667202 */ /* 0x000fce0000000f00 */
.L_x_28264:
[----:B------:R-:W-:Y:S05]  /*12a60*/  BSYNC.RECONVERGENT B1 ;  /* 0x0000000000017941 */ /* 0x000fea0003800200 */
.L_x_28263:
        /* <DEDUP_REMOVED lines=10> */
.L_x_28227:
        /* <DEDUP_REMOVED lines=16> */
.L_x_28271:
        /* <DEDUP_REMOVED lines=13> */
.L_x_28273:
[----:B------:R-:W-:Y:S05]  /*12ce0*/  BSYNC.RECONVERGENT B2 ;  /* 0x0000000000027941 */ /* 0x000fea0003800200 */
.L_x_28272:
        /* <DEDUP_REMOVED lines=43> */
.L_x_28270:
[----:B------:R-:W-:Y:S05]  /*12fa0*/  BSYNC.RECONVERGENT B1 ;  /* 0x0000000000017941 */ /* 0x000fea0003800200 */
.L_x_28269:
[----:B------:R-:W-:Y:S01]  /*12fb0*/  ISETP.NE.AND P0, PT, R26, 0x1, PT ;  /* 0x000000011a00780c */ /* 0x000fe20003f05270 */
[----:B-----5:R-:W-:Y:S01]  /*12fc0*/  HADD2.F32 R25, -RZ, R16.H0_H0 ;  /* 0x20000010ff197230 */ /* 0x020fe20000004100 */
[----:B------:R-:W-:Y:S01]  /*12fd0*/  I2FP.F32.U32 R24, R21 ;  /* 0x0000001500187245 */ /* 0x000fe20000201000 */
[----:B------:R-:W-:Y:S01]  /*12fe0*/  BSSY.RECONVERGENT B1, `(.L_x_28274) ;  /* 0x000004a000017945 */ /* 0x000fe20003800200 */
[----:B------:R-:W-:-:S03]  /*12ff0*/  HFMA2 R28, -RZ, RZ, 0, 1.1920928955078125e-07 ;  /* 0x00000002ff1c7431 */ /* 0x000fc600000001ff */
[----:B------:R-:W-:Y:S01]  /*13000*/  FFMA.FTZ R21, R24, R97, 1.1641532182693481445e-10 ;  /* 0x2f00000018157423 */ /* 0x000fe20000010061 */
[----:B------:R-:W-:Y:S01]  /*13010*/  FMUL.FTZ R24, R25, R98 ;  /* 0x0000006219187220 */ /* 0x000fe20000410000 */
[----:B------:R-:W-:-:S03]  /*13020*/  IMAD.MOV.U32 R25, RZ, RZ, R0 ;  /* 0x000000ffff197224 */ /* 0x000fc600078e0000 */
[----:B------:R-:W-:Y:S01]  /*13030*/  FSETP.LE.FTZ.AND P1, PT, R21, R96, PT ;  /* 0x000000601500720b */ /* 0x000fe20003f33000 */
[----:B------:R-:W-:-:S03]  /*13040*/  FMUL.FTZ R79, R24, R95 ;  /* 0x0000005f184f7220 */ /* 0x000fc60000410000 */
        /* <DEDUP_REMOVED lines=10> */
.L_x_28276:
        /* <DEDUP_REMOVED lines=13> */
.L_x_28278:
[----:B------:R-:W-:Y:S05]  /*131c0*/  BSYNC.RECONVERGENT B2 ;  /* 0x0000000000027941 */ /* 0x000fea0003800200 */
.L_x_28277:
        /* <DEDUP_REMOVED lines=43> */
.L_x_28275:
[----:B------:R-:W-:Y:S05]  /*13480*/  BSYNC.RECONVERGENT B1 ;  /* 0x0000000000017941 */ /* 0x000fea0003800200 */
.L_x_28274:
[----:B------:R-:W-:Y:S01]  /*13490*/  ISETP.NE.AND P1, PT, R28, 0x1, PT ;  /* 0x000000011c00780c */ /* 0x000fe20003f25270 */
[----:B------:R-:W-:Y:S01]  /*134a0*/  HADD2.F32 R27, -RZ, R16.H1_H1 ;  /* 0x30000010ff1b7230 */ /* 0x000fe20000004100 */
[----:B------:R-:W-:Y:S01]  /*134b0*/  I2FP.F32.U32 R24, R25 ;  /* 0x0000001900187245 */ /* 0x000fe20000201000 */
[----:B------:R-:W-:Y:S01]  /*134c0*/  BSSY.RECONVERGENT B1, `(.L_x_28279) ;  /* 0x0000049000017945 */ /* 0x000fe20003800200 */
[----:B------:R-:W-:Y:S02]  /*134d0*/  MOV R16, R0 ;  /* 0x0000000000107202 */ /* 0x000fe40000000f00 */
[----:B------:R-:W-:Y:S01]  /*134e0*/  FMUL.FTZ R78, R27, R98 ;  /* 0x000000621b4e7220 */ /* 0x000fe20000410000 */
        /* <DEDUP_REMOVED lines=13> */
.L_x_28281:
        /* <DEDUP_REMOVED lines=13> */
.L_x_28283:
[----:B------:R-:W-:Y:S05]  /*13690*/  BSYNC.RECONVERGENT B2 ;  /* 0x0000000000027941 */ /* 0x000fea0003800200 */
.L_x_28282:
        /* <DEDUP_REMOVED lines=43> */
.L_x_28280:
[----:B------:R-:W-:Y:S05]  /*13950*/  BSYNC.RECONVERGENT B1 ;  /* 0x0000000000017941 */ /* 0x000fea0003800200 */
.L_x_28279:
        /* <DEDUP_REMOVED lines=19> */
.L_x_28286:
        /* <DEDUP_REMOVED lines=13> */
.L_x_28288:
[----:B------:R-:W-:Y:S05]  /*13b60*/  BSYNC.RECONVERGENT B2 ;  /* 0x0000000000027941 */ /* 0x000fea0003800200 */
.L_x_28287:
        /* <DEDUP_REMOVED lines=43> */
.L_x_28285:
[----:B------:R-:W-:Y:S05]  /*13e20*/  BSYNC.RECONVERGENT B1 ;  /* 0x0000000000017941 */ /* 0x000fea0003800200 */
.L_x_28284:
        /* <DEDUP_REMOVED lines=19> */
.L_x_28291:
        /* <DEDUP_REMOVED lines=13> */
.L_x_28293:
[----:B------:R-:W-:Y:S05]  /*14030*/  BSYNC.RECONVERGENT B2 ;  /* 0x0000000000027941 */ /* 0x000fea0003800200 */
.L_x_28292:
        /* <DEDUP_REMOVED lines=43> */
.L_x_28290:
[----:B------:R-:W-:Y:S05]  /*142f0*/  BSYNC.RECONVERGENT B1 ;  /* 0x0000000000017941 */ /* 0x000fea0003800200 */
.L_x_28289:
        /* <DEDUP_REMOVED lines=19> */
.L_x_28296:
        /* <DEDUP_REMOVED lines=13> */
.L_x_28298:
[----:B------:R-:W-:Y:S05]  /*14500*/  BSYNC.RECONVERGENT B2 ;  /* 0x0000000000027941 */ /* 0x000fea0003800200 */
.L_x_28297:
        /* <DEDUP_REMOVED lines=43> */
.L_x_28295:
[----:B------:R-:W-:Y:S05]  /*147c0*/  BSYNC.RECONVERGENT B1 ;  /* 0x0000000000017941 */ /* 0x000fea0003800200 */
.L_x_28294:
        /* <DEDUP_REMOVED lines=19> */
.L_x_28301:
        /* <DEDUP_REMOVED lines=13> */
.L_x_28303:
[----:B------:R-:W-:Y:S05]  /*149d0*/  BSYNC.RECONVERGENT B2 ;  /* 0x0000000000027941 */ /* 0x000fea0003800200 */
.L_x_28302:
        /* <DEDUP_REMOVED lines=43> */
.L_x_28300:
[----:B------:R-:W-:Y:S05]  /*14c90*/  BSYNC.RECONVERGENT B1 ;  /* 0x0000000000017941 */ /* 0x000fea0003800200 */
.L_x_28299:
        /* <DEDUP_REMOVED lines=19> */
.L_x_28306:
        /* <DEDUP_REMOVED lines=15> */
.L_x_28308:
[----:B------:R-:W-:Y:S05]  /*14ec0*/  BSYNC.RECONVERGENT B2 ;  /* 0x0000000000027941 */ /* 0x000fea0003800200 */
.L_x_28307:
        /* <DEDUP_REMOVED lines=43> */
.L_x_28305:
[----:B------:R-:W-:Y:S05]  /*15180*/  BSYNC.RECONVERGENT B1 ;  /* 0x0000000000017941 */ /* 0x000fea0003800200 */
.L_x_28304:
        /* <DEDUP_REMOVED lines=16> */
.L_x_28268:
        /* <DEDUP_REMOVED lines=10> */
[----:B------:R-:W-:Y:S01]  /*15330*/  SEL R17, RZ, 0x10000, !P1 ;  /* 0x00010000ff117807 */ /* 0x000fe20004800000 */
[----:B------:R0:W-:Y:S01]  /*15340*/  STG.E.128 desc[UR8][R76.64+0x10], R24 ;  /* 0x000010184c007986 */ /* 0x0001e2000c101d08 */
[----:B------:R-:W-:Y:S02]  /*15350*/  SEL R16, RZ, 0x100, !P0 ;  /* 0x00000100ff107807 */ /* 0x000fe40004000000 */
[----:B------:R-:W-:Y:S02]  /*15360*/  LOP3.LUT R21, R21, R19, R20, 0xfe, !PT ;  /* 0x0000001315157212 */ /* 0x000fe400078efe14 */
[----:B------:R-:W-:Y:S02]  /*15370*/  LOP3.LUT R16, R16, R18, R17, 0xfe, !PT ;  /* 0x0000001210107212 */ /* 0x000fe400078efe11 */
[----:B------:R-:W-:Y:S02]  /*15380*/  SEL R19, RZ, 0x1, !P5 ;  /* 0x00000001ff137807 */ /* 0x000fe40006800000 */
[----:B------:R-:W-:-:S02]  /*15390*/  SEL R20, RZ, 0x1, !P3 ;  /* 0x00000001ff147807 */ /* 0x000fc40005800000 */
[----:B------:R-:W-:Y:S01]  /*153a0*/  LOP3.LUT R16, R16, R19, RZ, 0xfc, !PT ;  /* 0x0000001310107212 */ /* 0x000fe200078efcff */
[----:B------:R-:W-:Y:S01]  /*153b0*/  IMAD.WIDE.U32 R18, R103, 0x8, R104 ;  /* 0x0000000867127825 */ /* 0x000fe200078e0068 */
[----:B------:R-:W-:-:S05]  /*153c0*/  LOP3.LUT R17, R21, R20, RZ, 0xfc, !PT ;  /* 0x0000001415117212 */ /* 0x000fca00078efcff */
        /* <DEDUP_REMOVED lines=23> */
.L_x_28312:
        /* <DEDUP_REMOVED lines=13> */
.L_x_28314:
[----:B------:R-:W-:Y:S05]  /*15610*/  BSYNC.RECONVERGENT B2 ;  /* 0x0000000000027941 */ /* 0x000fea0003800200 */
.L_x_28313:
        /* <DEDUP_REMOVED lines=43> */
.L_x_28311:
[----:B------:R-:W-:Y:S05]  /*158d0*/  BSYNC.RECONVERGENT B1 ;  /* 0x0000000000017941 */ /* 0x000fea0003800200 */
.L_x_28310:
        /* <DEDUP_REMOVED lines=23> */
.L_x_28317:
        /* <DEDUP_REMOVED lines=13> */
.L_x_28319:
[----:B------:R-:W-:Y:S05]  /*15b20*/  BSYNC.RECONVERGENT B2 ;  /* 0x0000000000027941 */ /* 0x000fea0003800200 */
.L_x_28318:
        /* <DEDUP_REMOVED lines=43> */
.L_x_28316:
[----:B------:R-:W-:Y:S05]  /*15de0*/  BSYNC.RECONVERGENT B1 ;  /* 0x0000000000017941 */ /* 0x000fea0003800200 */
.L_x_28315:
        /* <DEDUP_REMOVED lines=22> */
.L_x_28322:
        /* <DEDUP_REMOVED lines=13> */
.L_x_28324:
[----:B------:R-:W-:Y:S05]  /*16020*/  BSYNC.RECONVERGENT B2 ;  /* 0x0000000000027941 */ /* 0x000fea0003800200 */
.L_x_28323:
        /* <DEDUP_REMOVED lines=43> */
.L_x_28321:
[----:B------:R-:W-:Y:S05]  /*162e0*/  BSYNC.RECONVERGENT B1 ;  /* 0x0000000000017941 */ /* 0x000fea0003800200 */
.L_x_28320:
        /* <DEDUP_REMOVED lines=22> */
.L_x_28327:
        /* <DEDUP_REMOVED lines=13> */
.L_x_28329:
[----:B------:R-:W-:Y:S05]  /*16520*/  BSYNC.RECONVERGENT B2 ;  /* 0x0000000000027941 */ /* 0x000fea0003800200 */
.L_x_28328:
        /* <DEDUP_REMOVED lines=43> */
.L_x_28326:
[----:B------:R-:W-:Y:S05]  /*167e0*/  BSYNC.RECONVERGENT B1 ;  /* 0x0000000000017941 */ /* 0x000fea0003800200 */
.L_x_28325:
        /* <DEDUP_REMOVED lines=22> */
.L_x_28332:
        /* <DEDUP_REMOVED lines=13> */
.L_x_28334:
[----:B------:R-:W-:Y:S05]  /*16a20*/  BSYNC.RECONVERGENT B2 ;  /* 0x0000000000027941 */ /* 0x000fea0003800200 */
.L_x_28333:
        /* <DEDUP_REMOVED lines=43> */
.L_x_28331:
[----:B------:R-:W-:Y:S05]  /*16ce0*/  BSYNC.RECONVERGENT B1 ;  /* 0x0000000000017941 */ /* 0x000fea0003800200 */
.L_x_28330:
        /* <DEDUP_REMOVED lines=22> */
.L_x_28337:
        /* <DEDUP_REMOVED lines=13> */
.L_x_28339:
[----:B------:R-:W-:Y:S05]  /*16f20*/  BSYNC.RECONVERGENT B2 ;  /* 0x0000000000027941 */ /* 0x000fea0003800200 */
.L_x_28338:
        /* <DEDUP_REMOVED lines=43> */
.L_x_28336:
[----:B------:R-:W-:Y:S05]  /*171e0*/  BSYNC.RECONVERGENT B1 ;  /* 0x0000000000017941 */ /* 0x000fea0003800200 */
.L_x_28335:
        /* <DEDUP_REMOVED lines=22> */
.L_x_28342:
        /* <DEDUP_REMOVED lines=13> */
.L_x_28344:
[----:B------:R-:W-:Y:S05]  /*17420*/  BSYNC.RECONVERGENT B2 ;  /* 0x0000000000027941 */ /* 0x000fea0003800200 */
.L_x_28343:
        /* <DEDUP_REMOVED lines=43> */
.L_x_28341:
[----:B------:R-:W-:Y:S05]  /*176e0*/  BSYNC.RECONVERGENT B1 ;  /* 0x0000000000017941 */ /* 0x000fea0003800200 */
.L_x_28340:
        /* <DEDUP_REMOVED lines=22> */
.L_x_28347:
        /* <DEDUP_REMOVED lines=15> */
.L_x_28349:
[----:B------:R-:W-:Y:S05]  /*17940*/  BSYNC.RECONVERGENT B2 ;  /* 0x0000000000027941 */ /* 0x000fea0003800200 */
.L_x_28348:
        /* <DEDUP_REMOVED lines=43> */
.L_x_28346:
[----:B------:R-:W-:Y:S05]  /*17c00*/  BSYNC.RECONVERGENT B1 ;  /* 0x0000000000017941 */ /* 0x000fea0003800200 */
.L_x_28345:
        /* <DEDUP_REMOVED lines=10> */
.L_x_28309:
        /* <DEDUP_REMOVED lines=16> */
.L_x_28353:
        /* <DEDUP_REMOVED lines=13> */
.L_x_28355:
[----:B------:R-:W-:Y:S05]  /*17e80*/  BSYNC.RECONVERGENT B2 ;  /* 0x0000000000027941 */ /* 0x000fea0003800200 */
.L_x_28354:
        /* <DEDUP_REMOVED lines=43> */
.L_x_28352:
[----:B------:R-:W-:Y:S05]  /*18140*/  BSYNC.RECONVERGENT B1 ;  /* 0x0000000000017941 */ /* 0x000fea0003800200 */
.L_x_28351:
[----:B------:R-:W-:Y:S01]  /*18150*/  ISETP.NE.AND P0, PT, R18, 0x1, PT ;  /* 0x000000011200780c */ /* 0x000fe20003f05270 */
[----:B-----5:R-:W-:Y:S01]  /*18160*/  HADD2.F32 R19, -RZ, R20.H0_H0 ;  /* 0x20000014ff137230 */ /* 0x020fe20000004100 */
[----:B------:R-:W-:Y:S01]  /*18170*/  I2FP.F32.U32 R16, R16 ;  /* 0x0000001000107245 */ /* 0x000fe20000201000 */
[----:B------:R-:W-:Y:S01]  /*18180*/  BSSY.RECONVERGENT B1, `(.L_x_28356) ;  /* 0x000004a000017945 */ /* 0x000fe20003800200 */
[----:B------:R-:W-:-:S03]  /*18190*/  IMAD.MOV.U32 R76, RZ, RZ, 0x2 ;  /* 0x00000002ff4c7424 */ /* 0x000fc600078e00ff */
[----:B------:R-:W-:Y:S01]  /*181a0*/  FFMA.FTZ R17, R16, R97, 1.1641532182693481445e-10 ;  /* 0x2f00000010117423 */ /* 0x000fe20000010061 */
[----:B------:R-:W-:-:S04]  /*181b0*/  FMUL.FTZ R16, R19, R98 ;  /* 0x0000006213107220 */ /* 0x000fc80000410000 */
        /* <DEDUP_REMOVED lines=13> */
.L_x_28358:
        /* <DEDUP_REMOVED lines=13> */
.L_x_28360:
[----:B------:R-:W-:Y:S05]  /*18360*/  BSYNC.RECONVERGENT B2 ;  /* 0x0000000000027941 */ /* 0x000fea0003800200 */
.L_x_28359:
        /* <DEDUP_REMOVED lines=43> */
.L_x_28357:
[----:B------:R-:W-:Y:S05]  /*18620*/  BSYNC.RECONVERGENT B1 ;  /* 0x0000000000017941 */ /* 0x000fea0003800200 */
.L_x_28356:
        /* <DEDUP_REMOVED lines=19> */
.L_x_28363:
        /* <DEDUP_REMOVED lines=13> */
.L_x_28365:
[----:B------:R-:W-:Y:S05]  /*18830*/  BSYNC.RECONVERGENT B2 ;  /* 0x0000000000027941 */ /* 0x000fea0003800200 */
.L_x_28364:
        /* <DEDUP_REMOVED lines=43> */
.L_x_28362:
[----:B------:R-:W-:Y:S05]  /*18af0*/  BSYNC.RECONVERGENT B1 ;  /* 0x0000000000017941 */ /* 0x000fea0003800200 */
.L_x_28361:
        /* <DEDUP_REMOVED lines=19> */
.L_x_28368:
        /* <DEDUP_REMOVED lines=13> */
.L_x_28370:
[----:B------:R-:W-:Y:S05]  /*18d00*/  BSYNC.RECONVERGENT B2 ;  /* 0x0000000000027941 */ /* 0x000fea0003800200 */
.L_x_28369:
        /* <DEDUP_REMOVED lines=43> */
.L_x_28367:
[----:B------:R-:W-:Y:S05]  /*18fc0*/  BSYNC.RECONVERGENT B1 ;  /* 0x0000000000017941 */ /* 0x000fea0003800200 */
.L_x_28366:
        /* <DEDUP_REMOVED lines=19> */
.L_x_28373:
        /* <DEDUP_REMOVED lines=13> */
.L_x_28375:
[----:B------:R-:W-:Y:S05]  /*191d0*/  BSYNC.RECONVERGENT B2 ;  /* 0x0000000000027941 */ /* 0x000fea0003800200 */
.L_x_28374:
        /* <DEDUP_REMOVED lines=43> */
.L_x_28372:
[----:B------:R-:W-:Y:S05]  /*19490*/  BSYNC.RECONVERGENT B1 ;  /* 0x0000000000017941 */ /* 0x000fea0003800200 */
.L_x_28371:
        /* <DEDUP_REMOVED lines=19> */
.L_x_28378:
        /* <DEDUP_REMOVED lines=13> */
.L_x_28380:
[----:B------:R-:W-:Y:S05]  /*196a0*/  BSYNC.RECONVERGENT B2 ;  /* 0x0000000000027941 */ /* 0x000fea0003800200 */
.L_x_28379:
        /* <DEDUP_REMOVED lines=43> */
.L_x_28377:
[----:B------:R-:W-:Y:S05]  /*19960*/  BSYNC.RECONVERGENT B1 ;  /* 0x0000000000017941 */ /* 0x000fea0003800200 */
.L_x_28376:
        /* <DEDUP_REMOVED lines=19> */
.L_x_28383:
        /* <DEDUP_REMOVED lines=13> */
.L_x_28385:
[----:B------:R-:W-:Y:S05]  /*19b70*/  BSYNC.RECONVERGENT B2 ;  /* 0x0000000000027941 */ /* 0x000fea0003800200 */
.L_x_28384:
        /* <DEDUP_REMOVED lines=43> */
.L_x_28382:
[----:B------:R-:W-:Y:S05]  /*19e30*/  BSYNC.RECONVERGENT B1 ;  /* 0x0000000000017941 */ /* 0x000fea0003800200 */
.L_x_28381:
        /* <DEDUP_REMOVED lines=19> */
.L_x_28388:
        /* <DEDUP_REMOVED lines=15> */
.L_x_28390:
[----:B------:R-:W-:Y:S05]  /*1a060*/  BSYNC.RECONVERGENT B2 ;  /* 0x0000000000027941 */ /* 0x000fea0003800200 */
.L_x_28389:
        /* <DEDUP_REMOVED lines=43> */
.L_x_28387:
[----:B------:R-:W-:Y:S05]  /*1a320*/  BSYNC.RECONVERGENT B1 ;  /* 0x0000000000017941 */ /* 0x000fea0003800200 */
.L_x_28386:
        /* <DEDUP_REMOVED lines=16> */
.L_x_28350:
        /* <DEDUP_REMOVED lines=13> */
[----:B------:R-:W-:Y:S01]  /*1a500*/  ISETP.NE.AND P6, PT, R108, RZ, PT ;  /* 0x000000ff6c00720c */ /* 0x000fe20003fc5270 */
[----:B------:R0:W-:Y:S01]  /*1a510*/  STG.E.128 desc[UR8][R106.64+0x10], R16 ;  /* 0x000010106a007986 */ /* 0x0001e2000c101d08 */
[----:B------:R-:W-:Y:S01]  /*1a520*/  LOP3.LUT R98, R97, R20, R98, 0xfe, !PT ;  /* 0x0000001461627212 */ /* 0x000fe200078efe62 */
[----:B------:R-:W-:Y:S01]  /*1a530*/  FADD.FTZ R22, R21, R48 ;  /* 0x0000003015167221 */ /* 0x000fe20000010000 */
[----:B------:R-:W-:Y:S01]  /*1a540*/  UMOV UR4, 0xffffffff ;  /* 0xffffffff00047882 */ /* 0x000fe20000000000 */
[----:B------:R-:W-:-:S02]  /*1a550*/  LOP3.LUT P0, RZ, R93, 0x1f, RZ, 0xc0, !PT ;  /* 0x0000001f5dff7812 */ /* 0x000fc4000780c0ff */
        /* <DEDUP_REMOVED lines=143> */
.L_x_28404:
        /* <DEDUP_REMOVED lines=97> */
[----:B------:R-:W-:Y:S02]  /*1b460*/  HADD2.F32 R53, -RZ, R70.H0_H0 ;  /* 0x20000046ff357230 */ /* 0x000fe40000004100 */
[----:B------:R-:W-:Y:S01]  /*1b470*/  FFMA.FTZ R31, R47, R54, R118 ;  /* 0x000000362f1f7223 */ /* 0x000fe20000010076 */
[----:B------:R-:W-:Y:S02]  /*1b480*/  HADD2.F32 R27, -RZ, R81.H0_H0 ;  /* 0x20000051ff1b7230 */ /* 0x000fe40000004100 */
[----:B------:R-:W-:Y:S01]  /*1b490*/  FMUL.FTZ R42, R33, R42 ;  /* 0x0000002a212a7220 */ /* 0x000fe20000410000 */
[----:B------:R-:W-:-:S02]  /*1b4a0*/  HADD2.F32 R29, -RZ, R71.H0_H0 ;  /* 0x20000047ff1d7230 */ /* 0x000fc40000004100 */
[----:B------:R-:W-:Y:S01]  /*1b4b0*/  FFMA.FTZ R45, R40, R51, R53 ;  /* 0x00000033282d7223 */ /* 0x000fe20000010035 */
        /* <DEDUP_REMOVED lines=8> */
[----:B------:R-:W-:Y:S02]  /*1b540*/  HADD2.F32 R47, -RZ, R80.H0_H0 ;  /* 0x20000050ff2f7230 */ /* 0x000fe40000004100 */
[----:B------:R-:W-:Y:S01]  /*1b550*/  FFMA.FTZ R54, R41, R54, R40 ;  /* 0x0000003629367223 */ /* 0x000fe20000010028 */
[--C-:B------:R-:W-:Y:S02]  /*1b560*/  HADD2.F32 R49, -RZ, R64.reuse.H0_H0 ;  /* 0x20000040ff317230 */ /* 0x100fe40000004100 */
[----:B------:R-:W-:Y:S01]  /*1b570*/  FFMA.FTZ R53, R43, R120, R122 ;  /* 0x000000782b357223 */ /* 0x000fe2000001007a */
[----:B------:R-:W-:Y:S02]  /*1b580*/  HADD2.F32 R40, -RZ, R64.H1_H1 ;  /* 0x30000040ff287230 */ /* 0x000fe40000004100 */
[----:B------:R-:W-:Y:S01]  /*1b590*/  FMUL.FTZ R37, R33, R37 ;  /* 0x0000002521257220 */ /* 0x000fe20000410000 */
[----:B------:R-:W-:-:S02]  /*1b5a0*/  HADD2.F32 R43, -RZ, R15.H0_H0 ;  /* 0x2000000fff2b7230 */ /* 0x000fc40000004100 */
[----:B------:R-:W-:Y:S01]  /*1b5b0*/  FFMA.FTZ R29, R36, R47, R49 ;  /* 0x0000002f241d7223 */ /* 0x000fe20000010031 */
        /* <DEDUP_REMOVED lines=9> */
[----:B------:R-:W-:Y:S02]  /*1b650*/  HADD2.F32 R27, -RZ, R14.H1_H1 ;  /* 0x3000000eff1b7230 */ /* 0x000fe40000004100 */
[----:B------:R-:W-:Y:S01]  /*1b660*/  FMUL.FTZ R22, R33, R22 ;  /* 0x0000001621167220 */ /* 0x000fe20000410000 */
        /* <DEDUP_REMOVED lines=38> */
[----:B------:R-:W-:Y:S01]  /*1b8d0*/  FFMA.FTZ R98, R98, R37, R39 ;  /* 0x0000002562627223 */ /* 0x000fe20000010027 */
[----:B------:R-:W-:Y:S02]  /*1b8e0*/  HADD2.F32 R105, -RZ, R9.H0_H0 ;  /* 0x20000009ff697230 */ /* 0x000fe40000004100 */
[----:B------:R-:W-:Y:S01]  /*1b8f0*/  FMUL.FTZ R78, R33, R78 ;  /* 0x0000004e214e7220 */ /* 0x000fe20000410000 */
[----:B------:R-:W-:Y:S02]  /*1b900*/  HADD2.F32 R27, -RZ, R63.H0_H0 ;  /* 0x2000003fff1b7230 */ /* 0x000fe40000004100 */
[----:B------:R-:W-:Y:S01]  /*1b910*/  FFMA.FTZ R51, R51, R36, R38 ;  /* 0x0000002433337223 */ /* 0x000fe20000010026 */
[----:B------:R-:W-:Y:S01]  /*1b920*/  HADD2.F32 R95, -RZ, R7.H0_H0 ;  /* 0x20000007ff5f7230 */ /* 0x000fe20000004100 */
[----:B------:R-:W0:Y:S01]  /*1b930*/  @!P0 LDC.64 R38, c[0x0][0x3c0] ;  /* 0x0000f000ff268b82 */ /* 0x000e220000000a00 */
[----:B------:R-:W-:Y:S02]  /*1b940*/  HADD2.F32 R97, -RZ, R57.H0_H0 ;  /* 0x20000039ff617230 */ /* 0x000fe40000004100 */
[----:B------:R-:W-:Y:S01]  /*1b950*/  FMUL.FTZ R93, R33, R106 ;  /* 0x0000006a215d7220 */ /* 0x000fe20000410000 */
[----:B------:R-:W-:-:S02]  /*1b960*/  HADD2.F32 R22, -RZ, R10.H1_H1 ;  /* 0x3000000aff167230 */ /* 0x000fc40000004100 */
[C---:B------:R-:W-:Y:S01]  /*1b970*/  FMUL.FTZ R76, R33.reuse, R110 ;  /* 0x0000006e214c7220 */ /* 0x040fe20000410000 */
[----:B------:R-:W-:Y:S02]  /*1b980*/  HADD2.F32 R24, -RZ, R62.H1_H1 ;  /* 0x3000003eff187230 */ /* 0x000fe40000004100 */
[C---:B------:R-:W-:Y:S01]  /*1b990*/  FMUL.FTZ R16, R33.reuse, R16 ;  /* 0x0000001021107220 */ /* 0x040fe20000410000 */
[----:B------:R-:W-:Y:S01]  /*1b9a0*/  HADD2.F32 R41, -RZ, R8.H1_H1 ;  /* 0x30000008ff297230 */ /* 0x000fe20000004100 */
[----:B------:R-:W1:Y:S01]  /*1b9b0*/  @!P0 LDC.64 R36, c[0x0][0x3c8] ;  /* 0x0000f200ff248b82 */ /* 0x000e620000000a00 */
[----:B------:R-:W-:Y:S02]  /*1b9c0*/  HADD2.F32 R79, -RZ, R56.H1_H1 ;  /* 0x30000038ff4f7230 */ /* 0x000fe40000004100 */
[----:B------:R-:W-:Y:S01]  /*1b9d0*/  FMUL.FTZ R112, R33, R112 ;  /* 0x0000007021707220 */ /* 0x000fe20000410000 */
[----:B------:R-:W-:Y:S02]  /*1b9e0*/  HADD2.F32 R113, -RZ, R6.H0_H0 ;  /* 0x20000006ff717230 */ /* 0x000fe40000004100 */
[----:B------:R-:W-:Y:S01]  /*1b9f0*/  FFMA.FTZ R105, R26, R105, R27 ;  /* 0x000000691a697223 */ /* 0x000fe2000001001b */
[----:B------:R-:W-:-:S02]  /*1ba00*/  HADD2.F32 R115, -RZ, R58.H0_H0 ;  /* 0x2000003aff737230 */ /* 0x000fc40000004100 */
[----:B------:R-:W-:Y:S01]  /*1ba10*/  FFMA.FTZ R78, R78, R95, R97 ;  /* 0x0000005f4e4e7223 */ /* 0x000fe20000010061 */
[----:B------:R-:W-:Y:S01]  /*1ba20*/  HADD2.F32 R107, -RZ, R7.H1_H1 ;  /* 0x30000007ff6b7230 */ /* 0x000fe20000004100 */
[----:B------:R-:W2:Y:S01]  /*1ba30*/  LDC.64 R26, c[0x0][0x428] ;  /* 0x00010a00ff1a7b82 */ /* 0x000ea20000000a00 */
[----:B------:R-:W-:Y:S02]  /*1ba40*/  HADD2.F32 R111, -RZ, R57.H1_H1 ;  /* 0x30000039ff6f7230 */ /* 0x000fe40000004100 */
[----:B------:R-:W-:Y:S01]  /*1ba50*/  FFMA.FTZ R93, R93, R22, R24 ;  /* 0x000000165d5d7223 */ /* 0x000fe20000010018 */
[----:B------:R-:W-:Y:S01]  /*1ba60*/  FFMA.FTZ R76, R76, R41, R79 ;  /* 0x000000294c4c7223 */ /* 0x000fe2000001004f */
[----:B------:R-:W-:Y:S01]  /*1ba70*/  FFMA.FTZ R97, R16, R113, R115 ;  /* 0x0000007110617223 */ /* 0x000fe20000010073 */
[----:B------:R-:W-:Y:S02]  /*1ba80*/  HADD2.F32 R16, -RZ, R5.H0_H0 ;  /* 0x20000005ff107230 */ /* 0x000fe40000004100 */
[----:B------:R-:W-:Y:S01]  /*1ba90*/  FFMA.FTZ R79, R112, R107, R111 ;  /* 0x0000006b704f7223 */ /* 0x000fe2000001006f */
[----:B------:R-:W-:-:S02]  /*1baa0*/  HADD2.F32 R22, -RZ, R59.H0_H0 ;  /* 0x2000003bff167230 */ /* 0x000fc40000004100 */
[C---:B------:R-:W-:Y:S01]  /*1bab0*/  FMUL.FTZ R107, R33.reuse, R114 ;  /* 0x00000072216b7220 */ /* 0x040fe20000410000 */
[----:B------:R-:W-:Y:S02]  /*1bac0*/  HADD2.F32 R122, -RZ, R14.H0_H0 ;  /* 0x2000000eff7a7230 */ /* 0x000fe40000004100 */
[----:B------:R-:W-:Y:S01]  /*1bad0*/  FMUL.FTZ R52, R33, R52 ;  /* 0x0000003421347220 */ /* 0x000fe20000410000 */
[----:B------:R-:W-:Y:S02]  /*1bae0*/  HADD2.F32 R124, -RZ, R66.H0_H0 ;  /* 0x20000042ff7c7230 */ /* 0x000fe40000004100 */
[----:B------:R-:W-:Y:S01]  /*1baf0*/  FFMA.FTZ R107, R107, R16, R22 ;  /* 0x000000106b6b7223 */ /* 0x000fe20000010016 */
[----:B------:R-:W-:Y:S01]  /*1bb00*/  F2FP.F16.F32.PACK_AB R16, R23, R20 ;  /* 0x000000141710723e */ /* 0x000fe200000000ff */
[----:B------:R-:W-:Y:S01]  /*1bb10*/  HADD2.F32 R41, -RZ, R6.H1_H1 ;  /* 0x30000006ff297230 */ /* 0x000fe20000004100 */
[----:B------:R-:W-:Y:S01]  /*1bb20*/  F2FP.F16.F32.PACK_AB R22, R54, R45 ;  /* 0x0000002d3616723e */ /* 0x000fe200000000ff */
[----:B------:R-:W-:Y:S01]  /*1bb30*/  HADD2.F32 R95, -RZ, R58.H1_H1 ;  /* 0x3000003aff5f7230 */ /* 0x000fe20000004100 */
[----:B------:R-:W-:Y:S01]  /*1bb40*/  F2FP.F16.F32.PACK_AB R20, R44, R25 ;  /* 0x000000192c14723e */ /* 0x000fe200000000ff */
[----:B------:R-:W-:Y:S01]  /*1bb50*/  HADD2.F32 R115, -RZ, R5.H1_H1 ;  /* 0x30000005ff737230 */ /* 0x000fe20000004100 */
[----:B------:R-:W3:Y:S01]  /*1bb60*/  LDC.64 R44, c[0x0][0x380] ;  /* 0x0000e000ff2c7b82 */ /* 0x000ee20000000a00 */
[----:B------:R-:W-:-:S02]  /*1bb70*/  HADD2.F32 R117, -RZ, R59.H1_H1 ;  /* 0x3000003bff757230 */ /* 0x000fc40000004100 */
[----:B------:R-:W-:Y:S01]  /*1bb80*/  FMUL.FTZ R104, R33, R116 ;  /* 0x0000007421687220 */ /* 0x000fe20000410000 */
[----:B0-----:R-:W-:-:S04]  /*1bb90*/  @!P0 IMAD.WIDE R110, R92, 0x4, R38 ;  /* 0x000000045c6e8825 */ /* 0x001fc800078e0226 */
[----:B------:R-:W-:Y:S01]  /*1bba0*/  FFMA.FTZ R47, R47, R122, R124 ;  /* 0x0000007a2f2f7223 */ /* 0x000fe2000001007c */
[----:B------:R-:W-:Y:S01]  /*1bbb0*/  FFMA.FTZ R52, R52, R41, R95 ;  /* 0x0000002934347223 */ /* 0x000fe2000001005f */
[----:B------:R-:W-:Y:S01]  /*1bbc0*/  FFMA.FTZ R104, R104, R115, R117 ;  /* 0x0000007368687223 */ /* 0x000fe20000010075 */
[----:B-1----:R-:W-:Y:S01]  /*1bbd0*/  @!P0 IMAD.WIDE R112, R92, 0x4, R36 ;  /* 0x000000045c708825 */ /* 0x002fe200078e0224 */
[----:B------:R0:W-:Y:S01]  /*1bbe0*/  @!P0 STG.E desc[UR8][R110.64], R21 ;  /* 0x000000156e008986 */ /* 0x0001e2000c101908 */
[----:B------:R-:W-:Y:S02]  /*1bbf0*/  F2FP.F16.F32.PACK_AB R19, R19, R50 ;  /* 0x000000321313723e */ /* 0x000fe400000000ff */
        /* <DEDUP_REMOVED lines=8> */
[----:B0-----:R-:W-:Y:S01]  /*1bc80*/  F2FP.F16.F32.PACK_AB R21, R31, R46 ;  /* 0x0000002e1f15723e */ /* 0x001fe200000000ff */
        /* <DEDUP_REMOVED lines=21> */
[----:B------:R-:W-:Y:S05]  /*1bde0*/  BSYNC B0 ;  /* 0x0000000000007941 */ /* 0x000fea0003800000 */
.L_x_27981:
[----:B------:R-:W-:Y:S05]  /*1bdf0*/  EXIT ;  /* 0x000000000000794d */ /* 0x000fea0003800000 */
.L_x_28391:
        /* <DEDUP_REMOVED lines=8> */
.L_x_28394:
[----:B------:R-:W-:Y:S05]  /*1be80*/  BSYNC B1 ;  /* 0x0000000000017941 */ /* 0x000fea0003800000 */
.L_x_28393:
        /* <DEDUP_REMOVED lines=10> */
.L_x_28395:
[----:B------:R-:W-:Y:S01]  /*1bf30*/  HFMA2 R106, -RZ, RZ, 0, 2.384185791015625e-07 ;  /* 0x00000004ff6a7431 */ /* 0x000fe200000001ff */
[----:B------:R-:W-:-:S05]  /*1bf40*/  MOV R20, R105 ;  /* 0x0000006900147202 */ /* 0x000fca0000000f00 */
[----:B------:R-:W-:-:S04]  /*1bf50*/  FADD.FTZ R95, R93, R20 ;  /* 0x000000145d5f7221 */ /* 0x000fc80000010000 */
[----:B------:R-:W-:-:S07]  /*1bf60*/  IMAD.MOV.U32 R107, RZ, RZ, R95 ;  /* 0x000000ffff6b7224 */ /* 0x000fce00078e005f */
[----:B------:R-:W-:Y:S05]  /*1bf70*/  WARPSYNC.COLLECTIVE R104, `(.L_x_28396) ;  /* 0x0000000068087348 */ /* 0x000fea0003c00000 */
[----:B------:R0:W1:Y:S02]  /*1bf80*/  SHFL.BFLY P1, R105, R107, R106, R111 ;  /* 0x0c00006a6b697389 */ /* 0x000064000002006f */
[----:B01----:R-:W-:Y:S05]  /*1bf90*/  ENDCOLLECTIVE ;  /* 0x000000000000791b */ /* 0x003fea0003800000 */
.L_x_28396:
[----:B------:R-:W-:Y:S02]  /*1bfa0*/  IMAD.MOV.U32 R106, RZ, RZ, 0x8 ;  /* 0x00000008ff6a7424 */ /* 0x000fe400078e00ff */
[----:B------:R-:W-:-:S04]  /*1bfb0*/  IMAD.MOV.U32 R20, RZ, RZ, R105 ;  /* 0x000000ffff147224 */ /* 0x000fc800078e0069 */
[----:B------:R-:W-:-:S05]  /*1bfc0*/  FADD.FTZ R96, R95, R20 ;  /* 0x000000145f607221 */ /* 0x000fca0000010000 */
[----:B------:R-:W-:-:S07]  /*1bfd0*/  MOV R107, R96 ;  /* 0x00000060006b7202 */ /* 0x000fce0000000f00 */
[----:B------:R-:W-:Y:S05]  /*1bfe0*/  WARPSYNC.COLLECTIVE R104, `(.L_x_28397) ;  /* 0x0000000068087348 */ /* 0x000fea0003c00000 */
[----:B------:R0:W1:Y:S02]  /*1bff0*/  SHFL.BFLY P1, R105, R107, R106, R111 ;  /* 0x0c00006a6b697389 */ /* 0x000064000002006f */
[----:B01----:R-:W-:Y:S05]  /*1c000*/  ENDCOLLECTIVE ;  /* 0x000000000000791b */ /* 0x003fea0003800000 */
.L_x_28397:
[----:B------:R-:W-:Y:S01]  /*1c010*/  HFMA2 R106, -RZ, RZ, 0, 9.5367431640625e-07 ;  /* 0x00000010ff6a7431 */ /* 0x000fe200000001ff */
[----:B------:R-:W-:-:S05]  /*1c020*/  MOV R21, R105 ;  /* 0x0000006900157202 */ /* 0x000fca0000000f00 */
[----:B------:R-:W-:-:S04]  /*1c030*/  FADD.FTZ R97, R96, R21 ;  /* 0x0000001560617221 */ /* 0x000fc80000010000 */
[----:B------:R-:W-:-:S07]  /*1c040*/  IMAD.MOV.U32 R107, RZ, RZ, R97 ;  /* 0x000000ffff6b7224 */ /* 0x000fce00078e0061 */
[----:B------:R-:W-:Y:S05]  /*1c050*/  WARPSYNC.COLLECTIVE R104, `(.L_x_28398) ;  /* 0x0000000068087348 */ /* 0x000fea0003c00000 */
[----:B------:R0:W1:Y:S02]  /*1c060*/  SHFL.BFLY P1, R105, R107, R106, R111 ;  /* 0x0c00006a6b697389 */ /* 0x000064000002006f */
[----:B01----:R-:W-:Y:S05]  /*1c070*/  ENDCOLLECTIVE ;  /* 0x000000000000791b */ /* 0x003fea0003800000 */
.L_x_28398:
        /* <DEDUP_REMOVED lines=88> */
.L_x_28399:
[----:B------:R-:W-:Y:S01]  /*1c600*/  HFMA2 R106, -RZ, RZ, 0, 1.1920928955078125e-07 ;  /* 0x00000002ff6a7431 */ /* 0x000fe200000001ff */
[----:B------:R-:W-:-:S05]  /*1c610*/  MOV R23, R105 ;  /* 0x0000006900177202 */ /* 0x000fca0000000f00 */
[----:B------:R-:W-:-:S04]  /*1c620*/  FADD.FTZ R23, R20, R23 ;  /* 0x0000001714177221 */ /* 0x000fc80000010000 */
[----:B------:R-:W-:-:S07]  /*1c630*/  IMAD.MOV.U32 R107, RZ, RZ, R23 ;  /* 0x000000ffff6b7224 */ /* 0x000fce00078e0017 */
[----:B------:R-:W-:Y:S05]  /*1c640*/  WARPSYNC.COLLECTIVE R104, `(.L_x_28400) ;  /* 0x0000000068087348 */ /* 0x000fea0003c00000 */
[----:B------:R0:W1:Y:S02]  /*1c650*/  SHFL.BFLY P1, R105, R107, R106, R111 ;  /* 0x0c00006a6b697389 */ /* 0x000064000002006f */
[----:B01----:R-:W-:Y:S05]  /*1c660*/  ENDCOLLECTIVE ;  /* 0x000000000000791b */ /* 0x003fea0003800000 */
.L_x_28400:
[----:B------:R-:W-:Y:S02]  /*1c670*/  IMAD.MOV.U32 R106, RZ, RZ, 0x4 ;  /* 0x00000004ff6a7424 */ /* 0x000fe400078e00ff */
[----:B------:R-:W-:-:S04]  /*1c680*/  IMAD.MOV.U32 R96, RZ, RZ, R105 ;  /* 0x000000ffff607224 */ /* 0x000fc800078e0069 */
[----:B------:R-:W-:-:S05]  /*1c690*/  FADD.FTZ R96, R23, R96 ;  /* 0x0000006017607221 */ /* 0x000fca0000010000 */
[----:B------:R-:W-:-:S07]  /*1c6a0*/  MOV R107, R96 ;  /* 0x00000060006b7202 */ /* 0x000fce0000000f00 */
[----:B------:R-:W-:Y:S05]  /*1c6b0*/  WARPSYNC.COLLECTIVE R104, `(.L_x_28401) ;  /* 0x0000000068087348 */ /* 0x000fea0003c00000 */
[----:B------:R0:W1:Y:S02]  /*1c6c0*/  SHFL.BFLY P1, R105, R107, R106, R111 ;  /* 0x0c00006a6b697389 */ /* 0x000064000002006f */
[----:B01----:R-:W-:Y:S05]  /*1c6d0*/  ENDCOLLECTIVE ;  /* 0x000000000000791b */ /* 0x003fea0003800000 */
.L_x_28401:
[----:B------:R-:W-:Y:S01]  /*1c6e0*/  HFMA2 R106, -RZ, RZ, 0, 4.76837158203125e-07 ;  /* 0x00000008ff6a7431 */ /* 0x000fe200000001ff */
[----:B------:R-:W-:-:S05]  /*1c6f0*/  MOV R93, R105 ;  /* 0x00000069005d7202 */ /* 0x000fca0000000f00 */
[----:B------:R-:W-:-:S04]  /*1c700*/  FADD.FTZ R93, R96, R93 ;  /* 0x0000005d605d7221 */ /* 0x000fc80000010000 */
[----:B------:R-:W-:-:S07]  /*1c710*/  IMAD.MOV.U32 R107, RZ, RZ, R93 ;  /* 0x000000ffff6b7224 */ /* 0x000fce00078e005d */
[----:B------:R-:W-:Y:S05]  /*1c720*/  WARPSYNC.COLLECTIVE R104, `(.L_x_28402) ;  /* 0x0000000068087348 */ /* 0x000fea0003c00000 */
[----:B------:R0:W1:Y:S02]  /*1c730*/  SHFL.BFLY P1, R105, R107, R106, R111 ;  /* 0x0c00006a6b697389 */ /* 0x000064000002006f */
[----:B01----:R-:W-:Y:S05]  /*1c740*/  ENDCOLLECTIVE ;  /* 0x000000000000791b */ /* 0x003fea0003800000 */
.L_x_28402:
[----:B------:R-:W-:Y:S02]  /*1c750*/  IMAD.MOV.U32 R106, RZ, RZ, 0x10 ;  /* 0x00000010ff6a7424 */ /* 0x000fe400078e00ff */
[----:B------:R-:W-:-:S04]  /*1c760*/  IMAD.MOV.U32 R98, RZ, RZ, R105 ;  /* 0x000000ffff627224 */ /* 0x000fc800078e0069 */
[----:B------:R-:W-:-:S05]  /*1c770*/  FADD.FTZ R98, R93, R98 ;  /* 0x000000625d627221 */ /* 0x000fca0000010000 */
[----:B------:R-:W-:-:S07]  /*1c780*/  MOV R107, R98 ;  /* 0x00000062006b7202 */ /* 0x000fce0000000f00 */
[----:B------:R-:W-:Y:S05]  /*1c790*/  WARPSYNC.COLLECTIVE R104, `(.L_x_28403) ;  /* 0x0000000068087348 */ /* 0x000fea0003c00000 */
[----:B------:R0:W1:Y:S02]  /*1c7a0*/  SHFL.BFLY P1, R105, R107, R106, R111 ;  /* 0x0c00006a6b697389 */ /* 0x000064000002006f */
[----:B01----:R-:W-:Y:S05]  /*1c7b0*/  ENDCOLLECTIVE ;  /* 0x000000000000791b */ /* 0x003fea0003800000 */
.L_x_28403:
[----:B------:R-:W-:Y:S01]  /*1c7c0*/  MOV R95, R105 ;  /* 0x00000069005f7202 */ /* 0x000fe20000000f00 */
[----:B------:R-:W-:Y:S06]  /*1c7d0*/  BRA `(.L_x_28404) ;  /* 0xffffffe4009c7947 */ /* 0x000fec000383ffff */
.L_x_28405:
        /* <DEDUP_REMOVED lines=10> */
.L_x_45873:


//--------------------- .text._ZN10layer_norm13ln_fwd_kernelINS_13Kernel_traitsI6__halfS2_fS2_fjLj1280ELj1ELj4ELj1ELj16ENS_18Kernel_traits_baseILj1280ES2_S2_fS2_fjLj128EEEEELb1ELb0ELb1ELb0EEEvNS_9FwdParamsE --------------------------
	.section	.text._ZN10layer_norm13ln_fwd_kernelINS_13Kernel_traitsI6__halfS2_fS2_fjLj1280ELj1ELj4ELj1ELj16ENS_18Kernel_traits_baseILj1280ES2_S2_fS2_fjLj128EEEEELb1ELb0ELb1ELb0EEEvNS_9FwdParamsE,"ax",@progbits
	.align	128
        .global         _ZN10layer_norm13ln_fwd_kernelINS_13Kernel_traitsI6__halfS2_fS2_fjLj1280ELj1ELj4ELj1ELj16ENS_18Kernel_traits_baseILj1280ES2_S2_fS2_fjLj128EEEEELb1ELb0ELb1ELb0EEEvNS_9FwdParamsE
        .type           _ZN10layer_norm13ln_fwd_kernelINS_13Kernel_traitsI6__halfS2_fS2_fjLj1280ELj1ELj4ELj1ELj16ENS_18Kernel_traits_baseILj1280ES2_S2_fS2_fjLj128EEEEELb1ELb0ELb1ELb0EEEvNS_9FwdParamsE,@function
        .size           _ZN10layer_norm13ln_fwd_kernelINS_13Kernel_traitsI6__halfS2_fS2_fjLj1280ELj1ELj4ELj1ELj16ENS_18Kernel_traits_baseILj1280ES2_S2_fS2_fjLj128EEEEELb1ELb0ELb1ELb0EEEvNS_9FwdParamsE,(.L_x_45874 - _ZN10layer_norm13ln_fwd_kernelINS_13Kernel_traitsI6__halfS2_fS2_fjLj1280ELj1ELj4ELj1ELj16ENS_18Kernel_traits_baseILj1280ES2_S2_fS2_fjLj128EEEEELb1ELb0ELb1ELb0EEEvNS_9FwdParamsE)
        .other          _ZN10layer_norm13ln_fwd_kernelINS_13Kernel_traitsI6__halfS2_fS2_fjLj1280ELj1ELj4ELj1ELj16ENS_18Kernel_traits_baseILj1280ES2_S2_fS2_fjLj128EEEEELb1ELb0ELb1ELb0EEEvNS_9FwdParamsE,@"STO_CUDA_ENTRY STV_DEFAULT"
_ZN10layer_norm13ln_fwd_kernelINS_13Kernel_traitsI6__halfS2_fS2_fjLj1280ELj1ELj4ELj1ELj16ENS_18Kernel_traits_baseILj1280ES2_S2_fS2_fjLj128EEEEELb1ELb0ELb1ELb0EEEvNS_9FwdParamsE:
.text._ZN10layer_norm13ln_fwd_kernelINS_13Kernel_traitsI6__halfS2_fS2_fjLj1280ELj1ELj4ELj1ELj16ENS_18Kernel_traits_baseILj1280ES2_S2_fS2_fjLj128EEEEELb1ELb0ELb1ELb0EEEvNS_9FwdParamsE:
        /* <DEDUP_REMOVED lines=75> */
[----:B---3--:R-:W-:-:S04]  /*04b0*/  @P1 IMAD.WIDE.U32 R10, R53, 0x10, R10 ;  /* 0x00000010350a1825 */ /* 0x008fc800078e000a */
[----:B------:R-:W-:Y:S01]  /*04c0*/  @P1 VIADD R53, R53, 0x20 ;  /* 0x0000002035351836 */ /* 0x000fe20000000000 */
        /* <DEDUP_REMOVED lines=21> */
.L_x_28407:
        /* <DEDUP_REMOVED lines=13> */
[----:B-1----:R-:W-:-:S04]  /*06f0*/  @P1 IMAD.WIDE.U32 R6, R53, 0x10, R6 ;  /* 0x0000001035061825 */ /* 0x002fc800078e0006 */
[----:B------:R-:W-:Y:S01]  /*0700*/  @P1 VIADD R53, R53, 0x20 ;  /* 0x0000002035351836 */ /* 0x000fe20000000000 */
[----:B------:R-:W5:Y:S03]  /*0710*/  @P1 LDG.E.128 R20, desc[UR6][R6.64] ;  /* 0x0000000606141981 */ /* 0x000f66000c1e1d00 */
[----:B--2---:R-:W-:-:S04]  /*0720*/  @P2 IMAD.WIDE.U32 R10, R53, 0x10, R10 ;  /* 0x00000010350a2825 */ /* 0x004fc800078e000a */
[----:B------:R-:W-:Y:S01]  /*0730*/  @P2 VIADD R53, R53, 0x20 ;  /* 0x0000002035352836 */ /* 0x000fe20000000000 */
[----:B------:R-:W5:Y:S03]  /*0740*/  @P2 LDG.E.128 R28, desc[UR6][R10.64] ;  /* 0x000000060a1c2981 */ /* 0x000f66000c1e1d00 */
[C---:B---3--:R-:W-:Y:S01]  /*0750*/  @P3 IMAD.WIDE.U32 R16, R53.reuse, 0x10, R16 ;  /* 0x0000001035103825 */ /* 0x048fe200078e0010 */
[----:B------:R-:W-:-:S03]  /*0760*/  @P3 IADD3 R53, PT, PT, R53, 0x20, RZ ;  /* 0x0000002035353810 */ /* 0x000fc60007ffe0ff */
[----:B------:R-:W-:Y:S01]  /*0770*/  HFMA2 R26, -RZ, RZ, 0, 0 ;  /* 0x00000000ff1a7431 */ /* 0x000fe200000001ff */
[----:B------:R-:W-:Y:S01]  /*0780*/  CS2R R40, SRZ ;  /* 0x0000000000287805 */ /* 0x000fe2000001ff00 */
[----:B------:R-:W-:Y:S01]  /*0790*/  IMAD.MOV.U32 R42, RZ, RZ, RZ ;  /* 0x000000ffff2a7224 */ /* 0x000fe200078e00ff */
[----:B------:R1:W5:Y:S01]  /*07a0*/  @P3 LDG.E.128 R36, desc[UR6][R16.64] ;  /* 0x0000000610243981 */ /* 0x000362000c1e1d00 */
[----:B0-----:R-:W-:-:S05]  /*07b0*/  @P4 IMAD.WIDE.U32 R2, R53, 0x10, R24 ;  /* 0x0000001035024825 */ /* 0x001fca00078e0018 */
[----:B------:R0:W5:Y:S01]  /*07c0*/  @P4 LDG.E.128 R44, desc[UR6][R2.64] ;  /* 0x00000006022c4981 */ /* 0x000162000c1e1d00 */
[----:B------:R-:W-:Y:S01]  /*07d0*/  IMAD.MOV.U32 R34, RZ, RZ, RZ ;  /* 0x000000ffff227224 */ /* 0x000fe200078e00ff */
[----:B------:R-:W-:Y:S02]  /*07e0*/  CS2R R32, SRZ ;  /* 0x0000000000207805 */ /* 0x000fe4000001ff00 */
[----:B------:R-:W-:Y:S01]  /*07f0*/  CS2R R24, SRZ ;  /* 0x0000000000187805 */ /* 0x000fe2000001ff00 */
[----:B------:R-:W-:Y:S01]  /*0800*/  IMAD.MOV.U32 R18, RZ, RZ, RZ ;  /* 0x000000ffff127224 */ /* 0x000fe200078e00ff */
[----:B-1----:R-:W-:Y:S02]  /*0810*/  CS2R R16, SRZ ;  /* 0x0000000000107805 */ /* 0x002fe4000001ff00 */
[----:B------:R-:W-:Y:S02]  /*0820*/  @P4 CS2R R50, SRZ ;  /* 0x0000000000324805 */ /* 0x000fe4000001ff00 */
[----:B------:R-:W-:Y:S01]  /*0830*/  @P4 CS2R R48, SRZ ;  /* 0x0000000000304805 */ /* 0x000fe2000001ff00 */
[----:B------:R-:W-:Y:S01]  /*0840*/  @P0 IMAD.MOV.U32 R19, RZ, RZ, RZ ;  /* 0x000000ffff130224 */ /* 0x000fe200078e00ff */
[----:B------:R-:W-:Y:S01]  /*0850*/  @P1 MOV R27, RZ ;  /* 0x000000ff001b1202 */ /* 0x000fe20000000f00 */
[----:B------:R-:W-:-:S02]  /*0860*/  @P2 IMAD.MOV.U32 R35, RZ, RZ, RZ ;  /* 0x000000ffff232224 */ /* 0x000fc400078e00ff */
[----:B0-----:R-:W-:-:S07]  /*0870*/  @P3 IMAD.MOV.U32 R43, RZ, RZ, RZ ;  /* 0x000000ffff2b3224 */ /* 0x001fce00078e00ff */
.L_x_28408:
[----:B------:R-:W-:Y:S05]  /*0880*/  BSYNC.RECONVERGENT B0 ;  /* 0x0000000000007941 */ /* 0x000fea0003800200 */
.L_x_28406:
[----:B------:R-:W0:Y:S02]  /*0890*/  LDCU UR8, c[0x0][0x384] ;  /* 0x00007080ff0877ac */ /* 0x000e240008000800 */
[----:B0-----:R-:W-:-:S13]  /*08a0*/  ISETP.GE.AND P0, PT, R107, UR8, PT ;  /* 0x000000086b007c0c */ /* 0x001fda000bf06270 */
[----:B------:R-:W-:Y:S05]  /*08b0*/  @P0 EXIT ;  /* 0x000000000000094d */ /* 0x000fea0003800000 */
[----:B------:R-:W-:-:S04]  /*08c0*/  IMAD.HI.U32 R3, R106, -0x326172a9, RZ ;  /* 0xcd9e8d576a037827 */ /* 0x000fc800078e00ff */
[----:B------:R-:W-:Y:S01]  /*08d0*/  HFMA2 R10, -RZ, RZ, 0, 0 ;  /* 0x00000000ff0a7431 */ /* 0x000fe200000001ff */
[----:B------:R-:W-:Y:S01]  /*08e0*/  BSSY B0, `(.L_x_28409) ;  /* 0x0002197000007945 */ /* 0x000fe20003800000 */
[----:B------:R-:W0:Y:S01]  /*08f0*/  LDCU.64 UR8, c[0x0][0x408] ;  /* 0x00008100ff0877ac */ /* 0x000e220008000a00 */
[----:B------:R-:W-:Y:S01]  /*0900*/  IMAD.HI.U32 R2, R105, -0x2daee0ad, RZ ;  /* 0xd2511f5369027827 */ /* 0x000fe200078e00ff */
[----:B------:R-:W-:-:S03]  /*0910*/  LOP3.LUT R3, R104, UR4, R3, 0x96, !PT ;  /* 0x0000000468037c12 */ /* 0x000fc6000f8e9603 */
[----:B------:R-:W-:Y:S01]  /*0920*/  IMAD R5, R106, -0x326172a9, RZ ;  /* 0xcd9e8d576a057824 */ /* 0x000fe200078e02ff */
[----:B------:R-:W-:Y:S01]  /*0930*/  LOP3.LUT R2, R2, UR5, RZ, 0x3c, !PT ;  /* 0x0000000502027c12 */ /* 0x000fe2000f8e3cff */
[----:B------:R-:W-:Y:S02]  /*0940*/  IMAD R7, R105, -0x2daee0ad, RZ ;  /* 0xd2511f5369077824 */ /* 0x000fe400078e02ff */
[----:B------:R-:W-:-:S04]  /*0950*/  IMAD.HI.U32 R6, R3, -0x2daee0ad, RZ ;  /* 0xd2511f5303067827 */ /* 0x000fc800078e00ff */
[----:B------:R-:W-:Y:S01]  /*0960*/  IMAD.HI.U32 R4, R2, -0x326172a9, RZ ;  /* 0xcd9e8d5702047827 */ /* 0x000fe200078e00ff */
[----:B------:R-:W-:-:S03]  /*0970*/  LOP3.LUT R6, R7, UR12, R6, 0x96, !PT ;  /* 0x0000000c07067c12 */ /* 0x000fc6000f8e9606 */
[----:B------:R-:W-:Y:S01]  /*0980*/  IMAD R8, R3, -0x2daee0ad, RZ ;  /* 0xd2511f5303087824 */ /* 0x000fe200078e02ff */
[----:B------:R-:W-:Y:S01]  /*0990*/  LOP3.LUT R4, R5, UR10, R4, 0x96, !PT ;  /* 0x0000000a05047c12 */ /* 0x000fe2000f8e9604 */
[----:B------:R-:W-:Y:S01]  /*09a0*/  IMAD R5, R2, -0x326172a9, RZ ;  /* 0xcd9e8d5702057824 */ /* 0x000fe200078e02ff */
[----:B------:R-:W1:Y:S01]  /*09b0*/  LDCU.64 UR10, c[0x0][0x3a0] ;  /* 0x00007400ff0a77ac */ /* 0x000e620008000a00 */
[----:B------:R-:W-:-:S04]  /*09c0*/  IMAD.HI.U32 R2, R6, -0x326172a9, RZ ;  /* 0xcd9e8d5706027827 */ /* 0x000fc800078e00ff */
[----:B------:R-:W-:Y:S01]  /*09d0*/  IMAD.HI.U32 R3, R4, -0x2daee0ad, RZ ;  /* 0xd2511f5304037827 */ /* 0x000fe200078e00ff */
[----:B------:R-:W-:-:S03]  /*09e0*/  LOP3.LUT R2, R5, UR13, R2, 0x96, !PT ;  /* 0x0000000d05027c12 */ /* 0x000fc6000f8e9602 */
[----:B------:R-:W-:Y:S01]  /*09f0*/  IMAD R5, R6, -0x326172a9, RZ ;  /* 0xcd9e8d5706057824 */ /* 0x000fe200078e02ff */
[----:B------:R-:W-:Y:S01]  /*0a00*/  LOP3.LUT R3, R8, UR18, R3, 0x96, !PT ;  /* 0x0000001208037c12 */ /* 0x000fe2000f8e9603 */
[----:B------:R-:W-:Y:S01]  /*0a10*/  IMAD R7, R4, -0x2daee0ad, RZ ;  /* 0xd2511f5304077824 */ /* 0x000fe200078e02ff */
[----:B------:R-:W2:Y:S01]  /*0a20*/  LDCU UR18, c[0x0][0x404] ;  /* 0x00008080ff1277ac */ /* 0x000ea20008000800 */
[----:B------:R-:W-:-:S04]  /*0a30*/  IMAD.HI.U32 R6, R2, -0x2daee0ad, RZ ;  /* 0xd2511f5302067827 */ /* 0x000fc800078e00ff */
[----:B------:R-:W-:Y:S01]  /*0a40*/  IMAD.HI.U32 R4, R3, -0x326172a9, RZ ;  /* 0xcd9e8d5703047827 */ /* 0x000fe200078e00ff */
[----:B------:R-:W-:Y:S01]  /*0a50*/  LOP3.LUT R6, R7, UR19, R6, 0x96, !PT ;  /* 0x0000001307067c12 */ /* 0x000fe2000f8e9606 */
[----:B------:R-:W3:Y:S02]  /*0a60*/  LDCU.U8 UR19, c[0x0][0x410] ;  /* 0x00008200ff1377ac */ /* 0x000ee40008000000 */
        /* <DEDUP_REMOVED lines=38> */
[----:B------:R-:W-:Y:S01]  /*0cd0*/  IMAD R100, R2, -0x2daee0ad, RZ ;  /* 0xd2511f5302647824 */ /* 0x000fe200078e02ff */
[----:B------:R-:W-:Y:S01]  /*0ce0*/  LOP3.LUT R101, R8, UR28, R101, 0x96, !PT ;  /* 0x0000001c08657c12 */ /* 0x000fe2000f8e9665 */
[----:B01234-:R-:W-:-:S07]  /*0cf0*/  IMAD R102, R4, -0x326172a9, RZ ;  /* 0xcd9e8d5704667824 */ /* 0x01ffce00078e02ff */
.L_x_29004:
[----:B------:R-:W0:Y:S02]  /*0d00*/  LDC.64 R96, c[0x0][0x3f0] ;  /* 0x0000fc00ff607b82 */ /* 0x000e240000000a00 */
[----:B0-----:R-:W-:-:S06]  /*0d10*/  IMAD.WIDE R98, R107, 0x4, R96 ;  /* 0x000000046b627825 */ /* 0x001fcc00078e0260 */
[----:B------:R-:W0:Y:S01]  /*0d20*/  LDC.64 R96, c[0x0][0x3f8] ;  /* 0x0000fe00ff607b82 */ /* 0x000e220000000a00 */
[----:B------:R1:W2:Y:S01]  /*0d30*/  LDG.E R98, desc[UR6][R98.64] ;  /* 0x0000000662627981 */ /* 0x0002a2000c1e1900 */
[----:B0-----:R-:W-:-:S06]  /*0d40*/  IMAD.WIDE R110, R107, 0x4, R96 ;  /* 0x000000046b6e7825 */ /* 0x001fcc00078e0260 */
[----:B------:R-:W0:Y:S01]  /*0d50*/  LDC R96, c[0x0][0x388] ;  /* 0x0000e200ff607b82 */ /* 0x000e220000000800 */
[----:B-----5:R3:W5:Y:S01]  /*0d60*/  LDG.E R97, desc[UR6][R110.64] ;  /* 0x000000066e617981 */ /* 0x020762000c1e1900 */
[----:B------:R-:W-:Y:S01]  /*0d70*/  ISETP.GE.U32.AND P0, PT, R9, 0x20, PT ;  /* 0x000000200900780c */ /* 0x000fe20003f06070 */
[----:B------:R-:W-:Y:S01]  /*0d80*/  BSSY.RECONVERGENT B1, `(.L_x_28410) ;  /* 0x0000659000017945 */ /* 0x000fe20003800200 */
[----:B-1----:R-:W-:Y:S02]  /*0d90*/  IMAD.MOV.U32 R99, RZ, RZ, RZ ;  /* 0x000000ffff637224 */ /* 0x002fe400078e00ff */
        /* <DEDUP_REMOVED lines=8> */
[----:B------:R-:W-:-:S04]  /*0e20*/  @P2 SHF.R.S32.HI R112, RZ, 0x1f, R113 ;  /* 0x0000001fff702819 */ /* 0x000fc80000011471 */
[----:B------:R-:W-:Y:S02]  /*0e30*/  @P2 LEA.HI R113, R112, R113, RZ, 0x3 ;  /* 0x0000007170712211 */ /* 0x000fe400078f18ff */
[----:B0-----:R-:W-:-:S04]  /*0e40*/  @P2 LOP3.LUT R108, R114, 0x1f, RZ, 0xc0, !PT ;  /* 0x0000001f726c2812 */ /* 0x001fc800078ec0ff */
[----:B------:R-:W-:Y:S01]  /*0e50*/  @P2 LEA.HI.SX32 R99, R113, R108, 0x1d ;  /* 0x0000006c71632211 */ /* 0x000fe200078feaff */
[----:B---3--:R-:W-:Y:S06]  /*0e60*/  @!P0 BRA `(.L_x_28411) ;  /* 0x0000006400288947 */ /* 0x008fec0003800000 */
[----:B------:R-:W-:Y:S04]  /*0e70*/  BSSY.RECONVERGENT B2, `(.L_x_28412) ;  /* 0x0000005000027945 */ /* 0x000fe80003800200 */
[----:B------:R-:W-:Y:S05]  /*0e80*/  @!P2 BRA `(.L_x_28413) ;  /* 0x00000000000ca947 */ /* 0x000fea0003800000 */
[----:B------:R-:W0:Y:S02]  /*0e90*/  LDC.64 R52, c[0x0][0x390] ;  /* 0x0000e400ff347b82 */ /* 0x000e240000000a00 */
[----:B0-----:R-:W-:-:S06]  /*0ea0*/  IMAD.WIDE.U32 R52, R99, 0x10, R52 ;  /* 0x0000001063347825 */ /* 0x001fcc00078e0034 */
[----:B------:R-:W5:Y:S02]  /*0eb0*/  LDG.E.128 R52, desc[UR6][R52.64] ;  /* 0x0000000634347981 */ /* 0x000f64000c1e1d00 */
.L_x_28413:
[----:B------:R-:W-:Y:S05]  /*0ec0*/  BSYNC.RECONVERGENT B2 ;  /* 0x0000000000027941 */ /* 0x000fea0003800200 */
.L_x_28412:
        /* <DEDUP_REMOVED lines=29> */
.L_x_28420:
        /* <DEDUP_REMOVED lines=13> */
.L_x_28422:
[----:B------:R-:W-:Y:S05]  /*1170*/  BSYNC.RECONVERGENT B5 ;  /* 0x0000000000057941 */ /* 0x000fea0003800200 */
.L_x_28421:
        /* <DEDUP_REMOVED lines=51> */
[----:B------:R-:W-:Y:S01]  /*14b0*/  IMAD.MOV.U32 R112, RZ, RZ, RZ ;  /* 0x000000ffff707224 */ /* 0x000fe200078e00ff */
[----:B------:R-:W-:-:S07]  /*14c0*/  LOP3.LUT R103, R110, UR17, R115, 0x96, !PT ;  /* 0x000000116e677c12 */ /* 0x000fce000f8e9673 */
.L_x_28419:
[----:B------:R-:W-:Y:S05]  /*14d0*/  BSYNC.RECONVERGENT B4 ;  /* 0x0000000000047941 */ /* 0x000fea0003800200 */
.L_x_28418:
        /* <DEDUP_REMOVED lines=9> */
[----:B------:R-:W-:-:S07]  /*1570*/  FADD.FTZ R56, R56, R11 ;  /* 0x0000000b38387221 */ /* 0x000fce0000010000 */
.L_x_28417:
[----:B------:R-:W-:Y:S05]  /*1580*/  BSYNC.RECONVERGENT B3 ;  /* 0x0000000000037941 */ /* 0x000fea0003800200 */
.L_x_28416:
        /* <DEDUP_REMOVED lines=20> */
.L_x_28427:
        /* <DEDUP_REMOVED lines=13> */
.L_x_28429:
[----:B------:R-:W-:Y:S05]  /*17a0*/  BSYNC.RECONVERGENT B5 ;  /* 0x0000000000057941 */ /* 0x000fea0003800200 */
.L_x_28428:
        /* <DEDUP_REMOVED lines=54> */
.L_x_28426:
[----:B------:R-:W-:Y:S05]  /*1b10*/  BSYNC.RECONVERGENT B4 ;  /* 0x0000000000047941 */ /* 0x000fea0003800200 */
.L_x_28425:
        /* <DEDUP_REMOVED lines=9> */
[----:B------:R-:W-:-:S07]  /*1bb0*/  FADD.FTZ R57, R57, R110 ;  /* 0x0000006e39397221 */ /* 0x000fce0000010000 */
.L_x_28424:
[----:B------:R-:W-:Y:S05]  /*1bc0*/  BSYNC.RECONVERGENT B3 ;  /* 0x0000000000037941 */ /* 0x000fea0003800200 */
.L_x_28423:
[----:B------:R-:W-:Y:S01]  /*1bd0*/  BSSY.RECONVERGENT B3, `(.L_x_28430) ;  /* 0x0000062000037945 */ /* 0x000fe20003800200 */
        /* <DEDUP_REMOVED lines=19> */
.L_x_28434:
        /* <DEDUP_REMOVED lines=13> */
.L_x_28436:
[----:B------:R-:W-:Y:S05]  /*1de0*/  BSYNC.RECONVERGENT B5 ;  /* 0x0000000000057941 */ /* 0x000fea0003800200 */
.L_x_28435:
        /* <DEDUP_REMOVED lines=53> */
.L_x_28433:
[----:B------:R-:W-:Y:S05]  /*2140*/  BSYNC.RECONVERGENT B4 ;  /* 0x0000000000047941 */ /* 0x000fea0003800200 */
.L_x_28432:
        /* <DEDUP_REMOVED lines=9> */
[----:B------:R-:W-:-:S07]  /*21e0*/  FADD.FTZ R58, R58, R11 ;  /* 0x0000000b3a3a7221 */ /* 0x000fce0000010000 */
.L_x_28431:
[----:B------:R-:W-:Y:S05]  /*21f0*/  BSYNC.RECONVERGENT B3 ;  /* 0x0000000000037941 */ /* 0x000fea0003800200 */
.L_x_28430:
        /* <DEDUP_REMOVED lines=20> */
.L_x_28441:
        /* <DEDUP_REMOVED lines=13> */
.L_x_28443:
[----:B------:R-:W-:Y:S05]  /*2410*/  BSYNC.RECONVERGENT B5 ;  /* 0x0000000000057941 */ /* 0x000fea0003800200 */
.L_x_28442:
        /* <DEDUP_REMOVED lines=54> */
.L_x_28440:
[----:B------:R-:W-:Y:S05]  /*2780*/  BSYNC.RECONVERGENT B4 ;  /* 0x0000000000047941 */ /* 0x000fea0003800200 */
.L_x_28439:
        /* <DEDUP_REMOVED lines=10> */
.L_x_28438:
[----:B------:R-:W-:Y:S05]  /*2830*/  BSYNC.RECONVERGENT B3 ;  /* 0x0000000000037941 */ /* 0x000fea0003800200 */
.L_x_28437:
        /* <DEDUP_REMOVED lines=20> */
.L_x_28448:
        /* <DEDUP_REMOVED lines=13> */
.L_x_28450:
[----:B------:R-:W-:Y:S05]  /*2a50*/  BSYNC.RECONVERGENT B5 ;  /* 0x0000000000057941 */ /* 0x000fea0003800200 */
.L_x_28449:
        /* <DEDUP_REMOVED lines=52> */
[----:B------:R-:W-:-:S07]  /*2da0*/  LOP3.LUT R103, R100, UR17, R115, 0x96, !PT ;  /* 0x0000001164677c12 */ /* 0x000fce000f8e9673 */
.L_x_28447:
[----:B------:R-:W-:Y:S05]  /*2db0*/  BSYNC.RECONVERGENT B4 ;  /* 0x0000000000047941 */ /* 0x000fea0003800200 */
.L_x_28446:
        /* <DEDUP_REMOVED lines=10> */
.L_x_28445:
[----:B------:R-:W-:Y:S05]  /*2e60*/  BSYNC.RECONVERGENT B3 ;  /* 0x0000000000037941 */ /* 0x000fea0003800200 */
.L_x_28444:
        /* <DEDUP_REMOVED lines=20> */
.L_x_28455:
        /* <DEDUP_REMOVED lines=13> */
.L_x_28457:
[----:B------:R-:W-:Y:S05]  /*3080*/  BSYNC.RECONVERGENT B5 ;  /* 0x0000000000057941 */ /* 0x000fea0003800200 */
.L_x_28456:
        /* <DEDUP_REMOVED lines=54> */
.L_x_28454:
[----:B------:R-:W-:Y:S05]  /*33f0*/  BSYNC.RECONVERGENT B4 ;  /* 0x0000000000047941 */ /* 0x000fea0003800200 */
.L_x_28453:
        /* <DEDUP_REMOVED lines=10> */
.L_x_28452:
[----:B------:R-:W-:Y:S05]  /*34a0*/  BSYNC.RECONVERGENT B3 ;  /* 0x0000000000037941 */ /* 0x000fea0003800200 */
.L_x_28451:
        /* <DEDUP_REMOVED lines=20> */
.L_x_28462:
        /* <DEDUP_REMOVED lines=13> */
.L_x_28464:
[----:B------:R-:W-:Y:S05]  /*36c0*/  BSYNC.RECONVERGENT B5 ;  /* 0x0000000000057941 */ /* 0x000fea0003800200 */
.L_x_28463:
        /* <DEDUP_REMOVED lines=53> */
.L_x_28461:
[----:B------:R-:W-:Y:S05]  /*3a20*/  BSYNC.RECONVERGENT B4 ;  /* 0x0000000000047941 */ /* 0x000fea0003800200 */
.L_x_28460:
        /* <DEDUP_REMOVED lines=10> */
.L_x_28459:
[----:B------:R-:W-:Y:S05]  /*3ad0*/  BSYNC.RECONVERGENT B3 ;  /* 0x0000000000037941 */ /* 0x000fea0003800200 */
.L_x_28458:
        /* <DEDUP_REMOVED lines=19> */
.L_x_28468:
        /* <DEDUP_REMOVED lines=13> */
.L_x_28470:
[----:B------:R-:W-:Y:S05]  /*3ce0*/  BSYNC.RECONVERGENT B4 ;  /* 0x0000000000047941 */ /* 0x000fea0003800200 */
.L_x_28469:
        /* <DEDUP_REMOVED lines=52> */
[----:B------:R-:W-:Y:S02]  /*4030*/  LOP3.LUT R103, R100, UR17, R111, 0x96, !PT ;  /* 0x0000001164677c12 */ /* 0x000fe4000f8e966f */
[----:B------:R-:W-:-:S07]  /*4040*/  MOV R116, R110 ;  /* 0x0000006e00747202 */ /* 0x000fce0000000f00 */
.L_x_28467:
[----:B------:R-:W-:Y:S05]  /*4050*/  BSYNC.RECONVERGENT B3 ;  /* 0x0000000000037941 */ /* 0x000fea0003800200 */
.L_x_28466:
        /* <DEDUP_REMOVED lines=9> */
[----:B------:R-:W-:Y:S01]  /*40f0*/  FADD.FTZ R63, R63, R100 ;  /* 0x000000643f3f7221 */ /* 0x000fe20000010000 */
[----:B------:R-:W-:Y:S06]  /*4100*/  BRA `(.L_x_28465) ;  /* 0x0000003000047947 */ /* 0x000fec0003800000 */
.L_x_28415:
[----:B------:R-:W-:Y:S01]  /*4110*/  BSSY.RECONVERGENT B3, `(.L_x_28471) ;  /* 0x0000062000037945 */ /* 0x000fe20003800200 */
[----:B------:R-:W-:Y:S01]  /*4120*/  IMAD.MOV.U32 R116, RZ, RZ, R100 ;  /* 0x000000ffff747224 */ /* 0x000fe200078e0064 */
[----:B------:R-:W-:Y:S01]  /*4130*/  MOV R56, RZ ;  /* 0x000000ff00387202 */ /* 0x000fe20000000f00 */
        /* <DEDUP_REMOVED lines=18> */
.L_x_28475:
        /* <DEDUP_REMOVED lines=13> */
.L_x_28477:
[----:B------:R-:W-:Y:S05]  /*4330*/  BSYNC.RECONVERGENT B5 ;  /* 0x0000000000057941 */ /* 0x000fea0003800200 */
.L_x_28476:
        /* <DEDUP_REMOVED lines=53> */
.L_x_28474:
[----:B------:R-:W-:Y:S05]  /*4690*/  BSYNC.RECONVERGENT B4 ;  /* 0x0000000000047941 */ /* 0x000fea0003800200 */
.L_x_28473:
        /* <DEDUP_REMOVED lines=9> */
.L_x_28472:
[----:B------:R-:W-:Y:S05]  /*4730*/  BSYNC.RECONVERGENT B3 ;  /* 0x0000000000037941 */ /* 0x000fea0003800200 */
.L_x_28471:
        /* <DEDUP_REMOVED lines=17> */
.L_x_28482:
        /* <DEDUP_REMOVED lines=13> */
.L_x_28484:
[----:B------:R-:W-:Y:S05]  /*4920*/  BSYNC.RECONVERGENT B5 ;  /* 0x0000000000057941 */ /* 0x000fea0003800200 */
.L_x_28483:
        /* <DEDUP_REMOVED lines=54> */
.L_x_28481:
[----:B------:R-:W-:Y:S05]  /*4c90*/  BSYNC.RECONVERGENT B4 ;  /* 0x0000000000047941 */ /* 0x000fea0003800200 */
.L_x_28480:
        /* <DEDUP_REMOVED lines=9> */
.L_x_28479:
[----:B------:R-:W-:Y:S05]  /*4d30*/  BSYNC.RECONVERGENT B3 ;  /* 0x0000000000037941 */ /* 0x000fea0003800200 */
.L_x_28478:
        /* <DEDUP_REMOVED lines=17> */
.L_x_28489:
        /* <DEDUP_REMOVED lines=13> */
.L_x_28491:
[----:B------:R-:W-:Y:S05]  /*4f20*/  BSYNC.RECONVERGENT B5 ;  /* 0x0000000000057941 */ /* 0x000fea0003800200 */
.L_x_28490:
        /* <DEDUP_REMOVED lines=54> */
.L_x_28488:
[----:B------:R-:W-:Y:S05]  /*5290*/  BSYNC.RECONVERGENT B4 ;  /* 0x0000000000047941 */ /* 0x000fea0003800200 */
.L_x_28487:
        /* <DEDUP_REMOVED lines=9> */
.L_x_28486:
[----:B------:R-:W-:Y:S05]  /*5330*/  BSYNC.RECONVERGENT B3 ;  /* 0x0000000000037941 */ /* 0x000fea0003800200 */
.L_x_28485:
        /* <DEDUP_REMOVED lines=17> */
.L_x_28496:
        /* <DEDUP_REMOVED lines=13> */
.L_x_28498:
[----:B------:R-:W-:Y:S05]  /*5520*/  BSYNC.RECONVERGENT B5 ;  /* 0x0000000000057941 */ /* 0x000fea0003800200 */
.L_x_28497:
        /* <DEDUP_REMOVED lines=53> */
[----:B------:R-:W-:-:S07]  /*5880*/  LOP3.LUT R103, R62, UR17, R61, 0x96, !PT ;  /* 0x000000113e677c12 */ /* 0x000fce000f8e963d */
.L_x_28495:
[----:B------:R-:W-:Y:S05]  /*5890*/  BSYNC.RECONVERGENT B4 ;  /* 0x0000000000047941 */ /* 0x000fea0003800200 */
.L_x_28494:
        /* <DEDUP_REMOVED lines=9> */
.L_x_28493:
[----:B------:R-:W-:Y:S05]  /*5930*/  BSYNC.RECONVERGENT B3 ;  /* 0x0000000000037941 */ /* 0x000fea0003800200 */
.L_x_28492:
        /* <DEDUP_REMOVED lines=17> */
.L_x_28503:
        /* <DEDUP_REMOVED lines=13> */
.L_x_28505:
[----:B------:R-:W-:Y:S05]  /*5b20*/  BSYNC.RECONVERGENT B5 ;  /* 0x0000000000057941 */ /* 0x000fea0003800200 */
.L_x_28504:
        /* <DEDUP_REMOVED lines=54> */
.L_x_28502:
[----:B------:R-:W-:Y:S05]  /*5e90*/  BSYNC.RECONVERGENT B4 ;  /* 0x0000000000047941 */ /* 0x000fea0003800200 */
.L_x_28501:
        /* <DEDUP_REMOVED lines=9> */
.L_x_28500:
[----:B------:R-:W-:Y:S05]  /*5f30*/  BSYNC.RECONVERGENT B3 ;  /* 0x0000000000037941 */ /* 0x000fea0003800200 */
.L_x_28499:
        /* <DEDUP_REMOVED lines=17> */
.L_x_28510:
        /* <DEDUP_REMOVED lines=13> */
.L_x_28512:
[----:B------:R-:W-:Y:S05]  /*6120*/  BSYNC.RECONVERGENT B5 ;  /* 0x0000000000057941 */ /* 0x000fea0003800200 */
.L_x_28511:
        /* <DEDUP_REMOVED lines=54> */
.L_x_28509:
[----:B------:R-:W-:Y:S05]  /*6490*/  BSYNC.RECONVERGENT B4 ;  /* 0x0000000000047941 */ /* 0x000fea0003800200 */
.L_x_28508:
        /* <DEDUP_REMOVED lines=9> */
.L_x_28507:
[----:B------:R-:W-:Y:S05]  /*6530*/  BSYNC.RECONVERGENT B3 ;  /* 0x0000000000037941 */ /* 0x000fea0003800200 */
.L_x_28506:
        /* <DEDUP_REMOVED lines=17> */
.L_x_28517:
        /* <DEDUP_REMOVED lines=13> */
.L_x_28519:
[----:B------:R-:W-:Y:S05]  /*6720*/  BSYNC.RECONVERGENT B5 ;  /* 0x0000000000057941 */ /* 0x000fea0003800200 */
.L_x_28518:
        /* <DEDUP_REMOVED lines=54> */
.L_x_28516:
[----:B------:R-:W-:Y:S05]  /*6a90*/  BSYNC.RECONVERGENT B4 ;  /* 0x0000000000047941 */ /* 0x000fea0003800200 */
.L_x_28515:
        /* <DEDUP_REMOVED lines=9> */
.L_x_28514:
[----:B------:R-:W-:Y:S05]  /*6b30*/  BSYNC.RECONVERGENT B3 ;  /* 0x0000000000037941 */ /* 0x000fea0003800200 */
.L_x_28513:
        /* <DEDUP_REMOVED lines=16> */
.L_x_28522:
        /* <DEDUP_REMOVED lines=13> */
.L_x_28524:
[----:B------:R-:W-:Y:S05]  /*6d10*/  BSYNC.RECONVERGENT B4 ;  /* 0x0000000000047941 */ /* 0x000fea0003800200 */
.L_x_28523:
        /* <DEDUP_REMOVED lines=54> */
.L_x_28521:
[----:B------:R-:W-:Y:S05]  /*7080*/  BSYNC.RECONVERGENT B3 ;  /* 0x0000000000037941 */ /* 0x000fea0003800200 */
.L_x_28520:
        /* <DEDUP_REMOVED lines=9> */
.L_x_28465:
[----:B------:R-:W-:Y:S05]  /*7120*/  BSYNC.RECONVERGENT B2 ;  /* 0x0000000000027941 */ /* 0x000fea0003800200 */
.L_x_28414:
        /* <DEDUP_REMOVED lines=11> */
[----:B------:R-:W-:Y:S02]  /*71e0*/  LOP3.LUT R116, R5, 0xff, RZ, 0xc0, !PT ;  /* 0x000000ff05747812 */ /* 0x000fe400078ec0ff */
[----:B------:R-:W-:Y:S02]  /*71f0*/  PRMT R119, R119, 0x4210, R112 ;  /* 0x0000421077777816 */ /* 0x000fe40000000070 */
[----:B------:R-:W-:Y:S01]  /*7200*/  PRMT R112, R3, 0x7104, RZ ;  /* 0x0000710403707816 */ /* 0x000fe200000000ff */
[----:B------:R-:W-:Y:S01]  /*7210*/  IMAD.WIDE.U32 R116, R116, 0x1000000, RZ ;  /* 0x0100000074747825 */ /* 0x000fe200078e00ff */
[----:B------:R-:W-:-:S02]  /*7220*/  LOP3.LUT R114, R6, 0xff, RZ, 0xc0, !PT ;  /* 0x000000ff06727812 */ /* 0x000fc400078ec0ff */
[----:B------:R-:W-:Y:S02]  /*7230*/  LOP3.LUT R119, R119, 0xff00, R112, 0xf8, !PT ;  /* 0x0000ff0077777812 */ /* 0x000fe400078ef870 */
[----:B------:R-:W-:Y:S01]  /*7240*/  LOP3.LUT R112, R7, 0xff, RZ, 0xc0, !PT ;  /* 0x000000ff07707812 */ /* 0x000fe200078ec0ff */
[----:B------:R-:W-:Y:S01]  /*7250*/  IMAD.WIDE.U32 R114, R114, 0x10000, RZ ;  /* 0x0001000072727825 */ /* 0x000fe200078e00ff */
        /* <DEDUP_REMOVED lines=8> */
.L_x_28526:
[----:B------:R-:W-:Y:S05]  /*72e0*/  BSYNC.RECONVERGENT B2 ;  /* 0x0000000000027941 */ /* 0x000fea0003800200 */
.L_x_28525:
[----:B------:R-:W-:Y:S01]  /*72f0*/  VIADD R109, R109, 0x20 ;  /* 0x000000206d6d7836 */ /* 0x000fe20000000000 */
[----:B------:R-:W-:-:S07]  /*7300*/  IADD3 R99, PT, PT, R99, 0x20, RZ ;  /* 0x0000002063637810 */ /* 0x000fce0007ffe0ff */
.L_x_28411:
[----:B------:R-:W-:Y:S05]  /*7310*/  BSYNC.RECONVERGENT B1 ;  /* 0x0000000000017941 */ /* 0x000fea0003800200 */
.L_x_28410:
        /* <DEDUP_REMOVED lines=9> */
.L_x_28530:
[----:B------:R-:W-:Y:S05]  /*73b0*/  BSYNC.RECONVERGENT B2 ;  /* 0x0000000000027941 */ /* 0x000fea0003800200 */
.L_x_28529:
        /* <DEDUP_REMOVED lines=29> */
.L_x_28537:
        /* <DEDUP_REMOVED lines=13> */
.L_x_28539:
[----:B------:R-:W-:Y:S05]  /*7660*/  BSYNC.RECONVERGENT B5 ;  /* 0x0000000000057941 */ /* 0x000fea0003800200 */
.L_x_28538:
        /* <DEDUP_REMOVED lines=52> */
[----:B------:R-:W-:-:S07]  /*79b0*/  LOP3.LUT R103, R112, UR17, R117, 0x96, !PT ;  /* 0x0000001170677c12 */ /* 0x000fce000f8e9675 */
.L_x_28536:
[----:B------:R-:W-:Y:S05]  /*79c0*/  BSYNC.RECONVERGENT B4 ;  /* 0x0000000000047941 */ /* 0x000fea0003800200 */
.L_x_28535:
        /* <DEDUP_REMOVED lines=10> */
.L_x_28534:
[----:B------:R-:W-:Y:S05]  /*7a70*/  BSYNC.RECONVERGENT B3 ;  /* 0x0000000000037941 */ /* 0x000fea0003800200 */
.L_x_28533:
        /* <DEDUP_REMOVED lines=20> */
.L_x_28544:
        /* <DEDUP_REMOVED lines=13> */
.L_x_28546:
[----:B------:R-:W-:Y:S05]  /*7c90*/  BSYNC.RECONVERGENT B5 ;  /* 0x0000000000057941 */ /* 0x000fea0003800200 */
.L_x_28545:
        /* <DEDUP_REMOVED lines=54> */
.L_x_28543:
[----:B------:R-:W-:Y:S05]  /*8000*/  BSYNC.RECONVERGENT B4 ;  /* 0x0000000000047941 */ /* 0x000fea0003800200 */
.L_x_28542:
        /* <DEDUP_REMOVED lines=10> */
.L_x_28541:
[----:B------:R-:W-:Y:S05]  /*80b0*/  BSYNC.RECONVERGENT B3 ;  /* 0x0000000000037941 */ /* 0x000fea0003800200 */
.L_x_28540:
        /* <DEDUP_REMOVED lines=20> */
.L_x_28551:
        /* <DEDUP_REMOVED lines=13> */
.L_x_28553:
[----:B------:R-:W-:Y:S05]  /*82d0*/  BSYNC.RECONVERGENT B5 ;  /* 0x0000000000057941 */ /* 0x000fea0003800200 */
.L_x_28552:
        /* <DEDUP_REMOVED lines=53> */
.L_x_28550:
[----:B------:R-:W-:Y:S05]  /*8630*/  BSYNC.RECONVERGENT B4 ;  /* 0x0000000000047941 */ /* 0x000fea0003800200 */
.L_x_28549:
        /* <DEDUP_REMOVED lines=10> */
.L_x_28548:
[----:B------:R-:W-:Y:S05]  /*86e0*/  BSYNC.RECONVERGENT B3 ;  /* 0x0000000000037941 */ /* 0x000fea0003800200 */
.L_x_28547:
        /* <DEDUP_REMOVED lines=20> */
.L_x_28558:
        /* <DEDUP_REMOVED lines=13> */
.L_x_28560:
[----:B------:R-:W-:Y:S05]  /*8900*/  BSYNC.RECONVERGENT B5 ;  /* 0x0000000000057941 */ /* 0x000fea0003800200 */
.L_x_28559:
        /* <DEDUP_REMOVED lines=54> */
.L_x_28557:
[----:B------:R-:W-:Y:S05]  /*8c70*/  BSYNC.RECONVERGENT B4 ;  /* 0x0000000000047941 */ /* 0x000fea0003800200 */
.L_x_28556:
        /* <DEDUP_REMOVED lines=10> */
.L_x_28555:
[----:B------:R-:W-:Y:S05]  /*8d20*/  BSYNC.RECONVERGENT B3 ;  /* 0x0000000000037941 */ /* 0x000fea0003800200 */
.L_x_28554:
        /* <DEDUP_REMOVED lines=20> */
.L_x_28565:
        /* <DEDUP_REMOVED lines=13> */
.L_x_28567:
[----:B------:R-:W-:Y:S05]  /*8f40*/  BSYNC.RECONVERGENT B5 ;  /* 0x0000000000057941 */ /* 0x000fea0003800200 */
.L_x_28566:
        /* <DEDUP_REMOVED lines=53> */
.L_x_28564:
[----:B------:R-:W-:Y:S05]  /*92a0*/  BSYNC.RECONVERGENT B4 ;  /* 0x0000000000047941 */ /* 0x000fea0003800200 */
.L_x_28563:
        /* <DEDUP_REMOVED lines=10> */
.L_x_28562:
[----:B------:R-:W-:Y:S05]  /*9350*/  BSYNC.RECONVERGENT B3 ;  /* 0x0000000000037941 */ /* 0x000fea0003800200 */
.L_x_28561:
        /* <DEDUP_REMOVED lines=20> */
.L_x_28572:
        /* <DEDUP_REMOVED lines=13> */
.L_x_28574:
[----:B------:R-:W-:Y:S05]  /*9570*/  BSYNC.RECONVERGENT B5 ;  /* 0x0000000000057941 */ /* 0x000fea0003800200 */
.L_x_28573:
        /* <DEDUP_REMOVED lines=54> */
.L_x_28571:
[----:B------:R-:W-:Y:S05]  /*98e0*/  BSYNC.RECONVERGENT B4 ;  /* 0x0000000000047941 */ /* 0x000fea0003800200 */
.L_x_28570:
        /* <DEDUP_REMOVED lines=10> */
.L_x_28569:
[----:B------:R-:W-:Y:S05]  /*9990*/  BSYNC.RECONVERGENT B3 ;  /* 0x0000000000037941 */ /* 0x000fea0003800200 */
.L_x_28568:
        /* <DEDUP_REMOVED lines=20> */
.L_x_28579:
        /* <DEDUP_REMOVED lines=13> */
.L_x_28581:
[----:B------:R-:W-:Y:S05]  /*9bb0*/  BSYNC.RECONVERGENT B5 ;  /* 0x0000000000057941 */ /* 0x000fea0003800200 */
.L_x_28580:
        /* <DEDUP_REMOVED lines=53> */
.L_x_28578:
[----:B------:R-:W-:Y:S05]  /*9f10*/  BSYNC.RECONVERGENT B4 ;  /* 0x0000000000047941 */ /* 0x000fea0003800200 */
.L_x_28577:
        /* <DEDUP_REMOVED lines=10> */
.L_x_28576:
[----:B------:R-:W-:Y:S05]  /*9fc0*/  BSYNC.RECONVERGENT B3 ;  /* 0x0000000000037941 */ /* 0x000fea0003800200 */
.L_x_28575:
        /* <DEDUP_REMOVED lines=19> */
.L_x_28585:
        /* <DEDUP_REMOVED lines=13> */
.L_x_28587:
[----:B------:R-:W-:Y:S05]  /*a1d0*/  BSYNC.RECONVERGENT B4 ;  /* 0x0000000000047941 */ /* 0x000fea0003800200 */
.L_x_28586:
        /* <DEDUP_REMOVED lines=54> */
.L_x_28584:
[----:B------:R-:W-:Y:S05]  /*a540*/  BSYNC.RECONVERGENT B3 ;  /* 0x0000000000037941 */ /* 0x000fea0003800200 */
.L_x_28583:
        /* <DEDUP_REMOVED lines=11> */
.L_x_28532:
        /* <DEDUP_REMOVED lines=21> */
.L_x_28592:
        /* <DEDUP_REMOVED lines=13> */
.L_x_28594:
[----:B------:R-:W-:Y:S05]  /*a820*/  BSYNC.RECONVERGENT B5 ;  /* 0x0000000000057941 */ /* 0x000fea0003800200 */
.L_x_28593:
        /* <DEDUP_REMOVED lines=53> */
.L_x_28591:
[----:B------:R-:W-:Y:S05]  /*ab80*/  BSYNC.RECONVERGENT B4 ;  /* 0x0000000000047941 */ /* 0x000fea0003800200 */
.L_x_28590:
        /* <DEDUP_REMOVED lines=9> */
.L_x_28589:
[----:B------:R-:W-:Y:S05]  /*ac20*/  BSYNC.RECONVERGENT B3 ;  /* 0x0000000000037941 */ /* 0x000fea0003800200 */
.L_x_28588:
        /* <DEDUP_REMOVED lines=17> */
.L_x_28599:
        /* <DEDUP_REMOVED lines=13> */
.L_x_28601:
[----:B------:R-:W-:Y:S05]  /*ae10*/  BSYNC.RECONVERGENT B5 ;  /* 0x0000000000057941 */ /* 0x000fea0003800200 */
.L_x_28600:
        /* <DEDUP_REMOVED lines=54> */
.L_x_28598:
[----:B------:R-:W-:Y:S05]  /*b180*/  BSYNC.RECONVERGENT B4 ;  /* 0x0000000000047941 */ /* 0x000fea0003800200 */
.L_x_28597:
        /* <DEDUP_REMOVED lines=9> */
.L_x_28596:
[----:B------:R-:W-:Y:S05]  /*b220*/  BSYNC.RECONVERGENT B3 ;  /* 0x0000000000037941 */ /* 0x000fea0003800200 */
.L_x_28595:
        /* <DEDUP_REMOVED lines=17> */
.L_x_28606:
        /* <DEDUP_REMOVED lines=13> */
.L_x_28608:
[----:B------:R-:W-:Y:S05]  /*b410*/  BSYNC.RECONVERGENT B5 ;  /* 0x0000000000057941 */ /* 0x000fea0003800200 */
.L_x_28607:
        /* <DEDUP_REMOVED lines=54> */
.L_x_28605:
[----:B------:R-:W-:Y:S05]  /*b780*/  BSYNC.RECONVERGENT B4 ;  /* 0x0000000000047941 */ /* 0x000fea0003800200 */
.L_x_28604:
        /* <DEDUP_REMOVED lines=9> */
.L_x_28603:
[----:B------:R-:W-:Y:S05]  /*b820*/  BSYNC.RECONVERGENT B3 ;  /* 0x0000000000037941 */ /* 0x000fea0003800200 */
.L_x_28602:
        /* <DEDUP_REMOVED lines=17> */
.L_x_28613:
        /* <DEDUP_REMOVED lines=13> */
.L_x_28615:
[----:B------:R-:W-:Y:S05]  /*ba10*/  BSYNC.RECONVERGENT B5 ;  /* 0x0000000000057941 */ /* 0x000fea0003800200 */
.L_x_28614:
        /* <DEDUP_REMOVED lines=54> */
.L_x_28612:
[----:B------:R-:W-:Y:S05]  /*bd80*/  BSYNC.RECONVERGENT B4 ;  /* 0x0000000000047941 */ /* 0x000fea0003800200 */
.L_x_28611:
        /* <DEDUP_REMOVED lines=9> */
.L_x_28610:
[----:B------:R-:W-:Y:S05]  /*be20*/  BSYNC.RECONVERGENT B3 ;  /* 0x0000000000037941 */ /* 0x000fea0003800200 */
.L_x_28609:
        /* <DEDUP_REMOVED lines=17> */
.L_x_28620:
        /* <DEDUP_REMOVED lines=13> */
.L_x_28622:
[----:B------:R-:W-:Y:S05]  /*c010*/  BSYNC.RECONVERGENT B5 ;  /* 0x0000000000057941 */ /* 0x000fea0003800200 */
.L_x_28621:
        /* <DEDUP_REMOVED lines=54> */
.L_x_28619:
[----:B------:R-:W-:Y:S05]  /*c380*/  BSYNC.RECONVERGENT B4 ;  /* 0x0000000000047941 */ /* 0x000fea0003800200 */
.L_x_28618:
        /* <DEDUP_REMOVED lines=9> */
.L_x_28617:
[----:B------:R-:W-:Y:S05]  /*c420*/  BSYNC.RECONVERGENT B3 ;  /* 0x0000000000037941 */ /* 0x000fea0003800200 */
.L_x_28616:
        /* <DEDUP_REMOVED lines=17> */
.L_x_28627:
        /* <DEDUP_REMOVED lines=13> */
.L_x_28629:
[----:B------:R-:W-:Y:S05]  /*c610*/  BSYNC.RECONVERGENT B5 ;  /* 0x0000000000057941 */ /* 0x000fea0003800200 */
.L_x_28628:
        /* <DEDUP_REMOVED lines=54> */
.L_x_28626:
[----:B------:R-:W-:Y:S05]  /*c980*/  BSYNC.RECONVERGENT B4 ;  /* 0x0000000000047941 */ /* 0x000fea0003800200 */
.L_x_28625:
        /* <DEDUP_REMOVED lines=9> */
.L_x_28624:
[----:B------:R-:W-:Y:S05]  /*ca20*/  BSYNC.RECONVERGENT B3 ;  /* 0x0000000000037941 */ /* 0x000fea0003800200 */
.L_x_28623:
        /* <DEDUP_REMOVED lines=17> */
.L_x_28634:
        /* <DEDUP_REMOVED lines=13> */
.L_x_28636:
[----:B------:R-:W-:Y:S05]  /*cc10*/  BSYNC.RECONVERGENT B5 ;  /* 0x0000000000057941 */ /* 0x000fea0003800200 */
.L_x_28635:
        /* <DEDUP_REMOVED lines=54> */
.L_x_28633:
[----:B------:R-:W-:Y:S05]  /*cf80*/  BSYNC.RECONVERGENT B4 ;  /* 0x0000000000047941 */ /* 0x000fea0003800200 */
.L_x_28632:
        /* <DEDUP_REMOVED lines=9> */
.L_x_28631:
[----:B------:R-:W-:Y:S05]  /*d020*/  BSYNC.RECONVERGENT B3 ;  /* 0x0000000000037941 */ /* 0x000fea0003800200 */
.L_x_28630:
        /* <DEDUP_REMOVED lines=16> */
.L_x_28639:
        /* <DEDUP_REMOVED lines=13> */
.L_x_28641:
[----:B------:R-:W-:Y:S05]  /*d200*/  BSYNC.RECONVERGENT B4 ;  /* 0x0000000000047941 */ /* 0x000fea0003800200 */
.L_x_28640:
        /* <DEDUP_REMOVED lines=54> */
.L_x_28638:
[----:B------:R-:W-:Y:S05]  /*d570*/  BSYNC.RECONVERGENT B3 ;  /* 0x0000000000037941 */ /* 0x000fea0003800200 */
.L_x_28637:
        /* <DEDUP_REMOVED lines=9> */
.L_x_28582:
[----:B------:R-:W-:Y:S05]  /*d610*/  BSYNC.RECONVERGENT B2 ;  /* 0x0000000000027941 */ /* 0x000fea0003800200 */
.L_x_28531:
        /* <DEDUP_REMOVED lines=27> */
.L_x_28643:
[----:B------:R-:W-:Y:S05]  /*d7d0*/  BSYNC.RECONVERGENT B2 ;  /* 0x0000000000027941 */ /* 0x000fea0003800200 */
.L_x_28642:
[----:B------:R-:W-:Y:S01]  /*d7e0*/  IADD3 R109, PT, PT, R109, 0x20, RZ ;  /* 0x000000206d6d7810 */ /* 0x000fe20007ffe0ff */
[----:B------:R-:W-:-:S07]  /*d7f0*/  VIADD R99, R99, 0x20 ;  /* 0x0000002063637836 */ /* 0x000fce0000000000 */
.L_x_28528:
[----:B------:R-:W-:Y:S05]  /*d800*/  BSYNC.RECONVERGENT B1 ;  /* 0x0000000000017941 */ /* 0x000fea0003800200 */
.L_x_28527:
        /* <DEDUP_REMOVED lines=9> */
.L_x_28647:
[----:B------:R-:W-:Y:S05]  /*d8a0*/  BSYNC.RECONVERGENT B2 ;  /* 0x0000000000027941 */ /* 0x000fea0003800200 */
.L_x_28646:
        /* <DEDUP_REMOVED lines=29> */
.L_x_28654:
        /* <DEDUP_REMOVED lines=13> */
.L_x_28656:
[----:B------:R-:W-:Y:S05]  /*db50*/  BSYNC.RECONVERGENT B5 ;  /* 0x0000000000057941 */ /* 0x000fea0003800200 */
.L_x_28655:
        /* <DEDUP_REMOVED lines=53> */
.L_x_28653:
[----:B------:R-:W-:Y:S05]  /*deb0*/  BSYNC.RECONVERGENT B4 ;  /* 0x0000000000047941 */ /* 0x000fea0003800200 */
.L_x_28652:
        /* <DEDUP_REMOVED lines=10> */
.L_x_28651:
[----:B------:R-:W-:Y:S05]  /*df60*/  BSYNC.RECONVERGENT B3 ;  /* 0x0000000000037941 */ /* 0x000fea0003800200 */
.L_x_28650:
        /* <DEDUP_REMOVED lines=20> */
.L_x_28661:
        /* <DEDUP_REMOVED lines=13> */
.L_x_28663:
[----:B------:R-:W-:Y:S05]  /*e180*/  BSYNC.RECONVERGENT B5 ;  /* 0x0000000000057941 */ /* 0x000fea0003800200 */
.L_x_28662:
        /* <DEDUP_REMOVED lines=54> */
.L_x_28660:
[----:B------:R-:W-:Y:S05]  /*e4f0*/  BSYNC.RECONVERGENT B4 ;  /* 0x0000000000047941 */ /* 0x000fea0003800200 */
.L_x_28659:
        /* <DEDUP_REMOVED lines=10> */
.L_x_28658:
[----:B------:R-:W-:Y:S05]  /*e5a0*/  BSYNC.RECONVERGENT B3 ;  /* 0x0000000000037941 */ /* 0x000fea0003800200 */
.L_x_28657:
        /* <DEDUP_REMOVED lines=20> */
.L_x_28668:
        /* <DEDUP_REMOVED lines=13> */
.L_x_28670:
[----:B------:R-:W-:Y:S05]  /*e7c0*/  BSYNC.RECONVERGENT B5 ;  /* 0x0000000000057941 */ /* 0x000fea0003800200 */
.L_x_28669:
        /* <DEDUP_REMOVED lines=53> */
.L_x_28667:
[----:B------:R-:W-:Y:S05]  /*eb20*/  BSYNC.RECONVERGENT B4 ;  /* 0x0000000000047941 */ /* 0x000fea0003800200 */
.L_x_28666:
        /* <DEDUP_REMOVED lines=10> */
.L_x_28665:
[----:B------:R-:W-:Y:S05]  /*ebd0*/  BSYNC.RECONVERGENT B3 ;  /* 0x0000000000037941 */ /* 0x000fea0003800200 */
.L_x_28664:
        /* <DEDUP_REMOVED lines=20> */
.L_x_28675:
        /* <DEDUP_REMOVED lines=13> */
.L_x_28677:
[----:B------:R-:W-:Y:S05]  /*edf0*/  BSYNC.RECONVERGENT B5 ;  /* 0x0000000000057941 */ /* 0x000fea0003800200 */
.L_x_28676:
        /* <DEDUP_REMOVED lines=54> */
.L_x_28674:
[----:B------:R-:W-:Y:S05]  /*f160*/  BSYNC.RECONVERGENT B4 ;  /* 0x0000000000047941 */ /* 0x000fea0003800200 */
.L_x_28673:
        /* <DEDUP_REMOVED lines=10> */
.L_x_28672:
[----:B------:R-:W-:Y:S05]  /*f210*/  BSYNC.RECONVERGENT B3 ;  /* 0x0000000000037941 */ /* 0x000fea0003800200 */
.L_x_28671:
        /* <DEDUP_REMOVED lines=20> */
.L_x_28682:
        /* <DEDUP_REMOVED lines=13> */
.L_x_28684:
[----:B------:R-:W-:Y:S05]  /*f430*/  BSYNC.RECONVERGENT B5 ;  /* 0x0000000000057941 */ /* 0x000fea0003800200 */
.L_x_28683:
        /* <DEDUP_REMOVED lines=53> */
.L_x_28681:
[----:B------:R-:W-:Y:S05]  /*f790*/  BSYNC.RECONVERGENT B4 ;  /* 0x0000000000047941 */ /* 0x000fea0003800200 */
.L_x_28680:
        /* <DEDUP_REMOVED lines=10> */
.L_x_28679:
[----:B------:R-:W-:Y:S05]  /*f840*/  BSYNC.RECONVERGENT B3 ;  /* 0x0000000000037941 */ /* 0x000fea0003800200 */
.L_x_28678:
        /* <DEDUP_REMOVED lines=20> */
.L_x_28689:
        /* <DEDUP_REMOVED lines=13> */
.L_x_28691:
[----:B------:R-:W-:Y:S05]  /*fa60*/  BSYNC.RECONVERGENT B5 ;  /* 0x0000000000057941 */ /* 0x000fea0003800200 */
.L_x_28690:
        /* <DEDUP_REMOVED lines=54> */
.L_x_28688:
[----:B------:R-:W-:Y:S05]  /*fdd0*/  BSYNC.RECONVERGENT B4 ;  /* 0x0000000000047941 */ /* 0x000fea0003800200 */
.L_x_28687:
        /* <DEDUP_REMOVED lines=10> */
.L_x_28686:
[----:B------:R-:W-:Y:S05]  /*fe80*/  BSYNC.RECONVERGENT B3 ;  /* 0x0000000000037941 */ /* 0x000fea0003800200 */
.L_x_28685:
        /* <DEDUP_REMOVED lines=20> */
.L_x_28696:
        /* <DEDUP_REMOVED lines=13> */
.L_x_28698:
[----:B------:R-:W-:Y:S05]  /*100a0*/  BSYNC.RECONVERGENT B5 ;  /* 0x0000000000057941 */ /* 0x000fea0003800200 */
.L_x_28697:
        /* <DEDUP_REMOVED lines=53> */
.L_x_28695:
[----:B------:R-:W-:Y:S05]  /*10400*/  BSYNC.RECONVERGENT B4 ;  /* 0x0000000000047941 */ /* 0x000fea0003800200 */
.L_x_28694:
        /* <DEDUP_REMOVED lines=10> */
.L_x_28693:
[----:B------:R-:W-:Y:S05]  /*104b0*/  BSYNC.RECONVERGENT B3 ;  /* 0x0000000000037941 */ /* 0x000fea0003800200 */
.L_x_28692:
        /* <DEDUP_REMOVED lines=19> */
.L_x_28702:
        /* <DEDUP_REMOVED lines=13> */
.L_x_28704:
[----:B------:R-:W-:Y:S05]  /*106c0*/  BSYNC.RECONVERGENT B4 ;  /* 0x0000000000047941 */ /* 0x000fea0003800200 */
.L_x_28703:
        /* <DEDUP_REMOVED lines=54> */
.L_x_28701:
[----:B------:R-:W-:Y:S05]  /*10a30*/  BSYNC.RECONVERGENT B3 ;  /* 0x0000000000037941 */ /* 0x000fea0003800200 */
.L_x_28700:
        /* <DEDUP_REMOVED lines=9> */
[----:B------:R-:W-:Y:S01]  /*10ad0*/  FADD.FTZ R79, R79, R100 ;  /* 0x000000644f4f7221 */ /* 0x000fe20000010000 */
[----:B------:R-:W-:Y:S06]  /*10ae0*/  BRA `(.L_x_28699) ;  /* 0x0000003000047947 */ /* 0x000fec0003800000 */
.L_x_28649:
[----:B------:R-:W-:Y:S01]  /*10af0*/  BSSY.RECONVERGENT B3, `(.L_x_28705) ;  /* 0x0000062000037945 */ /* 0x000fe20003800200 */
[----:B------:R-:W-:Y:S01]  /*10b00*/  HFMA2 R72, -RZ, RZ, 0, 0 ;  /* 0x00000000ff487431 */ /* 0x000fe200000001ff */
        /* <DEDUP_REMOVED lines=19> */
.L_x_28709:
        /* <DEDUP_REMOVED lines=13> */
.L_x_28711:
[----:B------:R-:W-:Y:S05]  /*10d10*/  BSYNC.RECONVERGENT B5 ;  /* 0x0000000000057941 */ /* 0x000fea0003800200 */
.L_x_28710:
        /* <DEDUP_REMOVED lines=53> */
.L_x_28708:
[----:B------:R-:W-:Y:S05]  /*11070*/  BSYNC.RECONVERGENT B4 ;  /* 0x0000000000047941 */ /* 0x000fea0003800200 */
.L_x_28707:
        /* <DEDUP_REMOVED lines=9> */
.L_x_28706:
[----:B------:R-:W-:Y:S05]  /*11110*/  BSYNC.RECONVERGENT B3 ;  /* 0x0000000000037941 */ /* 0x000fea0003800200 */
.L_x_28705:
        /* <DEDUP_REMOVED lines=17> */
.L_x_28716:
        /* <DEDUP_REMOVED lines=13> */
.L_x_28718:
[----:B------:R-:W-:Y:S05]  /*11300*/  BSYNC.RECONVERGENT B5 ;  /* 0x0000000000057941 */ /* 0x000fea0003800200 */
.L_x_28717:
        /* <DEDUP_REMOVED lines=54> */
.L_x_28715:
[----:B------:R-:W-:Y:S05]  /*11670*/  BSYNC.RECONVERGENT B4 ;  /* 0x0000000000047941 */ /* 0x000fea0003800200 */
.L_x_28714:
        /* <DEDUP_REMOVED lines=9> */
.L_x_28713:
[----:B------:R-:W-:Y:S05]  /*11710*/  BSYNC.RECONVERGENT B3 ;  /* 0x0000000000037941 */ /* 0x000fea0003800200 */
.L_x_28712:
        /* <DEDUP_REMOVED lines=17> */
.L_x_28723:
        /* <DEDUP_REMOVED lines=13> */
.L_x_28725:
[----:B------:R-:W-:Y:S05]  /*11900*/  BSYNC.RECONVERGENT B5 ;  /* 0x0000000000057941 */ /* 0x000fea0003800200 */
.L_x_28724:
        /* <DEDUP_REMOVED lines=54> */
.L_x_28722:
[----:B------:R-:W-:Y:S05]  /*11c70*/  BSYNC.RECONVERGENT B4 ;  /* 0x0000000000047941 */ /* 0x000fea0003800200 */
.L_x_28721:
        /* <DEDUP_REMOVED lines=9> */
.L_x_28720:
[----:B------:R-:W-:Y:S05]  /*11d10*/  BSYNC.RECONVERGENT B3 ;  /* 0x0000000000037941 */ /* 0x000fea0003800200 */
.L_x_28719:
        /* <DEDUP_REMOVED lines=17> */
.L_x_28730:
        /* <DEDUP_REMOVED lines=13> */
.L_x_28732:
[----:B------:R-:W-:Y:S05]  /*11f00*/  BSYNC.RECONVERGENT B5 ;  /* 0x0000000000057941 */ /* 0x000fea0003800200 */
.L_x_28731:
        /* <DEDUP_REMOVED lines=54> */
.L_x_28729:
[----:B------:R-:W-:Y:S05]  /*12270*/  BSYNC.RECONVERGENT B4 ;  /* 0x0000000000047941 */ /* 0x000fea0003800200 */
.L_x_28728:
        /* <DEDUP_REMOVED lines=9> */
.L_x_28727:
[----:B------:R-:W-:Y:S05]  /*12310*/  BSYNC.RECONVERGENT B3 ;  /* 0x0000000000037941 */ /* 0x000fea0003800200 */
.L_x_28726:
        /* <DEDUP_REMOVED lines=17> */
.L_x_28737:
        /* <DEDUP_REMOVED lines=13> */
.L_x_28739:
[----:B------:R-:W-:Y:S05]  /*12500*/  BSYNC.RECONVERGENT B5 ;  /* 0x0000000000057941 */ /* 0x000fea0003800200 */
.L_x_28738:
        /* <DEDUP_REMOVED lines=54> */
.L_x_28736:
[----:B------:R-:W-:Y:S05]  /*12870*/  BSYNC.RECONVERGENT B4 ;  /* 0x0000000000047941 */ /* 0x000fea0003800200 */
.L_x_28735:
        /* <DEDUP_REMOVED lines=9> */
.L_x_28734:
[----:B------:R-:W-:Y:S05]  /*12910*/  BSYNC.RECONVERGENT B3 ;  /* 0x0000000000037941 */ /* 0x000fea0003800200 */
.L_x_28733:
        /* <DEDUP_REMOVED lines=17> */
.L_x_28744:
        /* <DEDUP_REMOVED lines=13> */
.L_x_28746:
[----:B------:R-:W-:Y:S05]  /*12b00*/  BSYNC.RECONVERGENT B5 ;  /* 0x0000000000057941 */ /* 0x000fea0003800200 */
.L_x_28745:
        /* <DEDUP_REMOVED lines=54> */
.L_x_28743:
[----:B------:R-:W-:Y:S05]  /*12e70*/  BSYNC.RECONVERGENT B4 ;  /* 0x0000000000047941 */ /* 0x000fea0003800200 */
.L_x_28742:
        /* <DEDUP_REMOVED lines=9> */
.L_x_28741:
[----:B------:R-:W-:Y:S05]  /*12f10*/  BSYNC.RECONVERGENT B3 ;  /* 0x0000000000037941 */ /* 0x000fea0003800200 */
.L_x_28740:
        /* <DEDUP_REMOVED lines=17> */
.L_x_28751:
        /* <DEDUP_REMOVED lines=13> */
.L_x_28753:
[----:B------:R-:W-:Y:S05]  /*13100*/  BSYNC.RECONVERGENT B5 ;  /* 0x0000000000057941 */ /* 0x000fea0003800200 */
.L_x_28752:
        /* <DEDUP_REMOVED lines=54> */
.L_x_28750:
[----:B------:R-:W-:Y:S05]  /*13470*/  BSYNC.RECONVERGENT B4 ;  /* 0x0000000000047941 */ /* 0x000fea0003800200 */
.L_x_28749:
        /* <DEDUP_REMOVED lines=9> */
.L_x_28748:
[----:B------:R-:W-:Y:S05]  /*13510*/  BSYNC.RECONVERGENT B3 ;  /* 0x0000000000037941 */ /* 0x000fea0003800200 */
.L_x_28747:
        /* <DEDUP_REMOVED lines=16> */
.L_x_28756:
        /* <DEDUP_REMOVED lines=13> */
.L_x_28758:
[----:B------:R-:W-:Y:S05]  /*136f0*/  BSYNC.RECONVERGENT B4 ;  /* 0x0000000000047941 */ /* 0x000fea0003800200 */
.L_x_28757:
        /* <DEDUP_REMOVED lines=54> */
.L_x_28755:
[----:B------:R-:W-:Y:S05]  /*13a60*/  BSYNC.RECONVERGENT B3 ;  /* 0x0000000000037941 */ /* 0x000fea0003800200 */
.L_x_28754:
        /* <DEDUP_REMOVED lines=9> */
.L_x_28699:
[----:B------:R-:W-:Y:S05]  /*13b00*/  BSYNC.RECONVERGENT B2 ;  /* 0x0000000000027941 */ /* 0x000fea0003800200 */
.L_x_28648:
[----:B0-----:R-:W0:Y:S01]  /*13b10*/  LDC.64 R112, c[0x0][0x3a8] ;  /* 0x0000ea00ff707b82 */ /* 0x001e220000000a00 */
        /* <DEDUP_REMOVED lines=26> */
.L_x_28760:
[----:B------:R-:W-:Y:S05]  /*13cc0*/  BSYNC.RECONVERGENT B2 ;  /* 0x0000000000027941 */ /* 0x000fea0003800200 */
.L_x_28759:
[----:B------:R-:W-:Y:S01]  /*13cd0*/  VIADD R109, R109, 0x20 ;  /* 0x000000206d6d7836 */ /* 0x000fe20000000000 */
[----:B------:R-:W-:-:S07]  /*13ce0*/  IADD3 R99, PT, PT, R99, 0x20, RZ ;  /* 0x0000002063637810 */ /* 0x000fce0007ffe0ff */
.L_x_28645:
[----:B------:R-:W-:Y:S05]  /*13cf0*/  BSYNC.RECONVERGENT B1 ;  /* 0x0000000000017941 */ /* 0x000fea0003800200 */
.L_x_28644:
        /* <DEDUP_REMOVED lines=9> */
.L_x_28764:
[----:B------:R-:W-:Y:S05]  /*13d90*/  BSYNC.RECONVERGENT B2 ;  /* 0x0000000000027941 */ /* 0x000fea0003800200 */
.L_x_28763:
        /* <DEDUP_REMOVED lines=29> */
.L_x_28771:
        /* <DEDUP_REMOVED lines=13> */
.L_x_28773:
[----:B------:R-:W-:Y:S05]  /*14040*/  BSYNC.RECONVERGENT B5 ;  /* 0x0000000000057941 */ /* 0x000fea0003800200 */
.L_x_28772:
        /* <DEDUP_REMOVED lines=53> */
.L_x_28770:
[----:B------:R-:W-:Y:S05]  /*143a0*/  BSYNC.RECONVERGENT B4 ;  /* 0x0000000000047941 */ /* 0x000fea0003800200 */
.L_x_28769:
        /* <DEDUP_REMOVED lines=10> */
.L_x_28768:
[----:B------:R-:W-:Y:S05]  /*14450*/  BSYNC.RECONVERGENT B3 ;  /* 0x0000000000037941 */ /* 0x000fea0003800200 */
.L_x_28767:
        /* <DEDUP_REMOVED lines=20> */
.L_x_28778:
        /* <DEDUP_REMOVED lines=13> */
.L_x_28780:
[----:B------:R-:W-:Y:S05]  /*14670*/  BSYNC.RECONVERGENT B5 ;  /* 0x0000000000057941 */ /* 0x000fea0003800200 */
.L_x_28779:
        /* <DEDUP_REMOVED lines=54> */
.L_x_28777:
[----:B------:R-:W-:Y:S05]  /*149e0*/  BSYNC.RECONVERGENT B4 ;  /* 0x0000000000047941 */ /* 0x000fea0003800200 */
.L_x_28776:
        /* <DEDUP_REMOVED lines=10> */
.L_x_28775:
[----:B------:R-:W-:Y:S05]  /*14a90*/  BSYNC.RECONVERGENT B3 ;  /* 0x0000000000037941 */ /* 0x000fea0003800200 */
.L_x_28774:
        /* <DEDUP_REMOVED lines=20> */
.L_x_28785:
        /* <DEDUP_REMOVED lines=13> */
.L_x_28787:
[----:B------:R-:W-:Y:S05]  /*14cb0*/  BSYNC.RECONVERGENT B5 ;  /* 0x0000000000057941 */ /* 0x000fea0003800200 */
.L_x_28786:
        /* <DEDUP_REMOVED lines=53> */
.L_x_28784:
[----:B------:R-:W-:Y:S05]  /*15010*/  BSYNC.RECONVERGENT B4 ;  /* 0x0000000000047941 */ /* 0x000fea0003800200 */
.L_x_28783:
        /* <DEDUP_REMOVED lines=10> */
.L_x_28782:
[----:B------:R-:W-:Y:S05]  /*150c0*/  BSYNC.RECONVERGENT B3 ;  /* 0x0000000000037941 */ /* 0x000fea0003800200 */
.L_x_28781:
        /* <DEDUP_REMOVED lines=20> */
.L_x_28792:
        /* <DEDUP_REMOVED lines=13> */
.L_x_28794:
[----:B------:R-:W-:Y:S05]  /*152e0*/  BSYNC.RECONVERGENT B5 ;  /* 0x0000000000057941 */ /* 0x000fea0003800200 */
.L_x_28793:
        /* <DEDUP_REMOVED lines=54> */
.L_x_28791:
[----:B------:R-:W-:Y:S05]  /*15650*/  BSYNC.RECONVERGENT B4 ;  /* 0x0000000000047941 */ /* 0x000fea0003800200 */
.L_x_28790:
        /* <DEDUP_REMOVED lines=10> */
.L_x_28789:
[----:B------:R-:W-:Y:S05]  /*15700*/  BSYNC.RECONVERGENT B3 ;  /* 0x0000000000037941 */ /* 0x000fea0003800200 */
.L_x_28788:
        /* <DEDUP_REMOVED lines=20> */
.L_x_28799:
        /* <DEDUP_REMOVED lines=13> */
.L_x_28801:
[----:B------:R-:W-:Y:S05]  /*15920*/  BSYNC.RECONVERGENT B5 ;  /* 0x0000000000057941 */ /* 0x000fea0003800200 */
.L_x_28800:
        /* <DEDUP_REMOVED lines=53> */
.L_x_28798:
[----:B------:R-:W-:Y:S05]  /*15c80*/  BSYNC.RECONVERGENT B4 ;  /* 0x0000000000047941 */ /* 0x000fea0003800200 */
.L_x_28797:
        /* <DEDUP_REMOVED lines=10> */
.L_x_28796:
[----:B------:R-:W-:Y:S05]  /*15d30*/  BSYNC.RECONVERGENT B3 ;  /* 0x0000000000037941 */ /* 0x000fea0003800200 */
.L_x_28795:
        /* <DEDUP_REMOVED lines=20> */
.L_x_28806:
        /* <DEDUP_REMOVED lines=13> */
.L_x_28808:
[----:B------:R-:W-:Y:S05]  /*15f50*/  BSYNC.RECONVERGENT B5 ;  /* 0x0000000000057941 */ /* 0x000fea0003800200 */
.L_x_28807:
        /* <DEDUP_REMOVED lines=54> */
.L_x_28805:
[----:B------:R-:W-:Y:S05]  /*162c0*/  BSYNC.RECONVERGENT B4 ;  /* 0x0000000000047941 */ /* 0x000fea0003800200 */
.L_x_28804:
        /* <DEDUP_REMOVED lines=10> */
.L_x_28803:
[----:B------:R-:W-:Y:S05]  /*16370*/  BSYNC.RECONVERGENT B3 ;  /* 0x0000000000037941 */ /* 0x000fea0003800200 */
.L_x_28802:
        /* <DEDUP_REMOVED lines=20> */
.L_x_28813:
        /* <DEDUP_REMOVED lines=13> */
.L_x_28815:
[----:B------:R-:W-:Y:S05]  /*16590*/  BSYNC.RECONVERGENT B5 ;  /* 0x0000000000057941 */ /* 0x000fea0003800200 */
.L_x_28814:
        /* <DEDUP_REMOVED lines=53> */
.L_x_28812:
[----:B------:R-:W-:Y:S05]  /*168f0*/  BSYNC.RECONVERGENT B4 ;  /* 0x0000000000047941 */ /* 0x000fea0003800200 */
.L_x_28811:
        /* <DEDUP_REMOVED lines=10> */
.L_x_28810:
[----:B------:R-:W-:Y:S05]  /*169a0*/  BSYNC.RECONVERGENT B3 ;  /* 0x0000000000037941 */ /* 0x000fea0003800200 */
.L_x_28809:
        /* <DEDUP_REMOVED lines=19> */
.L_x_28819:
        /* <DEDUP_REMOVED lines=13> */
.L_x_28821:
[----:B------:R-:W-:Y:S05]  /*16bb0*/  BSYNC.RECONVERGENT B4 ;  /* 0x0000000000047941 */ /* 0x000fea0003800200 */
.L_x_28820:
        /* <DEDUP_REMOVED lines=54> */
.L_x_28818:
[----:B------:R-:W-:Y:S05]  /*16f20*/  BSYNC.RECONVERGENT B3 ;  /* 0x0000000000037941 */ /* 0x000fea0003800200 */
.L_x_28817:
        /* <DEDUP_REMOVED lines=11> */
.L_x_28766:
        /* <DEDUP_REMOVED lines=21> */
.L_x_28826:
        /* <DEDUP_REMOVED lines=13> */
.L_x_28828:
[----:B------:R-:W-:Y:S05]  /*17200*/  BSYNC.RECONVERGENT B5 ;  /* 0x0000000000057941 */ /* 0x000fea0003800200 */
.L_x_28827:
        /* <DEDUP_REMOVED lines=53> */
.L_x_28825:
[----:B------:R-:W-:Y:S05]  /*17560*/  BSYNC.RECONVERGENT B4 ;  /* 0x0000000000047941 */ /* 0x000fea0003800200 */
.L_x_28824:
        /* <DEDUP_REMOVED lines=9> */
.L_x_28823:
[----:B------:R-:W-:Y:S05]  /*17600*/  BSYNC.RECONVERGENT B3 ;  /* 0x0000000000037941 */ /* 0x000fea0003800200 */
.L_x_28822:
        /* <DEDUP_REMOVED lines=17> */
.L_x_28833:
        /* <DEDUP_REMOVED lines=13> */
.L_x_28835:
[----:B------:R-:W-:Y:S05]  /*177f0*/  BSYNC.RECONVERGENT B5 ;  /* 0x0000000000057941 */ /* 0x000fea0003800200 */
.L_x_28834:
        /* <DEDUP_REMOVED lines=54> */
.L_x_28832:
[----:B------:R-:W-:Y:S05]  /*17b60*/  BSYNC.RECONVERGENT B4 ;  /* 0x0000000000047941 */ /* 0x000fea0003800200 */
.L_x_28831:
        /* <DEDUP_REMOVED lines=9> */
.L_x_28830:
[----:B------:R-:W-:Y:S05]  /*17c00*/  BSYNC.RECONVERGENT B3 ;  /* 0x0000000000037941 */ /* 0x000fea0003800200 */
.L_x_28829:
        /* <DEDUP_REMOVED lines=17> */
.L_x_28840:
        /* <DEDUP_REMOVED lines=13> */
.L_x_28842:
[----:B------:R-:W-:Y:S05]  /*17df0*/  BSYNC.RECONVERGENT B5 ;  /* 0x0000000000057941 */ /* 0x000fea0003800200 */
.L_x_28841:
        /* <DEDUP_REMOVED lines=54> */
.L_x_28839:
[----:B------:R-:W-:Y:S05]  /*18160*/  BSYNC.RECONVERGENT B4 ;  /* 0x0000000000047941 */ /* 0x000fea0003800200 */
.L_x_28838:
        /* <DEDUP_REMOVED lines=9> */
.L_x_28837:
[----:B------:R-:W-:Y:S05]  /*18200*/  BSYNC.RECONVERGENT B3 ;  /* 0x0000000000037941 */ /* 0x000fea0003800200 */
.L_x_28836:
        /* <DEDUP_REMOVED lines=17> */
.L_x_28847:
        /* <DEDUP_REMOVED lines=13> */
.L_x_28849:
[----:B------:R-:W-:Y:S05]  /*183f0*/  BSYNC.RECONVERGENT B5 ;  /* 0x0000000000057941 */ /* 0x000fea0003800200 */
.L_x_28848:
        /* <DEDUP_REMOVED lines=54> */
.L_x_28846:
[----:B------:R-:W-:Y:S05]  /*18760*/  BSYNC.RECONVERGENT B4 ;  /* 0x0000000000047941 */ /* 0x000fea0003800200 */
.L_x_28845:
        /* <DEDUP_REMOVED lines=9> */
.L_x_28844:
[----:B------:R-:W-:Y:S05]  /*18800*/  BSYNC.RECONVERGENT B3 ;  /* 0x0000000000037941 */ /* 0x000fea0003800200 */
.L_x_28843:
        /* <DEDUP_REMOVED lines=17> */
.L_x_28854:
        /* <DEDUP_REMOVED lines=13> */
.L_x_28856:
[----:B------:R-:W-:Y:S05]  /*189f0*/  BSYNC.RECONVERGENT B5 ;  /* 0x0000000000057941 */ /* 0x000fea0003800200 */
.L_x_28855:
        /* <DEDUP_REMOVED lines=54> */
.L_x_28853:
[----:B------:R-:W-:Y:S05]  /*18d60*/  BSYNC.RECONVERGENT B4 ;  /* 0x0000000000047941 */ /* 0x000fea0003800200 */
.L_x_28852:
        /* <DEDUP_REMOVED lines=9> */
.L_x_28851:
[----:B------:R-:W-:Y:S05]  /*18e00*/  BSYNC.RECONVERGENT B3 ;  /* 0x0000000000037941 */ /* 0x000fea0003800200 */
.L_x_28850:
        /* <DEDUP_REMOVED lines=17> */
.L_x_28861:
        /* <DEDUP_REMOVED lines=13> */
.L_x_28863:
[----:B------:R-:W-:Y:S05]  /*18ff0*/  BSYNC.RECONVERGENT B5 ;  /* 0x0000000000057941 */ /* 0x000fea0003800200 */
.L_x_28862:
        /* <DEDUP_REMOVED lines=54> */
.L_x_28860:
[----:B------:R-:W-:Y:S05]  /*19360*/  BSYNC.RECONVERGENT B4 ;  /* 0x0000000000047941 */ /* 0x000fea0003800200 */
.L_x_28859:
        /* <DEDUP_REMOVED lines=9> */
.L_x_28858:
[----:B------:R-:W-:Y:S05]  /*19400*/  BSYNC.RECONVERGENT B3 ;  /* 0x0000000000037941 */ /* 0x000fea0003800200 */
.L_x_28857:
        /* <DEDUP_REMOVED lines=17> */
.L_x_28868:
        /* <DEDUP_REMOVED lines=13> */
.L_x_28870:
[----:B------:R-:W-:Y:S05]  /*195f0*/  BSYNC.RECONVERGENT B5 ;  /* 0x0000000000057941 */ /* 0x000fea0003800200 */
.L_x_28869:
        /* <DEDUP_REMOVED lines=54> */
.L_x_28867:
[----:B------:R-:W-:Y:S05]  /*19960*/  BSYNC.RECONVERGENT B4 ;  /* 0x0000000000047941 */ /* 0x000fea0003800200 */
.L_x_28866:
        /* <DEDUP_REMOVED lines=9> */
.L_x_28865:
[----:B------:R-:W-:Y:S05]  /*19a00*/  BSYNC.RECONVERGENT B3 ;  /* 0x0000000000037941 */ /* 0x000fea0003800200 */
.L_x_28864:
        /* <DEDUP_REMOVED lines=16> */
.L_x_28873:
        /* <DEDUP_REMOVED lines=13> */
.L_x_28875:
[----:B------:R-:W-:Y:S05]  /*19be0*/  BSYNC.RECONVERGENT B4 ;  /* 0x0000000000047941 */ /* 0x000fea0003800200 */
.L_x_28874:
        /* <DEDUP_REMOVED lines=54> */
.L_x_28872:
[----:B------:R-:W-:Y:S05]  /*19f50*/  BSYNC.RECONVERGENT B3 ;  /* 0x0000000000037941 */ /* 0x000fea0003800200 */
.L_x_28871:
        /* <DEDUP_REMOVED lines=9> */
.L_x_28816:
[----:B------:R-:W-:Y:S05]  /*19ff0*/  BSYNC.RECONVERGENT B2 ;  /* 0x0000000000027941 */ /* 0x000fea0003800200 */
.L_x_28765:
        /* <DEDUP_REMOVED lines=27> */
.L_x_28877:
[----:B------:R-:W-:Y:S05]  /*1a1b0*/  BSYNC.RECONVERGENT B2 ;  /* 0x0000000000027941 */ /* 0x000fea0003800200 */
.L_x_28876:
[----:B------:R-:W-:Y:S01]  /*1a1c0*/  IADD3 R109, PT, PT, R109, 0x20, RZ ;  /* 0x000000206d6d7810 */ /* 0x000fe20007ffe0ff */
[----:B------:R-:W-:-:S07]  /*1a1d0*/  VIADD R99, R99, 0x20 ;  /* 0x0000002063637836 */ /* 0x000fce0000000000 */
.L_x_28762:
[----:B------:R-:W-:Y:S05]  /*1a1e0*/  BSYNC.RECONVERGENT B1 ;  /* 0x0000000000017941 */ /* 0x000fea0003800200 */
.L_x_28761:
        /* <DEDUP_REMOVED lines=8> */
.L_x_28881:
[----:B------:R-:W-:Y:S05]  /*1a270*/  BSYNC.RECONVERGENT B2 ;  /* 0x0000000000027941 */ /* 0x000fea0003800200 */
.L_x_28880:
        /* <DEDUP_REMOVED lines=29> */
.L_x_28888:
        /* <DEDUP_REMOVED lines=13> */
.L_x_28890:
[----:B------:R-:W-:Y:S05]  /*1a520*/  BSYNC.RECONVERGENT B5 ;  /* 0x0000000000057941 */ /* 0x000fea0003800200 */
.L_x_28889:
        /* <DEDUP_REMOVED lines=54> */
.L_x_28887:
[----:B------:R-:W-:Y:S05]  /*1a890*/  BSYNC.RECONVERGENT B4 ;  /* 0x0000000000047941 */ /* 0x000fea0003800200 */
.L_x_28886:
        /* <DEDUP_REMOVED lines=10> */
.L_x_28885:
[----:B------:R-:W-:Y:S05]  /*1a940*/  BSYNC.RECONVERGENT B3 ;  /* 0x0000000000037941 */ /* 0x000fea0003800200 */
.L_x_28884:
        /* <DEDUP_REMOVED lines=20> */
.L_x_28895:
        /* <DEDUP_REMOVED lines=13> */
.L_x_28897:
[----:B------:R-:W-:Y:S05]  /*1ab60*/  BSYNC.RECONVERGENT B5 ;  /* 0x0000000000057941 */ /* 0x000fea0003800200 */
.L_x_28896:
        /* <DEDUP_REMOVED lines=54> */
.L_x_28894:
[----:B------:R-:W-:Y:S05]  /*1aed0*/  BSYNC.RECONVERGENT B4 ;  /* 0x0000000000047941 */ /* 0x000fea0003800200 */
.L_x_28893:
        /* <DEDUP_REMOVED lines=10> */
.L_x_28892:
[----:B------:R-:W-:Y:S05]  /*1af80*/  BSYNC.RECONVERGENT B3 ;  /* 0x0000000000037941 */ /* 0x000fea0003800200 */
.L_x_28891:
        /* <DEDUP_REMOVED lines=20> */
.L_x_28902:
        /* <DEDUP_REMOVED lines=13> */
.L_x_28904:
[----:B------:R-:W-:Y:S05]  /*1b1a0*/  BSYNC.RECONVERGENT B5 ;  /* 0x0000000000057941 */ /* 0x000fea0003800200 */
.L_x_28903:
        /* <DEDUP_REMOVED lines=54> */
.L_x_28901:
[----:B------:R-:W-:Y:S05]  /*1b510*/  BSYNC.RECONVERGENT B4 ;  /* 0x0000000000047941 */ /* 0x000fea0003800200 */
.L_x_28900:
        /* <DEDUP_REMOVED lines=10> */
.L_x_28899:
[----:B------:R-:W-:Y:S05]  /*1b5c0*/  BSYNC.RECONVERGENT B3 ;  /* 0x0000000000037941 */ /* 0x000fea0003800200 */
.L_x_28898:
        /* <DEDUP_REMOVED lines=20> */
.L_x_28909:
        /* <DEDUP_REMOVED lines=13> */
.L_x_28911:
[----:B------:R-:W-:Y:S05]  /*1b7e0*/  BSYNC.RECONVERGENT B5 ;  /* 0x0000000000057941 */ /* 0x000fea0003800200 */
.L_x_28910:
        /* <DEDUP_REMOVED lines=54> */
.L_x_28908:
[----:B------:R-:W-:Y:S05]  /*1bb50*/  BSYNC.RECONVERGENT B4 ;  /* 0x0000000000047941 */ /* 0x000fea0003800200 */
.L_x_28907:
        /* <DEDUP_REMOVED lines=10> */
.L_x_28906:
[----:B------:R-:W-:Y:S05]  /*1bc00*/  BSYNC.RECONVERGENT B3 ;  /* 0x0000000000037941 */ /* 0x000fea0003800200 */
.L_x_28905:
        /* <DEDUP_REMOVED lines=20> */
.L_x_28916:
        /* <DEDUP_REMOVED lines=13> */
.L_x_28918:
[----:B------:R-:W-:Y:S05]  /*1be20*/  BSYNC.RECONVERGENT B5 ;  /* 0x0000000000057941 */ /* 0x000fea0003800200 */
.L_x_28917:
        /* <DEDUP_REMOVED lines=54> */
.L_x_28915:
[----:B------:R-:W-:Y:S05]  /*1c190*/  BSYNC.RECONVERGENT B4 ;  /* 0x0000000000047941 */ /* 0x000fea0003800200 */
.L_x_28914:
        /* <DEDUP_REMOVED lines=10> */
.L_x_28913:
[----:B------:R-:W-:Y:S05]  /*1c240*/  BSYNC.RECONVERGENT B3 ;  /* 0x0000000000037941 */ /* 0x000fea0003800200 */
.L_x_28912:
        /* <DEDUP_REMOVED lines=20> */
.L_x_28923:
        /* <DEDUP_REMOVED lines=13> */
.L_x_28925:
[----:B------:R-:W-:Y:S05]  /*1c460*/  BSYNC.RECONVERGENT B5 ;  /* 0x0000000000057941 */ /* 0x000fea0003800200 */
.L_x_28924:
        /* <DEDUP_REMOVED lines=54> */
.L_x_28922:
[----:B------:R-:W-:Y:S05]  /*1c7d0*/  BSYNC.RECONVERGENT B4 ;  /* 0x0000000000047941 */ /* 0x000fea0003800200 */
.L_x_28921:
        /* <DEDUP_REMOVED lines=10> */
.L_x_28920:
[----:B------:R-:W-:Y:S05]  /*1c880*/  BSYNC.RECONVERGENT B3 ;  /* 0x0000000000037941 */ /* 0x000fea0003800200 */
.L_x_28919:
        /* <DEDUP_REMOVED lines=20> */
.L_x_28930:
        /* <DEDUP_REMOVED lines=13> */
.L_x_28932:
[----:B------:R-:W-:Y:S05]  /*1caa0*/  BSYNC.RECONVERGENT B5 ;  /* 0x0000000000057941 */ /* 0x000fea0003800200 */
.L_x_28931:
        /* <DEDUP_REMOVED lines=54> */
.L_x_28929:
[----:B------:R-:W-:Y:S05]  /*1ce10*/  BSYNC.RECONVERGENT B4 ;  /* 0x0000000000047941 */ /* 0x000fea0003800200 */
.L_x_28928:
        /* <DEDUP_REMOVED lines=10> */
.L_x_28927:
[----:B------:R-:W-:Y:S05]  /*1cec0*/  BSYNC.RECONVERGENT B3 ;  /* 0x0000000000037941 */ /* 0x000fea0003800200 */
.L_x_28926:
        /* <DEDUP_REMOVED lines=19> */
.L_x_28936:
        /* <DEDUP_REMOVED lines=13> */
.L_x_28938:
[----:B------:R-:W-:Y:S05]  /*1d0d0*/  BSYNC.RECONVERGENT B4 ;  /* 0x0000000000047941 */ /* 0x000fea0003800200 */
.L_x_28937:
        /* <DEDUP_REMOVED lines=54> */
.L_x_28935:
[----:B------:R-:W-:Y:S05]  /*1d440*/  BSYNC.RECONVERGENT B3 ;  /* 0x0000000000037941 */ /* 0x000fea0003800200 */
.L_x_28934:
        /* <DEDUP_REMOVED lines=11> */
.L_x_28883:
        /* <DEDUP_REMOVED lines=21> */
.L_x_28943:
        /* <DEDUP_REMOVED lines=13> */
.L_x_28945:
[----:B------:R-:W-:Y:S05]  /*1d720*/  BSYNC.RECONVERGENT B5 ;  /* 0x0000000000057941 */ /* 0x000fea0003800200 */
.L_x_28944:
        /* <DEDUP_REMOVED lines=54> */
.L_x_28942:
[----:B------:R-:W-:Y:S05]  /*1da90*/  BSYNC.RECONVERGENT B4 ;  /* 0x0000000000047941 */ /* 0x000fea0003800200 */
.L_x_28941:
        /* <DEDUP_REMOVED lines=9> */
.L_x_28940:
[----:B------:R-:W-:Y:S05]  /*1db30*/  BSYNC.RECONVERGENT B3 ;  /* 0x0000000000037941 */ /* 0x000fea0003800200 */
.L_x_28939:
        /* <DEDUP_REMOVED lines=17> */
.L_x_28950:
        /* <DEDUP_REMOVED lines=13> */
.L_x_28952:
[----:B------:R-:W-:Y:S05]  /*1dd20*/  BSYNC.RECONVERGENT B5 ;  /* 0x0000000000057941 */ /* 0x000fea0003800200 */
.L_x_28951:
        /* <DEDUP_REMOVED lines=54> */
.L_x_28949:
[----:B------:R-:W-:Y:S05]  /*1e090*/  BSYNC.RECONVERGENT B4 ;  /* 0x0000000000047941 */ /* 0x000fea0003800200 */
.L_x_28948:
        /* <DEDUP_REMOVED lines=9> */
.L_x_28947:
[----:B------:R-:W-:Y:S05]  /*1e130*/  BSYNC.RECONVERGENT B3 ;  /* 0x0000000000037941 */ /* 0x000fea0003800200 */
.L_x_28946:
        /* <DEDUP_REMOVED lines=17> */
.L_x_28957:
        /* <DEDUP_REMOVED lines=13> */
.L_x_28959:
[----:B------:R-:W-:Y:S05]  /*1e320*/  BSYNC.RECONVERGENT B5 ;  /* 0x0000000000057941 */ /* 0x000fea0003800200 */
.L_x_28958:
        /* <DEDUP_REMOVED lines=54> */
.L_x_28956:
[----:B------:R-:W-:Y:S05]  /*1e690*/  BSYNC.RECONVERGENT B4 ;  /* 0x0000000000047941 */ /* 0x000fea0003800200 */
.L_x_28955:
        /* <DEDUP_REMOVED lines=9> */
.L_x_28954:
[----:B------:R-:W-:Y:S05]  /*1e730*/  BSYNC.RECONVERGENT B3 ;  /* 0x0000000000037941 */ /* 0x000fea0003800200 */
.L_x_28953:
        /* <DEDUP_REMOVED lines=17> */
.L_x_28964:
        /* <DEDUP_REMOVED lines=13> */
.L_x_28966:
[----:B------:R-:W-:Y:S05]  /*1e920*/  BSYNC.RECONVERGENT B5 ;  /* 0x0000000000057941 */ /* 0x000fea0003800200 */
.L_x_28965:
        /* <DEDUP_REMOVED lines=54> */
.L_x_28963:
[----:B------:R-:W-:Y:S05]  /*1ec90*/  BSYNC.RECONVERGENT B4 ;  /* 0x0000000000047941 */ /* 0x000fea0003800200 */
.L_x_28962:
        /* <DEDUP_REMOVED lines=9> */
.L_x_28961:
[----:B------:R-:W-:Y:S05]  /*1ed30*/  BSYNC.RECONVERGENT B3 ;  /* 0x0000000000037941 */ /* 0x000fea0003800200 */
.L_x_28960:
        /* <DEDUP_REMOVED lines=17> */
.L_x_28971:
        /* <DEDUP_REMOVED lines=13> */
.L_x_28973:
[----:B------:R-:W-:Y:S05]  /*1ef20*/  BSYNC.RECONVERGENT B5 ;  /* 0x0000000000057941 */ /* 0x000fea0003800200 */
.L_x_28972:
        /* <DEDUP_REMOVED lines=54> */
.L_x_28970:
[----:B------:R-:W-:Y:S05]  /*1f290*/  BSYNC.RECONVERGENT B4 ;  /* 0x0000000000047941 */ /* 0x000fea0003800200 */
.L_x_28969:
        /* <DEDUP_REMOVED lines=9> */
.L_x_28968:
[----:B------:R-:W-:Y:S05]  /*1f330*/  BSYNC.RECONVERGENT B3 ;  /* 0x0000000000037941 */ /* 0x000fea0003800200 */
.L_x_28967:
        /* <DEDUP_REMOVED lines=17> */
.L_x_28978:
        /* <DEDUP_REMOVED lines=13> */
.L_x_28980:
[----:B------:R-:W-:Y:S05]  /*1f520*/  BSYNC.RECONVERGENT B5 ;  /* 0x0000000000057941 */ /* 0x000fea0003800200 */
.L_x_28979:
        /* <DEDUP_REMOVED lines=54> */
.L_x_28977:
[----:B------:R-:W-:Y:S05]  /*1f890*/  BSYNC.RECONVERGENT B4 ;  /* 0x0000000000047941 */ /* 0x000fea0003800200 */
.L_x_28976:
        /* <DEDUP_REMOVED lines=9> */
.L_x_28975:
[----:B------:R-:W-:Y:S05]  /*1f930*/  BSYNC.RECONVERGENT B3 ;  /* 0x0000000000037941 */ /* 0x000fea0003800200 */
.L_x_28974:
        /* <DEDUP_REMOVED lines=17> */
.L_x_28985:
        /* <DEDUP_REMOVED lines=13> */
.L_x_28987:
[----:B------:R-:W-:Y:S05]  /*1fb20*/  BSYNC.RECONVERGENT B5 ;  /* 0x0000000000057941 */ /* 0x000fea0003800200 */
.L_x_28986:
        /* <DEDUP_REMOVED lines=54> */
.L_x_28984:
[----:B------:R-:W-:Y:S05]  /*1fe90*/  BSYNC.RECONVERGENT B4 ;  /* 0x0000000000047941 */ /* 0x000fea0003800200 */
.L_x_28983:
        /* <DEDUP_REMOVED lines=9> */
.L_x_28982:
[----:B------:R-:W-:Y:S05]  /*1ff30*/  BSYNC.RECONVERGENT B3 ;  /* 0x0000000000037941 */ /* 0x000fea0003800200 */
.L_x_28981:
        /* <DEDUP_REMOVED lines=20> */
.L_x_28990:
        /* <DEDUP_REMOVED lines=13> */
.L_x_28992:
[----:B------:R-:W-:Y:S05]  /*20150*/  BSYNC.RECONVERGENT B4 ;  /* 0x0000000000047941 */ /* 0x000fea0003800200 */
.L_x_28991:
        /* <DEDUP_REMOVED lines=54> */
.L_x_28989:
[----:B------:R-:W-:Y:S05]  /*204c0*/  BSYNC.RECONVERGENT B3 ;  /* 0x0000000000037941 */ /* 0x000fea0003800200 */
.L_x_28988:
        /* <DEDUP_REMOVED lines=9> */
.L_x_28933:
[----:B------:R-:W-:Y:S05]  /*20560*/  BSYNC.RECONVERGENT B2 ;  /* 0x0000000000027941 */ /* 0x000fea0003800200 */
.L_x_28882:
        /* <DEDUP_REMOVED lines=25> */
.L_x_28879:
[----:B------:R-:W-:Y:S05]  /*20700*/  BSYNC.RECONVERGENT B1 ;  /* 0x0000000000017941 */ /* 0x000fea0003800200 */
.L_x_28878:
        /* <DEDUP_REMOVED lines=64> */
[--C-:B0-2---:R-:W-:Y:S01]  /*20b10*/  FADD.FTZ R115, R58, -R117.reuse ;  /* 0x800000753a737221 */ /* 0x105fe20000010000 */
        /* <DEDUP_REMOVED lines=87> */
.L_x_29016:
        /* <DEDUP_REMOVED lines=42> */
[----:B------:R-:W-:Y:S02]  /*21330*/  HADD2.F32 R122, -RZ, R18.H1_H1 ;  /* 0x30000012ff7a7230 */ /* 0x000fe40000004100 */
[----:B------:R-:W-:Y:S01]  /*21340*/  FFMA.FTZ R118, R120, R99, R115 ;  /* 0x0000006378767223 */ /* 0x000fe20000010073 */
[----:B------:R-:W-:-:S02]  /*21350*/  HADD2.F32 R99, -RZ, R14.H0_H0 ;  /* 0x2000000eff637230 */ /* 0x000fc40000004100 */
[C---:B------:R-:W-:Y:S01]  /*21360*/  FMUL.FTZ R98, R109.reuse, R98 ;  /* 0x000000626d627220 */ /* 0x040fe20000410000 */
[----:B------:R-:W-:Y:S02]  /*21370*/  HADD2.F32 R115, -RZ, R18.H0_H0 ;  /* 0x20000012ff737230 */ /* 0x000fe40000004100 */
[----:B------:R-:W-:Y:S01]  /*21380*/  HADD2.F32 R120, -RZ, R14.H1_H1 ;  /* 0x3000000eff787230 */ /* 0x000fe20000004100 */
[----:B------:R-:W-:Y:S01]  /*21390*/  F2FP.F16.F32.PACK_AB R97, R118, R97 ;  /* 0x000000617661723e */ /* 0x000fe200000000ff */
[----:B------:R-:W-:Y:S02]  /*213a0*/  HADD2.F32 R117, -RZ, R15.H1_H1 ;  /* 0x3000000fff757230 */ /* 0x000fe40000004100 */
[----:B------:R-:W-:Y:S01]  /*213b0*/  FFMA.FTZ R98, R98, R99, R115 ;  /* 0x0000006362627223 */ /* 0x000fe20000010073 */
[----:B------:R-:W-:Y:S01]  /*213c0*/  FMUL.FTZ R115, R109, R116 ;  /* 0x000000746d737220 */ /* 0x000fe20000410000 */
[----:B------:R-:W-:Y:S01]  /*213d0*/  FADD.FTZ R116, R62, -R114 ;  /* 0x800000723e747221 */ /* 0x000fe20000010000 */
        /* <DEDUP_REMOVED lines=21> */
.L_x_28997:
[----:B------:R-:W-:Y:S05]  /*21530*/  BSYNC.RECONVERGENT B2 ;  /* 0x0000000000027941 */ /* 0x000fea0003800200 */
.L_x_28996:
[----:B------:R-:W-:Y:S01]  /*21540*/  ISETP.NE.AND P0, PT, R110, RZ, PT ;  /* 0x000000ff6e00720c */ /* 0x000fe20003f05270 */
[----:B------:R-:W-:-:S12]  /*21550*/  BSSY.RECONVERGENT B2, `(.L_x_28998) ;  /* 0x0000032000027945 */ /* 0x000fd80003800200 */
[----:B------:R-:W-:Y:S05]  /*21560*/  @!P0 BRA `(.L_x_28999) ;  /* 0x0000000000c08947 */ /* 0x000fea0003800000 */
[--C-:B0-----:R-:W-:Y:S01]  /*21570*/  FADD.FTZ R96, R64, -R114.reuse ;  /* 0x8000007240607221 */ /* 0x101fe20000010000 */
        /* <DEDUP_REMOVED lines=47> */
.L_x_28999:
[----:B------:R-:W-:Y:S05]  /*21870*/  BSYNC.RECONVERGENT B2 ;  /* 0x0000000000027941 */ /* 0x000fea0003800200 */
.L_x_28998:
[----:B------:R-:W-:Y:S01]  /*21880*/  ISETP.NE.AND P0, PT, R111, RZ, PT ;  /* 0x000000ff6f00720c */ /* 0x000fe20003f05270 */
[----:B------:R-:W-:-:S12]  /*21890*/  BSSY.RECONVERGENT B2, `(.L_x_29000) ;  /* 0x0000032000027945 */ /* 0x000fd80003800200 */
[----:B------:R-:W-:Y:S05]  /*218a0*/  @!P0 BRA `(.L_x_29001) ;  /* 0x0000000000c08947 */ /* 0x000fea0003800000 */
[--C-:B01----:R-:W-:Y:S01]  /*218b0*/  FADD.FTZ R96, R72, -R114.reuse ;  /* 0x8000007248607221 */ /* 0x103fe20000010000 */
        /* <DEDUP_REMOVED lines=47> */
.L_x_29001:
[----:B------:R-:W-:Y:S05]  /*21bb0*/  BSYNC.RECONVERGENT B2 ;  /* 0x0000000000027941 */ /* 0x000fea0003800200 */
.L_x_29000:
[----:B------:R-:W-:Y:S01]  /*21bc0*/  ISETP.NE.AND P0, PT, R112, RZ, PT ;  /* 0x000000ff7000720c */ /* 0x000fe20003f05270 */
[----:B------:R-:W-:-:S12]  /*21bd0*/  BSSY.RECONVERGENT B2, `(.L_x_29002) ;  /* 0x0000032000027945 */ /* 0x000fd80003800200 */
[----:B------:R-:W-:Y:S05]  /*21be0*/  @!P0 BRA `(.L_x_29003) ;  /* 0x0000000000c08947 */ /* 0x000fea0003800000 */
[--C-:B012---:R-:W-:Y:S01]  /*21bf0*/  FADD.FTZ R96, R80, -R114.reuse ;  /* 0x8000007250607221 */ /* 0x107fe20000010000 */
        /* <DEDUP_REMOVED lines=19> */
[----:B------:R-:W-:Y:S02]  /*21d30*/  HADD2.F32 R111, -RZ, R42.H0_H0 ;  /* 0x2000002aff6f7230 */ /* 0x000fe40000004100 */
[C---:B------:R-:W-:Y:S01]  /*21d40*/  FMUL.FTZ R110, R109.reuse, R110 ;  /* 0x0000006e6d6e7220 */ /* 0x040fe20000410000 */
[----:B------:R-:W-:Y:S01]  /*21d50*/  FADD.FTZ R116, R86, -R114 ;  /* 0x8000007256747221 */ /* 0x000fe20000010000 */
[----:B------:R-:W-:Y:S01]  /*21d60*/  HADD2.F32 R117, -RZ, R40.H1_H1 ;  /* 0x30000028ff757230 */ /* 0x000fe20000004100 */
[----:B------:R-:W-:Y:S01]  /*21d70*/  F2FP.F16.F32.PACK_AB R97, R112, R97 ;  /* 0x000000617061723e */ /* 0x000fe200000000ff */
[----:B------:R-:W-:Y:S01]  /*21d80*/  FFMA.FTZ R98, R98, R99, R111 ;  /* 0x0000006362627223 */ /* 0x000fe2000001006f */
[----:B------:R-:W-:Y:S02]  /*21d90*/  HADD2.F32 R99, -RZ, R42.H1_H1 ;  /* 0x3000002aff637230 */ /* 0x000fe40000004100 */
[----:B------:R-:W-:Y:S01]  /*21da0*/  FMUL.FTZ R116, R109, R116 ;  /* 0x000000746d747220 */ /* 0x000fe20000410000 */
[----:B------:R-:W-:-:S02]  /*21db0*/  HADD2.F32 R111, -RZ, R43.H0_H0 ;  /* 0x2000002bff6f7230 */ /* 0x000fc40000004100 */
[----:B------:R-:W-:Y:S01]  /*21dc0*/  FFMA.FTZ R115, R110, R115, R99 ;  /* 0x000000736e737223 */ /* 0x000fe20000010063 */
[--C-:B------:R-:W-:Y:S02]  /*21dd0*/  HADD2.F32 R99, -RZ, R39.reuse.H0_H0 ;  /* 0x20000027ff637230 */ /* 0x100fe40000004100 */
[--C-:B------:R-:W-:Y:S02]  /*21de0*/  FADD.FTZ R110, R87, -R114.reuse ;  /* 0x80000072576e7221 */ /* 0x100fe40000010000 */
[----:B------:R-:W-:Y:S01]  /*21df0*/  F2FP.F16.F32.PACK_AB R98, R115, R98 ;  /* 0x000000627362723e */ /* 0x000fe200000000ff */
[----:B------:R-:W-:Y:S01]  /*21e00*/  FFMA.FTZ R118, R116, R99, R111 ;  /* 0x0000006374767223 */ /* 0x000fe2000001006f */
[----:B------:R-:W-:Y:S01]  /*21e10*/  FMUL.FTZ R110, R109, R110 ;  /* 0x0000006e6d6e7220 */ /* 0x000fe20000410000 */
[----:B------:R-:W-:Y:S02]  /*21e20*/  HADD2.F32 R99, -RZ, R39.H1_H1 ;  /* 0x30000027ff637230 */ /* 0x000fe40000004100 */
[----:B------:R-:W-:Y:S01]  /*21e30*/  FADD.FTZ R116, R81, -R114 ;  /* 0x8000007251747221 */ /* 0x000fe20000010000 */
[----:B------:R-:W-:-:S03]  /*21e40*/  HADD2.F32 R111, -RZ, R43.H1_H1 ;  /* 0x3000002bff6f7230 */ /* 0x000fc60000004100 */
[----:B------:R-:W-:Y:S02]  /*21e50*/  FMUL.FTZ R116, R109, R116 ;  /* 0x000000746d747220 */ /* 0x000fe40000410000 */
[----:B------:R-:W-:Y:S01]  /*21e60*/  FFMA.FTZ R119, R110, R99, R111 ;  /* 0x000000636e777223 */ /* 0x000fe2000001006f */
[----:B------:R-:W-:Y:S01]  /*21e70*/  HADD2.F32 R99, -RZ, R36.H1_H1 ;  /* 0x30000024ff637230 */ /* 0x000fe20000004100 */
[----:B------:R-:W0:Y:S04]  /*21e80*/  LDC.64 R110, c[0x0][0x428] ;  /* 0x00010a00ff6e7b82 */ /* 0x000e280000000a00 */
[----:B------:R-:W-:Y:S01]  /*21e90*/  FFMA.FTZ R117, R116, R99, R117 ;  /* 0x0000006374757223 */ /* 0x000fe20000010075 */
[----:B------:R-:W-:-:S04]  /*21ea0*/  F2FP.F16.F32.PACK_AB R99, R119, R118 ;  /* 0x000000767763723e */ /* 0x000fc800000000ff */
[----:B------:R-:W-:Y:S01]  /*21eb0*/  F2FP.F16.F32.PACK_AB R96, R117, R96 ;  /* 0x000000607560723e */ /* 0x000fe200000000ff */
[----:B0-----:R-:W-:-:S04]  /*21ec0*/  IMAD.WIDE.U32 R110, R113, 0x10, R110 ;  /* 0x00000010716e7825 */ /* 0x001fc800078e006e */
[----:B------:R-:W-:Y:S01]  /*21ed0*/  VIADD R113, R113, 0x20 ;  /* 0x0000002071717836 */ /* 0x000fe20000000000 */
[----:B------:R3:W-:Y:S06]  /*21ee0*/  STG.E.128 desc[UR6][R110.64], R96 ;  /* 0x000000606e007986 */ /* 0x0007ec000c101d06 */
.L_x_29003:
[----:B------:R-:W-:Y:S05]  /*21ef0*/  BSYNC.RECONVERGENT B2 ;  /* 0x0000000000027941 */ /* 0x000fea0003800200 */
.L_x_29002:
[----:B------:R-:W-:Y:S05]  /*21f00*/  @!P1 BRA `(.L_x_28995) ;  /* 0x0000000000bc9947 */ /* 0x000fea0003800000 */
[--C-:B0123--:R-:W-:Y:S01]  /*21f10*/  FADD.FTZ R96, R88, -R114.reuse ;  /* 0x8000007258607221 */ /* 0x10ffe20000010000 */
        /* <DEDUP_REMOVED lines=12> */
[--C-:B------:R-:W-:Y:S02]  /*21fe0*/  HADD2.F32 R117, -RZ, R46.reuse.H1_H1 ;  /* 0x3000002eff757230 */ /* 0x100fe40000004100 */
[----:B------:R-:W-:Y:S01]  /*21ff0*/  FMUL.FTZ R96, R109, R96 ;  /* 0x000000606d607220 */ /* 0x000fe20000410000 */
[----:B------:R-:W-:Y:S01]  /*22000*/  FFMA.FTZ R115, R98, R115, R97 ;  /* 0x0000007362737223 */ /* 0x000fe20000010061 */
[----:B------:R-:W-:Y:S01]  /*22010*/  FADD.FTZ R98, R92, -R114 ;  /* 0x800000725c627221 */ /* 0x000fe20000010000 */
[----:B------:R-:W-:-:S02]  /*22020*/  HADD2.F32 R97, -RZ, R46.H0_H0 ;  /* 0x2000002eff617230 */ /* 0x000fc40000004100 */
[----:B------:R-:W-:Y:S01]  /*22030*/  FFMA.FTZ R116, R96, R99, R111 ;  /* 0x0000006360747223 */ /* 0x000fe2000001006f */
[--C-:B------:R-:W-:Y:S02]  /*22040*/  HADD2.F32 R99, -RZ, R50.reuse.H0_H0 ;  /* 0x20000032ff637230 */ /* 0x100fe40000004100 */
[----:B------:R-:W-:Y:S01]  /*22050*/  FMUL.FTZ R98, R109, R98 ;  /* 0x000000626d627220 */ /* 0x000fe20000410000 */
[----:B------:R-:W-:Y:S01]  /*22060*/  FADD.FTZ R96, R93, -R114 ;  /* 0x800000725d607221 */ /* 0x000fe20000010000 */
[C---:B------:R-:W-:Y:S01]  /*22070*/  FMUL.FTZ R110, R109.reuse, R110 ;  /* 0x0000006e6d6e7220 */ /* 0x040fe20000410000 */
        /* <DEDUP_REMOVED lines=14> */
[----:B------:R-:W0:Y:S01]  /*22160*/  LDC.64 R96, c[0x0][0x428] ;  /* 0x00010a00ff607b82 */ /* 0x000e220000000a00 */
[----:B------:R-:W-:-:S02]  /*22170*/  HADD2.F32 R109, -RZ, R48.H1_H1 ;  /* 0x30000030ff6d7230 */ /* 0x000fc40000004100 */
[----:B------:R-:W-:Y:S01]  /*22180*/  FFMA.FTZ R111, R99, R118, R120 ;  /* 0x00000076636f7223 */ /* 0x000fe20000010078 */
[----:B------:R-:W-:-:S05]  /*22190*/  HADD2.F32 R99, -RZ, R44.H1_H1 ;  /* 0x3000002cff637230 */ /* 0x000fca0000004100 */
[----:B------:R-:W-:Y:S01]  /*221a0*/  FFMA.FTZ R109, R114, R99, R109 ;  /* 0x00000063726d7223 */ /* 0x000fe2000001006d */
[----:B------:R-:W-:Y:S01]  /*221b0*/  F2FP.F16.F32.PACK_AB R99, R111, R110 ;  /* 0x0000006e6f63723e */ /* 0x000fe200000000ff */
[----:B0-----:R-:W-:Y:S01]  /*221c0*/  IMAD.WIDE.U32 R110, R113, 0x10, R96 ;  /* 0x00000010716e7825 */ /* 0x001fe200078e0060 */
[----:B------:R-:W-:Y:S02]  /*221d0*/  F2FP.F16.F32.PACK_AB R97, R116, R115 ;  /* 0x000000737461723e */ /* 0x000fe400000000ff */
[----:B------:R-:W-:-:S05]  /*221e0*/  F2FP.F16.F32.PACK_AB R96, R109, R112 ;  /* 0x000000706d60723e */ /* 0x000fca00000000ff */
[----:B------:R4:W-:Y:S02]  /*221f0*/  STG.E.128 desc[UR6][R110.64], R96 ;  /* 0x000000606e007986 */ /* 0x0009e4000c101d06 */
.L_x_28995:
[----:B------:R-:W-:Y:S05]  /*22200*/  BSYNC.RECONVERGENT B1 ;  /* 0x0000000000017941 */ /* 0x000fea0003800200 */
.L_x_28994:
[----:B01234-:R-:W0:Y:S02]  /*22210*/  LDC.64 R96, c[0x0][0x380] ;  /* 0x0000e000ff607b82 */ /* 0x01fe240000000a00 */
[----:B0-----:R-:W-:-:S04]  /*22220*/  LEA R107, R96, R107, 0x2 ;  /* 0x0000006b606b7211 */ /* 0x001fc800078e10ff */
[----:B------:R-:W-:-:S13]  /*22230*/  ISETP.GE.AND P0, PT, R107, R97, PT ;  /* 0x000000616b00720c */ /* 0x000fda0003f06270 */
[----:B------:R-:W-:Y:S05]  /*22240*/  @!P0 BRA `(.L_x_29004) ;  /* 0xfffffde800ac8947 */ /* 0x000fea000383ffff */
[----:B------:R-:W-:Y:S05]  /*22250*/  BSYNC B0 ;  /* 0x0000000000007941 */ /* 0x000fea0003800000 */
.L_x_28409:
[----:B------:R-:W-:Y:S05]  /*22260*/  EXIT ;  /* 0x000000000000794d */ /* 0x000fea0003800000 */
.L_x_28993:
        /* <DEDUP_REMOVED lines=8> */
.L_x_29006:
[----:B------:R-:W-:Y:S05]  /*222f0*/  BSYNC B1 ;  /* 0x0000000000017941 */ /* 0x000fea0003800000 */
.L_x_29005:
        /* <DEDUP_REMOVED lines=9> */
.L_x_29007:
[----:B------:R-:W-:Y:S01]  /*22390*/  HFMA2 R114, -RZ, RZ, 0, 2.384185791015625e-07 ;  /* 0x00000004ff727431 */ /* 0x000fe200000001ff */
[----:B------:R-:W-:-:S05]  /*223a0*/  MOV R109, R122 ;  /* 0x0000007a006d7202 */ /* 0x000fca0000000f00 */
[----:B------:R-:W-:-:S04]  /*223b0*/  FADD.FTZ R119, R118, R109 ;  /* 0x0000006d76777221 */ /* 0x000fc80000010000 */
[----:B------:R-:W-:-:S07]  /*223c0*/  IMAD.MOV.U32 R123, RZ, RZ, R119 ;  /* 0x000000ffff7b7224 */ /* 0x000fce00078e0077 */
[----:B------:R-:W-:Y:S05]  /*223d0*/  WARPSYNC.COLLECTIVE R116, `(.L_x_29008) ;  /* 0x0000000074087348 */ /* 0x000fea0003c00000 */
[----:B------:R0:W1:Y:S02]  /*223e0*/  SHFL.BFLY P6, R122, R123, R114, R115 ;  /* 0x0c0000727b7a7389 */ /* 0x00006400000c0073 */
[----:B01----:R-:W-:Y:S05]  /*223f0*/  ENDCOLLECTIVE ;  /* 0x000000000000791b */ /* 0x003fea0003800000 */
.L_x_29008:
[----:B------:R-:W-:Y:S02]  /*22400*/  IMAD.MOV.U32 R114, RZ, RZ, 0x8 ;  /* 0x00000008ff727424 */ /* 0x000fe400078e00ff */
[----:B------:R-:W-:-:S04]  /*22410*/  IMAD.MOV.U32 R98, RZ, RZ, R122 ;  /* 0x000000ffff627224 */ /* 0x000fc800078e007a */
[----:B------:R-:W-:-:S05]  /*22420*/  FADD.FTZ R120, R119, R98 ;  /* 0x0000006277787221 */ /* 0x000fca0000010000 */
[----:B------:R-:W-:-:S07]  /*22430*/  MOV R123, R120 ;  /* 0x00000078007b7202 */ /* 0x000fce0000000f00 */
[----:B------:R-:W-:Y:S05]  /*22440*/  WARPSYNC.COLLECTIVE R116, `(.L_x_29009) ;  /* 0x0000000074087348 */ /* 0x000fea0003c00000 */
[----:B------:R0:W1:Y:S02]  /*22450*/  SHFL.BFLY P6, R122, R123, R114, R115 ;  /* 0x0c0000727b7a7389 */ /* 0x00006400000c0073 */
[----:B01----:R-:W-:Y:S05]  /*22460*/  ENDCOLLECTIVE ;  /* 0x000000000000791b */ /* 0x003fea0003800000 */
.L_x_29009:
        /* <DEDUP_REMOVED lines=8> */
.L_x_29010:
        /* <DEDUP_REMOVED lines=89> */
.L_x_29011:
[----:B------:R-:W-:Y:S01]  /*22a80*/  HFMA2 R114, -RZ, RZ, 0, 1.1920928955078125e-07 ;  /* 0x00000002ff727431 */ /* 0x000fe200000001ff */
[----:B------:R-:W-:-:S05]  /*22a90*/  MOV R99, R122 ;  /* 0x0000007a00637202 */ /* 0x000fca0000000f00 */
[----:B------:R-:W-:-:S04]  /*22aa0*/  FADD.FTZ R99, R98, R99 ;  /* 0x0000006362637221 */ /* 0x000fc80000010000 */
[----:B------:R-:W-:-:S07]  /*22ab0*/  IMAD.MOV.U32 R123, RZ, RZ, R99 ;  /* 0x000000ffff7b7224 */ /* 0x000fce00078e0063 */
[----:B------:R-:W-:Y:S05]  /*22ac0*/  WARPSYNC.COLLECTIVE R116, `(.L_x_29012) ;  /* 0x0000000074087348 */ /* 0x000fea0003c00000 */
[----:B------:R0:W1:Y:S02]  /*22ad0*/  SHFL.BFLY P6, R122, R123, R114, R115 ;  /* 0x0c0000727b7a7389 */ /* 0x00006400000c0073 */
[----:B01----:R-:W-:Y:S05]  /*22ae0*/  ENDCOLLECTIVE ;  /* 0x000000000000791b */ /* 0x003fea0003800000 */
.L_x_29012:
[----:B------:R-:W-:Y:S02]  /*22af0*/  IMAD.MOV.U32 R114, RZ, RZ, 0x4 ;  /* 0x00000004ff727424 */ /* 0x000fe400078e00ff */
[----:B------:R-:W-:-:S04]  /*22b00*/  IMAD.MOV.U32 R118, RZ, RZ, R122 ;  /* 0x000000ffff767224 */ /* 0x000fc800078e007a */
[----:B------:R-:W-:-:S05]  /*22b10*/  FADD.FTZ R118, R99, R118 ;  /* 0x0000007663767221 */ /* 0x000fca0000010000 */
[----:B------:R-:W-:-:S07]  /*22b20*/  MOV R123, R118 ;  /* 0x00000076007b7202 */ /* 0x000fce0000000f00 */
[----:B------:R-:W-:Y:S05]  /*22b30*/  WARPSYNC.COLLECTIVE R116, `(.L_x_29013) ;  /* 0x0000000074087348 */ /* 0x000fea0003c00000 */
[----:B------:R0:W1:Y:S02]  /*22b40*/  SHFL.BFLY P6, R122, R123, R114, R115 ;  /* 0x0c0000727b7a7389 */ /* 0x00006400000c0073 */
[----:B01----:R-:W-:Y:S05]  /*22b50*/  ENDCOLLECTIVE ;  /* 0x000000000000791b */ /* 0x003fea0003800000 */
.L_x_29013:
[----:B------:R-:W-:Y:S01]  /*22b60*/  HFMA2 R114, -RZ, RZ, 0, 4.76837158203125e-07 ;  /* 0x00000008ff727431 */ /* 0x000fe200000001ff */
[----:B------:R-:W-:-:S05]  /*22b70*/  MOV R119, R122 ;  /* 0x0000007a00777202 */ /* 0x000fca0000000f00 */
[----:B------:R-:W-:-:S04]  /*22b80*/  FADD.FTZ R119, R118, R119 ;  /* 0x0000007776777221 */ /* 0x000fc80000010000 */
[----:B------:R-:W-:-:S07]  /*22b90*/  IMAD.MOV.U32 R123, RZ, RZ, R119 ;  /* 0x000000ffff7b7224 */ /* 0x000fce00078e0077 */
[----:B------:R-:W-:Y:S05]  /*22ba0*/  WARPSYNC.COLLECTIVE R116, `(.L_x_29014) ;  /* 0x0000000074087348 */ /* 0x000fea0003c00000 */
[----:B------:R0:W1:Y:S02]  /*22bb0*/  SHFL.BFLY P6, R122, R123, R114, R115 ;  /* 0x0c0000727b7a7389 */ /* 0x00006400000c0073 */
[----:B01----:R-:W-:Y:S05]  /*22bc0*/  ENDCOLLECTIVE ;  /* 0x000000000000791b */ /* 0x003fea0003800000 */
.L_x_29014:
[----:B------:R-:W-:Y:S02]  /*22bd0*/  IMAD.MOV.U32 R114, RZ, RZ, 0x10 ;  /* 0x00000010ff727424 */ /* 0x000fe400078e00ff */
[----:B------:R-:W-:-:S04]  /*22be0*/  IMAD.MOV.U32 R120, RZ, RZ, R122 ;  /* 0x000000ffff787224 */ /* 0x000fc800078e007a */
[----:B------:R-:W-:-:S05]  /*22bf0*/  FADD.FTZ R120, R119, R120 ;  /* 0x0000007877787221 */ /* 0x000fca0000010000 */
[----:B------:R-:W-:-:S07]  /*22c00*/  MOV R123, R120 ;  /* 0x00000078007b7202 */ /* 0x000fce0000000f00 */
[----:B------:R-:W-:Y:S05]  /*22c10*/  WARPSYNC.COLLECTIVE R116, `(.L_x_29015) ;  /* 0x0000000074087348 */ /* 0x000fea0003c00000 */
[----:B------:R0:W1:Y:S02]  /*22c20*/  SHFL.BFLY P6, R122, R123, R114, R115 ;  /* 0x0c0000727b7a7389 */ /* 0x00006400000c0073 */
[----:B01----:R-:W-:Y:S05]  /*22c30*/  ENDCOLLECTIVE ;  /* 0x000000000000791b */ /* 0x003fea0003800000 */
.L_x_29015:
[----:B------:R-:W-:Y:S01]  /*22c40*/  MOV R121, R122 ;  /* 0x0000007a00797202 */ /* 0x000fe20000000f00 */
[----:B------:R-:W-:Y:S06]  /*22c50*/  BRA `(.L_x_29016) ;  /* 0xffffffe4000c7947 */ /* 0x000fec000383ffff */
.L_x_29017:
        /* <DEDUP_REMOVED lines=10> */
.L_x_45874:


//--------------------- .text._ZN10layer_norm13ln_fwd_kernelINS_13Kernel_traitsI6__halfS2_fS2_fjLj1280ELj1ELj4ELj1ELj16ENS_18Kernel_traits_baseILj1280ES2_S2_fS2_fjLj128EEEEELb1ELb0ELb1ELb1EEEvNS_9FwdParamsE --------------------------
	.section	.text._ZN10layer_norm13ln_fwd_kernelINS_13Kernel_traitsI6__halfS2_fS2_fjLj1280ELj1ELj4ELj1ELj16ENS_18Kernel_traits_baseILj1280ES2_S2_fS2_fjLj128EEEEELb1ELb0ELb1ELb1EEEvNS_9FwdParamsE,"ax",@progbits
	.align	128
        .global         _ZN10layer_norm13ln_fwd_kernelINS_13Kernel_traitsI6__halfS2_fS2_fjLj1280ELj1ELj4ELj1ELj16ENS_18Kernel_traits_baseILj1280ES2_S2_fS2_fjLj128EEEEELb1ELb0ELb1ELb1EEEvNS_9FwdParamsE
        .type           _ZN10layer_norm13ln_fwd_kernelINS_13Kernel_traitsI6__halfS2_fS2_fjLj1280ELj1ELj4ELj1ELj16ENS_18Kernel_traits_baseILj1280ES2_S2_fS2_fjLj128EEEEELb1ELb0ELb1ELb1EEEvNS_9FwdParamsE,@function
        .size           _ZN10layer_norm13ln_fwd_kernelINS_13Kernel_traitsI6__halfS2_fS2_fjLj1280ELj1ELj4ELj1ELj16ENS_18Kernel_traits_baseILj1280ES2_S2_fS2_fjLj128EEEEELb1ELb0ELb1ELb1EEEvNS_9FwdParamsE,(.L_x_45875 - _ZN10layer_norm13ln_fwd_kernelINS_13Kernel_traitsI6__halfS2_fS2_fjLj1280ELj1ELj4ELj1ELj16ENS_18Kernel_traits_baseILj1280ES2_S2_fS2_fjLj128EEEEELb1ELb0ELb1ELb1EEEvNS_9FwdParamsE)
        .other          _ZN10layer_norm13ln_fwd_kernelINS_13Kernel_traitsI6__halfS2_fS2_fjLj1280ELj1ELj4ELj1ELj16ENS_18Kernel_traits_baseILj1280ES2_S2_fS2_fjLj128EEEEELb1ELb0ELb1ELb1EEEvNS_9FwdParamsE,@"STO_CUDA_ENTRY STV_DEFAULT"
_ZN10layer_norm13ln_fwd_kernelINS_13Kernel_traitsI6__halfS2_fS2_fjLj1280ELj1ELj4ELj1ELj16ENS_18Kernel_traits_baseILj1280ES2_S2_fS2_fjLj128EEEEELb1ELb0ELb1ELb1EEEvNS_9FwdParamsE:
.text._ZN10layer_norm13ln_fwd_kernelINS_13Kernel_traitsI6__halfS2_fS2_fjLj1280ELj1ELj4ELj1ELj16ENS_18Kernel_traits_baseILj1280ES2_S2_fS2_fjLj128EEEEELb1ELb0ELb1ELb1EEEvNS_9FwdParamsE:
[----:B------:R-:W-:Y:S01]  /*0000*/  LDC R1, c[0x0][0x37c] ;  /* 0x0000df00ff017b82 */ /* 0x000fe20000000800 */
[----:B------:R-:W0:Y:S01]  /*0010*/  S2R R99, SR_TID.X ;  /* 0x0000000000637919 */ /* 0x000e220000002100 */
[----:B------:R-:W1:Y:S06]  /*0020*/  LDCU.64 UR4, c[0x0][0x438] ;  /* 0x00008700ff0477ac */ /* 0x000e6c0008000a00 */
[----:B------:R-:W2:Y:S01]  /*0030*/  LDC.64 R8, c[0x0][0x3d0] ;  /* 0x0000f400ff087b82 */ /* 0x000ea20000000a00 */
[----:B------:R-:W3:Y:S01]  /*0040*/  LDCU.64 UR8, c[0x0][0x358] ;  /* 0x00006b00ff0877ac */ /* 0x000ee20008000a00 */
[----:B------:R-:W4:Y:S06]  /*0050*/  LDCU.64 UR6, c[0x0][0x450] ;  /* 0x00008a00ff0677ac */ /* 0x000f2c0008000a00 */
[----:B------:R-:W4:Y:S01]  /*0060*/  LDC R114, c[0x0][0x458] ;  /* 0x00011600ff727b82 */ /* 0x000f220000000800 */
[----:B------:R-:W4:Y:S01]  /*0070*/  LDCU UR10, c[0x0][0x384] ;  /* 0x00007080ff0a77ac */ /* 0x000f220008000800 */
[----:B-1----:R-:W-:Y:S01]  /*0080*/  ISETP.NE.U32.AND P0, PT, RZ, UR4, PT ;  /* 0x00000004ff007c0c */ /* 0x002fe2000bf05070 */
[----:B------:R-:W1:Y:S03]  /*0090*/  LDCU.U8 UR4, c[0x0][0x464] ;  /* 0x00008c80ff0477ac */ /* 0x000e660008000000 */
[----:B------:R-:W-:-:S02]  /*00a0*/  ISETP.NE.AND.EX P0, PT, RZ, UR5, PT, P0 ;  /* 0x00000005ff007c0c */ /* 0x000fc4000bf05300 */
[----:B0-----:R-:W-:Y:S01]  /*00b0*/  LOP3.LUT R101, R99, 0x1f, RZ, 0xc0, !PT ;  /* 0x0000001f63657812 */ /* 0x001fe200078ec0ff */
[----:B------:R-:W0:Y:S10]  /*00c0*/  LDC R115, c[0x0][0x45c] ;  /* 0x00011700ff737b82 */ /* 0x000e340000000800 */
[----:B--2---:R-:W-:Y:S01]  /*00d0*/  @P0 IMAD.WIDE.U32 R6, R101, 0x10, R8 ;  /* 0x0000001065060825 */ /* 0x004fe200078e0008 */
[----:B------:R-:W2:Y:S04]  /*00e0*/  @P0 LDC.64 R10, c[0x0][0x438] ;  /* 0x00010e00ff0a0b82 */ /* 0x000ea80000000a00 */
[----:B---3--:R-:W5:Y:S04]  /*00f0*/  @P0 LDG.E.128 R84, desc[UR8][R6.64] ;  /* 0x0000000806540981 */ /* 0x008f68000c1e1d00 */
[----:B------:R-:W5:Y:S04]  /*0100*/  @P0 LDG.E.128 R80, desc[UR8][R6.64+0x200] ;  /* 0x0002000806500981 */ /* 0x000f68000c1e1d00 */
[----:B------:R-:W5:Y:S04]  /*0110*/  @P0 LDG.E.128 R76, desc[UR8][R6.64+0x400] ;  /* 0x00040008064c0981 */ /* 0x000f68000c1e1d00 */
[----:B------:R-:W5:Y:S04]  /*0120*/  @P0 LDG.E.128 R72, desc[UR8][R6.64+0x600] ;  /* 0x0006000806480981 */ /* 0x000f68000c1e1d00 */
[----:B------:R2:W5:Y:S01]  /*0130*/  @P0 LDG.E.128 R68, desc[UR8][R6.64+0x800] ;  /* 0x0008000806440981 */ /* 0x000562000c1e1d00 */
[----:B-1----:R-:W-:Y:S01]  /*0140*/  ISETP.NE.AND P1, PT, RZ, UR4, PT ;  /* 0x00000004ff007c0c */ /* 0x002fe2000bf25270 */
[----:B----4-:R-:W-:-:S02]  /*0150*/  IMAD.U32 R2, RZ, RZ, UR6 ;  /* 0x00000006ff027e24 */ /* 0x010fc4000f8e00ff */
[----:B------:R-:W-:Y:S02]  /*0160*/  IMAD.U32 R3, RZ, RZ, UR7 ;  /* 0x00000007ff037e24 */ /* 0x000fe4000f8e00ff */
[----:B------:R-:W-:-:S04]  /*0170*/  @!P0 IMAD.WIDE.U32 R8, R101, 0x10, R8 ;  /* 0x0000001065088825 */ /* 0x000fc800078e0008 */
[----:B--2---:R-:W-:-:S04]  /*0180*/  @P0 IMAD.WIDE.U32 R6, R101, 0x10, R10 ;  /* 0x0000001065060825 */ /* 0x004fc800078e000a */
[----:B0-----:R-:W2:Y:S01]  /*0190*/  @P1 LDG.E.64 R4, desc[UR8][R114.64] ;  /* 0x0000000872041981 */ /* 0x001ea2000c1e1b00 */
[----:B------:R-:W0:Y:S03]  /*01a0*/  S2UR UR5, SR_CTAID.X ;  /* 0x00000000000579c3 */ /* 0x000e260000002500 */
[----:B------:R-:W3:Y:S04]  /*01b0*/  @P1 LDG.E.64 R2, desc[UR8][R2.64] ;  /* 0x0000000802021981 */ /* 0x000ee8000c1e1b00 */
[----:B------:R1:W5:Y:S01]  /*01c0*/  @P0 LDG.E.128 R64, desc[UR8][R6.64] ;  /* 0x0000000806400981 */ /* 0x000362000c1e1d00 */
[----:B------:R-:W2:Y:S03]  /*01d0*/  @P1 LDC R11, c[0x0][0x460] ;  /* 0x00011800ff0b1b82 */ /* 0x000ea60000000800 */
        /* <DEDUP_REMOVED lines=14> */
[----:B--2---:R-:W-:Y:S02]  /*02c0*/  @P1 IADD3 R114, P3, PT, R4, R11, RZ ;  /* 0x0000000b04721210 */ /* 0x004fe40007f7e0ff */
[----:B---3--:R-:W-:Y:S02]  /*02d0*/  @P1 R2UR UR6, R2 ;  /* 0x00000000020612ca */ /* 0x008fe400000e0000 */
[----:B------:R-:W-:Y:S02]  /*02e0*/  @P1 R2UR UR7, R3 ;  /* 0x00000000030712ca */ /* 0x000fe400000e0000 */
[----:B------:R-:W-:Y:S01]  /*02f0*/  @P1 IADD3.X R115, PT, PT, RZ, R5, RZ, P3, !PT ;  /* 0x00000005ff731210 */ /* 0x000fe20001ffe4ff */
[----:B----4-:R-:W-:-:S04]  /*0300*/  IMAD R99, R0, UR5, R99 ;  /* 0x0000000500637c24 */ /* 0x010fc8000f8e0263 */
[----:B-1----:R-:W-:Y:S08]  /*0310*/  @P2 EXIT ;  /* 0x000000000000294d */ /* 0x002ff00003800000 */
        /* <DEDUP_REMOVED lines=23> */
[----:B------:R-:W-:Y:S01]  /*0490*/  IMAD.HI.U32 R4, R7, -0x326172a9, RZ ;  /* 0xcd9e8d5707047827 */ /* 0x000fe200078e00ff */
[----:B------:R-:W-:Y:S01]  /*04a0*/  UIADD3 UR18, UPT, UPT, UR7, -0x126145ec, URZ ;  /* 0xed9eba1407127890 */ /* 0x000fe2000fffe0ff */
[----:B------:R-:W-:Y:S01]  /*04b0*/  @!P0 CS2R R60, SRZ ;  /* 0x00000000003c8805 */ /* 0x000fe2000001ff00 */
[----:B------:R-:W-:Y:S01]  /*04c0*/  UIADD3 UR19, UPT, UPT, UR7, -0x56f99767, URZ ;  /* 0xa906689907137890 */ /* 0x000fe2000fffe0ff */
        /* <DEDUP_REMOVED lines=20> */
[----:B------:R-:W-:Y:S01]  /*0610*/  IMAD R6, R3, -0x326172a9, RZ ;  /* 0xcd9e8d5703067824 */ /* 0x000fe200078e02ff */
[----:B------:R-:W-:Y:S01]  /*0620*/  UIADD3 UR4, UPT, UPT, UR6, 0x1715609d, URZ ;  /* 0x1715609d06047890 */ /* 0x000fe2000fffe0ff */
[----:B------:R-:W-:Y:S01]  /*0630*/  IMAD.HI.U32 R3, R8, -0x326172a9, RZ ;  /* 0xcd9e8d5708037827 */ /* 0x000fe200078e00ff */
[----:B------:R-:W-:-:S02]  /*0640*/  @!P0 CS2R R52, SRZ ;  /* 0x0000000000348805 */ /* 0x000fc4000001ff00 */
[----:B------:R-:W-:Y:S02]  /*0650*/  @!P0 CS2R R50, SRZ ;  /* 0x0000000000328805 */ /* 0x000fe4000001ff00 */
[----:B------:R-:W-:Y:S01]  /*0660*/  @!P0 CS2R R48, SRZ ;  /* 0x0000000000308805 */ /* 0x000fe2000001ff00 */
[----:B------:R-:W-:Y:S01]  /*0670*/  IMAD.HI.U32 R4, R5, -0x2daee0ad, RZ ;  /* 0xd2511f5305047827 */ /* 0x000fe200078e00ff */
[----:B------:R-:W-:Y:S01]  /*0680*/  LOP3.LUT R3, R6, UR17, R3, 0x96, !PT ;  /* 0x0000001106037c12 */ /* 0x000fe2000f8e9603 */
[----:B------:R-:W0:Y:S01]  /*0690*/  LDCU UR10, c[0x0][0x404] ;  /* 0x00008080ff0a77ac */ /* 0x000e220008000800 */
[----:B------:R-:W-:Y:S01]  /*06a0*/  LOP3.LUT R114, R114, 0x3, RZ, 0xc0, !PT ;  /* 0x0000000372727812 */ /* 0x000fe200078ec0ff */
[----:B------:R-:W-:Y:S01]  /*06b0*/  IMAD R8, R8, -0x326172a9, RZ ;  /* 0xcd9e8d5708087824 */ /* 0x000fe200078e02ff */
[----:B------:R-:W-:Y:S01]  /*06c0*/  LOP3.LUT R4, R7, UR18, R4, 0x96, !PT ;  /* 0x0000001207047c12 */ /* 0x000fe2000f8e9604 */
[----:B------:R-:W-:Y:S01]  /*06d0*/  IMAD R7, R5, -0x2daee0ad, RZ ;  /* 0xd2511f5305077824 */ /* 0x000fe200078e02ff */
[----:B------:R-:W1:Y:S01]  /*06e0*/  LDCU.U8 UR11, c[0x0][0x410] ;  /* 0x00008200ff0b77ac */ /* 0x000e620008000000 */
[----:B------:R-:W-:Y:S01]  /*06f0*/  IMAD.HI.U32 R6, R3, -0x2daee0ad, RZ ;  /* 0xd2511f5303067827 */ /* 0x000fe200078e00ff */
[----:B------:R-:W2:Y:S03]  /*0700*/  LDCU UR14, c[0x0][0x448] ;  /* 0x00008900ff0e77ac */ /* 0x000ea60008000800 */
[C---:B------:R-:W-:Y:S01]  /*0710*/  IMAD.HI.U32 R5, R4.reuse, -0x326172a9, RZ ;  /* 0xcd9e8d5704057827 */ /* 0x040fe200078e00ff */
[----:B------:R-:W-:Y:S01]  /*0720*/  LOP3.LUT R6, R7, UR19, R6, 0x96, !PT ;  /* 0x0000001307067c12 */ /* 0x000fe2000f8e9606 */
[----:B------:R-:W3:Y:S02]  /*0730*/  LDCU.64 UR12, c[0x0][0x408] ;  /* 0x00008100ff0c77ac */ /* 0x000ee40008000a00 */
[----:B------:R-:W-:Y:S01]  /*0740*/  IMAD R7, R4, -0x326172a9, RZ ;  /* 0xcd9e8d5704077824 */ /* 0x000fe200078e02ff */
[----:B------:R-:W-:Y:S01]  /*0750*/  LOP3.LUT R5, R8, UR4, R5, 0x96, !PT ;  /* 0x0000000408057c12 */ /* 0x000fe2000f8e9605 */
[----:B------:R-:W-:Y:S01]  /*0760*/  IMAD.HI.U32 R4, R6, -0x326172a9, RZ ;  /* 0xcd9e8d5706047827 */ /* 0x000fe200078e00ff */
[----:B------:R-:W-:-:S03]  /*0770*/  UIADD3 UR4, UPT, UPT, UR7, 0x646e171e, URZ ;  /* 0x646e171e07047890 */ /* 0x000fc6000fffe0ff */
[----:B------:R-:W-:Y:S01]  /*0780*/  IMAD R8, R3, -0x2daee0ad, RZ ;  /* 0xd2511f5303087824 */ /* 0x000fe200078e02ff */
[----:B------:R-:W-:Y:S01]  /*0790*/  LOP3.LUT R4, R7, UR20, R4, 0x96, !PT ;  /* 0x0000001407047c12 */ /* 0x000fe2000f8e9604 */
[----:B------:R-:W-:-:S04]  /*07a0*/  IMAD.HI.U32 R3, R5, -0x2daee0ad, RZ ;  /* 0xd2511f5305037827 */ /* 0x000fc800078e00ff */
[----:B------:R-:W-:Y:S01]  /*07b0*/  IMAD.HI.U32 R7, R4, -0x2daee0ad, RZ ;  /* 0xd2511f5304077827 */ /* 0x000fe200078e00ff */
[----:B------:R-:W-:Y:S01]  /*07c0*/  LOP3.LUT R3, R8, UR4, R3, 0x96, !PT ;  /* 0x0000000408037c12 */ /* 0x000fe2000f8e9603 */
[----:B------:R-:W-:Y:S02]  /*07d0*/  UIADD3 UR4, UPT, UPT, UR6, -0xe443238, URZ ;  /* 0xf1bbcdc806047890 */ /* 0x000fe4000fffe0ff */
[----:B------:R-:W-:Y:S02]  /*07e0*/  IMAD R8, R5, -0x2daee0ad, RZ ;  /* 0xd2511f5305087824 */ /* 0x000fe400078e02ff */
[----:B------:R-:W-:Y:S02]  /*07f0*/  IMAD R6, R6, -0x326172a9, RZ ;  /* 0xcd9e8d5706067824 */ /* 0x000fe400078e02ff */
[----:B------:R-:W-:Y:S01]  /*0800*/  IMAD.HI.U32 R5, R3, -0x326172a9, RZ ;  /* 0xcd9e8d5703057827 */ /* 0x000fe200078e00ff */
[----:B------:R-:W-:-:S03]  /*0810*/  LOP3.LUT R7, R8, UR22, R7, 0x96, !PT ;  /* 0x0000001608077c12 */ /* 0x000fc6000f8e9607 */
[----:B------:R-:W-:Y:S01]  /*0820*/  IMAD R9, R4, -0x2daee0ad, RZ ;  /* 0xd2511f5304097824 */ /* 0x000fe200078e02ff */
[----:B------:R-:W-:Y:S01]  /*0830*/  LOP3.LUT R5, R6, UR21, R5, 0x96, !PT ;  /* 0x0000001506057c12 */ /* 0x000fe2000f8e9605 */
[----:B------:R-:W-:Y:S02]  /*0840*/  IMAD R6, R3, -0x326172a9, RZ ;  /* 0xcd9e8d5703067824 */ /* 0x000fe400078e02ff */
[----:B------:R-:W-:-:S04]  /*0850*/  IMAD.HI.U32 R3, R7, -0x326172a9, RZ ;  /* 0xcd9e8d5707037827 */ /* 0x000fc800078e00ff */
[----:B------:R-:W-:Y:S01]  /*0860*/  IMAD.HI.U32 R4, R5, -0x2daee0ad, RZ ;  /* 0xd2511f5305047827 */ /* 0x000fe200078e00ff */
[----:B------:R-:W-:Y:S01]  /*0870*/  LOP3.LUT R6, R6, UR4, R3, 0x96, !PT ;  /* 0x0000000406067c12 */ /* 0x000fe2000f8e9603 */
[----:B------:R-:W-:Y:S02]  /*0880*/  UIADD3 UR4, UPT, UPT, UR7, -0x695add53, URZ ;  /* 0x96a522ad07047890 */ /* 0x000fe4000fffe0ff */
[----:B------:R-:W-:Y:S01]  /*0890*/  IMAD R8, R7, -0x326172a9, RZ ;  /* 0xcd9e8d5707087824 */ /* 0x000fe200078e02ff */
[----:B------:R-:W-:Y:S01]  /*08a0*/  LOP3.LUT R9, R9, UR5, R4, 0x96, !PT ;  /* 0x0000000509097c12 */ /* 0x000fe2000f8e9604 */
[----:B------:R-:W-:Y:S02]  /*08b0*/  IMAD R4, R5, -0x2daee0ad, RZ ;  /* 0xd2511f5305047824 */ /* 0x000fe400078e02ff */
[----:B------:R-:W-:-:S04]  /*08c0*/  IMAD.HI.U32 R3, R6, -0x2daee0ad, RZ ;  /* 0xd2511f5306037827 */ /* 0x000fc800078e00ff */
[C---:B------:R-:W-:Y:S01]  /*08d0*/  IMAD.HI.U32 R5, R9.reuse, -0x326172a9, RZ ;  /* 0xcd9e8d5709057827 */ /* 0x040fe200078e00ff */
[----:B------:R-:W-:Y:S01]  /*08e0*/  LOP3.LUT R3, R4, UR4, R3, 0x96, !PT ;  /* 0x0000000404037c12 */ /* 0x000fe2000f8e9603 */
[----:B------:R-:W4:Y:S02]  /*08f0*/  LDCU.64 UR4, c[0x0][0x3a0] ;  /* 0x00007400ff0477ac */ /* 0x000f240008000a00 */
[----:B------:R-:W-:Y:S01]  /*0900*/  IMAD R116, R6, -0x2daee0ad, RZ ;  /* 0xd2511f5306747824 */ /* 0x000fe200078e02ff */
[----:B------:R-:W-:Y:S01]  /*0910*/  LOP3.LUT R4, R8, UR23, R5, 0x96, !PT ;  /* 0x0000001708047c12 */ /* 0x000fe2000f8e9605 */
[----:B------:R-:W-:Y:S02]  /*0920*/  IMAD.MOV.U32 R5, RZ, RZ, RZ ;  /* 0x000000ffff057224 */ /* 0x000fe400078e00ff */
[----:B0123--:R-:W-:-:S07]  /*0930*/  IMAD R6, R9, -0x326172a9, RZ ;  /* 0xcd9e8d5709067824 */ /* 0x00ffce00078e02ff */
.L_x_29593:
[----:B------:R-:W0:Y:S08]  /*0940*/  LDC.64 R12, c[0x0][0x3f0] ;  /* 0x0000fc00ff0c7b82 */ /* 0x000e300000000a00 */
[----:B------:R-:W1:Y:S08]  /*0950*/  LDC R113, c[0x0][0x388] ;  /* 0x0000e200ff717b82 */ /* 0x000e700000000800 */
[----:B------:R-:W2:Y:S01]  /*0960*/  LDC.64 R14, c[0x0][0x3f8] ;  /* 0x0000fe00ff0e7b82 */ /* 0x000ea20000000a00 */
[----:B0-----:R-:W-:-:S05]  /*0970*/  IMAD.WIDE R12, R100, 0x4, R12 ;  /* 0x00000004640c7825 */ /* 0x001fca00078e020c */
[----:B------:R2:W3:Y:S01]  /*0980*/  LDG.E R112, desc[UR8][R12.64] ;  /* 0x000000080c707981 */ /* 0x0004e2000c1e1900 */
[----:B------:R-:W-:Y:S02]  /*0990*/  HFMA2 R89, -RZ, RZ, 0, 0 ;  /* 0x00000000ff597431 */ /* 0x000fe400000001ff */
[----:B--2---:R-:W-:-:S05]  /*09a0*/  IMAD.WIDE R12, R100, 0x4, R14 ;  /* 0x00000004640c7825 */ /* 0x004fca00078e020e */
[----:B------:R0:W5:Y:S01]  /*09b0*/  LDG.E R111, desc[UR8][R12.64] ;  /* 0x000000080c6f7981 */ /* 0x000162000c1e1900 */
        /* <DEDUP_REMOVED lines=21> */
[----:B------:R-:W-:Y:S01]  /*0b10*/  IMAD.U32 R104, RZ, RZ, UR6 ;  /* 0x00000006ff687e24 */ /* 0x000fe2000f8e00ff */
[----:B------:R-:W-:Y:S01]  /*0b20*/  BSSY.RECONVERGENT B1, `(.L_x_29019) ;  /* 0x000057e000017945 */ /* 0x000fe20003800200 */
[----:B------:R-:W-:Y:S01]  /*0b30*/  IMAD.U32 R103, RZ, RZ, UR7 ;  /* 0x00000007ff677e24 */ /* 0x000fe2000f8e00ff */
[----:B------:R-:W-:Y:S01]  /*0b40*/  IADD3 R108, PT, PT, R108, -0x695add53, RZ ;  /* 0x96a522ad6c6c7810 */ /* 0x000fe20007ffe0ff */
[----:B------:R-:W-:Y:S01]  /*0b50*/  VIADD R110, R110, 0xbb67ae85 ;  /* 0xbb67ae856e6e7836 */ /* 0x000fe20000000000 */
[----:B------:R-:W-:Y:S01]  /*0b60*/  IADD3 R105, PT, PT, R105, 0x646e171e, RZ ;  /* 0x646e171e69697810 */ /* 0x000fe20007ffe0ff */
[----:B------:R-:W-:Y:S01]  /*0b70*/  VIADD R109, R109, 0x3c6ef372 ;  /* 0x3c6ef3726d6d7836 */ /* 0x000fe20000000000 */
[----:B------:R-:W-:Y:S01]  /*0b80*/  IADD3 R102, PT, PT, R102, -0x255992d5, RZ ;  /* 0xdaa66d2b66667810 */ /* 0x000fe20007ffe0ff */
[----:B------:R-:W-:Y:S01]  /*0b90*/  VIADD R107, R107, 0xdb3d7428 ;  /* 0xdb3d74286b6b7836 */ /* 0x000fe20000000000 */
[----:B------:R-:W-:Y:S01]  /*0ba0*/  LEA.HI.SX32 R88, R88, R101, 0x1d ;  /* 0x0000006558587211 */ /* 0x000fe200078feaff */
[----:B------:R-:W-:-:S02]  /*0bb0*/  VIADD R106, R106, 0x1715609d ;  /* 0x1715609d6a6a7836 */ /* 0x000fc40000000000 */
[----:B------:R-:W-:Y:S02]  /*0bc0*/  VIADD R104, R104, 0xf1bbcdc8 ;  /* 0xf1bbcdc868687836 */ /* 0x000fe40000000000 */
[----:B------:R-:W-:Y:S01]  /*0bd0*/  VIADD R103, R103, 0x32370b8f ;  /* 0x32370b8f67677836 */ /* 0x000fe20000000000 */
[----:B0-----:R-:W-:Y:S06]  /*0be0*/  @!P0 BRA `(.L_x_29020) ;  /* 0x0000002c00208947 */ /* 0x001fec0003800000 */
        /* <DEDUP_REMOVED lines=25> */
.L_x_29025:
        /* <DEDUP_REMOVED lines=13> */
.L_x_29027:
[----:B------:R-:W-:Y:S05]  /*0e50*/  BSYNC.RECONVERGENT B4 ;  /* 0x0000000000047941 */ /* 0x000fea0003800200 */
.L_x_29026:
        /* <DEDUP_REMOVED lines=42> */
.L_x_29024:
[----:B------:R-:W-:Y:S05]  /*1100*/  BSYNC.RECONVERGENT B3 ;  /* 0x0000000000037941 */ /* 0x000fea0003800200 */
.L_x_29023:
        /* <DEDUP_REMOVED lines=10> */
.L_x_29022:
[----:B------:R-:W-:Y:S05]  /*11b0*/  BSYNC.RECONVERGENT B2 ;  /* 0x0000000000027941 */ /* 0x000fea0003800200 */
.L_x_29021:
        /* <DEDUP_REMOVED lines=20> */
.L_x_29032:
        /* <DEDUP_REMOVED lines=13> */
.L_x_29034:
[----:B------:R-:W-:Y:S05]  /*13d0*/  BSYNC.RECONVERGENT B4 ;  /* 0x0000000000047941 */ /* 0x000fea0003800200 */
.L_x_29033:
        /* <DEDUP_REMOVED lines=43> */
.L_x_29031:
[----:B------:R-:W-:Y:S05]  /*1690*/  BSYNC.RECONVERGENT B3 ;  /* 0x0000000000037941 */ /* 0x000fea0003800200 */
.L_x_29030:
        /* <DEDUP_REMOVED lines=10> */
.L_x_29029:
[----:B------:R-:W-:Y:S05]  /*1740*/  BSYNC.RECONVERGENT B2 ;  /* 0x0000000000027941 */ /* 0x000fea0003800200 */
.L_x_29028:
        /* <DEDUP_REMOVED lines=20> */
.L_x_29039:
        /* <DEDUP_REMOVED lines=13> */
.L_x_29041:
[----:B------:R-:W-:Y:S05]  /*1960*/  BSYNC.RECONVERGENT B4 ;  /* 0x0000000000047941 */ /* 0x000fea0003800200 */
.L_x_29040:
        /* <DEDUP_REMOVED lines=41> */
[----:B------:R-:W-:-:S07]  /*1c00*/  HFMA2 R13, -RZ, RZ, 0, 0 ;  /* 0x00000000ff0d7431 */ /* 0x000fce00000001ff */
.L_x_29038:
[----:B------:R-:W-:Y:S05]  /*1c10*/  BSYNC.RECONVERGENT B3 ;  /* 0x0000000000037941 */ /* 0x000fea0003800200 */
.L_x_29037:
        /* <DEDUP_REMOVED lines=10> */
.L_x_29036:
[----:B------:R-:W-:Y:S05]  /*1cc0*/  BSYNC.RECONVERGENT B2 ;  /* 0x0000000000027941 */ /* 0x000fea0003800200 */
.L_x_29035:
        /* <DEDUP_REMOVED lines=20> */
.L_x_29046:
        /* <DEDUP_REMOVED lines=13> */
.L_x_29048:
[----:B------:R-:W-:Y:S05]  /*1ee0*/  BSYNC.RECONVERGENT B4 ;  /* 0x0000000000047941 */ /* 0x000fea0003800200 */
.L_x_29047:
        /* <DEDUP_REMOVED lines=43> */
.L_x_29045:
[----:B------:R-:W-:Y:S05]  /*21a0*/  BSYNC.RECONVERGENT B3 ;  /* 0x0000000000037941 */ /* 0x000fea0003800200 */
.L_x_29044:
        /* <DEDUP_REMOVED lines=10> */
.L_x_29043:
[----:B------:R-:W-:Y:S05]  /*2250*/  BSYNC.RECONVERGENT B2 ;  /* 0x0000000000027941 */ /* 0x000fea0003800200 */
.L_x_29042:
        /* <DEDUP_REMOVED lines=20> */
.L_x_29053:
        /* <DEDUP_REMOVED lines=13> */
.L_x_29055:
[----:B------:R-:W-:Y:S05]  /*2470*/  BSYNC.RECONVERGENT B4 ;  /* 0x0000000000047941 */ /* 0x000fea0003800200 */
.L_x_29054:
        /* <DEDUP_REMOVED lines=42> */
.L_x_29052:
[----:B------:R-:W-:Y:S05]  /*2720*/  BSYNC.RECONVERGENT B3 ;  /* 0x0000000000037941 */ /* 0x000fea0003800200 */
.L_x_29051:
        /* <DEDUP_REMOVED lines=10> */
.L_x_29050:
[----:B------:R-:W-:Y:S05]  /*27d0*/  BSYNC.RECONVERGENT B2 ;  /* 0x0000000000027941 */ /* 0x000fea0003800200 */
.L_x_29049:
        /* <DEDUP_REMOVED lines=20> */
.L_x_29060:
        /* <DEDUP_REMOVED lines=13> */
.L_x_29062:
[----:B------:R-:W-:Y:S05]  /*29f0*/  BSYNC.RECONVERGENT B4 ;  /* 0x0000000000047941 */ /* 0x000fea0003800200 */
.L_x_29061:
        /* <DEDUP_REMOVED lines=43> */
.L_x_29059:
[----:B------:R-:W-:Y:S05]  /*2cb0*/  BSYNC.RECONVERGENT B3 ;  /* 0x0000000000037941 */ /* 0x000fea0003800200 */
.L_x_29058:
        /* <DEDUP_REMOVED lines=10> */
.L_x_29057:
[----:B------:R-:W-:Y:S05]  /*2d60*/  BSYNC.RECONVERGENT B2 ;  /* 0x0000000000027941 */ /* 0x000fea0003800200 */
.L_x_29056:
        /* <DEDUP_REMOVED lines=20> */
.L_x_29067:
        /* <DEDUP_REMOVED lines=13> */
.L_x_29069:
[----:B------:R-:W-:Y:S05]  /*2f80*/  BSYNC.RECONVERGENT B4 ;  /* 0x0000000000047941 */ /* 0x000fea0003800200 */
.L_x_29068:
        /* <DEDUP_REMOVED lines=42> */
.L_x_29066:
[----:B------:R-:W-:Y:S05]  /*3230*/  BSYNC.RECONVERGENT B3 ;  /* 0x0000000000037941 */ /* 0x000fea0003800200 */
.L_x_29065:
        /* <DEDUP_REMOVED lines=10> */
.L_x_29064:
[----:B------:R-:W-:Y:S05]  /*32e0*/  BSYNC.RECONVERGENT B2 ;  /* 0x0000000000027941 */ /* 0x000fea0003800200 */
.L_x_29063:
        /* <DEDUP_REMOVED lines=19> */
.L_x_29073:
        /* <DEDUP_REMOVED lines=13> */
.L_x_29075:
[----:B------:R-:W-:Y:S05]  /*34f0*/  BSYNC.RECONVERGENT B3 ;  /* 0x0000000000037941 */ /* 0x000fea0003800200 */
.L_x_29074:
        /* <DEDUP_REMOVED lines=43> */
.L_x_29072:
[----:B------:R-:W-:Y:S05]  /*37b0*/  BSYNC.RECONVERGENT B2 ;  /* 0x0000000000027941 */ /* 0x000fea0003800200 */
.L_x_29071:
        /* <DEDUP_REMOVED lines=11> */
.L_x_29020:
        /* <DEDUP_REMOVED lines=21> */
.L_x_29080:
        /* <DEDUP_REMOVED lines=13> */
.L_x_29082:
[----:B------:R-:W-:Y:S05]  /*3a90*/  BSYNC.RECONVERGENT B4 ;  /* 0x0000000000047941 */ /* 0x000fea0003800200 */
.L_x_29081:
        /* <DEDUP_REMOVED lines=41> */
[----:B------:R-:W-:-:S07]  /*3d30*/  HFMA2 R12, -RZ, RZ, 0, 0 ;  /* 0x00000000ff0c7431 */ /* 0x000fce00000001ff */
.L_x_29079:
[----:B------:R-:W-:Y:S05]  /*3d40*/  BSYNC.RECONVERGENT B3 ;  /* 0x0000000000037941 */ /* 0x000fea0003800200 */
.L_x_29078:
        /* <DEDUP_REMOVED lines=9> */
.L_x_29077:
[----:B------:R-:W-:Y:S05]  /*3de0*/  BSYNC.RECONVERGENT B2 ;  /* 0x0000000000027941 */ /* 0x000fea0003800200 */
.L_x_29076:
        /* <DEDUP_REMOVED lines=17> */
.L_x_29087:
        /* <DEDUP_REMOVED lines=13> */
.L_x_29089:
[----:B------:R-:W-:Y:S05]  /*3fd0*/  BSYNC.RECONVERGENT B4 ;  /* 0x0000000000047941 */ /* 0x000fea0003800200 */
.L_x_29088:
        /* <DEDUP_REMOVED lines=43> */
.L_x_29086:
[----:B------:R-:W-:Y:S05]  /*4290*/  BSYNC.RECONVERGENT B3 ;  /* 0x0000000000037941 */ /* 0x000fea0003800200 */
.L_x_29085:
        /* <DEDUP_REMOVED lines=9> */
.L_x_29084:
[----:B------:R-:W-:Y:S05]  /*4330*/  BSYNC.RECONVERGENT B2 ;  /* 0x0000000000027941 */ /* 0x000fea0003800200 */
.L_x_29083:
        /* <DEDUP_REMOVED lines=17> */
.L_x_29094:
        /* <DEDUP_REMOVED lines=13> */
.L_x_29096:
[----:B------:R-:W-:Y:S05]  /*4520*/  BSYNC.RECONVERGENT B4 ;  /* 0x0000000000047941 */ /* 0x000fea0003800200 */
.L_x_29095:
        /* <DEDUP_REMOVED lines=43> */
.L_x_29093:
[----:B------:R-:W-:Y:S05]  /*47e0*/  BSYNC.RECONVERGENT B3 ;  /* 0x0000000000037941 */ /* 0x000fea0003800200 */
.L_x_29092:
        /* <DEDUP_REMOVED lines=9> */
.L_x_29091:
[----:B------:R-:W-:Y:S05]  /*4880*/  BSYNC.RECONVERGENT B2 ;  /* 0x0000000000027941 */ /* 0x000fea0003800200 */
.L_x_29090:
        /* <DEDUP_REMOVED lines=17> */
.L_x_29101:
        /* <DEDUP_REMOVED lines=13> */
.L_x_29103:
[----:B------:R-:W-:Y:S05]  /*4a70*/  BSYNC.RECONVERGENT B4 ;  /* 0x0000000000047941 */ /* 0x000fea0003800200 */
.L_x_29102:
        /* <DEDUP_REMOVED lines=43> */
.L_x_29100:
[----:B------:R-:W-:Y:S05]  /*4d30*/  BSYNC.RECONVERGENT B3 ;  /* 0x0000000000037941 */ /* 0x000fea0003800200 */
.L_x_29099:
        /* <DEDUP_REMOVED lines=9> */
.L_x_29098:
[----:B------:R-:W-:Y:S05]  /*4dd0*/  BSYNC.RECONVERGENT B2 ;  /* 0x0000000000027941 */ /* 0x000fea0003800200 */
.L_x_29097:
        /* <DEDUP_REMOVED lines=17> */
.L_x_29108:
        /* <DEDUP_REMOVED lines=13> */
.L_x_29110:
[----:B------:R-:W-:Y:S05]  /*4fc0*/  BSYNC.RECONVERGENT B4 ;  /* 0x0000000000047941 */ /* 0x000fea0003800200 */
.L_x_29109:
        /* <DEDUP_REMOVED lines=43> */
.L_x_29107:
[----:B------:R-:W-:Y:S05]  /*5280*/  BSYNC.RECONVERGENT B3 ;  /* 0x0000000000037941 */ /* 0x000fea0003800200 */
.L_x_29106:
        /* <DEDUP_REMOVED lines=9> */
.L_x_29105:
[----:B------:R-:W-:Y:S05]  /*5320*/  BSYNC.RECONVERGENT B2 ;  /* 0x0000000000027941 */ /* 0x000fea0003800200 */
.L_x_29104:
        /* <DEDUP_REMOVED lines=17> */
.L_x_29115:
        /* <DEDUP_REMOVED lines=13> */
.L_x_29117:
[----:B------:R-:W-:Y:S05]  /*5510*/  BSYNC.RECONVERGENT B4 ;  /* 0x0000000000047941 */ /* 0x000fea0003800200 */
.L_x_29116:
        /* <DEDUP_REMOVED lines=38> */
[----:B------:R-:W-:Y:S02]  /*5780*/  LOP3.LUT R4, R14, UR23, R21, 0x96, !PT ;  /* 0x000000170e047c12 */ /* 0x000fe4000f8e9615 */
[----:B------:R-:W-:Y:S01]  /*5790*/  MOV R14, R18 ;  /* 0x00000012000e7202 */ /* 0x000fe20000000f00 */
[----:B------:R-:W-:Y:S01]  /*57a0*/  IMAD.MOV.U32 R6, RZ, RZ, R20 ;  /* 0x000000ffff067224 */ /* 0x000fe200078e0014 */
[----:B------:R-:W-:Y:S01]  /*57b0*/  LOP3.LUT R3, R108, R12, R17, 0x96, !PT ;  /* 0x0000000c6c037212 */ /* 0x000fe200078e9611 */
[----:B------:R-:W-:-:S07]  /*57c0*/  IMAD.MOV.U32 R18, RZ, RZ, R16 ;  /* 0x000000ffff127224 */ /* 0x000fce00078e0010 */
.L_x_29114:
[----:B------:R-:W-:Y:S05]  /*57d0*/  BSYNC.RECONVERGENT B3 ;  /* 0x0000000000037941 */ /* 0x000fea0003800200 */
.L_x_29113:
        /* <DEDUP_REMOVED lines=9> */
.L_x_29112:
[----:B------:R-:W-:Y:S05]  /*5870*/  BSYNC.RECONVERGENT B2 ;  /* 0x0000000000027941 */ /* 0x000fea0003800200 */
.L_x_29111:
        /* <DEDUP_REMOVED lines=17> */
.L_x_29122:
        /* <DEDUP_REMOVED lines=13> */
.L_x_29124:
[----:B------:R-:W-:Y:S05]  /*5a60*/  BSYNC.RECONVERGENT B4 ;  /* 0x0000000000047941 */ /* 0x000fea0003800200 */
.L_x_29123:
        /* <DEDUP_REMOVED lines=43> */
.L_x_29121:
[----:B------:R-:W-:Y:S05]  /*5d20*/  BSYNC.RECONVERGENT B3 ;  /* 0x0000000000037941 */ /* 0x000fea0003800200 */
.L_x_29120:
        /* <DEDUP_REMOVED lines=9> */
.L_x_29119:
[----:B------:R-:W-:Y:S05]  /*5dc0*/  BSYNC.RECONVERGENT B2 ;  /* 0x0000000000027941 */ /* 0x000fea0003800200 */
.L_x_29118:
        /* <DEDUP_REMOVED lines=16> */
.L_x_29127:
        /* <DEDUP_REMOVED lines=13> */
.L_x_29129:
[----:B------:R-:W-:Y:S05]  /*5fa0*/  BSYNC.RECONVERGENT B3 ;  /* 0x0000000000037941 */ /* 0x000fea0003800200 */
.L_x_29128:
        /* <DEDUP_REMOVED lines=43> */
.L_x_29126:
[----:B------:R-:W-:Y:S05]  /*6260*/  BSYNC.RECONVERGENT B2 ;  /* 0x0000000000027941 */ /* 0x000fea0003800200 */
.L_x_29125:
        /* <DEDUP_REMOVED lines=9> */
.L_x_29070:
[----:B------:R-:W-:Y:S05]  /*6300*/  BSYNC.RECONVERGENT B1 ;  /* 0x0000000000017941 */ /* 0x000fea0003800200 */
.L_x_29019:
        /* <DEDUP_REMOVED lines=26> */
.L_x_29131:
[----:B------:R-:W-:Y:S05]  /*64b0*/  BSYNC.RECONVERGENT B1 ;  /* 0x0000000000017941 */ /* 0x000fea0003800200 */
.L_x_29130:
[----:B------:R-:W-:Y:S04]  /*64c0*/  BSSY.RECONVERGENT B1, `(.L_x_29132) ;  /* 0x0000006000017945 */ /* 0x000fe80003800200 */
[----:B------:R-:W-:Y:S05]  /*64d0*/  @!P1 BRA `(.L_x_29133) ;  /* 0x0000000000109947 */ /* 0x000fea0003800000 */
[----:B------:R-:W2:Y:S01]  /*64e0*/  LDC.64 R44, c[0x0][0x390] ;  /* 0x0000e400ff2c7b82 */ /* 0x000ea20000000a00 */
[----:B01----:R-:W-:-:S04]  /*64f0*/  VIADD R13, R89, 0x20 ;  /* 0x00000020590d7836 */ /* 0x003fc80000000000 */
[----:B--2---:R-:W-:-:S06]  /*6500*/  IMAD.WIDE.U32 R44, R13, 0x10, R44 ;  /* 0x000000100d2c7825 */ /* 0x004fcc00078e002c */
[----:B------:R-:W5:Y:S02]  /*6510*/  LDG.E.128 R44, desc[UR8][R44.64] ;  /* 0x000000082c2c7981 */ /* 0x000f64000c1e1d00 */
.L_x_29133:
[----:B------:R-:W-:Y:S05]  /*6520*/  BSYNC.RECONVERGENT B1 ;  /* 0x0000000000017941 */ /* 0x000fea0003800200 */
.L_x_29132:
[----:B------:R-:W-:Y:S04]  /*6530*/  BSSY.RECONVERGENT B1, `(.L_x_29134) ;  /* 0x0000571000017945 */ /* 0x000fe80003800200 */
[----:B------:R-:W-:Y:S05]  /*6540*/  @!P0 BRA `(.L_x_29135) ;  /* 0x0000002c001c8947 */ /* 0x000fea0003800000 */
[----:B01----:R-:W0:Y:S01]  /*6550*/  LDC.64 R12, c[0x0][0x3a0] ;  /* 0x0000e800ff0c7b82 */ /* 0x003e220000000a00 */
[----:B------:R-:W-:-:S05]  /*6560*/  IADD3 R15, PT, PT, R88, 0x20, RZ ;  /* 0x00000020580f7810 */ /* 0x000fca0007ffe0ff */
        /* <DEDUP_REMOVED lines=24> */
.L_x_29140:
        /* <DEDUP_REMOVED lines=13> */
.L_x_29142:
[----:B------:R-:W-:Y:S05]  /*67c0*/  BSYNC.RECONVERGENT B4 ;  /* 0x0000000000047941 */ /* 0x000fea0003800200 */
.L_x_29141:
        /* <DEDUP_REMOVED lines=38> */
[----:B------:R-:W-:Y:S02]  /*6a30*/  HFMA2 R14, -RZ, RZ, 0, 0 ;  /* 0x00000000ff0e7431 */ /* 0x000fe400000001ff */
[----:B------:R-:W-:Y:S01]  /*6a40*/  IMAD.MOV.U32 R7, RZ, RZ, R18 ;  /* 0x000000ffff077224 */ /* 0x000fe200078e0012 */
[----:B------:R-:W-:-:S07]  /*6a50*/  LOP3.LUT R3, R108, R12, R21, 0x96, !PT ;  /* 0x0000000c6c037212 */ /* 0x000fce00078e9615 */
.L_x_29139:
[----:B------:R-:W-:Y:S05]  /*6a60*/  BSYNC.RECONVERGENT B3 ;  /* 0x0000000000037941 */ /* 0x000fea0003800200 */
.L_x_29138:
        /* <DEDUP_REMOVED lines=10> */
.L_x_29137:
[----:B------:R-:W-:Y:S05]  /*6b10*/  BSYNC.RECONVERGENT B2 ;  /* 0x0000000000027941 */ /* 0x000fea0003800200 */
.L_x_29136:
        /* <DEDUP_REMOVED lines=20> */
.L_x_29147:
        /* <DEDUP_REMOVED lines=13> */
.L_x_29149:
[----:B------:R-:W-:Y:S05]  /*6d30*/  BSYNC.RECONVERGENT B4 ;  /* 0x0000000000047941 */ /* 0x000fea0003800200 */
.L_x_29148:
        /* <DEDUP_REMOVED lines=42> */
[----:B------:R-:W-:-:S07]  /*6fe0*/  IMAD.MOV.U32 R12, RZ, RZ, RZ ;  /* 0x000000ffff0c7224 */ /* 0x000fce00078e00ff */
.L_x_29146:
[----:B------:R-:W-:Y:S05]  /*6ff0*/  BSYNC.RECONVERGENT B3 ;  /* 0x0000000000037941 */ /* 0x000fea0003800200 */
.L_x_29145:
        /* <DEDUP_REMOVED lines=10> */
.L_x_29144:
[----:B------:R-:W-:Y:S05]  /*70a0*/  BSYNC.RECONVERGENT B2 ;  /* 0x0000000000027941 */ /* 0x000fea0003800200 */
.L_x_29143:
        /* <DEDUP_REMOVED lines=20> */
.L_x_29154:
        /* <DEDUP_REMOVED lines=13> */
.L_x_29156:
[----:B------:R-:W-:Y:S05]  /*72c0*/  BSYNC.RECONVERGENT B4 ;  /* 0x0000000000047941 */ /* 0x000fea0003800200 */
.L_x_29155:
        /* <DEDUP_REMOVED lines=41> */
[----:B------:R-:W-:-:S07]  /*7560*/  LOP3.LUT R3, R108, R12, R21, 0x96, !PT ;  /* 0x0000000c6c037212 */ /* 0x000fce00078e9615 */
.L_x_29153:
[----:B------:R-:W-:Y:S05]  /*7570*/  BSYNC.RECONVERGENT B3 ;  /* 0x0000000000037941 */ /* 0x000fea0003800200 */
.L_x_29152:
        /* <DEDUP_REMOVED lines=10> */
.L_x_29151:
[----:B------:R-:W-:Y:S05]  /*7620*/  BSYNC.RECONVERGENT B2 ;  /* 0x0000000000027941 */ /* 0x000fea0003800200 */
.L_x_29150:
        /* <DEDUP_REMOVED lines=20> */
.L_x_29161:
        /* <DEDUP_REMOVED lines=13> */
.L_x_29163:
[----:B------:R-:W-:Y:S05]  /*7840*/  BSYNC.RECONVERGENT B4 ;  /* 0x0000000000047941 */ /* 0x000fea0003800200 */
.L_x_29162:
        /* <DEDUP_REMOVED lines=42> */
[----:B------:R-:W-:-:S07]  /*7af0*/  LOP3.LUT R3, R108, R14, R13, 0x96, !PT ;  /* 0x0000000e6c037212 */ /* 0x000fce00078e960d */
.L_x_29160:
[----:B------:R-:W-:Y:S05]  /*7b00*/  BSYNC.RECONVERGENT B3 ;  /* 0x0000000000037941 */ /* 0x000fea0003800200 */
.L_x_29159:
        /* <DEDUP_REMOVED lines=10> */
.L_x_29158:
[----:B------:R-:W-:Y:S05]  /*7bb0*/  BSYNC.RECONVERGENT B2 ;  /* 0x0000000000027941 */ /* 0x000fea0003800200 */
.L_x_29157:
        /* <DEDUP_REMOVED lines=20> */
.L_x_29168:
        /* <DEDUP_REMOVED lines=13> */
.L_x_29170:
[----:B------:R-:W-:Y:S05]  /*7dd0*/  BSYNC.RECONVERGENT B4 ;  /* 0x0000000000047941 */ /* 0x000fea0003800200 */
.L_x_29169:
        /* <DEDUP_REMOVED lines=40> */
[----:B------:R-:W-:Y:S02]  /*8060*/  MOV R6, R14 ;  /* 0x0000000e00067202 */ /* 0x000fe40000000f00 */
[----:B------:R-:W-:-:S07]  /*8070*/  LOP3.LUT R3, R108, R12, R21, 0x96, !PT ;  /* 0x0000000c6c037212 */ /* 0x000fce00078e9615 */
.L_x_29167:
[----:B------:R-:W-:Y:S05]  /*8080*/  BSYNC.RECONVERGENT B3 ;  /* 0x0000000000037941 */ /* 0x000fea0003800200 */
.L_x_29166:
        /* <DEDUP_REMOVED lines=10> */
.L_x_29165:
[----:B------:R-:W-:Y:S05]  /*8130*/  BSYNC.RECONVERGENT B2 ;  /* 0x0000000000027941 */ /* 0x000fea0003800200 */
.L_x_29164:
        /* <DEDUP_REMOVED lines=20> */
.L_x_29175:
        /* <DEDUP_REMOVED lines=13> */
.L_x_29177:
[----:B------:R-:W-:Y:S05]  /*8350*/  BSYNC.RECONVERGENT B4 ;  /* 0x0000000000047941 */ /* 0x000fea0003800200 */
.L_x_29176:
        /* <DEDUP_REMOVED lines=43> */
.L_x_29174:
[----:B------:R-:W-:Y:S05]  /*8610*/  BSYNC.RECONVERGENT B3 ;  /* 0x0000000000037941 */ /* 0x000fea0003800200 */
.L_x_29173:
        /* <DEDUP_REMOVED lines=10> */
.L_x_29172:
[----:B------:R-:W-:Y:S05]  /*86c0*/  BSYNC.RECONVERGENT B2 ;  /* 0x0000000000027941 */ /* 0x000fea0003800200 */
.L_x_29171:
        /* <DEDUP_REMOVED lines=20> */
.L_x_29182:
        /* <DEDUP_REMOVED lines=13> */
.L_x_29184:
[----:B------:R-:W-:Y:S05]  /*88e0*/  BSYNC.RECONVERGENT B4 ;  /* 0x0000000000047941 */ /* 0x000fea0003800200 */
.L_x_29183:
        /* <DEDUP_REMOVED lines=42> */
.L_x_29181:
[----:B------:R-:W-:Y:S05]  /*8b90*/  BSYNC.RECONVERGENT B3 ;  /* 0x0000000000037941 */ /* 0x000fea0003800200 */
.L_x_29180:
        /* <DEDUP_REMOVED lines=10> */
.L_x_29179:
[----:B------:R-:W-:Y:S05]  /*8c40*/  BSYNC.RECONVERGENT B2 ;  /* 0x0000000000027941 */ /* 0x000fea0003800200 */
.L_x_29178:
        /* <DEDUP_REMOVED lines=19> */
.L_x_29188:
        /* <DEDUP_REMOVED lines=13> */
.L_x_29190:
[----:B------:R-:W-:Y:S05]  /*8e50*/  BSYNC.RECONVERGENT B3 ;  /* 0x0000000000037941 */ /* 0x000fea0003800200 */
.L_x_29189:
        /* <DEDUP_REMOVED lines=42> */
.L_x_29187:
[----:B------:R-:W-:Y:S05]  /*9100*/  BSYNC.RECONVERGENT B2 ;  /* 0x0000000000027941 */ /* 0x000fea0003800200 */
.L_x_29186:
        /* <DEDUP_REMOVED lines=11> */
.L_x_29135:
[----:B------:R-:W-:Y:S01]  /*91c0*/  BSSY.RECONVERGENT B2, `(.L_x_29191) ;  /* 0x0000056000027945 */ /* 0x000fe20003800200 */
[----:B------:R-:W-:Y:S01]  /*91d0*/  IMAD.MOV.U32 R92, RZ, RZ, R18 ;  /* 0x000000ffff5c7224 */ /* 0x000fe200078e0012 */
[----:B01----:R-:W-:Y:S01]  /*91e0*/  MOV R12, R19 ;  /* 0x00000013000c7202 */ /* 0x003fe20000000f00 */
        /* <DEDUP_REMOVED lines=18> */
.L_x_29195:
        /* <DEDUP_REMOVED lines=13> */
.L_x_29197:
[----:B------:R-:W-:Y:S05]  /*93e0*/  BSYNC.RECONVERGENT B4 ;  /* 0x0000000000047941 */ /* 0x000fea0003800200 */
.L_x_29196:
        /* <DEDUP_REMOVED lines=40> */
[----:B------:R-:W-:-:S07]  /*9670*/  IMAD.MOV.U32 R12, RZ, RZ, RZ ;  /* 0x000000ffff0c7224 */ /* 0x000fce00078e00ff */
.L_x_29194:
[----:B------:R-:W-:Y:S05]  /*9680*/  BSYNC.RECONVERGENT B3 ;  /* 0x0000000000037941 */ /* 0x000fea0003800200 */
.L_x_29193:
        /* <DEDUP_REMOVED lines=9> */
.L_x_29192:
[----:B------:R-:W-:Y:S05]  /*9720*/  BSYNC.RECONVERGENT B2 ;  /* 0x0000000000027941 */ /* 0x000fea0003800200 */
.L_x_29191:
        /* <DEDUP_REMOVED lines=17> */
.L_x_29202:
        /* <DEDUP_REMOVED lines=13> */
.L_x_29204:
[----:B------:R-:W-:Y:S05]  /*9910*/  BSYNC.RECONVERGENT B4 ;  /* 0x0000000000047941 */ /* 0x000fea0003800200 */
.L_x_29203:
        /* <DEDUP_REMOVED lines=39> */
[----:B------:R-:W-:Y:S02]  /*9b90*/  LOP3.LUT R4, R16, UR23, R19, 0x96, !PT ;  /* 0x0000001710047c12 */ /* 0x000fe4000f8e9613 */
[----:B------:R-:W-:Y:S02]  /*9ba0*/  MOV R6, R18 ;  /* 0x0000001200067202 */ /* 0x000fe40000000f00 */
[----:B------:R-:W-:Y:S02]  /*9bb0*/  LOP3.LUT R3, R108, R12, R15, 0x96, !PT ;  /* 0x0000000c6c037212 */ /* 0x000fe400078e960f */
[----:B------:R-:W-:-:S07]  /*9bc0*/  MOV R92, R14 ;  /* 0x0000000e005c7202 */ /* 0x000fce0000000f00 */
.L_x_29201:
[----:B------:R-:W-:Y:S05]  /*9bd0*/  BSYNC.RECONVERGENT B3 ;  /* 0x0000000000037941 */ /* 0x000fea0003800200 */
.L_x_29200:
        /* <DEDUP_REMOVED lines=9> */
.L_x_29199:
[----:B------:R-:W-:Y:S05]  /*9c70*/  BSYNC.RECONVERGENT B2 ;  /* 0x0000000000027941 */ /* 0x000fea0003800200 */
.L_x_29198:
        /* <DEDUP_REMOVED lines=17> */
.L_x_29209:
        /* <DEDUP_REMOVED lines=13> */
.L_x_29211:
[----:B------:R-:W-:Y:S05]  /*9e60*/  BSYNC.RECONVERGENT B4 ;  /* 0x0000000000047941 */ /* 0x000fea0003800200 */
.L_x_29210:
        /* <DEDUP_REMOVED lines=43> */
.L_x_29208:
[----:B------:R-:W-:Y:S05]  /*a120*/  BSYNC.RECONVERGENT B3 ;  /* 0x0000000000037941 */ /* 0x000fea0003800200 */
.L_x_29207:
        /* <DEDUP_REMOVED lines=9> */
.L_x_29206:
[----:B------:R-:W-:Y:S05]  /*a1c0*/  BSYNC.RECONVERGENT B2 ;  /* 0x0000000000027941 */ /* 0x000fea0003800200 */
.L_x_29205:
        /* <DEDUP_REMOVED lines=17> */
.L_x_29216:
        /* <DEDUP_REMOVED lines=13> */
.L_x_29218:
[----:B------:R-:W-:Y:S05]  /*a3b0*/  BSYNC.RECONVERGENT B4 ;  /* 0x0000000000047941 */ /* 0x000fea0003800200 */
.L_x_29217:
        /* <DEDUP_REMOVED lines=43> */
.L_x_29215:
[----:B------:R-:W-:Y:S05]  /*a670*/  BSYNC.RECONVERGENT B3 ;  /* 0x0000000000037941 */ /* 0x000fea0003800200 */
.L_x_29214:
        /* <DEDUP_REMOVED lines=9> */
.L_x_29213:
[----:B------:R-:W-:Y:S05]  /*a710*/  BSYNC.RECONVERGENT B2 ;  /* 0x0000000000027941 */ /* 0x000fea0003800200 */
.L_x_29212:
        /* <DEDUP_REMOVED lines=17> */
.L_x_29223:
        /* <DEDUP_REMOVED lines=13> */
.L_x_29225:
[----:B------:R-:W-:Y:S05]  /*a900*/  BSYNC.RECONVERGENT B4 ;  /* 0x0000000000047941 */ /* 0x000fea0003800200 */
.L_x_29224:
        /* <DEDUP_REMOVED lines=43> */
.L_x_29222:
[----:B------:R-:W-:Y:S05]  /*abc0*/  BSYNC.RECONVERGENT B3 ;  /* 0x0000000000037941 */ /* 0x000fea0003800200 */
.L_x_29221:
        /* <DEDUP_REMOVED lines=9> */
.L_x_29220:
[----:B------:R-:W-:Y:S05]  /*ac60*/  BSYNC.RECONVERGENT B2 ;  /* 0x0000000000027941 */ /* 0x000fea0003800200 */
.L_x_29219:
        /* <DEDUP_REMOVED lines=17> */
.L_x_29230:
        /* <DEDUP_REMOVED lines=13> */
.L_x_29232:
[----:B------:R-:W-:Y:S05]  /*ae50*/  BSYNC.RECONVERGENT B4 ;  /* 0x0000000000047941 */ /* 0x000fea0003800200 */
.L_x_29231:
        /* <DEDUP_REMOVED lines=43> */
.L_x_29229:
[----:B------:R-:W-:Y:S05]  /*b110*/  BSYNC.RECONVERGENT B3 ;  /* 0x0000000000037941 */ /* 0x000fea0003800200 */
.L_x_29228:
        /* <DEDUP_REMOVED lines=9> */
.L_x_29227:
[----:B------:R-:W-:Y:S05]  /*b1b0*/  BSYNC.RECONVERGENT B2 ;  /* 0x0000000000027941 */ /* 0x000fea0003800200 */
.L_x_29226:
        /* <DEDUP_REMOVED lines=17> */
.L_x_29237:
        /* <DEDUP_REMOVED lines=13> */
.L_x_29239:
[----:B------:R-:W-:Y:S05]  /*b3a0*/  BSYNC.RECONVERGENT B4 ;  /* 0x0000000000047941 */ /* 0x000fea0003800200 */
.L_x_29238:
        /* <DEDUP_REMOVED lines=43> */
.L_x_29236:
[----:B------:R-:W-:Y:S05]  /*b660*/  BSYNC.RECONVERGENT B3 ;  /* 0x0000000000037941 */ /* 0x000fea0003800200 */
.L_x_29235:
        /* <DEDUP_REMOVED lines=9> */
.L_x_29234:
[----:B------:R-:W-:Y:S05]  /*b700*/  BSYNC.RECONVERGENT B2 ;  /* 0x0000000000027941 */ /* 0x000fea0003800200 */
.L_x_29233:
        /* <DEDUP_REMOVED lines=16> */
.L_x_29242:
        /* <DEDUP_REMOVED lines=13> */
.L_x_29244:
[----:B------:R-:W-:Y:S05]  /*b8e0*/  BSYNC.RECONVERGENT B3 ;  /* 0x0000000000037941 */ /* 0x000fea0003800200 */
.L_x_29243:
        /* <DEDUP_REMOVED lines=42> */
[----:B------:R-:W-:-:S07]  /*bb90*/  MOV R92, R12 ;  /* 0x0000000c005c7202 */ /* 0x000fce0000000f00 */
.L_x_29241:
[----:B------:R-:W-:Y:S05]  /*bba0*/  BSYNC.RECONVERGENT B2 ;  /* 0x0000000000027941 */ /* 0x000fea0003800200 */
.L_x_29240:
        /* <DEDUP_REMOVED lines=9> */
.L_x_29185:
[----:B------:R-:W-:Y:S05]  /*bc40*/  BSYNC.RECONVERGENT B1 ;  /* 0x0000000000017941 */ /* 0x000fea0003800200 */
.L_x_29134:
        /* <DEDUP_REMOVED lines=30> */
.L_x_29246:
[----:B------:R-:W-:Y:S05]  /*be30*/  BSYNC.RECONVERGENT B1 ;  /* 0x0000000000017941 */ /* 0x000fea0003800200 */
.L_x_29245:
        /* <DEDUP_REMOVED lines=29> */
.L_x_29253:
        /* <DEDUP_REMOVED lines=13> */
.L_x_29255:
[----:B------:R-:W-:Y:S05]  /*c0e0*/  BSYNC.RECONVERGENT B4 ;  /* 0x0000000000047941 */ /* 0x000fea0003800200 */
.L_x_29254:
        /* <DEDUP_REMOVED lines=39> */
[----:B------:R-:W-:Y:S01]  /*c360*/  IMAD.MOV.U32 R14, RZ, RZ, RZ ;  /* 0x000000ffff0e7224 */ /* 0x000fe200078e00ff */
[----:B------:R-:W-:-:S07]  /*c370*/  LOP3.LUT R3, R108, R12, R91, 0x96, !PT ;  /* 0x0000000c6c037212 */ /* 0x000fce00078e965b */
.L_x_29252:
[----:B------:R-:W-:Y:S05]  /*c380*/  BSYNC.RECONVERGENT B3 ;  /* 0x0000000000037941 */ /* 0x000fea0003800200 */
.L_x_29251:
        /* <DEDUP_REMOVED lines=10> */
.L_x_29250:
[----:B------:R-:W-:Y:S05]  /*c430*/  BSYNC.RECONVERGENT B2 ;  /* 0x0000000000027941 */ /* 0x000fea0003800200 */
.L_x_29249:
        /* <DEDUP_REMOVED lines=20> */
.L_x_29260:
        /* <DEDUP_REMOVED lines=13> */
.L_x_29262:
[----:B------:R-:W-:Y:S05]  /*c650*/  BSYNC.RECONVERGENT B4 ;  /* 0x0000000000047941 */ /* 0x000fea0003800200 */
.L_x_29261:
        /* <DEDUP_REMOVED lines=43> */
.L_x_29259:
[----:B------:R-:W-:Y:S05]  /*c910*/  BSYNC.RECONVERGENT B3 ;  /* 0x0000000000037941 */ /* 0x000fea0003800200 */
.L_x_29258:
        /* <DEDUP_REMOVED lines=10> */
.L_x_29257:
[----:B------:R-:W-:Y:S05]  /*c9c0*/  BSYNC.RECONVERGENT B2 ;  /* 0x0000000000027941 */ /* 0x000fea0003800200 */
.L_x_29256:
        /* <DEDUP_REMOVED lines=20> */
.L_x_29267:
        /* <DEDUP_REMOVED lines=13> */
.L_x_29269:
[----:B------:R-:W-:Y:S05]  /*cbe0*/  BSYNC.RECONVERGENT B4 ;  /* 0x0000000000047941 */ /* 0x000fea0003800200 */
.L_x_29268:
        /* <DEDUP_REMOVED lines=42> */
.L_x_29266:
[----:B------:R-:W-:Y:S05]  /*ce90*/  BSYNC.RECONVERGENT B3 ;  /* 0x0000000000037941 */ /* 0x000fea0003800200 */
.L_x_29265:
        /* <DEDUP_REMOVED lines=10> */
.L_x_29264:
[----:B------:R-:W-:Y:S05]  /*cf40*/  BSYNC.RECONVERGENT B2 ;  /* 0x0000000000027941 */ /* 0x000fea0003800200 */
.L_x_29263:
        /* <DEDUP_REMOVED lines=20> */
.L_x_29274:
        /* <DEDUP_REMOVED lines=13> */
.L_x_29276:
[----:B------:R-:W-:Y:S05]  /*d160*/  BSYNC.RECONVERGENT B4 ;  /* 0x0000000000047941 */ /* 0x000fea0003800200 */
.L_x_29275:
        /* <DEDUP_REMOVED lines=43> */
.L_x_29273:
[----:B------:R-:W-:Y:S05]  /*d420*/  BSYNC.RECONVERGENT B3 ;  /* 0x0000000000037941 */ /* 0x000fea0003800200 */
.L_x_29272:
        /* <DEDUP_REMOVED lines=10> */
.L_x_29271:
[----:B------:R-:W-:Y:S05]  /*d4d0*/  BSYNC.RECONVERGENT B2 ;  /* 0x0000000000027941 */ /* 0x000fea0003800200 */
.L_x_29270:
        /* <DEDUP_REMOVED lines=20> */
.L_x_29281:
        /* <DEDUP_REMOVED lines=13> */
.L_x_29283:
[----:B------:R-:W-:Y:S05]  /*d6f0*/  BSYNC.RECONVERGENT B4 ;  /* 0x0000000000047941 */ /* 0x000fea0003800200 */
.L_x_29282:
        /* <DEDUP_REMOVED lines=42> */
.L_x_29280:
[----:B------:R-:W-:Y:S05]  /*d9a0*/  BSYNC.RECONVERGENT B3 ;  /* 0x0000000000037941 */ /* 0x000fea0003800200 */
.L_x_29279:
        /* <DEDUP_REMOVED lines=10> */
.L_x_29278:
[----:B------:R-:W-:Y:S05]  /*da50*/  BSYNC.RECONVERGENT B2 ;  /* 0x0000000000027941 */ /* 0x000fea0003800200 */
.L_x_29277:
        /* <DEDUP_REMOVED lines=20> */
.L_x_29288:
        /* <DEDUP_REMOVED lines=13> */
.L_x_29290:
[----:B------:R-:W-:Y:S05]  /*dc70*/  BSYNC.RECONVERGENT B4 ;  /* 0x0000000000047941 */ /* 0x000fea0003800200 */
.L_x_29289:
        /* <DEDUP_REMOVED lines=43> */
.L_x_29287:
[----:B------:R-:W-:Y:S05]  /*df30*/  BSYNC.RECONVERGENT B3 ;  /* 0x0000000000037941 */ /* 0x000fea0003800200 */
.L_x_29286:
        /* <DEDUP_REMOVED lines=10> */
.L_x_29285:
[----:B------:R-:W-:Y:S05]  /*dfe0*/  BSYNC.RECONVERGENT B2 ;  /* 0x0000000000027941 */ /* 0x000fea0003800200 */
.L_x_29284:
        /* <DEDUP_REMOVED lines=20> */
.L_x_29295:
        /* <DEDUP_REMOVED lines=13> */
.L_x_29297:
[----:B------:R-:W-:Y:S05]  /*e200*/  BSYNC.RECONVERGENT B4 ;  /* 0x0000000000047941 */ /* 0x000fea0003800200 */
.L_x_29296:
        /* <DEDUP_REMOVED lines=42> */
.L_x_29294:
[----:B------:R-:W-:Y:S05]  /*e4b0*/  BSYNC.RECONVERGENT B3 ;  /* 0x0000000000037941 */ /* 0x000fea0003800200 */
.L_x_29293:
        /* <DEDUP_REMOVED lines=10> */
.L_x_29292:
[----:B------:R-:W-:Y:S05]  /*e560*/  BSYNC.RECONVERGENT B2 ;  /* 0x0000000000027941 */ /* 0x000fea0003800200 */
.L_x_29291:
        /* <DEDUP_REMOVED lines=19> */
.L_x_29301:
        /* <DEDUP_REMOVED lines=13> */
.L_x_29303:
[----:B------:R-:W-:Y:S05]  /*e770*/  BSYNC.RECONVERGENT B3 ;  /* 0x0000000000037941 */ /* 0x000fea0003800200 */
.L_x_29302:
        /* <DEDUP_REMOVED lines=42> */
.L_x_29300:
[----:B------:R-:W-:Y:S05]  /*ea20*/  BSYNC.RECONVERGENT B2 ;  /* 0x0000000000027941 */ /* 0x000fea0003800200 */
.L_x_29299:
        /* <DEDUP_REMOVED lines=11> */
.L_x_29248:
        /* <DEDUP_REMOVED lines=21> */
.L_x_29308:
        /* <DEDUP_REMOVED lines=13> */
.L_x_29310:
[----:B------:R-:W-:Y:S05]  /*ed00*/  BSYNC.RECONVERGENT B4 ;  /* 0x0000000000047941 */ /* 0x000fea0003800200 */
.L_x_29309:
        /* <DEDUP_REMOVED lines=41> */
.L_x_29307:
[----:B------:R-:W-:Y:S05]  /*efa0*/  BSYNC.RECONVERGENT B3 ;  /* 0x0000000000037941 */ /* 0x000fea0003800200 */
.L_x_29306:
        /* <DEDUP_REMOVED lines=9> */
.L_x_29305:
[----:B------:R-:W-:Y:S05]  /*f040*/  BSYNC.RECONVERGENT B2 ;  /* 0x0000000000027941 */ /* 0x000fea0003800200 */
.L_x_29304:
        /* <DEDUP_REMOVED lines=17> */
.L_x_29315:
        /* <DEDUP_REMOVED lines=13> */
.L_x_29317:
[----:B------:R-:W-:Y:S05]  /*f230*/  BSYNC.RECONVERGENT B4 ;  /* 0x0000000000047941 */ /* 0x000fea0003800200 */
.L_x_29316:
        /* <DEDUP_REMOVED lines=43> */
.L_x_29314:
[----:B------:R-:W-:Y:S05]  /*f4f0*/  BSYNC.RECONVERGENT B3 ;  /* 0x0000000000037941 */ /* 0x000fea0003800200 */
.L_x_29313:
        /* <DEDUP_REMOVED lines=9> */
.L_x_29312:
[----:B------:R-:W-:Y:S05]  /*f590*/  BSYNC.RECONVERGENT B2 ;  /* 0x0000000000027941 */ /* 0x000fea0003800200 */
.L_x_29311:
        /* <DEDUP_REMOVED lines=17> */
.L_x_29322:
        /* <DEDUP_REMOVED lines=13> */
.L_x_29324:
[----:B------:R-:W-:Y:S05]  /*f780*/  BSYNC.RECONVERGENT B4 ;  /* 0x0000000000047941 */ /* 0x000fea0003800200 */
.L_x_29323:
        /* <DEDUP_REMOVED lines=39> */
[----:B------:R-:W-:Y:S02]  /*fa00*/  IMAD.MOV.U32 R94, RZ, RZ, R12 ;  /* 0x000000ffff5e7224 */ /* 0x000fe400078e000c */
[----:B------:R-:W-:Y:S02]  /*fa10*/  HFMA2 R12, -RZ, RZ, 0, 0 ;  /* 0x00000000ff0c7431 */ /* 0x000fe400000001ff */
[----:B------:R-:W-:Y:S01]  /*fa20*/  IMAD.MOV.U32 R6, RZ, RZ, R16 ;  /* 0x000000ffff067224 */ /* 0x000fe200078e0010 */
[----:B------:R-:W-:-:S07]  /*fa30*/  LOP3.LUT R3, R108, R14, R13, 0x96, !PT ;  /* 0x0000000e6c037212 */ /* 0x000fce00078e960d */
.L_x_29321:
[----:B------:R-:W-:Y:S05]  /*fa40*/  BSYNC.RECONVERGENT B3 ;  /* 0x0000000000037941 */ /* 0x000fea0003800200 */
.L_x_29320:
        /* <DEDUP_REMOVED lines=9> */
.L_x_29319:
[----:B------:R-:W-:Y:S05]  /*fae0*/  BSYNC.RECONVERGENT B2 ;  /* 0x0000000000027941 */ /* 0x000fea0003800200 */
.L_x_29318:
        /* <DEDUP_REMOVED lines=17> */
.L_x_29329:
        /* <DEDUP_REMOVED lines=13> */
.L_x_29331:
[----:B------:R-:W-:Y:S05]  /*fcd0*/  BSYNC.RECONVERGENT B4 ;  /* 0x0000000000047941 */ /* 0x000fea0003800200 */
.L_x_29330:
        /* <DEDUP_REMOVED lines=43> */
.L_x_29328:
[----:B------:R-:W-:Y:S05]  /*ff90*/  BSYNC.RECONVERGENT B3 ;  /* 0x0000000000037941 */ /* 0x000fea0003800200 */
.L_x_29327:
        /* <DEDUP_REMOVED lines=9> */
.L_x_29326:
[----:B------:R-:W-:Y:S05]  /*10030*/  BSYNC.RECONVERGENT B2 ;  /* 0x0000000000027941 */ /* 0x000fea0003800200 */
.L_x_29325:
        /* <DEDUP_REMOVED lines=17> */
.L_x_29336:
        /* <DEDUP_REMOVED lines=13> */
.L_x_29338:
[----:B------:R-:W-:Y:S05]  /*10220*/  BSYNC.RECONVERGENT B4 ;  /* 0x0000000000047941 */ /* 0x000fea0003800200 */
.L_x_29337:
        /* <DEDUP_REMOVED lines=43> */
.L_x_29335:
[----:B------:R-:W-:Y:S05]  /*104e0*/  BSYNC.RECONVERGENT B3 ;  /* 0x0000000000037941 */ /* 0x000fea0003800200 */
.L_x_29334:
        /* <DEDUP_REMOVED lines=9> */
.L_x_29333:
[----:B------:R-:W-:Y:S05]  /*10580*/  BSYNC.RECONVERGENT B2 ;  /* 0x0000000000027941 */ /* 0x000fea0003800200 */
.L_x_29332:
        /* <DEDUP_REMOVED lines=17> */
.L_x_29343:
        /* <DEDUP_REMOVED lines=13> */
.L_x_29345:
[----:B------:R-:W-:Y:S05]  /*10770*/  BSYNC.RECONVERGENT B4 ;  /* 0x0000000000047941 */ /* 0x000fea0003800200 */
.L_x_29344:
        /* <DEDUP_REMOVED lines=43> */
.L_x_29342:
[----:B------:R-:W-:Y:S05]  /*10a30*/  BSYNC.RECONVERGENT B3 ;  /* 0x0000000000037941 */ /* 0x000fea0003800200 */
.L_x_29341:
        /* <DEDUP_REMOVED lines=9> */
.L_x_29340:
[----:B------:R-:W-:Y:S05]  /*10ad0*/  BSYNC.RECONVERGENT B2 ;  /* 0x0000000000027941 */ /* 0x000fea0003800200 */
.L_x_29339:
        /* <DEDUP_REMOVED lines=17> */
.L_x_29350:
        /* <DEDUP_REMOVED lines=13> */
.L_x_29352:
[----:B------:R-:W-:Y:S05]  /*10cc0*/  BSYNC.RECONVERGENT B4 ;  /* 0x0000000000047941 */ /* 0x000fea0003800200 */
.L_x_29351:
        /* <DEDUP_REMOVED lines=43> */
.L_x_29349:
[----:B------:R-:W-:Y:S05]  /*10f80*/  BSYNC.RECONVERGENT B3 ;  /* 0x0000000000037941 */ /* 0x000fea0003800200 */
.L_x_29348:
        /* <DEDUP_REMOVED lines=9> */
.L_x_29347:
[----:B------:R-:W-:Y:S05]  /*11020*/  BSYNC.RECONVERGENT B2 ;  /* 0x0000000000027941 */ /* 0x000fea0003800200 */
.L_x_29346:
        /* <DEDUP_REMOVED lines=16> */
.L_x_29355:
        /* <DEDUP_REMOVED lines=13> */
.L_x_29357:
[----:B------:R-:W-:Y:S05]  /*11200*/  BSYNC.RECONVERGENT B3 ;  /* 0x0000000000037941 */ /* 0x000fea0003800200 */
.L_x_29356:
        /* <DEDUP_REMOVED lines=43> */
.L_x_29354:
[----:B------:R-:W-:Y:S05]  /*114c0*/  BSYNC.RECONVERGENT B2 ;  /* 0x0000000000027941 */ /* 0x000fea0003800200 */
.L_x_29353:
        /* <DEDUP_REMOVED lines=9> */
.L_x_29298:
[----:B------:R-:W-:Y:S05]  /*11560*/  BSYNC.RECONVERGENT B1 ;  /* 0x0000000000017941 */ /* 0x000fea0003800200 */
.L_x_29247:
[----:B------:R-:W-:Y:S01]  /*11570*/  IADD3 R13, PT, PT, R88, 0x40, RZ ;  /* 0x00000040580d7810 */ /* 0x000fe20007ffe0ff */
[----:B------:R-:W-:Y:S04]  /*11580*/  BSSY.RECONVERGENT B1, `(.L_x_29358) ;  /* 0x000001a000017945 */ /* 0x000fe80003800200 */
[----:B------:R-:W-:-:S05]  /*11590*/  IMAD.WIDE.U32 R12, R13, 0x20, R118 ;  /* 0x000000200d0c7825 */ /* 0x000fca00078e0076 */
[----:B-----5:R0:W-:Y:S04]  /*115a0*/  STG.E.128 desc[UR8][R12.64], R24 ;  /* 0x000000180c007986 */ /* 0x0201e8000c101d08 */
        /* <DEDUP_REMOVED lines=23> */
.L_x_29359:
[----:B------:R-:W-:Y:S05]  /*11720*/  BSYNC.RECONVERGENT B1 ;  /* 0x0000000000017941 */ /* 0x000fea0003800200 */
.L_x_29358:
[----:B------:R-:W-:Y:S04]  /*11730*/  BSSY.RECONVERGENT B1, `(.L_x_29360) ;  /* 0x0000006000017945 */ /* 0x000fe80003800200 */
[----:B------:R-:W-:Y:S05]  /*11740*/  @!P1 BRA `(.L_x_29361) ;  /* 0x0000000000109947 */ /* 0x000fea0003800000 */
[----:B01----:R-:W0:Y:S01]  /*11750*/  LDC.64 R12, c[0x0][0x390] ;  /* 0x0000e400ff0c7b82 */ /* 0x003e220000000a00 */
[----:B------:R-:W-:-:S04]  /*11760*/  VIADD R15, R89, 0x60 ;  /* 0x00000060590f7836 */ /* 0x000fc80000000000 */
[----:B0-----:R-:W-:-:S05]  /*11770*/  IMAD.WIDE.U32 R12, R15, 0x10, R12 ;  /* 0x000000100f0c7825 */ /* 0x001fca00078e000c */
[----:B------:R2:W5:Y:S02]  /*11780*/  LDG.E.128 R44, desc[UR8][R12.64] ;  /* 0x000000080c2c7981 */ /* 0x000564000c1e1d00 */
.L_x_29361:
[----:B------:R-:W-:Y:S05]  /*11790*/  BSYNC.RECONVERGENT B1 ;  /* 0x0000000000017941 */ /* 0x000fea0003800200 */
.L_x_29360:
[----:B------:R-:W-:Y:S04]  /*117a0*/  BSSY.RECONVERGENT B1, `(.L_x_29362) ;  /* 0x0000571000017945 */ /* 0x000fe80003800200 */
[----:B------:R-:W-:Y:S05]  /*117b0*/  @!P0 BRA `(.L_x_29363) ;  /* 0x0000002c001c8947 */ /* 0x000fea0003800000 */
[----:B------:R-:W3:Y:S01]  /*117c0*/  LDC.64 R90, c[0x0][0x3a0] ;  /* 0x0000e800ff5a7b82 */ /* 0x000ee20000000a00 */
[----:B012---:R-:W-:-:S05]  /*117d0*/  IADD3 R13, PT, PT, R88, 0x60, RZ ;  /* 0x00000060580d7810 */ /* 0x007fca0007ffe0ff */
[----:B---3--:R-:W-:-:S05]  /*117e0*/  IMAD.WIDE.U32 R90, R13, 0x20, R90 ;  /* 0x000000200d5a7825 */ /* 0x008fca00078e005a */
        /* <DEDUP_REMOVED lines=23> */
.L_x_29368:
        /* <DEDUP_REMOVED lines=13> */
.L_x_29370:
[----:B------:R-:W-:Y:S05]  /*11a30*/  BSYNC.RECONVERGENT B4 ;  /* 0x0000000000047941 */ /* 0x000fea0003800200 */
.L_x_29369:
        /* <DEDUP_REMOVED lines=36> */
[----:B------:R-:W-:Y:S02]  /*11c80*/  HFMA2 R93, -RZ, RZ, 0, 0 ;  /* 0x00000000ff5d7431 */ /* 0x000fe400000001ff */
[----:B------:R-:W-:Y:S01]  /*11c90*/  IMAD.WIDE.U32 R116, R116, -0x2daee0ad, RZ ;  /* 0xd2511f5374747825 */ /* 0x000fe200078e00ff */
[----:B------:R-:W-:-:S03]  /*11ca0*/  LOP3.LUT R4, R92, UR23, R7, 0x96, !PT ;  /* 0x000000175c047c12 */ /* 0x000fc6000f8e9607 */
[----:B------:R-:W-:Y:S01]  /*11cb0*/  IMAD.MOV.U32 R7, RZ, RZ, R94 ;  /* 0x000000ffff077224 */ /* 0x000fe200078e005e */
[----:B------:R-:W-:-:S07]  /*11cc0*/  LOP3.LUT R3, R108, R90, R117, 0x96, !PT ;  /* 0x0000005a6c037212 */ /* 0x000fce00078e9675 */
.L_x_29367:
[----:B------:R-:W-:Y:S05]  /*11cd0*/  BSYNC.RECONVERGENT B3 ;  /* 0x0000000000037941 */ /* 0x000fea0003800200 */
.L_x_29366:
        /* <DEDUP_REMOVED lines=10> */
.L_x_29365:
[----:B------:R-:W-:Y:S05]  /*11d80*/  BSYNC.RECONVERGENT B2 ;  /* 0x0000000000027941 */ /* 0x000fea0003800200 */
.L_x_29364:
        /* <DEDUP_REMOVED lines=20> */
.L_x_29375:
        /* <DEDUP_REMOVED lines=13> */
.L_x_29377:
[----:B------:R-:W-:Y:S05]  /*11fa0*/  BSYNC.RECONVERGENT B4 ;  /* 0x0000000000047941 */ /* 0x000fea0003800200 */
.L_x_29376:
        /* <DEDUP_REMOVED lines=43> */
.L_x_29374:
[----:B------:R-:W-:Y:S05]  /*12260*/  BSYNC.RECONVERGENT B3 ;  /* 0x0000000000037941 */ /* 0x000fea0003800200 */
.L_x_29373:
        /* <DEDUP_REMOVED lines=10> */
.L_x_29372:
[----:B------:R-:W-:Y:S05]  /*12310*/  BSYNC.RECONVERGENT B2 ;  /* 0x0000000000027941 */ /* 0x000fea0003800200 */
.L_x_29371:
        /* <DEDUP_REMOVED lines=20> */
.L_x_29382:
        /* <DEDUP_REMOVED lines=13> */
.L_x_29384:
[----:B------:R-:W-:Y:S05]  /*12530*/  BSYNC.RECONVERGENT B4 ;  /* 0x0000000000047941 */ /* 0x000fea0003800200 */
.L_x_29383:
        /* <DEDUP_REMOVED lines=42> */
.L_x_29381:
[----:B------:R-:W-:Y:S05]  /*127e0*/  BSYNC.RECONVERGENT B3 ;  /* 0x0000000000037941 */ /* 0x000fea0003800200 */
.L_x_29380:
        /* <DEDUP_REMOVED lines=10> */
.L_x_29379:
[----:B------:R-:W-:Y:S05]  /*12890*/  BSYNC.RECONVERGENT B2 ;  /* 0x0000000000027941 */ /* 0x000fea0003800200 */
.L_x_29378:
        /* <DEDUP_REMOVED lines=20> */
.L_x_29389:
        /* <DEDUP_REMOVED lines=13> */
.L_x_29391:
[----:B------:R-:W-:Y:S05]  /*12ab0*/  BSYNC.RECONVERGENT B4 ;  /* 0x0000000000047941 */ /* 0x000fea0003800200 */
.L_x_29390:
        /* <DEDUP_REMOVED lines=43> */
.L_x_29388:
[----:B------:R-:W-:Y:S05]  /*12d70*/  BSYNC.RECONVERGENT B3 ;  /* 0x0000000000037941 */ /* 0x000fea0003800200 */
.L_x_29387:
        /* <DEDUP_REMOVED lines=10> */
.L_x_29386:
[----:B------:R-:W-:Y:S05]  /*12e20*/  BSYNC.RECONVERGENT B2 ;  /* 0x0000000000027941 */ /* 0x000fea0003800200 */
.L_x_29385:
        /* <DEDUP_REMOVED lines=20> */
.L_x_29396:
        /* <DEDUP_REMOVED lines=13> */
.L_x_29398:
[----:B------:R-:W-:Y:S05]  /*13040*/  BSYNC.RECONVERGENT B4 ;  /* 0x0000000000047941 */ /* 0x000fea0003800200 */
.L_x_29397:
        /* <DEDUP_REMOVED lines=42> */
.L_x_29395:
[----:B------:R-:W-:Y:S05]  /*132f0*/  BSYNC.RECONVERGENT B3 ;  /* 0x0000000000037941 */ /* 0x000fea0003800200 */
.L_x_29394:
        /* <DEDUP_REMOVED lines=10> */
.L_x_29393:
[----:B------:R-:W-:Y:S05]  /*133a0*/  BSYNC.RECONVERGENT B2 ;  /* 0x0000000000027941 */ /* 0x000fea0003800200 */
.L_x_29392:
        /* <DEDUP_REMOVED lines=20> */
.L_x_29403:
        /* <DEDUP_REMOVED lines=13> */
.L_x_29405:
[----:B------:R-:W-:Y:S05]  /*135c0*/  BSYNC.RECONVERGENT B4 ;  /* 0x0000000000047941 */ /* 0x000fea0003800200 */
.L_x_29404:
        /* <DEDUP_REMOVED lines=43> */
.L_x_29402:
[----:B------:R-:W-:Y:S05]  /*13880*/  BSYNC.RECONVERGENT B3 ;  /* 0x0000000000037941 */ /* 0x000fea0003800200 */
.L_x_29401:
        /* <DEDUP_REMOVED lines=10> */
.L_x_29400:
[----:B------:R-:W-:Y:S05]  /*13930*/  BSYNC.RECONVERGENT B2 ;  /* 0x0000000000027941 */ /* 0x000fea0003800200 */
.L_x_29399:
        /* <DEDUP_REMOVED lines=20> */
.L_x_29410:
        /* <DEDUP_REMOVED lines=13> */
.L_x_29412:
[----:B------:R-:W-:Y:S05]  /*13b50*/  BSYNC.RECONVERGENT B4 ;  /* 0x0000000000047941 */ /* 0x000fea0003800200 */
.L_x_29411:
        /* <DEDUP_REMOVED lines=42> */
.L_x_29409:
[----:B------:R-:W-:Y:S05]  /*13e00*/  BSYNC.RECONVERGENT B3 ;  /* 0x0000000000037941 */ /* 0x000fea0003800200 */
.L_x_29408:
        /* <DEDUP_REMOVED lines=10> */
.L_x_29407:
[----:B------:R-:W-:Y:S05]  /*13eb0*/  BSYNC.RECONVERGENT B2 ;  /* 0x0000000000027941 */ /* 0x000fea0003800200 */
.L_x_29406:
        /* <DEDUP_REMOVED lines=19> */
.L_x_29416:
        /* <DEDUP_REMOVED lines=13> */
.L_x_29418:
[----:B------:R-:W-:Y:S05]  /*140c0*/  BSYNC.RECONVERGENT B3 ;  /* 0x0000000000037941 */ /* 0x000fea0003800200 */
.L_x_29417:
        /* <DEDUP_REMOVED lines=42> */
.L_x_29415:
[----:B------:R-:W-:Y:S05]  /*14370*/  BSYNC.RECONVERGENT B2 ;  /* 0x0000000000027941 */ /* 0x000fea0003800200 */
.L_x_29414:
        /* <DEDUP_REMOVED lines=11> */
.L_x_29363:
        /* <DEDUP_REMOVED lines=21> */
.L_x_29423:
        /* <DEDUP_REMOVED lines=13> */
.L_x_29425:
[----:B------:R-:W-:Y:S05]  /*14650*/  BSYNC.RECONVERGENT B4 ;  /* 0x0000000000047941 */ /* 0x000fea0003800200 */
.L_x_29424:
        /* <DEDUP_REMOVED lines=41> */
.L_x_29422:
[----:B------:R-:W-:Y:S05]  /*148f0*/  BSYNC.RECONVERGENT B3 ;  /* 0x0000000000037941 */ /* 0x000fea0003800200 */
.L_x_29421:
        /* <DEDUP_REMOVED lines=9> */
.L_x_29420:
[----:B------:R-:W-:Y:S05]  /*14990*/  BSYNC.RECONVERGENT B2 ;  /* 0x0000000000027941 */ /* 0x000fea0003800200 */
.L_x_29419:
        /* <DEDUP_REMOVED lines=17> */
.L_x_29430:
        /* <DEDUP_REMOVED lines=13> */
.L_x_29432:
[----:B------:R-:W-:Y:S05]  /*14b80*/  BSYNC.RECONVERGENT B4 ;  /* 0x0000000000047941 */ /* 0x000fea0003800200 */
.L_x_29431:
        /* <DEDUP_REMOVED lines=43> */
.L_x_29429:
[----:B------:R-:W-:Y:S05]  /*14e40*/  BSYNC.RECONVERGENT B3 ;  /* 0x0000000000037941 */ /* 0x000fea0003800200 */
.L_x_29428:
        /* <DEDUP_REMOVED lines=9> */
.L_x_29427:
[----:B------:R-:W-:Y:S05]  /*14ee0*/  BSYNC.RECONVERGENT B2 ;  /* 0x0000000000027941 */ /* 0x000fea0003800200 */
.L_x_29426:
        /* <DEDUP_REMOVED lines=17> */
.L_x_29437:
        /* <DEDUP_REMOVED lines=13> */
.L_x_29439:
[----:B------:R-:W-:Y:S05]  /*150d0*/  BSYNC.RECONVERGENT B4 ;  /* 0x0000000000047941 */ /* 0x000fea0003800200 */
.L_x_29438:
        /* <DEDUP_REMOVED lines=40> */
[----:B------:R-:W-:Y:S01]  /*15360*/  MOV R114, R12 ;  /* 0x0000000c00727202 */ /* 0x000fe20000000f00 */
[----:B------:R-:W-:Y:S01]  /*15370*/  IMAD.MOV.U32 R12, RZ, RZ, RZ ;  /* 0x000000ffff0c7224 */ /* 0x000fe200078e00ff */
[----:B------:R-:W-:-:S07]  /*15380*/  LOP3.LUT R3, R108, R14, R13, 0x96, !PT ;  /* 0x0000000e6c037212 */ /* 0x000fce00078e960d */
.L_x_29436:
[----:B------:R-:W-:Y:S05]  /*15390*/  BSYNC.RECONVERGENT B3 ;  /* 0x0000000000037941 */ /* 0x000fea0003800200 */
.L_x_29435:
        /* <DEDUP_REMOVED lines=9> */
.L_x_29434:
[----:B------:R-:W-:Y:S05]  /*15430*/  BSYNC.RECONVERGENT B2 ;  /* 0x0000000000027941 */ /* 0x000fea0003800200 */
.L_x_29433:
        /* <DEDUP_REMOVED lines=17> */
.L_x_29444:
        /* <DEDUP_REMOVED lines=13> */
.L_x_29446:
[----:B------:R-:W-:Y:S05]  /*15620*/  BSYNC.RECONVERGENT B4 ;  /* 0x0000000000047941 */ /* 0x000fea0003800200 */
.L_x_29445:
        /* <DEDUP_REMOVED lines=43> */
.L_x_29443:
[----:B------:R-:W-:Y:S05]  /*158e0*/  BSYNC.RECONVERGENT B3 ;  /* 0x0000000000037941 */ /* 0x000fea0003800200 */
.L_x_29442:
        /* <DEDUP_REMOVED lines=9> */
.L_x_29441:
[----:B------:R-:W-:Y:S05]  /*15980*/  BSYNC.RECONVERGENT B2 ;  /* 0x0000000000027941 */ /* 0x000fea0003800200 */
.L_x_29440:
        /* <DEDUP_REMOVED lines=17> */
.L_x_29451:
        /* <DEDUP_REMOVED lines=13> */
.L_x_29453:
[----:B------:R-:W-:Y:S05]  /*15b70*/  BSYNC.RECONVERGENT B4 ;  /* 0x0000000000047941 */ /* 0x000fea0003800200 */
.L_x_29452:
        /* <DEDUP_REMOVED lines=43> */
.L_x_29450:
[----:B------:R-:W-:Y:S05]  /*15e30*/  BSYNC.RECONVERGENT B3 ;  /* 0x0000000000037941 */ /* 0x000fea0003800200 */
.L_x_29449:
        /* <DEDUP_REMOVED lines=9> */
.L_x_29448:
[----:B------:R-:W-:Y:S05]  /*15ed0*/  BSYNC.RECONVERGENT B2 ;  /* 0x0000000000027941 */ /* 0x000fea0003800200 */
.L_x_29447:
        /* <DEDUP_REMOVED lines=17> */
.L_x_29458:
        /* <DEDUP_REMOVED lines=13> */
.L_x_29460:
[----:B------:R-:W-:Y:S05]  /*160c0*/  BSYNC.RECONVERGENT B4 ;  /* 0x0000000000047941 */ /* 0x000fea0003800200 */
.L_x_29459:
        /* <DEDUP_REMOVED lines=43> */
.L_x_29457:
[----:B------:R-:W-:Y:S05]  /*16380*/  BSYNC.RECONVERGENT B3 ;  /* 0x0000000000037941 */ /* 0x000fea0003800200 */
.L_x_29456:
        /* <DEDUP_REMOVED lines=9> */
.L_x_29455:
[----:B------:R-:W-:Y:S05]  /*16420*/  BSYNC.RECONVERGENT B2 ;  /* 0x0000000000027941 */ /* 0x000fea0003800200 */
.L_x_29454:
        /* <DEDUP_REMOVED lines=17> */
.L_x_29465:
        /* <DEDUP_REMOVED lines=13> */
.L_x_29467:
[----:B------:R-:W-:Y:S05]  /*16610*/  BSYNC.RECONVERGENT B4 ;  /* 0x0000000000047941 */ /* 0x000fea0003800200 */
.L_x_29466:
        /* <DEDUP_REMOVED lines=43> */
.L_x_29464:
[----:B------:R-:W-:Y:S05]  /*168d0*/  BSYNC.RECONVERGENT B3 ;  /* 0x0000000000037941 */ /* 0x000fea0003800200 */
.L_x_29463:
        /* <DEDUP_REMOVED lines=9> */
.L_x_29462:
[----:B------:R-:W-:Y:S05]  /*16970*/  BSYNC.RECONVERGENT B2 ;  /* 0x0000000000027941 */ /* 0x000fea0003800200 */
.L_x_29461:
        /* <DEDUP_REMOVED lines=16> */
.L_x_29470:
        /* <DEDUP_REMOVED lines=13> */
.L_x_29472:
[----:B------:R-:W-:Y:S05]  /*16b50*/  BSYNC.RECONVERGENT B3 ;  /* 0x0000000000037941 */ /* 0x000fea0003800200 */
.L_x_29471:
        /* <DEDUP_REMOVED lines=43> */
.L_x_29469:
[----:B------:R-:W-:Y:S05]  /*16e10*/  BSYNC.RECONVERGENT B2 ;  /* 0x0000000000027941 */ /* 0x000fea0003800200 */
.L_x_29468:
        /* <DEDUP_REMOVED lines=9> */
.L_x_29413:
[----:B------:R-:W-:Y:S05]  /*16eb0*/  BSYNC.RECONVERGENT B1 ;  /* 0x0000000000017941 */ /* 0x000fea0003800200 */
.L_x_29362:
[----:B------:R-:W-:Y:S01]  /*16ec0*/  VIADD R91, R88, 0x60 ;  /* 0x00000060585b7836 */ /* 0x000fe20000000000 */
[----:B------:R-:W-:Y:S01]  /*16ed0*/  BSSY.RECONVERGENT B1, `(.L_x_29473) ;  /* 0x000001b000017945 */ /* 0x000fe20003800200 */
[----:B------:R-:W-:Y:S02]  /*16ee0*/  IADD3 R115, PT, PT, R89, 0x80, RZ ;  /* 0x0000008059737810 */ /* 0x000fe40007ffe0ff */
[----:B------:R-:W-:-:S05]  /*16ef0*/  IMAD.WIDE.U32 R90, R91, 0x20, R118 ;  /* 0x000000205b5a7825 */ /* 0x000fca00078e0076 */
[----:B-----5:R0:W-:Y:S04]  /*16f00*/  STG.E.128 desc[UR8][R90.64], R16 ;  /* 0x000000105a007986 */ /* 0x0201e8000c101d08 */
[----:B------:R0:W-:Y:S01]  /*16f10*/  STG.E.128 desc[UR8][R90.64+0x10], R12 ;  /* 0x0000100c5a007986 */ /* 0x0001e2000c101d08 */
[----:B------:R-:W-:Y:S05]  /*16f20*/  @!P1 BRA `(.L_x_29474) ;  /* 0x0000000000549947 */ /* 0x000fea0003800000 */
[----:B0-----:R-:W-:Y:S01]  /*16f30*/  IMAD.U32 R90, R97, 0x10000, RZ ;  /* 0x00010000615a7824 */ /* 0x001fe200078e00ff */
[----:B------:R-:W-:Y:S02]  /*16f40*/  LOP3.LUT R116, R10, 0xff, RZ, 0xc0, !PT ;  /* 0x000000ff0a747812 */ /* 0x000fe400078ec0ff */
[----:B------:R-:W-:Y:S02]  /*16f50*/  LOP3.LUT R94, R9, 0xff, RZ, 0xc0, !PT ;  /* 0x000000ff095e7812 */ /* 0x000fe400078ec0ff */
[----:B------:R-:W-:Y:S01]  /*16f60*/  LOP3.LUT R91, R90, 0xff0000, RZ, 0xc0, !PT ;  /* 0x00ff00005a5b7812 */ /* 0x000fe200078ec0ff */
[----:B------:R-:W-:Y:S01]  /*16f70*/  IMAD.WIDE.U32 R116, R116, 0x1000000, RZ ;  /* 0x0100000074747825 */ /* 0x000fe200078e00ff */
[----:B------:R-:W-:Y:S02]  /*16f80*/  LOP3.LUT R90, R98, 0xffff, RZ, 0xc0, !PT ;  /* 0x0000ffff625a7812 */ /* 0x000fe400078ec0ff */
[----:B------:R-:W-:Y:S01]  /*16f90*/  IADD3 R89, PT, PT, R89, 0x60, RZ ;  /* 0x0000006059597810 */ /* 0x000fe20007ffe0ff */
[----:B------:R-:W-:Y:S01]  /*16fa0*/  IMAD.WIDE.U32 R94, R94, 0x10000, RZ ;  /* 0x000100005e5e7825 */ /* 0x000fe200078e00ff */
[----:B------:R-:W-:-:S02]  /*16fb0*/  PRMT R90, R91, 0x4210, R90 ;  /* 0x000042105b5a7816 */ /* 0x000fc4000000005a */
[----:B------:R-:W-:-:S04]  /*16fc0*/  PRMT R91, R96, 0x7104, RZ ;  /* 0x00007104605b7816 */ /* 0x000fc800000000ff */
        /* <DEDUP_REMOVED lines=11> */
.L_x_29474:
[----:B------:R-:W-:Y:S05]  /*17080*/  BSYNC.RECONVERGENT B1 ;  /* 0x0000000000017941 */ /* 0x000fea0003800200 */
.L_x_29473:
[----:B------:R-:W-:Y:S04]  /*17090*/  BSSY.RECONVERGENT B1, `(.L_x_29475) ;  /* 0x0000005000017945 */ /* 0x000fe80003800200 */
[----:B------:R-:W-:Y:S05]  /*170a0*/  @!P1 BRA `(.L_x_29476) ;  /* 0x00000000000c9947 */ /* 0x000fea0003800000 */
[----:B------:R-:W2:Y:S02]  /*170b0*/  LDC.64 R44, c[0x0][0x390] ;  /* 0x0000e400ff2c7b82 */ /* 0x000ea40000000a00 */
[----:B--2---:R-:W-:-:S06]  /*170c0*/  IMAD.WIDE.U32 R44, R115, 0x10, R44 ;  /* 0x00000010732c7825 */ /* 0x004fcc00078e002c */
[----:B------:R-:W5:Y:S02]  /*170d0*/  LDG.E.128 R44, desc[UR8][R44.64] ;  /* 0x000000082c2c7981 */ /* 0x000f64000c1e1d00 */
.L_x_29476:
[----:B------:R-:W-:Y:S05]  /*170e0*/  BSYNC.RECONVERGENT B1 ;  /* 0x0000000000017941 */ /* 0x000fea0003800200 */
.L_x_29475:
[----:B------:R-:W-:Y:S01]  /*170f0*/  BSSY.RECONVERGENT B1, `(.L_x_29477) ;  /* 0x0000577000017945 */ /* 0x000fe20003800200 */
[----:B------:R-:W-:-:S03]  /*17100*/  VIADD R117, R88, 0x80 ;  /* 0x0000008058757836 */ /* 0x000fc60000000000 */
[----:B------:R-:W-:Y:S05]  /*17110*/  @!P0 BRA `(.L_x_29478) ;  /* 0x0000002c002c8947 */ /* 0x000fea0003800000 */
[----:B------:R-:W2:Y:S02]  /*17120*/  LDC.64 R122, c[0x0][0x3a0] ;  /* 0x0000e800ff7a7b82 */ /* 0x000ea40000000a00 */
[----:B--2---:R-:W-:-:S05]  /*17130*/  IMAD.WIDE.U32 R122, R117, 0x20, R122 ;  /* 0x00000020757a7825 */ /* 0x004fca00078e007a */
[----:B-1----:R1:W5:Y:S04]  /*17140*/  LDG.E.128 R92, desc[UR8][R122.64] ;  /* 0x000000087a5c7981 */ /* 0x002368000c1e1d00 */
[----:B0-----:R1:W5:Y:S01]  /*17150*/  LDG.E.128 R88, desc[UR8][R122.64+0x10] ;  /* 0x000010087a587981 */ /* 0x001362000c1e1d00 */
        /* <DEDUP_REMOVED lines=21> */
.L_x_29483:
        /* <DEDUP_REMOVED lines=13> */
.L_x_29485:
[----:B------:R-:W-:Y:S05]  /*17380*/  BSYNC.RECONVERGENT B4 ;  /* 0x0000000000047941 */ /* 0x000fea0003800200 */
.L_x_29484:
        /* <DEDUP_REMOVED lines=38> */
[----:B------:R-:W-:-:S04]  /*175f0*/  IMAD.WIDE.U32 R120, R121, -0x2daee0ad, RZ ;  /* 0xd2511f5379787825 */ /* 0x000fc800078e00ff */
[----:B------:R-:W-:Y:S01]  /*17600*/  IMAD.MOV.U32 R7, RZ, RZ, R114 ;  /* 0x000000ffff077224 */ /* 0x000fe200078e0072 */
[----:B------:R-:W-:Y:S02]  /*17610*/  LOP3.LUT R3, R108, R122, R121, 0x96, !PT ;  /* 0x0000007a6c037212 */ /* 0x000fe400078e9679 */
[----:B------:R-:W-:-:S07]  /*17620*/  MOV R112, R120 ;  /* 0x0000007800707202 */ /* 0x000fce0000000f00 */
.L_x_29482:
[----:B------:R-:W-:Y:S05]  /*17630*/  BSYNC.RECONVERGENT B3 ;  /* 0x0000000000037941 */ /* 0x000fea0003800200 */
.L_x_29481:
[----:B------:R-:W-:Y:S01]  /*17640*/  I2FP.F32.U32 R7, R7 ;  /* 0x0000000700077245 */ /* 0x000fe20000201000 */
[----:B------:R-:W-:-:S04]  /*17650*/  IMAD.MOV.U32 R114, RZ, RZ, 0x2f800000 ;  /* 0x2f800000ff727424 */ /* 0x000fc800078e00ff */
[----:B------:R-:W-:Y:S01]  /*17660*/  FFMA.FTZ R7, R7, R114, 1.1641532182693481445e-10 ;  /* 0x2f00000007077423 */ /* 0x000fe20000010072 */
[----:B-----5:R-:W-:-:S04]  /*17670*/  HADD2.F32 R114, -RZ, R44.H0_H0 ;  /* 0x2000002cff727230 */ /* 0x020fc80000004100 */
[----:B------:R-:W-:Y:S01]  /*17680*/  FSETP.GTU.FTZ.AND P2, PT, R7, UR10, PT ;  /* 0x0000000a07007c0b */ /* 0x000fe2000bf5c000 */
[----:B------:R-:W-:-:S04]  /*17690*/  FMUL.FTZ R114, R114, UR13 ;  /* 0x0000000d72727c20 */ /* 0x000fc80008410000 */
[----:B------:R-:W-:-:S05]  /*176a0*/  FMUL.FTZ R7, R114, UR12 ;  /* 0x0000000c72077c20 */ /* 0x000fca0008410000 */
[----:B------:R-:W-:-:S05]  /*176b0*/  FSEL R7, R7, RZ, !P2 ;  /* 0x000000ff07077208 */ /* 0x000fca0005000000 */
[----:B------:R-:W-:Y:S01]  /*176c0*/  FADD.FTZ R92, R92, R7 ;  /* 0x000000075c5c7221 */ /* 0x000fe20000010000 */
[----:B------:R-:W-:-:S07]  /*176d0*/  SEL R7, RZ, 0x1, P2 ;  /* 0x00000001ff077807 */ /* 0x000fce0001000000 */
.L_x_29480:
[----:B------:R-:W-:Y:S05]  /*176e0*/  BSYNC.RECONVERGENT B2 ;  /* 0x0000000000027941 */ /* 0x000fea0003800200 */
.L_x_29479:
        /* <DEDUP_REMOVED lines=20> */
.L_x_29490:
        /* <DEDUP_REMOVED lines=13> */
.L_x_29492:
[----:B------:R-:W-:Y:S05]  /*17900*/  BSYNC.RECONVERGENT B4 ;  /* 0x0000000000047941 */ /* 0x000fea0003800200 */
.L_x_29491:
        /* <DEDUP_REMOVED lines=37> */
[----:B------:R-:W-:Y:S02]  /*17b60*/  LOP3.LUT R4, R124, UR23, R121, 0x96, !PT ;  /* 0x000000177c047c12 */ /* 0x000fe4000f8e9679 */
[----:B------:R-:W-:Y:S01]  /*17b70*/  MOV R6, R120 ;  /* 0x0000007800067202 */ /* 0x000fe20000000f00 */
[----:B------:R-:W-:-:S04]  /*17b80*/  IMAD.WIDE.U32 R120, R3, -0x2daee0ad, RZ ;  /* 0xd2511f5303787825 */ /* 0x000fc800078e00ff */
[----:B------:R-:W-:Y:S01]  /*17b90*/  IMAD.MOV.U32 R114, RZ, RZ, R120 ;  /* 0x000000ffff727224 */ /* 0x000fe200078e0078 */
[----:B------:R-:W-:Y:S01]  /*17ba0*/  LOP3.LUT R3, R108, R122, R121, 0x96, !PT ;  /* 0x0000007a6c037212 */ /* 0x000fe200078e9679 */
[----:B------:R-:W-:-:S07]  /*17bb0*/  IMAD.MOV.U32 R120, RZ, RZ, RZ ;  /* 0x000000ffff787224 */ /* 0x000fce00078e00ff */
.L_x_29489:
[----:B------:R-:W-:Y:S05]  /*17bc0*/  BSYNC.RECONVERGENT B3 ;  /* 0x0000000000037941 */ /* 0x000fea0003800200 */
.L_x_29488:
[----:B------:R-:W-:Y:S01]  /*17bd0*/  I2FP.F32.U32 R8, R8 ;  /* 0x0000000800087245 */ /* 0x000fe20000201000 */
[----:B------:R-:W-:Y:S02]  /*17be0*/  HFMA2 R121, -RZ, RZ, 0.1171875, 0 ;  /* 0x2f800000ff797431 */ /* 0x000fe400000001ff */
[----:B-----5:R-:W-:-:S03]  /*17bf0*/  HADD2.F32 R112, -RZ, R44.H1_H1 ;  /* 0x3000002cff707230 */ /* 0x020fc60000004100 */
[----:B------:R-:W-:Y:S02]  /*17c00*/  FFMA.FTZ R8, R8, R121, 1.1641532182693481445e-10 ;  /* 0x2f00000008087423 */ /* 0x000fe40000010079 */
[----:B------:R-:W-:-:S03]  /*17c10*/  FMUL.FTZ R112, R112, UR13 ;  /* 0x0000000d70707c20 */ /* 0x000fc60008410000 */
[----:B------:R-:W-:Y:S01]  /*17c20*/  FSETP.GTU.FTZ.AND P2, PT, R8, UR10, PT ;  /* 0x0000000a08007c0b */ /* 0x000fe2000bf5c000 */
[----:B------:R-:W-:-:S05]  /*17c30*/  FMUL.FTZ R8, R112, UR12 ;  /* 0x0000000c70087c20 */ /* 0x000fca0008410000 */
[----:B------:R-:W-:-:S05]  /*17c40*/  FSEL R8, R8, RZ, !P2 ;  /* 0x000000ff08087208 */ /* 0x000fca0005000000 */
[----:B------:R-:W-:Y:S01]  /*17c50*/  FADD.FTZ R93, R93, R8 ;  /* 0x000000085d5d7221 */ /* 0x000fe20000010000 */
[----:B------:R-:W-:-:S07]  /*17c60*/  SEL R8, RZ, 0x1, P2 ;  /* 0x00000001ff087807 */ /* 0x000fce0001000000 */
.L_x_29487:
[----:B------:R-:W-:Y:S05]  /*17c70*/  BSYNC.RECONVERGENT B2 ;  /* 0x0000000000027941 */ /* 0x000fea0003800200 */
.L_x_29486:
        /* <DEDUP_REMOVED lines=20> */
.L_x_29497:
        /* <DEDUP_REMOVED lines=13> */
.L_x_29499:
[----:B------:R-:W-:Y:S05]  /*17e90*/  BSYNC.RECONVERGENT B4 ;  /* 0x0000000000047941 */ /* 0x000fea0003800200 */
.L_x_29498:
        /* <DEDUP_REMOVED lines=37> */
[----:B------:R-:W-:-:S04]  /*180f0*/  IMAD.WIDE.U32 R120, R121, -0x326172a9, RZ ;  /* 0xcd9e8d5779787825 */ /* 0x000fc800078e00ff */
[----:B------:R-:W-:Y:S01]  /*18100*/  IMAD.MOV.U32 R6, RZ, RZ, R120 ;  /* 0x000000ffff067224 */ /* 0x000fe200078e0078 */
[----:B------:R-:W-:Y:S01]  /*18110*/  LOP3.LUT R4, R124, UR23, R121, 0x96, !PT ;  /* 0x000000177c047c12 */ /* 0x000fe2000f8e9679 */
[----:B------:R-:W-:-:S05]  /*18120*/  IMAD.WIDE.U32 R120, R3, -0x2daee0ad, RZ ;  /* 0xd2511f5303787825 */ /* 0x000fca00078e00ff */
[----:B------:R-:W-:Y:S02]  /*18130*/  LOP3.LUT R3, R108, R122, R121, 0x96, !PT ;  /* 0x0000007a6c037212 */ /* 0x000fe400078e9679 */
[----:B------:R-:W-:-:S07]  /*18140*/  MOV R112, R120 ;  /* 0x0000007800707202 */ /* 0x000fce0000000f00 */
.L_x_29496:
[----:B------:R-:W-:Y:S05]  /*18150*/  BSYNC.RECONVERGENT B3 ;  /* 0x0000000000037941 */ /* 0x000fea0003800200 */
.L_x_29495:
        /* <DEDUP_REMOVED lines=10> */
.L_x_29494:
[----:B------:R-:W-:Y:S05]  /*18200*/  BSYNC.RECONVERGENT B2 ;  /* 0x0000000000027941 */ /* 0x000fea0003800200 */
.L_x_29493:
        /* <DEDUP_REMOVED lines=20> */
.L_x_29504:
        /* <DEDUP_REMOVED lines=13> */
.L_x_29506:
[----:B------:R-:W-:Y:S05]  /*18420*/  BSYNC.RECONVERGENT B4 ;  /* 0x0000000000047941 */ /* 0x000fea0003800200 */
.L_x_29505:
        /* <DEDUP_REMOVED lines=43> */
.L_x_29503:
[----:B------:R-:W-:Y:S05]  /*186e0*/  BSYNC.RECONVERGENT B3 ;  /* 0x0000000000037941 */ /* 0x000fea0003800200 */
.L_x_29502:
        /* <DEDUP_REMOVED lines=10> */
.L_x_29501:
[----:B------:R-:W-:Y:S05]  /*18790*/  BSYNC.RECONVERGENT B2 ;  /* 0x0000000000027941 */ /* 0x000fea0003800200 */
.L_x_29500:
        /* <DEDUP_REMOVED lines=20> */
.L_x_29511:
        /* <DEDUP_REMOVED lines=13> */
.L_x_29513:
[----:B------:R-:W-:Y:S05]  /*189b0*/  BSYNC.RECONVERGENT B4 ;  /* 0x0000000000047941 */ /* 0x000fea0003800200 */
.L_x_29512:
        /* <DEDUP_REMOVED lines=43> */
.L_x_29510:
[----:B------:R-:W-:Y:S05]  /*18c70*/  BSYNC.RECONVERGENT B3 ;  /* 0x0000000000037941 */ /* 0x000fea0003800200 */
.L_x_29509:
        /* <DEDUP_REMOVED lines=10> */
.L_x_29508:
[----:B------:R-:W-:Y:S05]  /*18d20*/  BSYNC.RECONVERGENT B2 ;  /* 0x0000000000027941 */ /* 0x000fea0003800200 */
.L_x_29507:
        /* <DEDUP_REMOVED lines=20> */
.L_x_29518:
        /* <DEDUP_REMOVED lines=13> */
.L_x_29520:
[----:B------:R-:W-:Y:S05]  /*18f40*/  BSYNC.RECONVERGENT B4 ;  /* 0x0000000000047941 */ /* 0x000fea0003800200 */
.L_x_29519:
        /* <DEDUP_REMOVED lines=43> */
.L_x_29517:
[----:B------:R-:W-:Y:S05]  /*19200*/  BSYNC.RECONVERGENT B3 ;  /* 0x0000000000037941 */ /* 0x000fea0003800200 */
.L_x_29516:
        /* <DEDUP_REMOVED lines=10> */
.L_x_29515:
[----:B------:R-:W-:Y:S05]  /*192b0*/  BSYNC.RECONVERGENT B2 ;  /* 0x0000000000027941 */ /* 0x000fea0003800200 */
.L_x_29514:
        /* <DEDUP_REMOVED lines=20> */
.L_x_29525:
        /* <DEDUP_REMOVED lines=13> */
.L_x_29527:
[----:B------:R-:W-:Y:S05]  /*194d0*/  BSYNC.RECONVERGENT B4 ;  /* 0x0000000000047941 */ /* 0x000fea0003800200 */
.L_x_29526:
        /* <DEDUP_REMOVED lines=40> */
[----:B------:R-:W-:Y:S01]  /*19760*/  LOP3.LUT R3, R108, R122, R121, 0x96, !PT ;  /* 0x0000007a6c037212 */ /* 0x000fe200078e9679 */
[----:B------:R-:W-:Y:S01]  /*19770*/  HFMA2 R121, -RZ, RZ, 0, 0 ;  /* 0x00000000ff797431 */ /* 0x000fe200000001ff */
[----:B------:R-:W-:-:S07]  /*19780*/  MOV R112, R120 ;  /* 0x0000007800707202 */ /* 0x000fce0000000f00 */
.L_x_29524:
[----:B------:R-:W-:Y:S05]  /*19790*/  BSYNC.RECONVERGENT B3 ;  /* 0x0000000000037941 */ /* 0x000fea0003800200 */
.L_x_29523:
        /* <DEDUP_REMOVED lines=10> */
.L_x_29522:
[----:B------:R-:W-:Y:S05]  /*19840*/  BSYNC.RECONVERGENT B2 ;  /* 0x0000000000027941 */ /* 0x000fea0003800200 */
.L_x_29521:
        /* <DEDUP_REMOVED lines=19> */
.L_x_29531:
        /* <DEDUP_REMOVED lines=13> */
.L_x_29533:
[----:B------:R-:W-:Y:S05]  /*19a50*/  BSYNC.RECONVERGENT B3 ;  /* 0x0000000000037941 */ /* 0x000fea0003800200 */
.L_x_29532:
[----:B------:R-:W-:Y:S01]  /*19a60*/  LOP3.LUT R120, R5, UR7, R125, 0x96, !PT ;  /* 0x0000000705787c12 */ /* 0x000fe2000f8e967d */
[----:B------:R-:W-:Y:S01]  /*19a70*/  IMAD.WIDE.U32 R122, R99, -0x326172a9, RZ ;  /* 0xcd9e8d57637a7825 */ /* 0x000fe200078e00ff */
[----:B------:R-:W-:-:S03]  /*19a80*/  MOV R98, R112 ;  /* 0x0000007000627202 */ /* 0x000fc60000000f00 */
[----:B------:R-:W-:Y:S01]  /*19a90*/  IMAD.WIDE.U32 R120, R120, -0x326172a9, RZ ;  /* 0xcd9e8d5778787825 */ /* 0x000fe200078e00ff */
[----:B------:R-:W-:-:S03]  /*19aa0*/  LOP3.LUT R123, R2, UR6, R123, 0x96, !PT ;  /* 0x00000006027b7c12 */ /* 0x000fc6000f8e967b */
[----:B------:R-:W-:Y:S01]  /*19ab0*/  IMAD.MOV.U32 R114, RZ, RZ, RZ ;  /* 0x000000ffff727224 */ /* 0x000fe200078e00ff */
        /* <DEDUP_REMOVED lines=32> */
[----:B------:R-:W-:Y:S01]  /*19cc0*/  IMAD.WIDE.U32 R104, R104, -0x2daee0ad, RZ ;  /* 0xd2511f5368687825 */ /* 0x000fe200078e00ff */
[----:B------:R-:W-:Y:S02]  /*19cd0*/  LOP3.LUT R4, R106, UR23, R121, 0x96, !PT ;  /* 0x000000176a047c12 */ /* 0x000fe4000f8e9679 */
[----:B------:R-:W-:Y:S01]  /*19ce0*/  MOV R6, R120 ;  /* 0x0000007800067202 */ /* 0x000fe20000000f00 */
[----:B------:R-:W-:Y:S01]  /*19cf0*/  IMAD.MOV.U32 R116, RZ, RZ, R104 ;  /* 0x000000ffff747224 */ /* 0x000fe200078e0068 */
[----:B------:R-:W-:-:S07]  /*19d00*/  LOP3.LUT R3, R108, R102, R105, 0x96, !PT ;  /* 0x000000666c037212 */ /* 0x000fce00078e9669 */
.L_x_29530:
[----:B------:R-:W-:Y:S05]  /*19d10*/  BSYNC.RECONVERGENT B2 ;  /* 0x0000000000027941 */ /* 0x000fea0003800200 */
.L_x_29529:
        /* <DEDUP_REMOVED lines=11> */
.L_x_29478:
        /* <DEDUP_REMOVED lines=21> */
.L_x_29538:
        /* <DEDUP_REMOVED lines=13> */
.L_x_29540:
[----:B------:R-:W-:Y:S05]  /*19ff0*/  BSYNC.RECONVERGENT B4 ;  /* 0x0000000000047941 */ /* 0x000fea0003800200 */
.L_x_29539:
[----:B0-----:R-:W-:Y:S01]  /*1a000*/  IMAD.WIDE.U32 R90, R99, -0x326172a9, RZ ;  /* 0xcd9e8d57635a7825 */ /* 0x001fe200078e00ff */
        /* <DEDUP_REMOVED lines=41> */
.L_x_29537:
[----:B------:R-:W-:Y:S05]  /*1a2a0*/  BSYNC.RECONVERGENT B3 ;  /* 0x0000000000037941 */ /* 0x000fea0003800200 */
.L_x_29536:
[----:B------:R-:W-:Y:S01]  /*1a2b0*/  I2FP.F32.U32 R7, R7 ;  /* 0x0000000700077245 */ /* 0x000fe20000201000 */
[----:B-----5:R-:W-:Y:S02]  /*1a2c0*/  HADD2.F32 R89, -RZ, R44.H0_H0 ;  /* 0x2000002cff597230 */ /* 0x020fe40000004100 */
[----:B0-----:R-:W-:-:S03]  /*1a2d0*/  IMAD.MOV.U32 R90, RZ, RZ, 0x2f800000 ;  /* 0x2f800000ff5a7424 */ /* 0x001fc600078e00ff */
[----:B------:R-:W-:Y:S01]  /*1a2e0*/  FMUL.FTZ R89, R89, UR13 ;  /* 0x0000000d59597c20 */ /* 0x000fe20008410000 */
[----:B------:R-:W-:-:S03]  /*1a2f0*/  FFMA.FTZ R7, R7, R90, 1.1641532182693481445e-10 ;  /* 0x2f00000007077423 */ /* 0x000fc6000001005a */
[----:B------:R-:W-:Y:S02]  /*1a300*/  FMUL.FTZ R89, R89, UR12 ;  /* 0x0000000c59597c20 */ /* 0x000fe40008410000 */
[----:B------:R-:W-:-:S04]  /*1a310*/  FSETP.GTU.FTZ.AND P0, PT, R7, UR10, PT ;  /* 0x0000000a07007c0b */ /* 0x000fc8000bf1c000 */
[----:B------:R-:W-:Y:S02]  /*1a320*/  SEL R7, RZ, 0x1, P0 ;  /* 0x00000001ff077807 */ /* 0x000fe40000000000 */
[----:B------:R-:W-:-:S07]  /*1a330*/  FSEL R92, R89, RZ, !P0 ;  /* 0x000000ff595c7208 */ /* 0x000fce0004000000 */
.L_x_29535:
[----:B------:R-:W-:Y:S05]  /*1a340*/  BSYNC.RECONVERGENT B2 ;  /* 0x0000000000027941 */ /* 0x000fea0003800200 */
.L_x_29534:
        /* <DEDUP_REMOVED lines=17> */
.L_x_29545:
        /* <DEDUP_REMOVED lines=13> */
.L_x_29547:
[----:B------:R-:W-:Y:S05]  /*1a530*/  BSYNC.RECONVERGENT B4 ;  /* 0x0000000000047941 */ /* 0x000fea0003800200 */
.L_x_29546:
[----:B0-----:R-:W-:Y:S01]  /*1a540*/  IMAD.WIDE.U32 R90, R99, -0x326172a9, RZ ;  /* 0xcd9e8d57635a7825 */ /* 0x001fe200078e00ff */
        /* <DEDUP_REMOVED lines=42> */
.L_x_29544:
[----:B------:R-:W-:Y:S05]  /*1a7f0*/  BSYNC.RECONVERGENT B3 ;  /* 0x0000000000037941 */ /* 0x000fea0003800200 */
.L_x_29543:
[----:B------:R-:W-:Y:S01]  /*1a800*/  I2FP.F32.U32 R8, R8 ;  /* 0x0000000800087245 */ /* 0x000fe20000201000 */
[----:B-----5:R-:W-:Y:S02]  /*1a810*/  HADD2.F32 R88, -RZ, R44.H1_H1 ;  /* 0x3000002cff587230 */ /* 0x020fe40000004100 */
[----:B0-----:R-:W-:-:S03]  /*1a820*/  IMAD.MOV.U32 R91, RZ, RZ, 0x2f800000 ;  /* 0x2f800000ff5b7424 */ /* 0x001fc600078e00ff */
[----:B------:R-:W-:Y:S01]  /*1a830*/  FMUL.FTZ R88, R88, UR13 ;  /* 0x0000000d58587c20 */ /* 0x000fe20008410000 */
[----:B------:R-:W-:-:S03]  /*1a840*/  FFMA.FTZ R8, R8, R91, 1.1641532182693481445e-10 ;  /* 0x2f00000008087423 */ /* 0x000fc6000001005b */
[----:B------:R-:W-:Y:S02]  /*1a850*/  FMUL.FTZ R88, R88, UR12 ;  /* 0x0000000c58587c20 */ /* 0x000fe40008410000 */
[----:B------:R-:W-:-:S04]  /*1a860*/  FSETP.GTU.FTZ.AND P0, PT, R8, UR10, PT ;  /* 0x0000000a08007c0b */ /* 0x000fc8000bf1c000 */
[----:B------:R-:W-:Y:S02]  /*1a870*/  SEL R8, RZ, 0x1, P0 ;  /* 0x00000001ff087807 */ /* 0x000fe40000000000 */
[----:B------:R-:W-:-:S07]  /*1a880*/  FSEL R93, R88, RZ, !P0 ;  /* 0x000000ff585d7208 */ /* 0x000fce0004000000 */
.L_x_29542:
[----:B------:R-:W-:Y:S05]  /*1a890*/  BSYNC.RECONVERGENT B2 ;  /* 0x0000000000027941 */ /* 0x000fea0003800200 */
.L_x_29541:
        /* <DEDUP_REMOVED lines=17> */
.L_x_29552:
        /* <DEDUP_REMOVED lines=13> */
.L_x_29554:
[----:B------:R-:W-:Y:S05]  /*1aa80*/  BSYNC.RECONVERGENT B4 ;  /* 0x0000000000047941 */ /* 0x000fea0003800200 */
.L_x_29553:
        /* <DEDUP_REMOVED lines=43> */
.L_x_29551:
[----:B------:R-:W-:Y:S05]  /*1ad40*/  BSYNC.RECONVERGENT B3 ;  /* 0x0000000000037941 */ /* 0x000fea0003800200 */
.L_x_29550:
        /* <DEDUP_REMOVED lines=9> */
.L_x_29549:
[----:B------:R-:W-:Y:S05]  /*1ade0*/  BSYNC.RECONVERGENT B2 ;  /* 0x0000000000027941 */ /* 0x000fea0003800200 */
.L_x_29548:
        /* <DEDUP_REMOVED lines=17> */
.L_x_29559:
        /* <DEDUP_REMOVED lines=13> */
.L_x_29561:
[----:B------:R-:W-:Y:S05]  /*1afd0*/  BSYNC.RECONVERGENT B4 ;  /* 0x0000000000047941 */ /* 0x000fea0003800200 */
.L_x_29560:
        /* <DEDUP_REMOVED lines=39> */
[----:B------:R-:W-:-:S04]  /*1b250*/  IMAD.WIDE.U32 R88, R89, -0x2daee0ad, RZ ;  /* 0xd2511f5359587825 */ /* 0x000fc800078e00ff */
[----:B------:R-:W-:Y:S01]  /*1b260*/  IMAD.MOV.U32 R116, RZ, RZ, R88 ;  /* 0x000000ffff747224 */ /* 0x000fe200078e0058 */
[----:B------:R-:W-:Y:S01]  /*1b270*/  LOP3.LUT R3, R108, R90, R89, 0x96, !PT ;  /* 0x0000005a6c037212 */ /* 0x000fe200078e9659 */
[----:B------:R-:W-:-:S07]  /*1b280*/  HFMA2 R89, -RZ, RZ, 0, 0 ;  /* 0x00000000ff597431 */ /* 0x000fce00000001ff */
.L_x_29558:
[----:B------:R-:W-:Y:S05]  /*1b290*/  BSYNC.RECONVERGENT B3 ;  /* 0x0000000000037941 */ /* 0x000fea0003800200 */
.L_x_29557:
        /* <DEDUP_REMOVED lines=9> */
.L_x_29556:
[----:B------:R-:W-:Y:S05]  /*1b330*/  BSYNC.RECONVERGENT B2 ;  /* 0x0000000000027941 */ /* 0x000fea0003800200 */
.L_x_29555:
        /* <DEDUP_REMOVED lines=17> */
.L_x_29566:
        /* <DEDUP_REMOVED lines=13> */
.L_x_29568:
[----:B------:R-:W-:Y:S05]  /*1b520*/  BSYNC.RECONVERGENT B4 ;  /* 0x0000000000047941 */ /* 0x000fea0003800200 */
.L_x_29567:
        /* <DEDUP_REMOVED lines=43> */
.L_x_29565:
[----:B------:R-:W-:Y:S05]  /*1b7e0*/  BSYNC.RECONVERGENT B3 ;  /* 0x0000000000037941 */ /* 0x000fea0003800200 */
.L_x_29564:
[----:B------:R-:W-:Y:S01]  /*1b7f0*/  I2FP.F32.U32 R11, R11 ;  /* 0x0000000b000b7245 */ /* 0x000fe20000201000 */
[----:B------:R-:W-:-:S04]  /*1b800*/  IMAD.MOV.U32 R88, RZ, RZ, 0x2f800000 ;  /* 0x2f800000ff587424 */ /* 0x000fc800078e00ff */
[----:B------:R-:W-:Y:S01]  /*1b810*/  FFMA.FTZ R11, R11, R88, 1.1641532182693481445e-10 ;  /* 0x2f0000000b0b7423 */ /* 0x000fe20000010058 */
[----:B-----5:R-:W-:-:S04]  /*1b820*/  HADD2.F32 R88, -RZ, R46.H0_H0 ;  /* 0x2000002eff587230 */ /* 0x020fc80000004100 */
[----:B------:R-:W-:Y:S01]  /*1b830*/  FSETP.GTU.FTZ.AND P0, PT, R11, UR10, PT ;  /* 0x0000000a0b007c0b */ /* 0x000fe2000bf1c000 */
[----:B------:R-:W-:-:S03]  /*1b840*/  FMUL.FTZ R88, R88, UR13 ;  /* 0x0000000d58587c20 */ /* 0x000fc60008410000 */
[----:B------:R-:W-:Y:S01]  /*1b850*/  SEL R11, RZ, 0x1, P0 ;  /* 0x00000001ff0b7807 */ /* 0x000fe20000000000 */
[----:B------:R-:W-:-:S05]  /*1b860*/  FMUL.FTZ R88, R88, UR12 ;  /* 0x0000000c58587c20 */ /* 0x000fca0008410000 */
[----:B------:R-:W-:-:S07]  /*1b870*/  FSEL R88, R88, RZ, !P0 ;  /* 0x000000ff58587208 */ /* 0x000fce0004000000 */
.L_x_29563:
[----:B------:R-:W-:Y:S05]  /*1b880*/  BSYNC.RECONVERGENT B2 ;  /* 0x0000000000027941 */ /* 0x000fea0003800200 */
.L_x_29562:
        /* <DEDUP_REMOVED lines=17> */
.L_x_29573:
        /* <DEDUP_REMOVED lines=13> */
.L_x_29575:
[----:B------:R-:W-:Y:S05]  /*1ba70*/  BSYNC.RECONVERGENT B4 ;  /* 0x0000000000047941 */ /* 0x000fea0003800200 */
.L_x_29574:
        /* <DEDUP_REMOVED lines=43> */
.L_x_29572:
[----:B------:R-:W-:Y:S05]  /*1bd30*/  BSYNC.RECONVERGENT B3 ;  /* 0x0000000000037941 */ /* 0x000fea0003800200 */
.L_x_29571:
[----:B------:R-:W-:Y:S01]  /*1bd40*/  I2FP.F32.U32 R89, R89 ;  /* 0x0000005900597245 */ /* 0x000fe20000201000 */
[----:B------:R-:W-:-:S04]  /*1bd50*/  IMAD.MOV.U32 R90, RZ, RZ, 0x2f800000 ;  /* 0x2f800000ff5a7424 */ /* 0x000fc800078e00ff */
[----:B------:R-:W-:-:S05]  /*1bd60*/  FFMA.FTZ R89, R89, R90, 1.1641532182693481445e-10 ;  /* 0x2f00000059597423 */ /* 0x000fca000001005a */
[----:B------:R-:W-:Y:S01]  /*1bd70*/  FSETP.GTU.FTZ.AND P0, PT, R89, UR10, PT ;  /* 0x0000000a59007c0b */ /* 0x000fe2000bf1c000 */
[----:B-----5:R-:W-:-:S03]  /*1bd80*/  HADD2.F32 R89, -RZ, R46.H1_H1 ;  /* 0x3000002eff597230 */ /* 0x020fc60000004100 */
[----:B------:R-:W-:Y:S02]  /*1bd90*/  SEL R96, RZ, 0x1, P0 ;  /* 0x00000001ff607807 */ /* 0x000fe40000000000 */
[----:B------:R-:W-:-:S04]  /*1bda0*/  FMUL.FTZ R89, R89, UR13 ;  /* 0x0000000d59597c20 */ /* 0x000fc80008410000 */
[----:B------:R-:W-:-:S05]  /*1bdb0*/  FMUL.FTZ R89, R89, UR12 ;  /* 0x0000000c59597c20 */ /* 0x000fca0008410000 */
[----:B------:R-:W-:-:S07]  /*1bdc0*/  FSEL R89, R89, RZ, !P0 ;  /* 0x000000ff59597208 */ /* 0x000fce0004000000 */
.L_x_29570:
[----:B------:R-:W-:Y:S05]  /*1bdd0*/  BSYNC.RECONVERGENT B2 ;  /* 0x0000000000027941 */ /* 0x000fea0003800200 */
.L_x_29569:
        /* <DEDUP_REMOVED lines=17> */
.L_x_29580:
        /* <DEDUP_REMOVED lines=13> */
.L_x_29582:
[----:B------:R-:W-:Y:S05]  /*1bfc0*/  BSYNC.RECONVERGENT B4 ;  /* 0x0000000000047941 */ /* 0x000fea0003800200 */
.L_x_29581:
        /* <DEDUP_REMOVED lines=42> */
[----:B------:R-:W-:-:S07]  /*1c270*/  LOP3.LUT R3, R108, R120, R91, 0x96, !PT ;  /* 0x000000786c037212 */ /* 0x000fce00078e965b */
.L_x_29579:
[----:B------:R-:W-:Y:S05]  /*1c280*/  BSYNC.RECONVERGENT B3 ;  /* 0x0000000000037941 */ /* 0x000fea0003800200 */
.L_x_29578:
[----:B------:R-:W-:Y:S01]  /*1c290*/  I2FP.F32.U32 R90, R97 ;  /* 0x00000061005a7245 */ /* 0x000fe20000201000 */
[----:B------:R-:W-:-:S04]  /*1c2a0*/  IMAD.MOV.U32 R91, RZ, RZ, 0x2f800000 ;  /* 0x2f800000ff5b7424 */ /* 0x000fc800078e00ff */
[----:B------:R-:W-:-:S05]  /*1c2b0*/  FFMA.FTZ R90, R90, R91, 1.1641532182693481445e-10 ;  /* 0x2f0000005a5a7423 */ /* 0x000fca000001005b */
[----:B------:R-:W-:Y:S01]  /*1c2c0*/  FSETP.GTU.FTZ.AND P0, PT, R90, UR10, PT ;  /* 0x0000000a5a007c0b */ /* 0x000fe2000bf1c000 */
[----:B-----5:R-:W-:-:S03]  /*1c2d0*/  HADD2.F32 R90, -RZ, R47.H0_H0 ;  /* 0x2000002fff5a7230 */ /* 0x020fc60000004100 */
[----:B------:R-:W-:Y:S02]  /*1c2e0*/  SEL R97, RZ, 0x1, P0 ;  /* 0x00000001ff617807 */ /* 0x000fe40000000000 */
[----:B------:R-:W-:-:S04]  /*1c2f0*/  FMUL.FTZ R90, R90, UR13 ;  /* 0x0000000d5a5a7c20 */ /* 0x000fc80008410000 */
[----:B------:R-:W-:-:S05]  /*1c300*/  FMUL.FTZ R90, R90, UR12 ;  /* 0x0000000c5a5a7c20 */ /* 0x000fca0008410000 */
[----:B------:R-:W-:-:S07]  /*1c310*/  FSEL R90, R90, RZ, !P0 ;  /* 0x000000ff5a5a7208 */ /* 0x000fce0004000000 */
.L_x_29577:
[----:B------:R-:W-:Y:S05]  /*1c320*/  BSYNC.RECONVERGENT B2 ;  /* 0x0000000000027941 */ /* 0x000fea0003800200 */
.L_x_29576:
        /* <DEDUP_REMOVED lines=16> */
.L_x_29585:
        /* <DEDUP_REMOVED lines=13> */
.L_x_29587:
[----:B------:R-:W-:Y:S05]  /*1c500*/  BSYNC.RECONVERGENT B3 ;  /* 0x0000000000037941 */ /* 0x000fea0003800200 */
.L_x_29586:
        /* <DEDUP_REMOVED lines=43> */
.L_x_29584:
[----:B------:R-:W-:Y:S05]  /*1c7c0*/  BSYNC.RECONVERGENT B2 ;  /* 0x0000000000027941 */ /* 0x000fea0003800200 */
.L_x_29583:
        /* <DEDUP_REMOVED lines=9> */
.L_x_29528:
[----:B------:R-:W-:Y:S05]  /*1c860*/  BSYNC.RECONVERGENT B1 ;  /* 0x0000000000017941 */ /* 0x000fea0003800200 */
.L_x_29477:
        /* <DEDUP_REMOVED lines=66> */
.L_x_29589:
[----:B------:R-:W-:Y:S05]  /*1cc90*/  BSYNC.RECONVERGENT B1 ;  /* 0x0000000000017941 */ /* 0x000fea0003800200 */
.L_x_29588:
        /* <DEDUP_REMOVED lines=104> */
.L_x_29605:
[----:B-1----:R-:W-:Y:S01]  /*1d320*/  FADD.FTZ R103, R107, R110 ;  /* 0x0000006e6b677221 */ /* 0x002fe20000010000 */
[----:B------:R-:W-:Y:S01]  /*1d330*/  FMUL.FTZ R108, R109, R109 ;  /* 0x0000006d6d6c7220 */ /* 0x000fe20000410000 */
[----:B------:R-:W-:Y:S01]  /*1d340*/  ISETP.NE.AND P1, PT, RZ, UR11, PT ;  /* 0x0000000bff007c0c */ /* 0x000fe2000bf25270 */
[----:B0-----:R-:W0:Y:S01]  /*1d350*/  @!P0 LDC.64 R106, c[0x0][0x3c0] ;  /* 0x0000f000ff6a8b82 */ /* 0x001e220000000a00 */
        /* <DEDUP_REMOVED lines=13> */
[----:B------:R-:W-:Y:S02]  /*1d430*/  HADD2.F32 R105, -RZ, R84.H0_H0 ;  /* 0x20000054ff697230 */ /* 0x000fe40000004100 */
[----:B------:R-:W-:Y:S02]  /*1d440*/  HADD2.F32 R107, -RZ, R64.H0_H0 ;  /* 0x20000040ff6b7230 */ /* 0x000fe40000004100 */
[C---:B------:R-:W-:Y:S01]  /*1d450*/  FADD.FTZ R40, -R101.reuse, R40 ;  /* 0x0000002865287221 */ /* 0x040fe20000010100 */
[C---:B------:R-:W-:Y:S01]  /*1d460*/  FADD.FTZ R104, -R101.reuse, R41 ;  /* 0x0000002965687221 */ /* 0x040fe20000010100 */
[----:B------:R-:W-:Y:S02]  /*1d470*/  HADD2.F32 R109, -RZ, R84.H1_H1 ;  /* 0x30000054ff6d7230 */ /* 0x000fe40000004100 */
[----:B------:R-:W-:Y:S01]  /*1d480*/  FADD.FTZ R106, -R101, R42 ;  /* 0x0000002a656a7221 */ /* 0x000fe20000010100 */
[----:B------:R-:W-:-:S02]  /*1d490*/  HADD2.F32 R115, -RZ, R64.H1_H1 ;  /* 0x30000040ff737230 */ /* 0x000fc40000004100 */
[C---:B------:R-:W-:Y:S01]  /*1d4a0*/  FMUL.FTZ R40, R103.reuse, R40 ;  /* 0x0000002867287220 */ /* 0x040fe20000410000 */
[----:B------:R-:W-:Y:S01]  /*1d4b0*/  FMUL.FTZ R104, R103, R104 ;  /* 0x0000006867687220 */ /* 0x000fe20000410000 */
[C---:B------:R-:W-:Y:S01]  /*1d4c0*/  FADD.FTZ R118, -R101.reuse, R36 ;  /* 0x0000002465767221 */ /* 0x040fe20000010100 */
[C---:B------:R-:W-:Y:S01]  /*1d4d0*/  FADD.FTZ R108, -R101.reuse, R43 ;  /* 0x0000002b656c7221 */ /* 0x040fe20000010100 */
[----:B------:R-:W-:Y:S01]  /*1d4e0*/  FFMA.FTZ R41, R40, R105, R107 ;  /* 0x0000006928297223 */ /* 0x000fe2000001006b */
[----:B------:R-:W-:Y:S01]  /*1d4f0*/  FFMA.FTZ R40, R104, R109, R115 ;  /* 0x0000006d68287223 */ /* 0x000fe20000010073 */
[----:B------:R-:W-:Y:S02]  /*1d500*/  HADD2.F32 R43, -RZ, R85.H0_H0 ;  /* 0x20000055ff2b7230 */ /* 0x000fe40000004100 */
[----:B------:R-:W-:Y:S01]  /*1d510*/  FADD.FTZ R104, -R101, R38 ;  /* 0x0000002665687221 */ /* 0x000fe20000010100 */
[----:B------:R-:W-:Y:S02]  /*1d520*/  HADD2.F32 R105, -RZ, R65.H0_H0 ;  /* 0x20000041ff697230 */ /* 0x000fe40000004100 */
[----:B------:R-:W-:Y:S01]  /*1d530*/  FMUL.FTZ R36, R103, R106 ;  /* 0x0000006a67247220 */ /* 0x000fe20000410000 */
[----:B------:R-:W-:-:S02]  /*1d540*/  HADD2.F32 R107, -RZ, R86.H0_H0 ;  /* 0x20000056ff6b7230 */ /* 0x000fc40000004100 */
[----:B------:R-:W-:Y:S01]  /*1d550*/  FMUL.FTZ R38, R103, R118 ;  /* 0x0000007667267220 */ /* 0x000fe20000410000 */
[----:B------:R-:W-:Y:S02]  /*1d560*/  HADD2.F32 R109, -RZ, R66.H0_H0 ;  /* 0x20000042ff6d7230 */ /* 0x000fe40000004100 */
[C---:B------:R-:W-:Y:S01]  /*1d570*/  FADD.FTZ R118, -R101.reuse, R39 ;  /* 0x0000002765767221 */ /* 0x040fe20000010100 */
[----:B------:R-:W-:Y:S01]  /*1d580*/  FFMA.FTZ R36, R36, R43, R105 ;  /* 0x0000002b24247223 */ /* 0x000fe20000010069 */
[----:B------:R-:W-:Y:S01]  /*1d590*/  FADD.FTZ R42, -R101, R37 ;  /* 0x00000025652a7221 */ /* 0x000fe20000010100 */
[----:B------:R-:W-:Y:S02]  /*1d5a0*/  HADD2.F32 R105, -RZ, R87.H0_H0 ;  /* 0x20000057ff697230 */ /* 0x000fe40000004100 */
[----:B------:R-:W-:Y:S01]  /*1d5b0*/  FFMA.FTZ R38, R38, R107, R109 ;  /* 0x0000006b26267223 */ /* 0x000fe2000001006d */
[----:B------:R-:W-:Y:S02]  /*1d5c0*/  HADD2.F32 R43, -RZ, R67.H0_H0 ;  /* 0x20000043ff2b7230 */ /* 0x000fe40000004100 */
[----:B------:R-:W-:Y:S01]  /*1d5d0*/  FMUL.FTZ R104, R103, R104 ;  /* 0x0000006867687220 */ /* 0x000fe20000410000 */
[----:B------:R-:W-:-:S02]  /*1d5e0*/  HADD2.F32 R107, -RZ, R87.H1_H1 ;  /* 0x30000057ff6b7230 */ /* 0x000fc40000004100 */
[C---:B------:R-:W-:Y:S01]  /*1d5f0*/  FMUL.FTZ R118, R103.reuse, R118 ;  /* 0x0000007667767220 */ /* 0x040fe20000410000 */
[----:B------:R-:W-:Y:S02]  /*1d600*/  HADD2.F32 R109, -RZ, R67.H1_H1 ;  /* 0x30000043ff6d7230 */ /* 0x000fe40000004100 */
[----:B------:R-:W-:Y:S01]  /*1d610*/  FMUL.FTZ R39, R103, R42 ;  /* 0x0000002a67277220 */ /* 0x000fe20000410000 */
[C---:B------:R-:W-:Y:S01]  /*1d620*/  FADD.FTZ R32, -R101.reuse, R32 ;  /* 0x0000002065207221 */ /* 0x040fe20000010100 */
[----:B------:R-:W-:Y:S01]  /*1d630*/  FFMA.FTZ R105, R104, R105, R43 ;  /* 0x0000006968697223 */ /* 0x000fe2000001002b */
[----:B------:R-:W-:Y:S01]  /*1d640*/  FADD.FTZ R42, -R101, R33 ;  /* 0x00000021652a7221 */ /* 0x000fe20000010100 */
[C---:B------:R-:W-:Y:S01]  /*1d650*/  FMUL.FTZ R37, R103.reuse, R108 ;  /* 0x0000006c67257220 */ /* 0x040fe20000410000 */
[----:B------:R-:W-:Y:S01]  /*1d660*/  FFMA.FTZ R104, R118, R107, R109 ;  /* 0x0000006b76687223 */ /* 0x000fe2000001006d */
[----:B------:R-:W-:Y:S02]  /*1d670*/  HADD2.F32 R106, -RZ, R86.H1_H1 ;  /* 0x30000056ff6a7230 */ /* 0x000fe40000004100 */
[----:B------:R-:W-:Y:S01]  /*1d680*/  FMUL.FTZ R32, R103, R32 ;  /* 0x0000002067207220 */ /* 0x000fe20000410000 */
[----:B------:R-:W-:-:S02]  /*1d690*/  HADD2.F32 R108, -RZ, R66.H1_H1 ;  /* 0x30000042ff6c7230 */ /* 0x000fc40000004100 */
[----:B------:R-:W-:Y:S01]  /*1d6a0*/  FMUL.FTZ R42, R103, R42 ;  /* 0x0000002a672a7220 */ /* 0x000fe20000410000 */
[----:B------:R-:W-:Y:S02]  /*1d6b0*/  HADD2.F32 R43, -RZ, R80.H0_H0 ;  /* 0x20000050ff2b7230 */ /* 0x000fe40000004100 */
[----:B------:R-:W-:Y:S01]  /*1d6c0*/  FADD.FTZ R28, -R101, R28 ;  /* 0x0000001c651c7221 */ /* 0x000fe20000010100 */
[----:B------:R-:W-:Y:S02]  /*1d6d0*/  HADD2.F32 R107, -RZ, R60.H0_H0 ;  /* 0x2000003cff6b7230 */ /* 0x000fe40000004100 */
[----:B------:R-:W-:Y:S01]  /*1d6e0*/  FFMA.FTZ R39, R39, R106, R108 ;  /* 0x0000006a27277223 */ /* 0x000fe2000001006c */
[----:B------:R-:W-:Y:S02]  /*1d6f0*/  HADD2.F32 R109, -RZ, R80.H1_H1 ;  /* 0x30000050ff6d7230 */ /* 0x000fe40000004100 */
[----:B------:R-:W-:Y:S01]  /*1d700*/  FADD.FTZ R106, -R101, R35 ;  /* 0x00000023656a7221 */ /* 0x000fe20000010100 */
[----:B------:R-:W-:-:S02]  /*1d710*/  HADD2.F32 R115, -RZ, R60.H1_H1 ;  /* 0x3000003cff737230 */ /* 0x000fc40000004100 */
[----:B------:R-:W-:Y:S01]  /*1d720*/  FFMA.FTZ R33, R32, R43, R107 ;  /* 0x0000002b20217223 */ /* 0x000fe2000001006b */
[----:B------:R-:W-:Y:S02]  /*1d730*/  HADD2.F32 R110, -RZ, R85.H1_H1 ;  /* 0x30000055ff6e7230 */ /* 0x000fe40000004100 */
[----:B------:R-:W-:Y:S01]  /*1d740*/  FMUL.FTZ R28, R103, R28 ;  /* 0x0000001c671c7220 */ /* 0x000fe20000410000 */
[----:B------:R-:W-:Y:S02]  /*1d750*/  HADD2.F32 R112, -RZ, R65.H1_H1 ;  /* 0x30000041ff707230 */ /* 0x000fe40000004100 */
[----:B------:R-:W-:Y:S01]  /*1d760*/  FFMA.FTZ R32, R42, R109, R115 ;  /* 0x0000006d2a207223 */ /* 0x000fe20000010073 */
[----:B------:R-:W-:Y:S01]  /*1d770*/  FADD.FTZ R42, -R101, R29 ;  /* 0x0000001d652a7221 */ /* 0x000fe20000010100 */
[----:B------:R-:W-:Y:S02]  /*1d780*/  HADD2.F32 R35, -RZ, R82.H0_H0 ;  /* 0x20000052ff237230 */ /* 0x000fe40000004100 */
[----:B------:R-:W-:Y:S01]  /*1d790*/  FMUL.FTZ R29, R103, R106 ;  /* 0x0000006a671d7220 */ /* 0x000fe20000410000 */
[----:B------:R-:W-:-:S02]  /*1d7a0*/  HADD2.F32 R43, -RZ, R62.H0_H0 ;  /* 0x2000003eff2b7230 */ /* 0x000fc40000004100 */
[----:B------:R-:W-:Y:S01]  /*1d7b0*/  FMUL.FTZ R106, R103, R42 ;  /* 0x0000002a676a7220 */ /* 0x000fe20000410000 */
[----:B------:R-:W-:Y:S02]  /*1d7c0*/  HADD2.F32 R107, -RZ, R82.H1_H1 ;  /* 0x30000052ff6b7230 */ /* 0x000fe40000004100 */
[----:B------:R-:W-:Y:S01]  /*1d7d0*/  FFMA.FTZ R37, R37, R110, R112 ;  /* 0x0000006e25257223 */ /* 0x000fe20000010070 */
[----:B------:R-:W-:Y:S02]  /*1d7e0*/  HADD2.F32 R109, -RZ, R62.H1_H1 ;  /* 0x3000003eff6d7230 */ /* 0x000fe40000004100 */
[C---:B------:R-:W-:Y:S01]  /*1d7f0*/  FADD.FTZ R30, -R101.reuse, R30 ;  /* 0x0000001e651e7221 */ /* 0x040fe20000010100 */
[----:B------:R-:W-:Y:S02]  /*1d800*/  HADD2.F32 R108, -RZ, R81.H1_H1 ;  /* 0x30000051ff6c7230 */ /* 0x000fe40000004100 */
[----:B------:R-:W-:Y:S01]  /*1d810*/  FADD.FTZ R42, -R101, R31 ;  /* 0x0000001f652a7221 */ /* 0x000fe20000010100 */
[----:B------:R-:W-:-:S02]  /*1d820*/  HADD2.F32 R110, -RZ, R61.H1_H1 ;  /* 0x3000003dff6e7230 */ /* 0x000fc40000004100 */
[----:B------:R-:W-:Y:S01]  /*1d830*/  FFMA.FTZ R31, R28, R35, R43 ;  /* 0x000000231c1f7223 */ /* 0x000fe2000001002b */
[----:B------:R-:W-:Y:S01]  /*1d840*/  FFMA.FTZ R28, R106, R107, R109 ;  /* 0x0000006b6a1c7223 */ /* 0x000fe2000001006d */
[----:B------:R-:W-:Y:S02]  /*1d850*/  HADD2.F32 R107, -RZ, R83.H0_H0 ;  /* 0x20000053ff6b7230 */ /* 0x000fe40000004100 */
[----:B------:R-:W-:Y:S01]  /*1d860*/  FADD.FTZ R34, -R101, R34 ;  /* 0x0000002265227221 */ /* 0x000fe20000010100 */
[----:B------:R-:W-:Y:S02]  /*1d870*/  HADD2.F32 R35, -RZ, R63.H0_H0 ;  /* 0x2000003fff237230 */ /* 0x000fe40000004100 */
[C---:B------:R-:W-:Y:S01]  /*1d880*/  FMUL.FTZ R30, R103.reuse, R30 ;  /* 0x0000001e671e7220 */ /* 0x040fe20000410000 */
[----:B------:R-:W-:Y:S02]  /*1d890*/  HADD2.F32 R43, -RZ, R83.H1_H1 ;  /* 0x30000053ff2b7230 */ /* 0x000fe40000004100 */
[----:B------:R-:W-:Y:S01]  /*1d8a0*/  FMUL.FTZ R42, R103, R42 ;  /* 0x0000002a672a7220 */ /* 0x000fe20000410000 */
[----:B------:R-:W-:-:S02]  /*1d8b0*/  HADD2.F32 R109, -RZ, R63.H1_H1 ;  /* 0x3000003fff6d7230 */ /* 0x000fc40000004100 */
[----:B------:R-:W-:Y:S01]  /*1d8c0*/  FFMA.FTZ R29, R29, R108, R110 ;  /* 0x0000006c1d1d7223 */ /* 0x000fe2000001006e */
[C---:B------:R-:W-:Y:S01]  /*1d8d0*/  FADD.FTZ R108, -R101.reuse, R25 ;  /* 0x00000019656c7221 */ /* 0x040fe20000010100 */
[----:B------:R-:W-:Y:S02]  /*1d8e0*/  HADD2.F32 R117, -RZ, R81.H0_H0 ;  /* 0x20000051ff757230 */ /* 0x000fe40000004100 */
[----:B------:R-:W-:Y:S01]  /*1d8f0*/  FADD.FTZ R26, -R101, R26 ;  /* 0x0000001a651a7221 */ /* 0x000fe20000010100 */
[----:B------:R-:W-:Y:S02]  /*1d900*/  HADD2.F32 R119, -RZ, R61.H0_H0 ;  /* 0x2000003dff777230 */ /* 0x000fe40000004100 */
[----:B------:R-:W-:Y:S01]  /*1d910*/  FMUL.FTZ R34, R103, R34 ;  /* 0x0000002267227220 */ /* 0x000fe20000410000 */
[----:B------:R-:W-:Y:S01]  /*1d920*/  FADD.FTZ R110, -R101, R27 ;  /* 0x0000001b656e7221 */ /* 0x000fe20000010100 */
[----:B------:R-:W-:Y:S01]  /*1d930*/  FFMA.FTZ R107, R30, R107, R35 ;  /* 0x0000006b1e6b7223 */ /* 0x000fe20000010023 */
[----:B------:R-:W-:Y:S01]  /*1d940*/  FFMA.FTZ R106, R42, R43, R109 ;  /* 0x0000002b2a6a7223 */ /* 0x000fe2000001006d */
[----:B------:R-:W-:-:S02]  /*1d950*/  HADD2.F32 R30, -RZ, R76.H1_H1 ;  /* 0x3000004cff1e7230 */ /* 0x000fc40000004100 */
[----:B------:R-:W-:Y:S01]  /*1d960*/  FADD.FTZ R24, -R101, R24 ;  /* 0x0000001865187221 */ /* 0x000fe20000010100 */
        /* <DEDUP_REMOVED lines=13> */
[C---:B------:R-:W-:Y:S01]  /*1da40*/  FADD.FTZ R20, -R101.reuse, R20 ;  /* 0x0000001465147221 */ /* 0x040fe20000010100 */
[----:B------:R-:W-:Y:S01]  /*1da50*/  FFMA.FTZ R27, R26, R27, R35 ;  /* 0x0000001b1a1b7223 */ /* 0x000fe20000010023 */
[C---:B------:R-:W-:Y:S01]  /*1da60*/  FADD.FTZ R30, -R101.reuse, R21 ;  /* 0x00000015651e7221 */ /* 0x040fe20000010100 */
[----:B------:R-:W-:Y:S01]  /*1da70*/  FFMA.FTZ R26, R110, R43, R109 ;  /* 0x0000002b6e1a7223 */ /* 0x000fe2000001006d */
[----:B------:R-:W-:Y:S01]  /*1da80*/  FADD.FTZ R42, -R101, R22 ;  /* 0x00000016652a7221 */ /* 0x000fe20000010100 */
[----:B------:R-:W-:-:S02]  /*1da90*/  HADD2.F32 R35, -RZ, R78.H0_H0 ;  /* 0x2000004eff237230 */ /* 0x000fc40000004100 */
[----:B------:R-:W-:Y:S01]  /*1daa0*/  FFMA.FTZ R24, R24, R115, R117 ;  /* 0x0000007318187223 */ /* 0x000fe20000010075 */
[----:B------:R-:W-:Y:S02]  /*1dab0*/  HADD2.F32 R43, -RZ, R58.H0_H0 ;  /* 0x2000003aff2b7230 */ /* 0x000fe40000004100 */
[C---:B------:R-:W-:Y:S01]  /*1dac0*/  FMUL.FTZ R20, R103.reuse, R20 ;  /* 0x0000001467147220 */ /* 0x040fe20000410000 */
[----:B------:R-:W-:Y:S02]  /*1dad0*/  HADD2.F32 R117, -RZ, R79.H0_H0 ;  /* 0x2000004fff757230 */ /* 0x000fe40000004100 */
[C---:B------:R-:W-:Y:S01]  /*1dae0*/  FMUL.FTZ R22, R103.reuse, R30 ;  /* 0x0000001e67167220 */ /* 0x040fe20000410000 */
[----:B------:R-:W-:Y:S02]  /*1daf0*/  HADD2.F32 R119, -RZ, R59.H0_H0 ;  /* 0x2000003bff777230 */ /* 0x000fe40000004100 */
[----:B------:R-:W-:Y:S01]  /*1db00*/  FMUL.FTZ R42, R103, R42 ;  /* 0x0000002a672a7220 */ /* 0x000fe20000410000 */
[C---:B------:R-:W-:Y:S01]  /*1db10*/  FADD.FTZ R30, -R101.reuse, R23 ;  /* 0x00000017651e7221 */ /* 0x040fe20000010100 */
[----:B------:R-:W-:Y:S01]  /*1db20*/  FADD.FTZ R16, -R101, R16 ;  /* 0x0000001065107221 */ /* 0x000fe20000010100 */
[----:B------:R-:W-:-:S02]  /*1db30*/  HADD2.F32 R109, -RZ, R78.H1_H1 ;  /* 0x3000004eff6d7230 */ /* 0x000fc40000004100 */
[----:B------:R-:W-:Y:S01]  /*1db40*/  FFMA.FTZ R21, R20, R35, R43 ;  /* 0x0000002314157223 */ /* 0x000fe2000001002b */
[----:B------:R-:W-:Y:S02]  /*1db50*/  HADD2.F32 R115, -RZ, R58.H1_H1 ;  /* 0x3000003aff737230 */ /* 0x000fe40000004100 */
[----:B------:R-:W-:Y:S01]  /*1db60*/  FFMA.FTZ R23, R42, R117, R119 ;  /* 0x000000752a177223 */ /* 0x000fe20000010077 */
[----:B------:R-:W-:Y:S02]  /*1db70*/  HADD2.F32 R35, -RZ, R79.H1_H1 ;  /* 0x3000004fff237230 */ /* 0x000fe40000004100 */
[----:B------:R-:W-:Y:S01]  /*1db80*/  FADD.FTZ R110, -R101, R17 ;  /* 0x00000011656e7221 */ /* 0x000fe20000010100 */
[----:B------:R-:W-:Y:S02]  /*1db90*/  HADD2.F32 R43, -RZ, R59.H1_H1 ;  /* 0x3000003bff2b7230 */ /* 0x000fe40000004100 */
[----:B------:R-:W-:Y:S01]  /*1dba0*/  FMUL.FTZ R20, R103, R30 ;  /* 0x0000001e67147220 */ /* 0x000fe20000410000 */
[----:B------:R-:W-:-:S02]  /*1dbb0*/  HADD2.F32 R42, -RZ, R72.H0_H0 ;  /* 0x20000048ff2a7230 */ /* 0x000fc40000004100 */
[----:B------:R-:W-:Y:S01]  /*1dbc0*/  FMUL.FTZ R17, R103, R16 ;  /* 0x0000001067117220 */ /* 0x000fe20000410000 */
[----:B------:R-:W-:Y:S02]  /*1dbd0*/  HADD2.F32 R108, -RZ, R52.H0_H0 ;  /* 0x20000034ff6c7230 */ /* 0x000fe40000004100 */
[----:B------:R-:W-:Y:S01]  /*1dbe0*/  FADD.FTZ R16, -R101, R19 ;  /* 0x0000001365107221 */ /* 0x000fe20000010100 */
        /* <DEDUP_REMOVED lines=9> */
[C---:B------:R-:W-:Y:S01]  /*1dc80*/  FADD.FTZ R18, -R101.reuse, R18 ;  /* 0x0000001265127221 */ /* 0x040fe20000010100 */
[C---:B------:R-:W-:Y:S01]  /*1dc90*/  FADD.FTZ R42, -R101.reuse, R12 ;  /* 0x0000000c652a7221 */ /* 0x040fe20000010100 */
[----:B------:R-:W-:Y:S01]  /*1dca0*/  FFMA.FTZ R30, R30, R109, R115 ;  /* 0x0000006d1e1e7223 */ /* 0x000fe20000010073 */
[----:B------:R-:W-:Y:S01]  /*1dcb0*/  FADD.FTZ R12, -R101, R13 ;  /* 0x0000000d650c7221 */ /* 0x000fe20000010100 */
[----:B------:R-:W-:Y:S02]  /*1dcc0*/  HADD2.F32 R109, -RZ, R73.H0_H0 ;  /* 0x20000049ff6d7230 */ /* 0x000fe40000004100 */
[----:B------:R-:W-:Y:S01]  /*1dcd0*/  FFMA.FTZ R108, R16, R19, R43 ;  /* 0x00000013106c7223 */ /* 0x000fe2000001002b */
[----:B------:R-:W-:-:S02]  /*1dce0*/  HADD2.F32 R17, -RZ, R53.H0_H0 ;  /* 0x20000035ff117230 */ /* 0x000fc40000004100 */
[C---:B------:R-:W-:Y:S01]  /*1dcf0*/  FMUL.FTZ R18, R103.reuse, R18 ;  /* 0x0000001267127220 */ /* 0x040fe20000410000 */
[----:B------:R-:W-:Y:S02]  /*1dd00*/  HADD2.F32 R115, -RZ, R74.H0_H0 ;  /* 0x2000004aff737230 */ /* 0x000fe40000004100 */
[----:B------:R-:W-:Y:S01]  /*1dd10*/  FMUL.FTZ R42, R103, R42 ;  /* 0x0000002a672a7220 */ /* 0x000fe20000410000 */
[----:B------:R-:W-:Y:S02]  /*1dd20*/  HADD2.F32 R117, -RZ, R54.H0_H0 ;  /* 0x20000036ff757230 */ /* 0x000fe40000004100 */
[----:B------:R-:W-:Y:S01]  /*1dd30*/  FADD.FTZ R14, -R101, R14 ;  /* 0x0000000e650e7221 */ /* 0x000fe20000010100 */
[----:B------:R-:W-:Y:S02]  /*1dd40*/  VIADD R16, R111, 0xffffffff ;  /* 0xffffffff6f107836 */ /* 0x000fe40000000000 */
[----:B------:R-:W-:Y:S01]  /*1dd50*/  FADD.FTZ R112, -R101, R15 ;  /* 0x0000000f65707221 */ /* 0x000fe20000010100 */
[----:B------:R-:W-:-:S02]  /*1dd60*/  HADD2.F32 R111, -RZ, R74.H1_H1 ;  /* 0x3000004aff6f7230 */ /* 0x000fc40000004100 */
[C---:B------:R-:W-:Y:S01]  /*1dd70*/  FMUL.FTZ R12, R103.reuse, R12 ;  /* 0x0000000c670c7220 */ /* 0x040fe20000410000 */
[----:B------:R-:W-:Y:S02]  /*1dd80*/  HADD2.F32 R13, -RZ, R54.H1_H1 ;  /* 0x30000036ff0d7230 */ /* 0x000fe40000004100 */
[----:B------:R-:W-:Y:S01]  /*1dd90*/  FFMA.FTZ R109, R18, R109, R17 ;  /* 0x0000006d126d7223 */ /* 0x000fe20000010011 */
[----:B------:R-:W-:Y:S01]  /*1dda0*/  FFMA.FTZ R110, R42, R115, R117 ;  /* 0x000000732a6e7223 */ /* 0x000fe20000010075 */
[----:B------:R-:W-:Y:S02]  /*1ddb0*/  HADD2.F32 R18, -RZ, R75.H0_H0 ;  /* 0x2000004bff127230 */ /* 0x000fe40000004100 */
[C---:B------:R-:W-:Y:S01]  /*1ddc0*/  FMUL.FTZ R15, R103.reuse, R14 ;  /* 0x0000000e670f7220 */ /* 0x040fe20000410000 */
[----:B------:R-:W-:Y:S02]  /*1ddd0*/  HADD2.F32 R42, -RZ, R55.H0_H0 ;  /* 0x20000037ff2a7230 */ /* 0x000fe40000004100 */
[----:B------:R-:W-:Y:S01]  /*1dde0*/  FMUL.FTZ R112, R103, R112 ;  /* 0x0000007067707220 */ /* 0x000fe20000410000 */
[----:B------:R-:W-:-:S02]  /*1ddf0*/  HADD2.F32 R17, -RZ, R75.H1_H1 ;  /* 0x3000004bff117230 */ /* 0x000fc40000004100 */
[----:B------:R-:W-:Y:S01]  /*1de00*/  FFMA.FTZ R111, R12, R111, R13 ;  /* 0x0000006f0c6f7223 */ /* 0x000fe2000001000d */
[----:B------:R-:W-:Y:S02]  /*1de10*/  HADD2.F32 R19, -RZ, R55.H1_H1 ;  /* 0x30000037ff137230 */ /* 0x000fe40000004100 */
[C---:B------:R-:W-:Y:S01]  /*1de20*/  FADD.FTZ R12, -R101.reuse, R93 ;  /* 0x0000005d650c7221 */ /* 0x040fe20000010100 */
[----:B------:R-:W-:Y:S01]  /*1de30*/  FADD.FTZ R92, -R101, R92 ;  /* 0x0000005c655c7221 */ /* 0x000fe20000010100 */
[----:B------:R-:W-:Y:S02]  /*1de40*/  IMAD R14, R16, R113, RZ ;  /* 0x00000071100e7224 */ /* 0x000fe400078e02ff */
[----:B------:R-:W-:Y:S01]  /*1de50*/  FFMA.FTZ R113, R15, R18, R42 ;  /* 0x000000120f717223 */ /* 0x000fe2000001002a */
[----:B------:R-:W-:Y:S01]  /*1de60*/  FFMA.FTZ R112, R112, R17, R19 ;  /* 0x0000001170707223 */ /* 0x000fe20000010013 */
[----:B------:R-:W-:Y:S02]  /*1de70*/  HADD2.F32 R13, -RZ, R68.H0_H0 ;  /* 0x20000044ff0d7230 */ /* 0x000fe40000004100 */
[----:B------:R-:W-:Y:S01]  /*1de80*/  FMUL.FTZ R12, R103, R12 ;  /* 0x0000000c670c7220 */ /* 0x000fe20000410000 */
[----:B------:R-:W-:-:S02]  /*1de90*/  HADD2.F32 R15, -RZ, R48.H0_H0 ;  /* 0x20000030ff0f7230 */ /* 0x000fc40000004100 */
[----:B------:R-:W-:Y:S01]  /*1dea0*/  FMUL.FTZ R92, R103, R92 ;  /* 0x0000005c675c7220 */ /* 0x000fe20000410000 */
[----:B------:R-:W-:Y:S02]  /*1deb0*/  HADD2.F32 R17, -RZ, R68.H1_H1 ;  /* 0x30000044ff117230 */ /* 0x000fe40000004100 */
[----:B------:R-:W-:Y:S01]  /*1dec0*/  FADD.FTZ R94, -R101, R94 ;  /* 0x0000005e655e7221 */ /* 0x000fe20000010100 */
[----:B------:R-:W-:Y:S02]  /*1ded0*/  HADD2.F32 R19, -RZ, R48.H1_H1 ;  /* 0x30000030ff137230 */ /* 0x000fe40000004100 */
[----:B------:R-:W-:Y:S01]  /*1dee0*/  FFMA.FTZ R92, R92, R13, R15 ;  /* 0x0000000d5c5c7223 */ /* 0x000fe2000001000f */
[----:B------:R-:W-:Y:S02]  /*1def0*/  HADD2.F32 R43, -RZ, R69.H0_H0 ;  /* 0x20000045ff2b7230 */ /* 0x000fe40000004100 */
[----:B------:R-:W-:Y:S01]  /*1df00*/  FMUL.FTZ R94, R103, R94 ;  /* 0x0000005e675e7220 */ /* 0x000fe20000410000 */
[----:B------:R-:W-:-:S02]  /*1df10*/  HADD2.F32 R115, -RZ, R49.H0_H0 ;  /* 0x20000031ff737230 */ /* 0x000fc40000004100 */
[----:B------:R-:W-:Y:S01]  /*1df20*/  FFMA.FTZ R93, R12, R17, R19 ;  /* 0x000000110c5d7223 */ /* 0x000fe20000010013 */
[----:B------:R-:W-:Y:S01]  /*1df30*/  FADD.FTZ R88, -R101, R88 ;  /* 0x0000005865587221 */ /* 0x000fe20000010100 */
[----:B------:R-:W0:Y:S01]  /*1df40*/  LDC.64 R12, c[0x0][0x428] ;  /* 0x00010a00ff0c7b82 */ /* 0x000e220000000a00 */
[----:B------:R-:W-:Y:S02]  /*1df50*/  HADD2.F32 R19, -RZ, R50.H0_H0 ;  /* 0x20000032ff137230 */ /* 0x000fe40000004100 */
[----:B------:R-:W-:Y:S01]  /*1df60*/  FFMA.FTZ R94, R94, R43, R115 ;  /* 0x0000002b5e5e7223 */ /* 0x000fe20000010073 */
[----:B------:R-:W-:Y:S01]  /*1df70*/  HADD2.F32 R115, -RZ, R70.H0_H0 ;  /* 0x20000046ff737230 */ /* 0x000fe20000004100 */
[----:B------:R-:W-:Y:S01]  /*1df80*/  SHF.R.S32.HI R15, RZ, 0x1f, R14 ;  /* 0x0000001fff0f7819 */ /* 0x000fe2000001140e */
[----:B------:R-:W-:Y:S01]  /*1df90*/  FMUL.FTZ R88, R103, R88 ;  /* 0x0000005867587220 */ /* 0x000fe20000410000 */
[C---:B------:R-:W-:Y:S01]  /*1dfa0*/  FADD.FTZ R18, -R101.reuse, R95 ;  /* 0x0000005f65127221 */ /* 0x040fe20000010100 */
[C---:B------:R-:W-:Y:S01]  /*1dfb0*/  FADD.FTZ R16, -R101.reuse, R89 ;  /* 0x0000005965107221 */ /* 0x040fe20000010100 */
[C---:B------:R-:W-:Y:S01]  /*1dfc0*/  FADD.FTZ R90, -R101.reuse, R90 ;  /* 0x0000005a655a7221 */ /* 0x040fe20000010100 */
[----:B------:R-:W-:Y:S01]  /*1dfd0*/  FADD.FTZ R42, -R101, R91 ;  /* 0x0000005b652a7221 */ /* 0x000fe20000010100 */
[----:B------:R-:W-:Y:S01]  /*1dfe0*/  LEA.HI R14, R15, R14, RZ, 0x3 ;  /* 0x0000000e0f0e7211 */ /* 0x000fe200078f18ff */
[----:B------:R-:W-:Y:S01]  /*1dff0*/  HADD2.F32 R95, -RZ, R69.H1_H1 ;  /* 0x30000045ff5f7230 */ /* 0x000fe20000004100 */
[----:B------:R-:W-:Y:S01]  /*1e000*/  LOP3.LUT R101, R102, 0x1f, RZ, 0xc0, !PT ;  /* 0x0000001f66657812 */ /* 0x000fe200078ec0ff */
[----:B------:R-:W-:-:S02]  /*1e010*/  HADD2.F32 R17, -RZ, R49.H1_H1 ;  /* 0x30000031ff117230 */ /* 0x000fc40000004100 */
[----:B------:R-:W-:Y:S01]  /*1e020*/  FFMA.FTZ R115, R88, R115, R19 ;  /* 0x0000007358737223 */ /* 0x000fe20000010013 */
[C---:B------:R-:W-:Y:S01]  /*1e030*/  FMUL.FTZ R18, R103.reuse, R18 ;  /* 0x0000001267127220 */ /* 0x040fe20000410000 */
[----:B------:R-:W-:Y:S02]  /*1e040*/  HADD2.F32 R19, -RZ, R71.H0_H0 ;  /* 0x20000047ff137230 */ /* 0x000fe40000004100 */
[C---:B------:R-:W-:Y:S01]  /*1e050*/  FMUL.FTZ R90, R103.reuse, R90 ;  /* 0x0000005a675a7220 */ /* 0x040fe20000410000 */
[----:B------:R-:W-:Y:S01]  /*1e060*/  HADD2.F32 R43, -RZ, R51.H0_H0 ;  /* 0x20000033ff2b7230 */ /* 0x000fe20000004100 */
[----:B------:R-:W-:Y:S01]  /*1e070*/  LEA.HI.SX32 R123, R14, R101, 0x1d ;  /* 0x000000650e7b7211 */ /* 0x000fe200078feaff */
[----:B------:R-:W-:Y:S01]  /*1e080*/  FFMA.FTZ R95, R18, R95, R17 ;  /* 0x0000005f125f7223 */ /* 0x000fe20000010011 */
[----:B------:R-:W-:Y:S02]  /*1e090*/  HADD2.F32 R18, -RZ, R71.H1_H1 ;  /* 0x30000047ff127230 */ /* 0x000fe40000004100 */
[----:B------:R-:W-:Y:S01]  /*1e0a0*/  FMUL.FTZ R16, R103, R16 ;  /* 0x0000001067107220 */ /* 0x000fe20000410000 */
[----:B------:R-:W-:-:S02]  /*1e0b0*/  HADD2.F32 R88, -RZ, R51.H1_H1 ;  /* 0x30000033ff587230 */ /* 0x000fc40000004100 */
[----:B------:R-:W-:Y:S01]  /*1e0c0*/  FFMA.FTZ R118, R90, R19, R43 ;  /* 0x000000135a767223 */ /* 0x000fe2000001002b */
[----:B------:R-:W-:Y:S02]  /*1e0d0*/  HADD2.F32 R15, -RZ, R70.H1_H1 ;  /* 0x30000046ff0f7230 */ /* 0x000fe40000004100 */
[----:B------:R-:W-:Y:S01]  /*1e0e0*/  FMUL.FTZ R103, R103, R42 ;  /* 0x0000002a67677220 */ /* 0x000fe20000410000 */
[----:B------:R-:W-:Y:S01]  /*1e0f0*/  HADD2.F32 R17, -RZ, R50.H1_H1 ;  /* 0x30000032ff117230 */ /* 0x000fe20000004100 */
[C---:B------:R-:W-:Y:S01]  /*1e100*/  IADD3 R121, PT, PT, R123.reuse, 0x20, RZ ;  /* 0x000000207b797810 */ /* 0x040fe20007ffe0ff */
[C---:B------:R-:W-:Y:S01]  /*1e110*/  VIADD R91, R123.reuse, 0x40 ;  /* 0x000000407b5b7836 */ /* 0x040fe20000000000 */
[C---:B------:R-:W-:Y:S01]  /*1e120*/  IADD3 R43, PT, PT, R123.reuse, 0x60, RZ ;  /* 0x000000607b2b7810 */ /* 0x040fe20007ffe0ff */
[----:B------:R-:W-:Y:S02]  /*1e130*/  VIADD R89, R123, 0x80 ;  /* 0x000000807b597836 */ /* 0x000fe40000000000 */
[----:B------:R-:W-:Y:S01]  /*1e140*/  FFMA.FTZ R103, R103, R18, R88 ;  /* 0x0000001267677223 */ /* 0x000fe20000010058 */
[----:B------:R-:W-:Y:S01]  /*1e150*/  FFMA.FTZ R102, R16, R15, R17 ;  /* 0x0000000f10667223 */ /* 0x000fe20000010011 */
[----:B0-----:R-:W-:Y:S01]  /*1e160*/  IMAD.WIDE.U32 R122, R123, 0x10, R12 ;  /* 0x000000107b7a7825 */ /* 0x001fe200078e000c */
        /* <DEDUP_REMOVED lines=27> */
[----:B------:R-:W-:-:S05]  /*1e320*/  F2FP.F16.F32.PACK_AB R28, R93, R92 ;  /* 0x0000005c5d1c723e */ /* 0x000fca00000000ff */
[----:B------:R0:W-:Y:S02]  /*1e330*/  STG.E.128 desc[UR8][R88.64], R28 ;  /* 0x0000001c58007986 */ /* 0x0001e4000c101d08 */
.L_x_29592:
[----:B------:R-:W-:Y:S05]  /*1e340*/  BSYNC.RECONVERGENT B1 ;  /* 0x0000000000017941 */ /* 0x000fea0003800200 */
.L_x_29591:
[----:B0-----:R-:W0:Y:S02]  /*1e350*/  LDC.64 R12, c[0x0][0x380] ;  /* 0x0000e000ff0c7b82 */ /* 0x001e240000000a00 */
[----:B0-----:R-:W-:-:S04]  /*1e360*/  LEA R100, R12, R100, 0x2 ;  /* 0x000000640c647211 */ /* 0x001fc800078e10ff */
[----:B------:R-:W-:-:S13]  /*1e370*/  ISETP.GE.AND P0, PT, R100, R13, PT ;  /* 0x0000000d6400720c */ /* 0x000fda0003f06270 */
[----:B------:R-:W-:Y:S05]  /*1e380*/  @!P0 BRA `(.L_x_29593) ;  /* 0xfffffe24006c8947 */ /* 0x000fea000383ffff */
[----:B------:R-:W-:Y:S05]  /*1e390*/  BSYNC B0 ;  /* 0x0000000000007941 */ /* 0x000fea0003800000 */
.L_x_29018:
[----:B------:R-:W-:Y:S05]  /*1e3a0*/  EXIT ;  /* 0x000000000000794d */ /* 0x000fea0003800000 */
.L_x_29590:
        /* <DEDUP_REMOVED lines=8> */
.L_x_29595:
[----:B------:R-:W-:Y:S05]  /*1e430*/  BSYNC B1 ;  /* 0x0000000000017941 */ /* 0x000fea0003800000 */
.L_x_29594:
        /* <DEDUP_REMOVED lines=9> */
.L_x_29596:
[----:B------:R-:W-:Y:S01]  /*1e4d0*/  HFMA2 R118, -RZ, RZ, 0, 2.384185791015625e-07 ;  /* 0x00000004ff767431 */ /* 0x000fe200000001ff */
[----:B------:R-:W-:-:S05]  /*1e4e0*/  MOV R104, R115 ;  /* 0x0000007300687202 */ /* 0x000fca0000000f00 */
[----:B------:R-:W-:-:S04]  /*1e4f0*/  FADD.FTZ R106, R105, R104 ;  /* 0x00000068696a7221 */ /* 0x000fc80000010000 */
[----:B------:R-:W-:-:S07]  /*1e500*/  IMAD.MOV.U32 R117, RZ, RZ, R106 ;  /* 0x000000ffff757224 */ /* 0x000fce00078e006a */
[----:B------:R-:W-:Y:S05]  /*1e510*/  WARPSYNC.COLLECTIVE R112, `(.L_x_29597) ;  /* 0x0000000070087348 */ /* 0x000fea0003c00000 */
[----:B------:R0:W1:Y:S02]  /*1e520*/  SHFL.BFLY P1, R115, R117, R118, R119 ;  /* 0x0c00007675737389 */ /* 0x0000640000020077 */
[----:B01----:R-:W-:Y:S05]  /*1e530*/  ENDCOLLECTIVE ;  /* 0x000000000000791b */ /* 0x003fea0003800000 */
.L_x_29597:
[----:B------:R-:W-:Y:S02]  /*1e540*/  IMAD.MOV.U32 R118, RZ, RZ, 0x8 ;  /* 0x00000008ff767424 */ /* 0x000fe400078e00ff */
[----:B------:R-:W-:-:S04]  /*1e550*/  IMAD.MOV.U32 R103, RZ, RZ, R115 ;  /* 0x000000ffff677224 */ /* 0x000fc800078e0073 */
[----:B------:R-:W-:-:S05]  /*1e560*/  FADD.FTZ R107, R106, R103 ;  /* 0x000000676a6b7221 */ /* 0x000fca0000010000 */
[----:B------:R-:W-:-:S07]  /*1e570*/  MOV R117, R107 ;  /* 0x0000006b00757202 */ /* 0x000fce0000000f00 */
[----:B------:R-:W-:Y:S05]  /*1e580*/  WARPSYNC.COLLECTIVE R112, `(.L_x_29598) ;  /* 0x0000000070087348 */ /* 0x000fea0003c00000 */
[----:B------:R0:W1:Y:S02]  /*1e590*/  SHFL.BFLY P1, R115, R117, R118, R119 ;  /* 0x0c00007675737389 */ /* 0x0000640000020077 */
[----:B01----:R-:W-:Y:S05]  /*1e5a0*/  ENDCOLLECTIVE ;  /* 0x000000000000791b */ /* 0x003fea0003800000 */
.L_x_29598:
        /* <DEDUP_REMOVED lines=8> */
.L_x_29599:
        /* <DEDUP_REMOVED lines=88> */
.L_x_29600:
[----:B------:R-:W-:Y:S01]  /*1ebb0*/  HFMA2 R118, -RZ, RZ, 0, 1.1920928955078125e-07 ;  /* 0x00000002ff767431 */ /* 0x000fe200000001ff */
[----:B------:R-:W-:-:S05]  /*1ebc0*/  MOV R106, R115 ;  /* 0x00000073006a7202 */ /* 0x000fca0000000f00 */
[----:B------:R-:W-:-:S04]  /*1ebd0*/  FADD.FTZ R106, R103, R106 ;  /* 0x0000006a676a7221 */ /* 0x000fc80000010000 */
[----:B------:R-:W-:-:S07]  /*1ebe0*/  IMAD.MOV.U32 R117, RZ, RZ, R106 ;  /* 0x000000ffff757224 */ /* 0x000fce00078e006a */
[----:B------:R-:W-:Y:S05]  /*1ebf0*/  WARPSYNC.COLLECTIVE R112, `(.L_x_29601) ;  /* 0x0000000070087348 */ /* 0x000fea0003c00000 */
[----:B------:R0:W1:Y:S02]  /*1ec00*/  SHFL.BFLY P1, R115, R117, R118, R119 ;  /* 0x0c00007675737389 */ /* 0x0000640000020077 */
[----:B01----:R-:W-:Y:S05]  /*1ec10*/  ENDCOLLECTIVE ;  /* 0x000000000000791b */ /* 0x003fea0003800000 */
.L_x_29601:
[----:B------:R-:W-:Y:S02]  /*1ec20*/  IMAD.MOV.U32 R118, RZ, RZ, 0x4 ;  /* 0x00000004ff767424 */ /* 0x000fe400078e00ff */
[----:B------:R-:W-:-:S04]  /*1ec30*/  IMAD.MOV.U32 R105, RZ, RZ, R115 ;  /* 0x000000ffff697224 */ /* 0x000fc800078e0073 */
[----:B------:R-:W-:-:S05]  /*1ec40*/  FADD.FTZ R105, R106, R105 ;  /* 0x000000696a697221 */ /* 0x000fca0000010000 */
[----:B------:R-:W-:-:S07]  /*1ec50*/  MOV R117, R105 ;  /* 0x0000006900757202 */ /* 0x000fce0000000f00 */
[----:B------:R-:W-:Y:S05]  /*1ec60*/  WARPSYNC.COLLECTIVE R112, `(.L_x_29602) ;  /* 0x0000000070087348 */ /* 0x000fea0003c00000 */
[----:B------:R0:W1:Y:S02]  /*1ec70*/  SHFL.BFLY P1, R115, R117, R118, R119 ;  /* 0x0c00007675737389 */ /* 0x0000640000020077 */
[----:B01----:R-:W-:Y:S05]  /*1ec80*/  ENDCOLLECTIVE ;  /* 0x000000000000791b */ /* 0x003fea0003800000 */
.L_x_29602:
[----:B------:R-:W-:Y:S01]  /*1ec90*/  HFMA2 R118, -RZ, RZ, 0, 4.76837158203125e-07 ;  /* 0x00000008ff767431 */ /* 0x000fe200000001ff */
[----:B------:R-:W-:-:S05]  /*1eca0*/  MOV R108, R115 ;  /* 0x00000073006c7202 */ /* 0x000fca0000000f00 */
[----:B------:R-:W-:-:S04]  /*1ecb0*/  FADD.FTZ R108, R105, R108 ;  /* 0x0000006c696c7221 */ /* 0x000fc80000010000 */
[----:B------:R-:W-:-:S07]  /*1ecc0*/  IMAD.MOV.U32 R117, RZ, RZ, R108 ;  /* 0x000000ffff757224 */ /* 0x000fce00078e006c */
[----:B------:R-:W-:Y:S05]  /*1ecd0*/  WARPSYNC.COLLECTIVE R112, `(.L_x_29603) ;  /* 0x0000000070087348 */ /* 0x000fea0003c00000 */
[----:B------:R0:W1:Y:S02]  /*1ece0*/  SHFL.BFLY P1, R115, R117, R118, R119 ;  /* 0x0c00007675737389 */ /* 0x0000640000020077 */
[----:B01----:R-:W-:Y:S05]  /*1ecf0*/  ENDCOLLECTIVE ;  /* 0x000000000000791b */ /* 0x003fea0003800000 */
.L_x_29603:
[----:B------:R-:W-:Y:S02]  /*1ed00*/  IMAD.MOV.U32 R118, RZ, RZ, 0x10 ;  /* 0x00000010ff767424 */ /* 0x000fe400078e00ff */
[----:B------:R-:W-:-:S04]  /*1ed10*/  IMAD.MOV.U32 R107, RZ, RZ, R115 ;  /* 0x000000ffff6b7224 */ /* 0x000fc800078e0073 */
[----:B------:R-:W-:-:S05]  /*1ed20*/  FADD.FTZ R107, R108, R107 ;  /* 0x0000006b6c6b7221 */ /* 0x000fca0000010000 */
[----:B------:R-:W-:-:S07]  /*1ed30*/  MOV R117, R107 ;  /* 0x0000006b00757202 */ /* 0x000fce0000000f00 */
[----:B------:R-:W-:Y:S05]  /*1ed40*/  WARPSYNC.COLLECTIVE R112, `(.L_x_29604) ;  /* 0x0000000070087348 */ /* 0x000fea0003c00000 */
[----:B------:R0:W1:Y:S02]  /*1ed50*/  SHFL.BFLY P1, R115, R117, R118, R119 ;  /* 0x0c00007675737389 */ /* 0x0000640000020077 */
[----:B01----:R-:W-:Y:S05]  /*1ed60*/  ENDCOLLECTIVE ;  /* 0x000000000000791b */ /* 0x003fea0003800000 */
.L_x_29604:
[----:B------:R-:W-:Y:S01]  /*1ed70*/  MOV R110, R115 ;  /* 0x00000073006e7202 */ /* 0x000fe20000000f00 */
[----:B------:R-:W-:Y:S06]  /*1ed80*/  BRA `(.L_x_29605) ;  /* 0xffffffe400647947 */ /* 0x000fec000383ffff */
.L_x_29606:
        /* <DEDUP_REMOVED lines=15> */
.L_x_45875:


//--------------------- .text._ZN10layer_norm13ln_fwd_kernelINS_13Kernel_traitsI6__halfS2_fS2_fjLj1280ELj1ELj4ELj1ELj16ENS_18Kernel_traits_baseILj1280ES2_S2_fS2_fjLj128EEEEELb1ELb1ELb0ELb0EEEvNS_9FwdParamsE --------------------------
	.section	.text._ZN10layer_norm13ln_fwd_kernelINS_13Kernel_traitsI6__halfS2_fS2_fjLj1280ELj1ELj4ELj1ELj16ENS_18Kernel_traits_baseILj1280ES2_S2_fS2_fjLj128EEEEELb1ELb1ELb0ELb0EEEvNS_9FwdParamsE,"ax",@progbits
	.align	128
        .global         _ZN10layer_norm13ln_fwd_kernelINS_13Kernel_traitsI6__halfS2_fS2_fjLj1280ELj1ELj4ELj1ELj16ENS_18Kernel_traits_baseILj1280ES2_S2_fS2_fjLj128EEEEELb1ELb1ELb0ELb0EEEvNS_9FwdParamsE
        .type           _ZN10layer_norm13ln_fwd_kernelINS_13Kernel_traitsI6__halfS2_fS2_fjLj1280ELj1ELj4ELj1ELj16ENS_18Kernel_traits_baseILj1280ES2_S2_fS2_fjLj128EEEEELb1ELb1ELb0ELb0EEEvNS_9FwdParamsE,@function
        .size           _ZN10layer_norm13ln_fwd_kernelINS_13Kernel_traitsI6__halfS2_fS2_fjLj1280ELj1ELj4ELj1ELj16ENS_18Kernel_traits_baseILj1280ES2_S2_fS2_fjLj128EEEEELb1ELb1ELb0ELb0EEEvNS_9FwdParamsE,(.L_x_45876 - _ZN10layer_norm13ln_fwd_kernelINS_13Kernel_traitsI6__halfS2_fS2_fjLj1280ELj1ELj4ELj1ELj16ENS_18Kernel_traits_baseILj1280ES2_S2_fS2_fjLj128EEEEELb1ELb1ELb0ELb0EEEvNS_9FwdParamsE)
        .other          _ZN10layer_norm13ln_fwd_kernelINS_13Kernel_traitsI6__halfS2_fS2_fjLj1280ELj1ELj4ELj1ELj16ENS_18Kernel_traits_baseILj1280ES2_S2_fS2_fjLj128EEEEELb1ELb1ELb0ELb0EEEvNS_9FwdParamsE,@"STO_CUDA_ENTRY STV_DEFAULT"
_ZN10layer_norm13ln_fwd_kernelINS_13Kernel_traitsI6__halfS2_fS2_fjLj1280ELj1ELj4ELj1ELj16ENS_18Kernel_traits_baseILj1280ES2_S2_fS2_fjLj128EEEEELb1ELb1ELb0ELb0EEEvNS_9FwdParamsE:
.text._ZN10layer_norm13ln_fwd_kernelINS_13Kernel_traitsI6__halfS2_fS2_fjLj1280ELj1ELj4ELj1ELj16ENS_18Kernel_traits_baseILj1280ES2_S2_fS2_fjLj128EEEEELb1ELb1ELb0ELb0EEEvNS_9FwdParamsE:
        /* <DEDUP_REMOVED lines=90> */
.L_x_29608:
        /* <DEDUP_REMOVED lines=14> */
[----:B------:R1:W5:Y:S02]  /*0680*/  @P0 LDG.E.128 R112, desc[UR6][R20.64] ;  /* 0x0000000614700981 */ /* 0x000364000c1e1d00 */
[----:B------:R-:W4:Y:S01]  /*0690*/  @P2 LDC.64 R66, c[0x0][0x3e8] ;  /* 0x0000fa00ff422b82 */ /* 0x000f220000000a00 */
[C---:B--2---:R-:W-:Y:S01]  /*06a0*/  @P1 IMAD.WIDE.U32 R44, R60.reuse, 0x10, R44 ;  /* 0x000000103c2c1825 */ /* 0x044fe200078e002c */
[----:B------:R2:W5:Y:S06]  /*06b0*/  @P0 LDG.E.128 R52, desc[UR6][R32.64] ;  /* 0x0000000620340981 */ /* 0x00056c000c1e1d00 */
[----:B------:R-:W1:Y:S01]  /*06c0*/  @P3 LDC.64 R68, c[0x0][0x3d0] ;  /* 0x0000f400ff443b82 */ /* 0x000e620000000a00 */
[C---:B---3--:R-:W-:Y:S01]  /*06d0*/  @P1 IMAD.WIDE.U32 R62, R60.reuse, 0x10, R56 ;  /* 0x000000103c3e1825 */ /* 0x048fe200078e0038 */
[----:B------:R-:W-:Y:S01]  /*06e0*/  @P1 IADD3 R60, PT, PT, R60, 0x20, RZ ;  /* 0x000000203c3c1810 */ /* 0x000fe20007ffe0ff */
[----:B------:R3:W5:Y:S04]  /*06f0*/  @P1 LDG.E.128 R48, desc[UR6][R44.64] ;  /* 0x000000062c301981 */ /* 0x000768000c1e1d00 */
[----:B------:R-:W5:Y:S01]  /*0700*/  @P1 LDG.E.128 R40, desc[UR6][R62.64] ;  /* 0x000000063e281981 */ /* 0x000f62000c1e1d00 */
[----:B------:R-:W2:Y:S01]  /*0710*/  @P3 LDC.64 R70, c[0x0][0x3e8] ;  /* 0x0000fa00ff463b82 */ /* 0x000ea20000000a00 */
[----:B0-----:R-:W-:-:S05]  /*0720*/  @P2 IMAD.WIDE.U32 R64, R60, 0x10, R64 ;  /* 0x000000103c402825 */ /* 0x001fca00078e0040 */
[----:B------:R-:W5:Y:S02]  /*0730*/  @P2 LDG.E.128 R36, desc[UR6][R64.64] ;  /* 0x0000000640242981 */ /* 0x000f64000c1e1d00 */
[----:B------:R-:W0:Y:S01]  /*0740*/  @P4 LDC.64 R72, c[0x0][0x3d0] ;  /* 0x0000f400ff484b82 */ /* 0x000e220000000a00 */
[----:B----4-:R-:W-:-:S04]  /*0750*/  @P2 IMAD.WIDE.U32 R66, R60, 0x10, R66 ;  /* 0x000000103c422825 */ /* 0x010fc800078e0042 */
[----:B------:R-:W-:Y:S01]  /*0760*/  @P2 VIADD R60, R60, 0x20 ;  /* 0x000000203c3c2836 */ /* 0x000fe20000000000 */
[----:B------:R-:W5:Y:S02]  /*0770*/  @P2 LDG.E.128 R28, desc[UR6][R66.64] ;  /* 0x00000006421c2981 */ /* 0x000f64000c1e1d00 */
[----:B------:R-:W4:Y:S01]  /*0780*/  @P4 LDC.64 R74, c[0x0][0x3e8] ;  /* 0x0000fa00ff4a4b82 */ /* 0x000f220000000a00 */
[----:B-1----:R-:W-:-:S05]  /*0790*/  @P3 IMAD.WIDE.U32 R68, R60, 0x10, R68 ;  /* 0x000000103c443825 */ /* 0x002fca00078e0044 */
[----:B------:R-:W5:Y:S01]  /*07a0*/  @P3 LDG.E.128 R24, desc[UR6][R68.64] ;  /* 0x0000000644183981 */ /* 0x000f62000c1e1d00 */
[----:B--2---:R-:W-:-:S04]  /*07b0*/  @P3 IMAD.WIDE.U32 R70, R60, 0x10, R70 ;  /* 0x000000103c463825 */ /* 0x004fc800078e0046 */
[----:B------:R-:W-:Y:S01]  /*07c0*/  @P3 VIADD R60, R60, 0x20 ;  /* 0x000000203c3c3836 */ /* 0x000fe20000000000 */
[----:B------:R-:W5:Y:S03]  /*07d0*/  @P3 LDG.E.128 R16, desc[UR6][R70.64] ;  /* 0x0000000646103981 */ /* 0x000f66000c1e1d00 */
[C---:B0-----:R-:W-:Y:S01]  /*07e0*/  @P4 IMAD.WIDE.U32 R56, R60.reuse, 0x10, R72 ;  /* 0x000000103c384825 */ /* 0x041fe200078e0048 */
[----:B------:R-:W-:Y:S02]  /*07f0*/  CS2R R20, SRZ ;  /* 0x0000000000147805 */ /* 0x000fe4000001ff00 */
[----:B------:R-:W-:Y:S02]  /*0800*/  CS2R R32, SRZ ;  /* 0x0000000000207805 */ /* 0x000fe4000001ff00 */
[----:B---3--:R-:W-:Y:S01]  /*0810*/  CS2R R44, SRZ ;  /* 0x00000000002c7805 */ /* 0x008fe2000001ff00 */
[----:B------:R-:W-:Y:S01]  /*0820*/  IMAD.MOV.U32 R34, RZ, RZ, RZ ;  /* 0x000000ffff227224 */ /* 0x000fe200078e00ff */
[----:B------:R0:W5:Y:S01]  /*0830*/  @P4 LDG.E.128 R12, desc[UR6][R56.64] ;  /* 0x00000006380c4981 */ /* 0x000162000c1e1d00 */
[----:B----4-:R-:W-:-:S05]  /*0840*/  @P4 IMAD.WIDE.U32 R60, R60, 0x10, R74 ;  /* 0x000000103c3c4825 */ /* 0x010fca00078e004a */
[----:B------:R1:W5:Y:S01]  /*0850*/  @P4 LDG.E.128 R4, desc[UR6][R60.64] ;  /* 0x000000063c044981 */ /* 0x000362000c1e1d00 */
[----:B------:R-:W-:Y:S01]  /*0860*/  IMAD.MOV.U32 R46, RZ, RZ, RZ ;  /* 0x000000ffff2e7224 */ /* 0x000fe200078e00ff */
[----:B------:R-:W-:Y:S02]  /*0870*/  MOV R58, RZ ;  /* 0x000000ff003a7202 */ /* 0x000fe40000000f00 */
[----:B0-----:R-:W-:Y:S02]  /*0880*/  CS2R R56, SRZ ;  /* 0x0000000000387805 */ /* 0x001fe4000001ff00 */
[----:B------:R-:W-:Y:S02]  /*0890*/  @P4 CS2R R10, SRZ ;  /* 0x00000000000a4805 */ /* 0x000fe4000001ff00 */
[----:B------:R-:W-:Y:S01]  /*08a0*/  @P4 CS2R R8, SRZ ;  /* 0x0000000000084805 */ /* 0x000fe2000001ff00 */
[----:B------:R-:W-:Y:S01]  /*08b0*/  @P0 IMAD.MOV.U32 R59, RZ, RZ, RZ ;  /* 0x000000ffff3b0224 */ /* 0x000fe200078e00ff */
[----:B------:R-:W-:Y:S01]  /*08c0*/  @P2 MOV R35, RZ ;  /* 0x000000ff00232202 */ /* 0x000fe20000000f00 */
[----:B------:R-:W-:-:S02]  /*08d0*/  @P1 IMAD.MOV.U32 R47, RZ, RZ, RZ ;  /* 0x000000ffff2f1224 */ /* 0x000fc400078e00ff */
[----:B-1----:R-:W-:-:S07]  /*08e0*/  @P3 IMAD.MOV.U32 R23, RZ, RZ, RZ ;  /* 0x000000ffff173224 */ /* 0x002fce00078e00ff */
.L_x_29609:
[----:B------:R-:W-:Y:S05]  /*08f0*/  BSYNC.RECONVERGENT B0 ;  /* 0x0000000000007941 */ /* 0x000fea0003800200 */
.L_x_29607:
[----:B------:R-:W0:Y:S02]  /*0900*/  LDCU UR4, c[0x0][0x384] ;  /* 0x00007080ff0477ac */ /* 0x000e240008000800 */
[----:B0-----:R-:W-:-:S13]  /*0910*/  ISETP.GE.AND P0, PT, R124, UR4, PT ;  /* 0x000000047c007c0c */ /* 0x001fda000bf06270 */
[----:B------:R-:W-:Y:S05]  /*0920*/  @P0 EXIT ;  /* 0x000000000000094d */ /* 0x000fea0003800000 */
[----:B------:R-:W0:Y:S01]  /*0930*/  LDC R61, c[0x0][0x360] ;  /* 0x0000d800ff3d7b82 */ /* 0x000e220000000800 */
[----:B-----5:R-:W-:Y:S01]  /*0940*/  VIADD R64, R2, 0x9e3779b9 ;  /* 0x9e3779b902407836 */ /* 0x020fe20000000000 */
[----:B------:R-:W-:Y:S01]  /*0950*/  IADD3 R67, PT, PT, R3, -0x4498517b, RZ ;  /* 0xbb67ae8503437810 */ /* 0x000fe20007ffe0ff */
[----:B------:R-:W-:Y:S01]  /*0960*/  IMAD R66, R128, -0x2daee0ad, RZ ;  /* 0xd2511f5380427824 */ /* 0x000fe200078e02ff */
[----:B------:R-:W-:Y:S01]  /*0970*/  LOP3.LUT R119, R0, 0x3, RZ, 0xc0, !PT ;  /* 0x0000000300777812 */ /* 0x000fe200078ec0ff */
[----:B------:R-:W-:Y:S01]  /*0980*/  IMAD.MOV.U32 R117, RZ, RZ, RZ ;  /* 0x000000ffff757224 */ /* 0x000fe200078e00ff */
        /* <DEDUP_REMOVED lines=14> */
[----:B0-----:R-:W-:Y:S01]  /*0a70*/  ISETP.NE.U32.AND P0, PT, RZ, UR4, PT ;  /* 0x00000004ff007c0c */ /* 0x001fe2000bf05070 */
[----:B------:R-:W-:Y:S01]  /*0a80*/  IMAD R61, R61, -0x326172a9, RZ ;  /* 0xcd9e8d573d3d7824 */ /* 0x000fe200078e02ff */
[----:B------:R-:W-:Y:S01]  /*0a90*/  LOP3.LUT R65, R67, R66, R65, 0x96, !PT ;  /* 0x0000004243417212 */ /* 0x000fe200078e9641 */
[----:B------:R-:W-:Y:S01]  /*0aa0*/  IMAD R67, R60, -0x2daee0ad, RZ ;  /* 0xd2511f533c437824 */ /* 0x000fe200078e02ff */
[----:B------:R-:W-:Y:S01]  /*0ab0*/  ISETP.NE.AND.EX P0, PT, RZ, UR5, PT, P0 ;  /* 0x00000005ff007c0c */ /* 0x000fe2000bf05300 */
[----:B------:R-:W-:Y:S02]  /*0ac0*/  VIADD R66, R3, 0x76cf5d0a ;  /* 0x76cf5d0a03427836 */ /* 0x000fe40000000000 */
[----:B------:R-:W-:Y:S01]  /*0ad0*/  IMAD.HI.U32 R64, R62, -0x2daee0ad, RZ ;  /* 0xd2511f533e407827 */ /* 0x000fe200078e00ff */
[----:B------:R-:W-:-:S03]  /*0ae0*/  P2R R127, PR, RZ, 0x1 ;  /* 0x00000001ff7f7803 */ /* 0x000fc60000000000 */
        /* <DEDUP_REMOVED lines=9> */
[----:B------:R-:W-:-:S03]  /*0b80*/  LOP3.LUT R61, R63, R66, R61, 0x96, !PT ;  /* 0x000000423f3d7212 */ /* 0x000fc600078e963d */
[----:B------:R-:W-:Y:S02]  /*0b90*/  VIADD R67, R3, 0x32370b8f ;  /* 0x32370b8f03437836 */ /* 0x000fe40000000000 */
[----:B------:R-:W-:Y:S02]  /*0ba0*/  IMAD R66, R60, -0x2daee0ad, RZ ;  /* 0xd2511f533c427824 */ /* 0x000fe400078e02ff */
[----:B------:R-:W-:Y:S01]  /*0bb0*/  IMAD R63, R64, -0x326172a9, RZ ;  /* 0xcd9e8d57403f7824 */ /* 0x000fe200078e02ff */
[----:B------:R-:W-:Y:S01]  /*0bc0*/  LOP3.LUT R62, R67, R65, R62, 0x96, !PT ;  /* 0x00000041433e7212 */ /* 0x000fe200078e963e */
[----:B------:R-:W-:Y:S01]  /*0bd0*/  VIADD R67, R3, 0xed9eba14 ;  /* 0xed9eba1403437836 */ /* 0x000fe20000000000 */
[----:B------:R-:W-:Y:S01]  /*0be0*/  IADD3 R64, PT, PT, R2, 0x78dde6e4, RZ ;  /* 0x78dde6e402407810 */ /* 0x000fe20007ffe0ff */
        /* <DEDUP_REMOVED lines=37> */
[----:B------:R-:W-:Y:S01]  /*0e40*/  VIADD R65, R2, 0x8ff34781 ;  /* 0x8ff3478102417836 */ /* 0x000fe20000000000 */
[----:B------:R-:W-:Y:S01]  /*0e50*/  IADD3 R62, PT, PT, R3, -0x695add53, RZ ;  /* 0x96a522ad033e7810 */ /* 0x000fe20007ffe0ff */
[----:B------:R-:W-:Y:S02]  /*0e60*/  IMAD R66, R63, -0x326172a9, RZ ;  /* 0xcd9e8d573f427824 */ /* 0x000fe400078e02ff */
[----:B------:R-:W-:-:S04]  /*0e70*/  IMAD.HI.U32 R121, R64, -0x326172a9, RZ ;  /* 0xcd9e8d5740797827 */ /* 0x000fc800078e00ff */
[----:B------:R-:W-:Y:S01]  /*0e80*/  IMAD.HI.U32 R120, R60, -0x2daee0ad, RZ ;  /* 0xd2511f533c787827 */ /* 0x000fe200078e00ff */
[----:B------:R-:W-:-:S03]  /*0e90*/  LOP3.LUT R121, R65, R66, R121, 0x96, !PT ;  /* 0x0000004241797212 */ /* 0x000fc600078e9679 */
[----:B------:R-:W-:Y:S01]  /*0ea0*/  IMAD R118, R64, -0x326172a9, RZ ;  /* 0xcd9e8d5740767824 */ /* 0x000fe200078e02ff */
[----:B------:R-:W-:Y:S01]  /*0eb0*/  LOP3.LUT R120, R62, R61, R120, 0x96, !PT ;  /* 0x0000003d3e787212 */ /* 0x000fe200078e9678 */
[----:B-1234-:R-:W-:-:S07]  /*0ec0*/  IMAD R116, R60, -0x2daee0ad, RZ ;  /* 0xd2511f533c747824 */ /* 0x01efce00078e02ff */
.L_x_30040:
[----:B------:R-:W-:-:S13]  /*0ed0*/  ISETP.NE.AND P1, PT, R127, RZ, PT ;  /* 0x000000ff7f00720c */ /* 0x000fda0003f25270 */
[----:B------:R-:W0:Y:S02]  /*0ee0*/  @P1 LDC.64 R110, c[0x0][0x3e0] ;  /* 0x0000f800ff6e1b82 */ /* 0x000e240000000a00 */
[----:B0-----:R-:W-:-:S06]  /*0ef0*/  @P1 IMAD.WIDE R110, R124, 0x2, R110 ;  /* 0x000000027c6e1825 */ /* 0x001fcc00078e026e */
[----:B------:R0:W2:Y:S01]  /*0f00*/  @P1 LDG.E.U16 R110, desc[UR6][R110.64] ;  /* 0x000000066e6e1981 */ /* 0x0000a2000c1e1500 */
[----:B------:R-:W-:Y:S01]  /*0f10*/  IMAD R108, R124, UR12, RZ ;  /* 0x0000000c7c6c7c24 */ /* 0x000fe2000f8e02ff */
[----:B------:R-:W-:Y:S01]  /*0f20*/  ISETP.GE.U32.AND P0, PT, R125, 0x20, PT ;  /* 0x000000207d00780c */ /* 0x000fe20003f06070 */
[----:B------:R-:W-:Y:S01]  /*0f30*/  BSSY.RECONVERGENT B0, `(.L_x_29610) ;  /* 0x0000668000007945 */ /* 0x000fe20003800200 */
[----:B------:R-:W1:Y:S02]  /*0f40*/  S2R R0, SR_TID.X ;  /* 0x0000000000007919 */ /* 0x000e640000002100 */
[----:B------:R-:W-:-:S04]  /*0f50*/  SHF.R.S32.HI R109, RZ, 0x1f, R108 ;  /* 0x0000001fff6d7819 */ /* 0x000fc8000001146c */
[----:B------:R-:W-:Y:S01]  /*0f60*/  LEA.HI R109, R109, R108, RZ, 0x3 ;  /* 0x0000006c6d6d7211 */ /* 0x000fe200078f18ff */
[----:B------:R-:W-:Y:S01]  /*0f70*/  HFMA2 R108, -RZ, RZ, 1.875, 0 ;  /* 0x3f800000ff6c7431 */ /* 0x000fe200000001ff */
[----:B0-----:R-:W-:Y:S02]  /*0f80*/  P2R R111, PR, RZ, 0x1 ;  /* 0x00000001ff6f7803 */ /* 0x001fe40000000000 */
[----:B-1----:R-:W-:-:S04]  /*0f90*/  LOP3.LUT R126, R0, 0x1f, RZ, 0xc0, !PT ;  /* 0x0000001f007e7812 */ /* 0x002fc800078ec0ff */
        /* <DEDUP_REMOVED lines=17> */
[----:B------:R-:W-:Y:S01]  /*10b0*/  IMAD.MOV.U32 R71, RZ, RZ, R118 ;  /* 0x000000ffff477224 */ /* 0x000fe200078e0076 */
[----:B------:R-:W-:-:S09]  /*10c0*/  MOV R110, R116 ;  /* 0x00000074006e7202 */ /* 0x000fd20000000f00 */
[----:B0-----:R-:W-:Y:S05]  /*10d0*/  @!P0 BRA `(.L_x_29614) ;  /* 0x0000000400608947 */ /* 0x001fea0003800000 */
[----:B------:R-:W-:-:S05]  /*10e0*/  IMAD.MOV.U32 R68, RZ, RZ, 0x2 ;  /* 0x00000002ff447424 */ /* 0x000fca00078e00ff */
[----:B------:R-:W-:-:S04]  /*10f0*/  VIADDMNMX.U32 R68, R119, 0xfffffffe, R68, PT ;  /* 0xfffffffe77447846 */ /* 0x000fc80003800044 */
[----:B------:R-:W-:-:S04]  /*1100*/  SHF.L.U32 R70, R68, 0x2, RZ ;  /* 0x0000000244467819 */ /* 0x000fc800000006ff */
[----:B------:R-:W0:Y:S02]  /*1110*/  LDC R68, c[0x2][R70] ;  /* 0x0080000046447b82 */ /* 0x000e240000000800 */
[----:B0-----:R-:W-:-:S04]  /*1120*/  SHF.R.S32.HI R69, RZ, 0x1f, R68 ;  /* 0x0000001fff457819 */ /* 0x001fc80000011444 */
.L_x_45712:
[----:B------:R-:W-:Y:S05]  /*1130*/  BRX R68 -0x1140                                        (*"BRANCH_TARGETS .L_x_45713,.L_x_45714,.L_x_45715"*) ;  /* 0xffffffec44b07949 */ /* 0x000fea000383ffff */
.L_x_45715:
[----:B------:R-:W-:Y:S01]  /*1140*/  VIADD R70, R119, 0x1 ;  /* 0x0000000177467836 */ /* 0x000fe20000000000 */
[----:B------:R-:W-:Y:S01]  /*1150*/  MOV R110, R116 ;  /* 0x00000074006e7202 */ /* 0x000fe20000000f00 */
[----:B------:R-:W-:Y:S01]  /*1160*/  IMAD.MOV.U32 R71, RZ, RZ, R121 ;  /* 0x000000ffff477224 */ /* 0x000fe200078e0079 */
[----:B------:R-:W-:Y:S06]  /*1170*/  BRA `(.L_x_29614) ;  /* 0x0000000400387947 */ /* 0x000fec0003800000 */
.L_x_45713:
[----:B------:R-:W-:Y:S01]  /*1180*/  MOV R110, R116 ;  /* 0x00000074006e7202 */ /* 0x000fe20000000f00 */
[----:B------:R-:W-:Y:S01]  /*1190*/  IMAD.MOV.U32 R70, RZ, RZ, 0x3 ;  /* 0x00000003ff467424 */ /* 0x000fe200078e00ff */
[----:B------:R-:W-:Y:S01]  /*11a0*/  MOV R71, R120 ;  /* 0x0000007800477202 */ /* 0x000fe20000000f00 */
[----:B------:R-:W-:Y:S06]  /*11b0*/  BRA `(.L_x_29614) ;  /* 0x0000000400287947 */ /* 0x000fec0003800000 */
.L_x_45714:
        /* <DEDUP_REMOVED lines=13> */
.L_x_29616:
[----:B------:R-:W-:Y:S05]  /*1290*/  BSYNC.RECONVERGENT B2 ;  /* 0x0000000000027941 */ /* 0x000fea0003800200 */
.L_x_29615:
[----:B------:R-:W-:Y:S01]  /*12a0*/  IMAD.WIDE.U32 R70, R122, -0x326172a9, RZ ;  /* 0xcd9e8d577a467825 */ /* 0x000fe200078e00ff */
[----:B------:R-:W-:Y:S02]  /*12b0*/  LOP3.LUT R120, R117, R69, R3, 0x96, !PT ;  /* 0x0000004575787212 */ /* 0x000fe400078e9603 */
[C---:B------:R-:W-:Y:S01]  /*12c0*/  IADD3 R69, PT, PT, R2.reuse, -0x61c88647, RZ ;  /* 0x9e3779b902457810 */ /* 0x040fe20007ffe0ff */
        /* <DEDUP_REMOVED lines=55> */
[----:B------:R-:W-:Y:S02]  /*1640*/  LOP3.LUT R120, R69, R68, R131, 0x96, !PT ;  /* 0x0000004445787212 */ /* 0x000fe400078e9683 */
[----:B------:R-:W-:-:S07]  /*1650*/  MOV R110, R130 ;  /* 0x00000082006e7202 */ /* 0x000fce0000000f00 */
.L_x_29614:
[----:B------:R-:W-:Y:S05]  /*1660*/  BSYNC.RECONVERGENT B1 ;  /* 0x0000000000017941 */ /* 0x000fea0003800200 */
.L_x_29613:
        /* <DEDUP_REMOVED lines=10> */
[----:B------:R-:W-:-:S03]  /*1710*/  HADD2.F32 R71, -RZ, R52.H0_H0 ;  /* 0x20000034ff477230 */ /* 0x000fc60000004100 */
[----:B0-----:R-:W-:Y:S01]  /*1720*/  FMUL.FTZ R68, R68, R109 ;  /* 0x0000006d44447220 */ /* 0x001fe20000410000 */
[----:B-1----:R-:W-:-:S04]  /*1730*/  FSETP.GTU.FTZ.AND P0, PT, R69, R116, PT ;  /* 0x000000744500720b */ /* 0x002fc80003f1c000 */
        /* <DEDUP_REMOVED lines=14> */
.L_x_29619:
        /* <DEDUP_REMOVED lines=13> */
.L_x_29621:
[----:B------:R-:W-:Y:S05]  /*18f0*/  BSYNC.RECONVERGENT B2 ;  /* 0x0000000000027941 */ /* 0x000fea0003800200 */
.L_x_29620:
        /* <DEDUP_REMOVED lines=56> */
[----:B------:R-:W-:-:S03]  /*1c80*/  LOP3.LUT R121, R121, R118, R133, 0x96, !PT ;  /* 0x0000007679797212 */ /* 0x000fc600078e9685 */
[----:B------:R-:W-:Y:S01]  /*1c90*/  IMAD.MOV.U32 R118, RZ, RZ, R132 ;  /* 0x000000ffff767224 */ /* 0x000fe200078e0084 */
[----:B------:R-:W-:Y:S02]  /*1ca0*/  LOP3.LUT R120, R69, R120, R71, 0x96, !PT ;  /* 0x0000007845787212 */ /* 0x000fe400078e9647 */
[----:B------:R-:W-:Y:S01]  /*1cb0*/  MOV R69, R110 ;  /* 0x0000006e00457202 */ /* 0x000fe20000000f00 */
[----:B------:R-:W-:-:S07]  /*1cc0*/  IMAD.MOV.U32 R110, RZ, RZ, R70 ;  /* 0x000000ffff6e7224 */ /* 0x000fce00078e0046 */
.L_x_29618:
[----:B------:R-:W-:Y:S05]  /*1cd0*/  BSYNC.RECONVERGENT B1 ;  /* 0x0000000000017941 */ /* 0x000fea0003800200 */
.L_x_29617:
        /* <DEDUP_REMOVED lines=23> */
.L_x_29624:
        /* <DEDUP_REMOVED lines=13> */
.L_x_29626:
[----:B------:R-:W-:Y:S05]  /*1f20*/  BSYNC.RECONVERGENT B2 ;  /* 0x0000000000027941 */ /* 0x000fea0003800200 */
.L_x_29625:
        /* <DEDUP_REMOVED lines=61> */
.L_x_29623:
[----:B------:R-:W-:Y:S05]  /*2300*/  BSYNC.RECONVERGENT B1 ;  /* 0x0000000000017941 */ /* 0x000fea0003800200 */
.L_x_29622:
        /* <DEDUP_REMOVED lines=23> */
.L_x_29629:
        /* <DEDUP_REMOVED lines=13> */
.L_x_29631:
[----:B------:R-:W-:Y:S05]  /*2550*/  BSYNC.RECONVERGENT B2 ;  /* 0x0000000000027941 */ /* 0x000fea0003800200 */
.L_x_29630:
        /* <DEDUP_REMOVED lines=58> */
[----:B------:R-:W-:Y:S01]  /*2900*/  IMAD.MOV.U32 R71, RZ, RZ, R110 ;  /* 0x000000ffff477224 */ /* 0x000fe200078e006e */
[----:B------:R-:W-:-:S07]  /*2910*/  MOV R110, R134 ;  /* 0x00000086006e7202 */ /* 0x000fce0000000f00 */
.L_x_29628:
[----:B------:R-:W-:Y:S05]  /*2920*/  BSYNC.RECONVERGENT B1 ;  /* 0x0000000000017941 */ /* 0x000fea0003800200 */
.L_x_29627:
        /* <DEDUP_REMOVED lines=23> */
.L_x_29634:
        /* <DEDUP_REMOVED lines=13> */
.L_x_29636:
[----:B------:R-:W-:Y:S05]  /*2b70*/  BSYNC.RECONVERGENT B2 ;  /* 0x0000000000027941 */ /* 0x000fea0003800200 */
.L_x_29635:
        /* <DEDUP_REMOVED lines=61> */
.L_x_29633:
[----:B------:R-:W-:Y:S05]  /*2f50*/  BSYNC.RECONVERGENT B1 ;  /* 0x0000000000017941 */ /* 0x000fea0003800200 */
.L_x_29632:
[----:B------:R-:W-:Y:S01]  /*2f60*/  I2FP.F32.U32 R88, R89 ;  /* 0x0000005900587245 */ /* 0x000fe20000201000 */
[----:B------:R-:W-:Y:S01]  /*2f70*/  HADD2.F32 R119, -RZ, R90.H0_H0 ;  /* 0x2000005aff777230 */ /* 0x000fe20000004100 */
[----:B------:R-:W-:Y:S01]  /*2f80*/  ISETP.NE.AND P4, PT, R132, 0x1, PT ;  /* 0x000000018400780c */ /* 0x000fe20003f85270 */
[----:B------:R-:W-:Y:S01]  /*2f90*/  BSSY.RECONVERGENT B1, `(.L_x_29637) ;  /* 0x000005e000017945 */ /* 0x000fe20003800200 */
[----:B------:R-:W-:Y:S02]  /*2fa0*/  IMAD.MOV.U32 R133, RZ, RZ, 0x2 ;  /* 0x00000002ff857424 */ /* 0x000fe400078e00ff */
        /* <DEDUP_REMOVED lines=18> */
.L_x_29639:
        /* <DEDUP_REMOVED lines=13> */
.L_x_29641:
[----:B------:R-:W-:Y:S05]  /*31a0*/  BSYNC.RECONVERGENT B2 ;  /* 0x0000000000027941 */ /* 0x000fea0003800200 */
.L_x_29640:
        /* <DEDUP_REMOVED lines=35> */
[----:B------:R-:W-:Y:S02]  /*33e0*/  IADD3 R121, PT, PT, R2, 0x5384540f, RZ ;  /* 0x5384540f02797810 */ /* 0x000fe40007ffe0ff */
[----:B------:R-:W-:Y:S01]  /*33f0*/  MOV R131, R110 ;  /* 0x0000006e00837202 */ /* 0x000fe20000000f00 */
        /* <DEDUP_REMOVED lines=23> */
.L_x_29638:
[----:B------:R-:W-:Y:S05]  /*3570*/  BSYNC.RECONVERGENT B1 ;  /* 0x0000000000017941 */ /* 0x000fea0003800200 */
.L_x_29637:
[----:B------:R-:W-:Y:S01]  /*3580*/  I2FP.F32.U32 R132, R131 ;  /* 0x0000008300847245 */ /* 0x000fe20000201000 */
[----:B------:R-:W-:Y:S01]  /*3590*/  HADD2.F32 R119, -RZ, R90.H1_H1 ;  /* 0x3000005aff777230 */ /* 0x000fe20000004100 */
[----:B------:R-:W-:Y:S01]  /*35a0*/  ISETP.NE.AND P5, PT, R133, 0x1, PT ;  /* 0x000000018500780c */ /* 0x000fe20003fa5270 */
[----:B------:R-:W-:Y:S01]  /*35b0*/  BSSY.RECONVERGENT B1, `(.L_x_29642) ;  /* 0x000005e000017945 */ /* 0x000fe20003800200 */
[----:B------:R-:W-:Y:S02]  /*35c0*/  IMAD.MOV.U32 R134, RZ, RZ, 0x2 ;  /* 0x00000002ff867424 */ /* 0x000fe400078e00ff */
[----:B------:R-:W-:Y:S01]  /*35d0*/  FFMA.FTZ R89, R132, R129, 1.1641532182693481445e-10 ;  /* 0x2f00000084597423 */ /* 0x000fe20000010081 */
[----:B------:R-:W-:Y:S01]  /*35e0*/  FMUL.FTZ R90, R119, R108 ;  /* 0x0000006c775a7220 */ /* 0x000fe20000410000 */
[----:B------:R-:W-:Y:S01]  /*35f0*/  HADD2.F32 R119, -RZ, R54.H1_H1 ;  /* 0x30000036ff777230 */ /* 0x000fe20000004100 */
        /* <DEDUP_REMOVED lines=15> */
.L_x_29644:
        /* <DEDUP_REMOVED lines=13> */
.L_x_29646:
[----:B------:R-:W-:Y:S05]  /*37c0*/  BSYNC.RECONVERGENT B2 ;  /* 0x0000000000027941 */ /* 0x000fea0003800200 */
.L_x_29645:
        /* <DEDUP_REMOVED lines=58> */
[----:B------:R-:W-:Y:S02]  /*3b70*/  IMAD.MOV.U32 R110, RZ, RZ, R134 ;  /* 0x000000ffff6e7224 */ /* 0x000fe400078e0086 */
[----:B------:R-:W-:-:S07]  /*3b80*/  HFMA2 R134, -RZ, RZ, 0, 0 ;  /* 0x00000000ff867431 */ /* 0x000fce00000001ff */
.L_x_29643:
[----:B------:R-:W-:Y:S05]  /*3b90*/  BSYNC.RECONVERGENT B1 ;  /* 0x0000000000017941 */ /* 0x000fea0003800200 */
.L_x_29642:
        /* <DEDUP_REMOVED lines=23> */
.L_x_29649:
        /* <DEDUP_REMOVED lines=15> */
.L_x_29651:
[----:B------:R-:W-:Y:S05]  /*3e00*/  BSYNC.RECONVERGENT B2 ;  /* 0x0000000000027941 */ /* 0x000fea0003800200 */
.L_x_29650:
        /* <DEDUP_REMOVED lines=60> */
.L_x_29648:
[----:B------:R-:W-:Y:S05]  /*41d0*/  BSYNC.RECONVERGENT B1 ;  /* 0x0000000000017941 */ /* 0x000fea0003800200 */
.L_x_29647:
[----:B------:R-:W-:Y:S01]  /*41e0*/  I2FP.F32.U32 R132, R133 ;  /* 0x0000008500847245 */ /* 0x000fe20000201000 */
[----:B------:R-:W-:-:S04]  /*41f0*/  HADD2.F32 R91, -RZ, R91.H1_H1 ;  /* 0x3000005bff5b7230 */ /* 0x000fc80000004100 */
        /* <DEDUP_REMOVED lines=8> */
[----:B------:R-:W-:Y:S09]  /*4280*/  BRA `(.L_x_29652) ;  /* 0x0000003000707947 */ /* 0x000ff20003800000 */
.L_x_29612:
        /* <DEDUP_REMOVED lines=16> */
.L_x_29655:
        /* <DEDUP_REMOVED lines=13> */
.L_x_29657:
[----:B------:R-:W-:Y:S05]  /*4460*/  BSYNC.RECONVERGENT B2 ;  /* 0x0000000000027941 */ /* 0x000fea0003800200 */
.L_x_29656:
        /* <DEDUP_REMOVED lines=60> */
.L_x_29654:
[----:B------:R-:W-:Y:S05]  /*4830*/  BSYNC.RECONVERGENT B1 ;  /* 0x0000000000017941 */ /* 0x000fea0003800200 */
.L_x_29653:
        /* <DEDUP_REMOVED lines=27> */
.L_x_29660:
        /* <DEDUP_REMOVED lines=13> */
.L_x_29662:
[----:B------:R-:W-:Y:S05]  /*4ac0*/  BSYNC.RECONVERGENT B2 ;  /* 0x0000000000027941 */ /* 0x000fea0003800200 */
.L_x_29661:
        /* <DEDUP_REMOVED lines=58> */
[----:B------:R-:W-:Y:S01]  /*4e70*/  LOP3.LUT R120, R69, R120, R71, 0x96, !PT ;  /* 0x0000007845787212 */ /* 0x000fe200078e9647 */
[----:B------:R-:W-:Y:S01]  /*4e80*/  IMAD.MOV.U32 R69, RZ, RZ, R110 ;  /* 0x000000ffff457224 */ /* 0x000fe200078e006e */
[----:B------:R-:W-:-:S07]  /*4e90*/  MOV R110, R70 ;  /* 0x00000046006e7202 */ /* 0x000fce0000000f00 */
.L_x_29659:
[----:B------:R-:W-:Y:S05]  /*4ea0*/  BSYNC.RECONVERGENT B1 ;  /* 0x0000000000017941 */ /* 0x000fea0003800200 */
.L_x_29658:
        /* <DEDUP_REMOVED lines=23> */
.L_x_29665:
        /* <DEDUP_REMOVED lines=13> */
.L_x_29667:
[----:B------:R-:W-:Y:S05]  /*50f0*/  BSYNC.RECONVERGENT B2 ;  /* 0x0000000000027941 */ /* 0x000fea0003800200 */
.L_x_29666:
        /* <DEDUP_REMOVED lines=61> */
.L_x_29664:
[----:B------:R-:W-:Y:S05]  /*54d0*/  BSYNC.RECONVERGENT B1 ;  /* 0x0000000000017941 */ /* 0x000fea0003800200 */
.L_x_29663:
        /* <DEDUP_REMOVED lines=23> */
.L_x_29670:
        /* <DEDUP_REMOVED lines=13> */
.L_x_29672:
[----:B------:R-:W-:Y:S05]  /*5720*/  BSYNC.RECONVERGENT B2 ;  /* 0x0000000000027941 */ /* 0x000fea0003800200 */
.L_x_29671:
        /* <DEDUP_REMOVED lines=60> */
.L_x_29669:
[----:B------:R-:W-:Y:S05]  /*5af0*/  BSYNC.RECONVERGENT B1 ;  /* 0x0000000000017941 */ /* 0x000fea0003800200 */
.L_x_29668:
        /* <DEDUP_REMOVED lines=23> */
.L_x_29675:
        /* <DEDUP_REMOVED lines=13> */
.L_x_29677:
[----:B------:R-:W-:Y:S05]  /*5d40*/  BSYNC.RECONVERGENT B2 ;  /* 0x0000000000027941 */ /* 0x000fea0003800200 */
.L_x_29676:
        /* <DEDUP_REMOVED lines=61> */
.L_x_29674:
[----:B------:R-:W-:Y:S05]  /*6120*/  BSYNC.RECONVERGENT B1 ;  /* 0x0000000000017941 */ /* 0x000fea0003800200 */
.L_x_29673:
        /* <DEDUP_REMOVED lines=23> */
.L_x_29680:
        /* <DEDUP_REMOVED lines=13> */
.L_x_29682:
[----:B------:R-:W-:Y:S05]  /*6370*/  BSYNC.RECONVERGENT B2 ;  /* 0x0000000000027941 */ /* 0x000fea0003800200 */
.L_x_29681:
        /* <DEDUP_REMOVED lines=60> */
.L_x_29679:
[----:B------:R-:W-:Y:S05]  /*6740*/  BSYNC.RECONVERGENT B1 ;  /* 0x0000000000017941 */ /* 0x000fea0003800200 */
.L_x_29678:
        /* <DEDUP_REMOVED lines=23> */
.L_x_29685:
        /* <DEDUP_REMOVED lines=13> */
.L_x_29687:
[----:B------:R-:W-:Y:S05]  /*6990*/  BSYNC.RECONVERGENT B2 ;  /* 0x0000000000027941 */ /* 0x000fea0003800200 */
.L_x_29686:
        /* <DEDUP_REMOVED lines=36> */
[----:B------:R-:W-:-:S03]  /*6be0*/  IADD3 R131, PT, PT, R3, 0x1fd5c5a3, RZ ;  /* 0x1fd5c5a303837810 */ /* 0x000fc60007ffe0ff */
        /* <DEDUP_REMOVED lines=18> */
[----:B------:R-:W-:Y:S01]  /*6d10*/  MOV R110, R134 ;  /* 0x00000086006e7202 */ /* 0x000fe20000000f00 */
[----:B------:R-:W-:Y:S01]  /*6d20*/  VIADD R121, R2, 0x8ff34781 ;  /* 0x8ff3478102797836 */ /* 0x000fe20000000000 */
[----:B------:R-:W-:Y:S01]  /*6d30*/  LOP3.LUT R120, R131, R120, R135, 0x96, !PT ;  /* 0x0000007883787212 */ /* 0x000fe200078e9687 */
[----:B------:R-:W-:-:S03]  /*6d40*/  IMAD.MOV.U32 R134, RZ, RZ, RZ ;  /* 0x000000ffff867224 */ /* 0x000fc600078e00ff */
[----:B------:R-:W-:-:S07]  /*6d50*/  LOP3.LUT R121, R121, R132, R119, 0x96, !PT ;  /* 0x0000008479797212 */ /* 0x000fce00078e9677 */
.L_x_29684:
[----:B------:R-:W-:Y:S05]  /*6d60*/  BSYNC.RECONVERGENT B1 ;  /* 0x0000000000017941 */ /* 0x000fea0003800200 */
.L_x_29683:
        /* <DEDUP_REMOVED lines=23> */
.L_x_29690:
        /* <DEDUP_REMOVED lines=15> */
.L_x_29692:
[----:B------:R-:W-:Y:S05]  /*6fd0*/  BSYNC.RECONVERGENT B2 ;  /* 0x0000000000027941 */ /* 0x000fea0003800200 */
.L_x_29691:
        /* <DEDUP_REMOVED lines=56> */
[----:B------:R-:W-:Y:S01]  /*7360*/  IMAD.MOV.U32 R131, RZ, RZ, R110 ;  /* 0x000000ffff837224 */ /* 0x000fe200078e006e */
[----:B------:R-:W-:Y:S02]  /*7370*/  MOV R110, R136 ;  /* 0x00000088006e7202 */ /* 0x000fe40000000f00 */
[----:B------:R-:W-:Y:S01]  /*7380*/  LOP3.LUT R121, R121, R134, R119, 0x96, !PT ;  /* 0x0000008679797212 */ /* 0x000fe200078e9677 */
[----:B------:R-:W-:-:S07]  /*7390*/  IMAD.MOV.U32 R119, RZ, RZ, RZ ;  /* 0x000000ffff777224 */ /* 0x000fce00078e00ff */
.L_x_29689:
[----:B------:R-:W-:Y:S05]  /*73a0*/  BSYNC.RECONVERGENT B1 ;  /* 0x0000000000017941 */ /* 0x000fea0003800200 */
.L_x_29688:
[----:B------:R-:W-:Y:S01]  /*73b0*/  I2FP.F32.U32 R132, R131 ;  /* 0x0000008300847245 */ /* 0x000fe20000201000 */
[----:B------:R-:W-:-:S04]  /*73c0*/  HADD2.F32 R91, -RZ, R91.H1_H1 ;  /* 0x3000005bff5b7230 */ /* 0x000fc80000004100 */
[----:B------:R-:W-:Y:S01]  /*73d0*/  FFMA.FTZ R129, R132, R129, 1.1641532182693481445e-10 ;  /* 0x2f00000084817423 */ /* 0x000fe20000010081 */
[----:B------:R-:W-:-:S04]  /*73e0*/  FMUL.FTZ R132, R91, R108 ;  /* 0x0000006c5b847220 */ /* 0x000fc80000410000 */
[----:B------:R-:W-:Y:S01]  /*73f0*/  FMUL.FTZ R91, R132, R109 ;  /* 0x0000006d845b7220 */ /* 0x000fe20000410000 */
[----:B------:R-:W-:Y:S01]  /*7400*/  FSETP.GTU.FTZ.AND P6, PT, R129, R116, PT ;  /* 0x000000748100720b */ /* 0x000fe20003fdc000 */
[----:B------:R-:W-:-:S03]  /*7410*/  HADD2.F32 R116, -RZ, R55.H1_H1 ;  /* 0x30000037ff747230 */ /* 0x000fc60000004100 */
[----:B------:R-:W-:Y:S02]  /*7420*/  FSEL R91, R91, RZ, !P6 ;  /* 0x000000ff5b5b7208 */ /* 0x000fe40007000000 */
[----:B------:R-:W-:-:S03]  /*7430*/  PLOP3.LUT P6, PT, P6, PT, PT, 0x8, 0x80 ;  /* 0x000000000080781c */ /* 0x000fc600037ce170 */
[----:B------:R-:W-:-:S10]  /*7440*/  FMUL.FTZ R91, R91, R116 ;  /* 0x000000745b5b7220 */ /* 0x000fd40000410000 */
.L_x_29652:
        /* <DEDUP_REMOVED lines=10> */
[----:B------:R-:W-:Y:S02]  /*74f0*/  LOP3.LUT R109, R109, R129, R116, 0xfe, !PT ;  /* 0x000000816d6d7212 */ /* 0x000fe400078efe74 */
[----:B------:R-:W-:Y:S02]  /*7500*/  SEL R134, RZ, 0x1, !P3 ;  /* 0x00000001ff867807 */ /* 0x000fe40005800000 */
[----:B------:R-:W-:Y:S02]  /*7510*/  SEL R116, RZ, 0x1, !P6 ;  /* 0x00000001ff747807 */ /* 0x000fe40007000000 */
[----:B------:R-:W-:-:S02]  /*7520*/  LOP3.LUT R135, R135, R134, RZ, 0xfc, !PT ;  /* 0x0000008687877212 */ /* 0x000fc400078efcff */
[----:B------:R-:W-:Y:S01]  /*7530*/  LOP3.LUT R134, R109, R116, RZ, 0xfc, !PT ;  /* 0x000000746d867212 */ /* 0x000fe200078efcff */
[----:B0-----:R-:W-:Y:S01]  /*7540*/  IMAD.WIDE.U32 R132, R126, 0x20, R132 ;  /* 0x000000207e847825 */ /* 0x001fe200078e0084 */
[----:B------:R-:W-:-:S03]  /*7550*/  MOV R116, R110 ;  /* 0x0000006e00747202 */ /* 0x000fc60000000f00 */
[C---:B------:R-:W-:Y:S01]  /*7560*/  VIADD R109, R126.reuse, 0x20 ;  /* 0x000000207e6d7836 */ /* 0x040fe20000000000 */
[----:B------:R0:W-:Y:S01]  /*7570*/  STG.E.128 desc[UR6][R132.64], R68 ;  /* 0x0000004484007986 */ /* 0x0001e2000c101d06 */
[----:B-1----:R-:W-:-:S03]  /*7580*/  IMAD.WIDE.U32 R130, R126, 0x8, R130 ;  /* 0x000000087e827825 */ /* 0x002fc600078e0082 */
[----:B------:R0:W-:Y:S04]  /*7590*/  STG.E.128 desc[UR6][R132.64+0x10], R88 ;  /* 0x0000105884007986 */ /* 0x0001e8000c101d06 */
[----:B------:R0:W-:Y:S02]  /*75a0*/  STG.E.64 desc[UR6][R130.64], R134 ;  /* 0x0000008682007986 */ /* 0x0001e4000c101b06 */
.L_x_29611:
[----:B------:R-:W-:Y:S05]  /*75b0*/  BSYNC.RECONVERGENT B0 ;  /* 0x0000000000007941 */ /* 0x000fea0003800200 */
.L_x_29610:
        /* <DEDUP_REMOVED lines=30> */
.L_x_29698:
        /* <DEDUP_REMOVED lines=13> */
.L_x_29700:
[----:B------:R-:W-:Y:S05]  /*7870*/  BSYNC.RECONVERGENT B2 ;  /* 0x0000000000027941 */ /* 0x000fea0003800200 */
.L_x_29699:
        /* <DEDUP_REMOVED lines=56> */
[----:B------:R-:W-:Y:S01]  /*7c00*/  HFMA2 R74, -RZ, RZ, 0, 0 ;  /* 0x00000000ff4a7431 */ /* 0x000fe200000001ff */
[----:B------:R-:W-:Y:S01]  /*7c10*/  LOP3.LUT R120, R73, R72, R131, 0x96, !PT ;  /* 0x0000004849787212 */ /* 0x000fe200078e9683 */
[----:B------:R-:W-:Y:S01]  /*7c20*/  IMAD.MOV.U32 R72, RZ, RZ, R116 ;  /* 0x000000ffff487224 */ /* 0x000fe200078e0074 */
[----:B------:R-:W-:-:S07]  /*7c30*/  MOV R110, R130 ;  /* 0x00000082006e7202 */ /* 0x000fce0000000f00 */
.L_x_29697:
[----:B------:R-:W-:Y:S05]  /*7c40*/  BSYNC.RECONVERGENT B1 ;  /* 0x0000000000017941 */ /* 0x000fea0003800200 */
.L_x_29696:
        /* <DEDUP_REMOVED lines=10> */
[----:B------:R-:W-:-:S02]  /*7cf0*/  IMAD.MOV.U32 R73, RZ, RZ, R118 ;  /* 0x000000ffff497224 */ /* 0x000fc400078e0076 */
[----:B0-----:R-:W-:Y:S02]  /*7d00*/  FMUL.FTZ R75, R75, R116 ;  /* 0x000000744b4b7220 */ /* 0x001fe40000410000 */
        /* <DEDUP_REMOVED lines=15> */
.L_x_29703:
        /* <DEDUP_REMOVED lines=13> */
.L_x_29705:
[----:B------:R-:W-:Y:S05]  /*7ed0*/  BSYNC.RECONVERGENT B2 ;  /* 0x0000000000027941 */ /* 0x000fea0003800200 */
.L_x_29704:
        /* <DEDUP_REMOVED lines=60> */
.L_x_29702:
[----:B------:R-:W-:Y:S05]  /*82a0*/  BSYNC.RECONVERGENT B1 ;  /* 0x0000000000017941 */ /* 0x000fea0003800200 */
.L_x_29701:
        /* <DEDUP_REMOVED lines=23> */
.L_x_29708:
        /* <DEDUP_REMOVED lines=13> */
.L_x_29710:
[----:B------:R-:W-:Y:S05]  /*84f0*/  BSYNC.RECONVERGENT B2 ;  /* 0x0000000000027941 */ /* 0x000fea0003800200 */
.L_x_29709:
        /* <DEDUP_REMOVED lines=60> */
.L_x_29707:
[----:B------:R-:W-:Y:S05]  /*88c0*/  BSYNC.RECONVERGENT B1 ;  /* 0x0000000000017941 */ /* 0x000fea0003800200 */
.L_x_29706:
        /* <DEDUP_REMOVED lines=23> */
.L_x_29713:
        /* <DEDUP_REMOVED lines=13> */
.L_x_29715:
[----:B------:R-:W-:Y:S05]  /*8b10*/  BSYNC.RECONVERGENT B2 ;  /* 0x0000000000027941 */ /* 0x000fea0003800200 */
.L_x_29714:
        /* <DEDUP_REMOVED lines=60> */
.L_x_29712:
[----:B------:R-:W-:Y:S05]  /*8ee0*/  BSYNC.RECONVERGENT B1 ;  /* 0x0000000000017941 */ /* 0x000fea0003800200 */
.L_x_29711:
        /* <DEDUP_REMOVED lines=23> */
.L_x_29718:
        /* <DEDUP_REMOVED lines=13> */
.L_x_29720:
[----:B------:R-:W-:Y:S05]  /*9130*/  BSYNC.RECONVERGENT B2 ;  /* 0x0000000000027941 */ /* 0x000fea0003800200 */
.L_x_29719:
        /* <DEDUP_REMOVED lines=60> */
.L_x_29717:
[----:B------:R-:W-:Y:S05]  /*9500*/  BSYNC.RECONVERGENT B1 ;  /* 0x0000000000017941 */ /* 0x000fea0003800200 */
.L_x_29716:
[----:B------:R-:W-:Y:S01]  /*9510*/  I2FP.F32.U32 R93, R93 ;  /* 0x0000005d005d7245 */ /* 0x000fe20000201000 */
[----:B------:R-:W-:Y:S01]  /*9520*/  HADD2.F32 R119, -RZ, R94.H0_H0 ;  /* 0x2000005eff777230 */ /* 0x000fe20000004100 */
[----:B------:R-:W-:Y:S01]  /*9530*/  ISETP.NE.AND P4, PT, R133, 0x1, PT ;  /* 0x000000018500780c */ /* 0x000fe20003f85270 */
[----:B------:R-:W-:Y:S01]  /*9540*/  BSSY.RECONVERGENT B1, `(.L_x_29721) ;  /* 0x000005e000017945 */ /* 0x000fe20003800200 */
[----:B------:R-:W-:Y:S02]  /*9550*/  HFMA2 R134, -RZ, RZ, 0, 1.1920928955078125e-07 ;  /* 0x00000002ff867431 */ /* 0x000fe400000001ff */
[----:B------:R-:W-:Y:S01]  /*9560*/  FFMA.FTZ R92, R93, R130, 1.1641532182693481445e-10 ;  /* 0x2f0000005d5c7423 */ /* 0x000fe20000010082 */
[----:B------:R-:W-:Y:S01]  /*9570*/  FMUL.FTZ R119, R119, R108 ;  /* 0x0000006c77777220 */ /* 0x000fe20000410000 */
[----:B------:R-:W-:Y:S02]  /*9580*/  HADD2.F32 R93, -RZ, R42.H0_H0 ;  /* 0x2000002aff5d7230 */ /* 0x000fe40000004100 */
        /* <DEDUP_REMOVED lines=15> */
.L_x_29723:
        /* <DEDUP_REMOVED lines=13> */
.L_x_29725:
[----:B------:R-:W-:Y:S05]  /*9750*/  BSYNC.RECONVERGENT B2 ;  /* 0x0000000000027941 */ /* 0x000fea0003800200 */
.L_x_29724:
        /* <DEDUP_REMOVED lines=60> */
.L_x_29722:
[----:B------:R-:W-:Y:S05]  /*9b20*/  BSYNC.RECONVERGENT B1 ;  /* 0x0000000000017941 */ /* 0x000fea0003800200 */
.L_x_29721:
        /* <DEDUP_REMOVED lines=23> */
.L_x_29728:
        /* <DEDUP_REMOVED lines=13> */
.L_x_29730:
[----:B------:R-:W-:Y:S05]  /*9d70*/  BSYNC.RECONVERGENT B2 ;  /* 0x0000000000027941 */ /* 0x000fea0003800200 */
.L_x_29729:
        /* <DEDUP_REMOVED lines=60> */
.L_x_29727:
[----:B------:R-:W-:Y:S05]  /*a140*/  BSYNC.RECONVERGENT B1 ;  /* 0x0000000000017941 */ /* 0x000fea0003800200 */
.L_x_29726:
        /* <DEDUP_REMOVED lines=23> */
.L_x_29733:
        /* <DEDUP_REMOVED lines=15> */
.L_x_29735:
[----:B------:R-:W-:Y:S05]  /*a3b0*/  BSYNC.RECONVERGENT B2 ;  /* 0x0000000000027941 */ /* 0x000fea0003800200 */
.L_x_29734:
        /* <DEDUP_REMOVED lines=58> */
[----:B------:R-:W-:Y:S02]  /*a760*/  LOP3.LUT R120, R137, R120, R133, 0x96, !PT ;  /* 0x0000007889787212 */ /* 0x000fe400078e9685 */
[----:B------:R-:W-:-:S07]  /*a770*/  MOV R110, R132 ;  /* 0x00000084006e7202 */ /* 0x000fce0000000f00 */
.L_x_29732:
[----:B------:R-:W-:Y:S05]  /*a780*/  BSYNC.RECONVERGENT B1 ;  /* 0x0000000000017941 */ /* 0x000fea0003800200 */
.L_x_29731:
[----:B------:R-:W-:Y:S01]  /*a790*/  I2FP.F32.U32 R133, R134 ;  /* 0x0000008600857245 */ /* 0x000fe20000201000 */
[----:B------:R-:W-:-:S04]  /*a7a0*/  HADD2.F32 R95, -RZ, R95.H1_H1 ;  /* 0x3000005fff5f7230 */ /* 0x000fc80000004100 */
[----:B------:R-:W-:Y:S01]  /*a7b0*/  FFMA.FTZ R130, R133, R130, 1.1641532182693481445e-10 ;  /* 0x2f00000085827423 */ /* 0x000fe20000010082 */
[----:B------:R-:W-:-:S04]  /*a7c0*/  FMUL.FTZ R95, R95, R108 ;  /* 0x0000006c5f5f7220 */ /* 0x000fc80000410000 */
[----:B------:R-:W-:Y:S01]  /*a7d0*/  FMUL.FTZ R95, R95, R116 ;  /* 0x000000745f5f7220 */ /* 0x000fe20000410000 */
[----:B------:R-:W-:-:S04]  /*a7e0*/  FSETP.GTU.FTZ.AND P6, PT, R130, R129, PT ;  /* 0x000000818200720b */ /* 0x000fc80003fdc000 */
[----:B------:R-:W-:Y:S01]  /*a7f0*/  FSEL R116, R95, RZ, !P6 ;  /* 0x000000ff5f747208 */ /* 0x000fe20007000000 */
[----:B------:R-:W-:Y:S01]  /*a800*/  HADD2.F32 R95, -RZ, R43.H1_H1 ;  /* 0x3000002bff5f7230 */ /* 0x000fe20000004100 */
[----:B------:R-:W-:-:S04]  /*a810*/  PLOP3.LUT P6, PT, P6, PT, PT, 0x8, 0x80 ;  /* 0x000000000080781c */ /* 0x000fc800037ce170 */
[----:B------:R-:W-:Y:S01]  /*a820*/  FFMA.FTZ R95, R116, R95, R67 ;  /* 0x0000005f745f7223 */ /* 0x000fe20000010043 */
[----:B------:R-:W-:Y:S08]  /*a830*/  BRA `(.L_x_29736) ;  /* 0x0000003000647947 */ /* 0x000ff00003800000 */
.L_x_29695:
        /* <DEDUP_REMOVED lines=16> */
.L_x_29739:
        /* <DEDUP_REMOVED lines=13> */
.L_x_29741:
[----:B------:R-:W-:Y:S05]  /*aa10*/  BSYNC.RECONVERGENT B2 ;  /* 0x0000000000027941 */ /* 0x000fea0003800200 */
.L_x_29740:
        /* <DEDUP_REMOVED lines=60> */
.L_x_29738:
[----:B------:R-:W-:Y:S05]  /*ade0*/  BSYNC.RECONVERGENT B1 ;  /* 0x0000000000017941 */ /* 0x000fea0003800200 */
.L_x_29737:
        /* <DEDUP_REMOVED lines=27> */
.L_x_29744:
        /* <DEDUP_REMOVED lines=13> */
.L_x_29746:
[----:B------:R-:W-:Y:S05]  /*b070*/  BSYNC.RECONVERGENT B2 ;  /* 0x0000000000027941 */ /* 0x000fea0003800200 */
.L_x_29745:
        /* <DEDUP_REMOVED lines=60> */
.L_x_29743:
[----:B------:R-:W-:Y:S05]  /*b440*/  BSYNC.RECONVERGENT B1 ;  /* 0x0000000000017941 */ /* 0x000fea0003800200 */
.L_x_29742:
        /* <DEDUP_REMOVED lines=9> */
[----:B------:R-:W-:Y:S02]  /*b4e0*/  HADD2.F32 R74, -RZ, R40.H1_H1 ;  /* 0x30000028ff4a7230 */ /* 0x000fe40000004100 */
[----:B------:R-:W-:Y:S01]  /*b4f0*/  IMAD.MOV.U32 R75, RZ, RZ, R118 ;  /* 0x000000ffff4b7224 */ /* 0x000fe200078e0076 */
        /* <DEDUP_REMOVED lines=12> */
.L_x_29749:
        /* <DEDUP_REMOVED lines=13> */
.L_x_29751:
[----:B------:R-:W-:Y:S05]  /*b690*/  BSYNC.RECONVERGENT B2 ;  /* 0x0000000000027941 */ /* 0x000fea0003800200 */
.L_x_29750:
        /* <DEDUP_REMOVED lines=60> */
.L_x_29748:
[----:B------:R-:W-:Y:S05]  /*ba60*/  BSYNC.RECONVERGENT B1 ;  /* 0x0000000000017941 */ /* 0x000fea0003800200 */
.L_x_29747:
        /* <DEDUP_REMOVED lines=23> */
.L_x_29754:
        /* <DEDUP_REMOVED lines=13> */
.L_x_29756:
[----:B------:R-:W-:Y:S05]  /*bcb0*/  BSYNC.RECONVERGENT B2 ;  /* 0x0000000000027941 */ /* 0x000fea0003800200 */
.L_x_29755:
        /* <DEDUP_REMOVED lines=60> */
.L_x_29753:
[----:B------:R-:W-:Y:S05]  /*c080*/  BSYNC.RECONVERGENT B1 ;  /* 0x0000000000017941 */ /* 0x000fea0003800200 */
.L_x_29752:
        /* <DEDUP_REMOVED lines=23> */
.L_x_29759:
        /* <DEDUP_REMOVED lines=13> */
.L_x_29761:
[----:B------:R-:W-:Y:S05]  /*c2d0*/  BSYNC.RECONVERGENT B2 ;  /* 0x0000000000027941 */ /* 0x000fea0003800200 */
.L_x_29760:
        /* <DEDUP_REMOVED lines=60> */
.L_x_29758:
[----:B------:R-:W-:Y:S05]  /*c6a0*/  BSYNC.RECONVERGENT B1 ;  /* 0x0000000000017941 */ /* 0x000fea0003800200 */
.L_x_29757:
        /* <DEDUP_REMOVED lines=23> */
.L_x_29764:
        /* <DEDUP_REMOVED lines=13> */
.L_x_29766:
[----:B------:R-:W-:Y:S05]  /*c8f0*/  BSYNC.RECONVERGENT B2 ;  /* 0x0000000000027941 */ /* 0x000fea0003800200 */
.L_x_29765:
        /* <DEDUP_REMOVED lines=60> */
.L_x_29763:
[----:B------:R-:W-:Y:S05]  /*ccc0*/  BSYNC.RECONVERGENT B1 ;  /* 0x0000000000017941 */ /* 0x000fea0003800200 */
.L_x_29762:
        /* <DEDUP_REMOVED lines=23> */
.L_x_29769:
        /* <DEDUP_REMOVED lines=13> */
.L_x_29771:
[----:B------:R-:W-:Y:S05]  /*cf10*/  BSYNC.RECONVERGENT B2 ;  /* 0x0000000000027941 */ /* 0x000fea0003800200 */
.L_x_29770:
        /* <DEDUP_REMOVED lines=58> */
[----:B------:R-:W-:Y:S02]  /*d2c0*/  LOP3.LUT R120, R133, R132, R139, 0x96, !PT ;  /* 0x0000008485787212 */ /* 0x000fe400078e968b */
[----:B------:R-:W-:-:S07]  /*d2d0*/  MOV R110, R138 ;  /* 0x0000008a006e7202 */ /* 0x000fce0000000f00 */
.L_x_29768:
[----:B------:R-:W-:Y:S05]  /*d2e0*/  BSYNC.RECONVERGENT B1 ;  /* 0x0000000000017941 */ /* 0x000fea0003800200 */
.L_x_29767:
        /* <DEDUP_REMOVED lines=23> */
.L_x_29774:
        /* <DEDUP_REMOVED lines=15> */
.L_x_29776:
[----:B------:R-:W-:Y:S05]  /*d550*/  BSYNC.RECONVERGENT B2 ;  /* 0x0000000000027941 */ /* 0x000fea0003800200 */
.L_x_29775:
        /* <DEDUP_REMOVED lines=60> */
.L_x_29773:
[----:B------:R-:W-:Y:S05]  /*d920*/  BSYNC.RECONVERGENT B1 ;  /* 0x0000000000017941 */ /* 0x000fea0003800200 */
.L_x_29772:
        /* <DEDUP_REMOVED lines=10> */
.L_x_29736:
        /* <DEDUP_REMOVED lines=16> */
[----:B------:R-:W-:-:S04]  /*dad0*/  MOV R116, R110 ;  /* 0x0000006e00747202 */ /* 0x000fc80000000f00 */
[----:B------:R0:W-:Y:S01]  /*dae0*/  STG.E.128 desc[UR6][R132.64], R72 ;  /* 0x0000004884007986 */ /* 0x0001e2000c101d06 */
[----:B-1----:R-:W-:-:S03]  /*daf0*/  IMAD.WIDE.U32 R130, R109, 0x8, R130 ;  /* 0x000000086d827825 */ /* 0x002fc600078e0082 */
[----:B------:R0:W-:Y:S01]  /*db00*/  STG.E.128 desc[UR6][R132.64+0x10], R92 ;  /* 0x0000105c84007986 */ /* 0x0001e2000c101d06 */
[----:B------:R-:W-:-:S03]  /*db10*/  VIADD R109, R109, 0x20 ;  /* 0x000000206d6d7836 */ /* 0x000fc60000000000 */
[----:B------:R0:W-:Y:S04]  /*db20*/  STG.E.64 desc[UR6][R130.64], R136 ;  /* 0x0000008882007986 */ /* 0x0001e8000c101b06 */
.L_x_29694:
[----:B------:R-:W-:Y:S05]  /*db30*/  BSYNC.RECONVERGENT B0 ;  /* 0x0000000000007941 */ /* 0x000fea0003800200 */
.L_x_29693:
        /* <DEDUP_REMOVED lines=30> */
.L_x_29782:
        /* <DEDUP_REMOVED lines=13> */
.L_x_29784:
[----:B------:R-:W-:Y:S05]  /*ddf0*/  BSYNC.RECONVERGENT B2 ;  /* 0x0000000000027941 */ /* 0x000fea0003800200 */
.L_x_29783:
        /* <DEDUP_REMOVED lines=39> */
[----:B0-----:R-:W-:-:S03]  /*e070*/  IMAD.WIDE.U32 R130, R121, -0x326172a9, RZ ;  /* 0xcd9e8d5779827825 */ /* 0x001fc600078e00ff */
        /* <DEDUP_REMOVED lines=17> */
[----:B------:R-:W-:Y:S02]  /*e190*/  HFMA2 R78, -RZ, RZ, 0, 0 ;  /* 0x00000000ff4e7431 */ /* 0x000fe400000001ff */
[----:B------:R-:W-:Y:S01]  /*e1a0*/  IMAD.MOV.U32 R76, RZ, RZ, R116 ;  /* 0x000000ffff4c7224 */ /* 0x000fe200078e0074 */
[----:B------:R-:W-:-:S07]  /*e1b0*/  LOP3.LUT R120, R77, R120, R79, 0x96, !PT ;  /* 0x000000784d787212 */ /* 0x000fce00078e964f */
.L_x_29781:
[----:B------:R-:W-:Y:S05]  /*e1c0*/  BSYNC.RECONVERGENT B1 ;  /* 0x0000000000017941 */ /* 0x000fea0003800200 */
.L_x_29780:
[----:B------:R-:W1:Y:S01]  /*e1d0*/  LDC R116, c[0x0][0x408] ;  /* 0x00010200ff747b82 */ /* 0x000e620000000800 */
[----:B------:R-:W-:Y:S01]  /*e1e0*/  I2FP.F32.U32 R77, R76 ;  /* 0x0000004c004d7245 */ /* 0x000fe20000201000 */
[----:B-----5:R-:W-:Y:S01]  /*e1f0*/  HADD2.F32 R79, -RZ, R96.H0_H0 ;  /* 0x20000060ff4f7230 */ /* 0x020fe20000004100 */
[----:B------:R-:W-:Y:S01]  /*e200*/  ISETP.NE.AND P1, PT, R78, 0x1, PT ;  /* 0x000000014e00780c */ /* 0x000fe20003f25270 */
[----:B0-----:R-:W-:Y:S01]  /*e210*/  IMAD.MOV.U32 R130, RZ, RZ, 0x2f800000 ;  /* 0x2f800000ff827424 */ /* 0x001fe200078e00ff */
[----:B------:R-:W-:Y:S01]  /*e220*/  BSSY.RECONVERGENT B1, `(.L_x_29785) ;  /* 0x0000060000017945 */ /* 0x000fe20003800200 */
[----:B------:R-:W-:Y:S02]  /*e230*/  HFMA2 R119, -RZ, RZ, 0, 1.1920928955078125e-07 ;  /* 0x00000002ff777431 */ /* 0x000fe400000001ff */
[----:B------:R-:W-:Y:S01]  /*e240*/  FMUL.FTZ R79, R79, R108 ;  /* 0x0000006c4f4f7220 */ /* 0x000fe20000410000 */
[----:B------:R-:W0:Y:S01]  /*e250*/  LDC R129, c[0x0][0x404] ;  /* 0x00010100ff817b82 */ /* 0x000e220000000800 */
[----:B------:R-:W-:Y:S01]  /*e260*/  FFMA.FTZ R76, R77, R130, 1.1641532182693481445e-10 ;  /* 0x2f0000004d4c7423 */ /* 0x000fe20000010082 */
[----:B------:R-:W-:-:S02]  /*e270*/  IMAD.MOV.U32 R77, RZ, RZ, R118 ;  /* 0x000000ffff4d7224 */ /* 0x000fc400078e0076 */
[----:B-1----:R-:W-:Y:S02]  /*e280*/  FMUL.FTZ R79, R79, R116 ;  /* 0x000000744f4f7220 */ /* 0x002fe40000410000 */
[----:B0-----:R-:W-:Y:S01]  /*e290*/  FSETP.GTU.FTZ.AND P0, PT, R76, R129, PT ;  /* 0x000000814c00720b */ /* 0x001fe20003f1c000 */
        /* <DEDUP_REMOVED lines=14> */
.L_x_29787:
        /* <DEDUP_REMOVED lines=13> */
.L_x_29789:
[----:B------:R-:W-:Y:S05]  /*e450*/  BSYNC.RECONVERGENT B2 ;  /* 0x0000000000027941 */ /* 0x000fea0003800200 */
.L_x_29788:
        /* <DEDUP_REMOVED lines=60> */
.L_x_29786:
[----:B------:R-:W-:Y:S05]  /*e820*/  BSYNC.RECONVERGENT B1 ;  /* 0x0000000000017941 */ /* 0x000fea0003800200 */
.L_x_29785:
        /* <DEDUP_REMOVED lines=23> */
.L_x_29792:
        /* <DEDUP_REMOVED lines=13> */
.L_x_29794:
[----:B------:R-:W-:Y:S05]  /*ea70*/  BSYNC.RECONVERGENT B2 ;  /* 0x0000000000027941 */ /* 0x000fea0003800200 */
.L_x_29793:
        /* <DEDUP_REMOVED lines=60> */
.L_x_29791:
[----:B------:R-:W-:Y:S05]  /*ee40*/  BSYNC.RECONVERGENT B1 ;  /* 0x0000000000017941 */ /* 0x000fea0003800200 */
.L_x_29790:
        /* <DEDUP_REMOVED lines=23> */
.L_x_29797:
        /* <DEDUP_REMOVED lines=13> */
.L_x_29799:
[----:B------:R-:W-:Y:S05]  /*f090*/  BSYNC.RECONVERGENT B2 ;  /* 0x0000000000027941 */ /* 0x000fea0003800200 */
.L_x_29798:
        /* <DEDUP_REMOVED lines=60> */
.L_x_29796:
[----:B------:R-:W-:Y:S05]  /*f460*/  BSYNC.RECONVERGENT B1 ;  /* 0x0000000000017941 */ /* 0x000fea0003800200 */
.L_x_29795:
        /* <DEDUP_REMOVED lines=23> */
.L_x_29802:
        /* <DEDUP_REMOVED lines=13> */
.L_x_29804:
[----:B------:R-:W-:Y:S05]  /*f6b0*/  BSYNC.RECONVERGENT B2 ;  /* 0x0000000000027941 */ /* 0x000fea0003800200 */
.L_x_29803:
        /* <DEDUP_REMOVED lines=60> */
.L_x_29801:
[----:B------:R-:W-:Y:S05]  /*fa80*/  BSYNC.RECONVERGENT B1 ;  /* 0x0000000000017941 */ /* 0x000fea0003800200 */
.L_x_29800:
        /* <DEDUP_REMOVED lines=23> */
.L_x_29807:
        /* <DEDUP_REMOVED lines=13> */
.L_x_29809:
[----:B------:R-:W-:Y:S05]  /*fcd0*/  BSYNC.RECONVERGENT B2 ;  /* 0x0000000000027941 */ /* 0x000fea0003800200 */
.L_x_29808:
        /* <DEDUP_REMOVED lines=60> */
.L_x_29806:
[----:B------:R-:W-:Y:S05]  /*100a0*/  BSYNC.RECONVERGENT B1 ;  /* 0x0000000000017941 */ /* 0x000fea0003800200 */
.L_x_29805:
        /* <DEDUP_REMOVED lines=23> */
.L_x_29812:
        /* <DEDUP_REMOVED lines=13> */
.L_x_29814:
[----:B------:R-:W-:Y:S05]  /*102f0*/  BSYNC.RECONVERGENT B2 ;  /* 0x0000000000027941 */ /* 0x000fea0003800200 */
.L_x_29813:
        /* <DEDUP_REMOVED lines=60> */
.L_x_29811:
[----:B------:R-:W-:Y:S05]  /*106c0*/  BSYNC.RECONVERGENT B1 ;  /* 0x0000000000017941 */ /* 0x000fea0003800200 */
.L_x_29810:
        /* <DEDUP_REMOVED lines=23> */
.L_x_29817:
        /* <DEDUP_REMOVED lines=15> */
.L_x_29819:
[----:B------:R-:W-:Y:S05]  /*10930*/  BSYNC.RECONVERGENT B2 ;  /* 0x0000000000027941 */ /* 0x000fea0003800200 */
.L_x_29818:
        /* <DEDUP_REMOVED lines=60> */
.L_x_29816:
[----:B------:R-:W-:Y:S05]  /*10d00*/  BSYNC.RECONVERGENT B1 ;  /* 0x0000000000017941 */ /* 0x000fea0003800200 */
.L_x_29815:
        /* <DEDUP_REMOVED lines=11> */
.L_x_29779:
        /* <DEDUP_REMOVED lines=16> */
.L_x_29823:
        /* <DEDUP_REMOVED lines=13> */
.L_x_29825:
[----:B------:R-:W-:Y:S05]  /*10f90*/  BSYNC.RECONVERGENT B2 ;  /* 0x0000000000027941 */ /* 0x000fea0003800200 */
.L_x_29824:
        /* <DEDUP_REMOVED lines=60> */
.L_x_29822:
[----:B------:R-:W-:Y:S05]  /*11360*/  BSYNC.RECONVERGENT B1 ;  /* 0x0000000000017941 */ /* 0x000fea0003800200 */
.L_x_29821:
        /* <DEDUP_REMOVED lines=10> */
[----:B------:R-:W-:-:S02]  /*11410*/  HADD2.F32 R77, -RZ, R28.H0_H0 ;  /* 0x2000001cff4d7230 */ /* 0x000fc40000004100 */
[----:B-1----:R-:W-:Y:S02]  /*11420*/  FMUL.FTZ R79, R79, R116 ;  /* 0x000000744f4f7220 */ /* 0x002fe40000410000 */
[----:B0-----:R-:W-:-:S04]  /*11430*/  FSETP.GTU.FTZ.AND P0, PT, R76, R129, PT ;  /* 0x000000814c00720b */ /* 0x001fc80003f1c000 */
        /* <DEDUP_REMOVED lines=14> */
.L_x_29828:
        /* <DEDUP_REMOVED lines=13> */
.L_x_29830:
[----:B------:R-:W-:Y:S05]  /*115f0*/  BSYNC.RECONVERGENT B2 ;  /* 0x0000000000027941 */ /* 0x000fea0003800200 */
.L_x_29829:
        /* <DEDUP_REMOVED lines=60> */
.L_x_29827:
[----:B------:R-:W-:Y:S05]  /*119c0*/  BSYNC.RECONVERGENT B1 ;  /* 0x0000000000017941 */ /* 0x000fea0003800200 */
.L_x_29826:
        /* <DEDUP_REMOVED lines=23> */
.L_x_29833:
        /* <DEDUP_REMOVED lines=13> */
.L_x_29835:
[----:B------:R-:W-:Y:S05]  /*11c10*/  BSYNC.RECONVERGENT B2 ;  /* 0x0000000000027941 */ /* 0x000fea0003800200 */
.L_x_29834:
        /* <DEDUP_REMOVED lines=60> */
.L_x_29832:
[----:B------:R-:W-:Y:S05]  /*11fe0*/  BSYNC.RECONVERGENT B1 ;  /* 0x0000000000017941 */ /* 0x000fea0003800200 */
.L_x_29831:
        /* <DEDUP_REMOVED lines=23> */
.L_x_29838:
        /* <DEDUP_REMOVED lines=13> */
.L_x_29840:
[----:B------:R-:W-:Y:S05]  /*12230*/  BSYNC.RECONVERGENT B2 ;  /* 0x0000000000027941 */ /* 0x000fea0003800200 */
.L_x_29839:
        /* <DEDUP_REMOVED lines=60> */
.L_x_29837:
[----:B------:R-:W-:Y:S05]  /*12600*/  BSYNC.RECONVERGENT B1 ;  /* 0x0000000000017941 */ /* 0x000fea0003800200 */
.L_x_29836:
        /* <DEDUP_REMOVED lines=23> */
.L_x_29843:
        /* <DEDUP_REMOVED lines=13> */
.L_x_29845:
[----:B------:R-:W-:Y:S05]  /*12850*/  BSYNC.RECONVERGENT B2 ;  /* 0x0000000000027941 */ /* 0x000fea0003800200 */
.L_x_29844:
        /* <DEDUP_REMOVED lines=60> */
.L_x_29842:
[----:B------:R-:W-:Y:S05]  /*12c20*/  BSYNC.RECONVERGENT B1 ;  /* 0x0000000000017941 */ /* 0x000fea0003800200 */
.L_x_29841:
        /* <DEDUP_REMOVED lines=23> */
.L_x_29848:
        /* <DEDUP_REMOVED lines=13> */
.L_x_29850:
[----:B------:R-:W-:Y:S05]  /*12e70*/  BSYNC.RECONVERGENT B2 ;  /* 0x0000000000027941 */ /* 0x000fea0003800200 */
.L_x_29849:
        /* <DEDUP_REMOVED lines=57> */
[----:B------:R-:W-:Y:S01]  /*13210*/  LOP3.LUT R120, R97, R120, R133, 0x96, !PT ;  /* 0x0000007861787212 */ /* 0x000fe200078e9685 */
[----:B------:R-:W-:Y:S01]  /*13220*/  IMAD.MOV.U32 R97, RZ, RZ, R110 ;  /* 0x000000ffff617224 */ /* 0x000fe200078e006e */
[----:B------:R-:W-:-:S07]  /*13230*/  MOV R110, R132 ;  /* 0x00000084006e7202 */ /* 0x000fce0000000f00 */
.L_x_29847:
[----:B------:R-:W-:Y:S05]  /*13240*/  BSYNC.RECONVERGENT B1 ;  /* 0x0000000000017941 */ /* 0x000fea0003800200 */
.L_x_29846:
        /* <DEDUP_REMOVED lines=23> */
.L_x_29853:
        /* <DEDUP_REMOVED lines=13> */
.L_x_29855:
[----:B------:R-:W-:Y:S05]  /*13490*/  BSYNC.RECONVERGENT B2 ;  /* 0x0000000000027941 */ /* 0x000fea0003800200 */
.L_x_29854:
        /* <DEDUP_REMOVED lines=60> */
.L_x_29852:
[----:B------:R-:W-:Y:S05]  /*13860*/  BSYNC.RECONVERGENT B1 ;  /* 0x0000000000017941 */ /* 0x000fea0003800200 */
.L_x_29851:
        /* <DEDUP_REMOVED lines=23> */
.L_x_29858:
        /* <DEDUP_REMOVED lines=15> */
.L_x_29860:
[----:B------:R-:W-:Y:S05]  /*13ad0*/  BSYNC.RECONVERGENT B2 ;  /* 0x0000000000027941 */ /* 0x000fea0003800200 */
.L_x_29859:
        /* <DEDUP_REMOVED lines=60> */
.L_x_29857:
[----:B------:R-:W-:Y:S05]  /*13ea0*/  BSYNC.RECONVERGENT B1 ;  /* 0x0000000000017941 */ /* 0x000fea0003800200 */
.L_x_29856:
        /* <DEDUP_REMOVED lines=10> */
.L_x_29820:
        /* <DEDUP_REMOVED lines=17> */
[----:B------:R-:W-:Y:S01]  /*14060*/  MOV R116, R110 ;  /* 0x0000006e00747202 */ /* 0x000fe20000000f00 */
[C---:B-1----:R-:W-:Y:S02]  /*14070*/  IMAD.WIDE.U32 R130, R109.reuse, 0x8, R130 ;  /* 0x000000086d827825 */ /* 0x042fe400078e0082 */
[----:B------:R2:W-:Y:S02]  /*14080*/  STG.E.128 desc[UR6][R136.64+0x10], R96 ;  /* 0x0000106088007986 */ /* 0x0005e4000c101d06 */
[----:B------:R-:W-:Y:S02]  /*14090*/  VIADD R109, R109, 0x20 ;  /* 0x000000206d6d7836 */ /* 0x000fe40000000000 */
[----:B------:R2:W-:Y:S05]  /*140a0*/  STG.E.64 desc[UR6][R130.64], R132 ;  /* 0x0000008482007986 */ /* 0x0005ea000c101b06 */
.L_x_29778:
[----:B------:R-:W-:Y:S05]  /*140b0*/  BSYNC.RECONVERGENT B0 ;  /* 0x0000000000007941 */ /* 0x000fea0003800200 */
.L_x_29777:
[----:B------:R-:W-:Y:S01]  /*140c0*/  ISETP.GE.U32.AND P0, PT, R125, 0x80, PT ;  /* 0x000000807d00780c */ /* 0x000fe20003f06070 */
[----:B------:R-:W-:Y:S03]  /*140d0*/  BSSY.RECONVERGENT B0, `(.L_x_29861) ;  /* 0x000065c000007945 */ /* 0x000fe60003800200 */
[----:B------:R-:W-:-:S09]  /*140e0*/  P2R R129, PR, RZ, 0x1 ;  /* 0x00000001ff817803 */ /* 0x000fd20000000000 */
[----:B------:R-:W-:Y:S05]  /*140f0*/  @!P0 BRA `(.L_x_29862) ;  /* 0x0000006400648947 */ /* 0x000fea0003800000 */
        /* <DEDUP_REMOVED lines=26> */
.L_x_29866:
        /* <DEDUP_REMOVED lines=13> */
.L_x_29868:
[----:B------:R-:W-:Y:S05]  /*14370*/  BSYNC.RECONVERGENT B2 ;  /* 0x0000000000027941 */ /* 0x000fea0003800200 */
.L_x_29867:
        /* <DEDUP_REMOVED lines=39> */
[----:B0-2---:R-:W-:Y:S01]  /*145f0*/  LOP3.LUT R130, R81, R80, R119, 0x96, !PT ;  /* 0x0000005051827212 */ /* 0x005fe200078e9677 */
        /* <DEDUP_REMOVED lines=17> */
[----:B------:R-:W-:Y:S01]  /*14710*/  MOV R110, R80 ;  /* 0x00000050006e7202 */ /* 0x000fe20000000f00 */
[----:B------:R-:W-:-:S03]  /*14720*/  IMAD.MOV.U32 R80, RZ, RZ, R116 ;  /* 0x000000ffff507224 */ /* 0x000fc600078e0074 */
[----:B------:R-:W-:-:S07]  /*14730*/  LOP3.LUT R120, R83, R120, R81, 0x96, !PT ;  /* 0x0000007853787212 */ /* 0x000fce00078e9651 */
.L_x_29865:
[----:B------:R-:W-:Y:S05]  /*14740*/  BSYNC.RECONVERGENT B1 ;  /* 0x0000000000017941 */ /* 0x000fea0003800200 */
.L_x_29864:
[----:B------:R-:W1:Y:S01]  /*14750*/  LDC R116, c[0x0][0x408] ;  /* 0x00010200ff747b82 */ /* 0x000e620000000800 */
[----:B------:R-:W-:Y:S01]  /*14760*/  I2FP.F32.U32 R80, R80 ;  /* 0x0000005000507245 */ /* 0x000fe20000201000 */
[----:B-----5:R-:W-:Y:S01]  /*14770*/  HADD2.F32 R83, -RZ, R100.H0_H0 ;  /* 0x20000064ff537230 */ /* 0x020fe20000004100 */
[----:B------:R-:W-:Y:S01]  /*14780*/  ISETP.NE.AND P0, PT, R82, 0x1, PT ;  /* 0x000000015200780c */ /* 0x000fe20003f05270 */
[----:B0-2---:R-:W-:Y:S01]  /*14790*/  IMAD.MOV.U32 R131, RZ, RZ, 0x2f800000 ;  /* 0x2f800000ff837424 */ /* 0x005fe200078e00ff */
[----:B------:R-:W-:Y:S01]  /*147a0*/  BSSY.RECONVERGENT B1, `(.L_x_29869) ;  /* 0x0000061000017945 */ /* 0x000fe20003800200 */
[----:B------:R-:W-:Y:S02]  /*147b0*/  HFMA2 R119, -RZ, RZ, 0, 1.1920928955078125e-07 ;  /* 0x00000002ff777431 */ /* 0x000fe400000001ff */
[----:B------:R-:W-:Y:S01]  /*147c0*/  FMUL.FTZ R83, R83, R108 ;  /* 0x0000006c53537220 */ /* 0x000fe20000410000 */
[----:B------:R-:W0:Y:S01]  /*147d0*/  LDC R130, c[0x0][0x404] ;  /* 0x00010100ff827b82 */ /* 0x000e220000000800 */
[----:B------:R-:W-:Y:S01]  /*147e0*/  FFMA.FTZ R81, R80, R131, 1.1641532182693481445e-10 ;  /* 0x2f00000050517423 */ /* 0x000fe20000010083 */
[----:B------:R-:W-:-:S02]  /*147f0*/  HADD2.F32 R80, -RZ, R16.H0_H0 ;  /* 0x20000010ff507230 */ /* 0x000fc40000004100 */
[----:B-1----:R-:W-:Y:S02]  /*14800*/  FMUL.FTZ R83, R83, R116 ;  /* 0x0000007453537220 */ /* 0x002fe40000410000 */
[----:B0-----:R-:W-:Y:S01]  /*14810*/  FSETP.GTU.FTZ.AND P1, PT, R81, R130, PT ;  /* 0x000000825100720b */ /* 0x001fe20003f3c000 */
[----:B------:R-:W-:-:S03]  /*14820*/  IMAD.MOV.U32 R81, RZ, RZ, R118 ;  /* 0x000000ffff517224 */ /* 0x000fc600078e0076 */
        /* <DEDUP_REMOVED lines=13> */
.L_x_29871:
        /* <DEDUP_REMOVED lines=13> */
.L_x_29873:
[----:B------:R-:W-:Y:S05]  /*149d0*/  BSYNC.RECONVERGENT B2 ;  /* 0x0000000000027941 */ /* 0x000fea0003800200 */
.L_x_29872:
        /* <DEDUP_REMOVED lines=61> */
.L_x_29870:
[----:B------:R-:W-:Y:S05]  /*14db0*/  BSYNC.RECONVERGENT B1 ;  /* 0x0000000000017941 */ /* 0x000fea0003800200 */
.L_x_29869:
        /* <DEDUP_REMOVED lines=23> */
.L_x_29876:
        /* <DEDUP_REMOVED lines=13> */
.L_x_29878:
[----:B------:R-:W-:Y:S05]  /*15000*/  BSYNC.RECONVERGENT B2 ;  /* 0x0000000000027941 */ /* 0x000fea0003800200 */
.L_x_29877:
        /* <DEDUP_REMOVED lines=60> */
[----:B------:R-:W-:-:S07]  /*153d0*/  MOV R110, R82 ;  /* 0x00000052006e7202 */ /* 0x000fce0000000f00 */
.L_x_29875:
[----:B------:R-:W-:Y:S05]  /*153e0*/  BSYNC.RECONVERGENT B1 ;  /* 0x0000000000017941 */ /* 0x000fea0003800200 */
.L_x_29874:
        /* <DEDUP_REMOVED lines=23> */
.L_x_29881:
        /* <DEDUP_REMOVED lines=13> */
.L_x_29883:
[----:B------:R-:W-:Y:S05]  /*15630*/  BSYNC.RECONVERGENT B2 ;  /* 0x0000000000027941 */ /* 0x000fea0003800200 */
.L_x_29882:
        /* <DEDUP_REMOVED lines=60> */
.L_x_29880:
[----:B------:R-:W-:Y:S05]  /*15a00*/  BSYNC.RECONVERGENT B1 ;  /* 0x0000000000017941 */ /* 0x000fea0003800200 */
.L_x_29879:
        /* <DEDUP_REMOVED lines=23> */
.L_x_29886:
        /* <DEDUP_REMOVED lines=13> */
.L_x_29888:
[----:B------:R-:W-:Y:S05]  /*15c50*/  BSYNC.RECONVERGENT B2 ;  /* 0x0000000000027941 */ /* 0x000fea0003800200 */
.L_x_29887:
        /* <DEDUP_REMOVED lines=61> */
.L_x_29885:
[----:B------:R-:W-:Y:S05]  /*16030*/  BSYNC.RECONVERGENT B1 ;  /* 0x0000000000017941 */ /* 0x000fea0003800200 */
.L_x_29884:
        /* <DEDUP_REMOVED lines=23> */
.L_x_29891:
        /* <DEDUP_REMOVED lines=13> */
.L_x_29893:
[----:B------:R-:W-:Y:S05]  /*16280*/  BSYNC.RECONVERGENT B2 ;  /* 0x0000000000027941 */ /* 0x000fea0003800200 */
.L_x_29892:
        /* <DEDUP_REMOVED lines=60> */
.L_x_29890:
[----:B------:R-:W-:Y:S05]  /*16650*/  BSYNC.RECONVERGENT B1 ;  /* 0x0000000000017941 */ /* 0x000fea0003800200 */
.L_x_29889:
        /* <DEDUP_REMOVED lines=23> */
.L_x_29896:
        /* <DEDUP_REMOVED lines=13> */
.L_x_29898:
[----:B------:R-:W-:Y:S05]  /*168a0*/  BSYNC.RECONVERGENT B2 ;  /* 0x0000000000027941 */ /* 0x000fea0003800200 */
.L_x_29897:
        /* <DEDUP_REMOVED lines=60> */
.L_x_29895:
[----:B------:R-:W-:Y:S05]  /*16c70*/  BSYNC.RECONVERGENT B1 ;  /* 0x0000000000017941 */ /* 0x000fea0003800200 */
.L_x_29894:
[----:B------:R-:W-:Y:S01]  /*16c80*/  I2FP.F32.U32 R102, R119 ;  /* 0x0000007700667245 */ /* 0x000fe20000201000 */
[----:B------:R-:W-:Y:S01]  /*16c90*/  HADD2.F32 R133, -RZ, R103.H0_H0 ;  /* 0x20000067ff857230 */ /* 0x000fe20000004100 */
[----:B------:R-:W-:Y:S01]  /*16ca0*/  ISETP.NE.AND P6, PT, R138, 0x1, PT ;  /* 0x000000018a00780c */ /* 0x000fe20003fc5270 */
[----:B------:R-:W-:Y:S01]  /*16cb0*/  BSSY.RECONVERGENT B1, `(.L_x_29899) ;  /* 0x0000060000017945 */ /* 0x000fe20003800200 */
[----:B------:R-:W-:Y:S01]  /*16cc0*/  MOV R137, R118 ;  /* 0x0000007600897202 */ /* 0x000fe20000000f00 */
        /* <DEDUP_REMOVED lines=18> */
.L_x_29901:
        /* <DEDUP_REMOVED lines=15> */
.L_x_29903:
[----:B------:R-:W-:Y:S05]  /*16ee0*/  BSYNC.RECONVERGENT B2 ;  /* 0x0000000000027941 */ /* 0x000fea0003800200 */
.L_x_29902:
        /* <DEDUP_REMOVED lines=60> */
.L_x_29900:
[----:B------:R-:W-:Y:S05]  /*172b0*/  BSYNC.RECONVERGENT B1 ;  /* 0x0000000000017941 */ /* 0x000fea0003800200 */
.L_x_29899:
        /* <DEDUP_REMOVED lines=11> */
.L_x_29863:
        /* <DEDUP_REMOVED lines=16> */
.L_x_29907:
        /* <DEDUP_REMOVED lines=13> */
.L_x_29909:
[----:B------:R-:W-:Y:S05]  /*17540*/  BSYNC.RECONVERGENT B2 ;  /* 0x0000000000027941 */ /* 0x000fea0003800200 */
.L_x_29908:
        /* <DEDUP_REMOVED lines=39> */
[----:B0-2---:R-:W-:Y:S02]  /*177c0*/  LOP3.LUT R130, R81, R80, R119, 0x96, !PT ;  /* 0x0000005051827212 */ /* 0x005fe400078e9677 */
        /* <DEDUP_REMOVED lines=20> */
.L_x_29906:
[----:B------:R-:W-:Y:S05]  /*17910*/  BSYNC.RECONVERGENT B1 ;  /* 0x0000000000017941 */ /* 0x000fea0003800200 */
.L_x_29905:
[----:B------:R-:W1:Y:S01]  /*17920*/  LDC R116, c[0x0][0x408] ;  /* 0x00010200ff747b82 */ /* 0x000e620000000800 */
[----:B------:R-:W-:Y:S01]  /*17930*/  I2FP.F32.U32 R80, R80 ;  /* 0x0000005000507245 */ /* 0x000fe20000201000 */
[----:B0-2---:R-:W-:Y:S02]  /*17940*/  HFMA2 R131, -RZ, RZ, 0.1171875, 0 ;  /* 0x2f800000ff837431 */ /* 0x005fe400000001ff */
[----:B-----5:R-:W-:Y:S01]  /*17950*/  HADD2.F32 R83, -RZ, R100.H0_H0 ;  /* 0x20000064ff537230 */ /* 0x020fe20000004100 */
[----:B------:R-:W-:Y:S01]  /*17960*/  ISETP.NE.AND P0, PT, R82, 0x1, PT ;  /* 0x000000015200780c */ /* 0x000fe20003f05270 */
[----:B------:R-:W-:Y:S01]  /*17970*/  BSSY.RECONVERGENT B1, `(.L_x_29910) ;  /* 0x0000061000017945 */ /* 0x000fe20003800200 */
[----:B------:R-:W-:Y:S02]  /*17980*/  IMAD.MOV.U32 R119, RZ, RZ, 0x2 ;  /* 0x00000002ff777424 */ /* 0x000fe400078e00ff */
[----:B------:R-:W-:Y:S01]  /*17990*/  FFMA.FTZ R81, R80, R131, 1.1641532182693481445e-10 ;  /* 0x2f00000050517423 */ /* 0x000fe20000010083 */
[----:B------:R-:W0:Y:S01]  /*179a0*/  LDC R130, c[0x0][0x404] ;  /* 0x00010100ff827b82 */ /* 0x000e220000000800 */
[----:B------:R-:W-:-:S04]  /*179b0*/  FMUL.FTZ R83, R83, R108 ;  /* 0x0000006c53537220 */ /* 0x000fc80000410000 */
[----:B-1----:R-:W-:Y:S01]  /*179c0*/  FMUL.FTZ R80, R83, R116 ;  /* 0x0000007453507220 */ /* 0x002fe20000410000 */
[----:B0-----:R-:W-:Y:S01]  /*179d0*/  FSETP.GTU.FTZ.AND P1, PT, R81, R130, PT ;  /* 0x000000825100720b */ /* 0x001fe20003f3c000 */
        /* <DEDUP_REMOVED lines=15> */
.L_x_29912:
        /* <DEDUP_REMOVED lines=13> */
.L_x_29914:
[----:B------:R-:W-:Y:S05]  /*17ba0*/  BSYNC.RECONVERGENT B2 ;  /* 0x0000000000027941 */ /* 0x000fea0003800200 */
.L_x_29913:
        /* <DEDUP_REMOVED lines=59> */
[----:B------:R-:W-:Y:S01]  /*17f60*/  IMAD.MOV.U32 R119, RZ, RZ, RZ ;  /* 0x000000ffff777224 */ /* 0x000fe200078e00ff */
[----:B------:R-:W-:-:S07]  /*17f70*/  MOV R110, R82 ;  /* 0x00000052006e7202 */ /* 0x000fce0000000f00 */
.L_x_29911:
[----:B------:R-:W-:Y:S05]  /*17f80*/  BSYNC.RECONVERGENT B1 ;  /* 0x0000000000017941 */ /* 0x000fea0003800200 */
.L_x_29910:
        /* <DEDUP_REMOVED lines=23> */
.L_x_29917:
        /* <DEDUP_REMOVED lines=13> */
.L_x_29919:
[----:B------:R-:W-:Y:S05]  /*181d0*/  BSYNC.RECONVERGENT B2 ;  /* 0x0000000000027941 */ /* 0x000fea0003800200 */
.L_x_29918:
        /* <DEDUP_REMOVED lines=61> */
.L_x_29916:
[----:B------:R-:W-:Y:S05]  /*185b0*/  BSYNC.RECONVERGENT B1 ;  /* 0x0000000000017941 */ /* 0x000fea0003800200 */
.L_x_29915:
        /* <DEDUP_REMOVED lines=9> */
[----:B------:R-:W-:Y:S01]  /*18650*/  IMAD.MOV.U32 R119, RZ, RZ, 0x2 ;  /* 0x00000002ff777424 */ /* 0x000fe200078e00ff */
        /* <DEDUP_REMOVED lines=13> */
.L_x_29922:
        /* <DEDUP_REMOVED lines=13> */
.L_x_29924:
[----:B------:R-:W-:Y:S05]  /*18800*/  BSYNC.RECONVERGENT B2 ;  /* 0x0000000000027941 */ /* 0x000fea0003800200 */
.L_x_29923:
        /* <DEDUP_REMOVED lines=60> */
.L_x_29921:
[----:B------:R-:W-:Y:S05]  /*18bd0*/  BSYNC.RECONVERGENT B1 ;  /* 0x0000000000017941 */ /* 0x000fea0003800200 */
.L_x_29920:
        /* <DEDUP_REMOVED lines=23> */
.L_x_29927:
        /* <DEDUP_REMOVED lines=13> */
.L_x_29929:
[----:B------:R-:W-:Y:S05]  /*18e20*/  BSYNC.RECONVERGENT B2 ;  /* 0x0000000000027941 */ /* 0x000fea0003800200 */
.L_x_29928:
        /* <DEDUP_REMOVED lines=61> */
.L_x_29926:
[----:B------:R-:W-:Y:S05]  /*19200*/  BSYNC.RECONVERGENT B1 ;  /* 0x0000000000017941 */ /* 0x000fea0003800200 */
.L_x_29925:
        /* <DEDUP_REMOVED lines=23> */
.L_x_29932:
        /* <DEDUP_REMOVED lines=13> */
.L_x_29934:
[----:B------:R-:W-:Y:S05]  /*19450*/  BSYNC.RECONVERGENT B2 ;  /* 0x0000000000027941 */ /* 0x000fea0003800200 */
.L_x_29933:
        /* <DEDUP_REMOVED lines=60> */
.L_x_29931:
[----:B------:R-:W-:Y:S05]  /*19820*/  BSYNC.RECONVERGENT B1 ;  /* 0x0000000000017941 */ /* 0x000fea0003800200 */
.L_x_29930:
[----:B------:R-:W-:Y:S01]  /*19830*/  I2FP.F32.U32 R132, R101 ;  /* 0x0000006500847245 */ /* 0x000fe20000201000 */
[----:B------:R-:W-:Y:S01]  /*19840*/  HADD2.F32 R119, -RZ, R102.H1_H1 ;  /* 0x30000066ff777230 */ /* 0x000fe20000004100 */
[----:B------:R-:W-:Y:S01]  /*19850*/  ISETP.NE.AND P5, PT, R137, 0x1, PT ;  /* 0x000000018900780c */ /* 0x000fe20003fa5270 */
[----:B------:R-:W-:Y:S01]  /*19860*/  BSSY.RECONVERGENT B1, `(.L_x_29935) ;  /* 0x000005e000017945 */ /* 0x000fe20003800200 */
[----:B------:R-:W-:Y:S02]  /*19870*/  HFMA2 R138, -RZ, RZ, 0, 1.1920928955078125e-07 ;  /* 0x00000002ff8a7431 */ /* 0x000fe400000001ff */
[----:B------:R-:W-:Y:S01]  /*19880*/  FFMA.FTZ R101, R132, R131, 1.1641532182693481445e-10 ;  /* 0x2f00000084657423 */ /* 0x000fe20000010083 */
[----:B------:R-:W-:Y:S01]  /*19890*/  FMUL.FTZ R119, R119, R108 ;  /* 0x0000006c77777220 */ /* 0x000fe20000410000 */
[----:B------:R-:W-:Y:S02]  /*198a0*/  HADD2.F32 R132, -RZ, R18.H1_H1 ;  /* 0x30000012ff847230 */ /* 0x000fe40000004100 */
[----:B------:R-:W-:-:S02]  /*198b0*/  IMAD.MOV.U32 R102, RZ, RZ, R118 ;  /* 0x000000ffff667224 */ /* 0x000fc400078e0076 */
        /* <DEDUP_REMOVED lines=14> */
.L_x_29937:
        /* <DEDUP_REMOVED lines=13> */
.L_x_29939:
[----:B------:R-:W-:Y:S05]  /*19a70*/  BSYNC.RECONVERGENT B2 ;  /* 0x0000000000027941 */ /* 0x000fea0003800200 */
.L_x_29938:
        /* <DEDUP_REMOVED lines=60> */
.L_x_29936:
[----:B------:R-:W-:Y:S05]  /*19e40*/  BSYNC.RECONVERGENT B1 ;  /* 0x0000000000017941 */ /* 0x000fea0003800200 */
.L_x_29935:
        /* <DEDUP_REMOVED lines=9> */
[----:B------:R-:W-:Y:S02]  /*19ee0*/  HFMA2 R119, -RZ, RZ, 0, 1.1920928955078125e-07 ;  /* 0x00000002ff777431 */ /* 0x000fe400000001ff */
        /* <DEDUP_REMOVED lines=13> */
.L_x_29942:
        /* <DEDUP_REMOVED lines=15> */
.L_x_29944:
[----:B------:R-:W-:Y:S05]  /*1a0b0*/  BSYNC.RECONVERGENT B2 ;  /* 0x0000000000027941 */ /* 0x000fea0003800200 */
.L_x_29943:
        /* <DEDUP_REMOVED lines=60> */
.L_x_29941:
[----:B------:R-:W-:Y:S05]  /*1a480*/  BSYNC.RECONVERGENT B1 ;  /* 0x0000000000017941 */ /* 0x000fea0003800200 */
.L_x_29940:
        /* <DEDUP_REMOVED lines=10> */
.L_x_29904:
        /* <DEDUP_REMOVED lines=22> */
.L_x_29862:
[----:B------:R-:W-:Y:S05]  /*1a690*/  BSYNC.RECONVERGENT B0 ;  /* 0x0000000000007941 */ /* 0x000fea0003800200 */
.L_x_29861:
[----:B------:R-:W-:Y:S01]  /*1a6a0*/  ISETP.GE.U32.AND P0, PT, R125, 0xa0, PT ;  /* 0x000000a07d00780c */ /* 0x000fe20003f06070 */
[----:B------:R-:W-:-:S12]  /*1a6b0*/  BSSY.RECONVERGENT B0, `(.L_x_29945) ;  /* 0x000065b000007945 */ /* 0x000fd80003800200 */
[----:B------:R-:W-:Y:S05]  /*1a6c0*/  @!P0 BRA `(.L_x_29946) ;  /* 0x0000006400648947 */ /* 0x000fea0003800000 */
        /* <DEDUP_REMOVED lines=26> */
.L_x_29950:
        /* <DEDUP_REMOVED lines=13> */
.L_x_29952:
[----:B------:R-:W-:Y:S05]  /*1a940*/  BSYNC.RECONVERGENT B2 ;  /* 0x0000000000027941 */ /* 0x000fea0003800200 */
.L_x_29951:
        /* <DEDUP_REMOVED lines=39> */
[----:B0-23--:R-:W-:Y:S01]  /*1abc0*/  LOP3.LUT R130, R85, R84, R119, 0x96, !PT ;  /* 0x0000005455827212 */ /* 0x00dfe200078e9677 */
        /* <DEDUP_REMOVED lines=20> */
.L_x_29949:
[----:B------:R-:W-:Y:S05]  /*1ad10*/  BSYNC.RECONVERGENT B1 ;  /* 0x0000000000017941 */ /* 0x000fea0003800200 */
.L_x_29948:
[----:B------:R-:W1:Y:S01]  /*1ad20*/  LDC R116, c[0x0][0x408] ;  /* 0x00010200ff747b82 */ /* 0x000e620000000800 */
[----:B------:R-:W-:Y:S01]  /*1ad30*/  I2FP.F32.U32 R84, R84 ;  /* 0x0000005400547245 */ /* 0x000fe20000201000 */
[----:B-----5:R-:W-:Y:S01]  /*1ad40*/  HADD2.F32 R87, -RZ, R104.H0_H0 ;  /* 0x20000068ff577230 */ /* 0x020fe20000004100 */
[----:B------:R-:W-:Y:S01]  /*1ad50*/  BSSY.RECONVERGENT B1, `(.L_x_29953) ;  /* 0x0000063000017945 */ /* 0x000fe20003800200 */
[----:B0-23--:R-:W-:Y:S01]  /*1ad60*/  IMAD.MOV.U32 R137, RZ, RZ, 0x2f800000 ;  /* 0x2f800000ff897424 */ /* 0x00dfe200078e00ff */
[----:B------:R-:W-:Y:S02]  /*1ad70*/  MOV R119, 0x2 ;  /* 0x0000000200777802 */ /* 0x000fe40000000f00 */
        /* <DEDUP_REMOVED lines=8> */
[----:B------:R-:W-:Y:S02]  /*1ae00*/  PLOP3.LUT P2, PT, P1, PT, PT, 0x8, 0x80 ;  /* 0x000000000080781c */ /* 0x000fe40000f4e170 */
[----:B------:R-:W-:Y:S01]  /*1ae10*/  ISETP.NE.AND P1, PT, R86, 0x1, PT ;  /* 0x000000015600780c */ /* 0x000fe20003f25270 */
[----:B------:R-:W-:Y:S01]  /*1ae20*/  FFMA.FTZ R84, R87, R84, R60 ;  /* 0x0000005457547223 */ /* 0x000fe2000001003c */
        /* <DEDUP_REMOVED lines=10> */
.L_x_29955:
        /* <DEDUP_REMOVED lines=13> */
.L_x_29957:
[----:B------:R-:W-:Y:S05]  /*1afa0*/  BSYNC.RECONVERGENT B2 ;  /* 0x0000000000027941 */ /* 0x000fea0003800200 */
.L_x_29956:
        /* <DEDUP_REMOVED lines=61> */
.L_x_29954:
[----:B------:R-:W-:Y:S05]  /*1b380*/  BSYNC.RECONVERGENT B1 ;  /* 0x0000000000017941 */ /* 0x000fea0003800200 */
.L_x_29953:
[----:B------:R-:W-:Y:S01]  /*1b390*/  I2FP.F32.U32 R86, R85 ;  /* 0x0000005500567245 */ /* 0x000fe20000201000 */
[----:B------:R-:W-:Y:S01]  /*1b3a0*/  HADD2.F32 R87, -RZ, R104.H1_H1 ;  /* 0x30000068ff577230 */ /* 0x000fe20000004100 */
[----:B------:R-:W-:Y:S01]  /*1b3b0*/  BSSY.RECONVERGENT B1, `(.L_x_29958) ;  /* 0x0000060000017945 */ /* 0x000fe20003800200 */
[----:B------:R-:W-:Y:S02]  /*1b3c0*/  HADD2.F32 R104, -RZ, R4.H1_H1 ;  /* 0x30000004ff687230 */ /* 0x000fe40000004100 */
[----:B------:R-:W-:Y:S01]  /*1b3d0*/  FFMA.FTZ R85, R86, R137, 1.1641532182693481445e-10 ;  /* 0x2f00000056557423 */ /* 0x000fe20000010089 */
[----:B------:R-:W-:Y:S01]  /*1b3e0*/  FMUL.FTZ R87, R87, R108 ;  /* 0x0000006c57577220 */ /* 0x000fe20000410000 */
[----:B------:R-:W-:-:S03]  /*1b3f0*/  IMAD.MOV.U32 R130, RZ, RZ, 0x2 ;  /* 0x00000002ff827424 */ /* 0x000fc600078e00ff */
[----:B------:R-:W-:Y:S01]  /*1b400*/  FMUL.FTZ R87, R87, R116 ;  /* 0x0000007457577220 */ /* 0x000fe20000410000 */
[----:B------:R-:W-:-:S04]  /*1b410*/  FSETP.GTU.FTZ.AND P1, PT, R85, R136, PT ;  /* 0x000000885500720b */ /* 0x000fc80003f3c000 */
[----:B------:R-:W-:Y:S02]  /*1b420*/  FSEL R86, R87, RZ, !P1 ;  /* 0x000000ff57567208 */ /* 0x000fe40004800000 */
[----:B------:R-:W-:Y:S02]  /*1b430*/  PLOP3.LUT P2, PT, P1, PT, PT, 0x8, 0x80 ;  /* 0x000000000080781c */ /* 0x000fe40000f4e170 */
[----:B------:R-:W-:Y:S01]  /*1b440*/  ISETP.NE.AND P1, PT, R119, 0x1, PT ;  /* 0x000000017700780c */ /* 0x000fe20003f25270 */
[----:B------:R-:W-:Y:S01]  /*1b450*/  FFMA.FTZ R85, R86, R104, R61 ;  /* 0x0000006856557223 */ /* 0x000fe2000001003d */
        /* <DEDUP_REMOVED lines=11> */
.L_x_29960:
        /* <DEDUP_REMOVED lines=13> */
.L_x_29962:
[----:B------:R-:W-:Y:S05]  /*1b5e0*/  BSYNC.RECONVERGENT B2 ;  /* 0x0000000000027941 */ /* 0x000fea0003800200 */
.L_x_29961:
        /* <DEDUP_REMOVED lines=60> */
.L_x_29959:
[----:B------:R-:W-:Y:S05]  /*1b9b0*/  BSYNC.RECONVERGENT B1 ;  /* 0x0000000000017941 */ /* 0x000fea0003800200 */
.L_x_29958:
        /* <DEDUP_REMOVED lines=23> */
.L_x_29965:
        /* <DEDUP_REMOVED lines=13> */
.L_x_29967:
[----:B------:R-:W-:Y:S05]  /*1bc00*/  BSYNC.RECONVERGENT B2 ;  /* 0x0000000000027941 */ /* 0x000fea0003800200 */
.L_x_29966:
        /* <DEDUP_REMOVED lines=60> */
.L_x_29964:
[----:B------:R-:W-:Y:S05]  /*1bfd0*/  BSYNC.RECONVERGENT B1 ;  /* 0x0000000000017941 */ /* 0x000fea0003800200 */
.L_x_29963:
        /* <DEDUP_REMOVED lines=23> */
.L_x_29970:
        /* <DEDUP_REMOVED lines=13> */
.L_x_29972:
[----:B------:R-:W-:Y:S05]  /*1c220*/  BSYNC.RECONVERGENT B2 ;  /* 0x0000000000027941 */ /* 0x000fea0003800200 */
.L_x_29971:
        /* <DEDUP_REMOVED lines=60> */
.L_x_29969:
[----:B------:R-:W-:Y:S05]  /*1c5f0*/  BSYNC.RECONVERGENT B1 ;  /* 0x0000000000017941 */ /* 0x000fea0003800200 */
.L_x_29968:
        /* <DEDUP_REMOVED lines=23> */
.L_x_29975:
        /* <DEDUP_REMOVED lines=13> */
.L_x_29977:
[----:B------:R-:W-:Y:S05]  /*1c840*/  BSYNC.RECONVERGENT B2 ;  /* 0x0000000000027941 */ /* 0x000fea0003800200 */
.L_x_29976:
        /* <DEDUP_REMOVED lines=60> */
.L_x_29974:
[----:B------:R-:W-:Y:S05]  /*1cc10*/  BSYNC.RECONVERGENT B1 ;  /* 0x0000000000017941 */ /* 0x000fea0003800200 */
.L_x_29973:
        /* <DEDUP_REMOVED lines=23> */
.L_x_29980:
        /* <DEDUP_REMOVED lines=13> */
.L_x_29982:
[----:B------:R-:W-:Y:S05]  /*1ce60*/  BSYNC.RECONVERGENT B2 ;  /* 0x0000000000027941 */ /* 0x000fea0003800200 */
.L_x_29981:
        /* <DEDUP_REMOVED lines=59> */
[----:B------:R-:W-:-:S07]  /*1d220*/  HFMA2 R133, -RZ, RZ, 0, 0 ;  /* 0x00000000ff857431 */ /* 0x000fce00000001ff */
.L_x_29979:
[----:B------:R-:W-:Y:S05]  /*1d230*/  BSYNC.RECONVERGENT B1 ;  /* 0x0000000000017941 */ /* 0x000fea0003800200 */
.L_x_29978:
        /* <DEDUP_REMOVED lines=23> */
.L_x_29985:
        /* <DEDUP_REMOVED lines=15> */
.L_x_29987:
[----:B------:R-:W-:Y:S05]  /*1d4a0*/  BSYNC.RECONVERGENT B2 ;  /* 0x0000000000027941 */ /* 0x000fea0003800200 */
.L_x_29986:
        /* <DEDUP_REMOVED lines=61> */
.L_x_29984:
[----:B------:R-:W-:Y:S05]  /*1d880*/  BSYNC.RECONVERGENT B1 ;  /* 0x0000000000017941 */ /* 0x000fea0003800200 */
.L_x_29983:
        /* <DEDUP_REMOVED lines=11> */
.L_x_29947:
        /* <DEDUP_REMOVED lines=16> */
.L_x_29991:
        /* <DEDUP_REMOVED lines=13> */
.L_x_29993:
[----:B------:R-:W-:Y:S05]  /*1db10*/  BSYNC.RECONVERGENT B2 ;  /* 0x0000000000027941 */ /* 0x000fea0003800200 */
.L_x_29992:
        /* <DEDUP_REMOVED lines=60> */
.L_x_29990:
[----:B------:R-:W-:Y:S05]  /*1dee0*/  BSYNC.RECONVERGENT B1 ;  /* 0x0000000000017941 */ /* 0x000fea0003800200 */
.L_x_29989:
        /* <DEDUP_REMOVED lines=8> */
[----:B------:R-:W-:Y:S02]  /*1df70*/  FFMA.FTZ R85, R84, R137, 1.1641532182693481445e-10 ;  /* 0x2f00000054557423 */ /* 0x000fe40000010089 */
[----:B-1----:R-:W-:Y:S01]  /*1df80*/  FMUL.FTZ R84, R87, R116 ;  /* 0x0000007457547220 */ /* 0x002fe20000410000 */
[----:B------:R-:W-:-:S02]  /*1df90*/  HADD2.F32 R87, -RZ, R4.H0_H0 ;  /* 0x20000004ff577230 */ /* 0x000fc40000004100 */
[----:B0-----:R-:W-:Y:S01]  /*1dfa0*/  FSETP.GTU.FTZ.AND P1, PT, R85, R136, PT ;  /* 0x000000885500720b */ /* 0x001fe20003f3c000 */
[----:B------:R-:W-:-:S03]  /*1dfb0*/  IMAD.MOV.U32 R85, RZ, RZ, R118 ;  /* 0x000000ffff557224 */ /* 0x000fc600078e0076 */
[----:B------:R-:W-:Y:S02]  /*1dfc0*/  FSEL R84, R84, RZ, !P1 ;  /* 0x000000ff54547208 */ /* 0x000fe40004800000 */
[----:B------:R-:W-:Y:S02]  /*1dfd0*/  PLOP3.LUT P2, PT, P1, PT, PT, 0x8, 0x80 ;  /* 0x000000000080781c */ /* 0x000fe40000f4e170 */
[----:B------:R-:W-:Y:S01]  /*1dfe0*/  ISETP.NE.AND P1, PT, R86, 0x1, PT ;  /* 0x000000015600780c */ /* 0x000fe20003f25270 */
[----:B------:R-:W-:Y:S01]  /*1dff0*/  FMUL.FTZ R84, R87, R84 ;  /* 0x0000005457547220 */ /* 0x000fe20000410000 */
        /* <DEDUP_REMOVED lines=10> */
.L_x_29996:
        /* <DEDUP_REMOVED lines=13> */
.L_x_29998:
[----:B------:R-:W-:Y:S05]  /*1e170*/  BSYNC.RECONVERGENT B2 ;  /* 0x0000000000027941 */ /* 0x000fea0003800200 */
.L_x_29997:
        /* <DEDUP_REMOVED lines=61> */
.L_x_29995:
[----:B------:R-:W-:Y:S05]  /*1e550*/  BSYNC.RECONVERGENT B1 ;  /* 0x0000000000017941 */ /* 0x000fea0003800200 */
.L_x_29994:
        /* <DEDUP_REMOVED lines=24> */
.L_x_30001:
        /* <DEDUP_REMOVED lines=13> */
.L_x_30003:
[----:B------:R-:W-:Y:S05]  /*1e7b0*/  BSYNC.RECONVERGENT B2 ;  /* 0x0000000000027941 */ /* 0x000fea0003800200 */
.L_x_30002:
        /* <DEDUP_REMOVED lines=60> */
.L_x_30000:
[----:B------:R-:W-:Y:S05]  /*1eb80*/  BSYNC.RECONVERGENT B1 ;  /* 0x0000000000017941 */ /* 0x000fea0003800200 */
.L_x_29999:
        /* <DEDUP_REMOVED lines=23> */
.L_x_30006:
        /* <DEDUP_REMOVED lines=13> */
.L_x_30008:
[----:B------:R-:W-:Y:S05]  /*1edd0*/  BSYNC.RECONVERGENT B2 ;  /* 0x0000000000027941 */ /* 0x000fea0003800200 */
.L_x_30007:
        /* <DEDUP_REMOVED lines=60> */
.L_x_30005:
[----:B------:R-:W-:Y:S05]  /*1f1a0*/  BSYNC.RECONVERGENT B1 ;  /* 0x0000000000017941 */ /* 0x000fea0003800200 */
.L_x_30004:
        /* <DEDUP_REMOVED lines=23> */
.L_x_30011:
        /* <DEDUP_REMOVED lines=13> */
.L_x_30013:
[----:B------:R-:W-:Y:S05]  /*1f3f0*/  BSYNC.RECONVERGENT B2 ;  /* 0x0000000000027941 */ /* 0x000fea0003800200 */
.L_x_30012:
        /* <DEDUP_REMOVED lines=60> */
.L_x_30010:
[----:B------:R-:W-:Y:S05]  /*1f7c0*/  BSYNC.RECONVERGENT B1 ;  /* 0x0000000000017941 */ /* 0x000fea0003800200 */
.L_x_30009:
        /* <DEDUP_REMOVED lines=23> */
.L_x_30016:
        /* <DEDUP_REMOVED lines=13> */
.L_x_30018:
[----:B------:R-:W-:Y:S05]  /*1fa10*/  BSYNC.RECONVERGENT B2 ;  /* 0x0000000000027941 */ /* 0x000fea0003800200 */
.L_x_30017:
        /* <DEDUP_REMOVED lines=50> */
[C---:B------:R-:W-:Y:S01]  /*1fd40*/  IADD3 R121, PT, PT, R2.reuse, -0x700cb87f, RZ ;  /* 0x8ff3478102797810 */ /* 0x040fe20007ffe0ff */
        /* <DEDUP_REMOVED lines=9> */
.L_x_30015:
[----:B------:R-:W-:Y:S05]  /*1fde0*/  BSYNC.RECONVERGENT B1 ;  /* 0x0000000000017941 */ /* 0x000fea0003800200 */
.L_x_30014:
        /* <DEDUP_REMOVED lines=23> */
.L_x_30021:
        /* <DEDUP_REMOVED lines=13> */
.L_x_30023:
[----:B------:R-:W-:Y:S05]  /*20030*/  BSYNC.RECONVERGENT B2 ;  /* 0x0000000000027941 */ /* 0x000fea0003800200 */
.L_x_30022:
[----:B------:R-:W-:Y:S01]  /*20040*/  IMAD.WIDE.U32 R130, R122, -0x326172a9, RZ ;  /* 0xcd9e8d577a827825 */ /* 0x000fe200078e00ff */
[----:B------:R-:W-:Y:S02]  /*20050*/  LOP3.LUT R118, R117, R121, R3, 0x96, !PT ;  /* 0x0000007975767212 */ /* 0x000fe400078e9603 */
[----:B------:R-:W-:Y:S02]  /*20060*/  IADD3 R121, PT, PT, R2, -0x61c88647, RZ ;  /* 0x9e3779b902797810 */ /* 0x000fe40007ffe0ff */
[----:B------:R-:W-:Y:S01]  /*20070*/  LOP3.LUT R132, R123, R131, R2, 0x96, !PT ;  /* 0x000000837b847212 */ /* 0x000fe200078e9602 */
[----:B------:R-:W-:Y:S01]  /*20080*/  IMAD.WIDE.U32 R118, R118, -0x326172a9, RZ ;  /* 0xcd9e8d5776767825 */ /* 0x000fe200078e00ff */
[----:B------:R-:W-:-:S03]  /*20090*/  MOV R106, R110 ;  /* 0x0000006e006a7202 */ /* 0x000fc60000000f00 */
        /* <DEDUP_REMOVED lines=53> */
[----:B------:R-:W-:-:S07]  /*203f0*/  LOP3.LUT R120, R133, R120, R131, 0x96, !PT ;  /* 0x0000007885787212 */ /* 0x000fce00078e9683 */
.L_x_30020:
[----:B------:R-:W-:Y:S05]  /*20400*/  BSYNC.RECONVERGENT B1 ;  /* 0x0000000000017941 */ /* 0x000fea0003800200 */
.L_x_30019:
        /* <DEDUP_REMOVED lines=23> */
.L_x_30026:
        /* <DEDUP_REMOVED lines=15> */
.L_x_30028:
[----:B------:R-:W-:Y:S05]  /*20670*/  BSYNC.RECONVERGENT B2 ;  /* 0x0000000000027941 */ /* 0x000fea0003800200 */
.L_x_30027:
        /* <DEDUP_REMOVED lines=61> */
.L_x_30025:
[----:B------:R-:W-:Y:S05]  /*20a50*/  BSYNC.RECONVERGENT B1 ;  /* 0x0000000000017941 */ /* 0x000fea0003800200 */
.L_x_30024:
        /* <DEDUP_REMOVED lines=9> */
[----:B------:R-:W-:-:S10]  /*20af0*/  FMUL.FTZ R107, R108, R107 ;  /* 0x0000006b6c6b7220 */ /* 0x000fd40000410000 */
.L_x_29988:
        /* <DEDUP_REMOVED lines=22> */
.L_x_29946:
[----:B------:R-:W-:Y:S05]  /*20c60*/  BSYNC.RECONVERGENT B0 ;  /* 0x0000000000007941 */ /* 0x000fea0003800200 */
.L_x_29945:
[----:B------:R-:W-:Y:S01]  /*20c70*/  FADD.FTZ R108, RZ, R68 ;  /* 0x00000044ff6c7221 */ /* 0x000fe20000010000 */
[----:B------:R-:W-:Y:S01]  /*20c80*/  ISETP.NE.AND P1, PT, R111, RZ, PT ;  /* 0x000000ff6f00720c */ /* 0x000fe20003f25270 */
        /* <DEDUP_REMOVED lines=12> */
[----:B0-234-:R-:W-:Y:S02]  /*20d50*/  FSEL R131, R108, RZ, P1 ;  /* 0x000000ff6c837208 */ /* 0x01dfe40000800000 */
        /* <DEDUP_REMOVED lines=35> */
[----:B------:R-:W-:Y:S01]  /*20f90*/  ISETP.NE.AND P6, PT, R111, RZ, PT ;  /* 0x000000ff6f00720c */ /* 0x000fe20003fc5270 */
        /* <DEDUP_REMOVED lines=101> */
.L_x_30052:
[----:B------:R-:W-:Y:S01]  /*215f0*/  FMUL.FTZ R0, R108, R108 ;  /* 0x0000006c6c007220 */ /* 0x000fe20000410000 */
[----:B------:R-:W-:Y:S01]  /*21600*/  ISETP.NE.AND P1, PT, RZ, UR10, PT ;  /* 0x0000000aff007c0c */ /* 0x000fe2000bf25270 */
[----:B-1----:R-:W-:Y:S01]  /*21610*/  FADD.FTZ R136, R132, R137 ;  /* 0x0000008984887221 */ /* 0x002fe20000010000 */
[----:B------:R-:W-:Y:S01]  /*21620*/  ISETP.NE.AND P2, PT, R111, RZ, PT ;  /* 0x000000ff6f00720c */ /* 0x000fe20003f45270 */
[----:B0-----:R-:W0:Y:S01]  /*21630*/  @!P5 LDC.64 R132, c[0x0][0x3c8] ;  /* 0x0000f200ff84db82 */ /* 0x001e220000000a00 */
[----:B------:R-:W-:Y:S01]  /*21640*/  FSEL R0, R0, RZ, P1 ;  /* 0x000000ff00007208 */ /* 0x000fe20000800000 */
[----:B------:R-:W-:Y:S01]  /*21650*/  FFMA.FTZ R109, R136, R109, UR11 ;  /* 0x0000000b886d7e23 */ /* 0x000fe2000801006d */
[----:B------:R-:W-:Y:S01]  /*21660*/  BSSY.RECONVERGENT B0, `(.L_x_30030) ;  /* 0x000003a000007945 */ /* 0x000fe20003800200 */
[----:B------:R-:W-:Y:S02]  /*21670*/  FSEL R130, R108, RZ, !P1 ;  /* 0x000000ff6c827208 */ /* 0x000fe40004800000 */
[----:B------:R-:W-:-:S02]  /*21680*/  FADD.FTZ R0, R109, R0 ;  /* 0x000000006d007221 */ /* 0x000fc40000010000 */
[----:B------:R-:W1:Y:S04]  /*21690*/  @!P5 LDC.64 R110, c[0x0][0x3c0] ;  /* 0x0000f000ff6edb82 */ /* 0x000e680000000a00 */
[----:B------:R-:W2:Y:S01]  /*216a0*/  MUFU.RSQ R0, R0 ;  /* 0x0000000000007308 */ /* 0x000ea20000001400 */
[----:B0-----:R-:W-:-:S04]  /*216b0*/  @!P5 IMAD.WIDE R132, R124, 0x4, R132 ;  /* 0x000000047c84d825 */ /* 0x001fc800078e0284 */
[----:B-1----:R-:W-:-:S05]  /*216c0*/  @!P5 IMAD.WIDE R110, R124, 0x4, R110 ;  /* 0x000000047c6ed825 */ /* 0x002fca00078e026e */
[----:B------:R0:W-:Y:S04]  /*216d0*/  @!P5 STG.E desc[UR6][R110.64], R108 ;  /* 0x0000006c6e00d986 */ /* 0x0001e8000c101906 */
[----:B--2---:R0:W-:Y:S01]  /*216e0*/  @!P5 STG.E desc[UR6][R132.64], R0 ;  /* 0x000000008400d986 */ /* 0x0041e2000c101906 */
[----:B------:R-:W-:Y:S05]  /*216f0*/  @!P2 BRA `(.L_x_30031) ;  /* 0x0000000000c0a947 */ /* 0x000fea0003800000 */
[--C-:B0-----:R-:W-:Y:S01]  /*21700*/  FADD.FTZ R133, R70, -R130.reuse ;  /* 0x8000008246857221 */ /* 0x101fe20000010000 */
[--C-:B------:R-:W-:Y:S01]  /*21710*/  FADD.FTZ R109, R68, -R130.reuse ;  /* 0x80000082446d7221 */ /* 0x100fe20000010000 */
[----:B------:R-:W-:Y:S02]  /*21720*/  HADD2.F32 R110, -RZ, R113.H0_H0 ;  /* 0x20000071ff6e7230 */ /* 0x000fe40000004100 */
[--C-:B------:R-:W-:Y:S01]  /*21730*/  FADD.FTZ R137, R88, -R130.reuse ;  /* 0x8000008258897221 */ /* 0x100fe20000010000 */
[----:B------:R-:W-:Y:S02]  /*21740*/  HADD2.F32 R132, -RZ, R57.H0_H0 ;  /* 0x20000039ff847230 */ /* 0x000fe40000004100 */
[C---:B------:R-:W-:Y:S01]  /*21750*/  FMUL.FTZ R133, R0.reuse, R133 ;  /* 0x0000008500857220 */ /* 0x040fe20000410000 */
[C---:B------:R-:W-:Y:S01]  /*21760*/  FMUL.FTZ R108, R0.reuse, R109 ;  /* 0x0000006d006c7220 */ /* 0x040fe20000410000 */
[----:B------:R-:W-:Y:S01]  /*21770*/  FMUL.FTZ R109, R0, R137 ;  /* 0x00000089006d7220 */ /* 0x000fe20000410000 */
[----:B------:R-:W-:Y:S01]  /*21780*/  FADD.FTZ R139, R90, -R130 ;  /* 0x800000825a8b7221 */ /* 0x000fe20000010000 */
[----:B------:R-:W-:Y:S01]  /*21790*/  FFMA.FTZ R137, R133, R110, R132 ;  /* 0x0000006e85897223 */ /* 0x000fe20000010084 */
[----:B------:R-:W-:Y:S01]  /*217a0*/  HADD2.F32 R111, -RZ, R112.H0_H0 ;  /* 0x20000070ff6f7230 */ /* 0x000fe20000004100 */
[----:B------:R-:W0:Y:S01]  /*217b0*/  LDC.64 R132, c[0x0][0x428] ;  /* 0x00010a00ff847b82 */ /* 0x000e220000000a00 */
[----:B------:R-:W-:-:S02]  /*217c0*/  HADD2.F32 R131, -RZ, R56.H0_H0 ;  /* 0x20000038ff837230 */ /* 0x000fc40000004100 */
[----:B------:R-:W-:Y:S01]  /*217d0*/  FMUL.FTZ R140, R0, R139 ;  /* 0x0000008b008c7220 */ /* 0x000fe20000410000 */
[----:B------:R-:W-:Y:S02]  /*217e0*/  HADD2.F32 R136, -RZ, R114.H0_H0 ;  /* 0x20000072ff887230 */ /* 0x000fe40000004100 */
[----:B------:R-:W-:Y:S02]  /*217f0*/  HADD2.F32 R138, -RZ, R58.H0_H0 ;  /* 0x2000003aff8a7230 */ /* 0x000fe40000004100 */
[----:B------:R-:W-:Y:S01]  /*21800*/  FFMA.FTZ R108, R108, R111, R131 ;  /* 0x0000006f6c6c7223 */ /* 0x000fe20000010083 */
[----:B------:R-:W-:Y:S02]  /*21810*/  HADD2.F32 R141, -RZ, R115.H0_H0 ;  /* 0x20000073ff8d7230 */ /* 0x000fe40000004100 */
[----:B------:R-:W-:Y:S01]  /*21820*/  FADD.FTZ R131, R89, -R130 ;  /* 0x8000008259837221 */ /* 0x000fe20000010000 */
[----:B------:R-:W-:Y:S02]  /*21830*/  HADD2.F32 R143, -RZ, R59.H0_H0 ;  /* 0x2000003bff8f7230 */ /* 0x000fe40000004100 */
[----:B------:R-:W-:Y:S01]  /*21840*/  FFMA.FTZ R139, R109, R136, R138 ;  /* 0x000000886d8b7223 */ /* 0x000fe2000001008a */
[--C-:B------:R-:W-:Y:S01]  /*21850*/  FADD.FTZ R109, R69, -R130.reuse ;  /* 0x80000082456d7221 */ /* 0x100fe20000010000 */
[----:B------:R-:W-:Y:S01]  /*21860*/  FADD.FTZ R111, R71, -R130 ;  /* 0x80000082476f7221 */ /* 0x000fe20000010000 */
[----:B------:R-:W-:-:S02]  /*21870*/  HADD2.F32 R142, -RZ, R114.H1_H1 ;  /* 0x30000072ff8e7230 */ /* 0x000fc40000004100 */
[----:B------:R-:W-:Y:S01]  /*21880*/  FFMA.FTZ R141, R140, R141, R143 ;  /* 0x0000008d8c8d7223 */ /* 0x000fe2000001008f */
[----:B------:R-:W-:Y:S01]  /*21890*/  FADD.FTZ R143, R91, -R130 ;  /* 0x800000825b8f7221 */ /* 0x000fe20000010000 */
[----:B------:R-:W-:Y:S02]  /*218a0*/  HADD2.F32 R144, -RZ, R58.H1_H1 ;  /* 0x3000003aff907230 */ /* 0x000fe40000004100 */
[C---:B------:R-:W-:Y:S01]  /*218b0*/  FMUL.FTZ R131, R0.reuse, R131 ;  /* 0x0000008300837220 */ /* 0x040fe20000410000 */
[----:B------:R-:W-:Y:S02]  /*218c0*/  HADD2.F32 R110, -RZ, R112.H1_H1 ;  /* 0x30000070ff6e7230 */ /* 0x000fe40000004100 */
[C---:B------:R-:W-:Y:S01]  /*218d0*/  FMUL.FTZ R143, R0.reuse, R143 ;  /* 0x0000008f008f7220 */ /* 0x040fe20000410000 */
        /* <DEDUP_REMOVED lines=18> */
.L_x_30031:
[----:B------:R-:W-:Y:S05]  /*21a00*/  BSYNC.RECONVERGENT B0 ;  /* 0x0000000000007941 */ /* 0x000fea0003800200 */
.L_x_30030:
        /* <DEDUP_REMOVED lines=51> */
.L_x_30033:
[----:B------:R-:W-:Y:S05]  /*21d40*/  BSYNC.RECONVERGENT B0 ;  /* 0x0000000000007941 */ /* 0x000fea0003800200 */
.L_x_30032:
        /* <DEDUP_REMOVED lines=51> */
.L_x_30035:
[----:B------:R-:W-:Y:S05]  /*22080*/  BSYNC.RECONVERGENT B0 ;  /* 0x0000000000007941 */ /* 0x000fea0003800200 */
.L_x_30034:
[----:B------:R-:W-:Y:S01]  /*22090*/  ISETP.NE.AND P1, PT, R129, RZ, PT ;  /* 0x000000ff8100720c */ /* 0x000fe20003f25270 */
[----:B------:R-:W-:-:S12]  /*220a0*/  BSSY.RECONVERGENT B0, `(.L_x_30036) ;  /* 0x0000032000007945 */ /* 0x000fd80003800200 */
[----:B------:R-:W-:Y:S05]  /*220b0*/  @!P1 BRA `(.L_x_30037) ;  /* 0x0000000000c09947 */ /* 0x000fea0003800000 */
[--C-:B------:R-:W-:Y:S01]  /*220c0*/  FADD.FTZ R131, R102, -R130.reuse ;  /* 0x8000008266837221 */ /* 0x100fe20000010000 */
[--C-:B0123--:R-:W-:Y:S01]  /*220d0*/  FADD.FTZ R111, R82, -R130.reuse ;  /* 0x80000082526f7221 */ /* 0x10ffe20000010000 */
        /* <DEDUP_REMOVED lines=46> */
.L_x_30037:
[----:B------:R-:W-:Y:S05]  /*223c0*/  BSYNC.RECONVERGENT B0 ;  /* 0x0000000000007941 */ /* 0x000fea0003800200 */
.L_x_30036:
        /* <DEDUP_REMOVED lines=41> */
[----:B------:R-:W-:Y:S01]  /*22660*/  FFMA.FTZ R133, R133, R134, R136 ;  /* 0x0000008685857223 */ /* 0x000fe20000010088 */
[----:B------:R-:W-:Y:S01]  /*22670*/  F2FP.F16.F32.PACK_AB R111, R146, R111 ;  /* 0x0000006f926f723e */ /* 0x000fe200000000ff */
[----:B------:R-:W-:Y:S01]  /*22680*/  FFMA.FTZ R129, R129, R110, R130 ;  /* 0x0000006e81817223 */ /* 0x000fe20000010082 */
[----:B0-----:R-:W-:Y:S01]  /*22690*/  IMAD.WIDE.U32 R130, R126, 0x10, R108 ;  /* 0x000000107e827825 */ /* 0x001fe200078e006c */
[----:B------:R-:W-:Y:S02]  /*226a0*/  F2FP.F16.F32.PACK_AB R110, R138, R135 ;  /* 0x000000878a6e723e */ /* 0x000fe400000000ff */
[----:B------:R-:W-:-:S02]  /*226b0*/  F2FP.F16.F32.PACK_AB R109, R133, R132 ;  /* 0x00000084856d723e */ /* 0x000fc400000000ff */
[----:B------:R-:W-:-:S05]  /*226c0*/  F2FP.F16.F32.PACK_AB R108, R129, R0 ;  /* 0x00000000816c723e */ /* 0x000fca00000000ff */
[----:B------:R0:W-:Y:S02]  /*226d0*/  STG.E.128 desc[UR6][R130.64], R108 ;  /* 0x0000006c82007986 */ /* 0x0001e4000c101d06 */
.L_x_30039:
[----:B------:R-:W-:Y:S05]  /*226e0*/  BSYNC.RECONVERGENT B0 ;  /* 0x0000000000007941 */ /* 0x000fea0003800200 */
.L_x_30038:
[----:B01234-:R-:W0:Y:S02]  /*226f0*/  LDC.64 R108, c[0x0][0x380] ;  /* 0x0000e000ff6c7b82 */ /* 0x01fe240000000a00 */
[----:B0-----:R-:W-:-:S05]  /*22700*/  IMAD R124, R108, 0x4, R124 ;  /* 0x000000046c7c7824 */ /* 0x001fca00078e027c */
[----:B------:R-:W-:-:S13]  /*22710*/  ISETP.GE.AND P0, PT, R124, R109, PT ;  /* 0x0000006d7c00720c */ /* 0x000fda0003f06270 */
[----:B------:R-:W-:Y:S05]  /*22720*/  @!P0 BRA `(.L_x_30040) ;  /* 0xfffffde400e88947 */ /* 0x000fea000383ffff */
[----:B------:R-:W-:Y:S05]  /*22730*/  EXIT ;  /* 0x000000000000794d */ /* 0x000fea0003800000 */
.L_x_30029:
        /* <DEDUP_REMOVED lines=8> */
.L_x_30042:
[----:B------:R-:W-:Y:S05]  /*227c0*/  BSYNC B0 ;  /* 0x0000000000007941 */ /* 0x000fea0003800000 */
.L_x_30041:
        /* <DEDUP_REMOVED lines=9> */
.L_x_30043:
[----:B------:R-:W-:Y:S02]  /*22860*/  IMAD.MOV.U32 R138, RZ, RZ, 0x4 ;  /* 0x00000004ff8a7424 */ /* 0x000fe400078e00ff */
[----:B------:R-:W-:-:S04]  /*22870*/  IMAD.MOV.U32 R109, RZ, RZ, R137 ;  /* 0x000000ffff6d7224 */ /* 0x000fc800078e0089 */
[----:B------:R-:W-:-:S05]  /*22880*/  FADD.FTZ R130, R110, R109 ;  /* 0x0000006d6e827221 */ /* 0x000fca0000010000 */
[----:B------:R-:W-:-:S07]  /*22890*/  MOV R139, R130 ;  /* 0x00000082008b7202 */ /* 0x000fce0000000f00 */
[----:B------:R-:W-:Y:S05]  /*228a0*/  WARPSYNC.COLLECTIVE R136, `(.L_x_30044) ;  /* 0x0000000088087348 */ /* 0x000fea0003c00000 */
[----:B------:R0:W1:Y:S02]  /*228b0*/  SHFL.BFLY P6, R137, R139, R138, R141 ;  /* 0x0c00008a8b897389 */ /* 0x00006400000c008d */
[----:B01----:R-:W-:Y:S05]  /*228c0*/  ENDCOLLECTIVE ;  /* 0x000000000000791b */ /* 0x003fea0003800000 */
.L_x_30044:
[----:B------:R-:W-:Y:S01]  /*228d0*/  HFMA2 R138, -RZ, RZ, 0, 4.76837158203125e-07 ;  /* 0x00000008ff8a7431 */ /* 0x000fe200000001ff */
[----:B------:R-:W-:-:S05]  /*228e0*/  MOV R109, R137 ;  /* 0x00000089006d7202 */ /* 0x000fca0000000f00 */
[----:B------:R-:W-:-:S04]  /*228f0*/  FADD.FTZ R132, R130, R109 ;  /* 0x0000006d82847221 */ /* 0x000fc80000010000 */
[----:B------:R-:W-:-:S07]  /*22900*/  IMAD.MOV.U32 R139, RZ, RZ, R132 ;  /* 0x000000ffff8b7224 */ /* 0x000fce00078e0084 */
[----:B------:R-:W-:Y:S05]  /*22910*/  WARPSYNC.COLLECTIVE R136, `(.L_x_30045) ;  /* 0x0000000088087348 */ /* 0x000fea0003c00000 */
[----:B------:R0:W1:Y:S02]  /*22920*/  SHFL.BFLY P6, R137, R139, R138, R141 ;  /* 0x0c00008a8b897389 */ /* 0x00006400000c008d */
[----:B01----:R-:W-:Y:S05]  /*22930*/  ENDCOLLECTIVE ;  /* 0x000000000000791b */ /* 0x003fea0003800000 */
.L_x_30045:
        /* <DEDUP_REMOVED lines=8> */
.L_x_30046:
[----:B------:R-:W-:Y:S01]  /*229c0*/  HFMA2 R138, -RZ, RZ, 0, 5.9604644775390625e-08 ;  /* 0x00000001ff8a7431 */ /* 0x000fe200000001ff */
[----:B------:R-:W-:Y:S02]  /*229d0*/  MOV R0, R137 ;  /* 0x0000008900007202 */ /* 0x000fe40000000f00 */
[----:B------:R-:W-:-:S03]  /*229e0*/  ISETP.NE.AND P6, PT, R111, RZ, PT ;  /* 0x000000ff6f00720c */ /* 0x000fc60003fc5270 */
        /* <DEDUP_REMOVED lines=87> */
.L_x_30047:
[----:B------:R-:W-:Y:S02]  /*22f60*/  IMAD.MOV.U32 R138, RZ, RZ, 0x2 ;  /* 0x00000002ff8a7424 */ /* 0x000fe400078e00ff */
[----:B------:R-:W-:-:S04]  /*22f70*/  IMAD.MOV.U32 R131, RZ, RZ, R137 ;  /* 0x000000ffff837224 */ /* 0x000fc800078e0089 */
[----:B------:R-:W-:-:S05]  /*22f80*/  FADD.FTZ R131, R0, R131 ;  /* 0x0000008300837221 */ /* 0x000fca0000010000 */
[----:B------:R-:W-:-:S07]  /*22f90*/  MOV R139, R131 ;  /* 0x00000083008b7202 */ /* 0x000fce0000000f00 */
[----:B------:R-:W-:Y:S05]  /*22fa0*/  WARPSYNC.COLLECTIVE R136, `(.L_x_30048) ;  /* 0x0000000088087348 */ /* 0x000fea0003c00000 */
[----:B------:R0:W1:Y:S02]  /*22fb0*/  SHFL.BFLY P6, R137, R139, R138, R141 ;  /* 0x0c00008a8b897389 */ /* 0x00006400000c008d */
[----:B01----:R-:W-:Y:S05]  /*22fc0*/  ENDCOLLECTIVE ;  /* 0x000000000000791b */ /* 0x003fea0003800000 */
.L_x_30048:
[----:B------:R-:W-:Y:S01]  /*22fd0*/  HFMA2 R138, -RZ, RZ, 0, 2.384185791015625e-07 ;  /* 0x00000004ff8a7431 */ /* 0x000fe200000001ff */
[----:B------:R-:W-:-:S05]  /*22fe0*/  MOV R110, R137 ;  /* 0x00000089006e7202 */ /* 0x000fca0000000f00 */
[----:B------:R-:W-:-:S04]  /*22ff0*/  FADD.FTZ R110, R131, R110 ;  /* 0x0000006e836e7221 */ /* 0x000fc80000010000 */
[----:B------:R-:W-:-:S07]  /*23000*/  IMAD.MOV.U32 R139, RZ, RZ, R110 ;  /* 0x000000ffff8b7224 */ /* 0x000fce00078e006e */
[----:B------:R-:W-:Y:S05]  /*23010*/  WARPSYNC.COLLECTIVE R136, `(.L_x_30049) ;  /* 0x0000000088087348 */ /* 0x000fea0003c00000 */
[----:B------:R0:W1:Y:S02]  /*23020*/  SHFL.BFLY P6, R137, R139, R138, R141 ;  /* 0x0c00008a8b897389 */ /* 0x00006400000c008d */
[----:B01----:R-:W-:Y:S05]  /*23030*/  ENDCOLLECTIVE ;  /* 0x000000000000791b */ /* 0x003fea0003800000 */
.L_x_30049:
[----:B------:R-:W-:Y:S02]  /*23040*/  IMAD.MOV.U32 R138, RZ, RZ, 0x8 ;  /* 0x00000008ff8a7424 */ /* 0x000fe400078e00ff */
[----:B------:R-:W-:-:S04]  /*23050*/  IMAD.MOV.U32 R133, RZ, RZ, R137 ;  /* 0x000000ffff857224 */ /* 0x000fc800078e0089 */
[----:B------:R-:W-:-:S05]  /*23060*/  FADD.FTZ R133, R110, R133 ;  /* 0x000000856e857221 */ /* 0x000fca0000010000 */
[----:B------:R-:W-:-:S07]  /*23070*/  MOV R139, R133 ;  /* 0x00000085008b7202 */ /* 0x000fce0000000f00 */
[----:B------:R-:W-:Y:S05]  /*23080*/  WARPSYNC.COLLECTIVE R136, `(.L_x_30050) ;  /* 0x0000000088087348 */ /* 0x000fea0003c00000 */
[----:B------:R0:W1:Y:S02]  /*23090*/  SHFL.BFLY P6, R137, R139, R138, R141 ;  /* 0x0c00008a8b897389 */ /* 0x00006400000c008d */
[----:B01----:R-:W-:Y:S05]  /*230a0*/  ENDCOLLECTIVE ;  /* 0x000000000000791b */ /* 0x003fea0003800000 */
.L_x_30050:
[----:B------:R-:W-:Y:S01]  /*230b0*/  HFMA2 R138, -RZ, RZ, 0, 9.5367431640625e-07 ;  /* 0x00000010ff8a7431 */ /* 0x000fe200000001ff */
[----:B------:R-:W-:-:S05]  /*230c0*/  MOV R130, R137 ;  /* 0x0000008900827202 */ /* 0x000fca0000000f00 */
[----:B------:R-:W-:-:S04]  /*230d0*/  FADD.FTZ R132, R133, R130 ;  /* 0x0000008285847221 */ /* 0x000fc80000010000 */
[----:B------:R-:W-:-:S07]  /*230e0*/  IMAD.MOV.U32 R139, RZ, RZ, R132 ;  /* 0x000000ffff8b7224 */ /* 0x000fce00078e0084 */
[----:B------:R-:W-:Y:S05]  /*230f0*/  WARPSYNC.COLLECTIVE R136, `(.L_x_30051) ;  /* 0x0000000088087348 */ /* 0x000fea0003c00000 */
[----:B------:R0:W1:Y:S02]  /*23100*/  SHFL.BFLY P6, R137, R139, R138, R141 ;  /* 0x0c00008a8b897389 */ /* 0x00006400000c008d */
[----:B01----:R-:W-:Y:S05]  /*23110*/  ENDCOLLECTIVE ;  /* 0x000000000000791b */ /* 0x003fea0003800000 */
.L_x_30051:
[----:B------:R-:W-:Y:S05]  /*23120*/  BRA `(.L_x_30052) ;  /* 0xffffffe400307947 */ /* 0x000fea000383ffff */
.L_x_30053:
        /* <DEDUP_REMOVED lines=13> */
.L_x_45876:


//--------------------- .text._ZN10layer_norm13ln_fwd_kernelINS_13Kernel_traitsI6__halfS2_fS2_fjLj1280ELj1ELj4ELj1ELj16ENS_18Kernel_traits_baseILj1280ES2_S2_fS2_fjLj128EEEEELb1ELb1ELb0ELb1EEEvNS_9FwdParamsE --------------------------
	.section	.text._ZN10layer_norm13ln_fwd_kernelINS_13Kernel_traitsI6__halfS2_fS2_fjLj1280ELj1ELj4ELj1ELj16ENS_18Kernel_traits_baseILj1280ES2_S2_fS2_fjLj128EEEEELb1ELb1ELb0ELb1EEEvNS_9FwdParamsE,"ax",@progbits
	.align	128
        .global         _ZN10layer_norm13ln_fwd_kernelINS_13Kernel_traitsI6__halfS2_fS2_fjLj1280ELj1ELj4ELj1ELj16ENS_18Kernel_traits_baseILj1280ES2_S2_fS2_fjLj128EEEEELb1ELb1ELb0ELb1EEEvNS_9FwdParamsE
        .type           _ZN10layer_norm13ln_fwd_kernelINS_13Kernel_traitsI6__halfS2_fS2_fjLj1280ELj1ELj4ELj1ELj16ENS_18Kernel_traits_baseILj1280ES2_S2_fS2_fjLj128EEEEELb1ELb1ELb0ELb1EEEvNS_9FwdParamsE,@function
        .size           _ZN10layer_norm13ln_fwd_kernelINS_13Kernel_traitsI6__halfS2_fS2_fjLj1280ELj1ELj4ELj1ELj16ENS_18Kernel_traits_baseILj1280ES2_S2_fS2_fjLj128EEEEELb1ELb1ELb0ELb1EEEvNS_9FwdParamsE,(.L_x_45877 - _ZN10layer_norm13ln_fwd_kernelINS_13Kernel_traitsI6__halfS2_fS2_fjLj1280ELj1ELj4ELj1ELj16ENS_18Kernel_traits_baseILj1280ES2_S2_fS2_fjLj128EEEEELb1ELb1ELb0ELb1EEEvNS_9FwdParamsE)
        .other          _ZN10layer_norm13ln_fwd_kernelINS_13Kernel_traitsI6__halfS2_fS2_fjLj1280ELj1ELj4ELj1ELj16ENS_18Kernel_traits_baseILj1280ES2_S2_fS2_fjLj128EEEEELb1ELb1ELb0ELb1EEEvNS_9FwdParamsE,@"STO_CUDA_ENTRY STV_DEFAULT"
_ZN10layer_norm13ln_fwd_kernelINS_13Kernel_traitsI6__halfS2_fS2_fjLj1280ELj1ELj4ELj1ELj16ENS_18Kernel_traits_baseILj1280ES2_S2_fS2_fjLj128EEEEELb1ELb1ELb0ELb1EEEvNS_9FwdParamsE:
.text._ZN10layer_norm13ln_fwd_kernelINS_13Kernel_traitsI6__halfS2_fS2_fjLj1280ELj1ELj4ELj1ELj16ENS_18Kernel_traits_baseILj1280ES2_S2_fS2_fjLj128EEEEELb1ELb1ELb0ELb1EEEvNS_9FwdParamsE:
        /* <DEDUP_REMOVED lines=23> */
[----:B-1----:R-:W-:-:S04]  /*0170*/  @P0 IADD3 R0, P1, PT, R4, R7, RZ ;  /* 0x0000000704000210 */ /* 0x002fc80007f3e0ff */
        /* <DEDUP_REMOVED lines=26> */
.L_x_30054:
        /* <DEDUP_REMOVED lines=24> */
.L_x_30055:
[----:B------:R-:W1:Y:S02]  /*04a0*/  LDCU UR4, c[0x0][0x384] ;  /* 0x00007080ff0477ac */ /* 0x000e640008000800 */
[----:B-1----:R-:W-:-:S13]  /*04b0*/  ISETP.GE.AND P0, PT, R114, UR4, PT ;  /* 0x0000000472007c0c */ /* 0x002fda000bf06270 */
[----:B------:R-:W-:Y:S05]  /*04c0*/  @P0 EXIT ;  /* 0x000000000000094d */ /* 0x000fea0003800000 */
[----:B0-----:R-:W0:Y:S01]  /*04d0*/  LDC R61, c[0x0][0x360] ;  /* 0x0000d800ff3d7b82 */ /* 0x001e220000000800 */
[----:B-----5:R-:W-:Y:S01]  /*04e0*/  VIADD R64, R2, 0x9e3779b9 ;  /* 0x9e3779b902407836 */ /* 0x020fe20000000000 */
[----:B------:R-:W-:Y:S01]  /*04f0*/  IADD3 R67, PT, PT, R3, -0x4498517b, RZ ;  /* 0xbb67ae8503437810 */ /* 0x000fe20007ffe0ff */
[----:B------:R-:W-:Y:S01]  /*0500*/  IMAD R66, R126, -0x2daee0ad, RZ ;  /* 0xd2511f537e427824 */ /* 0x000fe200078e02ff */
[----:B------:R-:W-:Y:S01]  /*0510*/  LOP3.LUT R115, R0, 0x3, RZ, 0xc0, !PT ;  /* 0x0000000300737812 */ /* 0x000fe200078ec0ff */
[----:B------:R-:W-:Y:S01]  /*0520*/  IMAD.MOV.U32 R113, RZ, RZ, RZ ;  /* 0x000000ffff717224 */ /* 0x000fe200078e00ff */
        /* <DEDUP_REMOVED lines=25> */
[----:B------:R-:W-:Y:S02]  /*06c0*/  LOP3.LUT R64, R66, R67, R64, 0x96, !PT ;  /* 0x0000004342407212 */ /* 0x000fe400078e9640 */
[----:B------:R-:W-:Y:S01]  /*06d0*/  IADD3 R67, PT, PT, R3, 0x32370b8f, RZ ;  /* 0x32370b8f03437810 */ /* 0x000fe20007ffe0ff */
[----:B------:R-:W-:Y:S01]  /*06e0*/  IMAD R66, R65, -0x326172a9, RZ ;  /* 0xcd9e8d5741427824 */ /* 0x000fe200078e02ff */
[----:B------:R-:W-:Y:S01]  /*06f0*/  LOP3.LUT R60, R63, R61, R60, 0x96, !PT ;  /* 0x0000003d3f3c7212 */ /* 0x000fe200078e963c */
[----:B------:R-:W-:Y:S01]  /*0700*/  IMAD R65, R62, -0x2daee0ad, RZ ;  /* 0xd2511f533e417824 */ /* 0x000fe200078e02ff */
[----:B------:R-:W-:Y:S01]  /*0710*/  P2R R127, PR, RZ, 0x1 ;  /* 0x00000001ff7f7803 */ /* 0x000fe20000000000 */
[----:B------:R-:W-:Y:S02]  /*0720*/  VIADD R63, R2, 0xdaa66d2b ;  /* 0xdaa66d2b023f7836 */ /* 0x000fe40000000000 */
[----:B------:R-:W-:-:S04]  /*0730*/  IMAD.HI.U32 R61, R64, -0x326172a9, RZ ;  /* 0xcd9e8d57403d7827 */ /* 0x000fc800078e00ff */
[----:B------:R-:W-:Y:S01]  /*0740*/  IMAD.HI.U32 R62, R60, -0x2daee0ad, RZ ;  /* 0xd2511f533c3e7827 */ /* 0x000fe200078e00ff */
[----:B------:R-:W-:-:S03]  /*0750*/  LOP3.LUT R61, R63, R66, R61, 0x96, !PT ;  /* 0x000000423f3d7212 */ /* 0x000fc600078e963d */
[----:B------:R-:W-:Y:S01]  /*0760*/  IMAD R66, R60, -0x2daee0ad, RZ ;  /* 0xd2511f533c427824 */ /* 0x000fe200078e02ff */
[----:B------:R-:W-:Y:S01]  /*0770*/  LOP3.LUT R62, R67, R65, R62, 0x96, !PT ;  /* 0x00000041433e7212 */ /* 0x000fe200078e963e */
[----:B------:R-:W-:Y:S02]  /*0780*/  VIADD R67, R3, 0xed9eba14 ;  /* 0xed9eba1403437836 */ /* 0x000fe40000000000 */
[----:B------:R-:W-:-:S04]  /*0790*/  IMAD.HI.U32 R65, R61, -0x2daee0ad, RZ ;  /* 0xd2511f533d417827 */ /* 0x000fc800078e00ff */
[----:B------:R-:W-:Y:S01]  /*07a0*/  IMAD R63, R64, -0x326172a9, RZ ;  /* 0xcd9e8d57403f7824 */ /* 0x000fe200078e02ff */
[----:B------:R-:W-:Y:S01]  /*07b0*/  IADD3 R64, PT, PT, R2, 0x78dde6e4, RZ ;  /* 0x78dde6e402407810 */ /* 0x000fe20007ffe0ff */
[----:B------:R-:W-:Y:S01]  /*07c0*/  IMAD.HI.U32 R60, R62, -0x326172a9, RZ ;  /* 0xcd9e8d573e3c7827 */ /* 0x000fe200078e00ff */
[----:B------:R-:W-:Y:S02]  /*07d0*/  LOP3.LUT R65, R67, R66, R65, 0x96, !PT ;  /* 0x0000004243417212 */ /* 0x000fe400078e9641 */
[----:B------:R-:W-:Y:S01]  /*07e0*/  IADD3 R67, PT, PT, R3, -0x56f99767, RZ ;  /* 0xa906689903437810 */ /* 0x000fe20007ffe0ff */
[----:B------:R-:W-:Y:S01]  /*07f0*/  IMAD R66, R61, -0x2daee0ad, RZ ;  /* 0xd2511f533d427824 */ /* 0x000fe200078e02ff */
[----:B------:R-:W-:Y:S01]  /*0800*/  LOP3.LUT R60, R64, R63, R60, 0x96, !PT ;  /* 0x0000003f403c7212 */ /* 0x000fe200078e963c */
[----:B------:R-:W-:Y:S02]  /*0810*/  IMAD R63, R62, -0x326172a9, RZ ;  /* 0xcd9e8d573e3f7824 */ /* 0x000fe400078e02ff */
[----:B------:R-:W-:-:S02]  /*0820*/  VIADD R64, R2, 0x1715609d ;  /* 0x1715609d02407836 */ /* 0x000fc40000000000 */
        /* <DEDUP_REMOVED lines=30> */
[----:B------:R-:W-:Y:S01]  /*0a10*/  IMAD R62, R61, -0x2daee0ad, RZ ;  /* 0xd2511f533d3e7824 */ /* 0x000fe200078e02ff */
[----:B------:R-:W-:Y:S01]  /*0a20*/  IADD3 R61, PT, PT, R3, -0x695add53, RZ ;  /* 0x96a522ad033d7810 */ /* 0x000fe20007ffe0ff */
[----:B------:R-:W-:-:S04]  /*0a30*/  IMAD.HI.U32 R110, R64, -0x326172a9, RZ ;  /* 0xcd9e8d57406e7827 */ /* 0x000fc800078e00ff */
[----:B------:R-:W-:Y:S01]  /*0a40*/  IMAD.HI.U32 R111, R60, -0x2daee0ad, RZ ;  /* 0xd2511f533c6f7827 */ /* 0x000fe200078e00ff */
[----:B------:R-:W-:-:S03]  /*0a50*/  LOP3.LUT R110, R63, R65, R110, 0x96, !PT ;  /* 0x000000413f6e7212 */ /* 0x000fc600078e966e */
[----:B------:R-:W-:Y:S01]  /*0a60*/  IMAD R112, R64, -0x326172a9, RZ ;  /* 0xcd9e8d5740707824 */ /* 0x000fe200078e02ff */
[----:B------:R-:W-:Y:S01]  /*0a70*/  LOP3.LUT R111, R61, R62, R111, 0x96, !PT ;  /* 0x0000003e3d6f7212 */ /* 0x000fe200078e966f */
[----:B-1234-:R-:W-:-:S07]  /*0a80*/  IMAD R116, R60, -0x2daee0ad, RZ ;  /* 0xd2511f533c747824 */ /* 0x01efce00078e02ff */
.L_x_30466:
[----:B------:R-:W-:Y:S01]  /*0a90*/  ISETP.NE.AND P1, PT, R127, RZ, PT ;  /* 0x000000ff7f00720c */ /* 0x000fe20003f25270 */
        /* <DEDUP_REMOVED lines=13> */
[----:B------:R-:W-:Y:S02]  /*0b70*/  HFMA2 R0, -RZ, RZ, 1.875, 0 ;  /* 0x3f800000ff007431 */ /* 0x000fe400000001ff */
[----:B------:R-:W-:Y:S01]  /*0b80*/  IMAD.MOV.U32 R132, RZ, RZ, 0x2f800000 ;  /* 0x2f800000ff847424 */ /* 0x000fe200078e00ff */
[----:B------:R-:W-:Y:S01]  /*0b90*/  ISETP.NE.AND.EX P0, PT, RZ, UR9, PT, P0 ;  /* 0x00000009ff007c0c */ /* 0x000fe2000bf05300 */
[----:B--2---:R-:W-:-:S12]  /*0ba0*/  @P1 HADD2.F32 R0, -RZ, R72.H0_H0 ;  /* 0x20000048ff001230 */ /* 0x004fd80000004100 */
[----:B------:R-:W-:Y:S05]  /*0bb0*/  @!P0 BRA `(.L_x_30056) ;  /* 0x0000003000a88947 */ /* 0x000fea0003800000 */
        /* <DEDUP_REMOVED lines=15> */
.L_x_45716:
[----:B------:R-:W-:Y:S05]  /*0cb0*/  BRX R72 -0xcc0                                         (*"BRANCH_TARGETS .L_x_45717,.L_x_45718,.L_x_45719"*) ;  /* 0xfffffff048d07949 */ /* 0x000fea000383ffff */
.L_x_45719:
[----:B------:R-:W-:Y:S01]  /*0cc0*/  VIADD R76, R115, 0x1 ;  /* 0x00000001734c7836 */ /* 0x000fe20000000000 */
[----:B------:R-:W-:Y:S01]  /*0cd0*/  MOV R72, R116 ;  /* 0x0000007400487202 */ /* 0x000fe20000000f00 */
[----:B------:R-:W-:Y:S01]  /*0ce0*/  IMAD.MOV.U32 R73, RZ, RZ, R110 ;  /* 0x000000ffff497224 */ /* 0x000fe200078e006e */
[----:B------:R-:W-:Y:S06]  /*0cf0*/  BRA `(.L_x_30058) ;  /* 0x00000004003c7947 */ /* 0x000fec0003800000 */
.L_x_45717:
[----:B------:R-:W-:Y:S01]  /*0d00*/  MOV R72, R116 ;  /* 0x0000007400487202 */ /* 0x000fe20000000f00 */
[----:B------:R-:W-:Y:S01]  /*0d10*/  IMAD.MOV.U32 R76, RZ, RZ, 0x3 ;  /* 0x00000003ff4c7424 */ /* 0x000fe200078e00ff */
[----:B------:R-:W-:Y:S01]  /*0d20*/  MOV R73, R111 ;  /* 0x0000006f00497202 */ /* 0x000fe20000000f00 */
[----:B------:R-:W-:Y:S06]  /*0d30*/  BRA `(.L_x_30058) ;  /* 0x00000004002c7947 */ /* 0x000fec0003800000 */
.L_x_45718:
        /* <DEDUP_REMOVED lines=13> */
.L_x_30060:
[----:B------:R-:W-:Y:S05]  /*0e10*/  BSYNC.RECONVERGENT B1 ;  /* 0x0000000000017941 */ /* 0x000fea0003800200 */
.L_x_30059:
        /* <DEDUP_REMOVED lines=56> */
[----:B------:R-:W-:Y:S01]  /*11a0*/  IMAD.WIDE.U32 R74, R74, -0x2daee0ad, RZ ;  /* 0xd2511f534a4a7825 */ /* 0x000fe200078e00ff */
[----:B------:R-:W-:-:S03]  /*11b0*/  MOV R73, R116 ;  /* 0x0000007400497202 */ /* 0x000fc60000000f00 */
[----:B------:R-:W-:Y:S01]  /*11c0*/  IMAD.MOV.U32 R76, RZ, RZ, RZ ;  /* 0x000000ffff4c7224 */ /* 0x000fe200078e00ff */
[----:B------:R-:W-:Y:S01]  /*11d0*/  LOP3.LUT R111, R111, R72, R75, 0x96, !PT ;  /* 0x000000486f6f7212 */ /* 0x000fe200078e964b */
[----:B------:R-:W-:-:S07]  /*11e0*/  IMAD.MOV.U32 R72, RZ, RZ, R74 ;  /* 0x000000ffff487224 */ /* 0x000fce00078e004a */
.L_x_30058:
[----:B------:R-:W-:Y:S05]  /*11f0*/  BSYNC.RECONVERGENT B0 ;  /* 0x0000000000007941 */ /* 0x000fea0003800200 */
.L_x_30057:
[----:B------:R-:W-:Y:S01]  /*1200*/  I2FP.F32.U32 R73, R73 ;  /* 0x0000004900497245 */ /* 0x000fe20000201000 */
[----:B-----5:R-:W-:Y:S01]  /*1210*/  HADD2.F32 R75, -RZ, R68.H0_H0 ;  /* 0x20000044ff4b7230 */ /* 0x020fe20000004100 */
[----:B------:R-:W-:Y:S01]  /*1220*/  MOV R133, UR14 ;  /* 0x0000000e00857c02 */ /* 0x000fe20008000f00 */
[----:B------:R-:W-:Y:S01]  /*1230*/  IMAD.U32 R134, RZ, RZ, UR13 ;  /* 0x0000000dff867e24 */ /* 0x000fe2000f8e00ff */
[----:B------:R-:W-:Y:S01]  /*1240*/  ISETP.NE.AND P2, PT, R76, 0x1, PT ;  /* 0x000000014c00780c */ /* 0x000fe20003f45270 */
[----:B------:R-:W-:Y:S01]  /*1250*/  FFMA.FTZ R73, R73, R132, 1.1641532182693481445e-10 ;  /* 0x2f00000049497423 */ /* 0x000fe20000010084 */
[----:B------:R-:W-:Y:S01]  /*1260*/  FMUL.FTZ R74, R75, R0 ;  /* 0x000000004b4a7220 */ /* 0x000fe20000410000 */
[----:B------:R-:W-:Y:S01]  /*1270*/  HADD2.F32 R88, -RZ, R40.H0_H0 ;  /* 0x20000028ff587230 */ /* 0x000fe20000004100 */
[----:B------:R-:W-:Y:S01]  /*1280*/  BSSY.RECONVERGENT B0, `(.L_x_30061) ;  /* 0x000005d000007945 */ /* 0x000fe20003800200 */
[----:B------:R-:W-:Y:S02]  /*1290*/  HFMA2 R78, -RZ, RZ, 0, 1.1920928955078125e-07 ;  /* 0x00000002ff4e7431 */ /* 0x000fe400000001ff */
[----:B------:R-:W-:Y:S01]  /*12a0*/  FMUL.FTZ R74, R74, R133 ;  /* 0x000000854a4a7220 */ /* 0x000fe20000410000 */
[----:B------:R-:W-:-:S04]  /*12b0*/  FSETP.GTU.FTZ.AND P1, PT, R73, R134, PT ;  /* 0x000000864900720b */ /* 0x000fc80003f3c000 */
[----:B------:R-:W-:Y:S01]  /*12c0*/  FSEL R73, R74, RZ, !P1 ;  /* 0x000000ff4a497208 */ /* 0x000fe20004800000 */
[----:B------:R-:W-:Y:S01]  /*12d0*/  IMAD.MOV.U32 R74, RZ, RZ, R112 ;  /* 0x000000ffff4a7224 */ /* 0x000fe200078e0070 */
        /* <DEDUP_REMOVED lines=12> */
.L_x_30063:
        /* <DEDUP_REMOVED lines=13> */
.L_x_30065:
[----:B------:R-:W-:Y:S05]  /*1470*/  BSYNC.RECONVERGENT B1 ;  /* 0x0000000000017941 */ /* 0x000fea0003800200 */
.L_x_30064:
        /* <DEDUP_REMOVED lines=61> */
.L_x_30062:
[----:B------:R-:W-:Y:S05]  /*1850*/  BSYNC.RECONVERGENT B0 ;  /* 0x0000000000007941 */ /* 0x000fea0003800200 */
.L_x_30061:
        /* <DEDUP_REMOVED lines=24> */
.L_x_30068:
        /* <DEDUP_REMOVED lines=13> */
.L_x_30070:
[----:B------:R-:W-:Y:S05]  /*1ab0*/  BSYNC.RECONVERGENT B1 ;  /* 0x0000000000017941 */ /* 0x000fea0003800200 */
.L_x_30069:
        /* <DEDUP_REMOVED lines=61> */
.L_x_30067:
[----:B------:R-:W-:Y:S05]  /*1e90*/  BSYNC.RECONVERGENT B0 ;  /* 0x0000000000007941 */ /* 0x000fea0003800200 */
.L_x_30066:
        /* <DEDUP_REMOVED lines=23> */
.L_x_30073:
        /* <DEDUP_REMOVED lines=13> */
.L_x_30075:
[----:B------:R-:W-:Y:S05]  /*20e0*/  BSYNC.RECONVERGENT B1 ;  /* 0x0000000000017941 */ /* 0x000fea0003800200 */
.L_x_30074:
        /* <DEDUP_REMOVED lines=61> */
.L_x_30072:
[----:B------:R-:W-:Y:S05]  /*24c0*/  BSYNC.RECONVERGENT B0 ;  /* 0x0000000000007941 */ /* 0x000fea0003800200 */
.L_x_30071:
        /* <DEDUP_REMOVED lines=23> */
.L_x_30078:
        /* <DEDUP_REMOVED lines=13> */
.L_x_30080:
[----:B------:R-:W-:Y:S05]  /*2710*/  BSYNC.RECONVERGENT B1 ;  /* 0x0000000000017941 */ /* 0x000fea0003800200 */
.L_x_30079:
        /* <DEDUP_REMOVED lines=58> */
[----:B------:R-:W-:Y:S01]  /*2ac0*/  MOV R72, R76 ;  /* 0x0000004c00487202 */ /* 0x000fe20000000f00 */
[----:B------:R-:W-:Y:S01]  /*2ad0*/  IMAD.MOV.U32 R76, RZ, RZ, RZ ;  /* 0x000000ffff4c7224 */ /* 0x000fe200078e00ff */
[----:B------:R-:W-:-:S07]  /*2ae0*/  LOP3.LUT R111, R111, R74, R77, 0x96, !PT ;  /* 0x0000004a6f6f7212 */ /* 0x000fce00078e964d */
.L_x_30077:
[----:B------:R-:W-:Y:S05]  /*2af0*/  BSYNC.RECONVERGENT B0 ;  /* 0x0000000000007941 */ /* 0x000fea0003800200 */
.L_x_30076:
        /* <DEDUP_REMOVED lines=23> */
.L_x_30083:
        /* <DEDUP_REMOVED lines=13> */
.L_x_30085:
[----:B------:R-:W-:Y:S05]  /*2d40*/  BSYNC.RECONVERGENT B1 ;  /* 0x0000000000017941 */ /* 0x000fea0003800200 */
.L_x_30084:
        /* <DEDUP_REMOVED lines=61> */
.L_x_30082:
[----:B------:R-:W-:Y:S05]  /*3120*/  BSYNC.RECONVERGENT B0 ;  /* 0x0000000000007941 */ /* 0x000fea0003800200 */
.L_x_30081:
        /* <DEDUP_REMOVED lines=23> */
.L_x_30088:
        /* <DEDUP_REMOVED lines=13> */
.L_x_30090:
[----:B------:R-:W-:Y:S05]  /*3370*/  BSYNC.RECONVERGENT B1 ;  /* 0x0000000000017941 */ /* 0x000fea0003800200 */
.L_x_30089:
        /* <DEDUP_REMOVED lines=59> */
[----:B------:R-:W-:Y:S01]  /*3730*/  IMAD.MOV.U32 R74, RZ, RZ, RZ ;  /* 0x000000ffff4a7224 */ /* 0x000fe200078e00ff */
[----:B------:R-:W-:-:S07]  /*3740*/  MOV R72, R76 ;  /* 0x0000004c00487202 */ /* 0x000fce0000000f00 */
.L_x_30087:
[----:B------:R-:W-:Y:S05]  /*3750*/  BSYNC.RECONVERGENT B0 ;  /* 0x0000000000007941 */ /* 0x000fea0003800200 */
.L_x_30086:
        /* <DEDUP_REMOVED lines=23> */
.L_x_30093:
        /* <DEDUP_REMOVED lines=15> */
.L_x_30095:
[----:B------:R-:W-:Y:S05]  /*39c0*/  BSYNC.RECONVERGENT B1 ;  /* 0x0000000000017941 */ /* 0x000fea0003800200 */
.L_x_30094:
        /* <DEDUP_REMOVED lines=60> */
[----:B------:R-:W-:-:S07]  /*3d90*/  IMAD.MOV.U32 R72, RZ, RZ, R76 ;  /* 0x000000ffff487224 */ /* 0x000fce00078e004c */
.L_x_30092:
[----:B------:R-:W-:Y:S05]  /*3da0*/  BSYNC.RECONVERGENT B0 ;  /* 0x0000000000007941 */ /* 0x000fea0003800200 */
.L_x_30091:
[----:B------:R-:W-:Y:S01]  /*3db0*/  I2FP.F32.U32 R69, R70 ;  /* 0x0000004600457245 */ /* 0x000fe20000201000 */
[----:B------:R-:W-:Y:S02]  /*3dc0*/  HADD2.F32 R71, -RZ, R71.H1_H1 ;  /* 0x30000047ff477230 */ /* 0x000fe40000004100 */
        /* <DEDUP_REMOVED lines=9> */
.L_x_30056:
        /* <DEDUP_REMOVED lines=16> */
.L_x_30099:
        /* <DEDUP_REMOVED lines=13> */
.L_x_30101:
[----:B------:R-:W-:Y:S05]  /*4030*/  BSYNC.RECONVERGENT B1 ;  /* 0x0000000000017941 */ /* 0x000fea0003800200 */
.L_x_30100:
        /* <DEDUP_REMOVED lines=56> */
[----:B------:R-:W-:Y:S02]  /*43c0*/  IMAD.MOV.U32 R112, RZ, RZ, R76 ;  /* 0x000000ffff707224 */ /* 0x000fe400078e004c */
[----:B------:R-:W-:Y:S01]  /*43d0*/  HFMA2 R76, -RZ, RZ, 0, 0 ;  /* 0x00000000ff4c7431 */ /* 0x000fe200000001ff */
[----:B------:R-:W-:Y:S01]  /*43e0*/  LOP3.LUT R111, R111, R72, R75, 0x96, !PT ;  /* 0x000000486f6f7212 */ /* 0x000fe200078e964b */
[----:B------:R-:W-:Y:S01]  /*43f0*/  IMAD.MOV.U32 R73, RZ, RZ, R116 ;  /* 0x000000ffff497224 */ /* 0x000fe200078e0074 */
[----:B------:R-:W-:-:S07]  /*4400*/  MOV R72, R74 ;  /* 0x0000004a00487202 */ /* 0x000fce0000000f00 */
.L_x_30098:
[----:B------:R-:W-:Y:S05]  /*4410*/  BSYNC.RECONVERGENT B0 ;  /* 0x0000000000007941 */ /* 0x000fea0003800200 */
.L_x_30097:
        /* <DEDUP_REMOVED lines=26> */
.L_x_30104:
        /* <DEDUP_REMOVED lines=13> */
.L_x_30106:
[----:B------:R-:W-:Y:S05]  /*4690*/  BSYNC.RECONVERGENT B1 ;  /* 0x0000000000017941 */ /* 0x000fea0003800200 */
.L_x_30105:
        /* <DEDUP_REMOVED lines=61> */
.L_x_30103:
[----:B------:R-:W-:Y:S05]  /*4a70*/  BSYNC.RECONVERGENT B0 ;  /* 0x0000000000007941 */ /* 0x000fea0003800200 */
.L_x_30102:
        /* <DEDUP_REMOVED lines=24> */
.L_x_30109:
        /* <DEDUP_REMOVED lines=13> */
.L_x_30111:
[----:B------:R-:W-:Y:S05]  /*4cd0*/  BSYNC.RECONVERGENT B1 ;  /* 0x0000000000017941 */ /* 0x000fea0003800200 */
.L_x_30110:
        /* <DEDUP_REMOVED lines=61> */
.L_x_30108:
[----:B------:R-:W-:Y:S05]  /*50b0*/  BSYNC.RECONVERGENT B0 ;  /* 0x0000000000007941 */ /* 0x000fea0003800200 */
.L_x_30107:
        /* <DEDUP_REMOVED lines=23> */
.L_x_30114:
        /* <DEDUP_REMOVED lines=13> */
.L_x_30116:
[----:B------:R-:W-:Y:S05]  /*5300*/  BSYNC.RECONVERGENT B1 ;  /* 0x0000000000017941 */ /* 0x000fea0003800200 */
.L_x_30115:
        /* <DEDUP_REMOVED lines=61> */
.L_x_30113:
[----:B------:R-:W-:Y:S05]  /*56e0*/  BSYNC.RECONVERGENT B0 ;  /* 0x0000000000007941 */ /* 0x000fea0003800200 */
.L_x_30112:
        /* <DEDUP_REMOVED lines=23> */
.L_x_30119:
        /* <DEDUP_REMOVED lines=13> */
.L_x_30121:
[----:B------:R-:W-:Y:S05]  /*5930*/  BSYNC.RECONVERGENT B1 ;  /* 0x0000000000017941 */ /* 0x000fea0003800200 */
.L_x_30120:
        /* <DEDUP_REMOVED lines=55> */
[----:B------:R-:W-:Y:S02]  /*5cb0*/  MOV R69, R72 ;  /* 0x0000004800457202 */ /* 0x000fe40000000f00 */
[----:B------:R-:W-:Y:S01]  /*5cc0*/  LOP3.LUT R110, R75, R110, R79, 0x96, !PT ;  /* 0x0000006e4b6e7212 */ /* 0x000fe200078e964f */
[----:B------:R-:W-:Y:S02]  /*5cd0*/  IMAD.MOV.U32 R72, RZ, RZ, R76 ;  /* 0x000000ffff487224 */ /* 0x000fe400078e004c */
[----:B------:R-:W-:Y:S02]  /*5ce0*/  HFMA2 R76, -RZ, RZ, 0, 0 ;  /* 0x00000000ff4c7431 */ /* 0x000fe400000001ff */
[----:B------:R-:W-:Y:S01]  /*5cf0*/  IMAD.MOV.U32 R112, RZ, RZ, R78 ;  /* 0x000000ffff707224 */ /* 0x000fe200078e004e */
[----:B------:R-:W-:-:S07]  /*5d00*/  LOP3.LUT R111, R111, R74, R77, 0x96, !PT ;  /* 0x0000004a6f6f7212 */ /* 0x000fce00078e964d */
.L_x_30118:
[----:B------:R-:W-:Y:S05]  /*5d10*/  BSYNC.RECONVERGENT B0 ;  /* 0x0000000000007941 */ /* 0x000fea0003800200 */
.L_x_30117:
        /* <DEDUP_REMOVED lines=23> */
.L_x_30124:
        /* <DEDUP_REMOVED lines=13> */
.L_x_30126:
[----:B------:R-:W-:Y:S05]  /*5f60*/  BSYNC.RECONVERGENT B1 ;  /* 0x0000000000017941 */ /* 0x000fea0003800200 */
.L_x_30125:
        /* <DEDUP_REMOVED lines=61> */
.L_x_30123:
[----:B------:R-:W-:Y:S05]  /*6340*/  BSYNC.RECONVERGENT B0 ;  /* 0x0000000000007941 */ /* 0x000fea0003800200 */
.L_x_30122:
        /* <DEDUP_REMOVED lines=23> */
.L_x_30129:
        /* <DEDUP_REMOVED lines=13> */
.L_x_30131:
[----:B------:R-:W-:Y:S05]  /*6590*/  BSYNC.RECONVERGENT B1 ;  /* 0x0000000000017941 */ /* 0x000fea0003800200 */
.L_x_30130:
        /* <DEDUP_REMOVED lines=61> */
.L_x_30128:
[----:B------:R-:W-:Y:S05]  /*6970*/  BSYNC.RECONVERGENT B0 ;  /* 0x0000000000007941 */ /* 0x000fea0003800200 */
.L_x_30127:
        /* <DEDUP_REMOVED lines=23> */
.L_x_30134:
        /* <DEDUP_REMOVED lines=15> */
.L_x_30136:
[----:B------:R-:W-:Y:S05]  /*6be0*/  BSYNC.RECONVERGENT B1 ;  /* 0x0000000000017941 */ /* 0x000fea0003800200 */
.L_x_30135:
        /* <DEDUP_REMOVED lines=59> */
[----:B------:R-:W-:Y:S02]  /*6fa0*/  LOP3.LUT R111, R111, R74, R77, 0x96, !PT ;  /* 0x0000004a6f6f7212 */ /* 0x000fe400078e964d */
[----:B------:R-:W-:-:S07]  /*6fb0*/  MOV R72, R76 ;  /* 0x0000004c00487202 */ /* 0x000fce0000000f00 */
.L_x_30133:
[----:B------:R-:W-:Y:S05]  /*6fc0*/  BSYNC.RECONVERGENT B0 ;  /* 0x0000000000007941 */ /* 0x000fea0003800200 */
.L_x_30132:
        /* <DEDUP_REMOVED lines=9> */
[----:B------:R-:W-:-:S09]  /*7060*/  FMUL.FTZ R87, R87, R70 ;  /* 0x0000004657577220 */ /* 0x000fd20000410000 */
.L_x_30096:
        /* <DEDUP_REMOVED lines=9> */
[----:B------:R-:W-:Y:S01]  /*7100*/  ISETP.NE.AND P6, PT, R73, RZ, PT ;  /* 0x000000ff4900720c */ /* 0x000fe20003fc5270 */
[----:B------:R-:W2:Y:S01]  /*7110*/  @P0 LDC.64 R78, c[0x0][0x3a0] ;  /* 0x0000e800ff4e0b82 */ /* 0x000ea20000000a00 */
[----:B------:R-:W-:Y:S02]  /*7120*/  LOP3.LUT R81, R81, R71, R74, 0xfe, !PT ;  /* 0x0000004751517212 */ /* 0x000fe400078efe4a */
[----:B------:R-:W-:Y:S02]  /*7130*/  LOP3.LUT R68, R68, R70, R69, 0xfe, !PT ;  /* 0x0000004644447212 */ /* 0x000fe400078efe45 */
[----:B------:R-:W-:Y:S02]  /*7140*/  SEL R80, RZ, 0x1, !P3 ;  /* 0x00000001ff507807 */ /* 0x000fe40005800000 */
[----:B------:R-:W-:Y:S01]  /*7150*/  SEL R69, RZ, 0x1, !P6 ;  /* 0x00000001ff457807 */ /* 0x000fe20007000000 */
[C---:B0-----:R-:W-:Y:S01]  /*7160*/  IMAD.WIDE.U32 R74, R125.reuse, 0x20, R128 ;  /* 0x000000207d4a7825 */ /* 0x041fe200078e0080 */
[----:B------:R-:W-:-:S02]  /*7170*/  IADD3 R118, PT, PT, R125, 0x20, RZ ;  /* 0x000000207d767810 */ /* 0x000fc40007ffe0ff */
[----:B------:R-:W-:Y:S02]  /*7180*/  LOP3.LUT R81, R81, R80, RZ, 0xfc, !PT ;  /* 0x0000005051517212 */ /* 0x000fe400078efcff */
[----:B------:R-:W-:Y:S01]  /*7190*/  LOP3.LUT R80, R68, R69, RZ, 0xfc, !PT ;  /* 0x0000004544507212 */ /* 0x000fe200078efcff */
[C---:B------:R-:W-:Y:S01]  /*71a0*/  IMAD.WIDE.U32 R68, R118.reuse, 0x10, R100 ;  /* 0x0000001076447825 */ /* 0x040fe200078e0064 */
        /* <DEDUP_REMOVED lines=25> */
.L_x_30140:
        /* <DEDUP_REMOVED lines=13> */
.L_x_30142:
[----:B------:R-:W-:Y:S05]  /*7410*/  BSYNC.RECONVERGENT B1 ;  /* 0x0000000000017941 */ /* 0x000fea0003800200 */
.L_x_30141:
        /* <DEDUP_REMOVED lines=58> */
[----:B------:R-:W-:Y:S01]  /*77c0*/  IMAD.MOV.U32 R73, RZ, RZ, R72 ;  /* 0x000000ffff497224 */ /* 0x000fe200078e0048 */
[----:B------:R-:W-:Y:S01]  /*77d0*/  MOV R74, R76 ;  /* 0x0000004c004a7202 */ /* 0x000fe20000000f00 */
[----:B------:R-:W-:-:S07]  /*77e0*/  HFMA2 R76, -RZ, RZ, 0, 0 ;  /* 0x00000000ff4c7431 */ /* 0x000fce00000001ff */
.L_x_30139:
[----:B------:R-:W-:Y:S05]  /*77f0*/  BSYNC.RECONVERGENT B0 ;  /* 0x0000000000007941 */ /* 0x000fea0003800200 */
.L_x_30138:
        /* <DEDUP_REMOVED lines=24> */
.L_x_30145:
        /* <DEDUP_REMOVED lines=13> */
.L_x_30147:
[----:B------:R-:W-:Y:S05]  /*7a50*/  BSYNC.RECONVERGENT B1 ;  /* 0x0000000000017941 */ /* 0x000fea0003800200 */
.L_x_30146:
        /* <DEDUP_REMOVED lines=61> */
.L_x_30144:
[----:B------:R-:W-:Y:S05]  /*7e30*/  BSYNC.RECONVERGENT B0 ;  /* 0x0000000000007941 */ /* 0x000fea0003800200 */
.L_x_30143:
        /* <DEDUP_REMOVED lines=24> */
.L_x_30150:
        /* <DEDUP_REMOVED lines=13> */
.L_x_30152:
[----:B------:R-:W-:Y:S05]  /*8090*/  BSYNC.RECONVERGENT B1 ;  /* 0x0000000000017941 */ /* 0x000fea0003800200 */
.L_x_30151:
        /* <DEDUP_REMOVED lines=61> */
.L_x_30149:
[----:B------:R-:W-:Y:S05]  /*8470*/  BSYNC.RECONVERGENT B0 ;  /* 0x0000000000007941 */ /* 0x000fea0003800200 */
.L_x_30148:
        /* <DEDUP_REMOVED lines=23> */
.L_x_30155:
        /* <DEDUP_REMOVED lines=13> */
.L_x_30157:
[----:B------:R-:W-:Y:S05]  /*86c0*/  BSYNC.RECONVERGENT B1 ;  /* 0x0000000000017941 */ /* 0x000fea0003800200 */
.L_x_30156:
        /* <DEDUP_REMOVED lines=61> */
.L_x_30154:
[----:B------:R-:W-:Y:S05]  /*8aa0*/  BSYNC.RECONVERGENT B0 ;  /* 0x0000000000007941 */ /* 0x000fea0003800200 */
.L_x_30153:
        /* <DEDUP_REMOVED lines=23> */
.L_x_30160:
        /* <DEDUP_REMOVED lines=13> */
.L_x_30162:
[----:B------:R-:W-:Y:S05]  /*8cf0*/  BSYNC.RECONVERGENT B1 ;  /* 0x0000000000017941 */ /* 0x000fea0003800200 */
.L_x_30161:
        /* <DEDUP_REMOVED lines=58> */
[----:B------:R-:W-:Y:S01]  /*90a0*/  HFMA2 R78, -RZ, RZ, 0, 0 ;  /* 0x00000000ff4e7431 */ /* 0x000fe200000001ff */
[----:B------:R-:W-:Y:S01]  /*90b0*/  LOP3.LUT R111, R111, R72, R77, 0x96, !PT ;  /* 0x000000486f6f7212 */ /* 0x000fe200078e964d */
[----:B------:R-:W-:-:S07]  /*90c0*/  IMAD.MOV.U32 R74, RZ, RZ, R76 ;  /* 0x000000ffff4a7224 */ /* 0x000fce00078e004c */
.L_x_30159:
[----:B------:R-:W-:Y:S05]  /*90d0*/  BSYNC.RECONVERGENT B0 ;  /* 0x0000000000007941 */ /* 0x000fea0003800200 */
.L_x_30158:
        /* <DEDUP_REMOVED lines=23> */
.L_x_30165:
        /* <DEDUP_REMOVED lines=13> */
.L_x_30167:
[----:B------:R-:W-:Y:S05]  /*9320*/  BSYNC.RECONVERGENT B1 ;  /* 0x0000000000017941 */ /* 0x000fea0003800200 */
.L_x_30166:
        /* <DEDUP_REMOVED lines=61> */
.L_x_30164:
[----:B------:R-:W-:Y:S05]  /*9700*/  BSYNC.RECONVERGENT B0 ;  /* 0x0000000000007941 */ /* 0x000fea0003800200 */
.L_x_30163:
        /* <DEDUP_REMOVED lines=23> */
.L_x_30170:
        /* <DEDUP_REMOVED lines=13> */
.L_x_30172:
[----:B------:R-:W-:Y:S05]  /*9950*/  BSYNC.RECONVERGENT B1 ;  /* 0x0000000000017941 */ /* 0x000fea0003800200 */
.L_x_30171:
        /* <DEDUP_REMOVED lines=57> */
[----:B------:R-:W-:Y:S01]  /*9cf0*/  IMAD.MOV.U32 R112, RZ, RZ, R92 ;  /* 0x000000ffff707224 */ /* 0x000fe200078e005c */
[----:B------:R-:W-:Y:S01]  /*9d00*/  LOP3.LUT R111, R111, R72, R79, 0x96, !PT ;  /* 0x000000486f6f7212 */ /* 0x000fe200078e964f */
[----:B------:R-:W-:Y:S02]  /*9d10*/  HFMA2 R72, -RZ, RZ, 0, 0 ;  /* 0x00000000ff487431 */ /* 0x000fe400000001ff */
[----:B------:R-:W-:-:S07]  /*9d20*/  IMAD.MOV.U32 R74, RZ, RZ, R78 ;  /* 0x000000ffff4a7224 */ /* 0x000fce00078e004e */
.L_x_30169:
[----:B------:R-:W-:Y:S05]  /*9d30*/  BSYNC.RECONVERGENT B0 ;  /* 0x0000000000007941 */ /* 0x000fea0003800200 */
.L_x_30168:
        /* <DEDUP_REMOVED lines=23> */
.L_x_30175:
        /* <DEDUP_REMOVED lines=15> */
.L_x_30177:
[----:B------:R-:W-:Y:S05]  /*9fa0*/  BSYNC.RECONVERGENT B1 ;  /* 0x0000000000017941 */ /* 0x000fea0003800200 */
.L_x_30176:
        /* <DEDUP_REMOVED lines=59> */
[----:B------:R-:W-:Y:S02]  /*a360*/  LOP3.LUT R111, R111, R72, R93, 0x96, !PT ;  /* 0x000000486f6f7212 */ /* 0x000fe400078e965d */
[----:B------:R-:W-:-:S07]  /*a370*/  MOV R74, R92 ;  /* 0x0000005c004a7202 */ /* 0x000fce0000000f00 */
.L_x_30174:
[----:B------:R-:W-:Y:S05]  /*a380*/  BSYNC.RECONVERGENT B0 ;  /* 0x0000000000007941 */ /* 0x000fea0003800200 */
.L_x_30173:
        /* <DEDUP_REMOVED lines=11> */
.L_x_30137:
        /* <DEDUP_REMOVED lines=16> */
.L_x_30181:
        /* <DEDUP_REMOVED lines=13> */
.L_x_30183:
[----:B------:R-:W-:Y:S05]  /*a610*/  BSYNC.RECONVERGENT B1 ;  /* 0x0000000000017941 */ /* 0x000fea0003800200 */
.L_x_30182:
        /* <DEDUP_REMOVED lines=57> */
[----:B------:R-:W-:-:S04]  /*a9b0*/  MOV R73, R72 ;  /* 0x0000004800497202 */ /* 0x000fc80000000f00 */
[----:B------:R-:W-:Y:S01]  /*a9c0*/  LOP3.LUT R111, R111, R74, R77, 0x96, !PT ;  /* 0x0000004a6f6f7212 */ /* 0x000fe200078e964d */
[----:B------:R-:W-:Y:S02]  /*a9d0*/  IMAD.MOV.U32 R74, RZ, RZ, R76 ;  /* 0x000000ffff4a7224 */ /* 0x000fe400078e004c */
[----:B------:R-:W-:-:S07]  /*a9e0*/  IMAD.MOV.U32 R76, RZ, RZ, RZ ;  /* 0x000000ffff4c7224 */ /* 0x000fce00078e00ff */
.L_x_30180:
[----:B------:R-:W-:Y:S05]  /*a9f0*/  BSYNC.RECONVERGENT B0 ;  /* 0x0000000000007941 */ /* 0x000fea0003800200 */
.L_x_30179:
        /* <DEDUP_REMOVED lines=24> */
.L_x_30186:
        /* <DEDUP_REMOVED lines=13> */
.L_x_30188:
[----:B------:R-:W-:Y:S05]  /*ac50*/  BSYNC.RECONVERGENT B1 ;  /* 0x0000000000017941 */ /* 0x000fea0003800200 */
.L_x_30187:
        /* <DEDUP_REMOVED lines=61> */
.L_x_30185:
[----:B------:R-:W-:Y:S05]  /*b030*/  BSYNC.RECONVERGENT B0 ;  /* 0x0000000000007941 */ /* 0x000fea0003800200 */
.L_x_30184:
        /* <DEDUP_REMOVED lines=24> */
.L_x_30191:
        /* <DEDUP_REMOVED lines=13> */
.L_x_30193:
[----:B------:R-:W-:Y:S05]  /*b290*/  BSYNC.RECONVERGENT B1 ;  /* 0x0000000000017941 */ /* 0x000fea0003800200 */
.L_x_30192:
        /* <DEDUP_REMOVED lines=61> */
.L_x_30190:
[----:B------:R-:W-:Y:S05]  /*b670*/  BSYNC.RECONVERGENT B0 ;  /* 0x0000000000007941 */ /* 0x000fea0003800200 */
.L_x_30189:
[----:B------:R-:W-:Y:S01]  /*b680*/  I2FP.F32.U32 R73, R72 ;  /* 0x0000004800497245 */ /* 0x000fe20000201000 */
[----:B------:R-:W-:Y:S01]  /*b690*/  HADD2.F32 R77, -RZ, R69.H0_H0 ;  /* 0x20000045ff4d7230 */ /* 0x000fe20000004100 */
[----:B------:R-:W-:Y:S01]  /*b6a0*/  ISETP.NE.AND P2, PT, R76, 0x1, PT ;  /* 0x000000014c00780c */ /* 0x000fe20003f45270 */
[----:B------:R-:W-:Y:S02]  /*b6b0*/  BSSY.RECONVERGENT B0, `(.L_x_30194) ;  /* 0x000005f000007945 */ /* 0x000fe40003800200 */
[----:B------:R-:W-:Y:S01]  /*b6c0*/  FFMA.FTZ R73, R73, R132, 1.1641532182693481445e-10 ;  /* 0x2f00000049497423 */ /* 0x000fe20000010084 */
[----:B------:R-:W-:Y:S01]  /*b6d0*/  FMUL.FTZ R72, R77, R0 ;  /* 0x000000004d487220 */ /* 0x000fe20000410000 */
[----:B------:R-:W-:-:S03]  /*b6e0*/  HFMA2 R77, -RZ, RZ, 0, 1.1920928955078125e-07 ;  /* 0x00000002ff4d7431 */ /* 0x000fc600000001ff */
        /* <DEDUP_REMOVED lines=16> */
.L_x_30196:
        /* <DEDUP_REMOVED lines=13> */
.L_x_30198:
[----:B------:R-:W-:Y:S05]  /*b8c0*/  BSYNC.RECONVERGENT B1 ;  /* 0x0000000000017941 */ /* 0x000fea0003800200 */
.L_x_30197:
        /* <DEDUP_REMOVED lines=61> */
.L_x_30195:
[----:B------:R-:W-:Y:S05]  /*bca0*/  BSYNC.RECONVERGENT B0 ;  /* 0x0000000000007941 */ /* 0x000fea0003800200 */
.L_x_30194:
        /* <DEDUP_REMOVED lines=23> */
.L_x_30201:
        /* <DEDUP_REMOVED lines=13> */
.L_x_30203:
[----:B------:R-:W-:Y:S05]  /*bef0*/  BSYNC.RECONVERGENT B1 ;  /* 0x0000000000017941 */ /* 0x000fea0003800200 */
.L_x_30202:
        /* <DEDUP_REMOVED lines=57> */
[----:B------:R-:W-:-:S04]  /*c290*/  IMAD.WIDE.U32 R76, R69, -0x2daee0ad, RZ ;  /* 0xd2511f53454c7825 */ /* 0x000fc800078e00ff */
[----:B------:R-:W-:Y:S01]  /*c2a0*/  IMAD.MOV.U32 R69, RZ, RZ, R74 ;  /* 0x000000ffff457224 */ /* 0x000fe200078e004a */
[----:B------:R-:W-:Y:S02]  /*c2b0*/  LOP3.LUT R111, R111, R72, R77, 0x96, !PT ;  /* 0x000000486f6f7212 */ /* 0x000fe400078e964d */
[----:B------:R-:W-:-:S07]  /*c2c0*/  MOV R74, R76 ;  /* 0x0000004c004a7202 */ /* 0x000fce0000000f00 */
.L_x_30200:
[----:B------:R-:W-:Y:S05]  /*c2d0*/  BSYNC.RECONVERGENT B0 ;  /* 0x0000000000007941 */ /* 0x000fea0003800200 */
.L_x_30199:
        /* <DEDUP_REMOVED lines=23> */
.L_x_30206:
        /* <DEDUP_REMOVED lines=13> */
.L_x_30208:
[----:B------:R-:W-:Y:S05]  /*c520*/  BSYNC.RECONVERGENT B1 ;  /* 0x0000000000017941 */ /* 0x000fea0003800200 */
.L_x_30207:
        /* <DEDUP_REMOVED lines=61> */
.L_x_30205:
[----:B------:R-:W-:Y:S05]  /*c900*/  BSYNC.RECONVERGENT B0 ;  /* 0x0000000000007941 */ /* 0x000fea0003800200 */
.L_x_30204:
        /* <DEDUP_REMOVED lines=23> */
.L_x_30211:
        /* <DEDUP_REMOVED lines=13> */
.L_x_30213:
[----:B------:R-:W-:Y:S05]  /*cb50*/  BSYNC.RECONVERGENT B1 ;  /* 0x0000000000017941 */ /* 0x000fea0003800200 */
.L_x_30212:
        /* <DEDUP_REMOVED lines=61> */
.L_x_30210:
[----:B------:R-:W-:Y:S05]  /*cf30*/  BSYNC.RECONVERGENT B0 ;  /* 0x0000000000007941 */ /* 0x000fea0003800200 */
.L_x_30209:
        /* <DEDUP_REMOVED lines=23> */
.L_x_30216:
        /* <DEDUP_REMOVED lines=15> */
.L_x_30218:
[----:B------:R-:W-:Y:S05]  /*d1a0*/  BSYNC.RECONVERGENT B1 ;  /* 0x0000000000017941 */ /* 0x000fea0003800200 */
.L_x_30217:
        /* <DEDUP_REMOVED lines=61> */
.L_x_30215:
[----:B------:R-:W-:Y:S05]  /*d580*/  BSYNC.RECONVERGENT B0 ;  /* 0x0000000000007941 */ /* 0x000fea0003800200 */
.L_x_30214:
        /* <DEDUP_REMOVED lines=10> */
.L_x_30178:
[----:B------:R-:W0:Y:S01]  /*d630*/  @P0 LDC.64 R94, c[0x0][0x3a0] ;  /* 0x0000e800ff5e0b82 */ /* 0x000e220000000a00 */
[----:B------:R-:W-:Y:S01]  /*d640*/  SEL R72, RZ, 0x10000, !P5 ;  /* 0x00010000ff487807 */ /* 0x000fe20006800000 */
[----:B------:R-:W-:Y:S01]  /*d650*/  VIADD R117, R125, 0x40 ;  /* 0x000000407d757836 */ /* 0x000fe20000000000 */
[----:B------:R-:W-:Y:S01]  /*d660*/  ISETP.NE.AND P5, PT, R68, RZ, PT ;  /* 0x000000ff4400720c */ /* 0x000fe20003fa5270 */
[----:B------:R-:W-:Y:S01]  /*d670*/  IMAD.WIDE.U32 R92, R118, 0x8, R130 ;  /* 0x00000008765c7825 */ /* 0x000fe200078e0082 */
[----:B------:R-:W-:Y:S02]  /*d680*/  SEL R71, RZ, 0x1000000, !P6 ;  /* 0x01000000ff477807 */ /* 0x000fe40007000000 */
[----:B------:R-:W-:Y:S02]  /*d690*/  SEL R97, RZ, 0x100, !P4 ;  /* 0x00000100ff617807 */ /* 0x000fe40006000000 */
[----:B------:R-:W-:Y:S02]  /*d6a0*/  SEL R70, RZ, 0x1000000, !P2 ;  /* 0x01000000ff467807 */ /* 0x000fe40005000000 */
[----:B------:R-:W-:-:S02]  /*d6b0*/  SEL R69, RZ, 0x10000, !P1 ;  /* 0x00010000ff457807 */ /* 0x000fc40004800000 */
[----:B------:R-:W-:Y:S02]  /*d6c0*/  SEL R68, RZ, 0x100, !P5 ;  /* 0x00000100ff447807 */ /* 0x000fe40006800000 */
[----:B------:R-:W-:Y:S02]  /*d6d0*/  ISETP.NE.AND P6, PT, R75, RZ, PT ;  /* 0x000000ff4b00720c */ /* 0x000fe40003fc5270 */
[----:B------:R-:W-:Y:S01]  /*d6e0*/  LOP3.LUT R97, R97, R71, R72, 0xfe, !PT ;  /* 0x0000004761617212 */ /* 0x000fe200078efe48 */
[----:B------:R-:W-:Y:S01]  /*d6f0*/  IMAD.WIDE.U32 R72, R118, 0x20, R128 ;  /* 0x0000002076487825 */ /* 0x000fe200078e0080 */
[----:B------:R-:W-:Y:S02]  /*d700*/  LOP3.LUT R68, R68, R70, R69, 0xfe, !PT ;  /* 0x0000004644447212 */ /* 0x000fe400078efe45 */
[----:B------:R-:W-:Y:S02]  /*d710*/  SEL R96, RZ, 0x1, !P3 ;  /* 0x00000001ff607807 */ /* 0x000fe40005800000 */
[----:B------:R-:W-:Y:S01]  /*d720*/  SEL R69, RZ, 0x1, !P6 ;  /* 0x00000001ff457807 */ /* 0x000fe20007000000 */
[----:B0-----:R-:W-:Y:S01]  /*d730*/  @P0 IMAD.WIDE.U32 R94, R117, 0x20, R94 ;  /* 0x00000020755e0825 */ /* 0x001fe200078e005e */
[----:B------:R-:W-:Y:S01]  /*d740*/  LOP3.LUT R97, R97, R96, RZ, 0xfc, !PT ;  /* 0x0000006061617212 */ /* 0x000fe200078efcff */
[----:B------:R0:W-:Y:S01]  /*d750*/  STG.E.128 desc[UR6][R72.64], R80 ;  /* 0x0000005048007986 */ /* 0x0001e2000c101d06 */
[----:B------:R-:W-:Y:S01]  /*d760*/  LOP3.LUT R96, R68, R69, RZ, 0xfc, !PT ;  /* 0x0000004544607212 */ /* 0x000fe200078efcff */
[----:B------:R-:W-:-:S02]  /*d770*/  IMAD.WIDE.U32 R68, R117, 0x10, R100 ;  /* 0x0000001075447825 */ /* 0x000fc400078e0064 */
        /* <DEDUP_REMOVED lines=22> */
.L_x_30222:
        /* <DEDUP_REMOVED lines=13> */
.L_x_30224:
[----:B------:R-:W-:Y:S05]  /*d9b0*/  BSYNC.RECONVERGENT B1 ;  /* 0x0000000000017941 */ /* 0x000fea0003800200 */
.L_x_30223:
        /* <DEDUP_REMOVED lines=60> */
.L_x_30221:
[----:B------:R-:W-:Y:S05]  /*dd80*/  BSYNC.RECONVERGENT B0 ;  /* 0x0000000000007941 */ /* 0x000fea0003800200 */
.L_x_30220:
        /* <DEDUP_REMOVED lines=8> */
[----:B------:R-:W-:-:S04]  /*de10*/  FSETP.GTU.FTZ.AND P1, PT, R73, R134, PT ;  /* 0x000000864900720b */ /* 0x000fc80003f3c000 */
        /* <DEDUP_REMOVED lines=15> */
.L_x_30227:
        /* <DEDUP_REMOVED lines=13> */
.L_x_30229:
[----:B------:R-:W-:Y:S05]  /*dfe0*/  BSYNC.RECONVERGENT B1 ;  /* 0x0000000000017941 */ /* 0x000fea0003800200 */
.L_x_30228:
        /* <DEDUP_REMOVED lines=61> */
.L_x_30226:
[----:B------:R-:W-:Y:S05]  /*e3c0*/  BSYNC.RECONVERGENT B0 ;  /* 0x0000000000007941 */ /* 0x000fea0003800200 */
.L_x_30225:
        /* <DEDUP_REMOVED lines=24> */
.L_x_30232:
        /* <DEDUP_REMOVED lines=13> */
.L_x_30234:
[----:B------:R-:W-:Y:S05]  /*e620*/  BSYNC.RECONVERGENT B1 ;  /* 0x0000000000017941 */ /* 0x000fea0003800200 */
.L_x_30233:
        /* <DEDUP_REMOVED lines=58> */
[----:B------:R-:W-:Y:S02]  /*e9d0*/  HFMA2 R94, -RZ, RZ, 0, 0 ;  /* 0x00000000ff5e7431 */ /* 0x000fe400000001ff */
[----:B------:R-:W-:Y:S01]  /*e9e0*/  IMAD.MOV.U32 R112, RZ, RZ, R96 ;  /* 0x000000ffff707224 */ /* 0x000fe200078e0060 */
[----:B------:R-:W-:-:S07]  /*e9f0*/  LOP3.LUT R110, R75, R110, R97, 0x96, !PT ;  /* 0x0000006e4b6e7212 */ /* 0x000fce00078e9661 */
.L_x_30231:
[----:B------:R-:W-:Y:S05]  /*ea00*/  BSYNC.RECONVERGENT B0 ;  /* 0x0000000000007941 */ /* 0x000fea0003800200 */
.L_x_30230:
        /* <DEDUP_REMOVED lines=23> */
.L_x_30237:
        /* <DEDUP_REMOVED lines=13> */
.L_x_30239:
[----:B------:R-:W-:Y:S05]  /*ec50*/  BSYNC.RECONVERGENT B1 ;  /* 0x0000000000017941 */ /* 0x000fea0003800200 */
.L_x_30238:
        /* <DEDUP_REMOVED lines=59> */
[----:B------:R-:W-:Y:S02]  /*f010*/  LOP3.LUT R111, R111, R94, R97, 0x96, !PT ;  /* 0x0000005e6f6f7212 */ /* 0x000fe400078e9661 */
[----:B------:R-:W-:-:S07]  /*f020*/  MOV R92, R96 ;  /* 0x00000060005c7202 */ /* 0x000fce0000000f00 */
.L_x_30236:
[----:B------:R-:W-:Y:S05]  /*f030*/  BSYNC.RECONVERGENT B0 ;  /* 0x0000000000007941 */ /* 0x000fea0003800200 */
.L_x_30235:
        /* <DEDUP_REMOVED lines=23> */
.L_x_30242:
        /* <DEDUP_REMOVED lines=13> */
.L_x_30244:
[----:B------:R-:W-:Y:S05]  /*f280*/  BSYNC.RECONVERGENT B1 ;  /* 0x0000000000017941 */ /* 0x000fea0003800200 */
.L_x_30243:
        /* <DEDUP_REMOVED lines=61> */
.L_x_30241:
[----:B------:R-:W-:Y:S05]  /*f660*/  BSYNC.RECONVERGENT B0 ;  /* 0x0000000000007941 */ /* 0x000fea0003800200 */
.L_x_30240:
        /* <DEDUP_REMOVED lines=23> */
.L_x_30247:
        /* <DEDUP_REMOVED lines=13> */
.L_x_30249:
[----:B------:R-:W-:Y:S05]  /*f8b0*/  BSYNC.RECONVERGENT B1 ;  /* 0x0000000000017941 */ /* 0x000fea0003800200 */
.L_x_30248:
        /* <DEDUP_REMOVED lines=55> */
[----:B------:R-:W-:Y:S01]  /*fc30*/  IMAD.MOV.U32 R95, RZ, RZ, R92 ;  /* 0x000000ffff5f7224 */ /* 0x000fe200078e005c */
[----:B------:R-:W-:Y:S01]  /*fc40*/  MOV R112, R98 ;  /* 0x0000006200707202 */ /* 0x000fe20000000f00 */
[----:B------:R-:W-:-:S05]  /*fc50*/  IMAD.WIDE.U32 R96, R69, -0x2daee0ad, RZ ;  /* 0xd2511f5345607825 */ /* 0x000fca00078e00ff */
[----:B------:R-:W-:Y:S01]  /*fc60*/  LOP3.LUT R111, R111, R94, R97, 0x96, !PT ;  /* 0x0000005e6f6f7212 */ /* 0x000fe200078e9661 */
[----:B------:R-:W-:Y:S01]  /*fc70*/  IMAD.MOV.U32 R97, RZ, RZ, RZ ;  /* 0x000000ffff617224 */ /* 0x000fe200078e00ff */
[----:B------:R-:W-:-:S07]  /*fc80*/  MOV R92, R96 ;  /* 0x00000060005c7202 */ /* 0x000fce0000000f00 */
.L_x_30246:
[----:B------:R-:W-:Y:S05]  /*fc90*/  BSYNC.RECONVERGENT B0 ;  /* 0x0000000000007941 */ /* 0x000fea0003800200 */
.L_x_30245:
        /* <DEDUP_REMOVED lines=23> */
.L_x_30252:
        /* <DEDUP_REMOVED lines=13> */
.L_x_30254:
[----:B------:R-:W-:Y:S05]  /*fee0*/  BSYNC.RECONVERGENT B1 ;  /* 0x0000000000017941 */ /* 0x000fea0003800200 */
.L_x_30253:
        /* <DEDUP_REMOVED lines=61> */
.L_x_30251:
[----:B------:R-:W-:Y:S05]  /*102c0*/  BSYNC.RECONVERGENT B0 ;  /* 0x0000000000007941 */ /* 0x000fea0003800200 */
.L_x_30250:
        /* <DEDUP_REMOVED lines=23> */
.L_x_30257:
        /* <DEDUP_REMOVED lines=15> */
.L_x_30259:
[----:B------:R-:W-:Y:S05]  /*10530*/  BSYNC.RECONVERGENT B1 ;  /* 0x0000000000017941 */ /* 0x000fea0003800200 */
.L_x_30258:
        /* <DEDUP_REMOVED lines=61> */
.L_x_30256:
[----:B------:R-:W-:Y:S05]  /*10910*/  BSYNC.RECONVERGENT B0 ;  /* 0x0000000000007941 */ /* 0x000fea0003800200 */
.L_x_30255:
        /* <DEDUP_REMOVED lines=11> */
.L_x_30219:
        /* <DEDUP_REMOVED lines=16> */
.L_x_30263:
        /* <DEDUP_REMOVED lines=13> */
.L_x_30265:
[----:B------:R-:W-:Y:S05]  /*10ba0*/  BSYNC.RECONVERGENT B1 ;  /* 0x0000000000017941 */ /* 0x000fea0003800200 */
.L_x_30264:
        /* <DEDUP_REMOVED lines=60> */
.L_x_30262:
[----:B------:R-:W-:Y:S05]  /*10f70*/  BSYNC.RECONVERGENT B0 ;  /* 0x0000000000007941 */ /* 0x000fea0003800200 */
.L_x_30261:
        /* <DEDUP_REMOVED lines=24> */
.L_x_30268:
        /* <DEDUP_REMOVED lines=13> */
.L_x_30270:
[----:B------:R-:W-:Y:S05]  /*111d0*/  BSYNC.RECONVERGENT B1 ;  /* 0x0000000000017941 */ /* 0x000fea0003800200 */
.L_x_30269:
        /* <DEDUP_REMOVED lines=61> */
.L_x_30267:
[----:B------:R-:W-:Y:S05]  /*115b0*/  BSYNC.RECONVERGENT B0 ;  /* 0x0000000000007941 */ /* 0x000fea0003800200 */
.L_x_30266:
        /* <DEDUP_REMOVED lines=24> */
.L_x_30273:
        /* <DEDUP_REMOVED lines=13> */
.L_x_30275:
[----:B------:R-:W-:Y:S05]  /*11810*/  BSYNC.RECONVERGENT B1 ;  /* 0x0000000000017941 */ /* 0x000fea0003800200 */
.L_x_30274:
        /* <DEDUP_REMOVED lines=61> */
.L_x_30272:
[----:B------:R-:W-:Y:S05]  /*11bf0*/  BSYNC.RECONVERGENT B0 ;  /* 0x0000000000007941 */ /* 0x000fea0003800200 */
.L_x_30271:
        /* <DEDUP_REMOVED lines=23> */
.L_x_30278:
        /* <DEDUP_REMOVED lines=13> */
.L_x_30280:
[----:B------:R-:W-:Y:S05]  /*11e40*/  BSYNC.RECONVERGENT B1 ;  /* 0x0000000000017941 */ /* 0x000fea0003800200 */
.L_x_30279:
        /* <DEDUP_REMOVED lines=61> */
.L_x_30277:
[----:B------:R-:W-:Y:S05]  /*12220*/  BSYNC.RECONVERGENT B0 ;  /* 0x0000000000007941 */ /* 0x000fea0003800200 */
.L_x_30276:
        /* <DEDUP_REMOVED lines=23> */
.L_x_30283:
        /* <DEDUP_REMOVED lines=13> */
.L_x_30285:
[----:B------:R-:W-:Y:S05]  /*12470*/  BSYNC.RECONVERGENT B1 ;  /* 0x0000000000017941 */ /* 0x000fea0003800200 */
.L_x_30284:
        /* <DEDUP_REMOVED lines=61> */
.L_x_30282:
[----:B------:R-:W-:Y:S05]  /*12850*/  BSYNC.RECONVERGENT B0 ;  /* 0x0000000000007941 */ /* 0x000fea0003800200 */
.L_x_30281:
        /* <DEDUP_REMOVED lines=23> */
.L_x_30288:
        /* <DEDUP_REMOVED lines=13> */
.L_x_30290:
[----:B------:R-:W-:Y:S05]  /*12aa0*/  BSYNC.RECONVERGENT B1 ;  /* 0x0000000000017941 */ /* 0x000fea0003800200 */
.L_x_30289:
        /* <DEDUP_REMOVED lines=61> */
.L_x_30287:
[----:B------:R-:W-:Y:S05]  /*12e80*/  BSYNC.RECONVERGENT B0 ;  /* 0x0000000000007941 */ /* 0x000fea0003800200 */
.L_x_30286:
        /* <DEDUP_REMOVED lines=23> */
.L_x_30293:
        /* <DEDUP_REMOVED lines=13> */
.L_x_30295:
[----:B------:R-:W-:Y:S05]  /*130d0*/  BSYNC.RECONVERGENT B1 ;  /* 0x0000000000017941 */ /* 0x000fea0003800200 */
.L_x_30294:
        /* <DEDUP_REMOVED lines=60> */
[----:B------:R-:W-:-:S07]  /*134a0*/  IMAD.MOV.U32 R92, RZ, RZ, R96 ;  /* 0x000000ffff5c7224 */ /* 0x000fce00078e0060 */
.L_x_30292:
[----:B------:R-:W-:Y:S05]  /*134b0*/  BSYNC.RECONVERGENT B0 ;  /* 0x0000000000007941 */ /* 0x000fea0003800200 */
.L_x_30291:
        /* <DEDUP_REMOVED lines=23> */
.L_x_30298:
        /* <DEDUP_REMOVED lines=15> */
.L_x_30300:
[----:B------:R-:W-:Y:S05]  /*13720*/  BSYNC.RECONVERGENT B1 ;  /* 0x0000000000017941 */ /* 0x000fea0003800200 */
.L_x_30299:
        /* <DEDUP_REMOVED lines=61> */
.L_x_30297:
[----:B------:R-:W-:Y:S05]  /*13b00*/  BSYNC.RECONVERGENT B0 ;  /* 0x0000000000007941 */ /* 0x000fea0003800200 */
.L_x_30296:
        /* <DEDUP_REMOVED lines=10> */
.L_x_30260:
[----:B------:R-:W0:Y:S01]  /*13bb0*/  @P0 LDC.64 R94, c[0x0][0x3a0] ;  /* 0x0000e800ff5e0b82 */ /* 0x000e220000000a00 */
[----:B------:R-:W-:Y:S01]  /*13bc0*/  SEL R98, RZ, 0x10000, !P5 ;  /* 0x00010000ff627807 */ /* 0x000fe20006800000 */
[C---:B------:R-:W-:Y:S01]  /*13bd0*/  IMAD.WIDE.U32 R104, R117.reuse, 0x8, R130 ;  /* 0x0000000875687825 */ /* 0x040fe200078e0082 */
[----:B------:R-:W-:Y:S02]  /*13be0*/  ISETP.NE.AND P5, PT, R102, RZ, PT ;  /* 0x000000ff6600720c */ /* 0x000fe40003fa5270 */
[----:B------:R-:W-:Y:S01]  /*13bf0*/  SEL R99, RZ, 0x1000000, !P6 ;  /* 0x01000000ff637807 */ /* 0x000fe20007000000 */
[----:B------:R-:W-:Y:S01]  /*13c00*/  IMAD.WIDE.U32 R102, R117, 0x20, R128 ;  /* 0x0000002075667825 */ /* 0x000fe200078e0080 */
[----:B------:R-:W-:Y:S02]  /*13c10*/  ISETP.NE.AND P6, PT, R93, RZ, PT ;  /* 0x000000ff5d00720c */ /* 0x000fe40003fc5270 */
[----:B------:R-:W-:Y:S02]  /*13c20*/  SEL R107, RZ, 0x100, !P4 ;  /* 0x00000100ff6b7807 */ /* 0x000fe40006000000 */
[----:B------:R-:W-:Y:S01]  /*13c30*/  SEL R97, RZ, 0x1000000, !P2 ;  /* 0x01000000ff617807 */ /* 0x000fe20005000000 */
[----:B------:R1:W-:Y:S01]  /*13c40*/  STG.E.128 desc[UR6][R102.64], R72 ;  /* 0x0000004866007986 */ /* 0x0003e2000c101d06 */
[----:B------:R-:W-:-:S02]  /*13c50*/  SEL R96, RZ, 0x10000, !P1 ;  /* 0x00010000ff607807 */ /* 0x000fc40004800000 */
[----:B------:R-:W-:Y:S01]  /*13c60*/  SEL R93, RZ, 0x100, !P5 ;  /* 0x00000100ff5d7807 */ /* 0x000fe20006800000 */
[----:B------:R1:W-:Y:S01]  /*13c70*/  STG.E.128 desc[UR6][R102.64+0x10], R68 ;  /* 0x0000104466007986 */ /* 0x0003e2000c101d06 */
        /* <DEDUP_REMOVED lines=30> */
.L_x_30304:
        /* <DEDUP_REMOVED lines=13> */
.L_x_30306:
[----:B------:R-:W-:Y:S05]  /*13f30*/  BSYNC.RECONVERGENT B1 ;  /* 0x0000000000017941 */ /* 0x000fea0003800200 */
.L_x_30305:
        /* <DEDUP_REMOVED lines=60> */
.L_x_30303:
[----:B------:R-:W-:Y:S05]  /*14300*/  BSYNC.RECONVERGENT B0 ;  /* 0x0000000000007941 */ /* 0x000fea0003800200 */
.L_x_30302:
[----:B------:R-:W-:Y:S01]  /*14310*/  I2FP.F32.U32 R93, R93 ;  /* 0x0000005d005d7245 */ /* 0x000fe20000201000 */
[----:B-----5:R-:W-:Y:S01]  /*14320*/  HADD2.F32 R95, -RZ, R96.H0_H0 ;  /* 0x20000060ff5f7230 */ /* 0x020fe20000004100 */
        /* <DEDUP_REMOVED lines=22> */
.L_x_30309:
        /* <DEDUP_REMOVED lines=13> */
.L_x_30311:
[----:B------:R-:W-:Y:S05]  /*14560*/  BSYNC.RECONVERGENT B1 ;  /* 0x0000000000017941 */ /* 0x000fea0003800200 */
.L_x_30310:
        /* <DEDUP_REMOVED lines=51> */
[----:B------:R-:W-:Y:S01]  /*148a0*/  HFMA2 R105, -RZ, RZ, 0, 0 ;  /* 0x00000000ff697431 */ /* 0x000fe200000001ff */
        /* <DEDUP_REMOVED lines=9> */
.L_x_30308:
[----:B------:R-:W-:Y:S05]  /*14940*/  BSYNC.RECONVERGENT B0 ;  /* 0x0000000000007941 */ /* 0x000fea0003800200 */
.L_x_30307:
        /* <DEDUP_REMOVED lines=24> */
.L_x_30314:
        /* <DEDUP_REMOVED lines=13> */
.L_x_30316:
[----:B------:R-:W-:Y:S05]  /*14ba0*/  BSYNC.RECONVERGENT B1 ;  /* 0x0000000000017941 */ /* 0x000fea0003800200 */
.L_x_30315:
        /* <DEDUP_REMOVED lines=61> */
.L_x_30313:
[----:B------:R-:W-:Y:S05]  /*14f80*/  BSYNC.RECONVERGENT B0 ;  /* 0x0000000000007941 */ /* 0x000fea0003800200 */
.L_x_30312:
        /* <DEDUP_REMOVED lines=23> */
.L_x_30319:
        /* <DEDUP_REMOVED lines=13> */
.L_x_30321:
[----:B------:R-:W-:Y:S05]  /*151d0*/  BSYNC.RECONVERGENT B1 ;  /* 0x0000000000017941 */ /* 0x000fea0003800200 */
.L_x_30320:
        /* <DEDUP_REMOVED lines=56> */
[----:B------:R-:W-:Y:S02]  /*15560*/  HFMA2 R105, -RZ, RZ, 0, 0 ;  /* 0x00000000ff697431 */ /* 0x000fe400000001ff */
[----:B------:R-:W-:Y:S01]  /*15570*/  IMAD.MOV.U32 R112, RZ, RZ, R106 ;  /* 0x000000ffff707224 */ /* 0x000fe200078e006a */
[----:B------:R-:W-:Y:S02]  /*15580*/  LOP3.LUT R110, R95, R110, R107, 0x96, !PT ;  /* 0x0000006e5f6e7212 */ /* 0x000fe400078e966b */
[----:B------:R-:W-:Y:S01]  /*15590*/  MOV R95, R102 ;  /* 0x00000066005f7202 */ /* 0x000fe20000000f00 */
[----:B------:R-:W-:-:S07]  /*155a0*/  IMAD.MOV.U32 R102, RZ, RZ, R104 ;  /* 0x000000ffff667224 */ /* 0x000fce00078e0068 */
.L_x_30318:
[----:B------:R-:W-:Y:S05]  /*155b0*/  BSYNC.RECONVERGENT B0 ;  /* 0x0000000000007941 */ /* 0x000fea0003800200 */
.L_x_30317:
        /* <DEDUP_REMOVED lines=23> */
.L_x_30324:
        /* <DEDUP_REMOVED lines=13> */
.L_x_30326:
[----:B------:R-:W-:Y:S05]  /*15800*/  BSYNC.RECONVERGENT B1 ;  /* 0x0000000000017941 */ /* 0x000fea0003800200 */
.L_x_30325:
        /* <DEDUP_REMOVED lines=61> */
.L_x_30323:
[----:B------:R-:W-:Y:S05]  /*15be0*/  BSYNC.RECONVERGENT B0 ;  /* 0x0000000000007941 */ /* 0x000fea0003800200 */
.L_x_30322:
        /* <DEDUP_REMOVED lines=23> */
.L_x_30329:
        /* <DEDUP_REMOVED lines=13> */
.L_x_30331:
[----:B------:R-:W-:Y:S05]  /*15e30*/  BSYNC.RECONVERGENT B1 ;  /* 0x0000000000017941 */ /* 0x000fea0003800200 */
.L_x_30330:
        /* <DEDUP_REMOVED lines=61> */
.L_x_30328:
[----:B------:R-:W-:Y:S05]  /*16210*/  BSYNC.RECONVERGENT B0 ;  /* 0x0000000000007941 */ /* 0x000fea0003800200 */
.L_x_30327:
        /* <DEDUP_REMOVED lines=23> */
.L_x_30334:
        /* <DEDUP_REMOVED lines=13> */
.L_x_30336:
[----:B------:R-:W-:Y:S05]  /*16460*/  BSYNC.RECONVERGENT B1 ;  /* 0x0000000000017941 */ /* 0x000fea0003800200 */
.L_x_30335:
        /* <DEDUP_REMOVED lines=61> */
.L_x_30333:
[----:B------:R-:W-:Y:S05]  /*16840*/  BSYNC.RECONVERGENT B0 ;  /* 0x0000000000007941 */ /* 0x000fea0003800200 */
.L_x_30332:
        /* <DEDUP_REMOVED lines=23> */
.L_x_30339:
        /* <DEDUP_REMOVED lines=15> */
.L_x_30341:
[----:B------:R-:W-:Y:S05]  /*16ab0*/  BSYNC.RECONVERGENT B1 ;  /* 0x0000000000017941 */ /* 0x000fea0003800200 */
.L_x_30340:
        /* <DEDUP_REMOVED lines=58> */
[----:B------:R-:W-:Y:S01]  /*16e60*/  MOV R106, R102 ;  /* 0x00000066006a7202 */ /* 0x000fe20000000f00 */
[----:B------:R-:W-:Y:S01]  /*16e70*/  IMAD.MOV.U32 R102, RZ, RZ, R104 ;  /* 0x000000ffff667224 */ /* 0x000fe200078e0068 */
[----:B------:R-:W-:-:S07]  /*16e80*/  LOP3.LUT R111, R137, R136, R105, 0x96, !PT ;  /* 0x00000088896f7212 */ /* 0x000fce00078e9669 */
.L_x_30338:
[----:B------:R-:W-:Y:S05]  /*16e90*/  BSYNC.RECONVERGENT B0 ;  /* 0x0000000000007941 */ /* 0x000fea0003800200 */
.L_x_30337:
        /* <DEDUP_REMOVED lines=11> */
.L_x_30301:
        /* <DEDUP_REMOVED lines=16> */
.L_x_30345:
        /* <DEDUP_REMOVED lines=13> */
.L_x_30347:
[----:B------:R-:W-:Y:S05]  /*17120*/  BSYNC.RECONVERGENT B1 ;  /* 0x0000000000017941 */ /* 0x000fea0003800200 */
.L_x_30346:
        /* <DEDUP_REMOVED lines=60> */
.L_x_30344:
[----:B------:R-:W-:Y:S05]  /*174f0*/  BSYNC.RECONVERGENT B0 ;  /* 0x0000000000007941 */ /* 0x000fea0003800200 */
.L_x_30343:
        /* <DEDUP_REMOVED lines=24> */
.L_x_30350:
        /* <DEDUP_REMOVED lines=13> */
.L_x_30352:
[----:B------:R-:W-:Y:S05]  /*17750*/  BSYNC.RECONVERGENT B1 ;  /* 0x0000000000017941 */ /* 0x000fea0003800200 */
.L_x_30351:
        /* <DEDUP_REMOVED lines=61> */
.L_x_30349:
[----:B------:R-:W-:Y:S05]  /*17b30*/  BSYNC.RECONVERGENT B0 ;  /* 0x0000000000007941 */ /* 0x000fea0003800200 */
.L_x_30348:
        /* <DEDUP_REMOVED lines=24> */
.L_x_30355:
        /* <DEDUP_REMOVED lines=13> */
.L_x_30357:
[----:B------:R-:W-:Y:S05]  /*17d90*/  BSYNC.RECONVERGENT B1 ;  /* 0x0000000000017941 */ /* 0x000fea0003800200 */
.L_x_30356:
        /* <DEDUP_REMOVED lines=61> */
.L_x_30354:
[----:B------:R-:W-:Y:S05]  /*18170*/  BSYNC.RECONVERGENT B0 ;  /* 0x0000000000007941 */ /* 0x000fea0003800200 */
.L_x_30353:
        /* <DEDUP_REMOVED lines=23> */
.L_x_30360:
        /* <DEDUP_REMOVED lines=13> */
.L_x_30362:
[----:B------:R-:W-:Y:S05]  /*183c0*/  BSYNC.RECONVERGENT B1 ;  /* 0x0000000000017941 */ /* 0x000fea0003800200 */
.L_x_30361:
        /* <DEDUP_REMOVED lines=61> */
.L_x_30359:
[----:B------:R-:W-:Y:S05]  /*187a0*/  BSYNC.RECONVERGENT B0 ;  /* 0x0000000000007941 */ /* 0x000fea0003800200 */
.L_x_30358:
        /* <DEDUP_REMOVED lines=23> */
.L_x_30365:
        /* <DEDUP_REMOVED lines=13> */
.L_x_30367:
[----:B------:R-:W-:Y:S05]  /*189f0*/  BSYNC.RECONVERGENT B1 ;  /* 0x0000000000017941 */ /* 0x000fea0003800200 */
.L_x_30366:
        /* <DEDUP_REMOVED lines=61> */
.L_x_30364:
[----:B------:R-:W-:Y:S05]  /*18dd0*/  BSYNC.RECONVERGENT B0 ;  /* 0x0000000000007941 */ /* 0x000fea0003800200 */
.L_x_30363:
        /* <DEDUP_REMOVED lines=23> */
.L_x_30370:
        /* <DEDUP_REMOVED lines=13> */
.L_x_30372:
[----:B------:R-:W-:Y:S05]  /*19020*/  BSYNC.RECONVERGENT B1 ;  /* 0x0000000000017941 */ /* 0x000fea0003800200 */
.L_x_30371:
        /* <DEDUP_REMOVED lines=61> */
.L_x_30369:
[----:B------:R-:W-:Y:S05]  /*19400*/  BSYNC.RECONVERGENT B0 ;  /* 0x0000000000007941 */ /* 0x000fea0003800200 */
.L_x_30368:
        /* <DEDUP_REMOVED lines=23> */
.L_x_30375:
        /* <DEDUP_REMOVED lines=13> */
.L_x_30377:
[----:B------:R-:W-:Y:S05]  /*19650*/  BSYNC.RECONVERGENT B1 ;  /* 0x0000000000017941 */ /* 0x000fea0003800200 */
.L_x_30376:
        /* <DEDUP_REMOVED lines=59> */
[----:B------:R-:W-:Y:S02]  /*19a10*/  LOP3.LUT R111, R137, R136, R105, 0x96, !PT ;  /* 0x00000088896f7212 */ /* 0x000fe400078e9669 */
[----:B------:R-:W-:-:S07]  /*19a20*/  MOV R102, R104 ;  /* 0x0000006800667202 */ /* 0x000fce0000000f00 */
.L_x_30374:
[----:B------:R-:W-:Y:S05]  /*19a30*/  BSYNC.RECONVERGENT B0 ;  /* 0x0000000000007941 */ /* 0x000fea0003800200 */
.L_x_30373:
        /* <DEDUP_REMOVED lines=23> */
.L_x_30380:
        /* <DEDUP_REMOVED lines=15> */
.L_x_30382:
[----:B------:R-:W-:Y:S05]  /*19ca0*/  BSYNC.RECONVERGENT B1 ;  /* 0x0000000000017941 */ /* 0x000fea0003800200 */
.L_x_30381:
        /* <DEDUP_REMOVED lines=61> */
.L_x_30379:
[----:B------:R-:W-:Y:S05]  /*1a080*/  BSYNC.RECONVERGENT B0 ;  /* 0x0000000000007941 */ /* 0x000fea0003800200 */
.L_x_30378:
        /* <DEDUP_REMOVED lines=10> */
.L_x_30342:
[----:B------:R-:W0:Y:S01]  /*1a130*/  @P0 LDC.64 R104, c[0x0][0x3a0] ;  /* 0x0000e800ff680b82 */ /* 0x000e220000000a00 */
[----:B------:R-:W-:Y:S01]  /*1a140*/  SEL R116, RZ, 0x10000, !P5 ;  /* 0x00010000ff747807 */ /* 0x000fe20006800000 */
[----:B------:R-:W-:Y:S01]  /*1a150*/  IMAD.WIDE.U32 R138, R119, 0x20, R128 ;  /* 0x00000020778a7825 */ /* 0x000fe200078e0080 */
        /* <DEDUP_REMOVED lines=10> */
[----:B------:R-:W-:Y:S01]  /*1a200*/  LOP3.LUT R137, R137, R124, R116, 0xfe, !PT ;  /* 0x0000007c89897212 */ /* 0x000fe200078efe74 */
[----:B------:R-:W-:Y:S01]  /*1a210*/  VIADD R124, R125, 0x80 ;  /* 0x000000807d7c7836 */ /* 0x000fe20000000000 */
[----:B------:R-:W-:Y:S02]  /*1a220*/  LOP3.LUT R103, R103, R107, R106, 0xfe, !PT ;  /* 0x0000006b67677212 */ /* 0x000fe400078efe6a */
        /* <DEDUP_REMOVED lines=27> */
.L_x_30386:
        /* <DEDUP_REMOVED lines=13> */
.L_x_30388:
[----:B------:R-:W-:Y:S05]  /*1a4b0*/  BSYNC.RECONVERGENT B1 ;  /* 0x0000000000017941 */ /* 0x000fea0003800200 */
.L_x_30387:
        /* <DEDUP_REMOVED lines=61> */
.L_x_30385:
[----:B------:R-:W-:Y:S05]  /*1a890*/  BSYNC.RECONVERGENT B0 ;  /* 0x0000000000007941 */ /* 0x000fea0003800200 */
.L_x_30384:
[----:B------:R-:W-:Y:S01]  /*1a8a0*/  I2FP.F32.U32 R101, R100 ;  /* 0x0000006400657245 */ /* 0x000fe20000201000 */
[----:B-----5:R-:W-:Y:S01]  /*1a8b0*/  HADD2.F32 R103, -RZ, R104.H0_H0 ;  /* 0x20000068ff677230 */ /* 0x020fe20000004100 */
[----:B------:R-:W-:Y:S01]  /*1a8c0*/  ISETP.NE.AND P1, PT, R115, 0x1, PT ;  /* 0x000000017300780c */ /* 0x000fe20003f25270 */
[----:B------:R-:W-:Y:S01]  /*1a8d0*/  HADD2.F32 R102, -RZ, R56.H0_H0 ;  /* 0x20000038ff667230 */ /* 0x000fe20000004100 */
[----:B------:R-:W-:Y:S01]  /*1a8e0*/  BSSY.RECONVERGENT B0, `(.L_x_30389) ;  /* 0x000005f000007945 */ /* 0x000fe20003800200 */
[----:B------:R-:W-:Y:S01]  /*1a8f0*/  FFMA.FTZ R101, R101, R132, 1.1641532182693481445e-10 ;  /* 0x2f00000065657423 */ /* 0x000fe20000010084 */
[----:B------:R-:W-:Y:S01]  /*1a900*/  FMUL.FTZ R100, R103, R0 ;  /* 0x0000000067647220 */ /* 0x000fe20000410000 */
[----:B-1----:R-:W-:-:S03]  /*1a910*/  HFMA2 R136, -RZ, RZ, 0, 1.1920928955078125e-07 ;  /* 0x00000002ff887431 */ /* 0x002fc600000001ff */
        /* <DEDUP_REMOVED lines=16> */
.L_x_30391:
        /* <DEDUP_REMOVED lines=13> */
.L_x_30393:
[----:B------:R-:W-:Y:S05]  /*1aaf0*/  BSYNC.RECONVERGENT B1 ;  /* 0x0000000000017941 */ /* 0x000fea0003800200 */
.L_x_30392:
        /* <DEDUP_REMOVED lines=61> */
.L_x_30390:
[----:B------:R-:W-:Y:S05]  /*1aed0*/  BSYNC.RECONVERGENT B0 ;  /* 0x0000000000007941 */ /* 0x000fea0003800200 */
.L_x_30389:
        /* <DEDUP_REMOVED lines=23> */
.L_x_30396:
        /* <DEDUP_REMOVED lines=13> */
.L_x_30398:
[----:B------:R-:W-:Y:S05]  /*1b120*/  BSYNC.RECONVERGENT B1 ;  /* 0x0000000000017941 */ /* 0x000fea0003800200 */
.L_x_30397:
        /* <DEDUP_REMOVED lines=61> */
.L_x_30395:
[----:B------:R-:W-:Y:S05]  /*1b500*/  BSYNC.RECONVERGENT B0 ;  /* 0x0000000000007941 */ /* 0x000fea0003800200 */
.L_x_30394:
        /* <DEDUP_REMOVED lines=23> */
.L_x_30401:
        /* <DEDUP_REMOVED lines=13> */
.L_x_30403:
[----:B------:R-:W-:Y:S05]  /*1b750*/  BSYNC.RECONVERGENT B1 ;  /* 0x0000000000017941 */ /* 0x000fea0003800200 */
.L_x_30402:
        /* <DEDUP_REMOVED lines=47> */
[----:B------:R-:W-:Y:S02]  /*1ba50*/  HFMA2 R115, -RZ, RZ, 0, 0 ;  /* 0x00000000ff737431 */ /* 0x000fe400000001ff */
        /* <DEDUP_REMOVED lines=13> */
.L_x_30400:
[----:B------:R-:W-:Y:S05]  /*1bb30*/  BSYNC.RECONVERGENT B0 ;  /* 0x0000000000007941 */ /* 0x000fea0003800200 */
.L_x_30399:
        /* <DEDUP_REMOVED lines=23> */
.L_x_30406:
        /* <DEDUP_REMOVED lines=13> */
.L_x_30408:
[----:B------:R-:W-:Y:S05]  /*1bd80*/  BSYNC.RECONVERGENT B1 ;  /* 0x0000000000017941 */ /* 0x000fea0003800200 */
.L_x_30407:
        /* <DEDUP_REMOVED lines=61> */
.L_x_30405:
[----:B------:R-:W-:Y:S05]  /*1c160*/  BSYNC.RECONVERGENT B0 ;  /* 0x0000000000007941 */ /* 0x000fea0003800200 */
.L_x_30404:
        /* <DEDUP_REMOVED lines=23> */
.L_x_30411:
        /* <DEDUP_REMOVED lines=13> */
.L_x_30413:
[----:B------:R-:W-:Y:S05]  /*1c3b0*/  BSYNC.RECONVERGENT B1 ;  /* 0x0000000000017941 */ /* 0x000fea0003800200 */
.L_x_30412:
        /* <DEDUP_REMOVED lines=61> */
.L_x_30410:
[----:B------:R-:W-:Y:S05]  /*1c790*/  BSYNC.RECONVERGENT B0 ;  /* 0x0000000000007941 */ /* 0x000fea0003800200 */
.L_x_30409:
        /* <DEDUP_REMOVED lines=23> */
.L_x_30416:
        /* <DEDUP_REMOVED lines=13> */
.L_x_30418:
[----:B------:R-:W-:Y:S05]  /*1c9e0*/  BSYNC.RECONVERGENT B1 ;  /* 0x0000000000017941 */ /* 0x000fea0003800200 */
.L_x_30417:
        /* <DEDUP_REMOVED lines=61> */
.L_x_30415:
[----:B------:R-:W-:Y:S05]  /*1cdc0*/  BSYNC.RECONVERGENT B0 ;  /* 0x0000000000007941 */ /* 0x000fea0003800200 */
.L_x_30414:
        /* <DEDUP_REMOVED lines=23> */
.L_x_30421:
        /* <DEDUP_REMOVED lines=15> */
.L_x_30423:
[----:B------:R-:W-:Y:S05]  /*1d030*/  BSYNC.RECONVERGENT B1 ;  /* 0x0000000000017941 */ /* 0x000fea0003800200 */
.L_x_30422:
        /* <DEDUP_REMOVED lines=54> */
[----:B------:R-:W-:Y:S02]  /*1d3a0*/  IADD3 R111, PT, PT, R3, -0x695add53, RZ ;  /* 0x96a522ad036f7810 */ /* 0x000fe40007ffe0ff */
[----:B------:R-:W-:Y:S01]  /*1d3b0*/  LOP3.LUT R110, R115, R144, R143, 0x96, !PT ;  /* 0x00000090736e7212 */ /* 0x000fe200078e968f */
[----:B------:R-:W-:Y:S01]  /*1d3c0*/  HFMA2 R115, -RZ, RZ, 0, 0 ;  /* 0x00000000ff737431 */ /* 0x000fe200000001ff */
[----:B------:R-:W-:Y:S01]  /*1d3d0*/  LOP3.LUT R111, R111, R136, R139, 0x96, !PT ;  /* 0x000000886f6f7212 */ /* 0x000fe200078e968b */
[----:B------:R-:W-:Y:S01]  /*1d3e0*/  IMAD.MOV.U32 R112, RZ, RZ, R142 ;  /* 0x000000ffff707224 */ /* 0x000fe200078e008e */
[----:B------:R-:W-:Y:S01]  /*1d3f0*/  MOV R139, R116 ;  /* 0x00000074008b7202 */ /* 0x000fe20000000f00 */
[----:B------:R-:W-:-:S07]  /*1d400*/  IMAD.MOV.U32 R116, RZ, RZ, R138 ;  /* 0x000000ffff747224 */ /* 0x000fce00078e008a */
.L_x_30420:
[----:B------:R-:W-:Y:S05]  /*1d410*/  BSYNC.RECONVERGENT B0 ;  /* 0x0000000000007941 */ /* 0x000fea0003800200 */
.L_x_30419:
        /* <DEDUP_REMOVED lines=11> */
.L_x_30383:
        /* <DEDUP_REMOVED lines=16> */
.L_x_30427:
        /* <DEDUP_REMOVED lines=13> */
.L_x_30429:
[----:B------:R-:W-:Y:S05]  /*1d6a0*/  BSYNC.RECONVERGENT B1 ;  /* 0x0000000000017941 */ /* 0x000fea0003800200 */
.L_x_30428:
        /* <DEDUP_REMOVED lines=46> */
[----:B------:R-:W-:Y:S01]  /*1d990*/  IMAD.WIDE.U32 R136, R103, -0x2daee0ad, RZ ;  /* 0xd2511f5367887825 */ /* 0x000fe200078e00ff */
[----:B------:R-:W-:-:S03]  /*1d9a0*/  IADD3 R111, PT, PT, R3, -0x695add53, RZ ;  /* 0x96a522ad036f7810 */ /* 0x000fc60007ffe0ff */
[----:B------:R-:W-:Y:S02]  /*1d9b0*/  VIADD R103, R3, 0xdb3d7428 ;  /* 0xdb3d742803677836 */ /* 0x000fe40000000000 */
[----:B------:R-:W-:-:S04]  /*1d9c0*/  IMAD.WIDE.U32 R138, R115, -0x326172a9, RZ ;  /* 0xcd9e8d57738a7825 */ /* 0x000fc800078e00ff */
[----:B------:R-:W-:Y:S01]  /*1d9d0*/  HFMA2 R115, -RZ, RZ, 0, 0 ;  /* 0x00000000ff737431 */ /* 0x000fe200000001ff */
[----:B------:R-:W-:Y:S02]  /*1d9e0*/  LOP3.LUT R103, R103, R110, R137, 0x96, !PT ;  /* 0x0000006e67677212 */ /* 0x000fe400078e9689 */
[----:B------:R-:W-:-:S03]  /*1d9f0*/  LOP3.LUT R101, R101, R100, R139, 0x96, !PT ;  /* 0x0000006465657212 */ /* 0x000fc600078e968b */
        /* <DEDUP_REMOVED lines=8> */
.L_x_30426:
[----:B------:R-:W-:Y:S05]  /*1da80*/  BSYNC.RECONVERGENT B0 ;  /* 0x0000000000007941 */ /* 0x000fea0003800200 */
.L_x_30425:
[----:B------:R-:W-:Y:S01]  /*1da90*/  I2FP.F32.U32 R101, R100 ;  /* 0x0000006400657245 */ /* 0x000fe20000201000 */
[----:B-----5:R-:W-:Y:S01]  /*1daa0*/  HADD2.F32 R103, -RZ, R104.H0_H0 ;  /* 0x20000068ff677230 */ /* 0x020fe20000004100 */
[----:B------:R-:W-:Y:S01]  /*1dab0*/  ISETP.NE.AND P1, PT, R115, 0x1, PT ;  /* 0x000000017300780c */ /* 0x000fe20003f25270 */
[----:B------:R-:W-:Y:S01]  /*1dac0*/  BSSY.RECONVERGENT B0, `(.L_x_30430) ;  /* 0x0000060000007945 */ /* 0x000fe20003800200 */
[----:B-1----:R-:W-:Y:S02]  /*1dad0*/  IMAD.MOV.U32 R136, RZ, RZ, 0x2 ;  /* 0x00000002ff887424 */ /* 0x002fe400078e00ff */
        /* <DEDUP_REMOVED lines=19> */
.L_x_30432:
        /* <DEDUP_REMOVED lines=13> */
.L_x_30434:
[----:B------:R-:W-:Y:S05]  /*1dce0*/  BSYNC.RECONVERGENT B1 ;  /* 0x0000000000017941 */ /* 0x000fea0003800200 */
.L_x_30433:
        /* <DEDUP_REMOVED lines=53> */
[----:B------:R-:W-:Y:S01]  /*1e040*/  VIADD R111, R3, 0x96a522ad ;  /* 0x96a522ad036f7836 */ /* 0x000fe20000000000 */
[----:B------:R-:W-:Y:S01]  /*1e050*/  MOV R112, R136 ;  /* 0x0000008800707202 */ /* 0x000fe20000000f00 */
[----:B------:R-:W-:Y:S01]  /*1e060*/  IMAD.WIDE.U32 R102, R102, -0x2daee0ad, RZ ;  /* 0xd2511f5366667825 */ /* 0x000fe200078e00ff */
[----:B------:R-:W-:-:S03]  /*1e070*/  LOP3.LUT R110, R101, R110, R137, 0x96, !PT ;  /* 0x0000006e656e7212 */ /* 0x000fc600078e9689 */
[----:B------:R-:W-:Y:S01]  /*1e080*/  IMAD.MOV.U32 R101, RZ, RZ, R116 ;  /* 0x000000ffff657224 */ /* 0x000fe200078e0074 */
[----:B------:R-:W-:Y:S01]  /*1e090*/  LOP3.LUT R111, R111, R138, R103, 0x96, !PT ;  /* 0x0000008a6f6f7212 */ /* 0x000fe200078e9667 */
[----:B------:R-:W-:Y:S01]  /*1e0a0*/  IMAD.MOV.U32 R136, RZ, RZ, RZ ;  /* 0x000000ffff887224 */ /* 0x000fe200078e00ff */
[----:B------:R-:W-:-:S07]  /*1e0b0*/  MOV R116, R102 ;  /* 0x0000006600747202 */ /* 0x000fce0000000f00 */
.L_x_30431:
[----:B------:R-:W-:Y:S05]  /*1e0c0*/  BSYNC.RECONVERGENT B0 ;  /* 0x0000000000007941 */ /* 0x000fea0003800200 */
.L_x_30430:
        /* <DEDUP_REMOVED lines=23> */
.L_x_30437:
        /* <DEDUP_REMOVED lines=13> */
.L_x_30439:
[----:B------:R-:W-:Y:S05]  /*1e310*/  BSYNC.RECONVERGENT B1 ;  /* 0x0000000000017941 */ /* 0x000fea0003800200 */
.L_x_30438:
        /* <DEDUP_REMOVED lines=61> */
.L_x_30436:
[----:B------:R-:W-:Y:S05]  /*1e6f0*/  BSYNC.RECONVERGENT B0 ;  /* 0x0000000000007941 */ /* 0x000fea0003800200 */
.L_x_30435:
        /* <DEDUP_REMOVED lines=23> */
.L_x_30442:
        /* <DEDUP_REMOVED lines=13> */
.L_x_30444:
[----:B------:R-:W-:Y:S05]  /*1e940*/  BSYNC.RECONVERGENT B1 ;  /* 0x0000000000017941 */ /* 0x000fea0003800200 */
.L_x_30443:
        /* <DEDUP_REMOVED lines=47> */
[----:B------:R-:W-:Y:S01]  /*1ec40*/  IMAD.MOV.U32 R115, RZ, RZ, RZ ;  /* 0x000000ffff737224 */ /* 0x000fe200078e00ff */
        /* <DEDUP_REMOVED lines=13> */
.L_x_30441:
[----:B------:R-:W-:Y:S05]  /*1ed20*/  BSYNC.RECONVERGENT B0 ;  /* 0x0000000000007941 */ /* 0x000fea0003800200 */
.L_x_30440:
        /* <DEDUP_REMOVED lines=23> */
.L_x_30447:
        /* <DEDUP_REMOVED lines=13> */
.L_x_30449:
[----:B------:R-:W-:Y:S05]  /*1ef70*/  BSYNC.RECONVERGENT B1 ;  /* 0x0000000000017941 */ /* 0x000fea0003800200 */
.L_x_30448:
        /* <DEDUP_REMOVED lines=61> */
.L_x_30446:
[----:B------:R-:W-:Y:S05]  /*1f350*/  BSYNC.RECONVERGENT B0 ;  /* 0x0000000000007941 */ /* 0x000fea0003800200 */
.L_x_30445:
        /* <DEDUP_REMOVED lines=23> */
.L_x_30452:
        /* <DEDUP_REMOVED lines=13> */
.L_x_30454:
[----:B------:R-:W-:Y:S05]  /*1f5a0*/  BSYNC.RECONVERGENT B1 ;  /* 0x0000000000017941 */ /* 0x000fea0003800200 */
.L_x_30453:
        /* <DEDUP_REMOVED lines=61> */
.L_x_30451:
[----:B------:R-:W-:Y:S05]  /*1f980*/  BSYNC.RECONVERGENT B0 ;  /* 0x0000000000007941 */ /* 0x000fea0003800200 */
.L_x_30450:
        /* <DEDUP_REMOVED lines=23> */
.L_x_30457:
        /* <DEDUP_REMOVED lines=13> */
.L_x_30459:
[----:B------:R-:W-:Y:S05]  /*1fbd0*/  BSYNC.RECONVERGENT B1 ;  /* 0x0000000000017941 */ /* 0x000fea0003800200 */
.L_x_30458:
        /* <DEDUP_REMOVED lines=35> */
[----:B------:R-:W-:Y:S01]  /*1fe10*/  IMAD.WIDE.U32 R138, R115, -0x2daee0ad, RZ ;  /* 0xd2511f53738a7825 */ /* 0x000fe200078e00ff */
[----:B------:R-:W-:-:S03]  /*1fe20*/  IADD3 R137, PT, PT, R3, 0x1fd5c5a3, RZ ;  /* 0x1fd5c5a303897810 */ /* 0x000fc60007ffe0ff */
        /* <DEDUP_REMOVED lines=24> */
.L_x_30456:
[----:B------:R-:W-:Y:S05]  /*1ffb0*/  BSYNC.RECONVERGENT B0 ;  /* 0x0000000000007941 */ /* 0x000fea0003800200 */
.L_x_30455:
        /* <DEDUP_REMOVED lines=23> */
.L_x_30462:
        /* <DEDUP_REMOVED lines=15> */
.L_x_30464:
[----:B------:R-:W-:Y:S05]  /*20220*/  BSYNC.RECONVERGENT B1 ;  /* 0x0000000000017941 */ /* 0x000fea0003800200 */
.L_x_30463:
        /* <DEDUP_REMOVED lines=61> */
.L_x_30461:
[----:B------:R-:W-:Y:S05]  /*20600*/  BSYNC.RECONVERGENT B0 ;  /* 0x0000000000007941 */ /* 0x000fea0003800200 */
.L_x_30460:
        /* <DEDUP_REMOVED lines=10> */
.L_x_30424:
        /* <DEDUP_REMOVED lines=17> */
[----:B------:R-:W-:Y:S01]  /*207c0*/  SEL R133, RZ, 0x1, !P3 ;  /* 0x00000001ff857807 */ /* 0x000fe20005800000 */
[----:B------:R-:W-:Y:S01]  /*207d0*/  UMOV UR4, 0xffffffff ;  /* 0xffffffff00047882 */ /* 0x000fe20000000000 */
[----:B------:R-:W-:Y:S01]  /*207e0*/  LOP3.LUT P0, RZ, R135, 0x1f, RZ, 0xc0, !PT ;  /* 0x0000001f87ff7812 */ /* 0x000fe2000780c0ff */
[----:B------:R-:W-:Y:S01]  /*207f0*/  FADD.FTZ R137, R132, R85 ;  /* 0x0000005584897221 */ /* 0x000fe20000010000 */
[----:B------:R-:W-:-:S03]  /*20800*/  LOP3.LUT R133, R138, R133, RZ, 0xfc, !PT ;  /* 0x000000858a857212 */ /* 0x000fc600078efcff */
        /* <DEDUP_REMOVED lines=140> */
.L_x_30478:
[----:B------:R-:W-:Y:S01]  /*210d0*/  FMUL.FTZ R130, R128, R128 ;  /* 0x0000008080827220 */ /* 0x000fe20000410000 */
[----:B------:R-:W-:Y:S01]  /*210e0*/  ISETP.NE.AND P1, PT, RZ, UR11, PT ;  /* 0x0000000bff007c0c */ /* 0x000fe2000bf25270 */
[----:B-1----:R-:W-:Y:S01]  /*210f0*/  FADD.FTZ R0, R132, R135 ;  /* 0x0000008784007221 */ /* 0x002fe20000010000 */
[----:B------:R-:W-:Y:S02]  /*21100*/  HADD2.F32 R137, -RZ, R6.H1_H1 ;  /* 0x30000006ff897230 */ /* 0x000fe40000004100 */
[----:B------:R-:W-:Y:S01]  /*21110*/  FSEL R131, R130, RZ, P1 ;  /* 0x000000ff82837208 */ /* 0x000fe20000800000 */
[----:B------:R-:W-:Y:S01]  /*21120*/  FFMA.FTZ R0, R0, R129, UR12 ;  /* 0x0000000c00007e23 */ /* 0x000fe20008010081 */
[----:B------:R-:W-:-:S03]  /*21130*/  FSEL R129, R128, RZ, !P1 ;  /* 0x000000ff80817208 */ /* 0x000fc60004800000 */
[----:B------:R-:W-:Y:S02]  /*21140*/  FADD.FTZ R0, R0, R131 ;  /* 0x0000008300007221 */ /* 0x000fe40000010000 */
[C---:B------:R-:W-:Y:S01]  /*21150*/  FADD.FTZ R158, -R129.reuse, R79 ;  /* 0x0000004f819e7221 */ /* 0x040fe20000010100 */
[C---:B------:R-:W-:Y:S01]  /*21160*/  FADD.FTZ R88, -R129.reuse, R88 ;  /* 0x0000005881587221 */ /* 0x040fe20000010100 */
[----:B------:R-:W1:Y:S01]  /*21170*/  MUFU.RSQ R79, R0 ;  /* 0x00000000004f7308 */ /* 0x000e620000001400 */
        /* <DEDUP_REMOVED lines=18> */
[----:B------:R-:W-:-:S02]  /*212a0*/  HADD2.F32 R96, -RZ, R120.H1_H1 ;  /* 0x30000078ff607230 */ /* 0x000fc40000004100 */
[----:B------:R-:W-:Y:S01]  /*212b0*/  FADD.FTZ R164, -R129, R84 ;  /* 0x0000005481a47221 */ /* 0x000fe20000010100 */
        /* <DEDUP_REMOVED lines=9> */
[C---:B------:R-:W-:Y:S01]  /*21350*/  FADD.FTZ R84, -R129.reuse, R85 ;  /* 0x0000005581547221 */ /* 0x040fe20000010100 */
[----:B------:R-:W-:Y:S01]  /*21360*/  FADD.FTZ R85, -R129, R80 ;  /* 0x0000005081557221 */ /* 0x000fe20000010100 */
[----:B------:R-:W-:Y:S01]  /*21370*/  FFMA.FTZ R75, R75, R96, R98 ;  /* 0x000000604b4b7223 */ /* 0x000fe20000010062 */
[----:B0-----:R-:W-:Y:S01]  /*21380*/  FADD.FTZ R132, -R129, R82 ;  /* 0x0000005281847221 */ /* 0x001fe20000010100 */
[----:B------:R-:W-:Y:S01]  /*21390*/  FFMA.FTZ R130, R130, R83, R87 ;  /* 0x0000005382827223 */ /* 0x000fe20000010057 */
[----:B------:R-:W-:Y:S01]  /*213a0*/  FFMA.FTZ R131, R131, R102, R104 ;  /* 0x0000006683837223 */ /* 0x000fe20000010068 */
[----:B------:R-:W-:Y:S02]  /*213b0*/  HADD2.F32 R96, -RZ, R123.H1_H1 ;  /* 0x3000007bff607230 */ /* 0x000fe40000004100 */
[----:B------:R-:W-:Y:S01]  /*213c0*/  FADD.FTZ R82, -R129, R77 ;  /* 0x0000004d81527221 */ /* 0x000fe20000010100 */
[----:B------:R-:W-:-:S02]  /*213d0*/  HADD2.F32 R98, -RZ, R23.H1_H1 ;  /* 0x30000017ff627230 */ /* 0x000fc40000004100 */
[----:B------:R-:W-:Y:S01]  /*213e0*/  FADD.FTZ R88, -R129, R106 ;  /* 0x0000006a81587221 */ /* 0x000fe20000010100 */
[----:B------:R-:W-:Y:S02]  /*213f0*/  HADD2.F32 R83, -RZ, R122.H1_H1 ;  /* 0x3000007aff537230 */ /* 0x000fe40000004100 */
[----:B------:R-:W-:Y:S01]  /*21400*/  FMUL.FTZ R139, R79, R162 ;  /* 0x000000a24f8b7220 */ /* 0x000fe20000410000 */
[----:B------:R-:W-:Y:S02]  /*21410*/  HADD2.F32 R87, -RZ, R22.H1_H1 ;  /* 0x30000016ff577230 */ /* 0x000fe40000004100 */
[----:B------:R-:W-:Y:S01]  /*21420*/  FADD.FTZ R77, -R129, R72 ;  /* 0x00000048814d7221 */ /* 0x000fe20000010100 */
[----:B------:R-:W-:Y:S02]  /*21430*/  HADD2.F32 R102, -RZ, R4.H0_H0 ;  /* 0x20000004ff667230 */ /* 0x000fe40000004100 */
[----:B------:R-:W-:Y:S01]  /*21440*/  FMUL.FTZ R84, R79, R84 ;  /* 0x000000544f547220 */ /* 0x000fe20000410000 */
[----:B------:R-:W-:-:S02]  /*21450*/  HADD2.F32 R104, -RZ, R24.H0_H0 ;  /* 0x20000018ff687230 */ /* 0x000fc40000004100 */
[----:B------:R-:W-:Y:S01]  /*21460*/  FMUL.FTZ R85, R79, R85 ;  /* 0x000000554f557220 */ /* 0x000fe20000410000 */
[----:B------:R-:W-:Y:S02]  /*21470*/  HADD2.F32 R106, -RZ, R122.H0_H0 ;  /* 0x2000007aff6a7230 */ /* 0x000fe40000004100 */
[C---:B------:R-:W-:Y:S01]  /*21480*/  FADD.FTZ R80, -R129.reuse, R81 ;  /* 0x0000005181507221 */ /* 0x040fe20000010100 */
[----:B------:R-:W-:Y:S02]  /*21490*/  HADD2.F32 R89, -RZ, R22.H0_H0 ;  /* 0x20000016ff597230 */ /* 0x000fe40000004100 */
[----:B------:R-:W-:Y:S01]  /*214a0*/  FADD.FTZ R72, -R129, R73 ;  /* 0x0000004981487221 */ /* 0x000fe20000010100 */
[----:B------:R-:W-:Y:S01]  /*214b0*/  FMUL.FTZ R133, R79, R164 ;  /* 0x000000a44f857220 */ /* 0x000fe20000410000 */
[C---:B------:R-:W-:Y:S01]  /*214c0*/  FADD.FTZ R81, -R129.reuse, R76 ;  /* 0x0000004c81517221 */ /* 0x040fe20000010100 */
[C---:B------:R-:W-:Y:S01]  /*214d0*/  FADD.FTZ R73, -R129.reuse, R68 ;  /* 0x0000004481497221 */ /* 0x040fe20000010100 */
[----:B------:R-:W-:Y:S01]  /*214e0*/  FADD.FTZ R68, -R129, R69 ;  /* 0x0000004581447221 */ /* 0x000fe20000010100 */
[----:B------:R-:W-:Y:S01]  /*214f0*/  FFMA.FTZ R139, R139, R96, R98 ;  /* 0x000000608b8b7223 */ /* 0x000fe20000010062 */
[C---:B------:R-:W-:Y:S01]  /*21500*/  FADD.FTZ R134, -R129.reuse, R70 ;  /* 0x0000004681867221 */ /* 0x040fe20000010100 */
[C---:B------:R-:W-:Y:S01]  /*21510*/  FADD.FTZ R69, -R129.reuse, R92 ;  /* 0x0000005c81457221 */ /* 0x040fe20000010100 */
[----:B------:R-:W-:Y:S01]  /*21520*/  FADD.FTZ R142, -R129, R97 ;  /* 0x00000061818e7221 */ /* 0x000fe20000010100 */
        /* <DEDUP_REMOVED lines=59> */
[----:B------:R-:W-:-:S02]  /*218e0*/  HADD2.F32 R80, -RZ, R31.H1_H1 ;  /* 0x3000001fff507230 */ /* 0x000fc40000004100 */
        /* <DEDUP_REMOVED lines=37> */
[----:B------:R-:W-:Y:S01]  /*21b40*/  HADD2.F32 R68, -RZ, R14.H1_H1 ;  /* 0x3000000eff447230 */ /* 0x000fe20000004100 */
[----:B------:R-:W0:Y:S01]  /*21b50*/  @!P0 LDC.64 R72, c[0x0][0x3c0] ;  /* 0x0000f000ff488b82 */ /* 0x000e220000000a00 */
[----:B------:R-:W-:Y:S02]  /*21b60*/  HADD2.F32 R71, -RZ, R35.H1_H1 ;  /* 0x30000023ff477230 */ /* 0x000fe40000004100 */
        /* <DEDUP_REMOVED lines=9> */
[----:B------:R-:W-:Y:S01]  /*21c00*/  FMUL.FTZ R138, R79, R138 ;  /* 0x0000008a4f8a7220 */ /* 0x000fe20000410000 */
[----:B------:R-:W1:Y:S01]  /*21c10*/  @!P0 LDC.64 R70, c[0x0][0x3c8] ;  /* 0x0000f200ff468b82 */ /* 0x000e620000000a00 */
[----:B------:R-:W-:-:S02]  /*21c20*/  HADD2.F32 R99, -RZ, R16.H1_H1 ;  /* 0x30000010ff637230 */ /* 0x000fc40000004100 */
[C---:B------:R-:W-:Y:S01]  /*21c30*/  FMUL.FTZ R0, R79.reuse, R0 ;  /* 0x000000004f007220 */ /* 0x040fe20000410000 */
[----:B------:R-:W-:Y:S01]  /*21c40*/  FFMA.FTZ R138, R138, R89, R91 ;  /* 0x000000598a8a7223 */ /* 0x000fe2000001005b */
[----:B------:R-:W-:Y:S02]  /*21c50*/  HADD2.F32 R77, -RZ, R36.H1_H1 ;  /* 0x30000024ff4d7230 */ /* 0x000fe40000004100 */
[C---:B------:R-:W-:Y:S01]  /*21c60*/  FMUL.FTZ R85, R79.reuse, R86 ;  /* 0x000000564f557220 */ /* 0x040fe20000410000 */
[----:B------:R-:W-:Y:S02]  /*21c70*/  HADD2.F32 R89, -RZ, R17.H1_H1 ;  /* 0x30000011ff597230 */ /* 0x000fe40000004100 */
[C---:B------:R-:W-:Y:S01]  /*21c80*/  FMUL.FTZ R90, R79.reuse, R90 ;  /* 0x0000005a4f5a7220 */ /* 0x040fe20000410000 */
[----:B------:R-:W2:Y:S01]  /*21c90*/  LDC.64 R68, c[0x0][0x428] ;  /* 0x00010a00ff447b82 */ /* 0x000ea20000000a00 */
[----:B------:R-:W-:Y:S02]  /*21ca0*/  HADD2.F32 R91, -RZ, R37.H1_H1 ;  /* 0x30000025ff5b7230 */ /* 0x000fe40000004100 */
[----:B------:R-:W-:Y:S01]  /*21cb0*/  FMUL.FTZ R86, R79, R94 ;  /* 0x0000005e4f567220 */ /* 0x000fe20000410000 */
[----:B------:R-:W-:-:S02]  /*21cc0*/  HADD2.F32 R93, -RZ, R18.H0_H0 ;  /* 0x20000012ff5d7230 */ /* 0x000fc40000004100 */
[----:B------:R-:W-:Y:S01]  /*21cd0*/  FFMA.FTZ R99, R0, R99, R77 ;  /* 0x0000006300637223 */ /* 0x000fe2000001004d */
[----:B0-----:R-:W-:-:S04]  /*21ce0*/  @!P0 IMAD.WIDE R72, R114, 0x4, R72 ;  /* 0x0000000472488825 */ /* 0x001fc800078e0248 */
[----:B------:R-:W-:Y:S01]  /*21cf0*/  FFMA.FTZ R0, R90, R89, R91 ;  /* 0x000000595a007223 */ /* 0x000fe2000001005b */
[C---:B------:R-:W-:Y:S01]  /*21d00*/  FMUL.FTZ R88, R79.reuse, R88 ;  /* 0x000000584f587220 */ /* 0x040fe20000410000 */
[C---:B------:R-:W-:Y:S01]  /*21d10*/  FMUL.FTZ R143, R79.reuse, R76 ;  /* 0x0000004c4f8f7220 */ /* 0x040fe20000410000 */
[----:B------:R-:W-:Y:S01]  /*21d20*/  HADD2.F32 R95, -RZ, R38.H0_H0 ;  /* 0x20000026ff5f7230 */ /* 0x000fe20000004100 */
[----:B------:R0:W-:Y:S01]  /*21d30*/  @!P0 STG.E desc[UR6][R72.64], R128 ;  /* 0x0000008048008986 */ /* 0x0001e2000c101906 */
[----:B------:R-:W-:Y:S02]  /*21d40*/  HADD2.F32 R142, -RZ, R17.H0_H0 ;  /* 0x20000011ff8e7230 */ /* 0x000fe40000004100 */
[----:B------:R-:W-:Y:S01]  /*21d50*/  FMUL.FTZ R92, R79, R92 ;  /* 0x0000005c4f5c7220 */ /* 0x000fe20000410000 */
        /* <DEDUP_REMOVED lines=8> */
[----:B------:R-:W-:Y:S01]  /*21de0*/  HADD2.F32 R94, -RZ, R38.H1_H1 ;  /* 0x30000026ff5e7230 */ /* 0x000fe20000004100 */
[----:B0-----:R-:W-:Y:S01]  /*21df0*/  F2FP.F16.F32.PACK_AB R72, R97, R96 ;  /* 0x000000606148723e */ /* 0x001fe200000000ff */
[----:B------:R-:W-:Y:S01]  /*21e00*/  HADD2.F32 R93, -RZ, R19.H1_H1 ;  /* 0x30000013ff5d7230 */ /* 0x000fe20000004100 */
[----:B------:R-:W0:Y:S01]  /*21e10*/  LDC.64 R96, c[0x0][0x380] ;  /* 0x0000e000ff607b82 */ /* 0x000e220000000a00 */
[----:B------:R-:W-:Y:S02]  /*21e20*/  HADD2.F32 R95, -RZ, R39.H1_H1 ;  /* 0x30000027ff5f7230 */ /* 0x000fe40000004100 */
[----:B------:R-:W-:Y:S01]  /*21e30*/  FFMA.FTZ R142, R88, R89, R91 ;  /* 0x00000059588e7223 */ /* 0x000fe2000001005b */
[----:B-1----:R-:W-:-:S04]  /*21e40*/  @!P0 IMAD.WIDE R76, R114, 0x4, R70 ;  /* 0x00000004724c8825 */ /* 0x002fc800078e0246 */
[----:B------:R-:W-:Y:S01]  /*21e50*/  FFMA.FTZ R143, R143, R90, R94 ;  /* 0x0000005a8f8f7223 */ /* 0x000fe2000001005e */
[----:B------:R-:W-:Y:S01]  /*21e60*/  F2FP.F16.F32.PACK_AB R71, R139, R138 ;  /* 0x0000008a8b47723e */ /* 0x000fe200000000ff */
[----:B------:R-:W-:Y:S01]  /*21e70*/  FFMA.FTZ R145, R92, R93, R95 ;  /* 0x0000005d5c917223 */ /* 0x000fe2000001005f */
[--C-:B--2---:R-:W-:Y:S01]  /*21e80*/  IMAD.WIDE.U32 R88, R125, 0x10, R68.reuse ;  /* 0x000000107d587825 */ /* 0x104fe200078e0044 */
[----:B------:R-:W-:Y:S01]  /*21e90*/  F2FP.F16.F32.PACK_AB R70, R136, R133 ;  /* 0x000000858846723e */ /* 0x000fe200000000ff */
[----:B------:R1:W-:Y:S01]  /*21ea0*/  @!P0 STG.E desc[UR6][R76.64], R79 ;  /* 0x0000004f4c008986 */ /* 0x0003e2000c101906 */
[----:B------:R-:W-:Y:S01]  /*21eb0*/  F2FP.F16.F32.PACK_AB R73, R129, R106 ;  /* 0x0000006a8149723e */ /* 0x000fe200000000ff */
[--C-:B------:R-:W-:Y:S01]  /*21ec0*/  IMAD.WIDE.U32 R90, R118, 0x10, R68.reuse ;  /* 0x00000010765a7825 */ /* 0x100fe200078e0044 */
[----:B------:R-:W-:Y:S02]  /*21ed0*/  F2FP.F16.F32.PACK_AB R82, R101, R82 ;  /* 0x000000526552723e */ /* 0x000fe400000000ff */
[----:B------:R-:W-:Y:S01]  /*21ee0*/  F2FP.F16.F32.PACK_AB R81, R98, R81 ;  /* 0x000000516251723e */ /* 0x000fe200000000ff */
[----:B------:R-:W-:Y:S01]  /*21ef0*/  IMAD.WIDE.U32 R92, R117, 0x10, R68 ;  /* 0x00000010755c7825 */ /* 0x000fe200078e0044 */
[----:B------:R-:W-:-:S02]  /*21f00*/  F2FP.F16.F32.PACK_AB R80, R87, R80 ;  /* 0x000000505750723e */ /* 0x000fc400000000ff */
[----:B------:R-:W-:Y:S01]  /*21f10*/  F2FP.F16.F32.PACK_AB R87, R145, R142 ;  /* 0x0000008e9157723e */ /* 0x000fe200000000ff */
[--C-:B------:R-:W-:Y:S01]  /*21f20*/  IMAD.WIDE.U32 R94, R119, 0x10, R68.reuse ;  /* 0x00000010775e7825 */ /* 0x100fe200078e0044 */
[----:B------:R-:W-:Y:S02]  /*21f30*/  F2FP.F16.F32.PACK_AB R86, R143, R86 ;  /* 0x000000568f56723e */ /* 0x000fe400000000ff */
[----:B-1----:R-:W-:Y:S01]  /*21f40*/  F2FP.F16.F32.PACK_AB R79, R135, R134 ;  /* 0x00000086874f723e */ /* 0x002fe200000000ff */
[----:B------:R-:W-:Y:S01]  /*21f50*/  IMAD.WIDE.U32 R124, R124, 0x10, R68 ;  /* 0x000000107c7c7825 */ /* 0x000fe200078e0044 */
[----:B------:R-:W-:Y:S02]  /*21f60*/  F2FP.F16.F32.PACK_AB R69, R131, R130 ;  /* 0x000000828345723e */ /* 0x000fe400000000ff */
[----:B------:R-:W-:Y:S02]  /*21f70*/  F2FP.F16.F32.PACK_AB R68, R75, R74 ;  /* 0x0000004a4b44723e */ /* 0x000fe400000000ff */
        /* <DEDUP_REMOVED lines=15> */
.L_x_30465:
        /* <DEDUP_REMOVED lines=8> */
.L_x_30468:
[----:B------:R-:W-:Y:S05]  /*220f0*/  BSYNC B0 ;  /* 0x0000000000007941 */ /* 0x000fea0003800000 */
.L_x_30467:
        /* <DEDUP_REMOVED lines=9> */
.L_x_30469:
[----:B------:R-:W-:Y:S01]  /*22190*/  HFMA2 R136, -RZ, RZ, 0, 2.384185791015625e-07 ;  /* 0x00000004ff887431 */ /* 0x000fe200000001ff */
[----:B------:R-:W-:-:S05]  /*221a0*/  MOV R129, R135 ;  /* 0x0000008700817202 */ /* 0x000fca0000000f00 */
[----:B------:R-:W-:-:S04]  /*221b0*/  FADD.FTZ R131, R130, R129 ;  /* 0x0000008182837221 */ /* 0x000fc80000010000 */
[----:B------:R-:W-:-:S07]  /*221c0*/  IMAD.MOV.U32 R137, RZ, RZ, R131 ;  /* 0x000000ffff897224 */ /* 0x000fce00078e0083 */
[----:B------:R-:W-:Y:S05]  /*221d0*/  WARPSYNC.COLLECTIVE R134, `(.L_x_30470) ;  /* 0x0000000086087348 */ /* 0x000fea0003c00000 */
[----:B------:R0:W1:Y:S02]  /*221e0*/  SHFL.BFLY P1, R135, R137, R136, R139 ;  /* 0x0c00008889877389 */ /* 0x000064000002008b */
[----:B01----:R-:W-:Y:S05]  /*221f0*/  ENDCOLLECTIVE ;  /* 0x000000000000791b */ /* 0x003fea0003800000 */
.L_x_30470:
[----:B------:R-:W-:Y:S02]  /*22200*/  IMAD.MOV.U32 R136, RZ, RZ, 0x8 ;  /* 0x00000008ff887424 */ /* 0x000fe400078e00ff */
[----:B------:R-:W-:-:S04]  /*22210*/  IMAD.MOV.U32 R128, RZ, RZ, R135 ;  /* 0x000000ffff807224 */ /* 0x000fc800078e0087 */
[----:B------:R-:W-:-:S05]  /*22220*/  FADD.FTZ R132, R131, R128 ;  /* 0x0000008083847221 */ /* 0x000fca0000010000 */
[----:B------:R-:W-:-:S07]  /*22230*/  MOV R137, R132 ;  /* 0x0000008400897202 */ /* 0x000fce0000000f00 */
[----:B------:R-:W-:Y:S05]  /*22240*/  WARPSYNC.COLLECTIVE R134, `(.L_x_30471) ;  /* 0x0000000086087348 */ /* 0x000fea0003c00000 */
[----:B------:R0:W1:Y:S02]  /*22250*/  SHFL.BFLY P1, R135, R137, R136, R139 ;  /* 0x0c00008889877389 */ /* 0x000064000002008b */
[----:B01----:R-:W-:Y:S05]  /*22260*/  ENDCOLLECTIVE ;  /* 0x000000000000791b */ /* 0x003fea0003800000 */
.L_x_30471:
        /* <DEDUP_REMOVED lines=8> */
.L_x_30472:
        /* <DEDUP_REMOVED lines=88> */
.L_x_30473:
[----:B------:R-:W-:Y:S01]  /*22870*/  HFMA2 R136, -RZ, RZ, 0, 1.1920928955078125e-07 ;  /* 0x00000002ff887431 */ /* 0x000fe200000001ff */
[----:B------:R-:W-:-:S05]  /*22880*/  MOV R131, R135 ;  /* 0x0000008700837202 */ /* 0x000fca0000000f00 */
[----:B------:R-:W-:-:S04]  /*22890*/  FADD.FTZ R131, R0, R131 ;  /* 0x0000008300837221 */ /* 0x000fc80000010000 */
[----:B------:R-:W-:-:S07]  /*228a0*/  IMAD.MOV.U32 R137, RZ, RZ, R131 ;  /* 0x000000ffff897224 */ /* 0x000fce00078e0083 */
[----:B------:R-:W-:Y:S05]  /*228b0*/  WARPSYNC.COLLECTIVE R134, `(.L_x_30474) ;  /* 0x0000000086087348 */ /* 0x000fea0003c00000 */
[----:B------:R0:W1:Y:S02]  /*228c0*/  SHFL.BFLY P1, R135, R137, R136, R139 ;  /* 0x0c00008889877389 */ /* 0x000064000002008b */
[----:B01----:R-:W-:Y:S05]  /*228d0*/  ENDCOLLECTIVE ;  /* 0x000000000000791b */ /* 0x003fea0003800000 */
.L_x_30474:
[----:B------:R-:W-:Y:S02]  /*228e0*/  IMAD.MOV.U32 R136, RZ, RZ, 0x4 ;  /* 0x00000004ff887424 */ /* 0x000fe400078e00ff */
[----:B------:R-:W-:-:S04]  /*228f0*/  IMAD.MOV.U32 R130, RZ, RZ, R135 ;  /* 0x000000ffff827224 */ /* 0x000fc800078e0087 */
[----:B------:R-:W-:-:S05]  /*22900*/  FADD.FTZ R130, R131, R130 ;  /* 0x0000008283827221 */ /* 0x000fca0000010000 */
[----:B------:R-:W-:-:S07]  /*22910*/  MOV R137, R130 ;  /* 0x0000008200897202 */ /* 0x000fce0000000f00 */
[----:B------:R-:W-:Y:S05]  /*22920*/  WARPSYNC.COLLECTIVE R134, `(.L_x_30475) ;  /* 0x0000000086087348 */ /* 0x000fea0003c00000 */
[----:B------:R0:W1:Y:S02]  /*22930*/  SHFL.BFLY P1, R135, R137, R136, R139 ;  /* 0x0c00008889877389 */ /* 0x000064000002008b */
[----:B01----:R-:W-:Y:S05]  /*22940*/  ENDCOLLECTIVE ;  /* 0x000000000000791b */ /* 0x003fea0003800000 */
.L_x_30475:
[----:B------:R-:W-:Y:S01]  /*22950*/  HFMA2 R136, -RZ, RZ, 0, 4.76837158203125e-07 ;  /* 0x00000008ff887431 */ /* 0x000fe200000001ff */
[----:B------:R-:W-:-:S05]  /*22960*/  MOV R133, R135 ;  /* 0x0000008700857202 */ /* 0x000fca0000000f00 */
[----:B------:R-:W-:-:S04]  /*22970*/  FADD.FTZ R133, R130, R133 ;  /* 0x0000008582857221 */ /* 0x000fc80000010000 */
[----:B------:R-:W-:-:S07]  /*22980*/  IMAD.MOV.U32 R137, RZ, RZ, R133 ;  /* 0x000000ffff897224 */ /* 0x000fce00078e0085 */
[----:B------:R-:W-:Y:S05]  /*22990*/  WARPSYNC.COLLECTIVE R134, `(.L_x_30476) ;  /* 0x0000000086087348 */ /* 0x000fea0003c00000 */
[----:B------:R0:W1:Y:S02]  /*229a0*/  SHFL.BFLY P1, R135, R137, R136, R139 ;  /* 0x0c00008889877389 */ /* 0x000064000002008b */
[----:B01----:R-:W-:Y:S05]  /*229b0*/  ENDCOLLECTIVE ;  /* 0x000000000000791b */ /* 0x003fea0003800000 */
.L_x_30476:
[----:B------:R-:W-:Y:S02]  /*229c0*/  HFMA2 R136, -RZ, RZ, 0, 9.5367431640625e-07 ;  /* 0x00000010ff887431 */ /* 0x000fe400000001ff */
[----:B------:R-:W-:-:S04]  /*229d0*/  IMAD.MOV.U32 R132, RZ, RZ, R135 ;  /* 0x000000ffff847224 */ /* 0x000fc800078e0087 */
[----:B------:R-:W-:-:S05]  /*229e0*/  FADD.FTZ R132, R133, R132 ;  /* 0x0000008485847221 */ /* 0x000fca0000010000 */
[----:B------:R-:W-:-:S07]  /*229f0*/  MOV R137, R132 ;  /* 0x0000008400897202 */ /* 0x000fce0000000f00 */
[----:B------:R-:W-:Y:S05]  /*22a00*/  WARPSYNC.COLLECTIVE R134, `(.L_x_30477) ;  /* 0x0000000086087348 */ /* 0x000fea0003c00000 */
[----:B------:R0:W1:Y:S02]  /*22a10*/  SHFL.BFLY P1, R135, R137, R136, R139 ;  /* 0x0c00008889877389 */ /* 0x000064000002008b */
[----:B01----:R-:W-:Y:S05]  /*22a20*/  ENDCOLLECTIVE ;  /* 0x000000000000791b */ /* 0x003fea0003800000 */
.L_x_30477:
[----:B------:R-:W-:Y:S05]  /*22a30*/  BRA `(.L_x_30478) ;  /* 0xffffffe400a47947 */ /* 0x000fea000383ffff */
.L_x_30479:
        /* <DEDUP_REMOVED lines=12> */
.L_x_45877:


//--------------------- .text._ZN10layer_norm13ln_fwd_kernelINS_13Kernel_traitsI6__halfS2_fS2_fjLj1280ELj1ELj4ELj1ELj16ENS_18Kernel_traits_baseILj1280ES2_S2_fS2_fjLj128EEEEELb1ELb1ELb1ELb0EEEvNS_9FwdParamsE --------------------------
	.section	.text._ZN10layer_norm13ln_fwd_kernelINS_13Kernel_traitsI6__halfS2_fS2_fjLj1280ELj1ELj4ELj1ELj16ENS_18Kernel_traits_baseILj1280ES2_S2_fS2_fjLj128EEEEELb1ELb1ELb1ELb0EEEvNS_9FwdParamsE,"ax",@progbits
	.align	128
        .global         _ZN10layer_norm13ln_fwd_kernelINS_13Kernel_traitsI6__halfS2_fS2_fjLj1280ELj1ELj4ELj1ELj16ENS_18Kernel_traits_baseILj1280ES2_S2_fS2_fjLj128EEEEELb1ELb1ELb1ELb0EEEvNS_9FwdParamsE
        .type           _ZN10layer_norm13ln_fwd_kernelINS_13Kernel_traitsI6__halfS2_fS2_fjLj1280ELj1ELj4ELj1ELj16ENS_18Kernel_traits_baseILj1280ES2_S2_fS2_fjLj128EEEEELb1ELb1ELb1ELb0EEEvNS_9FwdParamsE,@function
        .size           _ZN10layer_norm13ln_fwd_kernelINS_13Kernel_traitsI6__halfS2_fS2_fjLj1280ELj1ELj4ELj1ELj16ENS_18Kernel_traits_baseILj1280ES2_S2_fS2_fjLj128EEEEELb1ELb1ELb1ELb0EEEvNS_9FwdParamsE,(.L_x_45878 - _ZN10layer_norm13ln_fwd_kernelINS_13Kernel_traitsI6__halfS2_fS2_fjLj1280ELj1ELj4ELj1ELj16ENS_18Kernel_traits_baseILj1280ES2_S2_fS2_fjLj128EEEEELb1ELb1ELb1ELb0EEEvNS_9FwdParamsE)
        .other          _ZN10layer_norm13ln_fwd_kernelINS_13Kernel_traitsI6__halfS2_fS2_fjLj1280ELj1ELj4ELj1ELj16ENS_18Kernel_traits_baseILj1280ES2_S2_fS2_fjLj128EEEEELb1ELb1ELb1ELb0EEEvNS_9FwdParamsE,@"STO_CUDA_ENTRY STV_DEFAULT"
_ZN10layer_norm13ln_fwd_kernelINS_13Kernel_traitsI6__halfS2_fS2_fjLj1280ELj1ELj4ELj1ELj16ENS_18Kernel_traits_baseILj1280ES2_S2_fS2_fjLj128EEEEELb1ELb1ELb1ELb0EEEvNS_9FwdParamsE:
.text._ZN10layer_norm13ln_fwd_kernelINS_13Kernel_traitsI6__halfS2_fS2_fjLj1280ELj1ELj4ELj1ELj16ENS_18Kernel_traits_baseILj1280ES2_S2_fS2_fjLj128EEEEELb1ELb1ELb1ELb0EEEvNS_9FwdParamsE:
        /* <DEDUP_REMOVED lines=23> */
[----:B------:R-:W-:Y:S01]  /*0170*/  MOV R7, R0 ;  /* 0x0000000000077202 */ /* 0x000fe20000000f00 */
        /* <DEDUP_REMOVED lines=67> */
.L_x_30481:
        /* <DEDUP_REMOVED lines=13> */
[----:B------:R-:W-:-:S06]  /*0680*/  @P0 LOP3.LUT R7, R7, 0x20, RZ, 0xfc, !PT ;  /* 0x0000002007070812 */ /* 0x000fcc00078efcff */
[----:B------:R-:W1:Y:S01]  /*0690*/  @P2 LDC.64 R78, c[0x0][0x3e8] ;  /* 0x0000fa00ff4e2b82 */ /* 0x000e620000000a00 */
[----:B--2---:R-:W-:-:S04]  /*06a0*/  @P1 IMAD.WIDE.U32 R32, R7, 0x10, R32 ;  /* 0x0000001007201825 */ /* 0x004fc800078e0020 */
[----:B------:R-:W-:Y:S01]  /*06b0*/  HFMA2 R58, -RZ, RZ, 0, 0 ;  /* 0x00000000ff3a7431 */ /* 0x000fe200000001ff */
[----:B------:R-:W5:Y:S02]  /*06c0*/  @P0 LDG.E.128 R24, desc[UR6][R20.64] ;  /* 0x0000000614180981 */ /* 0x000f64000c1e1d00 */
[----:B------:R-:W2:Y:S01]  /*06d0*/  @P3 LDC.64 R80, c[0x0][0x3d0] ;  /* 0x0000f400ff503b82 */ /* 0x000ea20000000a00 */
[C---:B---3--:R-:W-:Y:S01]  /*06e0*/  @P1 IMAD.WIDE.U32 R44, R7.reuse, 0x10, R44 ;  /* 0x00000010072c1825 */ /* 0x048fe200078e002c */
[----:B------:R-:W5:Y:S03]  /*06f0*/  @P1 LDG.E.128 R28, desc[UR6][R32.64] ;  /* 0x00000006201c1981 */ /* 0x000f66000c1e1d00 */
[----:B------:R-:W-:Y:S01]  /*0700*/  @P1 VIADD R7, R7, 0x20 ;  /* 0x0000002007071836 */ /* 0x000fe20000000000 */
[----:B------:R3:W5:Y:S02]  /*0710*/  @P1 LDG.E.128 R36, desc[UR6][R44.64] ;  /* 0x000000062c241981 */ /* 0x000764000c1e1d00 */
[----:B------:R-:W4:Y:S01]  /*0720*/  @P3 LDC.64 R82, c[0x0][0x3e8] ;  /* 0x0000fa00ff523b82 */ /* 0x000f220000000a00 */
[----:B0-----:R-:W-:-:S05]  /*0730*/  @P2 IMAD.WIDE.U32 R76, R7, 0x10, R56 ;  /* 0x00000010074c2825 */ /* 0x001fca00078e0038 */
[----:B------:R0:W5:Y:S02]  /*0740*/  @P2 LDG.E.128 R40, desc[UR6][R76.64] ;  /* 0x000000064c282981 */ /* 0x000164000c1e1d00 */
[----:B------:R-:W3:Y:S01]  /*0750*/  @P4 LDC.64 R8, c[0x0][0x3d0] ;  /* 0x0000f400ff084b82 */ /* 0x000ee20000000a00 */
[C---:B-1----:R-:W-:Y:S01]  /*0760*/  @P2 IMAD.WIDE.U32 R78, R7.reuse, 0x10, R78 ;  /* 0x00000010074e2825 */ /* 0x042fe200078e004e */
[----:B------:R-:W-:-:S04]  /*0770*/  @P2 IADD3 R7, PT, PT, R7, 0x20, RZ ;  /* 0x0000002007072810 */ /* 0x000fc80007ffe0ff */
[----:B------:R0:W5:Y:S02]  /*0780*/  @P2 LDG.E.128 R48, desc[UR6][R78.64] ;  /* 0x000000064e302981 */ /* 0x000164000c1e1d00 */
[----:B------:R-:W1:Y:S01]  /*0790*/  @P4 LDC.64 R12, c[0x0][0x3e8] ;  /* 0x0000fa00ff0c4b82 */ /* 0x000e620000000a00 */
[----:B--2---:R-:W-:-:S05]  /*07a0*/  @P3 IMAD.WIDE.U32 R80, R7, 0x10, R80 ;  /* 0x0000001007503825 */ /* 0x004fca00078e0050 */
[----:B------:R0:W5:Y:S01]  /*07b0*/  @P3 LDG.E.128 R52, desc[UR6][R80.64] ;  /* 0x0000000650343981 */ /* 0x000162000c1e1d00 */
[----:B----4-:R-:W-:-:S04]  /*07c0*/  @P3 IMAD.WIDE.U32 R82, R7, 0x10, R82 ;  /* 0x0000001007523825 */ /* 0x010fc800078e0052 */
[----:B------:R-:W-:Y:S01]  /*07d0*/  @P3 VIADD R7, R7, 0x20 ;  /* 0x0000002007073836 */ /* 0x000fe20000000000 */
[----:B------:R0:W5:Y:S03]  /*07e0*/  @P3 LDG.E.128 R60, desc[UR6][R82.64] ;  /* 0x00000006523c3981 */ /* 0x000166000c1e1d00 */
[----:B---3--:R-:W-:-:S05]  /*07f0*/  @P4 IMAD.WIDE.U32 R8, R7, 0x10, R8 ;  /* 0x0000001007084825 */ /* 0x008fca00078e0008 */
[----:B------:R0:W5:Y:S01]  /*0800*/  @P4 LDG.E.128 R64, desc[UR6][R8.64] ;  /* 0x0000000608404981 */ /* 0x000162000c1e1d00 */
[----:B-1----:R-:W-:-:S05]  /*0810*/  @P4 IMAD.WIDE.U32 R12, R7, 0x10, R12 ;  /* 0x00000010070c4825 */ /* 0x002fca00078e000c */
[----:B------:R0:W5:Y:S01]  /*0820*/  @P4 LDG.E.128 R72, desc[UR6][R12.64] ;  /* 0x000000060c484981 */ /* 0x000162000c1e1d00 */
[----:B------:R-:W-:Y:S01]  /*0830*/  CS2R R56, SRZ ;  /* 0x0000000000387805 */ /* 0x000fe2000001ff00 */
[----:B------:R-:W-:Y:S01]  /*0840*/  IMAD.MOV.U32 R46, RZ, RZ, RZ ;  /* 0x000000ffff2e7224 */ /* 0x000fe200078e00ff */
[----:B------:R-:W-:Y:S02]  /*0850*/  CS2R R44, SRZ ;  /* 0x00000000002c7805 */ /* 0x000fe4000001ff00 */
[----:B------:R-:W-:Y:S02]  /*0860*/  MOV R34, RZ ;  /* 0x000000ff00227202 */ /* 0x000fe40000000f00 */
[----:B------:R-:W-:Y:S01]  /*0870*/  CS2R R32, SRZ ;  /* 0x0000000000207805 */ /* 0x000fe2000001ff00 */
[----:B------:R-:W-:Y:S01]  /*0880*/  IMAD.MOV.U32 R22, RZ, RZ, RZ ;  /* 0x000000ffff167224 */ /* 0x000fe200078e00ff */
[----:B------:R-:W-:Y:S02]  /*0890*/  CS2R R20, SRZ ;  /* 0x0000000000147805 */ /* 0x000fe4000001ff00 */
[----:B------:R-:W-:-:S02]  /*08a0*/  @P4 CS2R R70, SRZ ;  /* 0x0000000000464805 */ /* 0x000fc4000001ff00 */
[----:B------:R-:W-:Y:S02]  /*08b0*/  @P4 CS2R R68, SRZ ;  /* 0x0000000000444805 */ /* 0x000fe4000001ff00 */
[----:B------:R-:W-:Y:S01]  /*08c0*/  @P0 MOV R23, RZ ;  /* 0x000000ff00170202 */ /* 0x000fe20000000f00 */
[----:B------:R-:W-:Y:S01]  /*08d0*/  @P1 IMAD.MOV.U32 R35, RZ, RZ, RZ ;  /* 0x000000ffff231224 */ /* 0x000fe200078e00ff */
[----:B------:R-:W-:Y:S01]  /*08e0*/  @P2 MOV R47, RZ ;  /* 0x000000ff002f2202 */ /* 0x000fe20000000f00 */
[----:B0-----:R-:W-:-:S07]  /*08f0*/  @P3 IMAD.MOV.U32 R59, RZ, RZ, RZ ;  /* 0x000000ffff3b3224 */ /* 0x001fce00078e00ff */
.L_x_30482:
[----:B------:R-:W-:Y:S05]  /*0900*/  BSYNC.RECONVERGENT B0 ;  /* 0x0000000000007941 */ /* 0x000fea0003800200 */
.L_x_30480:
[----:B------:R-:W0:Y:S02]  /*0910*/  LDCU UR4, c[0x0][0x384] ;  /* 0x00007080ff0477ac */ /* 0x000e240008000800 */
[----:B0-----:R-:W-:-:S13]  /*0920*/  ISETP.GE.AND P0, PT, R3, UR4, PT ;  /* 0x0000000403007c0c */ /* 0x001fda000bf06270 */
[----:B------:R-:W-:Y:S05]  /*0930*/  @P0 EXIT ;  /* 0x000000000000094d */ /* 0x000fea0003800000 */
[----:B------:R-:W0:Y:S01]  /*0940*/  LDC R7, c[0x0][0x360] ;  /* 0x0000d800ff077b82 */ /* 0x000e220000000800 */
[----:B------:R-:W-:Y:S01]  /*0950*/  IMAD.HI.U32 R9, R4, -0x2daee0ad, RZ ;  /* 0xd2511f5304097827 */ /* 0x000fe200078e00ff */
[----:B-----5:R-:W-:Y:S01]  /*0960*/  IADD3 R12, PT, PT, R132, -0x61c88647, RZ ;  /* 0x9e3779b9840c7810 */ /* 0x020fe20007ffe0ff */
[----:B------:R-:W1:Y:S01]  /*0970*/  LDCU UR8, c[0x0][0x404] ;  /* 0x00008080ff0877ac */ /* 0x000e620008000800 */
[----:B------:R-:W-:Y:S01]  /*0980*/  IADD3 R76, PT, PT, R133, 0x646e171e, RZ ;  /* 0x646e171e854c7810 */ /* 0x000fe20007ffe0ff */
[----:B------:R-:W-:Y:S01]  /*0990*/  IMAD R14, R4, -0x2daee0ad, RZ ;  /* 0xd2511f53040e7824 */ /* 0x000fe200078e02ff */
[----:B------:R-:W-:Y:S01]  /*09a0*/  LOP3.LUT R9, R9, R133, RZ, 0x3c, !PT ;  /* 0x0000008509097212 */ /* 0x000fe200078e3cff */
[----:B------:R-:W-:Y:S01]  /*09b0*/  VIADD R15, R133, 0xbb67ae85 ;  /* 0xbb67ae85850f7836 */ /* 0x000fe20000000000 */
[----:B------:R-:W2:Y:S03]  /*09c0*/  LDCU.U8 UR9, c[0x0][0x410] ;  /* 0x00008200ff0977ac */ /* 0x000ea60008000000 */
        /* <DEDUP_REMOVED lines=23> */
[----:B------:R-:W-:Y:S02]  /*0b40*/  VIADD R15, R133, 0x32370b8f ;  /* 0x32370b8f850f7836 */ /* 0x000fe40000000000 */
[----:B------:R-:W-:-:S03]  /*0b50*/  IMAD.HI.U32 R9, R11, -0x326172a9, RZ ;  /* 0xcd9e8d570b097827 */ /* 0x000fc600078e00ff */
[----:B------:R-:W-:Y:S02]  /*0b60*/  LOP3.LUT R8, R15, R13, R8, 0x96, !PT ;  /* 0x0000000d0f087212 */ /* 0x000fe400078e9608 */
[----:B------:R-:W-:Y:S01]  /*0b70*/  LOP3.LUT R9, R14, R12, R9, 0x96, !PT ;  /* 0x0000000c0e097212 */ /* 0x000fe200078e9609 */
[----:B------:R-:W-:Y:S01]  /*0b80*/  IMAD R14, R7, -0x2daee0ad, RZ ;  /* 0xd2511f53070e7824 */ /* 0x000fe200078e02ff */
[----:B------:R-:W-:Y:S01]  /*0b90*/  IADD3 R15, PT, PT, R133, -0x126145ec, RZ ;  /* 0xed9eba14850f7810 */ /* 0x000fe20007ffe0ff */
        /* <DEDUP_REMOVED lines=23> */
[----:B------:R-:W-:Y:S01]  /*0d10*/  IADD3 R11, PT, PT, R132, 0x5384540f, RZ ;  /* 0x5384540f840b7810 */ /* 0x000fe20007ffe0ff */
[----:B------:R-:W-:-:S04]  /*0d20*/  IMAD.HI.U32 R12, R7, -0x2daee0ad, RZ ;  /* 0xd2511f53070c7827 */ /* 0x000fc800078e00ff */
        /* <DEDUP_REMOVED lines=20> */
[----:B------:R-:W-:Y:S01]  /*0e70*/  LOP3.LUT R9, R10, 0x3, RZ, 0xc0, !PT ;  /* 0x000000030a097812 */ /* 0x000fe200078ec0ff */
[----:B------:R-:W-:Y:S01]  /*0e80*/  HFMA2 R10, -RZ, RZ, 0, 0 ;  /* 0x00000000ff0a7431 */ /* 0x000fe200000001ff */
[----:B------:R-:W-:Y:S01]  /*0e90*/  LOP3.LUT R7, R13, R76, R7, 0x96, !PT ;  /* 0x0000004c0d077212 */ /* 0x000fe200078e9607 */
[----:B01234-:R-:W-:-:S07]  /*0ea0*/  IMAD R14, R14, -0x2daee0ad, RZ ;  /* 0xd2511f530e0e7824 */ /* 0x01ffce00078e02ff */
.L_x_31069:
[----:B------:R-:W0:Y:S08]  /*0eb0*/  LDC.64 R128, c[0x0][0x3f0] ;  /* 0x0000fc00ff807b82 */ /* 0x000e300000000a00 */
        /* <DEDUP_REMOVED lines=9> */
[----:B------:R-:W-:Y:S03]  /*0f50*/  BSSY.RECONVERGENT B0, `(.L_x_30483) ;  /* 0x00006ce000007945 */ /* 0x000fe60003800200 */
[----:B------:R-:W-:Y:S01]  /*0f60*/  LEA.HI.SX32 R150, R131, R0, 0x1d ;  /* 0x0000000083967211 */ /* 0x000fe200078feaff */
[----:B------:R0:W5:Y:S02]  /*0f70*/  LDG.E R146, desc[UR6][R146.64] ;  /* 0x0000000692927981 */ /* 0x000164000c1e1900 */
[----:B0-----:R-:W-:Y:S02]  /*0f80*/  MOV R147, RZ ;  /* 0x000000ff00937202 */ /* 0x001fe40000000f00 */
        /* <DEDUP_REMOVED lines=14> */
.L_x_30486:
[----:B------:R-:W-:Y:S05]  /*1070*/  BSYNC.RECONVERGENT B1 ;  /* 0x0000000000017941 */ /* 0x000fea0003800200 */
.L_x_30485:
        /* <DEDUP_REMOVED lines=10> */
[----:B------:R-:W-:Y:S01]  /*1120*/  @!P1 IMAD.MOV.U32 R130, RZ, RZ, R14 ;  /* 0x000000ffff829224 */ /* 0x000fe200078e000e */
[----:B------:R-:W-:Y:S01]  /*1130*/  @!P1 MOV R92, R9 ;  /* 0x00000009005c9202 */ /* 0x000fe20000000f00 */
[----:B--2---:R-:W-:Y:S01]  /*1140*/  @!P1 IMAD.MOV.U32 R88, RZ, RZ, R80 ;  /* 0x000000ffff589224 */ /* 0x004fe200078e0050 */
        /* <DEDUP_REMOVED lines=17> */
.L_x_30493:
        /* <DEDUP_REMOVED lines=13> */
.L_x_30495:
[----:B------:R-:W-:Y:S05]  /*1330*/  BSYNC.RECONVERGENT B4 ;  /* 0x0000000000047941 */ /* 0x000fea0003800200 */
.L_x_30494:
        /* <DEDUP_REMOVED lines=59> */
[----:B------:R-:W-:-:S07]  /*16f0*/  LOP3.LUT R8, R9, R8, R131, 0x96, !PT ;  /* 0x0000000809087212 */ /* 0x000fce00078e9683 */
.L_x_30492:
[----:B------:R-:W-:Y:S05]  /*1700*/  BSYNC.RECONVERGENT B3 ;  /* 0x0000000000037941 */ /* 0x000fea0003800200 */
.L_x_30491:
        /* <DEDUP_REMOVED lines=11> */
.L_x_30490:
[----:B------:R-:W-:Y:S05]  /*17c0*/  BSYNC.RECONVERGENT B2 ;  /* 0x0000000000027941 */ /* 0x000fea0003800200 */
.L_x_30489:
        /* <DEDUP_REMOVED lines=17> */
.L_x_30500:
        /* <DEDUP_REMOVED lines=13> */
.L_x_30502:
[----:B------:R-:W-:Y:S05]  /*19b0*/  BSYNC.RECONVERGENT B4 ;  /* 0x0000000000047941 */ /* 0x000fea0003800200 */
.L_x_30501:
        /* <DEDUP_REMOVED lines=56> */
[----:B------:R-:W-:Y:S02]  /*1d40*/  HFMA2 R9, -RZ, RZ, 0, 0 ;  /* 0x00000000ff097431 */ /* 0x000fe400000001ff */
[----:B------:R-:W-:Y:S01]  /*1d50*/  IMAD.MOV.U32 R12, RZ, RZ, R8 ;  /* 0x000000ffff0c7224 */ /* 0x000fe200078e0008 */
[----:B------:R-:W-:Y:S01]  /*1d60*/  MOV R13, R130 ;  /* 0x00000082000d7202 */ /* 0x000fe20000000f00 */
[----:B------:R-:W-:Y:S01]  /*1d70*/  IMAD.MOV.U32 R130, RZ, RZ, R90 ;  /* 0x000000ffff827224 */ /* 0x000fe200078e005a */
[----:B------:R-:W-:-:S07]  /*1d80*/  LOP3.LUT R8, R89, R92, R91, 0x96, !PT ;  /* 0x0000005c59087212 */ /* 0x000fce00078e965b */
.L_x_30499:
[----:B------:R-:W-:Y:S05]  /*1d90*/  BSYNC.RECONVERGENT B3 ;  /* 0x0000000000037941 */ /* 0x000fea0003800200 */
.L_x_30498:
        /* <DEDUP_REMOVED lines=11> */
.L_x_30497:
[----:B------:R-:W-:Y:S05]  /*1e50*/  BSYNC.RECONVERGENT B2 ;  /* 0x0000000000027941 */ /* 0x000fea0003800200 */
.L_x_30496:
        /* <DEDUP_REMOVED lines=17> */
.L_x_30507:
        /* <DEDUP_REMOVED lines=13> */
.L_x_30509:
[----:B------:R-:W-:Y:S05]  /*2040*/  BSYNC.RECONVERGENT B4 ;  /* 0x0000000000047941 */ /* 0x000fea0003800200 */
.L_x_30508:
        /* <DEDUP_REMOVED lines=61> */
.L_x_30506:
[----:B------:R-:W-:Y:S05]  /*2420*/  BSYNC.RECONVERGENT B3 ;  /* 0x0000000000037941 */ /* 0x000fea0003800200 */
.L_x_30505:
        /* <DEDUP_REMOVED lines=11> */
.L_x_30504:
[----:B------:R-:W-:Y:S05]  /*24e0*/  BSYNC.RECONVERGENT B2 ;  /* 0x0000000000027941 */ /* 0x000fea0003800200 */
.L_x_30503:
        /* <DEDUP_REMOVED lines=17> */
.L_x_30514:
        /* <DEDUP_REMOVED lines=13> */
.L_x_30516:
[----:B------:R-:W-:Y:S05]  /*26d0*/  BSYNC.RECONVERGENT B4 ;  /* 0x0000000000047941 */ /* 0x000fea0003800200 */
.L_x_30515:
        /* <DEDUP_REMOVED lines=61> */
.L_x_30513:
[----:B------:R-:W-:Y:S05]  /*2ab0*/  BSYNC.RECONVERGENT B3 ;  /* 0x0000000000037941 */ /* 0x000fea0003800200 */
.L_x_30512:
        /* <DEDUP_REMOVED lines=11> */
.L_x_30511:
[----:B------:R-:W-:Y:S05]  /*2b70*/  BSYNC.RECONVERGENT B2 ;  /* 0x0000000000027941 */ /* 0x000fea0003800200 */
.L_x_30510:
[----:B------:R-:W-:Y:S01]  /*2b80*/  BSSY.RECONVERGENT B2, `(.L_x_30517) ;  /* 0x0000068000027945 */ /* 0x000fe20003800200 */
[----:B------:R-:W-:Y:S01]  /*2b90*/  MOV R14, R9 ;  /* 0x00000009000e7202 */ /* 0x000fe20000000f00 */
[----:B-----5:R-:W-:Y:S02]  /*2ba0*/  IMAD.MOV.U32 R92, RZ, RZ, R84 ;  /* 0x000000ffff5c7224 */ /* 0x020fe400078e0054 */
        /* <DEDUP_REMOVED lines=14> */
.L_x_30521:
        /* <DEDUP_REMOVED lines=13> */
.L_x_30523:
[----:B------:R-:W-:Y:S05]  /*2d60*/  BSYNC.RECONVERGENT B4 ;  /* 0x0000000000047941 */ /* 0x000fea0003800200 */
.L_x_30522:
        /* <DEDUP_REMOVED lines=59> */
[----:B------:R-:W-:Y:S01]  /*3120*/  IMAD.MOV.U32 R130, RZ, RZ, R92 ;  /* 0x000000ffff827224 */ /* 0x000fe200078e005c */
[----:B------:R-:W-:-:S07]  /*3130*/  LOP3.LUT R7, R7, R94, R129, 0x96, !PT ;  /* 0x0000005e07077212 */ /* 0x000fce00078e9681 */
.L_x_30520:
[----:B------:R-:W-:Y:S05]  /*3140*/  BSYNC.RECONVERGENT B3 ;  /* 0x0000000000037941 */ /* 0x000fea0003800200 */
.L_x_30519:
        /* <DEDUP_REMOVED lines=11> */
.L_x_30518:
[----:B------:R-:W-:Y:S05]  /*3200*/  BSYNC.RECONVERGENT B2 ;  /* 0x0000000000027941 */ /* 0x000fea0003800200 */
.L_x_30517:
        /* <DEDUP_REMOVED lines=17> */
.L_x_30528:
        /* <DEDUP_REMOVED lines=13> */
.L_x_30530:
[----:B------:R-:W-:Y:S05]  /*33f0*/  BSYNC.RECONVERGENT B4 ;  /* 0x0000000000047941 */ /* 0x000fea0003800200 */
.L_x_30529:
        /* <DEDUP_REMOVED lines=56> */
[----:B------:R-:W-:Y:S02]  /*3780*/  HFMA2 R9, -RZ, RZ, 0, 0 ;  /* 0x00000000ff097431 */ /* 0x000fe400000001ff */
[----:B------:R-:W-:Y:S01]  /*3790*/  IMAD.MOV.U32 R12, RZ, RZ, R140 ;  /* 0x000000ffff0c7224 */ /* 0x000fe200078e008c */
[----:B------:R-:W-:Y:S02]  /*37a0*/  LOP3.LUT R8, R93, R8, R95, 0x96, !PT ;  /* 0x000000085d087212 */ /* 0x000fe400078e965f */
[----:B------:R-:W-:Y:S01]  /*37b0*/  MOV R93, R130 ;  /* 0x00000082005d7202 */ /* 0x000fe20000000f00 */
[----:B------:R-:W-:-:S07]  /*37c0*/  IMAD.MOV.U32 R130, RZ, RZ, R94 ;  /* 0x000000ffff827224 */ /* 0x000fce00078e005e */
.L_x_30527:
[----:B------:R-:W-:Y:S05]  /*37d0*/  BSYNC.RECONVERGENT B3 ;  /* 0x0000000000037941 */ /* 0x000fea0003800200 */
.L_x_30526:
        /* <DEDUP_REMOVED lines=11> */
.L_x_30525:
[----:B------:R-:W-:Y:S05]  /*3890*/  BSYNC.RECONVERGENT B2 ;  /* 0x0000000000027941 */ /* 0x000fea0003800200 */
.L_x_30524:
        /* <DEDUP_REMOVED lines=17> */
.L_x_30535:
        /* <DEDUP_REMOVED lines=13> */
.L_x_30537:
[----:B------:R-:W-:Y:S05]  /*3a80*/  BSYNC.RECONVERGENT B4 ;  /* 0x0000000000047941 */ /* 0x000fea0003800200 */
.L_x_30536:
        /* <DEDUP_REMOVED lines=61> */
.L_x_30534:
[----:B------:R-:W-:Y:S05]  /*3e60*/  BSYNC.RECONVERGENT B3 ;  /* 0x0000000000037941 */ /* 0x000fea0003800200 */
.L_x_30533:
        /* <DEDUP_REMOVED lines=11> */
.L_x_30532:
[----:B------:R-:W-:Y:S05]  /*3f20*/  BSYNC.RECONVERGENT B2 ;  /* 0x0000000000027941 */ /* 0x000fea0003800200 */
.L_x_30531:
        /* <DEDUP_REMOVED lines=16> */
.L_x_30541:
        /* <DEDUP_REMOVED lines=13> */
.L_x_30543:
[----:B------:R-:W-:Y:S05]  /*4100*/  BSYNC.RECONVERGENT B3 ;  /* 0x0000000000037941 */ /* 0x000fea0003800200 */
.L_x_30542:
        /* <DEDUP_REMOVED lines=61> */
.L_x_30540:
[----:B------:R-:W-:Y:S05]  /*44e0*/  BSYNC.RECONVERGENT B2 ;  /* 0x0000000000027941 */ /* 0x000fea0003800200 */
.L_x_30539:
        /* <DEDUP_REMOVED lines=10> */
[----:B------:R-:W-:Y:S01]  /*4590*/  FFMA.FTZ R95, R14, R128, R87 ;  /* 0x000000800e5f7223 */ /* 0x000fe20000010057 */
[----:B------:R-:W-:Y:S06]  /*45a0*/  BRA `(.L_x_30538) ;  /* 0x0000003400247947 */ /* 0x000fec0003800000 */
.L_x_30488:
        /* <DEDUP_REMOVED lines=21> */
.L_x_30548:
        /* <DEDUP_REMOVED lines=13> */
.L_x_30550:
[----:B------:R-:W-:Y:S05]  /*47d0*/  BSYNC.RECONVERGENT B4 ;  /* 0x0000000000047941 */ /* 0x000fea0003800200 */
.L_x_30549:
        /* <DEDUP_REMOVED lines=59> */
[----:B------:R-:W-:-:S07]  /*4b90*/  IMAD.MOV.U32 R90, RZ, RZ, RZ ;  /* 0x000000ffff5a7224 */ /* 0x000fce00078e00ff */
.L_x_30547:
[----:B------:R-:W-:Y:S05]  /*4ba0*/  BSYNC.RECONVERGENT B3 ;  /* 0x0000000000037941 */ /* 0x000fea0003800200 */
.L_x_30546:
        /* <DEDUP_REMOVED lines=11> */
.L_x_30545:
[----:B------:R-:W-:Y:S05]  /*4c60*/  BSYNC.RECONVERGENT B2 ;  /* 0x0000000000027941 */ /* 0x000fea0003800200 */
.L_x_30544:
        /* <DEDUP_REMOVED lines=17> */
.L_x_30555:
        /* <DEDUP_REMOVED lines=13> */
.L_x_30557:
[----:B------:R-:W-:Y:S05]  /*4e50*/  BSYNC.RECONVERGENT B4 ;  /* 0x0000000000047941 */ /* 0x000fea0003800200 */
.L_x_30556:
        /* <DEDUP_REMOVED lines=61> */
.L_x_30554:
[----:B------:R-:W-:Y:S05]  /*5230*/  BSYNC.RECONVERGENT B3 ;  /* 0x0000000000037941 */ /* 0x000fea0003800200 */
.L_x_30553:
        /* <DEDUP_REMOVED lines=11> */
.L_x_30552:
[----:B------:R-:W-:Y:S05]  /*52f0*/  BSYNC.RECONVERGENT B2 ;  /* 0x0000000000027941 */ /* 0x000fea0003800200 */
.L_x_30551:
        /* <DEDUP_REMOVED lines=17> */
.L_x_30562:
        /* <DEDUP_REMOVED lines=13> */
.L_x_30564:
[----:B------:R-:W-:Y:S05]  /*54e0*/  BSYNC.RECONVERGENT B4 ;  /* 0x0000000000047941 */ /* 0x000fea0003800200 */
.L_x_30563:
        /* <DEDUP_REMOVED lines=61> */
.L_x_30561:
[----:B------:R-:W-:Y:S05]  /*58c0*/  BSYNC.RECONVERGENT B3 ;  /* 0x0000000000037941 */ /* 0x000fea0003800200 */
.L_x_30560:
        /* <DEDUP_REMOVED lines=11> */
.L_x_30559:
[----:B------:R-:W-:Y:S05]  /*5980*/  BSYNC.RECONVERGENT B2 ;  /* 0x0000000000027941 */ /* 0x000fea0003800200 */
.L_x_30558:
        /* <DEDUP_REMOVED lines=17> */
.L_x_30569:
        /* <DEDUP_REMOVED lines=13> */
.L_x_30571:
[----:B------:R-:W-:Y:S05]  /*5b70*/  BSYNC.RECONVERGENT B4 ;  /* 0x0000000000047941 */ /* 0x000fea0003800200 */
.L_x_30570:
        /* <DEDUP_REMOVED lines=61> */
.L_x_30568:
[----:B------:R-:W-:Y:S05]  /*5f50*/  BSYNC.RECONVERGENT B3 ;  /* 0x0000000000037941 */ /* 0x000fea0003800200 */
.L_x_30567:
        /* <DEDUP_REMOVED lines=11> */
.L_x_30566:
[----:B------:R-:W-:Y:S05]  /*6010*/  BSYNC.RECONVERGENT B2 ;  /* 0x0000000000027941 */ /* 0x000fea0003800200 */
.L_x_30565:
        /* <DEDUP_REMOVED lines=17> */
.L_x_30576:
        /* <DEDUP_REMOVED lines=13> */
.L_x_30578:
[----:B------:R-:W-:Y:S05]  /*6200*/  BSYNC.RECONVERGENT B4 ;  /* 0x0000000000047941 */ /* 0x000fea0003800200 */
.L_x_30577:
        /* <DEDUP_REMOVED lines=61> */
.L_x_30575:
[----:B------:R-:W-:Y:S05]  /*65e0*/  BSYNC.RECONVERGENT B3 ;  /* 0x0000000000037941 */ /* 0x000fea0003800200 */
.L_x_30574:
        /* <DEDUP_REMOVED lines=11> */
.L_x_30573:
[----:B------:R-:W-:Y:S05]  /*66a0*/  BSYNC.RECONVERGENT B2 ;  /* 0x0000000000027941 */ /* 0x000fea0003800200 */
.L_x_30572:
        /* <DEDUP_REMOVED lines=17> */
.L_x_30583:
        /* <DEDUP_REMOVED lines=13> */
.L_x_30585:
[----:B------:R-:W-:Y:S05]  /*6890*/  BSYNC.RECONVERGENT B4 ;  /* 0x0000000000047941 */ /* 0x000fea0003800200 */
.L_x_30584:
        /* <DEDUP_REMOVED lines=61> */
.L_x_30582:
[----:B------:R-:W-:Y:S05]  /*6c70*/  BSYNC.RECONVERGENT B3 ;  /* 0x0000000000037941 */ /* 0x000fea0003800200 */
.L_x_30581:
        /* <DEDUP_REMOVED lines=11> */
.L_x_30580:
[----:B------:R-:W-:Y:S05]  /*6d30*/  BSYNC.RECONVERGENT B2 ;  /* 0x0000000000027941 */ /* 0x000fea0003800200 */
.L_x_30579:
        /* <DEDUP_REMOVED lines=17> */
.L_x_30590:
        /* <DEDUP_REMOVED lines=13> */
.L_x_30592:
[----:B------:R-:W-:Y:S05]  /*6f20*/  BSYNC.RECONVERGENT B4 ;  /* 0x0000000000047941 */ /* 0x000fea0003800200 */
.L_x_30591:
        /* <DEDUP_REMOVED lines=61> */
.L_x_30589:
[----:B------:R-:W-:Y:S05]  /*7300*/  BSYNC.RECONVERGENT B3 ;  /* 0x0000000000037941 */ /* 0x000fea0003800200 */
.L_x_30588:
        /* <DEDUP_REMOVED lines=11> */
.L_x_30587:
[----:B------:R-:W-:Y:S05]  /*73c0*/  BSYNC.RECONVERGENT B2 ;  /* 0x0000000000027941 */ /* 0x000fea0003800200 */
.L_x_30586:
        /* <DEDUP_REMOVED lines=16> */
.L_x_30595:
        /* <DEDUP_REMOVED lines=13> */
.L_x_30597:
[----:B------:R-:W-:Y:S05]  /*75a0*/  BSYNC.RECONVERGENT B3 ;  /* 0x0000000000037941 */ /* 0x000fea0003800200 */
.L_x_30596:
        /* <DEDUP_REMOVED lines=61> */
.L_x_30594:
[----:B------:R-:W-:Y:S05]  /*7980*/  BSYNC.RECONVERGENT B2 ;  /* 0x0000000000027941 */ /* 0x000fea0003800200 */
.L_x_30593:
        /* <DEDUP_REMOVED lines=11> */
.L_x_30538:
[----:B------:R-:W-:Y:S05]  /*7a40*/  BSYNC.RECONVERGENT B1 ;  /* 0x0000000000017941 */ /* 0x000fea0003800200 */
.L_x_30487:
[----:B------:R-:W0:Y:S01]  /*7a50*/  LDC.64 R128, c[0x0][0x3a8] ;  /* 0x0000ea00ff807b82 */ /* 0x000e220000000a00 */
[----:B------:R-:W-:Y:S01]  /*7a60*/  BSSY.RECONVERGENT B1, `(.L_x_30598) ;  /* 0x000001a000017945 */ /* 0x000fe20003800200 */
[----:B------:R-:W-:Y:S02]  /*7a70*/  IMAD.MOV.U32 R14, RZ, RZ, R130 ;  /* 0x000000ffff0e7224 */ /* 0x000fe400078e0082 */
[----:B0-----:R-:W-:-:S05]  /*7a80*/  IMAD.WIDE.U32 R128, R150, 0x20, R128 ;  /* 0x0000002096807825 */ /* 0x001fca00078e0080 */
[----:B------:R0:W-:Y:S04]  /*7a90*/  STG.E.128 desc[UR6][R128.64], R88 ;  /* 0x0000005880007986 */ /* 0x0001e8000c101d06 */
        /* <DEDUP_REMOVED lines=22> */
.L_x_30599:
[----:B------:R-:W-:Y:S05]  /*7c00*/  BSYNC.RECONVERGENT B1 ;  /* 0x0000000000017941 */ /* 0x000fea0003800200 */
.L_x_30598:
[----:B------:R-:W-:Y:S01]  /*7c10*/  VIADD R150, R150, 0x20 ;  /* 0x0000002096967836 */ /* 0x000fe20000000000 */
[----:B------:R-:W-:-:S07]  /*7c20*/  IADD3 R147, PT, PT, R147, 0x20, RZ ;  /* 0x0000002093937810 */ /* 0x000fce0007ffe0ff */
.L_x_30484:
[----:B------:R-:W-:Y:S05]  /*7c30*/  BSYNC.RECONVERGENT B0 ;  /* 0x0000000000007941 */ /* 0x000fea0003800200 */
.L_x_30483:
        /* <DEDUP_REMOVED lines=37> */
.L_x_30608:
        /* <DEDUP_REMOVED lines=13> */
.L_x_30610:
[----:B------:R-:W-:Y:S05]  /*7f60*/  BSYNC.RECONVERGENT B4 ;  /* 0x0000000000047941 */ /* 0x000fea0003800200 */
.L_x_30609:
        /* <DEDUP_REMOVED lines=60> */
.L_x_30607:
[----:B------:R-:W-:Y:S05]  /*8330*/  BSYNC.RECONVERGENT B3 ;  /* 0x0000000000037941 */ /* 0x000fea0003800200 */
.L_x_30606:
        /* <DEDUP_REMOVED lines=11> */
.L_x_30605:
[----:B------:R-:W-:Y:S05]  /*83f0*/  BSYNC.RECONVERGENT B2 ;  /* 0x0000000000027941 */ /* 0x000fea0003800200 */
.L_x_30604:
        /* <DEDUP_REMOVED lines=17> */
.L_x_30615:
        /* <DEDUP_REMOVED lines=13> */
.L_x_30617:
[----:B------:R-:W-:Y:S05]  /*85e0*/  BSYNC.RECONVERGENT B4 ;  /* 0x0000000000047941 */ /* 0x000fea0003800200 */
.L_x_30616:
        /* <DEDUP_REMOVED lines=60> */
.L_x_30614:
[----:B------:R-:W-:Y:S05]  /*89b0*/  BSYNC.RECONVERGENT B3 ;  /* 0x0000000000037941 */ /* 0x000fea0003800200 */
.L_x_30613:
        /* <DEDUP_REMOVED lines=11> */
.L_x_30612:
[----:B------:R-:W-:Y:S05]  /*8a70*/  BSYNC.RECONVERGENT B2 ;  /* 0x0000000000027941 */ /* 0x000fea0003800200 */
.L_x_30611:
        /* <DEDUP_REMOVED lines=17> */
.L_x_30622:
        /* <DEDUP_REMOVED lines=13> */
.L_x_30624:
[----:B------:R-:W-:Y:S05]  /*8c60*/  BSYNC.RECONVERGENT B4 ;  /* 0x0000000000047941 */ /* 0x000fea0003800200 */
.L_x_30623:
        /* <DEDUP_REMOVED lines=61> */
.L_x_30621:
[----:B------:R-:W-:Y:S05]  /*9040*/  BSYNC.RECONVERGENT B3 ;  /* 0x0000000000037941 */ /* 0x000fea0003800200 */
.L_x_30620:
        /* <DEDUP_REMOVED lines=11> */
.L_x_30619:
[----:B------:R-:W-:Y:S05]  /*9100*/  BSYNC.RECONVERGENT B2 ;  /* 0x0000000000027941 */ /* 0x000fea0003800200 */
.L_x_30618:
        /* <DEDUP_REMOVED lines=17> */
.L_x_30629:
        /* <DEDUP_REMOVED lines=13> */
.L_x_30631:
[----:B------:R-:W-:Y:S05]  /*92f0*/  BSYNC.RECONVERGENT B4 ;  /* 0x0000000000047941 */ /* 0x000fea0003800200 */
.L_x_30630:
[----:B------:R-:W-:Y:S01]  /*9300*/  IMAD.WIDE.U32 R102, R6, -0x326172a9, RZ ;  /* 0xcd9e8d5706667825 */ /* 0x000fe200078e00ff */
[----:B------:R-:W-:Y:S02]  /*9310*/  LOP3.LUT R8, R10, R101, R133, 0x96, !PT ;  /* 0x000000650a087212 */ /* 0x000fe400078e9685 */
[----:B------:R-:W-:Y:S01]  /*9320*/  IADD3 R7, PT, PT, R132, -0x61c88647, RZ ;  /* 0x9e3779b984077810 */ /* 0x000fe20007ffe0ff */
[----:B------:R-:W-:Y:S01]  /*9330*/  VIADD R99, R133, 0xbb67ae85 ;  /* 0xbb67ae8585637836 */ /* 0x000fe20000000000 */
[----:B01----:R-:W-:Y:S01]  /*9340*/  LOP3.LUT R128, R5, R103, R132, 0x96, !PT ;  /* 0x0000006705807212 */ /* 0x003fe200078e9684 */
        /* <DEDUP_REMOVED lines=56> */
.L_x_30628:
[----:B------:R-:W-:Y:S05]  /*96d0*/  BSYNC.RECONVERGENT B3 ;  /* 0x0000000000037941 */ /* 0x000fea0003800200 */
.L_x_30627:
        /* <DEDUP_REMOVED lines=11> */
.L_x_30626:
[----:B------:R-:W-:Y:S05]  /*9790*/  BSYNC.RECONVERGENT B2 ;  /* 0x0000000000027941 */ /* 0x000fea0003800200 */
.L_x_30625:
        /* <DEDUP_REMOVED lines=17> */
.L_x_30636:
        /* <DEDUP_REMOVED lines=13> */
.L_x_30638:
[----:B------:R-:W-:Y:S05]  /*9980*/  BSYNC.RECONVERGENT B4 ;  /* 0x0000000000047941 */ /* 0x000fea0003800200 */
.L_x_30637:
        /* <DEDUP_REMOVED lines=61> */
.L_x_30635:
[----:B------:R-:W-:Y:S05]  /*9d60*/  BSYNC.RECONVERGENT B3 ;  /* 0x0000000000037941 */ /* 0x000fea0003800200 */
.L_x_30634:
        /* <DEDUP_REMOVED lines=11> */
.L_x_30633:
[----:B------:R-:W-:Y:S05]  /*9e20*/  BSYNC.RECONVERGENT B2 ;  /* 0x0000000000027941 */ /* 0x000fea0003800200 */
.L_x_30632:
        /* <DEDUP_REMOVED lines=17> */
.L_x_30643:
        /* <DEDUP_REMOVED lines=13> */
.L_x_30645:
[----:B------:R-:W-:Y:S05]  /*a010*/  BSYNC.RECONVERGENT B4 ;  /* 0x0000000000047941 */ /* 0x000fea0003800200 */
.L_x_30644:
        /* <DEDUP_REMOVED lines=61> */
.L_x_30642:
[----:B------:R-:W-:Y:S05]  /*a3f0*/  BSYNC.RECONVERGENT B3 ;  /* 0x0000000000037941 */ /* 0x000fea0003800200 */
.L_x_30641:
        /* <DEDUP_REMOVED lines=11> */
.L_x_30640:
[----:B------:R-:W-:Y:S05]  /*a4b0*/  BSYNC.RECONVERGENT B2 ;  /* 0x0000000000027941 */ /* 0x000fea0003800200 */
.L_x_30639:
        /* <DEDUP_REMOVED lines=17> */
.L_x_30650:
        /* <DEDUP_REMOVED lines=13> */
.L_x_30652:
[----:B------:R-:W-:Y:S05]  /*a6a0*/  BSYNC.RECONVERGENT B4 ;  /* 0x0000000000047941 */ /* 0x000fea0003800200 */
.L_x_30651:
[----:B------:R-:W-:Y:S01]  /*a6b0*/  IMAD.WIDE.U32 R102, R6, -0x326172a9, RZ ;  /* 0xcd9e8d5706667825 */ /* 0x000fe200078e00ff */
[----:B01----:R-:W-:Y:S02]  /*a6c0*/  LOP3.LUT R128, R10, R9, R133, 0x96, !PT ;  /* 0x000000090a807212 */ /* 0x003fe400078e9685 */
        /* <DEDUP_REMOVED lines=59> */
.L_x_30649:
[----:B------:R-:W-:Y:S05]  /*aa80*/  BSYNC.RECONVERGENT B3 ;  /* 0x0000000000037941 */ /* 0x000fea0003800200 */
.L_x_30648:
        /* <DEDUP_REMOVED lines=11> */
.L_x_30647:
[----:B------:R-:W-:Y:S05]  /*ab40*/  BSYNC.RECONVERGENT B2 ;  /* 0x0000000000027941 */ /* 0x000fea0003800200 */
.L_x_30646:
        /* <DEDUP_REMOVED lines=16> */
.L_x_30656:
        /* <DEDUP_REMOVED lines=13> */
.L_x_30658:
[----:B------:R-:W-:Y:S05]  /*ad20*/  BSYNC.RECONVERGENT B3 ;  /* 0x0000000000037941 */ /* 0x000fea0003800200 */
.L_x_30657:
        /* <DEDUP_REMOVED lines=61> */
.L_x_30655:
[----:B------:R-:W-:Y:S05]  /*b100*/  BSYNC.RECONVERGENT B2 ;  /* 0x0000000000027941 */ /* 0x000fea0003800200 */
.L_x_30654:
[----:B------:R-:W-:Y:S01]  /*b110*/  I2FP.F32.U32 R14, R103 ;  /* 0x00000067000e7245 */ /* 0x000fe20000201000 */
[----:B------:R-:W-:Y:S02]  /*b120*/  HFMA2 R103, -RZ, RZ, 0.1171875, 0 ;  /* 0x2f800000ff677431 */ /* 0x000fe400000001ff */
[----:B01----:R-:W-:-:S03]  /*b130*/  HADD2.F32 R128, -RZ, R79.H1_H1 ;  /* 0x3000004fff807230 */ /* 0x003fc60000004100 */
[----:B------:R-:W-:Y:S02]  /*b140*/  FFMA.FTZ R14, R14, R103, 1.1641532182693481445e-10 ;  /* 0x2f0000000e0e7423 */ /* 0x000fe40000010067 */
[----:B------:R-:W-:Y:S01]  /*b150*/  FMUL.FTZ R128, R128, UR11 ;  /* 0x0000000b80807c20 */ /* 0x000fe20008410000 */
[----:B------:R-:W-:-:S03]  /*b160*/  HADD2.F32 R103, -RZ, R39.H1_H1 ;  /* 0x30000027ff677230 */ /* 0x000fc60000004100 */
[----:B------:R-:W-:Y:S01]  /*b170*/  FMUL.FTZ R128, R128, UR10 ;  /* 0x0000000a80807c20 */ /* 0x000fe20008410000 */
[----:B------:R-:W-:-:S04]  /*b180*/  FSETP.GTU.FTZ.AND P1, PT, R14, UR8, PT ;  /* 0x000000080e007c0b */ /* 0x000fc8000bf3c000 */
[----:B------:R-:W-:Y:S02]  /*b190*/  FSEL R14, R128, RZ, !P1 ;  /* 0x000000ff800e7208 */ /* 0x000fe40004800000 */
[----:B------:R-:W-:-:S03]  /*b1a0*/  SEL R138, RZ, 0x1, P1 ;  /* 0x00000001ff8a7807 */ /* 0x000fc60000800000 */
[----:B------:R-:W-:Y:S01]  /*b1b0*/  FFMA.FTZ R103, R14, R103, R87 ;  /* 0x000000670e677223 */ /* 0x000fe20000010057 */
[----:B------:R-:W-:Y:S06]  /*b1c0*/  BRA `(.L_x_30653) ;  /* 0x0000003400207947 */ /* 0x000fec0003800000 */
.L_x_30603:
        /* <DEDUP_REMOVED lines=21> */
.L_x_30663:
        /* <DEDUP_REMOVED lines=13> */
.L_x_30665:
[----:B------:R-:W-:Y:S05]  /*b3f0*/  BSYNC.RECONVERGENT B4 ;  /* 0x0000000000047941 */ /* 0x000fea0003800200 */
.L_x_30664:
        /* <DEDUP_REMOVED lines=60> */
.L_x_30662:
[----:B------:R-:W-:Y:S05]  /*b7c0*/  BSYNC.RECONVERGENT B3 ;  /* 0x0000000000037941 */ /* 0x000fea0003800200 */
.L_x_30661:
        /* <DEDUP_REMOVED lines=11> */
.L_x_30660:
[----:B------:R-:W-:Y:S05]  /*b880*/  BSYNC.RECONVERGENT B2 ;  /* 0x0000000000027941 */ /* 0x000fea0003800200 */
.L_x_30659:
        /* <DEDUP_REMOVED lines=17> */
.L_x_30670:
        /* <DEDUP_REMOVED lines=13> */
.L_x_30672:
[----:B------:R-:W-:Y:S05]  /*ba70*/  BSYNC.RECONVERGENT B4 ;  /* 0x0000000000047941 */ /* 0x000fea0003800200 */
.L_x_30671:
        /* <DEDUP_REMOVED lines=60> */
.L_x_30669:
[----:B------:R-:W-:Y:S05]  /*be40*/  BSYNC.RECONVERGENT B3 ;  /* 0x0000000000037941 */ /* 0x000fea0003800200 */
.L_x_30668:
        /* <DEDUP_REMOVED lines=11> */
.L_x_30667:
[----:B------:R-:W-:Y:S05]  /*bf00*/  BSYNC.RECONVERGENT B2 ;  /* 0x0000000000027941 */ /* 0x000fea0003800200 */
.L_x_30666:
        /* <DEDUP_REMOVED lines=17> */
.L_x_30677:
        /* <DEDUP_REMOVED lines=13> */
.L_x_30679:
[----:B------:R-:W-:Y:S05]  /*c0f0*/  BSYNC.RECONVERGENT B4 ;  /* 0x0000000000047941 */ /* 0x000fea0003800200 */
.L_x_30678:
        /* <DEDUP_REMOVED lines=61> */
.L_x_30676:
[----:B------:R-:W-:Y:S05]  /*c4d0*/  BSYNC.RECONVERGENT B3 ;  /* 0x0000000000037941 */ /* 0x000fea0003800200 */
.L_x_30675:
        /* <DEDUP_REMOVED lines=11> */
.L_x_30674:
[----:B------:R-:W-:Y:S05]  /*c590*/  BSYNC.RECONVERGENT B2 ;  /* 0x0000000000027941 */ /* 0x000fea0003800200 */
.L_x_30673:
        /* <DEDUP_REMOVED lines=17> */
.L_x_30684:
        /* <DEDUP_REMOVED lines=13> */
.L_x_30686:
[----:B------:R-:W-:Y:S05]  /*c780*/  BSYNC.RECONVERGENT B4 ;  /* 0x0000000000047941 */ /* 0x000fea0003800200 */
.L_x_30685:
        /* <DEDUP_REMOVED lines=61> */
.L_x_30683:
[----:B------:R-:W-:Y:S05]  /*cb60*/  BSYNC.RECONVERGENT B3 ;  /* 0x0000000000037941 */ /* 0x000fea0003800200 */
.L_x_30682:
        /* <DEDUP_REMOVED lines=11> */
.L_x_30681:
[----:B------:R-:W-:Y:S05]  /*cc20*/  BSYNC.RECONVERGENT B2 ;  /* 0x0000000000027941 */ /* 0x000fea0003800200 */
.L_x_30680:
        /* <DEDUP_REMOVED lines=17> */
.L_x_30691:
        /* <DEDUP_REMOVED lines=13> */
.L_x_30693:
[----:B------:R-:W-:Y:S05]  /*ce10*/  BSYNC.RECONVERGENT B4 ;  /* 0x0000000000047941 */ /* 0x000fea0003800200 */
.L_x_30692:
        /* <DEDUP_REMOVED lines=61> */
.L_x_30690:
[----:B------:R-:W-:Y:S05]  /*d1f0*/  BSYNC.RECONVERGENT B3 ;  /* 0x0000000000037941 */ /* 0x000fea0003800200 */
.L_x_30689:
        /* <DEDUP_REMOVED lines=11> */
.L_x_30688:
[----:B------:R-:W-:Y:S05]  /*d2b0*/  BSYNC.RECONVERGENT B2 ;  /* 0x0000000000027941 */ /* 0x000fea0003800200 */
.L_x_30687:
        /* <DEDUP_REMOVED lines=17> */
.L_x_30698:
        /* <DEDUP_REMOVED lines=13> */
.L_x_30700:
[----:B------:R-:W-:Y:S05]  /*d4a0*/  BSYNC.RECONVERGENT B4 ;  /* 0x0000000000047941 */ /* 0x000fea0003800200 */
.L_x_30699:
        /* <DEDUP_REMOVED lines=61> */
.L_x_30697:
[----:B------:R-:W-:Y:S05]  /*d880*/  BSYNC.RECONVERGENT B3 ;  /* 0x0000000000037941 */ /* 0x000fea0003800200 */
.L_x_30696:
        /* <DEDUP_REMOVED lines=11> */
.L_x_30695:
[----:B------:R-:W-:Y:S05]  /*d940*/  BSYNC.RECONVERGENT B2 ;  /* 0x0000000000027941 */ /* 0x000fea0003800200 */
.L_x_30694:
        /* <DEDUP_REMOVED lines=17> */
.L_x_30705:
        /* <DEDUP_REMOVED lines=13> */
.L_x_30707:
[----:B------:R-:W-:Y:S05]  /*db30*/  BSYNC.RECONVERGENT B4 ;  /* 0x0000000000047941 */ /* 0x000fea0003800200 */
.L_x_30706:
        /* <DEDUP_REMOVED lines=61> */
.L_x_30704:
[----:B------:R-:W-:Y:S05]  /*df10*/  BSYNC.RECONVERGENT B3 ;  /* 0x0000000000037941 */ /* 0x000fea0003800200 */
.L_x_30703:
        /* <DEDUP_REMOVED lines=11> */
.L_x_30702:
[----:B------:R-:W-:Y:S05]  /*dfd0*/  BSYNC.RECONVERGENT B2 ;  /* 0x0000000000027941 */ /* 0x000fea0003800200 */
.L_x_30701:
        /* <DEDUP_REMOVED lines=16> */
.L_x_30710:
        /* <DEDUP_REMOVED lines=13> */
.L_x_30712:
[----:B------:R-:W-:Y:S05]  /*e1b0*/  BSYNC.RECONVERGENT B3 ;  /* 0x0000000000037941 */ /* 0x000fea0003800200 */
.L_x_30711:
        /* <DEDUP_REMOVED lines=61> */
.L_x_30709:
[----:B------:R-:W-:Y:S05]  /*e590*/  BSYNC.RECONVERGENT B2 ;  /* 0x0000000000027941 */ /* 0x000fea0003800200 */
.L_x_30708:
[----:B------:R-:W-:Y:S01]  /*e5a0*/  I2FP.F32.U32 R14, R103 ;  /* 0x00000067000e7245 */ /* 0x000fe20000201000 */
[----:B------:R-:W-:Y:S02]  /*e5b0*/  HFMA2 R103, -RZ, RZ, 0.1171875, 0 ;  /* 0x2f800000ff677431 */ /* 0x000fe400000001ff */
[----:B01---5:R-:W-:-:S03]  /*e5c0*/  HADD2.F32 R128, -RZ, R79.H1_H1 ;  /* 0x3000004fff807230 */ /* 0x023fc60000004100 */
        /* <DEDUP_REMOVED lines=8> */
.L_x_30653:
[----:B------:R-:W-:Y:S05]  /*e650*/  BSYNC.RECONVERGENT B0 ;  /* 0x0000000000007941 */ /* 0x000fea0003800200 */
.L_x_30602:
[----:B01----:R-:W0:Y:S01]  /*e660*/  LDC.64 R128, c[0x0][0x3a8] ;  /* 0x0000ea00ff807b82 */ /* 0x003e220000000a00 */
        /* <DEDUP_REMOVED lines=26> */
.L_x_30714:
[----:B------:R-:W-:Y:S05]  /*e810*/  BSYNC.RECONVERGENT B0 ;  /* 0x0000000000007941 */ /* 0x000fea0003800200 */
.L_x_30713:
[----:B------:R-:W-:Y:S01]  /*e820*/  VIADD R150, R150, 0x20 ;  /* 0x0000002096967836 */ /* 0x000fe20000000000 */
[----:B------:R-:W-:-:S07]  /*e830*/  IADD3 R147, PT, PT, R147, 0x20, RZ ;  /* 0x0000002093937810 */ /* 0x000fce0007ffe0ff */
.L_x_30601:
[----:B------:R-:W-:Y:S05]  /*e840*/  BSYNC.RECONVERGENT B1 ;  /* 0x0000000000017941 */ /* 0x000fea0003800200 */
.L_x_30600:
        /* <DEDUP_REMOVED lines=37> */
.L_x_30723:
        /* <DEDUP_REMOVED lines=13> */
.L_x_30725:
[----:B------:R-:W-:Y:S05]  /*eb70*/  BSYNC.RECONVERGENT B4 ;  /* 0x0000000000047941 */ /* 0x000fea0003800200 */
.L_x_30724:
        /* <DEDUP_REMOVED lines=60> */
.L_x_30722:
[----:B------:R-:W-:Y:S05]  /*ef40*/  BSYNC.RECONVERGENT B3 ;  /* 0x0000000000037941 */ /* 0x000fea0003800200 */
.L_x_30721:
        /* <DEDUP_REMOVED lines=11> */
.L_x_30720:
[----:B------:R-:W-:Y:S05]  /*f000*/  BSYNC.RECONVERGENT B2 ;  /* 0x0000000000027941 */ /* 0x000fea0003800200 */
.L_x_30719:
        /* <DEDUP_REMOVED lines=17> */
.L_x_30730:
        /* <DEDUP_REMOVED lines=13> */
.L_x_30732:
[----:B------:R-:W-:Y:S05]  /*f1f0*/  BSYNC.RECONVERGENT B4 ;  /* 0x0000000000047941 */ /* 0x000fea0003800200 */
.L_x_30731:
        /* <DEDUP_REMOVED lines=61> */
.L_x_30729:
[----:B------:R-:W-:Y:S05]  /*f5d0*/  BSYNC.RECONVERGENT B3 ;  /* 0x0000000000037941 */ /* 0x000fea0003800200 */
.L_x_30728:
[----:B------:R-:W-:Y:S01]  /*f5e0*/  I2FP.F32.U32 R13, R13 ;  /* 0x0000000d000d7245 */ /* 0x000fe20000201000 */
[----:B------:R-:W-:Y:S02]  /*f5f0*/  HADD2.F32 R105, -RZ, R76.H1_H1 ;  /* 0x3000004cff697230 */ /* 0x000fe40000004100 */
[----:B------:R-:W-:-:S03]  /*f600*/  IMAD.MOV.U32 R14, RZ, RZ, 0x2f800000 ;  /* 0x2f800000ff0e7424 */ /* 0x000fc600078e00ff */
        /* <DEDUP_REMOVED lines=8> */
.L_x_30727:
[----:B------:R-:W-:Y:S05]  /*f690*/  BSYNC.RECONVERGENT B2 ;  /* 0x0000000000027941 */ /* 0x000fea0003800200 */
.L_x_30726:
        /* <DEDUP_REMOVED lines=17> */
.L_x_30737:
        /* <DEDUP_REMOVED lines=13> */
.L_x_30739:
[----:B------:R-:W-:Y:S05]  /*f880*/  BSYNC.RECONVERGENT B4 ;  /* 0x0000000000047941 */ /* 0x000fea0003800200 */
.L_x_30738:
        /* <DEDUP_REMOVED lines=61> */
.L_x_30736:
[----:B------:R-:W-:Y:S05]  /*fc60*/  BSYNC.RECONVERGENT B3 ;  /* 0x0000000000037941 */ /* 0x000fea0003800200 */
.L_x_30735:
        /* <DEDUP_REMOVED lines=11> */
.L_x_30734:
[----:B------:R-:W-:Y:S05]  /*fd20*/  BSYNC.RECONVERGENT B2 ;  /* 0x0000000000027941 */ /* 0x000fea0003800200 */
.L_x_30733:
        /* <DEDUP_REMOVED lines=17> */
.L_x_30744:
        /* <DEDUP_REMOVED lines=13> */
.L_x_30746:
[----:B------:R-:W-:Y:S05]  /*ff10*/  BSYNC.RECONVERGENT B4 ;  /* 0x0000000000047941 */ /* 0x000fea0003800200 */
.L_x_30745:
        /* <DEDUP_REMOVED lines=61> */
.L_x_30743:
[----:B------:R-:W-:Y:S05]  /*102f0*/  BSYNC.RECONVERGENT B3 ;  /* 0x0000000000037941 */ /* 0x000fea0003800200 */
.L_x_30742:
[----:B------:R-:W-:Y:S01]  /*10300*/  I2FP.F32.U32 R14, R107 ;  /* 0x0000006b000e7245 */ /* 0x000fe20000201000 */
[----:B------:R-:W-:Y:S02]  /*10310*/  HADD2.F32 R108, -RZ, R77.H1_H1 ;  /* 0x3000004dff6c7230 */ /* 0x000fe40000004100 */
        /* <DEDUP_REMOVED lines=9> */
.L_x_30741:
[----:B------:R-:W-:Y:S05]  /*103b0*/  BSYNC.RECONVERGENT B2 ;  /* 0x0000000000027941 */ /* 0x000fea0003800200 */
.L_x_30740:
        /* <DEDUP_REMOVED lines=17> */
.L_x_30751:
        /* <DEDUP_REMOVED lines=13> */
.L_x_30753:
[----:B------:R-:W-:Y:S05]  /*105a0*/  BSYNC.RECONVERGENT B4 ;  /* 0x0000000000047941 */ /* 0x000fea0003800200 */
.L_x_30752:
[----:B------:R-:W-:Y:S01]  /*105b0*/  IMAD.WIDE.U32 R108, R6, -0x326172a9, RZ ;  /* 0xcd9e8d57066c7825 */ /* 0x000fe200078e00ff */
[----:B------:R-:W-:-:S03]  /*105c0*/  LOP3.LUT R110, R10, R9, R133, 0x96, !PT ;  /* 0x000000090a6e7212 */ /* 0x000fc600078e9685 */
[----:B------:R-:W-:Y:S01]  /*105d0*/  HFMA2 R14, -RZ, RZ, 0, 0 ;  /* 0x00000000ff0e7431 */ /* 0x000fe200000001ff */
        /* <DEDUP_REMOVED lines=58> */
.L_x_30750:
[----:B------:R-:W-:Y:S05]  /*10980*/  BSYNC.RECONVERGENT B3 ;  /* 0x0000000000037941 */ /* 0x000fea0003800200 */
.L_x_30749:
        /* <DEDUP_REMOVED lines=11> */
.L_x_30748:
[----:B------:R-:W-:Y:S05]  /*10a40*/  BSYNC.RECONVERGENT B2 ;  /* 0x0000000000027941 */ /* 0x000fea0003800200 */
.L_x_30747:
        /* <DEDUP_REMOVED lines=17> */
.L_x_30758:
        /* <DEDUP_REMOVED lines=13> */
.L_x_30760:
[----:B------:R-:W-:Y:S05]  /*10c30*/  BSYNC.RECONVERGENT B4 ;  /* 0x0000000000047941 */ /* 0x000fea0003800200 */
.L_x_30759:
[----:B-1----:R-:W-:Y:S01]  /*10c40*/  IMAD.WIDE.U32 R130, R6, -0x326172a9, RZ ;  /* 0xcd9e8d5706827825 */ /* 0x002fe200078e00ff */
        /* <DEDUP_REMOVED lines=52> */
[----:B------:R-:W-:Y:S01]  /*10f90*/  IMAD.WIDE.U32 R128, R128, -0x326172a9, RZ ;  /* 0xcd9e8d5780807825 */ /* 0x000fe200078e00ff */
[----:B------:R-:W-:-:S03]  /*10fa0*/  MOV R109, R142 ;  /* 0x0000008e006d7202 */ /* 0x000fc60000000f00 */
[----:B------:R-:W-:Y:S01]  /*10fb0*/  IMAD.WIDE.U32 R110, R110, -0x2daee0ad, RZ ;  /* 0xd2511f536e6e7825 */ /* 0x000fe200078e00ff */
[----:B------:R-:W-:-:S03]  /*10fc0*/  LOP3.LUT R7, R7, R130, R129, 0x96, !PT ;  /* 0x0000008207077212 */ /* 0x000fc600078e9681 */
[----:B------:R-:W-:Y:S01]  /*10fd0*/  IMAD.MOV.U32 R12, RZ, RZ, R128 ;  /* 0x000000ffff0c7224 */ /* 0x000fe200078e0080 */
[----:B------:R-:W-:Y:S01]  /*10fe0*/  LOP3.LUT R8, R9, R8, R111, 0x96, !PT ;  /* 0x0000000809087212 */ /* 0x000fe200078e966f */
[----:B------:R-:W-:Y:S02]  /*10ff0*/  HFMA2 R9, -RZ, RZ, 0, 0 ;  /* 0x00000000ff097431 */ /* 0x000fe400000001ff */
[----:B------:R-:W-:-:S07]  /*11000*/  IMAD.MOV.U32 R142, RZ, RZ, R110 ;  /* 0x000000ffff8e7224 */ /* 0x000fce00078e006e */
.L_x_30757:
[----:B------:R-:W-:Y:S05]  /*11010*/  BSYNC.RECONVERGENT B3 ;  /* 0x0000000000037941 */ /* 0x000fea0003800200 */
.L_x_30756:
        /* <DEDUP_REMOVED lines=11> */
.L_x_30755:
[----:B------:R-:W-:Y:S05]  /*110d0*/  BSYNC.RECONVERGENT B2 ;  /* 0x0000000000027941 */ /* 0x000fea0003800200 */
.L_x_30754:
        /* <DEDUP_REMOVED lines=17> */
.L_x_30765:
        /* <DEDUP_REMOVED lines=13> */
.L_x_30767:
[----:B------:R-:W-:Y:S05]  /*112c0*/  BSYNC.RECONVERGENT B4 ;  /* 0x0000000000047941 */ /* 0x000fea0003800200 */
.L_x_30766:
[----:B-1----:R-:W-:Y:S01]  /*112d0*/  IMAD.WIDE.U32 R130, R6, -0x326172a9, RZ ;  /* 0xcd9e8d5706827825 */ /* 0x002fe200078e00ff */
        /* <DEDUP_REMOVED lines=60> */
.L_x_30764:
[----:B------:R-:W-:Y:S05]  /*116a0*/  BSYNC.RECONVERGENT B3 ;  /* 0x0000000000037941 */ /* 0x000fea0003800200 */
.L_x_30763:
        /* <DEDUP_REMOVED lines=11> */
.L_x_30762:
[----:B------:R-:W-:Y:S05]  /*11760*/  BSYNC.RECONVERGENT B2 ;  /* 0x0000000000027941 */ /* 0x000fea0003800200 */
.L_x_30761:
        /* <DEDUP_REMOVED lines=16> */
.L_x_30771:
        /* <DEDUP_REMOVED lines=13> */
.L_x_30773:
[----:B------:R-:W-:Y:S05]  /*11940*/  BSYNC.RECONVERGENT B3 ;  /* 0x0000000000037941 */ /* 0x000fea0003800200 */
.L_x_30772:
[----:B------:R-:W-:Y:S01]  /*11950*/  IMAD.WIDE.U32 R8, R6, -0x326172a9, RZ ;  /* 0xcd9e8d5706087825 */ /* 0x000fe200078e00ff */
[----:B01----:R-:W-:-:S03]  /*11960*/  LOP3.LUT R128, R10, R141, R133, 0x96, !PT ;  /* 0x0000008d0a807212 */ /* 0x003fc600078e9685 */
        /* <DEDUP_REMOVED lines=59> */
.L_x_30770:
[----:B------:R-:W-:Y:S05]  /*11d20*/  BSYNC.RECONVERGENT B2 ;  /* 0x0000000000027941 */ /* 0x000fea0003800200 */
.L_x_30769:
[----:B------:R-:W-:Y:S01]  /*11d30*/  I2FP.F32.U32 R14, R111 ;  /* 0x0000006f000e7245 */ /* 0x000fe20000201000 */
[----:B01----:R-:W-:Y:S02]  /*11d40*/  HADD2.F32 R128, -RZ, R79.H1_H1 ;  /* 0x3000004fff807230 */ /* 0x003fe40000004100 */
        /* <DEDUP_REMOVED lines=8> */
[----:B------:R-:W-:Y:S01]  /*11dd0*/  FFMA.FTZ R111, R14, R111, R87 ;  /* 0x0000006f0e6f7223 */ /* 0x000fe20000010057 */
[----:B------:R-:W-:Y:S06]  /*11de0*/  BRA `(.L_x_30768) ;  /* 0x0000003400247947 */ /* 0x000fec0003800000 */
.L_x_30718:
        /* <DEDUP_REMOVED lines=21> */
.L_x_30778:
        /* <DEDUP_REMOVED lines=13> */
.L_x_30780:
[----:B------:R-:W-:Y:S05]  /*12010*/  BSYNC.RECONVERGENT B4 ;  /* 0x0000000000047941 */ /* 0x000fea0003800200 */
.L_x_30779:
        /* <DEDUP_REMOVED lines=60> */
.L_x_30777:
[----:B------:R-:W-:Y:S05]  /*123e0*/  BSYNC.RECONVERGENT B3 ;  /* 0x0000000000037941 */ /* 0x000fea0003800200 */
.L_x_30776:
        /* <DEDUP_REMOVED lines=11> */
.L_x_30775:
[----:B------:R-:W-:Y:S05]  /*124a0*/  BSYNC.RECONVERGENT B2 ;  /* 0x0000000000027941 */ /* 0x000fea0003800200 */
.L_x_30774:
        /* <DEDUP_REMOVED lines=17> */
.L_x_30785:
        /* <DEDUP_REMOVED lines=13> */
.L_x_30787:
[----:B------:R-:W-:Y:S05]  /*12690*/  BSYNC.RECONVERGENT B4 ;  /* 0x0000000000047941 */ /* 0x000fea0003800200 */
.L_x_30786:
        /* <DEDUP_REMOVED lines=61> */
.L_x_30784:
[----:B------:R-:W-:Y:S05]  /*12a70*/  BSYNC.RECONVERGENT B3 ;  /* 0x0000000000037941 */ /* 0x000fea0003800200 */
.L_x_30783:
        /* <DEDUP_REMOVED lines=11> */
.L_x_30782:
[----:B------:R-:W-:Y:S05]  /*12b30*/  BSYNC.RECONVERGENT B2 ;  /* 0x0000000000027941 */ /* 0x000fea0003800200 */
.L_x_30781:
        /* <DEDUP_REMOVED lines=17> */
.L_x_30792:
        /* <DEDUP_REMOVED lines=13> */
.L_x_30794:
[----:B------:R-:W-:Y:S05]  /*12d20*/  BSYNC.RECONVERGENT B4 ;  /* 0x0000000000047941 */ /* 0x000fea0003800200 */
.L_x_30793:
        /* <DEDUP_REMOVED lines=61> */
.L_x_30791:
[----:B------:R-:W-:Y:S05]  /*13100*/  BSYNC.RECONVERGENT B3 ;  /* 0x0000000000037941 */ /* 0x000fea0003800200 */
.L_x_30790:
        /* <DEDUP_REMOVED lines=11> */
.L_x_30789:
[----:B------:R-:W-:Y:S05]  /*131c0*/  BSYNC.RECONVERGENT B2 ;  /* 0x0000000000027941 */ /* 0x000fea0003800200 */
.L_x_30788:
        /* <DEDUP_REMOVED lines=17> */
.L_x_30799:
        /* <DEDUP_REMOVED lines=13> */
.L_x_30801:
[----:B------:R-:W-:Y:S05]  /*133b0*/  BSYNC.RECONVERGENT B4 ;  /* 0x0000000000047941 */ /* 0x000fea0003800200 */
.L_x_30800:
[----:B------:R-:W-:Y:S01]  /*133c0*/  IMAD.WIDE.U32 R108, R6, -0x326172a9, RZ ;  /* 0xcd9e8d57066c7825 */ /* 0x000fe200078e00ff */
[----:B------:R-:W-:Y:S02]  /*133d0*/  LOP3.LUT R110, R10, R9, R133, 0x96, !PT ;  /* 0x000000090a6e7212 */ /* 0x000fe400078e9685 */
[----:B------:R-:W-:Y:S01]  /*133e0*/  IADD3 R7, PT, PT, R132, -0x61c88647, RZ ;  /* 0x9e3779b984077810 */ /* 0x000fe20007ffe0ff */
[----:B------:R-:W-:Y:S01]  /*133f0*/  VIADD R9, R133, 0xbb67ae85 ;  /* 0xbb67ae8585097836 */ /* 0x000fe20000000000 */
[----:B01----:R-:W-:Y:S01]  /*13400*/  LOP3.LUT R128, R5, R109, R132, 0x96, !PT ;  /* 0x0000006d05807212 */ /* 0x003fe200078e9684 */
        /* <DEDUP_REMOVED lines=56> */
.L_x_30798:
[----:B------:R-:W-:Y:S05]  /*13790*/  BSYNC.RECONVERGENT B3 ;  /* 0x0000000000037941 */ /* 0x000fea0003800200 */
.L_x_30797:
        /* <DEDUP_REMOVED lines=11> */
.L_x_30796:
[----:B------:R-:W-:Y:S05]  /*13850*/  BSYNC.RECONVERGENT B2 ;  /* 0x0000000000027941 */ /* 0x000fea0003800200 */
.L_x_30795:
        /* <DEDUP_REMOVED lines=17> */
.L_x_30806:
        /* <DEDUP_REMOVED lines=13> */
.L_x_30808:
[----:B------:R-:W-:Y:S05]  /*13a40*/  BSYNC.RECONVERGENT B4 ;  /* 0x0000000000047941 */ /* 0x000fea0003800200 */
.L_x_30807:
        /* <DEDUP_REMOVED lines=61> */
.L_x_30805:
[----:B------:R-:W-:Y:S05]  /*13e20*/  BSYNC.RECONVERGENT B3 ;  /* 0x0000000000037941 */ /* 0x000fea0003800200 */
.L_x_30804:
        /* <DEDUP_REMOVED lines=11> */
.L_x_30803:
[----:B------:R-:W-:Y:S05]  /*13ee0*/  BSYNC.RECONVERGENT B2 ;  /* 0x0000000000027941 */ /* 0x000fea0003800200 */
.L_x_30802:
        /* <DEDUP_REMOVED lines=17> */
.L_x_30813:
        /* <DEDUP_REMOVED lines=13> */
.L_x_30815:
[----:B------:R-:W-:Y:S05]  /*140d0*/  BSYNC.RECONVERGENT B4 ;  /* 0x0000000000047941 */ /* 0x000fea0003800200 */
.L_x_30814:
[----:B-1----:R-:W-:Y:S01]  /*140e0*/  IMAD.WIDE.U32 R130, R6, -0x326172a9, RZ ;  /* 0xcd9e8d5706827825 */ /* 0x002fe200078e00ff */
        /* <DEDUP_REMOVED lines=60> */
.L_x_30812:
[----:B------:R-:W-:Y:S05]  /*144b0*/  BSYNC.RECONVERGENT B3 ;  /* 0x0000000000037941 */ /* 0x000fea0003800200 */
.L_x_30811:
        /* <DEDUP_REMOVED lines=11> */
.L_x_30810:
[----:B------:R-:W-:Y:S05]  /*14570*/  BSYNC.RECONVERGENT B2 ;  /* 0x0000000000027941 */ /* 0x000fea0003800200 */
.L_x_30809:
        /* <DEDUP_REMOVED lines=17> */
.L_x_30820:
        /* <DEDUP_REMOVED lines=13> */
.L_x_30822:
[----:B------:R-:W-:Y:S05]  /*14760*/  BSYNC.RECONVERGENT B4 ;  /* 0x0000000000047941 */ /* 0x000fea0003800200 */
.L_x_30821:
[----:B-1----:R-:W-:Y:S01]  /*14770*/  IMAD.WIDE.U32 R130, R6, -0x326172a9, RZ ;  /* 0xcd9e8d5706827825 */ /* 0x002fe200078e00ff */
[----:B------:R-:W-:Y:S02]  /*14780*/  LOP3.LUT R110, R10, R9, R133, 0x96, !PT ;  /* 0x000000090a6e7212 */ /* 0x000fe400078e9685 */
[----:B------:R-:W-:Y:S01]  /*14790*/  IADD3 R7, PT, PT, R132, -0x61c88647, RZ ;  /* 0x9e3779b984077810 */ /* 0x000fe20007ffe0ff */
[----:B------:R-:W-:Y:S01]  /*147a0*/  VIADD R9, R133, 0xbb67ae85 ;  /* 0xbb67ae8585097836 */ /* 0x000fe20000000000 */
[----:B0-----:R-:W-:Y:S01]  /*147b0*/  LOP3.LUT R128, R5, R131, R132, 0x96, !PT ;  /* 0x0000008305807212 */ /* 0x001fe200078e9684 */
        /* <DEDUP_REMOVED lines=56> */
.L_x_30819:
[----:B------:R-:W-:Y:S05]  /*14b40*/  BSYNC.RECONVERGENT B3 ;  /* 0x0000000000037941 */ /* 0x000fea0003800200 */
.L_x_30818:
        /* <DEDUP_REMOVED lines=11> */
.L_x_30817:
[----:B------:R-:W-:Y:S05]  /*14c00*/  BSYNC.RECONVERGENT B2 ;  /* 0x0000000000027941 */ /* 0x000fea0003800200 */
.L_x_30816:
        /* <DEDUP_REMOVED lines=16> */
.L_x_30825:
        /* <DEDUP_REMOVED lines=13> */
.L_x_30827:
[----:B------:R-:W-:Y:S05]  /*14de0*/  BSYNC.RECONVERGENT B3 ;  /* 0x0000000000037941 */ /* 0x000fea0003800200 */
.L_x_30826:
[----:B------:R-:W-:Y:S01]  /*14df0*/  IMAD.WIDE.U32 R8, R6, -0x326172a9, RZ ;  /* 0xcd9e8d5706087825 */ /* 0x000fe200078e00ff */
[----:B01----:R-:W-:Y:S02]  /*14e00*/  LOP3.LUT R128, R10, R141, R133, 0x96, !PT ;  /* 0x0000008d0a807212 */ /* 0x003fe400078e9685 */
        /* <DEDUP_REMOVED lines=59> */
.L_x_30824:
[----:B------:R-:W-:Y:S05]  /*151c0*/  BSYNC.RECONVERGENT B2 ;  /* 0x0000000000027941 */ /* 0x000fea0003800200 */
.L_x_30823:
        /* <DEDUP_REMOVED lines=11> */
.L_x_30768:
[----:B------:R-:W-:Y:S05]  /*15280*/  BSYNC.RECONVERGENT B0 ;  /* 0x0000000000007941 */ /* 0x000fea0003800200 */
.L_x_30717:
        /* <DEDUP_REMOVED lines=27> */
.L_x_30829:
[----:B------:R-:W-:Y:S05]  /*15440*/  BSYNC.RECONVERGENT B0 ;  /* 0x0000000000007941 */ /* 0x000fea0003800200 */
.L_x_30828:
[----:B------:R-:W-:Y:S01]  /*15450*/  VIADD R150, R150, 0x20 ;  /* 0x0000002096967836 */ /* 0x000fe20000000000 */
[----:B------:R-:W-:-:S07]  /*15460*/  IADD3 R147, PT, PT, R147, 0x20, RZ ;  /* 0x0000002093937810 */ /* 0x000fce0007ffe0ff */
.L_x_30716:
[----:B------:R-:W-:Y:S05]  /*15470*/  BSYNC.RECONVERGENT B1 ;  /* 0x0000000000017941 */ /* 0x000fea0003800200 */
.L_x_30715:
        /* <DEDUP_REMOVED lines=37> */
.L_x_30838:
        /* <DEDUP_REMOVED lines=13> */
.L_x_30840:
[----:B------:R-:W-:Y:S05]  /*157a0*/  BSYNC.RECONVERGENT B4 ;  /* 0x0000000000047941 */ /* 0x000fea0003800200 */
.L_x_30839:
        /* <DEDUP_REMOVED lines=54> */
[----:B------:R-:W-:Y:S01]  /*15b10*/  MOV R12, R114 ;  /* 0x00000072000c7202 */ /* 0x000fe20000000f00 */
[----:B------:R-:W-:-:S04]  /*15b20*/  IMAD.WIDE.U32 R142, R7, -0x2daee0ad, RZ ;  /* 0xd2511f53078e7825 */ /* 0x000fc800078e00ff */
[----:B------:R-:W-:Y:S01]  /*15b30*/  HFMA2 R114, -RZ, RZ, 0, 0 ;  /* 0x00000000ff727431 */ /* 0x000fe200000001ff */
[----:B------:R-:W-:Y:S02]  /*15b40*/  LOP3.LUT R7, R9, R112, R115, 0x96, !PT ;  /* 0x0000007009077212 */ /* 0x000fe400078e9673 */
[----:B------:R-:W-:Y:S01]  /*15b50*/  LOP3.LUT R8, R11, R8, R143, 0x96, !PT ;  /* 0x000000080b087212 */ /* 0x000fe200078e968f */
[----:B------:R-:W-:-:S07]  /*15b60*/  IMAD.MOV.U32 R11, RZ, RZ, R14 ;  /* 0x000000ffff0b7224 */ /* 0x000fce00078e000e */
.L_x_30837:
[----:B------:R-:W-:Y:S05]  /*15b70*/  BSYNC.RECONVERGENT B3 ;  /* 0x0000000000037941 */ /* 0x000fea0003800200 */
.L_x_30836:
        /* <DEDUP_REMOVED lines=11> */
.L_x_30835:
[----:B------:R-:W-:Y:S05]  /*15c30*/  BSYNC.RECONVERGENT B2 ;  /* 0x0000000000027941 */ /* 0x000fea0003800200 */
.L_x_30834:
        /* <DEDUP_REMOVED lines=17> */
.L_x_30845:
        /* <DEDUP_REMOVED lines=13> */
.L_x_30847:
[----:B------:R-:W-:Y:S05]  /*15e20*/  BSYNC.RECONVERGENT B4 ;  /* 0x0000000000047941 */ /* 0x000fea0003800200 */
.L_x_30846:
        /* <DEDUP_REMOVED lines=61> */
.L_x_30844:
[----:B------:R-:W-:Y:S05]  /*16200*/  BSYNC.RECONVERGENT B3 ;  /* 0x0000000000037941 */ /* 0x000fea0003800200 */
.L_x_30843:
        /* <DEDUP_REMOVED lines=11> */
.L_x_30842:
[----:B------:R-:W-:Y:S05]  /*162c0*/  BSYNC.RECONVERGENT B2 ;  /* 0x0000000000027941 */ /* 0x000fea0003800200 */
.L_x_30841:
        /* <DEDUP_REMOVED lines=17> */
.L_x_30852:
        /* <DEDUP_REMOVED lines=13> */
.L_x_30854:
[----:B------:R-:W-:Y:S05]  /*164b0*/  BSYNC.RECONVERGENT B4 ;  /* 0x0000000000047941 */ /* 0x000fea0003800200 */
.L_x_30853:
        /* <DEDUP_REMOVED lines=61> */
.L_x_30851:
[----:B------:R-:W-:Y:S05]  /*16890*/  BSYNC.RECONVERGENT B3 ;  /* 0x0000000000037941 */ /* 0x000fea0003800200 */
.L_x_30850:
        /* <DEDUP_REMOVED lines=11> */
.L_x_30849:
[----:B------:R-:W-:Y:S05]  /*16950*/  BSYNC.RECONVERGENT B2 ;  /* 0x0000000000027941 */ /* 0x000fea0003800200 */
.L_x_30848:
        /* <DEDUP_REMOVED lines=17> */
.L_x_30859:
        /* <DEDUP_REMOVED lines=13> */
.L_x_30861:
[----:B------:R-:W-:Y:S05]  /*16b40*/  BSYNC.RECONVERGENT B4 ;  /* 0x0000000000047941 */ /* 0x000fea0003800200 */
.L_x_30860:
        /* <DEDUP_REMOVED lines=61> */
.L_x_30858:
[----:B------:R-:W-:Y:S05]  /*16f20*/  BSYNC.RECONVERGENT B3 ;  /* 0x0000000000037941 */ /* 0x000fea0003800200 */
.L_x_30857:
        /* <DEDUP_REMOVED lines=11> */
.L_x_30856:
[----:B------:R-:W-:Y:S05]  /*16fe0*/  BSYNC.RECONVERGENT B2 ;  /* 0x0000000000027941 */ /* 0x000fea0003800200 */
.L_x_30855:
        /* <DEDUP_REMOVED lines=17> */
.L_x_30866:
        /* <DEDUP_REMOVED lines=13> */
.L_x_30868:
[----:B------:R-:W-:Y:S05]  /*171d0*/  BSYNC.RECONVERGENT B4 ;  /* 0x0000000000047941 */ /* 0x000fea0003800200 */
.L_x_30867:
[----:B01----:R-:W-:Y:S01]  /*171e0*/  IMAD.WIDE.U32 R128, R6, -0x326172a9, RZ ;  /* 0xcd9e8d5706807825 */ /* 0x003fe200078e00ff */
        /* <DEDUP_REMOVED lines=60> */
.L_x_30865:
[----:B------:R-:W-:Y:S05]  /*175b0*/  BSYNC.RECONVERGENT B3 ;  /* 0x0000000000037941 */ /* 0x000fea0003800200 */
.L_x_30864:
        /* <DEDUP_REMOVED lines=11> */
.L_x_30863:
[----:B------:R-:W-:Y:S05]  /*17670*/  BSYNC.RECONVERGENT B2 ;  /* 0x0000000000027941 */ /* 0x000fea0003800200 */
.L_x_30862:
        /* <DEDUP_REMOVED lines=17> */
.L_x_30873:
        /* <DEDUP_REMOVED lines=13> */
.L_x_30875:
[----:B------:R-:W-:Y:S05]  /*17860*/  BSYNC.RECONVERGENT B4 ;  /* 0x0000000000047941 */ /* 0x000fea0003800200 */
.L_x_30874:
        /* <DEDUP_REMOVED lines=61> */
.L_x_30872:
[----:B------:R-:W-:Y:S05]  /*17c40*/  BSYNC.RECONVERGENT B3 ;  /* 0x0000000000037941 */ /* 0x000fea0003800200 */
.L_x_30871:
        /* <DEDUP_REMOVED lines=11> */
.L_x_30870:
[----:B------:R-:W-:Y:S05]  /*17d00*/  BSYNC.RECONVERGENT B2 ;  /* 0x0000000000027941 */ /* 0x000fea0003800200 */
.L_x_30869:
        /* <DEDUP_REMOVED lines=17> */
.L_x_30880:
        /* <DEDUP_REMOVED lines=13> */
.L_x_30882:
[----:B------:R-:W-:Y:S05]  /*17ef0*/  BSYNC.RECONVERGENT B4 ;  /* 0x0000000000047941 */ /* 0x000fea0003800200 */
.L_x_30881:
[----:B------:R-:W-:Y:S01]  /*17f00*/  IMAD.WIDE.U32 R8, R6, -0x326172a9, RZ ;  /* 0xcd9e8d5706087825 */ /* 0x000fe200078e00ff */
[----:B------:R-:W-:-:S03]  /*17f10*/  LOP3.LUT R118, R10, R131, R133, 0x96, !PT ;  /* 0x000000830a767212 */ /* 0x000fc600078e9685 */
[----:B------:R-:W-:Y:S02]  /*17f20*/  HFMA2 R14, -RZ, RZ, 0, 0 ;  /* 0x00000000ff0e7431 */ /* 0x000fe400000001ff */
        /* <DEDUP_REMOVED lines=58> */
.L_x_30879:
[----:B------:R-:W-:Y:S05]  /*182d0*/  BSYNC.RECONVERGENT B3 ;  /* 0x0000000000037941 */ /* 0x000fea0003800200 */
.L_x_30878:
        /* <DEDUP_REMOVED lines=11> */
.L_x_30877:
[----:B------:R-:W-:Y:S05]  /*18390*/  BSYNC.RECONVERGENT B2 ;  /* 0x0000000000027941 */ /* 0x000fea0003800200 */
.L_x_30876:
        /* <DEDUP_REMOVED lines=16> */
.L_x_30886:
        /* <DEDUP_REMOVED lines=13> */
.L_x_30888:
[----:B------:R-:W-:Y:S05]  /*18570*/  BSYNC.RECONVERGENT B3 ;  /* 0x0000000000037941 */ /* 0x000fea0003800200 */
.L_x_30887:
        /* <DEDUP_REMOVED lines=61> */
.L_x_30885:
[----:B------:R-:W-:Y:S05]  /*18950*/  BSYNC.RECONVERGENT B2 ;  /* 0x0000000000027941 */ /* 0x000fea0003800200 */
.L_x_30884:
        /* <DEDUP_REMOVED lines=12> */
.L_x_30833:
        /* <DEDUP_REMOVED lines=21> */
.L_x_30893:
        /* <DEDUP_REMOVED lines=13> */
.L_x_30895:
[----:B------:R-:W-:Y:S05]  /*18c40*/  BSYNC.RECONVERGENT B4 ;  /* 0x0000000000047941 */ /* 0x000fea0003800200 */
.L_x_30894:
        /* <DEDUP_REMOVED lines=60> */
.L_x_30892:
[----:B------:R-:W-:Y:S05]  /*19010*/  BSYNC.RECONVERGENT B3 ;  /* 0x0000000000037941 */ /* 0x000fea0003800200 */
.L_x_30891:
        /* <DEDUP_REMOVED lines=11> */
.L_x_30890:
[----:B------:R-:W-:Y:S05]  /*190d0*/  BSYNC.RECONVERGENT B2 ;  /* 0x0000000000027941 */ /* 0x000fea0003800200 */
.L_x_30889:
        /* <DEDUP_REMOVED lines=17> */
.L_x_30900:
        /* <DEDUP_REMOVED lines=13> */
.L_x_30902:
[----:B------:R-:W-:Y:S05]  /*192c0*/  BSYNC.RECONVERGENT B4 ;  /* 0x0000000000047941 */ /* 0x000fea0003800200 */
.L_x_30901:
        /* <DEDUP_REMOVED lines=56> */
[----:B------:R-:W-:Y:S02]  /*19650*/  LOP3.LUT R7, R7, R12, R117, 0x96, !PT ;  /* 0x0000000c07077212 */ /* 0x000fe400078e9675 */
[----:B------:R-:W-:Y:S02]  /*19660*/  MOV R12, R116 ;  /* 0x00000074000c7202 */ /* 0x000fe40000000f00 */
[----:B------:R-:W-:Y:S01]  /*19670*/  LOP3.LUT R8, R9, R8, R115, 0x96, !PT ;  /* 0x0000000809087212 */ /* 0x000fe200078e9673 */
[----:B------:R-:W-:Y:S01]  /*19680*/  IMAD.MOV.U32 R9, RZ, RZ, RZ ;  /* 0x000000ffff097224 */ /* 0x000fe200078e00ff */
[----:B------:R-:W-:-:S07]  /*19690*/  MOV R142, R114 ;  /* 0x00000072008e7202 */ /* 0x000fce0000000f00 */
.L_x_30899:
[----:B------:R-:W-:Y:S05]  /*196a0*/  BSYNC.RECONVERGENT B3 ;  /* 0x0000000000037941 */ /* 0x000fea0003800200 */
.L_x_30898:
        /* <DEDUP_REMOVED lines=11> */
.L_x_30897:
[----:B------:R-:W-:Y:S05]  /*19760*/  BSYNC.RECONVERGENT B2 ;  /* 0x0000000000027941 */ /* 0x000fea0003800200 */
.L_x_30896:
        /* <DEDUP_REMOVED lines=17> */
.L_x_30907:
        /* <DEDUP_REMOVED lines=13> */
.L_x_30909:
[----:B------:R-:W-:Y:S05]  /*19950*/  BSYNC.RECONVERGENT B4 ;  /* 0x0000000000047941 */ /* 0x000fea0003800200 */
.L_x_30908:
        /* <DEDUP_REMOVED lines=61> */
.L_x_30906:
[----:B------:R-:W-:Y:S05]  /*19d30*/  BSYNC.RECONVERGENT B3 ;  /* 0x0000000000037941 */ /* 0x000fea0003800200 */
.L_x_30905:
        /* <DEDUP_REMOVED lines=11> */
.L_x_30904:
[----:B------:R-:W-:Y:S05]  /*19df0*/  BSYNC.RECONVERGENT B2 ;  /* 0x0000000000027941 */ /* 0x000fea0003800200 */
.L_x_30903:
        /* <DEDUP_REMOVED lines=17> */
.L_x_30914:
        /* <DEDUP_REMOVED lines=13> */
.L_x_30916:
[----:B------:R-:W-:Y:S05]  /*19fe0*/  BSYNC.RECONVERGENT B4 ;  /* 0x0000000000047941 */ /* 0x000fea0003800200 */
.L_x_30915:
[----:B01----:R-:W-:Y:S01]  /*19ff0*/  IMAD.WIDE.U32 R128, R6, -0x326172a9, RZ ;  /* 0xcd9e8d5706807825 */ /* 0x003fe200078e00ff */
        /* <DEDUP_REMOVED lines=60> */
.L_x_30913:
[----:B------:R-:W-:Y:S05]  /*1a3c0*/  BSYNC.RECONVERGENT B3 ;  /* 0x0000000000037941 */ /* 0x000fea0003800200 */
.L_x_30912:
        /* <DEDUP_REMOVED lines=11> */
.L_x_30911:
[----:B------:R-:W-:Y:S05]  /*1a480*/  BSYNC.RECONVERGENT B2 ;  /* 0x0000000000027941 */ /* 0x000fea0003800200 */
.L_x_30910:
        /* <DEDUP_REMOVED lines=17> */
.L_x_30921:
        /* <DEDUP_REMOVED lines=13> */
.L_x_30923:
[----:B------:R-:W-:Y:S05]  /*1a670*/  BSYNC.RECONVERGENT B4 ;  /* 0x0000000000047941 */ /* 0x000fea0003800200 */
.L_x_30922:
        /* <DEDUP_REMOVED lines=61> */
.L_x_30920:
[----:B------:R-:W-:Y:S05]  /*1aa50*/  BSYNC.RECONVERGENT B3 ;  /* 0x0000000000037941 */ /* 0x000fea0003800200 */
.L_x_30919:
        /* <DEDUP_REMOVED lines=11> */
.L_x_30918:
[----:B------:R-:W-:Y:S05]  /*1ab10*/  BSYNC.RECONVERGENT B2 ;  /* 0x0000000000027941 */ /* 0x000fea0003800200 */
.L_x_30917:
        /* <DEDUP_REMOVED lines=17> */
.L_x_30928:
        /* <DEDUP_REMOVED lines=13> */
.L_x_30930:
[----:B------:R-:W-:Y:S05]  /*1ad00*/  BSYNC.RECONVERGENT B4 ;  /* 0x0000000000047941 */ /* 0x000fea0003800200 */
.L_x_30929:
        /* <DEDUP_REMOVED lines=61> */
.L_x_30927:
[----:B------:R-:W-:Y:S05]  /*1b0e0*/  BSYNC.RECONVERGENT B3 ;  /* 0x0000000000037941 */ /* 0x000fea0003800200 */
.L_x_30926:
        /* <DEDUP_REMOVED lines=11> */
.L_x_30925:
[----:B------:R-:W-:Y:S05]  /*1b1a0*/  BSYNC.RECONVERGENT B2 ;  /* 0x0000000000027941 */ /* 0x000fea0003800200 */
.L_x_30924:
        /* <DEDUP_REMOVED lines=17> */
.L_x_30935:
        /* <DEDUP_REMOVED lines=13> */
.L_x_30937:
[----:B------:R-:W-:Y:S05]  /*1b390*/  BSYNC.RECONVERGENT B4 ;  /* 0x0000000000047941 */ /* 0x000fea0003800200 */
.L_x_30936:
[----:B------:R-:W-:Y:S01]  /*1b3a0*/  IMAD.WIDE.U32 R8, R6, -0x326172a9, RZ ;  /* 0xcd9e8d5706087825 */ /* 0x000fe200078e00ff */
[----:B------:R-:W-:Y:S02]  /*1b3b0*/  LOP3.LUT R118, R10, R131, R133, 0x96, !PT ;  /* 0x000000830a767212 */ /* 0x000fe400078e9685 */
[----:B------:R-:W-:Y:S01]  /*1b3c0*/  IADD3 R7, PT, PT, R132, -0x61c88647, RZ ;  /* 0x9e3779b984077810 */ /* 0x000fe20007ffe0ff */
[----:B------:R-:W-:Y:S01]  /*1b3d0*/  IMAD.MOV.U32 R14, RZ, RZ, RZ ;  /* 0x000000ffff0e7224 */ /* 0x000fe200078e00ff */
[----:B0-----:R-:W-:Y:S01]  /*1b3e0*/  LOP3.LUT R128, R5, R9, R132, 0x96, !PT ;  /* 0x0000000905807212 */ /* 0x001fe200078e9684 */
        /* <DEDUP_REMOVED lines=56> */
.L_x_30934:
[----:B------:R-:W-:Y:S05]  /*1b770*/  BSYNC.RECONVERGENT B3 ;  /* 0x0000000000037941 */ /* 0x000fea0003800200 */
.L_x_30933:
        /* <DEDUP_REMOVED lines=11> */
.L_x_30932:
[----:B------:R-:W-:Y:S05]  /*1b830*/  BSYNC.RECONVERGENT B2 ;  /* 0x0000000000027941 */ /* 0x000fea0003800200 */
.L_x_30931:
        /* <DEDUP_REMOVED lines=16> */
.L_x_30940:
        /* <DEDUP_REMOVED lines=13> */
.L_x_30942:
[----:B------:R-:W-:Y:S05]  /*1ba10*/  BSYNC.RECONVERGENT B3 ;  /* 0x0000000000037941 */ /* 0x000fea0003800200 */
.L_x_30941:
        /* <DEDUP_REMOVED lines=61> */
.L_x_30939:
[----:B------:R-:W-:Y:S05]  /*1bdf0*/  BSYNC.RECONVERGENT B2 ;  /* 0x0000000000027941 */ /* 0x000fea0003800200 */
.L_x_30938:
        /* <DEDUP_REMOVED lines=11> */
.L_x_30883:
[----:B------:R-:W-:Y:S05]  /*1beb0*/  BSYNC.RECONVERGENT B0 ;  /* 0x0000000000007941 */ /* 0x000fea0003800200 */
.L_x_30832:
        /* <DEDUP_REMOVED lines=27> */
.L_x_30944:
[----:B------:R-:W-:Y:S05]  /*1c070*/  BSYNC.RECONVERGENT B0 ;  /* 0x0000000000007941 */ /* 0x000fea0003800200 */
.L_x_30943:
[----:B------:R-:W-:Y:S01]  /*1c080*/  VIADD R150, R150, 0x20 ;  /* 0x0000002096967836 */ /* 0x000fe20000000000 */
[----:B------:R-:W-:-:S07]  /*1c090*/  IADD3 R147, PT, PT, R147, 0x20, RZ ;  /* 0x0000002093937810 */ /* 0x000fce0007ffe0ff */
.L_x_30831:
[----:B------:R-:W-:Y:S05]  /*1c0a0*/  BSYNC.RECONVERGENT B1 ;  /* 0x0000000000017941 */ /* 0x000fea0003800200 */
.L_x_30830:
        /* <DEDUP_REMOVED lines=36> */
.L_x_30953:
        /* <DEDUP_REMOVED lines=13> */
.L_x_30955:
[----:B------:R-:W-:Y:S05]  /*1c3c0*/  BSYNC.RECONVERGENT B4 ;  /* 0x0000000000047941 */ /* 0x000fea0003800200 */
.L_x_30954:
        /* <DEDUP_REMOVED lines=60> */
.L_x_30952:
[----:B------:R-:W-:Y:S05]  /*1c790*/  BSYNC.RECONVERGENT B3 ;  /* 0x0000000000037941 */ /* 0x000fea0003800200 */
.L_x_30951:
        /* <DEDUP_REMOVED lines=11> */
.L_x_30950:
[----:B------:R-:W-:Y:S05]  /*1c850*/  BSYNC.RECONVERGENT B2 ;  /* 0x0000000000027941 */ /* 0x000fea0003800200 */
.L_x_30949:
        /* <DEDUP_REMOVED lines=17> */
.L_x_30960:
        /* <DEDUP_REMOVED lines=13> */
.L_x_30962:
[----:B------:R-:W-:Y:S05]  /*1ca40*/  BSYNC.RECONVERGENT B4 ;  /* 0x0000000000047941 */ /* 0x000fea0003800200 */
.L_x_30961:
        /* <DEDUP_REMOVED lines=61> */
.L_x_30959:
[----:B------:R-:W-:Y:S05]  /*1ce20*/  BSYNC.RECONVERGENT B3 ;  /* 0x0000000000037941 */ /* 0x000fea0003800200 */
.L_x_30958:
        /* <DEDUP_REMOVED lines=11> */
.L_x_30957:
[----:B------:R-:W-:Y:S05]  /*1cee0*/  BSYNC.RECONVERGENT B2 ;  /* 0x0000000000027941 */ /* 0x000fea0003800200 */
.L_x_30956:
        /* <DEDUP_REMOVED lines=17> */
.L_x_30967:
        /* <DEDUP_REMOVED lines=13> */
.L_x_30969:
[----:B------:R-:W-:Y:S05]  /*1d0d0*/  BSYNC.RECONVERGENT B4 ;  /* 0x0000000000047941 */ /* 0x000fea0003800200 */
.L_x_30968:
        /* <DEDUP_REMOVED lines=61> */
.L_x_30966:
[----:B------:R-:W-:Y:S05]  /*1d4b0*/  BSYNC.RECONVERGENT B3 ;  /* 0x0000000000037941 */ /* 0x000fea0003800200 */
.L_x_30965:
        /* <DEDUP_REMOVED lines=11> */
.L_x_30964:
[----:B------:R-:W-:Y:S05]  /*1d570*/  BSYNC.RECONVERGENT B2 ;  /* 0x0000000000027941 */ /* 0x000fea0003800200 */
.L_x_30963:
        /* <DEDUP_REMOVED lines=17> */
.L_x_30974:
        /* <DEDUP_REMOVED lines=13> */
.L_x_30976:
[----:B------:R-:W-:Y:S05]  /*1d760*/  BSYNC.RECONVERGENT B4 ;  /* 0x0000000000047941 */ /* 0x000fea0003800200 */
.L_x_30975:
        /* <DEDUP_REMOVED lines=61> */
.L_x_30973:
[----:B------:R-:W-:Y:S05]  /*1db40*/  BSYNC.RECONVERGENT B3 ;  /* 0x0000000000037941 */ /* 0x000fea0003800200 */
.L_x_30972:
        /* <DEDUP_REMOVED lines=11> */
.L_x_30971:
[----:B------:R-:W-:Y:S05]  /*1dc00*/  BSYNC.RECONVERGENT B2 ;  /* 0x0000000000027941 */ /* 0x000fea0003800200 */
.L_x_30970:
        /* <DEDUP_REMOVED lines=17> */
.L_x_30981:
        /* <DEDUP_REMOVED lines=13> */
.L_x_30983:
[----:B------:R-:W-:Y:S05]  /*1ddf0*/  BSYNC.RECONVERGENT B4 ;  /* 0x0000000000047941 */ /* 0x000fea0003800200 */
.L_x_30982:
        /* <DEDUP_REMOVED lines=61> */
.L_x_30980:
[----:B------:R-:W-:Y:S05]  /*1e1d0*/  BSYNC.RECONVERGENT B3 ;  /* 0x0000000000037941 */ /* 0x000fea0003800200 */
.L_x_30979:
        /* <DEDUP_REMOVED lines=11> */
.L_x_30978:
[----:B------:R-:W-:Y:S05]  /*1e290*/  BSYNC.RECONVERGENT B2 ;  /* 0x0000000000027941 */ /* 0x000fea0003800200 */
.L_x_30977:
        /* <DEDUP_REMOVED lines=17> */
.L_x_30988:
        /* <DEDUP_REMOVED lines=13> */
.L_x_30990:
[----:B------:R-:W-:Y:S05]  /*1e480*/  BSYNC.RECONVERGENT B4 ;  /* 0x0000000000047941 */ /* 0x000fea0003800200 */
.L_x_30989:
        /* <DEDUP_REMOVED lines=61> */
.L_x_30987:
[----:B------:R-:W-:Y:S05]  /*1e860*/  BSYNC.RECONVERGENT B3 ;  /* 0x0000000000037941 */ /* 0x000fea0003800200 */
.L_x_30986:
        /* <DEDUP_REMOVED lines=11> */
.L_x_30985:
[----:B------:R-:W-:Y:S05]  /*1e920*/  BSYNC.RECONVERGENT B2 ;  /* 0x0000000000027941 */ /* 0x000fea0003800200 */
.L_x_30984:
[----:B------:R-:W-:Y:S01]  /*1e930*/  BSSY.RECONVERGENT B2, `(.L_x_30991) ;  /* 0x0000068000027945 */ /* 0x000fe20003800200 */
[----:B01----:R-:W-:Y:S01]  /*1e940*/  MOV R128, R9 ;  /* 0x0000000900807202 */ /* 0x003fe20000000f00 */
        /* <DEDUP_REMOVED lines=15> */
.L_x_30995:
        /* <DEDUP_REMOVED lines=13> */
.L_x_30997:
[----:B------:R-:W-:Y:S05]  /*1eb10*/  BSYNC.RECONVERGENT B4 ;  /* 0x0000000000047941 */ /* 0x000fea0003800200 */
.L_x_30996:
        /* <DEDUP_REMOVED lines=61> */
.L_x_30994:
[----:B------:R-:W-:Y:S05]  /*1eef0*/  BSYNC.RECONVERGENT B3 ;  /* 0x0000000000037941 */ /* 0x000fea0003800200 */
.L_x_30993:
[----:B------:R-:W-:Y:S01]  /*1ef00*/  I2FP.F32.U32 R9, R14 ;  /* 0x0000000e00097245 */ /* 0x000fe20000201000 */
[----:B------:R-:W-:Y:S02]  /*1ef10*/  HADD2.F32 R126, -RZ, R79.H0_H0 ;  /* 0x2000004fff7e7230 */ /* 0x000fe40000004100 */
[----:B------:R-:W-:-:S03]  /*1ef20*/  IMAD.MOV.U32 R14, RZ, RZ, 0x2f800000 ;  /* 0x2f800000ff0e7424 */ /* 0x000fc600078e00ff */
[----:B------:R-:W-:Y:S01]  /*1ef30*/  FMUL.FTZ R126, R126, UR11 ;  /* 0x0000000b7e7e7c20 */ /* 0x000fe20008410000 */
[----:B------:R-:W-:-:S03]  /*1ef40*/  FFMA.FTZ R9, R9, R14, 1.1641532182693481445e-10 ;  /* 0x2f00000009097423 */ /* 0x000fc6000001000e */
[----:B------:R-:W-:Y:S02]  /*1ef50*/  FMUL.FTZ R126, R126, UR10 ;  /* 0x0000000a7e7e7c20 */ /* 0x000fe40008410000 */
[----:B------:R-:W-:-:S04]  /*1ef60*/  FSETP.GTU.FTZ.AND P4, PT, R9, UR8, PT ;  /* 0x0000000809007c0b */ /* 0x000fc8000bf9c000 */
[----:B------:R-:W-:Y:S01]  /*1ef70*/  FSEL R9, R126, RZ, !P4 ;  /* 0x000000ff7e097208 */ /* 0x000fe20006000000 */
[----:B------:R-:W-:Y:S01]  /*1ef80*/  HADD2.F32 R126, -RZ, R75.H0_H0 ;  /* 0x2000004bff7e7230 */ /* 0x000fe20000004100 */
[----:B------:R-:W-:-:S04]  /*1ef90*/  SEL R137, RZ, 0x1, P4 ;  /* 0x00000001ff897807 */ /* 0x000fc80002000000 */
[----:B------:R-:W-:-:S07]  /*1efa0*/  FFMA.FTZ R126, R9, R126, R86 ;  /* 0x0000007e097e7223 */ /* 0x000fce0000010056 */
.L_x_30992:
[----:B------:R-:W-:Y:S05]  /*1efb0*/  BSYNC.RECONVERGENT B2 ;  /* 0x0000000000027941 */ /* 0x000fea0003800200 */
.L_x_30991:
[----:B------:R-:W-:Y:S01]  /*1efc0*/  MOV R14, R142 ;  /* 0x0000008e000e7202 */ /* 0x000fe20000000f00 */
        /* <DEDUP_REMOVED lines=19> */
.L_x_31001:
        /* <DEDUP_REMOVED lines=13> */
.L_x_31003:
[----:B------:R-:W-:Y:S05]  /*1f1d0*/  BSYNC.RECONVERGENT B3 ;  /* 0x0000000000037941 */ /* 0x000fea0003800200 */
.L_x_31002:
        /* <DEDUP_REMOVED lines=50> */
[----:B------:R-:W-:Y:S01]  /*1f500*/  IMAD.MOV.U32 R127, RZ, RZ, R142 ;  /* 0x000000ffff7f7224 */ /* 0x000fe200078e008e */
        /* <DEDUP_REMOVED lines=9> */
[----:B------:R-:W-:-:S07]  /*1f5a0*/  MOV R14, R128 ;  /* 0x00000080000e7202 */ /* 0x000fce0000000f00 */
.L_x_31000:
[----:B------:R-:W-:Y:S05]  /*1f5b0*/  BSYNC.RECONVERGENT B2 ;  /* 0x0000000000027941 */ /* 0x000fea0003800200 */
.L_x_30999:
[----:B------:R-:W-:Y:S01]  /*1f5c0*/  I2FP.F32.U32 R127, R127 ;  /* 0x0000007f007f7245 */ /* 0x000fe20000201000 */
[----:B------:R-:W-:Y:S02]  /*1f5d0*/  HADD2.F32 R129, -RZ, R79.H1_H1 ;  /* 0x3000004fff817230 */ /* 0x000fe40000004100 */
        /* <DEDUP_REMOVED lines=8> */
[----:B------:R-:W-:Y:S01]  /*1f660*/  FFMA.FTZ R127, R128, R127, R87 ;  /* 0x0000007f807f7223 */ /* 0x000fe20000010057 */
[----:B------:R-:W-:Y:S06]  /*1f670*/  BRA `(.L_x_30998) ;  /* 0x0000003400347947 */ /* 0x000fec0003800000 */
.L_x_30948:
        /* <DEDUP_REMOVED lines=21> */
.L_x_31008:
        /* <DEDUP_REMOVED lines=13> */
.L_x_31010:
[----:B------:R-:W-:Y:S05]  /*1f8a0*/  BSYNC.RECONVERGENT B4 ;  /* 0x0000000000047941 */ /* 0x000fea0003800200 */
.L_x_31009:
        /* <DEDUP_REMOVED lines=60> */
.L_x_31007:
[----:B------:R-:W-:Y:S05]  /*1fc70*/  BSYNC.RECONVERGENT B3 ;  /* 0x0000000000037941 */ /* 0x000fea0003800200 */
.L_x_31006:
        /* <DEDUP_REMOVED lines=11> */
.L_x_31005:
[----:B------:R-:W-:Y:S05]  /*1fd30*/  BSYNC.RECONVERGENT B2 ;  /* 0x0000000000027941 */ /* 0x000fea0003800200 */
.L_x_31004:
        /* <DEDUP_REMOVED lines=17> */
.L_x_31015:
        /* <DEDUP_REMOVED lines=13> */
.L_x_31017:
[----:B------:R-:W-:Y:S05]  /*1ff20*/  BSYNC.RECONVERGENT B4 ;  /* 0x0000000000047941 */ /* 0x000fea0003800200 */
.L_x_31016:
        /* <DEDUP_REMOVED lines=61> */
.L_x_31014:
[----:B------:R-:W-:Y:S05]  /*20300*/  BSYNC.RECONVERGENT B3 ;  /* 0x0000000000037941 */ /* 0x000fea0003800200 */
.L_x_31013:
        /* <DEDUP_REMOVED lines=11> */
.L_x_31012:
[----:B------:R-:W-:Y:S05]  /*203c0*/  BSYNC.RECONVERGENT B2 ;  /* 0x0000000000027941 */ /* 0x000fea0003800200 */
.L_x_31011:
        /* <DEDUP_REMOVED lines=17> */
.L_x_31022:
        /* <DEDUP_REMOVED lines=13> */
.L_x_31024:
[----:B------:R-:W-:Y:S05]  /*205b0*/  BSYNC.RECONVERGENT B4 ;  /* 0x0000000000047941 */ /* 0x000fea0003800200 */
.L_x_31023:
        /* <DEDUP_REMOVED lines=61> */
.L_x_31021:
[----:B------:R-:W-:Y:S05]  /*20990*/  BSYNC.RECONVERGENT B3 ;  /* 0x0000000000037941 */ /* 0x000fea0003800200 */
.L_x_31020:
        /* <DEDUP_REMOVED lines=11> */
.L_x_31019:
[----:B------:R-:W-:Y:S05]  /*20a50*/  BSYNC.RECONVERGENT B2 ;  /* 0x0000000000027941 */ /* 0x000fea0003800200 */
.L_x_31018:
        /* <DEDUP_REMOVED lines=17> */
.L_x_31029:
        /* <DEDUP_REMOVED lines=13> */
.L_x_31031:
[----:B------:R-:W-:Y:S05]  /*20c40*/  BSYNC.RECONVERGENT B4 ;  /* 0x0000000000047941 */ /* 0x000fea0003800200 */
.L_x_31030:
        /* <DEDUP_REMOVED lines=61> */
.L_x_31028:
[----:B------:R-:W-:Y:S05]  /*21020*/  BSYNC.RECONVERGENT B3 ;  /* 0x0000000000037941 */ /* 0x000fea0003800200 */
.L_x_31027:
        /* <DEDUP_REMOVED lines=11> */
.L_x_31026:
[----:B------:R-:W-:Y:S05]  /*210e0*/  BSYNC.RECONVERGENT B2 ;  /* 0x0000000000027941 */ /* 0x000fea0003800200 */
.L_x_31025:
        /* <DEDUP_REMOVED lines=17> */
.L_x_31036:
        /* <DEDUP_REMOVED lines=13> */
.L_x_31038:
[----:B------:R-:W-:Y:S05]  /*212d0*/  BSYNC.RECONVERGENT B4 ;  /* 0x0000000000047941 */ /* 0x000fea0003800200 */
.L_x_31037:
        /* <DEDUP_REMOVED lines=61> */
.L_x_31035:
[----:B------:R-:W-:Y:S05]  /*216b0*/  BSYNC.RECONVERGENT B3 ;  /* 0x0000000000037941 */ /* 0x000fea0003800200 */
.L_x_31034:
        /* <DEDUP_REMOVED lines=11> */
.L_x_31033:
[----:B------:R-:W-:Y:S05]  /*21770*/  BSYNC.RECONVERGENT B2 ;  /* 0x0000000000027941 */ /* 0x000fea0003800200 */
.L_x_31032:
        /* <DEDUP_REMOVED lines=17> */
.L_x_31043:
        /* <DEDUP_REMOVED lines=13> */
.L_x_31045:
[----:B------:R-:W-:Y:S05]  /*21960*/  BSYNC.RECONVERGENT B4 ;  /* 0x0000000000047941 */ /* 0x000fea0003800200 */
.L_x_31044:
        /* <DEDUP_REMOVED lines=61> */
.L_x_31042:
[----:B------:R-:W-:Y:S05]  /*21d40*/  BSYNC.RECONVERGENT B3 ;  /* 0x0000000000037941 */ /* 0x000fea0003800200 */
.L_x_31041:
        /* <DEDUP_REMOVED lines=11> */
.L_x_31040:
[----:B------:R-:W-:Y:S05]  /*21e00*/  BSYNC.RECONVERGENT B2 ;  /* 0x0000000000027941 */ /* 0x000fea0003800200 */
.L_x_31039:
[----:B------:R-:W-:Y:S01]  /*21e10*/  BSSY.RECONVERGENT B2, `(.L_x_31046) ;  /* 0x0000068000027945 */ /* 0x000fe20003800200 */
[----:B01----:R-:W-:Y:S01]  /*21e20*/  IMAD.MOV.U32 R128, RZ, RZ, R9 ;  /* 0x000000ffff807224 */ /* 0x003fe200078e0009 */
        /* <DEDUP_REMOVED lines=15> */
.L_x_31050:
        /* <DEDUP_REMOVED lines=13> */
.L_x_31052:
[----:B------:R-:W-:Y:S05]  /*21ff0*/  BSYNC.RECONVERGENT B4 ;  /* 0x0000000000047941 */ /* 0x000fea0003800200 */
.L_x_31051:
        /* <DEDUP_REMOVED lines=56> */
[----:B------:R-:W-:-:S04]  /*22380*/  IMAD.WIDE.U32 R126, R126, -0x2daee0ad, RZ ;  /* 0xd2511f537e7e7825 */ /* 0x000fc800078e00ff */
[----:B------:R-:W-:Y:S01]  /*22390*/  HFMA2 R128, -RZ, RZ, 0, 0 ;  /* 0x00000000ff807431 */ /* 0x000fe200000001ff */
[----:B------:R-:W-:Y:S02]  /*223a0*/  LOP3.LUT R7, R7, R130, R129, 0x96, !PT ;  /* 0x0000008207077212 */ /* 0x000fe400078e9681 */
[----:B------:R-:W-:Y:S02]  /*223b0*/  LOP3.LUT R8, R9, R8, R127, 0x96, !PT ;  /* 0x0000000809087212 */ /* 0x000fe400078e967f */
[----:B------:R-:W-:-:S07]  /*223c0*/  MOV R142, R126 ;  /* 0x0000007e008e7202 */ /* 0x000fce0000000f00 */
.L_x_31049:
[----:B------:R-:W-:Y:S05]  /*223d0*/  BSYNC.RECONVERGENT B3 ;  /* 0x0000000000037941 */ /* 0x000fea0003800200 */
.L_x_31048:
        /* <DEDUP_REMOVED lines=11> */
.L_x_31047:
[----:B------:R-:W-:Y:S05]  /*22490*/  BSYNC.RECONVERGENT B2 ;  /* 0x0000000000027941 */ /* 0x000fea0003800200 */
.L_x_31046:
[----:B------:R-:W-:Y:S01]  /*224a0*/  MOV R14, R142 ;  /* 0x0000008e000e7202 */ /* 0x000fe20000000f00 */
[----:B------:R-:W-:Y:S01]  /*224b0*/  IMAD.MOV.U32 R127, RZ, RZ, RZ ;  /* 0x000000ffff7f7224 */ /* 0x000fe200078e00ff */
[----:B------:R-:W-:Y:S01]  /*224c0*/  MOV R9, R128 ;  /* 0x0000008000097202 */ /* 0x000fe20000000f00 */
[----:B------:R-:W-:Y:S06]  /*224d0*/  @!P2 BRA `(.L_x_30998) ;  /* 0x00000004009ca947 */ /* 0x000fec0003800000 */
[----:B------:R-:W-:Y:S01]  /*224e0*/  ISETP.NE.AND P3, PT, R128, 0x1, PT ;  /* 0x000000018000780c */ /* 0x000fe20003f65270 */
[----:B------:R-:W-:Y:S01]  /*224f0*/  BSSY.RECONVERGENT B2, `(.L_x_31053) ;  /* 0x000005a000027945 */ /* 0x000fe20003800200 */
[----:B------:R-:W-:Y:S01]  /*22500*/  HFMA2 R9, -RZ, RZ, 0, 1.1920928955078125e-07 ;  /* 0x00000002ff097431 */ /* 0x000fe200000001ff */
        /* <DEDUP_REMOVED lines=9> */
[----:B------:R-:W-:Y:S01]  /*225a0*/  @P3 IMAD.MOV.U32 R14, RZ, RZ, R142 ;  /* 0x000000ffff0e3224 */ /* 0x000fe200078e008e */
[----:B------:R-:W-:Y:S02]  /*225b0*/  @P3 IADD3 R9, PT, PT, R128, 0x1, RZ ;  /* 0x0000000180093810 */ /* 0x000fe40007ffe0ff */
[----:B------:R-:W-:Y:S01]  /*225c0*/  @P3 MOV R127, R7 ;  /* 0x00000007007f3202 */ /* 0x000fe20000000f00 */
[----:B------:R-:W-:Y:S06]  /*225d0*/  BRA `(.L_x_31054) ;  /* 0x00000004002c7947 */ /* 0x000fec0003800000 */
.L_x_31055:
[----:B------:R-:W-:Y:S01]  /*225e0*/  IADD3 R4, PT, PT, R4, 0x1, RZ ;  /* 0x0000000104047810 */ /* 0x000fe20007ffe0ff */
[----:B------:R-:W-:Y:S03]  /*225f0*/  BSSY.RECONVERGENT B3, `(.L_x_31056) ;  /* 0x000000c000037945 */ /* 0x000fe60003800200 */
[C---:B------:R-:W-:Y:S01]  /*22600*/  ISETP.NE.AND P3, PT, R4.reuse, RZ, PT ;  /* 0x000000ff0400720c */ /* 0x040fe20003f65270 */
[----:B------:R-:W-:-:S12]  /*22610*/  IMAD.WIDE.U32 R140, R4, -0x2daee0ad, RZ ;  /* 0xd2511f53048c7825 */ /* 0x000fd800078e00ff */
[----:B------:R-:W-:Y:S05]  /*22620*/  @P3 BRA `(.L_x_31057) ;  /* 0x0000000000203947 */ /* 0x000fea0003800000 */
[----:B------:R-:W-:-:S04]  /*22630*/  IADD3 R5, PT, PT, R5, 0x1, RZ ;  /* 0x0000000105057810 */ /* 0x000fc80007ffe0ff */
[----:B------:R-:W-:-:S13]  /*22640*/  ISETP.NE.AND P3, PT, R5, RZ, PT ;  /* 0x000000ff0500720c */ /* 0x000fda0003f65270 */
[----:B------:R-:W-:Y:S01]  /*22650*/  @!P3 VIADD R6, R6, 0x1 ;  /* 0x000000010606b836 */ /* 0x000fe20000000000 */
[----:B------:R-:W-:Y:S02]  /*22660*/  @!P3 IADD3 R7, PT, PT, R10, 0x1, RZ ;  /* 0x000000010a07b810 */ /* 0x000fe40007ffe0ff */
[----:B------:R-:W-:Y:S02]  /*22670*/  @!P3 MOV R5, RZ ;  /* 0x000000ff0005b202 */ /* 0x000fe40000000f00 */
[----:B------:R-:W-:-:S13]  /*22680*/  ISETP.NE.AND P4, PT, R6, RZ, !P3 ;  /* 0x000000ff0600720c */ /* 0x000fda0005f85270 */
[----:B------:R-:W-:-:S05]  /*22690*/  @P4 IADD3 R7, PT, PT, R10, RZ, RZ ;  /* 0x000000ff0a074210 */ /* 0x000fca0007ffe0ff */
[----:B------:R-:W-:-:S07]  /*226a0*/  @!P3 IMAD.MOV.U32 R10, RZ, RZ, R7 ;  /* 0x000000ffff0ab224 */ /* 0x000fce00078e0007 */
.L_x_31057:
[----:B------:R-:W-:Y:S05]  /*226b0*/  BSYNC.RECONVERGENT B3 ;  /* 0x0000000000037941 */ /* 0x000fea0003800200 */
.L_x_31056:
        /* <DEDUP_REMOVED lines=56> */
[----:B------:R-:W-:Y:S02]  /*22a40*/  LOP3.LUT R7, R7, R140, R131, 0x96, !PT ;  /* 0x0000008c07077212 */ /* 0x000fe400078e9683 */
[----:B------:R-:W-:Y:S01]  /*22a50*/  MOV R12, R130 ;  /* 0x00000082000c7202 */ /* 0x000fe20000000f00 */
[----:B------:R-:W-:Y:S01]  /*22a60*/  IMAD.MOV.U32 R14, RZ, RZ, R128 ;  /* 0x000000ffff0e7224 */ /* 0x000fe200078e0080 */
[----:B------:R-:W-:Y:S01]  /*22a70*/  LOP3.LUT R8, R9, R8, R129, 0x96, !PT ;  /* 0x0000000809087212 */ /* 0x000fe200078e9681 */
[----:B------:R-:W-:-:S07]  /*22a80*/  HFMA2 R9, -RZ, RZ, 0, 0 ;  /* 0x00000000ff097431 */ /* 0x000fce00000001ff */
.L_x_31054:
[----:B------:R-:W-:Y:S05]  /*22a90*/  BSYNC.RECONVERGENT B2 ;  /* 0x0000000000027941 */ /* 0x000fea0003800200 */
.L_x_31053:
        /* <DEDUP_REMOVED lines=11> */
.L_x_30998:
[----:B------:R-:W-:Y:S05]  /*22b50*/  BSYNC.RECONVERGENT B0 ;  /* 0x0000000000007941 */ /* 0x000fea0003800200 */
.L_x_30947:
        /* <DEDUP_REMOVED lines=25> */
.L_x_30946:
[----:B------:R-:W-:Y:S05]  /*22cf0*/  BSYNC.RECONVERGENT B1 ;  /* 0x0000000000017941 */ /* 0x000fea0003800200 */
.L_x_30945:
        /* <DEDUP_REMOVED lines=152> */
.L_x_31081:
        /* <DEDUP_REMOVED lines=45> */
[--C-:B------:R-:W-:Y:S01]  /*23950*/  FADD.FTZ R148, R95, -R140.reuse ;  /* 0x8000008c5f947221 */ /* 0x100fe20000010000 */
[----:B------:R-:W0:Y:S01]  /*23960*/  LDC.64 R142, c[0x0][0x428] ;  /* 0x00010a00ff8e7b82 */ /* 0x000e220000000a00 */
[----:B------:R-:W-:Y:S02]  /*23970*/  HADD2.F32 R131, -RZ, R19.H0_H0 ;  /* 0x20000013ff837230 */ /* 0x000fe40000004100 */
[----:B------:R-:W-:Y:S01]  /*23980*/  FFMA.FTZ R149, R146, R155, R157 ;  /* 0x0000009b92957223 */ /* 0x000fe2000001009d */
[----:B------:R-:W-:Y:S01]  /*23990*/  FADD.FTZ R146, R94, -R140 ;  /* 0x8000008c5e927221 */ /* 0x000fe20000010000 */
[----:B------:R-:W-:Y:S02]  /*239a0*/  HADD2.F32 R151, -RZ, R23.H0_H0 ;  /* 0x20000017ff977230 */ /* 0x000fe40000004100 */
[----:B------:R-:W-:Y:S01]  /*239b0*/  FMUL.FTZ R148, R141, R148 ;  /* 0x000000948d947220 */ /* 0x000fe20000410000 */
[----:B------:R-:W-:-:S02]  /*239c0*/  HADD2.F32 R153, -RZ, R19.H1_H1 ;  /* 0x30000013ff997230 */ /* 0x000fc40000004100 */
[----:B------:R-:W-:Y:S01]  /*239d0*/  FMUL.FTZ R146, R141, R146 ;  /* 0x000000928d927220 */ /* 0x000fe20000410000 */
[----:B------:R-:W-:Y:S01]  /*239e0*/  HADD2.F32 R155, -RZ, R23.H1_H1 ;  /* 0x30000017ff9b7230 */ /* 0x000fe20000004100 */
[----:B------:R-:W-:Y:S02]  /*239f0*/  F2FP.F16.F32.PACK_AB R130, R149, R130 ;  /* 0x000000829582723e */ /* 0x000fe400000000ff */
[----:B------:R-:W-:Y:S01]  /*23a00*/  FFMA.FTZ R150, R146, R131, R151 ;  /* 0x0000008392967223 */ /* 0x000fe20000010097 */
[--C-:B------:R-:W-:Y:S01]  /*23a10*/  FADD.FTZ R146, R89, -R140.reuse ;  /* 0x8000008c59927221 */ /* 0x100fe20000010000 */
[----:B------:R-:W-:Y:S01]  /*23a20*/  FFMA.FTZ R157, R148, R153, R155 ;  /* 0x00000099949d7223 */ /* 0x000fe2000001009b */
[----:B------:R-:W-:Y:S01]  /*23a30*/  FADD.FTZ R148, R91, -R140 ;  /* 0x8000008c5b947221 */ /* 0x000fe20000010000 */
[----:B------:R-:W-:Y:S02]  /*23a40*/  HADD2.F32 R131, -RZ, R16.H1_H1 ;  /* 0x30000010ff837230 */ /* 0x000fe40000004100 */
[----:B------:R-:W-:Y:S01]  /*23a50*/  FMUL.FTZ R146, R141, R146 ;  /* 0x000000928d927220 */ /* 0x000fe20000410000 */
[----:B------:R-:W-:-:S02]  /*23a60*/  HADD2.F32 R153, -RZ, R17.H1_H1 ;  /* 0x30000011ff997230 */ /* 0x000fc40000004100 */
[----:B------:R-:W-:Y:S01]  /*23a70*/  FMUL.FTZ R148, R141, R148 ;  /* 0x000000948d947220 */ /* 0x000fe20000410000 */
[----:B------:R-:W-:Y:S02]  /*23a80*/  HADD2.F32 R155, -RZ, R21.H1_H1 ;  /* 0x30000015ff9b7230 */ /* 0x000fe40000004100 */
[----:B------:R-:W-:-:S03]  /*23a90*/  HADD2.F32 R151, -RZ, R20.H1_H1 ;  /* 0x30000014ff977230 */ /* 0x000fc60000004100 */
[----:B------:R-:W-:Y:S01]  /*23aa0*/  FFMA.FTZ R148, R148, R153, R155 ;  /* 0x0000009994947223 */ /* 0x000fe2000001009b */
[----:B0-----:R-:W-:-:S04]  /*23ab0*/  IMAD.WIDE.U32 R142, R147, 0x10, R142 ;  /* 0x00000010938e7825 */ /* 0x001fc800078e008e */
[----:B------:R-:W-:Y:S01]  /*23ac0*/  FFMA.FTZ R151, R146, R131, R151 ;  /* 0x0000008392977223 */ /* 0x000fe20000010097 */
[----:B------:R-:W-:Y:S02]  /*23ad0*/  F2FP.F16.F32.PACK_AB R131, R157, R150 ;  /* 0x000000969d83723e */ /* 0x000fe400000000ff */
[----:B------:R-:W-:Y:S01]  /*23ae0*/  F2FP.F16.F32.PACK_AB R129, R148, R129 ;  /* 0x000000819481723e */ /* 0x000fe200000000ff */
[----:B------:R-:W-:Y:S01]  /*23af0*/  VIADD R147, R147, 0x20 ;  /* 0x0000002093937836 */ /* 0x000fe20000000000 */
[----:B------:R-:W-:-:S05]  /*23b00*/  F2FP.F16.F32.PACK_AB R128, R151, R128 ;  /* 0x000000809780723e */ /* 0x000fca00000000ff */
[----:B------:R0:W-:Y:S02]  /*23b10*/  STG.E.128 desc[UR6][R142.64], R128 ;  /* 0x000000808e007986 */ /* 0x0001e4000c101d06 */
.L_x_31062:
[----:B------:R-:W-:Y:S05]  /*23b20*/  BSYNC.RECONVERGENT B1 ;  /* 0x0000000000017941 */ /* 0x000fea0003800200 */
.L_x_31061:
[----:B------:R-:W-:Y:S01]  /*23b30*/  ISETP.NE.AND P0, PT, R144, RZ, PT ;  /* 0x000000ff9000720c */ /* 0x000fe20003f05270 */
[----:B------:R-:W-:-:S12]  /*23b40*/  BSSY.RECONVERGENT B1, `(.L_x_31063) ;  /* 0x0000032000017945 */ /* 0x000fd80003800200 */
[----:B------:R-:W-:Y:S05]  /*23b50*/  @!P0 BRA `(.L_x_31064) ;  /* 0x0000000000c08947 */ /* 0x000fea0003800000 */
[--C-:B0-----:R-:W-:Y:S01]  /*23b60*/  FADD.FTZ R128, R96, -R140.reuse ;  /* 0x8000008c60807221 */ /* 0x101fe20000010000 */
        /* <DEDUP_REMOVED lines=43> */
[----:B------:R-:W-:Y:S02]  /*23e20*/  F2FP.F16.F32.PACK_AB R129, R146, R129 ;  /* 0x000000819281723e */ /* 0x000fe400000000ff */
[----:B------:R-:W-:Y:S02]  /*23e30*/  F2FP.F16.F32.PACK_AB R128, R151, R128 ;  /* 0x000000809780723e */ /* 0x000fe400000000ff */
[----:B------:R-:W-:-:S03]  /*23e40*/  IADD3 R147, PT, PT, R147, 0x20, RZ ;  /* 0x0000002093937810 */ /* 0x000fc60007ffe0ff */
[----:B------:R1:W-:Y:S04]  /*23e50*/  STG.E.128 desc[UR6][R142.64], R128 ;  /* 0x000000808e007986 */ /* 0x0003e8000c101d06 */
.L_x_31064:
[----:B------:R-:W-:Y:S05]  /*23e60*/  BSYNC.RECONVERGENT B1 ;  /* 0x0000000000017941 */ /* 0x000fea0003800200 */
.L_x_31063:
[----:B------:R-:W-:Y:S01]  /*23e70*/  ISETP.NE.AND P0, PT, R139, RZ, PT ;  /* 0x000000ff8b00720c */ /* 0x000fe20003f05270 */
[----:B------:R-:W-:-:S12]  /*23e80*/  BSSY.RECONVERGENT B1, `(.L_x_31065) ;  /* 0x0000032000017945 */ /* 0x000fd80003800200 */
[----:B------:R-:W-:Y:S05]  /*23e90*/  @!P0 BRA `(.L_x_31066) ;  /* 0x0000000000c08947 */ /* 0x000fea0003800000 */
[--C-:B01----:R-:W-:Y:S01]  /*23ea0*/  FADD.FTZ R128, R104, -R140.reuse ;  /* 0x8000008c68807221 */ /* 0x103fe20000010000 */
        /* <DEDUP_REMOVED lines=47> */
.L_x_31066:
[----:B------:R-:W-:Y:S05]  /*241a0*/  BSYNC.RECONVERGENT B1 ;  /* 0x0000000000017941 */ /* 0x000fea0003800200 */
.L_x_31065:
[----:B------:R-:W-:Y:S01]  /*241b0*/  ISETP.NE.AND P0, PT, R145, RZ, PT ;  /* 0x000000ff9100720c */ /* 0x000fe20003f05270 */
[----:B------:R-:W-:-:S12]  /*241c0*/  BSSY.RECONVERGENT B1, `(.L_x_31067) ;  /* 0x0000032000017945 */ /* 0x000fd80003800200 */
[----:B------:R-:W-:Y:S05]  /*241d0*/  @!P0 BRA `(.L_x_31068) ;  /* 0x0000000000c08947 */ /* 0x000fea0003800000 */
[--C-:B012---:R-:W-:Y:S01]  /*241e0*/  FADD.FTZ R128, R112, -R140.reuse ;  /* 0x8000008c70807221 */ /* 0x107fe20000010000 */
        /* <DEDUP_REMOVED lines=47> */
.L_x_31068:
[----:B------:R-:W-:Y:S05]  /*244e0*/  BSYNC.RECONVERGENT B1 ;  /* 0x0000000000017941 */ /* 0x000fea0003800200 */
.L_x_31067:
[----:B------:R-:W-:Y:S05]  /*244f0*/  @!P1 BRA `(.L_x_31060) ;  /* 0x0000000000bc9947 */ /* 0x000fea0003800000 */
[--C-:B0123--:R-:W-:Y:S01]  /*24500*/  FADD.FTZ R128, R120, -R140.reuse ;  /* 0x8000008c78807221 */ /* 0x10ffe20000010000 */
[----:B------:R-:W-:Y:S02]  /*24510*/  HADD2.F32 R139, -RZ, R64.H0_H0 ;  /* 0x20000040ff8b7230 */ /* 0x000fe40000004100 */
[--C-:B------:R-:W-:Y:S01]  /*24520*/  FADD.FTZ R130, R122, -R140.reuse ;  /* 0x8000008c7a827221 */ /* 0x100fe20000010000 */
[----:B------:R-:W-:Y:S02]  /*24530*/  HADD2.F32 R129, -RZ, R68.H0_H0 ;  /* 0x20000044ff817230 */ /* 0x000fe40000004100 */
[C---:B------:R-:W-:Y:S01]  /*24540*/  FMUL.FTZ R128, R141.reuse, R128 ;  /* 0x000000808d807220 */ /* 0x040fe20000410000 */
[----:B------:R-:W-:Y:S01]  /*24550*/  FADD.FTZ R142, R124, -R140 ;  /* 0x8000008c7c8e7221 */ /* 0x000fe20000010000 */
[----:B------:R-:W-:Y:S02]  /*24560*/  HADD2.F32 R131, -RZ, R65.H0_H0 ;  /* 0x20000041ff837230 */ /* 0x000fe40000004100 */
[----:B------:R-:W-:Y:S01]  /*24570*/  FMUL.FTZ R130, R141, R130 ;  /* 0x000000828d827220 */ /* 0x000fe20000410000 */
[----:B------:R-:W-:-:S02]  /*24580*/  HADD2.F32 R143, -RZ, R69.H0_H0 ;  /* 0x20000045ff8f7230 */ /* 0x000fc40000004100 */
[----:B------:R-:W-:Y:S01]  /*24590*/  FFMA.FTZ R139, R128, R139, R129 ;  /* 0x0000008b808b7223 */ /* 0x000fe20000010081 */
[----:B------:R-:W-:Y:S02]  /*245a0*/  HADD2.F32 R145, -RZ, R66.H0_H0 ;  /* 0x20000042ff917230 */ /* 0x000fe40000004100 */
[----:B------:R-:W-:Y:S01]  /*245b0*/  FMUL.FTZ R144, R141, R142 ;  /* 0x0000008e8d907220 */ /* 0x000fe20000410000 */
[----:B------:R-:W-:Y:S01]  /*245c0*/  HADD2.F32 R149, -RZ, R70.H0_H0 ;  /* 0x20000046ff957230 */ /* 0x000fe20000004100 */
[----:B------:R-:W0:Y:S01]  /*245d0*/  LDC.64 R128, c[0x0][0x428] ;  /* 0x00010a00ff807b82 */ /* 0x000e220000000a00 */
[----:B------:R-:W-:Y:S01]  /*245e0*/  FFMA.FTZ R142, R130, R131, R143 ;  /* 0x00000083828e7223 */ /* 0x000fe2000001008f */
[--C-:B------:R-:W-:Y:S01]  /*245f0*/  FADD.FTZ R146, R123, -R140.reuse ;  /* 0x8000008c7b927221 */ /* 0x100fe20000010000 */
[--C-:B------:R-:W-:Y:S01]  /*24600*/  FADD.FTZ R148, R125, -R140.reuse ;  /* 0x8000008c7d947221 */ /* 0x100fe20000010000 */
[----:B------:R-:W-:Y:S01]  /*24610*/  FFMA.FTZ R130, R144, R145, R149 ;  /* 0x0000009190827223 */ /* 0x000fe20000010095 */
[--C-:B------:R-:W-:Y:S01]  /*24620*/  FADD.FTZ R144, R121, -R140.reuse ;  /* 0x8000008c79907221 */ /* 0x100fe20000010000 */
[--C-:B------:R-:W-:Y:S01]  /*24630*/  FADD.FTZ R150, R126, -R140.reuse ;  /* 0x8000008c7e967221 */ /* 0x100fe20000010000 */
[----:B------:R-:W-:Y:S01]  /*24640*/  FADD.FTZ R140, R127, -R140 ;  /* 0x8000008c7f8c7221 */ /* 0x000fe20000010000 */
[----:B------:R-:W-:-:S02]  /*24650*/  HADD2.F32 R131, -RZ, R67.H0_H0 ;  /* 0x20000043ff837230 */ /* 0x000fc40000004100 */
[C---:B------:R-:W-:Y:S01]  /*24660*/  FMUL.FTZ R144, R141.reuse, R144 ;  /* 0x000000908d907220 */ /* 0x040fe20000410000 */
[----:B------:R-:W-:Y:S02]  /*24670*/  HADD2.F32 R143, -RZ, R71.H0_H0 ;  /* 0x20000047ff8f7230 */ /* 0x000fe40000004100 */
[C---:B------:R-:W-:Y:S01]  /*24680*/  FMUL.FTZ R150, R141.reuse, R150 ;  /* 0x000000968d967220 */ /* 0x040fe20000410000 */
[----:B------:R-:W-:Y:S02]  /*24690*/  HADD2.F32 R145, -RZ, R67.H1_H1 ;  /* 0x30000043ff917230 */ /* 0x000fe40000004100 */
[C---:B------:R-:W-:Y:S01]  /*246a0*/  FMUL.FTZ R140, R141.reuse, R140 ;  /* 0x0000008c8d8c7220 */ /* 0x040fe20000410000 */
[----:B------:R-:W-:Y:S02]  /*246b0*/  HADD2.F32 R149, -RZ, R71.H1_H1 ;  /* 0x30000047ff957230 */ /* 0x000fe40000004100 */
[C---:B------:R-:W-:Y:S01]  /*246c0*/  FMUL.FTZ R146, R141.reuse, R146 ;  /* 0x000000928d927220 */ /* 0x040fe20000410000 */
[----:B------:R-:W-:Y:S01]  /*246d0*/  FMUL.FTZ R148, R141, R148 ;  /* 0x000000948d947220 */ /* 0x000fe20000410000 */
[----:B------:R-:W-:Y:S01]  /*246e0*/  FFMA.FTZ R150, R150, R131, R143 ;  /* 0x0000008396967223 */ /* 0x000fe2000001008f */
[----:B------:R-:W-:-:S02]  /*246f0*/  HADD2.F32 R131, -RZ, R64.H1_H1 ;  /* 0x30000040ff837230 */ /* 0x000fc40000004100 */
[----:B------:R-:W-:Y:S01]  /*24700*/  FFMA.FTZ R153, R140, R145, R149 ;  /* 0x000000918c997223 */ /* 0x000fe20000010095 */
[----:B------:R-:W-:Y:S02]  /*24710*/  HADD2.F32 R143, -RZ, R65.H1_H1 ;  /* 0x30000041ff8f7230 */ /* 0x000fe40000004100 */
[----:B------:R-:W-:Y:S02]  /*24720*/  HADD2.F32 R149, -RZ, R66.H1_H1 ;  /* 0x30000042ff957230 */ /* 0x000fe40000004100 */
[----:B------:R-:W-:Y:S02]  /*24730*/  HADD2.F32 R151, -RZ, R70.H1_H1 ;  /* 0x30000046ff977230 */ /* 0x000fe40000004100 */
[----:B------:R-:W-:Y:S02]  /*24740*/  HADD2.F32 R145, -RZ, R69.H1_H1 ;  /* 0x30000045ff917230 */ /* 0x000fe40000004100 */
[----:B------:R-:W-:Y:S02]  /*24750*/  HADD2.F32 R141, -RZ, R68.H1_H1 ;  /* 0x30000044ff8d7230 */ /* 0x000fe40000004100 */
[----:B------:R-:W-:Y:S01]  /*24760*/  FFMA.FTZ R149, R148, R149, R151 ;  /* 0x0000009594957223 */ /* 0x000fe20000010097 */
[----:B------:R-:W-:-:S02]  /*24770*/  FFMA.FTZ R143, R146, R143, R145 ;  /* 0x0000008f928f7223 */ /* 0x000fc40000010091 */
[----:B------:R-:W-:Y:S01]  /*24780*/  FFMA.FTZ R144, R144, R131, R141 ;  /* 0x0000008390907223 */ /* 0x000fe2000001008d */
[----:B0-----:R-:W-:Y:S01]  /*24790*/  IMAD.WIDE.U32 R140, R147, 0x10, R128 ;  /* 0x00000010938c7825 */ /* 0x001fe200078e0080 */
[----:B------:R-:W-:Y:S02]  /*247a0*/  F2FP.F16.F32.PACK_AB R131, R153, R150 ;  /* 0x000000969983723e */ /* 0x000fe400000000ff */
[----:B------:R-:W-:Y:S02]  /*247b0*/  F2FP.F16.F32.PACK_AB R130, R149, R130 ;  /* 0x000000829582723e */ /* 0x000fe400000000ff */
[----:B------:R-:W-:Y:S02]  /*247c0*/  F2FP.F16.F32.PACK_AB R129, R143, R142 ;  /* 0x0000008e8f81723e */ /* 0x000fe400000000ff */
[----:B------:R-:W-:-:S05]  /*247d0*/  F2FP.F16.F32.PACK_AB R128, R144, R139 ;  /* 0x0000008b9080723e */ /* 0x000fca00000000ff */
[----:B------:R4:W-:Y:S02]  /*247e0*/  STG.E.128 desc[UR6][R140.64], R128 ;  /* 0x000000808c007986 */ /* 0x0009e4000c101d06 */
.L_x_31060:
[----:B------:R-:W-:Y:S05]  /*247f0*/  BSYNC.RECONVERGENT B0 ;  /* 0x0000000000007941 */ /* 0x000fea0003800200 */
.L_x_31059:
[----:B01234-:R-:W0:Y:S02]  /*24800*/  LDC.64 R128, c[0x0][0x380] ;  /* 0x0000e000ff807b82 */ /* 0x01fe240000000a00 */
[----:B0-----:R-:W-:-:S04]  /*24810*/  LEA R3, R128, R3, 0x2 ;  /* 0x0000000380037211 */ /* 0x001fc800078e10ff */
[----:B------:R-:W-:-:S13]  /*24820*/  ISETP.GE.AND P0, PT, R3, R129, PT ;  /* 0x000000810300720c */ /* 0x000fda0003f06270 */
[----:B------:R-:W-:Y:S05]  /*24830*/  @!P0 BRA `(.L_x_31069) ;  /* 0xfffffdc4009c8947 */ /* 0x000fea000383ffff */
[----:B------:R-:W-:Y:S05]  /*24840*/  EXIT ;  /* 0x000000000000794d */ /* 0x000fea0003800000 */
.L_x_31058:
[----:B------:R-:W-:Y:S01]  /*24850*/  HFMA2 R154, -RZ, RZ, 0, 1.847743988037109375e-06 ;  /* 0x0000001fff9a7431 */ /* 0x000fe200000001ff */
[----:B------:R-:W-:Y:S01]  /*24860*/  BSSY B0, `(.L_x_31070) ;  /* 0x0000007000007945 */ /* 0x000fe20003800000 */
[----:B------:R-:W-:Y:S01]  /*24870*/  MOV R152, R129 ;  /* 0x0000008100987202 */ /* 0x000fe20000000f00 */
[----:B------:R-:W-:Y:S01]  /*24880*/  IMAD.MOV.U32 R151, RZ, RZ, 0x1 ;  /* 0x00000001ff977424 */ /* 0x000fe200078e00ff */
[----:B------:R-:W-:-:S07]  /*24890*/  MOV R149, 0xffffffff ;  /* 0xffffffff00957802 */ /* 0x000fce0000000f00 */
[----:B-----5:R-:W-:Y:S05]  /*248a0*/  WARPSYNC.COLLECTIVE R149, `(.L_x_31071) ;  /* 0x0000000095087348 */ /* 0x020fea0003c00000 */
[----:B------:R0:W1:Y:S02]  /*248b0*/  SHFL.BFLY P6, R150, R152, R151, R154 ;  /* 0x0c00009798967389 */ /* 0x00006400000c009a */
[----:B01---5:R-:W-:Y:S05]  /*248c0*/  ENDCOLLECTIVE ;  /* 0x000000000000791b */ /* 0x023fea0003800000 */
.L_x_31071:
[----:B------:R-:W-:Y:S05]  /*248d0*/  BSYNC B0 ;  /* 0x0000000000007941 */ /* 0x000fea0003800000 */
.L_x_31070:
[----:B------:R-:W-:Y:S02]  /*248e0*/  IMAD.MOV.U32 R128, RZ, RZ, R150 ;  /* 0x000000ffff807224 */ /* 0x000fe400078e0096 */
[----:B------:R-:W-:Y:S02]  /*248f0*/  HFMA2 R151, -RZ, RZ, 0, 1.1920928955078125e-07 ;  /* 0x00000002ff977431 */ /* 0x000fe400000001ff */
[----:B------:R-:W-:Y:S01]  /*24900*/  IMAD.MOV.U32 R154, RZ, RZ, 0x1f ;  /* 0x0000001fff9a7424 */ /* 0x000fe200078e00ff */
[----:B------:R-:W-:Y:S01]  /*24910*/  MOV R149, 0xffffffff ;  /* 0xffffffff00957802 */ /* 0x000fe20000000f00 */
[----:B------:R-:W-:-:S05]  /*24920*/  FADD.FTZ R130, R129, R128 ;  /* 0x0000008081827221 */ /* 0x000fca0000010000 */
[----:B------:R-:W-:-:S07]  /*24930*/  MOV R152, R130 ;  /* 0x0000008200987202 */ /* 0x000fce0000000f00 */
[----:B------:R-:W-:Y:S05]  /*24940*/  WARPSYNC.COLLECTIVE R149, `(.L_x_31072) ;  /* 0x0000000095087348 */ /* 0x000fea0003c00000 */
[----:B------:R0:W1:Y:S02]  /*24950*/  SHFL.BFLY P6, R150, R152, R151, R154 ;  /* 0x0c00009798967389 */ /* 0x00006400000c009a */
[----:B01----:R-:W-:Y:S05]  /*24960*/  ENDCOLLECTIVE ;  /* 0x000000000000791b */ /* 0x003fea0003800000 */
.L_x_31072:
[----:B------:R-:W-:Y:S01]  /*24970*/  HFMA2 R151, -RZ, RZ, 0, 2.384185791015625e-07 ;  /* 0x00000004ff977431 */ /* 0x000fe200000001ff */
[----:B------:R-:W-:-:S05]  /*24980*/  MOV R131, R150 ;  /* 0x0000009600837202 */ /* 0x000fca0000000f00 */
[----:B------:R-:W-:-:S04]  /*24990*/  FADD.FTZ R131, R130, R131 ;  /* 0x0000008382837221 */ /* 0x000fc80000010000 */
[----:B------:R-:W-:-:S07]  /*249a0*/  IMAD.MOV.U32 R152, RZ, RZ, R131 ;  /* 0x000000ffff987224 */ /* 0x000fce00078e0083 */
[----:B------:R-:W-:Y:S05]  /*249b0*/  WARPSYNC.COLLECTIVE R149, `(.L_x_31073) ;  /* 0x0000000095087348 */ /* 0x000fea0003c00000 */
[----:B------:R0:W1:Y:S02]  /*249c0*/  SHFL.BFLY P6, R150, R152, R151, R154 ;  /* 0x0c00009798967389 */ /* 0x00006400000c009a */
[----:B01----:R-:W-:Y:S05]  /*249d0*/  ENDCOLLECTIVE ;  /* 0x000000000000791b */ /* 0x003fea0003800000 */
.L_x_31073:
[----:B------:R-:W-:Y:S01]  /*249e0*/  HFMA2 R151, -RZ, RZ, 0, 4.76837158203125e-07 ;  /* 0x00000008ff977431 */ /* 0x000fe200000001ff */
[----:B------:R-:W-:-:S05]  /*249f0*/  MOV R128, R150 ;  /* 0x0000009600807202 */ /* 0x000fca0000000f00 */
[----:B------:R-:W-:-:S04]  /*24a00*/  FADD.FTZ R142, R131, R128 ;  /* 0x00000080838e7221 */ /* 0x000fc80000010000 */
[----:B------:R-:W-:-:S07]  /*24a10*/  IMAD.MOV.U32 R152, RZ, RZ, R142 ;  /* 0x000000ffff987224 */ /* 0x000fce00078e008e */
[----:B------:R-:W-:Y:S05]  /*24a20*/  WARPSYNC.COLLECTIVE R149, `(.L_x_31074) ;  /* 0x0000000095087348 */ /* 0x000fea0003c00000 */
[----:B------:R0:W1:Y:S02]  /*24a30*/  SHFL.BFLY P6, R150, R152, R151, R154 ;  /* 0x0c00009798967389 */ /* 0x00006400000c009a */
[----:B01----:R-:W-:Y:S05]  /*24a40*/  ENDCOLLECTIVE ;  /* 0x000000000000791b */ /* 0x003fea0003800000 */
.L_x_31074:
        /* <DEDUP_REMOVED lines=8> */
.L_x_31075:
        /* <DEDUP_REMOVED lines=89> */
.L_x_31076:
[----:B------:R-:W-:Y:S01]  /*25060*/  HFMA2 R151, -RZ, RZ, 0, 1.1920928955078125e-07 ;  /* 0x00000002ff977431 */ /* 0x000fe200000001ff */
[----:B------:R-:W-:-:S05]  /*25070*/  MOV R129, R150 ;  /* 0x0000009600817202 */ /* 0x000fca0000000f00 */
[----:B------:R-:W-:-:S04]  /*25080*/  FADD.FTZ R129, R128, R129 ;  /* 0x0000008180817221 */ /* 0x000fc80000010000 */
[----:B------:R-:W-:-:S07]  /*25090*/  IMAD.MOV.U32 R152, RZ, RZ, R129 ;  /* 0x000000ffff987224 */ /* 0x000fce00078e0081 */
[----:B------:R-:W-:Y:S05]  /*250a0*/  WARPSYNC.COLLECTIVE R149, `(.L_x_31077) ;  /* 0x0000000095087348 */ /* 0x000fea0003c00000 */
[----:B------:R0:W1:Y:S02]  /*250b0*/  SHFL.BFLY P6, R150, R152, R151, R154 ;  /* 0x0c00009798967389 */ /* 0x00006400000c009a */
[----:B01----:R-:W-:Y:S05]  /*250c0*/  ENDCOLLECTIVE ;  /* 0x000000000000791b */ /* 0x003fea0003800000 */
.L_x_31077:
[----:B------:R-:W-:Y:S01]  /*250d0*/  HFMA2 R151, -RZ, RZ, 0, 2.384185791015625e-07 ;  /* 0x00000004ff977431 */ /* 0x000fe200000001ff */
[----:B------:R-:W-:-:S05]  /*250e0*/  MOV R130, R150 ;  /* 0x0000009600827202 */ /* 0x000fca0000000f00 */
[----:B------:R-:W-:-:S04]  /*250f0*/  FADD.FTZ R130, R129, R130 ;  /* 0x0000008281827221 */ /* 0x000fc80000010000 */
[----:B------:R-:W-:-:S07]  /*25100*/  IMAD.MOV.U32 R152, RZ, RZ, R130 ;  /* 0x000000ffff987224 */ /* 0x000fce00078e0082 */
[----:B------:R-:W-:Y:S05]  /*25110*/  WARPSYNC.COLLECTIVE R149, `(.L_x_31078) ;  /* 0x0000000095087348 */ /* 0x000fea0003c00000 */
[----:B------:R0:W1:Y:S02]  /*25120*/  SHFL.BFLY P6, R150, R152, R151, R154 ;  /* 0x0c00009798967389 */ /* 0x00006400000c009a */
[----:B01----:R-:W-:Y:S05]  /*25130*/  ENDCOLLECTIVE ;  /* 0x000000000000791b */ /* 0x003fea0003800000 */
.L_x_31078:
[----:B------:R-:W-:Y:S01]  /*25140*/  HFMA2 R151, -RZ, RZ, 0, 4.76837158203125e-07 ;  /* 0x00000008ff977431 */ /* 0x000fe200000001ff */
[----:B------:R-:W-:-:S05]  /*25150*/  MOV R131, R150 ;  /* 0x0000009600837202 */ /* 0x000fca0000000f00 */
[----:B------:R-:W-:-:S04]  /*25160*/  FADD.FTZ R131, R130, R131 ;  /* 0x0000008382837221 */ /* 0x000fc80000010000 */
[----:B------:R-:W-:-:S07]  /*25170*/  IMAD.MOV.U32 R152, RZ, RZ, R131 ;  /* 0x000000ffff987224 */ /* 0x000fce00078e0083 */
[----:B------:R-:W-:Y:S05]  /*25180*/  WARPSYNC.COLLECTIVE R149, `(.L_x_31079) ;  /* 0x0000000095087348 */ /* 0x000fea0003c00000 */
[----:B------:R0:W1:Y:S02]  /*25190*/  SHFL.BFLY P6, R150, R152, R151, R154 ;  /* 0x0c00009798967389 */ /* 0x00006400000c009a */
[----:B01----:R-:W-:Y:S05]  /*251a0*/  ENDCOLLECTIVE ;  /* 0x000000000000791b */ /* 0x003fea0003800000 */
.L_x_31079:
[----:B------:R-:W-:Y:S01]  /*251b0*/  HFMA2 R151, -RZ, RZ, 0, 9.5367431640625e-07 ;  /* 0x00000010ff977431 */ /* 0x000fe200000001ff */
[----:B------:R-:W-:-:S05]  /*251c0*/  MOV R142, R150 ;  /* 0x00000096008e7202 */ /* 0x000fca0000000f00 */
[----:B------:R-:W-:-:S04]  /*251d0*/  FADD.FTZ R142, R131, R142 ;  /* 0x0000008e838e7221 */ /* 0x000fc80000010000 */
[----:B------:R-:W-:-:S07]  /*251e0*/  IMAD.MOV.U32 R152, RZ, RZ, R142 ;  /* 0x000000ffff987224 */ /* 0x000fce00078e008e */
[----:B------:R-:W-:Y:S05]  /*251f0*/  WARPSYNC.COLLECTIVE R149, `(.L_x_31080) ;  /* 0x0000000095087348 */ /* 0x000fea0003c00000 */
[----:B------:R0:W1:Y:S02]  /*25200*/  SHFL.BFLY P6, R150, R152, R151, R154 ;  /* 0x0c00009798967389 */ /* 0x00006400000c009a */
[----:B01----:R-:W-:Y:S05]  /*25210*/  ENDCOLLECTIVE ;  /* 0x000000000000791b */ /* 0x003fea0003800000 */
.L_x_31080:
[----:B------:R-:W-:Y:S01]  /*25220*/  MOV R147, R150 ;  /* 0x0000009600937202 */ /* 0x000fe20000000f00 */
[----:B------:R-:W-:Y:S06]  /*25230*/  BRA `(.L_x_31081) ;  /* 0xffffffe400107947 */ /* 0x000fec000383ffff */
.L_x_31082:
        /* <DEDUP_REMOVED lines=12> */
.L_x_45878:


//--------------------- .text._ZN10layer_norm13ln_fwd_kernelINS_13Kernel_traitsI6__halfS2_fS2_fjLj1280ELj1ELj4ELj1ELj16ENS_18Kernel_traits_baseILj1280ES2_S2_fS2_fjLj128EEEEELb1ELb1ELb1ELb1EEEvNS_9FwdParamsE --------------------------
	.section	.text._ZN10layer_norm13ln_fwd_kernelINS_13Kernel_traitsI6__halfS2_fS2_fjLj1280ELj1ELj4ELj1ELj16ENS_18Kernel_traits_baseILj1280ES2_S2_fS2_fjLj128EEEEELb1ELb1ELb1ELb1EEEvNS_9FwdParamsE,"ax",@progbits
	.align	128
        .global         _ZN10layer_norm13ln_fwd_kernelINS_13Kernel_traitsI6__halfS2_fS2_fjLj1280ELj1ELj4ELj1ELj16ENS_18Kernel_traits_baseILj1280ES2_S2_fS2_fjLj128EEEEELb1ELb1ELb1ELb1EEEvNS_9FwdParamsE
        .type           _ZN10layer_norm13ln_fwd_kernelINS_13Kernel_traitsI6__halfS2_fS2_fjLj1280ELj1ELj4ELj1ELj16ENS_18Kernel_traits_baseILj1280ES2_S2_fS2_fjLj128EEEEELb1ELb1ELb1ELb1EEEvNS_9FwdParamsE,@function
        .size           _ZN10layer_norm13ln_fwd_kernelINS_13Kernel_traitsI6__halfS2_fS2_fjLj1280ELj1ELj4ELj1ELj16ENS_18Kernel_traits_baseILj1280ES2_S2_fS2_fjLj128EEEEELb1ELb1ELb1ELb1EEEvNS_9FwdParamsE,(.L_x_45879 - _ZN10layer_norm13ln_fwd_kernelINS_13Kernel_traitsI6__halfS2_fS2_fjLj1280ELj1ELj4ELj1ELj16ENS_18Kernel_traits_baseILj1280ES2_S2_fS2_fjLj128EEEEELb1ELb1ELb1ELb1EEEvNS_9FwdParamsE)
        .other          _ZN10layer_norm13ln_fwd_kernelINS_13Kernel_traitsI6__halfS2_fS2_fjLj1280ELj1ELj4ELj1ELj16ENS_18Kernel_traits_baseILj1280ES2_S2_fS2_fjLj128EEEEELb1ELb1ELb1ELb1EEEvNS_9FwdParamsE,@"STO_CUDA_ENTRY STV_DEFAULT"
_ZN10layer_norm13ln_fwd_kernelINS_13Kernel_traitsI6__halfS2_fS2_fjLj1280ELj1ELj4ELj1ELj16ENS_18Kernel_traits_baseILj1280ES2_S2_fS2_fjLj128EEEEELb1ELb1ELb1ELb1EEEvNS_9FwdParamsE:
.text._ZN10layer_norm13ln_fwd_kernelINS_13Kernel_traitsI6__halfS2_fS2_fjLj1280ELj1ELj4ELj1ELj16ENS_18Kernel_traits_baseILj1280ES2_S2_fS2_fjLj128EEEEELb1ELb1ELb1ELb1EEEvNS_9FwdParamsE:
        /* <DEDUP_REMOVED lines=50> */
.L_x_31083:
        /* <DEDUP_REMOVED lines=24> */
.L_x_31084:
        /* <DEDUP_REMOVED lines=89> */
[----:B01234-:R-:W-:-:S07]  /*0a30*/  IMAD R124, R60, -0x2daee0ad, RZ ;  /* 0xd2511f533c7c7824 */ /* 0x01ffce00078e02ff */
.L_x_31653:
        /* <DEDUP_REMOVED lines=51> */
.L_x_31091:
        /* <DEDUP_REMOVED lines=13> */
.L_x_31093:
[----:B------:R-:W-:Y:S05]  /*0e40*/  BSYNC.RECONVERGENT B3 ;  /* 0x0000000000037941 */ /* 0x000fea0003800200 */
.L_x_31092:
        /* <DEDUP_REMOVED lines=51> */
[----:B------:R-:W-:Y:S01]  /*1180*/  IMAD.MOV.U32 R76, RZ, RZ, RZ ;  /* 0x000000ffff4c7224 */ /* 0x000fe200078e00ff */
[----:B------:R-:W-:Y:S02]  /*1190*/  LOP3.LUT R82, R75, R78, R73, 0x96, !PT ;  /* 0x0000004e4b527212 */ /* 0x000fe400078e9649 */
[----:B------:R-:W-:Y:S01]  /*11a0*/  IADD3 R73, PT, PT, R3, -0x695add53, RZ ;  /* 0x96a522ad03497810 */ /* 0x000fe20007ffe0ff */
[----:B------:R-:W-:-:S04]  /*11b0*/  IMAD.WIDE.U32 R74, R74, -0x326172a9, RZ ;  /* 0xcd9e8d574a4a7825 */ /* 0x000fc800078e00ff */
[----:B------:R-:W-:Y:S01]  /*11c0*/  IMAD.WIDE.U32 R82, R82, -0x2daee0ad, RZ ;  /* 0xd2511f5352527825 */ /* 0x000fe200078e00ff */
[----:B------:R-:W-:Y:S02]  /*11d0*/  LOP3.LUT R115, R115, R72, R75, 0x96, !PT ;  /* 0x0000004873737212 */ /* 0x000fe400078e964b */
[----:B------:R-:W-:Y:S01]  /*11e0*/  MOV R72, R124 ;  /* 0x0000007c00487202 */ /* 0x000fe20000000f00 */
[----:B------:R-:W-:Y:S01]  /*11f0*/  IMAD.MOV.U32 R122, RZ, RZ, R74 ;  /* 0x000000ffff7a7224 */ /* 0x000fe200078e004a */
[----:B------:R-:W-:-:S07]  /*1200*/  LOP3.LUT R120, R73, R120, R83, 0x96, !PT ;  /* 0x0000007849787212 */ /* 0x000fce00078e9653 */
.L_x_31090:
[----:B------:R-:W-:Y:S05]  /*1210*/  BSYNC.RECONVERGENT B2 ;  /* 0x0000000000027941 */ /* 0x000fea0003800200 */
.L_x_31089:
        /* <DEDUP_REMOVED lines=11> */
.L_x_31088:
[----:B------:R-:W-:Y:S05]  /*12d0*/  BSYNC.RECONVERGENT B1 ;  /* 0x0000000000017941 */ /* 0x000fea0003800200 */
.L_x_31087:
        /* <DEDUP_REMOVED lines=17> */
.L_x_31098:
        /* <DEDUP_REMOVED lines=13> */
.L_x_31100:
[----:B------:R-:W-:Y:S05]  /*14c0*/  BSYNC.RECONVERGENT B3 ;  /* 0x0000000000037941 */ /* 0x000fea0003800200 */
.L_x_31099:
        /* <DEDUP_REMOVED lines=55> */
[----:B------:R-:W-:Y:S01]  /*1840*/  IMAD.WIDE.U32 R76, R73, -0x2daee0ad, RZ ;  /* 0xd2511f53494c7825 */ /* 0x000fe200078e00ff */
[----:B------:R-:W-:-:S03]  /*1850*/  MOV R122, R78 ;  /* 0x0000004e007a7202 */ /* 0x000fc60000000f00 */
[----:B------:R-:W-:-:S05]  /*1860*/  VIADD R73, R3, 0x96a522ad ;  /* 0x96a522ad03497836 */ /* 0x000fca0000000000 */
[----:B------:R-:W-:Y:S01]  /*1870*/  LOP3.LUT R120, R73, R120, R77, 0x96, !PT ;  /* 0x0000007849787212 */ /* 0x000fe200078e964d */
[----:B------:R-:W-:Y:S01]  /*1880*/  IMAD.MOV.U32 R73, RZ, RZ, R82 ;  /* 0x000000ffff497224 */ /* 0x000fe200078e0052 */
[----:B------:R-:W-:-:S07]  /*1890*/  MOV R82, R76 ;  /* 0x0000004c00527202 */ /* 0x000fce0000000f00 */
.L_x_31097:
[----:B------:R-:W-:Y:S05]  /*18a0*/  BSYNC.RECONVERGENT B2 ;  /* 0x0000000000027941 */ /* 0x000fea0003800200 */
.L_x_31096:
        /* <DEDUP_REMOVED lines=11> */
.L_x_31095:
[----:B------:R-:W-:Y:S05]  /*1960*/  BSYNC.RECONVERGENT B1 ;  /* 0x0000000000017941 */ /* 0x000fea0003800200 */
.L_x_31094:
        /* <DEDUP_REMOVED lines=17> */
.L_x_31105:
        /* <DEDUP_REMOVED lines=13> */
.L_x_31107:
[----:B------:R-:W-:Y:S05]  /*1b50*/  BSYNC.RECONVERGENT B3 ;  /* 0x0000000000037941 */ /* 0x000fea0003800200 */
.L_x_31106:
        /* <DEDUP_REMOVED lines=61> */
.L_x_31104:
[----:B------:R-:W-:Y:S05]  /*1f30*/  BSYNC.RECONVERGENT B2 ;  /* 0x0000000000027941 */ /* 0x000fea0003800200 */
.L_x_31103:
        /* <DEDUP_REMOVED lines=11> */
.L_x_31102:
[----:B------:R-:W-:Y:S05]  /*1ff0*/  BSYNC.RECONVERGENT B1 ;  /* 0x0000000000017941 */ /* 0x000fea0003800200 */
.L_x_31101:
        /* <DEDUP_REMOVED lines=17> */
.L_x_31112:
        /* <DEDUP_REMOVED lines=13> */
.L_x_31114:
[----:B------:R-:W-:Y:S05]  /*21e0*/  BSYNC.RECONVERGENT B3 ;  /* 0x0000000000037941 */ /* 0x000fea0003800200 */
.L_x_31113:
        /* <DEDUP_REMOVED lines=61> */
.L_x_31111:
[----:B------:R-:W-:Y:S05]  /*25c0*/  BSYNC.RECONVERGENT B2 ;  /* 0x0000000000027941 */ /* 0x000fea0003800200 */
.L_x_31110:
        /* <DEDUP_REMOVED lines=11> */
.L_x_31109:
[----:B------:R-:W-:Y:S05]  /*2680*/  BSYNC.RECONVERGENT B1 ;  /* 0x0000000000017941 */ /* 0x000fea0003800200 */
.L_x_31108:
[----:B------:R-:W-:Y:S01]  /*2690*/  BSSY.RECONVERGENT B1, `(.L_x_31115) ;  /* 0x0000068000017945 */ /* 0x000fe20003800200 */
[----:B------:R-:W-:Y:S01]  /*26a0*/  IMAD.MOV.U32 R78, RZ, RZ, R77 ;  /* 0x000000ffff4e7224 */ /* 0x000fe200078e004d */
[----:B-----5:R-:W-:Y:S02]  /*26b0*/  MOV R76, R68 ;  /* 0x00000044004c7202 */ /* 0x020fe40000000f00 */
        /* <DEDUP_REMOVED lines=14> */
.L_x_31119:
        /* <DEDUP_REMOVED lines=13> */
.L_x_31121:
[----:B------:R-:W-:Y:S05]  /*2870*/  BSYNC.RECONVERGENT B3 ;  /* 0x0000000000037941 */ /* 0x000fea0003800200 */
.L_x_31120:
[----:B------:R-:W-:Y:S01]  /*2880*/  IMAD.WIDE.U32 R78, R114, -0x326172a9, RZ ;  /* 0xcd9e8d57724e7825 */ /* 0x000fe200078e00ff */
[----:B------:R-:W-:Y:S02]  /*2890*/  LOP3.LUT R84, R123, R77, R3, 0x96, !PT ;  /* 0x0000004d7b547212 */ /* 0x000fe400078e9603 */
        /* <DEDUP_REMOVED lines=59> */
.L_x_31118:
[----:B------:R-:W-:Y:S05]  /*2c50*/  BSYNC.RECONVERGENT B2 ;  /* 0x0000000000027941 */ /* 0x000fea0003800200 */
.L_x_31117:
        /* <DEDUP_REMOVED lines=11> */
.L_x_31116:
[----:B------:R-:W-:Y:S05]  /*2d10*/  BSYNC.RECONVERGENT B1 ;  /* 0x0000000000017941 */ /* 0x000fea0003800200 */
.L_x_31115:
        /* <DEDUP_REMOVED lines=17> */
.L_x_31126:
        /* <DEDUP_REMOVED lines=13> */
.L_x_31128:
[----:B------:R-:W-:Y:S05]  /*2f00*/  BSYNC.RECONVERGENT B3 ;  /* 0x0000000000037941 */ /* 0x000fea0003800200 */
.L_x_31127:
        /* <DEDUP_REMOVED lines=61> */
.L_x_31125:
[----:B------:R-:W-:Y:S05]  /*32e0*/  BSYNC.RECONVERGENT B2 ;  /* 0x0000000000027941 */ /* 0x000fea0003800200 */
.L_x_31124:
        /* <DEDUP_REMOVED lines=11> */
.L_x_31123:
[----:B------:R-:W-:Y:S05]  /*33a0*/  BSYNC.RECONVERGENT B1 ;  /* 0x0000000000017941 */ /* 0x000fea0003800200 */
.L_x_31122:
        /* <DEDUP_REMOVED lines=17> */
.L_x_31133:
        /* <DEDUP_REMOVED lines=13> */
.L_x_31135:
[----:B------:R-:W-:Y:S05]  /*3590*/  BSYNC.RECONVERGENT B3 ;  /* 0x0000000000037941 */ /* 0x000fea0003800200 */
.L_x_31134:
        /* <DEDUP_REMOVED lines=57> */
[----:B------:R-:W-:Y:S01]  /*3930*/  IMAD.MOV.U32 R78, RZ, RZ, R82 ;  /* 0x000000ffff4e7224 */ /* 0x000fe200078e0052 */
[----:B------:R-:W-:Y:S01]  /*3940*/  MOV R82, R80 ;  /* 0x0000005000527202 */ /* 0x000fe20000000f00 */
[----:B------:R-:W-:Y:S01]  /*3950*/  IMAD.MOV.U32 R80, RZ, RZ, RZ ;  /* 0x000000ffff507224 */ /* 0x000fe200078e00ff */
[----:B------:R-:W-:-:S07]  /*3960*/  LOP3.LUT R120, R79, R120, R81, 0x96, !PT ;  /* 0x000000784f787212 */ /* 0x000fce00078e9651 */
.L_x_31132:
[----:B------:R-:W-:Y:S05]  /*3970*/  BSYNC.RECONVERGENT B2 ;  /* 0x0000000000027941 */ /* 0x000fea0003800200 */
.L_x_31131:
        /* <DEDUP_REMOVED lines=11> */
.L_x_31130:
[----:B------:R-:W-:Y:S05]  /*3a30*/  BSYNC.RECONVERGENT B1 ;  /* 0x0000000000017941 */ /* 0x000fea0003800200 */
.L_x_31129:
        /* <DEDUP_REMOVED lines=16> */
.L_x_31139:
        /* <DEDUP_REMOVED lines=13> */
.L_x_31141:
[----:B------:R-:W-:Y:S05]  /*3c10*/  BSYNC.RECONVERGENT B2 ;  /* 0x0000000000027941 */ /* 0x000fea0003800200 */
.L_x_31140:
        /* <DEDUP_REMOVED lines=61> */
.L_x_31138:
[----:B------:R-:W-:Y:S05]  /*3ff0*/  BSYNC.RECONVERGENT B1 ;  /* 0x0000000000017941 */ /* 0x000fea0003800200 */
.L_x_31137:
        /* <DEDUP_REMOVED lines=10> */
[----:B------:R-:W-:Y:S01]  /*40a0*/  FFMA.FTZ R79, R80, R79, R71 ;  /* 0x0000004f504f7223 */ /* 0x000fe20000010047 */
[----:B------:R-:W-:Y:S06]  /*40b0*/  BRA `(.L_x_31136) ;  /* 0x0000003400247947 */ /* 0x000fec0003800000 */
.L_x_31086:
        /* <DEDUP_REMOVED lines=21> */
.L_x_31146:
        /* <DEDUP_REMOVED lines=13> */
.L_x_31148:
[----:B------:R-:W-:Y:S05]  /*42e0*/  BSYNC.RECONVERGENT B3 ;  /* 0x0000000000037941 */ /* 0x000fea0003800200 */
.L_x_31147:
        /* <DEDUP_REMOVED lines=60> */
.L_x_31145:
[----:B------:R-:W-:Y:S05]  /*46b0*/  BSYNC.RECONVERGENT B2 ;  /* 0x0000000000027941 */ /* 0x000fea0003800200 */
.L_x_31144:
        /* <DEDUP_REMOVED lines=10> */
[----:B------:R-:W-:-:S07]  /*4760*/  FMUL.FTZ R72, R72, R73 ;  /* 0x0000004948487220 */ /* 0x000fce0000410000 */
.L_x_31143:
[----:B------:R-:W-:Y:S05]  /*4770*/  BSYNC.RECONVERGENT B1 ;  /* 0x0000000000017941 */ /* 0x000fea0003800200 */
.L_x_31142:
        /* <DEDUP_REMOVED lines=17> */
.L_x_31153:
        /* <DEDUP_REMOVED lines=13> */
.L_x_31155:
[----:B------:R-:W-:Y:S05]  /*4960*/  BSYNC.RECONVERGENT B3 ;  /* 0x0000000000037941 */ /* 0x000fea0003800200 */
.L_x_31154:
        /* <DEDUP_REMOVED lines=55> */
[----:B------:R-:W-:Y:S02]  /*4ce0*/  IADD3 R73, PT, PT, R3, -0x695add53, RZ ;  /* 0x96a522ad03497810 */ /* 0x000fe40007ffe0ff */
[----:B------:R-:W-:Y:S01]  /*4cf0*/  LOP3.LUT R115, R115, R74, R79, 0x96, !PT ;  /* 0x0000004a73737212 */ /* 0x000fe200078e964f */
[----:B------:R-:W-:Y:S01]  /*4d00*/  IMAD.MOV.U32 R122, RZ, RZ, R78 ;  /* 0x000000ffff7a7224 */ /* 0x000fe200078e004e */
[----:B------:R-:W-:Y:S02]  /*4d10*/  LOP3.LUT R120, R73, R120, R77, 0x96, !PT ;  /* 0x0000007849787212 */ /* 0x000fe400078e964d */
[----:B------:R-:W-:Y:S01]  /*4d20*/  MOV R73, R82 ;  /* 0x0000005200497202 */ /* 0x000fe20000000f00 */
[----:B------:R-:W-:-:S07]  /*4d30*/  IMAD.MOV.U32 R82, RZ, RZ, R76 ;  /* 0x000000ffff527224 */ /* 0x000fce00078e004c */
.L_x_31152:
[----:B------:R-:W-:Y:S05]  /*4d40*/  BSYNC.RECONVERGENT B2 ;  /* 0x0000000000027941 */ /* 0x000fea0003800200 */
.L_x_31151:
        /* <DEDUP_REMOVED lines=11> */
.L_x_31150:
[----:B------:R-:W-:Y:S05]  /*4e00*/  BSYNC.RECONVERGENT B1 ;  /* 0x0000000000017941 */ /* 0x000fea0003800200 */
.L_x_31149:
        /* <DEDUP_REMOVED lines=17> */
.L_x_31160:
        /* <DEDUP_REMOVED lines=13> */
.L_x_31162:
[----:B------:R-:W-:Y:S05]  /*4ff0*/  BSYNC.RECONVERGENT B3 ;  /* 0x0000000000037941 */ /* 0x000fea0003800200 */
.L_x_31161:
        /* <DEDUP_REMOVED lines=61> */
.L_x_31159:
[----:B------:R-:W-:Y:S05]  /*53d0*/  BSYNC.RECONVERGENT B2 ;  /* 0x0000000000027941 */ /* 0x000fea0003800200 */
.L_x_31158:
        /* <DEDUP_REMOVED lines=11> */
.L_x_31157:
[----:B------:R-:W-:Y:S05]  /*5490*/  BSYNC.RECONVERGENT B1 ;  /* 0x0000000000017941 */ /* 0x000fea0003800200 */
.L_x_31156:
        /* <DEDUP_REMOVED lines=17> */
.L_x_31167:
        /* <DEDUP_REMOVED lines=13> */
.L_x_31169:
[----:B------:R-:W-:Y:S05]  /*5680*/  BSYNC.RECONVERGENT B3 ;  /* 0x0000000000037941 */ /* 0x000fea0003800200 */
.L_x_31168:
        /* <DEDUP_REMOVED lines=61> */
.L_x_31166:
[----:B------:R-:W-:Y:S05]  /*5a60*/  BSYNC.RECONVERGENT B2 ;  /* 0x0000000000027941 */ /* 0x000fea0003800200 */
.L_x_31165:
        /* <DEDUP_REMOVED lines=11> */
.L_x_31164:
[----:B------:R-:W-:Y:S05]  /*5b20*/  BSYNC.RECONVERGENT B1 ;  /* 0x0000000000017941 */ /* 0x000fea0003800200 */
.L_x_31163:
        /* <DEDUP_REMOVED lines=17> */
.L_x_31174:
        /* <DEDUP_REMOVED lines=13> */
.L_x_31176:
[----:B------:R-:W-:Y:S05]  /*5d10*/  BSYNC.RECONVERGENT B3 ;  /* 0x0000000000037941 */ /* 0x000fea0003800200 */
.L_x_31175:
        /* <DEDUP_REMOVED lines=61> */
.L_x_31173:
[----:B------:R-:W-:Y:S05]  /*60f0*/  BSYNC.RECONVERGENT B2 ;  /* 0x0000000000027941 */ /* 0x000fea0003800200 */
.L_x_31172:
        /* <DEDUP_REMOVED lines=11> */
.L_x_31171:
[----:B------:R-:W-:Y:S05]  /*61b0*/  BSYNC.RECONVERGENT B1 ;  /* 0x0000000000017941 */ /* 0x000fea0003800200 */
.L_x_31170:
        /* <DEDUP_REMOVED lines=17> */
.L_x_31181:
        /* <DEDUP_REMOVED lines=13> */
.L_x_31183:
[----:B------:R-:W-:Y:S05]  /*63a0*/  BSYNC.RECONVERGENT B3 ;  /* 0x0000000000037941 */ /* 0x000fea0003800200 */
.L_x_31182:
        /* <DEDUP_REMOVED lines=61> */
.L_x_31180:
[----:B------:R-:W-:Y:S05]  /*6780*/  BSYNC.RECONVERGENT B2 ;  /* 0x0000000000027941 */ /* 0x000fea0003800200 */
.L_x_31179:
        /* <DEDUP_REMOVED lines=11> */
.L_x_31178:
[----:B------:R-:W-:Y:S05]  /*6840*/  BSYNC.RECONVERGENT B1 ;  /* 0x0000000000017941 */ /* 0x000fea0003800200 */
.L_x_31177:
        /* <DEDUP_REMOVED lines=17> */
.L_x_31188:
        /* <DEDUP_REMOVED lines=13> */
.L_x_31190:
[----:B------:R-:W-:Y:S05]  /*6a30*/  BSYNC.RECONVERGENT B3 ;  /* 0x0000000000037941 */ /* 0x000fea0003800200 */
.L_x_31189:
        /* <DEDUP_REMOVED lines=61> */
.L_x_31187:
[----:B------:R-:W-:Y:S05]  /*6e10*/  BSYNC.RECONVERGENT B2 ;  /* 0x0000000000027941 */ /* 0x000fea0003800200 */
.L_x_31186:
        /* <DEDUP_REMOVED lines=11> */
.L_x_31185:
[----:B------:R-:W-:Y:S05]  /*6ed0*/  BSYNC.RECONVERGENT B1 ;  /* 0x0000000000017941 */ /* 0x000fea0003800200 */
.L_x_31184:
        /* <DEDUP_REMOVED lines=16> */
.L_x_31193:
        /* <DEDUP_REMOVED lines=13> */
.L_x_31195:
[----:B------:R-:W-:Y:S05]  /*70b0*/  BSYNC.RECONVERGENT B2 ;  /* 0x0000000000027941 */ /* 0x000fea0003800200 */
.L_x_31194:
        /* <DEDUP_REMOVED lines=61> */
.L_x_31192:
[----:B------:R-:W-:Y:S05]  /*7490*/  BSYNC.RECONVERGENT B1 ;  /* 0x0000000000017941 */ /* 0x000fea0003800200 */
.L_x_31191:
        /* <DEDUP_REMOVED lines=11> */
.L_x_31136:
[----:B------:R-:W-:Y:S05]  /*7550*/  BSYNC.RECONVERGENT B0 ;  /* 0x0000000000007941 */ /* 0x000fea0003800200 */
.L_x_31085:
        /* <DEDUP_REMOVED lines=32> */
.L_x_31197:
[----:B------:R-:W-:Y:S05]  /*7760*/  BSYNC.RECONVERGENT B0 ;  /* 0x0000000000007941 */ /* 0x000fea0003800200 */
.L_x_31196:
        /* <DEDUP_REMOVED lines=27> */
.L_x_31204:
        /* <DEDUP_REMOVED lines=13> */
.L_x_31206:
[----:B------:R-:W-:Y:S05]  /*79f0*/  BSYNC.RECONVERGENT B3 ;  /* 0x0000000000037941 */ /* 0x000fea0003800200 */
.L_x_31205:
[----:B------:R-:W-:Y:S01]  /*7a00*/  IMAD.WIDE.U32 R84, R114, -0x326172a9, RZ ;  /* 0xcd9e8d5772547825 */ /* 0x000fe200078e00ff */
[----:B-1----:R-:W-:Y:S02]  /*7a10*/  LOP3.LUT R88, R123, R81, R3, 0x96, !PT ;  /* 0x000000517b587212 */ /* 0x002fe400078e9603 */
[----:B------:R-:W-:Y:S01]  /*7a20*/  IADD3 R81, PT, PT, R2, -0x61c88647, RZ ;  /* 0x9e3779b902517810 */ /* 0x000fe20007ffe0ff */
[----:B------:R-:W-:Y:S01]  /*7a30*/  VIADD R83, R3, 0xbb67ae85 ;  /* 0xbb67ae8503537836 */ /* 0x000fe20000000000 */
[----:B0-----:R-:W-:Y:S01]  /*7a40*/  LOP3.LUT R86, R113, R85, R2, 0x96, !PT ;  /* 0x0000005571567212 */ /* 0x001fe200078e9602 */
        /* <DEDUP_REMOVED lines=49> */
[----:B------:R-:W-:Y:S01]  /*7d60*/  MOV R122, R84 ;  /* 0x00000054007a7202 */ /* 0x000fe20000000f00 */
[----:B------:R-:W-:-:S04]  /*7d70*/  IMAD.WIDE.U32 R90, R83, -0x2daee0ad, RZ ;  /* 0xd2511f53535a7825 */ /* 0x000fc800078e00ff */
[----:B------:R-:W-:Y:S01]  /*7d80*/  HFMA2 R84, -RZ, RZ, 0, 0 ;  /* 0x00000000ff547431 */ /* 0x000fe200000001ff */
[----:B------:R-:W-:Y:S01]  /*7d90*/  LOP3.LUT R115, R115, R80, R85, 0x96, !PT ;  /* 0x0000005073737212 */ /* 0x000fe200078e9655 */
[----:B------:R-:W-:Y:S01]  /*7da0*/  IMAD.MOV.U32 R80, RZ, RZ, R82 ;  /* 0x000000ffff507224 */ /* 0x000fe200078e0052 */
[----:B------:R-:W-:-:S07]  /*7db0*/  LOP3.LUT R120, R81, R120, R91, 0x96, !PT ;  /* 0x0000007851787212 */ /* 0x000fce00078e965b */
.L_x_31203:
[----:B------:R-:W-:Y:S05]  /*7dc0*/  BSYNC.RECONVERGENT B2 ;  /* 0x0000000000027941 */ /* 0x000fea0003800200 */
.L_x_31202:
[----:B------:R-:W-:Y:S01]  /*7dd0*/  I2FP.F32.U32 R80, R80 ;  /* 0x0000005000507245 */ /* 0x000fe20000201000 */
[----:B------:R-:W-:Y:S02]  /*7de0*/  HADD2.F32 R82, -RZ, R60.H0_H0 ;  /* 0x2000003cff527230 */ /* 0x000fe40000004100 */
        /* <DEDUP_REMOVED lines=9> */
.L_x_31201:
[----:B------:R-:W-:Y:S05]  /*7e80*/  BSYNC.RECONVERGENT B1 ;  /* 0x0000000000017941 */ /* 0x000fea0003800200 */
.L_x_31200:
        /* <DEDUP_REMOVED lines=17> */
.L_x_31211:
        /* <DEDUP_REMOVED lines=13> */
.L_x_31213:
[----:B------:R-:W-:Y:S05]  /*8070*/  BSYNC.RECONVERGENT B3 ;  /* 0x0000000000037941 */ /* 0x000fea0003800200 */
.L_x_31212:
[----:B------:R-:W-:Y:S01]  /*8080*/  IMAD.WIDE.U32 R84, R114, -0x326172a9, RZ ;  /* 0xcd9e8d5772547825 */ /* 0x000fe200078e00ff */
[----:B-1----:R-:W-:Y:S02]  /*8090*/  LOP3.LUT R88, R123, R83, R3, 0x96, !PT ;  /* 0x000000537b587212 */ /* 0x002fe400078e9603 */
[----:B------:R-:W-:Y:S01]  /*80a0*/  IADD3 R83, PT, PT, R3, -0x4498517b, RZ ;  /* 0xbb67ae8503537810 */ /* 0x000fe20007ffe0ff */
[----:B------:R-:W-:Y:S01]  /*80b0*/  VIADD R81, R2, 0x9e3779b9 ;  /* 0x9e3779b902517836 */ /* 0x000fe20000000000 */
[----:B0-----:R-:W-:Y:S01]  /*80c0*/  LOP3.LUT R86, R113, R85, R2, 0x96, !PT ;  /* 0x0000005571567212 */ /* 0x001fe200078e9602 */
        /* <DEDUP_REMOVED lines=56> */
.L_x_31210:
[----:B------:R-:W-:Y:S05]  /*8450*/  BSYNC.RECONVERGENT B2 ;  /* 0x0000000000027941 */ /* 0x000fea0003800200 */
.L_x_31209:
        /* <DEDUP_REMOVED lines=11> */
.L_x_31208:
[----:B------:R-:W-:Y:S05]  /*8510*/  BSYNC.RECONVERGENT B1 ;  /* 0x0000000000017941 */ /* 0x000fea0003800200 */
.L_x_31207:
        /* <DEDUP_REMOVED lines=17> */
.L_x_31218:
        /* <DEDUP_REMOVED lines=13> */
.L_x_31220:
[----:B------:R-:W-:Y:S05]  /*8700*/  BSYNC.RECONVERGENT B3 ;  /* 0x0000000000037941 */ /* 0x000fea0003800200 */
.L_x_31219:
[----:B------:R-:W-:Y:S01]  /*8710*/  IMAD.WIDE.U32 R84, R114, -0x326172a9, RZ ;  /* 0xcd9e8d5772547825 */ /* 0x000fe200078e00ff */
[----:B-1----:R-:W-:-:S03]  /*8720*/  LOP3.LUT R88, R123, R83, R3, 0x96, !PT ;  /* 0x000000537b587212 */ /* 0x002fc600078e9603 */
        /* <DEDUP_REMOVED lines=59> */
.L_x_31217:
[----:B------:R-:W-:Y:S05]  /*8ae0*/  BSYNC.RECONVERGENT B2 ;  /* 0x0000000000027941 */ /* 0x000fea0003800200 */
.L_x_31216:
        /* <DEDUP_REMOVED lines=11> */
.L_x_31215:
[----:B------:R-:W-:Y:S05]  /*8ba0*/  BSYNC.RECONVERGENT B1 ;  /* 0x0000000000017941 */ /* 0x000fea0003800200 */
.L_x_31214:
        /* <DEDUP_REMOVED lines=17> */
.L_x_31225:
        /* <DEDUP_REMOVED lines=13> */
.L_x_31227:
[----:B------:R-:W-:Y:S05]  /*8d90*/  BSYNC.RECONVERGENT B3 ;  /* 0x0000000000037941 */ /* 0x000fea0003800200 */
.L_x_31226:
        /* <DEDUP_REMOVED lines=61> */
.L_x_31224:
[----:B------:R-:W-:Y:S05]  /*9170*/  BSYNC.RECONVERGENT B2 ;  /* 0x0000000000027941 */ /* 0x000fea0003800200 */
.L_x_31223:
[----:B------:R-:W-:Y:S01]  /*9180*/  I2FP.F32.U32 R83, R83 ;  /* 0x0000005300537245 */ /* 0x000fe20000201000 */
[----:B01----:R-:W-:Y:S02]  /*9190*/  HADD2.F32 R86, -RZ, R61.H1_H1 ;  /* 0x3000003dff567230 */ /* 0x003fe40000004100 */
        /* <DEDUP_REMOVED lines=9> */
.L_x_31222:
[----:B------:R-:W-:Y:S05]  /*9230*/  BSYNC.RECONVERGENT B1 ;  /* 0x0000000000017941 */ /* 0x000fea0003800200 */
.L_x_31221:
        /* <DEDUP_REMOVED lines=17> */
.L_x_31232:
        /* <DEDUP_REMOVED lines=13> */
.L_x_31234:
[----:B------:R-:W-:Y:S05]  /*9420*/  BSYNC.RECONVERGENT B3 ;  /* 0x0000000000037941 */ /* 0x000fea0003800200 */
.L_x_31233:
        /* <DEDUP_REMOVED lines=61> */
.L_x_31231:
[----:B------:R-:W-:Y:S05]  /*9800*/  BSYNC.RECONVERGENT B2 ;  /* 0x0000000000027941 */ /* 0x000fea0003800200 */
.L_x_31230:
        /* <DEDUP_REMOVED lines=11> */
.L_x_31229:
[----:B------:R-:W-:Y:S05]  /*98c0*/  BSYNC.RECONVERGENT B1 ;  /* 0x0000000000017941 */ /* 0x000fea0003800200 */
.L_x_31228:
        /* <DEDUP_REMOVED lines=17> */
.L_x_31239:
        /* <DEDUP_REMOVED lines=13> */
.L_x_31241:
[----:B------:R-:W-:Y:S05]  /*9ab0*/  BSYNC.RECONVERGENT B3 ;  /* 0x0000000000037941 */ /* 0x000fea0003800200 */
.L_x_31240:
        /* <DEDUP_REMOVED lines=61> */
.L_x_31238:
[----:B------:R-:W-:Y:S05]  /*9e90*/  BSYNC.RECONVERGENT B2 ;  /* 0x0000000000027941 */ /* 0x000fea0003800200 */
.L_x_31237:
        /* <DEDUP_REMOVED lines=11> */
.L_x_31236:
[----:B------:R-:W-:Y:S05]  /*9f50*/  BSYNC.RECONVERGENT B1 ;  /* 0x0000000000017941 */ /* 0x000fea0003800200 */
.L_x_31235:
        /* <DEDUP_REMOVED lines=17> */
.L_x_31246:
        /* <DEDUP_REMOVED lines=13> */
.L_x_31248:
[----:B------:R-:W-:Y:S05]  /*a140*/  BSYNC.RECONVERGENT B3 ;  /* 0x0000000000037941 */ /* 0x000fea0003800200 */
.L_x_31247:
        /* <DEDUP_REMOVED lines=61> */
.L_x_31245:
[----:B------:R-:W-:Y:S05]  /*a520*/  BSYNC.RECONVERGENT B2 ;  /* 0x0000000000027941 */ /* 0x000fea0003800200 */
.L_x_31244:
        /* <DEDUP_REMOVED lines=11> */
.L_x_31243:
[----:B------:R-:W-:Y:S05]  /*a5e0*/  BSYNC.RECONVERGENT B1 ;  /* 0x0000000000017941 */ /* 0x000fea0003800200 */
.L_x_31242:
        /* <DEDUP_REMOVED lines=16> */
.L_x_31252:
        /* <DEDUP_REMOVED lines=13> */
.L_x_31254:
[----:B------:R-:W-:Y:S05]  /*a7c0*/  BSYNC.RECONVERGENT B2 ;  /* 0x0000000000027941 */ /* 0x000fea0003800200 */
.L_x_31253:
        /* <DEDUP_REMOVED lines=61> */
.L_x_31251:
[----:B------:R-:W-:Y:S05]  /*aba0*/  BSYNC.RECONVERGENT B1 ;  /* 0x0000000000017941 */ /* 0x000fea0003800200 */
.L_x_31250:
        /* <DEDUP_REMOVED lines=12> */
.L_x_31199:
        /* <DEDUP_REMOVED lines=21> */
.L_x_31259:
        /* <DEDUP_REMOVED lines=13> */
.L_x_31261:
[----:B------:R-:W-:Y:S05]  /*ae90*/  BSYNC.RECONVERGENT B3 ;  /* 0x0000000000037941 */ /* 0x000fea0003800200 */
.L_x_31260:
        /* <DEDUP_REMOVED lines=60> */
.L_x_31258:
[----:B------:R-:W-:Y:S05]  /*b260*/  BSYNC.RECONVERGENT B2 ;  /* 0x0000000000027941 */ /* 0x000fea0003800200 */
.L_x_31257:
        /* <DEDUP_REMOVED lines=11> */
.L_x_31256:
[----:B------:R-:W-:Y:S05]  /*b320*/  BSYNC.RECONVERGENT B1 ;  /* 0x0000000000017941 */ /* 0x000fea0003800200 */
.L_x_31255:
        /* <DEDUP_REMOVED lines=17> */
.L_x_31266:
        /* <DEDUP_REMOVED lines=13> */
.L_x_31268:
[----:B------:R-:W-:Y:S05]  /*b510*/  BSYNC.RECONVERGENT B3 ;  /* 0x0000000000037941 */ /* 0x000fea0003800200 */
.L_x_31267:
        /* <DEDUP_REMOVED lines=61> */
.L_x_31265:
[----:B------:R-:W-:Y:S05]  /*b8f0*/  BSYNC.RECONVERGENT B2 ;  /* 0x0000000000027941 */ /* 0x000fea0003800200 */
.L_x_31264:
        /* <DEDUP_REMOVED lines=11> */
.L_x_31263:
[----:B------:R-:W-:Y:S05]  /*b9b0*/  BSYNC.RECONVERGENT B1 ;  /* 0x0000000000017941 */ /* 0x000fea0003800200 */
.L_x_31262:
        /* <DEDUP_REMOVED lines=17> */
.L_x_31273:
        /* <DEDUP_REMOVED lines=13> */
.L_x_31275:
[----:B------:R-:W-:Y:S05]  /*bba0*/  BSYNC.RECONVERGENT B3 ;  /* 0x0000000000037941 */ /* 0x000fea0003800200 */
.L_x_31274:
[----:B------:R-:W-:Y:S01]  /*bbb0*/  IMAD.WIDE.U32 R84, R114, -0x326172a9, RZ ;  /* 0xcd9e8d5772547825 */ /* 0x000fe200078e00ff */
[----:B-1----:R-:W-:Y:S02]  /*bbc0*/  LOP3.LUT R88, R123, R83, R3, 0x96, !PT ;  /* 0x000000537b587212 */ /* 0x002fe400078e9603 */
[----:B------:R-:W-:Y:S02]  /*bbd0*/  IADD3 R83, PT, PT, R2, -0x61c88647, RZ ;  /* 0x9e3779b902537810 */ /* 0x000fe40007ffe0ff */
[----:B0-----:R-:W-:Y:S01]  /*bbe0*/  LOP3.LUT R86, R113, R85, R2, 0x96, !PT ;  /* 0x0000005571567212 */ /* 0x001fe200078e9602 */
        /* <DEDUP_REMOVED lines=57> */
.L_x_31272:
[----:B------:R-:W-:Y:S05]  /*bf80*/  BSYNC.RECONVERGENT B2 ;  /* 0x0000000000027941 */ /* 0x000fea0003800200 */
.L_x_31271:
        /* <DEDUP_REMOVED lines=11> */
.L_x_31270:
[----:B------:R-:W-:Y:S05]  /*c040*/  BSYNC.RECONVERGENT B1 ;  /* 0x0000000000017941 */ /* 0x000fea0003800200 */
.L_x_31269:
        /* <DEDUP_REMOVED lines=17> */
.L_x_31280:
        /* <DEDUP_REMOVED lines=13> */
.L_x_31282:
[----:B------:R-:W-:Y:S05]  /*c230*/  BSYNC.RECONVERGENT B3 ;  /* 0x0000000000037941 */ /* 0x000fea0003800200 */
.L_x_31281:
[----:B01----:R-:W-:Y:S01]  /*c240*/  IMAD.WIDE.U32 R86, R114, -0x326172a9, RZ ;  /* 0xcd9e8d5772567825 */ /* 0x003fe200078e00ff */
        /* <DEDUP_REMOVED lines=60> */
.L_x_31279:
[----:B------:R-:W-:Y:S05]  /*c610*/  BSYNC.RECONVERGENT B2 ;  /* 0x0000000000027941 */ /* 0x000fea0003800200 */
.L_x_31278:
[----:B------:R-:W-:Y:S01]  /*c620*/  I2FP.F32.U32 R83, R83 ;  /* 0x0000005300537245 */ /* 0x000fe20000201000 */
[----:B------:R-:W-:Y:S02]  /*c630*/  HFMA2 R84, -RZ, RZ, 0.1171875, 0 ;  /* 0x2f800000ff547431 */ /* 0x000fe400000001ff */
[----:B01---5:R-:W-:-:S03]  /*c640*/  HADD2.F32 R86, -RZ, R61.H1_H1 ;  /* 0x3000003dff567230 */ /* 0x023fc60000004100 */
        /* <DEDUP_REMOVED lines=8> */
.L_x_31277:
[----:B------:R-:W-:Y:S05]  /*c6d0*/  BSYNC.RECONVERGENT B1 ;  /* 0x0000000000017941 */ /* 0x000fea0003800200 */
.L_x_31276:
        /* <DEDUP_REMOVED lines=17> */
.L_x_31287:
        /* <DEDUP_REMOVED lines=13> */
.L_x_31289:
[----:B------:R-:W-:Y:S05]  /*c8c0*/  BSYNC.RECONVERGENT B3 ;  /* 0x0000000000037941 */ /* 0x000fea0003800200 */
.L_x_31288:
        /* <DEDUP_REMOVED lines=61> */
.L_x_31286:
[----:B------:R-:W-:Y:S05]  /*cca0*/  BSYNC.RECONVERGENT B2 ;  /* 0x0000000000027941 */ /* 0x000fea0003800200 */
.L_x_31285:
        /* <DEDUP_REMOVED lines=11> */
.L_x_31284:
[----:B------:R-:W-:Y:S05]  /*cd60*/  BSYNC.RECONVERGENT B1 ;  /* 0x0000000000017941 */ /* 0x000fea0003800200 */
.L_x_31283:
        /* <DEDUP_REMOVED lines=17> */
.L_x_31294:
        /* <DEDUP_REMOVED lines=13> */
.L_x_31296:
[----:B------:R-:W-:Y:S05]  /*cf50*/  BSYNC.RECONVERGENT B3 ;  /* 0x0000000000037941 */ /* 0x000fea0003800200 */
.L_x_31295:
        /* <DEDUP_REMOVED lines=61> */
.L_x_31293:
[----:B------:R-:W-:Y:S05]  /*d330*/  BSYNC.RECONVERGENT B2 ;  /* 0x0000000000027941 */ /* 0x000fea0003800200 */
.L_x_31292:
        /* <DEDUP_REMOVED lines=11> */
.L_x_31291:
[----:B------:R-:W-:Y:S05]  /*d3f0*/  BSYNC.RECONVERGENT B1 ;  /* 0x0000000000017941 */ /* 0x000fea0003800200 */
.L_x_31290:
        /* <DEDUP_REMOVED lines=17> */
.L_x_31301:
        /* <DEDUP_REMOVED lines=13> */
.L_x_31303:
[----:B------:R-:W-:Y:S05]  /*d5e0*/  BSYNC.RECONVERGENT B3 ;  /* 0x0000000000037941 */ /* 0x000fea0003800200 */
.L_x_31302:
        /* <DEDUP_REMOVED lines=61> */
.L_x_31300:
[----:B------:R-:W-:Y:S05]  /*d9c0*/  BSYNC.RECONVERGENT B2 ;  /* 0x0000000000027941 */ /* 0x000fea0003800200 */
.L_x_31299:
        /* <DEDUP_REMOVED lines=11> */
.L_x_31298:
[----:B------:R-:W-:Y:S05]  /*da80*/  BSYNC.RECONVERGENT B1 ;  /* 0x0000000000017941 */ /* 0x000fea0003800200 */
.L_x_31297:
        /* <DEDUP_REMOVED lines=16> */
.L_x_31306:
        /* <DEDUP_REMOVED lines=13> */
.L_x_31308:
[----:B------:R-:W-:Y:S05]  /*dc60*/  BSYNC.RECONVERGENT B2 ;  /* 0x0000000000027941 */ /* 0x000fea0003800200 */
.L_x_31307:
        /* <DEDUP_REMOVED lines=61> */
.L_x_31305:
[----:B------:R-:W-:Y:S05]  /*e040*/  BSYNC.RECONVERGENT B1 ;  /* 0x0000000000017941 */ /* 0x000fea0003800200 */
.L_x_31304:
        /* <DEDUP_REMOVED lines=11> */
.L_x_31249:
[----:B------:R-:W-:Y:S05]  /*e100*/  BSYNC.RECONVERGENT B0 ;  /* 0x0000000000007941 */ /* 0x000fea0003800200 */
.L_x_31198:
        /* <DEDUP_REMOVED lines=33> */
.L_x_31310:
[----:B------:R-:W-:Y:S05]  /*e320*/  BSYNC.RECONVERGENT B0 ;  /* 0x0000000000007941 */ /* 0x000fea0003800200 */
.L_x_31309:
        /* <DEDUP_REMOVED lines=8> */
[----:B------:R-:W-:Y:S01]  /*e3b0*/  IMAD.MOV.U32 R91, RZ, RZ, R89 ;  /* 0x000000ffff5b7224 */ /* 0x000fe200078e0059 */
        /* <DEDUP_REMOVED lines=18> */
.L_x_31317:
        /* <DEDUP_REMOVED lines=13> */
.L_x_31319:
[----:B------:R-:W-:Y:S05]  /*e5b0*/  BSYNC.RECONVERGENT B3 ;  /* 0x0000000000037941 */ /* 0x000fea0003800200 */
.L_x_31318:
[----:B-1----:R-:W-:Y:S01]  /*e5c0*/  IMAD.WIDE.U32 R92, R114, -0x326172a9, RZ ;  /* 0xcd9e8d57725c7825 */ /* 0x002fe200078e00ff */
        /* <DEDUP_REMOVED lines=59> */
.L_x_31316:
[----:B------:R-:W-:Y:S05]  /*e980*/  BSYNC.RECONVERGENT B2 ;  /* 0x0000000000027941 */ /* 0x000fea0003800200 */
.L_x_31315:
        /* <DEDUP_REMOVED lines=11> */
.L_x_31314:
[----:B------:R-:W-:Y:S05]  /*ea40*/  BSYNC.RECONVERGENT B1 ;  /* 0x0000000000017941 */ /* 0x000fea0003800200 */
.L_x_31313:
        /* <DEDUP_REMOVED lines=17> */
.L_x_31324:
        /* <DEDUP_REMOVED lines=13> */
.L_x_31326:
[----:B------:R-:W-:Y:S05]  /*ec30*/  BSYNC.RECONVERGENT B3 ;  /* 0x0000000000037941 */ /* 0x000fea0003800200 */
.L_x_31325:
[----:B------:R-:W-:Y:S01]  /*ec40*/  IMAD.WIDE.U32 R92, R114, -0x326172a9, RZ ;  /* 0xcd9e8d57725c7825 */ /* 0x000fe200078e00ff */
[----:B0-----:R-:W-:Y:S02]  /*ec50*/  LOP3.LUT R96, R123, R91, R3, 0x96, !PT ;  /* 0x0000005b7b607212 */ /* 0x001fe400078e9603 */
        /* <DEDUP_REMOVED lines=59> */
.L_x_31323:
[----:B------:R-:W-:Y:S05]  /*f010*/  BSYNC.RECONVERGENT B2 ;  /* 0x0000000000027941 */ /* 0x000fea0003800200 */
.L_x_31322:
        /* <DEDUP_REMOVED lines=11> */
.L_x_31321:
[----:B------:R-:W-:Y:S05]  /*f0d0*/  BSYNC.RECONVERGENT B1 ;  /* 0x0000000000017941 */ /* 0x000fea0003800200 */
.L_x_31320:
        /* <DEDUP_REMOVED lines=17> */
.L_x_31331:
        /* <DEDUP_REMOVED lines=13> */
.L_x_31333:
[----:B------:R-:W-:Y:S05]  /*f2c0*/  BSYNC.RECONVERGENT B3 ;  /* 0x0000000000037941 */ /* 0x000fea0003800200 */
.L_x_31332:
[----:B------:R-:W-:Y:S01]  /*f2d0*/  IMAD.WIDE.U32 R92, R114, -0x326172a9, RZ ;  /* 0xcd9e8d57725c7825 */ /* 0x000fe200078e00ff */
[----:B0-----:R-:W-:Y:S02]  /*f2e0*/  LOP3.LUT R96, R123, R91, R3, 0x96, !PT ;  /* 0x0000005b7b607212 */ /* 0x001fe400078e9603 */
        /* <DEDUP_REMOVED lines=59> */
.L_x_31330:
[----:B------:R-:W-:Y:S05]  /*f6a0*/  BSYNC.RECONVERGENT B2 ;  /* 0x0000000000027941 */ /* 0x000fea0003800200 */
.L_x_31329:
        /* <DEDUP_REMOVED lines=11> */
.L_x_31328:
[----:B------:R-:W-:Y:S05]  /*f760*/  BSYNC.RECONVERGENT B1 ;  /* 0x0000000000017941 */ /* 0x000fea0003800200 */
.L_x_31327:
        /* <DEDUP_REMOVED lines=17> */
.L_x_31338:
        /* <DEDUP_REMOVED lines=13> */
.L_x_31340:
[----:B------:R-:W-:Y:S05]  /*f950*/  BSYNC.RECONVERGENT B3 ;  /* 0x0000000000037941 */ /* 0x000fea0003800200 */
.L_x_31339:
[----:B------:R-:W-:Y:S01]  /*f960*/  IMAD.WIDE.U32 R94, R114, -0x326172a9, RZ ;  /* 0xcd9e8d57725e7825 */ /* 0x000fe200078e00ff */
[----:B------:R-:W-:Y:S02]  /*f970*/  LOP3.LUT R100, R123, R93, R3, 0x96, !PT ;  /* 0x0000005d7b647212 */ /* 0x000fe400078e9603 */
        /* <DEDUP_REMOVED lines=59> */
.L_x_31337:
[----:B------:R-:W-:Y:S05]  /*fd30*/  BSYNC.RECONVERGENT B2 ;  /* 0x0000000000027941 */ /* 0x000fea0003800200 */
.L_x_31336:
        /* <DEDUP_REMOVED lines=11> */
.L_x_31335:
[----:B------:R-:W-:Y:S05]  /*fdf0*/  BSYNC.RECONVERGENT B1 ;  /* 0x0000000000017941 */ /* 0x000fea0003800200 */
.L_x_31334:
        /* <DEDUP_REMOVED lines=17> */
.L_x_31345:
        /* <DEDUP_REMOVED lines=13> */
.L_x_31347:
[----:B------:R-:W-:Y:S05]  /*ffe0*/  BSYNC.RECONVERGENT B3 ;  /* 0x0000000000037941 */ /* 0x000fea0003800200 */
.L_x_31346:
[----:B------:R-:W-:Y:S01]  /*fff0*/  IMAD.WIDE.U32 R94, R114, -0x326172a9, RZ ;  /* 0xcd9e8d57725e7825 */ /* 0x000fe200078e00ff */
[----:B------:R-:W-:Y:S02]  /*10000*/  LOP3.LUT R100, R123, R93, R3, 0x96, !PT ;  /* 0x0000005d7b647212 */ /* 0x000fe400078e9603 */
[----:B------:R-:W-:Y:S02]  /*10010*/  IADD3 R93, PT, PT, R2, -0x61c88647, RZ ;  /* 0x9e3779b9025d7810 */ /* 0x000fe40007ffe0ff */
[----:B0-----:R-:W-:Y:S01]  /*10020*/  LOP3.LUT R96, R113, R95, R2, 0x96, !PT ;  /* 0x0000005f71607212 */ /* 0x001fe200078e9602 */
        /* <DEDUP_REMOVED lines=57> */
.L_x_31344:
[----:B------:R-:W-:Y:S05]  /*103c0*/  BSYNC.RECONVERGENT B2 ;  /* 0x0000000000027941 */ /* 0x000fea0003800200 */
.L_x_31343:
        /* <DEDUP_REMOVED lines=11> */
.L_x_31342:
[----:B------:R-:W-:Y:S05]  /*10480*/  BSYNC.RECONVERGENT B1 ;  /* 0x0000000000017941 */ /* 0x000fea0003800200 */
.L_x_31341:
        /* <DEDUP_REMOVED lines=17> */
.L_x_31352:
        /* <DEDUP_REMOVED lines=13> */
.L_x_31354:
[----:B------:R-:W-:Y:S05]  /*10670*/  BSYNC.RECONVERGENT B3 ;  /* 0x0000000000037941 */ /* 0x000fea0003800200 */
.L_x_31353:
        /* <DEDUP_REMOVED lines=61> */
.L_x_31351:
[----:B------:R-:W-:Y:S05]  /*10a50*/  BSYNC.RECONVERGENT B2 ;  /* 0x0000000000027941 */ /* 0x000fea0003800200 */
.L_x_31350:
        /* <DEDUP_REMOVED lines=11> */
.L_x_31349:
[----:B------:R-:W-:Y:S05]  /*10b10*/  BSYNC.RECONVERGENT B1 ;  /* 0x0000000000017941 */ /* 0x000fea0003800200 */
.L_x_31348:
        /* <DEDUP_REMOVED lines=17> */
.L_x_31359:
        /* <DEDUP_REMOVED lines=13> */
.L_x_31361:
[----:B------:R-:W-:Y:S05]  /*10d00*/  BSYNC.RECONVERGENT B3 ;  /* 0x0000000000037941 */ /* 0x000fea0003800200 */
.L_x_31360:
        /* <DEDUP_REMOVED lines=58> */
[----:B------:R-:W-:Y:S01]  /*110b0*/  LOP3.LUT R120, R95, R120, R97, 0x96, !PT ;  /* 0x000000785f787212 */ /* 0x000fe200078e9661 */
[----:B------:R-:W-:Y:S01]  /*110c0*/  IMAD.MOV.U32 R97, RZ, RZ, RZ ;  /* 0x000000ffff617224 */ /* 0x000fe200078e00ff */
[----:B------:R-:W-:-:S07]  /*110d0*/  MOV R98, R96 ;  /* 0x0000006000627202 */ /* 0x000fce0000000f00 */
.L_x_31358:
[----:B------:R-:W-:Y:S05]  /*110e0*/  BSYNC.RECONVERGENT B2 ;  /* 0x0000000000027941 */ /* 0x000fea0003800200 */
.L_x_31357:
        /* <DEDUP_REMOVED lines=11> */
.L_x_31356:
[----:B------:R-:W-:Y:S05]  /*111a0*/  BSYNC.RECONVERGENT B1 ;  /* 0x0000000000017941 */ /* 0x000fea0003800200 */
.L_x_31355:
        /* <DEDUP_REMOVED lines=16> */
.L_x_31365:
        /* <DEDUP_REMOVED lines=13> */
.L_x_31367:
[----:B------:R-:W-:Y:S05]  /*11380*/  BSYNC.RECONVERGENT B2 ;  /* 0x0000000000027941 */ /* 0x000fea0003800200 */
.L_x_31366:
        /* <DEDUP_REMOVED lines=60> */
[----:B------:R-:W-:-:S07]  /*11750*/  MOV R98, R96 ;  /* 0x0000006000627202 */ /* 0x000fce0000000f00 */
.L_x_31364:
[----:B------:R-:W-:Y:S05]  /*11760*/  BSYNC.RECONVERGENT B1 ;  /* 0x0000000000017941 */ /* 0x000fea0003800200 */
.L_x_31363:
        /* <DEDUP_REMOVED lines=12> */
.L_x_31312:
        /* <DEDUP_REMOVED lines=21> */
.L_x_31372:
        /* <DEDUP_REMOVED lines=13> */
.L_x_31374:
[----:B------:R-:W-:Y:S05]  /*11a50*/  BSYNC.RECONVERGENT B3 ;  /* 0x0000000000037941 */ /* 0x000fea0003800200 */
.L_x_31373:
[----:B-1----:R-:W-:Y:S01]  /*11a60*/  IMAD.WIDE.U32 R92, R114, -0x326172a9, RZ ;  /* 0xcd9e8d57725c7825 */ /* 0x002fe200078e00ff */
        /* <DEDUP_REMOVED lines=54> */
[----:B------:R-:W-:-:S04]  /*11dd0*/  IMAD.WIDE.U32 R98, R91, -0x2daee0ad, RZ ;  /* 0xd2511f535b627825 */ /* 0x000fc800078e00ff */
[----:B------:R-:W-:Y:S01]  /*11de0*/  HFMA2 R91, -RZ, RZ, 0, 0 ;  /* 0x00000000ff5b7431 */ /* 0x000fe200000001ff */
[----:B------:R-:W-:Y:S01]  /*11df0*/  MOV R122, R92 ;  /* 0x0000005c007a7202 */ /* 0x000fe20000000f00 */
[----:B------:R-:W-:Y:S01]  /*11e00*/  IMAD.MOV.U32 R88, RZ, RZ, R90 ;  /* 0x000000ffff587224 */ /* 0x000fe200078e005a */
[----:B------:R-:W-:-:S07]  /*11e10*/  LOP3.LUT R120, R89, R120, R99, 0x96, !PT ;  /* 0x0000007859787212 */ /* 0x000fce00078e9663 */
.L_x_31371:
[----:B------:R-:W-:Y:S05]  /*11e20*/  BSYNC.RECONVERGENT B2 ;  /* 0x0000000000027941 */ /* 0x000fea0003800200 */
.L_x_31370:
        /* <DEDUP_REMOVED lines=11> */
.L_x_31369:
[----:B------:R-:W-:Y:S05]  /*11ee0*/  BSYNC.RECONVERGENT B1 ;  /* 0x0000000000017941 */ /* 0x000fea0003800200 */
.L_x_31368:
        /* <DEDUP_REMOVED lines=17> */
.L_x_31379:
        /* <DEDUP_REMOVED lines=13> */
.L_x_31381:
[----:B------:R-:W-:Y:S05]  /*120d0*/  BSYNC.RECONVERGENT B3 ;  /* 0x0000000000037941 */ /* 0x000fea0003800200 */
.L_x_31380:
        /* <DEDUP_REMOVED lines=61> */
.L_x_31378:
[----:B------:R-:W-:Y:S05]  /*124b0*/  BSYNC.RECONVERGENT B2 ;  /* 0x0000000000027941 */ /* 0x000fea0003800200 */
.L_x_31377:
        /* <DEDUP_REMOVED lines=11> */
.L_x_31376:
[----:B------:R-:W-:Y:S05]  /*12570*/  BSYNC.RECONVERGENT B1 ;  /* 0x0000000000017941 */ /* 0x000fea0003800200 */
.L_x_31375:
        /* <DEDUP_REMOVED lines=17> */
.L_x_31386:
        /* <DEDUP_REMOVED lines=13> */
.L_x_31388:
[----:B------:R-:W-:Y:S05]  /*12760*/  BSYNC.RECONVERGENT B3 ;  /* 0x0000000000037941 */ /* 0x000fea0003800200 */
.L_x_31387:
        /* <DEDUP_REMOVED lines=61> */
.L_x_31385:
[----:B------:R-:W-:Y:S05]  /*12b40*/  BSYNC.RECONVERGENT B2 ;  /* 0x0000000000027941 */ /* 0x000fea0003800200 */
.L_x_31384:
        /* <DEDUP_REMOVED lines=11> */
.L_x_31383:
[----:B------:R-:W-:Y:S05]  /*12c00*/  BSYNC.RECONVERGENT B1 ;  /* 0x0000000000017941 */ /* 0x000fea0003800200 */
.L_x_31382:
        /* <DEDUP_REMOVED lines=17> */
.L_x_31393:
        /* <DEDUP_REMOVED lines=13> */
.L_x_31395:
[----:B------:R-:W-:Y:S05]  /*12df0*/  BSYNC.RECONVERGENT B3 ;  /* 0x0000000000037941 */ /* 0x000fea0003800200 */
.L_x_31394:
        /* <DEDUP_REMOVED lines=61> */
.L_x_31392:
[----:B------:R-:W-:Y:S05]  /*131d0*/  BSYNC.RECONVERGENT B2 ;  /* 0x0000000000027941 */ /* 0x000fea0003800200 */
.L_x_31391:
        /* <DEDUP_REMOVED lines=11> */
.L_x_31390:
[----:B------:R-:W-:Y:S05]  /*13290*/  BSYNC.RECONVERGENT B1 ;  /* 0x0000000000017941 */ /* 0x000fea0003800200 */
.L_x_31389:
        /* <DEDUP_REMOVED lines=17> */
.L_x_31400:
        /* <DEDUP_REMOVED lines=13> */
.L_x_31402:
[----:B------:R-:W-:Y:S05]  /*13480*/  BSYNC.RECONVERGENT B3 ;  /* 0x0000000000037941 */ /* 0x000fea0003800200 */
.L_x_31401:
        /* <DEDUP_REMOVED lines=61> */
.L_x_31399:
[----:B------:R-:W-:Y:S05]  /*13860*/  BSYNC.RECONVERGENT B2 ;  /* 0x0000000000027941 */ /* 0x000fea0003800200 */
.L_x_31398:
        /* <DEDUP_REMOVED lines=11> */
.L_x_31397:
[----:B------:R-:W-:Y:S05]  /*13920*/  BSYNC.RECONVERGENT B1 ;  /* 0x0000000000017941 */ /* 0x000fea0003800200 */
.L_x_31396:
        /* <DEDUP_REMOVED lines=17> */
.L_x_31407:
        /* <DEDUP_REMOVED lines=13> */
.L_x_31409:
[----:B------:R-:W-:Y:S05]  /*13b10*/  BSYNC.RECONVERGENT B3 ;  /* 0x0000000000037941 */ /* 0x000fea0003800200 */
.L_x_31408:
        /* <DEDUP_REMOVED lines=61> */
.L_x_31406:
[----:B------:R-:W-:Y:S05]  /*13ef0*/  BSYNC.RECONVERGENT B2 ;  /* 0x0000000000027941 */ /* 0x000fea0003800200 */
.L_x_31405:
        /* <DEDUP_REMOVED lines=11> */
.L_x_31404:
[----:B------:R-:W-:Y:S05]  /*13fb0*/  BSYNC.RECONVERGENT B1 ;  /* 0x0000000000017941 */ /* 0x000fea0003800200 */
.L_x_31403:
        /* <DEDUP_REMOVED lines=17> */
.L_x_31414:
        /* <DEDUP_REMOVED lines=13> */
.L_x_31416:
[----:B------:R-:W-:Y:S05]  /*141a0*/  BSYNC.RECONVERGENT B3 ;  /* 0x0000000000037941 */ /* 0x000fea0003800200 */
.L_x_31415:
        /* <DEDUP_REMOVED lines=61> */
.L_x_31413:
[----:B------:R-:W-:Y:S05]  /*14580*/  BSYNC.RECONVERGENT B2 ;  /* 0x0000000000027941 */ /* 0x000fea0003800200 */
.L_x_31412:
        /* <DEDUP_REMOVED lines=11> */
.L_x_31411:
[----:B------:R-:W-:Y:S05]  /*14640*/  BSYNC.RECONVERGENT B1 ;  /* 0x0000000000017941 */ /* 0x000fea0003800200 */
.L_x_31410:
        /* <DEDUP_REMOVED lines=16> */
.L_x_31419:
        /* <DEDUP_REMOVED lines=13> */
.L_x_31421:
[----:B------:R-:W-:Y:S05]  /*14820*/  BSYNC.RECONVERGENT B2 ;  /* 0x0000000000027941 */ /* 0x000fea0003800200 */
.L_x_31420:
        /* <DEDUP_REMOVED lines=49> */
[----:B------:R-:W-:Y:S02]  /*14b40*/  HFMA2 R99, -RZ, RZ, 0, 0 ;  /* 0x00000000ff637431 */ /* 0x000fe400000001ff */
        /* <DEDUP_REMOVED lines=11> */
.L_x_31418:
[----:B------:R-:W-:Y:S05]  /*14c00*/  BSYNC.RECONVERGENT B1 ;  /* 0x0000000000017941 */ /* 0x000fea0003800200 */
.L_x_31417:
        /* <DEDUP_REMOVED lines=11> */
.L_x_31362:
[----:B------:R-:W-:Y:S05]  /*14cc0*/  BSYNC.RECONVERGENT B0 ;  /* 0x0000000000007941 */ /* 0x000fea0003800200 */
.L_x_31311:
        /* <DEDUP_REMOVED lines=33> */
.L_x_31423:
[----:B------:R-:W-:Y:S05]  /*14ee0*/  BSYNC.RECONVERGENT B0 ;  /* 0x0000000000007941 */ /* 0x000fea0003800200 */
.L_x_31422:
        /* <DEDUP_REMOVED lines=27> */
.L_x_31430:
        /* <DEDUP_REMOVED lines=13> */
.L_x_31432:
[----:B------:R-:W-:Y:S05]  /*15170*/  BSYNC.RECONVERGENT B3 ;  /* 0x0000000000037941 */ /* 0x000fea0003800200 */
.L_x_31431:
[----:B0-----:R-:W-:Y:S01]  /*15180*/  IMAD.WIDE.U32 R102, R114, -0x326172a9, RZ ;  /* 0xcd9e8d5772667825 */ /* 0x001fe200078e00ff */
        /* <DEDUP_REMOVED lines=60> */
.L_x_31429:
[----:B------:R-:W-:Y:S05]  /*15550*/  BSYNC.RECONVERGENT B2 ;  /* 0x0000000000027941 */ /* 0x000fea0003800200 */
.L_x_31428:
        /* <DEDUP_REMOVED lines=11> */
.L_x_31427:
[----:B------:R-:W-:Y:S05]  /*15610*/  BSYNC.RECONVERGENT B1 ;  /* 0x0000000000017941 */ /* 0x000fea0003800200 */
.L_x_31426:
        /* <DEDUP_REMOVED lines=17> */
.L_x_31437:
        /* <DEDUP_REMOVED lines=13> */
.L_x_31439:
[----:B------:R-:W-:Y:S05]  /*15800*/  BSYNC.RECONVERGENT B3 ;  /* 0x0000000000037941 */ /* 0x000fea0003800200 */
.L_x_31438:
        /* <DEDUP_REMOVED lines=61> */
.L_x_31436:
[----:B------:R-:W-:Y:S05]  /*15be0*/  BSYNC.RECONVERGENT B2 ;  /* 0x0000000000027941 */ /* 0x000fea0003800200 */
.L_x_31435:
        /* <DEDUP_REMOVED lines=11> */
.L_x_31434:
[----:B------:R-:W-:Y:S05]  /*15ca0*/  BSYNC.RECONVERGENT B1 ;  /* 0x0000000000017941 */ /* 0x000fea0003800200 */
.L_x_31433:
        /* <DEDUP_REMOVED lines=17> */
.L_x_31444:
        /* <DEDUP_REMOVED lines=13> */
.L_x_31446:
[----:B------:R-:W-:Y:S05]  /*15e90*/  BSYNC.RECONVERGENT B3 ;  /* 0x0000000000037941 */ /* 0x000fea0003800200 */
.L_x_31445:
[----:B0-----:R-:W-:Y:S01]  /*15ea0*/  IMAD.WIDE.U32 R102, R114, -0x326172a9, RZ ;  /* 0xcd9e8d5772667825 */ /* 0x001fe200078e00ff */
        /* <DEDUP_REMOVED lines=60> */
.L_x_31443:
[----:B------:R-:W-:Y:S05]  /*16270*/  BSYNC.RECONVERGENT B2 ;  /* 0x0000000000027941 */ /* 0x000fea0003800200 */
.L_x_31442:
        /* <DEDUP_REMOVED lines=11> */
.L_x_31441:
[----:B------:R-:W-:Y:S05]  /*16330*/  BSYNC.RECONVERGENT B1 ;  /* 0x0000000000017941 */ /* 0x000fea0003800200 */
.L_x_31440:
        /* <DEDUP_REMOVED lines=17> */
.L_x_31451:
        /* <DEDUP_REMOVED lines=13> */
.L_x_31453:
[----:B------:R-:W-:Y:S05]  /*16520*/  BSYNC.RECONVERGENT B3 ;  /* 0x0000000000037941 */ /* 0x000fea0003800200 */
.L_x_31452:
        /* <DEDUP_REMOVED lines=61> */
.L_x_31450:
[----:B------:R-:W-:Y:S05]  /*16900*/  BSYNC.RECONVERGENT B2 ;  /* 0x0000000000027941 */ /* 0x000fea0003800200 */
.L_x_31449:
[----:B------:R-:W-:Y:S01]  /*16910*/  I2FP.F32.U32 R99, R99 ;  /* 0x0000006300637245 */ /* 0x000fe20000201000 */
[----:B------:R-:W-:Y:S02]  /*16920*/  HFMA2 R100, -RZ, RZ, 0.1171875, 0 ;  /* 0x2f800000ff647431 */ /* 0x000fe400000001ff */
[----:B0-----:R-:W-:-:S03]  /*16930*/  HADD2.F32 R102, -RZ, R61.H1_H1 ;  /* 0x3000003dff667230 */ /* 0x001fc60000004100 */
        /* <DEDUP_REMOVED lines=8> */
.L_x_31448:
[----:B------:R-:W-:Y:S05]  /*169c0*/  BSYNC.RECONVERGENT B1 ;  /* 0x0000000000017941 */ /* 0x000fea0003800200 */
.L_x_31447:
        /* <DEDUP_REMOVED lines=17> */
.L_x_31458:
        /* <DEDUP_REMOVED lines=13> */
.L_x_31460:
[----:B------:R-:W-:Y:S05]  /*16bb0*/  BSYNC.RECONVERGENT B3 ;  /* 0x0000000000037941 */ /* 0x000fea0003800200 */
.L_x_31459:
        /* <DEDUP_REMOVED lines=61> */
.L_x_31457:
[----:B------:R-:W-:Y:S05]  /*16f90*/  BSYNC.RECONVERGENT B2 ;  /* 0x0000000000027941 */ /* 0x000fea0003800200 */
.L_x_31456:
        /* <DEDUP_REMOVED lines=11> */
.L_x_31455:
[----:B------:R-:W-:Y:S05]  /*17050*/  BSYNC.RECONVERGENT B1 ;  /* 0x0000000000017941 */ /* 0x000fea0003800200 */
.L_x_31454:
        /* <DEDUP_REMOVED lines=17> */
.L_x_31465:
        /* <DEDUP_REMOVED lines=13> */
.L_x_31467:
[----:B------:R-:W-:Y:S05]  /*17240*/  BSYNC.RECONVERGENT B3 ;  /* 0x0000000000037941 */ /* 0x000fea0003800200 */
.L_x_31466:
        /* <DEDUP_REMOVED lines=61> */
.L_x_31464:
[----:B------:R-:W-:Y:S05]  /*17620*/  BSYNC.RECONVERGENT B2 ;  /* 0x0000000000027941 */ /* 0x000fea0003800200 */
.L_x_31463:
        /* <DEDUP_REMOVED lines=11> */
.L_x_31462:
[----:B------:R-:W-:Y:S05]  /*176e0*/  BSYNC.RECONVERGENT B1 ;  /* 0x0000000000017941 */ /* 0x000fea0003800200 */
.L_x_31461:
        /* <DEDUP_REMOVED lines=17> */
.L_x_31472:
        /* <DEDUP_REMOVED lines=13> */
.L_x_31474:
[----:B------:R-:W-:Y:S05]  /*178d0*/  BSYNC.RECONVERGENT B3 ;  /* 0x0000000000037941 */ /* 0x000fea0003800200 */
.L_x_31473:
        /* <DEDUP_REMOVED lines=61> */
.L_x_31471:
[----:B------:R-:W-:Y:S05]  /*17cb0*/  BSYNC.RECONVERGENT B2 ;  /* 0x0000000000027941 */ /* 0x000fea0003800200 */
.L_x_31470:
        /* <DEDUP_REMOVED lines=11> */
.L_x_31469:
[----:B------:R-:W-:Y:S05]  /*17d70*/  BSYNC.RECONVERGENT B1 ;  /* 0x0000000000017941 */ /* 0x000fea0003800200 */
.L_x_31468:
        /* <DEDUP_REMOVED lines=16> */
.L_x_31478:
        /* <DEDUP_REMOVED lines=13> */
.L_x_31480:
[----:B------:R-:W-:Y:S05]  /*17f50*/  BSYNC.RECONVERGENT B2 ;  /* 0x0000000000027941 */ /* 0x000fea0003800200 */
.L_x_31479:
        /* <DEDUP_REMOVED lines=61> */
.L_x_31477:
[----:B------:R-:W-:Y:S05]  /*18330*/  BSYNC.RECONVERGENT B1 ;  /* 0x0000000000017941 */ /* 0x000fea0003800200 */
.L_x_31476:
        /* <DEDUP_REMOVED lines=12> */
.L_x_31425:
        /* <DEDUP_REMOVED lines=21> */
.L_x_31485:
        /* <DEDUP_REMOVED lines=13> */
.L_x_31487:
[----:B------:R-:W-:Y:S05]  /*18620*/  BSYNC.RECONVERGENT B3 ;  /* 0x0000000000037941 */ /* 0x000fea0003800200 */
.L_x_31486:
        /* <DEDUP_REMOVED lines=61> */
.L_x_31484:
[----:B------:R-:W-:Y:S05]  /*18a00*/  BSYNC.RECONVERGENT B2 ;  /* 0x0000000000027941 */ /* 0x000fea0003800200 */
.L_x_31483:
        /* <DEDUP_REMOVED lines=11> */
.L_x_31482:
[----:B------:R-:W-:Y:S05]  /*18ac0*/  BSYNC.RECONVERGENT B1 ;  /* 0x0000000000017941 */ /* 0x000fea0003800200 */
.L_x_31481:
        /* <DEDUP_REMOVED lines=17> */
.L_x_31492:
        /* <DEDUP_REMOVED lines=13> */
.L_x_31494:
[----:B------:R-:W-:Y:S05]  /*18cb0*/  BSYNC.RECONVERGENT B3 ;  /* 0x0000000000037941 */ /* 0x000fea0003800200 */
.L_x_31493:
        /* <DEDUP_REMOVED lines=61> */
.L_x_31491:
[----:B------:R-:W-:Y:S05]  /*19090*/  BSYNC.RECONVERGENT B2 ;  /* 0x0000000000027941 */ /* 0x000fea0003800200 */
.L_x_31490:
        /* <DEDUP_REMOVED lines=11> */
.L_x_31489:
[----:B------:R-:W-:Y:S05]  /*19150*/  BSYNC.RECONVERGENT B1 ;  /* 0x0000000000017941 */ /* 0x000fea0003800200 */
.L_x_31488:
        /* <DEDUP_REMOVED lines=17> */
.L_x_31499:
        /* <DEDUP_REMOVED lines=13> */
.L_x_31501:
[----:B------:R-:W-:Y:S05]  /*19340*/  BSYNC.RECONVERGENT B3 ;  /* 0x0000000000037941 */ /* 0x000fea0003800200 */
.L_x_31500:
        /* <DEDUP_REMOVED lines=61> */
.L_x_31498:
[----:B------:R-:W-:Y:S05]  /*19720*/  BSYNC.RECONVERGENT B2 ;  /* 0x0000000000027941 */ /* 0x000fea0003800200 */
.L_x_31497:
        /* <DEDUP_REMOVED lines=11> */
.L_x_31496:
[----:B------:R-:W-:Y:S05]  /*197e0*/  BSYNC.RECONVERGENT B1 ;  /* 0x0000000000017941 */ /* 0x000fea0003800200 */
.L_x_31495:
        /* <DEDUP_REMOVED lines=17> */
.L_x_31506:
        /* <DEDUP_REMOVED lines=13> */
.L_x_31508:
[----:B------:R-:W-:Y:S05]  /*199d0*/  BSYNC.RECONVERGENT B3 ;  /* 0x0000000000037941 */ /* 0x000fea0003800200 */
.L_x_31507:
        /* <DEDUP_REMOVED lines=61> */
.L_x_31505:
[----:B------:R-:W-:Y:S05]  /*19db0*/  BSYNC.RECONVERGENT B2 ;  /* 0x0000000000027941 */ /* 0x000fea0003800200 */
.L_x_31504:
[----:B------:R-:W-:Y:S01]  /*19dc0*/  I2FP.F32.U32 R99, R99 ;  /* 0x0000006300637245 */ /* 0x000fe20000201000 */
[----:B------:R-:W-:Y:S02]  /*19dd0*/  HFMA2 R100, -RZ, RZ, 0.1171875, 0 ;  /* 0x2f800000ff647431 */ /* 0x000fe400000001ff */
[----:B0----5:R-:W-:-:S03]  /*19de0*/  HADD2.F32 R102, -RZ, R61.H1_H1 ;  /* 0x3000003dff667230 */ /* 0x021fc60000004100 */
        /* <DEDUP_REMOVED lines=8> */
.L_x_31503:
[----:B------:R-:W-:Y:S05]  /*19e70*/  BSYNC.RECONVERGENT B1 ;  /* 0x0000000000017941 */ /* 0x000fea0003800200 */
.L_x_31502:
        /* <DEDUP_REMOVED lines=17> */
.L_x_31513:
        /* <DEDUP_REMOVED lines=13> */
.L_x_31515:
[----:B------:R-:W-:Y:S05]  /*1a060*/  BSYNC.RECONVERGENT B3 ;  /* 0x0000000000037941 */ /* 0x000fea0003800200 */
.L_x_31514:
        /* <DEDUP_REMOVED lines=61> */
.L_x_31512:
[----:B------:R-:W-:Y:S05]  /*1a440*/  BSYNC.RECONVERGENT B2 ;  /* 0x0000000000027941 */ /* 0x000fea0003800200 */
.L_x_31511:
        /* <DEDUP_REMOVED lines=11> */
.L_x_31510:
[----:B------:R-:W-:Y:S05]  /*1a500*/  BSYNC.RECONVERGENT B1 ;  /* 0x0000000000017941 */ /* 0x000fea0003800200 */
.L_x_31509:
        /* <DEDUP_REMOVED lines=17> */
.L_x_31520:
        /* <DEDUP_REMOVED lines=13> */
.L_x_31522:
[----:B------:R-:W-:Y:S05]  /*1a6f0*/  BSYNC.RECONVERGENT B3 ;  /* 0x0000000000037941 */ /* 0x000fea0003800200 */
.L_x_31521:
        /* <DEDUP_REMOVED lines=61> */
.L_x_31519:
[----:B------:R-:W-:Y:S05]  /*1aad0*/  BSYNC.RECONVERGENT B2 ;  /* 0x0000000000027941 */ /* 0x000fea0003800200 */
.L_x_31518:
        /* <DEDUP_REMOVED lines=11> */
.L_x_31517:
[----:B------:R-:W-:Y:S05]  /*1ab90*/  BSYNC.RECONVERGENT B1 ;  /* 0x0000000000017941 */ /* 0x000fea0003800200 */
.L_x_31516:
        /* <DEDUP_REMOVED lines=17> */
.L_x_31527:
        /* <DEDUP_REMOVED lines=13> */
.L_x_31529:
[----:B------:R-:W-:Y:S05]  /*1ad80*/  BSYNC.RECONVERGENT B3 ;  /* 0x0000000000037941 */ /* 0x000fea0003800200 */
.L_x_31528:
        /* <DEDUP_REMOVED lines=61> */
.L_x_31526:
[----:B------:R-:W-:Y:S05]  /*1b160*/  BSYNC.RECONVERGENT B2 ;  /* 0x0000000000027941 */ /* 0x000fea0003800200 */
.L_x_31525:
        /* <DEDUP_REMOVED lines=11> */
.L_x_31524:
[----:B------:R-:W-:Y:S05]  /*1b220*/  BSYNC.RECONVERGENT B1 ;  /* 0x0000000000017941 */ /* 0x000fea0003800200 */
.L_x_31523:
        /* <DEDUP_REMOVED lines=16> */
.L_x_31532:
        /* <DEDUP_REMOVED lines=13> */
.L_x_31534:
[----:B------:R-:W-:Y:S05]  /*1b400*/  BSYNC.RECONVERGENT B2 ;  /* 0x0000000000027941 */ /* 0x000fea0003800200 */
.L_x_31533:
        /* <DEDUP_REMOVED lines=61> */
.L_x_31531:
[----:B------:R-:W-:Y:S05]  /*1b7e0*/  BSYNC.RECONVERGENT B1 ;  /* 0x0000000000017941 */ /* 0x000fea0003800200 */
.L_x_31530:
        /* <DEDUP_REMOVED lines=11> */
.L_x_31475:
[----:B------:R-:W-:Y:S05]  /*1b8a0*/  BSYNC.RECONVERGENT B0 ;  /* 0x0000000000007941 */ /* 0x000fea0003800200 */
.L_x_31424:
[----:B------:R-:W-:Y:S01]  /*1b8b0*/  VIADD R109, R145, 0x60 ;  /* 0x00000060916d7836 */ /* 0x000fe20000000000 */
        /* <DEDUP_REMOVED lines=32> */
.L_x_31536:
[----:B------:R-:W-:Y:S05]  /*1bac0*/  BSYNC.RECONVERGENT B0 ;  /* 0x0000000000007941 */ /* 0x000fea0003800200 */
.L_x_31535:
        /* <DEDUP_REMOVED lines=9> */
[----:B-1---5:R-:W-:-:S09]  /*1bb60*/  MOV R104, R64 ;  /* 0x0000004000687202 */ /* 0x022fd20000000f00 */
        /* <DEDUP_REMOVED lines=17> */
.L_x_31543:
        /* <DEDUP_REMOVED lines=13> */
.L_x_31545:
[----:B------:R-:W-:Y:S05]  /*1bd50*/  BSYNC.RECONVERGENT B3 ;  /* 0x0000000000037941 */ /* 0x000fea0003800200 */
.L_x_31544:
        /* <DEDUP_REMOVED lines=58> */
[----:B------:R-:W-:Y:S02]  /*1c100*/  LOP3.LUT R120, R107, R120, R125, 0x96, !PT ;  /* 0x000000786b787212 */ /* 0x000fe400078e967d */
[----:B------:R-:W-:-:S07]  /*1c110*/  MOV R104, R134 ;  /* 0x0000008600687202 */ /* 0x000fce0000000f00 */
.L_x_31542:
[----:B------:R-:W-:Y:S05]  /*1c120*/  BSYNC.RECONVERGENT B2 ;  /* 0x0000000000027941 */ /* 0x000fea0003800200 */
.L_x_31541:
        /* <DEDUP_REMOVED lines=11> */
.L_x_31540:
[----:B------:R-:W-:Y:S05]  /*1c1e0*/  BSYNC.RECONVERGENT B1 ;  /* 0x0000000000017941 */ /* 0x000fea0003800200 */
.L_x_31539:
        /* <DEDUP_REMOVED lines=17> */
.L_x_31550:
        /* <DEDUP_REMOVED lines=13> */
.L_x_31552:
[----:B------:R-:W-:Y:S05]  /*1c3d0*/  BSYNC.RECONVERGENT B3 ;  /* 0x0000000000037941 */ /* 0x000fea0003800200 */
.L_x_31551:
        /* <DEDUP_REMOVED lines=61> */
.L_x_31549:
[----:B------:R-:W-:Y:S05]  /*1c7b0*/  BSYNC.RECONVERGENT B2 ;  /* 0x0000000000027941 */ /* 0x000fea0003800200 */
.L_x_31548:
        /* <DEDUP_REMOVED lines=11> */
.L_x_31547:
[----:B------:R-:W-:Y:S05]  /*1c870*/  BSYNC.RECONVERGENT B1 ;  /* 0x0000000000017941 */ /* 0x000fea0003800200 */
.L_x_31546:
[----:B------:R-:W-:Y:S01]  /*1c880*/  BSSY.RECONVERGENT B1, `(.L_x_31553) ;  /* 0x0000068000017945 */ /* 0x000fe20003800200 */
[----:B------:R-:W-:Y:S01]  /*1c890*/  IMAD.MOV.U32 R0, RZ, RZ, R107 ;  /* 0x000000ffff007224 */ /* 0x000fe200078e006b */
[----:B------:R-:W-:Y:S02]  /*1c8a0*/  MOV R106, R66 ;  /* 0x00000042006a7202 */ /* 0x000fe40000000f00 */
        /* <DEDUP_REMOVED lines=14> */
.L_x_31557:
        /* <DEDUP_REMOVED lines=13> */
.L_x_31559:
[----:B------:R-:W-:Y:S05]  /*1ca60*/  BSYNC.RECONVERGENT B3 ;  /* 0x0000000000037941 */ /* 0x000fea0003800200 */
.L_x_31558:
        /* <DEDUP_REMOVED lines=47> */
[----:B------:R-:W-:Y:S02]  /*1cd60*/  IADD3 R109, PT, PT, R3, -0x24c28bd8, RZ ;  /* 0xdb3d7428036d7810 */ /* 0x000fe40007ffe0ff */
[----:B------:R-:W-:Y:S01]  /*1cd70*/  IADD3 R115, PT, PT, R2, -0x700cb87f, RZ ;  /* 0x8ff3478102737810 */ /* 0x000fe20007ffe0ff */
[----:B------:R-:W-:Y:S01]  /*1cd80*/  IMAD.WIDE.U32 R110, R110, -0x326172a9, RZ ;  /* 0xcd9e8d576e6e7825 */ /* 0x000fe200078e00ff */
[----:B------:R-:W-:-:S03]  /*1cd90*/  LOP3.LUT R109, R109, R108, R121, 0x96, !PT ;  /* 0x0000006c6d6d7212 */ /* 0x000fc600078e9679 */
[----:B------:R-:W-:Y:S01]  /*1cda0*/  IMAD.MOV.U32 R0, RZ, RZ, RZ ;  /* 0x000000ffff007224 */ /* 0x000fe200078e00ff */
[----:B------:R-:W-:Y:S01]  /*1cdb0*/  LOP3.LUT R107, R107, R106, R111, 0x96, !PT ;  /* 0x0000006a6b6b7212 */ /* 0x000fe200078e966f */
[----:B------:R-:W-:-:S04]  /*1cdc0*/  IMAD.WIDE.U32 R108, R109, -0x326172a9, RZ ;  /* 0xcd9e8d576d6c7825 */ /* 0x000fc800078e00ff */
[----:B------:R-:W-:Y:S01]  /*1cdd0*/  IMAD.WIDE.U32 R106, R107, -0x2daee0ad, RZ ;  /* 0xd2511f536b6a7825 */ /* 0x000fe200078e00ff */
[----:B------:R-:W-:Y:S02]  /*1cde0*/  MOV R122, R108 ;  /* 0x0000006c007a7202 */ /* 0x000fe40000000f00 */
[----:B------:R-:W-:Y:S01]  /*1cdf0*/  LOP3.LUT R115, R115, R110, R109, 0x96, !PT ;  /* 0x0000006e73737212 */ /* 0x000fe200078e966d */
[----:B------:R-:W-:Y:S02]  /*1ce00*/  VIADD R111, R3, 0x96a522ad ;  /* 0x96a522ad036f7836 */ /* 0x000fe40000000000 */
[----:B------:R-:W-:Y:S01]  /*1ce10*/  IMAD.MOV.U32 R108, RZ, RZ, R124 ;  /* 0x000000ffff6c7224 */ /* 0x000fe200078e007c */
[----:B------:R-:W-:Y:S02]  /*1ce20*/  MOV R124, R106 ;  /* 0x0000006a007c7202 */ /* 0x000fe40000000f00 */
[----:B------:R-:W-:-:S07]  /*1ce30*/  LOP3.LUT R120, R111, R120, R107, 0x96, !PT ;  /* 0x000000786f787212 */ /* 0x000fce00078e966b */
.L_x_31556:
[----:B------:R-:W-:Y:S05]  /*1ce40*/  BSYNC.RECONVERGENT B2 ;  /* 0x0000000000027941 */ /* 0x000fea0003800200 */
.L_x_31555:
        /* <DEDUP_REMOVED lines=11> */
.L_x_31554:
[----:B------:R-:W-:Y:S05]  /*1cf00*/  BSYNC.RECONVERGENT B1 ;  /* 0x0000000000017941 */ /* 0x000fea0003800200 */
.L_x_31553:
        /* <DEDUP_REMOVED lines=17> */
.L_x_31564:
        /* <DEDUP_REMOVED lines=13> */
.L_x_31566:
[----:B------:R-:W-:Y:S05]  /*1d0f0*/  BSYNC.RECONVERGENT B3 ;  /* 0x0000000000037941 */ /* 0x000fea0003800200 */
.L_x_31565:
        /* <DEDUP_REMOVED lines=54> */
[----:B------:R-:W-:Y:S02]  /*1d460*/  MOV R122, R120 ;  /* 0x00000078007a7202 */ /* 0x000fe40000000f00 */
[----:B------:R-:W-:Y:S01]  /*1d470*/  LOP3.LUT R115, R115, R140, R121, 0x96, !PT ;  /* 0x0000008c73737212 */ /* 0x000fe200078e9679 */
[----:B------:R-:W-:-:S05]  /*1d480*/  IMAD.WIDE.U32 R108, R108, -0x2daee0ad, RZ ;  /* 0xd2511f536c6c7825 */ /* 0x000fca00078e00ff */
[----:B------:R-:W-:Y:S01]  /*1d490*/  LOP3.LUT R120, R107, R110, R109, 0x96, !PT ;  /* 0x0000006e6b787212 */ /* 0x000fe200078e966d */
[----:B------:R-:W-:Y:S01]  /*1d4a0*/  IMAD.MOV.U32 R107, RZ, RZ, R124 ;  /* 0x000000ffff6b7224 */ /* 0x000fe200078e007c */
[----:B------:R-:W-:Y:S01]  /*1d4b0*/  MOV R124, R108 ;  /* 0x0000006c007c7202 */ /* 0x000fe20000000f00 */
[----:B------:R-:W-:-:S07]  /*1d4c0*/  IMAD.MOV.U32 R109, RZ, RZ, RZ ;  /* 0x000000ffff6d7224 */ /* 0x000fce00078e00ff */
.L_x_31563:
[----:B------:R-:W-:Y:S05]  /*1d4d0*/  BSYNC.RECONVERGENT B2 ;  /* 0x0000000000027941 */ /* 0x000fea0003800200 */
.L_x_31562:
        /* <DEDUP_REMOVED lines=11> */
.L_x_31561:
[----:B------:R-:W-:Y:S05]  /*1d590*/  BSYNC.RECONVERGENT B1 ;  /* 0x0000000000017941 */ /* 0x000fea0003800200 */
.L_x_31560:
        /* <DEDUP_REMOVED lines=17> */
.L_x_31571:
        /* <DEDUP_REMOVED lines=13> */
.L_x_31573:
[----:B------:R-:W-:Y:S05]  /*1d780*/  BSYNC.RECONVERGENT B3 ;  /* 0x0000000000037941 */ /* 0x000fea0003800200 */
.L_x_31572:
        /* <DEDUP_REMOVED lines=61> */
.L_x_31570:
[----:B------:R-:W-:Y:S05]  /*1db60*/  BSYNC.RECONVERGENT B2 ;  /* 0x0000000000027941 */ /* 0x000fea0003800200 */
.L_x_31569:
        /* <DEDUP_REMOVED lines=11> */
.L_x_31568:
[----:B------:R-:W-:Y:S05]  /*1dc20*/  BSYNC.RECONVERGENT B1 ;  /* 0x0000000000017941 */ /* 0x000fea0003800200 */
.L_x_31567:
        /* <DEDUP_REMOVED lines=17> */
.L_x_31578:
        /* <DEDUP_REMOVED lines=13> */
.L_x_31580:
[----:B------:R-:W-:Y:S05]  /*1de10*/  BSYNC.RECONVERGENT B3 ;  /* 0x0000000000037941 */ /* 0x000fea0003800200 */
.L_x_31579:
        /* <DEDUP_REMOVED lines=61> */
.L_x_31577:
[----:B------:R-:W-:Y:S05]  /*1e1f0*/  BSYNC.RECONVERGENT B2 ;  /* 0x0000000000027941 */ /* 0x000fea0003800200 */
.L_x_31576:
        /* <DEDUP_REMOVED lines=11> */
.L_x_31575:
[----:B------:R-:W-:Y:S05]  /*1e2b0*/  BSYNC.RECONVERGENT B1 ;  /* 0x0000000000017941 */ /* 0x000fea0003800200 */
.L_x_31574:
        /* <DEDUP_REMOVED lines=17> */
.L_x_31585:
        /* <DEDUP_REMOVED lines=13> */
.L_x_31587:
[----:B------:R-:W-:Y:S05]  /*1e4a0*/  BSYNC.RECONVERGENT B3 ;  /* 0x0000000000037941 */ /* 0x000fea0003800200 */
.L_x_31586:
        /* <DEDUP_REMOVED lines=61> */
.L_x_31584:
[----:B------:R-:W-:Y:S05]  /*1e880*/  BSYNC.RECONVERGENT B2 ;  /* 0x0000000000027941 */ /* 0x000fea0003800200 */
.L_x_31583:
        /* <DEDUP_REMOVED lines=11> */
.L_x_31582:
[----:B------:R-:W-:Y:S05]  /*1e940*/  BSYNC.RECONVERGENT B1 ;  /* 0x0000000000017941 */ /* 0x000fea0003800200 */
.L_x_31581:
        /* <DEDUP_REMOVED lines=16> */
.L_x_31591:
        /* <DEDUP_REMOVED lines=13> */
.L_x_31593:
[----:B------:R-:W-:Y:S05]  /*1eb20*/  BSYNC.RECONVERGENT B2 ;  /* 0x0000000000027941 */ /* 0x000fea0003800200 */
.L_x_31592:
        /* <DEDUP_REMOVED lines=61> */
.L_x_31590:
[----:B------:R-:W-:Y:S05]  /*1ef00*/  BSYNC.RECONVERGENT B1 ;  /* 0x0000000000017941 */ /* 0x000fea0003800200 */
.L_x_31589:
        /* <DEDUP_REMOVED lines=12> */
.L_x_31538:
        /* <DEDUP_REMOVED lines=21> */
.L_x_31598:
        /* <DEDUP_REMOVED lines=13> */
.L_x_31600:
[----:B------:R-:W-:Y:S05]  /*1f1f0*/  BSYNC.RECONVERGENT B3 ;  /* 0x0000000000037941 */ /* 0x000fea0003800200 */
.L_x_31599:
        /* <DEDUP_REMOVED lines=58> */
[----:B------:R-:W-:-:S03]  /*1f5a0*/  IMAD.MOV.U32 R104, RZ, RZ, R134 ;  /* 0x000000ffff687224 */ /* 0x000fc600078e0086 */
[----:B------:R-:W-:-:S07]  /*1f5b0*/  LOP3.LUT R120, R107, R120, R125, 0x96, !PT ;  /* 0x000000786b787212 */ /* 0x000fce00078e967d */
.L_x_31597:
[----:B------:R-:W-:Y:S05]  /*1f5c0*/  BSYNC.RECONVERGENT B2 ;  /* 0x0000000000027941 */ /* 0x000fea0003800200 */
.L_x_31596:
        /* <DEDUP_REMOVED lines=11> */
.L_x_31595:
[----:B------:R-:W-:Y:S05]  /*1f680*/  BSYNC.RECONVERGENT B1 ;  /* 0x0000000000017941 */ /* 0x000fea0003800200 */
.L_x_31594:
        /* <DEDUP_REMOVED lines=17> */
.L_x_31605:
        /* <DEDUP_REMOVED lines=13> */
.L_x_31607:
[----:B------:R-:W-:Y:S05]  /*1f870*/  BSYNC.RECONVERGENT B3 ;  /* 0x0000000000037941 */ /* 0x000fea0003800200 */
.L_x_31606:
        /* <DEDUP_REMOVED lines=61> */
.L_x_31604:
[----:B------:R-:W-:Y:S05]  /*1fc50*/  BSYNC.RECONVERGENT B2 ;  /* 0x0000000000027941 */ /* 0x000fea0003800200 */
.L_x_31603:
        /* <DEDUP_REMOVED lines=11> */
.L_x_31602:
[----:B------:R-:W-:Y:S05]  /*1fd10*/  BSYNC.RECONVERGENT B1 ;  /* 0x0000000000017941 */ /* 0x000fea0003800200 */
.L_x_31601:
        /* <DEDUP_REMOVED lines=17> */
.L_x_31612:
        /* <DEDUP_REMOVED lines=13> */
.L_x_31614:
[----:B------:R-:W-:Y:S05]  /*1ff00*/  BSYNC.RECONVERGENT B3 ;  /* 0x0000000000037941 */ /* 0x000fea0003800200 */
.L_x_31613:
        /* <DEDUP_REMOVED lines=61> */
.L_x_31611:
[----:B------:R-:W-:Y:S05]  /*202e0*/  BSYNC.RECONVERGENT B2 ;  /* 0x0000000000027941 */ /* 0x000fea0003800200 */
.L_x_31610:
        /* <DEDUP_REMOVED lines=11> */
.L_x_31609:
[----:B------:R-:W-:Y:S05]  /*203a0*/  BSYNC.RECONVERGENT B1 ;  /* 0x0000000000017941 */ /* 0x000fea0003800200 */
.L_x_31608:
        /* <DEDUP_REMOVED lines=17> */
.L_x_31619:
        /* <DEDUP_REMOVED lines=13> */
.L_x_31621:
[----:B------:R-:W-:Y:S05]  /*20590*/  BSYNC.RECONVERGENT B3 ;  /* 0x0000000000037941 */ /* 0x000fea0003800200 */
.L_x_31620:
        /* <DEDUP_REMOVED lines=61> */
.L_x_31618:
[----:B------:R-:W-:Y:S05]  /*20970*/  BSYNC.RECONVERGENT B2 ;  /* 0x0000000000027941 */ /* 0x000fea0003800200 */
.L_x_31617:
        /* <DEDUP_REMOVED lines=11> */
.L_x_31616:
[----:B------:R-:W-:Y:S05]  /*20a30*/  BSYNC.RECONVERGENT B1 ;  /* 0x0000000000017941 */ /* 0x000fea0003800200 */
.L_x_31615:
        /* <DEDUP_REMOVED lines=17> */
.L_x_31626:
        /* <DEDUP_REMOVED lines=13> */
.L_x_31628:
[----:B------:R-:W-:Y:S05]  /*20c20*/  BSYNC.RECONVERGENT B3 ;  /* 0x0000000000037941 */ /* 0x000fea0003800200 */
.L_x_31627:
        /* <DEDUP_REMOVED lines=61> */
.L_x_31625:
[----:B------:R-:W-:Y:S05]  /*21000*/  BSYNC.RECONVERGENT B2 ;  /* 0x0000000000027941 */ /* 0x000fea0003800200 */
.L_x_31624:
        /* <DEDUP_REMOVED lines=11> */
.L_x_31623:
[----:B------:R-:W-:Y:S05]  /*210c0*/  BSYNC.RECONVERGENT B1 ;  /* 0x0000000000017941 */ /* 0x000fea0003800200 */
.L_x_31622:
        /* <DEDUP_REMOVED lines=17> */
.L_x_31633:
        /* <DEDUP_REMOVED lines=8> */
[----:B------:R-:W-:Y:S01]  /*21260*/  @!P0 IADD3 R0, PT, PT, R123, 0x1, RZ ;  /* 0x000000017b008810 */ /* 0x000fe20007ffe0ff */
[----:B------:R-:W-:-:S03]  /*21270*/  @!P0 IMAD.MOV.U32 R113, RZ, RZ, RZ ;  /* 0x000000ffff718224 */ /* 0x000fc600078e00ff */
[----:B------:R-:W-:-:S13]  /*21280*/  ISETP.NE.AND P2, PT, R114, RZ, !P0 ;  /* 0x000000ff7200720c */ /* 0x000fda0004745270 */
[----:B------:R-:W-:-:S04]  /*21290*/  @P2 IADD3 R0, PT, PT, R123, RZ, RZ ;  /* 0x000000ff7b002210 */ /* 0x000fc80007ffe0ff */
[----:B------:R-:W-:-:S07]  /*212a0*/  @!P0 MOV R123, R0 ;  /* 0x00000000007b8202 */ /* 0x000fce0000000f00 */
.L_x_31635:
[----:B------:R-:W-:Y:S05]  /*212b0*/  BSYNC.RECONVERGENT B3 ;  /* 0x0000000000037941 */ /* 0x000fea0003800200 */
.L_x_31634:
        /* <DEDUP_REMOVED lines=34> */
[----:B------:R-:W-:Y:S01]  /*214e0*/  IMAD.WIDE.U32 R140, R115, -0x2daee0ad, RZ ;  /* 0xd2511f53738c7825 */ /* 0x000fe200078e00ff */
[----:B------:R-:W-:-:S03]  /*214f0*/  IADD3 R115, PT, PT, R2, 0x5384540f, RZ ;  /* 0x5384540f02737810 */ /* 0x000fc60007ffe0ff */
[----:B------:R-:W-:Y:S01]  /*21500*/  IMAD.WIDE.U32 R142, R109, -0x326172a9, RZ ;  /* 0xcd9e8d576d8e7825 */ /* 0x000fe200078e00ff */
[----:B------:R-:W-:Y:S02]  /*21510*/  IADD3 R109, PT, PT, R2, -0x4ab325aa, RZ ;  /* 0xb54cda56026d7810 */ /* 0x000fe40007ffe0ff */
[----:B------:R-:W-:Y:S02]  /*21520*/  LOP3.LUT R111, R111, R120, R141, 0x96, !PT ;  /* 0x000000786f6f7212 */ /* 0x000fe400078e968d */
        /* <DEDUP_REMOVED lines=9> */
[----:B------:R-:W-:Y:S02]  /*215c0*/  IADD3 R109, PT, PT, R2, -0xe443238, RZ ;  /* 0xf1bbcdc8026d7810 */ /* 0x000fe40007ffe0ff */
[----:B------:R-:W-:Y:S01]  /*215d0*/  LOP3.LUT R111, R111, R148, R121, 0x96, !PT ;  /* 0x000000946f6f7212 */ /* 0x000fe200078e9679 */
[----:B------:R-:W-:-:S04]  /*215e0*/  IMAD.WIDE.U32 R140, R140, -0x326172a9, RZ ;  /* 0xcd9e8d578c8c7825 */ /* 0x000fc800078e00ff */
[----:B------:R-:W-:Y:S01]  /*215f0*/  IMAD.WIDE.U32 R142, R111, -0x326172a9, RZ ;  /* 0xcd9e8d576f8e7825 */ /* 0x000fe200078e00ff */
[----:B------:R-:W-:Y:S02]  /*21600*/  LOP3.LUT R110, R109, R110, R141, 0x96, !PT ;  /* 0x0000006e6d6e7212 */ /* 0x000fe400078e968d */
[----:B------:R-:W-:Y:S02]  /*21610*/  IADD3 R109, PT, PT, R3, -0x695add53, RZ ;  /* 0x96a522ad036d7810 */ /* 0x000fe40007ffe0ff */
[----:B------:R-:W-:Y:S01]  /*21620*/  LOP3.LUT R115, R115, R140, R143, 0x96, !PT ;  /* 0x0000008c73737212 */ /* 0x000fe200078e968f */
[----:B------:R-:W-:Y:S01]  /*21630*/  IMAD.WIDE.U32 R110, R110, -0x2daee0ad, RZ ;  /* 0xd2511f536e6e7825 */ /* 0x000fe200078e00ff */
[----:B------:R-:W-:-:S04]  /*21640*/  MOV R122, R142 ;  /* 0x0000008e007a7202 */ /* 0x000fc80000000f00 */
[----:B------:R-:W-:Y:S01]  /*21650*/  LOP3.LUT R120, R109, R120, R111, 0x96, !PT ;  /* 0x000000786d787212 */ /* 0x000fe200078e966f */
[----:B------:R-:W-:Y:S02]  /*21660*/  HFMA2 R111, -RZ, RZ, 0, 0 ;  /* 0x00000000ff6f7431 */ /* 0x000fe400000001ff */
[----:B------:R-:W-:Y:S01]  /*21670*/  IMAD.MOV.U32 R109, RZ, RZ, R124 ;  /* 0x000000ffff6d7224 */ /* 0x000fe200078e007c */
[----:B------:R-:W-:-:S07]  /*21680*/  MOV R124, R110 ;  /* 0x0000006e007c7202 */ /* 0x000fce0000000f00 */
.L_x_31632:
[----:B------:R-:W-:Y:S05]  /*21690*/  BSYNC.RECONVERGENT B2 ;  /* 0x0000000000027941 */ /* 0x000fea0003800200 */
.L_x_31631:
        /* <DEDUP_REMOVED lines=11> */
.L_x_31630:
[----:B------:R-:W-:Y:S05]  /*21750*/  BSYNC.RECONVERGENT B1 ;  /* 0x0000000000017941 */ /* 0x000fea0003800200 */
.L_x_31629:
[----:B------:R-:W-:Y:S01]  /*21760*/  BSSY.RECONVERGENT B1, `(.L_x_31636) ;  /* 0x0000068000017945 */ /* 0x000fe20003800200 */
[----:B------:R-:W-:Y:S01]  /*21770*/  HFMA2 R110, -RZ, RZ, 0, 0 ;  /* 0x00000000ff6e7431 */ /* 0x000fe200000001ff */
        /* <DEDUP_REMOVED lines=10> */
[----:B------:R-:W-:Y:S01]  /*21820*/  @!P0 MOV R0, 0x3 ;  /* 0x0000000300008802 */ /* 0x000fe20000000f00 */
[----:B------:R-:W-:Y:S01]  /*21830*/  @!P0 IMAD.MOV.U32 R121, RZ, RZ, R120 ;  /* 0x000000ffff798224 */ /* 0x000fe200078e0078 */
[----:B------:R-:W-:Y:S02]  /*21840*/  @P0 IADD3 R0, PT, PT, R111, 0x1, RZ ;  /* 0x000000016f000810 */ /* 0x000fe40007ffe0ff */
[----:B------:R-:W-:Y:S01]  /*21850*/  @P0 MOV R121, R115 ;  /* 0x0000007300790202 */ /* 0x000fe20000000f00 */
[----:B------:R-:W-:Y:S06]  /*21860*/  BRA `(.L_x_31639) ;  /* 0x00000004002c7947 */ /* 0x000fec0003800000 */
.L_x_31640:
[----:B------:R-:W-:Y:S01]  /*21870*/  VIADD R136, R136, 0x1 ;  /* 0x0000000188887836 */ /* 0x000fe20000000000 */
[----:B------:R-:W-:Y:S03]  /*21880*/  BSSY.RECONVERGENT B3, `(.L_x_31641) ;  /* 0x000000c000037945 */ /* 0x000fe60003800200 */
[C---:B------:R-:W-:Y:S01]  /*21890*/  IMAD.WIDE.U32 R140, R136.reuse, -0x2daee0ad, RZ ;  /* 0xd2511f53888c7825 */ /* 0x040fe200078e00ff */
[----:B------:R-:W-:-:S13]  /*218a0*/  ISETP.NE.AND P0, PT, R136, RZ, PT ;  /* 0x000000ff8800720c */ /* 0x000fda0003f05270 */
[----:B------:R-:W-:Y:S05]  /*218b0*/  @P0 BRA `(.L_x_31642) ;  /* 0x0000000000200947 */ /* 0x000fea0003800000 */
[----:B------:R-:W-:-:S04]  /*218c0*/  IADD3 R113, PT, PT, R113, 0x1, RZ ;  /* 0x0000000171717810 */ /* 0x000fc80007ffe0ff */
[----:B------:R-:W-:-:S13]  /*218d0*/  ISETP.NE.AND P0, PT, R113, RZ, PT ;  /* 0x000000ff7100720c */ /* 0x000fda0003f05270 */
[----:B------:R-:W-:Y:S01]  /*218e0*/  @!P0 IADD3 R114, PT, PT, R114, 0x1, RZ ;  /* 0x0000000172728810 */ /* 0x000fe20007ffe0ff */
[----:B------:R-:W-:Y:S01]  /*218f0*/  @!P0 VIADD R0, R123, 0x1 ;  /* 0x000000017b008836 */ /* 0x000fe20000000000 */
[----:B------:R-:W-:Y:S02]  /*21900*/  @!P0 MOV R113, RZ ;  /* 0x000000ff00718202 */ /* 0x000fe40000000f00 */
[----:B------:R-:W-:-:S13]  /*21910*/  ISETP.NE.AND P2, PT, R114, RZ, !P0 ;  /* 0x000000ff7200720c */ /* 0x000fda0004745270 */
[----:B------:R-:W-:-:S05]  /*21920*/  @P2 IADD3 R0, PT, PT, R123, RZ, RZ ;  /* 0x000000ff7b002210 */ /* 0x000fca0007ffe0ff */
[----:B------:R-:W-:-:S07]  /*21930*/  @!P0 IMAD.MOV.U32 R123, RZ, RZ, R0 ;  /* 0x000000ffff7b8224 */ /* 0x000fce00078e0000 */
.L_x_31642:
[----:B------:R-:W-:Y:S05]  /*21940*/  BSYNC.RECONVERGENT B3 ;  /* 0x0000000000037941 */ /* 0x000fea0003800200 */
.L_x_31641:
        /* <DEDUP_REMOVED lines=21> */
[----:B------:R-:W-:Y:S02]  /*21aa0*/  IADD3 R111, PT, PT, R2, 0x78dde6e4, RZ ;  /* 0x78dde6e4026f7810 */ /* 0x000fe40007ffe0ff */
        /* <DEDUP_REMOVED lines=35> */
[----:B------:R-:W-:Y:S01]  /*21ce0*/  MOV R121, R124 ;  /* 0x0000007c00797202 */ /* 0x000fe20000000f00 */
[----:B------:R-:W-:Y:S01]  /*21cf0*/  IMAD.MOV.U32 R124, RZ, RZ, R110 ;  /* 0x000000ffff7c7224 */ /* 0x000fe200078e006e */
[----:B------:R-:W-:Y:S02]  /*21d00*/  LOP3.LUT R115, R115, R140, R143, 0x96, !PT ;  /* 0x0000008c73737212 */ /* 0x000fe400078e968f */
[----:B------:R-:W-:-:S07]  /*21d10*/  MOV R122, R142 ;  /* 0x0000008e007a7202 */ /* 0x000fce0000000f00 */
.L_x_31639:
[----:B------:R-:W-:Y:S05]  /*21d20*/  BSYNC.RECONVERGENT B2 ;  /* 0x0000000000027941 */ /* 0x000fea0003800200 */
.L_x_31638:
[----:B------:R-:W-:Y:S01]  /*21d30*/  I2FP.F32.U32 R110, R121 ;  /* 0x00000079006e7245 */ /* 0x000fe20000201000 */
[----:B-----5:R-:W-:Y:S01]  /*21d40*/  HADD2.F32 R121, -RZ, R63.H0_H0 ;  /* 0x2000003fff797230 */ /* 0x020fe20000004100 */
[----:B------:R-:W-:-:S04]  /*21d50*/  MOV R111, 0x2f800000 ;  /* 0x2f800000006f7802 */ /* 0x000fc80000000f00 */
        /* <DEDUP_REMOVED lines=8> */
.L_x_31637:
[----:B------:R-:W-:Y:S05]  /*21de0*/  BSYNC.RECONVERGENT B1 ;  /* 0x0000000000017941 */ /* 0x000fea0003800200 */
.L_x_31636:
[----:B------:R-:W-:Y:S02]  /*21df0*/  HFMA2 R111, -RZ, RZ, 0, 0 ;  /* 0x00000000ff6f7431 */ /* 0x000fe400000001ff */
        /* <DEDUP_REMOVED lines=11> */
[----:B------:R-:W-:Y:S01]  /*21eb0*/  @P0 VIADD R121, R0, 0x1 ;  /* 0x0000000100790836 */ /* 0x000fe20000000000 */
[----:B------:R-:W-:Y:S02]  /*21ec0*/  @!P0 MOV R111, R120 ;  /* 0x00000078006f8202 */ /* 0x000fe40000000f00 */
[----:B------:R-:W-:Y:S01]  /*21ed0*/  @P0 MOV R111, R115 ;  /* 0x00000073006f0202 */ /* 0x000fe20000000f00 */
[----:B------:R-:W-:Y:S06]  /*21ee0*/  BRA `(.L_x_31644) ;  /* 0x00000004002c7947 */ /* 0x000fec0003800000 */
.L_x_31645:
[----:B------:R-:W-:Y:S01]  /*21ef0*/  IADD3 R136, PT, PT, R136, 0x1, RZ ;  /* 0x0000000188887810 */ /* 0x000fe20007ffe0ff */
[----:B------:R-:W-:Y:S03]  /*21f00*/  BSSY.RECONVERGENT B2, `(.L_x_31646) ;  /* 0x000000c000027945 */ /* 0x000fe60003800200 */
[C---:B------:R-:W-:Y:S01]  /*21f10*/  ISETP.NE.AND P0, PT, R136.reuse, RZ, PT ;  /* 0x000000ff8800720c */ /* 0x040fe20003f05270 */
[----:B------:R-:W-:-:S12]  /*21f20*/  IMAD.WIDE.U32 R132, R136, -0x2daee0ad, RZ ;  /* 0xd2511f5388847825 */ /* 0x000fd800078e00ff */
[----:B------:R-:W-:Y:S05]  /*21f30*/  @P0 BRA `(.L_x_31647) ;  /* 0x0000000000200947 */ /* 0x000fea0003800000 */
[----:B------:R-:W-:-:S05]  /*21f40*/  VIADD R113, R113, 0x1 ;  /* 0x0000000171717836 */ /* 0x000fca0000000000 */
[----:B------:R-:W-:-:S13]  /*21f50*/  ISETP.NE.AND P0, PT, R113, RZ, PT ;  /* 0x000000ff7100720c */ /* 0x000fda0003f05270 */
[----:B------:R-:W-:Y:S02]  /*21f60*/  @!P0 IADD3 R114, PT, PT, R114, 0x1, RZ ;  /* 0x0000000172728810 */ /* 0x000fe40007ffe0ff */
[----:B------:R-:W-:Y:S02]  /*21f70*/  @!P0 IADD3 R0, PT, PT, R123, 0x1, RZ ;  /* 0x000000017b008810 */ /* 0x000fe40007ffe0ff */
[----:B------:R-:W-:Y:S02]  /*21f80*/  ISETP.NE.AND P2, PT, R114, RZ, !P0 ;  /* 0x000000ff7200720c */ /* 0x000fe40004745270 */
[----:B------:R-:W-:-:S11]  /*21f90*/  @!P0 MOV R113, RZ ;  /* 0x000000ff00718202 */ /* 0x000fd60000000f00 */
[----:B------:R-:W-:-:S05]  /*21fa0*/  @P2 IMAD.MOV R0, RZ, RZ, R123 ;  /* 0x000000ffff002224 */ /* 0x000fca00078e027b */
[----:B------:R-:W-:-:S07]  /*21fb0*/  @!P0 MOV R123, R0 ;  /* 0x00000000007b8202 */ /* 0x000fce0000000f00 */
.L_x_31647:
[----:B------:R-:W-:Y:S05]  /*21fc0*/  BSYNC.RECONVERGENT B2 ;  /* 0x0000000000027941 */ /* 0x000fea0003800200 */
.L_x_31646:
        /* <DEDUP_REMOVED lines=36> */
[----:B------:R-:W-:Y:S02]  /*22210*/  IADD3 R115, PT, PT, R3, 0x646e171e, RZ ;  /* 0x646e171e03737810 */ /* 0x000fe40007ffe0ff */
[----:B------:R-:W-:Y:S02]  /*22220*/  LOP3.LUT R111, R111, R120, R141, 0x96, !PT ;  /* 0x000000786f6f7212 */ /* 0x000fe400078e968d */
[----:B------:R-:W-:Y:S01]  /*22230*/  LOP3.LUT R142, R115, R142, R133, 0x96, !PT ;  /* 0x0000008e738e7212 */ /* 0x000fe200078e9685 */
[----:B------:R-:W-:Y:S02]  /*22240*/  VIADD R115, R2, 0x5384540f ;  /* 0x5384540f02737836 */ /* 0x000fe40000000000 */
        /* <DEDUP_REMOVED lines=15> */
[----:B------:R-:W-:Y:S02]  /*22340*/  IADD3 R115, PT, PT, R2, -0x700cb87f, RZ ;  /* 0x8ff3478102737810 */ /* 0x000fe40007ffe0ff */
[----:B------:R-:W-:Y:S01]  /*22350*/  LOP3.LUT R120, R111, R120, R133, 0x96, !PT ;  /* 0x000000786f787212 */ /* 0x000fe200078e9685 */
[----:B------:R-:W-:Y:S01]  /*22360*/  IMAD.MOV.U32 R122, RZ, RZ, R142 ;  /* 0x000000ffff7a7224 */ /* 0x000fe200078e008e */
[----:B------:R-:W-:Y:S02]  /*22370*/  MOV R111, R124 ;  /* 0x0000007c006f7202 */ /* 0x000fe40000000f00 */
[----:B------:R-:W-:Y:S02]  /*22380*/  LOP3.LUT R115, R115, R140, R143, 0x96, !PT ;  /* 0x0000008c73737212 */ /* 0x000fe400078e968f */
[----:B------:R-:W-:-:S07]  /*22390*/  MOV R124, R132 ;  /* 0x00000084007c7202 */ /* 0x000fce0000000f00 */
.L_x_31644:
[----:B------:R-:W-:Y:S05]  /*223a0*/  BSYNC.RECONVERGENT B1 ;  /* 0x0000000000017941 */ /* 0x000fea0003800200 */
.L_x_31643:
        /* <DEDUP_REMOVED lines=11> */
.L_x_31588:
[----:B------:R-:W-:Y:S05]  /*22460*/  BSYNC.RECONVERGENT B0 ;  /* 0x0000000000007941 */ /* 0x000fea0003800200 */
.L_x_31537:
[----:B------:R-:W-:Y:S01]  /*22470*/  FADD.FTZ R0, RZ, R72 ;  /* 0x00000048ff007221 */ /* 0x000fe20000010000 */
        /* <DEDUP_REMOVED lines=65> */
.L_x_31649:
[----:B------:R-:W-:Y:S05]  /*22890*/  BSYNC.RECONVERGENT B0 ;  /* 0x0000000000007941 */ /* 0x000fea0003800200 */
.L_x_31648:
        /* <DEDUP_REMOVED lines=104> */
.L_x_31665:
        /* <DEDUP_REMOVED lines=17> */
[----:B------:R-:W-:Y:S02]  /*23030*/  VIADD R0, R146, 0xffffffff ;  /* 0xffffffff92007836 */ /* 0x000fe40000000000 */
[----:B------:R-:W-:Y:S02]  /*23040*/  HADD2.F32 R138, -RZ, R52.H1_H1 ;  /* 0x30000034ff8a7230 */ /* 0x000fe40000004100 */
        /* <DEDUP_REMOVED lines=53> */
[----:B------:R-:W-:Y:S01]  /*233a0*/  FFMA.FTZ R73, R139, R111, R84 ;  /* 0x0000006f8b497223 */ /* 0x000fe20000010054 */
[C---:B------:R-:W-:Y:S01]  /*233b0*/  FMUL.FTZ R96, R134.reuse, R80 ;  /* 0x0000005086607220 */ /* 0x040fe20000410000 */
[----:B------:R-:W-:Y:S02]  /*233c0*/  HADD2.F32 R84, -RZ, R118.H0_H0 ;  /* 0x20000076ff547230 */ /* 0x000fe40000004100 */
[----:B------:R-:W-:Y:S01]  /*233d0*/  FFMA.FTZ R72, R137, R90, R82 ;  /* 0x0000005a89487223 */ /* 0x000fe20000010052 */
[----:B------:R-:W-:Y:S02]  /*233e0*/  HADD2.F32 R86, -RZ, R42.H0_H0 ;  /* 0x2000002aff567230 */ /* 0x000fe40000004100 */
        /* <DEDUP_REMOVED lines=14> */
[----:B------:R-:W-:Y:S01]  /*234d0*/  FFMA.FTZ R84, R77, R88, R90 ;  /* 0x000000584d547223 */ /* 0x000fe2000001005a */
[----:B------:R-:W-:Y:S02]  /*234e0*/  HADD2.F32 R104, -RZ, R43.H1_H1 ;  /* 0x3000002bff687230 */ /* 0x000fe40000004100 */
[----:B------:R-:W-:Y:S01]  /*234f0*/  FFMA.FTZ R75, R143, R98, R100 ;  /* 0x000000628f4b7223 */ /* 0x000fe20000010064 */
[----:B------:R-:W-:-:S02]  /*23500*/  HADD2.F32 R82, -RZ, R56.H0_H0 ;  /* 0x20000038ff527230 */ /* 0x000fc40000004100 */
[C---:B------:R-:W-:Y:S01]  /*23510*/  FMUL.FTZ R145, R134.reuse, R145 ;  /* 0x0000009186917220 */ /* 0x040fe20000410000 */
[----:B------:R-:W-:Y:S02]  /*23520*/  HADD2.F32 R86, -RZ, R36.H0_H0 ;  /* 0x20000024ff567230 */ /* 0x000fe40000004100 */
[----:B------:R-:W-:Y:S01]  /*23530*/  FFMA.FTZ R90, R79, R102, R104 ;  /* 0x000000664f5a7223 */ /* 0x000fe20000010068 */
        /* <DEDUP_REMOVED lines=8> */
[----:B------:R-:W-:Y:S02]  /*235c0*/  HADD2.F32 R104, -RZ, R57.H1_H1 ;  /* 0x30000039ff687230 */ /* 0x000fe40000004100 */
[----:B------:R-:W-:Y:S01]  /*235d0*/  FFMA.FTZ R145, R145, R82, R86 ;  /* 0x0000005291917223 */ /* 0x000fe20000010056 */
        /* <DEDUP_REMOVED lines=11> */
[C---:B------:R-:W-:Y:S01]  /*23690*/  FMUL.FTZ R151, R134.reuse, R151 ;  /* 0x0000009786977220 */ /* 0x040fe20000410000 */
[----:B------:R-:W-:Y:S02]  /*236a0*/  HADD2.F32 R100, -RZ, R39.H0_H0 ;  /* 0x20000027ff647230 */ /* 0x000fe40000004100 */
        /* <DEDUP_REMOVED lines=31> */
[----:B------:R-:W-:Y:S01]  /*238a0*/  FFMA.FTZ R110, R93, R140, R142 ;  /* 0x0000008c5d6e7223 */ /* 0x000fe2000001008e */
[----:B------:R-:W-:Y:S02]  /*238b0*/  HADD2.F32 R100, -RZ, R48.H0_H0 ;  /* 0x20000030ff647230 */ /* 0x000fe40000004100 */
[C---:B------:R-:W-:Y:S01]  /*238c0*/  FMUL.FTZ R161, R134.reuse, R161 ;  /* 0x000000a186a17220 */ /* 0x040fe20000410000 */
[----:B------:R-:W-:Y:S01]  /*238d0*/  FFMA.FTZ R83, R159, R144, R146 ;  /* 0x000000909f537223 */ /* 0x000fe20000010092 */
[----:B------:R-:W-:Y:S02]  /*238e0*/  HADD2.F32 R106, -RZ, R28.H0_H0 ;  /* 0x2000001cff6a7230 */ /* 0x000fe40000004100 */
[C---:B------:R-:W-:Y:S01]  /*238f0*/  FMUL.FTZ R95, R134.reuse, R95 ;  /* 0x0000005f865f7220 */ /* 0x040fe20000410000 */
[----:B------:R-:W-:Y:S02]  /*23900*/  HADD2.F32 R142, -RZ, R55.H1_H1 ;  /* 0x30000037ff8e7230 */ /* 0x000fe40000004100 */
[----:B------:R-:W-:Y:S01]  /*23910*/  FMUL.FTZ R97, R134, R97 ;  /* 0x0000006186617220 */ /* 0x000fe20000410000 */
[----:B------:R-:W-:-:S02]  /*23920*/  HADD2.F32 R98, -RZ, R35.H1_H1 ;  /* 0x30000023ff627230 */ /* 0x000fc40000004100 */
        /* <DEDUP_REMOVED lines=21> */
[----:B------:R-:W-:Y:S01]  /*23a80*/  HADD2.F32 R111, -RZ, R44.H0_H0 ;  /* 0x2000002cff6f7230 */ /* 0x000fe20000004100 */
[----:B------:R-:W0:Y:S01]  /*23a90*/  LDC.64 R100, c[0x0][0x428] ;  /* 0x00010a00ff647b82 */ /* 0x000e220000000a00 */
[----:B------:R-:W-:Y:S02]  /*23aa0*/  HADD2.F32 R95, -RZ, R24.H0_H0 ;  /* 0x20000018ff5f7230 */ /* 0x000fe40000004100 */
[----:B------:R-:W-:Y:S01]  /*23ab0*/  FFMA.FTZ R138, R99, R148, R150 ;  /* 0x00000094638a7223 */ /* 0x000fe20000010096 */
[----:B------:R-:W-:-:S02]  /*23ac0*/  HADD2.F32 R87, -RZ, R51.H0_H0 ;  /* 0x20000033ff577230 */ /* 0x000fc40000004100 */
[----:B------:R-:W-:Y:S01]  /*23ad0*/  FMUL.FTZ R105, R134, R105 ;  /* 0x0000006986697220 */ /* 0x000fe20000410000 */
[----:B------:R-:W-:Y:S02]  /*23ae0*/  HADD2.F32 R89, -RZ, R31.H0_H0 ;  /* 0x2000001fff597230 */ /* 0x000fe40000004100 */
        /* <DEDUP_REMOVED lines=9> */
[----:B------:R-:W-:Y:S01]  /*23b80*/  HADD2.F32 R89, -RZ, R45.H0_H0 ;  /* 0x2000002dff597230 */ /* 0x000fe20000004100 */
[----:B------:R-:W-:Y:S01]  /*23b90*/  SHF.R.S32.HI R91, RZ, 0x1f, R0 ;  /* 0x0000001fff5b7819 */ /* 0x000fe20000011400 */
[----:B------:R-:W-:Y:S02]  /*23ba0*/  HADD2.F32 R93, -RZ, R25.H0_H0 ;  /* 0x20000019ff5d7230 */ /* 0x000fe40000004100 */
[----:B------:R-:W-:Y:S01]  /*23bb0*/  FFMA.FTZ R140, R105, R140, R74 ;  /* 0x0000008c698c7223 */ /* 0x000fe2000001004a */
[C---:B------:R-:W-:Y:S01]  /*23bc0*/  FMUL.FTZ R78, R134.reuse, R78 ;  /* 0x0000004e864e7220 */ /* 0x040fe20000410000 */
[----:B------:R-:W-:Y:S01]  /*23bd0*/  LEA.HI R74, R91, R0, RZ, 0x3 ;  /* 0x000000005b4a7211 */ /* 0x000fe200078f18ff */
[----:B------:R-:W-:Y:S01]  /*23be0*/  FMUL.FTZ R109, R134, R109 ;  /* 0x0000006d866d7220 */ /* 0x000fe20000410000 */
[----:B------:R-:W-:Y:S01]  /*23bf0*/  FFMA.FTZ R89, R76, R89, R93 ;  /* 0x000000594c597223 */ /* 0x000fe2000001005d */
[----:B------:R-:W-:-:S02]  /*23c00*/  HADD2.F32 R91, -RZ, R46.H0_H0 ;  /* 0x2000002eff5b7230 */ /* 0x000fc40000004100 */
[----:B------:R-:W-:Y:S01]  /*23c10*/  FMUL.FTZ R134, R134, R135 ;  /* 0x0000008786867220 */ /* 0x000fe20000410000 */
[----:B------:R-:W-:Y:S01]  /*23c20*/  HADD2.F32 R93, -RZ, R26.H0_H0 ;  /* 0x2000001aff5d7230 */ /* 0x000fe20000004100 */
[----:B------:R-:W-:Y:S01]  /*23c30*/  LOP3.LUT R135, R133, 0x1f, RZ, 0xc0, !PT ;  /* 0x0000001f85877812 */ /* 0x000fe200078ec0ff */
[----:B------:R-:W-:Y:S01]  /*23c40*/  HADD2.F32 R146, -RZ, R45.H1_H1 ;  /* 0x3000002dff927230 */ /* 0x000fe20000004100 */
[----:B------:R-:W-:Y:S01]  /*23c50*/  F2FP.F16.F32.PACK_AB R75, R90, R75 ;  /* 0x0000004b5a4b723e */ /* 0x000fe200000000ff */
[----:B------:R-:W-:Y:S02]  /*23c60*/  HADD2.F32 R92, -RZ, R25.H1_H1 ;  /* 0x30000019ff5c7230 */ /* 0x000fe40000004100 */
[----:B------:R-:W-:Y:S01]  /*23c70*/  FFMA.FTZ R0, R78, R91, R93 ;  /* 0x0000005b4e007223 */ /* 0x000fe2000001005d */
[----:B------:R-:W-:Y:S01]  /*23c80*/  HADD2.F32 R95, -RZ, R47.H0_H0 ;  /* 0x2000002fff5f7230 */ /* 0x000fe20000004100 */
[----:B------:R-:W-:Y:S01]  /*23c90*/  LEA.HI.SX32 R93, R74, R135, 0x1d ;  /* 0x000000874a5d7211 */ /* 0x000fe200078feaff */
[----:B------:R-:W-:-:S02]  /*23ca0*/  HADD2.F32 R97, -RZ, R27.H0_H0 ;  /* 0x2000001bff617230 */ /* 0x000fc40000004100 */
[----:B------:R-:W-:Y:S01]  /*23cb0*/  FFMA.FTZ R146, R107, R146, R92 ;  /* 0x000000926b927223 */ /* 0x000fe2000001005c */
[----:B------:R-:W-:Y:S01]  /*23cc0*/  HADD2.F32 R99, -RZ, R47.H1_H1 ;  /* 0x3000002fff637230 */ /* 0x000fe20000004100 */
[----:B------:R-:W-:Y:S01]  /*23cd0*/  F2FP.F16.F32.PACK_AB R74, R84, R141 ;  /* 0x0000008d544a723e */ /* 0x000fe200000000ff */
[----:B------:R-:W-:Y:S02]  /*23ce0*/  HADD2.F32 R105, -RZ, R27.H1_H1 ;  /* 0x3000001bff697230 */ /* 0x000fe40000004100 */
[----:B------:R-:W-:Y:S01]  /*23cf0*/  FFMA.FTZ R91, R96, R95, R97 ;  /* 0x0000005f605b7223 */ /* 0x000fe20000010061 */
[----:B------:R-:W-:Y:S01]  /*23d00*/  HADD2.F32 R76, -RZ, R46.H1_H1 ;  /* 0x3000002eff4c7230 */ /* 0x000fe20000004100 */
[C---:B------:R-:W-:Y:S01]  /*23d10*/  IADD3 R95, PT, PT, R93.reuse, 0x20, RZ ;  /* 0x000000205d5f7810 */ /* 0x040fe20007ffe0ff */
[----:B------:R-:W-:Y:S01]  /*23d20*/  HADD2.F32 R92, -RZ, R26.H1_H1 ;  /* 0x3000001aff5c7230 */ /* 0x000fe20000004100 */
[C---:B------:R-:W-:Y:S01]  /*23d30*/  IADD3 R97, PT, PT, R93.reuse, 0x40, RZ ;  /* 0x000000405d617810 */ /* 0x040fe20007ffe0ff */
[----:B------:R-:W-:Y:S01]  /*23d40*/  FFMA.FTZ R134, R134, R99, R105 ;  /* 0x0000006386867223 */ /* 0x000fe20000010069 */
[C---:B------:R-:W-:Y:S01]  /*23d50*/  VIADD R99, R93.reuse, 0x60 ;  /* 0x000000605d637836 */ /* 0x040fe20000000000 */
[----:B------:R-:W-:Y:S01]  /*23d60*/  IADD3 R105, PT, PT, R93, 0x80, RZ ;  /* 0x000000805d697810 */ /* 0x000fe20007ffe0ff */
        /* <DEDUP_REMOVED lines=29> */
.L_x_31652:
[----:B------:R-:W-:Y:S05]  /*23f40*/  BSYNC.RECONVERGENT B0 ;  /* 0x0000000000007941 */ /* 0x000fea0003800200 */
.L_x_31651:
[----:B0-----:R-:W0:Y:S02]  /*23f50*/  LDC.64 R72, c[0x0][0x380] ;  /* 0x0000e000ff487b82 */ /* 0x001e240000000a00 */
[----:B0-----:R-:W-:-:S04]  /*23f60*/  LEA R112, R72, R112, 0x2 ;  /* 0x0000007048707211 */ /* 0x001fc800078e10ff */
[----:B------:R-:W-:-:S13]  /*23f70*/  ISETP.GE.AND P0, PT, R112, R73, PT ;  /* 0x000000497000720c */ /* 0x000fda0003f06270 */
[----:B------:R-:W-:Y:S05]  /*23f80*/  @!P0 BRA `(.L_x_31653) ;  /* 0xfffffdc800ac8947 */ /* 0x000fea000383ffff */
[----:B------:R-:W-:Y:S05]  /*23f90*/  EXIT ;  /* 0x000000000000794d */ /* 0x000fea0003800000 */
.L_x_31650:
[----:B------:R-:W-:Y:S01]  /*23fa0*/  HFMA2 R144, -RZ, RZ, 0, 5.9604644775390625e-08 ;  /* 0x00000001ff907431 */ /* 0x000fe200000001ff */
[----:B------:R-:W-:Y:S01]  /*23fb0*/  BSSY B0, `(.L_x_31654) ;  /* 0x0000007000007945 */ /* 0x000fe20003800000 */
[----:B------:R-:W-:Y:S01]  /*23fc0*/  IMAD.MOV.U32 R147, RZ, RZ, R0 ;  /* 0x000000ffff937224 */ /* 0x000fe200078e0000 */
[----:B------:R-:W-:Y:S01]  /*23fd0*/  MOV R149, 0x1f ;  /* 0x0000001f00957802 */ /* 0x000fe20000000f00 */
[----:B------:R-:W-:-:S07]  /*23fe0*/  IMAD.MOV.U32 R142, RZ, RZ, -0x1 ;  /* 0xffffffffff8e7424 */ /* 0x000fce00078e00ff */
[----:B0----5:R-:W-:Y:S05]  /*23ff0*/  WARPSYNC.COLLECTIVE R142, `(.L_x_31655) ;  /* 0x000000008e087348 */ /* 0x021fea0003c00000 */
[----:B------:R1:W2:Y:S02]  /*24000*/  SHFL.BFLY P1, R145, R147, R144, R149 ;  /* 0x0c00009093917389 */ /* 0x0002a40000020095 */
[----:B012--5:R-:W-:Y:S05]  /*24010*/  ENDCOLLECTIVE ;  /* 0x000000000000791b */ /* 0x027fea0003800000 */
.L_x_31655:
[----:B------:R-:W-:Y:S05]  /*24020*/  BSYNC B0 ;  /* 0x0000000000007941 */ /* 0x000fea0003800000 */
.L_x_31654:
[----:B------:R-:W-:Y:S01]  /*24030*/  MOV R139, R145 ;  /* 0x00000091008b7202 */ /* 0x000fe20000000f00 */
[----:B------:R-:W-:Y:S02]  /*24040*/  IMAD.MOV.U32 R144, RZ, RZ, 0x2 ;  /* 0x00000002ff907424 */ /* 0x000fe400078e00ff */
[----:B------:R-:W-:Y:S01]  /*24050*/  HFMA2 R149, -RZ, RZ, 0, 1.847743988037109375e-06 ;  /* 0x0000001fff957431 */ /* 0x000fe200000001ff */
[----:B------:R-:W-:Y:S01]  /*24060*/  MOV R142, 0xffffffff ;  /* 0xffffffff008e7802 */ /* 0x000fe20000000f00 */
[----:B------:R-:W-:-:S05]  /*24070*/  FADD.FTZ R139, R0, R139 ;  /* 0x0000008b008b7221 */ /* 0x000fca0000010000 */
[----:B------:R-:W-:-:S07]  /*24080*/  MOV R147, R139 ;  /* 0x0000008b00937202 */ /* 0x000fce0000000f00 */
[----:B------:R-:W-:Y:S05]  /*24090*/  WARPSYNC.COLLECTIVE R142, `(.L_x_31656) ;  /* 0x000000008e087348 */ /* 0x000fea0003c00000 */
[----:B------:R0:W1:Y:S02]  /*240a0*/  SHFL.BFLY P1, R145, R147, R144, R149 ;  /* 0x0c00009093917389 */ /* 0x0000640000020095 */
[----:B01----:R-:W-:Y:S05]  /*240b0*/  ENDCOLLECTIVE ;  /* 0x000000000000791b */ /* 0x003fea0003800000 */
.L_x_31656:
[----:B------:R-:W-:Y:S02]  /*240c0*/  HFMA2 R144, -RZ, RZ, 0, 2.384185791015625e-07 ;  /* 0x00000004ff907431 */ /* 0x000fe400000001ff */
[----:B------:R-:W-:-:S04]  /*240d0*/  IMAD.MOV.U32 R134, RZ, RZ, R145 ;  /* 0x000000ffff867224 */ /* 0x000fc800078e0091 */
[----:B------:R-:W-:-:S05]  /*240e0*/  FADD.FTZ R138, R139, R134 ;  /* 0x000000868b8a7221 */ /* 0x000fca0000010000 */
[----:B------:R-:W-:-:S07]  /*240f0*/  MOV R147, R138 ;  /* 0x0000008a00937202 */ /* 0x000fce0000000f00 */
[----:B------:R-:W-:Y:S05]  /*24100*/  WARPSYNC.COLLECTIVE R142, `(.L_x_31657) ;  /* 0x000000008e087348 */ /* 0x000fea0003c00000 */
[----:B------:R0:W1:Y:S02]  /*24110*/  SHFL.BFLY P1, R145, R147, R144, R149 ;  /* 0x0c00009093917389 */ /* 0x0000640000020095 */
[----:B01----:R-:W-:Y:S05]  /*24120*/  ENDCOLLECTIVE ;  /* 0x000000000000791b */ /* 0x003fea0003800000 */
.L_x_31657:
[----:B------:R-:W-:Y:S02]  /*24130*/  HFMA2 R144, -RZ, RZ, 0, 4.76837158203125e-07 ;  /* 0x00000008ff907431 */ /* 0x000fe400000001ff */
[----:B------:R-:W-:-:S04]  /*24140*/  IMAD.MOV.U32 R141, RZ, RZ, R145 ;  /* 0x000000ffff8d7224 */ /* 0x000fc800078e0091 */
[----:B------:R-:W-:-:S05]  /*24150*/  FADD.FTZ R141, R138, R141 ;  /* 0x0000008d8a8d7221 */ /* 0x000fca0000010000 */
[----:B------:R-:W-:-:S07]  /*24160*/  MOV R147, R141 ;  /* 0x0000008d00937202 */ /* 0x000fce0000000f00 */
[----:B------:R-:W-:Y:S05]  /*24170*/  WARPSYNC.COLLECTIVE R142, `(.L_x_31658) ;  /* 0x000000008e087348 */ /* 0x000fea0003c00000 */
[----:B------:R0:W1:Y:S02]  /*24180*/  SHFL.BFLY P1, R145, R147, R144, R149 ;  /* 0x0c00009093917389 */ /* 0x0000640000020095 */
[----:B01----:R-:W-:Y:S05]  /*24190*/  ENDCOLLECTIVE ;  /* 0x000000000000791b */ /* 0x003fea0003800000 */
.L_x_31658:
        /* <DEDUP_REMOVED lines=8> */
.L_x_31659:
[----:B------:R-:W-:Y:S02]  /*24220*/  HFMA2 R144, -RZ, RZ, 0, 5.9604644775390625e-08 ;  /* 0x00000001ff907431 */ /* 0x000fe400000001ff */
        /* <DEDUP_REMOVED lines=87> */
.L_x_31660:
[----:B------:R-:W-:Y:S02]  /*247a0*/  HFMA2 R144, -RZ, RZ, 0, 1.1920928955078125e-07 ;  /* 0x00000002ff907431 */ /* 0x000fe400000001ff */
[----:B------:R-:W-:-:S04]  /*247b0*/  IMAD.MOV.U32 R139, RZ, RZ, R145 ;  /* 0x000000ffff8b7224 */ /* 0x000fc800078e0091 */
[----:B------:R-:W-:-:S05]  /*247c0*/  FADD.FTZ R139, R0, R139 ;  /* 0x0000008b008b7221 */ /* 0x000fca0000010000 */
[----:B------:R-:W-:-:S07]  /*247d0*/  MOV R147, R139 ;  /* 0x0000008b00937202 */ /* 0x000fce0000000f00 */
[----:B------:R-:W-:Y:S05]  /*247e0*/  WARPSYNC.COLLECTIVE R142, `(.L_x_31661) ;  /* 0x000000008e087348 */ /* 0x000fea0003c00000 */
[----:B------:R0:W1:Y:S02]  /*247f0*/  SHFL.BFLY P1, R145, R147, R144, R149 ;  /* 0x0c00009093917389 */ /* 0x0000640000020095 */
[----:B01----:R-:W-:Y:S05]  /*24800*/  ENDCOLLECTIVE ;  /* 0x000000000000791b */ /* 0x003fea0003800000 */
.L_x_31661:
[----:B------:R-:W-:Y:S02]  /*24810*/  HFMA2 R144, -RZ, RZ, 0, 2.384185791015625e-07 ;  /* 0x00000004ff907431 */ /* 0x000fe400000001ff */
[----:B------:R-:W-:-:S04]  /*24820*/  IMAD.MOV.U32 R138, RZ, RZ, R145 ;  /* 0x000000ffff8a7224 */ /* 0x000fc800078e0091 */
[----:B------:R-:W-:-:S05]  /*24830*/  FADD.FTZ R138, R139, R138 ;  /* 0x0000008a8b8a7221 */ /* 0x000fca0000010000 */
[----:B------:R-:W-:-:S07]  /*24840*/  MOV R147, R138 ;  /* 0x0000008a00937202 */ /* 0x000fce0000000f00 */
[----:B------:R-:W-:Y:S05]  /*24850*/  WARPSYNC.COLLECTIVE R142, `(.L_x_31662) ;  /* 0x000000008e087348 */ /* 0x000fea0003c00000 */
[----:B------:R0:W1:Y:S02]  /*24860*/  SHFL.BFLY P1, R145, R147, R144, R149 ;  /* 0x0c00009093917389 */ /* 0x0000640000020095 */
[----:B01----:R-:W-:Y:S05]  /*24870*/  ENDCOLLECTIVE ;  /* 0x000000000000791b */ /* 0x003fea0003800000 */
.L_x_31662:
[----:B------:R-:W-:Y:S02]  /*24880*/  HFMA2 R144, -RZ, RZ, 0, 4.76837158203125e-07 ;  /* 0x00000008ff907431 */ /* 0x000fe400000001ff */
[----:B------:R-:W-:-:S04]  /*24890*/  IMAD.MOV.U32 R141, RZ, RZ, R145 ;  /* 0x000000ffff8d7224 */ /* 0x000fc800078e0091 */
[----:B------:R-:W-:-:S05]  /*248a0*/  FADD.FTZ R141, R138, R141 ;  /* 0x0000008d8a8d7221 */ /* 0x000fca0000010000 */
[----:B------:R-:W-:-:S07]  /*248b0*/  MOV R147, R141 ;  /* 0x0000008d00937202 */ /* 0x000fce0000000f00 */
[----:B------:R-:W-:Y:S05]  /*248c0*/  WARPSYNC.COLLECTIVE R142, `(.L_x_31663) ;  /* 0x000000008e087348 */ /* 0x000fea0003c00000 */
[----:B------:R0:W1:Y:S02]  /*248d0*/  SHFL.BFLY P1, R145, R147, R144, R149 ;  /* 0x0c00009093917389 */ /* 0x0000640000020095 */
[----:B01----:R-:W-:Y:S05]  /*248e0*/  ENDCOLLECTIVE ;  /* 0x000000000000791b */ /* 0x003fea0003800000 */
.L_x_31663:
[----:B------:R-:W-:Y:S02]  /*248f0*/  HFMA2 R144, -RZ, RZ, 0, 9.5367431640625e-07 ;  /* 0x00000010ff907431 */ /* 0x000fe400000001ff */
[----:B------:R-:W-:-:S04]  /*24900*/  IMAD.MOV.U32 R140, RZ, RZ, R145 ;  /* 0x000000ffff8c7224 */ /* 0x000fc800078e0091 */
[----:B------:R-:W-:-:S05]  /*24910*/  FADD.FTZ R140, R141, R140 ;  /* 0x0000008c8d8c7221 */ /* 0x000fca0000010000 */
[----:B------:R-:W-:-:S07]  /*24920*/  MOV R147, R140 ;  /* 0x0000008c00937202 */ /* 0x000fce0000000f00 */
[----:B------:R-:W-:Y:S05]  /*24930*/  WARPSYNC.COLLECTIVE R142, `(.L_x_31664) ;  /* 0x000000008e087348 */ /* 0x000fea0003c00000 */
[----:B------:R0:W1:Y:S02]  /*24940*/  SHFL.BFLY P1, R145, R147, R144, R149 ;  /* 0x0c00009093917389 */ /* 0x0000640000020095 */
[----:B01----:R-:W-:Y:S05]  /*24950*/  ENDCOLLECTIVE ;  /* 0x000000000000791b */ /* 0x003fea0003800000 */
.L_x_31664:
[----:B------:R-:W-:Y:S05]  /*24960*/  BRA `(.L_x_31665) ;  /* 0xffffffe4006c7947 */ /* 0x000fea000383ffff */
.L_x_31666:
        /* <DEDUP_REMOVED lines=9> */
.L_x_45879:


//--------------------- .text._ZN10layer_norm13ln_fwd_kernelINS_13Kernel_traitsIf6__halffS2_fjLj1280ELj1ELj4ELj1ELj16ENS_18Kernel_traits_baseILj1280EfS2_fS2_fjLj128EEEEELb0ELb0ELb0ELb0EEEvNS_9FwdParamsE --------------------------
	.section	.text._ZN10layer_norm13ln_fwd_kernelINS_13Kernel_traitsIf6__halffS2_fjLj1280ELj1ELj4ELj1ELj16ENS_18Kernel_traits_baseILj1280EfS2_fS2_fjLj128EEEEELb0ELb0ELb0ELb0EEEvNS_9FwdParamsE,"ax",@progbits
	.align	128
        .global         _ZN10layer_norm13ln_fwd_kernelINS_13Kernel_traitsIf6__halffS2_fjLj1280ELj1ELj4ELj1ELj16ENS_18Kernel_traits_baseILj1280EfS2_fS2_fjLj128EEEEELb0ELb0ELb0ELb0EEEvNS_9FwdParamsE
        .type           _ZN10layer_norm13ln_fwd_kernelINS_13Kernel_traitsIf6__halffS2_fjLj1280ELj1ELj4ELj1ELj16ENS_18Kernel_traits_baseILj1280EfS2_fS2_fjLj128EEEEELb0ELb0ELb0ELb0EEEvNS_9FwdParamsE,@function
        .size           _ZN10layer_norm13ln_fwd_kernelINS_13Kernel_traitsIf6__halffS2_fjLj1280ELj1ELj4ELj1ELj16ENS_18Kernel_traits_baseILj1280EfS2_fS2_fjLj128EEEEELb0ELb0ELb0ELb0EEEvNS_9FwdParamsE,(.L_x_45880 - _ZN10layer_norm13ln_fwd_kernelINS_13Kernel_traitsIf6__halffS2_fjLj1280ELj1ELj4ELj1ELj16ENS_18Kernel_traits_baseILj1280EfS2_fS2_fjLj128EEEEELb0ELb0ELb0ELb0EEEvNS_9FwdParamsE)
        .other          _ZN10layer_norm13ln_fwd_kernelINS_13Kernel_traitsIf6__halffS2_fjLj1280ELj1ELj4ELj1ELj16ENS_18Kernel_traits_baseILj1280EfS2_fS2_fjLj128EEEEELb0ELb0ELb0ELb0EEEvNS_9FwdParamsE,@"STO_CUDA_ENTRY STV_DEFAULT"
_ZN10layer_norm13ln_fwd_kernelINS_13Kernel_traitsIf6__halffS2_fjLj1280ELj1ELj4ELj1ELj16ENS_18Kernel_traits_baseILj1280EfS2_fS2_fjLj128EEEEELb0ELb0ELb0ELb0EEEvNS_9FwdParamsE:
.text._ZN10layer_norm13ln_fwd_kernelINS_13Kernel_traitsIf6__halffS2_fjLj1280ELj1ELj4ELj1ELj16ENS_18Kernel_traits_baseILj1280EfS2_fS2_fjLj128EEEEELb0ELb0ELb0ELb0EEEvNS_9FwdParamsE:
        /* <DEDUP_REMOVED lines=70> */
.L_x_31668:
        /* <DEDUP_REMOVED lines=49> */
.L_x_31669:
[----:B------:R-:W-:Y:S05]  /*0770*/  BSYNC.RECONVERGENT B0 ;  /* 0x0000000000007941 */ /* 0x000fea0003800200 */
.L_x_31667:
        /* <DEDUP_REMOVED lines=10> */
.L_x_31701:
        /* <DEDUP_REMOVED lines=40> */
.L_x_31672:
        /* <DEDUP_REMOVED lines=16> */
.L_x_31673:
[----:B------:R-:W0:Y:S01]  /*0ba0*/  LDC.64 R128, c[0x0][0x3a8] ;  /* 0x0000ea00ff807b82 */ /* 0x000e220000000a00 */
[C---:B------:R-:W-:Y:S01]  /*0bb0*/  IADD3 R126, PT, PT, R125.reuse, 0x20, RZ ;  /* 0x000000207d7e7810 */ /* 0x040fe20007ffe0ff */
[----:B0-----:R-:W-:-:S05]  /*0bc0*/  IMAD.WIDE.U32 R128, R125, 0x20, R128 ;  /* 0x000000207d807825 */ /* 0x001fca00078e0080 */
[----:B------:R0:W-:Y:S04]  /*0bd0*/  STG.E.128 desc[UR6][R128.64], R116 ;  /* 0x0000007480007986 */ /* 0x0001e8000c101d06 */
[----:B------:R0:W-:Y:S02]  /*0be0*/  STG.E.128 desc[UR6][R128.64+0x10], R120 ;  /* 0x0000107880007986 */ /* 0x0001e4000c101d06 */
.L_x_31671:
[----:B------:R-:W-:Y:S05]  /*0bf0*/  BSYNC.RECONVERGENT B0 ;  /* 0x0000000000007941 */ /* 0x000fea0003800200 */
.L_x_31670:
        /* <DEDUP_REMOVED lines=31> */
.L_x_31676:
        /* <DEDUP_REMOVED lines=16> */
.L_x_31677:
[----:B------:R-:W0:Y:S02]  /*0ef0*/  LDC.64 R128, c[0x0][0x3a8] ;  /* 0x0000ea00ff807b82 */ /* 0x000e240000000a00 */
[C---:B0-----:R-:W-:Y:S01]  /*0f00*/  IMAD.WIDE.U32 R128, R126.reuse, 0x20, R128 ;  /* 0x000000207e807825 */ /* 0x041fe200078e0080 */
[----:B------:R-:W-:-:S04]  /*0f10*/  IADD3 R126, PT, PT, R126, 0x20, RZ ;  /* 0x000000207e7e7810 */ /* 0x000fc80007ffe0ff */
[----:B------:R1:W-:Y:S04]  /*0f20*/  STG.E.128 desc[UR6][R128.64], R84 ;  /* 0x0000005480007986 */ /* 0x0003e8000c101d06 */
[----:B------:R1:W-:Y:S02]  /*0f30*/  STG.E.128 desc[UR6][R128.64+0x10], R88 ;  /* 0x0000105880007986 */ /* 0x0003e4000c101d06 */
.L_x_31675:
[----:B------:R-:W-:Y:S05]  /*0f40*/  BSYNC.RECONVERGENT B0 ;  /* 0x0000000000007941 */ /* 0x000fea0003800200 */
.L_x_31674:
        /* <DEDUP_REMOVED lines=31> */
.L_x_31680:
        /* <DEDUP_REMOVED lines=16> */
.L_x_31681:
[----:B------:R-:W0:Y:S02]  /*1240*/  LDC.64 R128, c[0x0][0x3a8] ;  /* 0x0000ea00ff807b82 */ /* 0x000e240000000a00 */
[C---:B0-----:R-:W-:Y:S01]  /*1250*/  IMAD.WIDE.U32 R128, R126.reuse, 0x20, R128 ;  /* 0x000000207e807825 */ /* 0x041fe200078e0080 */
[----:B------:R-:W-:-:S04]  /*1260*/  IADD3 R126, PT, PT, R126, 0x20, RZ ;  /* 0x000000207e7e7810 */ /* 0x000fc80007ffe0ff */
[----:B------:R2:W-:Y:S04]  /*1270*/  STG.E.128 desc[UR6][R128.64], R92 ;  /* 0x0000005c80007986 */ /* 0x0005e8000c101d06 */
[----:B------:R2:W-:Y:S02]  /*1280*/  STG.E.128 desc[UR6][R128.64+0x10], R96 ;  /* 0x0000106080007986 */ /* 0x0005e4000c101d06 */
.L_x_31679:
[----:B------:R-:W-:Y:S05]  /*1290*/  BSYNC.RECONVERGENT B0 ;  /* 0x0000000000007941 */ /* 0x000fea0003800200 */
.L_x_31678:
        /* <DEDUP_REMOVED lines=31> */
.L_x_31684:
        /* <DEDUP_REMOVED lines=16> */
.L_x_31685:
[----:B------:R-:W0:Y:S02]  /*1590*/  LDC.64 R128, c[0x0][0x3a8] ;  /* 0x0000ea00ff807b82 */ /* 0x000e240000000a00 */
[C---:B0-----:R-:W-:Y:S01]  /*15a0*/  IMAD.WIDE.U32 R128, R126.reuse, 0x20, R128 ;  /* 0x000000207e807825 */ /* 0x041fe200078e0080 */
[----:B------:R-:W-:-:S04]  /*15b0*/  IADD3 R126, PT, PT, R126, 0x20, RZ ;  /* 0x000000207e7e7810 */ /* 0x000fc80007ffe0ff */
[----:B------:R3:W-:Y:S04]  /*15c0*/  STG.E.128 desc[UR6][R128.64], R100 ;  /* 0x0000006480007986 */ /* 0x0007e8000c101d06 */
[----:B------:R3:W-:Y:S02]  /*15d0*/  STG.E.128 desc[UR6][R128.64+0x10], R104 ;  /* 0x0000106880007986 */ /* 0x0007e4000c101d06 */
.L_x_31683:
[----:B------:R-:W-:Y:S05]  /*15e0*/  BSYNC.RECONVERGENT B0 ;  /* 0x0000000000007941 */ /* 0x000fea0003800200 */
.L_x_31682:
        /* <DEDUP_REMOVED lines=31> */
.L_x_31688:
        /* <DEDUP_REMOVED lines=16> */
.L_x_31689:
[----:B------:R-:W0:Y:S02]  /*18e0*/  LDC.64 R128, c[0x0][0x3a8] ;  /* 0x0000ea00ff807b82 */ /* 0x000e240000000a00 */
[----:B0-----:R-:W-:-:S05]  /*18f0*/  IMAD.WIDE.U32 R126, R126, 0x20, R128 ;  /* 0x000000207e7e7825 */ /* 0x001fca00078e0080 */
[----:B------:R4:W-:Y:S04]  /*1900*/  STG.E.128 desc[UR6][R126.64], R108 ;  /* 0x0000006c7e007986 */ /* 0x0009e8000c101d06 */
[----:B------:R4:W-:Y:S02]  /*1910*/  STG.E.128 desc[UR6][R126.64+0x10], R112 ;  /* 0x000010707e007986 */ /* 0x0009e4000c101d06 */
.L_x_31687:
[----:B------:R-:W-:Y:S05]  /*1920*/  BSYNC.RECONVERGENT B0 ;  /* 0x0000000000007941 */ /* 0x000fea0003800200 */
.L_x_31686:
        /* <DEDUP_REMOVED lines=152> */
.L_x_31713:
        /* <DEDUP_REMOVED lines=49> */
.L_x_31692:
[----:B------:R-:W-:Y:S05]  /*25c0*/  BSYNC.RECONVERGENT B0 ;  /* 0x0000000000007941 */ /* 0x000fea0003800200 */
.L_x_31691:
        /* <DEDUP_REMOVED lines=35> */
.L_x_31694:
[----:B------:R-:W-:Y:S05]  /*2800*/  BSYNC.RECONVERGENT B0 ;  /* 0x0000000000007941 */ /* 0x000fea0003800200 */
.L_x_31693:
        /* <DEDUP_REMOVED lines=35> */
.L_x_31696:
[----:B------:R-:W-:Y:S05]  /*2a40*/  BSYNC.RECONVERGENT B0 ;  /* 0x0000000000007941 */ /* 0x000fea0003800200 */
.L_x_31695:
        /* <DEDUP_REMOVED lines=35> */
.L_x_31698:
[----:B------:R-:W-:Y:S05]  /*2c80*/  BSYNC.RECONVERGENT B0 ;  /* 0x0000000000007941 */ /* 0x000fea0003800200 */
.L_x_31697:
        /* <DEDUP_REMOVED lines=34> */
.L_x_31700:
[----:B------:R-:W-:Y:S05]  /*2eb0*/  BSYNC.RECONVERGENT B0 ;  /* 0x0000000000007941 */ /* 0x000fea0003800200 */
.L_x_31699:
[----:B01----:R-:W0:Y:S02]  /*2ec0*/  LDC.64 R126, c[0x0][0x380] ;  /* 0x0000e000ff7e7b82 */ /* 0x003e240000000a00 */
[----:B0-----:R-:W-:-:S04]  /*2ed0*/  LEA R124, R126, R124, 0x2 ;  /* 0x0000007c7e7c7211 */ /* 0x001fc800078e10ff */
[----:B------:R-:W-:-:S13]  /*2ee0*/  ISETP.GE.AND P0, PT, R124, R127, PT ;  /* 0x0000007f7c00720c */ /* 0x000fda0003f06270 */
[----:B------:R-:W-:Y:S05]  /*2ef0*/  @!P0 BRA `(.L_x_31701) ;  /* 0xffffffd800488947 */ /* 0x000fea000383ffff */
[----:B------:R-:W-:Y:S05]  /*2f00*/  EXIT ;  /* 0x000000000000794d */ /* 0x000fea0003800000 */
.L_x_31690:
        /* <DEDUP_REMOVED lines=8> */
.L_x_31703:
[----:B------:R-:W-:Y:S05]  /*2f90*/  BSYNC B0 ;  /* 0x0000000000007941 */ /* 0x000fea0003800000 */
.L_x_31702:
        /* <DEDUP_REMOVED lines=10> */
.L_x_31704:
[----:B------:R-:W-:Y:S01]  /*3040*/  HFMA2 R136, -RZ, RZ, 0, 2.384185791015625e-07 ;  /* 0x00000004ff887431 */ /* 0x000fe200000001ff */
[----:B------:R-:W-:-:S05]  /*3050*/  MOV R129, R133 ;  /* 0x0000008500817202 */ /* 0x000fca0000000f00 */
[----:B------:R-:W-:-:S05]  /*3060*/  FADD.FTZ R129, R128, R129 ;  /* 0x0000008180817221 */ /* 0x000fca0000010000 */
[----:B------:R-:W-:-:S07]  /*3070*/  MOV R135, R129 ;  /* 0x0000008100877202 */ /* 0x000fce0000000f00 */
[----:B------:R-:W-:Y:S05]  /*3080*/  WARPSYNC.COLLECTIVE R134, `(.L_x_31705) ;  /* 0x0000000086087348 */ /* 0x000fea0003c00000 */
[----:B------:R0:W1:Y:S02]  /*3090*/  SHFL.BFLY P6, R133, R135, R136, R137 ;  /* 0x0c00008887857389 */ /* 0x00006400000c0089 */
[----:B01----:R-:W-:Y:S05]  /*30a0*/  ENDCOLLECTIVE ;  /* 0x000000000000791b */ /* 0x003fea0003800000 */
.L_x_31705:
[----:B------:R-:W-:Y:S01]  /*30b0*/  HFMA2 R136, -RZ, RZ, 0, 4.76837158203125e-07 ;  /* 0x00000008ff887431 */ /* 0x000fe200000001ff */
[----:B------:R-:W-:-:S05]  /*30c0*/  MOV R0, R133 ;  /* 0x0000008500007202 */ /* 0x000fca0000000f00 */
[----:B------:R-:W-:-:S05]  /*30d0*/  FADD.FTZ R130, R129, R0 ;  /* 0x0000000081827221 */ /* 0x000fca0000010000 */
[----:B------:R-:W-:-:S07]  /*30e0*/  MOV R135, R130 ;  /* 0x0000008200877202 */ /* 0x000fce0000000f00 */
[----:B------:R-:W-:Y:S05]  /*30f0*/  WARPSYNC.COLLECTIVE R134, `(.L_x_31706) ;  /* 0x0000000086087348 */ /* 0x000fea0003c00000 */
[----:B------:R0:W1:Y:S02]  /*3100*/  SHFL.BFLY P6, R133, R135, R136, R137 ;  /* 0x0c00008887857389 */ /* 0x00006400000c0089 */
[----:B01----:R-:W-:Y:S05]  /*3110*/  ENDCOLLECTIVE ;  /* 0x000000000000791b */ /* 0x003fea0003800000 */
.L_x_31706:
[----:B------:R-:W-:Y:S01]  /*3120*/  HFMA2 R136, -RZ, RZ, 0, 9.5367431640625e-07 ;  /* 0x00000010ff887431 */ /* 0x000fe200000001ff */
[----:B------:R-:W-:-:S05]  /*3130*/  MOV R131, R133 ;  /* 0x0000008500837202 */ /* 0x000fca0000000f00 */
[----:B------:R-:W-:-:S05]  /*3140*/  FADD.FTZ R131, R130, R131 ;  /* 0x0000008382837221 */ /* 0x000fca0000010000 */
[----:B------:R-:W-:-:S07]  /*3150*/  MOV R135, R131 ;  /* 0x0000008300877202 */ /* 0x000fce0000000f00 */
[----:B------:R-:W-:Y:S05]  /*3160*/  WARPSYNC.COLLECTIVE R134, `(.L_x_31707) ;  /* 0x0000000086087348 */ /* 0x000fea0003c00000 */
[----:B------:R0:W1:Y:S02]  /*3170*/  SHFL.BFLY P6, R133, R135, R136, R137 ;  /* 0x0c00008887857389 */ /* 0x00006400000c0089 */
[----:B01----:R-:W-:Y:S05]  /*3180*/  ENDCOLLECTIVE ;  /* 0x000000000000791b */ /* 0x003fea0003800000 */
.L_x_31707:
        /* <DEDUP_REMOVED lines=89> */
.L_x_31708:
[----:B------:R-:W-:Y:S01]  /*3720*/  HFMA2 R136, -RZ, RZ, 0, 1.1920928955078125e-07 ;  /* 0x00000002ff887431 */ /* 0x000fe200000001ff */
[----:B------:R-:W-:-:S05]  /*3730*/  MOV R129, R133 ;  /* 0x0000008500817202 */ /* 0x000fca0000000f00 */
[----:B------:R-:W-:-:S05]  /*3740*/  FADD.FTZ R129, R0, R129 ;  /* 0x0000008100817221 */ /* 0x000fca0000010000 */
[----:B------:R-:W-:-:S07]  /*3750*/  MOV R135, R129 ;  /* 0x0000008100877202 */ /* 0x000fce0000000f00 */
[----:B------:R-:W-:Y:S05]  /*3760*/  WARPSYNC.COLLECTIVE R134, `(.L_x_31709) ;  /* 0x0000000086087348 */ /* 0x000fea0003c00000 */
[----:B------:R0:W1:Y:S02]  /*3770*/  SHFL.BFLY P6, R133, R135, R136, R137 ;  /* 0x0c00008887857389 */ /* 0x00006400000c0089 */
[----:B01----:R-:W-:Y:S05]  /*3780*/  ENDCOLLECTIVE ;  /* 0x000000000000791b */ /* 0x003fea0003800000 */
.L_x_31709:
[----:B------:R-:W-:Y:S01]  /*3790*/  HFMA2 R136, -RZ, RZ, 0, 2.384185791015625e-07 ;  /* 0x00000004ff887431 */ /* 0x000fe200000001ff */
[----:B------:R-:W-:-:S05]  /*37a0*/  MOV R128, R133 ;  /* 0x0000008500807202 */ /* 0x000fca0000000f00 */
[----:B------:R-:W-:-:S05]  /*37b0*/  FADD.FTZ R128, R129, R128 ;  /* 0x0000008081807221 */ /* 0x000fca0000010000 */
[----:B------:R-:W-:-:S07]  /*37c0*/  MOV R135, R128 ;  /* 0x0000008000877202 */ /* 0x000fce0000000f00 */
[----:B------:R-:W-:Y:S05]  /*37d0*/  WARPSYNC.COLLECTIVE R134, `(.L_x_31710) ;  /* 0x0000000086087348 */ /* 0x000fea0003c00000 */
[----:B------:R0:W1:Y:S02]  /*37e0*/  SHFL.BFLY P6, R133, R135, R136, R137 ;  /* 0x0c00008887857389 */ /* 0x00006400000c0089 */
[----:B01----:R-:W-:Y:S05]  /*37f0*/  ENDCOLLECTIVE ;  /* 0x000000000000791b */ /* 0x003fea0003800000 */
.L_x_31710:
[----:B------:R-:W-:Y:S01]  /*3800*/  HFMA2 R136, -RZ, RZ, 0, 4.76837158203125e-07 ;  /* 0x00000008ff887431 */ /* 0x000fe200000001ff */
[----:B------:R-:W-:-:S05]  /*3810*/  MOV R131, R133 ;  /* 0x0000008500837202 */ /* 0x000fca0000000f00 */
[----:B------:R-:W-:-:S05]  /*3820*/  FADD.FTZ R131, R128, R131 ;  /* 0x0000008380837221 */ /* 0x000fca0000010000 */
[----:B------:R-:W-:-:S07]  /*3830*/  MOV R135, R131 ;  /* 0x0000008300877202 */ /* 0x000fce0000000f00 */
[----:B------:R-:W-:Y:S05]  /*3840*/  WARPSYNC.COLLECTIVE R134, `(.L_x_31711) ;  /* 0x0000000086087348 */ /* 0x000fea0003c00000 */
[----:B------:R0:W1:Y:S02]  /*3850*/  SHFL.BFLY P6, R133, R135, R136, R137 ;  /* 0x0c00008887857389 */ /* 0x00006400000c0089 */
[----:B01----:R-:W-:Y:S05]  /*3860*/  ENDCOLLECTIVE ;  /* 0x000000000000791b */ /* 0x003fea0003800000 */
.L_x_31711:
[----:B------:R-:W-:Y:S01]  /*3870*/  HFMA2 R136, -RZ, RZ, 0, 9.5367431640625e-07 ;  /* 0x00000010ff887431 */ /* 0x000fe200000001ff */
[----:B------:R-:W-:-:S05]  /*3880*/  MOV R130, R133 ;  /* 0x0000008500827202 */ /* 0x000fca0000000f00 */
[----:B------:R-:W-:-:S05]  /*3890*/  FADD.FTZ R130, R131, R130 ;  /* 0x0000008283827221 */ /* 0x000fca0000010000 */
[----:B------:R-:W-:-:S07]  /*38a0*/  MOV R135, R130 ;  /* 0x0000008200877202 */ /* 0x000fce0000000f00 */
[----:B------:R-:W-:Y:S05]  /*38b0*/  WARPSYNC.COLLECTIVE R134, `(.L_x_31712) ;  /* 0x0000000086087348 */ /* 0x000fea0003c00000 */
[----:B------:R0:W1:Y:S02]  /*38c0*/  SHFL.BFLY P6, R133, R135, R136, R137 ;  /* 0x0c00008887857389 */ /* 0x00006400000c0089 */
[----:B01----:R-:W-:Y:S05]  /*38d0*/  ENDCOLLECTIVE ;  /* 0x000000000000791b */ /* 0x003fea0003800000 */
.L_x_31712:
[----:B------:R-:W-:Y:S05]  /*38e0*/  BRA `(.L_x_31713) ;  /* 0xffffffe800707947 */ /* 0x000fea000383ffff */
.L_x_31714:
        /* <DEDUP_REMOVED lines=9> */
.L_x_45880:


//--------------------- .text._ZN10layer_norm13ln_fwd_kernelINS_13Kernel_traitsIf6__halffS2_fjLj1280ELj1ELj4ELj1ELj16ENS_18Kernel_traits_baseILj1280EfS2_fS2_fjLj128EEEEELb0ELb0ELb0ELb1EEEvNS_9FwdParamsE --------------------------
	.section	.text._ZN10layer_norm13ln_fwd_kernelINS_13Kernel_traitsIf6__halffS2_fjLj1280ELj1ELj4ELj1ELj16ENS_18Kernel_traits_baseILj1280EfS2_fS2_fjLj128EEEEELb0ELb0ELb0ELb1EEEvNS_9FwdParamsE,"ax",@progbits
	.align	128
        .global         _ZN10layer_norm13ln_fwd_kernelINS_13Kernel_traitsIf6__halffS2_fjLj1280ELj1ELj4ELj1ELj16ENS_18Kernel_traits_baseILj1280EfS2_fS2_fjLj128EEEEELb0ELb0ELb0ELb1EEEvNS_9FwdParamsE
        .type           _ZN10layer_norm13ln_fwd_kernelINS_13Kernel_traitsIf6__halffS2_fjLj1280ELj1ELj4ELj1ELj16ENS_18Kernel_traits_baseILj1280EfS2_fS2_fjLj128EEEEELb0ELb0ELb0ELb1EEEvNS_9FwdParamsE,@function
        .size           _ZN10layer_norm13ln_fwd_kernelINS_13Kernel_traitsIf6__halffS2_fjLj1280ELj1ELj4ELj1ELj16ENS_18Kernel_traits_baseILj1280EfS2_fS2_fjLj128EEEEELb0ELb0ELb0ELb1EEEvNS_9FwdParamsE,(.L_x_45881 - _ZN10layer_norm13ln_fwd_kernelINS_13Kernel_traitsIf6__halffS2_fjLj1280ELj1ELj4ELj1ELj16ENS_18Kernel_traits_baseILj1280EfS2_fS2_fjLj128EEEEELb0ELb0ELb0ELb1EEEvNS_9FwdParamsE)
        .other          _ZN10layer_norm13ln_fwd_kernelINS_13Kernel_traitsIf6__halffS2_fjLj1280ELj1ELj4ELj1ELj16ENS_18Kernel_traits_baseILj1280EfS2_fS2_fjLj128EEEEELb0ELb0ELb0ELb1EEEvNS_9FwdParamsE,@"STO_CUDA_ENTRY STV_DEFAULT"
_ZN10layer_norm13ln_fwd_kernelINS_13Kernel_traitsIf6__halffS2_fjLj1280ELj1ELj4ELj1ELj16ENS_18Kernel_traits_baseILj1280EfS2_fS2_fjLj128EEEEELb0ELb0ELb0ELb1EEEvNS_9FwdParamsE:
.text._ZN10layer_norm13ln_fwd_kernelINS_13Kernel_traitsIf6__halffS2_fjLj1280ELj1ELj4ELj1ELj16ENS_18Kernel_traits_baseILj1280EfS2_fS2_fjLj128EEEEELb0ELb0ELb0ELb1EEEvNS_9FwdParamsE:
        /* <DEDUP_REMOVED lines=37> */
.L_x_31715:
        /* <DEDUP_REMOVED lines=32> */
.L_x_31716:
        /* <DEDUP_REMOVED lines=15> */
.L_x_31730:
        /* <DEDUP_REMOVED lines=11> */
[----:B---3--:R-:W-:-:S03]  /*05f0*/  HADD2.F32 R87, -RZ, R84.H0_H0 ;  /* 0x20000054ff577230 */ /* 0x008fc60000004100 */
[----:B------:R-:W-:Y:S05]  /*0600*/  @!P1 BRA `(.L_x_31719) ;  /* 0x0000000000549947 */ /* 0x000fea0003800000 */
[----:B------:R-:W0:Y:S02]  /*0610*/  LDC.64 R84, c[0x0][0x3a0] ;  /* 0x0000e800ff547b82 */ /* 0x000e240000000a00 */
[----:B0-----:R-:W-:-:S05]  /*0620*/  IMAD.WIDE.U32 R84, R132, 0x20, R84 ;  /* 0x0000002084547825 */ /* 0x001fca00078e0054 */
[----:B------:R-:W2:Y:S04]  /*0630*/  LDG.E.128 R124, desc[UR6][R84.64] ;  /* 0x00000006547c7981 */ /* 0x000ea8000c1e1d00 */
        /* <DEDUP_REMOVED lines=18> */
.L_x_31719:
[----:B-----5:R-:W-:Y:S02]  /*0760*/  HADD2.F32 R124, -RZ, R88.H0_H0 ;  /* 0x20000058ff7c7230 */ /* 0x020fe40000004100 */
[----:B------:R-:W-:Y:S02]  /*0770*/  HADD2.F32 R120, -RZ, R90.H0_H0 ;  /* 0x2000005aff787230 */ /* 0x000fe40000004100 */
[----:B------:R-:W-:Y:S02]  /*0780*/  HADD2.F32 R88, -RZ, R88.H1_H1 ;  /* 0x30000058ff587230 */ /* 0x000fe40000004100 */
[C---:B------:R-:W-:Y:S01]  /*0790*/  FMUL.FTZ R124, R87.reuse, R124 ;  /* 0x0000007c577c7220 */ /* 0x040fe20000410000 */
[--C-:B------:R-:W-:Y:S02]  /*07a0*/  HADD2.F32 R126, -RZ, R89.reuse.H0_H0 ;  /* 0x20000059ff7e7230 */ /* 0x100fe40000004100 */
[----:B------:R-:W-:Y:S01]  /*07b0*/  FMUL.FTZ R120, R87, R120 ;  /* 0x0000007857787220 */ /* 0x000fe20000410000 */
[----:B------:R-:W-:-:S02]  /*07c0*/  HADD2.F32 R0, -RZ, R89.H1_H1 ;  /* 0x30000059ff007230 */ /* 0x000fc40000004100 */
[C---:B------:R-:W-:Y:S01]  /*07d0*/  FMUL.FTZ R125, R87.reuse, R88 ;  /* 0x00000058577d7220 */ /* 0x040fe20000410000 */
[----:B------:R-:W-:Y:S02]  /*07e0*/  HADD2.F32 R90, -RZ, R90.H1_H1 ;  /* 0x3000005aff5a7230 */ /* 0x000fe40000004100 */
[C---:B------:R-:W-:Y:S01]  /*07f0*/  FMUL.FTZ R126, R87.reuse, R126 ;  /* 0x0000007e577e7220 */ /* 0x040fe20000410000 */
[--C-:B------:R-:W-:Y:S02]  /*0800*/  HADD2.F32 R122, -RZ, R91.reuse.H0_H0 ;  /* 0x2000005bff7a7230 */ /* 0x100fe40000004100 */
[C---:B------:R-:W-:Y:S01]  /*0810*/  FMUL.FTZ R127, R87.reuse, R0 ;  /* 0x00000000577f7220 */ /* 0x040fe20000410000 */
[----:B------:R-:W-:Y:S02]  /*0820*/  HADD2.F32 R84, -RZ, R91.H1_H1 ;  /* 0x3000005bff547230 */ /* 0x000fe40000004100 */
[C---:B------:R-:W-:Y:S01]  /*0830*/  FMUL.FTZ R121, R87.reuse, R90 ;  /* 0x0000005a57797220 */ /* 0x040fe20000410000 */
[----:B------:R-:W-:-:S02]  /*0840*/  FMUL.FTZ R122, R87, R122 ;  /* 0x0000007a577a7220 */ /* 0x000fc40000410000 */
[----:B------:R-:W-:-:S07]  /*0850*/  FMUL.FTZ R123, R87, R84 ;  /* 0x00000054577b7220 */ /* 0x000fce0000410000 */
.L_x_31720:
[----:B-1----:R-:W-:Y:S05]  /*0860*/  BSYNC.RECONVERGENT B0 ;  /* 0x0000000000007941 */ /* 0x002fea0003800200 */
.L_x_31718:
        /* <DEDUP_REMOVED lines=32> */
.L_x_31721:
[----:B-----5:R-:W-:Y:S02]  /*0a70*/  HADD2.F32 R116, -RZ, R88.H0_H0 ;  /* 0x20000058ff747230 */ /* 0x020fe40000004100 */
[----:B------:R-:W-:Y:S02]  /*0a80*/  HADD2.F32 R86, -RZ, R90.H0_H0 ;  /* 0x2000005aff567230 */ /* 0x000fe40000004100 */
[----:B------:R-:W-:Y:S02]  /*0a90*/  HADD2.F32 R88, -RZ, R88.H1_H1 ;  /* 0x30000058ff587230 */ /* 0x000fe40000004100 */
[C---:B------:R-:W-:Y:S01]  /*0aa0*/  FMUL.FTZ R116, R87.reuse, R116 ;  /* 0x0000007457747220 */ /* 0x040fe20000410000 */
[----:B------:R-:W-:Y:S02]  /*0ab0*/  HADD2.F32 R90, -RZ, R90.H1_H1 ;  /* 0x3000005aff5a7230 */ /* 0x000fe40000004100 */
[--C-:B------:R-:W-:Y:S02]  /*0ac0*/  HADD2.F32 R118, -RZ, R89.reuse.H0_H0 ;  /* 0x20000059ff767230 */ /* 0x100fe40000004100 */
[----:B------:R-:W-:Y:S01]  /*0ad0*/  FMUL.FTZ R117, R87, R88 ;  /* 0x0000005857757220 */ /* 0x000fe20000410000 */
[----:B------:R-:W-:-:S02]  /*0ae0*/  HADD2.F32 R0, -RZ, R89.H1_H1 ;  /* 0x30000059ff007230 */ /* 0x000fc40000004100 */
        /* <DEDUP_REMOVED lines=8> */
.L_x_31722:
        /* <DEDUP_REMOVED lines=28> */
.L_x_31723:
[--C-:B0----5:R-:W-:Y:S02]  /*0d30*/  HADD2.F32 R96, -RZ, R93.reuse.H0_H0 ;  /* 0x2000005dff607230 */ /* 0x121fe40000004100 */
[----:B------:R-:W-:Y:S02]  /*0d40*/  HADD2.F32 R98, -RZ, R93.H1_H1 ;  /* 0x3000005dff627230 */ /* 0x000fe40000004100 */
[--C-:B------:R-:W-:Y:S02]  /*0d50*/  HADD2.F32 R0, -RZ, R92.reuse.H0_H0 ;  /* 0x2000005cff007230 */ /* 0x100fe40000004100 */
        /* <DEDUP_REMOVED lines=11> */
[C---:B------:R-:W-:Y:S01]  /*0e10*/  FMUL.FTZ R98, R87.reuse, R104 ;  /* 0x0000006857627220 */ /* 0x040fe20000410000 */
[----:B------:R-:W-:-:S07]  /*0e20*/  FMUL.FTZ R99, R87, R106 ;  /* 0x0000006a57637220 */ /* 0x000fce0000410000 */
.L_x_31724:
        /* <DEDUP_REMOVED lines=28> */
.L_x_31725:
        /* <DEDUP_REMOVED lines=16> */
.L_x_31726:
        /* <DEDUP_REMOVED lines=28> */
.L_x_31727:
[----:B0----5:R-:W-:Y:S02]  /*12b0*/  HADD2.F32 R112, -RZ, R109.H0_H0 ;  /* 0x2000006dff707230 */ /* 0x021fe40000004100 */
[--C-:B------:R-:W-:Y:S02]  /*12c0*/  HADD2.F32 R114, -RZ, R111.reuse.H0_H0 ;  /* 0x2000006fff727230 */ /* 0x100fe40000004100 */
[----:B------:R-:W-:Y:S02]  /*12d0*/  HADD2.F32 R140, -RZ, R111.H1_H1 ;  /* 0x3000006fff8c7230 */ /* 0x000fe40000004100 */
        /* <DEDUP_REMOVED lines=13> */
.L_x_31728:
        /* <DEDUP_REMOVED lines=148> */
.L_x_31755:
        /* <DEDUP_REMOVED lines=94> */
[----:B------:R-:W-:Y:S01]  /*22d0*/  F2FP.F16.F32.PACK_AB R85, R124, R105 ;  /* 0x000000697c55723e */ /* 0x000fe200000000ff */
[----:B------:R-:W-:Y:S01]  /*22e0*/  FMUL.FTZ R139, R137, R110 ;  /* 0x0000006e898b7220 */ /* 0x000fe20000410000 */
[----:B------:R0:W-:Y:S01]  /*22f0*/  @!P2 STG.E desc[UR6][R86.64], R137 ;  /* 0x000000895600a986 */ /* 0x0001e2000c101906 */
[----:B------:R-:W-:Y:S01]  /*2300*/  FFMA.FTZ R102, R123, R60, R20 ;  /* 0x0000003c7b667223 */ /* 0x000fe20000010014 */
[----:B------:R-:W-:Y:S01]  /*2310*/  FFMA.FTZ R105, R90, R61, R21 ;  /* 0x0000003d5a697223 */ /* 0x000fe20000010015 */
[----:B------:R-:W-:Y:S01]  /*2320*/  F2FP.F16.F32.PACK_AB R106, R111, R106 ;  /* 0x0000006a6f6a723e */ /* 0x000fe200000000ff */
[----:B------:R-:W-:Y:S01]  /*2330*/  FFMA.FTZ R103, R103, R80, R40 ;  /* 0x0000005067677223 */ /* 0x000fe20000010028 */
[----:B------:R-:W-:Y:S01]  /*2340*/  FFMA.FTZ R0, R0, R81, R41 ;  /* 0x0000005100007223 */ /* 0x000fe20000010029 */
[----:B------:R-:W-:Y:S01]  /*2350*/  FFMA.FTZ R109, R109, R76, R36 ;  /* 0x0000004c6d6d7223 */ /* 0x000fe20000010024 */
[----:B------:R-:W1:Y:S01]  /*2360*/  LDC.64 R110, c[0x0][0x380] ;  /* 0x0000e000ff6e7b82 */ /* 0x000e620000000a00 */
[C---:B------:R-:W-:Y:S01]  /*2370*/  FMUL.FTZ R136, R137.reuse, R136 ;  /* 0x0000008889887220 */ /* 0x040fe20000410000 */
[----:B------:R-:W-:Y:S01]  /*2380*/  FMUL.FTZ R121, R137, R100 ;  /* 0x0000006489797220 */ /* 0x000fe20000410000 */
[----:B------:R-:W-:Y:S01]  /*2390*/  FFMA.FTZ R88, R84, R71, R31 ;  /* 0x0000004754587223 */ /* 0x000fe2000001001f */
[----:B------:R-:W-:Y:S01]  /*23a0*/  F2FP.F16.F32.PACK_AB R102, R105, R102 ;  /* 0x000000666966723e */ /* 0x000fe200000000ff */
[----:B0-----:R-:W-:Y:S01]  /*23b0*/  FFMA.FTZ R86, R120, R77, R37 ;  /* 0x0000004d78567223 */ /* 0x001fe20000010025 */
[----:B------:R-:W-:Y:S01]  /*23c0*/  F2FP.F16.F32.PACK_AB R84, R0, R103 ;  /* 0x000000670054723e */ /* 0x000fe200000000ff */
[----:B------:R-:W-:Y:S01]  /*23d0*/  FFMA.FTZ R100, R113, R64, R24 ;  /* 0x0000004071647223 */ /* 0x000fe20000010018 */
[----:B------:R-:W-:Y:S01]  /*23e0*/  FFMA.FTZ R105, R122, R65, R25 ;  /* 0x000000417a697223 */ /* 0x000fe20000010019 */
[----:B------:R-:W-:Y:S01]  /*23f0*/  FFMA.FTZ R0, R101, R58, R18 ;  /* 0x0000003a65007223 */ /* 0x000fe20000010012 */
[----:B------:R-:W-:Y:S01]  /*2400*/  F2FP.F16.F32.PACK_AB R86, R86, R109 ;  /* 0x0000006d5656723e */ /* 0x000fe200000000ff */
        /* <DEDUP_REMOVED lines=51> */
[----:B-1----:R-:W-:-:S03]  /*2740*/  LEA R2, R110, R2, 0x2 ;  /* 0x000000026e027211 */ /* 0x002fc600078e10ff */
[----:B------:R2:W-:Y:S01]  /*2750*/  STG.E.128 desc[UR6][R98.64], R144 ;  /* 0x0000009062007986 */ /* 0x0005e2000c101d06 */
[----:B------:R-:W-:-:S13]  /*2760*/  ISETP.GE.AND P0, PT, R2, R111, PT ;  /* 0x0000006f0200720c */ /* 0x000fda0003f06270 */
[----:B------:R-:W-:Y:S05]  /*2770*/  @!P0 BRA `(.L_x_31730) ;  /* 0xffffffdc00708947 */ /* 0x000fea000383ffff */
[----:B------:R-:W-:Y:S05]  /*2780*/  EXIT ;  /* 0x000000000000794d */ /* 0x000fea0003800000 */
.L_x_31717:
        /* <DEDUP_REMOVED lines=8> */
.L_x_31743:
[----:B0-2---:R-:W0:Y:S01]  /*2810*/  LDC.64 R86, c[0x0][0x390] ;  /* 0x0000e400ff567b82 */ /* 0x005e220000000a00 */
[----:B------:R-:W-:-:S05]  /*2820*/  IMAD R0, R2, UR8, RZ ;  /* 0x0000000802007c24 */ /* 0x000fca000f8e02ff */
[----:B------:R-:W-:-:S04]  /*2830*/  SHF.R.S32.HI R85, RZ, 0x1f, R0 ;  /* 0x0000001fff557819 */ /* 0x000fc80000011400 */
[----:B------:R-:W-:-:S04]  /*2840*/  LEA.HI R132, R85, R0, RZ, 0x3 ;  /* 0x0000000055847211 */ /* 0x000fc800078f18ff */
[----:B------:R-:W-:-:S05]  /*2850*/  LEA.HI.SX32 R132, R132, R3, 0x1d ;  /* 0x0000000384847211 */ /* 0x000fca00078feaff */
[----:B0-----:R-:W-:-:S05]  /*2860*/  IMAD.WIDE.U32 R84, R132, 0x10, R86 ;  /* 0x0000001084547825 */ /* 0x001fca00078e0056 */
[----:B-----5:R0:W5:Y:S01]  /*2870*/  LDG.E.128 R96, desc[UR6][R84.64] ;  /* 0x0000000654607981 */ /* 0x020162000c1e1d00 */
[----:B------:R-:W-:Y:S04]  /*2880*/  BSSY.RECONVERGENT B0, `(.L_x_31731) ;  /* 0x000001f000007945 */ /* 0x000fe80003800200 */
[----:B------:R-:W-:Y:S05]  /*2890*/  @!P1 BRA `(.L_x_31732) ;  /* 0x0000000000549947 */ /* 0x000fea0003800000 */
[----:B0-----:R-:W0:Y:S02]  /*28a0*/  LDC.64 R84, c[0x0][0x3a0] ;  /* 0x0000e800ff547b82 */ /* 0x001e240000000a00 */
        /* <DEDUP_REMOVED lines=20> */
.L_x_31732:
        /* <DEDUP_REMOVED lines=8> */
.L_x_31733:
[----:B-1----:R-:W-:Y:S05]  /*2a70*/  BSYNC.RECONVERGENT B0 ;  /* 0x0000000000007941 */ /* 0x002fea0003800200 */
.L_x_31731:
[----:B0-----:R-:W0:Y:S01]  /*2a80*/  LDC.64 R84, c[0x0][0x3a8] ;  /* 0x0000ea00ff547b82 */ /* 0x001e220000000a00 */
        /* <DEDUP_REMOVED lines=31> */
.L_x_31734:
        /* <DEDUP_REMOVED lines=8> */
.L_x_31735:
        /* <DEDUP_REMOVED lines=28> */
.L_x_31736:
[--C-:B0----5:R-:W-:Y:S02]  /*2ec0*/  HADD2.F32 R92, -RZ, R96.reuse.H0_H0 ;  /* 0x20000060ff5c7230 */ /* 0x121fe40000004100 */
[----:B------:R-:W-:Y:S02]  /*2ed0*/  HADD2.F32 R93, -RZ, R96.H1_H1 ;  /* 0x30000060ff5d7230 */ /* 0x000fe40000004100 */
[--C-:B------:R-:W-:Y:S02]  /*2ee0*/  HADD2.F32 R94, -RZ, R97.reuse.H0_H0 ;  /* 0x20000061ff5e7230 */ /* 0x100fe40000004100 */
[----:B------:R-:W-:Y:S02]  /*2ef0*/  HADD2.F32 R95, -RZ, R97.H1_H1 ;  /* 0x30000061ff5f7230 */ /* 0x000fe40000004100 */
[--C-:B------:R-:W-:Y:S02]  /*2f00*/  HADD2.F32 R96, -RZ, R98.reuse.H0_H0 ;  /* 0x20000062ff607230 */ /* 0x100fe40000004100 */
[----:B------:R-:W-:-:S02]  /*2f10*/  HADD2.F32 R97, -RZ, R98.H1_H1 ;  /* 0x30000062ff617230 */ /* 0x000fc40000004100 */
[--C-:B------:R-:W-:Y:S02]  /*2f20*/  HADD2.F32 R98, -RZ, R99.reuse.H0_H0 ;  /* 0x20000063ff627230 */ /* 0x100fe40000004100 */
[----:B------:R-:W-:-:S07]  /*2f30*/  HADD2.F32 R99, -RZ, R99.H1_H1 ;  /* 0x30000063ff637230 */ /* 0x000fce0000004100 */
.L_x_31737:
        /* <DEDUP_REMOVED lines=28> */
.L_x_31738:
        /* <DEDUP_REMOVED lines=8> */
.L_x_31739:
        /* <DEDUP_REMOVED lines=28> */
.L_x_31740:
        /* <DEDUP_REMOVED lines=8> */
.L_x_31741:
        /* <DEDUP_REMOVED lines=148> */
.L_x_31767:
        /* <DEDUP_REMOVED lines=170> */
.L_x_31729:
        /* <DEDUP_REMOVED lines=8> */
.L_x_31745:
[----:B------:R-:W-:Y:S05]  /*4820*/  BSYNC B0 ;  /* 0x0000000000007941 */ /* 0x000fea0003800000 */
.L_x_31744:
        /* <DEDUP_REMOVED lines=8> */
.L_x_31746:
[----:B------:R-:W-:Y:S02]  /*48b0*/  HFMA2 R85, -RZ, RZ, 0, 2.384185791015625e-07 ;  /* 0x00000004ff557431 */ /* 0x000fe400000001ff */
[----:B------:R-:W-:-:S05]  /*48c0*/  FADD.FTZ R135, R84, R0 ;  /* 0x0000000054877221 */ /* 0x000fca0000010000 */
[----:B------:R-:W-:-:S07]  /*48d0*/  MOV R84, R135 ;  /* 0x0000008700547202 */ /* 0x000fce0000000f00 */
[----:B------:R-:W-:Y:S05]  /*48e0*/  WARPSYNC.COLLECTIVE R87, `(.L_x_31747) ;  /* 0x0000000057087348 */ /* 0x000fea0003c00000 */
[----:B------:R0:W1:Y:S02]  /*48f0*/  SHFL.BFLY P0, R0, R84, R85, R86 ;  /* 0x0c00005554007389 */ /* 0x0000640000000056 */
[----:B01----:R-:W-:Y:S05]  /*4900*/  ENDCOLLECTIVE ;  /* 0x000000000000791b */ /* 0x003fea0003800000 */
.L_x_31747:
[----:B------:R-:W-:Y:S02]  /*4910*/  HFMA2 R85, -RZ, RZ, 0, 4.76837158203125e-07 ;  /* 0x00000008ff557431 */ /* 0x000fe400000001ff */
[----:B------:R-:W-:-:S05]  /*4920*/  FADD.FTZ R136, R135, R0 ;  /* 0x0000000087887221 */ /* 0x000fca0000010000 */
[----:B------:R-:W-:-:S07]  /*4930*/  MOV R84, R136 ;  /* 0x0000008800547202 */ /* 0x000fce0000000f00 */
[----:B------:R-:W-:Y:S05]  /*4940*/  WARPSYNC.COLLECTIVE R87, `(.L_x_31748) ;  /* 0x0000000057087348 */ /* 0x000fea0003c00000 */
[----:B------:R0:W1:Y:S02]  /*4950*/  SHFL.BFLY P0, R0, R84, R85, R86 ;  /* 0x0c00005554007389 */ /* 0x0000640000000056 */
[----:B01----:R-:W-:Y:S05]  /*4960*/  ENDCOLLECTIVE ;  /* 0x000000000000791b */ /* 0x003fea0003800000 */
.L_x_31748:
[----:B------:R-:W-:Y:S02]  /*4970*/  HFMA2 R85, -RZ, RZ, 0, 9.5367431640625e-07 ;  /* 0x00000010ff557431 */ /* 0x000fe400000001ff */
[----:B------:R-:W-:-:S05]  /*4980*/  FADD.FTZ R137, R136, R0 ;  /* 0x0000000088897221 */ /* 0x000fca0000010000 */
[----:B------:R-:W-:-:S07]  /*4990*/  MOV R84, R137 ;  /* 0x0000008900547202 */ /* 0x000fce0000000f00 */
[----:B------:R-:W-:Y:S05]  /*49a0*/  WARPSYNC.COLLECTIVE R87, `(.L_x_31749) ;  /* 0x0000000057087348 */ /* 0x000fea0003c00000 */
[----:B------:R0:W1:Y:S02]  /*49b0*/  SHFL.BFLY P0, R0, R84, R85, R86 ;  /* 0x0c00005554007389 */ /* 0x0000640000000056 */
[----:B01----:R-:W-:Y:S05]  /*49c0*/  ENDCOLLECTIVE ;  /* 0x000000000000791b */ /* 0x003fea0003800000 */
.L_x_31749:
        /* <DEDUP_REMOVED lines=86> */
.L_x_31750:
[----:B------:R-:W-:Y:S02]  /*4f30*/  HFMA2 R85, -RZ, RZ, 0, 1.1920928955078125e-07 ;  /* 0x00000002ff557431 */ /* 0x000fe400000001ff */
[----:B------:R-:W-:-:S05]  /*4f40*/  FADD.FTZ R135, R84, R0 ;  /* 0x0000000054877221 */ /* 0x000fca0000010000 */
[----:B------:R-:W-:-:S07]  /*4f50*/  MOV R84, R135 ;  /* 0x0000008700547202 */ /* 0x000fce0000000f00 */
[----:B------:R-:W-:Y:S05]  /*4f60*/  WARPSYNC.COLLECTIVE R87, `(.L_x_31751) ;  /* 0x0000000057087348 */ /* 0x000fea0003c00000 */
[----:B------:R0:W1:Y:S02]  /*4f70*/  SHFL.BFLY P0, R0, R84, R85, R86 ;  /* 0x0c00005554007389 */ /* 0x0000640000000056 */
[----:B01----:R-:W-:Y:S05]  /*4f80*/  ENDCOLLECTIVE ;  /* 0x000000000000791b */ /* 0x003fea0003800000 */
.L_x_31751:
[----:B------:R-:W-:Y:S02]  /*4f90*/  HFMA2 R85, -RZ, RZ, 0, 2.384185791015625e-07 ;  /* 0x00000004ff557431 */ /* 0x000fe400000001ff */
[----:B------:R-:W-:-:S05]  /*4fa0*/  FADD.FTZ R136, R135, R0 ;  /* 0x0000000087887221 */ /* 0x000fca0000010000 */
[----:B------:R-:W-:-:S07]  /*4fb0*/  MOV R84, R136 ;  /* 0x0000008800547202 */ /* 0x000fce0000000f00 */
[----:B------:R-:W-:Y:S05]  /*4fc0*/  WARPSYNC.COLLECTIVE R87, `(.L_x_31752) ;  /* 0x0000000057087348 */ /* 0x000fea0003c00000 */
[----:B------:R0:W1:Y:S02]  /*4fd0*/  SHFL.BFLY P0, R0, R84, R85, R86 ;  /* 0x0c00005554007389 */ /* 0x0000640000000056 */
[----:B01----:R-:W-:Y:S05]  /*4fe0*/  ENDCOLLECTIVE ;  /* 0x000000000000791b */ /* 0x003fea0003800000 */
.L_x_31752:
[----:B------:R-:W-:Y:S02]  /*4ff0*/  HFMA2 R85, -RZ, RZ, 0, 4.76837158203125e-07 ;  /* 0x00000008ff557431 */ /* 0x000fe400000001ff */
[----:B------:R-:W-:-:S05]  /*5000*/  FADD.FTZ R137, R136, R0 ;  /* 0x0000000088897221 */ /* 0x000fca0000010000 */
[----:B------:R-:W-:-:S07]  /*5010*/  MOV R84, R137 ;  /* 0x0000008900547202 */ /* 0x000fce0000000f00 */
[----:B------:R-:W-:Y:S05]  /*5020*/  WARPSYNC.COLLECTIVE R87, `(.L_x_31753) ;  /* 0x0000000057087348 */ /* 0x000fea0003c00000 */
[----:B------:R0:W1:Y:S02]  /*5030*/  SHFL.BFLY P0, R0, R84, R85, R86 ;  /* 0x0c00005554007389 */ /* 0x0000640000000056 */
[----:B01----:R-:W-:Y:S05]  /*5040*/  ENDCOLLECTIVE ;  /* 0x000000000000791b */ /* 0x003fea0003800000 */
.L_x_31753:
[----:B------:R-:W-:Y:S02]  /*5050*/  HFMA2 R85, -RZ, RZ, 0, 9.5367431640625e-07 ;  /* 0x00000010ff557431 */ /* 0x000fe400000001ff */
[----:B------:R-:W-:-:S05]  /*5060*/  FADD.FTZ R138, R137, R0 ;  /* 0x00000000898a7221 */ /* 0x000fca0000010000 */
[----:B------:R-:W-:-:S07]  /*5070*/  MOV R84, R138 ;  /* 0x0000008a00547202 */ /* 0x000fce0000000f00 */
[----:B------:R-:W-:Y:S05]  /*5080*/  WARPSYNC.COLLECTIVE R87, `(.L_x_31754) ;  /* 0x0000000057087348 */ /* 0x000fea0003c00000 */
[----:B------:R0:W1:Y:S02]  /*5090*/  SHFL.BFLY P0, R0, R84, R85, R86 ;  /* 0x0c00005554007389 */ /* 0x0000640000000056 */
[----:B01----:R-:W-:Y:S05]  /*50a0*/  ENDCOLLECTIVE ;  /* 0x000000000000791b */ /* 0x003fea0003800000 */
.L_x_31754:
[----:B------:R-:W-:Y:S05]  /*50b0*/  BRA `(.L_x_31755) ;  /* 0xffffffcc000c7947 */ /* 0x000fea000383ffff */
.L_x_31742:
        /* <DEDUP_REMOVED lines=8> */
.L_x_31757:
[----:B------:R-:W-:Y:S05]  /*5140*/  BSYNC B0 ;  /* 0x0000000000007941 */ /* 0x000fea0003800000 */
.L_x_31756:
        /* <DEDUP_REMOVED lines=8> */
.L_x_31758:
[----:B------:R-:W-:Y:S02]  /*51d0*/  HFMA2 R85, -RZ, RZ, 0, 2.384185791015625e-07 ;  /* 0x00000004ff557431 */ /* 0x000fe400000001ff */
[----:B------:R-:W-:-:S05]  /*51e0*/  FADD.FTZ R135, R84, R0 ;  /* 0x0000000054877221 */ /* 0x000fca0000010000 */
[----:B------:R-:W-:-:S07]  /*51f0*/  MOV R84, R135 ;  /* 0x0000008700547202 */ /* 0x000fce0000000f00 */
[----:B------:R-:W-:Y:S05]  /*5200*/  WARPSYNC.COLLECTIVE R87, `(.L_x_31759) ;  /* 0x0000000057087348 */ /* 0x000fea0003c00000 */
[----:B------:R0:W1:Y:S02]  /*5210*/  SHFL.BFLY P0, R0, R84, R85, R86 ;  /* 0x0c00005554007389 */ /* 0x0000640000000056 */
[----:B01----:R-:W-:Y:S05]  /*5220*/  ENDCOLLECTIVE ;  /* 0x000000000000791b */ /* 0x003fea0003800000 */
.L_x_31759:
[----:B------:R-:W-:Y:S02]  /*5230*/  HFMA2 R85, -RZ, RZ, 0, 4.76837158203125e-07 ;  /* 0x00000008ff557431 */ /* 0x000fe400000001ff */
[----:B------:R-:W-:-:S05]  /*5240*/  FADD.FTZ R136, R135, R0 ;  /* 0x0000000087887221 */ /* 0x000fca0000010000 */
[----:B------:R-:W-:-:S07]  /*5250*/  MOV R84, R136 ;  /* 0x0000008800547202 */ /* 0x000fce0000000f00 */
[----:B------:R-:W-:Y:S05]  /*5260*/  WARPSYNC.COLLECTIVE R87, `(.L_x_31760) ;  /* 0x0000000057087348 */ /* 0x000fea0003c00000 */
[----:B------:R0:W1:Y:S02]  /*5270*/  SHFL.BFLY P0, R0, R84, R85, R86 ;  /* 0x0c00005554007389 */ /* 0x0000640000000056 */
[----:B01----:R-:W-:Y:S05]  /*5280*/  ENDCOLLECTIVE ;  /* 0x000000000000791b */ /* 0x003fea0003800000 */
.L_x_31760:
[----:B------:R-:W-:Y:S02]  /*5290*/  HFMA2 R85, -RZ, RZ, 0, 9.5367431640625e-07 ;  /* 0x00000010ff557431 */ /* 0x000fe400000001ff */
[----:B------:R-:W-:-:S05]  /*52a0*/  FADD.FTZ R137, R136, R0 ;  /* 0x0000000088897221 */ /* 0x000fca0000010000 */
[----:B------:R-:W-:-:S07]  /*52b0*/  MOV R84, R137 ;  /* 0x0000008900547202 */ /* 0x000fce0000000f00 */
[----:B------:R-:W-:Y:S05]  /*52c0*/  WARPSYNC.COLLECTIVE R87, `(.L_x_31761) ;  /* 0x0000000057087348 */ /* 0x000fea0003c00000 */
[----:B------:R0:W1:Y:S02]  /*52d0*/  SHFL.BFLY P0, R0, R84, R85, R86 ;  /* 0x0c00005554007389 */ /* 0x0000640000000056 */
[----:B01----:R-:W-:Y:S05]  /*52e0*/  ENDCOLLECTIVE ;  /* 0x000000000000791b */ /* 0x003fea0003800000 */
.L_x_31761:
        /* <DEDUP_REMOVED lines=86> */
.L_x_31762:
[----:B------:R-:W-:Y:S02]  /*5850*/  HFMA2 R85, -RZ, RZ, 0, 1.1920928955078125e-07 ;  /* 0x00000002ff557431 */ /* 0x000fe400000001ff */
[----:B------:R-:W-:-:S05]  /*5860*/  FADD.FTZ R135, R84, R0 ;  /* 0x0000000054877221 */ /* 0x000fca0000010000 */
[----:B------:R-:W-:-:S07]  /*5870*/  MOV R84, R135 ;  /* 0x0000008700547202 */ /* 0x000fce0000000f00 */
[----:B------:R-:W-:Y:S05]  /*5880*/  WARPSYNC.COLLECTIVE R87, `(.L_x_31763) ;  /* 0x0000000057087348 */ /* 0x000fea0003c00000 */
[----:B------:R0:W1:Y:S02]  /*5890*/  SHFL.BFLY P0, R0, R84, R85, R86 ;  /* 0x0c00005554007389 */ /* 0x0000640000000056 */
[----:B01----:R-:W-:Y:S05]  /*58a0*/  ENDCOLLECTIVE ;  /* 0x000000000000791b */ /* 0x003fea0003800000 */
.L_x_31763:
[----:B------:R-:W-:Y:S02]  /*58b0*/  HFMA2 R85, -RZ, RZ, 0, 2.384185791015625e-07 ;  /* 0x00000004ff557431 */ /* 0x000fe400000001ff */
[----:B------:R-:W-:-:S05]  /*58c0*/  FADD.FTZ R136, R135, R0 ;  /* 0x0000000087887221 */ /* 0x000fca0000010000 */
[----:B------:R-:W-:-:S07]  /*58d0*/  MOV R84, R136 ;  /* 0x0000008800547202 */ /* 0x000fce0000000f00 */
[----:B------:R-:W-:Y:S05]  /*58e0*/  WARPSYNC.COLLECTIVE R87, `(.L_x_31764) ;  /* 0x0000000057087348 */ /* 0x000fea0003c00000 */
[----:B------:R0:W1:Y:S02]  /*58f0*/  SHFL.BFLY P0, R0, R84, R85, R86 ;  /* 0x0c00005554007389 */ /* 0x0000640000000056 */
[----:B01----:R-:W-:Y:S05]  /*5900*/  ENDCOLLECTIVE ;  /* 0x000000000000791b */ /* 0x003fea0003800000 */
.L_x_31764:
[----:B------:R-:W-:Y:S02]  /*5910*/  HFMA2 R85, -RZ, RZ, 0, 4.76837158203125e-07 ;  /* 0x00000008ff557431 */ /* 0x000fe400000001ff */
[----:B------:R-:W-:-:S05]  /*5920*/  FADD.FTZ R137, R136, R0 ;  /* 0x0000000088897221 */ /* 0x000fca0000010000 */
[----:B------:R-:W-:-:S07]  /*5930*/  MOV R84, R137 ;  /* 0x0000008900547202 */ /* 0x000fce0000000f00 */
[----:B------:R-:W-:Y:S05]  /*5940*/  WARPSYNC.COLLECTIVE R87, `(.L_x_31765) ;  /* 0x0000000057087348 */ /* 0x000fea0003c00000 */
[----:B------:R0:W1:Y:S02]  /*5950*/  SHFL.BFLY P0, R0, R84, R85, R86 ;  /* 0x0c00005554007389 */ /* 0x0000640000000056 */
[----:B01----:R-:W-:Y:S05]  /*5960*/  ENDCOLLECTIVE ;  /* 0x000000000000791b */ /* 0x003fea0003800000 */
.L_x_31765:
[----:B------:R-:W-:Y:S02]  /*5970*/  HFMA2 R85, -RZ, RZ, 0, 9.5367431640625e-07 ;  /* 0x00000010ff557431 */ /* 0x000fe400000001ff */
[----:B------:R-:W-:-:S05]  /*5980*/  FADD.FTZ R138, R137, R0 ;  /* 0x00000000898a7221 */ /* 0x000fca0000010000 */
[----:B------:R-:W-:-:S07]  /*5990*/  MOV R84, R138 ;  /* 0x0000008a00547202 */ /* 0x000fce0000000f00 */
[----:B------:R-:W-:Y:S05]  /*59a0*/  WARPSYNC.COLLECTIVE R87, `(.L_x_31766) ;  /* 0x0000000057087348 */ /* 0x000fea0003c00000 */
[----:B------:R0:W1:Y:S02]  /*59b0*/  SHFL.BFLY P0, R0, R84, R85, R86 ;  /* 0x0c00005554007389 */ /* 0x0000640000000056 */
[----:B01----:R-:W-:Y:S05]  /*59c0*/  ENDCOLLECTIVE ;  /* 0x000000000000791b */ /* 0x003fea0003800000 */
.L_x_31766:
[----:B------:R-:W-:Y:S05]  /*59d0*/  BRA `(.L_x_31767) ;  /* 0xffffffe000c87947 */ /* 0x000fea000383ffff */
.L_x_31768:
        /* <DEDUP_REMOVED lines=10> */
.L_x_45881:


//--------------------- .text._ZN10layer_norm13ln_fwd_kernelINS_13Kernel_traitsIf6__halffS2_fjLj1280ELj1ELj4ELj1ELj16ENS_18Kernel_traits_baseILj1280EfS2_fS2_fjLj128EEEEELb0ELb0ELb1ELb0EEEvNS_9FwdParamsE --------------------------
	.section	.text._ZN10layer_norm13ln_fwd_kernelINS_13Kernel_traitsIf6__halffS2_fjLj1280ELj1ELj4ELj1ELj16ENS_18Kernel_traits_baseILj1280EfS2_fS2_fjLj128EEEEELb0ELb0ELb1ELb0EEEvNS_9FwdParamsE,"ax",@progbits
	.align	128
        .global         _ZN10layer_norm13ln_fwd_kernelINS_13Kernel_traitsIf6__halffS2_fjLj1280ELj1ELj4ELj1ELj16ENS_18Kernel_traits_baseILj1280EfS2_fS2_fjLj128EEEEELb0ELb0ELb1ELb0EEEvNS_9FwdParamsE
        .type           _ZN10layer_norm13ln_fwd_kernelINS_13Kernel_traitsIf6__halffS2_fjLj1280ELj1ELj4ELj1ELj16ENS_18Kernel_traits_baseILj1280EfS2_fS2_fjLj128EEEEELb0ELb0ELb1ELb0EEEvNS_9FwdParamsE,@function
        .size           _ZN10layer_norm13ln_fwd_kernelINS_13Kernel_traitsIf6__halffS2_fjLj1280ELj1ELj4ELj1ELj16ENS_18Kernel_traits_baseILj1280EfS2_fS2_fjLj128EEEEELb0ELb0ELb1ELb0EEEvNS_9FwdParamsE,(.L_x_45882 - _ZN10layer_norm13ln_fwd_kernelINS_13Kernel_traitsIf6__halffS2_fjLj1280ELj1ELj4ELj1ELj16ENS_18Kernel_traits_baseILj1280EfS2_fS2_fjLj128EEEEELb0ELb0ELb1ELb0EEEvNS_9FwdParamsE)
        .other          _ZN10layer_norm13ln_fwd_kernelINS_13Kernel_traitsIf6__halffS2_fjLj1280ELj1ELj4ELj1ELj16ENS_18Kernel_traits_baseILj1280EfS2_fS2_fjLj128EEEEELb0ELb0ELb1ELb0EEEvNS_9FwdParamsE,@"STO_CUDA_ENTRY STV_DEFAULT"
_ZN10layer_norm13ln_fwd_kernelINS_13Kernel_traitsIf6__halffS2_fjLj1280ELj1ELj4ELj1ELj16ENS_18Kernel_traits_baseILj1280EfS2_fS2_fjLj128EEEEELb0ELb0ELb1ELb0EEEvNS_9FwdParamsE:
.text._ZN10layer_norm13ln_fwd_kernelINS_13Kernel_traitsIf6__halffS2_fjLj1280ELj1ELj4ELj1ELj16ENS_18Kernel_traits_baseILj1280EfS2_fS2_fjLj128EEEEELb0ELb0ELb1ELb0EEEvNS_9FwdParamsE:
        /* <DEDUP_REMOVED lines=70> */
.L_x_31770:
        /* <DEDUP_REMOVED lines=49> */
.L_x_31771:
[----:B------:R-:W-:Y:S05]  /*0770*/  BSYNC.RECONVERGENT B0 ;  /* 0x0000000000007941 */ /* 0x000fea0003800200 */
.L_x_31769:
[----:B------:R-:W1:Y:S01]  /*0780*/  LDCU UR4, c[0x0][0x384] ;  /* 0x00007080ff0477ac */ /* 0x000e620008000800 */
[----:B------:R-:W2:Y:S01]  /*0790*/  LDCU.U8 UR5, c[0x0][0x410] ;  /* 0x00008200ff0577ac */ /* 0x000ea20008000000 */
[----:B------:R-:W3:Y:S01]  /*07a0*/  LDCU UR10, c[0x0][0x448] ;  /* 0x00008900ff0a77ac */ /* 0x000ee20008000800 */
[----:B------:R-:W4:Y:S01]  /*07b0*/  LDCU.64 UR8, c[0x0][0x3a0] ;  /* 0x00007400ff0877ac */ /* 0x000f220008000a00 */
[----:B-1----:R-:W-:-:S13]  /*07c0*/  ISETP.GE.AND P0, PT, R128, UR4, PT ;  /* 0x0000000480007c0c */ /* 0x002fda000bf06270 */
[----:B--234-:R-:W-:Y:S05]  /*07d0*/  @P0 EXIT ;  /* 0x000000000000094d */ /* 0x01cfea0003800000 */
.L_x_31813:
        /* <DEDUP_REMOVED lines=28> */
.L_x_31775:
[----:B------:R-:W-:Y:S05]  /*09a0*/  BSYNC.RECONVERGENT B1 ;  /* 0x0000000000017941 */ /* 0x000fea0003800200 */
.L_x_31774:
        /* <DEDUP_REMOVED lines=9> */
[--C-:B-----5:R-:W-:Y:S02]  /*0a40*/  @P1 HADD2.F32 R137, -RZ, R88.reuse.H0_H0 ;  /* 0x20000058ff891230 */ /* 0x120fe40000004100 */
[----:B------:R-:W-:Y:S02]  /*0a50*/  @P1 HADD2.F32 R132, -RZ, R88.H1_H1 ;  /* 0x30000058ff841230 */ /* 0x000fe40000004100 */
[--C-:B-1----:R-:W-:Y:S02]  /*0a60*/  @P1 HADD2.F32 R135, -RZ, R89.reuse.H0_H0 ;  /* 0x20000059ff871230 */ /* 0x102fe40000004100 */
[----:B------:R-:W-:Y:S01]  /*0a70*/  @P1 HADD2.F32 R134, -RZ, R90.H1_H1 ;  /* 0x3000005aff861230 */ /* 0x000fe20000004100 */
[----:B------:R-:W1:Y:S08]  /*0a80*/  @P1 LDC R138, c[0x0][0x40c] ;  /* 0x00010300ff8a1b82 */ /* 0x000e700000000800 */
[----:B------:R-:W4:Y:S08]  /*0a90*/  @P1 LDC R139, c[0x0][0x40c] ;  /* 0x00010300ff8b1b82 */ /* 0x000f300000000800 */
[----:B------:R-:W0:Y:S08]  /*0aa0*/  @P1 LDC R140, c[0x0][0x40c] ;  /* 0x00010300ff8c1b82 */ /* 0x000e300000000800 */
[----:B------:R-:W0:Y:S08]  /*0ab0*/  @P1 LDC R141, c[0x0][0x40c] ;  /* 0x00010300ff8d1b82 */ /* 0x000e300000000800 */
[----:B------:R-:W3:Y:S08]  /*0ac0*/  @P1 LDC R142, c[0x0][0x40c] ;  /* 0x00010300ff8e1b82 */ /* 0x000ef00000000800 */
[----:B------:R-:W0:Y:S08]  /*0ad0*/  @P1 LDC R143, c[0x0][0x40c] ;  /* 0x00010300ff8f1b82 */ /* 0x000e300000000800 */
[----:B------:R-:W0:Y:S01]  /*0ae0*/  @P1 LDC R144, c[0x0][0x40c] ;  /* 0x00010300ff901b82 */ /* 0x000e220000000800 */
[----:B--2---:R-:W-:Y:S01]  /*0af0*/  @P1 FFMA.FTZ R92, R137, R136, R92 ;  /* 0x00000088895c1223 */ /* 0x004fe2000001005c */
[----:B-1----:R-:W-:Y:S01]  /*0b00*/  @P1 FFMA.FTZ R93, R132, R138, R93 ;  /* 0x0000008a845d1223 */ /* 0x002fe2000001005d */
[----:B----4-:R-:W-:Y:S01]  /*0b10*/  @P1 FFMA.FTZ R94, R135, R139, R94 ;  /* 0x0000008b875e1223 */ /* 0x010fe2000001005e */
[----:B------:R-:W-:-:S02]  /*0b20*/  @P1 HADD2.F32 R132, -RZ, R89.H1_H1 ;  /* 0x30000059ff841230 */ /* 0x000fc40000004100 */
[----:B---3--:R-:W-:Y:S01]  /*0b30*/  @P1 FFMA.FTZ R97, R134, R142, R97 ;  /* 0x0000008e86611223 */ /* 0x008fe20000010061 */
[----:B------:R-:W-:Y:S02]  /*0b40*/  @P1 HADD2.F32 R135, -RZ, R90.H0_H0 ;  /* 0x2000005aff871230 */ /* 0x000fe40000004100 */
[--C-:B------:R-:W-:Y:S02]  /*0b50*/  @P1 HADD2.F32 R137, -RZ, R91.reuse.H0_H0 ;  /* 0x2000005bff891230 */ /* 0x100fe40000004100 */
[----:B0-----:R-:W-:Y:S01]  /*0b60*/  @P1 FFMA.FTZ R95, R132, R140, R95 ;  /* 0x0000008c845f1223 */ /* 0x001fe2000001005f */
[----:B------:R-:W-:Y:S02]  /*0b70*/  @P1 HADD2.F32 R136, -RZ, R91.H1_H1 ;  /* 0x3000005bff881230 */ /* 0x000fe40000004100 */
[----:B------:R-:W-:Y:S01]  /*0b80*/  @P1 FFMA.FTZ R96, R135, R141, R96 ;  /* 0x0000008d87601223 */ /* 0x000fe20000010060 */
[----:B------:R-:W-:Y:S02]  /*0b90*/  @P1 FFMA.FTZ R98, R137, R143, R98 ;  /* 0x0000008f89621223 */ /* 0x000fe40000010062 */
[----:B------:R-:W-:Y:S01]  /*0ba0*/  @P1 FFMA.FTZ R99, R136, R144, R99 ;  /* 0x0000009088631223 */ /* 0x000fe20000010063 */
[----:B------:R-:W-:Y:S06]  /*0bb0*/  BRA `(.L_x_31777) ;  /* 0x0000000000747947 */ /* 0x000fec0003800000 */
.L_x_31776:
[----:B------:R-:W1:Y:S01]  /*0bc0*/  @P2 LDC R132, c[0x0][0x40c] ;  /* 0x00010300ff842b82 */ /* 0x000e620000000800 */
[----:B-----5:R-:W-:Y:S01]  /*0bd0*/  @P2 HADD2.F32 R99, -RZ, R89.H0_H0 ;  /* 0x20000059ff632230 */ /* 0x020fe20000004100 */
[----:B------:R-:W-:Y:S01]  /*0be0*/  MOV R94, RZ ;  /* 0x000000ff005e7202 */ /* 0x000fe20000000f00 */
[--C-:B------:R-:W-:Y:S01]  /*0bf0*/  @P2 HADD2.F32 R95, -RZ, R88.reuse.H0_H0 ;  /* 0x20000058ff5f2230 */ /* 0x100fe20000004100 */
[----:B------:R-:W-:Y:S01]  /*0c00*/  CS2R R92, SRZ ;  /* 0x00000000005c7805 */ /* 0x000fe2000001ff00 */
[----:B------:R-:W-:Y:S02]  /*0c10*/  @P2 HADD2.F32 R97, -RZ, R88.H1_H1 ;  /* 0x30000058ff612230 */ /* 0x000fe40000004100 */
[--C-:B------:R-:W-:Y:S01]  /*0c20*/  @P2 HADD2.F32 R134, -RZ, R90.reuse.H0_H0 ;  /* 0x2000005aff862230 */ /* 0x100fe20000004100 */
[----:B------:R-:W2:Y:S01]  /*0c30*/  @P2 LDC R96, c[0x0][0x40c] ;  /* 0x00010300ff602b82 */ /* 0x000ea20000000800 */
[----:B------:R-:W-:Y:S02]  /*0c40*/  @P2 HADD2.F32 R136, -RZ, R90.H1_H1 ;  /* 0x3000005aff882230 */ /* 0x000fe40000004100 */
[----:B------:R-:W-:-:S02]  /*0c50*/  @P2 HADD2.F32 R138, -RZ, R91.H0_H0 ;  /* 0x2000005bff8a2230 */ /* 0x000fc40000004100 */
[----:B------:R-:W-:-:S03]  /*0c60*/  @P2 HADD2.F32 R140, -RZ, R91.H1_H1 ;  /* 0x3000005bff8c2230 */ /* 0x000fc60000004100 */
[----:B------:R-:W3:Y:S08]  /*0c70*/  @P2 LDC R98, c[0x0][0x40c] ;  /* 0x00010300ff622b82 */ /* 0x000ef00000000800 */
[----:B------:R-:W4:Y:S01]  /*0c80*/  @P2 LDC R135, c[0x0][0x40c] ;  /* 0x00010300ff872b82 */ /* 0x000f220000000800 */
[----:B-1----:R-:W-:Y:S01]  /*0c90*/  @P2 FMUL.FTZ R94, R99, R132 ;  /* 0x00000084635e2220 */ /* 0x002fe20000410000 */
[----:B------:R-:W-:-:S06]  /*0ca0*/  @P2 HADD2.F32 R132, -RZ, R89.H1_H1 ;  /* 0x30000059ff842230 */ /* 0x000fcc0000004100 */
[----:B------:R-:W1:Y:S01]  /*0cb0*/  @P2 LDC R137, c[0x0][0x40c] ;  /* 0x00010300ff892b82 */ /* 0x000e620000000800 */
[----:B--2---:R-:W-:Y:S01]  /*0cc0*/  @P2 FMUL.FTZ R92, R95, R96 ;  /* 0x000000605f5c2220 */ /* 0x004fe20000410000 */
[----:B------:R-:W-:-:S06]  /*0cd0*/  HFMA2 R95, -RZ, RZ, 0, 0 ;  /* 0x00000000ff5f7431 */ /* 0x000fcc00000001ff */
[----:B------:R-:W2:Y:S01]  /*0ce0*/  @P2 LDC R139, c[0x0][0x40c] ;  /* 0x00010300ff8b2b82 */ /* 0x000ea20000000800 */
[----:B---3--:R-:W-:Y:S01]  /*0cf0*/  @P2 FMUL.FTZ R93, R97, R98 ;  /* 0x00000062615d2220 */ /* 0x008fe20000410000 */
[----:B------:R-:W-:Y:S02]  /*0d00*/  CS2R R96, SRZ ;  /* 0x0000000000607805 */ /* 0x000fe4000001ff00 */
[----:B------:R-:W-:-:S04]  /*0d10*/  CS2R R98, SRZ ;  /* 0x0000000000627805 */ /* 0x000fc8000001ff00 */
[----:B------:R-:W3:Y:S01]  /*0d20*/  @P2 LDC R141, c[0x0][0x40c] ;  /* 0x00010300ff8d2b82 */ /* 0x000ee20000000800 */
[----:B----4-:R-:W-:-:S07]  /*0d30*/  @P2 FMUL.FTZ R95, R132, R135 ;  /* 0x00000087845f2220 */ /* 0x010fce0000410000 */
[----:B------:R-:W4:Y:S01]  /*0d40*/  @P2 LDC R143, c[0x0][0x40c] ;  /* 0x00010300ff8f2b82 */ /* 0x000f220000000800 */
[----:B-1----:R-:W-:Y:S01]  /*0d50*/  @P2 FMUL.FTZ R96, R134, R137 ;  /* 0x0000008986602220 */ /* 0x002fe20000410000 */
[----:B--2---:R-:W-:Y:S01]  /*0d60*/  @P2 FMUL.FTZ R97, R136, R139 ;  /* 0x0000008b88612220 */ /* 0x004fe20000410000 */
[----:B---3--:R-:W-:Y:S01]  /*0d70*/  @P2 FMUL.FTZ R98, R138, R141 ;  /* 0x0000008d8a622220 */ /* 0x008fe20000410000 */
[----:B----4-:R-:W-:-:S07]  /*0d80*/  @P2 FMUL.FTZ R99, R140, R143 ;  /* 0x0000008f8c632220 */ /* 0x010fce0000410000 */
.L_x_31777:
[----:B------:R-:W1:Y:S01]  /*0d90*/  LDC.64 R134, c[0x0][0x3a8] ;  /* 0x0000ea00ff867b82 */ /* 0x000e620000000a00 */
[----:B------:R-:W-:Y:S01]  /*0da0*/  IADD3 R133, PT, PT, R133, 0x20, RZ ;  /* 0x0000002085857810 */ /* 0x000fe20007ffe0ff */
[C---:B-1----:R-:W-:Y:S01]  /*0db0*/  IMAD.WIDE.U32 R134, R0.reuse, 0x20, R134 ;  /* 0x0000002000867825 */ /* 0x042fe200078e0086 */
[----:B------:R-:W-:-:S04]  /*0dc0*/  IADD3 R0, PT, PT, R0, 0x20, RZ ;  /* 0x0000002000007810 */ /* 0x000fc80007ffe0ff */
[----:B------:R1:W-:Y:S04]  /*0dd0*/  STG.E.128 desc[UR6][R134.64], R92 ;  /* 0x0000005c86007986 */ /* 0x0003e8000c101d06 */
[----:B------:R1:W-:Y:S02]  /*0de0*/  STG.E.128 desc[UR6][R134.64+0x10], R96 ;  /* 0x0000106086007986 */ /* 0x0003e4000c101d06 */
.L_x_31773:
[----:B------:R-:W-:Y:S05]  /*0df0*/  BSYNC.RECONVERGENT B0 ;  /* 0x0000000000007941 */ /* 0x000fea0003800200 */
.L_x_31772:
        /* <DEDUP_REMOVED lines=9> */
.L_x_31781:
[----:B------:R-:W-:Y:S05]  /*0e90*/  BSYNC.RECONVERGENT B1 ;  /* 0x0000000000017941 */ /* 0x000fea0003800200 */
.L_x_31780:
        /* <DEDUP_REMOVED lines=16> */
[----:B------:R-:W3:Y:S08]  /*0fa0*/  @P1 LDC R142, c[0x0][0x40c] ;  /* 0x00010300ff8e1b82 */ /* 0x000ef00000000800 */
[----:B------:R-:W3:Y:S08]  /*0fb0*/  @P1 LDC R143, c[0x0][0x40c] ;  /* 0x00010300ff8f1b82 */ /* 0x000ef00000000800 */
[----:B------:R-:W3:Y:S08]  /*0fc0*/  @P1 LDC R144, c[0x0][0x40c] ;  /* 0x00010300ff901b82 */ /* 0x000ef00000000800 */
[----:B------:R-:W3:Y:S01]  /*0fd0*/  @P1 LDC R145, c[0x0][0x40c] ;  /* 0x00010300ff911b82 */ /* 0x000ee20000000800 */
[----:B--2---:R-:W-:Y:S01]  /*0fe0*/  @P1 FFMA.FTZ R120, R137, R136, R120 ;  /* 0x0000008889781223 */ /* 0x004fe20000010078 */
[----:B-1----:R-:W-:Y:S01]  /*0ff0*/  @P1 FFMA.FTZ R121, R138, R139, R121 ;  /* 0x0000008b8a791223 */ /* 0x002fe20000010079 */
[----:B----4-:R-:W-:Y:S01]  /*1000*/  @P1 FFMA.FTZ R122, R135, R140, R122 ;  /* 0x0000008c877a1223 */ /* 0x010fe2000001007a */
[----:B------:R-:W-:-:S02]  /*1010*/  @P1 HADD2.F32 R135, -RZ, R90.H0_H0 ;  /* 0x2000005aff871230 */ /* 0x000fc40000004100 */
[----:B0-----:R-:W-:Y:S01]  /*1020*/  @P1 FFMA.FTZ R123, R134, R141, R123 ;  /* 0x0000008d867b1223 */ /* 0x001fe2000001007b */
        /* <DEDUP_REMOVED lines=8> */
.L_x_31782:
[----:B-1----:R-:W1:Y:S01]  /*10b0*/  @P2 LDC R134, c[0x0][0x40c] ;  /* 0x00010300ff862b82 */ /* 0x002e620000000800 */
        /* <DEDUP_REMOVED lines=28> */
.L_x_31783:
[----:B------:R-:W1:Y:S01]  /*1280*/  LDC.64 R134, c[0x0][0x3a8] ;  /* 0x0000ea00ff867b82 */ /* 0x000e620000000a00 */
[----:B------:R-:W-:Y:S01]  /*1290*/  IADD3 R133, PT, PT, R133, 0x20, RZ ;  /* 0x0000002085857810 */ /* 0x000fe20007ffe0ff */
[C---:B-1----:R-:W-:Y:S01]  /*12a0*/  IMAD.WIDE.U32 R134, R0.reuse, 0x20, R134 ;  /* 0x0000002000867825 */ /* 0x042fe200078e0086 */
[----:B------:R-:W-:-:S04]  /*12b0*/  IADD3 R0, PT, PT, R0, 0x20, RZ ;  /* 0x0000002000007810 */ /* 0x000fc80007ffe0ff */
[----:B------:R2:W-:Y:S04]  /*12c0*/  STG.E.128 desc[UR6][R134.64], R120 ;  /* 0x0000007886007986 */ /* 0x0005e8000c101d06 */
[----:B------:R2:W-:Y:S02]  /*12d0*/  STG.E.128 desc[UR6][R134.64+0x10], R124 ;  /* 0x0000107c86007986 */ /* 0x0005e4000c101d06 */
.L_x_31779:
[----:B------:R-:W-:Y:S05]  /*12e0*/  BSYNC.RECONVERGENT B0 ;  /* 0x0000000000007941 */ /* 0x000fea0003800200 */
.L_x_31778:
        /* <DEDUP_REMOVED lines=9> */
.L_x_31787:
[----:B------:R-:W-:Y:S05]  /*1380*/  BSYNC.RECONVERGENT B1 ;  /* 0x0000000000017941 */ /* 0x000fea0003800200 */
.L_x_31786:
        /* <DEDUP_REMOVED lines=33> */
.L_x_31788:
[----:B------:R-:W2:Y:S01]  /*15a0*/  @P2 LDC R136, c[0x0][0x40c] ;  /* 0x00010300ff882b82 */ /* 0x000ea20000000800 */
[--C-:B-----5:R-:W-:Y:S01]  /*15b0*/  @P2 HADD2.F32 R119, -RZ, R89.reuse.H0_H0 ;  /* 0x20000059ff772230 */ /* 0x120fe20000004100 */
[----:B------:R-:W-:Y:S01]  /*15c0*/  MOV R118, RZ ;  /* 0x000000ff00767202 */ /* 0x000fe20000000f00 */
[--C-:B01----:R-:W-:Y:S01]  /*15d0*/  @P2 HADD2.F32 R4, -RZ, R88.reuse.H0_H0 ;  /* 0x20000058ff042230 */ /* 0x103fe20000004100 */
[----:B------:R-:W-:Y:S01]  /*15e0*/  CS2R R116, SRZ ;  /* 0x0000000000747805 */ /* 0x000fe2000001ff00 */
[----:B------:R-:W-:Y:S02]  /*15f0*/  @P2 HADD2.F32 R6, -RZ, R88.H1_H1 ;  /* 0x30000058ff062230 */ /* 0x000fe40000004100 */
[----:B------:R-:W-:Y:S01]  /*1600*/  @P2 HADD2.F32 R135, -RZ, R89.H1_H1 ;  /* 0x30000059ff872230 */ /* 0x000fe20000004100 */
[----:B------:R-:W0:Y:S01]  /*1610*/  @P2 LDC R5, c[0x0][0x40c] ;  /* 0x00010300ff052b82 */ /* 0x000e220000000800 */
[----:B------:R-:W-:Y:S02]  /*1620*/  @P2 HADD2.F32 R139, -RZ, R90.H1_H1 ;  /* 0x3000005aff8b2230 */ /* 0x000fe40000004100 */
[----:B------:R-:W-:-:S02]  /*1630*/  @P2 HADD2.F32 R141, -RZ, R91.H0_H0 ;  /* 0x2000005bff8d2230 */ /* 0x000fc40000004100 */
[----:B------:R-:W-:-:S03]  /*1640*/  @P2 HADD2.F32 R143, -RZ, R91.H1_H1 ;  /* 0x3000005bff8f2230 */ /* 0x000fc60000004100 */
[----:B------:R-:W1:Y:S08]  /*1650*/  @P2 LDC R7, c[0x0][0x40c] ;  /* 0x00010300ff072b82 */ /* 0x000e700000000800 */
[----:B------:R-:W3:Y:S01]  /*1660*/  @P2 LDC R138, c[0x0][0x40c] ;  /* 0x00010300ff8a2b82 */ /* 0x000ee20000000800 */
[----:B--2---:R-:W-:Y:S01]  /*1670*/  @P2 FMUL.FTZ R118, R119, R136 ;  /* 0x0000008877762220 */ /* 0x004fe20000410000 */
[----:B------:R-:W-:-:S02]  /*1680*/  @P2 HADD2.F32 R136, -RZ, R90.H0_H0 ;  /* 0x2000005aff882230 */ /* 0x000fc40000004100 */
[----:B------:R-:W-:-:S04]  /*1690*/  HFMA2 R119, -RZ, RZ, 0, 0 ;  /* 0x00000000ff777431 */ /* 0x000fc800000001ff */
[----:B------:R-:W2:Y:S01]  /*16a0*/  @P2 LDC R137, c[0x0][0x40c] ;  /* 0x00010300ff892b82 */ /* 0x000ea20000000800 */
[----:B0-----:R-:W-:Y:S01]  /*16b0*/  @P2 FMUL.FTZ R116, R4, R5 ;  /* 0x0000000504742220 */ /* 0x001fe20000410000 */
[----:B------:R-:W-:-:S06]  /*16c0*/  CS2R R4, SRZ ;  /* 0x0000000000047805 */ /* 0x000fcc000001ff00 */
[----:B------:R-:W0:Y:S01]  /*16d0*/  @P2 LDC R140, c[0x0][0x40c] ;  /* 0x00010300ff8c2b82 */ /* 0x000e220000000800 */
[----:B-1----:R-:W-:Y:S01]  /*16e0*/  @P2 FMUL.FTZ R117, R6, R7 ;  /* 0x0000000706752220 */ /* 0x002fe20000410000 */
[----:B------:R-:W-:-:S06]  /*16f0*/  CS2R R6, SRZ ;  /* 0x0000000000067805 */ /* 0x000fcc000001ff00 */
[----:B------:R-:W1:Y:S01]  /*1700*/  @P2 LDC R142, c[0x0][0x40c] ;  /* 0x00010300ff8e2b82 */ /* 0x000e620000000800 */
[----:B---3--:R-:W-:-:S07]  /*1710*/  @P2 FMUL.FTZ R119, R135, R138 ;  /* 0x0000008a87772220 */ /* 0x008fce0000410000 */
[----:B------:R-:W3:Y:S01]  /*1720*/  @P2 LDC R144, c[0x0][0x40c] ;  /* 0x00010300ff902b82 */ /* 0x000ee20000000800 */
[----:B--2---:R-:W-:Y:S01]  /*1730*/  @P2 FMUL.FTZ R4, R136, R137 ;  /* 0x0000008988042220 */ /* 0x004fe20000410000 */
[----:B0-----:R-:W-:Y:S01]  /*1740*/  @P2 FMUL.FTZ R5, R139, R140 ;  /* 0x0000008c8b052220 */ /* 0x001fe20000410000 */
[----:B-1----:R-:W-:Y:S01]  /*1750*/  @P2 FMUL.FTZ R6, R141, R142 ;  /* 0x0000008e8d062220 */ /* 0x002fe20000410000 */
[----:B---3--:R-:W-:-:S07]  /*1760*/  @P2 FMUL.FTZ R7, R143, R144 ;  /* 0x000000908f072220 */ /* 0x008fce0000410000 */
.L_x_31789:
[----:B------:R-:W0:Y:S01]  /*1770*/  LDC.64 R136, c[0x0][0x3a8] ;  /* 0x0000ea00ff887b82 */ /* 0x000e220000000a00 */
[----:B------:R-:W-:Y:S01]  /*1780*/  IADD3 R133, PT, PT, R133, 0x20, RZ ;  /* 0x0000002085857810 */ /* 0x000fe20007ffe0ff */
[C---:B0-----:R-:W-:Y:S01]  /*1790*/  IMAD.WIDE.U32 R136, R0.reuse, 0x20, R136 ;  /* 0x0000002000887825 */ /* 0x041fe200078e0088 */
[----:B------:R-:W-:-:S04]  /*17a0*/  IADD3 R0, PT, PT, R0, 0x20, RZ ;  /* 0x0000002000007810 */ /* 0x000fc80007ffe0ff */
[----:B------:R1:W-:Y:S04]  /*17b0*/  STG.E.128 desc[UR6][R136.64], R116 ;  /* 0x0000007488007986 */ /* 0x0003e8000c101d06 */
[----:B------:R1:W-:Y:S02]  /*17c0*/  STG.E.128 desc[UR6][R136.64+0x10], R4 ;  /* 0x0000100488007986 */ /* 0x0003e4000c101d06 */
.L_x_31785:
[----:B------:R-:W-:Y:S05]  /*17d0*/  BSYNC.RECONVERGENT B0 ;  /* 0x0000000000007941 */ /* 0x000fea0003800200 */
.L_x_31784:
        /* <DEDUP_REMOVED lines=9> */
.L_x_31793:
[----:B------:R-:W-:Y:S05]  /*1870*/  BSYNC.RECONVERGENT B1 ;  /* 0x0000000000017941 */ /* 0x000fea0003800200 */
.L_x_31792:
        /* <DEDUP_REMOVED lines=33> */
.L_x_31794:
        /* <DEDUP_REMOVED lines=29> */
.L_x_31795:
[----:B------:R-:W1:Y:S01]  /*1c60*/  LDC.64 R136, c[0x0][0x3a8] ;  /* 0x0000ea00ff887b82 */ /* 0x000e620000000a00 */
[----:B------:R-:W-:Y:S01]  /*1c70*/  IADD3 R133, PT, PT, R133, 0x20, RZ ;  /* 0x0000002085857810 */ /* 0x000fe20007ffe0ff */
[C---:B-1----:R-:W-:Y:S01]  /*1c80*/  IMAD.WIDE.U32 R136, R0.reuse, 0x20, R136 ;  /* 0x0000002000887825 */ /* 0x042fe200078e0088 */
[----:B------:R-:W-:-:S04]  /*1c90*/  IADD3 R0, PT, PT, R0, 0x20, RZ ;  /* 0x0000002000007810 */ /* 0x000fc80007ffe0ff */
[----:B------:R2:W-:Y:S04]  /*1ca0*/  STG.E.128 desc[UR6][R136.64], R100 ;  /* 0x0000006488007986 */ /* 0x0005e8000c101d06 */
[----:B------:R2:W-:Y:S02]  /*1cb0*/  STG.E.128 desc[UR6][R136.64+0x10], R104 ;  /* 0x0000106888007986 */ /* 0x0005e4000c101d06 */
.L_x_31791:
[----:B------:R-:W-:Y:S05]  /*1cc0*/  BSYNC.RECONVERGENT B0 ;  /* 0x0000000000007941 */ /* 0x000fea0003800200 */
.L_x_31790:
        /* <DEDUP_REMOVED lines=8> */
.L_x_31799:
[----:B------:R-:W-:Y:S05]  /*1d50*/  BSYNC.RECONVERGENT B1 ;  /* 0x0000000000017941 */ /* 0x000fea0003800200 */
.L_x_31798:
        /* <DEDUP_REMOVED lines=33> */
.L_x_31800:
[----:B------:R-:W3:Y:S01]  /*1f70*/  @P2 LDC R130, c[0x0][0x40c] ;  /* 0x00010300ff822b82 */ /* 0x000ee20000000800 */
[----:B-----5:R-:W-:Y:S01]  /*1f80*/  @P2 HADD2.F32 R115, -RZ, R89.H0_H0 ;  /* 0x20000059ff732230 */ /* 0x020fe20000004100 */
[----:B------:R-:W-:Y:S01]  /*1f90*/  MOV R110, RZ ;  /* 0x000000ff006e7202 */ /* 0x000fe20000000f00 */
[--C-:B------:R-:W-:Y:S01]  /*1fa0*/  @P2 HADD2.F32 R111, -RZ, R88.reuse.H0_H0 ;  /* 0x20000058ff6f2230 */ /* 0x100fe20000004100 */
[----:B------:R-:W-:Y:S01]  /*1fb0*/  CS2R R108, SRZ ;  /* 0x00000000006c7805 */ /* 0x000fe2000001ff00 */
[----:B------:R-:W-:Y:S02]  /*1fc0*/  @P2 HADD2.F32 R113, -RZ, R88.H1_H1 ;  /* 0x30000058ff712230 */ /* 0x000fe40000004100 */
[--C-:B-12---:R-:W-:Y:S01]  /*1fd0*/  @P2 HADD2.F32 R136, -RZ, R90.reuse.H0_H0 ;  /* 0x2000005aff882230 */ /* 0x106fe20000004100 */
[----:B------:R-:W1:Y:S01]  /*1fe0*/  @P2 LDC R112, c[0x0][0x40c] ;  /* 0x00010300ff702b82 */ /* 0x000e620000000800 */
[----:B------:R-:W-:Y:S02]  /*1ff0*/  @P2 HADD2.F32 R138, -RZ, R90.H1_H1 ;  /* 0x3000005aff8a2230 */ /* 0x000fe40000004100 */
[----:B------:R-:W-:-:S02]  /*2000*/  @P2 HADD2.F32 R140, -RZ, R91.H0_H0 ;  /* 0x2000005bff8c2230 */ /* 0x000fc40000004100 */
[----:B------:R-:W-:-:S03]  /*2010*/  @P2 HADD2.F32 R142, -RZ, R91.H1_H1 ;  /* 0x3000005bff8e2230 */ /* 0x000fc60000004100 */
[----:B------:R-:W2:Y:S08]  /*2020*/  @P2 LDC R114, c[0x0][0x40c] ;  /* 0x00010300ff722b82 */ /* 0x000eb00000000800 */
[----:B------:R-:W4:Y:S01]  /*2030*/  @P2 LDC R133, c[0x0][0x40c] ;  /* 0x00010300ff852b82 */ /* 0x000f220000000800 */
[----:B---3--:R-:W-:Y:S01]  /*2040*/  @P2 FMUL.FTZ R110, R115, R130 ;  /* 0x00000082736e2220 */ /* 0x008fe20000410000 */
[----:B------:R-:W-:-:S06]  /*2050*/  @P2 HADD2.F32 R130, -RZ, R89.H1_H1 ;  /* 0x30000059ff822230 */ /* 0x000fcc0000004100 */
[----:B------:R-:W3:Y:S01]  /*2060*/  @P2 LDC R137, c[0x0][0x40c] ;  /* 0x00010300ff892b82 */ /* 0x000ee20000000800 */
[----:B-1----:R-:W-:Y:S01]  /*2070*/  @P2 FMUL.FTZ R108, R111, R112 ;  /* 0x000000706f6c2220 */ /* 0x002fe20000410000 */
[----:B------:R-:W-:-:S06]  /*2080*/  HFMA2 R111, -RZ, RZ, 0, 0 ;  /* 0x00000000ff6f7431 */ /* 0x000fcc00000001ff */
[----:B------:R-:W1:Y:S01]  /*2090*/  @P2 LDC R139, c[0x0][0x40c] ;  /* 0x00010300ff8b2b82 */ /* 0x000e620000000800 */
[----:B--2---:R-:W-:Y:S01]  /*20a0*/  @P2 FMUL.FTZ R109, R113, R114 ;  /* 0x00000072716d2220 */ /* 0x004fe20000410000 */
[----:B------:R-:W-:Y:S02]  /*20b0*/  CS2R R112, SRZ ;  /* 0x0000000000707805 */ /* 0x000fe4000001ff00 */
[----:B------:R-:W-:-:S04]  /*20c0*/  CS2R R114, SRZ ;  /* 0x0000000000727805 */ /* 0x000fc8000001ff00 */
[----:B------:R-:W2:Y:S01]  /*20d0*/  @P2 LDC R141, c[0x0][0x40c] ;  /* 0x00010300ff8d2b82 */ /* 0x000ea20000000800 */
[----:B----4-:R-:W-:-:S07]  /*20e0*/  @P2 FMUL.FTZ R111, R130, R133 ;  /* 0x00000085826f2220 */ /* 0x010fce0000410000 */
[----:B------:R-:W4:Y:S01]  /*20f0*/  @P2 LDC R143, c[0x0][0x40c] ;  /* 0x00010300ff8f2b82 */ /* 0x000f220000000800 */
[----:B---3--:R-:W-:Y:S01]  /*2100*/  @P2 FMUL.FTZ R112, R136, R137 ;  /* 0x0000008988702220 */ /* 0x008fe20000410000 */
[----:B-1----:R-:W-:Y:S01]  /*2110*/  @P2 FMUL.FTZ R113, R138, R139 ;  /* 0x0000008b8a712220 */ /* 0x002fe20000410000 */
[----:B--2---:R-:W-:Y:S01]  /*2120*/  @P2 FMUL.FTZ R114, R140, R141 ;  /* 0x0000008d8c722220 */ /* 0x004fe20000410000 */
[----:B----4-:R-:W-:-:S07]  /*2130*/  @P2 FMUL.FTZ R115, R142, R143 ;  /* 0x0000008f8e732220 */ /* 0x010fce0000410000 */
.L_x_31801:
[----:B------:R-:W1:Y:S02]  /*2140*/  LDC.64 R136, c[0x0][0x3a8] ;  /* 0x0000ea00ff887b82 */ /* 0x000e640000000a00 */
[----:B-1----:R-:W-:-:S05]  /*2150*/  IMAD.WIDE.U32 R136, R0, 0x20, R136 ;  /* 0x0000002000887825 */ /* 0x002fca00078e0088 */
[----:B------:R3:W-:Y:S04]  /*2160*/  STG.E.128 desc[UR6][R136.64], R108 ;  /* 0x0000006c88007986 */ /* 0x0007e8000c101d06 */
[----:B------:R3:W-:Y:S02]  /*2170*/  STG.E.128 desc[UR6][R136.64+0x10], R112 ;  /* 0x0000107088007986 */ /* 0x0007e4000c101d06 */
.L_x_31797:
[----:B------:R-:W-:Y:S05]  /*2180*/  BSYNC.RECONVERGENT B0 ;  /* 0x0000000000007941 */ /* 0x000fea0003800200 */
.L_x_31796:
        /* <DEDUP_REMOVED lines=152> */
.L_x_31825:
        /* <DEDUP_REMOVED lines=58> */
.L_x_31806:
[----:B------:R-:W-:Y:S05]  /*2eb0*/  BSYNC.RECONVERGENT B1 ;  /* 0x0000000000017941 */ /* 0x000fea0003800200 */
.L_x_31805:
        /* <DEDUP_REMOVED lines=29> */
[----:B--2---:R-:W-:Y:S01]  /*3090*/  IMAD.WIDE.U32 R132, R130, 0x10, R132 ;  /* 0x0000001082847825 */ /* 0x004fe200078e0084 */
[----:B------:R-:W-:-:S02]  /*30a0*/  F2FP.F16.F32.PACK_AB R136, R136, R131 ;  /* 0x000000838888723e */ /* 0x000fc400000000ff */
[----:B------:R-:W-:Y:S02]  /*30b0*/  F2FP.F16.F32.PACK_AB R138, R140, R143 ;  /* 0x0000008f8c8a723e */ /* 0x000fe400000000ff */
[----:B------:R-:W-:Y:S02]  /*30c0*/  F2FP.F16.F32.PACK_AB R139, R142, R139 ;  /* 0x0000008b8e8b723e */ /* 0x000fe400000000ff */
[----:B------:R-:W-:-:S03]  /*30d0*/  IADD3 R130, PT, PT, R130, 0x20, RZ ;  /* 0x0000002082827810 */ /* 0x000fc60007ffe0ff */
[----:B------:R2:W-:Y:S04]  /*30e0*/  STG.E.128 desc[UR6][R132.64], R136 ;  /* 0x0000008884007986 */ /* 0x0005e8000c101d06 */
.L_x_31808:
[----:B------:R-:W-:Y:S05]  /*30f0*/  BSYNC.RECONVERGENT B1 ;  /* 0x0000000000017941 */ /* 0x000fea0003800200 */
.L_x_31807:
        /* <DEDUP_REMOVED lines=35> */
.L_x_31810:
[----:B------:R-:W-:Y:S05]  /*3330*/  BSYNC.RECONVERGENT B1 ;  /* 0x0000000000017941 */ /* 0x000fea0003800200 */
.L_x_31809:
        /* <DEDUP_REMOVED lines=35> */
.L_x_31812:
[----:B------:R-:W-:Y:S05]  /*3570*/  BSYNC.RECONVERGENT B1 ;  /* 0x0000000000017941 */ /* 0x000fea0003800200 */
.L_x_31811:
        /* <DEDUP_REMOVED lines=27> */
[----:B------:R-:W-:-:S02]  /*3730*/  F2FP.F16.F32.PACK_AB R135, R140, R135 ;  /* 0x000000878c87723e */ /* 0x000fc400000000ff */
[----:B------:R-:W-:Y:S02]  /*3740*/  F2FP.F16.F32.PACK_AB R134, R138, R141 ;  /* 0x0000008d8a86723e */ /* 0x000fe400000000ff */
[----:B------:R-:W-:Y:S02]  /*3750*/  F2FP.F16.F32.PACK_AB R133, R136, R137 ;  /* 0x000000898885723e */ /* 0x000fe400000000ff */
[----:B------:R-:W-:-:S05]  /*3760*/  F2FP.F16.F32.PACK_AB R132, R129, R0 ;  /* 0x000000008184723e */ /* 0x000fca00000000ff */
[----:B------:R1:W-:Y:S02]  /*3770*/  STG.E.128 desc[UR6][R130.64], R132 ;  /* 0x0000008482007986 */ /* 0x0003e4000c101d06 */
.L_x_31804:
[----:B------:R-:W-:Y:S05]  /*3780*/  BSYNC.RECONVERGENT B0 ;  /* 0x0000000000007941 */ /* 0x000fea0003800200 */
.L_x_31803:
[----:B-1----:R-:W1:Y:S02]  /*3790*/  LDC.64 R130, c[0x0][0x380] ;  /* 0x0000e000ff827b82 */ /* 0x002e640000000a00 */
[----:B-1----:R-:W-:-:S04]  /*37a0*/  LEA R128, R130, R128, 0x2 ;  /* 0x0000008082807211 */ /* 0x002fc800078e10ff */
[----:B------:R-:W-:-:S13]  /*37b0*/  ISETP.GE.AND P0, PT, R128, R131, PT ;  /* 0x000000838000720c */ /* 0x000fda0003f06270 */
[----:B------:R-:W-:Y:S05]  /*37c0*/  @!P0 BRA `(.L_x_31813) ;  /* 0xffffffd000048947 */ /* 0x000fea000383ffff */
[----:B------:R-:W-:Y:S05]  /*37d0*/  EXIT ;  /* 0x000000000000794d */ /* 0x000fea0003800000 */
.L_x_31802:
        /* <DEDUP_REMOVED lines=8> */
.L_x_31815:
[----:B------:R-:W-:Y:S05]  /*3860*/  BSYNC B0 ;  /* 0x0000000000007941 */ /* 0x000fea0003800000 */
.L_x_31814:
        /* <DEDUP_REMOVED lines=10> */
.L_x_31816:
[----:B------:R-:W-:Y:S01]  /*3910*/  HFMA2 R144, -RZ, RZ, 0, 2.384185791015625e-07 ;  /* 0x00000004ff907431 */ /* 0x000fe200000001ff */
[----:B------:R-:W-:-:S05]  /*3920*/  MOV R0, R141 ;  /* 0x0000008d00007202 */ /* 0x000fca0000000f00 */
[----:B------:R-:W-:-:S05]  /*3930*/  FADD.FTZ R138, R137, R0 ;  /* 0x00000000898a7221 */ /* 0x000fca0000010000 */
[----:B------:R-:W-:-:S07]  /*3940*/  MOV R143, R138 ;  /* 0x0000008a008f7202 */ /* 0x000fce0000000f00 */
[----:B------:R-:W-:Y:S05]  /*3950*/  WARPSYNC.COLLECTIVE R142, `(.L_x_31817) ;  /* 0x000000008e087348 */ /* 0x000fea0003c00000 */
[----:B------:R0:W1:Y:S02]  /*3960*/  SHFL.BFLY P6, R141, R143, R144, R145 ;  /* 0x0c0000908f8d7389 */ /* 0x00006400000c0091 */
[----:B01----:R-:W-:Y:S05]  /*3970*/  ENDCOLLECTIVE ;  /* 0x000000000000791b */ /* 0x003fea0003800000 */
.L_x_31817:
[----:B------:R-:W-:Y:S01]  /*3980*/  HFMA2 R144, -RZ, RZ, 0, 4.76837158203125e-07 ;  /* 0x00000008ff907431 */ /* 0x000fe200000001ff */
[----:B------:R-:W-:-:S05]  /*3990*/  MOV R139, R141 ;  /* 0x0000008d008b7202 */ /* 0x000fca0000000f00 */
[----:B------:R-:W-:-:S05]  /*39a0*/  FADD.FTZ R139, R138, R139 ;  /* 0x0000008b8a8b7221 */ /* 0x000fca0000010000 */
[----:B------:R-:W-:-:S07]  /*39b0*/  MOV R143, R139 ;  /* 0x0000008b008f7202 */ /* 0x000fce0000000f00 */
[----:B------:R-:W-:Y:S05]  /*39c0*/  WARPSYNC.COLLECTIVE R142, `(.L_x_31818) ;  /* 0x000000008e087348 */ /* 0x000fea0003c00000 */
[----:B------:R0:W1:Y:S02]  /*39d0*/  SHFL.BFLY P6, R141, R143, R144, R145 ;  /* 0x0c0000908f8d7389 */ /* 0x00006400000c0091 */
[----:B01----:R-:W-:Y:S05]  /*39e0*/  ENDCOLLECTIVE ;  /* 0x000000000000791b */ /* 0x003fea0003800000 */
.L_x_31818:
[----:B------:R-:W-:Y:S01]  /*39f0*/  HFMA2 R144, -RZ, RZ, 0, 9.5367431640625e-07 ;  /* 0x00000010ff907431 */ /* 0x000fe200000001ff */
[----:B------:R-:W-:-:S05]  /*3a00*/  MOV R0, R141 ;  /* 0x0000008d00007202 */ /* 0x000fca0000000f00 */
[----:B------:R-:W-:-:S05]  /*3a10*/  FADD.FTZ R140, R139, R0 ;  /* 0x000000008b8c7221 */ /* 0x000fca0000010000 */
[----:B------:R-:W-:-:S07]  /*3a20*/  MOV R143, R140 ;  /* 0x0000008c008f7202 */ /* 0x000fce0000000f00 */
[----:B------:R-:W-:Y:S05]  /*3a30*/  WARPSYNC.COLLECTIVE R142, `(.L_x_31819) ;  /* 0x000000008e087348 */ /* 0x000fea0003c00000 */
[----:B------:R0:W1:Y:S02]  /*3a40*/  SHFL.BFLY P6, R141, R143, R144, R145 ;  /* 0x0c0000908f8d7389 */ /* 0x00006400000c0091 */
[----:B01----:R-:W-:Y:S05]  /*3a50*/  ENDCOLLECTIVE ;  /* 0x000000000000791b */ /* 0x003fea0003800000 */
.L_x_31819:
        /* <DEDUP_REMOVED lines=88> */
.L_x_31820:
[----:B------:R-:W-:Y:S01]  /*3fe0*/  HFMA2 R144, -RZ, RZ, 0, 1.1920928955078125e-07 ;  /* 0x00000002ff907431 */ /* 0x000fe200000001ff */
[----:B------:R-:W-:-:S05]  /*3ff0*/  MOV R137, R141 ;  /* 0x0000008d00897202 */ /* 0x000fca0000000f00 */
[----:B------:R-:W-:-:S05]  /*4000*/  FADD.FTZ R137, R0, R137 ;  /* 0x0000008900897221 */ /* 0x000fca0000010000 */
[----:B------:R-:W-:-:S07]  /*4010*/  MOV R143, R137 ;  /* 0x00000089008f7202 */ /* 0x000fce0000000f00 */
[----:B------:R-:W-:Y:S05]  /*4020*/  WARPSYNC.COLLECTIVE R142, `(.L_x_31821) ;  /* 0x000000008e087348 */ /* 0x000fea0003c00000 */
[----:B------:R0:W1:Y:S02]  /*4030*/  SHFL.BFLY P6, R141, R143, R144, R145 ;  /* 0x0c0000908f8d7389 */ /* 0x00006400000c0091 */
[----:B01----:R-:W-:Y:S05]  /*4040*/  ENDCOLLECTIVE ;  /* 0x000000000000791b */ /* 0x003fea0003800000 */
.L_x_31821:
[----:B------:R-:W-:Y:S01]  /*4050*/  HFMA2 R144, -RZ, RZ, 0, 2.384185791015625e-07 ;  /* 0x00000004ff907431 */ /* 0x000fe200000001ff */
[----:B------:R-:W-:-:S05]  /*4060*/  MOV R138, R141 ;  /* 0x0000008d008a7202 */ /* 0x000fca0000000f00 */
[----:B------:R-:W-:-:S05]  /*4070*/  FADD.FTZ R138, R137, R138 ;  /* 0x0000008a898a7221 */ /* 0x000fca0000010000 */
[----:B------:R-:W-:-:S07]  /*4080*/  MOV R143, R138 ;  /* 0x0000008a008f7202 */ /* 0x000fce0000000f00 */
[----:B------:R-:W-:Y:S05]  /*4090*/  WARPSYNC.COLLECTIVE R142, `(.L_x_31822) ;  /* 0x000000008e087348 */ /* 0x000fea0003c00000 */
[----:B------:R0:W1:Y:S02]  /*40a0*/  SHFL.BFLY P6, R141, R143, R144, R145 ;  /* 0x0c0000908f8d7389 */ /* 0x00006400000c0091 */
[----:B01----:R-:W-:Y:S05]  /*40b0*/  ENDCOLLECTIVE ;  /* 0x000000000000791b */ /* 0x003fea0003800000 */
.L_x_31822:
[----:B------:R-:W-:Y:S01]  /*40c0*/  HFMA2 R144, -RZ, RZ, 0, 4.76837158203125e-07 ;  /* 0x00000008ff907431 */ /* 0x000fe200000001ff */
[----:B------:R-:W-:-:S05]  /*40d0*/  MOV R139, R141 ;  /* 0x0000008d008b7202 */ /* 0x000fca0000000f00 */
[----:B------:R-:W-:-:S05]  /*40e0*/  FADD.FTZ R139, R138, R139 ;  /* 0x0000008b8a8b7221 */ /* 0x000fca0000010000 */
[----:B------:R-:W-:-:S07]  /*40f0*/  MOV R143, R139 ;  /* 0x0000008b008f7202 */ /* 0x000fce0000000f00 */
[----:B------:R-:W-:Y:S05]  /*4100*/  WARPSYNC.COLLECTIVE R142, `(.L_x_31823) ;  /* 0x000000008e087348 */ /* 0x000fea0003c00000 */
[----:B------:R0:W1:Y:S02]  /*4110*/  SHFL.BFLY P6, R141, R143, R144, R145 ;  /* 0x0c0000908f8d7389 */ /* 0x00006400000c0091 */
[----:B01----:R-:W-:Y:S05]  /*4120*/  ENDCOLLECTIVE ;  /* 0x000000000000791b */ /* 0x003fea0003800000 */
.L_x_31823:
[----:B------:R-:W-:Y:S01]  /*4130*/  HFMA2 R144, -RZ, RZ, 0, 9.5367431640625e-07 ;  /* 0x00000010ff907431 */ /* 0x000fe200000001ff */
[----:B------:R-:W-:-:S05]  /*4140*/  MOV R140, R141 ;  /* 0x0000008d008c7202 */ /* 0x000fca0000000f00 */
[----:B------:R-:W-:-:S05]  /*4150*/  FADD.FTZ R140, R139, R140 ;  /* 0x0000008c8b8c7221 */ /* 0x000fca0000010000 */
[----:B------:R-:W-:-:S07]  /*4160*/  MOV R143, R140 ;  /* 0x0000008c008f7202 */ /* 0x000fce0000000f00 */
[----:B------:R-:W-:Y:S05]  /*4170*/  WARPSYNC.COLLECTIVE R142, `(.L_x_31824) ;  /* 0x000000008e087348 */ /* 0x000fea0003c00000 */
[----:B------:R0:W1:Y:S02]  /*4180*/  SHFL.BFLY P6, R141, R143, R144, R145 ;  /* 0x0c0000908f8d7389 */ /* 0x00006400000c0091 */
[----:B01----:R-:W-:Y:S05]  /*4190*/  ENDCOLLECTIVE ;  /* 0x000000000000791b */ /* 0x003fea0003800000 */
.L_x_31824:
[----:B------:R-:W-:Y:S05]  /*41a0*/  BRA `(.L_x_31825) ;  /* 0xffffffe800587947 */ /* 0x000fea000383ffff */
.L_x_31826:
        /* <DEDUP_REMOVED lines=13> */
.L_x_45882:


//--------------------- .text._ZN10layer_norm13ln_fwd_kernelINS_13Kernel_traitsIf6__halffS2_fjLj1280ELj1ELj4ELj1ELj16ENS_18Kernel_traits_baseILj1280EfS2_fS2_fjLj128EEEEELb0ELb0ELb1ELb1EEEvNS_9FwdParamsE --------------------------
	.section	.text._ZN10layer_norm13ln_fwd_kernelINS_13Kernel_traitsIf6__halffS2_fjLj1280ELj1ELj4ELj1ELj16ENS_18Kernel_traits_baseILj1280EfS2_fS2_fjLj128EEEEELb0ELb0ELb1ELb1EEEvNS_9FwdParamsE,"ax",@progbits
	.align	128
        .global         _ZN10layer_norm13ln_fwd_kernelINS_13Kernel_traitsIf6__halffS2_fjLj1280ELj1ELj4ELj1ELj16ENS_18Kernel_traits_baseILj1280EfS2_fS2_fjLj128EEEEELb0ELb0ELb1ELb1EEEvNS_9FwdParamsE
        .type           _ZN10layer_norm13ln_fwd_kernelINS_13Kernel_traitsIf6__halffS2_fjLj1280ELj1ELj4ELj1ELj16ENS_18Kernel_traits_baseILj1280EfS2_fS2_fjLj128EEEEELb0ELb0ELb1ELb1EEEvNS_9FwdParamsE,@function
        .size           _ZN10layer_norm13ln_fwd_kernelINS_13Kernel_traitsIf6__halffS2_fjLj1280ELj1ELj4ELj1ELj16ENS_18Kernel_traits_baseILj1280EfS2_fS2_fjLj128EEEEELb0ELb0ELb1ELb1EEEvNS_9FwdParamsE,(.L_x_45883 - _ZN10layer_norm13ln_fwd_kernelINS_13Kernel_traitsIf6__halffS2_fjLj1280ELj1ELj4ELj1ELj16ENS_18Kernel_traits_baseILj1280EfS2_fS2_fjLj128EEEEELb0ELb0ELb1ELb1EEEvNS_9FwdParamsE)
        .other          _ZN10layer_norm13ln_fwd_kernelINS_13Kernel_traitsIf6__halffS2_fjLj1280ELj1ELj4ELj1ELj16ENS_18Kernel_traits_baseILj1280EfS2_fS2_fjLj128EEEEELb0ELb0ELb1ELb1EEEvNS_9FwdParamsE,@"STO_CUDA_ENTRY STV_DEFAULT"
_ZN10layer_norm13ln_fwd_kernelINS_13Kernel_traitsIf6__halffS2_fjLj1280ELj1ELj4ELj1ELj16ENS_18Kernel_traits_baseILj1280EfS2_fS2_fjLj128EEEEELb0ELb0ELb1ELb1EEEvNS_9FwdParamsE:
.text._ZN10layer_norm13ln_fwd_kernelINS_13Kernel_traitsIf6__halffS2_fjLj1280ELj1ELj4ELj1ELj16ENS_18Kernel_traits_baseILj1280EfS2_fS2_fjLj128EEEEELb0ELb0ELb1ELb1EEEvNS_9FwdParamsE:
        /* <DEDUP_REMOVED lines=37> */
.L_x_31827:
        /* <DEDUP_REMOVED lines=32> */
.L_x_31828:
[----:B------:R-:W1:Y:S01]  /*0450*/  LDCU UR4, c[0x0][0x384] ;  /* 0x00007080ff0477ac */ /* 0x000e620008000800 */
[----:B------:R-:W2:Y:S01]  /*0460*/  LDCU.U8 UR5, c[0x0][0x410] ;  /* 0x00008200ff0577ac */ /* 0x000ea20008000000 */
[----:B------:R-:W3:Y:S01]  /*0470*/  LDCU UR10, c[0x0][0x448] ;  /* 0x00008900ff0a77ac */ /* 0x000ee20008000800 */
[----:B------:R-:W4:Y:S01]  /*0480*/  LDCU.64 UR8, c[0x0][0x3a0] ;  /* 0x00007400ff0877ac */ /* 0x000f220008000a00 */
[----:B-1----:R-:W-:-:S13]  /*0490*/  ISETP.GE.AND P0, PT, R2, UR4, PT ;  /* 0x0000000402007c0c */ /* 0x002fda000bf06270 */
[----:B--234-:R-:W-:Y:S05]  /*04a0*/  @P0 EXIT ;  /* 0x000000000000094d */ /* 0x01cfea0003800000 */
.L_x_31848:
        /* <DEDUP_REMOVED lines=16> */
[----:B0-----:R1:W5:Y:S01]  /*05b0*/  @P1 LDG.E.128 R84, desc[UR6][R88.64] ;  /* 0x0000000658541981 */ /* 0x001362000c1e1d00 */
        /* <DEDUP_REMOVED lines=37> */
.L_x_31829:
        /* <DEDUP_REMOVED lines=25> */
[----:B-1----:R-:W-:Y:S01]  /*09a0*/  @P1 FMUL.FTZ R121, R90, R99 ;  /* 0x000000635a791220 */ /* 0x002fe20000410000 */
[----:B--2---:R-:W-:Y:S01]  /*09b0*/  @P1 FMUL.FTZ R122, R91, R98 ;  /* 0x000000625b7a1220 */ /* 0x004fe20000410000 */
[----:B---3--:R-:W-:-:S07]  /*09c0*/  @P1 FMUL.FTZ R123, R94, R101 ;  /* 0x000000655e7b1220 */ /* 0x008fce0000410000 */
.L_x_31830:
        /* <DEDUP_REMOVED lines=10> */
.L_x_31832:
[----:B------:R-:W-:Y:S05]  /*0a70*/  BSYNC.RECONVERGENT B0 ;  /* 0x0000000000007941 */ /* 0x000fea0003800200 */
.L_x_31831:
        /* <DEDUP_REMOVED lines=32> */
.L_x_31833:
        /* <DEDUP_REMOVED lines=28> */
.L_x_31834:
        /* <DEDUP_REMOVED lines=40> */
.L_x_31835:
        /* <DEDUP_REMOVED lines=28> */
.L_x_31836:
        /* <DEDUP_REMOVED lines=10> */
.L_x_31838:
[----:B------:R-:W-:Y:S05]  /*1320*/  BSYNC.RECONVERGENT B0 ;  /* 0x0000000000007941 */ /* 0x000fea0003800200 */
.L_x_31837:
        /* <DEDUP_REMOVED lines=32> */
.L_x_31839:
[----:B------:R-:W1:Y:S01]  /*1530*/  @P1 LDC R95, c[0x0][0x40c] ;  /* 0x00010300ff5f1b82 */ /* 0x000e620000000800 */
[----:B-----5:R-:W-:Y:S01]  /*1540*/  @P1 HADD2.F32 R94, -RZ, R85.H0_H0 ;  /* 0x20000055ff5e1230 */ /* 0x020fe20000004100 */
[----:B------:R-:W-:Y:S01]  /*1550*/  CS2R R102, SRZ ;  /* 0x0000000000667805 */ /* 0x000fe2000001ff00 */
[--C-:B0-----:R-:W-:Y:S01]  /*1560*/  @P1 HADD2.F32 R88, -RZ, R84.reuse.H0_H0 ;  /* 0x20000054ff581230 */ /* 0x101fe20000004100 */
[----:B------:R-:W-:Y:S01]  /*1570*/  CS2R R100, SRZ ;  /* 0x0000000000647805 */ /* 0x000fe2000001ff00 */
[----:B------:R-:W-:Y:S02]  /*1580*/  @P1 HADD2.F32 R90, -RZ, R84.H1_H1 ;  /* 0x30000054ff5a1230 */ /* 0x000fe40000004100 */
[----:B------:R-:W-:Y:S01]  /*1590*/  @P1 HADD2.F32 R118, -RZ, R86.H1_H1 ;  /* 0x30000056ff761230 */ /* 0x000fe20000004100 */
[----:B------:R-:W0:Y:S01]  /*15a0*/  @P1 LDC R89, c[0x0][0x40c] ;  /* 0x00010300ff591b82 */ /* 0x000e220000000800 */
[--C-:B------:R-:W-:Y:S02]  /*15b0*/  @P1 HADD2.F32 R128, -RZ, R87.reuse.H0_H0 ;  /* 0x20000057ff801230 */ /* 0x100fe40000004100 */
[----:B------:R-:W-:-:S05]  /*15c0*/  @P1 HADD2.F32 R134, -RZ, R87.H1_H1 ;  /* 0x30000057ff861230 */ /* 0x000fca0000004100 */
[----:B------:R-:W2:Y:S08]  /*15d0*/  @P1 LDC R91, c[0x0][0x40c] ;  /* 0x00010300ff5b1b82 */ /* 0x000eb00000000800 */
[----:B------:R-:W3:Y:S01]  /*15e0*/  @P1 LDC R117, c[0x0][0x40c] ;  /* 0x00010300ff751b82 */ /* 0x000ee20000000800 */
[----:B-1----:R-:W-:Y:S01]  /*15f0*/  @P1 FMUL.FTZ R102, R94, R95 ;  /* 0x0000005f5e661220 */ /* 0x002fe20000410000 */
[----:B------:R-:W-:-:S02]  /*1600*/  @P1 HADD2.F32 R94, -RZ, R85.H1_H1 ;  /* 0x30000055ff5e1230 */ /* 0x000fc40000004100 */
[----:B------:R-:W-:-:S04]  /*1610*/  @P1 HADD2.F32 R95, -RZ, R86.H0_H0 ;  /* 0x20000056ff5f1230 */ /* 0x000fc80000004100 */
        /* <DEDUP_REMOVED lines=13> */
.L_x_31840:
        /* <DEDUP_REMOVED lines=10> */
.L_x_31842:
[----:B------:R-:W-:Y:S05]  /*1790*/  BSYNC.RECONVERGENT B0 ;  /* 0x0000000000007941 */ /* 0x000fea0003800200 */
.L_x_31841:
        /* <DEDUP_REMOVED lines=8> */
[--C-:B-----5:R-:W-:Y:S02]  /*1820*/  @P0 HADD2.F32 R137, -RZ, R84.reuse.H0_H0 ;  /* 0x20000054ff890230 */ /* 0x120fe40000004100 */
[----:B------:R-:W-:Y:S02]  /*1830*/  @P0 HADD2.F32 R128, -RZ, R84.H1_H1 ;  /* 0x30000054ff800230 */ /* 0x000fe40000004100 */
[----:B0-----:R-:W-:Y:S02]  /*1840*/  @P0 HADD2.F32 R135, -RZ, R85.H0_H0 ;  /* 0x20000055ff870230 */ /* 0x001fe40000004100 */
[----:B------:R-:W-:Y:S01]  /*1850*/  @P0 HADD2.F32 R134, -RZ, R87.H1_H1 ;  /* 0x30000057ff860230 */ /* 0x000fe20000004100 */
[----:B------:R-:W0:Y:S08]  /*1860*/  @P0 LDC R136, c[0x0][0x40c] ;  /* 0x00010300ff880b82 */ /* 0x000e300000000800 */
[----:B------:R-:W1:Y:S08]  /*1870*/  @P0 LDC R138, c[0x0][0x40c] ;  /* 0x00010300ff8a0b82 */ /* 0x000e700000000800 */
[----:B------:R-:W4:Y:S08]  /*1880*/  @P0 LDC R139, c[0x0][0x40c] ;  /* 0x00010300ff8b0b82 */ /* 0x000f300000000800 */
[----:B------:R-:W4:Y:S08]  /*1890*/  @P0 LDC R140, c[0x0][0x40c] ;  /* 0x00010300ff8c0b82 */ /* 0x000f300000000800 */
[----:B------:R-:W4:Y:S08]  /*18a0*/  @P0 LDC R141, c[0x0][0x40c] ;  /* 0x00010300ff8d0b82 */ /* 0x000f300000000800 */
[----:B------:R-:W4:Y:S08]  /*18b0*/  @P0 LDC R142, c[0x0][0x40c] ;  /* 0x00010300ff8e0b82 */ /* 0x000f300000000800 */
[----:B------:R-:W3:Y:S01]  /*18c0*/  @P0 LDC R143, c[0x0][0x40c] ;  /* 0x00010300ff8f0b82 */ /* 0x000ee20000000800 */
[----:B--2---:R-:W-:Y:S01]  /*18d0*/  @P0 FFMA.FTZ R92, R137, R0, R92 ;  /* 0x00000000895c0223 */ /* 0x004fe2000001005c */
[----:B0-----:R-:W-:Y:S01]  /*18e0*/  @P0 FFMA.FTZ R93, R128, R136, R93 ;  /* 0x00000088805d0223 */ /* 0x001fe2000001005d */
[----:B-1----:R-:W-:Y:S01]  /*18f0*/  @P0 FFMA.FTZ R94, R135, R138, R94 ;  /* 0x0000008a875e0223 */ /* 0x002fe2000001005e */
[----:B------:R-:W-:-:S02]  /*1900*/  @P0 HADD2.F32 R0, -RZ, R85.H1_H1 ;  /* 0x30000055ff000230 */ /* 0x000fc40000004100 */
[----:B---3--:R-:W-:Y:S01]  /*1910*/  @P0 FFMA.FTZ R119, R134, R143, R119 ;  /* 0x0000008f86770223 */ /* 0x008fe20000010077 */
[--C-:B------:R-:W-:Y:S02]  /*1920*/  @P0 HADD2.F32 R135, -RZ, R86.reuse.H0_H0 ;  /* 0x20000056ff870230 */ /* 0x100fe40000004100 */
[----:B------:R-:W-:Y:S02]  /*1930*/  @P0 HADD2.F32 R128, -RZ, R86.H1_H1 ;  /* 0x30000056ff800230 */ /* 0x000fe40000004100 */
[----:B----4-:R-:W-:Y:S01]  /*1940*/  @P0 FFMA.FTZ R95, R0, R139, R95 ;  /* 0x0000008b005f0223 */ /* 0x010fe2000001005f */
[----:B------:R-:W-:Y:S02]  /*1950*/  @P0 HADD2.F32 R137, -RZ, R87.H0_H0 ;  /* 0x20000057ff890230 */ /* 0x000fe40000004100 */
[----:B------:R-:W-:Y:S01]  /*1960*/  @P0 FFMA.FTZ R116, R135, R140, R116 ;  /* 0x0000008c87740223 */ /* 0x000fe20000010074 */
[----:B------:R-:W-:Y:S02]  /*1970*/  @P0 FFMA.FTZ R117, R128, R141, R117 ;  /* 0x0000008d80750223 */ /* 0x000fe40000010075 */
[----:B------:R-:W-:Y:S01]  /*1980*/  @P0 FFMA.FTZ R118, R137, R142, R118 ;  /* 0x0000008e89760223 */ /* 0x000fe20000010076 */
[----:B------:R-:W-:Y:S06]  /*1990*/  BRA `(.L_x_31844) ;  /* 0x0000000000747947 */ /* 0x000fec0003800000 */
.L_x_31843:
[----:B0-----:R-:W0:Y:S01]  /*19a0*/  @P1 LDC R95, c[0x0][0x40c] ;  /* 0x00010300ff5f1b82 */ /* 0x001e220000000800 */
[--C-:B-----5:R-:W-:Y:S01]  /*19b0*/  @P1 HADD2.F32 R0, -RZ, R84.reuse.H0_H0 ;  /* 0x20000054ff001230 */ /* 0x120fe20000004100 */
[----:B------:R-:W-:Y:S01]  /*19c0*/  CS2R R92, SRZ ;  /* 0x00000000005c7805 */ /* 0x000fe2000001ff00 */
[----:B------:R-:W-:Y:S01]  /*19d0*/  @P1 HADD2.F32 R116, -RZ, R84.H1_H1 ;  /* 0x30000054ff741230 */ /* 0x000fe20000004100 */
[----:B------:R-:W-:Y:S01]  /*19e0*/  MOV R94, RZ ;  /* 0x000000ff005e7202 */ /* 0x000fe20000000f00 */
[----:B------:R-:W-:Y:S02]  /*19f0*/  @P1 HADD2.F32 R118, -RZ, R85.H0_H0 ;  /* 0x20000055ff761230 */ /* 0x000fe40000004100 */
        /* <DEDUP_REMOVED lines=8> */
[----:B------:R-:W-:-:S02]  /*1a80*/  @P1 HADD2.F32 R0, -RZ, R85.H1_H1 ;  /* 0x30000055ff001230 */ /* 0x000fc40000004100 */
[----:B------:R-:W-:-:S04]  /*1a90*/  HFMA2 R95, -RZ, RZ, 0, 0 ;  /* 0x00000000ff5f7431 */ /* 0x000fc800000001ff */
[----:B------:R-:W0:Y:S01]  /*1aa0*/  @P1 LDC R137, c[0x0][0x40c] ;  /* 0x00010300ff891b82 */ /* 0x000e220000000800 */
[----:B-1----:R-:W-:Y:S01]  /*1ab0*/  @P1 FMUL.FTZ R93, R116, R117 ;  /* 0x00000075745d1220 */ /* 0x002fe20000410000 */
[----:B------:R-:W-:-:S06]  /*1ac0*/  CS2R R116, SRZ ;  /* 0x0000000000747805 */ /* 0x000fcc000001ff00 */
[----:B------:R-:W1:Y:S01]  /*1ad0*/  @P1 LDC R139, c[0x0][0x40c] ;  /* 0x00010300ff8b1b82 */ /* 0x000e620000000800 */
[----:B--2---:R-:W-:Y:S01]  /*1ae0*/  @P1 FMUL.FTZ R94, R118, R119 ;  /* 0x00000077765e1220 */ /* 0x004fe20000410000 */
[----:B------:R-:W-:-:S06]  /*1af0*/  CS2R R118, SRZ ;  /* 0x0000000000767805 */ /* 0x000fcc000001ff00 */
[----:B------:R-:W2:Y:S01]  /*1b00*/  @P1 LDC R141, c[0x0][0x40c] ;  /* 0x00010300ff8d1b82 */ /* 0x000ea20000000800 */
[----:B---3--:R-:W-:-:S07]  /*1b10*/  @P1 FMUL.FTZ R95, R0, R135 ;  /* 0x00000087005f1220 */ /* 0x008fce0000410000 */
[----:B------:R-:W3:Y:S01]  /*1b20*/  @P1 LDC R143, c[0x0][0x40c] ;  /* 0x00010300ff8f1b82 */ /* 0x000ee20000000800 */
[----:B0-----:R-:W-:Y:S01]  /*1b30*/  @P1 FMUL.FTZ R116, R128, R137 ;  /* 0x0000008980741220 */ /* 0x001fe20000410000 */
[----:B-1----:R-:W-:Y:S01]  /*1b40*/  @P1 FMUL.FTZ R117, R134, R139 ;  /* 0x0000008b86751220 */ /* 0x002fe20000410000 */
[----:B--2---:R-:W-:Y:S01]  /*1b50*/  @P1 FMUL.FTZ R118, R136, R141 ;  /* 0x0000008d88761220 */ /* 0x004fe20000410000 */
[----:B---3--:R-:W-:-:S07]  /*1b60*/  @P1 FMUL.FTZ R119, R138, R143 ;  /* 0x0000008f8a771220 */ /* 0x008fce0000410000 */
.L_x_31844:
        /* <DEDUP_REMOVED lines=148> */
.L_x_31860:
        /* <DEDUP_REMOVED lines=22> */
[----:B------:R-:W0:Y:S01]  /*2610*/  LDC.64 R88, c[0x0][0x428] ;  /* 0x00010a00ff587b82 */ /* 0x000e220000000a00 */
[----:B------:R-:W-:Y:S01]  /*2620*/  SHF.R.S32.HI R96, RZ, 0x1f, R3 ;  /* 0x0000001fff607819 */ /* 0x000fe20000011403 */
[C---:B------:R-:W-:Y:S01]  /*2630*/  FADD.FTZ R97, -R130.reuse, R97 ;  /* 0x0000006182617221 */ /* 0x040fe20000010100 */
[C---:B------:R-:W-:Y:S01]  /*2640*/  FADD.FTZ R131, -R130.reuse, R126 ;  /* 0x0000007e82837221 */ /* 0x040fe20000010100 */
[----:B------:R-:W-:Y:S01]  /*2650*/  FADD.FTZ R105, -R130, R105 ;  /* 0x0000006982697221 */ /* 0x000fe20000010100 */
[----:B------:R-:W-:Y:S01]  /*2660*/  LEA.HI R96, R96, R3, RZ, 0x3 ;  /* 0x0000000360607211 */ /* 0x000fe200078f18ff */
[----:B------:R-:W-:Y:S01]  /*2670*/  FADD.FTZ R99, -R130, R99 ;  /* 0x0000006382637221 */ /* 0x000fe20000010100 */
[----:B------:R-:W-:Y:S01]  /*2680*/  LOP3.LUT R3, R128, 0x1f, RZ, 0xc0, !PT ;  /* 0x0000001f80037812 */ /* 0x000fe200078ec0ff */
[C---:B------:R-:W-:Y:S01]  /*2690*/  FADD.FTZ R101, -R130.reuse, R101 ;  /* 0x0000006582657221 */ /* 0x040fe20000010100 */
[----:B------:R-:W-:Y:S01]  /*26a0*/  FADD.FTZ R103, -R130, R103 ;  /* 0x0000006782677221 */ /* 0x000fe20000010100 */
[----:B------:R-:W-:Y:S01]  /*26b0*/  FMUL.FTZ R126, R0, R97 ;  /* 0x00000061007e7220 */ /* 0x000fe20000410000 */
[----:B------:R-:W-:Y:S01]  /*26c0*/  LEA.HI.SX32 R97, R96, R3, 0x1d ;  /* 0x0000000360617211 */ /* 0x000fe200078feaff */
        /* <DEDUP_REMOVED lines=10> */
[C---:B------:R-:W-:Y:S01]  /*2770*/  FADD.FTZ R143, -R130.reuse, R110 ;  /* 0x0000006e828f7221 */ /* 0x040fe20000010100 */
[C---:B------:R-:W-:Y:S01]  /*2780*/  FADD.FTZ R91, -R130.reuse, R91 ;  /* 0x0000005b825b7221 */ /* 0x040fe20000010100 */
[C---:B------:R-:W-:Y:S01]  /*2790*/  IADD3 R99, PT, PT, R97.reuse, 0x20, RZ ;  /* 0x0000002061637810 */ /* 0x040fe20007ffe0ff */
[C---:B------:R-:W-:Y:S01]  /*27a0*/  FADD.FTZ R161, -R130.reuse, R90 ;  /* 0x0000005a82a17221 */ /* 0x040fe20000010100 */
[C---:B------:R-:W-:Y:S01]  /*27b0*/  IADD3 R101, PT, PT, R97.reuse, 0x40, RZ ;  /* 0x0000004061657810 */ /* 0x040fe20007ffe0ff */
[C---:B------:R-:W-:Y:S01]  /*27c0*/  FADD.FTZ R163, -R130.reuse, R92 ;  /* 0x0000005c82a37221 */ /* 0x040fe20000010100 */
[C---:B------:R-:W-:Y:S01]  /*27d0*/  IADD3 R103, PT, PT, R97.reuse, 0x60, RZ ;  /* 0x0000006061677810 */ /* 0x040fe20007ffe0ff */
[----:B------:R-:W-:Y:S01]  /*27e0*/  FADD.FTZ R93, -R130, R93 ;  /* 0x0000005d825d7221 */ /* 0x000fe20000010100 */
[C---:B------:R-:W-:Y:S01]  /*27f0*/  IADD3 R105, PT, PT, R97.reuse, 0x80, RZ ;  /* 0x0000008061697810 */ /* 0x040fe20007ffe0ff */
        /* <DEDUP_REMOVED lines=123> */
[----:B------:R-:W-:-:S05]  /*2fb0*/  F2FP.F16.F32.PACK_AB R116, R130, R163 ;  /* 0x000000a38274723e */ /* 0x000fca00000000ff */
[----:B------:R0:W-:Y:S02]  /*2fc0*/  STG.E.128 desc[UR6][R104.64], R116 ;  /* 0x0000007468007986 */ /* 0x0001e4000c101d06 */
.L_x_31847:
[----:B------:R-:W-:Y:S05]  /*2fd0*/  BSYNC.RECONVERGENT B0 ;  /* 0x0000000000007941 */ /* 0x000fea0003800200 */
.L_x_31846:
[----:B0-----:R-:W0:Y:S02]  /*2fe0*/  LDC.64 R88, c[0x0][0x380] ;  /* 0x0000e000ff587b82 */ /* 0x001e240000000a00 */
[----:B0-----:R-:W-:-:S04]  /*2ff0*/  LEA R2, R88, R2, 0x2 ;  /* 0x0000000258027211 */ /* 0x001fc800078e10ff */
[----:B------:R-:W-:-:S13]  /*3000*/  ISETP.GE.AND P0, PT, R2, R89, PT ;  /* 0x000000590200720c */ /* 0x000fda0003f06270 */
[----:B------:R-:W-:Y:S05]  /*3010*/  @!P0 BRA `(.L_x_31848) ;  /* 0xffffffd400248947 */ /* 0x000fea000383ffff */
[----:B------:R-:W-:Y:S05]  /*3020*/  EXIT ;  /* 0x000000000000794d */ /* 0x000fea0003800000 */
.L_x_31845:
        /* <DEDUP_REMOVED lines=8> */
.L_x_31850:
[----:B------:R-:W-:Y:S05]  /*30b0*/  BSYNC B0 ;  /* 0x0000000000007941 */ /* 0x000fea0003800000 */
.L_x_31849:
        /* <DEDUP_REMOVED lines=9> */
.L_x_31851:
[----:B------:R-:W-:Y:S01]  /*3150*/  HFMA2 R140, -RZ, RZ, 0, 2.384185791015625e-07 ;  /* 0x00000004ff8c7431 */ /* 0x000fe200000001ff */
[----:B------:R-:W-:-:S05]  /*3160*/  MOV R132, R137 ;  /* 0x0000008900847202 */ /* 0x000fca0000000f00 */
[----:B------:R-:W-:-:S05]  /*3170*/  FADD.FTZ R134, R133, R132 ;  /* 0x0000008485867221 */ /* 0x000fca0000010000 */
[----:B------:R-:W-:-:S07]  /*3180*/  MOV R139, R134 ;  /* 0x00000086008b7202 */ /* 0x000fce0000000f00 */
[----:B------:R-:W-:Y:S05]  /*3190*/  WARPSYNC.COLLECTIVE R138, `(.L_x_31852) ;  /* 0x000000008a087348 */ /* 0x000fea0003c00000 */
[----:B------:R0:W1:Y:S02]  /*31a0*/  SHFL.BFLY P1, R137, R139, R140, R141 ;  /* 0x0c00008c8b897389 */ /* 0x000064000002008d */
[----:B01----:R-:W-:Y:S05]  /*31b0*/  ENDCOLLECTIVE ;  /* 0x000000000000791b */ /* 0x003fea0003800000 */
.L_x_31852:
[----:B------:R-:W-:Y:S01]  /*31c0*/  HFMA2 R140, -RZ, RZ, 0, 4.76837158203125e-07 ;  /* 0x00000008ff8c7431 */ /* 0x000fe200000001ff */
[----:B------:R-:W-:-:S05]  /*31d0*/  MOV R131, R137 ;  /* 0x0000008900837202 */ /* 0x000fca0000000f00 */
[----:B------:R-:W-:-:S05]  /*31e0*/  FADD.FTZ R135, R134, R131 ;  /* 0x0000008386877221 */ /* 0x000fca0000010000 */
[----:B------:R-:W-:-:S07]  /*31f0*/  MOV R139, R135 ;  /* 0x00000087008b7202 */ /* 0x000fce0000000f00 */
[----:B------:R-:W-:Y:S05]  /*3200*/  WARPSYNC.COLLECTIVE R138, `(.L_x_31853) ;  /* 0x000000008a087348 */ /* 0x000fea0003c00000 */
[----:B------:R0:W1:Y:S02]  /*3210*/  SHFL.BFLY P1, R137, R139, R140, R141 ;  /* 0x0c00008c8b897389 */ /* 0x000064000002008d */
[----:B01----:R-:W-:Y:S05]  /*3220*/  ENDCOLLECTIVE ;  /* 0x000000000000791b */ /* 0x003fea0003800000 */
.L_x_31853:
        /* <DEDUP_REMOVED lines=8> */
.L_x_31854:
        /* <DEDUP_REMOVED lines=88> */
.L_x_31855:
[----:B------:R-:W-:Y:S01]  /*3830*/  HFMA2 R140, -RZ, RZ, 0, 1.1920928955078125e-07 ;  /* 0x00000002ff8c7431 */ /* 0x000fe200000001ff */
[----:B------:R-:W-:-:S05]  /*3840*/  MOV R133, R137 ;  /* 0x0000008900857202 */ /* 0x000fca0000000f00 */
[----:B------:R-:W-:-:S05]  /*3850*/  FADD.FTZ R133, R0, R133 ;  /* 0x0000008500857221 */ /* 0x000fca0000010000 */
[----:B------:R-:W-:-:S07]  /*3860*/  MOV R139, R133 ;  /* 0x00000085008b7202 */ /* 0x000fce0000000f00 */
[----:B------:R-:W-:Y:S05]  /*3870*/  WARPSYNC.COLLECTIVE R138, `(.L_x_31856) ;  /* 0x000000008a087348 */ /* 0x000fea0003c00000 */
[----:B------:R0:W1:Y:S02]  /*3880*/  SHFL.BFLY P1, R137, R139, R140, R141 ;  /* 0x0c00008c8b897389 */ /* 0x000064000002008d */
[----:B01----:R-:W-:Y:S05]  /*3890*/  ENDCOLLECTIVE ;  /* 0x000000000000791b */ /* 0x003fea0003800000 */
.L_x_31856:
[----:B------:R-:W-:Y:S01]  /*38a0*/  HFMA2 R140, -RZ, RZ, 0, 2.384185791015625e-07 ;  /* 0x00000004ff8c7431 */ /* 0x000fe200000001ff */
[----:B------:R-:W-:-:S05]  /*38b0*/  MOV R134, R137 ;  /* 0x0000008900867202 */ /* 0x000fca0000000f00 */
[----:B------:R-:W-:-:S05]  /*38c0*/  FADD.FTZ R134, R133, R134 ;  /* 0x0000008685867221 */ /* 0x000fca0000010000 */
[----:B------:R-:W-:-:S07]  /*38d0*/  MOV R139, R134 ;  /* 0x00000086008b7202 */ /* 0x000fce0000000f00 */
[----:B------:R-:W-:Y:S05]  /*38e0*/  WARPSYNC.COLLECTIVE R138, `(.L_x_31857) ;  /* 0x000000008a087348 */ /* 0x000fea0003c00000 */
[----:B------:R0:W1:Y:S02]  /*38f0*/  SHFL.BFLY P1, R137, R139, R140, R141 ;  /* 0x0c00008c8b897389 */ /* 0x000064000002008d */
[----:B01----:R-:W-:Y:S05]  /*3900*/  ENDCOLLECTIVE ;  /* 0x000000000000791b */ /* 0x003fea0003800000 */
.L_x_31857:
[----:B------:R-:W-:Y:S01]  /*3910*/  HFMA2 R140, -RZ, RZ, 0, 4.76837158203125e-07 ;  /* 0x00000008ff8c7431 */ /* 0x000fe200000001ff */
[----:B------:R-:W-:-:S05]  /*3920*/  MOV R135, R137 ;  /* 0x0000008900877202 */ /* 0x000fca0000000f00 */
[----:B------:R-:W-:-:S05]  /*3930*/  FADD.FTZ R135, R134, R135 ;  /* 0x0000008786877221 */ /* 0x000fca0000010000 */
[----:B------:R-:W-:-:S07]  /*3940*/  MOV R139, R135 ;  /* 0x00000087008b7202 */ /* 0x000fce0000000f00 */
[----:B------:R-:W-:Y:S05]  /*3950*/  WARPSYNC.COLLECTIVE R138, `(.L_x_31858) ;  /* 0x000000008a087348 */ /* 0x000fea0003c00000 */
[----:B------:R0:W1:Y:S02]  /*3960*/  SHFL.BFLY P1, R137, R139, R140, R141 ;  /* 0x0c00008c8b897389 */ /* 0x000064000002008d */
[----:B01----:R-:W-:Y:S05]  /*3970*/  ENDCOLLECTIVE ;  /* 0x000000000000791b */ /* 0x003fea0003800000 */
.L_x_31858:
[----:B------:R-:W-:Y:S01]  /*3980*/  HFMA2 R140, -RZ, RZ, 0, 9.5367431640625e-07 ;  /* 0x00000010ff8c7431 */ /* 0x000fe200000001ff */
[----:B------:R-:W-:-:S05]  /*3990*/  MOV R136, R137 ;  /* 0x0000008900887202 */ /* 0x000fca0000000f00 */
[----:B------:R-:W-:-:S05]  /*39a0*/  FADD.FTZ R136, R135, R136 ;  /* 0x0000008887887221 */ /* 0x000fca0000010000 */
[----:B------:R-:W-:-:S07]  /*39b0*/  MOV R139, R136 ;  /* 0x00000088008b7202 */ /* 0x000fce0000000f00 */
[----:B------:R-:W-:Y:S05]  /*39c0*/  WARPSYNC.COLLECTIVE R138, `(.L_x_31859) ;  /* 0x000000008a087348 */ /* 0x000fea0003c00000 */
[----:B------:R0:W1:Y:S02]  /*39d0*/  SHFL.BFLY P1, R137, R139, R140, R141 ;  /* 0x0c00008c8b897389 */ /* 0x000064000002008d */
[----:B01----:R-:W-:Y:S05]  /*39e0*/  ENDCOLLECTIVE ;  /* 0x000000000000791b */ /* 0x003fea0003800000 */
.L_x_31859:
[----:B------:R-:W-:Y:S05]  /*39f0*/  BRA `(.L_x_31860) ;  /* 0xffffffe800ac7947 */ /* 0x000fea000383ffff */
.L_x_31861:
        /* <DEDUP_REMOVED lines=16> */
.L_x_45883:


//--------------------- .text._ZN10layer_norm13ln_fwd_kernelINS_13Kernel_traitsIf6__halffS2_fjLj1280ELj1ELj4ELj1ELj16ENS_18Kernel_traits_baseILj1280EfS2_fS2_fjLj128EEEEELb0ELb1ELb0ELb0EEEvNS_9FwdParamsE --------------------------
	.section	.text._ZN10layer_norm13ln_fwd_kernelINS_13Kernel_traitsIf6__halffS2_fjLj1280ELj1ELj4ELj1ELj16ENS_18Kernel_traits_baseILj1280EfS2_fS2_fjLj128EEEEELb0ELb1ELb0ELb0EEEvNS_9FwdParamsE,"ax",@progbits
	.align	128
        .global         _ZN10layer_norm13ln_fwd_kernelINS_13Kernel_traitsIf6__halffS2_fjLj1280ELj1ELj4ELj1ELj16ENS_18Kernel_traits_baseILj1280EfS2_fS2_fjLj128EEEEELb0ELb1ELb0ELb0EEEvNS_9FwdParamsE
        .type           _ZN10layer_norm13ln_fwd_kernelINS_13Kernel_traitsIf6__halffS2_fjLj1280ELj1ELj4ELj1ELj16ENS_18Kernel_traits_baseILj1280EfS2_fS2_fjLj128EEEEELb0ELb1ELb0ELb0EEEvNS_9FwdParamsE,@function
        .size           _ZN10layer_norm13ln_fwd_kernelINS_13Kernel_traitsIf6__halffS2_fjLj1280ELj1ELj4ELj1ELj16ENS_18Kernel_traits_baseILj1280EfS2_fS2_fjLj128EEEEELb0ELb1ELb0ELb0EEEvNS_9FwdParamsE,(.L_x_45884 - _ZN10layer_norm13ln_fwd_kernelINS_13Kernel_traitsIf6__halffS2_fjLj1280ELj1ELj4ELj1ELj16ENS_18Kernel_traits_baseILj1280EfS2_fS2_fjLj128EEEEELb0ELb1ELb0ELb0EEEvNS_9FwdParamsE)
        .other          _ZN10layer_norm13ln_fwd_kernelINS_13Kernel_traitsIf6__halffS2_fjLj1280ELj1ELj4ELj1ELj16ENS_18Kernel_traits_baseILj1280EfS2_fS2_fjLj128EEEEELb0ELb1ELb0ELb0EEEvNS_9FwdParamsE,@"STO_CUDA_ENTRY STV_DEFAULT"
_ZN10layer_norm13ln_fwd_kernelINS_13Kernel_traitsIf6__halffS2_fjLj1280ELj1ELj4ELj1ELj16ENS_18Kernel_traits_baseILj1280EfS2_fS2_fjLj128EEEEELb0ELb1ELb0ELb0EEEvNS_9FwdParamsE:
.text._ZN10layer_norm13ln_fwd_kernelINS_13Kernel_traitsIf6__halffS2_fjLj1280ELj1ELj4ELj1ELj16ENS_18Kernel_traits_baseILj1280EfS2_fS2_fjLj128EEEEELb0ELb1ELb0ELb0EEEvNS_9FwdParamsE:
        /* <DEDUP_REMOVED lines=90> */
.L_x_31863:
        /* <DEDUP_REMOVED lines=69> */
.L_x_31864:
[----:B------:R-:W-:Y:S05]  /*09f0*/  BSYNC.RECONVERGENT B0 ;  /* 0x0000000000007941 */ /* 0x000fea0003800200 */
.L_x_31862:
        /* <DEDUP_REMOVED lines=10> */
.L_x_31896:
        /* <DEDUP_REMOVED lines=23> */
[--C-:B-----5:R-:W-:Y:S02]  /*0c10*/  HADD2.F32 R151, -RZ, R180.reuse.H0_H0 ;  /* 0x200000b4ff977230 */ /* 0x120fe40000004100 */
[----:B------:R-:W-:Y:S02]  /*0c20*/  HADD2.F32 R153, -RZ, R180.H1_H1 ;  /* 0x300000b4ff997230 */ /* 0x000fe40000004100 */
        /* <DEDUP_REMOVED lines=8> */
[----:B------:R-:W-:Y:S02]  /*0cb0*/  HADD2.F32 R177, -RZ, R182.H0_H0 ;  /* 0x200000b6ffb17230 */ /* 0x000fe40000004100 */
[----:B------:R-:W-:Y:S01]  /*0cc0*/  FMUL.FTZ R154, R179, R0 ;  /* 0x00000000b39a7220 */ /* 0x000fe20000410000 */
[----:B------:R-:W-:-:S02]  /*0cd0*/  HADD2.F32 R183, -RZ, R183.H1_H1 ;  /* 0x300000b7ffb77230 */ /* 0x000fc40000004100 */
[-C--:B------:R-:W-:Y:S01]  /*0ce0*/  FMUL.FTZ R181, R181, R0.reuse ;  /* 0x00000000b5b57220 */ /* 0x080fe20000410000 */
        /* <DEDUP_REMOVED lines=11> */
.L_x_31867:
        /* <DEDUP_REMOVED lines=13> */
[----:B------:R-:W-:Y:S01]  /*0e70*/  FMUL.FTZ R154, R175, R0 ;  /* 0x00000000af9a7220 */ /* 0x000fe20000410000 */
[----:B------:R-:W-:Y:S01]  /*0e80*/  FMUL.FTZ R148, R149, R4 ;  /* 0x0000000495947220 */ /* 0x000fe20000410000 */
        /* <DEDUP_REMOVED lines=9> */
.L_x_31868:
[----:B------:R-:W0:Y:S01]  /*0f20*/  LDC.64 R176, c[0x0][0x3a8] ;  /* 0x0000ea00ffb07b82 */ /* 0x000e220000000a00 */
[C---:B------:R-:W-:Y:S01]  /*0f30*/  IADD3 R174, PT, PT, R173.reuse, 0x20, RZ ;  /* 0x00000020adae7810 */ /* 0x040fe20007ffe0ff */
[----:B0-----:R-:W-:-:S05]  /*0f40*/  IMAD.WIDE.U32 R176, R173, 0x20, R176 ;  /* 0x00000020adb07825 */ /* 0x001fca00078e00b0 */
[----:B------:R0:W-:Y:S04]  /*0f50*/  STG.E.128 desc[UR6][R176.64], R148 ;  /* 0x00000094b0007986 */ /* 0x0001e8000c101d06 */
[----:B------:R0:W-:Y:S02]  /*0f60*/  STG.E.128 desc[UR6][R176.64+0x10], R152 ;  /* 0x00001098b0007986 */ /* 0x0001e4000c101d06 */
.L_x_31866:
[----:B------:R-:W-:Y:S05]  /*0f70*/  BSYNC.RECONVERGENT B0 ;  /* 0x0000000000007941 */ /* 0x000fea0003800200 */
.L_x_31865:
        /* <DEDUP_REMOVED lines=14> */
[--C-:B-1---5:R-:W-:Y:S02]  /*1060*/  HADD2.F32 R157, -RZ, R180.reuse.H0_H0 ;  /* 0x200000b4ff9d7230 */ /* 0x122fe40000004100 */
[----:B------:R-:W-:Y:S02]  /*1070*/  HADD2.F32 R159, -RZ, R180.H1_H1 ;  /* 0x300000b4ff9f7230 */ /* 0x000fe40000004100 */
[--C-:B------:R-:W-:Y:S02]  /*1080*/  HADD2.F32 R161, -RZ, R181.reuse.H0_H0 ;  /* 0x200000b5ffa17230 */ /* 0x100fe40000004100 */
[-C--:B------:R-:W-:Y:S01]  /*1090*/  FMUL.FTZ R157, R157, R0.reuse ;  /* 0x000000009d9d7220 */ /* 0x080fe20000410000 */
[----:B------:R-:W-:Y:S02]  /*10a0*/  HADD2.F32 R163, -RZ, R181.H1_H1 ;  /* 0x300000b5ffa37230 */ /* 0x000fe40000004100 */
[----:B------:R-:W-:Y:S01]  /*10b0*/  FMUL.FTZ R158, R159, R0 ;  /* 0x000000009f9e7220 */ /* 0x000fe20000410000 */
[----:B0-----:R-:W-:-:S02]  /*10c0*/  HADD2.F32 R177, -RZ, R182.H1_H1 ;  /* 0x300000b6ffb17230 */ /* 0x001fc40000004100 */
[-C--:B------:R-:W-:Y:S01]  /*10d0*/  FMUL.FTZ R161, R161, R0.reuse ;  /* 0x00000000a1a17220 */ /* 0x080fe20000410000 */
[----:B------:R-:W-:Y:S02]  /*10e0*/  HADD2.F32 R175, -RZ, R182.H0_H0 ;  /* 0x200000b6ffaf7230 */ /* 0x000fe40000004100 */
[-C--:B------:R-:W-:Y:S01]  /*10f0*/  FMUL.FTZ R160, R163, R0.reuse ;  /* 0x00000000a3a07220 */ /* 0x080fe20000410000 */
[--C-:B------:R-:W-:Y:S02]  /*1100*/  HADD2.F32 R179, -RZ, R183.reuse.H0_H0 ;  /* 0x200000b7ffb37230 */ /* 0x100fe40000004100 */
[-C--:B------:R-:W-:Y:S01]  /*1110*/  FMUL.FTZ R162, R177, R0.reuse ;  /* 0x00000000b1a27220 */ /* 0x080fe20000410000 */
[----:B------:R-:W-:Y:S02]  /*1120*/  HADD2.F32 R181, -RZ, R183.H1_H1 ;  /* 0x300000b7ffb57230 */ /* 0x000fe40000004100 */
[----:B------:R-:W-:Y:S01]  /*1130*/  FMUL.FTZ R175, R175, R0 ;  /* 0x00000000afaf7220 */ /* 0x000fe20000410000 */
[----:B------:R-:W-:Y:S01]  /*1140*/  FFMA.FTZ R156, R157, R28, R124 ;  /* 0x0000001c9d9c7223 */ /* 0x000fe2000001007c */
[-C--:B------:R-:W-:Y:S01]  /*1150*/  FMUL.FTZ R179, R179, R0.reuse ;  /* 0x00000000b3b37220 */ /* 0x080fe20000410000 */
        /* <DEDUP_REMOVED lines=9> */
.L_x_31871:
[--C-:B-1---5:R-:W-:Y:S02]  /*11f0*/  HADD2.F32 R157, -RZ, R180.reuse.H0_H0 ;  /* 0x200000b4ff9d7230 */ /* 0x122fe40000004100 */
        /* <DEDUP_REMOVED lines=9> */
[--C-:B0-----:R-:W-:Y:S02]  /*1290*/  HADD2.F32 R177, -RZ, R183.reuse.H0_H0 ;  /* 0x200000b7ffb17230 */ /* 0x101fe40000004100 */
        /* <DEDUP_REMOVED lines=13> */
.L_x_31872:
[----:B------:R-:W0:Y:S02]  /*1370*/  LDC.64 R176, c[0x0][0x3a8] ;  /* 0x0000ea00ffb07b82 */ /* 0x000e240000000a00 */
[C---:B0-----:R-:W-:Y:S01]  /*1380*/  IMAD.WIDE.U32 R176, R174.reuse, 0x20, R176 ;  /* 0x00000020aeb07825 */ /* 0x041fe200078e00b0 */
[----:B------:R-:W-:-:S04]  /*1390*/  IADD3 R174, PT, PT, R174, 0x20, RZ ;  /* 0x00000020aeae7810 */ /* 0x000fc80007ffe0ff */
[----:B------:R1:W-:Y:S04]  /*13a0*/  STG.E.128 desc[UR6][R176.64], R156 ;  /* 0x0000009cb0007986 */ /* 0x0003e8000c101d06 */
[----:B------:R1:W-:Y:S02]  /*13b0*/  STG.E.128 desc[UR6][R176.64+0x10], R160 ;  /* 0x000010a0b0007986 */ /* 0x0003e4000c101d06 */
.L_x_31870:
[----:B------:R-:W-:Y:S05]  /*13c0*/  BSYNC.RECONVERGENT B0 ;  /* 0x0000000000007941 */ /* 0x000fea0003800200 */
.L_x_31869:
        /* <DEDUP_REMOVED lines=14> */
[--C-:B--2--5:R-:W-:Y:S02]  /*14b0*/  HADD2.F32 R129, -RZ, R180.reuse.H0_H0 ;  /* 0x200000b4ff817230 */ /* 0x124fe40000004100 */
[----:B------:R-:W-:Y:S02]  /*14c0*/  HADD2.F32 R131, -RZ, R180.H1_H1 ;  /* 0x300000b4ff837230 */ /* 0x000fe40000004100 */
[--C-:B------:R-:W-:Y:S02]  /*14d0*/  HADD2.F32 R133, -RZ, R181.reuse.H0_H0 ;  /* 0x200000b5ff857230 */ /* 0x100fe40000004100 */
[-C--:B------:R-:W-:Y:S01]  /*14e0*/  FMUL.FTZ R129, R129, R0.reuse ;  /* 0x0000000081817220 */ /* 0x080fe20000410000 */
[----:B------:R-:W-:Y:S02]  /*14f0*/  HADD2.F32 R135, -RZ, R181.H1_H1 ;  /* 0x300000b5ff877230 */ /* 0x000fe40000004100 */
[----:B------:R-:W-:Y:S01]  /*1500*/  FMUL.FTZ R130, R131, R0 ;  /* 0x0000000083827220 */ /* 0x000fe20000410000 */
[----:B01----:R-:W-:-:S02]  /*1510*/  HADD2.F32 R177, -RZ, R182.H1_H1 ;  /* 0x300000b6ffb17230 */ /* 0x003fc40000004100 */
        /* <DEDUP_REMOVED lines=18> */
.L_x_31875:
[--C-:B--2--5:R-:W-:Y:S02]  /*1640*/  HADD2.F32 R129, -RZ, R180.reuse.H0_H0 ;  /* 0x200000b4ff817230 */ /* 0x124fe40000004100 */
        /* <DEDUP_REMOVED lines=9> */
[--C-:B01----:R-:W-:Y:S02]  /*16e0*/  HADD2.F32 R177, -RZ, R183.reuse.H0_H0 ;  /* 0x200000b7ffb17230 */ /* 0x103fe40000004100 */
        /* <DEDUP_REMOVED lines=13> */
.L_x_31876:
[----:B------:R-:W0:Y:S02]  /*17c0*/  LDC.64 R176, c[0x0][0x3a8] ;  /* 0x0000ea00ffb07b82 */ /* 0x000e240000000a00 */
[C---:B0-----:R-:W-:Y:S01]  /*17d0*/  IMAD.WIDE.U32 R176, R174.reuse, 0x20, R176 ;  /* 0x00000020aeb07825 */ /* 0x041fe200078e00b0 */
[----:B------:R-:W-:-:S04]  /*17e0*/  IADD3 R174, PT, PT, R174, 0x20, RZ ;  /* 0x00000020aeae7810 */ /* 0x000fc80007ffe0ff */
[----:B------:R2:W-:Y:S04]  /*17f0*/  STG.E.128 desc[UR6][R176.64], R128 ;  /* 0x00000080b0007986 */ /* 0x0005e8000c101d06 */
[----:B------:R2:W-:Y:S02]  /*1800*/  STG.E.128 desc[UR6][R176.64+0x10], R132 ;  /* 0x00001084b0007986 */ /* 0x0005e4000c101d06 */
.L_x_31874:
[----:B------:R-:W-:Y:S05]  /*1810*/  BSYNC.RECONVERGENT B0 ;  /* 0x0000000000007941 */ /* 0x000fea0003800200 */
.L_x_31873:
        /* <DEDUP_REMOVED lines=14> */
[--C-:B---3-5:R-:W-:Y:S02]  /*1900*/  HADD2.F32 R137, -RZ, R180.reuse.H0_H0 ;  /* 0x200000b4ff897230 */ /* 0x128fe40000004100 */
[----:B------:R-:W-:Y:S02]  /*1910*/  HADD2.F32 R139, -RZ, R180.H1_H1 ;  /* 0x300000b4ff8b7230 */ /* 0x000fe40000004100 */
[--C-:B------:R-:W-:Y:S02]  /*1920*/  HADD2.F32 R141, -RZ, R181.reuse.H0_H0 ;  /* 0x200000b5ff8d7230 */ /* 0x100fe40000004100 */
[-C--:B------:R-:W-:Y:S01]  /*1930*/  FMUL.FTZ R137, R137, R0.reuse ;  /* 0x0000000089897220 */ /* 0x080fe20000410000 */
[----:B------:R-:W-:Y:S02]  /*1940*/  HADD2.F32 R143, -RZ, R181.H1_H1 ;  /* 0x300000b5ff8f7230 */ /* 0x000fe40000004100 */
[----:B------:R-:W-:Y:S01]  /*1950*/  FMUL.FTZ R138, R139, R0 ;  /* 0x000000008b8a7220 */ /* 0x000fe20000410000 */
[----:B012---:R-:W-:-:S02]  /*1960*/  HADD2.F32 R177, -RZ, R182.H1_H1 ;  /* 0x300000b6ffb17230 */ /* 0x007fc40000004100 */
        /* <DEDUP_REMOVED lines=18> */
.L_x_31879:
[--C-:B---3-5:R-:W-:Y:S02]  /*1a90*/  HADD2.F32 R137, -RZ, R180.reuse.H0_H0 ;  /* 0x200000b4ff897230 */ /* 0x128fe40000004100 */
        /* <DEDUP_REMOVED lines=9> */
[--C-:B012---:R-:W-:Y:S02]  /*1b30*/  HADD2.F32 R177, -RZ, R183.reuse.H0_H0 ;  /* 0x200000b7ffb17230 */ /* 0x107fe40000004100 */
        /* <DEDUP_REMOVED lines=13> */
.L_x_31880:
[----:B------:R-:W0:Y:S02]  /*1c10*/  LDC.64 R176, c[0x0][0x3a8] ;  /* 0x0000ea00ffb07b82 */ /* 0x000e240000000a00 */
[C---:B0-----:R-:W-:Y:S01]  /*1c20*/  IMAD.WIDE.U32 R176, R174.reuse, 0x20, R176 ;  /* 0x00000020aeb07825 */ /* 0x041fe200078e00b0 */
[----:B------:R-:W-:-:S04]  /*1c30*/  IADD3 R174, PT, PT, R174, 0x20, RZ ;  /* 0x00000020aeae7810 */ /* 0x000fc80007ffe0ff */
[----:B------:R3:W-:Y:S04]  /*1c40*/  STG.E.128 desc[UR6][R176.64], R136 ;  /* 0x00000088b0007986 */ /* 0x0007e8000c101d06 */
[----:B------:R3:W-:Y:S02]  /*1c50*/  STG.E.128 desc[UR6][R176.64+0x10], R140 ;  /* 0x0000108cb0007986 */ /* 0x0007e4000c101d06 */
.L_x_31878:
[----:B------:R-:W-:Y:S05]  /*1c60*/  BSYNC.RECONVERGENT B0 ;  /* 0x0000000000007941 */ /* 0x000fea0003800200 */
.L_x_31877:
        /* <DEDUP_REMOVED lines=14> */
[--C-:B-----5:R-:W-:Y:S02]  /*1d50*/  HADD2.F32 R181, -RZ, R187.reuse.H1_H1 ;  /* 0x300000bbffb57230 */ /* 0x120fe40000004100 */
[--C-:B----4-:R-:W-:Y:S02]  /*1d60*/  HADD2.F32 R165, -RZ, R184.reuse.H0_H0 ;  /* 0x200000b8ffa57230 */ /* 0x110fe40000004100 */
        /* <DEDUP_REMOVED lines=8> */
[--C-:B------:R-:W-:Y:S02]  /*1df0*/  HADD2.F32 R175, -RZ, R186.reuse.H0_H0 ;  /* 0x200000baffaf7230 */ /* 0x100fe40000004100 */
[-C--:B------:R-:W-:Y:S01]  /*1e00*/  FMUL.FTZ R169, R169, R0.reuse ;  /* 0x00000000a9a97220 */ /* 0x080fe20000410000 */
[----:B-123--:R-:W-:Y:S02]  /*1e10*/  HADD2.F32 R177, -RZ, R186.H1_H1 ;  /* 0x300000baffb17230 */ /* 0x00efe40000004100 */
[-C--:B------:R-:W-:Y:S01]  /*1e20*/  FMUL.FTZ R168, R171, R0.reuse ;  /* 0x00000000aba87220 */ /* 0x080fe20000410000 */
        /* <DEDUP_REMOVED lines=11> */
.L_x_31883:
[--C-:B-----5:R-:W-:Y:S02]  /*1ee0*/  HADD2.F32 R175, -RZ, R187.reuse.H0_H0 ;  /* 0x200000bbffaf7230 */ /* 0x120fe40000004100 */
[----:B------:R-:W-:Y:S02]  /*1ef0*/  HADD2.F32 R187, -RZ, R187.H1_H1 ;  /* 0x300000bbffbb7230 */ /* 0x000fe40000004100 */
[--C-:B----4-:R-:W-:Y:S02]  /*1f00*/  HADD2.F32 R165, -RZ, R184.reuse.H0_H0 ;  /* 0x200000b8ffa57230 */ /* 0x110fe40000004100 */
        /* <DEDUP_REMOVED lines=21> */
.L_x_31884:
[----:B------:R-:W0:Y:S02]  /*2060*/  LDC.64 R176, c[0x0][0x3a8] ;  /* 0x0000ea00ffb07b82 */ /* 0x000e240000000a00 */
[----:B0-----:R-:W-:-:S05]  /*2070*/  IMAD.WIDE.U32 R174, R174, 0x20, R176 ;  /* 0x00000020aeae7825 */ /* 0x001fca00078e00b0 */
[----:B------:R4:W-:Y:S04]  /*2080*/  STG.E.128 desc[UR6][R174.64], R164 ;  /* 0x000000a4ae007986 */ /* 0x0009e8000c101d06 */
[----:B------:R4:W-:Y:S02]  /*2090*/  STG.E.128 desc[UR6][R174.64+0x10], R168 ;  /* 0x000010a8ae007986 */ /* 0x0009e4000c101d06 */
.L_x_31882:
[----:B------:R-:W-:Y:S05]  /*20a0*/  BSYNC.RECONVERGENT B0 ;  /* 0x0000000000007941 */ /* 0x000fea0003800200 */
.L_x_31881:
        /* <DEDUP_REMOVED lines=152> */
.L_x_31908:
        /* <DEDUP_REMOVED lines=49> */
.L_x_31887:
[----:B------:R-:W-:Y:S05]  /*2d40*/  BSYNC.RECONVERGENT B0 ;  /* 0x0000000000007941 */ /* 0x000fea0003800200 */
.L_x_31886:
        /* <DEDUP_REMOVED lines=35> */
.L_x_31889:
[----:B------:R-:W-:Y:S05]  /*2f80*/  BSYNC.RECONVERGENT B0 ;  /* 0x0000000000007941 */ /* 0x000fea0003800200 */
.L_x_31888:
        /* <DEDUP_REMOVED lines=35> */
.L_x_31891:
[----:B------:R-:W-:Y:S05]  /*31c0*/  BSYNC.RECONVERGENT B0 ;  /* 0x0000000000007941 */ /* 0x000fea0003800200 */
.L_x_31890:
        /* <DEDUP_REMOVED lines=35> */
.L_x_31893:
[----:B------:R-:W-:Y:S05]  /*3400*/  BSYNC.RECONVERGENT B0 ;  /* 0x0000000000007941 */ /* 0x000fea0003800200 */
.L_x_31892:
        /* <DEDUP_REMOVED lines=32> */
[----:B------:R-:W-:-:S05]  /*3610*/  F2FP.F16.F32.PACK_AB R184, R178, R179 ;  /* 0x000000b3b2b8723e */ /* 0x000fca00000000ff */
[----:B------:R0:W-:Y:S02]  /*3620*/  STG.E.128 desc[UR6][R174.64], R184 ;  /* 0x000000b8ae007986 */ /* 0x0001e4000c101d06 */
.L_x_31895:
[----:B------:R-:W-:Y:S05]  /*3630*/  BSYNC.RECONVERGENT B0 ;  /* 0x0000000000007941 */ /* 0x000fea0003800200 */
.L_x_31894:
[----:B01----:R-:W0:Y:S02]  /*3640*/  LDC.64 R174, c[0x0][0x380] ;  /* 0x0000e000ffae7b82 */ /* 0x003e240000000a00 */
[----:B0-----:R-:W-:-:S04]  /*3650*/  LEA R172, R174, R172, 0x2 ;  /* 0x000000acaeac7211 */ /* 0x001fc800078e10ff */
[----:B------:R-:W-:-:S13]  /*3660*/  ISETP.GE.AND P0, PT, R172, R175, PT ;  /* 0x000000afac00720c */ /* 0x000fda0003f06270 */
[----:B------:R-:W-:Y:S05]  /*3670*/  @!P0 BRA `(.L_x_31896) ;  /* 0xffffffd400088947 */ /* 0x000fea000383ffff */
[----:B------:R-:W-:Y:S05]  /*3680*/  EXIT ;  /* 0x000000000000794d */ /* 0x000fea0003800000 */
.L_x_31885:
        /* <DEDUP_REMOVED lines=8> */
.L_x_31898:
[----:B------:R-:W-:Y:S05]  /*3710*/  BSYNC B0 ;  /* 0x0000000000007941 */ /* 0x000fea0003800000 */
.L_x_31897:
        /* <DEDUP_REMOVED lines=9> */
.L_x_31899:
[----:B------:R-:W-:Y:S01]  /*37b0*/  HFMA2 R185, -RZ, RZ, 0, 2.384185791015625e-07 ;  /* 0x00000004ffb97431 */ /* 0x000fe200000001ff */
[----:B------:R-:W-:-:S05]  /*37c0*/  MOV R175, R181 ;  /* 0x000000b500af7202 */ /* 0x000fca0000000f00 */
[----:B------:R-:W-:-:S05]  /*37d0*/  FADD.FTZ R178, R176, R175 ;  /* 0x000000afb0b27221 */ /* 0x000fca0000010000 */
[----:B------:R-:W-:-:S07]  /*37e0*/  MOV R184, R178 ;  /* 0x000000b200b87202 */ /* 0x000fce0000000f00 */
[----:B------:R-:W-:Y:S05]  /*37f0*/  WARPSYNC.COLLECTIVE R183, `(.L_x_31900) ;  /* 0x00000000b7087348 */ /* 0x000fea0003c00000 */
[----:B------:R0:W1:Y:S02]  /*3800*/  SHFL.BFLY P6, R181, R184, R185, R186 ;  /* 0x0c0000b9b8b57389 */ /* 0x00006400000c00ba */
[----:B01----:R-:W-:Y:S05]  /*3810*/  ENDCOLLECTIVE ;  /* 0x000000000000791b */ /* 0x003fea0003800000 */
.L_x_31900:
        /* <DEDUP_REMOVED lines=8> */
.L_x_31901:
[----:B------:R-:W-:Y:S01]  /*38a0*/  HFMA2 R185, -RZ, RZ, 0, 9.5367431640625e-07 ;  /* 0x00000010ffb97431 */ /* 0x000fe200000001ff */
[----:B------:R-:W-:-:S05]  /*38b0*/  MOV R0, R181 ;  /* 0x000000b500007202 */ /* 0x000fca0000000f00 */
[----:B------:R-:W-:-:S05]  /*38c0*/  FADD.FTZ R180, R179, R0 ;  /* 0x00000000b3b47221 */ /* 0x000fca0000010000 */
[----:B------:R-:W-:-:S07]  /*38d0*/  MOV R184, R180 ;  /* 0x000000b400b87202 */ /* 0x000fce0000000f00 */
[----:B------:R-:W-:Y:S05]  /*38e0*/  WARPSYNC.COLLECTIVE R183, `(.L_x_31902) ;  /* 0x00000000b7087348 */ /* 0x000fea0003c00000 */
[----:B------:R0:W1:Y:S02]  /*38f0*/  SHFL.BFLY P6, R181, R184, R185, R186 ;  /* 0x0c0000b9b8b57389 */ /* 0x00006400000c00ba */
[----:B01----:R-:W-:Y:S05]  /*3900*/  ENDCOLLECTIVE ;  /* 0x000000000000791b */ /* 0x003fea0003800000 */
.L_x_31902:
        /* <DEDUP_REMOVED lines=88> */
.L_x_31903:
[----:B------:R-:W-:Y:S01]  /*3e90*/  HFMA2 R185, -RZ, RZ, 0, 1.1920928955078125e-07 ;  /* 0x00000002ffb97431 */ /* 0x000fe200000001ff */
[----:B------:R-:W-:-:S05]  /*3ea0*/  MOV R177, R181 ;  /* 0x000000b500b17202 */ /* 0x000fca0000000f00 */
[----:B------:R-:W-:-:S05]  /*3eb0*/  FADD.FTZ R177, R0, R177 ;  /* 0x000000b100b17221 */ /* 0x000fca0000010000 */
[----:B------:R-:W-:-:S07]  /*3ec0*/  MOV R184, R177 ;  /* 0x000000b100b87202 */ /* 0x000fce0000000f00 */
[----:B------:R-:W-:Y:S05]  /*3ed0*/  WARPSYNC.COLLECTIVE R183, `(.L_x_31904) ;  /* 0x00000000b7087348 */ /* 0x000fea0003c00000 */
[----:B------:R0:W1:Y:S02]  /*3ee0*/  SHFL.BFLY P6, R181, R184, R185, R186 ;  /* 0x0c0000b9b8b57389 */ /* 0x00006400000c00ba */
[----:B01----:R-:W-:Y:S05]  /*3ef0*/  ENDCOLLECTIVE ;  /* 0x000000000000791b */ /* 0x003fea0003800000 */
.L_x_31904:
[----:B------:R-:W-:Y:S01]  /*3f00*/  HFMA2 R185, -RZ, RZ, 0, 2.384185791015625e-07 ;  /* 0x00000004ffb97431 */ /* 0x000fe200000001ff */
[----:B------:R-:W-:-:S05]  /*3f10*/  MOV R176, R181 ;  /* 0x000000b500b07202 */ /* 0x000fca0000000f00 */
[----:B------:R-:W-:-:S05]  /*3f20*/  FADD.FTZ R176, R177, R176 ;  /* 0x000000b0b1b07221 */ /* 0x000fca0000010000 */
[----:B------:R-:W-:-:S07]  /*3f30*/  MOV R184, R176 ;  /* 0x000000b000b87202 */ /* 0x000fce0000000f00 */
[----:B------:R-:W-:Y:S05]  /*3f40*/  WARPSYNC.COLLECTIVE R183, `(.L_x_31905) ;  /* 0x00000000b7087348 */ /* 0x000fea0003c00000 */
[----:B------:R0:W1:Y:S02]  /*3f50*/  SHFL.BFLY P6, R181, R184, R185, R186 ;  /* 0x0c0000b9b8b57389 */ /* 0x00006400000c00ba */
[----:B01----:R-:W-:Y:S05]  /*3f60*/  ENDCOLLECTIVE ;  /* 0x000000000000791b */ /* 0x003fea0003800000 */
.L_x_31905:
[----:B------:R-:W-:Y:S01]  /*3f70*/  HFMA2 R185, -RZ, RZ, 0, 4.76837158203125e-07 ;  /* 0x00000008ffb97431 */ /* 0x000fe200000001ff */
[----:B------:R-:W-:-:S05]  /*3f80*/  MOV R179, R181 ;  /* 0x000000b500b37202 */ /* 0x000fca0000000f00 */
[----:B------:R-:W-:-:S05]  /*3f90*/  FADD.FTZ R179, R176, R179 ;  /* 0x000000b3b0b37221 */ /* 0x000fca0000010000 */
[----:B------:R-:W-:-:S07]  /*3fa0*/  MOV R184, R179 ;  /* 0x000000b300b87202 */ /* 0x000fce0000000f00 */
[----:B------:R-:W-:Y:S05]  /*3fb0*/  WARPSYNC.COLLECTIVE R183, `(.L_x_31906) ;  /* 0x00000000b7087348 */ /* 0x000fea0003c00000 */
[----:B------:R0:W1:Y:S02]  /*3fc0*/  SHFL.BFLY P6, R181, R184, R185, R186 ;  /* 0x0c0000b9b8b57389 */ /* 0x00006400000c00ba */
[----:B01----:R-:W-:Y:S05]  /*3fd0*/  ENDCOLLECTIVE ;  /* 0x000000000000791b */ /* 0x003fea0003800000 */
.L_x_31906:
[----:B------:R-:W-:Y:S01]  /*3fe0*/  HFMA2 R185, -RZ, RZ, 0, 9.5367431640625e-07 ;  /* 0x00000010ffb97431 */ /* 0x000fe200000001ff */
[----:B------:R-:W-:-:S05]  /*3ff0*/  MOV R178, R181 ;  /* 0x000000b500b27202 */ /* 0x000fca0000000f00 */
[----:B------:R-:W-:-:S05]  /*4000*/  FADD.FTZ R178, R179, R178 ;  /* 0x000000b2b3b27221 */ /* 0x000fca0000010000 */
[----:B------:R-:W-:-:S07]  /*4010*/  MOV R184, R178 ;  /* 0x000000b200b87202 */ /* 0x000fce0000000f00 */
[----:B------:R-:W-:Y:S05]  /*4020*/  WARPSYNC.COLLECTIVE R183, `(.L_x_31907) ;  /* 0x00000000b7087348 */ /* 0x000fea0003c00000 */
[----:B------:R0:W1:Y:S02]  /*4030*/  SHFL.BFLY P6, R181, R184, R185, R186 ;  /* 0x0c0000b9b8b57389 */ /* 0x00006400000c00ba */
[----:B01----:R-:W-:Y:S05]  /*4040*/  ENDCOLLECTIVE ;  /* 0x000000000000791b */ /* 0x003fea0003800000 */
.L_x_31907:
[----:B------:R-:W-:Y:S05]  /*4050*/  BRA `(.L_x_31908) ;  /* 0xffffffe800747947 */ /* 0x000fea000383ffff */
.L_x_31909:
        /* <DEDUP_REMOVED lines=10> */
.L_x_45884:


//--------------------- .text._ZN10layer_norm13ln_fwd_kernelINS_13Kernel_traitsIf6__halffS2_fjLj1280ELj1ELj4ELj1ELj16ENS_18Kernel_traits_baseILj1280EfS2_fS2_fjLj128EEEEELb0ELb1ELb0ELb1EEEvNS_9FwdParamsE --------------------------
	.section	.text._ZN10layer_norm13ln_fwd_kernelINS_13Kernel_traitsIf6__halffS2_fjLj1280ELj1ELj4ELj1ELj16ENS_18Kernel_traits_baseILj1280EfS2_fS2_fjLj128EEEEELb0ELb1ELb0ELb1EEEvNS_9FwdParamsE,"ax",@progbits
	.align	128
        .global         _ZN10layer_norm13ln_fwd_kernelINS_13Kernel_traitsIf6__halffS2_fjLj1280ELj1ELj4ELj1ELj16ENS_18Kernel_traits_baseILj1280EfS2_fS2_fjLj128EEEEELb0ELb1ELb0ELb1EEEvNS_9FwdParamsE
        .type           _ZN10layer_norm13ln_fwd_kernelINS_13Kernel_traitsIf6__halffS2_fjLj1280ELj1ELj4ELj1ELj16ENS_18Kernel_traits_baseILj1280EfS2_fS2_fjLj128EEEEELb0ELb1ELb0ELb1EEEvNS_9FwdParamsE,@function
        .size           _ZN10layer_norm13ln_fwd_kernelINS_13Kernel_traitsIf6__halffS2_fjLj1280ELj1ELj4ELj1ELj16ENS_18Kernel_traits_baseILj1280EfS2_fS2_fjLj128EEEEELb0ELb1ELb0ELb1EEEvNS_9FwdParamsE,(.L_x_45885 - _ZN10layer_norm13ln_fwd_kernelINS_13Kernel_traitsIf6__halffS2_fjLj1280ELj1ELj4ELj1ELj16ENS_18Kernel_traits_baseILj1280EfS2_fS2_fjLj128EEEEELb0ELb1ELb0ELb1EEEvNS_9FwdParamsE)
        .other          _ZN10layer_norm13ln_fwd_kernelINS_13Kernel_traitsIf6__halffS2_fjLj1280ELj1ELj4ELj1ELj16ENS_18Kernel_traits_baseILj1280EfS2_fS2_fjLj128EEEEELb0ELb1ELb0ELb1EEEvNS_9FwdParamsE,@"STO_CUDA_ENTRY STV_DEFAULT"
_ZN10layer_norm13ln_fwd_kernelINS_13Kernel_traitsIf6__halffS2_fjLj1280ELj1ELj4ELj1ELj16ENS_18Kernel_traits_baseILj1280EfS2_fS2_fjLj128EEEEELb0ELb1ELb0ELb1EEEvNS_9FwdParamsE:
.text._ZN10layer_norm13ln_fwd_kernelINS_13Kernel_traitsIf6__halffS2_fjLj1280ELj1ELj4ELj1ELj16ENS_18Kernel_traits_baseILj1280EfS2_fS2_fjLj128EEEEELb0ELb1ELb0ELb1EEEvNS_9FwdParamsE:
        /* <DEDUP_REMOVED lines=49> */
.L_x_31910:
        /* <DEDUP_REMOVED lines=44> */
.L_x_31911:
        /* <DEDUP_REMOVED lines=10> */
.L_x_31923:
        /* <DEDUP_REMOVED lines=12> */
[----:B------:R-:W-:Y:S01]  /*0730*/  ISETP.NE.AND.EX P1, PT, RZ, UR9, PT, P1 ;  /* 0x00000009ff007c0c */ /* 0x000fe2000bf25310 */
[----:B--2---:R-:W-:-:S12]  /*0740*/  @P0 HADD2.F32 R0, -RZ, R132.H0_H0 ;  /* 0x20000084ff000230 */ /* 0x004fd80000004100 */
[----:B0-----:R-:W-:Y:S05]  /*0750*/  @!P1 BRA `(.L_x_31912) ;  /* 0x0000000000749947 */ /* 0x001fea0003800000 */
        /* <DEDUP_REMOVED lines=12> */
[----:B------:R-:W-:Y:S02]  /*0820*/  HADD2.F32 R143, -RZ, R150.H0_H0 ;  /* 0x20000096ff8f7230 */ /* 0x000fe40000004100 */
[-C--:B------:R-:W-:Y:S01]  /*0830*/  FMUL.FTZ R136, R141, R0.reuse ;  /* 0x000000008d887220 */ /* 0x080fe20000410000 */
[--C-:B------:R-:W-:Y:S02]  /*0840*/  HADD2.F32 R147, -RZ, R151.reuse.H0_H0 ;  /* 0x20000097ff937230 */ /* 0x100fe40000004100 */
        /* <DEDUP_REMOVED lines=14> */
.L_x_31912:
        /* <DEDUP_REMOVED lines=24> */
.L_x_31913:
        /* <DEDUP_REMOVED lines=12> */
[--C-:B0----5:R-:W-:Y:S02]  /*0b70*/  HADD2.F32 R143, -RZ, R152.reuse.H1_H1 ;  /* 0x30000098ff8f7230 */ /* 0x121fe40000004100 */
[--C-:B------:R-:W-:Y:S02]  /*0b80*/  HADD2.F32 R145, -RZ, R153.reuse.H0_H0 ;  /* 0x20000099ff917230 */ /* 0x100fe40000004100 */
[----:B------:R-:W-:Y:S02]  /*0b90*/  HADD2.F32 R147, -RZ, R153.H1_H1 ;  /* 0x30000099ff937230 */ /* 0x000fe40000004100 */
[-C--:B------:R-:W-:Y:S01]  /*0ba0*/  FMUL.FTZ R140, R143, R0.reuse ;  /* 0x000000008f8c7220 */ /* 0x080fe20000410000 */
[----:B------:R-:W-:Y:S02]  /*0bb0*/  HADD2.F32 R141, -RZ, R152.H0_H0 ;  /* 0x20000098ff8d7230 */ /* 0x000fe40000004100 */
[----:B------:R-:W-:Y:S01]  /*0bc0*/  FMUL.FTZ R143, R145, R0 ;  /* 0x00000000918f7220 */ /* 0x000fe20000410000 */
[----:B------:R-:W-:-:S02]  /*0bd0*/  HADD2.F32 R153, -RZ, R155.H0_H0 ;  /* 0x2000009bff997230 */ /* 0x000fc40000004100 */
[-C--:B------:R-:W-:Y:S01]  /*0be0*/  FMUL.FTZ R142, R147, R0.reuse ;  /* 0x00000000938e7220 */ /* 0x080fe20000410000 */
[--C-:B------:R-:W-:Y:S02]  /*0bf0*/  HADD2.F32 R149, -RZ, R154.reuse.H0_H0 ;  /* 0x2000009aff957230 */ /* 0x100fe40000004100 */
[-C--:B------:R-:W-:Y:S01]  /*0c00*/  FMUL.FTZ R141, R141, R0.reuse ;  /* 0x000000008d8d7220 */ /* 0x080fe20000410000 */
[----:B------:R-:W-:Y:S02]  /*0c10*/  HADD2.F32 R151, -RZ, R154.H1_H1 ;  /* 0x3000009aff977230 */ /* 0x000fe40000004100 */
        /* <DEDUP_REMOVED lines=14> */
.L_x_31914:
[--C-:B0----5:R-:W-:Y:S02]  /*0d00*/  HADD2.F32 R143, -RZ, R152.reuse.H1_H1 ;  /* 0x30000098ff8f7230 */ /* 0x121fe40000004100 */
[--C-:B------:R-:W-:Y:S02]  /*0d10*/  HADD2.F32 R145, -RZ, R153.reuse.H0_H0 ;  /* 0x20000099ff917230 */ /* 0x100fe40000004100 */
[----:B------:R-:W-:Y:S02]  /*0d20*/  HADD2.F32 R141, -RZ, R152.H0_H0 ;  /* 0x20000098ff8d7230 */ /* 0x000fe40000004100 */
[-C--:B------:R-:W-:Y:S01]  /*0d30*/  FMUL.FTZ R140, R143, R0.reuse ;  /* 0x000000008f8c7220 */ /* 0x080fe20000410000 */
[----:B------:R-:W-:Y:S02]  /*0d40*/  HADD2.F32 R153, -RZ, R153.H1_H1 ;  /* 0x30000099ff997230 */ /* 0x000fe40000004100 */
        /* <DEDUP_REMOVED lines=19> */
.L_x_31915:
        /* <DEDUP_REMOVED lines=11> */
[--C-:B-1---5:R-:W-:Y:S02]  /*0f30*/  HADD2.F32 R151, -RZ, R160.reuse.H1_H1 ;  /* 0x300000a0ff977230 */ /* 0x122fe40000004100 */
        /* <DEDUP_REMOVED lines=24> */
.L_x_31916:
[--C-:B-1---5:R-:W-:Y:S02]  /*10c0*/  HADD2.F32 R151, -RZ, R160.reuse.H1_H1 ;  /* 0x300000a0ff977230 */ /* 0x122fe40000004100 */
        /* <DEDUP_REMOVED lines=23> */
.L_x_31917:
        /* <DEDUP_REMOVED lines=21> */
[----:B------:R-:W-:Y:S02]  /*1390*/  HADD2.F32 R177, -RZ, R182.H0_H0 ;  /* 0x200000b6ffb17230 */ /* 0x000fe40000004100 */
        /* <DEDUP_REMOVED lines=14> */
.L_x_31918:
        /* <DEDUP_REMOVED lines=24> */
.L_x_31919:
        /* <DEDUP_REMOVED lines=12> */
[----:B------:R-:W-:Y:S02]  /*16c0*/  HADD2.F32 R193, -RZ, R179.H1_H1 ;  /* 0x300000b3ffc17230 */ /* 0x000fe40000004100 */
[--C-:B------:R-:W-:Y:S02]  /*16d0*/  HADD2.F32 R165, -RZ, R176.reuse.H0_H0 ;  /* 0x200000b0ffa57230 */ /* 0x100fe40000004100 */
[-C--:B------:R-:W-:Y:S01]  /*16e0*/  FMUL.FTZ R191, R191, R0.reuse ;  /* 0x00000000bfbf7220 */ /* 0x080fe20000410000 */
[----:B------:R-:W-:Y:S02]  /*16f0*/  HADD2.F32 R179, -RZ, R176.H1_H1 ;  /* 0x300000b0ffb37230 */ /* 0x000fe40000004100 */
[----:B------:R-:W-:Y:S01]  /*1700*/  FMUL.FTZ R170, R193, R0 ;  /* 0x00000000c1aa7220 */ /* 0x000fe20000410000 */
[----:B-1----:R-:W-:-:S02]  /*1710*/  HADD2.F32 R181, -RZ, R177.H0_H0 ;  /* 0x200000b1ffb57230 */ /* 0x002fc40000004100 */
[-C--:B------:R-:W-:Y:S01]  /*1720*/  FMUL.FTZ R165, R165, R0.reuse ;  /* 0x00000000a5a57220 */ /* 0x080fe20000410000 */
[----:B------:R-:W-:Y:S02]  /*1730*/  HADD2.F32 R183, -RZ, R177.H1_H1 ;  /* 0x300000b1ffb77230 */ /* 0x000fe40000004100 */
[-C--:B------:R-:W-:Y:S01]  /*1740*/  FMUL.FTZ R164, R179, R0.reuse ;  /* 0x00000000b3a47220 */ /* 0x080fe20000410000 */
[--C-:B------:R-:W-:Y:S02]  /*1750*/  HADD2.F32 R187, -RZ, R178.reuse.H0_H0 ;  /* 0x200000b2ffbb7230 */ /* 0x100fe40000004100 */
[-C--:B------:R-:W-:Y:S01]  /*1760*/  FMUL.FTZ R177, R181, R0.reuse ;  /* 0x00000000b5b17220 */ /* 0x080fe20000410000 */
[----:B------:R-:W-:Y:S02]  /*1770*/  HADD2.F32 R189, -RZ, R178.H1_H1 ;  /* 0x300000b2ffbd7230 */ /* 0x000fe40000004100 */
        /* <DEDUP_REMOVED lines=12> */
.L_x_31920:
        /* <DEDUP_REMOVED lines=24> */
.L_x_31921:
        /* <DEDUP_REMOVED lines=148> */
.L_x_31935:
        /* <DEDUP_REMOVED lines=60> */
[----:B------:R-:W-:Y:S01]  /*26c0*/  F2FP.F16.F32.PACK_AB R135, R184, R151 ;  /* 0x00000097b887723e */ /* 0x000fe200000000ff */
        /* <DEDUP_REMOVED lines=9> */
[----:B------:R-:W-:Y:S01]  /*2760*/  F2FP.F16.F32.PACK_AB R134, R134, R139 ;  /* 0x0000008b8686723e */ /* 0x000fe200000000ff */
[----:B------:R-:W-:Y:S01]  /*2770*/  FFMA.FTZ R157, R152, R25, R65 ;  /* 0x00000019989d7223 */ /* 0x000fe20000010041 */
[----:B------:R-:W-:Y:S01]  /*2780*/  FADD.FTZ R154, -R166, R154 ;  /* 0x0000009aa69a7221 */ /* 0x000fe20000010100 */
[----:B0-----:R-:W-:Y:S01]  /*2790*/  IMAD.WIDE.U32 R140, R167, 0x10, R132 ;  /* 0x00000010a78c7825 */ /* 0x001fe200078e0084 */
[----:B------:R-:W-:-:S03]  /*27a0*/  F2FP.F16.F32.PACK_AB R139, R136, R159 ;  /* 0x0000009f888b723e */ /* 0x000fc600000000ff */
        /* <DEDUP_REMOVED lines=23> */
[----:B------:R-:W-:Y:S01]  /*2920*/  F2FP.F16.F32.PACK_AB R132, R137, R132 ;  /* 0x000000848984723e */ /* 0x000fe200000000ff */
        /* <DEDUP_REMOVED lines=71> */
.L_x_31922:
        /* <DEDUP_REMOVED lines=8> */
.L_x_31925:
[----:B------:R-:W-:Y:S05]  /*2e20*/  BSYNC B0 ;  /* 0x0000000000007941 */ /* 0x000fea0003800000 */
.L_x_31924:
        /* <DEDUP_REMOVED lines=9> */
.L_x_31926:
[----:B------:R-:W-:Y:S01]  /*2ec0*/  HFMA2 R174, -RZ, RZ, 0, 2.384185791015625e-07 ;  /* 0x00000004ffae7431 */ /* 0x000fe200000001ff */
[----:B------:R-:W-:-:S05]  /*2ed0*/  MOV R165, R189 ;  /* 0x000000bd00a57202 */ /* 0x000fca0000000f00 */
[----:B------:R-:W-:-:S05]  /*2ee0*/  FADD.FTZ R168, R166, R165 ;  /* 0x000000a5a6a87221 */ /* 0x000fca0000010000 */
[----:B------:R-:W-:-:S07]  /*2ef0*/  MOV R191, R168 ;  /* 0x000000a800bf7202 */ /* 0x000fce0000000f00 */
[----:B------:R-:W-:Y:S05]  /*2f00*/  WARPSYNC.COLLECTIVE R172, `(.L_x_31927) ;  /* 0x00000000ac087348 */ /* 0x000fea0003c00000 */
[----:B------:R0:W1:Y:S02]  /*2f10*/  SHFL.BFLY P2, R189, R191, R174, R193 ;  /* 0x0c0000aebfbd7389 */ /* 0x00006400000400c1 */
[----:B01----:R-:W-:Y:S05]  /*2f20*/  ENDCOLLECTIVE ;  /* 0x000000000000791b */ /* 0x003fea0003800000 */
.L_x_31927:
        /* <DEDUP_REMOVED lines=8> */
.L_x_31928:
[----:B------:R-:W-:Y:S01]  /*2fb0*/  HFMA2 R174, -RZ, RZ, 0, 9.5367431640625e-07 ;  /* 0x00000010ffae7431 */ /* 0x000fe200000001ff */
[----:B------:R-:W-:-:S05]  /*2fc0*/  MOV R164, R189 ;  /* 0x000000bd00a47202 */ /* 0x000fca0000000f00 */
[----:B------:R-:W-:-:S05]  /*2fd0*/  FADD.FTZ R170, R169, R164 ;  /* 0x000000a4a9aa7221 */ /* 0x000fca0000010000 */
[----:B------:R-:W-:-:S07]  /*2fe0*/  MOV R191, R170 ;  /* 0x000000aa00bf7202 */ /* 0x000fce0000000f00 */
[----:B------:R-:W-:Y:S05]  /*2ff0*/  WARPSYNC.COLLECTIVE R172, `(.L_x_31929) ;  /* 0x00000000ac087348 */ /* 0x000fea0003c00000 */
[----:B------:R0:W1:Y:S02]  /*3000*/  SHFL.BFLY P2, R189, R191, R174, R193 ;  /* 0x0c0000aebfbd7389 */ /* 0x00006400000400c1 */
[----:B01----:R-:W-:Y:S05]  /*3010*/  ENDCOLLECTIVE ;  /* 0x000000000000791b */ /* 0x003fea0003800000 */
.L_x_31929:
        /* <DEDUP_REMOVED lines=88> */
.L_x_31930:
[----:B------:R-:W-:Y:S01]  /*35a0*/  HFMA2 R174, -RZ, RZ, 0, 1.1920928955078125e-07 ;  /* 0x00000002ffae7431 */ /* 0x000fe200000001ff */
[----:B------:R-:W-:-:S05]  /*35b0*/  MOV R169, R189 ;  /* 0x000000bd00a97202 */ /* 0x000fca0000000f00 */
[----:B------:R-:W-:-:S05]  /*35c0*/  FADD.FTZ R169, R0, R169 ;  /* 0x000000a900a97221 */ /* 0x000fca0000010000 */
[----:B------:R-:W-:-:S07]  /*35d0*/  MOV R191, R169 ;  /* 0x000000a900bf7202 */ /* 0x000fce0000000f00 */
[----:B------:R-:W-:Y:S05]  /*35e0*/  WARPSYNC.COLLECTIVE R172, `(.L_x_31931) ;  /* 0x00000000ac087348 */ /* 0x000fea0003c00000 */
[----:B------:R0:W1:Y:S02]  /*35f0*/  SHFL.BFLY P2, R189, R191, R174, R193 ;  /* 0x0c0000aebfbd7389 */ /* 0x00006400000400c1 */
[----:B01----:R-:W-:Y:S05]  /*3600*/  ENDCOLLECTIVE ;  /* 0x000000000000791b */ /* 0x003fea0003800000 */
.L_x_31931:
[----:B------:R-:W-:Y:S01]  /*3610*/  HFMA2 R174, -RZ, RZ, 0, 2.384185791015625e-07 ;  /* 0x00000004ffae7431 */ /* 0x000fe200000001ff */
[----:B------:R-:W-:-:S05]  /*3620*/  MOV R166, R189 ;  /* 0x000000bd00a67202 */ /* 0x000fca0000000f00 */
[----:B------:R-:W-:-:S05]  /*3630*/  FADD.FTZ R166, R169, R166 ;  /* 0x000000a6a9a67221 */ /* 0x000fca0000010000 */
[----:B------:R-:W-:-:S07]  /*3640*/  MOV R191, R166 ;  /* 0x000000a600bf7202 */ /* 0x000fce0000000f00 */
[----:B------:R-:W-:Y:S05]  /*3650*/  WARPSYNC.COLLECTIVE R172, `(.L_x_31932) ;  /* 0x00000000ac087348 */ /* 0x000fea0003c00000 */
[----:B------:R0:W1:Y:S02]  /*3660*/  SHFL.BFLY P2, R189, R191, R174, R193 ;  /* 0x0c0000aebfbd7389 */ /* 0x00006400000400c1 */
[----:B01----:R-:W-:Y:S05]  /*3670*/  ENDCOLLECTIVE ;  /* 0x000000000000791b */ /* 0x003fea0003800000 */
.L_x_31932:
[----:B------:R-:W-:Y:S01]  /*3680*/  HFMA2 R174, -RZ, RZ, 0, 4.76837158203125e-07 ;  /* 0x00000008ffae7431 */ /* 0x000fe200000001ff */
[----:B------:R-:W-:-:S05]  /*3690*/  MOV R187, R189 ;  /* 0x000000bd00bb7202 */ /* 0x000fca0000000f00 */
[----:B------:R-:W-:-:S05]  /*36a0*/  FADD.FTZ R187, R166, R187 ;  /* 0x000000bba6bb7221 */ /* 0x000fca0000010000 */
[----:B------:R-:W-:-:S07]  /*36b0*/  MOV R191, R187 ;  /* 0x000000bb00bf7202 */ /* 0x000fce0000000f00 */
[----:B------:R-:W-:Y:S05]  /*36c0*/  WARPSYNC.COLLECTIVE R172, `(.L_x_31933) ;  /* 0x00000000ac087348 */ /* 0x000fea0003c00000 */
[----:B------:R0:W1:Y:S02]  /*36d0*/  SHFL.BFLY P2, R189, R191, R174, R193 ;  /* 0x0c0000aebfbd7389 */ /* 0x00006400000400c1 */
[----:B01----:R-:W-:Y:S05]  /*36e0*/  ENDCOLLECTIVE ;  /* 0x000000000000791b */ /* 0x003fea0003800000 */
.L_x_31933:
[----:B------:R-:W-:Y:S01]  /*36f0*/  HFMA2 R174, -RZ, RZ, 0, 9.5367431640625e-07 ;  /* 0x00000010ffae7431 */ /* 0x000fe200000001ff */
[----:B------:R-:W-:-:S05]  /*3700*/  MOV R168, R189 ;  /* 0x000000bd00a87202 */ /* 0x000fca0000000f00 */
[----:B------:R-:W-:-:S05]  /*3710*/  FADD.FTZ R168, R187, R168 ;  /* 0x000000a8bba87221 */ /* 0x000fca0000010000 */
[----:B------:R-:W-:-:S07]  /*3720*/  MOV R191, R168 ;  /* 0x000000a800bf7202 */ /* 0x000fce0000000f00 */
[----:B------:R-:W-:Y:S05]  /*3730*/  WARPSYNC.COLLECTIVE R172, `(.L_x_31934) ;  /* 0x00000000ac087348 */ /* 0x000fea0003c00000 */
[----:B------:R0:W1:Y:S02]  /*3740*/  SHFL.BFLY P2, R189, R191, R174, R193 ;  /* 0x0c0000aebfbd7389 */ /* 0x00006400000400c1 */
[----:B01----:R-:W-:Y:S05]  /*3750*/  ENDCOLLECTIVE ;  /* 0x000000000000791b */ /* 0x003fea0003800000 */
.L_x_31934:
[----:B------:R-:W-:Y:S05]  /*3760*/  BRA `(.L_x_31935) ;  /* 0xffffffe800e47947 */ /* 0x000fea000383ffff */
.L_x_31936:
        /* <DEDUP_REMOVED lines=9> */
.L_x_45885:


//--------------------- .text._ZN10layer_norm13ln_fwd_kernelINS_13Kernel_traitsIf6__halffS2_fjLj1280ELj1ELj4ELj1ELj16ENS_18Kernel_traits_baseILj1280EfS2_fS2_fjLj128EEEEELb0ELb1ELb1ELb0EEEvNS_9FwdParamsE --------------------------
	.section	.text._ZN10layer_norm13ln_fwd_kernelINS_13Kernel_traitsIf6__halffS2_fjLj1280ELj1ELj4ELj1ELj16ENS_18Kernel_traits_baseILj1280EfS2_fS2_fjLj128EEEEELb0ELb1ELb1ELb0EEEvNS_9FwdParamsE,"ax",@progbits
	.align	128
        .global         _ZN10layer_norm13ln_fwd_kernelINS_13Kernel_traitsIf6__halffS2_fjLj1280ELj1ELj4ELj1ELj16ENS_18Kernel_traits_baseILj1280EfS2_fS2_fjLj128EEEEELb0ELb1ELb1ELb0EEEvNS_9FwdParamsE
        .type           _ZN10layer_norm13ln_fwd_kernelINS_13Kernel_traitsIf6__halffS2_fjLj1280ELj1ELj4ELj1ELj16ENS_18Kernel_traits_baseILj1280EfS2_fS2_fjLj128EEEEELb0ELb1ELb1ELb0EEEvNS_9FwdParamsE,@function
        .size           _ZN10layer_norm13ln_fwd_kernelINS_13Kernel_traitsIf6__halffS2_fjLj1280ELj1ELj4ELj1ELj16ENS_18Kernel_traits_baseILj1280EfS2_fS2_fjLj128EEEEELb0ELb1ELb1ELb0EEEvNS_9FwdParamsE,(.L_x_45886 - _ZN10layer_norm13ln_fwd_kernelINS_13Kernel_traitsIf6__halffS2_fjLj1280ELj1ELj4ELj1ELj16ENS_18Kernel_traits_baseILj1280EfS2_fS2_fjLj128EEEEELb0ELb1ELb1ELb0EEEvNS_9FwdParamsE)
        .other          _ZN10layer_norm13ln_fwd_kernelINS_13Kernel_traitsIf6__halffS2_fjLj1280ELj1ELj4ELj1ELj16ENS_18Kernel_traits_baseILj1280EfS2_fS2_fjLj128EEEEELb0ELb1ELb1ELb0EEEvNS_9FwdParamsE,@"STO_CUDA_ENTRY STV_DEFAULT"
_ZN10layer_norm13ln_fwd_kernelINS_13Kernel_traitsIf6__halffS2_fjLj1280ELj1ELj4ELj1ELj16ENS_18Kernel_traits_baseILj1280EfS2_fS2_fjLj128EEEEELb0ELb1ELb1ELb0EEEvNS_9FwdParamsE:
.text._ZN10layer_norm13ln_fwd_kernelINS_13Kernel_traitsIf6__halffS2_fjLj1280ELj1ELj4ELj1ELj16ENS_18Kernel_traits_baseILj1280EfS2_fS2_fjLj128EEEEELb0ELb1ELb1ELb0EEEvNS_9FwdParamsE:
        /* <DEDUP_REMOVED lines=90> */
.L_x_31938:
        /* <DEDUP_REMOVED lines=69> */
.L_x_31939:
[----:B------:R-:W-:Y:S05]  /*09f0*/  BSYNC.RECONVERGENT B0 ;  /* 0x0000000000007941 */ /* 0x000fea0003800200 */
.L_x_31937:
[----:B------:R-:W1:Y:S01]  /*0a00*/  LDCU UR4, c[0x0][0x384] ;  /* 0x00007080ff0477ac */ /* 0x000e620008000800 */
[----:B------:R-:W2:Y:S01]  /*0a10*/  LDCU UR11, c[0x0][0x40c] ;  /* 0x00008180ff0b77ac */ /* 0x000ea20008000800 */
[----:B------:R-:W3:Y:S01]  /*0a20*/  LDCU.U8 UR5, c[0x0][0x410] ;  /* 0x00008200ff0577ac */ /* 0x000ee20008000000 */
[----:B------:R-:W4:Y:S01]  /*0a30*/  LDCU UR10, c[0x0][0x448] ;  /* 0x00008900ff0a77ac */ /* 0x000f220008000800 */
[----:B------:R-:W0:Y:S01]  /*0a40*/  LDCU.64 UR8, c[0x0][0x3a0] ;  /* 0x00007400ff0877ac */ /* 0x000e220008000a00 */
[----:B-1----:R-:W-:-:S13]  /*0a50*/  ISETP.GE.AND P0, PT, R176, UR4, PT ;  /* 0x00000004b0007c0c */ /* 0x002fda000bf06270 */
[----:B0-234-:R-:W-:Y:S05]  /*0a60*/  @P0 EXIT ;  /* 0x000000000000094d */ /* 0x01dfea0003800000 */
.L_x_31978:
        /* <DEDUP_REMOVED lines=28> */
.L_x_31943:
[----:B------:R-:W-:Y:S05]  /*0c30*/  BSYNC.RECONVERGENT B1 ;  /* 0x0000000000017941 */ /* 0x000fea0003800200 */
.L_x_31942:
        /* <DEDUP_REMOVED lines=15> */
[----:B------:R-:W-:-:S07]  /*0d30*/  @P1 HADD2.F32 R174, -RZ, R167.H0_H0 ;  /* 0x200000a7ffae1230 */ /* 0x000fce0000004100 */
[----:B------:R-:W4:Y:S08]  /*0d40*/  @P1 LDC R175, c[0x0][0x40c] ;  /* 0x00010300ffaf1b82 */ /* 0x000f300000000800 */
[----:B------:R-:W4:Y:S01]  /*0d50*/  @P1 LDC R182, c[0x0][0x40c] ;  /* 0x00010300ffb61b82 */ /* 0x000f220000000800 */
[----:B-1----:R-:W-:Y:S01]  /*0d60*/  @P1 FMUL.FTZ R171, R170, R171 ;  /* 0x000000abaaab1220 */ /* 0x002fe20000410000 */
[----:B------:R-:W-:-:S06]  /*0d70*/  @P1 HADD2.F32 R170, -RZ, R166.H0_H0 ;  /* 0x200000a6ffaa1230 */ /* 0x000fcc0000004100 */
[----:B------:R-:W1:Y:S01]  /*0d80*/  @P1 LDC R181, c[0x0][0x40c] ;  /* 0x00010300ffb51b82 */ /* 0x000e620000000800 */
[----:B0-----:R-:W-:Y:S01]  /*0d90*/  @P1 FMUL.FTZ R172, R172, R173 ;  /* 0x000000adacac1220 */ /* 0x001fe20000410000 */
[----:B------:R-:W-:-:S06]  /*0da0*/  @P1 HADD2.F32 R173, -RZ, R166.H1_H1 ;  /* 0x300000a6ffad1230 */ /* 0x000fcc0000004100 */
[----:B------:R-:W0:Y:S01]  /*0db0*/  @P1 LDC R184, c[0x0][0x40c] ;  /* 0x00010300ffb81b82 */ /* 0x000e220000000800 */
[----:B----4-:R-:W-:-:S07]  /*0dc0*/  @P1 FMUL.FTZ R175, R168, R175 ;  /* 0x000000afa8af1220 */ /* 0x010fce0000410000 */
[----:B------:R-:W4:Y:S01]  /*0dd0*/  @P1 LDC R183, c[0x0][0x40c] ;  /* 0x00010300ffb71b82 */ /* 0x000f220000000800 */
[----:B------:R-:W-:Y:S01]  /*0de0*/  @P1 FMUL.FTZ R182, R169, R182 ;  /* 0x000000b6a9b61220 */ /* 0x000fe20000410000 */
[----:B-1----:R-:W-:Y:S01]  /*0df0*/  @P1 FMUL.FTZ R181, R170, R181 ;  /* 0x000000b5aab51220 */ /* 0x002fe20000410000 */
[----:B0-----:R-:W-:Y:S01]  /*0e00*/  @P1 FMUL.FTZ R184, R173, R184 ;  /* 0x000000b8adb81220 */ /* 0x001fe20000410000 */
        /* <DEDUP_REMOVED lines=17> */
[----:B------:R-:W-:-:S05]  /*0f20*/  HADD2.F32 R175, -RZ, R167.H1_H1 ;  /* 0x300000a7ffaf7230 */ /* 0x000fca0000004100 */
[----:B------:R-:W-:-:S04]  /*0f30*/  FMUL.FTZ R182, R175, UR11 ;  /* 0x0000000bafb67c20 */ /* 0x000fc80008410000 */
[----:B------:R-:W-:Y:S01]  /*0f40*/  FFMA.FTZ R175, R182, R19, R135 ;  /* 0x00000013b6af7223 */ /* 0x000fe20000010087 */
[----:B------:R-:W-:Y:S06]  /*0f50*/  BRA `(.L_x_31946) ;  /* 0x0000000000947947 */ /* 0x000fec0003800000 */
.L_x_31945:
[----:B------:R-:W0:Y:S01]  /*0f60*/  @P2 LDC R169, c[0x0][0x40c] ;  /* 0x00010300ffa92b82 */ /* 0x000e220000000800 */
[----:B-----5:R-:W-:Y:S02]  /*0f70*/  @P2 HADD2.F32 R168, -RZ, R164.H0_H0 ;  /* 0x200000a4ffa82230 */ /* 0x020fe40000004100 */
[----:B------:R-:W-:Y:S02]  /*0f80*/  @P2 HADD2.F32 R174, -RZ, R165.H1_H1 ;  /* 0x300000a5ffae2230 */ /* 0x000fe40000004100 */
[--C-:B------:R-:W-:Y:S02]  /*0f90*/  @P2 HADD2.F32 R181, -RZ, R166.reuse.H0_H0 ;  /* 0x200000a6ffb52230 */ /* 0x100fe40000004100 */
        /* <DEDUP_REMOVED lines=9> */
[--C-:B------:R-:W-:Y:S02]  /*1030*/  @P2 HADD2.F32 R174, -RZ, R167.reuse.H0_H0 ;  /* 0x200000a7ffae2230 */ /* 0x100fe40000004100 */
[----:B------:R-:W-:-:S04]  /*1040*/  @P2 HADD2.F32 R175, -RZ, R167.H1_H1 ;  /* 0x300000a7ffaf2230 */ /* 0x000fc80000004100 */
[----:B------:R-:W1:Y:S01]  /*1050*/  @P2 LDC R186, c[0x0][0x40c] ;  /* 0x00010300ffba2b82 */ /* 0x000e620000000800 */
[----:B--2---:R-:W-:-:S07]  /*1060*/  @P2 FMUL.FTZ R172, R168, R173 ;  /* 0x000000ada8ac2220 */ /* 0x004fce0000410000 */
[----:B------:R-:W2:Y:S01]  /*1070*/  @P2 LDC R185, c[0x0][0x40c] ;  /* 0x00010300ffb92b82 */ /* 0x000ea20000000800 */
[----:B---3--:R-:W-:Y:S01]  /*1080*/  @P2 FMUL.FTZ R173, R169, R170 ;  /* 0x000000aaa9ad2220 */ /* 0x008fe20000410000 */
[----:B------:R-:W-:Y:S01]  /*1090*/  CS2R R168, SRZ ;  /* 0x0000000000a87805 */ /* 0x000fe2000001ff00 */
[----:B------:R-:W-:Y:S02]  /*10a0*/  HFMA2 R170, -RZ, RZ, 0, 0 ;  /* 0x00000000ffaa7431 */ /* 0x000fe400000001ff */
[----:B------:R-:W-:Y:S01]  /*10b0*/  @P2 FMUL.FTZ R169, R172, R13 ;  /* 0x0000000daca92220 */ /* 0x000fe20000410000 */
[----:B------:R-:W-:Y:S01]  /*10c0*/  @P2 FMUL.FTZ R170, R173, R14 ;  /* 0x0000000eadaa2220 */ /* 0x000fe20000410000 */
[----:B------:R-:W-:Y:S01]  /*10d0*/  @P2 FMUL.FTZ R168, R171, R12 ;  /* 0x0000000caba82220 */ /* 0x000fe20000410000 */
[----:B------:R-:W-:Y:S01]  /*10e0*/  CS2R R172, SRZ ;  /* 0x0000000000ac7805 */ /* 0x000fe2000001ff00 */
[----:B------:R-:W3:Y:S01]  /*10f0*/  @P2 LDC R188, c[0x0][0x40c] ;  /* 0x00010300ffbc2b82 */ /* 0x000ee20000000800 */
[----:B0-----:R-:W-:Y:S01]  /*1100*/  @P2 FMUL.FTZ R181, R181, R184 ;  /* 0x000000b8b5b52220 */ /* 0x001fe20000410000 */
[----:B------:R-:W-:Y:S01]  /*1110*/  MOV R171, RZ ;  /* 0x000000ff00ab7202 */ /* 0x000fe20000000f00 */
[----:B------:R-:W-:-:S02]  /*1120*/  @P2 FMUL.FTZ R171, R182, R15 ;  /* 0x0000000fb6ab2220 */ /* 0x000fc40000410000 */
[----:B------:R-:W-:Y:S01]  /*1130*/  @P2 FMUL.FTZ R172, R181, R16 ;  /* 0x00000010b5ac2220 */ /* 0x000fe20000410000 */
[----:B-1----:R-:W-:-:S04]  /*1140*/  @P2 FMUL.FTZ R186, R183, R186 ;  /* 0x000000bab7ba2220 */ /* 0x002fc80000410000 */
[----:B------:R-:W-:Y:S01]  /*1150*/  @P2 FMUL.FTZ R173, R186, R17 ;  /* 0x00000011baad2220 */ /* 0x000fe20000410000 */
[----:B--2---:R-:W-:Y:S01]  /*1160*/  @P2 FMUL.FTZ R185, R174, R185 ;  /* 0x000000b9aeb92220 */ /* 0x004fe20000410000 */
[----:B---3--:R-:W-:Y:S01]  /*1170*/  @P2 FMUL.FTZ R188, R175, R188 ;  /* 0x000000bcafbc2220 */ /* 0x008fe20000410000 */
[----:B------:R-:W-:Y:S02]  /*1180*/  CS2R R174, SRZ ;  /* 0x0000000000ae7805 */ /* 0x000fe4000001ff00 */
[----:B------:R-:W-:Y:S01]  /*1190*/  @P2 FMUL.FTZ R174, R185, R18 ;  /* 0x00000012b9ae2220 */ /* 0x000fe20000410000 */
[----:B------:R-:W-:-:S07]  /*11a0*/  @P2 FMUL.FTZ R175, R188, R19 ;  /* 0x00000013bcaf2220 */ /* 0x000fce0000410000 */
.L_x_31946:
[----:B------:R-:W-:Y:S05]  /*11b0*/  BSYNC.RECONVERGENT B1 ;  /* 0x0000000000017941 */ /* 0x000fea0003800200 */
.L_x_31944:
[----:B------:R-:W0:Y:S01]  /*11c0*/  LDC.64 R182, c[0x0][0x3a8] ;  /* 0x0000ea00ffb67b82 */ /* 0x000e220000000a00 */
[----:B------:R-:W-:Y:S01]  /*11d0*/  IADD3 R180, PT, PT, R180, 0x20, RZ ;  /* 0x00000020b4b47810 */ /* 0x000fe20007ffe0ff */
[C---:B0-----:R-:W-:Y:S01]  /*11e0*/  IMAD.WIDE.U32 R182, R178.reuse, 0x20, R182 ;  /* 0x00000020b2b67825 */ /* 0x041fe200078e00b6 */
[----:B------:R-:W-:-:S04]  /*11f0*/  IADD3 R178, PT, PT, R178, 0x20, RZ ;  /* 0x00000020b2b27810 */ /* 0x000fc80007ffe0ff */
[----:B------:R0:W-:Y:S04]  /*1200*/  STG.E.128 desc[UR6][R182.64], R168 ;  /* 0x000000a8b6007986 */ /* 0x0001e8000c101d06 */
[----:B------:R0:W-:Y:S02]  /*1210*/  STG.E.128 desc[UR6][R182.64+0x10], R172 ;  /* 0x000010acb6007986 */ /* 0x0001e4000c101d06 */
.L_x_31941:
[----:B------:R-:W-:Y:S05]  /*1220*/  BSYNC.RECONVERGENT B0 ;  /* 0x0000000000007941 */ /* 0x000fea0003800200 */
.L_x_31940:
        /* <DEDUP_REMOVED lines=16> */
[----:B------:R-:W2:Y:S01]  /*1330*/  @P1 LDC R141, c[0x0][0x40c] ;  /* 0x00010300ff8d1b82 */ /* 0x000ea20000000800 */
[--C-:B-1---5:R-:W-:Y:S02]  /*1340*/  @P1 HADD2.F32 R138, -RZ, R164.reuse.H1_H1 ;  /* 0x300000a4ff8a1230 */ /* 0x122fe40000004100 */
[--C-:B------:R-:W-:Y:S02]  /*1350*/  @P1 HADD2.F32 R140, -RZ, R165.reuse.H0_H0 ;  /* 0x200000a5ff8c1230 */ /* 0x100fe40000004100 */
[----:B------:R-:W-:Y:S02]  /*1360*/  @P1 HADD2.F32 R142, -RZ, R165.H1_H1 ;  /* 0x300000a5ff8e1230 */ /* 0x000fe40000004100 */
[----:B------:R-:W-:Y:S01]  /*1370*/  @P1 HADD2.F32 R136, -RZ, R164.H0_H0 ;  /* 0x200000a4ff881230 */ /* 0x000fe20000004100 */
[----:B------:R-:W1:Y:S08]  /*1380*/  @P1 LDC R143, c[0x0][0x40c] ;  /* 0x00010300ff8f1b82 */ /* 0x000e700000000800 */
[----:B------:R-:W3:Y:S08]  /*1390*/  @P1 LDC R181, c[0x0][0x40c] ;  /* 0x00010300ffb51b82 */ /* 0x000ef00000000800 */
[----:B------:R-:W4:Y:S01]  /*13a0*/  @P1 LDC R137, c[0x0][0x40c] ;  /* 0x00010300ff891b82 */ /* 0x000f220000000800 */
[----:B--2---:R-:W-:Y:S01]  /*13b0*/  @P1 FMUL.FTZ R138, R138, R141 ;  /* 0x0000008d8a8a1220 */ /* 0x004fe20000410000 */
[----:B------:R-:W-:-:S06]  /*13c0*/  @P1 HADD2.F32 R141, -RZ, R166.H1_H1 ;  /* 0x300000a6ff8d1230 */ /* 0x000fcc0000004100 */
[----:B0-----:R-:W0:Y:S01]  /*13d0*/  @P1 LDC R183, c[0x0][0x40c] ;  /* 0x00010300ffb71b82 */ /* 0x001e220000000800 */
[----:B-1----:R-:W-:Y:S01]  /*13e0*/  @P1 FMUL.FTZ R143, R140, R143 ;  /* 0x0000008f8c8f1220 */ /* 0x002fe20000410000 */
[----:B------:R-:W-:-:S06]  /*13f0*/  @P1 HADD2.F32 R140, -RZ, R166.H0_H0 ;  /* 0x200000a6ff8c1230 */ /* 0x000fcc0000004100 */
[----:B------:R-:W1:Y:S01]  /*1400*/  @P1 LDC R184, c[0x0][0x40c] ;  /* 0x00010300ffb81b82 */ /* 0x000e620000000800 */
[----:B---3--:R-:W-:Y:S01]  /*1410*/  @P1 FMUL.FTZ R182, R142, R181 ;  /* 0x000000b58eb61220 */ /* 0x008fe20000410000 */
[----:B------:R-:W-:-:S06]  /*1420*/  @P1 HADD2.F32 R142, -RZ, R167.H0_H0 ;  /* 0x200000a7ff8e1230 */ /* 0x000fcc0000004100 */
[----:B------:R-:W2:Y:S01]  /*1430*/  @P1 LDC R185, c[0x0][0x40c] ;  /* 0x00010300ffb91b82 */ /* 0x000ea20000000800 */
[----:B----4-:R-:W-:Y:S01]  /*1440*/  @P1 FMUL.FTZ R139, R136, R137 ;  /* 0x00000089888b1220 */ /* 0x010fe20000410000 */
[----:B------:R-:W-:Y:S01]  /*1450*/  MOV R137, R129 ;  /* 0x0000008100897202 */ /* 0x000fe20000000f00 */
[----:B------:R-:W-:Y:S01]  /*1460*/  @P1 FFMA.FTZ R137, R138, R29, R129 ;  /* 0x0000001d8a891223 */ /* 0x000fe20000010081 */
[----:B------:R-:W-:Y:S01]  /*1470*/  MOV R136, R128 ;  /* 0x0000008000887202 */ /* 0x000fe20000000f00 */
[----:B------:R-:W-:Y:S01]  /*1480*/  @P1 FFMA.FTZ R136, R139, R28, R128 ;  /* 0x0000001c8b881223 */ /* 0x000fe20000010080 */
[----:B------:R-:W-:Y:S01]  /*1490*/  MOV R138, R130 ;  /* 0x00000082008a7202 */ /* 0x000fe20000000f00 */
[----:B------:R-:W-:Y:S01]  /*14a0*/  @P1 FFMA.FTZ R138, R143, R30, R130 ;  /* 0x0000001e8f8a1223 */ /* 0x000fe20000010082 */
[----:B0-----:R-:W-:Y:S01]  /*14b0*/  @P1 FMUL.FTZ R183, R140, R183 ;  /* 0x000000b78cb71220 */ /* 0x001fe20000410000 */
[----:B------:R-:W-:Y:S01]  /*14c0*/  MOV R139, R131 ;  /* 0x00000083008b7202 */ /* 0x000fe20000000f00 */
[----:B------:R-:W-:Y:S01]  /*14d0*/  @P1 FFMA.FTZ R139, R182, R31, R131 ;  /* 0x0000001fb68b1223 */ /* 0x000fe20000010083 */
[----:B------:R-:W-:Y:S01]  /*14e0*/  MOV R140, R132 ;  /* 0x00000084008c7202 */ /* 0x000fe20000000f00 */
[----:B------:R-:W-:Y:S01]  /*14f0*/  @P1 FFMA.FTZ R140, R183, R32, R132 ;  /* 0x00000020b78c1223 */ /* 0x000fe20000010084 */
[----:B------:R-:W-:Y:S01]  /*1500*/  MOV R143, R135 ;  /* 0x00000087008f7202 */ /* 0x000fe20000000f00 */
[----:B-1----:R-:W-:Y:S01]  /*1510*/  @P1 FMUL.FTZ R184, R141, R184 ;  /* 0x000000b88db81220 */ /* 0x002fe20000410000 */
[----:B------:R-:W-:-:S03]  /*1520*/  MOV R141, R133 ;  /* 0x00000085008d7202 */ /* 0x000fc60000000f00 */
[----:B------:R-:W-:Y:S01]  /*1530*/  @P1 FFMA.FTZ R141, R184, R33, R133 ;  /* 0x00000021b88d1223 */ /* 0x000fe20000010085 */
[----:B--2---:R-:W-:Y:S01]  /*1540*/  @P1 FMUL.FTZ R185, R142, R185 ;  /* 0x000000b98eb91220 */ /* 0x004fe20000410000 */
[----:B------:R-:W-:-:S03]  /*1550*/  MOV R142, R134 ;  /* 0x00000086008e7202 */ /* 0x000fc60000000f00 */
[----:B------:R-:W-:Y:S01]  /*1560*/  @P1 FFMA.FTZ R142, R185, R34, R134 ;  /* 0x00000022b98e1223 */ /* 0x000fe20000010086 */
[----:B------:R-:W-:Y:S06]  /*1570*/  @!P1 BRA `(.L_x_31951) ;  /* 0x0000000000a49947 */ /* 0x000fec0003800000 */
[----:B------:R-:W-:-:S05]  /*1580*/  HADD2.F32 R143, -RZ, R167.H1_H1 ;  /* 0x300000a7ff8f7230 */ /* 0x000fca0000004100 */
[----:B------:R-:W-:-:S04]  /*1590*/  FMUL.FTZ R182, R143, UR11 ;  /* 0x0000000b8fb67c20 */ /* 0x000fc80008410000 */
[----:B------:R-:W-:Y:S01]  /*15a0*/  FFMA.FTZ R143, R182, R35, R135 ;  /* 0x00000023b68f7223 */ /* 0x000fe20000010087 */
[----:B------:R-:W-:Y:S06]  /*15b0*/  BRA `(.L_x_31951) ;  /* 0x0000000000947947 */ /* 0x000fec0003800000 */
.L_x_31950:
[----:B-1----:R-:W1:Y:S01]  /*15c0*/  @P2 LDC R137, c[0x0][0x40c] ;  /* 0x00010300ff892b82 */ /* 0x002e620000000800 */
[----:B-----5:R-:W-:Y:S02]  /*15d0*/  @P2 HADD2.F32 R136, -RZ, R164.H0_H0 ;  /* 0x200000a4ff882230 */ /* 0x020fe40000004100 */
[----:B------:R-:W-:Y:S02]  /*15e0*/  @P2 HADD2.F32 R142, -RZ, R165.H1_H1 ;  /* 0x300000a5ff8e2230 */ /* 0x000fe40000004100 */
[--C-:B------:R-:W-:Y:S02]  /*15f0*/  @P2 HADD2.F32 R181, -RZ, R166.reuse.H0_H0 ;  /* 0x200000a6ffb52230 */ /* 0x100fe40000004100 */
[----:B0-----:R-:W-:Y:S01]  /*1600*/  @P2 HADD2.F32 R183, -RZ, R166.H1_H1 ;  /* 0x300000a6ffb72230 */ /* 0x001fe20000004100 */
[----:B------:R-:W0:Y:S08]  /*1610*/  @P2 LDC R143, c[0x0][0x40c] ;  /* 0x00010300ff8f2b82 */ /* 0x000e300000000800 */
[----:B------:R-:W2:Y:S08]  /*1620*/  @P2 LDC R141, c[0x0][0x40c] ;  /* 0x00010300ff8d2b82 */ /* 0x000eb00000000800 */
[----:B------:R-:W3:Y:S01]  /*1630*/  @P2 LDC R138, c[0x0][0x40c] ;  /* 0x00010300ff8a2b82 */ /* 0x000ee20000000800 */
[----:B-1----:R-:W-:Y:S01]  /*1640*/  @P2 FMUL.FTZ R139, R136, R137 ;  /* 0x00000089888b2220 */ /* 0x002fe20000410000 */
[----:B------:R-:W-:-:S02]  /*1650*/  @P2 HADD2.F32 R136, -RZ, R164.H1_H1 ;  /* 0x300000a4ff882230 */ /* 0x000fc40000004100 */
[----:B------:R-:W-:-:S04]  /*1660*/  @P2 HADD2.F32 R137, -RZ, R165.H0_H0 ;  /* 0x200000a5ff892230 */ /* 0x000fc80000004100 */
[----:B------:R-:W1:Y:S01]  /*1670*/  @P2 LDC R184, c[0x0][0x40c] ;  /* 0x00010300ffb82b82 */ /* 0x000e620000000800 */
[----:B0-----:R-:W-:Y:S01]  /*1680*/  @P2 FMUL.FTZ R182, R142, R143 ;  /* 0x0000008f8eb62220 */ /* 0x001fe20000410000 */
[--C-:B------:R-:W-:Y:S02]  /*1690*/  @P2 HADD2.F32 R142, -RZ, R167.reuse.H0_H0 ;  /* 0x200000a7ff8e2230 */ /* 0x100fe40000004100 */
[----:B------:R-:W-:-:S04]  /*16a0*/  @P2 HADD2.F32 R143, -RZ, R167.H1_H1 ;  /* 0x300000a7ff8f2230 */ /* 0x000fc80000004100 */
[----:B------:R-:W0:Y:S01]  /*16b0*/  @P2 LDC R188, c[0x0][0x40c] ;  /* 0x00010300ffbc2b82 */ /* 0x000e220000000800 */
        /* <DEDUP_REMOVED lines=10> */
[----:B-1----:R-:W-:Y:S01]  /*1760*/  @P2 FMUL.FTZ R181, R181, R184 ;  /* 0x000000b8b5b52220 */ /* 0x002fe20000410000 */
[----:B------:R-:W-:Y:S01]  /*1770*/  MOV R139, RZ ;  /* 0x000000ff008b7202 */ /* 0x000fe20000000f00 */
[----:B------:R-:W-:-:S02]  /*1780*/  @P2 FMUL.FTZ R139, R182, R31 ;  /* 0x0000001fb68b2220 */ /* 0x000fc40000410000 */
[----:B------:R-:W-:Y:S01]  /*1790*/  @P2 FMUL.FTZ R140, R181, R32 ;  /* 0x00000020b58c2220 */ /* 0x000fe20000410000 */
[----:B0-----:R-:W-:-:S04]  /*17a0*/  @P2 FMUL.FTZ R188, R183, R188 ;  /* 0x000000bcb7bc2220 */ /* 0x001fc80000410000 */
[----:B------:R-:W-:Y:S01]  /*17b0*/  @P2 FMUL.FTZ R141, R188, R33 ;  /* 0x00000021bc8d2220 */ /* 0x000fe20000410000 */
[----:B--2---:R-:W-:Y:S01]  /*17c0*/  @P2 FMUL.FTZ R185, R142, R185 ;  /* 0x000000b98eb92220 */ /* 0x004fe20000410000 */
[----:B---3--:R-:W-:Y:S01]  /*17d0*/  @P2 FMUL.FTZ R190, R143, R190 ;  /* 0x000000be8fbe2220 */ /* 0x008fe20000410000 */
[----:B------:R-:W-:Y:S02]  /*17e0*/  CS2R R142, SRZ ;  /* 0x00000000008e7805 */ /* 0x000fe4000001ff00 */
[----:B------:R-:W-:Y:S01]  /*17f0*/  @P2 FMUL.FTZ R142, R185, R34 ;  /* 0x00000022b98e2220 */ /* 0x000fe20000410000 */
[----:B------:R-:W-:-:S07]  /*1800*/  @P2 FMUL.FTZ R143, R190, R35 ;  /* 0x00000023be8f2220 */ /* 0x000fce0000410000 */
.L_x_31951:
[----:B------:R-:W-:Y:S05]  /*1810*/  BSYNC.RECONVERGENT B1 ;  /* 0x0000000000017941 */ /* 0x000fea0003800200 */
.L_x_31949:
[----:B------:R-:W0:Y:S01]  /*1820*/  LDC.64 R182, c[0x0][0x3a8] ;  /* 0x0000ea00ffb67b82 */ /* 0x000e220000000a00 */
[----:B------:R-:W-:Y:S01]  /*1830*/  IADD3 R180, PT, PT, R180, 0x20, RZ ;  /* 0x00000020b4b47810 */ /* 0x000fe20007ffe0ff */
[C---:B0-----:R-:W-:Y:S01]  /*1840*/  IMAD.WIDE.U32 R182, R178.reuse, 0x20, R182 ;  /* 0x00000020b2b67825 */ /* 0x041fe200078e00b6 */
[----:B------:R-:W-:-:S04]  /*1850*/  IADD3 R178, PT, PT, R178, 0x20, RZ ;  /* 0x00000020b2b27810 */ /* 0x000fc80007ffe0ff */
[----:B------:R1:W-:Y:S04]  /*1860*/  STG.E.128 desc[UR6][R182.64], R136 ;  /* 0x00000088b6007986 */ /* 0x0003e8000c101d06 */
[----:B------:R1:W-:Y:S02]  /*1870*/  STG.E.128 desc[UR6][R182.64+0x10], R140 ;  /* 0x0000108cb6007986 */ /* 0x0003e4000c101d06 */
.L_x_31948:
[----:B------:R-:W-:Y:S05]  /*1880*/  BSYNC.RECONVERGENT B0 ;  /* 0x0000000000007941 */ /* 0x000fea0003800200 */
.L_x_31947:
        /* <DEDUP_REMOVED lines=16> */
[----:B------:R-:W3:Y:S01]  /*1990*/  @P1 LDC R149, c[0x0][0x40c] ;  /* 0x00010300ff951b82 */ /* 0x000ee20000000800 */
[--C-:B--2--5:R-:W-:Y:S02]  /*19a0*/  @P1 HADD2.F32 R146, -RZ, R164.reuse.H1_H1 ;  /* 0x300000a4ff921230 */ /* 0x124fe40000004100 */
[--C-:B------:R-:W-:Y:S02]  /*19b0*/  @P1 HADD2.F32 R148, -RZ, R165.reuse.H0_H0 ;  /* 0x200000a5ff941230 */ /* 0x100fe40000004100 */
[----:B------:R-:W-:Y:S02]  /*19c0*/  @P1 HADD2.F32 R150, -RZ, R165.H1_H1 ;  /* 0x300000a5ff961230 */ /* 0x000fe40000004100 */
[----:B------:R-:W-:Y:S01]  /*19d0*/  @P1 HADD2.F32 R144, -RZ, R164.H0_H0 ;  /* 0x200000a4ff901230 */ /* 0x000fe20000004100 */
[----:B------:R-:W2:Y:S08]  /*19e0*/  @P1 LDC R151, c[0x0][0x40c] ;  /* 0x00010300ff971b82 */ /* 0x000eb00000000800 */
[----:B------:R-:W4:Y:S08]  /*19f0*/  @P1 LDC R181, c[0x0][0x40c] ;  /* 0x00010300ffb51b82 */ /* 0x000f300000000800 */
[----:B------:R-:W4:Y:S01]  /*1a00*/  @P1 LDC R145, c[0x0][0x40c] ;  /* 0x00010300ff911b82 */ /* 0x000f220000000800 */
[----:B---3--:R-:W-:Y:S01]  /*1a10*/  @P1 FMUL.FTZ R146, R146, R149 ;  /* 0x0000009592921220 */ /* 0x008fe20000410000 */
[----:B------:R-:W-:-:S06]  /*1a20*/  @P1 HADD2.F32 R149, -RZ, R166.H1_H1 ;  /* 0x300000a6ff951230 */ /* 0x000fcc0000004100 */
[----:B01----:R-:W0:Y:S01]  /*1a30*/  @P1 LDC R183, c[0x0][0x40c] ;  /* 0x00010300ffb71b82 */ /* 0x003e220000000800 */
[----:B--2---:R-:W-:Y:S01]  /*1a40*/  @P1 FMUL.FTZ R151, R148, R151 ;  /* 0x0000009794971220 */ /* 0x004fe20000410000 */
[----:B------:R-:W-:-:S06]  /*1a50*/  @P1 HADD2.F32 R148, -RZ, R166.H0_H0 ;  /* 0x200000a6ff941230 */ /* 0x000fcc0000004100 */
[----:B------:R-:W1:Y:S01]  /*1a60*/  @P1 LDC R184, c[0x0][0x40c] ;  /* 0x00010300ffb81b82 */ /* 0x000e620000000800 */
[----:B----4-:R-:W-:Y:S01]  /*1a70*/  @P1 FMUL.FTZ R182, R150, R181 ;  /* 0x000000b596b61220 */ /* 0x010fe20000410000 */
[----:B------:R-:W-:-:S06]  /*1a80*/  @P1 HADD2.F32 R150, -RZ, R167.H0_H0 ;  /* 0x200000a7ff961230 */ /* 0x000fcc0000004100 */
[----:B------:R-:W2:Y:S01]  /*1a90*/  @P1 LDC R185, c[0x0][0x40c] ;  /* 0x00010300ffb91b82 */ /* 0x000ea20000000800 */
[----:B------:R-:W-:Y:S01]  /*1aa0*/  @P1 FMUL.FTZ R147, R144, R145 ;  /* 0x0000009190931220 */ /* 0x000fe20000410000 */
        /* <DEDUP_REMOVED lines=23> */
.L_x_31955:
[----:B--2---:R-:W2:Y:S01]  /*1c20*/  @P2 LDC R145, c[0x0][0x40c] ;  /* 0x00010300ff912b82 */ /* 0x004ea20000000800 */
[----:B-----5:R-:W-:Y:S02]  /*1c30*/  @P2 HADD2.F32 R144, -RZ, R164.H0_H0 ;  /* 0x200000a4ff902230 */ /* 0x020fe40000004100 */
[----:B------:R-:W-:Y:S02]  /*1c40*/  @P2 HADD2.F32 R150, -RZ, R165.H1_H1 ;  /* 0x300000a5ff962230 */ /* 0x000fe40000004100 */
[--C-:B------:R-:W-:Y:S02]  /*1c50*/  @P2 HADD2.F32 R181, -RZ, R166.reuse.H0_H0 ;  /* 0x200000a6ffb52230 */ /* 0x100fe40000004100 */
[----:B01----:R-:W-:Y:S01]  /*1c60*/  @P2 HADD2.F32 R183, -RZ, R166.H1_H1 ;  /* 0x300000a6ffb72230 */ /* 0x003fe20000004100 */
[----:B------:R-:W0:Y:S08]  /*1c70*/  @P2 LDC R151, c[0x0][0x40c] ;  /* 0x00010300ff972b82 */ /* 0x000e300000000800 */
[----:B------:R-:W1:Y:S08]  /*1c80*/  @P2 LDC R149, c[0x0][0x40c] ;  /* 0x00010300ff952b82 */ /* 0x000e700000000800 */
[----:B------:R-:W3:Y:S01]  /*1c90*/  @P2 LDC R146, c[0x0][0x40c] ;  /* 0x00010300ff922b82 */ /* 0x000ee20000000800 */
[----:B--2---:R-:W-:Y:S01]  /*1ca0*/  @P2 FMUL.FTZ R147, R144, R145 ;  /* 0x0000009190932220 */ /* 0x004fe20000410000 */
[----:B------:R-:W-:-:S02]  /*1cb0*/  @P2 HADD2.F32 R144, -RZ, R164.H1_H1 ;  /* 0x300000a4ff902230 */ /* 0x000fc40000004100 */
[----:B------:R-:W-:-:S04]  /*1cc0*/  @P2 HADD2.F32 R145, -RZ, R165.H0_H0 ;  /* 0x200000a5ff912230 */ /* 0x000fc80000004100 */
[----:B------:R-:W2:Y:S01]  /*1cd0*/  @P2 LDC R184, c[0x0][0x40c] ;  /* 0x00010300ffb82b82 */ /* 0x000ea20000000800 */
[----:B0-----:R-:W-:Y:S01]  /*1ce0*/  @P2 FMUL.FTZ R182, R150, R151 ;  /* 0x0000009796b62220 */ /* 0x001fe20000410000 */
[--C-:B------:R-:W-:Y:S02]  /*1cf0*/  @P2 HADD2.F32 R150, -RZ, R167.reuse.H0_H0 ;  /* 0x200000a7ff962230 */ /* 0x100fe40000004100 */
[----:B------:R-:W-:-:S04]  /*1d00*/  @P2 HADD2.F32 R151, -RZ, R167.H1_H1 ;  /* 0x300000a7ff972230 */ /* 0x000fc80000004100 */
[----:B------:R-:W0:Y:S01]  /*1d10*/  @P2 LDC R188, c[0x0][0x40c] ;  /* 0x00010300ffbc2b82 */ /* 0x000e220000000800 */
[----:B-1----:R-:W-:-:S07]  /*1d20*/  @P2 FMUL.FTZ R148, R144, R149 ;  /* 0x0000009590942220 */ /* 0x002fce0000410000 */
[----:B------:R-:W1:Y:S01]  /*1d30*/  @P2 LDC R185, c[0x0][0x40c] ;  /* 0x00010300ffb92b82 */ /* 0x000e620000000800 */
        /* <DEDUP_REMOVED lines=8> */
[----:B--2---:R-:W-:Y:S01]  /*1dc0*/  @P2 FMUL.FTZ R181, R181, R184 ;  /* 0x000000b8b5b52220 */ /* 0x004fe20000410000 */
[----:B------:R-:W-:Y:S01]  /*1dd0*/  MOV R147, RZ ;  /* 0x000000ff00937202 */ /* 0x000fe20000000f00 */
[----:B------:R-:W-:-:S02]  /*1de0*/  @P2 FMUL.FTZ R147, R182, R47 ;  /* 0x0000002fb6932220 */ /* 0x000fc40000410000 */
[----:B------:R-:W-:Y:S01]  /*1df0*/  @P2 FMUL.FTZ R148, R181, R48 ;  /* 0x00000030b5942220 */ /* 0x000fe20000410000 */
[----:B0-----:R-:W-:-:S04]  /*1e00*/  @P2 FMUL.FTZ R188, R183, R188 ;  /* 0x000000bcb7bc2220 */ /* 0x001fc80000410000 */
[----:B------:R-:W-:Y:S01]  /*1e10*/  @P2 FMUL.FTZ R149, R188, R49 ;  /* 0x00000031bc952220 */ /* 0x000fe20000410000 */
[----:B-1----:R-:W-:Y:S01]  /*1e20*/  @P2 FMUL.FTZ R185, R150, R185 ;  /* 0x000000b996b92220 */ /* 0x002fe20000410000 */
[----:B---3--:R-:W-:Y:S01]  /*1e30*/  @P2 FMUL.FTZ R190, R151, R190 ;  /* 0x000000be97be2220 */ /* 0x008fe20000410000 */
[----:B------:R-:W-:Y:S02]  /*1e40*/  CS2R R150, SRZ ;  /* 0x0000000000967805 */ /* 0x000fe4000001ff00 */
[----:B------:R-:W-:Y:S01]  /*1e50*/  @P2 FMUL.FTZ R150, R185, R50 ;  /* 0x00000032b9962220 */ /* 0x000fe20000410000 */
[----:B------:R-:W-:-:S07]  /*1e60*/  @P2 FMUL.FTZ R151, R190, R51 ;  /* 0x00000033be972220 */ /* 0x000fce0000410000 */
.L_x_31956:
[----:B------:R-:W-:Y:S05]  /*1e70*/  BSYNC.RECONVERGENT B1 ;  /* 0x0000000000017941 */ /* 0x000fea0003800200 */
.L_x_31954:
[----:B------:R-:W0:Y:S01]  /*1e80*/  LDC.64 R182, c[0x0][0x3a8] ;  /* 0x0000ea00ffb67b82 */ /* 0x000e220000000a00 */
[----:B------:R-:W-:Y:S01]  /*1e90*/  IADD3 R180, PT, PT, R180, 0x20, RZ ;  /* 0x00000020b4b47810 */ /* 0x000fe20007ffe0ff */
[C---:B0-----:R-:W-:Y:S01]  /*1ea0*/  IMAD.WIDE.U32 R182, R178.reuse, 0x20, R182 ;  /* 0x00000020b2b67825 */ /* 0x041fe200078e00b6 */
[----:B------:R-:W-:-:S04]  /*1eb0*/  IADD3 R178, PT, PT, R178, 0x20, RZ ;  /* 0x00000020b2b27810 */ /* 0x000fc80007ffe0ff */
[----:B------:R2:W-:Y:S04]  /*1ec0*/  STG.E.128 desc[UR6][R182.64], R144 ;  /* 0x00000090b6007986 */ /* 0x0005e8000c101d06 */
[----:B------:R2:W-:Y:S02]  /*1ed0*/  STG.E.128 desc[UR6][R182.64+0x10], R148 ;  /* 0x00001094b6007986 */ /* 0x0005e4000c101d06 */
.L_x_31953:
[----:B------:R-:W-:Y:S05]  /*1ee0*/  BSYNC.RECONVERGENT B0 ;  /* 0x0000000000007941 */ /* 0x000fea0003800200 */
.L_x_31952:
        /* <DEDUP_REMOVED lines=16> */
[----:B------:R-:W4:Y:S01]  /*1ff0*/  @P1 LDC R157, c[0x0][0x40c] ;  /* 0x00010300ff9d1b82 */ /* 0x000f220000000800 */
[--C-:B---3-5:R-:W-:Y:S02]  /*2000*/  @P1 HADD2.F32 R154, -RZ, R164.reuse.H1_H1 ;  /* 0x300000a4ff9a1230 */ /* 0x128fe40000004100 */
[--C-:B------:R-:W-:Y:S02]  /*2010*/  @P1 HADD2.F32 R156, -RZ, R165.reuse.H0_H0 ;  /* 0x200000a5ff9c1230 */ /* 0x100fe40000004100 */
[----:B------:R-:W-:Y:S02]  /*2020*/  @P1 HADD2.F32 R158, -RZ, R165.H1_H1 ;  /* 0x300000a5ff9e1230 */ /* 0x000fe40000004100 */
[----:B------:R-:W-:Y:S01]  /*2030*/  @P1 HADD2.F32 R152, -RZ, R164.H0_H0 ;  /* 0x200000a4ff981230 */ /* 0x000fe20000004100 */
[----:B------:R-:W3:Y:S08]  /*2040*/  @P1 LDC R159, c[0x0][0x40c] ;  /* 0x00010300ff9f1b82 */ /* 0x000ef00000000800 */
[----:B------:R-:W3:Y:S08]  /*2050*/  @P1 LDC R181, c[0x0][0x40c] ;  /* 0x00010300ffb51b82 */ /* 0x000ef00000000800 */
[----:B------:R-:W3:Y:S01]  /*2060*/  @P1 LDC R153, c[0x0][0x40c] ;  /* 0x00010300ff991b82 */ /* 0x000ee20000000800 */
[----:B----4-:R-:W-:Y:S01]  /*2070*/  @P1 FMUL.FTZ R154, R154, R157 ;  /* 0x0000009d9a9a1220 */ /* 0x010fe20000410000 */
[----:B------:R-:W-:-:S06]  /*2080*/  @P1 HADD2.F32 R157, -RZ, R166.H1_H1 ;  /* 0x300000a6ff9d1230 */ /* 0x000fcc0000004100 */
[----:B012---:R-:W0:Y:S01]  /*2090*/  @P1 LDC R183, c[0x0][0x40c] ;  /* 0x00010300ffb71b82 */ /* 0x007e220000000800 */
[----:B---3--:R-:W-:Y:S01]  /*20a0*/  @P1 FMUL.FTZ R159, R156, R159 ;  /* 0x0000009f9c9f1220 */ /* 0x008fe20000410000 */
[----:B------:R-:W-:-:S06]  /*20b0*/  @P1 HADD2.F32 R156, -RZ, R166.H0_H0 ;  /* 0x200000a6ff9c1230 */ /* 0x000fcc0000004100 */
[----:B------:R-:W1:Y:S01]  /*20c0*/  @P1 LDC R184, c[0x0][0x40c] ;  /* 0x00010300ffb81b82 */ /* 0x000e620000000800 */
[----:B------:R-:W-:Y:S01]  /*20d0*/  @P1 FMUL.FTZ R182, R158, R181 ;  /* 0x000000b59eb61220 */ /* 0x000fe20000410000 */
        /* <DEDUP_REMOVED lines=26> */
.L_x_31960:
[----:B---3--:R-:W3:Y:S01]  /*2280*/  @P2 LDC R153, c[0x0][0x40c] ;  /* 0x00010300ff992b82 */ /* 0x008ee20000000800 */
[----:B-----5:R-:W-:Y:S02]  /*2290*/  @P2 HADD2.F32 R152, -RZ, R164.H0_H0 ;  /* 0x200000a4ff982230 */ /* 0x020fe40000004100 */
[----:B------:R-:W-:Y:S02]  /*22a0*/  @P2 HADD2.F32 R158, -RZ, R165.H1_H1 ;  /* 0x300000a5ff9e2230 */ /* 0x000fe40000004100 */
[--C-:B------:R-:W-:Y:S02]  /*22b0*/  @P2 HADD2.F32 R181, -RZ, R166.reuse.H0_H0 ;  /* 0x200000a6ffb52230 */ /* 0x100fe40000004100 */
[----:B012---:R-:W-:Y:S01]  /*22c0*/  @P2 HADD2.F32 R183, -RZ, R166.H1_H1 ;  /* 0x300000a6ffb72230 */ /* 0x007fe20000004100 */
[----:B------:R-:W0:Y:S08]  /*22d0*/  @P2 LDC R159, c[0x0][0x40c] ;  /* 0x00010300ff9f2b82 */ /* 0x000e300000000800 */
[----:B------:R-:W1:Y:S08]  /*22e0*/  @P2 LDC R157, c[0x0][0x40c] ;  /* 0x00010300ff9d2b82 */ /* 0x000e700000000800 */
[----:B------:R-:W2:Y:S01]  /*22f0*/  @P2 LDC R154, c[0x0][0x40c] ;  /* 0x00010300ff9a2b82 */ /* 0x000ea20000000800 */
[----:B---3--:R-:W-:Y:S01]  /*2300*/  @P2 FMUL.FTZ R155, R152, R153 ;  /* 0x00000099989b2220 */ /* 0x008fe20000410000 */
[----:B------:R-:W-:-:S02]  /*2310*/  @P2 HADD2.F32 R152, -RZ, R164.H1_H1 ;  /* 0x300000a4ff982230 */ /* 0x000fc40000004100 */
[----:B------:R-:W-:-:S04]  /*2320*/  @P2 HADD2.F32 R153, -RZ, R165.H0_H0 ;  /* 0x200000a5ff992230 */ /* 0x000fc80000004100 */
[----:B------:R-:W3:Y:S01]  /*2330*/  @P2 LDC R184, c[0x0][0x40c] ;  /* 0x00010300ffb82b82 */ /* 0x000ee20000000800 */
[----:B0-----:R-:W-:Y:S01]  /*2340*/  @P2 FMUL.FTZ R182, R158, R159 ;  /* 0x0000009f9eb62220 */ /* 0x001fe20000410000 */
[--C-:B------:R-:W-:Y:S02]  /*2350*/  @P2 HADD2.F32 R158, -RZ, R167.reuse.H0_H0 ;  /* 0x200000a7ff9e2230 */ /* 0x100fe40000004100 */
[----:B------:R-:W-:-:S04]  /*2360*/  @P2 HADD2.F32 R159, -RZ, R167.H1_H1 ;  /* 0x300000a7ff9f2230 */ /* 0x000fc80000004100 */
[----:B------:R-:W0:Y:S01]  /*2370*/  @P2 LDC R190, c[0x0][0x40c] ;  /* 0x00010300ffbe2b82 */ /* 0x000e220000000800 */
[----:B-1----:R-:W-:-:S07]  /*2380*/  @P2 FMUL.FTZ R156, R152, R157 ;  /* 0x0000009d989c2220 */ /* 0x002fce0000410000 */
[----:B------:R-:W1:Y:S01]  /*2390*/  @P2 LDC R185, c[0x0][0x40c] ;  /* 0x00010300ffb92b82 */ /* 0x000e620000000800 */
[----:B--2---:R-:W-:Y:S01]  /*23a0*/  @P2 FMUL.FTZ R157, R153, R154 ;  /* 0x0000009a999d2220 */ /* 0x004fe20000410000 */
[----:B------:R-:W-:Y:S01]  /*23b0*/  CS2R R152, SRZ ;  /* 0x0000000000987805 */ /* 0x000fe2000001ff00 */
[----:B------:R-:W-:Y:S02]  /*23c0*/  HFMA2 R154, -RZ, RZ, 0, 0 ;  /* 0x00000000ff9a7431 */ /* 0x000fe400000001ff */
[----:B------:R-:W-:Y:S01]  /*23d0*/  @P2 FMUL.FTZ R153, R156, R61 ;  /* 0x0000003d9c992220 */ /* 0x000fe20000410000 */
[----:B------:R-:W-:Y:S01]  /*23e0*/  @P2 FMUL.FTZ R154, R157, R62 ;  /* 0x0000003e9d9a2220 */ /* 0x000fe20000410000 */
[----:B------:R-:W-:Y:S01]  /*23f0*/  @P2 FMUL.FTZ R152, R155, R60 ;  /* 0x0000003c9b982220 */ /* 0x000fe20000410000 */
[----:B------:R-:W-:Y:S01]  /*2400*/  CS2R R156, SRZ ;  /* 0x00000000009c7805 */ /* 0x000fe2000001ff00 */
[----:B------:R-:W2:Y:S01]  /*2410*/  @P2 LDC R192, c[0x0][0x40c] ;  /* 0x00010300ffc02b82 */ /* 0x000ea20000000800 */
[----:B---3--:R-:W-:Y:S01]  /*2420*/  @P2 FMUL.FTZ R181, R181, R184 ;  /* 0x000000b8b5b52220 */ /* 0x008fe20000410000 */
[----:B------:R-:W-:Y:S01]  /*2430*/  MOV R155, RZ ;  /* 0x000000ff009b7202 */ /* 0x000fe20000000f00 */
[----:B------:R-:W-:-:S02]  /*2440*/  @P2 FMUL.FTZ R155, R182, R63 ;  /* 0x0000003fb69b2220 */ /* 0x000fc40000410000 */
[----:B------:R-:W-:Y:S01]  /*2450*/  @P2 FMUL.FTZ R156, R181, R64 ;  /* 0x00000040b59c2220 */ /* 0x000fe20000410000 */
[----:B0-----:R-:W-:-:S04]  /*2460*/  @P2 FMUL.FTZ R190, R183, R190 ;  /* 0x000000beb7be2220 */ /* 0x001fc80000410000 */
[----:B------:R-:W-:Y:S01]  /*2470*/  @P2 FMUL.FTZ R157, R190, R65 ;  /* 0x00000041be9d2220 */ /* 0x000fe20000410000 */
[----:B-1----:R-:W-:Y:S01]  /*2480*/  @P2 FMUL.FTZ R185, R158, R185 ;  /* 0x000000b99eb92220 */ /* 0x002fe20000410000 */
[----:B--2---:R-:W-:Y:S01]  /*2490*/  @P2 FMUL.FTZ R192, R159, R192 ;  /* 0x000000c09fc02220 */ /* 0x004fe20000410000 */
[----:B------:R-:W-:Y:S02]  /*24a0*/  CS2R R158, SRZ ;  /* 0x00000000009e7805 */ /* 0x000fe4000001ff00 */
[----:B------:R-:W-:Y:S01]  /*24b0*/  @P2 FMUL.FTZ R158, R185, R66 ;  /* 0x00000042b99e2220 */ /* 0x000fe20000410000 */
[----:B------:R-:W-:-:S07]  /*24c0*/  @P2 FMUL.FTZ R159, R192, R67 ;  /* 0x00000043c09f2220 */ /* 0x000fce0000410000 */
.L_x_31961:
[----:B------:R-:W-:Y:S05]  /*24d0*/  BSYNC.RECONVERGENT B1 ;  /* 0x0000000000017941 */ /* 0x000fea0003800200 */
.L_x_31959:
[----:B------:R-:W0:Y:S01]  /*24e0*/  LDC.64 R182, c[0x0][0x3a8] ;  /* 0x0000ea00ffb67b82 */ /* 0x000e220000000a00 */
[----:B------:R-:W-:Y:S01]  /*24f0*/  IADD3 R180, PT, PT, R180, 0x20, RZ ;  /* 0x00000020b4b47810 */ /* 0x000fe20007ffe0ff */
[C---:B0-----:R-:W-:Y:S01]  /*2500*/  IMAD.WIDE.U32 R182, R178.reuse, 0x20, R182 ;  /* 0x00000020b2b67825 */ /* 0x041fe200078e00b6 */
[----:B------:R-:W-:-:S04]  /*2510*/  IADD3 R178, PT, PT, R178, 0x20, RZ ;  /* 0x00000020b2b27810 */ /* 0x000fc80007ffe0ff */
[----:B------:R3:W-:Y:S04]  /*2520*/  STG.E.128 desc[UR6][R182.64], R152 ;  /* 0x00000098b6007986 */ /* 0x0007e8000c101d06 */
[----:B------:R3:W-:Y:S02]  /*2530*/  STG.E.128 desc[UR6][R182.64+0x10], R156 ;  /* 0x0000109cb6007986 */ /* 0x0007e4000c101d06 */
.L_x_31958:
[----:B------:R-:W-:Y:S05]  /*2540*/  BSYNC.RECONVERGENT B0 ;  /* 0x0000000000007941 */ /* 0x000fea0003800200 */
.L_x_31957:
        /* <DEDUP_REMOVED lines=17> */
[----:B------:R-:W-:Y:S02]  /*2660*/  @P2 HADD2.F32 R124, -RZ, R164.H1_H1 ;  /* 0x300000a4ff7c2230 */ /* 0x000fe40000004100 */
[--C-:B------:R-:W-:Y:S02]  /*2670*/  @P2 HADD2.F32 R126, -RZ, R165.reuse.H0_H0 ;  /* 0x200000a5ff7e2230 */ /* 0x100fe40000004100 */
[----:B------:R-:W-:Y:S01]  /*2680*/  @P2 HADD2.F32 R160, -RZ, R165.H1_H1 ;  /* 0x300000a5ffa02230 */ /* 0x000fe20000004100 */
[----:B------:R-:W4:Y:S01]  /*2690*/  @P2 LDC R127, c[0x0][0x40c] ;  /* 0x00010300ff7f2b82 */ /* 0x000f220000000800 */
[----:B------:R-:W-:-:S07]  /*26a0*/  @P2 HADD2.F32 R162, -RZ, R166.H1_H1 ;  /* 0x300000a6ffa22230 */ /* 0x000fce0000004100 */
[----:B------:R-:W4:Y:S08]  /*26b0*/  @P2 LDC R161, c[0x0][0x40c] ;  /* 0x00010300ffa12b82 */ /* 0x000f300000000800 */
[----:B------:R-:W4:Y:S01]  /*26c0*/  @P2 LDC R163, c[0x0][0x40c] ;  /* 0x00010300ffa32b82 */ /* 0x000f220000000800 */
[----:B0-----:R-:W-:-:S07]  /*26d0*/  @P2 FMUL.FTZ R125, R0, R125 ;  /* 0x0000007d007d2220 */ /* 0x001fce0000410000 */
[----:B-123--:R-:W0:Y:S01]  /*26e0*/  @P2 LDC R183, c[0x0][0x40c] ;  /* 0x00010300ffb72b82 */ /* 0x00ee220000000800 */
[----:B----4-:R-:W-:-:S07]  /*26f0*/  @P2 FMUL.FTZ R124, R124, R127 ;  /* 0x0000007f7c7c2220 */ /* 0x010fce0000410000 */
[----:B------:R-:W1:Y:S01]  /*2700*/  @P2 LDC R181, c[0x0][0x40c] ;  /* 0x00010300ffb52b82 */ /* 0x000e620000000800 */
[----:B------:R-:W-:Y:S01]  /*2710*/  @P2 FMUL.FTZ R127, R126, R161 ;  /* 0x000000a17e7f2220 */ /* 0x000fe20000410000 */
[----:B------:R-:W-:Y:S01]  /*2720*/  @P2 HADD2.F32 R126, -RZ, R166.H0_H0 ;  /* 0x200000a6ff7e2230 */ /* 0x000fe20000004100 */
[----:B------:R-:W-:Y:S01]  /*2730*/  MOV R161, R129 ;  /* 0x0000008100a17202 */ /* 0x000fe20000000f00 */
[----:B------:R-:W-:Y:S01]  /*2740*/  @P2 FFMA.FTZ R161, R124, R85, R129 ;  /* 0x000000557ca12223 */ /* 0x000fe20000010081 */
[----:B------:R-:W-:-:S03]  /*2750*/  MOV R124, R132 ;  /* 0x00000084007c7202 */ /* 0x000fc60000000f00 */
[----:B------:R-:W2:Y:S01]  /*2760*/  @P2 LDC R182, c[0x0][0x40c] ;  /* 0x00010300ffb62b82 */ /* 0x000ea20000000800 */
[----:B------:R-:W-:Y:S01]  /*2770*/  @P2 FMUL.FTZ R0, R160, R163 ;  /* 0x000000a3a0002220 */ /* 0x000fe20000410000 */
[----:B------:R-:W-:Y:S01]  /*2780*/  @P2 HADD2.F32 R163, -RZ, R167.H0_H0 ;  /* 0x200000a7ffa32230 */ /* 0x000fe20000004100 */
[----:B------:R-:W-:Y:S01]  /*2790*/  MOV R160, R128 ;  /* 0x0000008000a07202 */ /* 0x000fe20000000f00 */
[----:B------:R-:W-:Y:S01]  /*27a0*/  @P2 FFMA.FTZ R160, R125, R84, R128 ;  /* 0x000000547da02223 */ /* 0x000fe20000010080 */
[----:B------:R-:W-:Y:S01]  /*27b0*/  MOV R125, R133 ;  /* 0x00000085007d7202 */ /* 0x000fe20000000f00 */
        /* <DEDUP_REMOVED lines=12> */
[----:B------:R-:W-:Y:S06]  /*2880*/  @!P2 BRA `(.L_x_31966) ;  /* 0x0000000000a0a947 */ /* 0x000fec0003800000 */
[----:B------:R-:W-:-:S05]  /*2890*/  HADD2.F32 R0, -RZ, R167.H1_H1 ;  /* 0x300000a7ff007230 */ /* 0x000fca0000004100 */
[----:B------:R-:W-:-:S04]  /*28a0*/  FMUL.FTZ R0, R0, UR11 ;  /* 0x0000000b00007c20 */ /* 0x000fc80008410000 */
[----:B------:R-:W-:Y:S01]  /*28b0*/  FFMA.FTZ R127, R0, R91, R135 ;  /* 0x0000005b007f7223 */ /* 0x000fe20000010087 */
[----:B------:R-:W-:Y:S06]  /*28c0*/  BRA `(.L_x_31966) ;  /* 0x0000000000907947 */ /* 0x000fec0003800000 */
.L_x_31965:
[----:B----4-:R-:W0:Y:S01]  /*28d0*/  @P2 LDC R125, c[0x0][0x40c] ;  /* 0x00010300ff7d2b82 */ /* 0x010e220000000800 */
[----:B-----5:R-:W-:Y:S02]  /*28e0*/  @P2 HADD2.F32 R0, -RZ, R164.H0_H0 ;  /* 0x200000a4ff002230 */ /* 0x020fe40000004100 */
[--C-:B------:R-:W-:Y:S02]  /*28f0*/  @P2 HADD2.F32 R124, -RZ, R165.reuse.H0_H0 ;  /* 0x200000a5ff7c2230 */ /* 0x100fe40000004100 */
[----:B------:R-:W-:Y:S02]  /*2900*/  @P2 HADD2.F32 R126, -RZ, R165.H1_H1 ;  /* 0x300000a5ff7e2230 */ /* 0x000fe40000004100 */
[--C-:B------:R-:W-:Y:S01]  /*2910*/  @P2 HADD2.F32 R160, -RZ, R166.reuse.H0_H0 ;  /* 0x200000a6ffa02230 */ /* 0x100fe20000004100 */
[----:B------:R-:W4:Y:S01]  /*2920*/  @P2 LDC R127, c[0x0][0x40c] ;  /* 0x00010300ff7f2b82 */ /* 0x000f220000000800 */
[----:B------:R-:W-:-:S07]  /*2930*/  @P2 HADD2.F32 R162, -RZ, R166.H1_H1 ;  /* 0x300000a6ffa22230 */ /* 0x000fce0000004100 */
[----:B------:R-:W1:Y:S08]  /*2940*/  @P2 LDC R161, c[0x0][0x40c] ;  /* 0x00010300ffa12b82 */ /* 0x000e700000000800 */
[----:B------:R-:W1:Y:S01]  /*2950*/  @P2 LDC R163, c[0x0][0x40c] ;  /* 0x00010300ffa32b82 */ /* 0x000e620000000800 */
[----:B0-----:R-:W-:Y:S01]  /*2960*/  @P2 FMUL.FTZ R125, R0, R125 ;  /* 0x0000007d007d2220 */ /* 0x001fe20000410000 */
[----:B------:R-:W-:-:S06]  /*2970*/  @P2 HADD2.F32 R0, -RZ, R164.H1_H1 ;  /* 0x300000a4ff002230 */ /* 0x000fcc0000004100 */
[----:B------:R-:W0:Y:S01]  /*2980*/  @P2 LDC R181, c[0x0][0x40c] ;  /* 0x00010300ffb52b82 */ /* 0x000e220000000800 */
[----:B----4-:R-:W-:-:S07]  /*2990*/  @P2 FMUL.FTZ R0, R0, R127 ;  /* 0x0000007f00002220 */ /* 0x010fce0000410000 */
[----:B-123--:R-:W1:Y:S01]  /*29a0*/  @P2 LDC R183, c[0x0][0x40c] ;  /* 0x00010300ffb72b82 */ /* 0x00ee620000000800 */
[----:B------:R-:W-:Y:S01]  /*29b0*/  @P2 FMUL.FTZ R127, R124, R161 ;  /* 0x000000a17c7f2220 */ /* 0x000fe20000410000 */
[----:B------:R-:W-:-:S06]  /*29c0*/  @P2 HADD2.F32 R124, -RZ, R167.H0_H0 ;  /* 0x200000a7ff7c2230 */ /* 0x000fcc0000004100 */
[----:B------:R-:W2:Y:S01]  /*29d0*/  @P2 LDC R185, c[0x0][0x40c] ;  /* 0x00010300ffb92b82 */ /* 0x000ea20000000800 */
[----:B------:R-:W-:Y:S01]  /*29e0*/  @P2 FMUL.FTZ R180, R126, R163 ;  /* 0x000000a37eb42220 */ /* 0x000fe20000410000 */
[----:B------:R-:W-:-:S06]  /*29f0*/  @P2 HADD2.F32 R126, -RZ, R167.H1_H1 ;  /* 0x300000a7ff7e2230 */ /* 0x000fcc0000004100 */
[----:B------:R-:W3:Y:S01]  /*2a00*/  @P2 LDC R189, c[0x0][0x40c] ;  /* 0x00010300ffbd2b82 */ /* 0x000ee20000000800 */
[----:B0-----:R-:W-:Y:S01]  /*2a10*/  @P2 FMUL.FTZ R181, R160, R181 ;  /* 0x000000b5a0b52220 */ /* 0x001fe20000410000 */
[----:B------:R-:W-:Y:S02]  /*2a20*/  CS2R R160, SRZ ;  /* 0x0000000000a07805 */ /* 0x000fe4000001ff00 */
[----:B------:R-:W-:Y:S01]  /*2a30*/  @P2 FMUL.FTZ R160, R125, R84 ;  /* 0x000000547da02220 */ /* 0x000fe20000410000 */
[----:B------:R-:W-:Y:S01]  /*2a40*/  @P2 FMUL.FTZ R161, R0, R85 ;  /* 0x0000005500a12220 */ /* 0x000fe20000410000 */
[----:B-1----:R-:W-:Y:S01]  /*2a50*/  @P2 FMUL.FTZ R182, R162, R183 ;  /* 0x000000b7a2b62220 */ /* 0x002fe20000410000 */
[----:B------:R-:W-:Y:S02]  /*2a60*/  CS2R R162, SRZ ;  /* 0x0000000000a27805 */ /* 0x000fe4000001ff00 */
[----:B------:R-:W-:Y:S01]  /*2a70*/  @P2 FMUL.FTZ R162, R127, R86 ;  /* 0x000000567fa22220 */ /* 0x000fe20000410000 */
[----:B------:R-:W-:Y:S01]  /*2a80*/  @P2 FMUL.FTZ R163, R180, R87 ;  /* 0x00000057b4a32220 */ /* 0x000fe20000410000 */
[----:B--2---:R-:W-:Y:S01]  /*2a90*/  @P2 FMUL.FTZ R185, R124, R185 ;  /* 0x000000b97cb92220 */ /* 0x004fe20000410000 */
[----:B------:R-:W-:-:S02]  /*2aa0*/  CS2R R124, SRZ ;  /* 0x00000000007c7805 */ /* 0x000fc4000001ff00 */
[----:B------:R-:W-:Y:S01]  /*2ab0*/  @P2 FMUL.FTZ R124, R181, R88 ;  /* 0x00000058b57c2220 */ /* 0x000fe20000410000 */
[----:B------:R-:W-:Y:S01]  /*2ac0*/  @P2 FMUL.FTZ R125, R182, R89 ;  /* 0x00000059b67d2220 */ /* 0x000fe20000410000 */
[----:B---3--:R-:W-:Y:S01]  /*2ad0*/  @P2 FMUL.FTZ R184, R126, R189 ;  /* 0x000000bd7eb82220 */ /* 0x008fe20000410000 */
[----:B------:R-:W-:Y:S02]  /*2ae0*/  CS2R R126, SRZ ;  /* 0x00000000007e7805 */ /* 0x000fe4000001ff00 */
[----:B------:R-:W-:Y:S01]  /*2af0*/  @P2 FMUL.FTZ R126, R185, R90 ;  /* 0x0000005ab97e2220 */ /* 0x000fe20000410000 */
[----:B------:R-:W-:-:S07]  /*2b00*/  @P2 FMUL.FTZ R127, R184, R91 ;  /* 0x0000005bb87f2220 */ /* 0x000fce0000410000 */
.L_x_31966:
[----:B------:R-:W-:Y:S05]  /*2b10*/  BSYNC.RECONVERGENT B1 ;  /* 0x0000000000017941 */ /* 0x000fea0003800200 */
.L_x_31964:
[----:B------:R-:W0:Y:S02]  /*2b20*/  LDC.64 R180, c[0x0][0x3a8] ;  /* 0x0000ea00ffb47b82 */ /* 0x000e240000000a00 */
[----:B0-----:R-:W-:-:S05]  /*2b30*/  IMAD.WIDE.U32 R180, R178, 0x20, R180 ;  /* 0x00000020b2b47825 */ /* 0x001fca00078e00b4 */
[----:B------:R4:W-:Y:S04]  /*2b40*/  STG.E.128 desc[UR6][R180.64], R160 ;  /* 0x000000a0b4007986 */ /* 0x0009e8000c101d06 */
[----:B------:R4:W-:Y:S02]  /*2b50*/  STG.E.128 desc[UR6][R180.64+0x10], R124 ;  /* 0x0000107cb4007986 */ /* 0x0009e4000c101d06 */
.L_x_31963:
[----:B------:R-:W-:Y:S05]  /*2b60*/  BSYNC.RECONVERGENT B0 ;  /* 0x0000000000007941 */ /* 0x000fea0003800200 */
.L_x_31962:
        /* <DEDUP_REMOVED lines=152> */
.L_x_31990:
        /* <DEDUP_REMOVED lines=58> */
.L_x_31971:
[----:B------:R-:W-:Y:S05]  /*3890*/  BSYNC.RECONVERGENT B1 ;  /* 0x0000000000017941 */ /* 0x000fea0003800200 */
.L_x_31970:
        /* <DEDUP_REMOVED lines=35> */
.L_x_31973:
[----:B------:R-:W-:Y:S05]  /*3ad0*/  BSYNC.RECONVERGENT B1 ;  /* 0x0000000000017941 */ /* 0x000fea0003800200 */
.L_x_31972:
        /* <DEDUP_REMOVED lines=35> */
.L_x_31975:
[----:B------:R-:W-:Y:S05]  /*3d10*/  BSYNC.RECONVERGENT B1 ;  /* 0x0000000000017941 */ /* 0x000fea0003800200 */
.L_x_31974:
        /* <DEDUP_REMOVED lines=35> */
.L_x_31977:
[----:B------:R-:W-:Y:S05]  /*3f50*/  BSYNC.RECONVERGENT B1 ;  /* 0x0000000000017941 */ /* 0x000fea0003800200 */
.L_x_31976:
        /* <DEDUP_REMOVED lines=32> */
.L_x_31969:
[----:B------:R-:W-:Y:S05]  /*4160*/  BSYNC.RECONVERGENT B0 ;  /* 0x0000000000007941 */ /* 0x000fea0003800200 */
.L_x_31968:
[----:B01234-:R-:W0:Y:S02]  /*4170*/  LDC.64 R178, c[0x0][0x380] ;  /* 0x0000e000ffb27b82 */ /* 0x01fe240000000a00 */
[----:B0-----:R-:W-:-:S04]  /*4180*/  LEA R176, R178, R176, 0x2 ;  /* 0x000000b0b2b07211 */ /* 0x001fc800078e10ff */
[----:B------:R-:W-:-:S13]  /*4190*/  ISETP.GE.AND P0, PT, R176, R179, PT ;  /* 0x000000b3b000720c */ /* 0x000fda0003f06270 */
[----:B------:R-:W-:Y:S05]  /*41a0*/  @!P0 BRA `(.L_x_31978) ;  /* 0xffffffc800308947 */ /* 0x000fea000383ffff */
[----:B------:R-:W-:Y:S05]  /*41b0*/  EXIT ;  /* 0x000000000000794d */ /* 0x000fea0003800000 */
.L_x_31967:
        /* <DEDUP_REMOVED lines=8> */
.L_x_31980:
[----:B------:R-:W-:Y:S05]  /*4240*/  BSYNC B0 ;  /* 0x0000000000007941 */ /* 0x000fea0003800000 */
.L_x_31979:
        /* <DEDUP_REMOVED lines=9> */
.L_x_31981:
[----:B------:R-:W-:Y:S01]  /*42e0*/  HFMA2 R192, -RZ, RZ, 0, 2.384185791015625e-07 ;  /* 0x00000004ffc07431 */ /* 0x000fe200000001ff */
[----:B------:R-:W-:-:S05]  /*42f0*/  MOV R181, R191 ;  /* 0x000000bf00b57202 */ /* 0x000fca0000000f00 */
[----:B------:R-:W-:-:S05]  /*4300*/  FADD.FTZ R184, R182, R181 ;  /* 0x000000b5b6b87221 */ /* 0x000fca0000010000 */
[----:B------:R-:W-:-:S07]  /*4310*/  MOV R193, R184 ;  /* 0x000000b800c17202 */ /* 0x000fce0000000f00 */
[----:B------:R-:W-:Y:S05]  /*4320*/  WARPSYNC.COLLECTIVE R190, `(.L_x_31982) ;  /* 0x00000000be087348 */ /* 0x000fea0003c00000 */
[----:B------:R0:W1:Y:S02]  /*4330*/  SHFL.BFLY P6, R191, R193, R192, R195 ;  /* 0x0c0000c0c1bf7389 */ /* 0x00006400000c00c3 */
[----:B01----:R-:W-:Y:S05]  /*4340*/  ENDCOLLECTIVE ;  /* 0x000000000000791b */ /* 0x003fea0003800000 */
.L_x_31982:
        /* <DEDUP_REMOVED lines=8> */
.L_x_31983:
[----:B------:R-:W-:Y:S01]  /*43d0*/  HFMA2 R192, -RZ, RZ, 0, 9.5367431640625e-07 ;  /* 0x00000010ffc07431 */ /* 0x000fe200000001ff */
[----:B------:R-:W-:-:S05]  /*43e0*/  MOV R0, R191 ;  /* 0x000000bf00007202 */ /* 0x000fca0000000f00 */
[----:B------:R-:W-:-:S05]  /*43f0*/  FADD.FTZ R189, R185, R0 ;  /* 0x00000000b9bd7221 */ /* 0x000fca0000010000 */
[----:B------:R-:W-:-:S07]  /*4400*/  MOV R193, R189 ;  /* 0x000000bd00c17202 */ /* 0x000fce0000000f00 */
[----:B------:R-:W-:Y:S05]  /*4410*/  WARPSYNC.COLLECTIVE R190, `(.L_x_31984) ;  /* 0x00000000be087348 */ /* 0x000fea0003c00000 */
[----:B------:R0:W1:Y:S02]  /*4420*/  SHFL.BFLY P6, R191, R193, R192, R195 ;  /* 0x0c0000c0c1bf7389 */ /* 0x00006400000c00c3 */
[----:B01----:R-:W-:Y:S05]  /*4430*/  ENDCOLLECTIVE ;  /* 0x000000000000791b */ /* 0x003fea0003800000 */
.L_x_31984:
        /* <DEDUP_REMOVED lines=89> */
.L_x_31985:
[----:B------:R-:W-:Y:S01]  /*49d0*/  HFMA2 R192, -RZ, RZ, 0, 1.1920928955078125e-07 ;  /* 0x00000002ffc07431 */ /* 0x000fe200000001ff */
[----:B------:R-:W-:-:S05]  /*49e0*/  MOV R183, R191 ;  /* 0x000000bf00b77202 */ /* 0x000fca0000000f00 */
[----:B------:R-:W-:-:S05]  /*49f0*/  FADD.FTZ R183, R0, R183 ;  /* 0x000000b700b77221 */ /* 0x000fca0000010000 */
[----:B------:R-:W-:-:S07]  /*4a00*/  MOV R193, R183 ;  /* 0x000000b700c17202 */ /* 0x000fce0000000f00 */
[----:B------:R-:W-:Y:S05]  /*4a10*/  WARPSYNC.COLLECTIVE R190, `(.L_x_31986) ;  /* 0x00000000be087348 */ /* 0x000fea0003c00000 */
[----:B------:R0:W1:Y:S02]  /*4a20*/  SHFL.BFLY P6, R191, R193, R192, R195 ;  /* 0x0c0000c0c1bf7389 */ /* 0x00006400000c00c3 */
[----:B01----:R-:W-:Y:S05]  /*4a30*/  ENDCOLLECTIVE ;  /* 0x000000000000791b */ /* 0x003fea0003800000 */
.L_x_31986:
[----:B------:R-:W-:Y:S01]  /*4a40*/  HFMA2 R192, -RZ, RZ, 0, 2.384185791015625e-07 ;  /* 0x00000004ffc07431 */ /* 0x000fe200000001ff */
[----:B------:R-:W-:-:S05]  /*4a50*/  MOV R182, R191 ;  /* 0x000000bf00b67202 */ /* 0x000fca0000000f00 */
[----:B------:R-:W-:-:S05]  /*4a60*/  FADD.FTZ R182, R183, R182 ;  /* 0x000000b6b7b67221 */ /* 0x000fca0000010000 */
[----:B------:R-:W-:-:S07]  /*4a70*/  MOV R193, R182 ;  /* 0x000000b600c17202 */ /* 0x000fce0000000f00 */
[----:B------:R-:W-:Y:S05]  /*4a80*/  WARPSYNC.COLLECTIVE R190, `(.L_x_31987) ;  /* 0x00000000be087348 */ /* 0x000fea0003c00000 */
[----:B------:R0:W1:Y:S02]  /*4a90*/  SHFL.BFLY P6, R191, R193, R192, R195 ;  /* 0x0c0000c0c1bf7389 */ /* 0x00006400000c00c3 */
[----:B01----:R-:W-:Y:S05]  /*4aa0*/  ENDCOLLECTIVE ;  /* 0x000000000000791b */ /* 0x003fea0003800000 */
.L_x_31987:
[----:B------:R-:W-:Y:S01]  /*4ab0*/  HFMA2 R192, -RZ, RZ, 0, 4.76837158203125e-07 ;  /* 0x00000008ffc07431 */ /* 0x000fe200000001ff */
[----:B------:R-:W-:-:S05]  /*4ac0*/  MOV R185, R191 ;  /* 0x000000bf00b97202 */ /* 0x000fca0000000f00 */
[----:B------:R-:W-:-:S05]  /*4ad0*/  FADD.FTZ R185, R182, R185 ;  /* 0x000000b9b6b97221 */ /* 0x000fca0000010000 */
[----:B------:R-:W-:-:S07]  /*4ae0*/  MOV R193, R185 ;  /* 0x000000b900c17202 */ /* 0x000fce0000000f00 */
[----:B------:R-:W-:Y:S05]  /*4af0*/  WARPSYNC.COLLECTIVE R190, `(.L_x_31988) ;  /* 0x00000000be087348 */ /* 0x000fea0003c00000 */
[----:B------:R0:W1:Y:S02]  /*4b00*/  SHFL.BFLY P6, R191, R193, R192, R195 ;  /* 0x0c0000c0c1bf7389 */ /* 0x00006400000c00c3 */
[----:B01----:R-:W-:Y:S05]  /*4b10*/  ENDCOLLECTIVE ;  /* 0x000000000000791b */ /* 0x003fea0003800000 */
.L_x_31988:
[----:B------:R-:W-:Y:S01]  /*4b20*/  HFMA2 R192, -RZ, RZ, 0, 9.5367431640625e-07 ;  /* 0x00000010ffc07431 */ /* 0x000fe200000001ff */
[----:B------:R-:W-:-:S05]  /*4b30*/  MOV R184, R191 ;  /* 0x000000bf00b87202 */ /* 0x000fca0000000f00 */
[----:B------:R-:W-:-:S05]  /*4b40*/  FADD.FTZ R184, R185, R184 ;  /* 0x000000b8b9b87221 */ /* 0x000fca0000010000 */
[----:B------:R-:W-:-:S07]  /*4b50*/  MOV R193, R184 ;  /* 0x000000b800c17202 */ /* 0x000fce0000000f00 */
[----:B------:R-:W-:Y:S05]  /*4b60*/  WARPSYNC.COLLECTIVE R190, `(.L_x_31989) ;  /* 0x00000000be087348 */ /* 0x000fea0003c00000 */
[----:B------:R0:W1:Y:S02]  /*4b70*/  SHFL.BFLY P6, R191, R193, R192, R195 ;  /* 0x0c0000c0c1bf7389 */ /* 0x00006400000c00c3 */
[----:B01----:R-:W-:Y:S05]  /*4b80*/  ENDCOLLECTIVE ;  /* 0x000000000000791b */ /* 0x003fea0003800000 */
.L_x_31989:
[----:B------:R-:W-:Y:S01]  /*4b90*/  MOV R189, R191 ;  /* 0x000000bf00bd7202 */ /* 0x000fe20000000f00 */
[----:B------:R-:W-:Y:S06]  /*4ba0*/  BRA `(.L_x_31990) ;  /* 0xffffffe800507947 */ /* 0x000fec000383ffff */
.L_x_31991:
        /* <DEDUP_REMOVED lines=13> */
.L_x_45886:


//--------------------- .text._ZN10layer_norm13ln_fwd_kernelINS_13Kernel_traitsIf6__halffS2_fjLj1280ELj1ELj4ELj1ELj16ENS_18Kernel_traits_baseILj1280EfS2_fS2_fjLj128EEEEELb0ELb1ELb1ELb1EEEvNS_9FwdParamsE --------------------------
	.section	.text._ZN10layer_norm13ln_fwd_kernelINS_13Kernel_traitsIf6__halffS2_fjLj1280ELj1ELj4ELj1ELj16ENS_18Kernel_traits_baseILj1280EfS2_fS2_fjLj128EEEEELb0ELb1ELb1ELb1EEEvNS_9FwdParamsE,"ax",@progbits
	.align	128
        .global         _ZN10layer_norm13ln_fwd_kernelINS_13Kernel_traitsIf6__halffS2_fjLj1280ELj1ELj4ELj1ELj16ENS_18Kernel_traits_baseILj1280EfS2_fS2_fjLj128EEEEELb0ELb1ELb1ELb1EEEvNS_9FwdParamsE
        .type           _ZN10layer_norm13ln_fwd_kernelINS_13Kernel_traitsIf6__halffS2_fjLj1280ELj1ELj4ELj1ELj16ENS_18Kernel_traits_baseILj1280EfS2_fS2_fjLj128EEEEELb0ELb1ELb1ELb1EEEvNS_9FwdParamsE,@function
        .size           _ZN10layer_norm13ln_fwd_kernelINS_13Kernel_traitsIf6__halffS2_fjLj1280ELj1ELj4ELj1ELj16ENS_18Kernel_traits_baseILj1280EfS2_fS2_fjLj128EEEEELb0ELb1ELb1ELb1EEEvNS_9FwdParamsE,(.L_x_45887 - _ZN10layer_norm13ln_fwd_kernelINS_13Kernel_traitsIf6__halffS2_fjLj1280ELj1ELj4ELj1ELj16ENS_18Kernel_traits_baseILj1280EfS2_fS2_fjLj128EEEEELb0ELb1ELb1ELb1EEEvNS_9FwdParamsE)
        .other          _ZN10layer_norm13ln_fwd_kernelINS_13Kernel_traitsIf6__halffS2_fjLj1280ELj1ELj4ELj1ELj16ENS_18Kernel_traits_baseILj1280EfS2_fS2_fjLj128EEEEELb0ELb1ELb1ELb1EEEvNS_9FwdParamsE,@"STO_CUDA_ENTRY STV_DEFAULT"
_ZN10layer_norm13ln_fwd_kernelINS_13Kernel_traitsIf6__halffS2_fjLj1280ELj1ELj4ELj1ELj16ENS_18Kernel_traits_baseILj1280EfS2_fS2_fjLj128EEEEELb0ELb1ELb1ELb1EEEvNS_9FwdParamsE:
.text._ZN10layer_norm13ln_fwd_kernelINS_13Kernel_traitsIf6__halffS2_fjLj1280ELj1ELj4ELj1ELj16ENS_18Kernel_traits_baseILj1280EfS2_fS2_fjLj128EEEEELb0ELb1ELb1ELb1EEEvNS_9FwdParamsE:
        /* <DEDUP_REMOVED lines=49> */
.L_x_31992:
        /* <DEDUP_REMOVED lines=44> */
.L_x_31993:
[----:B------:R-:W1:Y:S01]  /*05d0*/  LDCU UR4, c[0x0][0x384] ;  /* 0x00007080ff0477ac */ /* 0x000e620008000800 */
[----:B------:R-:W2:Y:S01]  /*05e0*/  LDCU UR11, c[0x0][0x40c] ;  /* 0x00008180ff0b77ac */ /* 0x000ea20008000800 */
[----:B------:R-:W3:Y:S01]  /*05f0*/  LDCU.U8 UR5, c[0x0][0x410] ;  /* 0x00008200ff0577ac */ /* 0x000ee20008000000 */
[----:B------:R-:W4:Y:S01]  /*0600*/  LDCU UR10, c[0x0][0x448] ;  /* 0x00008900ff0a77ac */ /* 0x000f220008000800 */
[----:B------:R-:W0:Y:S01]  /*0610*/  LDCU.64 UR8, c[0x0][0x3a0] ;  /* 0x00007400ff0877ac */ /* 0x000e220008000a00 */
[----:B-1----:R-:W-:-:S13]  /*0620*/  ISETP.GE.AND P0, PT, R3, UR4, PT ;  /* 0x0000000403007c0c */ /* 0x002fda000bf06270 */
[----:B0-234-:R-:W-:Y:S05]  /*0630*/  @P0 EXIT ;  /* 0x000000000000094d */ /* 0x01dfea0003800000 */
.L_x_32012:
        /* <DEDUP_REMOVED lines=71> */
.L_x_31995:
        /* <DEDUP_REMOVED lines=19> */
[----:B------:R-:W-:Y:S02]  /*0be0*/  CS2R R136, SRZ ;  /* 0x0000000000887805 */ /* 0x000fe4000001ff00 */
[----:B------:R-:W-:Y:S01]  /*0bf0*/  MOV R138, RZ ;  /* 0x000000ff008a7202 */ /* 0x000fe20000000f00 */
        /* <DEDUP_REMOVED lines=16> */
.L_x_31996:
[----:B------:R-:W-:Y:S05]  /*0d00*/  BSYNC.RECONVERGENT B0 ;  /* 0x0000000000007941 */ /* 0x000fea0003800200 */
.L_x_31994:
        /* <DEDUP_REMOVED lines=17> */
[--C-:B-----5:R-:W-:Y:S02]  /*0e20*/  @P2 HADD2.F32 R146, -RZ, R124.reuse.H1_H1 ;  /* 0x3000007cff922230 */ /* 0x120fe40000004100 */
[--C-:B------:R-:W-:Y:S02]  /*0e30*/  @P2 HADD2.F32 R148, -RZ, R125.reuse.H0_H0 ;  /* 0x2000007dff942230 */ /* 0x100fe40000004100 */
[----:B------:R-:W-:Y:S02]  /*0e40*/  @P2 HADD2.F32 R150, -RZ, R125.H1_H1 ;  /* 0x3000007dff962230 */ /* 0x000fe40000004100 */
[----:B------:R-:W-:Y:S01]  /*0e50*/  @P2 HADD2.F32 R144, -RZ, R124.H0_H0 ;  /* 0x2000007cff902230 */ /* 0x000fe20000004100 */
[----:B------:R-:W1:Y:S08]  /*0e60*/  @P2 LDC R151, c[0x0][0x40c] ;  /* 0x00010300ff972b82 */ /* 0x000e700000000800 */
        /* <DEDUP_REMOVED lines=35> */
.L_x_31998:
[----:B0-----:R-:W0:Y:S01]  /*10a0*/  @P1 LDC R145, c[0x0][0x40c] ;  /* 0x00010300ff911b82 */ /* 0x001e220000000800 */
        /* <DEDUP_REMOVED lines=36> */
.L_x_31999:
[----:B------:R-:W-:Y:S05]  /*12f0*/  BSYNC.RECONVERGENT B0 ;  /* 0x0000000000007941 */ /* 0x000fea0003800200 */
.L_x_31997:
        /* <DEDUP_REMOVED lines=57> */
.L_x_32001:
[----:B--2---:R-:W0:Y:S01]  /*1690*/  @P1 LDC R153, c[0x0][0x40c] ;  /* 0x00010300ff991b82 */ /* 0x004e220000000800 */
        /* <DEDUP_REMOVED lines=36> */
.L_x_32002:
[----:B------:R-:W-:Y:S05]  /*18e0*/  BSYNC.RECONVERGENT B0 ;  /* 0x0000000000007941 */ /* 0x000fea0003800200 */
.L_x_32000:
        /* <DEDUP_REMOVED lines=57> */
.L_x_32004:
        /* <DEDUP_REMOVED lines=37> */
.L_x_32005:
[----:B------:R-:W-:Y:S05]  /*1ed0*/  BSYNC.RECONVERGENT B0 ;  /* 0x0000000000007941 */ /* 0x000fea0003800200 */
.L_x_32003:
        /* <DEDUP_REMOVED lines=17> */
[--C-:B-----5:R-:W-:Y:S02]  /*1ff0*/  @P0 HADD2.F32 R0, -RZ, R124.reuse.H0_H0 ;  /* 0x2000007cff000230 */ /* 0x120fe40000004100 */
[----:B------:R-:W-:Y:S02]  /*2000*/  @P0 HADD2.F32 R172, -RZ, R124.H1_H1 ;  /* 0x3000007cffac0230 */ /* 0x000fe40000004100 */
[--C-:B------:R-:W-:Y:S02]  /*2010*/  @P0 HADD2.F32 R174, -RZ, R125.reuse.H0_H0 ;  /* 0x2000007dffae0230 */ /* 0x100fe40000004100 */
[----:B------:R-:W-:Y:S01]  /*2020*/  @P0 HADD2.F32 R176, -RZ, R125.H1_H1 ;  /* 0x3000007dffb00230 */ /* 0x000fe20000004100 */
[----:B------:R-:W1:Y:S08]  /*2030*/  @P0 LDC R177, c[0x0][0x40c] ;  /* 0x00010300ffb10b82 */ /* 0x000e700000000800 */
[----:B------:R-:W2:Y:S08]  /*2040*/  @P0 LDC R179, c[0x0][0x40c] ;  /* 0x00010300ffb30b82 */ /* 0x000eb00000000800 */
[----:B------:R-:W3:Y:S01]  /*2050*/  @P0 LDC R183, c[0x0][0x40c] ;  /* 0x00010300ffb70b82 */ /* 0x000ee20000000800 */
[----:B0-----:R-:W-:Y:S01]  /*2060*/  @P0 FMUL.FTZ R175, R0, R173 ;  /* 0x000000ad00af0220 */ /* 0x001fe20000410000 */
[----:B------:R-:W-:-:S06]  /*2070*/  MOV R173, R129 ;  /* 0x0000008100ad7202 */ /* 0x000fcc0000000f00 */
[----:B------:R-:W0:Y:S01]  /*2080*/  @P0 LDC R185, c[0x0][0x40c] ;  /* 0x00010300ffb90b82 */ /* 0x000e220000000800 */
[----:B-1----:R-:W-:Y:S01]  /*2090*/  @P0 FMUL.FTZ R0, R172, R177 ;  /* 0x000000b1ac000220 */ /* 0x002fe20000410000 */
[----:B------:R-:W-:Y:S01]  /*20a0*/  @P0 HADD2.F32 R177, -RZ, R127.H0_H0 ;  /* 0x2000007fffb10230 */ /* 0x000fe20000004100 */
[----:B------:R-:W-:Y:S01]  /*20b0*/  MOV R172, R128 ;  /* 0x0000008000ac7202 */ /* 0x000fe20000000f00 */
[----:B------:R-:W-:Y:S01]  /*20c0*/  @P0 FFMA.FTZ R172, R175, R116, R128 ;  /* 0x00000074afac0223 */ /* 0x000fe20000010080 */
[----:B------:R-:W-:Y:S01]  /*20d0*/  MOV R175, R131 ;  /* 0x0000008300af7202 */ /* 0x000fe20000000f00 */
[----:B------:R-:W-:Y:S02]  /*20e0*/  @P0 FFMA.FTZ R173, R0, R117, R129 ;  /* 0x0000007500ad0223 */ /* 0x000fe40000010081 */
[----:B------:R-:W1:Y:S01]  /*20f0*/  @P0 LDC R187, c[0x0][0x40c] ;  /* 0x00010300ffbb0b82 */ /* 0x000e620000000800 */
[----:B--2---:R-:W-:Y:S01]  /*2100*/  @P0 FMUL.FTZ R179, R174, R179 ;  /* 0x000000b3aeb30220 */ /* 0x004fe20000410000 */
[----:B------:R-:W-:-:S06]  /*2110*/  @P0 HADD2.F32 R174, -RZ, R126.H0_H0 ;  /* 0x2000007effae0230 */ /* 0x000fcc0000004100 */
[----:B------:R-:W2:Y:S01]  /*2120*/  @P0 LDC R178, c[0x0][0x40c] ;  /* 0x00010300ffb20b82 */ /* 0x000ea20000000800 */
[----:B---3--:R-:W-:Y:S01]  /*2130*/  @P0 FMUL.FTZ R180, R176, R183 ;  /* 0x000000b7b0b40220 */ /* 0x008fe20000410000 */
[----:B------:R-:W-:-:S03]  /*2140*/  @P0 HADD2.F32 R176, -RZ, R126.H1_H1 ;  /* 0x3000007effb00230 */ /* 0x000fc60000004100 */
[----:B------:R-:W-:Y:S01]  /*2150*/  @P0 FFMA.FTZ R175, R180, R119, R131 ;  /* 0x00000077b4af0223 */ /* 0x000fe20000010083 */
[----:B0-----:R-:W-:Y:S01]  /*2160*/  @P0 FMUL.FTZ R185, R174, R185 ;  /* 0x000000b9aeb90220 */ /* 0x001fe20000410000 */
[----:B------:R-:W-:Y:S01]  /*2170*/  MOV R174, R130 ;  /* 0x0000008200ae7202 */ /* 0x000fe20000000f00 */
[----:B------:R-:W-:Y:S01]  /*2180*/  @P0 FFMA.FTZ R174, R179, R118, R130 ;  /* 0x00000076b3ae0223 */ /* 0x000fe20000010082 */
[----:B------:R-:W-:Y:S01]  /*2190*/  MOV R179, R135 ;  /* 0x0000008700b37202 */ /* 0x000fe20000000f00 */
[----:B-1----:R-:W-:Y:S01]  /*21a0*/  @P0 FMUL.FTZ R182, R176, R187 ;  /* 0x000000bbb0b60220 */ /* 0x002fe20000410000 */
[----:B------:R-:W-:Y:S01]  /*21b0*/  MOV R176, R132 ;  /* 0x0000008400b07202 */ /* 0x000fe20000000f00 */
[----:B------:R-:W-:Y:S01]  /*21c0*/  @P0 FFMA.FTZ R176, R185, R120, R132 ;  /* 0x00000078b9b00223 */ /* 0x000fe20000010084 */
[----:B--2---:R-:W-:Y:S01]  /*21d0*/  @P0 FMUL.FTZ R183, R177, R178 ;  /* 0x000000b2b1b70220 */ /* 0x004fe20000410000 */
[----:B------:R-:W-:Y:S01]  /*21e0*/  MOV R177, R133 ;  /* 0x0000008500b17202 */ /* 0x000fe20000000f00 */
[----:B------:R-:W-:Y:S01]  /*21f0*/  @P0 FFMA.FTZ R177, R182, R121, R133 ;  /* 0x00000079b6b10223 */ /* 0x000fe20000010085 */
[----:B------:R-:W-:Y:S01]  /*2200*/  MOV R178, R134 ;  /* 0x0000008600b27202 */ /* 0x000fe20000000f00 */
[----:B------:R-:W-:Y:S01]  /*2210*/  @P0 FFMA.FTZ R178, R183, R122, R134 ;  /* 0x0000007ab7b20223 */ /* 0x000fe20000010086 */
[----:B------:R-:W-:Y:S06]  /*2220*/  @!P0 BRA `(.L_x_32008) ;  /* 0x0000000000a48947 */ /* 0x000fec0003800000 */
[----:B------:R-:W-:-:S05]  /*2230*/  HADD2.F32 R0, -RZ, R127.H1_H1 ;  /* 0x3000007fff007230 */ /* 0x000fca0000004100 */
[----:B------:R-:W-:-:S04]  /*2240*/  FMUL.FTZ R0, R0, UR11 ;  /* 0x0000000b00007c20 */ /* 0x000fc80008410000 */
[----:B------:R-:W-:Y:S01]  /*2250*/  FFMA.FTZ R179, R0, R123, R135 ;  /* 0x0000007b00b37223 */ /* 0x000fe20000010087 */
[----:B------:R-:W-:Y:S06]  /*2260*/  BRA `(.L_x_32008) ;  /* 0x0000000000947947 */ /* 0x000fec0003800000 */
.L_x_32007:
[----:B--2---:R-:W0:Y:S01]  /*2270*/  @P1 LDC R173, c[0x0][0x40c] ;  /* 0x00010300ffad1b82 */ /* 0x004e220000000800 */
[----:B-----5:R-:W-:Y:S02]  /*2280*/  @P1 HADD2.F32 R0, -RZ, R124.H0_H0 ;  /* 0x2000007cff001230 */ /* 0x020fe40000004100 */
[--C-:B------:R-:W-:Y:S02]  /*2290*/  @P1 HADD2.F32 R176, -RZ, R126.reuse.H0_H0 ;  /* 0x2000007effb01230 */ /* 0x100fe40000004100 */
[----:B------:R-:W-:Y:S02]  /*22a0*/  @P1 HADD2.F32 R172, -RZ, R125.H0_H0 ;  /* 0x2000007dffac1230 */ /* 0x000fe40000004100 */
[----:B------:R-:W-:Y:S01]  /*22b0*/  @P1 HADD2.F32 R178, -RZ, R126.H1_H1 ;  /* 0x3000007effb21230 */ /* 0x000fe20000004100 */
        /* <DEDUP_REMOVED lines=8> */
[----:B------:R-:W-:-:S06]  /*2340*/  @P1 HADD2.F32 R177, -RZ, R127.H1_H1 ;  /* 0x3000007fffb11230 */ /* 0x000fcc0000004100 */
[----:B------:R-:W1:Y:S01]  /*2350*/  @P1 LDC R185, c[0x0][0x40c] ;  /* 0x00010300ffb91b82 */ /* 0x000e620000000800 */
[----:B--2---:R-:W-:Y:S01]  /*2360*/  @P1 FMUL.FTZ R183, R176, R183 ;  /* 0x000000b7b0b71220 */ /* 0x004fe20000410000 */
[----:B------:R-:W-:-:S06]  /*2370*/  @P1 HADD2.F32 R176, -RZ, R127.H0_H0 ;  /* 0x2000007fffb01230 */ /* 0x000fcc0000004100 */
[----:B------:R-:W2:Y:S01]  /*2380*/  @P1 LDC R187, c[0x0][0x40c] ;  /* 0x00010300ffbb1b82 */ /* 0x000ea20000000800 */
[----:B---3--:R-:W-:-:S07]  /*2390*/  @P1 FMUL.FTZ R179, R172, R179 ;  /* 0x000000b3acb31220 */ /* 0x008fce0000410000 */
[----:B------:R-:W3:Y:S01]  /*23a0*/  @P1 LDC R184, c[0x0][0x40c] ;  /* 0x00010300ffb81b82 */ /* 0x000ee20000000800 */
[----:B0-----:R-:W-:Y:S01]  /*23b0*/  @P1 FMUL.FTZ R180, R173, R174 ;  /* 0x000000aeadb41220 */ /* 0x001fe20000410000 */
[----:B------:R-:W-:Y:S01]  /*23c0*/  CS2R R172, SRZ ;  /* 0x0000000000ac7805 */ /* 0x000fe2000001ff00 */
[----:B------:R-:W-:Y:S02]  /*23d0*/  HFMA2 R174, -RZ, RZ, 0, 0 ;  /* 0x00000000ffae7431 */ /* 0x000fe400000001ff */
[----:B------:R-:W-:Y:S01]  /*23e0*/  @P1 FMUL.FTZ R174, R179, R118 ;  /* 0x00000076b3ae1220 */ /* 0x000fe20000410000 */
[----:B------:R-:W-:Y:S01]  /*23f0*/  @P1 FMUL.FTZ R172, R175, R116 ;  /* 0x00000074afac1220 */ /* 0x000fe20000410000 */
[----:B------:R-:W-:Y:S01]  /*2400*/  MOV R175, RZ ;  /* 0x000000ff00af7202 */ /* 0x000fe20000000f00 */
[----:B------:R-:W-:Y:S01]  /*2410*/  @P1 FMUL.FTZ R173, R0, R117 ;  /* 0x0000007500ad1220 */ /* 0x000fe20000410000 */
[----:B-1----:R-:W-:Y:S01]  /*2420*/  @P1 FMUL.FTZ R182, R178, R185 ;  /* 0x000000b9b2b61220 */ /* 0x002fe20000410000 */
[----:B------:R-:W-:Y:S01]  /*2430*/  CS2R R178, SRZ ;  /* 0x0000000000b27805 */ /* 0x000fe2000001ff00 */
[----:B------:R-:W-:Y:S01]  /*2440*/  @P1 FMUL.FTZ R175, R180, R119 ;  /* 0x00000077b4af1220 */ /* 0x000fe20000410000 */
[----:B--2---:R-:W-:-:S04]  /*2450*/  @P1 FMUL.FTZ R187, R176, R187 ;  /* 0x000000bbb0bb1220 */ /* 0x004fc80000410000 */
[----:B------:R-:W-:Y:S01]  /*2460*/  @P1 FMUL.FTZ R178, R187, R122 ;  /* 0x0000007abbb21220 */ /* 0x000fe20000410000 */
[----:B---3--:R-:W-:Y:S01]  /*2470*/  @P1 FMUL.FTZ R184, R177, R184 ;  /* 0x000000b8b1b81220 */ /* 0x008fe20000410000 */
[----:B------:R-:W-:Y:S02]  /*2480*/  CS2R R176, SRZ ;  /* 0x0000000000b07805 */ /* 0x000fe4000001ff00 */
[----:B------:R-:W-:Y:S01]  /*2490*/  @P1 FMUL.FTZ R176, R183, R120 ;  /* 0x00000078b7b01220 */ /* 0x000fe20000410000 */
[----:B------:R-:W-:Y:S01]  /*24a0*/  @P1 FMUL.FTZ R177, R182, R121 ;  /* 0x00000079b6b11220 */ /* 0x000fe20000410000 */
[----:B------:R-:W-:-:S07]  /*24b0*/  @P1 FMUL.FTZ R179, R184, R123 ;  /* 0x0000007bb8b31220 */ /* 0x000fce0000410000 */
.L_x_32008:
[----:B------:R-:W-:Y:S05]  /*24c0*/  BSYNC.RECONVERGENT B0 ;  /* 0x0000000000007941 */ /* 0x000fea0003800200 */
.L_x_32006:
        /* <DEDUP_REMOVED lines=148> */
.L_x_32024:
        /* <DEDUP_REMOVED lines=34> */
[C---:B------:R-:W-:Y:S01]  /*3030*/  FMUL.FTZ R162, R0.reuse, R147 ;  /* 0x0000009300a27220 */ /* 0x040fe20000410000 */
[----:B------:R-:W-:Y:S01]  /*3040*/  LEA.HI.SX32 R169, R169, R2, 0x1d ;  /* 0x00000002a9a97211 */ /* 0x000fe200078feaff */
[C---:B------:R-:W-:Y:S01]  /*3050*/  FMUL.FTZ R164, R0.reuse, R149 ;  /* 0x0000009500a47220 */ /* 0x040fe20000410000 */
[----:B------:R-:W-:Y:S01]  /*3060*/  FMUL.FTZ R166, R0, R151 ;  /* 0x0000009700a67220 */ /* 0x000fe20000410000 */
[C---:B------:R-:W-:Y:S01]  /*3070*/  FADD.FTZ R171, -R170.reuse, R136 ;  /* 0x00000088aaab7221 */ /* 0x040fe20000010100 */
[----:B------:R-:W-:Y:S01]  /*3080*/  FADD.FTZ R145, -R170, R145 ;  /* 0x00000091aa917221 */ /* 0x000fe20000010100 */
[----:B------:R-:W-:Y:S01]  /*3090*/  FMUL.FTZ R138, R0, R137 ;  /* 0x00000089008a7220 */ /* 0x000fe20000410000 */
        /* <DEDUP_REMOVED lines=8> */
[----:B------:R-:W-:Y:S01]  /*3120*/  FMUL.FTZ R140, R0, R139 ;  /* 0x0000008b008c7220 */ /* 0x000fe20000410000 */
[C---:B------:R-:W-:Y:S01]  /*3130*/  FADD.FTZ R187, -R170.reuse, R144 ;  /* 0x00000090aabb7221 */ /* 0x040fe20000010100 */
[C---:B------:R-:W-:Y:S01]  /*3140*/  FADD.FTZ R189, -R170.reuse, R146 ;  /* 0x00000092aabd7221 */ /* 0x040fe20000010100 */
[C---:B------:R-:W-:Y:S01]  /*3150*/  FADD.FTZ R191, -R170.reuse, R148 ;  /* 0x00000094aabf7221 */ /* 0x040fe20000010100 */
[----:B------:R-:W-:Y:S01]  /*3160*/  FADD.FTZ R193, -R170, R150 ;  /* 0x00000096aac17221 */ /* 0x000fe20000010100 */
        /* <DEDUP_REMOVED lines=11> */
[----:B------:R-:W-:Y:S01]  /*3220*/  FADD.FTZ R213, -R170, R172 ;  /* 0x000000acaad57221 */ /* 0x000fe20000010100 */
        /* <DEDUP_REMOVED lines=8> */
[----:B------:R-:W-:Y:S01]  /*32b0*/  FMUL.FTZ R172, R0, R157 ;  /* 0x0000009d00ac7220 */ /* 0x000fe20000410000 */
[----:B------:R-:W-:Y:S01]  /*32c0*/  FADD.FTZ R155, -R170, R155 ;  /* 0x0000009baa9b7221 */ /* 0x000fe20000010100 */
[----:B------:R-:W-:-:S04]  /*32d0*/  IMAD.WIDE.U32 R152, R137, 0x10, R152 ;  /* 0x0000001089987825 */ /* 0x000fc800078e0098 */
[----:B------:R-:W-:Y:S01]  /*32e0*/  FFMA.FTZ R137, R181, R6, R46 ;  /* 0x00000006b5897223 */ /* 0x000fe2000001002e */
        /* <DEDUP_REMOVED lines=15> */
[----:B------:R-:W-:Y:S01]  /*33e0*/  F2FP.F16.F32.PACK_AB R137, R140, R137 ;  /* 0x000000898c89723e */ /* 0x000fe200000000ff */
[----:B------:R-:W-:Y:S01]  /*33f0*/  FFMA.FTZ R157, R158, R13, R53 ;  /* 0x0000000d9e9d7223 */ /* 0x000fe20000010035 */
[----:B------:R-:W-:Y:S01]  /*3400*/  FMUL.FTZ R183, R0, R183 ;  /* 0x000000b700b77220 */ /* 0x000fe20000410000 */
[----:B------:R-:W-:Y:S01]  /*3410*/  FFMA.FTZ R139, R185, R10, R50 ;  /* 0x0000000ab98b7223 */ /* 0x000fe20000010032 */
[----:B------:R-:W-:Y:S01]  /*3420*/  FFMA.FTZ R156, R156, R11, R51 ;  /* 0x0000000b9c9c7223 */ /* 0x000fe20000010033 */
[----:B------:R-:W-:Y:S01]  /*3430*/  F2FP.F16.F32.PACK_AB R136, R141, R136 ;  /* 0x000000888d88723e */ /* 0x000fe200000000ff */
        /* <DEDUP_REMOVED lines=73> */
[----:B------:R-:W-:Y:S02]  /*38d0*/  F2FP.F16.F32.PACK_AB R218, R184, R217 ;  /* 0x000000d9b8da723e */ /* 0x000fe400000000ff */
[----:B------:R-:W-:Y:S01]  /*38e0*/  F2FP.F16.F32.PACK_AB R219, R164, R219 ;  /* 0x000000dba4db723e */ /* 0x000fe200000000ff */
[----:B------:R0:W-:Y:S01]  /*38f0*/  STG.E.128 desc[UR6][R150.64], R160 ;  /* 0x000000a096007986 */ /* 0x0001e2000c101d06 */
[----:B------:R-:W-:-:S02]  /*3900*/  F2FP.F16.F32.PACK_AB R217, R182, R215 ;  /* 0x000000d7b6d9723e */ /* 0x000fc400000000ff */
[----:B------:R-:W-:-:S05]  /*3910*/  F2FP.F16.F32.PACK_AB R216, R0, R213 ;  /* 0x000000d500d8723e */ /* 0x000fca00000000ff */
[----:B------:R0:W-:Y:S02]  /*3920*/  STG.E.128 desc[UR6][R152.64], R216 ;  /* 0x000000d898007986 */ /* 0x0001e4000c101d06 */
.L_x_32011:
[----:B------:R-:W-:Y:S05]  /*3930*/  BSYNC.RECONVERGENT B0 ;  /* 0x0000000000007941 */ /* 0x000fea0003800200 */
.L_x_32010:
[----:B0-----:R-:W0:Y:S02]  /*3940*/  LDC.64 R136, c[0x0][0x380] ;  /* 0x0000e000ff887b82 */ /* 0x001e240000000a00 */
[----:B0-----:R-:W-:-:S04]  /*3950*/  LEA R3, R136, R3, 0x2 ;  /* 0x0000000388037211 */ /* 0x001fc800078e10ff */
[----:B------:R-:W-:-:S13]  /*3960*/  ISETP.GE.AND P0, PT, R3, R137, PT ;  /* 0x000000890300720c */ /* 0x000fda0003f06270 */
[----:B------:R-:W-:Y:S05]  /*3970*/  @!P0 BRA `(.L_x_32012) ;  /* 0xffffffcc00308947 */ /* 0x000fea000383ffff */
[----:B------:R-:W-:Y:S05]  /*3980*/  EXIT ;  /* 0x000000000000794d */ /* 0x000fea0003800000 */
.L_x_32009:
        /* <DEDUP_REMOVED lines=8> */
.L_x_32014:
[----:B------:R-:W-:Y:S05]  /*3a10*/  BSYNC B0 ;  /* 0x0000000000007941 */ /* 0x000fea0003800000 */
.L_x_32013:
        /* <DEDUP_REMOVED lines=9> */
.L_x_32015:
[----:B------:R-:W-:Y:S01]  /*3ab0*/  HFMA2 R188, -RZ, RZ, 0, 2.384185791015625e-07 ;  /* 0x00000004ffbc7431 */ /* 0x000fe200000001ff */
[----:B------:R-:W-:-:S05]  /*3ac0*/  MOV R170, R185 ;  /* 0x000000b900aa7202 */ /* 0x000fca0000000f00 */
[----:B------:R-:W-:-:S05]  /*3ad0*/  FADD.FTZ R182, R181, R170 ;  /* 0x000000aab5b67221 */ /* 0x000fca0000010000 */
[----:B------:R-:W-:-:S07]  /*3ae0*/  MOV R187, R182 ;  /* 0x000000b600bb7202 */ /* 0x000fce0000000f00 */
[----:B------:R-:W-:Y:S05]  /*3af0*/  WARPSYNC.COLLECTIVE R186, `(.L_x_32016) ;  /* 0x00000000ba087348 */ /* 0x000fea0003c00000 */
[----:B------:R0:W1:Y:S02]  /*3b00*/  SHFL.BFLY P1, R185, R187, R188, R189 ;  /* 0x0c0000bcbbb97389 */ /* 0x00006400000200bd */
[----:B01----:R-:W-:Y:S05]  /*3b10*/  ENDCOLLECTIVE ;  /* 0x000000000000791b */ /* 0x003fea0003800000 */
.L_x_32016:
        /* <DEDUP_REMOVED lines=8> */
.L_x_32017:
[----:B------:R-:W-:Y:S01]  /*3ba0*/  HFMA2 R188, -RZ, RZ, 0, 9.5367431640625e-07 ;  /* 0x00000010ffbc7431 */ /* 0x000fe200000001ff */
[----:B------:R-:W-:-:S05]  /*3bb0*/  MOV R170, R185 ;  /* 0x000000b900aa7202 */ /* 0x000fca0000000f00 */
[----:B------:R-:W-:-:S05]  /*3bc0*/  FADD.FTZ R184, R183, R170 ;  /* 0x000000aab7b87221 */ /* 0x000fca0000010000 */
[----:B------:R-:W-:-:S07]  /*3bd0*/  MOV R187, R184 ;  /* 0x000000b800bb7202 */ /* 0x000fce0000000f00 */
[----:B------:R-:W-:Y:S05]  /*3be0*/  WARPSYNC.COLLECTIVE R186, `(.L_x_32018) ;  /* 0x00000000ba087348 */ /* 0x000fea0003c00000 */
[----:B------:R0:W1:Y:S02]  /*3bf0*/  SHFL.BFLY P1, R185, R187, R188, R189 ;  /* 0x0c0000bcbbb97389 */ /* 0x00006400000200bd */
[----:B01----:R-:W-:Y:S05]  /*3c00*/  ENDCOLLECTIVE ;  /* 0x000000000000791b */ /* 0x003fea0003800000 */
.L_x_32018:
        /* <DEDUP_REMOVED lines=87> */
.L_x_32019:
[----:B------:R-:W-:Y:S01]  /*4180*/  HFMA2 R188, -RZ, RZ, 0, 1.1920928955078125e-07 ;  /* 0x00000002ffbc7431 */ /* 0x000fe200000001ff */
[----:B------:R-:W-:-:S05]  /*4190*/  MOV R181, R185 ;  /* 0x000000b900b57202 */ /* 0x000fca0000000f00 */
[----:B------:R-:W-:-:S05]  /*41a0*/  FADD.FTZ R181, R0, R181 ;  /* 0x000000b500b57221 */ /* 0x000fca0000010000 */
[----:B------:R-:W-:-:S07]  /*41b0*/  MOV R187, R181 ;  /* 0x000000b500bb7202 */ /* 0x000fce0000000f00 */
[----:B------:R-:W-:Y:S05]  /*41c0*/  WARPSYNC.COLLECTIVE R186, `(.L_x_32020) ;  /* 0x00000000ba087348 */ /* 0x000fea0003c00000 */
[----:B------:R0:W1:Y:S02]  /*41d0*/  SHFL.BFLY P1, R185, R187, R188, R189 ;  /* 0x0c0000bcbbb97389 */ /* 0x00006400000200bd */
[----:B01----:R-:W-:Y:S05]  /*41e0*/  ENDCOLLECTIVE ;  /* 0x000000000000791b */ /* 0x003fea0003800000 */
.L_x_32020:
[----:B------:R-:W-:Y:S01]  /*41f0*/  HFMA2 R188, -RZ, RZ, 0, 2.384185791015625e-07 ;  /* 0x00000004ffbc7431 */ /* 0x000fe200000001ff */
[----:B------:R-:W-:-:S05]  /*4200*/  MOV R182, R185 ;  /* 0x000000b900b67202 */ /* 0x000fca0000000f00 */
[----:B------:R-:W-:-:S05]  /*4210*/  FADD.FTZ R182, R181, R182 ;  /* 0x000000b6b5b67221 */ /* 0x000fca0000010000 */
[----:B------:R-:W-:-:S07]  /*4220*/  MOV R187, R182 ;  /* 0x000000b600bb7202 */ /* 0x000fce0000000f00 */
[----:B------:R-:W-:Y:S05]  /*4230*/  WARPSYNC.COLLECTIVE R186, `(.L_x_32021) ;  /* 0x00000000ba087348 */ /* 0x000fea0003c00000 */
[----:B------:R0:W1:Y:S02]  /*4240*/  SHFL.BFLY P1, R185, R187, R188, R189 ;  /* 0x0c0000bcbbb97389 */ /* 0x00006400000200bd */
[----:B01----:R-:W-:Y:S05]  /*4250*/  ENDCOLLECTIVE ;  /* 0x000000000000791b */ /* 0x003fea0003800000 */
.L_x_32021:
[----:B------:R-:W-:Y:S01]  /*4260*/  HFMA2 R188, -RZ, RZ, 0, 4.76837158203125e-07 ;  /* 0x00000008ffbc7431 */ /* 0x000fe200000001ff */
[----:B------:R-:W-:-:S05]  /*4270*/  MOV R183, R185 ;  /* 0x000000b900b77202 */ /* 0x000fca0000000f00 */
[----:B------:R-:W-:-:S05]  /*4280*/  FADD.FTZ R183, R182, R183 ;  /* 0x000000b7b6b77221 */ /* 0x000fca0000010000 */
[----:B------:R-:W-:-:S07]  /*4290*/  MOV R187, R183 ;  /* 0x000000b700bb7202 */ /* 0x000fce0000000f00 */
[----:B------:R-:W-:Y:S05]  /*42a0*/  WARPSYNC.COLLECTIVE R186, `(.L_x_32022) ;  /* 0x00000000ba087348 */ /* 0x000fea0003c00000 */
[----:B------:R0:W1:Y:S02]  /*42b0*/  SHFL.BFLY P1, R185, R187, R188, R189 ;  /* 0x0c0000bcbbb97389 */ /* 0x00006400000200bd */
[----:B01----:R-:W-:Y:S05]  /*42c0*/  ENDCOLLECTIVE ;  /* 0x000000000000791b */ /* 0x003fea0003800000 */
.L_x_32022:
[----:B------:R-:W-:Y:S01]  /*42d0*/  HFMA2 R188, -RZ, RZ, 0, 9.5367431640625e-07 ;  /* 0x00000010ffbc7431 */ /* 0x000fe200000001ff */
[----:B------:R-:W-:-:S05]  /*42e0*/  MOV R184, R185 ;  /* 0x000000b900b87202 */ /* 0x000fca0000000f00 */
[----:B------:R-:W-:-:S05]  /*42f0*/  FADD.FTZ R184, R183, R184 ;  /* 0x000000b8b7b87221 */ /* 0x000fca0000010000 */
[----:B------:R-:W-:-:S07]  /*4300*/  MOV R187, R184 ;  /* 0x000000b800bb7202 */ /* 0x000fce0000000f00 */
[----:B------:R-:W-:Y:S05]  /*4310*/  WARPSYNC.COLLECTIVE R186, `(.L_x_32023) ;  /* 0x00000000ba087348 */ /* 0x000fea0003c00000 */
[----:B------:R0:W1:Y:S02]  /*4320*/  SHFL.BFLY P1, R185, R187, R188, R189 ;  /* 0x0c0000bcbbb97389 */ /* 0x00006400000200bd */
[----:B01----:R-:W-:Y:S05]  /*4330*/  ENDCOLLECTIVE ;  /* 0x000000000000791b */ /* 0x003fea0003800000 */
.L_x_32023:
[----:B------:R-:W-:Y:S05]  /*4340*/  BRA `(.L_x_32024) ;  /* 0xffffffe800b07947 */ /* 0x000fea000383ffff */
.L_x_32025:
        /* <DEDUP_REMOVED lines=11> */
.L_x_45887:


//--------------------- .text._ZN10layer_norm13ln_fwd_kernelINS_13Kernel_traitsIf6__halffS2_fjLj1280ELj1ELj4ELj1ELj16ENS_18Kernel_traits_baseILj1280EfS2_fS2_fjLj128EEEEELb1ELb0ELb0ELb0EEEvNS_9FwdParamsE --------------------------
	.section	.text._ZN10layer_norm13ln_fwd_kernelINS_13Kernel_traitsIf6__halffS2_fjLj1280ELj1ELj4ELj1ELj16ENS_18Kernel_traits_baseILj1280EfS2_fS2_fjLj128EEEEELb1ELb0ELb0ELb0EEEvNS_9FwdParamsE,"ax",@progbits
	.align	128
        .global         _ZN10layer_norm13ln_fwd_kernelINS_13Kernel_traitsIf6__halffS2_fjLj1280ELj1ELj4ELj1ELj16ENS_18Kernel_traits_baseILj1280EfS2_fS2_fjLj128EEEEELb1ELb0ELb0ELb0EEEvNS_9FwdParamsE
        .type           _ZN10layer_norm13ln_fwd_kernelINS_13Kernel_traitsIf6__halffS2_fjLj1280ELj1ELj4ELj1ELj16ENS_18Kernel_traits_baseILj1280EfS2_fS2_fjLj128EEEEELb1ELb0ELb0ELb0EEEvNS_9FwdParamsE,@function
        .size           _ZN10layer_norm13ln_fwd_kernelINS_13Kernel_traitsIf6__halffS2_fjLj1280ELj1ELj4ELj1ELj16ENS_18Kernel_traits_baseILj1280EfS2_fS2_fjLj128EEEEELb1ELb0ELb0ELb0EEEvNS_9FwdParamsE,(.L_x_45888 - _ZN10layer_norm13ln_fwd_kernelINS_13Kernel_traitsIf6__halffS2_fjLj1280ELj1ELj4ELj1ELj16ENS_18Kernel_traits_baseILj1280EfS2_fS2_fjLj128EEEEELb1ELb0ELb0ELb0EEEvNS_9FwdParamsE)
        .other          _ZN10layer_norm13ln_fwd_kernelINS_13Kernel_traitsIf6__halffS2_fjLj1280ELj1ELj4ELj1ELj16ENS_18Kernel_traits_baseILj1280EfS2_fS2_fjLj128EEEEELb1ELb0ELb0ELb0EEEvNS_9FwdParamsE,@"STO_CUDA_ENTRY STV_DEFAULT"
_ZN10layer_norm13ln_fwd_kernelINS_13Kernel_traitsIf6__halffS2_fjLj1280ELj1ELj4ELj1ELj16ENS_18Kernel_traits_baseILj1280EfS2_fS2_fjLj128EEEEELb1ELb0ELb0ELb0EEEvNS_9FwdParamsE:
.text._ZN10layer_norm13ln_fwd_kernelINS_13Kernel_traitsIf6__halffS2_fjLj1280ELj1ELj4ELj1ELj16ENS_18Kernel_traits_baseILj1280EfS2_fS2_fjLj128EEEEELb1ELb0ELb0ELb0EEEvNS_9FwdParamsE:
        /* <DEDUP_REMOVED lines=106> */
.L_x_32027:
        /* <DEDUP_REMOVED lines=50> */
.L_x_32028:
[----:B------:R-:W-:Y:S05]  /*09c0*/  BSYNC.RECONVERGENT B0 ;  /* 0x0000000000007941 */ /* 0x000fea0003800200 */
.L_x_32026:
        /* <DEDUP_REMOVED lines=73> */
.L_x_32460:
        /* <DEDUP_REMOVED lines=39> */
.L_x_45720:
[----:B------:R-:W-:Y:S05]  /*10d0*/  BRX R140 -0x10e0                                       (*"BRANCH_TARGETS .L_x_45721,.L_x_45722,.L_x_45723"*) ;  /* 0xffffffec8cc87949 */ /* 0x000fea000383ffff */
.L_x_45723:
[----:B------:R-:W-:Y:S01]  /*10e0*/  IADD3 R144, PT, PT, R4, 0x1, RZ ;  /* 0x0000000104907810 */ /* 0x000fe20007ffe0ff */
[----:B------:R-:W-:Y:S02]  /*10f0*/  IMAD.MOV.U32 R140, RZ, RZ, R2 ;  /* 0x000000ffff8c7224 */ /* 0x000fe400078e0002 */
[----:B------:R-:W-:Y:S01]  /*1100*/  IMAD.MOV.U32 R139, RZ, RZ, R5 ;  /* 0x000000ffff8b7224 */ /* 0x000fe200078e0005 */
[----:B------:R-:W-:Y:S06]  /*1110*/  BRA `(.L_x_32034) ;  /* 0x0000000000f47947 */ /* 0x000fec0003800000 */
.L_x_45721:
[----:B------:R-:W-:Y:S01]  /*1120*/  MOV R140, R2 ;  /* 0x00000002008c7202 */ /* 0x000fe20000000f00 */
[----:B------:R-:W-:Y:S02]  /*1130*/  IMAD.MOV.U32 R144, RZ, RZ, 0x3 ;  /* 0x00000003ff907424 */ /* 0x000fe400078e00ff */
[----:B------:R-:W-:Y:S01]  /*1140*/  IMAD.MOV.U32 R139, RZ, RZ, R6 ;  /* 0x000000ffff8b7224 */ /* 0x000fe200078e0006 */
[----:B------:R-:W-:Y:S06]  /*1150*/  BRA `(.L_x_32034) ;  /* 0x0000000000e47947 */ /* 0x000fec0003800000 */
.L_x_45722:
        /* <DEDUP_REMOVED lines=13> */
.L_x_32036:
[----:B------:R-:W-:Y:S05]  /*1230*/  BSYNC.RECONVERGENT B3 ;  /* 0x0000000000037941 */ /* 0x000fea0003800200 */
.L_x_32035:
        /* <DEDUP_REMOVED lines=43> */
.L_x_32034:
[----:B------:R-:W-:Y:S05]  /*14f0*/  BSYNC.RECONVERGENT B2 ;  /* 0x0000000000027941 */ /* 0x000fea0003800200 */
.L_x_32033:
        /* <DEDUP_REMOVED lines=26> */
.L_x_32039:
        /* <DEDUP_REMOVED lines=13> */
.L_x_32041:
[----:B------:R-:W-:Y:S05]  /*1770*/  BSYNC.RECONVERGENT B3 ;  /* 0x0000000000037941 */ /* 0x000fea0003800200 */
.L_x_32040:
        /* <DEDUP_REMOVED lines=43> */
.L_x_32038:
[----:B------:R-:W-:Y:S05]  /*1a30*/  BSYNC.RECONVERGENT B2 ;  /* 0x0000000000027941 */ /* 0x000fea0003800200 */
.L_x_32037:
        /* <DEDUP_REMOVED lines=22> */
.L_x_32044:
        /* <DEDUP_REMOVED lines=13> */
.L_x_32046:
[----:B------:R-:W-:Y:S05]  /*1c70*/  BSYNC.RECONVERGENT B3 ;  /* 0x0000000000037941 */ /* 0x000fea0003800200 */
.L_x_32045:
        /* <DEDUP_REMOVED lines=43> */
.L_x_32043:
[----:B------:R-:W-:Y:S05]  /*1f30*/  BSYNC.RECONVERGENT B2 ;  /* 0x0000000000027941 */ /* 0x000fea0003800200 */
.L_x_32042:
        /* <DEDUP_REMOVED lines=22> */
.L_x_32049:
        /* <DEDUP_REMOVED lines=13> */
.L_x_32051:
[----:B------:R-:W-:Y:S05]  /*2170*/  BSYNC.RECONVERGENT B3 ;  /* 0x0000000000037941 */ /* 0x000fea0003800200 */
.L_x_32050:
        /* <DEDUP_REMOVED lines=43> */
.L_x_32048:
[----:B------:R-:W-:Y:S05]  /*2430*/  BSYNC.RECONVERGENT B2 ;  /* 0x0000000000027941 */ /* 0x000fea0003800200 */
.L_x_32047:
        /* <DEDUP_REMOVED lines=22> */
.L_x_32054:
        /* <DEDUP_REMOVED lines=13> */
.L_x_32056:
[----:B------:R-:W-:Y:S05]  /*2670*/  BSYNC.RECONVERGENT B3 ;  /* 0x0000000000037941 */ /* 0x000fea0003800200 */
.L_x_32055:
        /* <DEDUP_REMOVED lines=43> */
.L_x_32053:
[----:B------:R-:W-:Y:S05]  /*2930*/  BSYNC.RECONVERGENT B2 ;  /* 0x0000000000027941 */ /* 0x000fea0003800200 */
.L_x_32052:
        /* <DEDUP_REMOVED lines=22> */
.L_x_32059:
        /* <DEDUP_REMOVED lines=13> */
.L_x_32061:
[----:B------:R-:W-:Y:S05]  /*2b70*/  BSYNC.RECONVERGENT B3 ;  /* 0x0000000000037941 */ /* 0x000fea0003800200 */
.L_x_32060:
        /* <DEDUP_REMOVED lines=43> */
.L_x_32058:
[----:B------:R-:W-:Y:S05]  /*2e30*/  BSYNC.RECONVERGENT B2 ;  /* 0x0000000000027941 */ /* 0x000fea0003800200 */
.L_x_32057:
        /* <DEDUP_REMOVED lines=22> */
.L_x_32064:
        /* <DEDUP_REMOVED lines=13> */
.L_x_32066:
[----:B------:R-:W-:Y:S05]  /*3070*/  BSYNC.RECONVERGENT B3 ;  /* 0x0000000000037941 */ /* 0x000fea0003800200 */
.L_x_32065:
        /* <DEDUP_REMOVED lines=43> */
.L_x_32063:
[----:B------:R-:W-:Y:S05]  /*3330*/  BSYNC.RECONVERGENT B2 ;  /* 0x0000000000027941 */ /* 0x000fea0003800200 */
.L_x_32062:
        /* <DEDUP_REMOVED lines=22> */
.L_x_32069:
        /* <DEDUP_REMOVED lines=15> */
.L_x_32071:
[----:B------:R-:W-:Y:S05]  /*3590*/  BSYNC.RECONVERGENT B3 ;  /* 0x0000000000037941 */ /* 0x000fea0003800200 */
.L_x_32070:
        /* <DEDUP_REMOVED lines=43> */
.L_x_32068:
[----:B------:R-:W-:Y:S05]  /*3850*/  BSYNC.RECONVERGENT B2 ;  /* 0x0000000000027941 */ /* 0x000fea0003800200 */
.L_x_32067:
        /* <DEDUP_REMOVED lines=10> */
.L_x_32032:
        /* <DEDUP_REMOVED lines=16> */
.L_x_32075:
        /* <DEDUP_REMOVED lines=13> */
.L_x_32077:
[----:B------:R-:W-:Y:S05]  /*3ad0*/  BSYNC.RECONVERGENT B3 ;  /* 0x0000000000037941 */ /* 0x000fea0003800200 */
.L_x_32076:
        /* <DEDUP_REMOVED lines=42> */
.L_x_32074:
[----:B------:R-:W-:Y:S05]  /*3d80*/  BSYNC.RECONVERGENT B2 ;  /* 0x0000000000027941 */ /* 0x000fea0003800200 */
.L_x_32073:
[----:B------:R-:W0:Y:S01]  /*3d90*/  LDC R2, c[0x0][0x404] ;  /* 0x00010100ff027b82 */ /* 0x000e220000000800 */
[----:B------:R-:W-:Y:S01]  /*3da0*/  ISETP.NE.AND P0, PT, R14, 0x1, PT ;  /* 0x000000010e00780c */ /* 0x000fe20003f05270 */
[----:B------:R-:W-:Y:S01]  /*3db0*/  HFMA2 R135, -RZ, RZ, 0.1171875, 0 ;  /* 0x2f800000ff877431 */ /* 0x000fe200000001ff */
[----:B------:R-:W-:Y:S01]  /*3dc0*/  I2FP.F32.U32 R4, R12 ;  /* 0x0000000c00047245 */ /* 0x000fe20000201000 */
[----:B-----5:R-:W-:Y:S01]  /*3dd0*/  HADD2.F32 R15, -RZ, R128.H0_H0 ;  /* 0x20000080ff0f7230 */ /* 0x020fe20000004100 */
[----:B------:R-:W-:Y:S01]  /*3de0*/  BSSY.RECONVERGENT B2, `(.L_x_32078) ;  /* 0x000004b000027945 */ /* 0x000fe20003800200 */
[----:B------:R-:W-:Y:S02]  /*3df0*/  IMAD.MOV.U32 R12, RZ, RZ, 0x2 ;  /* 0x00000002ff0c7424 */ /* 0x000fe400078e00ff */
        /* <DEDUP_REMOVED lines=16> */
.L_x_32080:
        /* <DEDUP_REMOVED lines=13> */
.L_x_32082:
[----:B------:R-:W-:Y:S05]  /*3fd0*/  BSYNC.RECONVERGENT B3 ;  /* 0x0000000000037941 */ /* 0x000fea0003800200 */
.L_x_32081:
        /* <DEDUP_REMOVED lines=43> */
.L_x_32079:
[----:B------:R-:W-:Y:S05]  /*4290*/  BSYNC.RECONVERGENT B2 ;  /* 0x0000000000027941 */ /* 0x000fea0003800200 */
.L_x_32078:
        /* <DEDUP_REMOVED lines=19> */
.L_x_32085:
        /* <DEDUP_REMOVED lines=13> */
.L_x_32087:
[----:B------:R-:W-:Y:S05]  /*44a0*/  BSYNC.RECONVERGENT B3 ;  /* 0x0000000000037941 */ /* 0x000fea0003800200 */
.L_x_32086:
        /* <DEDUP_REMOVED lines=43> */
.L_x_32084:
[----:B------:R-:W-:Y:S05]  /*4760*/  BSYNC.RECONVERGENT B2 ;  /* 0x0000000000027941 */ /* 0x000fea0003800200 */
.L_x_32083:
        /* <DEDUP_REMOVED lines=19> */
.L_x_32090:
        /* <DEDUP_REMOVED lines=13> */
.L_x_32092:
[----:B------:R-:W-:Y:S05]  /*4970*/  BSYNC.RECONVERGENT B3 ;  /* 0x0000000000037941 */ /* 0x000fea0003800200 */
.L_x_32091:
        /* <DEDUP_REMOVED lines=43> */
.L_x_32089:
[----:B------:R-:W-:Y:S05]  /*4c30*/  BSYNC.RECONVERGENT B2 ;  /* 0x0000000000027941 */ /* 0x000fea0003800200 */
.L_x_32088:
        /* <DEDUP_REMOVED lines=19> */
.L_x_32095:
        /* <DEDUP_REMOVED lines=13> */
.L_x_32097:
[----:B------:R-:W-:Y:S05]  /*4e40*/  BSYNC.RECONVERGENT B3 ;  /* 0x0000000000037941 */ /* 0x000fea0003800200 */
.L_x_32096:
        /* <DEDUP_REMOVED lines=43> */
.L_x_32094:
[----:B------:R-:W-:Y:S05]  /*5100*/  BSYNC.RECONVERGENT B2 ;  /* 0x0000000000027941 */ /* 0x000fea0003800200 */
.L_x_32093:
        /* <DEDUP_REMOVED lines=19> */
.L_x_32100:
        /* <DEDUP_REMOVED lines=13> */
.L_x_32102:
[----:B------:R-:W-:Y:S05]  /*5310*/  BSYNC.RECONVERGENT B3 ;  /* 0x0000000000037941 */ /* 0x000fea0003800200 */
.L_x_32101:
        /* <DEDUP_REMOVED lines=43> */
.L_x_32099:
[----:B------:R-:W-:Y:S05]  /*55d0*/  BSYNC.RECONVERGENT B2 ;  /* 0x0000000000027941 */ /* 0x000fea0003800200 */
.L_x_32098:
        /* <DEDUP_REMOVED lines=19> */
.L_x_32105:
        /* <DEDUP_REMOVED lines=13> */
.L_x_32107:
[----:B------:R-:W-:Y:S05]  /*57e0*/  BSYNC.RECONVERGENT B3 ;  /* 0x0000000000037941 */ /* 0x000fea0003800200 */
.L_x_32106:
        /* <DEDUP_REMOVED lines=43> */
.L_x_32104:
[----:B------:R-:W-:Y:S05]  /*5aa0*/  BSYNC.RECONVERGENT B2 ;  /* 0x0000000000027941 */ /* 0x000fea0003800200 */
.L_x_32103:
[----:B------:R-:W-:Y:S01]  /*5ab0*/  ISETP.NE.AND P6, PT, R128, 0x1, PT ;  /* 0x000000018000780c */ /* 0x000fe20003fc5270 */
[----:B------:R-:W-:Y:S01]  /*5ac0*/  HADD2.F32 R15, -RZ, R131.H0_H0 ;  /* 0x20000083ff0f7230 */ /* 0x000fe20000004100 */
[----:B------:R-:W-:Y:S01]  /*5ad0*/  I2FP.F32.U32 R4, R4 ;  /* 0x0000000400047245 */ /* 0x000fe20000201000 */
[----:B------:R-:W-:Y:S01]  /*5ae0*/  BSSY.RECONVERGENT B2, `(.L_x_32108) ;  /* 0x000004b000027945 */ /* 0x000fe20003800200 */
[----:B------:R-:W-:Y:S02]  /*5af0*/  IMAD.MOV.U32 R14, RZ, RZ, R0 ;  /* 0x000000ffff0e7224 */ /* 0x000fe400078e0000 */
        /* <DEDUP_REMOVED lines=14> */
.L_x_32110:
        /* <DEDUP_REMOVED lines=15> */
.L_x_32112:
[----:B------:R-:W-:Y:S05]  /*5cd0*/  BSYNC.RECONVERGENT B3 ;  /* 0x0000000000037941 */ /* 0x000fea0003800200 */
.L_x_32111:
        /* <DEDUP_REMOVED lines=43> */
.L_x_32109:
[----:B------:R-:W-:Y:S05]  /*5f90*/  BSYNC.RECONVERGENT B2 ;  /* 0x0000000000027941 */ /* 0x000fea0003800200 */
.L_x_32108:
        /* <DEDUP_REMOVED lines=16> */
.L_x_32072:
        /* <DEDUP_REMOVED lines=22> */
.L_x_32031:
[----:B------:R-:W-:Y:S05]  /*6200*/  BSYNC.RECONVERGENT B1 ;  /* 0x0000000000017941 */ /* 0x000fea0003800200 */
.L_x_32030:
        /* <DEDUP_REMOVED lines=30> */
.L_x_32118:
        /* <DEDUP_REMOVED lines=13> */
.L_x_32120:
[----:B------:R-:W-:Y:S05]  /*64c0*/  BSYNC.RECONVERGENT B3 ;  /* 0x0000000000037941 */ /* 0x000fea0003800200 */
.L_x_32119:
        /* <DEDUP_REMOVED lines=43> */
.L_x_32117:
[----:B------:R-:W-:Y:S05]  /*6780*/  BSYNC.RECONVERGENT B2 ;  /* 0x0000000000027941 */ /* 0x000fea0003800200 */
.L_x_32116:
        /* <DEDUP_REMOVED lines=26> */
.L_x_32123:
        /* <DEDUP_REMOVED lines=13> */
.L_x_32125:
[----:B------:R-:W-:Y:S05]  /*6a00*/  BSYNC.RECONVERGENT B3 ;  /* 0x0000000000037941 */ /* 0x000fea0003800200 */
.L_x_32124:
        /* <DEDUP_REMOVED lines=43> */
.L_x_32122:
[----:B------:R-:W-:Y:S05]  /*6cc0*/  BSYNC.RECONVERGENT B2 ;  /* 0x0000000000027941 */ /* 0x000fea0003800200 */
.L_x_32121:
        /* <DEDUP_REMOVED lines=22> */
.L_x_32128:
        /* <DEDUP_REMOVED lines=13> */
.L_x_32130:
[----:B------:R-:W-:Y:S05]  /*6f00*/  BSYNC.RECONVERGENT B3 ;  /* 0x0000000000037941 */ /* 0x000fea0003800200 */
.L_x_32129:
        /* <DEDUP_REMOVED lines=43> */
.L_x_32127:
[----:B------:R-:W-:Y:S05]  /*71c0*/  BSYNC.RECONVERGENT B2 ;  /* 0x0000000000027941 */ /* 0x000fea0003800200 */
.L_x_32126:
        /* <DEDUP_REMOVED lines=22> */
.L_x_32133:
        /* <DEDUP_REMOVED lines=13> */
.L_x_32135:
[----:B------:R-:W-:Y:S05]  /*7400*/  BSYNC.RECONVERGENT B3 ;  /* 0x0000000000037941 */ /* 0x000fea0003800200 */
.L_x_32134:
        /* <DEDUP_REMOVED lines=43> */
.L_x_32132:
[----:B------:R-:W-:Y:S05]  /*76c0*/  BSYNC.RECONVERGENT B2 ;  /* 0x0000000000027941 */ /* 0x000fea0003800200 */
.L_x_32131:
        /* <DEDUP_REMOVED lines=22> */
.L_x_32138:
        /* <DEDUP_REMOVED lines=13> */
.L_x_32140:
[----:B------:R-:W-:Y:S05]  /*7900*/  BSYNC.RECONVERGENT B3 ;  /* 0x0000000000037941 */ /* 0x000fea0003800200 */
.L_x_32139:
        /* <DEDUP_REMOVED lines=43> */
.L_x_32137:
[----:B------:R-:W-:Y:S05]  /*7bc0*/  BSYNC.RECONVERGENT B2 ;  /* 0x0000000000027941 */ /* 0x000fea0003800200 */
.L_x_32136:
        /* <DEDUP_REMOVED lines=22> */
.L_x_32143:
        /* <DEDUP_REMOVED lines=13> */
.L_x_32145:
[----:B------:R-:W-:Y:S05]  /*7e00*/  BSYNC.RECONVERGENT B3 ;  /* 0x0000000000037941 */ /* 0x000fea0003800200 */
.L_x_32144:
        /* <DEDUP_REMOVED lines=43> */
.L_x_32142:
[----:B------:R-:W-:Y:S05]  /*80c0*/  BSYNC.RECONVERGENT B2 ;  /* 0x0000000000027941 */ /* 0x000fea0003800200 */
.L_x_32141:
        /* <DEDUP_REMOVED lines=22> */
.L_x_32148:
        /* <DEDUP_REMOVED lines=13> */
.L_x_32150:
[----:B------:R-:W-:Y:S05]  /*8300*/  BSYNC.RECONVERGENT B3 ;  /* 0x0000000000037941 */ /* 0x000fea0003800200 */
.L_x_32149:
        /* <DEDUP_REMOVED lines=43> */
.L_x_32147:
[----:B------:R-:W-:Y:S05]  /*85c0*/  BSYNC.RECONVERGENT B2 ;  /* 0x0000000000027941 */ /* 0x000fea0003800200 */
.L_x_32146:
        /* <DEDUP_REMOVED lines=22> */
.L_x_32153:
        /* <DEDUP_REMOVED lines=15> */
.L_x_32155:
[----:B------:R-:W-:Y:S05]  /*8820*/  BSYNC.RECONVERGENT B3 ;  /* 0x0000000000037941 */ /* 0x000fea0003800200 */
.L_x_32154:
        /* <DEDUP_REMOVED lines=43> */
.L_x_32152:
[----:B------:R-:W-:Y:S05]  /*8ae0*/  BSYNC.RECONVERGENT B2 ;  /* 0x0000000000027941 */ /* 0x000fea0003800200 */
.L_x_32151:
        /* <DEDUP_REMOVED lines=10> */
.L_x_32115:
        /* <DEDUP_REMOVED lines=16> */
.L_x_32159:
        /* <DEDUP_REMOVED lines=13> */
.L_x_32161:
[----:B------:R-:W-:Y:S05]  /*8d60*/  BSYNC.RECONVERGENT B3 ;  /* 0x0000000000037941 */ /* 0x000fea0003800200 */
.L_x_32160:
        /* <DEDUP_REMOVED lines=42> */
.L_x_32158:
[----:B------:R-:W-:Y:S05]  /*9010*/  BSYNC.RECONVERGENT B2 ;  /* 0x0000000000027941 */ /* 0x000fea0003800200 */
.L_x_32157:
[----:B------:R-:W0:Y:S01]  /*9020*/  LDC R97, c[0x0][0x404] ;  /* 0x00010100ff617b82 */ /* 0x000e220000000800 */
[----:B------:R-:W-:Y:S01]  /*9030*/  I2FP.F32.U32 R99, R96 ;  /* 0x0000006000637245 */ /* 0x000fe20000201000 */
[----:B------:R-:W-:Y:S01]  /*9040*/  IMAD.MOV.U32 R96, RZ, RZ, 0x2f800000 ;  /* 0x2f800000ff607424 */ /* 0x000fe200078e00ff */
[----:B------:R-:W-:Y:S01]  /*9050*/  ISETP.NE.AND P0, PT, R98, 0x1, PT ;  /* 0x000000016200780c */ /* 0x000fe20003f05270 */
[----:B------:R-:W-:Y:S01]  /*9060*/  BSSY.RECONVERGENT B2, `(.L_x_32162) ;  /* 0x000004c000027945 */ /* 0x000fe20003800200 */
[----:B------:R-:W-:Y:S02]  /*9070*/  HFMA2 R130, -RZ, RZ, 0, 1.1920928955078125e-07 ;  /* 0x00000002ff827431 */ /* 0x000fe400000001ff */
        /* <DEDUP_REMOVED lines=17> */
.L_x_32164:
        /* <DEDUP_REMOVED lines=13> */
.L_x_32166:
[----:B------:R-:W-:Y:S05]  /*9260*/  BSYNC.RECONVERGENT B3 ;  /* 0x0000000000037941 */ /* 0x000fea0003800200 */
.L_x_32165:
        /* <DEDUP_REMOVED lines=43> */
.L_x_32163:
[----:B------:R-:W-:Y:S05]  /*9520*/  BSYNC.RECONVERGENT B2 ;  /* 0x0000000000027941 */ /* 0x000fea0003800200 */
.L_x_32162:
        /* <DEDUP_REMOVED lines=19> */
.L_x_32169:
        /* <DEDUP_REMOVED lines=13> */
.L_x_32171:
[----:B------:R-:W-:Y:S05]  /*9730*/  BSYNC.RECONVERGENT B3 ;  /* 0x0000000000037941 */ /* 0x000fea0003800200 */
.L_x_32170:
        /* <DEDUP_REMOVED lines=43> */
.L_x_32168:
[----:B------:R-:W-:Y:S05]  /*99f0*/  BSYNC.RECONVERGENT B2 ;  /* 0x0000000000027941 */ /* 0x000fea0003800200 */
.L_x_32167:
        /* <DEDUP_REMOVED lines=19> */
.L_x_32174:
        /* <DEDUP_REMOVED lines=13> */
.L_x_32176:
[----:B------:R-:W-:Y:S05]  /*9c00*/  BSYNC.RECONVERGENT B3 ;  /* 0x0000000000037941 */ /* 0x000fea0003800200 */
.L_x_32175:
        /* <DEDUP_REMOVED lines=43> */
.L_x_32173:
[----:B------:R-:W-:Y:S05]  /*9ec0*/  BSYNC.RECONVERGENT B2 ;  /* 0x0000000000027941 */ /* 0x000fea0003800200 */
.L_x_32172:
        /* <DEDUP_REMOVED lines=19> */
.L_x_32179:
        /* <DEDUP_REMOVED lines=13> */
.L_x_32181:
[----:B------:R-:W-:Y:S05]  /*a0d0*/  BSYNC.RECONVERGENT B3 ;  /* 0x0000000000037941 */ /* 0x000fea0003800200 */
.L_x_32180:
        /* <DEDUP_REMOVED lines=43> */
.L_x_32178:
[----:B------:R-:W-:Y:S05]  /*a390*/  BSYNC.RECONVERGENT B2 ;  /* 0x0000000000027941 */ /* 0x000fea0003800200 */
.L_x_32177:
        /* <DEDUP_REMOVED lines=19> */
.L_x_32184:
        /* <DEDUP_REMOVED lines=13> */
.L_x_32186:
[----:B------:R-:W-:Y:S05]  /*a5a0*/  BSYNC.RECONVERGENT B3 ;  /* 0x0000000000037941 */ /* 0x000fea0003800200 */
.L_x_32185:
        /* <DEDUP_REMOVED lines=43> */
.L_x_32183:
[----:B------:R-:W-:Y:S05]  /*a860*/  BSYNC.RECONVERGENT B2 ;  /* 0x0000000000027941 */ /* 0x000fea0003800200 */
.L_x_32182:
        /* <DEDUP_REMOVED lines=19> */
.L_x_32189:
        /* <DEDUP_REMOVED lines=13> */
.L_x_32191:
[----:B------:R-:W-:Y:S05]  /*aa70*/  BSYNC.RECONVERGENT B3 ;  /* 0x0000000000037941 */ /* 0x000fea0003800200 */
.L_x_32190:
        /* <DEDUP_REMOVED lines=43> */
.L_x_32188:
[----:B------:R-:W-:Y:S05]  /*ad30*/  BSYNC.RECONVERGENT B2 ;  /* 0x0000000000027941 */ /* 0x000fea0003800200 */
.L_x_32187:
        /* <DEDUP_REMOVED lines=19> */
.L_x_32194:
        /* <DEDUP_REMOVED lines=15> */
.L_x_32196:
[----:B------:R-:W-:Y:S05]  /*af60*/  BSYNC.RECONVERGENT B3 ;  /* 0x0000000000037941 */ /* 0x000fea0003800200 */
.L_x_32195:
        /* <DEDUP_REMOVED lines=43> */
.L_x_32193:
[----:B------:R-:W-:Y:S05]  /*b220*/  BSYNC.RECONVERGENT B2 ;  /* 0x0000000000027941 */ /* 0x000fea0003800200 */
.L_x_32192:
        /* <DEDUP_REMOVED lines=16> */
.L_x_32156:
        /* <DEDUP_REMOVED lines=22> */
.L_x_32114:
[----:B------:R-:W-:Y:S05]  /*b490*/  BSYNC.RECONVERGENT B1 ;  /* 0x0000000000017941 */ /* 0x000fea0003800200 */
.L_x_32113:
        /* <DEDUP_REMOVED lines=30> */
.L_x_32202:
        /* <DEDUP_REMOVED lines=13> */
.L_x_32204:
[----:B------:R-:W-:Y:S05]  /*b750*/  BSYNC.RECONVERGENT B3 ;  /* 0x0000000000037941 */ /* 0x000fea0003800200 */
.L_x_32203:
        /* <DEDUP_REMOVED lines=43> */
.L_x_32201:
[----:B------:R-:W-:Y:S05]  /*ba10*/  BSYNC.RECONVERGENT B2 ;  /* 0x0000000000027941 */ /* 0x000fea0003800200 */
.L_x_32200:
        /* <DEDUP_REMOVED lines=26> */
.L_x_32207:
        /* <DEDUP_REMOVED lines=13> */
.L_x_32209:
[----:B------:R-:W-:Y:S05]  /*bc90*/  BSYNC.RECONVERGENT B3 ;  /* 0x0000000000037941 */ /* 0x000fea0003800200 */
.L_x_32208:
        /* <DEDUP_REMOVED lines=43> */
.L_x_32206:
[----:B------:R-:W-:Y:S05]  /*bf50*/  BSYNC.RECONVERGENT B2 ;  /* 0x0000000000027941 */ /* 0x000fea0003800200 */
.L_x_32205:
        /* <DEDUP_REMOVED lines=22> */
.L_x_32212:
        /* <DEDUP_REMOVED lines=13> */
.L_x_32214:
[----:B------:R-:W-:Y:S05]  /*c190*/  BSYNC.RECONVERGENT B3 ;  /* 0x0000000000037941 */ /* 0x000fea0003800200 */
.L_x_32213:
        /* <DEDUP_REMOVED lines=43> */
.L_x_32211:
[----:B------:R-:W-:Y:S05]  /*c450*/  BSYNC.RECONVERGENT B2 ;  /* 0x0000000000027941 */ /* 0x000fea0003800200 */
.L_x_32210:
        /* <DEDUP_REMOVED lines=22> */
.L_x_32217:
        /* <DEDUP_REMOVED lines=13> */
.L_x_32219:
[----:B------:R-:W-:Y:S05]  /*c690*/  BSYNC.RECONVERGENT B3 ;  /* 0x0000000000037941 */ /* 0x000fea0003800200 */
.L_x_32218:
        /* <DEDUP_REMOVED lines=43> */
.L_x_32216:
[----:B------:R-:W-:Y:S05]  /*c950*/  BSYNC.RECONVERGENT B2 ;  /* 0x0000000000027941 */ /* 0x000fea0003800200 */
.L_x_32215:
        /* <DEDUP_REMOVED lines=22> */
.L_x_32222:
        /* <DEDUP_REMOVED lines=13> */
.L_x_32224:
[----:B------:R-:W-:Y:S05]  /*cb90*/  BSYNC.RECONVERGENT B3 ;  /* 0x0000000000037941 */ /* 0x000fea0003800200 */
.L_x_32223:
        /* <DEDUP_REMOVED lines=43> */
.L_x_32221:
[----:B------:R-:W-:Y:S05]  /*ce50*/  BSYNC.RECONVERGENT B2 ;  /* 0x0000000000027941 */ /* 0x000fea0003800200 */
.L_x_32220:
        /* <DEDUP_REMOVED lines=22> */
.L_x_32227:
        /* <DEDUP_REMOVED lines=13> */
.L_x_32229:
[----:B------:R-:W-:Y:S05]  /*d090*/  BSYNC.RECONVERGENT B3 ;  /* 0x0000000000037941 */ /* 0x000fea0003800200 */
.L_x_32228:
        /* <DEDUP_REMOVED lines=43> */
.L_x_32226:
[----:B------:R-:W-:Y:S05]  /*d350*/  BSYNC.RECONVERGENT B2 ;  /* 0x0000000000027941 */ /* 0x000fea0003800200 */
.L_x_32225:
        /* <DEDUP_REMOVED lines=22> */
.L_x_32232:
        /* <DEDUP_REMOVED lines=13> */
.L_x_32234:
[----:B------:R-:W-:Y:S05]  /*d590*/  BSYNC.RECONVERGENT B3 ;  /* 0x0000000000037941 */ /* 0x000fea0003800200 */
.L_x_32233:
        /* <DEDUP_REMOVED lines=43> */
.L_x_32231:
[----:B------:R-:W-:Y:S05]  /*d850*/  BSYNC.RECONVERGENT B2 ;  /* 0x0000000000027941 */ /* 0x000fea0003800200 */
.L_x_32230:
        /* <DEDUP_REMOVED lines=22> */
.L_x_32237:
        /* <DEDUP_REMOVED lines=15> */
.L_x_32239:
[----:B------:R-:W-:Y:S05]  /*dab0*/  BSYNC.RECONVERGENT B3 ;  /* 0x0000000000037941 */ /* 0x000fea0003800200 */
.L_x_32238:
        /* <DEDUP_REMOVED lines=43> */
.L_x_32236:
[----:B------:R-:W-:Y:S05]  /*dd70*/  BSYNC.RECONVERGENT B2 ;  /* 0x0000000000027941 */ /* 0x000fea0003800200 */
.L_x_32235:
        /* <DEDUP_REMOVED lines=10> */
.L_x_32199:
        /* <DEDUP_REMOVED lines=16> */
.L_x_32243:
        /* <DEDUP_REMOVED lines=13> */
.L_x_32245:
[----:B------:R-:W-:Y:S05]  /*dff0*/  BSYNC.RECONVERGENT B3 ;  /* 0x0000000000037941 */ /* 0x000fea0003800200 */
.L_x_32244:
        /* <DEDUP_REMOVED lines=42> */
.L_x_32242:
[----:B------:R-:W-:Y:S05]  /*e2a0*/  BSYNC.RECONVERGENT B2 ;  /* 0x0000000000027941 */ /* 0x000fea0003800200 */
.L_x_32241:
        /* <DEDUP_REMOVED lines=23> */
.L_x_32248:
        /* <DEDUP_REMOVED lines=13> */
.L_x_32250:
[----:B------:R-:W-:Y:S05]  /*e4f0*/  BSYNC.RECONVERGENT B3 ;  /* 0x0000000000037941 */ /* 0x000fea0003800200 */
.L_x_32249:
        /* <DEDUP_REMOVED lines=43> */
.L_x_32247:
[----:B------:R-:W-:Y:S05]  /*e7b0*/  BSYNC.RECONVERGENT B2 ;  /* 0x0000000000027941 */ /* 0x000fea0003800200 */
.L_x_32246:
        /* <DEDUP_REMOVED lines=19> */
.L_x_32253:
        /* <DEDUP_REMOVED lines=13> */
.L_x_32255:
[----:B------:R-:W-:Y:S05]  /*e9c0*/  BSYNC.RECONVERGENT B3 ;  /* 0x0000000000037941 */ /* 0x000fea0003800200 */
.L_x_32254:
        /* <DEDUP_REMOVED lines=43> */
.L_x_32252:
[----:B------:R-:W-:Y:S05]  /*ec80*/  BSYNC.RECONVERGENT B2 ;  /* 0x0000000000027941 */ /* 0x000fea0003800200 */
.L_x_32251:
        /* <DEDUP_REMOVED lines=19> */
.L_x_32258:
        /* <DEDUP_REMOVED lines=13> */
.L_x_32260:
[----:B------:R-:W-:Y:S05]  /*ee90*/  BSYNC.RECONVERGENT B3 ;  /* 0x0000000000037941 */ /* 0x000fea0003800200 */
.L_x_32259:
        /* <DEDUP_REMOVED lines=43> */
.L_x_32257:
[----:B------:R-:W-:Y:S05]  /*f150*/  BSYNC.RECONVERGENT B2 ;  /* 0x0000000000027941 */ /* 0x000fea0003800200 */
.L_x_32256:
        /* <DEDUP_REMOVED lines=19> */
.L_x_32263:
        /* <DEDUP_REMOVED lines=13> */
.L_x_32265:
[----:B------:R-:W-:Y:S05]  /*f360*/  BSYNC.RECONVERGENT B3 ;  /* 0x0000000000037941 */ /* 0x000fea0003800200 */
.L_x_32264:
        /* <DEDUP_REMOVED lines=43> */
.L_x_32262:
[----:B------:R-:W-:Y:S05]  /*f620*/  BSYNC.RECONVERGENT B2 ;  /* 0x0000000000027941 */ /* 0x000fea0003800200 */
.L_x_32261:
        /* <DEDUP_REMOVED lines=19> */
.L_x_32268:
        /* <DEDUP_REMOVED lines=13> */
.L_x_32270:
[----:B------:R-:W-:Y:S05]  /*f830*/  BSYNC.RECONVERGENT B3 ;  /* 0x0000000000037941 */ /* 0x000fea0003800200 */
.L_x_32269:
        /* <DEDUP_REMOVED lines=43> */
.L_x_32267:
[----:B------:R-:W-:Y:S05]  /*faf0*/  BSYNC.RECONVERGENT B2 ;  /* 0x0000000000027941 */ /* 0x000fea0003800200 */
.L_x_32266:
        /* <DEDUP_REMOVED lines=19> */
.L_x_32273:
        /* <DEDUP_REMOVED lines=13> */
.L_x_32275:
[----:B------:R-:W-:Y:S05]  /*fd00*/  BSYNC.RECONVERGENT B3 ;  /* 0x0000000000037941 */ /* 0x000fea0003800200 */
.L_x_32274:
        /* <DEDUP_REMOVED lines=43> */
.L_x_32272:
[----:B------:R-:W-:Y:S05]  /*ffc0*/  BSYNC.RECONVERGENT B2 ;  /* 0x0000000000027941 */ /* 0x000fea0003800200 */
.L_x_32271:
        /* <DEDUP_REMOVED lines=19> */
.L_x_32278:
        /* <DEDUP_REMOVED lines=15> */
.L_x_32280:
[----:B------:R-:W-:Y:S05]  /*101f0*/  BSYNC.RECONVERGENT B3 ;  /* 0x0000000000037941 */ /* 0x000fea0003800200 */
.L_x_32279:
        /* <DEDUP_REMOVED lines=43> */
.L_x_32277:
[----:B------:R-:W-:Y:S05]  /*104b0*/  BSYNC.RECONVERGENT B2 ;  /* 0x0000000000027941 */ /* 0x000fea0003800200 */
.L_x_32276:
        /* <DEDUP_REMOVED lines=16> */
.L_x_32240:
        /* <DEDUP_REMOVED lines=22> */
.L_x_32198:
[----:B------:R-:W-:Y:S05]  /*10720*/  BSYNC.RECONVERGENT B1 ;  /* 0x0000000000017941 */ /* 0x000fea0003800200 */
.L_x_32197:
        /* <DEDUP_REMOVED lines=30> */
.L_x_32286:
        /* <DEDUP_REMOVED lines=13> */
.L_x_32288:
[----:B------:R-:W-:Y:S05]  /*109e0*/  BSYNC.RECONVERGENT B3 ;  /* 0x0000000000037941 */ /* 0x000fea0003800200 */
.L_x_32287:
        /* <DEDUP_REMOVED lines=43> */
.L_x_32285:
[----:B------:R-:W-:Y:S05]  /*10ca0*/  BSYNC.RECONVERGENT B2 ;  /* 0x0000000000027941 */ /* 0x000fea0003800200 */
.L_x_32284:
        /* <DEDUP_REMOVED lines=26> */
.L_x_32291:
        /* <DEDUP_REMOVED lines=13> */
.L_x_32293:
[----:B------:R-:W-:Y:S05]  /*10f20*/  BSYNC.RECONVERGENT B3 ;  /* 0x0000000000037941 */ /* 0x000fea0003800200 */
.L_x_32292:
        /* <DEDUP_REMOVED lines=43> */
.L_x_32290:
[----:B------:R-:W-:Y:S05]  /*111e0*/  BSYNC.RECONVERGENT B2 ;  /* 0x0000000000027941 */ /* 0x000fea0003800200 */
.L_x_32289:
        /* <DEDUP_REMOVED lines=22> */
.L_x_32296:
        /* <DEDUP_REMOVED lines=13> */
.L_x_32298:
[----:B------:R-:W-:Y:S05]  /*11420*/  BSYNC.RECONVERGENT B3 ;  /* 0x0000000000037941 */ /* 0x000fea0003800200 */
.L_x_32297:
        /* <DEDUP_REMOVED lines=43> */
.L_x_32295:
[----:B------:R-:W-:Y:S05]  /*116e0*/  BSYNC.RECONVERGENT B2 ;  /* 0x0000000000027941 */ /* 0x000fea0003800200 */
.L_x_32294:
        /* <DEDUP_REMOVED lines=22> */
.L_x_32301:
        /* <DEDUP_REMOVED lines=13> */
.L_x_32303:
[----:B------:R-:W-:Y:S05]  /*11920*/  BSYNC.RECONVERGENT B3 ;  /* 0x0000000000037941 */ /* 0x000fea0003800200 */
.L_x_32302:
        /* <DEDUP_REMOVED lines=43> */
.L_x_32300:
[----:B------:R-:W-:Y:S05]  /*11be0*/  BSYNC.RECONVERGENT B2 ;  /* 0x0000000000027941 */ /* 0x000fea0003800200 */
.L_x_32299:
        /* <DEDUP_REMOVED lines=22> */
.L_x_32306:
        /* <DEDUP_REMOVED lines=13> */
.L_x_32308:
[----:B------:R-:W-:Y:S05]  /*11e20*/  BSYNC.RECONVERGENT B3 ;  /* 0x0000000000037941 */ /* 0x000fea0003800200 */
.L_x_32307:
        /* <DEDUP_REMOVED lines=43> */
.L_x_32305:
[----:B------:R-:W-:Y:S05]  /*120e0*/  BSYNC.RECONVERGENT B2 ;  /* 0x0000000000027941 */ /* 0x000fea0003800200 */
.L_x_32304:
        /* <DEDUP_REMOVED lines=22> */
.L_x_32311:
        /* <DEDUP_REMOVED lines=13> */
.L_x_32313:
[----:B------:R-:W-:Y:S05]  /*12320*/  BSYNC.RECONVERGENT B3 ;  /* 0x0000000000037941 */ /* 0x000fea0003800200 */
.L_x_32312:
        /* <DEDUP_REMOVED lines=43> */
.L_x_32310:
[----:B------:R-:W-:Y:S05]  /*125e0*/  BSYNC.RECONVERGENT B2 ;  /* 0x0000000000027941 */ /* 0x000fea0003800200 */
.L_x_32309:
        /* <DEDUP_REMOVED lines=22> */
.L_x_32316:
        /* <DEDUP_REMOVED lines=13> */
.L_x_32318:
[----:B------:R-:W-:Y:S05]  /*12820*/  BSYNC.RECONVERGENT B3 ;  /* 0x0000000000037941 */ /* 0x000fea0003800200 */
.L_x_32317:
        /* <DEDUP_REMOVED lines=43> */
.L_x_32315:
[----:B------:R-:W-:Y:S05]  /*12ae0*/  BSYNC.RECONVERGENT B2 ;  /* 0x0000000000027941 */ /* 0x000fea0003800200 */
.L_x_32314:
        /* <DEDUP_REMOVED lines=22> */
.L_x_32321:
        /* <DEDUP_REMOVED lines=15> */
.L_x_32323:
[----:B------:R-:W-:Y:S05]  /*12d40*/  BSYNC.RECONVERGENT B3 ;  /* 0x0000000000037941 */ /* 0x000fea0003800200 */
.L_x_32322:
        /* <DEDUP_REMOVED lines=43> */
.L_x_32320:
[----:B------:R-:W-:Y:S05]  /*13000*/  BSYNC.RECONVERGENT B2 ;  /* 0x0000000000027941 */ /* 0x000fea0003800200 */
.L_x_32319:
        /* <DEDUP_REMOVED lines=10> */
.L_x_32283:
        /* <DEDUP_REMOVED lines=16> */
.L_x_32327:
        /* <DEDUP_REMOVED lines=13> */
.L_x_32329:
[----:B------:R-:W-:Y:S05]  /*13280*/  BSYNC.RECONVERGENT B3 ;  /* 0x0000000000037941 */ /* 0x000fea0003800200 */
.L_x_32328:
        /* <DEDUP_REMOVED lines=42> */
.L_x_32326:
[----:B------:R-:W-:Y:S05]  /*13530*/  BSYNC.RECONVERGENT B2 ;  /* 0x0000000000027941 */ /* 0x000fea0003800200 */
.L_x_32325:
        /* <DEDUP_REMOVED lines=23> */
.L_x_32332:
        /* <DEDUP_REMOVED lines=13> */
.L_x_32334:
[----:B------:R-:W-:Y:S05]  /*13780*/  BSYNC.RECONVERGENT B3 ;  /* 0x0000000000037941 */ /* 0x000fea0003800200 */
.L_x_32333:
        /* <DEDUP_REMOVED lines=43> */
.L_x_32331:
[----:B------:R-:W-:Y:S05]  /*13a40*/  BSYNC.RECONVERGENT B2 ;  /* 0x0000000000027941 */ /* 0x000fea0003800200 */
.L_x_32330:
        /* <DEDUP_REMOVED lines=19> */
.L_x_32337:
        /* <DEDUP_REMOVED lines=13> */
.L_x_32339:
[----:B------:R-:W-:Y:S05]  /*13c50*/  BSYNC.RECONVERGENT B3 ;  /* 0x0000000000037941 */ /* 0x000fea0003800200 */
.L_x_32338:
        /* <DEDUP_REMOVED lines=43> */
.L_x_32336:
[----:B------:R-:W-:Y:S05]  /*13f10*/  BSYNC.RECONVERGENT B2 ;  /* 0x0000000000027941 */ /* 0x000fea0003800200 */
.L_x_32335:
        /* <DEDUP_REMOVED lines=19> */
.L_x_32342:
        /* <DEDUP_REMOVED lines=13> */
.L_x_32344:
[----:B------:R-:W-:Y:S05]  /*14120*/  BSYNC.RECONVERGENT B3 ;  /* 0x0000000000037941 */ /* 0x000fea0003800200 */
.L_x_32343:
        /* <DEDUP_REMOVED lines=43> */
.L_x_32341:
[----:B------:R-:W-:Y:S05]  /*143e0*/  BSYNC.RECONVERGENT B2 ;  /* 0x0000000000027941 */ /* 0x000fea0003800200 */
.L_x_32340:
        /* <DEDUP_REMOVED lines=19> */
.L_x_32347:
        /* <DEDUP_REMOVED lines=13> */
.L_x_32349:
[----:B------:R-:W-:Y:S05]  /*145f0*/  BSYNC.RECONVERGENT B3 ;  /* 0x0000000000037941 */ /* 0x000fea0003800200 */
.L_x_32348:
        /* <DEDUP_REMOVED lines=43> */
.L_x_32346:
[----:B------:R-:W-:Y:S05]  /*148b0*/  BSYNC.RECONVERGENT B2 ;  /* 0x0000000000027941 */ /* 0x000fea0003800200 */
.L_x_32345:
        /* <DEDUP_REMOVED lines=19> */
.L_x_32352:
        /* <DEDUP_REMOVED lines=13> */
.L_x_32354:
[----:B------:R-:W-:Y:S05]  /*14ac0*/  BSYNC.RECONVERGENT B3 ;  /* 0x0000000000037941 */ /* 0x000fea0003800200 */
.L_x_32353:
        /* <DEDUP_REMOVED lines=43> */
.L_x_32351:
[----:B------:R-:W-:Y:S05]  /*14d80*/  BSYNC.RECONVERGENT B2 ;  /* 0x0000000000027941 */ /* 0x000fea0003800200 */
.L_x_32350:
        /* <DEDUP_REMOVED lines=19> */
.L_x_32357:
        /* <DEDUP_REMOVED lines=13> */
.L_x_32359:
[----:B------:R-:W-:Y:S05]  /*14f90*/  BSYNC.RECONVERGENT B3 ;  /* 0x0000000000037941 */ /* 0x000fea0003800200 */
.L_x_32358:
        /* <DEDUP_REMOVED lines=43> */
.L_x_32356:
[----:B------:R-:W-:Y:S05]  /*15250*/  BSYNC.RECONVERGENT B2 ;  /* 0x0000000000027941 */ /* 0x000fea0003800200 */
.L_x_32355:
        /* <DEDUP_REMOVED lines=19> */
.L_x_32362:
        /* <DEDUP_REMOVED lines=15> */
.L_x_32364:
[----:B------:R-:W-:Y:S05]  /*15480*/  BSYNC.RECONVERGENT B3 ;  /* 0x0000000000037941 */ /* 0x000fea0003800200 */
.L_x_32363:
        /* <DEDUP_REMOVED lines=43> */
.L_x_32361:
[----:B------:R-:W-:Y:S05]  /*15740*/  BSYNC.RECONVERGENT B2 ;  /* 0x0000000000027941 */ /* 0x000fea0003800200 */
.L_x_32360:
        /* <DEDUP_REMOVED lines=16> */
.L_x_32324:
        /* <DEDUP_REMOVED lines=22> */
.L_x_32282:
[----:B------:R-:W-:Y:S05]  /*159b0*/  BSYNC.RECONVERGENT B1 ;  /* 0x0000000000017941 */ /* 0x000fea0003800200 */
.L_x_32281:
        /* <DEDUP_REMOVED lines=30> */
.L_x_32370:
        /* <DEDUP_REMOVED lines=13> */
.L_x_32372:
[----:B------:R-:W-:Y:S05]  /*15c70*/  BSYNC.RECONVERGENT B3 ;  /* 0x0000000000037941 */ /* 0x000fea0003800200 */
.L_x_32371:
        /* <DEDUP_REMOVED lines=43> */
.L_x_32369:
[----:B------:R-:W-:Y:S05]  /*15f30*/  BSYNC.RECONVERGENT B2 ;  /* 0x0000000000027941 */ /* 0x000fea0003800200 */
.L_x_32368:
        /* <DEDUP_REMOVED lines=26> */
.L_x_32375:
        /* <DEDUP_REMOVED lines=13> */
.L_x_32377:
[----:B------:R-:W-:Y:S05]  /*161b0*/  BSYNC.RECONVERGENT B3 ;  /* 0x0000000000037941 */ /* 0x000fea0003800200 */
.L_x_32376:
        /* <DEDUP_REMOVED lines=43> */
.L_x_32374:
[----:B------:R-:W-:Y:S05]  /*16470*/  BSYNC.RECONVERGENT B2 ;  /* 0x0000000000027941 */ /* 0x000fea0003800200 */
.L_x_32373:
        /* <DEDUP_REMOVED lines=22> */
.L_x_32380:
        /* <DEDUP_REMOVED lines=13> */
.L_x_32382:
[----:B------:R-:W-:Y:S05]  /*166b0*/  BSYNC.RECONVERGENT B3 ;  /* 0x0000000000037941 */ /* 0x000fea0003800200 */
.L_x_32381:
        /* <DEDUP_REMOVED lines=43> */
.L_x_32379:
[----:B------:R-:W-:Y:S05]  /*16970*/  BSYNC.RECONVERGENT B2 ;  /* 0x0000000000027941 */ /* 0x000fea0003800200 */
.L_x_32378:
        /* <DEDUP_REMOVED lines=22> */
.L_x_32385:
        /* <DEDUP_REMOVED lines=13> */
.L_x_32387:
[----:B------:R-:W-:Y:S05]  /*16bb0*/  BSYNC.RECONVERGENT B3 ;  /* 0x0000000000037941 */ /* 0x000fea0003800200 */
.L_x_32386:
        /* <DEDUP_REMOVED lines=43> */
.L_x_32384:
[----:B------:R-:W-:Y:S05]  /*16e70*/  BSYNC.RECONVERGENT B2 ;  /* 0x0000000000027941 */ /* 0x000fea0003800200 */
.L_x_32383:
        /* <DEDUP_REMOVED lines=22> */
.L_x_32390:
        /* <DEDUP_REMOVED lines=13> */
.L_x_32392:
[----:B------:R-:W-:Y:S05]  /*170b0*/  BSYNC.RECONVERGENT B3 ;  /* 0x0000000000037941 */ /* 0x000fea0003800200 */
.L_x_32391:
        /* <DEDUP_REMOVED lines=43> */
.L_x_32389:
[----:B------:R-:W-:Y:S05]  /*17370*/  BSYNC.RECONVERGENT B2 ;  /* 0x0000000000027941 */ /* 0x000fea0003800200 */
.L_x_32388:
        /* <DEDUP_REMOVED lines=22> */
.L_x_32395:
        /* <DEDUP_REMOVED lines=13> */
.L_x_32397:
[----:B------:R-:W-:Y:S05]  /*175b0*/  BSYNC.RECONVERGENT B3 ;  /* 0x0000000000037941 */ /* 0x000fea0003800200 */
.L_x_32396:
        /* <DEDUP_REMOVED lines=43> */
.L_x_32394:
[----:B------:R-:W-:Y:S05]  /*17870*/  BSYNC.RECONVERGENT B2 ;  /* 0x0000000000027941 */ /* 0x000fea0003800200 */
.L_x_32393:
        /* <DEDUP_REMOVED lines=22> */
.L_x_32400:
        /* <DEDUP_REMOVED lines=13> */
.L_x_32402:
[----:B------:R-:W-:Y:S05]  /*17ab0*/  BSYNC.RECONVERGENT B3 ;  /* 0x0000000000037941 */ /* 0x000fea0003800200 */
.L_x_32401:
        /* <DEDUP_REMOVED lines=43> */
.L_x_32399:
[----:B------:R-:W-:Y:S05]  /*17d70*/  BSYNC.RECONVERGENT B2 ;  /* 0x0000000000027941 */ /* 0x000fea0003800200 */
.L_x_32398:
        /* <DEDUP_REMOVED lines=22> */
.L_x_32405:
        /* <DEDUP_REMOVED lines=15> */
.L_x_32407:
[----:B------:R-:W-:Y:S05]  /*17fd0*/  BSYNC.RECONVERGENT B3 ;  /* 0x0000000000037941 */ /* 0x000fea0003800200 */
.L_x_32406:
        /* <DEDUP_REMOVED lines=43> */
.L_x_32404:
[----:B------:R-:W-:Y:S05]  /*18290*/  BSYNC.RECONVERGENT B2 ;  /* 0x0000000000027941 */ /* 0x000fea0003800200 */
.L_x_32403:
        /* <DEDUP_REMOVED lines=10> */
.L_x_32367:
        /* <DEDUP_REMOVED lines=16> */
.L_x_32411:
        /* <DEDUP_REMOVED lines=13> */
.L_x_32413:
[----:B------:R-:W-:Y:S05]  /*18510*/  BSYNC.RECONVERGENT B3 ;  /* 0x0000000000037941 */ /* 0x000fea0003800200 */
.L_x_32412:
        /* <DEDUP_REMOVED lines=42> */
.L_x_32410:
[----:B------:R-:W-:Y:S05]  /*187c0*/  BSYNC.RECONVERGENT B2 ;  /* 0x0000000000027941 */ /* 0x000fea0003800200 */
.L_x_32409:
        /* <DEDUP_REMOVED lines=23> */
.L_x_32416:
        /* <DEDUP_REMOVED lines=13> */
.L_x_32418:
[----:B------:R-:W-:Y:S05]  /*18a10*/  BSYNC.RECONVERGENT B3 ;  /* 0x0000000000037941 */ /* 0x000fea0003800200 */
.L_x_32417:
        /* <DEDUP_REMOVED lines=43> */
.L_x_32415:
[----:B------:R-:W-:Y:S05]  /*18cd0*/  BSYNC.RECONVERGENT B2 ;  /* 0x0000000000027941 */ /* 0x000fea0003800200 */
.L_x_32414:
        /* <DEDUP_REMOVED lines=19> */
.L_x_32421:
        /* <DEDUP_REMOVED lines=13> */
.L_x_32423:
[----:B------:R-:W-:Y:S05]  /*18ee0*/  BSYNC.RECONVERGENT B3 ;  /* 0x0000000000037941 */ /* 0x000fea0003800200 */
.L_x_32422:
        /* <DEDUP_REMOVED lines=43> */
.L_x_32420:
[----:B------:R-:W-:Y:S05]  /*191a0*/  BSYNC.RECONVERGENT B2 ;  /* 0x0000000000027941 */ /* 0x000fea0003800200 */
.L_x_32419:
        /* <DEDUP_REMOVED lines=19> */
.L_x_32426:
        /* <DEDUP_REMOVED lines=13> */
.L_x_32428:
[----:B------:R-:W-:Y:S05]  /*193b0*/  BSYNC.RECONVERGENT B3 ;  /* 0x0000000000037941 */ /* 0x000fea0003800200 */
.L_x_32427:
        /* <DEDUP_REMOVED lines=43> */
.L_x_32425:
[----:B------:R-:W-:Y:S05]  /*19670*/  BSYNC.RECONVERGENT B2 ;  /* 0x0000000000027941 */ /* 0x000fea0003800200 */
.L_x_32424:
        /* <DEDUP_REMOVED lines=19> */
.L_x_32431:
        /* <DEDUP_REMOVED lines=13> */
.L_x_32433:
[----:B------:R-:W-:Y:S05]  /*19880*/  BSYNC.RECONVERGENT B3 ;  /* 0x0000000000037941 */ /* 0x000fea0003800200 */
.L_x_32432:
        /* <DEDUP_REMOVED lines=43> */
.L_x_32430:
[----:B------:R-:W-:Y:S05]  /*19b40*/  BSYNC.RECONVERGENT B2 ;  /* 0x0000000000027941 */ /* 0x000fea0003800200 */
.L_x_32429:
        /* <DEDUP_REMOVED lines=19> */
.L_x_32436:
        /* <DEDUP_REMOVED lines=13> */
.L_x_32438:
[----:B------:R-:W-:Y:S05]  /*19d50*/  BSYNC.RECONVERGENT B3 ;  /* 0x0000000000037941 */ /* 0x000fea0003800200 */
.L_x_32437:
        /* <DEDUP_REMOVED lines=43> */
.L_x_32435:
[----:B------:R-:W-:Y:S05]  /*1a010*/  BSYNC.RECONVERGENT B2 ;  /* 0x0000000000027941 */ /* 0x000fea0003800200 */
.L_x_32434:
        /* <DEDUP_REMOVED lines=19> */
.L_x_32441:
        /* <DEDUP_REMOVED lines=13> */
.L_x_32443:
[----:B------:R-:W-:Y:S05]  /*1a220*/  BSYNC.RECONVERGENT B3 ;  /* 0x0000000000037941 */ /* 0x000fea0003800200 */
.L_x_32442:
        /* <DEDUP_REMOVED lines=43> */
.L_x_32440:
[----:B------:R-:W-:Y:S05]  /*1a4e0*/  BSYNC.RECONVERGENT B2 ;  /* 0x0000000000027941 */ /* 0x000fea0003800200 */
.L_x_32439:
        /* <DEDUP_REMOVED lines=19> */
.L_x_32446:
        /* <DEDUP_REMOVED lines=15> */
.L_x_32448:
[----:B------:R-:W-:Y:S05]  /*1a710*/  BSYNC.RECONVERGENT B3 ;  /* 0x0000000000037941 */ /* 0x000fea0003800200 */
.L_x_32447:
        /* <DEDUP_REMOVED lines=43> */
.L_x_32445:
[----:B------:R-:W-:Y:S05]  /*1a9d0*/  BSYNC.RECONVERGENT B2 ;  /* 0x0000000000027941 */ /* 0x000fea0003800200 */
.L_x_32444:
        /* <DEDUP_REMOVED lines=16> */
.L_x_32408:
        /* <DEDUP_REMOVED lines=21> */
.L_x_32366:
[----:B------:R-:W-:Y:S05]  /*1ac30*/  BSYNC.RECONVERGENT B1 ;  /* 0x0000000000017941 */ /* 0x000fea0003800200 */
.L_x_32365:
        /* <DEDUP_REMOVED lines=151> */
.L_x_32472:
        /* <DEDUP_REMOVED lines=48> */
.L_x_32451:
[----:B------:R-:W-:Y:S05]  /*1b8b0*/  BSYNC.RECONVERGENT B1 ;  /* 0x0000000000017941 */ /* 0x000fea0003800200 */
.L_x_32450:
        /* <DEDUP_REMOVED lines=35> */
.L_x_32453:
[----:B------:R-:W-:Y:S05]  /*1baf0*/  BSYNC.RECONVERGENT B1 ;  /* 0x0000000000017941 */ /* 0x000fea0003800200 */
.L_x_32452:
        /* <DEDUP_REMOVED lines=35> */
.L_x_32455:
[----:B------:R-:W-:Y:S05]  /*1bd30*/  BSYNC.RECONVERGENT B1 ;  /* 0x0000000000017941 */ /* 0x000fea0003800200 */
.L_x_32454:
        /* <DEDUP_REMOVED lines=35> */
.L_x_32457:
[----:B------:R-:W-:Y:S05]  /*1bf70*/  BSYNC.RECONVERGENT B1 ;  /* 0x0000000000017941 */ /* 0x000fea0003800200 */
.L_x_32456:
        /* <DEDUP_REMOVED lines=34> */
.L_x_32459:
[----:B------:R-:W-:Y:S05]  /*1c1a0*/  BSYNC.RECONVERGENT B1 ;  /* 0x0000000000017941 */ /* 0x000fea0003800200 */
.L_x_32458:
[----:B01234-:R-:W0:Y:S02]  /*1c1b0*/  LDC.64 R128, c[0x0][0x380] ;  /* 0x0000e000ff807b82 */ /* 0x01fe240000000a00 */
[----:B0-----:R-:W-:-:S05]  /*1c1c0*/  IMAD R11, R128, 0x4, R11 ;  /* 0x00000004800b7824 */ /* 0x001fca00078e020b */
[----:B------:R-:W-:-:S13]  /*1c1d0*/  ISETP.GE.AND P0, PT, R11, R129, PT ;  /* 0x000000810b00720c */ /* 0x000fda0003f06270 */
[----:B------:R-:W-:Y:S05]  /*1c1e0*/  @!P0 BRA `(.L_x_32460) ;  /* 0xfffffe4c001c8947 */ /* 0x000fea000383ffff */
[----:B------:R-:W-:Y:S05]  /*1c1f0*/  BSYNC B0 ;  /* 0x0000000000007941 */ /* 0x000fea0003800000 */
.L_x_32029:
[----:B------:R-:W-:Y:S05]  /*1c200*/  EXIT ;  /* 0x000000000000794d */ /* 0x000fea0003800000 */
.L_x_32449:
        /* <DEDUP_REMOVED lines=8> */
.L_x_32462:
[----:B------:R-:W-:Y:S05]  /*1c290*/  BSYNC B1 ;  /* 0x0000000000017941 */ /* 0x000fea0003800000 */
.L_x_32461:
        /* <DEDUP_REMOVED lines=10> */
.L_x_32463:
[----:B------:R-:W-:Y:S02]  /*1c340*/  IMAD.MOV.U32 R146, RZ, RZ, 0x4 ;  /* 0x00000004ff927424 */ /* 0x000fe400078e00ff */
[----:B------:R-:W-:-:S04]  /*1c350*/  IMAD.MOV.U32 R128, RZ, RZ, R141 ;  /* 0x000000ffff807224 */ /* 0x000fc800078e008d */
[----:B------:R-:W-:-:S05]  /*1c360*/  FADD.FTZ R138, R131, R128 ;  /* 0x00000080838a7221 */ /* 0x000fca0000010000 */
[----:B------:R-:W-:-:S07]  /*1c370*/  MOV R145, R138 ;  /* 0x0000008a00917202 */ /* 0x000fce0000000f00 */
[----:B------:R-:W-:Y:S05]  /*1c380*/  WARPSYNC.COLLECTIVE R144, `(.L_x_32464) ;  /* 0x0000000090087348 */ /* 0x000fea0003c00000 */
[----:B------:R0:W1:Y:S02]  /*1c390*/  SHFL.BFLY P5, R141, R145, R146, R147 ;  /* 0x0c000092918d7389 */ /* 0x00006400000a0093 */
[----:B01----:R-:W-:Y:S05]  /*1c3a0*/  ENDCOLLECTIVE ;  /* 0x000000000000791b */ /* 0x003fea0003800000 */
.L_x_32464:
[----:B------:R-:W-:Y:S01]  /*1c3b0*/  HFMA2 R146, -RZ, RZ, 0, 4.76837158203125e-07 ;  /* 0x00000008ff927431 */ /* 0x000fe200000001ff */
[----:B------:R-:W-:-:S05]  /*1c3c0*/  MOV R139, R141 ;  /* 0x0000008d008b7202 */ /* 0x000fca0000000f00 */
[----:B------:R-:W-:-:S04]  /*1c3d0*/  FADD.FTZ R139, R138, R139 ;  /* 0x0000008b8a8b7221 */ /* 0x000fc80000010000 */
[----:B------:R-:W-:-:S07]  /*1c3e0*/  IMAD.MOV.U32 R145, RZ, RZ, R139 ;  /* 0x000000ffff917224 */ /* 0x000fce00078e008b */
[----:B------:R-:W-:Y:S05]  /*1c3f0*/  WARPSYNC.COLLECTIVE R144, `(.L_x_32465) ;  /* 0x0000000090087348 */ /* 0x000fea0003c00000 */
[----:B------:R0:W1:Y:S02]  /*1c400*/  SHFL.BFLY P5, R141, R145, R146, R147 ;  /* 0x0c000092918d7389 */ /* 0x00006400000a0093 */
[----:B01----:R-:W-:Y:S05]  /*1c410*/  ENDCOLLECTIVE ;  /* 0x000000000000791b */ /* 0x003fea0003800000 */
.L_x_32465:
[----:B------:R-:W-:Y:S02]  /*1c420*/  IMAD.MOV.U32 R146, RZ, RZ, 0x10 ;  /* 0x00000010ff927424 */ /* 0x000fe400078e00ff */
[----:B------:R-:W-:-:S04]  /*1c430*/  IMAD.MOV.U32 R128, RZ, RZ, R141 ;  /* 0x000000ffff807224 */ /* 0x000fc800078e008d */
[----:B------:R-:W-:-:S05]  /*1c440*/  FADD.FTZ R140, R139, R128 ;  /* 0x000000808b8c7221 */ /* 0x000fca0000010000 */
[----:B------:R-:W-:-:S07]  /*1c450*/  MOV R145, R140 ;  /* 0x0000008c00917202 */ /* 0x000fce0000000f00 */
[----:B------:R-:W-:Y:S05]  /*1c460*/  WARPSYNC.COLLECTIVE R144, `(.L_x_32466) ;  /* 0x0000000090087348 */ /* 0x000fea0003c00000 */
[----:B------:R0:W1:Y:S02]  /*1c470*/  SHFL.BFLY P5, R141, R145, R146, R147 ;  /* 0x0c000092918d7389 */ /* 0x00006400000a0093 */
[----:B01----:R-:W-:Y:S05]  /*1c480*/  ENDCOLLECTIVE ;  /* 0x000000000000791b */ /* 0x003fea0003800000 */
.L_x_32466:
        /* <DEDUP_REMOVED lines=88> */
.L_x_32467:
[----:B------:R-:W-:Y:S01]  /*1ca10*/  HFMA2 R146, -RZ, RZ, 0, 1.1920928955078125e-07 ;  /* 0x00000002ff927431 */ /* 0x000fe200000001ff */
[----:B------:R-:W-:-:S05]  /*1ca20*/  MOV R131, R141 ;  /* 0x0000008d00837202 */ /* 0x000fca0000000f00 */
[----:B------:R-:W-:-:S04]  /*1ca30*/  FADD.FTZ R131, R128, R131 ;  /* 0x0000008380837221 */ /* 0x000fc80000010000 */
[----:B------:R-:W-:-:S07]  /*1ca40*/  IMAD.MOV.U32 R145, RZ, RZ, R131 ;  /* 0x000000ffff917224 */ /* 0x000fce00078e0083 */
[----:B------:R-:W-:Y:S05]  /*1ca50*/  WARPSYNC.COLLECTIVE R144, `(.L_x_32468) ;  /* 0x0000000090087348 */ /* 0x000fea0003c00000 */
[----:B------:R0:W1:Y:S02]  /*1ca60*/  SHFL.BFLY P5, R141, R145, R146, R147 ;  /* 0x0c000092918d7389 */ /* 0x00006400000a0093 */
[----:B01----:R-:W-:Y:S05]  /*1ca70*/  ENDCOLLECTIVE ;  /* 0x000000000000791b */ /* 0x003fea0003800000 */
.L_x_32468:
[----:B------:R-:W-:Y:S02]  /*1ca80*/  IMAD.MOV.U32 R146, RZ, RZ, 0x4 ;  /* 0x00000004ff927424 */ /* 0x000fe400078e00ff */
[----:B------:R-:W-:-:S04]  /*1ca90*/  IMAD.MOV.U32 R138, RZ, RZ, R141 ;  /* 0x000000ffff8a7224 */ /* 0x000fc800078e008d */
[----:B------:R-:W-:-:S05]  /*1caa0*/  FADD.FTZ R138, R131, R138 ;  /* 0x0000008a838a7221 */ /* 0x000fca0000010000 */
[----:B------:R-:W-:-:S07]  /*1cab0*/  MOV R145, R138 ;  /* 0x0000008a00917202 */ /* 0x000fce0000000f00 */
[----:B------:R-:W-:Y:S05]  /*1cac0*/  WARPSYNC.COLLECTIVE R144, `(.L_x_32469) ;  /* 0x0000000090087348 */ /* 0x000fea0003c00000 */
[----:B------:R0:W1:Y:S02]  /*1cad0*/  SHFL.BFLY P5, R141, R145, R146, R147 ;  /* 0x0c000092918d7389 */ /* 0x00006400000a0093 */
[----:B01----:R-:W-:Y:S05]  /*1cae0*/  ENDCOLLECTIVE ;  /* 0x000000000000791b */ /* 0x003fea0003800000 */
.L_x_32469:
[----:B------:R-:W-:Y:S01]  /*1caf0*/  HFMA2 R146, -RZ, RZ, 0, 4.76837158203125e-07 ;  /* 0x00000008ff927431 */ /* 0x000fe200000001ff */
[----:B------:R-:W-:-:S05]  /*1cb00*/  MOV R139, R141 ;  /* 0x0000008d008b7202 */ /* 0x000fca0000000f00 */
[----:B------:R-:W-:-:S04]  /*1cb10*/  FADD.FTZ R139, R138, R139 ;  /* 0x0000008b8a8b7221 */ /* 0x000fc80000010000 */
[----:B------:R-:W-:-:S07]  /*1cb20*/  IMAD.MOV.U32 R145, RZ, RZ, R139 ;  /* 0x000000ffff917224 */ /* 0x000fce00078e008b */
[----:B------:R-:W-:Y:S05]  /*1cb30*/  WARPSYNC.COLLECTIVE R144, `(.L_x_32470) ;  /* 0x0000000090087348 */ /* 0x000fea0003c00000 */
[----:B------:R0:W1:Y:S02]  /*1cb40*/  SHFL.BFLY P5, R141, R145, R146, R147 ;  /* 0x0c000092918d7389 */ /* 0x00006400000a0093 */
[----:B01----:R-:W-:Y:S05]  /*1cb50*/  ENDCOLLECTIVE ;  /* 0x000000000000791b */ /* 0x003fea0003800000 */
.L_x_32470:
[----:B------:R-:W-:Y:S02]  /*1cb60*/  IMAD.MOV.U32 R146, RZ, RZ, 0x10 ;  /* 0x00000010ff927424 */ /* 0x000fe400078e00ff */
[----:B------:R-:W-:-:S04]  /*1cb70*/  IMAD.MOV.U32 R140, RZ, RZ, R141 ;  /* 0x000000ffff8c7224 */ /* 0x000fc800078e008d */
[----:B------:R-:W-:-:S05]  /*1cb80*/  FADD.FTZ R142, R139, R140 ;  /* 0x0000008c8b8e7221 */ /* 0x000fca0000010000 */
[----:B------:R-:W-:-:S07]  /*1cb90*/  MOV R145, R142 ;  /* 0x0000008e00917202 */ /* 0x000fce0000000f00 */
[----:B------:R-:W-:Y:S05]  /*1cba0*/  WARPSYNC.COLLECTIVE R144, `(.L_x_32471) ;  /* 0x0000000090087348 */ /* 0x000fea0003c00000 */
[----:B------:R0:W1:Y:S02]  /*1cbb0*/  SHFL.BFLY P5, R141, R145, R146, R147 ;  /* 0x0c000092918d7389 */ /* 0x00006400000a0093 */
[----:B01----:R-:W-:Y:S05]  /*1cbc0*/  ENDCOLLECTIVE ;  /* 0x000000000000791b */ /* 0x003fea0003800000 */
.L_x_32471:
[----:B------:R-:W-:Y:S01]  /*1cbd0*/  MOV R143, R141 ;  /* 0x0000008d008f7202 */ /* 0x000fe20000000f00 */
[----:B------:R-:W-:Y:S06]  /*1cbe0*/  BRA `(.L_x_32472) ;  /* 0xffffffe800707947 */ /* 0x000fec000383ffff */
.L_x_32473:
        /* <DEDUP_REMOVED lines=9> */
.L_x_45888:


//--------------------- .text._ZN10layer_norm13ln_fwd_kernelINS_13Kernel_traitsIf6__halffS2_fjLj1280ELj1ELj4ELj1ELj16ENS_18Kernel_traits_baseILj1280EfS2_fS2_fjLj128EEEEELb1ELb0ELb0ELb1EEEvNS_9FwdParamsE --------------------------
	.section	.text._ZN10layer_norm13ln_fwd_kernelINS_13Kernel_traitsIf6__halffS2_fjLj1280ELj1ELj4ELj1ELj16ENS_18Kernel_traits_baseILj1280EfS2_fS2_fjLj128EEEEELb1ELb0ELb0ELb1EEEvNS_9FwdParamsE,"ax",@progbits
	.align	128
        .global         _ZN10layer_norm13ln_fwd_kernelINS_13Kernel_traitsIf6__halffS2_fjLj1280ELj1ELj4ELj1ELj16ENS_18Kernel_traits_baseILj1280EfS2_fS2_fjLj128EEEEELb1ELb0ELb0ELb1EEEvNS_9FwdParamsE
        .type           _ZN10layer_norm13ln_fwd_kernelINS_13Kernel_traitsIf6__halffS2_fjLj1280ELj1ELj4ELj1ELj16ENS_18Kernel_traits_baseILj1280EfS2_fS2_fjLj128EEEEELb1ELb0ELb0ELb1EEEvNS_9FwdParamsE,@function
        .size           _ZN10layer_norm13ln_fwd_kernelINS_13Kernel_traitsIf6__halffS2_fjLj1280ELj1ELj4ELj1ELj16ENS_18Kernel_traits_baseILj1280EfS2_fS2_fjLj128EEEEELb1ELb0ELb0ELb1EEEvNS_9FwdParamsE,(.L_x_45889 - _ZN10layer_norm13ln_fwd_kernelINS_13Kernel_traitsIf6__halffS2_fjLj1280ELj1ELj4ELj1ELj16ENS_18Kernel_traits_baseILj1280EfS2_fS2_fjLj128EEEEELb1ELb0ELb0ELb1EEEvNS_9FwdParamsE)
        .other          _ZN10layer_norm13ln_fwd_kernelINS_13Kernel_traitsIf6__halffS2_fjLj1280ELj1ELj4ELj1ELj16ENS_18Kernel_traits_baseILj1280EfS2_fS2_fjLj128EEEEELb1ELb0ELb0ELb1EEEvNS_9FwdParamsE,@"STO_CUDA_ENTRY STV_DEFAULT"
_ZN10layer_norm13ln_fwd_kernelINS_13Kernel_traitsIf6__halffS2_fjLj1280ELj1ELj4ELj1ELj16ENS_18Kernel_traits_baseILj1280EfS2_fS2_fjLj128EEEEELb1ELb0ELb0ELb1EEEvNS_9FwdParamsE:
.text._ZN10layer_norm13ln_fwd_kernelINS_13Kernel_traitsIf6__halffS2_fjLj1280ELj1ELj4ELj1ELj16ENS_18Kernel_traits_baseILj1280EfS2_fS2_fjLj128EEEEELb1ELb0ELb0ELb1EEEvNS_9FwdParamsE:
        /* <DEDUP_REMOVED lines=75> */
.L_x_32474:
        /* <DEDUP_REMOVED lines=32> */
.L_x_32475:
        /* <DEDUP_REMOVED lines=75> */
.L_x_32887:
[----:B------:R-:W0:Y:S01]  /*0b60*/  S2R R4, SR_TID.X ;  /* 0x0000000000047919 */ /* 0x000e220000002100 */
[----:B-1----:R-:W1:Y:S01]  /*0b70*/  @UP0 LDCU.64 UR4, c[0x0][0x3e0] ;  /* 0x00007c00ff0407ac */ /* 0x002e620008000a00 */
        /* <DEDUP_REMOVED lines=37> */
.L_x_45724:
[----:B------:R-:W-:Y:S05]  /*0dd0*/  BRX R20 -0xde0                                         (*"BRANCH_TARGETS .L_x_45725,.L_x_45726,.L_x_45727"*) ;  /* 0xfffffff014887949 */ /* 0x000fea000383ffff */
.L_x_45727:
[----:B------:R-:W-:Y:S01]  /*0de0*/  VIADD R22, R17, 0x1 ;  /* 0x0000000111167836 */ /* 0x000fe20000000000 */
[----:B------:R-:W-:Y:S01]  /*0df0*/  MOV R2, R7 ;  /* 0x0000000700027202 */ /* 0x000fe20000000f00 */
[----:B------:R-:W-:Y:S01]  /*0e00*/  IMAD.MOV.U32 R0, RZ, RZ, R146 ;  /* 0x000000ffff007224 */ /* 0x000fe200078e0092 */
[----:B------:R-:W-:Y:S06]  /*0e10*/  BRA `(.L_x_32479) ;  /* 0x0000000000f47947 */ /* 0x000fec0003800000 */
.L_x_45725:
[----:B------:R-:W-:Y:S01]  /*0e20*/  IMAD.MOV.U32 R0, RZ, RZ, R146 ;  /* 0x000000ffff007224 */ /* 0x000fe200078e0092 */
[----:B------:R-:W-:Y:S01]  /*0e30*/  MOV R2, R8 ;  /* 0x0000000800027202 */ /* 0x000fe20000000f00 */
[----:B------:R-:W-:Y:S01]  /*0e40*/  IMAD.MOV.U32 R22, RZ, RZ, 0x3 ;  /* 0x00000003ff167424 */ /* 0x000fe200078e00ff */
[----:B------:R-:W-:Y:S06]  /*0e50*/  BRA `(.L_x_32479) ;  /* 0x0000000000e47947 */ /* 0x000fec0003800000 */
.L_x_45726:
        /* <DEDUP_REMOVED lines=13> */
.L_x_32481:
[----:B------:R-:W-:Y:S05]  /*0f30*/  BSYNC.RECONVERGENT B2 ;  /* 0x0000000000027941 */ /* 0x000fea0003800200 */
.L_x_32480:
        /* <DEDUP_REMOVED lines=43> */
.L_x_32479:
[----:B------:R-:W-:Y:S05]  /*11f0*/  BSYNC.RECONVERGENT B1 ;  /* 0x0000000000017941 */ /* 0x000fea0003800200 */
.L_x_32478:
        /* <DEDUP_REMOVED lines=25> */
.L_x_32484:
        /* <DEDUP_REMOVED lines=13> */
.L_x_32486:
[----:B------:R-:W-:Y:S05]  /*1460*/  BSYNC.RECONVERGENT B2 ;  /* 0x0000000000027941 */ /* 0x000fea0003800200 */
.L_x_32485:
        /* <DEDUP_REMOVED lines=43> */
.L_x_32483:
[----:B------:R-:W-:Y:S05]  /*1720*/  BSYNC.RECONVERGENT B1 ;  /* 0x0000000000017941 */ /* 0x000fea0003800200 */
.L_x_32482:
        /* <DEDUP_REMOVED lines=22> */
.L_x_32489:
        /* <DEDUP_REMOVED lines=13> */
.L_x_32491:
[----:B------:R-:W-:Y:S05]  /*1960*/  BSYNC.RECONVERGENT B2 ;  /* 0x0000000000027941 */ /* 0x000fea0003800200 */
.L_x_32490:
        /* <DEDUP_REMOVED lines=43> */
.L_x_32488:
[----:B------:R-:W-:Y:S05]  /*1c20*/  BSYNC.RECONVERGENT B1 ;  /* 0x0000000000017941 */ /* 0x000fea0003800200 */
.L_x_32487:
        /* <DEDUP_REMOVED lines=22> */
.L_x_32494:
        /* <DEDUP_REMOVED lines=13> */
.L_x_32496:
[----:B------:R-:W-:Y:S05]  /*1e60*/  BSYNC.RECONVERGENT B2 ;  /* 0x0000000000027941 */ /* 0x000fea0003800200 */
.L_x_32495:
        /* <DEDUP_REMOVED lines=43> */
.L_x_32493:
[----:B------:R-:W-:Y:S05]  /*2120*/  BSYNC.RECONVERGENT B1 ;  /* 0x0000000000017941 */ /* 0x000fea0003800200 */
.L_x_32492:
        /* <DEDUP_REMOVED lines=22> */
.L_x_32499:
        /* <DEDUP_REMOVED lines=13> */
.L_x_32501:
[----:B------:R-:W-:Y:S05]  /*2360*/  BSYNC.RECONVERGENT B2 ;  /* 0x0000000000027941 */ /* 0x000fea0003800200 */
.L_x_32500:
        /* <DEDUP_REMOVED lines=43> */
.L_x_32498:
[----:B------:R-:W-:Y:S05]  /*2620*/  BSYNC.RECONVERGENT B1 ;  /* 0x0000000000017941 */ /* 0x000fea0003800200 */
.L_x_32497:
        /* <DEDUP_REMOVED lines=22> */
.L_x_32504:
        /* <DEDUP_REMOVED lines=13> */
.L_x_32506:
[----:B------:R-:W-:Y:S05]  /*2860*/  BSYNC.RECONVERGENT B2 ;  /* 0x0000000000027941 */ /* 0x000fea0003800200 */
.L_x_32505:
        /* <DEDUP_REMOVED lines=43> */
.L_x_32503:
[----:B------:R-:W-:Y:S05]  /*2b20*/  BSYNC.RECONVERGENT B1 ;  /* 0x0000000000017941 */ /* 0x000fea0003800200 */
.L_x_32502:
        /* <DEDUP_REMOVED lines=22> */
.L_x_32509:
        /* <DEDUP_REMOVED lines=13> */
.L_x_32511:
[----:B------:R-:W-:Y:S05]  /*2d60*/  BSYNC.RECONVERGENT B2 ;  /* 0x0000000000027941 */ /* 0x000fea0003800200 */
.L_x_32510:
        /* <DEDUP_REMOVED lines=43> */
.L_x_32508:
[----:B------:R-:W-:Y:S05]  /*3020*/  BSYNC.RECONVERGENT B1 ;  /* 0x0000000000017941 */ /* 0x000fea0003800200 */
.L_x_32507:
        /* <DEDUP_REMOVED lines=22> */
.L_x_32514:
        /* <DEDUP_REMOVED lines=15> */
.L_x_32516:
[----:B------:R-:W-:Y:S05]  /*3280*/  BSYNC.RECONVERGENT B2 ;  /* 0x0000000000027941 */ /* 0x000fea0003800200 */
.L_x_32515:
        /* <DEDUP_REMOVED lines=43> */
.L_x_32513:
[----:B------:R-:W-:Y:S05]  /*3540*/  BSYNC.RECONVERGENT B1 ;  /* 0x0000000000017941 */ /* 0x000fea0003800200 */
.L_x_32512:
        /* <DEDUP_REMOVED lines=10> */
.L_x_32477:
        /* <DEDUP_REMOVED lines=16> */
.L_x_32520:
        /* <DEDUP_REMOVED lines=13> */
.L_x_32522:
[----:B------:R-:W-:Y:S05]  /*37c0*/  BSYNC.RECONVERGENT B2 ;  /* 0x0000000000027941 */ /* 0x000fea0003800200 */
.L_x_32521:
        /* <DEDUP_REMOVED lines=43> */
.L_x_32519:
[----:B------:R-:W-:Y:S05]  /*3a80*/  BSYNC.RECONVERGENT B1 ;  /* 0x0000000000017941 */ /* 0x000fea0003800200 */
.L_x_32518:
        /* <DEDUP_REMOVED lines=8> */
[----:B------:R-:W-:Y:S02]  /*3b10*/  IMAD.MOV.U32 R22, RZ, RZ, 0x2 ;  /* 0x00000002ff167424 */ /* 0x000fe400078e00ff */
[----:B------:R-:W-:-:S02]  /*3b20*/  FMUL.FTZ R48, R48, R137 ;  /* 0x0000008930307220 */ /* 0x000fc40000410000 */
[----:B------:R-:W-:Y:S02]  /*3b30*/  FSETP.LE.FTZ.AND P1, PT, R17, R138, PT ;  /* 0x0000008a1100720b */ /* 0x000fe40003f33000 */
[----:B------:R-:W-:Y:S02]  /*3b40*/  MOV R17, R6 ;  /* 0x0000000600117202 */ /* 0x000fe40000000f00 */
        /* <DEDUP_REMOVED lines=10> */
.L_x_32525:
        /* <DEDUP_REMOVED lines=13> */
.L_x_32527:
[----:B------:R-:W-:Y:S05]  /*3cc0*/  BSYNC.RECONVERGENT B2 ;  /* 0x0000000000027941 */ /* 0x000fea0003800200 */
.L_x_32526:
        /* <DEDUP_REMOVED lines=43> */
.L_x_32524:
[----:B------:R-:W-:Y:S05]  /*3f80*/  BSYNC.RECONVERGENT B1 ;  /* 0x0000000000017941 */ /* 0x000fea0003800200 */
.L_x_32523:
        /* <DEDUP_REMOVED lines=19> */
.L_x_32530:
        /* <DEDUP_REMOVED lines=13> */
.L_x_32532:
[----:B------:R-:W-:Y:S05]  /*4190*/  BSYNC.RECONVERGENT B2 ;  /* 0x0000000000027941 */ /* 0x000fea0003800200 */
.L_x_32531:
        /* <DEDUP_REMOVED lines=43> */
.L_x_32529:
[----:B------:R-:W-:Y:S05]  /*4450*/  BSYNC.RECONVERGENT B1 ;  /* 0x0000000000017941 */ /* 0x000fea0003800200 */
.L_x_32528:
        /* <DEDUP_REMOVED lines=19> */
.L_x_32535:
        /* <DEDUP_REMOVED lines=13> */
.L_x_32537:
[----:B------:R-:W-:Y:S05]  /*4660*/  BSYNC.RECONVERGENT B2 ;  /* 0x0000000000027941 */ /* 0x000fea0003800200 */
.L_x_32536:
        /* <DEDUP_REMOVED lines=43> */
.L_x_32534:
[----:B------:R-:W-:Y:S05]  /*4920*/  BSYNC.RECONVERGENT B1 ;  /* 0x0000000000017941 */ /* 0x000fea0003800200 */
.L_x_32533:
        /* <DEDUP_REMOVED lines=19> */
.L_x_32540:
        /* <DEDUP_REMOVED lines=13> */
.L_x_32542:
[----:B------:R-:W-:Y:S05]  /*4b30*/  BSYNC.RECONVERGENT B2 ;  /* 0x0000000000027941 */ /* 0x000fea0003800200 */
.L_x_32541:
        /* <DEDUP_REMOVED lines=40> */
[----:B------:R-:W-:Y:S01]  /*4dc0*/  LOP3.LUT R8, R12, UR31, R21, 0x96, !PT ;  /* 0x0000001f0c087c12 */ /* 0x000fe2000f8e9615 */
[----:B------:R-:W-:Y:S02]  /*4dd0*/  IMAD.MOV.U32 R12, RZ, RZ, R0 ;  /* 0x000000ffff0c7224 */ /* 0x000fe400078e0000 */
[----:B------:R-:W-:-:S07]  /*4de0*/  IMAD.MOV.U32 R0, RZ, RZ, R20 ;  /* 0x000000ffff007224 */ /* 0x000fce00078e0014 */
.L_x_32539:
[----:B------:R-:W-:Y:S05]  /*4df0*/  BSYNC.RECONVERGENT B1 ;  /* 0x0000000000017941 */ /* 0x000fea0003800200 */
.L_x_32538:
        /* <DEDUP_REMOVED lines=19> */
.L_x_32545:
        /* <DEDUP_REMOVED lines=13> */
.L_x_32547:
[----:B------:R-:W-:Y:S05]  /*5000*/  BSYNC.RECONVERGENT B2 ;  /* 0x0000000000027941 */ /* 0x000fea0003800200 */
.L_x_32546:
        /* <DEDUP_REMOVED lines=43> */
.L_x_32544:
[----:B------:R-:W-:Y:S05]  /*52c0*/  BSYNC.RECONVERGENT B1 ;  /* 0x0000000000017941 */ /* 0x000fea0003800200 */
.L_x_32543:
        /* <DEDUP_REMOVED lines=19> */
.L_x_32550:
        /* <DEDUP_REMOVED lines=13> */
.L_x_32552:
[----:B------:R-:W-:Y:S05]  /*54d0*/  BSYNC.RECONVERGENT B2 ;  /* 0x0000000000027941 */ /* 0x000fea0003800200 */
.L_x_32551:
        /* <DEDUP_REMOVED lines=43> */
.L_x_32549:
[----:B------:R-:W-:Y:S05]  /*5790*/  BSYNC.RECONVERGENT B1 ;  /* 0x0000000000017941 */ /* 0x000fea0003800200 */
.L_x_32548:
        /* <DEDUP_REMOVED lines=19> */
.L_x_32555:
        /* <DEDUP_REMOVED lines=15> */
.L_x_32557:
[----:B------:R-:W-:Y:S05]  /*59c0*/  BSYNC.RECONVERGENT B2 ;  /* 0x0000000000027941 */ /* 0x000fea0003800200 */
.L_x_32556:
        /* <DEDUP_REMOVED lines=43> */
.L_x_32554:
[----:B------:R-:W-:Y:S05]  /*5c80*/  BSYNC.RECONVERGENT B1 ;  /* 0x0000000000017941 */ /* 0x000fea0003800200 */
.L_x_32553:
        /* <DEDUP_REMOVED lines=16> */
.L_x_32517:
        /* <DEDUP_REMOVED lines=16> */
[----:B------:R-:W-:-:S02]  /*5e90*/  LOP3.LUT R24, R12, R13, RZ, 0xfc, !PT ;  /* 0x0000000d0c187212 */ /* 0x000fc400078efcff */
[----:B------:R-:W-:Y:S01]  /*5ea0*/  ISETP.NE.AND P6, PT, R16, RZ, PT ;  /* 0x000000ff1000720c */ /* 0x000fe20003fc5270 */
[----:B------:R-:W-:Y:S01]  /*5eb0*/  IMAD.WIDE.U32 R12, R2, 0x10, R18 ;  /* 0x00000010020c7825 */ /* 0x000fe200078e0012 */
[----:B------:R0:W-:Y:S03]  /*5ec0*/  STG.E.128 desc[UR8][R20.64], R48 ;  /* 0x0000003014007986 */ /* 0x0001e6000c101d08 */
[----:B-1----:R-:W-:Y:S01]  /*5ed0*/  IMAD.WIDE.U32 R22, R3, 0x8, R142 ;  /* 0x0000000803167825 */ /* 0x002fe200078e008e */
[----:B------:R0:W-:Y:S04]  /*5ee0*/  STG.E.128 desc[UR8][R20.64+0x10], R44 ;  /* 0x0000102c14007986 */ /* 0x0001e8000c101d08 */
[----:B------:R0:W-:Y:S04]  /*5ef0*/  STG.E.64 desc[UR8][R22.64], R24 ;  /* 0x0000001816007986 */ /* 0x0001e8000c101b08 */
[----:B------:R-:W5:Y:S01]  /*5f00*/  LDG.E.128 R12, desc[UR8][R12.64] ;  /* 0x000000080c0c7981 */ /* 0x000f62000c1e1d00 */
        /* <DEDUP_REMOVED lines=21> */
.L_x_32561:
        /* <DEDUP_REMOVED lines=13> */
.L_x_32563:
[----:B------:R-:W-:Y:S05]  /*6130*/  BSYNC.RECONVERGENT B2 ;  /* 0x0000000000027941 */ /* 0x000fea0003800200 */
.L_x_32562:
        /* <DEDUP_REMOVED lines=42> */
[----:B------:R-:W-:-:S07]  /*63e0*/  IMAD.MOV.U32 R20, RZ, RZ, R22 ;  /* 0x000000ffff147224 */ /* 0x000fce00078e0016 */
.L_x_32560:
[----:B------:R-:W-:Y:S05]  /*63f0*/  BSYNC.RECONVERGENT B1 ;  /* 0x0000000000017941 */ /* 0x000fea0003800200 */
.L_x_32559:
[----:B------:R-:W-:Y:S01]  /*6400*/  I2FP.F32.U32 R0, R21 ;  /* 0x0000001500007245 */ /* 0x000fe20000201000 */
[----:B-----5:R-:W-:Y:S01]  /*6410*/  HADD2.F32 R23, -RZ, R12.H0_H0 ;  /* 0x2000000cff177230 */ /* 0x020fe20000004100 */
        /* <DEDUP_REMOVED lines=21> */
.L_x_32566:
        /* <DEDUP_REMOVED lines=13> */
.L_x_32568:
[----:B------:R-:W-:Y:S05]  /*6640*/  BSYNC.RECONVERGENT B2 ;  /* 0x0000000000027941 */ /* 0x000fea0003800200 */
.L_x_32567:
        /* <DEDUP_REMOVED lines=43> */
.L_x_32565:
[----:B------:R-:W-:Y:S05]  /*6900*/  BSYNC.RECONVERGENT B1 ;  /* 0x0000000000017941 */ /* 0x000fea0003800200 */
.L_x_32564:
        /* <DEDUP_REMOVED lines=22> */
.L_x_32571:
        /* <DEDUP_REMOVED lines=13> */
.L_x_32573:
[----:B------:R-:W-:Y:S05]  /*6b40*/  BSYNC.RECONVERGENT B2 ;  /* 0x0000000000027941 */ /* 0x000fea0003800200 */
.L_x_32572:
        /* <DEDUP_REMOVED lines=43> */
.L_x_32570:
[----:B------:R-:W-:Y:S05]  /*6e00*/  BSYNC.RECONVERGENT B1 ;  /* 0x0000000000017941 */ /* 0x000fea0003800200 */
.L_x_32569:
        /* <DEDUP_REMOVED lines=22> */
.L_x_32576:
        /* <DEDUP_REMOVED lines=13> */
.L_x_32578:
[----:B------:R-:W-:Y:S05]  /*7040*/  BSYNC.RECONVERGENT B2 ;  /* 0x0000000000027941 */ /* 0x000fea0003800200 */
.L_x_32577:
        /* <DEDUP_REMOVED lines=43> */
.L_x_32575:
[----:B------:R-:W-:Y:S05]  /*7300*/  BSYNC.RECONVERGENT B1 ;  /* 0x0000000000017941 */ /* 0x000fea0003800200 */
.L_x_32574:
        /* <DEDUP_REMOVED lines=22> */
.L_x_32581:
        /* <DEDUP_REMOVED lines=13> */
.L_x_32583:
[----:B------:R-:W-:Y:S05]  /*7540*/  BSYNC.RECONVERGENT B2 ;  /* 0x0000000000027941 */ /* 0x000fea0003800200 */
.L_x_32582:
        /* <DEDUP_REMOVED lines=43> */
.L_x_32580:
[----:B------:R-:W-:Y:S05]  /*7800*/  BSYNC.RECONVERGENT B1 ;  /* 0x0000000000017941 */ /* 0x000fea0003800200 */
.L_x_32579:
        /* <DEDUP_REMOVED lines=22> */
.L_x_32586:
        /* <DEDUP_REMOVED lines=13> */
.L_x_32588:
[----:B------:R-:W-:Y:S05]  /*7a40*/  BSYNC.RECONVERGENT B2 ;  /* 0x0000000000027941 */ /* 0x000fea0003800200 */
.L_x_32587:
        /* <DEDUP_REMOVED lines=43> */
.L_x_32585:
[----:B------:R-:W-:Y:S05]  /*7d00*/  BSYNC.RECONVERGENT B1 ;  /* 0x0000000000017941 */ /* 0x000fea0003800200 */
.L_x_32584:
        /* <DEDUP_REMOVED lines=22> */
.L_x_32591:
        /* <DEDUP_REMOVED lines=13> */
.L_x_32593:
[----:B------:R-:W-:Y:S05]  /*7f40*/  BSYNC.RECONVERGENT B2 ;  /* 0x0000000000027941 */ /* 0x000fea0003800200 */
.L_x_32592:
        /* <DEDUP_REMOVED lines=41> */
[----:B------:R-:W-:Y:S01]  /*81e0*/  IMAD.MOV.U32 R20, RZ, RZ, R22 ;  /* 0x000000ffff147224 */ /* 0x000fe200078e0016 */
[----:B------:R-:W-:-:S07]  /*81f0*/  LOP3.LUT R8, R12, UR31, R23, 0x96, !PT ;  /* 0x0000001f0c087c12 */ /* 0x000fce000f8e9617 */
.L_x_32590:
[----:B------:R-:W-:Y:S05]  /*8200*/  BSYNC.RECONVERGENT B1 ;  /* 0x0000000000017941 */ /* 0x000fea0003800200 */
.L_x_32589:
        /* <DEDUP_REMOVED lines=22> */
.L_x_32596:
        /* <DEDUP_REMOVED lines=15> */
.L_x_32598:
[----:B------:R-:W-:Y:S05]  /*8460*/  BSYNC.RECONVERGENT B2 ;  /* 0x0000000000027941 */ /* 0x000fea0003800200 */
.L_x_32597:
        /* <DEDUP_REMOVED lines=43> */
.L_x_32595:
[----:B------:R-:W-:Y:S05]  /*8720*/  BSYNC.RECONVERGENT B1 ;  /* 0x0000000000017941 */ /* 0x000fea0003800200 */
.L_x_32594:
        /* <DEDUP_REMOVED lines=10> */
.L_x_32558:
        /* <DEDUP_REMOVED lines=16> */
.L_x_32602:
        /* <DEDUP_REMOVED lines=13> */
.L_x_32604:
[----:B------:R-:W-:Y:S05]  /*89a0*/  BSYNC.RECONVERGENT B2 ;  /* 0x0000000000027941 */ /* 0x000fea0003800200 */
.L_x_32603:
        /* <DEDUP_REMOVED lines=43> */
.L_x_32601:
[----:B------:R-:W-:Y:S05]  /*8c60*/  BSYNC.RECONVERGENT B1 ;  /* 0x0000000000017941 */ /* 0x000fea0003800200 */
.L_x_32600:
[----:B------:R-:W-:Y:S01]  /*8c70*/  ISETP.NE.AND P0, PT, R22, 0x1, PT ;  /* 0x000000011600780c */ /* 0x000fe20003f05270 */
[----:B-----5:R-:W-:Y:S01]  /*8c80*/  HADD2.F32 R21, -RZ, R12.H0_H0 ;  /* 0x2000000cff157230 */ /* 0x020fe20000004100 */
[----:B------:R-:W-:Y:S01]  /*8c90*/  I2FP.F32.U32 R0, R17 ;  /* 0x0000001100007245 */ /* 0x000fe20000201000 */
[----:B------:R-:W-:Y:S01]  /*8ca0*/  BSSY.RECONVERGENT B1, `(.L_x_32605) ;  /* 0x000004a000017945 */ /* 0x000fe20003800200 */
[----:B------:R-:W-:Y:S02]  /*8cb0*/  IMAD.MOV.U32 R23, RZ, RZ, 0x2 ;  /* 0x00000002ff177424 */ /* 0x000fe400078e00ff */
[----:B------:R-:W-:Y:S01]  /*8cc0*/  FMUL.FTZ R40, R21, R140 ;  /* 0x0000008c15287220 */ /* 0x000fe20000410000 */
[----:B------:R-:W-:-:S03]  /*8cd0*/  FFMA.FTZ R17, R0, R139, 1.1641532182693481445e-10 ;  /* 0x2f00000000117423 */ /* 0x000fc6000001008b */
[----:B------:R-:W-:Y:S02]  /*8ce0*/  FMUL.FTZ R40, R40, R137 ;  /* 0x0000008928287220 */ /* 0x000fe40000410000 */
        /* <DEDUP_REMOVED lines=12> */
.L_x_32607:
        /* <DEDUP_REMOVED lines=13> */
.L_x_32609:
[----:B------:R-:W-:Y:S05]  /*8e80*/  BSYNC.RECONVERGENT B2 ;  /* 0x0000000000027941 */ /* 0x000fea0003800200 */
.L_x_32608:
        /* <DEDUP_REMOVED lines=43> */
.L_x_32606:
[----:B------:R-:W-:Y:S05]  /*9140*/  BSYNC.RECONVERGENT B1 ;  /* 0x0000000000017941 */ /* 0x000fea0003800200 */
.L_x_32605:
        /* <DEDUP_REMOVED lines=19> */
.L_x_32612:
        /* <DEDUP_REMOVED lines=13> */
.L_x_32614:
[----:B------:R-:W-:Y:S05]  /*9350*/  BSYNC.RECONVERGENT B2 ;  /* 0x0000000000027941 */ /* 0x000fea0003800200 */
.L_x_32613:
        /* <DEDUP_REMOVED lines=43> */
.L_x_32611:
[----:B------:R-:W-:Y:S05]  /*9610*/  BSYNC.RECONVERGENT B1 ;  /* 0x0000000000017941 */ /* 0x000fea0003800200 */
.L_x_32610:
        /* <DEDUP_REMOVED lines=19> */
.L_x_32617:
        /* <DEDUP_REMOVED lines=13> */
.L_x_32619:
[----:B------:R-:W-:Y:S05]  /*9820*/  BSYNC.RECONVERGENT B2 ;  /* 0x0000000000027941 */ /* 0x000fea0003800200 */
.L_x_32618:
        /* <DEDUP_REMOVED lines=43> */
.L_x_32616:
[----:B------:R-:W-:Y:S05]  /*9ae0*/  BSYNC.RECONVERGENT B1 ;  /* 0x0000000000017941 */ /* 0x000fea0003800200 */
.L_x_32615:
        /* <DEDUP_REMOVED lines=19> */
.L_x_32622:
        /* <DEDUP_REMOVED lines=13> */
.L_x_32624:
[----:B------:R-:W-:Y:S05]  /*9cf0*/  BSYNC.RECONVERGENT B2 ;  /* 0x0000000000027941 */ /* 0x000fea0003800200 */
.L_x_32623:
        /* <DEDUP_REMOVED lines=43> */
.L_x_32621:
[----:B------:R-:W-:Y:S05]  /*9fb0*/  BSYNC.RECONVERGENT B1 ;  /* 0x0000000000017941 */ /* 0x000fea0003800200 */
.L_x_32620:
        /* <DEDUP_REMOVED lines=19> */
.L_x_32627:
        /* <DEDUP_REMOVED lines=13> */
.L_x_32629:
[----:B------:R-:W-:Y:S05]  /*a1c0*/  BSYNC.RECONVERGENT B2 ;  /* 0x0000000000027941 */ /* 0x000fea0003800200 */
.L_x_32628:
        /* <DEDUP_REMOVED lines=43> */
.L_x_32626:
[----:B------:R-:W-:Y:S05]  /*a480*/  BSYNC.RECONVERGENT B1 ;  /* 0x0000000000017941 */ /* 0x000fea0003800200 */
.L_x_32625:
        /* <DEDUP_REMOVED lines=19> */
.L_x_32632:
        /* <DEDUP_REMOVED lines=13> */
.L_x_32634:
[----:B------:R-:W-:Y:S05]  /*a690*/  BSYNC.RECONVERGENT B2 ;  /* 0x0000000000027941 */ /* 0x000fea0003800200 */
.L_x_32633:
        /* <DEDUP_REMOVED lines=43> */
.L_x_32631:
[----:B------:R-:W-:Y:S05]  /*a950*/  BSYNC.RECONVERGENT B1 ;  /* 0x0000000000017941 */ /* 0x000fea0003800200 */
.L_x_32630:
[----:B------:R-:W-:Y:S01]  /*a960*/  ISETP.NE.AND P6, PT, R22, 0x1, PT ;  /* 0x000000011600780c */ /* 0x000fe20003fc5270 */
[----:B------:R-:W-:Y:S01]  /*a970*/  HADD2.F32 R17, -RZ, R15.H0_H0 ;  /* 0x2000000fff117230 */ /* 0x000fe20000004100 */
[----:B------:R-:W-:Y:S01]  /*a980*/  I2FP.F32.U32 R12, R12 ;  /* 0x0000000c000c7245 */ /* 0x000fe20000201000 */
[----:B------:R-:W-:Y:S03]  /*a990*/  BSSY.RECONVERGENT B1, `(.L_x_32635) ;  /* 0x000004b000017945 */ /* 0x000fe60003800200 */
[----:B------:R-:W-:Y:S01]  /*a9a0*/  FMUL.FTZ R38, R17, R140 ;  /* 0x0000008c11267220 */ /* 0x000fe20000410000 */
[----:B------:R-:W-:Y:S01]  /*a9b0*/  FFMA.FTZ R13, R12, R139, 1.1641532182693481445e-10 ;  /* 0x2f0000000c0d7423 */ /* 0x000fe2000001008b */
[----:B------:R-:W-:Y:S01]  /*a9c0*/  IMAD.MOV.U32 R17, RZ, RZ, 0x2 ;  /* 0x00000002ff117424 */ /* 0x000fe200078e00ff */
[----:B------:R-:W-:Y:S01]  /*a9d0*/  MOV R12, R6 ;  /* 0x00000006000c7202 */ /* 0x000fe20000000f00 */
        /* <DEDUP_REMOVED lines=11> */
.L_x_32637:
        /* <DEDUP_REMOVED lines=15> */
.L_x_32639:
[----:B------:R-:W-:Y:S05]  /*ab80*/  BSYNC.RECONVERGENT B2 ;  /* 0x0000000000027941 */ /* 0x000fea0003800200 */
.L_x_32638:
        /* <DEDUP_REMOVED lines=43> */
.L_x_32636:
[----:B------:R-:W-:Y:S05]  /*ae40*/  BSYNC.RECONVERGENT B1 ;  /* 0x0000000000017941 */ /* 0x000fea0003800200 */
.L_x_32635:
        /* <DEDUP_REMOVED lines=16> */
.L_x_32599:
        /* <DEDUP_REMOVED lines=43> */
.L_x_32643:
        /* <DEDUP_REMOVED lines=13> */
.L_x_32645:
[----:B------:R-:W-:Y:S05]  /*b2d0*/  BSYNC.RECONVERGENT B2 ;  /* 0x0000000000027941 */ /* 0x000fea0003800200 */
.L_x_32644:
        /* <DEDUP_REMOVED lines=42> */
.L_x_32642:
[----:B------:R-:W-:Y:S05]  /*b580*/  BSYNC.RECONVERGENT B1 ;  /* 0x0000000000017941 */ /* 0x000fea0003800200 */
.L_x_32641:
        /* <DEDUP_REMOVED lines=23> */
.L_x_32648:
        /* <DEDUP_REMOVED lines=13> */
.L_x_32650:
[----:B------:R-:W-:Y:S05]  /*b7d0*/  BSYNC.RECONVERGENT B2 ;  /* 0x0000000000027941 */ /* 0x000fea0003800200 */
.L_x_32649:
        /* <DEDUP_REMOVED lines=42> */
.L_x_32647:
[----:B------:R-:W-:Y:S05]  /*ba80*/  BSYNC.RECONVERGENT B1 ;  /* 0x0000000000017941 */ /* 0x000fea0003800200 */
.L_x_32646:
        /* <DEDUP_REMOVED lines=22> */
.L_x_32653:
        /* <DEDUP_REMOVED lines=13> */
.L_x_32655:
[----:B------:R-:W-:Y:S05]  /*bcc0*/  BSYNC.RECONVERGENT B2 ;  /* 0x0000000000027941 */ /* 0x000fea0003800200 */
.L_x_32654:
        /* <DEDUP_REMOVED lines=42> */
.L_x_32652:
[----:B------:R-:W-:Y:S05]  /*bf70*/  BSYNC.RECONVERGENT B1 ;  /* 0x0000000000017941 */ /* 0x000fea0003800200 */
.L_x_32651:
        /* <DEDUP_REMOVED lines=22> */
.L_x_32658:
        /* <DEDUP_REMOVED lines=13> */
.L_x_32660:
[----:B------:R-:W-:Y:S05]  /*c1b0*/  BSYNC.RECONVERGENT B2 ;  /* 0x0000000000027941 */ /* 0x000fea0003800200 */
.L_x_32659:
        /* <DEDUP_REMOVED lines=42> */
.L_x_32657:
[----:B------:R-:W-:Y:S05]  /*c460*/  BSYNC.RECONVERGENT B1 ;  /* 0x0000000000017941 */ /* 0x000fea0003800200 */
.L_x_32656:
        /* <DEDUP_REMOVED lines=22> */
.L_x_32663:
        /* <DEDUP_REMOVED lines=13> */
.L_x_32665:
[----:B------:R-:W-:Y:S05]  /*c6a0*/  BSYNC.RECONVERGENT B2 ;  /* 0x0000000000027941 */ /* 0x000fea0003800200 */
.L_x_32664:
        /* <DEDUP_REMOVED lines=43> */
.L_x_32662:
[----:B------:R-:W-:Y:S05]  /*c960*/  BSYNC.RECONVERGENT B1 ;  /* 0x0000000000017941 */ /* 0x000fea0003800200 */
.L_x_32661:
        /* <DEDUP_REMOVED lines=22> */
.L_x_32668:
        /* <DEDUP_REMOVED lines=13> */
.L_x_32670:
[----:B------:R-:W-:Y:S05]  /*cba0*/  BSYNC.RECONVERGENT B2 ;  /* 0x0000000000027941 */ /* 0x000fea0003800200 */
.L_x_32669:
        /* <DEDUP_REMOVED lines=40> */
[----:B------:R-:W-:Y:S02]  /*ce30*/  IMAD.MOV.U32 R132, RZ, RZ, R22 ;  /* 0x000000ffff847224 */ /* 0x000fe400078e0016 */
[----:B------:R-:W-:-:S07]  /*ce40*/  HFMA2 R22, -RZ, RZ, 0, 0 ;  /* 0x00000000ff167431 */ /* 0x000fce00000001ff */
.L_x_32667:
[----:B------:R-:W-:Y:S05]  /*ce50*/  BSYNC.RECONVERGENT B1 ;  /* 0x0000000000017941 */ /* 0x000fea0003800200 */
.L_x_32666:
        /* <DEDUP_REMOVED lines=22> */
.L_x_32673:
        /* <DEDUP_REMOVED lines=13> */
.L_x_32675:
[----:B------:R-:W-:Y:S05]  /*d090*/  BSYNC.RECONVERGENT B2 ;  /* 0x0000000000027941 */ /* 0x000fea0003800200 */
.L_x_32674:
        /* <DEDUP_REMOVED lines=41> */
[----:B------:R-:W-:Y:S02]  /*d330*/  LOP3.LUT R8, R12, UR31, R21, 0x96, !PT ;  /* 0x0000001f0c087c12 */ /* 0x000fe4000f8e9615 */
[----:B------:R-:W-:-:S07]  /*d340*/  MOV R132, R20 ;  /* 0x0000001400847202 */ /* 0x000fce0000000f00 */
.L_x_32672:
[----:B------:R-:W-:Y:S05]  /*d350*/  BSYNC.RECONVERGENT B1 ;  /* 0x0000000000017941 */ /* 0x000fea0003800200 */
.L_x_32671:
        /* <DEDUP_REMOVED lines=22> */
.L_x_32678:
        /* <DEDUP_REMOVED lines=15> */
.L_x_32680:
[----:B------:R-:W-:Y:S05]  /*d5b0*/  BSYNC.RECONVERGENT B2 ;  /* 0x0000000000027941 */ /* 0x000fea0003800200 */
.L_x_32679:
        /* <DEDUP_REMOVED lines=42> */
.L_x_32677:
[----:B------:R-:W-:Y:S05]  /*d860*/  BSYNC.RECONVERGENT B1 ;  /* 0x0000000000017941 */ /* 0x000fea0003800200 */
.L_x_32676:
        /* <DEDUP_REMOVED lines=10> */
.L_x_32640:
        /* <DEDUP_REMOVED lines=16> */
.L_x_32684:
        /* <DEDUP_REMOVED lines=13> */
.L_x_32686:
[----:B------:R-:W-:Y:S05]  /*dae0*/  BSYNC.RECONVERGENT B2 ;  /* 0x0000000000027941 */ /* 0x000fea0003800200 */
.L_x_32685:
        /* <DEDUP_REMOVED lines=41> */
[----:B------:R-:W-:-:S07]  /*dd80*/  HFMA2 R22, -RZ, RZ, 0, 0 ;  /* 0x00000000ff167431 */ /* 0x000fce00000001ff */
.L_x_32683:
[----:B------:R-:W-:Y:S05]  /*dd90*/  BSYNC.RECONVERGENT B1 ;  /* 0x0000000000017941 */ /* 0x000fea0003800200 */
.L_x_32682:
[----:B------:R-:W-:Y:S01]  /*dda0*/  ISETP.NE.AND P0, PT, R22, 0x1, PT ;  /* 0x000000011600780c */ /* 0x000fe20003f05270 */
[----:B------:R-:W-:Y:S01]  /*ddb0*/  BSSY.RECONVERGENT B1, `(.L_x_32687) ;  /* 0x000004c000017945 */ /* 0x000fe20003800200 */
[----:B------:R-:W-:Y:S01]  /*ddc0*/  I2FP.F32.U32 R20, R21 ;  /* 0x0000001500147245 */ /* 0x000fe20000201000 */
[----:B-----5:R-:W-:Y:S02]  /*ddd0*/  HADD2.F32 R21, -RZ, R12.H0_H0 ;  /* 0x2000000cff157230 */ /* 0x020fe40000004100 */
[----:B------:R-:W-:Y:S02]  /*dde0*/  IMAD.MOV.U32 R24, RZ, RZ, 0x2 ;  /* 0x00000002ff187424 */ /* 0x000fe400078e00ff */
[----:B------:R-:W-:Y:S01]  /*ddf0*/  FFMA.FTZ R17, R20, R139, 1.1641532182693481445e-10 ;  /* 0x2f00000014117423 */ /* 0x000fe2000001008b */
[----:B------:R-:W-:Y:S01]  /*de00*/  FMUL.FTZ R32, R21, R140 ;  /* 0x0000008c15207220 */ /* 0x000fe20000410000 */
[----:B------:R-:W-:-:S03]  /*de10*/  MOV R20, R6 ;  /* 0x0000000600147202 */ /* 0x000fc60000000f00 */
[----:B------:R-:W-:Y:S01]  /*de20*/  FSETP.LE.FTZ.AND P1, PT, R17, R138, PT ;  /* 0x0000008a1100720b */ /* 0x000fe20003f33000 */
[----:B------:R-:W-:-:S03]  /*de30*/  FMUL.FTZ R32, R32, R137 ;  /* 0x0000008920207220 */ /* 0x000fc60000410000 */
        /* <DEDUP_REMOVED lines=10> */
.L_x_32689:
        /* <DEDUP_REMOVED lines=13> */
.L_x_32691:
[----:B------:R-:W-:Y:S05]  /*dfb0*/  BSYNC.RECONVERGENT B2 ;  /* 0x0000000000027941 */ /* 0x000fea0003800200 */
.L_x_32690:
        /* <DEDUP_REMOVED lines=43> */
.L_x_32688:
[----:B------:R-:W-:Y:S05]  /*e270*/  BSYNC.RECONVERGENT B1 ;  /* 0x0000000000017941 */ /* 0x000fea0003800200 */
.L_x_32687:
        /* <DEDUP_REMOVED lines=19> */
.L_x_32694:
        /* <DEDUP_REMOVED lines=13> */
.L_x_32696:
[----:B------:R-:W-:Y:S05]  /*e480*/  BSYNC.RECONVERGENT B2 ;  /* 0x0000000000027941 */ /* 0x000fea0003800200 */
.L_x_32695:
        /* <DEDUP_REMOVED lines=43> */
.L_x_32693:
[----:B------:R-:W-:Y:S05]  /*e740*/  BSYNC.RECONVERGENT B1 ;  /* 0x0000000000017941 */ /* 0x000fea0003800200 */
.L_x_32692:
        /* <DEDUP_REMOVED lines=19> */
.L_x_32699:
        /* <DEDUP_REMOVED lines=13> */
.L_x_32701:
[----:B------:R-:W-:Y:S05]  /*e950*/  BSYNC.RECONVERGENT B2 ;  /* 0x0000000000027941 */ /* 0x000fea0003800200 */
.L_x_32700:
        /* <DEDUP_REMOVED lines=43> */
.L_x_32698:
[----:B------:R-:W-:Y:S05]  /*ec10*/  BSYNC.RECONVERGENT B1 ;  /* 0x0000000000017941 */ /* 0x000fea0003800200 */
.L_x_32697:
        /* <DEDUP_REMOVED lines=19> */
.L_x_32704:
        /* <DEDUP_REMOVED lines=13> */
.L_x_32706:
[----:B------:R-:W-:Y:S05]  /*ee20*/  BSYNC.RECONVERGENT B2 ;  /* 0x0000000000027941 */ /* 0x000fea0003800200 */
.L_x_32705:
        /* <DEDUP_REMOVED lines=43> */
.L_x_32703:
[----:B------:R-:W-:Y:S05]  /*f0e0*/  BSYNC.RECONVERGENT B1 ;  /* 0x0000000000017941 */ /* 0x000fea0003800200 */
.L_x_32702:
        /* <DEDUP_REMOVED lines=19> */
.L_x_32709:
        /* <DEDUP_REMOVED lines=13> */
.L_x_32711:
[----:B------:R-:W-:Y:S05]  /*f2f0*/  BSYNC.RECONVERGENT B2 ;  /* 0x0000000000027941 */ /* 0x000fea0003800200 */
.L_x_32710:
        /* <DEDUP_REMOVED lines=39> */
[----:B------:R-:W-:Y:S02]  /*f570*/  LOP3.LUT R8, R12, UR31, R23, 0x96, !PT ;  /* 0x0000001f0c087c12 */ /* 0x000fe4000f8e9617 */
[----:B------:R-:W-:Y:S01]  /*f580*/  MOV R12, R132 ;  /* 0x00000084000c7202 */ /* 0x000fe20000000f00 */
[----:B------:R-:W-:-:S07]  /*f590*/  IMAD.MOV.U32 R132, RZ, RZ, R22 ;  /* 0x000000ffff847224 */ /* 0x000fce00078e0016 */
.L_x_32708:
[----:B------:R-:W-:Y:S05]  /*f5a0*/  BSYNC.RECONVERGENT B1 ;  /* 0x0000000000017941 */ /* 0x000fea0003800200 */
.L_x_32707:
        /* <DEDUP_REMOVED lines=19> */
.L_x_32714:
        /* <DEDUP_REMOVED lines=13> */
.L_x_32716:
[----:B------:R-:W-:Y:S05]  /*f7b0*/  BSYNC.RECONVERGENT B2 ;  /* 0x0000000000027941 */ /* 0x000fea0003800200 */
.L_x_32715:
        /* <DEDUP_REMOVED lines=42> */
.L_x_32713:
[----:B------:R-:W-:Y:S05]  /*fa60*/  BSYNC.RECONVERGENT B1 ;  /* 0x0000000000017941 */ /* 0x000fea0003800200 */
.L_x_32712:
        /* <DEDUP_REMOVED lines=19> */
.L_x_32719:
        /* <DEDUP_REMOVED lines=15> */
.L_x_32721:
[----:B------:R-:W-:Y:S05]  /*fc90*/  BSYNC.RECONVERGENT B2 ;  /* 0x0000000000027941 */ /* 0x000fea0003800200 */
.L_x_32720:
        /* <DEDUP_REMOVED lines=42> */
.L_x_32718:
[----:B------:R-:W-:Y:S05]  /*ff40*/  BSYNC.RECONVERGENT B1 ;  /* 0x0000000000017941 */ /* 0x000fea0003800200 */
.L_x_32717:
        /* <DEDUP_REMOVED lines=16> */
.L_x_32681:
[----:B------:R-:W-:Y:S01]  /*10050*/  SEL R15, RZ, 0x1000000, !P6 ;  /* 0x01000000ff0f7807 */ /* 0x000fe20007000000 */
[----:B------:R-:W-:Y:S01]  /*10060*/  VIADD R141, R3, 0x60 ;  /* 0x00000060038d7836 */ /* 0x000fe20000000000 */
[----:B------:R-:W-:Y:S01]  /*10070*/  SEL R20, RZ, 0x10000, !P5 ;  /* 0x00010000ff147807 */ /* 0x000fe20006800000 */
[----:B------:R-:W-:Y:S01]  /*10080*/  IMAD.WIDE.U32 R22, R0, 0x8, R142 ;  /* 0x0000000800167825 */ /* 0x000fe200078e008e */
        /* <DEDUP_REMOVED lines=11> */
[----:B------:R-:W-:-:S02]  /*10140*/  LOP3.LUT R25, R25, R24, RZ, 0xfc, !PT ;  /* 0x0000001819197212 */ /* 0x000fc400078efcff */
[----:B------:R-:W-:Y:S01]  /*10150*/  LOP3.LUT R24, R12, R13, RZ, 0xfc, !PT ;  /* 0x0000000d0c187212 */ /* 0x000fe200078efcff */
[----:B------:R-:W-:Y:S01]  /*10160*/  IMAD.WIDE.U32 R12, R141, 0x10, R18 ;  /* 0x000000108d0c7825 */ /* 0x000fe200078e0012 */
[----:B------:R0:W-:Y:S01]  /*10170*/  STG.E.128 desc[UR8][R20.64+0x10], R28 ;  /* 0x0000101c14007986 */ /* 0x0001e2000c101d08 */
        /* <DEDUP_REMOVED lines=24> */
.L_x_32725:
        /* <DEDUP_REMOVED lines=13> */
.L_x_32727:
[----:B------:R-:W-:Y:S05]  /*103d0*/  BSYNC.RECONVERGENT B2 ;  /* 0x0000000000027941 */ /* 0x000fea0003800200 */
.L_x_32726:
        /* <DEDUP_REMOVED lines=42> */
.L_x_32724:
[----:B------:R-:W-:Y:S05]  /*10680*/  BSYNC.RECONVERGENT B1 ;  /* 0x0000000000017941 */ /* 0x000fea0003800200 */
.L_x_32723:
        /* <DEDUP_REMOVED lines=23> */
.L_x_32730:
        /* <DEDUP_REMOVED lines=13> */
.L_x_32732:
[----:B------:R-:W-:Y:S05]  /*108d0*/  BSYNC.RECONVERGENT B2 ;  /* 0x0000000000027941 */ /* 0x000fea0003800200 */
.L_x_32731:
        /* <DEDUP_REMOVED lines=42> */
.L_x_32729:
[----:B------:R-:W-:Y:S05]  /*10b80*/  BSYNC.RECONVERGENT B1 ;  /* 0x0000000000017941 */ /* 0x000fea0003800200 */
.L_x_32728:
        /* <DEDUP_REMOVED lines=22> */
.L_x_32735:
        /* <DEDUP_REMOVED lines=13> */
.L_x_32737:
[----:B------:R-:W-:Y:S05]  /*10dc0*/  BSYNC.RECONVERGENT B2 ;  /* 0x0000000000027941 */ /* 0x000fea0003800200 */
.L_x_32736:
        /* <DEDUP_REMOVED lines=42> */
.L_x_32734:
[----:B------:R-:W-:Y:S05]  /*11070*/  BSYNC.RECONVERGENT B1 ;  /* 0x0000000000017941 */ /* 0x000fea0003800200 */
.L_x_32733:
        /* <DEDUP_REMOVED lines=22> */
.L_x_32740:
        /* <DEDUP_REMOVED lines=13> */
.L_x_32742:
[----:B------:R-:W-:Y:S05]  /*112b0*/  BSYNC.RECONVERGENT B2 ;  /* 0x0000000000027941 */ /* 0x000fea0003800200 */
.L_x_32741:
        /* <DEDUP_REMOVED lines=42> */
.L_x_32739:
[----:B------:R-:W-:Y:S05]  /*11560*/  BSYNC.RECONVERGENT B1 ;  /* 0x0000000000017941 */ /* 0x000fea0003800200 */
.L_x_32738:
        /* <DEDUP_REMOVED lines=22> */
.L_x_32745:
        /* <DEDUP_REMOVED lines=13> */
.L_x_32747:
[----:B------:R-:W-:Y:S05]  /*117a0*/  BSYNC.RECONVERGENT B2 ;  /* 0x0000000000027941 */ /* 0x000fea0003800200 */
.L_x_32746:
        /* <DEDUP_REMOVED lines=43> */
.L_x_32744:
[----:B------:R-:W-:Y:S05]  /*11a60*/  BSYNC.RECONVERGENT B1 ;  /* 0x0000000000017941 */ /* 0x000fea0003800200 */
.L_x_32743:
        /* <DEDUP_REMOVED lines=22> */
.L_x_32750:
        /* <DEDUP_REMOVED lines=13> */
.L_x_32752:
[----:B------:R-:W-:Y:S05]  /*11ca0*/  BSYNC.RECONVERGENT B2 ;  /* 0x0000000000027941 */ /* 0x000fea0003800200 */
.L_x_32751:
        /* <DEDUP_REMOVED lines=42> */
.L_x_32749:
[----:B------:R-:W-:Y:S05]  /*11f50*/  BSYNC.RECONVERGENT B1 ;  /* 0x0000000000017941 */ /* 0x000fea0003800200 */
.L_x_32748:
        /* <DEDUP_REMOVED lines=22> */
.L_x_32755:
        /* <DEDUP_REMOVED lines=13> */
.L_x_32757:
[----:B------:R-:W-:Y:S05]  /*12190*/  BSYNC.RECONVERGENT B2 ;  /* 0x0000000000027941 */ /* 0x000fea0003800200 */
.L_x_32756:
        /* <DEDUP_REMOVED lines=43> */
.L_x_32754:
[----:B------:R-:W-:Y:S05]  /*12450*/  BSYNC.RECONVERGENT B1 ;  /* 0x0000000000017941 */ /* 0x000fea0003800200 */
.L_x_32753:
        /* <DEDUP_REMOVED lines=22> */
.L_x_32760:
        /* <DEDUP_REMOVED lines=15> */
.L_x_32762:
[----:B------:R-:W-:Y:S05]  /*126b0*/  BSYNC.RECONVERGENT B2 ;  /* 0x0000000000027941 */ /* 0x000fea0003800200 */
.L_x_32761:
        /* <DEDUP_REMOVED lines=42> */
.L_x_32759:
[----:B------:R-:W-:Y:S05]  /*12960*/  BSYNC.RECONVERGENT B1 ;  /* 0x0000000000017941 */ /* 0x000fea0003800200 */
.L_x_32758:
        /* <DEDUP_REMOVED lines=10> */
.L_x_32722:
        /* <DEDUP_REMOVED lines=16> */
.L_x_32766:
        /* <DEDUP_REMOVED lines=13> */
.L_x_32768:
[----:B------:R-:W-:Y:S05]  /*12be0*/  BSYNC.RECONVERGENT B2 ;  /* 0x0000000000027941 */ /* 0x000fea0003800200 */
.L_x_32767:
        /* <DEDUP_REMOVED lines=40> */
[----:B------:R-:W-:-:S07]  /*12e70*/  LOP3.LUT R8, R20, UR31, R151, 0x96, !PT ;  /* 0x0000001f14087c12 */ /* 0x000fce000f8e9697 */
.L_x_32765:
[----:B------:R-:W-:Y:S05]  /*12e80*/  BSYNC.RECONVERGENT B1 ;  /* 0x0000000000017941 */ /* 0x000fea0003800200 */
.L_x_32764:
        /* <DEDUP_REMOVED lines=20> */
.L_x_32771:
        /* <DEDUP_REMOVED lines=13> */
.L_x_32773:
[----:B------:R-:W-:Y:S05]  /*130a0*/  BSYNC.RECONVERGENT B2 ;  /* 0x0000000000027941 */ /* 0x000fea0003800200 */
.L_x_32772:
        /* <DEDUP_REMOVED lines=42> */
.L_x_32770:
[----:B------:R-:W-:Y:S05]  /*13350*/  BSYNC.RECONVERGENT B1 ;  /* 0x0000000000017941 */ /* 0x000fea0003800200 */
.L_x_32769:
        /* <DEDUP_REMOVED lines=19> */
.L_x_32776:
        /* <DEDUP_REMOVED lines=13> */
.L_x_32778:
[----:B------:R-:W-:Y:S05]  /*13560*/  BSYNC.RECONVERGENT B2 ;  /* 0x0000000000027941 */ /* 0x000fea0003800200 */
.L_x_32777:
        /* <DEDUP_REMOVED lines=42> */
.L_x_32775:
[----:B------:R-:W-:Y:S05]  /*13810*/  BSYNC.RECONVERGENT B1 ;  /* 0x0000000000017941 */ /* 0x000fea0003800200 */
.L_x_32774:
        /* <DEDUP_REMOVED lines=19> */
.L_x_32781:
        /* <DEDUP_REMOVED lines=13> */
.L_x_32783:
[----:B------:R-:W-:Y:S05]  /*13a20*/  BSYNC.RECONVERGENT B2 ;  /* 0x0000000000027941 */ /* 0x000fea0003800200 */
.L_x_32782:
        /* <DEDUP_REMOVED lines=43> */
.L_x_32780:
[----:B------:R-:W-:Y:S05]  /*13ce0*/  BSYNC.RECONVERGENT B1 ;  /* 0x0000000000017941 */ /* 0x000fea0003800200 */
.L_x_32779:
        /* <DEDUP_REMOVED lines=19> */
.L_x_32786:
        /* <DEDUP_REMOVED lines=13> */
.L_x_32788:
[----:B------:R-:W-:Y:S05]  /*13ef0*/  BSYNC.RECONVERGENT B2 ;  /* 0x0000000000027941 */ /* 0x000fea0003800200 */
.L_x_32787:
        /* <DEDUP_REMOVED lines=43> */
.L_x_32785:
[----:B------:R-:W-:Y:S05]  /*141b0*/  BSYNC.RECONVERGENT B1 ;  /* 0x0000000000017941 */ /* 0x000fea0003800200 */
.L_x_32784:
        /* <DEDUP_REMOVED lines=19> */
.L_x_32791:
        /* <DEDUP_REMOVED lines=13> */
.L_x_32793:
[----:B------:R-:W-:Y:S05]  /*143c0*/  BSYNC.RECONVERGENT B2 ;  /* 0x0000000000027941 */ /* 0x000fea0003800200 */
.L_x_32792:
        /* <DEDUP_REMOVED lines=42> */
.L_x_32790:
[----:B------:R-:W-:Y:S05]  /*14670*/  BSYNC.RECONVERGENT B1 ;  /* 0x0000000000017941 */ /* 0x000fea0003800200 */
.L_x_32789:
        /* <DEDUP_REMOVED lines=19> */
.L_x_32796:
        /* <DEDUP_REMOVED lines=13> */
.L_x_32798:
[----:B------:R-:W-:Y:S05]  /*14880*/  BSYNC.RECONVERGENT B2 ;  /* 0x0000000000027941 */ /* 0x000fea0003800200 */
.L_x_32797:
        /* <DEDUP_REMOVED lines=42> */
.L_x_32795:
[----:B------:R-:W-:Y:S05]  /*14b30*/  BSYNC.RECONVERGENT B1 ;  /* 0x0000000000017941 */ /* 0x000fea0003800200 */
.L_x_32794:
        /* <DEDUP_REMOVED lines=19> */
.L_x_32801:
        /* <DEDUP_REMOVED lines=15> */
.L_x_32803:
[----:B------:R-:W-:Y:S05]  /*14d60*/  BSYNC.RECONVERGENT B2 ;  /* 0x0000000000027941 */ /* 0x000fea0003800200 */
.L_x_32802:
        /* <DEDUP_REMOVED lines=42> */
.L_x_32800:
[----:B------:R-:W-:Y:S05]  /*15010*/  BSYNC.RECONVERGENT B1 ;  /* 0x0000000000017941 */ /* 0x000fea0003800200 */
.L_x_32799:
        /* <DEDUP_REMOVED lines=16> */
.L_x_32763:
        /* <DEDUP_REMOVED lines=43> */
.L_x_32807:
        /* <DEDUP_REMOVED lines=13> */
.L_x_32809:
[----:B------:R-:W-:Y:S05]  /*154a0*/  BSYNC.RECONVERGENT B2 ;  /* 0x0000000000027941 */ /* 0x000fea0003800200 */
.L_x_32808:
        /* <DEDUP_REMOVED lines=37> */
[----:B------:R-:W-:Y:S01]  /*15700*/  LOP3.LUT R7, R148, UR30, R7, 0x96, !PT ;  /* 0x0000001e94077c12 */ /* 0x000fe2000f8e9607 */
[----:B------:R-:W-:-:S05]  /*15710*/  IMAD.WIDE.U32 R148, R149, -0x2daee0ad, RZ ;  /* 0xd2511f5395947825 */ /* 0x000fca00078e00ff */
[----:B------:R-:W-:Y:S01]  /*15720*/  LOP3.LUT R8, R152, UR31, R149, 0x96, !PT ;  /* 0x0000001f98087c12 */ /* 0x000fe2000f8e9695 */
[----:B------:R-:W-:Y:S01]  /*15730*/  HFMA2 R152, -RZ, RZ, 0, 0 ;  /* 0x00000000ff987431 */ /* 0x000fe200000001ff */
[----:B------:R-:W-:-:S07]  /*15740*/  MOV R146, R148 ;  /* 0x0000009400927202 */ /* 0x000fce0000000f00 */
.L_x_32806:
[----:B------:R-:W-:Y:S05]  /*15750*/  BSYNC.RECONVERGENT B1 ;  /* 0x0000000000017941 */ /* 0x000fea0003800200 */
.L_x_32805:
        /* <DEDUP_REMOVED lines=23> */
.L_x_32812:
        /* <DEDUP_REMOVED lines=13> */
.L_x_32814:
[----:B------:R-:W-:Y:S05]  /*159a0*/  BSYNC.RECONVERGENT B2 ;  /* 0x0000000000027941 */ /* 0x000fea0003800200 */
.L_x_32813:
[----:B------:R-:W-:Y:S01]  /*159b0*/  LOP3.LUT R6, R5, UR7, R153, 0x96, !PT ;  /* 0x0000000705067c12 */ /* 0x000fe2000f8e9699 */
[----:B------:R-:W-:Y:S01]  /*159c0*/  IMAD.WIDE.U32 R150, R136, -0x326172a9, RZ ;  /* 0xcd9e8d5788967825 */ /* 0x000fe200078e00ff */
[----:B------:R-:W-:-:S03]  /*159d0*/  MOV R149, R146 ;  /* 0x0000009200957202 */ /* 0x000fc60000000f00 */
        /* <DEDUP_REMOVED lines=32> */
[----:B------:R-:W-:Y:S01]  /*15be0*/  HFMA2 R153, -RZ, RZ, 0, 0 ;  /* 0x00000000ff997431 */ /* 0x000fe200000001ff */
[----:B------:R-:W-:Y:S01]  /*15bf0*/  LOP3.LUT R151, R6, UR28, R151, 0x96, !PT ;  /* 0x0000001c06977c12 */ /* 0x000fe2000f8e9697 */
[----:B------:R-:W-:-:S05]  /*15c00*/  IMAD.WIDE.U32 R6, R7, -0x326172a9, RZ ;  /* 0xcd9e8d5707067825 */ /* 0x000fca00078e00ff */
[----:B------:R-:W-:Y:S01]  /*15c10*/  LOP3.LUT R7, R150, UR30, R7, 0x96, !PT ;  /* 0x0000001e96077c12 */ /* 0x000fe2000f8e9607 */
[----:B------:R-:W-:-:S04]  /*15c20*/  IMAD.WIDE.U32 R150, R151, -0x2daee0ad, RZ ;  /* 0xd2511f5397967825 */ /* 0x000fc800078e00ff */
[----:B------:R-:W-:Y:S01]  /*15c30*/  IMAD.MOV.U32 R146, RZ, RZ, R150 ;  /* 0x000000ffff927224 */ /* 0x000fe200078e0096 */
[----:B------:R-:W-:-:S07]  /*15c40*/  LOP3.LUT R8, R152, UR31, R151, 0x96, !PT ;  /* 0x0000001f98087c12 */ /* 0x000fce000f8e9697 */
.L_x_32811:
[----:B------:R-:W-:Y:S05]  /*15c50*/  BSYNC.RECONVERGENT B1 ;  /* 0x0000000000017941 */ /* 0x000fea0003800200 */
.L_x_32810:
        /* <DEDUP_REMOVED lines=22> */
.L_x_32817:
        /* <DEDUP_REMOVED lines=13> */
.L_x_32819:
[----:B------:R-:W-:Y:S05]  /*15e90*/  BSYNC.RECONVERGENT B2 ;  /* 0x0000000000027941 */ /* 0x000fea0003800200 */
.L_x_32818:
        /* <DEDUP_REMOVED lines=42> */
.L_x_32816:
[----:B------:R-:W-:Y:S05]  /*16140*/  BSYNC.RECONVERGENT B1 ;  /* 0x0000000000017941 */ /* 0x000fea0003800200 */
.L_x_32815:
        /* <DEDUP_REMOVED lines=22> */
.L_x_32822:
        /* <DEDUP_REMOVED lines=13> */
.L_x_32824:
[----:B------:R-:W-:Y:S05]  /*16380*/  BSYNC.RECONVERGENT B2 ;  /* 0x0000000000027941 */ /* 0x000fea0003800200 */
.L_x_32823:
        /* <DEDUP_REMOVED lines=42> */
.L_x_32821:
[----:B------:R-:W-:Y:S05]  /*16630*/  BSYNC.RECONVERGENT B1 ;  /* 0x0000000000017941 */ /* 0x000fea0003800200 */
.L_x_32820:
        /* <DEDUP_REMOVED lines=22> */
.L_x_32827:
        /* <DEDUP_REMOVED lines=13> */
.L_x_32829:
[----:B------:R-:W-:Y:S05]  /*16870*/  BSYNC.RECONVERGENT B2 ;  /* 0x0000000000027941 */ /* 0x000fea0003800200 */
.L_x_32828:
        /* <DEDUP_REMOVED lines=42> */
.L_x_32826:
[----:B------:R-:W-:Y:S05]  /*16b20*/  BSYNC.RECONVERGENT B1 ;  /* 0x0000000000017941 */ /* 0x000fea0003800200 */
.L_x_32825:
        /* <DEDUP_REMOVED lines=22> */
.L_x_32832:
        /* <DEDUP_REMOVED lines=13> */
.L_x_32834:
[----:B------:R-:W-:Y:S05]  /*16d60*/  BSYNC.RECONVERGENT B2 ;  /* 0x0000000000027941 */ /* 0x000fea0003800200 */
.L_x_32833:
        /* <DEDUP_REMOVED lines=39> */
[----:B------:R-:W-:Y:S02]  /*16fe0*/  LOP3.LUT R8, R150, UR31, R17, 0x96, !PT ;  /* 0x0000001f96087c12 */ /* 0x000fe4000f8e9611 */
[----:B------:R-:W-:Y:S01]  /*16ff0*/  MOV R17, R146 ;  /* 0x0000009200117202 */ /* 0x000fe20000000f00 */
[----:B------:R-:W-:-:S07]  /*17000*/  IMAD.MOV.U32 R146, RZ, RZ, R16 ;  /* 0x000000ffff927224 */ /* 0x000fce00078e0010 */
.L_x_32831:
[----:B------:R-:W-:Y:S05]  /*17010*/  BSYNC.RECONVERGENT B1 ;  /* 0x0000000000017941 */ /* 0x000fea0003800200 */
.L_x_32830:
        /* <DEDUP_REMOVED lines=22> */
.L_x_32837:
        /* <DEDUP_REMOVED lines=13> */
.L_x_32839:
[----:B------:R-:W-:Y:S05]  /*17250*/  BSYNC.RECONVERGENT B2 ;  /* 0x0000000000027941 */ /* 0x000fea0003800200 */
.L_x_32838:
        /* <DEDUP_REMOVED lines=42> */
.L_x_32836:
[----:B------:R-:W-:Y:S05]  /*17500*/  BSYNC.RECONVERGENT B1 ;  /* 0x0000000000017941 */ /* 0x000fea0003800200 */
.L_x_32835:
        /* <DEDUP_REMOVED lines=22> */
.L_x_32842:
        /* <DEDUP_REMOVED lines=15> */
.L_x_32844:
[----:B------:R-:W-:Y:S05]  /*17760*/  BSYNC.RECONVERGENT B2 ;  /* 0x0000000000027941 */ /* 0x000fea0003800200 */
.L_x_32843:
        /* <DEDUP_REMOVED lines=42> */
.L_x_32841:
[----:B------:R-:W-:Y:S05]  /*17a10*/  BSYNC.RECONVERGENT B1 ;  /* 0x0000000000017941 */ /* 0x000fea0003800200 */
.L_x_32840:
        /* <DEDUP_REMOVED lines=10> */
.L_x_32804:
        /* <DEDUP_REMOVED lines=16> */
.L_x_32848:
        /* <DEDUP_REMOVED lines=13> */
.L_x_32850:
[----:B------:R-:W-:Y:S05]  /*17c90*/  BSYNC.RECONVERGENT B2 ;  /* 0x0000000000027941 */ /* 0x000fea0003800200 */
.L_x_32849:
        /* <DEDUP_REMOVED lines=42> */
.L_x_32847:
[----:B------:R-:W-:Y:S05]  /*17f40*/  BSYNC.RECONVERGENT B1 ;  /* 0x0000000000017941 */ /* 0x000fea0003800200 */
.L_x_32846:
[----:B------:R-:W-:Y:S01]  /*17f50*/  ISETP.NE.AND P0, PT, R14, 0x1, PT ;  /* 0x000000010e00780c */ /* 0x000fe20003f05270 */
[----:B-----5:R-:W-:Y:S01]  /*17f60*/  HADD2.F32 R15, -RZ, R16.H0_H0 ;  /* 0x20000010ff0f7230 */ /* 0x020fe20000004100 */
        /* <DEDUP_REMOVED lines=18> */
.L_x_32853:
        /* <DEDUP_REMOVED lines=13> */
.L_x_32855:
[----:B------:R-:W-:Y:S05]  /*18160*/  BSYNC.RECONVERGENT B2 ;  /* 0x0000000000027941 */ /* 0x000fea0003800200 */
.L_x_32854:
        /* <DEDUP_REMOVED lines=42> */
.L_x_32852:
[----:B------:R-:W-:Y:S05]  /*18410*/  BSYNC.RECONVERGENT B1 ;  /* 0x0000000000017941 */ /* 0x000fea0003800200 */
.L_x_32851:
        /* <DEDUP_REMOVED lines=19> */
.L_x_32858:
        /* <DEDUP_REMOVED lines=13> */
.L_x_32860:
[----:B------:R-:W-:Y:S05]  /*18620*/  BSYNC.RECONVERGENT B2 ;  /* 0x0000000000027941 */ /* 0x000fea0003800200 */
.L_x_32859:
        /* <DEDUP_REMOVED lines=42> */
.L_x_32857:
[----:B------:R-:W-:Y:S05]  /*188d0*/  BSYNC.RECONVERGENT B1 ;  /* 0x0000000000017941 */ /* 0x000fea0003800200 */
.L_x_32856:
[----:B------:R-:W-:Y:S01]  /*188e0*/  ISETP.NE.AND P2, PT, R14, 0x1, PT ;  /* 0x000000010e00780c */ /* 0x000fe20003f45270 */
[----:B------:R-:W-:Y:S01]  /*188f0*/  HADD2.F32 R133, -RZ, R17.H0_H0 ;  /* 0x20000011ff857230 */ /* 0x000fe20000004100 */
        /* <DEDUP_REMOVED lines=17> */
.L_x_32863:
        /* <DEDUP_REMOVED lines=13> */
.L_x_32865:
[----:B------:R-:W-:Y:S05]  /*18ae0*/  BSYNC.RECONVERGENT B2 ;  /* 0x0000000000027941 */ /* 0x000fea0003800200 */
.L_x_32864:
        /* <DEDUP_REMOVED lines=42> */
.L_x_32862:
[----:B------:R-:W-:Y:S05]  /*18d90*/  BSYNC.RECONVERGENT B1 ;  /* 0x0000000000017941 */ /* 0x000fea0003800200 */
.L_x_32861:
        /* <DEDUP_REMOVED lines=19> */
.L_x_32868:
        /* <DEDUP_REMOVED lines=13> */
.L_x_32870:
[----:B------:R-:W-:Y:S05]  /*18fa0*/  BSYNC.RECONVERGENT B2 ;  /* 0x0000000000027941 */ /* 0x000fea0003800200 */
.L_x_32869:
        /* <DEDUP_REMOVED lines=42> */
.L_x_32867:
[----:B------:R-:W-:Y:S05]  /*19250*/  BSYNC.RECONVERGENT B1 ;  /* 0x0000000000017941 */ /* 0x000fea0003800200 */
.L_x_32866:
        /* <DEDUP_REMOVED lines=19> */
.L_x_32873:
        /* <DEDUP_REMOVED lines=13> */
.L_x_32875:
[----:B------:R-:W-:Y:S05]  /*19460*/  BSYNC.RECONVERGENT B2 ;  /* 0x0000000000027941 */ /* 0x000fea0003800200 */
.L_x_32874:
        /* <DEDUP_REMOVED lines=42> */
.L_x_32872:
[----:B------:R-:W-:Y:S05]  /*19710*/  BSYNC.RECONVERGENT B1 ;  /* 0x0000000000017941 */ /* 0x000fea0003800200 */
.L_x_32871:
[----:B------:R-:W-:Y:S01]  /*19720*/  ISETP.NE.AND P5, PT, R132, 0x1, PT ;  /* 0x000000018400780c */ /* 0x000fe20003fa5270 */
[----:B------:R-:W-:Y:S01]  /*19730*/  HADD2.F32 R17, -RZ, R18.H1_H1 ;  /* 0x30000012ff117230 */ /* 0x000fe20000004100 */
[----:B------:R-:W-:Y:S01]  /*19740*/  I2FP.F32.U32 R14, R13 ;  /* 0x0000000d000e7245 */ /* 0x000fe20000201000 */
[----:B------:R-:W-:Y:S01]  /*19750*/  BSSY.RECONVERGENT B1, `(.L_x_32876) ;  /* 0x0000048000017945 */ /* 0x000fe20003800200 */
[----:B------:R-:W-:Y:S02]  /*19760*/  HFMA2 R134, -RZ, RZ, 0, 1.1920928955078125e-07 ;  /* 0x00000002ff867431 */ /* 0x000fe400000001ff */
[----:B------:R-:W-:Y:S01]  /*19770*/  FMUL.FTZ R16, R17, R140 ;  /* 0x0000008c11107220 */ /* 0x000fe20000410000 */
[----:B------:R-:W-:Y:S01]  /*19780*/  FFMA.FTZ R13, R14, R139, 1.1641532182693481445e-10 ;  /* 0x2f0000000e0d7423 */ /* 0x000fe2000001008b */
[----:B------:R-:W-:-:S04]  /*19790*/  IMAD.MOV.U32 R14, RZ, RZ, R6 ;  /* 0x000000ffff0e7224 */ /* 0x000fc800078e0006 */
        /* <DEDUP_REMOVED lines=11> */
.L_x_32878:
        /* <DEDUP_REMOVED lines=13> */
.L_x_32880:
[----:B------:R-:W-:Y:S05]  /*19920*/  BSYNC.RECONVERGENT B2 ;  /* 0x0000000000027941 */ /* 0x000fea0003800200 */
.L_x_32879:
        /* <DEDUP_REMOVED lines=42> */
.L_x_32877:
[----:B------:R-:W-:Y:S05]  /*19bd0*/  BSYNC.RECONVERGENT B1 ;  /* 0x0000000000017941 */ /* 0x000fea0003800200 */
.L_x_32876:
[----:B------:R-:W-:Y:S01]  /*19be0*/  ISETP.NE.AND P6, PT, R134, 0x1, PT ;  /* 0x000000018600780c */ /* 0x000fe20003fc5270 */
[----:B------:R-:W-:Y:S01]  /*19bf0*/  HADD2.F32 R17, -RZ, R19.H0_H0 ;  /* 0x20000013ff117230 */ /* 0x000fe20000004100 */
[----:B------:R-:W-:Y:S01]  /*19c00*/  I2FP.F32.U32 R14, R14 ;  /* 0x0000000e000e7245 */ /* 0x000fe20000201000 */
[----:B------:R-:W-:Y:S01]  /*19c10*/  BSSY.RECONVERGENT B1, `(.L_x_32881) ;  /* 0x000004a000017945 */ /* 0x000fe20003800200 */
[----:B------:R-:W-:-:S03]  /*19c20*/  IMAD.MOV.U32 R18, RZ, RZ, R6 ;  /* 0x000000ffff127224 */ /* 0x000fc600078e0006 */
[----:B------:R-:W-:Y:S01]  /*19c30*/  FFMA.FTZ R133, R14, R139, 1.1641532182693481445e-10 ;  /* 0x2f0000000e857423 */ /* 0x000fe2000001008b */
[----:B------:R-:W-:Y:S01]  /*19c40*/  FMUL.FTZ R14, R17, R140 ;  /* 0x0000008c110e7220 */ /* 0x000fe20000410000 */
[----:B------:R-:W-:-:S03]  /*19c50*/  HFMA2 R17, -RZ, RZ, 0, 1.1920928955078125e-07 ;  /* 0x00000002ff117431 */ /* 0x000fc600000001ff */
        /* <DEDUP_REMOVED lines=11> */
.L_x_32883:
        /* <DEDUP_REMOVED lines=15> */
.L_x_32885:
[----:B------:R-:W-:Y:S05]  /*19e00*/  BSYNC.RECONVERGENT B2 ;  /* 0x0000000000027941 */ /* 0x000fea0003800200 */
.L_x_32884:
        /* <DEDUP_REMOVED lines=42> */
.L_x_32882:
[----:B------:R-:W-:Y:S05]  /*1a0b0*/  BSYNC.RECONVERGENT B1 ;  /* 0x0000000000017941 */ /* 0x000fea0003800200 */
.L_x_32881:
        /* <DEDUP_REMOVED lines=16> */
.L_x_32845:
        /* <DEDUP_REMOVED lines=9> */
[----:B------:R-:W-:Y:S01]  /*1a250*/  ISETP.NE.AND P6, PT, R148, RZ, PT ;  /* 0x000000ff9400720c */ /* 0x000fe20003fc5270 */
[----:B------:R0:W-:Y:S01]  /*1a260*/  STG.E.128 desc[UR8][R144.64], R132 ;  /* 0x0000008490007986 */ /* 0x0001e2000c101d08 */
[----:B------:R-:W-:Y:S01]  /*1a270*/  SEL R140, RZ, 0x10000, !P5 ;  /* 0x00010000ff8c7807 */ /* 0x000fe20006800000 */
[----:B------:R-:W-:Y:S01]  /*1a280*/  FADD.FTZ R19, R18, R51 ;  /* 0x0000003312137221 */ /* 0x000fe20000010000 */
[----:B------:R-:W-:Y:S01]  /*1a290*/  SEL R149, RZ, 0x100, !P4 ;  /* 0x00000100ff957807 */ /* 0x000fe20006000000 */
[----:B------:R0:W-:Y:S01]  /*1a2a0*/  STG.E.128 desc[UR8][R144.64+0x10], R12 ;  /* 0x0000100c90007986 */ /* 0x0001e2000c101d08 */
[----:B------:R-:W-:Y:S01]  /*1a2b0*/  LOP3.LUT P0, RZ, R4, 0x1f, RZ, 0xc0, !PT ;  /* 0x0000001f04ff7812 */ /* 0x000fe2000780c0ff */
[----:B------:R-:W-:Y:S01]  /*1a2c0*/  FADD.FTZ R18, R19, R44 ;  /* 0x0000002c13127221 */ /* 0x000fe20000010000 */
[----:B------:R-:W-:Y:S01]  /*1a2d0*/  LOP3.LUT R140, R149, R16, R140, 0xfe, !PT ;  /* 0x00000010958c7212 */ /* 0x000fe200078efe8c */
[----:B------:R-:W-:-:S02]  /*1a2e0*/  UMOV UR4, 0xffffffff ;  /* 0xffffffff00047882 */ /* 0x000fc40000000000 */
        /* <DEDUP_REMOVED lines=143> */
.L_x_32899:
[----:B-1----:R-:W-:Y:S01]  /*1abe0*/  FADD.FTZ R137, R140, R139 ;  /* 0x0000008b8c897221 */ /* 0x002fe20000010000 */
[----:B------:R-:W-:Y:S01]  /*1abf0*/  FMUL.FTZ R4, R16, R16 ;  /* 0x0000001010047220 */ /* 0x000fe20000410000 */
[----:B------:R-:W-:Y:S02]  /*1ac00*/  ISETP.NE.AND P1, PT, RZ, UR32, PT ;  /* 0x00000020ff007c0c */ /* 0x000fe4000bf25270 */
[----:B------:R-:W-:Y:S02]  /*1ac10*/  FFMA.FTZ R137, R137, R18, UR13 ;  /* 0x0000000d89897e23 */ /* 0x000fe40008010012 */
[----:B------:R-:W-:Y:S02]  /*1ac20*/  FSEL R18, R4, RZ, P1 ;  /* 0x000000ff04127208 */ /* 0x000fe40000800000 */
[----:B------:R-:W-:-:S03]  /*1ac30*/  FSEL R4, R16, RZ, !P1 ;  /* 0x000000ff10047208 */ /* 0x000fc60004800000 */
[----:B------:R-:W-:Y:S02]  /*1ac40*/  FADD.FTZ R137, R137, R18 ;  /* 0x0000001289897221 */ /* 0x000fe40000010000 */
[----:B------:R-:W1:Y:S01]  /*1ac50*/  @!P0 LDC.64 R18, c[0x0][0x3c0] ;  /* 0x0000f000ff128b82 */ /* 0x000e620000000a00 */
[C---:B------:R-:W-:Y:S01]  /*1ac60*/  FADD.FTZ R138, -R4.reuse, R32 ;  /* 0x00000020048a7221 */ /* 0x040fe20000010100 */
[C---:B------:R-:W-:Y:S01]  /*1ac70*/  FADD.FTZ R139, -R4.reuse, R33 ;  /* 0x00000021048b7221 */ /* 0x040fe20000010100 */
[C---:B------:R-:W-:Y:S01]  /*1ac80*/  FADD.FTZ R152, -R4.reuse, R12 ;  /* 0x0000000c04987221 */ /* 0x040fe20000010100 */
[----:B------:R-:W2:Y:S01]  /*1ac90*/  MUFU.RSQ R137, R137 ;  /* 0x0000008900897308 */ /* 0x000ea20000001400 */
[C---:B------:R-:W-:Y:S01]  /*1aca0*/  FADD.FTZ R154, -R4.reuse, R13 ;  /* 0x0000000d049a7221 */ /* 0x040fe20000010100 */
[C---:B------:R-:W-:Y:S01]  /*1acb0*/  FADD.FTZ R40, -R4.reuse, R40 ;  /* 0x0000002804287221 */ /* 0x040fe20000010100 */
[C---:B------:R-:W-:Y:S01]  /*1acc0*/  FADD.FTZ R41, -R4.reuse, R41 ;  /* 0x0000002904297221 */ /* 0x040fe20000010100 */
[----:B------:R-:W3:Y:S01]  /*1acd0*/  @!P0 LDC.64 R32, c[0x0][0x3c8] ;  /* 0x0000f200ff208b82 */ /* 0x000ee20000000a00 */
[C---:B------:R-:W-:Y:S01]  /*1ace0*/  FADD.FTZ R42, -R4.reuse, R42 ;  /* 0x0000002a042a7221 */ /* 0x040fe20000010100 */
[C---:B------:R-:W-:Y:S01]  /*1acf0*/  FADD.FTZ R43, -R4.reuse, R43 ;  /* 0x0000002b042b7221 */ /* 0x040fe20000010100 */
[C---:B------:R-:W-:Y:S01]  /*1ad00*/  FADD.FTZ R36, -R4.reuse, R36 ;  /* 0x0000002404247221 */ /* 0x040fe20000010100 */
[C---:B------:R-:W-:Y:S01]  /*1ad10*/  FADD.FTZ R37, -R4.reuse, R37 ;  /* 0x0000002504257221 */ /* 0x040fe20000010100 */
[C---:B0-----:R-:W-:Y:S01]  /*1ad20*/  FADD.FTZ R140, -R4.reuse, R27 ;  /* 0x0000001b048c7221 */ /* 0x041fe20000010100 */
[C---:B------:R-:W-:Y:S01]  /*1ad30*/  FADD.FTZ R22, -R4.reuse, R22 ;  /* 0x0000001604167221 */ /* 0x040fe20000010100 */
[C---:B------:R-:W-:Y:S01]  /*1ad40*/  FADD.FTZ R44, -R4.reuse, R44 ;  /* 0x0000002c042c7221 */ /* 0x040fe20000010100 */
[----:B------:R-:W0:Y:S01]  /*1ad50*/  LDC.64 R12, c[0x0][0x428] ;  /* 0x00010a00ff0c7b82 */ /* 0x000e220000000a00 */
[C---:B------:R-:W-:Y:S01]  /*1ad60*/  FADD.FTZ R45, -R4.reuse, R45 ;  /* 0x0000002d042d7221 */ /* 0x040fe20000010100 */
[C---:B------:R-:W-:Y:S01]  /*1ad70*/  FADD.FTZ R46, -R4.reuse, R46 ;  /* 0x0000002e042e7221 */ /* 0x040fe20000010100 */
[C---:B------:R-:W-:Y:S01]  /*1ad80*/  FADD.FTZ R47, -R4.reuse, R47 ;  /* 0x0000002f042f7221 */ /* 0x040fe20000010100 */
[C---:B------:R-:W-:Y:S01]  /*1ad90*/  FADD.FTZ R144, -R4.reuse, R23 ;  /* 0x0000001704907221 */ /* 0x040fe20000010100 */
[----:B------:R-:W-:Y:S01]  /*1ada0*/  FADD.FTZ R24, -R4, R24 ;  /* 0x0000001804187221 */ /* 0x000fe20000010100 */
[C---:B--2---:R-:W-:Y:S01]  /*1adb0*/  FMUL.FTZ R27, R137.reuse, R40 ;  /* 0x00000028891b7220 */ /* 0x044fe20000410000 */
[----:B------:R-:W-:Y:S01]  /*1adc0*/  FMUL.FTZ R40, R137, R43 ;  /* 0x0000002b89287220 */ /* 0x000fe20000410000 */
[----:B-1----:R-:W-:-:S04]  /*1add0*/  @!P0 IMAD.WIDE R18, R11, 0x4, R18 ;  /* 0x000000040b128825 */ /* 0x002fc800078e0212 */
[C---:B------:R-:W-:Y:S01]  /*1ade0*/  FMUL.FTZ R43, R137.reuse, R36 ;  /* 0x00000024892b7220 */ /* 0x040fe20000410000 */
[C---:B------:R-:W-:Y:S01]  /*1adf0*/  FMUL.FTZ R145, R137.reuse, R22 ;  /* 0x0000001689917220 */ /* 0x040fe20000410000 */
[----:B------:R-:W-:Y:S01]  /*1ae00*/  FMUL.FTZ R23, R137, R44 ;  /* 0x0000002c89177220 */ /* 0x000fe20000410000 */
[C---:B------:R-:W-:Y:S01]  /*1ae10*/  FADD.FTZ R48, -R4.reuse, R48 ;  /* 0x0000003004307221 */ /* 0x040fe20000010100 */
[----:B------:R1:W-:Y:S01]  /*1ae20*/  @!P0 STG.E desc[UR8][R18.64], R16 ;  /* 0x0000001012008986 */ /* 0x0003e2000c101908 */
[----:B------:R-:W-:Y:S01]  /*1ae30*/  FFMA.FTZ R22, R43, R116, R76 ;  /* 0x000000742b167223 */ /* 0x000fe2000001004c */
[----:B------:R-:W-:Y:S01]  /*1ae40*/  FADD.FTZ R49, -R4, R49 ;  /* 0x0000003104317221 */ /* 0x000fe20000010100 */
[----:B---3--:R-:W-:-:S04]  /*1ae50*/  @!P0 IMAD.WIDE R32, R11, 0x4, R32 ;  /* 0x000000040b208825 */ /* 0x008fc800078e0220 */
[C---:B------:R-:W-:Y:S01]  /*1ae60*/  FADD.FTZ R50, -R4.reuse, R50 ;  /* 0x0000003204327221 */ /* 0x040fe20000010100 */
[C---:B------:R-:W-:Y:S01]  /*1ae70*/  FMUL.FTZ R44, R137.reuse, R45 ;  /* 0x0000002d892c7220 */ /* 0x040fe20000410000 */
[C---:B------:R-:W-:Y:S01]  /*1ae80*/  FMUL.FTZ R36, R137.reuse, R139 ;  /* 0x0000008b89247220 */ /* 0x040fe20000410000 */
[C---:B------:R-:W-:Y:S01]  /*1ae90*/  FADD.FTZ R51, -R4.reuse, R51 ;  /* 0x0000003304337221 */ /* 0x040fe20000010100 */
[----:B------:R2:W-:Y:S01]  /*1aea0*/  @!P0 STG.E desc[UR8][R32.64], R137 ;  /* 0x0000008920008986 */ /* 0x0005e2000c101908 */
[C---:B------:R-:W-:Y:S01]  /*1aeb0*/  FADD.FTZ R38, -R4.reuse, R38 ;  /* 0x0000002604267221 */ /* 0x040fe20000010100 */
[C---:B------:R-:W-:Y:S01]  /*1aec0*/  FADD.FTZ R39, -R4.reuse, R39 ;  /* 0x0000002704277221 */ /* 0x040fe20000010100 */
[C---:B------:R-:W-:Y:S01]  /*1aed0*/  FMUL.FTZ R45, R137.reuse, R46 ;  /* 0x0000002e892d7220 */ /* 0x040fe20000410000 */
[C---:B-1----:R-:W-:Y:S01]  /*1aee0*/  FMUL.FTZ R16, R137.reuse, R41 ;  /* 0x0000002989107220 */ /* 0x042fe20000410000 */
[C---:B------:R-:W-:Y:S01]  /*1aef0*/  FMUL.FTZ R41, R137.reuse, R42 ;  /* 0x0000002a89297220 */ /* 0x040fe20000410000 */
[C---:B------:R-:W-:Y:S01]  /*1af00*/  FMUL.FTZ R42, R137.reuse, R37 ;  /* 0x00000025892a7220 */ /* 0x040fe20000410000 */
[C---:B------:R-:W-:Y:S01]  /*1af10*/  FMUL.FTZ R37, R137.reuse, R138 ;  /* 0x0000008a89257220 */ /* 0x040fe20000410000 */
[C---:B------:R-:W-:Y:S01]  /*1af20*/  FADD.FTZ R34, -R4.reuse, R34 ;  /* 0x0000002204227221 */ /* 0x040fe20000010100 */
[C---:B------:R-:W-:Y:S01]  /*1af30*/  FADD.FTZ R35, -R4.reuse, R35 ;  /* 0x0000002304237221 */ /* 0x040fe20000010100 */
[C---:B------:R-:W-:Y:S01]  /*1af40*/  FADD.FTZ R28, -R4.reuse, R28 ;  /* 0x0000001c041c7221 */ /* 0x040fe20000010100 */
[----:B------:R-:W-:Y:S01]  /*1af50*/  FADD.FTZ R29, -R4, R29 ;  /* 0x0000001d041d7221 */ /* 0x000fe20000010100 */
[----:B--2---:R-:W-:Y:S01]  /*1af60*/  FFMA.FTZ R33, R42, R117, R77 ;  /* 0x000000752a217223 */ /* 0x004fe2000001004d */
[C---:B------:R-:W-:Y:S01]  /*1af70*/  FADD.FTZ R30, -R4.reuse, R30 ;  /* 0x0000001e041e7221 */ /* 0x040fe20000010100 */
[C---:B------:R-:W-:Y:S01]  /*1af80*/  FADD.FTZ R31, -R4.reuse, R31 ;  /* 0x0000001f041f7221 */ /* 0x040fe20000010100 */
        /* <DEDUP_REMOVED lines=27> */
[----:B0-----:R-:W-:-:S04]  /*1b140*/  IMAD.WIDE.U32 R18, R3, 0x10, R12 ;  /* 0x0000001003127825 */ /* 0x001fc800078e000c */
[----:B------:R-:W-:Y:S01]  /*1b150*/  FMUL.FTZ R151, R137, R14 ;  /* 0x0000000e89977220 */ /* 0x000fe20000410000 */
[----:B------:R-:W-:Y:S01]  /*1b160*/  FFMA.FTZ R14, R23, R124, R84 ;  /* 0x0000007c170e7223 */ /* 0x000fe20000010054 */
[----:B------:R-:W-:Y:S01]  /*1b170*/  F2FP.F16.F32.PACK_AB R24, R33, R24 ;  /* 0x000000182118723e */ /* 0x000fe200000000ff */
[--C-:B------:R-:W-:Y:S01]  /*1b180*/  IMAD.WIDE.U32 R2, R2, 0x10, R12.reuse ;  /* 0x0000001002027825 */ /* 0x100fe200078e000c */
[----:B------:R-:W0:Y:S03]  /*1b190*/  LDC.64 R32, c[0x0][0x380] ;  /* 0x0000e000ff207b82 */ /* 0x000e260000000a00 */
[C---:B------:R-:W-:Y:S01]  /*1b1a0*/  FMUL.FTZ R50, R137.reuse, R25 ;  /* 0x0000001989327220 */ /* 0x040fe20000410000 */
[----:B------:R-:W-:Y:S01]  /*1b1b0*/  FMUL.FTZ R25, R137, R26 ;  /* 0x0000001a89197220 */ /* 0x000fe20000410000 */
        /* <DEDUP_REMOVED lines=12> */
[C---:B------:R-:W-:Y:S01]  /*1b280*/  FMUL.FTZ R135, R137.reuse, R132 ;  /* 0x0000008489877220 */ /* 0x040fe20000410000 */
[C---:B------:R-:W-:Y:S01]  /*1b290*/  FMUL.FTZ R148, R137.reuse, R148 ;  /* 0x0000009489947220 */ /* 0x040fe20000410000 */
        /* <DEDUP_REMOVED lines=56> */
[----:B------:R-:W-:Y:S02]  /*1b620*/  F2FP.F16.F32.PACK_AB R40, R45, R40 ;  /* 0x000000282d28723e */ /* 0x000fe400000000ff */
[----:B0-----:R-:W-:-:S03]  /*1b630*/  LEA R11, R32, R11, 0x2 ;  /* 0x0000000b200b7211 */ /* 0x001fc600078e10ff */
[----:B------:R1:W-:Y:S01]  /*1b640*/  STG.E.128 desc[UR8][R34.64], R40 ;  /* 0x0000002822007986 */ /* 0x0003e2000c101d08 */
[----:B------:R-:W-:-:S13]  /*1b650*/  ISETP.GE.AND P0, PT, R11, R33, PT ;  /* 0x000000210b00720c */ /* 0x000fda0003f06270 */
[----:B------:R-:W-:Y:S05]  /*1b660*/  @!P0 BRA `(.L_x_32887) ;  /* 0xfffffe54003c8947 */ /* 0x000fea000383ffff */
[----:B------:R-:W-:Y:S05]  /*1b670*/  BSYNC B0 ;  /* 0x0000000000007941 */ /* 0x000fea0003800000 */
.L_x_32476:
[----:B------:R-:W-:Y:S05]  /*1b680*/  EXIT ;  /* 0x000000000000794d */ /* 0x000fea0003800000 */
.L_x_32886:
        /* <DEDUP_REMOVED lines=8> */
.L_x_32889:
[----:B------:R-:W-:Y:S05]  /*1b710*/  BSYNC B1 ;  /* 0x0000000000017941 */ /* 0x000fea0003800000 */
.L_x_32888:
        /* <DEDUP_REMOVED lines=10> */
.L_x_32890:
[----:B------:R-:W-:Y:S01]  /*1b7c0*/  HFMA2 R144, -RZ, RZ, 0, 2.384185791015625e-07 ;  /* 0x00000004ff907431 */ /* 0x000fe200000001ff */
[----:B------:R-:W-:-:S05]  /*1b7d0*/  MOV R16, R143 ;  /* 0x0000008f00107202 */ /* 0x000fca0000000f00 */
[----:B------:R-:W-:-:S04]  /*1b7e0*/  FADD.FTZ R137, R19, R16 ;  /* 0x0000001013897221 */ /* 0x000fc80000010000 */
[----:B------:R-:W-:-:S07]  /*1b7f0*/  IMAD.MOV.U32 R145, RZ, RZ, R137 ;  /* 0x000000ffff917224 */ /* 0x000fce00078e0089 */
[----:B------:R-:W-:Y:S05]  /*1b800*/  WARPSYNC.COLLECTIVE R142, `(.L_x_32891) ;  /* 0x000000008e087348 */ /* 0x000fea0003c00000 */
[----:B------:R0:W1:Y:S02]  /*1b810*/  SHFL.BFLY P1, R143, R145, R144, R149 ;  /* 0x0c000090918f7389 */ /* 0x0000640000020095 */
[----:B01----:R-:W-:Y:S05]  /*1b820*/  ENDCOLLECTIVE ;  /* 0x000000000000791b */ /* 0x003fea0003800000 */
.L_x_32891:
[----:B------:R-:W-:Y:S02]  /*1b830*/  IMAD.MOV.U32 R144, RZ, RZ, 0x8 ;  /* 0x00000008ff907424 */ /* 0x000fe400078e00ff */
[----:B------:R-:W-:-:S04]  /*1b840*/  IMAD.MOV.U32 R16, RZ, RZ, R143 ;  /* 0x000000ffff107224 */ /* 0x000fc800078e008f */
[----:B------:R-:W-:-:S05]  /*1b850*/  FADD.FTZ R138, R137, R16 ;  /* 0x00000010898a7221 */ /* 0x000fca0000010000 */
[----:B------:R-:W-:-:S07]  /*1b860*/  MOV R145, R138 ;  /* 0x0000008a00917202 */ /* 0x000fce0000000f00 */
[----:B------:R-:W-:Y:S05]  /*1b870*/  WARPSYNC.COLLECTIVE R142, `(.L_x_32892) ;  /* 0x000000008e087348 */ /* 0x000fea0003c00000 */
[----:B------:R0:W1:Y:S02]  /*1b880*/  SHFL.BFLY P1, R143, R145, R144, R149 ;  /* 0x0c000090918f7389 */ /* 0x0000640000020095 */
[----:B01----:R-:W-:Y:S05]  /*1b890*/  ENDCOLLECTIVE ;  /* 0x000000000000791b */ /* 0x003fea0003800000 */
.L_x_32892:
[----:B------:R-:W-:Y:S01]  /*1b8a0*/  HFMA2 R144, -RZ, RZ, 0, 9.5367431640625e-07 ;  /* 0x00000010ff907431 */ /* 0x000fe200000001ff */
[----:B------:R-:W-:-:S05]  /*1b8b0*/  MOV R139, R143 ;  /* 0x0000008f008b7202 */ /* 0x000fca0000000f00 */
[----:B------:R-:W-:-:S04]  /*1b8c0*/  FADD.FTZ R139, R138, R139 ;  /* 0x0000008b8a8b7221 */ /* 0x000fc80000010000 */
[----:B------:R-:W-:-:S07]  /*1b8d0*/  IMAD.MOV.U32 R145, RZ, RZ, R139 ;  /* 0x000000ffff917224 */ /* 0x000fce00078e008b */
[----:B------:R-:W-:Y:S05]  /*1b8e0*/  WARPSYNC.COLLECTIVE R142, `(.L_x_32893) ;  /* 0x000000008e087348 */ /* 0x000fea0003c00000 */
[----:B------:R0:W1:Y:S02]  /*1b8f0*/  SHFL.BFLY P1, R143, R145, R144, R149 ;  /* 0x0c000090918f7389 */ /* 0x0000640000020095 */
[----:B01----:R-:W-:Y:S05]  /*1b900*/  ENDCOLLECTIVE ;  /* 0x000000000000791b */ /* 0x003fea0003800000 */
.L_x_32893:
        /* <DEDUP_REMOVED lines=88> */
.L_x_32894:
[----:B------:R-:W-:Y:S01]  /*1be90*/  HFMA2 R144, -RZ, RZ, 0, 1.1920928955078125e-07 ;  /* 0x00000002ff907431 */ /* 0x000fe200000001ff */
[----:B------:R-:W-:-:S05]  /*1bea0*/  MOV R19, R143 ;  /* 0x0000008f00137202 */ /* 0x000fca0000000f00 */
[----:B------:R-:W-:-:S04]  /*1beb0*/  FADD.FTZ R19, R4, R19 ;  /* 0x0000001304137221 */ /* 0x000fc80000010000 */
[----:B------:R-:W-:-:S07]  /*1bec0*/  IMAD.MOV.U32 R145, RZ, RZ, R19 ;  /* 0x000000ffff917224 */ /* 0x000fce00078e0013 */
[----:B------:R-:W-:Y:S05]  /*1bed0*/  WARPSYNC.COLLECTIVE R142, `(.L_x_32895) ;  /* 0x000000008e087348 */ /* 0x000fea0003c00000 */
[----:B------:R0:W1:Y:S02]  /*1bee0*/  SHFL.BFLY P1, R143, R145, R144, R149 ;  /* 0x0c000090918f7389 */ /* 0x0000640000020095 */
[----:B01----:R-:W-:Y:S05]  /*1bef0*/  ENDCOLLECTIVE ;  /* 0x000000000000791b */ /* 0x003fea0003800000 */
.L_x_32895:
[----:B------:R-:W-:Y:S02]  /*1bf00*/  IMAD.MOV.U32 R144, RZ, RZ, 0x4 ;  /* 0x00000004ff907424 */ /* 0x000fe400078e00ff */
[----:B------:R-:W-:-:S04]  /*1bf10*/  IMAD.MOV.U32 R138, RZ, RZ, R143 ;  /* 0x000000ffff8a7224 */ /* 0x000fc800078e008f */
[----:B------:R-:W-:-:S05]  /*1bf20*/  FADD.FTZ R138, R19, R138 ;  /* 0x0000008a138a7221 */ /* 0x000fca0000010000 */
[----:B------:R-:W-:-:S07]  /*1bf30*/  MOV R145, R138 ;  /* 0x0000008a00917202 */ /* 0x000fce0000000f00 */
[----:B------:R-:W-:Y:S05]  /*1bf40*/  WARPSYNC.COLLECTIVE R142, `(.L_x_32896) ;  /* 0x000000008e087348 */ /* 0x000fea0003c00000 */
[----:B------:R0:W1:Y:S02]  /*1bf50*/  SHFL.BFLY P1, R143, R145, R144, R149 ;  /* 0x0c000090918f7389 */ /* 0x0000640000020095 */
[----:B01----:R-:W-:Y:S05]  /*1bf60*/  ENDCOLLECTIVE ;  /* 0x000000000000791b */ /* 0x003fea0003800000 */
.L_x_32896:
[----:B------:R-:W-:Y:S01]  /*1bf70*/  HFMA2 R144, -RZ, RZ, 0, 4.76837158203125e-07 ;  /* 0x00000008ff907431 */ /* 0x000fe200000001ff */
[----:B------:R-:W-:-:S05]  /*1bf80*/  MOV R137, R143 ;  /* 0x0000008f00897202 */ /* 0x000fca0000000f00 */
[----:B------:R-:W-:-:S04]  /*1bf90*/  FADD.FTZ R137, R138, R137 ;  /* 0x000000898a897221 */ /* 0x000fc80000010000 */
[----:B------:R-:W-:-:S07]  /*1bfa0*/  IMAD.MOV.U32 R145, RZ, RZ, R137 ;  /* 0x000000ffff917224 */ /* 0x000fce00078e0089 */
[----:B------:R-:W-:Y:S05]  /*1bfb0*/  WARPSYNC.COLLECTIVE R142, `(.L_x_32897) ;  /* 0x000000008e087348 */ /* 0x000fea0003c00000 */
[----:B------:R0:W1:Y:S02]  /*1bfc0*/  SHFL.BFLY P1, R143, R145, R144, R149 ;  /* 0x0c000090918f7389 */ /* 0x0000640000020095 */
[----:B01----:R-:W-:Y:S05]  /*1bfd0*/  ENDCOLLECTIVE ;  /* 0x000000000000791b */ /* 0x003fea0003800000 */
.L_x_32897:
[----:B------:R-:W-:Y:S02]  /*1bfe0*/  IMAD.MOV.U32 R144, RZ, RZ, 0x10 ;  /* 0x00000010ff907424 */ /* 0x000fe400078e00ff */
[----:B------:R-:W-:-:S04]  /*1bff0*/  IMAD.MOV.U32 R140, RZ, RZ, R143 ;  /* 0x000000ffff8c7224 */ /* 0x000fc800078e008f */
[----:B------:R-:W-:-:S05]  /*1c000*/  FADD.FTZ R140, R137, R140 ;  /* 0x0000008c898c7221 */ /* 0x000fca0000010000 */
[----:B------:R-:W-:-:S07]  /*1c010*/  MOV R145, R140 ;  /* 0x0000008c00917202 */ /* 0x000fce0000000f00 */
[----:B------:R-:W-:Y:S05]  /*1c020*/  WARPSYNC.COLLECTIVE R142, `(.L_x_32898) ;  /* 0x000000008e087348 */ /* 0x000fea0003c00000 */
[----:B------:R0:W1:Y:S02]  /*1c030*/  SHFL.BFLY P1, R143, R145, R144, R149 ;  /* 0x0c000090918f7389 */ /* 0x0000640000020095 */
[----:B01----:R-:W-:Y:S05]  /*1c040*/  ENDCOLLECTIVE ;  /* 0x000000000000791b */ /* 0x003fea0003800000 */
.L_x_32898:
[----:B------:R-:W-:Y:S01]  /*1c050*/  MOV R139, R143 ;  /* 0x0000008f008b7202 */ /* 0x000fe20000000f00 */
[----:B------:R-:W-:Y:S06]  /*1c060*/  BRA `(.L_x_32899) ;  /* 0xffffffe800dc7947 */ /* 0x000fec000383ffff */
.L_x_32900:
        /* <DEDUP_REMOVED lines=9> */
.L_x_45889:


//--------------------- .text._ZN10layer_norm13ln_fwd_kernelINS_13Kernel_traitsIf6__halffS2_fjLj1280ELj1ELj4ELj1ELj16ENS_18Kernel_traits_baseILj1280EfS2_fS2_fjLj128EEEEELb1ELb0ELb1ELb0EEEvNS_9FwdParamsE --------------------------
	.section	.text._ZN10layer_norm13ln_fwd_kernelINS_13Kernel_traitsIf6__halffS2_fjLj1280ELj1ELj4ELj1ELj16ENS_18Kernel_traits_baseILj1280EfS2_fS2_fjLj128EEEEELb1ELb0ELb1ELb0EEEvNS_9FwdParamsE,"ax",@progbits
	.align	128
        .global         _ZN10layer_norm13ln_fwd_kernelINS_13Kernel_traitsIf6__halffS2_fjLj1280ELj1ELj4ELj1ELj16ENS_18Kernel_traits_baseILj1280EfS2_fS2_fjLj128EEEEELb1ELb0ELb1ELb0EEEvNS_9FwdParamsE
        .type           _ZN10layer_norm13ln_fwd_kernelINS_13Kernel_traitsIf6__halffS2_fjLj1280ELj1ELj4ELj1ELj16ENS_18Kernel_traits_baseILj1280EfS2_fS2_fjLj128EEEEELb1ELb0ELb1ELb0EEEvNS_9FwdParamsE,@function
        .size           _ZN10layer_norm13ln_fwd_kernelINS_13Kernel_traitsIf6__halffS2_fjLj1280ELj1ELj4ELj1ELj16ENS_18Kernel_traits_baseILj1280EfS2_fS2_fjLj128EEEEELb1ELb0ELb1ELb0EEEvNS_9FwdParamsE,(.L_x_45890 - _ZN10layer_norm13ln_fwd_kernelINS_13Kernel_traitsIf6__halffS2_fjLj1280ELj1ELj4ELj1ELj16ENS_18Kernel_traits_baseILj1280EfS2_fS2_fjLj128EEEEELb1ELb0ELb1ELb0EEEvNS_9FwdParamsE)
        .other          _ZN10layer_norm13ln_fwd_kernelINS_13Kernel_traitsIf6__halffS2_fjLj1280ELj1ELj4ELj1ELj16ENS_18Kernel_traits_baseILj1280EfS2_fS2_fjLj128EEEEELb1ELb0ELb1ELb0EEEvNS_9FwdParamsE,@"STO_CUDA_ENTRY STV_DEFAULT"
_ZN10layer_norm13ln_fwd_kernelINS_13Kernel_traitsIf6__halffS2_fjLj1280ELj1ELj4ELj1ELj16ENS_18Kernel_traits_baseILj1280EfS2_fS2_fjLj128EEEEELb1ELb0ELb1ELb0EEEvNS_9FwdParamsE:
.text._ZN10layer_norm13ln_fwd_kernelINS_13Kernel_traitsIf6__halffS2_fjLj1280ELj1ELj4ELj1ELj16ENS_18Kernel_traits_baseILj1280EfS2_fS2_fjLj128EEEEELb1ELb0ELb1ELb0EEEvNS_9FwdParamsE:
        /* <DEDUP_REMOVED lines=108> */
.L_x_32902:
        /* <DEDUP_REMOVED lines=49> */
.L_x_32903:
[----:B------:R-:W-:Y:S05]  /*09d0*/  BSYNC.RECONVERGENT B0 ;  /* 0x0000000000007941 */ /* 0x000fea0003800200 */
.L_x_32901:
        /* <DEDUP_REMOVED lines=71> */
.L_x_33499:
        /* <DEDUP_REMOVED lines=28> */
.L_x_32908:
[----:B------:R-:W-:Y:S05]  /*1010*/  BSYNC.RECONVERGENT B2 ;  /* 0x0000000000027941 */ /* 0x000fea0003800200 */
.L_x_32907:
        /* <DEDUP_REMOVED lines=29> */
.L_x_32915:
        /* <DEDUP_REMOVED lines=13> */
.L_x_32917:
[----:B------:R-:W-:Y:S05]  /*12c0*/  BSYNC.RECONVERGENT B5 ;  /* 0x0000000000057941 */ /* 0x000fea0003800200 */
.L_x_32916:
        /* <DEDUP_REMOVED lines=53> */
.L_x_32914:
[----:B------:R-:W-:Y:S05]  /*1620*/  BSYNC.RECONVERGENT B4 ;  /* 0x0000000000047941 */ /* 0x000fea0003800200 */
.L_x_32913:
        /* <DEDUP_REMOVED lines=10> */
.L_x_32912:
[----:B------:R-:W-:Y:S05]  /*16d0*/  BSYNC.RECONVERGENT B3 ;  /* 0x0000000000037941 */ /* 0x000fea0003800200 */
.L_x_32911:
        /* <DEDUP_REMOVED lines=20> */
.L_x_32922:
        /* <DEDUP_REMOVED lines=13> */
.L_x_32924:
[----:B------:R-:W-:Y:S05]  /*18f0*/  BSYNC.RECONVERGENT B5 ;  /* 0x0000000000057941 */ /* 0x000fea0003800200 */
.L_x_32923:
        /* <DEDUP_REMOVED lines=54> */
.L_x_32921:
[----:B------:R-:W-:Y:S05]  /*1c60*/  BSYNC.RECONVERGENT B4 ;  /* 0x0000000000047941 */ /* 0x000fea0003800200 */
.L_x_32920:
        /* <DEDUP_REMOVED lines=10> */
.L_x_32919:
[----:B------:R-:W-:Y:S05]  /*1d10*/  BSYNC.RECONVERGENT B3 ;  /* 0x0000000000037941 */ /* 0x000fea0003800200 */
.L_x_32918:
        /* <DEDUP_REMOVED lines=20> */
.L_x_32929:
        /* <DEDUP_REMOVED lines=13> */
.L_x_32931:
[----:B------:R-:W-:Y:S05]  /*1f30*/  BSYNC.RECONVERGENT B5 ;  /* 0x0000000000057941 */ /* 0x000fea0003800200 */
.L_x_32930:
        /* <DEDUP_REMOVED lines=51> */
[----:B------:R-:W-:Y:S01]  /*2270*/  HFMA2 R150, -RZ, RZ, 0, 0 ;  /* 0x00000000ff967431 */ /* 0x000fe200000001ff */
[----:B------:R-:W-:-:S07]  /*2280*/  LOP3.LUT R143, R140, UR21, R153, 0x96, !PT ;  /* 0x000000158c8f7c12 */ /* 0x000fce000f8e9699 */
.L_x_32928:
[----:B------:R-:W-:Y:S05]  /*2290*/  BSYNC.RECONVERGENT B4 ;  /* 0x0000000000047941 */ /* 0x000fea0003800200 */
.L_x_32927:
        /* <DEDUP_REMOVED lines=10> */
.L_x_32926:
[----:B------:R-:W-:Y:S05]  /*2340*/  BSYNC.RECONVERGENT B3 ;  /* 0x0000000000037941 */ /* 0x000fea0003800200 */
.L_x_32925:
        /* <DEDUP_REMOVED lines=20> */
.L_x_32936:
        /* <DEDUP_REMOVED lines=13> */
.L_x_32938:
[----:B------:R-:W-:Y:S05]  /*2560*/  BSYNC.RECONVERGENT B5 ;  /* 0x0000000000057941 */ /* 0x000fea0003800200 */
.L_x_32937:
        /* <DEDUP_REMOVED lines=54> */
.L_x_32935:
[----:B------:R-:W-:Y:S05]  /*28d0*/  BSYNC.RECONVERGENT B4 ;  /* 0x0000000000047941 */ /* 0x000fea0003800200 */
.L_x_32934:
        /* <DEDUP_REMOVED lines=10> */
.L_x_32933:
[----:B------:R-:W-:Y:S05]  /*2980*/  BSYNC.RECONVERGENT B3 ;  /* 0x0000000000037941 */ /* 0x000fea0003800200 */
.L_x_32932:
        /* <DEDUP_REMOVED lines=20> */
.L_x_32943:
        /* <DEDUP_REMOVED lines=13> */
.L_x_32945:
[----:B------:R-:W-:Y:S05]  /*2ba0*/  BSYNC.RECONVERGENT B5 ;  /* 0x0000000000057941 */ /* 0x000fea0003800200 */
.L_x_32944:
        /* <DEDUP_REMOVED lines=53> */
.L_x_32942:
[----:B------:R-:W-:Y:S05]  /*2f00*/  BSYNC.RECONVERGENT B4 ;  /* 0x0000000000047941 */ /* 0x000fea0003800200 */
.L_x_32941:
        /* <DEDUP_REMOVED lines=10> */
.L_x_32940:
[----:B------:R-:W-:Y:S05]  /*2fb0*/  BSYNC.RECONVERGENT B3 ;  /* 0x0000000000037941 */ /* 0x000fea0003800200 */
.L_x_32939:
        /* <DEDUP_REMOVED lines=20> */
.L_x_32950:
        /* <DEDUP_REMOVED lines=13> */
.L_x_32952:
[----:B------:R-:W-:Y:S05]  /*31d0*/  BSYNC.RECONVERGENT B5 ;  /* 0x0000000000057941 */ /* 0x000fea0003800200 */
.L_x_32951:
        /* <DEDUP_REMOVED lines=54> */
.L_x_32949:
[----:B------:R-:W-:Y:S05]  /*3540*/  BSYNC.RECONVERGENT B4 ;  /* 0x0000000000047941 */ /* 0x000fea0003800200 */
.L_x_32948:
        /* <DEDUP_REMOVED lines=10> */
.L_x_32947:
[----:B------:R-:W-:Y:S05]  /*35f0*/  BSYNC.RECONVERGENT B3 ;  /* 0x0000000000037941 */ /* 0x000fea0003800200 */
.L_x_32946:
        /* <DEDUP_REMOVED lines=20> */
.L_x_32957:
        /* <DEDUP_REMOVED lines=13> */
.L_x_32959:
[----:B------:R-:W-:Y:S05]  /*3810*/  BSYNC.RECONVERGENT B5 ;  /* 0x0000000000057941 */ /* 0x000fea0003800200 */
.L_x_32958:
        /* <DEDUP_REMOVED lines=53> */
.L_x_32956:
[----:B------:R-:W-:Y:S05]  /*3b70*/  BSYNC.RECONVERGENT B4 ;  /* 0x0000000000047941 */ /* 0x000fea0003800200 */
.L_x_32955:
        /* <DEDUP_REMOVED lines=10> */
.L_x_32954:
[----:B------:R-:W-:Y:S05]  /*3c20*/  BSYNC.RECONVERGENT B3 ;  /* 0x0000000000037941 */ /* 0x000fea0003800200 */
.L_x_32953:
        /* <DEDUP_REMOVED lines=19> */
.L_x_32963:
        /* <DEDUP_REMOVED lines=13> */
.L_x_32965:
[----:B------:R-:W-:Y:S05]  /*3e30*/  BSYNC.RECONVERGENT B4 ;  /* 0x0000000000047941 */ /* 0x000fea0003800200 */
.L_x_32964:
        /* <DEDUP_REMOVED lines=53> */
.L_x_32962:
[----:B------:R-:W-:Y:S05]  /*4190*/  BSYNC.RECONVERGENT B3 ;  /* 0x0000000000037941 */ /* 0x000fea0003800200 */
.L_x_32961:
        /* <DEDUP_REMOVED lines=11> */
.L_x_32910:
        /* <DEDUP_REMOVED lines=21> */
.L_x_32970:
        /* <DEDUP_REMOVED lines=13> */
.L_x_32972:
[----:B------:R-:W-:Y:S05]  /*4470*/  BSYNC.RECONVERGENT B5 ;  /* 0x0000000000057941 */ /* 0x000fea0003800200 */
.L_x_32971:
        /* <DEDUP_REMOVED lines=53> */
.L_x_32969:
[----:B------:R-:W-:Y:S05]  /*47d0*/  BSYNC.RECONVERGENT B4 ;  /* 0x0000000000047941 */ /* 0x000fea0003800200 */
.L_x_32968:
        /* <DEDUP_REMOVED lines=9> */
.L_x_32967:
[----:B------:R-:W-:Y:S05]  /*4870*/  BSYNC.RECONVERGENT B3 ;  /* 0x0000000000037941 */ /* 0x000fea0003800200 */
.L_x_32966:
        /* <DEDUP_REMOVED lines=17> */
.L_x_32977:
        /* <DEDUP_REMOVED lines=13> */
.L_x_32979:
[----:B------:R-:W-:Y:S05]  /*4a60*/  BSYNC.RECONVERGENT B5 ;  /* 0x0000000000057941 */ /* 0x000fea0003800200 */
.L_x_32978:
        /* <DEDUP_REMOVED lines=54> */
.L_x_32976:
[----:B------:R-:W-:Y:S05]  /*4dd0*/  BSYNC.RECONVERGENT B4 ;  /* 0x0000000000047941 */ /* 0x000fea0003800200 */
.L_x_32975:
        /* <DEDUP_REMOVED lines=9> */
.L_x_32974:
[----:B------:R-:W-:Y:S05]  /*4e70*/  BSYNC.RECONVERGENT B3 ;  /* 0x0000000000037941 */ /* 0x000fea0003800200 */
.L_x_32973:
        /* <DEDUP_REMOVED lines=17> */
.L_x_32984:
        /* <DEDUP_REMOVED lines=13> */
.L_x_32986:
[----:B------:R-:W-:Y:S05]  /*5060*/  BSYNC.RECONVERGENT B5 ;  /* 0x0000000000057941 */ /* 0x000fea0003800200 */
.L_x_32985:
        /* <DEDUP_REMOVED lines=54> */
.L_x_32983:
[----:B------:R-:W-:Y:S05]  /*53d0*/  BSYNC.RECONVERGENT B4 ;  /* 0x0000000000047941 */ /* 0x000fea0003800200 */
.L_x_32982:
        /* <DEDUP_REMOVED lines=9> */
.L_x_32981:
[----:B------:R-:W-:Y:S05]  /*5470*/  BSYNC.RECONVERGENT B3 ;  /* 0x0000000000037941 */ /* 0x000fea0003800200 */
.L_x_32980:
        /* <DEDUP_REMOVED lines=17> */
.L_x_32991:
        /* <DEDUP_REMOVED lines=13> */
.L_x_32993:
[----:B------:R-:W-:Y:S05]  /*5660*/  BSYNC.RECONVERGENT B5 ;  /* 0x0000000000057941 */ /* 0x000fea0003800200 */
.L_x_32992:
        /* <DEDUP_REMOVED lines=54> */
.L_x_32990:
[----:B------:R-:W-:Y:S05]  /*59d0*/  BSYNC.RECONVERGENT B4 ;  /* 0x0000000000047941 */ /* 0x000fea0003800200 */
.L_x_32989:
        /* <DEDUP_REMOVED lines=9> */
.L_x_32988:
[----:B------:R-:W-:Y:S05]  /*5a70*/  BSYNC.RECONVERGENT B3 ;  /* 0x0000000000037941 */ /* 0x000fea0003800200 */
.L_x_32987:
        /* <DEDUP_REMOVED lines=17> */
.L_x_32998:
        /* <DEDUP_REMOVED lines=13> */
.L_x_33000:
[----:B------:R-:W-:Y:S05]  /*5c60*/  BSYNC.RECONVERGENT B5 ;  /* 0x0000000000057941 */ /* 0x000fea0003800200 */
.L_x_32999:
        /* <DEDUP_REMOVED lines=54> */
.L_x_32997:
[----:B------:R-:W-:Y:S05]  /*5fd0*/  BSYNC.RECONVERGENT B4 ;  /* 0x0000000000047941 */ /* 0x000fea0003800200 */
.L_x_32996:
        /* <DEDUP_REMOVED lines=9> */
.L_x_32995:
[----:B------:R-:W-:Y:S05]  /*6070*/  BSYNC.RECONVERGENT B3 ;  /* 0x0000000000037941 */ /* 0x000fea0003800200 */
.L_x_32994:
        /* <DEDUP_REMOVED lines=17> */
.L_x_33005:
        /* <DEDUP_REMOVED lines=13> */
.L_x_33007:
[----:B------:R-:W-:Y:S05]  /*6260*/  BSYNC.RECONVERGENT B5 ;  /* 0x0000000000057941 */ /* 0x000fea0003800200 */
.L_x_33006:
        /* <DEDUP_REMOVED lines=54> */
.L_x_33004:
[----:B------:R-:W-:Y:S05]  /*65d0*/  BSYNC.RECONVERGENT B4 ;  /* 0x0000000000047941 */ /* 0x000fea0003800200 */
.L_x_33003:
        /* <DEDUP_REMOVED lines=9> */
.L_x_33002:
[----:B------:R-:W-:Y:S05]  /*6670*/  BSYNC.RECONVERGENT B3 ;  /* 0x0000000000037941 */ /* 0x000fea0003800200 */
.L_x_33001:
        /* <DEDUP_REMOVED lines=17> */
.L_x_33012:
        /* <DEDUP_REMOVED lines=13> */
.L_x_33014:
[----:B------:R-:W-:Y:S05]  /*6860*/  BSYNC.RECONVERGENT B5 ;  /* 0x0000000000057941 */ /* 0x000fea0003800200 */
.L_x_33013:
        /* <DEDUP_REMOVED lines=54> */
.L_x_33011:
[----:B------:R-:W-:Y:S05]  /*6bd0*/  BSYNC.RECONVERGENT B4 ;  /* 0x0000000000047941 */ /* 0x000fea0003800200 */
.L_x_33010:
        /* <DEDUP_REMOVED lines=9> */
.L_x_33009:
[----:B------:R-:W-:Y:S05]  /*6c70*/  BSYNC.RECONVERGENT B3 ;  /* 0x0000000000037941 */ /* 0x000fea0003800200 */
.L_x_33008:
        /* <DEDUP_REMOVED lines=16> */
.L_x_33017:
        /* <DEDUP_REMOVED lines=13> */
.L_x_33019:
[----:B------:R-:W-:Y:S05]  /*6e50*/  BSYNC.RECONVERGENT B4 ;  /* 0x0000000000047941 */ /* 0x000fea0003800200 */
.L_x_33018:
        /* <DEDUP_REMOVED lines=54> */
.L_x_33016:
[----:B------:R-:W-:Y:S05]  /*71c0*/  BSYNC.RECONVERGENT B3 ;  /* 0x0000000000037941 */ /* 0x000fea0003800200 */
.L_x_33015:
        /* <DEDUP_REMOVED lines=9> */
.L_x_32960:
[----:B------:R-:W-:Y:S05]  /*7260*/  BSYNC.RECONVERGENT B2 ;  /* 0x0000000000027941 */ /* 0x000fea0003800200 */
.L_x_32909:
        /* <DEDUP_REMOVED lines=27> */
.L_x_33021:
[----:B------:R-:W-:Y:S05]  /*7420*/  BSYNC.RECONVERGENT B2 ;  /* 0x0000000000027941 */ /* 0x000fea0003800200 */
.L_x_33020:
[----:B------:R-:W-:Y:S01]  /*7430*/  VIADD R149, R149, 0x20 ;  /* 0x0000002095957836 */ /* 0x000fe20000000000 */
[----:B------:R-:W-:-:S07]  /*7440*/  IADD3 R139, PT, PT, R139, 0x20, RZ ;  /* 0x000000208b8b7810 */ /* 0x000fce0007ffe0ff */
.L_x_32906:
[----:B------:R-:W-:Y:S05]  /*7450*/  BSYNC.RECONVERGENT B1 ;  /* 0x0000000000017941 */ /* 0x000fea0003800200 */
.L_x_32905:
        /* <DEDUP_REMOVED lines=9> */
.L_x_33025:
[----:B------:R-:W-:Y:S05]  /*74f0*/  BSYNC.RECONVERGENT B2 ;  /* 0x0000000000027941 */ /* 0x000fea0003800200 */
.L_x_33024:
        /* <DEDUP_REMOVED lines=29> */
.L_x_33032:
        /* <DEDUP_REMOVED lines=13> */
.L_x_33034:
[----:B------:R-:W-:Y:S05]  /*77a0*/  BSYNC.RECONVERGENT B5 ;  /* 0x0000000000057941 */ /* 0x000fea0003800200 */
.L_x_33033:
        /* <DEDUP_REMOVED lines=53> */
.L_x_33031:
[----:B------:R-:W-:Y:S05]  /*7b00*/  BSYNC.RECONVERGENT B4 ;  /* 0x0000000000047941 */ /* 0x000fea0003800200 */
.L_x_33030:
        /* <DEDUP_REMOVED lines=10> */
.L_x_33029:
[----:B------:R-:W-:Y:S05]  /*7bb0*/  BSYNC.RECONVERGENT B3 ;  /* 0x0000000000037941 */ /* 0x000fea0003800200 */
.L_x_33028:
        /* <DEDUP_REMOVED lines=20> */
.L_x_33039:
        /* <DEDUP_REMOVED lines=13> */
.L_x_33041:
[----:B------:R-:W-:Y:S05]  /*7dd0*/  BSYNC.RECONVERGENT B5 ;  /* 0x0000000000057941 */ /* 0x000fea0003800200 */
.L_x_33040:
        /* <DEDUP_REMOVED lines=54> */
.L_x_33038:
[----:B------:R-:W-:Y:S05]  /*8140*/  BSYNC.RECONVERGENT B4 ;  /* 0x0000000000047941 */ /* 0x000fea0003800200 */
.L_x_33037:
        /* <DEDUP_REMOVED lines=10> */
.L_x_33036:
[----:B------:R-:W-:Y:S05]  /*81f0*/  BSYNC.RECONVERGENT B3 ;  /* 0x0000000000037941 */ /* 0x000fea0003800200 */
.L_x_33035:
        /* <DEDUP_REMOVED lines=20> */
.L_x_33046:
        /* <DEDUP_REMOVED lines=13> */
.L_x_33048:
[----:B------:R-:W-:Y:S05]  /*8410*/  BSYNC.RECONVERGENT B5 ;  /* 0x0000000000057941 */ /* 0x000fea0003800200 */
.L_x_33047:
        /* <DEDUP_REMOVED lines=53> */
.L_x_33045:
[----:B------:R-:W-:Y:S05]  /*8770*/  BSYNC.RECONVERGENT B4 ;  /* 0x0000000000047941 */ /* 0x000fea0003800200 */
.L_x_33044:
        /* <DEDUP_REMOVED lines=10> */
.L_x_33043:
[----:B------:R-:W-:Y:S05]  /*8820*/  BSYNC.RECONVERGENT B3 ;  /* 0x0000000000037941 */ /* 0x000fea0003800200 */
.L_x_33042:
        /* <DEDUP_REMOVED lines=20> */
.L_x_33053:
        /* <DEDUP_REMOVED lines=13> */
.L_x_33055:
[----:B------:R-:W-:Y:S05]  /*8a40*/  BSYNC.RECONVERGENT B5 ;  /* 0x0000000000057941 */ /* 0x000fea0003800200 */
.L_x_33054:
        /* <DEDUP_REMOVED lines=54> */
.L_x_33052:
[----:B------:R-:W-:Y:S05]  /*8db0*/  BSYNC.RECONVERGENT B4 ;  /* 0x0000000000047941 */ /* 0x000fea0003800200 */
.L_x_33051:
        /* <DEDUP_REMOVED lines=10> */
.L_x_33050:
[----:B------:R-:W-:Y:S05]  /*8e60*/  BSYNC.RECONVERGENT B3 ;  /* 0x0000000000037941 */ /* 0x000fea0003800200 */
.L_x_33049:
        /* <DEDUP_REMOVED lines=20> */
.L_x_33060:
        /* <DEDUP_REMOVED lines=13> */
.L_x_33062:
[----:B------:R-:W-:Y:S05]  /*9080*/  BSYNC.RECONVERGENT B5 ;  /* 0x0000000000057941 */ /* 0x000fea0003800200 */
.L_x_33061:
        /* <DEDUP_REMOVED lines=53> */
.L_x_33059:
[----:B------:R-:W-:Y:S05]  /*93e0*/  BSYNC.RECONVERGENT B4 ;  /* 0x0000000000047941 */ /* 0x000fea0003800200 */
.L_x_33058:
        /* <DEDUP_REMOVED lines=10> */
.L_x_33057:
[----:B------:R-:W-:Y:S05]  /*9490*/  BSYNC.RECONVERGENT B3 ;  /* 0x0000000000037941 */ /* 0x000fea0003800200 */
.L_x_33056:
        /* <DEDUP_REMOVED lines=20> */
.L_x_33067:
        /* <DEDUP_REMOVED lines=13> */
.L_x_33069:
[----:B------:R-:W-:Y:S05]  /*96b0*/  BSYNC.RECONVERGENT B5 ;  /* 0x0000000000057941 */ /* 0x000fea0003800200 */
.L_x_33068:
        /* <DEDUP_REMOVED lines=54> */
.L_x_33066:
[----:B------:R-:W-:Y:S05]  /*9a20*/  BSYNC.RECONVERGENT B4 ;  /* 0x0000000000047941 */ /* 0x000fea0003800200 */
.L_x_33065:
        /* <DEDUP_REMOVED lines=10> */
.L_x_33064:
[----:B------:R-:W-:Y:S05]  /*9ad0*/  BSYNC.RECONVERGENT B3 ;  /* 0x0000000000037941 */ /* 0x000fea0003800200 */
.L_x_33063:
        /* <DEDUP_REMOVED lines=20> */
.L_x_33074:
        /* <DEDUP_REMOVED lines=13> */
.L_x_33076:
[----:B------:R-:W-:Y:S05]  /*9cf0*/  BSYNC.RECONVERGENT B5 ;  /* 0x0000000000057941 */ /* 0x000fea0003800200 */
.L_x_33075:
        /* <DEDUP_REMOVED lines=53> */
.L_x_33073:
[----:B------:R-:W-:Y:S05]  /*a050*/  BSYNC.RECONVERGENT B4 ;  /* 0x0000000000047941 */ /* 0x000fea0003800200 */
.L_x_33072:
        /* <DEDUP_REMOVED lines=10> */
.L_x_33071:
[----:B------:R-:W-:Y:S05]  /*a100*/  BSYNC.RECONVERGENT B3 ;  /* 0x0000000000037941 */ /* 0x000fea0003800200 */
.L_x_33070:
        /* <DEDUP_REMOVED lines=19> */
.L_x_33080:
        /* <DEDUP_REMOVED lines=13> */
.L_x_33082:
[----:B------:R-:W-:Y:S05]  /*a310*/  BSYNC.RECONVERGENT B4 ;  /* 0x0000000000047941 */ /* 0x000fea0003800200 */
.L_x_33081:
        /* <DEDUP_REMOVED lines=53> */
.L_x_33079:
[----:B------:R-:W-:Y:S05]  /*a670*/  BSYNC.RECONVERGENT B3 ;  /* 0x0000000000037941 */ /* 0x000fea0003800200 */
.L_x_33078:
        /* <DEDUP_REMOVED lines=11> */
.L_x_33027:
        /* <DEDUP_REMOVED lines=21> */
.L_x_33087:
        /* <DEDUP_REMOVED lines=13> */
.L_x_33089:
[----:B------:R-:W-:Y:S05]  /*a950*/  BSYNC.RECONVERGENT B5 ;  /* 0x0000000000057941 */ /* 0x000fea0003800200 */
.L_x_33088:
        /* <DEDUP_REMOVED lines=53> */
.L_x_33086:
[----:B------:R-:W-:Y:S05]  /*acb0*/  BSYNC.RECONVERGENT B4 ;  /* 0x0000000000047941 */ /* 0x000fea0003800200 */
.L_x_33085:
        /* <DEDUP_REMOVED lines=9> */
.L_x_33084:
[----:B------:R-:W-:Y:S05]  /*ad50*/  BSYNC.RECONVERGENT B3 ;  /* 0x0000000000037941 */ /* 0x000fea0003800200 */
.L_x_33083:
        /* <DEDUP_REMOVED lines=17> */
.L_x_33094:
        /* <DEDUP_REMOVED lines=13> */
.L_x_33096:
[----:B------:R-:W-:Y:S05]  /*af40*/  BSYNC.RECONVERGENT B5 ;  /* 0x0000000000057941 */ /* 0x000fea0003800200 */
.L_x_33095:
        /* <DEDUP_REMOVED lines=54> */
.L_x_33093:
[----:B------:R-:W-:Y:S05]  /*b2b0*/  BSYNC.RECONVERGENT B4 ;  /* 0x0000000000047941 */ /* 0x000fea0003800200 */
.L_x_33092:
        /* <DEDUP_REMOVED lines=9> */
.L_x_33091:
[----:B------:R-:W-:Y:S05]  /*b350*/  BSYNC.RECONVERGENT B3 ;  /* 0x0000000000037941 */ /* 0x000fea0003800200 */
.L_x_33090:
        /* <DEDUP_REMOVED lines=17> */
.L_x_33101:
        /* <DEDUP_REMOVED lines=13> */
.L_x_33103:
[----:B------:R-:W-:Y:S05]  /*b540*/  BSYNC.RECONVERGENT B5 ;  /* 0x0000000000057941 */ /* 0x000fea0003800200 */
.L_x_33102:
        /* <DEDUP_REMOVED lines=54> */
.L_x_33100:
[----:B------:R-:W-:Y:S05]  /*b8b0*/  BSYNC.RECONVERGENT B4 ;  /* 0x0000000000047941 */ /* 0x000fea0003800200 */
.L_x_33099:
        /* <DEDUP_REMOVED lines=9> */
.L_x_33098:
[----:B------:R-:W-:Y:S05]  /*b950*/  BSYNC.RECONVERGENT B3 ;  /* 0x0000000000037941 */ /* 0x000fea0003800200 */
.L_x_33097:
        /* <DEDUP_REMOVED lines=17> */
.L_x_33108:
        /* <DEDUP_REMOVED lines=13> */
.L_x_33110:
[----:B------:R-:W-:Y:S05]  /*bb40*/  BSYNC.RECONVERGENT B5 ;  /* 0x0000000000057941 */ /* 0x000fea0003800200 */
.L_x_33109:
        /* <DEDUP_REMOVED lines=54> */
.L_x_33107:
[----:B------:R-:W-:Y:S05]  /*beb0*/  BSYNC.RECONVERGENT B4 ;  /* 0x0000000000047941 */ /* 0x000fea0003800200 */
.L_x_33106:
        /* <DEDUP_REMOVED lines=9> */
.L_x_33105:
[----:B------:R-:W-:Y:S05]  /*bf50*/  BSYNC.RECONVERGENT B3 ;  /* 0x0000000000037941 */ /* 0x000fea0003800200 */
.L_x_33104:
        /* <DEDUP_REMOVED lines=17> */
.L_x_33115:
        /* <DEDUP_REMOVED lines=13> */
.L_x_33117:
[----:B------:R-:W-:Y:S05]  /*c140*/  BSYNC.RECONVERGENT B5 ;  /* 0x0000000000057941 */ /* 0x000fea0003800200 */
.L_x_33116:
        /* <DEDUP_REMOVED lines=54> */
.L_x_33114:
[----:B------:R-:W-:Y:S05]  /*c4b0*/  BSYNC.RECONVERGENT B4 ;  /* 0x0000000000047941 */ /* 0x000fea0003800200 */
.L_x_33113:
        /* <DEDUP_REMOVED lines=9> */
.L_x_33112:
[----:B------:R-:W-:Y:S05]  /*c550*/  BSYNC.RECONVERGENT B3 ;  /* 0x0000000000037941 */ /* 0x000fea0003800200 */
.L_x_33111:
        /* <DEDUP_REMOVED lines=17> */
.L_x_33122:
        /* <DEDUP_REMOVED lines=13> */
.L_x_33124:
[----:B------:R-:W-:Y:S05]  /*c740*/  BSYNC.RECONVERGENT B5 ;  /* 0x0000000000057941 */ /* 0x000fea0003800200 */
.L_x_33123:
        /* <DEDUP_REMOVED lines=54> */
.L_x_33121:
[----:B------:R-:W-:Y:S05]  /*cab0*/  BSYNC.RECONVERGENT B4 ;  /* 0x0000000000047941 */ /* 0x000fea0003800200 */
.L_x_33120:
        /* <DEDUP_REMOVED lines=9> */
.L_x_33119:
[----:B------:R-:W-:Y:S05]  /*cb50*/  BSYNC.RECONVERGENT B3 ;  /* 0x0000000000037941 */ /* 0x000fea0003800200 */
.L_x_33118:
        /* <DEDUP_REMOVED lines=17> */
.L_x_33129:
        /* <DEDUP_REMOVED lines=13> */
.L_x_33131:
[----:B------:R-:W-:Y:S05]  /*cd40*/  BSYNC.RECONVERGENT B5 ;  /* 0x0000000000057941 */ /* 0x000fea0003800200 */
.L_x_33130:
        /* <DEDUP_REMOVED lines=54> */
.L_x_33128:
[----:B------:R-:W-:Y:S05]  /*d0b0*/  BSYNC.RECONVERGENT B4 ;  /* 0x0000000000047941 */ /* 0x000fea0003800200 */
.L_x_33127:
        /* <DEDUP_REMOVED lines=9> */
.L_x_33126:
[----:B------:R-:W-:Y:S05]  /*d150*/  BSYNC.RECONVERGENT B3 ;  /* 0x0000000000037941 */ /* 0x000fea0003800200 */
.L_x_33125:
        /* <DEDUP_REMOVED lines=16> */
.L_x_33134:
        /* <DEDUP_REMOVED lines=13> */
.L_x_33136:
[----:B------:R-:W-:Y:S05]  /*d330*/  BSYNC.RECONVERGENT B4 ;  /* 0x0000000000047941 */ /* 0x000fea0003800200 */
.L_x_33135:
        /* <DEDUP_REMOVED lines=54> */
.L_x_33133:
[----:B------:R-:W-:Y:S05]  /*d6a0*/  BSYNC.RECONVERGENT B3 ;  /* 0x0000000000037941 */ /* 0x000fea0003800200 */
.L_x_33132:
        /* <DEDUP_REMOVED lines=9> */
.L_x_33077:
[----:B------:R-:W-:Y:S05]  /*d740*/  BSYNC.RECONVERGENT B2 ;  /* 0x0000000000027941 */ /* 0x000fea0003800200 */
.L_x_33026:
        /* <DEDUP_REMOVED lines=27> */
.L_x_33138:
[----:B------:R-:W-:Y:S05]  /*d900*/  BSYNC.RECONVERGENT B2 ;  /* 0x0000000000027941 */ /* 0x000fea0003800200 */
.L_x_33137:
[----:B------:R-:W-:Y:S01]  /*d910*/  IADD3 R149, PT, PT, R149, 0x20, RZ ;  /* 0x0000002095957810 */ /* 0x000fe20007ffe0ff */
[----:B------:R-:W-:-:S07]  /*d920*/  VIADD R139, R139, 0x20 ;  /* 0x000000208b8b7836 */ /* 0x000fce0000000000 */
.L_x_33023:
[----:B------:R-:W-:Y:S05]  /*d930*/  BSYNC.RECONVERGENT B1 ;  /* 0x0000000000017941 */ /* 0x000fea0003800200 */
.L_x_33022:
        /* <DEDUP_REMOVED lines=9> */
.L_x_33142:
[----:B------:R-:W-:Y:S05]  /*d9d0*/  BSYNC.RECONVERGENT B2 ;  /* 0x0000000000027941 */ /* 0x000fea0003800200 */
.L_x_33141:
        /* <DEDUP_REMOVED lines=29> */
.L_x_33149:
        /* <DEDUP_REMOVED lines=13> */
.L_x_33151:
[----:B------:R-:W-:Y:S05]  /*dc80*/  BSYNC.RECONVERGENT B5 ;  /* 0x0000000000057941 */ /* 0x000fea0003800200 */
.L_x_33150:
        /* <DEDUP_REMOVED lines=53> */
.L_x_33148:
[----:B------:R-:W-:Y:S05]  /*dfe0*/  BSYNC.RECONVERGENT B4 ;  /* 0x0000000000047941 */ /* 0x000fea0003800200 */
.L_x_33147:
        /* <DEDUP_REMOVED lines=10> */
.L_x_33146:
[----:B------:R-:W-:Y:S05]  /*e090*/  BSYNC.RECONVERGENT B3 ;  /* 0x0000000000037941 */ /* 0x000fea0003800200 */
.L_x_33145:
        /* <DEDUP_REMOVED lines=20> */
.L_x_33156:
        /* <DEDUP_REMOVED lines=13> */
.L_x_33158:
[----:B------:R-:W-:Y:S05]  /*e2b0*/  BSYNC.RECONVERGENT B5 ;  /* 0x0000000000057941 */ /* 0x000fea0003800200 */
.L_x_33157:
        /* <DEDUP_REMOVED lines=54> */
.L_x_33155:
[----:B------:R-:W-:Y:S05]  /*e620*/  BSYNC.RECONVERGENT B4 ;  /* 0x0000000000047941 */ /* 0x000fea0003800200 */
.L_x_33154:
        /* <DEDUP_REMOVED lines=10> */
.L_x_33153:
[----:B------:R-:W-:Y:S05]  /*e6d0*/  BSYNC.RECONVERGENT B3 ;  /* 0x0000000000037941 */ /* 0x000fea0003800200 */
.L_x_33152:
        /* <DEDUP_REMOVED lines=20> */
.L_x_33163:
        /* <DEDUP_REMOVED lines=13> */
.L_x_33165:
[----:B------:R-:W-:Y:S05]  /*e8f0*/  BSYNC.RECONVERGENT B5 ;  /* 0x0000000000057941 */ /* 0x000fea0003800200 */
.L_x_33164:
        /* <DEDUP_REMOVED lines=53> */
.L_x_33162:
[----:B------:R-:W-:Y:S05]  /*ec50*/  BSYNC.RECONVERGENT B4 ;  /* 0x0000000000047941 */ /* 0x000fea0003800200 */
.L_x_33161:
        /* <DEDUP_REMOVED lines=10> */
.L_x_33160:
[----:B------:R-:W-:Y:S05]  /*ed00*/  BSYNC.RECONVERGENT B3 ;  /* 0x0000000000037941 */ /* 0x000fea0003800200 */
.L_x_33159:
        /* <DEDUP_REMOVED lines=20> */
.L_x_33170:
        /* <DEDUP_REMOVED lines=13> */
.L_x_33172:
[----:B------:R-:W-:Y:S05]  /*ef20*/  BSYNC.RECONVERGENT B5 ;  /* 0x0000000000057941 */ /* 0x000fea0003800200 */
.L_x_33171:
        /* <DEDUP_REMOVED lines=54> */
.L_x_33169:
[----:B------:R-:W-:Y:S05]  /*f290*/  BSYNC.RECONVERGENT B4 ;  /* 0x0000000000047941 */ /* 0x000fea0003800200 */
.L_x_33168:
        /* <DEDUP_REMOVED lines=10> */
.L_x_33167:
[----:B------:R-:W-:Y:S05]  /*f340*/  BSYNC.RECONVERGENT B3 ;  /* 0x0000000000037941 */ /* 0x000fea0003800200 */
.L_x_33166:
        /* <DEDUP_REMOVED lines=20> */
.L_x_33177:
        /* <DEDUP_REMOVED lines=13> */
.L_x_33179:
[----:B------:R-:W-:Y:S05]  /*f560*/  BSYNC.RECONVERGENT B5 ;  /* 0x0000000000057941 */ /* 0x000fea0003800200 */
.L_x_33178:
        /* <DEDUP_REMOVED lines=53> */
.L_x_33176:
[----:B------:R-:W-:Y:S05]  /*f8c0*/  BSYNC.RECONVERGENT B4 ;  /* 0x0000000000047941 */ /* 0x000fea0003800200 */
.L_x_33175:
        /* <DEDUP_REMOVED lines=10> */
.L_x_33174:
[----:B------:R-:W-:Y:S05]  /*f970*/  BSYNC.RECONVERGENT B3 ;  /* 0x0000000000037941 */ /* 0x000fea0003800200 */
.L_x_33173:
        /* <DEDUP_REMOVED lines=20> */
.L_x_33184:
        /* <DEDUP_REMOVED lines=13> */
.L_x_33186:
[----:B------:R-:W-:Y:S05]  /*fb90*/  BSYNC.RECONVERGENT B5 ;  /* 0x0000000000057941 */ /* 0x000fea0003800200 */
.L_x_33185:
        /* <DEDUP_REMOVED lines=54> */
.L_x_33183:
[----:B------:R-:W-:Y:S05]  /*ff00*/  BSYNC.RECONVERGENT B4 ;  /* 0x0000000000047941 */ /* 0x000fea0003800200 */
.L_x_33182:
        /* <DEDUP_REMOVED lines=10> */
.L_x_33181:
[----:B------:R-:W-:Y:S05]  /*ffb0*/  BSYNC.RECONVERGENT B3 ;  /* 0x0000000000037941 */ /* 0x000fea0003800200 */
.L_x_33180:
        /* <DEDUP_REMOVED lines=20> */
.L_x_33191:
        /* <DEDUP_REMOVED lines=13> */
.L_x_33193:
[----:B------:R-:W-:Y:S05]  /*101d0*/  BSYNC.RECONVERGENT B5 ;  /* 0x0000000000057941 */ /* 0x000fea0003800200 */
.L_x_33192:
        /* <DEDUP_REMOVED lines=53> */
.L_x_33190:
[----:B------:R-:W-:Y:S05]  /*10530*/  BSYNC.RECONVERGENT B4 ;  /* 0x0000000000047941 */ /* 0x000fea0003800200 */
.L_x_33189:
        /* <DEDUP_REMOVED lines=10> */
.L_x_33188:
[----:B------:R-:W-:Y:S05]  /*105e0*/  BSYNC.RECONVERGENT B3 ;  /* 0x0000000000037941 */ /* 0x000fea0003800200 */
.L_x_33187:
        /* <DEDUP_REMOVED lines=19> */
.L_x_33197:
        /* <DEDUP_REMOVED lines=13> */
.L_x_33199:
[----:B------:R-:W-:Y:S05]  /*107f0*/  BSYNC.RECONVERGENT B4 ;  /* 0x0000000000047941 */ /* 0x000fea0003800200 */
.L_x_33198:
        /* <DEDUP_REMOVED lines=53> */
.L_x_33196:
[----:B------:R-:W-:Y:S05]  /*10b50*/  BSYNC.RECONVERGENT B3 ;  /* 0x0000000000037941 */ /* 0x000fea0003800200 */
.L_x_33195:
        /* <DEDUP_REMOVED lines=11> */
.L_x_33144:
        /* <DEDUP_REMOVED lines=21> */
.L_x_33204:
        /* <DEDUP_REMOVED lines=13> */
.L_x_33206:
[----:B------:R-:W-:Y:S05]  /*10e30*/  BSYNC.RECONVERGENT B5 ;  /* 0x0000000000057941 */ /* 0x000fea0003800200 */
.L_x_33205:
        /* <DEDUP_REMOVED lines=53> */
.L_x_33203:
[----:B------:R-:W-:Y:S05]  /*11190*/  BSYNC.RECONVERGENT B4 ;  /* 0x0000000000047941 */ /* 0x000fea0003800200 */
.L_x_33202:
        /* <DEDUP_REMOVED lines=9> */
.L_x_33201:
[----:B------:R-:W-:Y:S05]  /*11230*/  BSYNC.RECONVERGENT B3 ;  /* 0x0000000000037941 */ /* 0x000fea0003800200 */
.L_x_33200:
        /* <DEDUP_REMOVED lines=17> */
.L_x_33211:
        /* <DEDUP_REMOVED lines=13> */
.L_x_33213:
[----:B------:R-:W-:Y:S05]  /*11420*/  BSYNC.RECONVERGENT B5 ;  /* 0x0000000000057941 */ /* 0x000fea0003800200 */
.L_x_33212:
        /* <DEDUP_REMOVED lines=54> */
.L_x_33210:
[----:B------:R-:W-:Y:S05]  /*11790*/  BSYNC.RECONVERGENT B4 ;  /* 0x0000000000047941 */ /* 0x000fea0003800200 */
.L_x_33209:
        /* <DEDUP_REMOVED lines=9> */
.L_x_33208:
[----:B------:R-:W-:Y:S05]  /*11830*/  BSYNC.RECONVERGENT B3 ;  /* 0x0000000000037941 */ /* 0x000fea0003800200 */
.L_x_33207:
        /* <DEDUP_REMOVED lines=17> */
.L_x_33218:
        /* <DEDUP_REMOVED lines=13> */
.L_x_33220:
[----:B------:R-:W-:Y:S05]  /*11a20*/  BSYNC.RECONVERGENT B5 ;  /* 0x0000000000057941 */ /* 0x000fea0003800200 */
.L_x_33219:
        /* <DEDUP_REMOVED lines=54> */
.L_x_33217:
[----:B------:R-:W-:Y:S05]  /*11d90*/  BSYNC.RECONVERGENT B4 ;  /* 0x0000000000047941 */ /* 0x000fea0003800200 */
.L_x_33216:
        /* <DEDUP_REMOVED lines=9> */
.L_x_33215:
[----:B------:R-:W-:Y:S05]  /*11e30*/  BSYNC.RECONVERGENT B3 ;  /* 0x0000000000037941 */ /* 0x000fea0003800200 */
.L_x_33214:
        /* <DEDUP_REMOVED lines=17> */
.L_x_33225:
        /* <DEDUP_REMOVED lines=13> */
.L_x_33227:
[----:B------:R-:W-:Y:S05]  /*12020*/  BSYNC.RECONVERGENT B5 ;  /* 0x0000000000057941 */ /* 0x000fea0003800200 */
.L_x_33226:
        /* <DEDUP_REMOVED lines=54> */
.L_x_33224:
[----:B------:R-:W-:Y:S05]  /*12390*/  BSYNC.RECONVERGENT B4 ;  /* 0x0000000000047941 */ /* 0x000fea0003800200 */
.L_x_33223:
        /* <DEDUP_REMOVED lines=9> */
.L_x_33222:
[----:B------:R-:W-:Y:S05]  /*12430*/  BSYNC.RECONVERGENT B3 ;  /* 0x0000000000037941 */ /* 0x000fea0003800200 */
.L_x_33221:
        /* <DEDUP_REMOVED lines=17> */
.L_x_33232:
        /* <DEDUP_REMOVED lines=13> */
.L_x_33234:
[----:B------:R-:W-:Y:S05]  /*12620*/  BSYNC.RECONVERGENT B5 ;  /* 0x0000000000057941 */ /* 0x000fea0003800200 */
.L_x_33233:
        /* <DEDUP_REMOVED lines=54> */
.L_x_33231:
[----:B------:R-:W-:Y:S05]  /*12990*/  BSYNC.RECONVERGENT B4 ;  /* 0x0000000000047941 */ /* 0x000fea0003800200 */
.L_x_33230:
        /* <DEDUP_REMOVED lines=9> */
.L_x_33229:
[----:B------:R-:W-:Y:S05]  /*12a30*/  BSYNC.RECONVERGENT B3 ;  /* 0x0000000000037941 */ /* 0x000fea0003800200 */
.L_x_33228:
        /* <DEDUP_REMOVED lines=17> */
.L_x_33239:
        /* <DEDUP_REMOVED lines=13> */
.L_x_33241:
[----:B------:R-:W-:Y:S05]  /*12c20*/  BSYNC.RECONVERGENT B5 ;  /* 0x0000000000057941 */ /* 0x000fea0003800200 */
.L_x_33240:
        /* <DEDUP_REMOVED lines=54> */
.L_x_33238:
[----:B------:R-:W-:Y:S05]  /*12f90*/  BSYNC.RECONVERGENT B4 ;  /* 0x0000000000047941 */ /* 0x000fea0003800200 */
.L_x_33237:
        /* <DEDUP_REMOVED lines=9> */
.L_x_33236:
[----:B------:R-:W-:Y:S05]  /*13030*/  BSYNC.RECONVERGENT B3 ;  /* 0x0000000000037941 */ /* 0x000fea0003800200 */
.L_x_33235:
        /* <DEDUP_REMOVED lines=17> */
.L_x_33246:
        /* <DEDUP_REMOVED lines=13> */
.L_x_33248:
[----:B------:R-:W-:Y:S05]  /*13220*/  BSYNC.RECONVERGENT B5 ;  /* 0x0000000000057941 */ /* 0x000fea0003800200 */
.L_x_33247:
        /* <DEDUP_REMOVED lines=54> */
.L_x_33245:
[----:B------:R-:W-:Y:S05]  /*13590*/  BSYNC.RECONVERGENT B4 ;  /* 0x0000000000047941 */ /* 0x000fea0003800200 */
.L_x_33244:
        /* <DEDUP_REMOVED lines=9> */
.L_x_33243:
[----:B------:R-:W-:Y:S05]  /*13630*/  BSYNC.RECONVERGENT B3 ;  /* 0x0000000000037941 */ /* 0x000fea0003800200 */
.L_x_33242:
        /* <DEDUP_REMOVED lines=16> */
.L_x_33251:
        /* <DEDUP_REMOVED lines=13> */
.L_x_33253:
[----:B------:R-:W-:Y:S05]  /*13810*/  BSYNC.RECONVERGENT B4 ;  /* 0x0000000000047941 */ /* 0x000fea0003800200 */
.L_x_33252:
[----:B------:R-:W-:Y:S01]  /*13820*/  IMAD.WIDE.U32 R140, R146, -0x326172a9, RZ ;  /* 0xcd9e8d57928c7825 */ /* 0x000fe200078e00ff */
[----:B------:R-:W-:Y:S01]  /*13830*/  LOP3.LUT R142, R10, UR5, R155, 0x96, !PT ;  /* 0x000000050a8e7c12 */ /* 0x000fe2000f8e969b */
[----:B------:R-:W-:Y:S02]  /*13840*/  UIADD3 UR21, UPT, UPT, UR4, -0x61c88647, URZ ;  /* 0x9e3779b904157890 */ /* 0x000fe4000fffe0ff */
[----:B------:R-:W-:Y:S01]  /*13850*/  HFMA2 R11, -RZ, RZ, 0, 0 ;  /* 0x00000000ff0b7431 */ /* 0x000fe200000001ff */
[----:B------:R-:W-:Y:S01]  /*13860*/  UIADD3 UR22, UPT, UPT, UR5, -0x4498517b, URZ ;  /* 0xbb67ae8505167890 */ /* 0x000fe2000fffe0ff */
[----:B0-----:R-:W-:Y:S01]  /*13870*/  LOP3.LUT R152, R144, UR4, R141, 0x96, !PT ;  /* 0x0000000490987c12 */ /* 0x001fe2000f8e968d */
        /* <DEDUP_REMOVED lines=48> */
.L_x_33250:
[----:B------:R-:W-:Y:S05]  /*13b80*/  BSYNC.RECONVERGENT B3 ;  /* 0x0000000000037941 */ /* 0x000fea0003800200 */
.L_x_33249:
        /* <DEDUP_REMOVED lines=9> */
.L_x_33194:
[----:B------:R-:W-:Y:S05]  /*13c20*/  BSYNC.RECONVERGENT B2 ;  /* 0x0000000000027941 */ /* 0x000fea0003800200 */
.L_x_33143:
        /* <DEDUP_REMOVED lines=27> */
.L_x_33255:
[----:B------:R-:W-:Y:S05]  /*13de0*/  BSYNC.RECONVERGENT B2 ;  /* 0x0000000000027941 */ /* 0x000fea0003800200 */
.L_x_33254:
[----:B------:R-:W-:Y:S01]  /*13df0*/  IADD3 R149, PT, PT, R149, 0x20, RZ ;  /* 0x0000002095957810 */ /* 0x000fe20007ffe0ff */
[----:B------:R-:W-:-:S07]  /*13e00*/  VIADD R139, R139, 0x20 ;  /* 0x000000208b8b7836 */ /* 0x000fce0000000000 */
.L_x_33140:
[----:B------:R-:W-:Y:S05]  /*13e10*/  BSYNC.RECONVERGENT B1 ;  /* 0x0000000000017941 */ /* 0x000fea0003800200 */
.L_x_33139:
        /* <DEDUP_REMOVED lines=9> */
.L_x_33259:
[----:B------:R-:W-:Y:S05]  /*13eb0*/  BSYNC.RECONVERGENT B2 ;  /* 0x0000000000027941 */ /* 0x000fea0003800200 */
.L_x_33258:
        /* <DEDUP_REMOVED lines=29> */
.L_x_33266:
        /* <DEDUP_REMOVED lines=13> */
.L_x_33268:
[----:B------:R-:W-:Y:S05]  /*14160*/  BSYNC.RECONVERGENT B5 ;  /* 0x0000000000057941 */ /* 0x000fea0003800200 */
.L_x_33267:
        /* <DEDUP_REMOVED lines=53> */
.L_x_33265:
[----:B------:R-:W-:Y:S05]  /*144c0*/  BSYNC.RECONVERGENT B4 ;  /* 0x0000000000047941 */ /* 0x000fea0003800200 */
.L_x_33264:
        /* <DEDUP_REMOVED lines=10> */
.L_x_33263:
[----:B------:R-:W-:Y:S05]  /*14570*/  BSYNC.RECONVERGENT B3 ;  /* 0x0000000000037941 */ /* 0x000fea0003800200 */
.L_x_33262:
        /* <DEDUP_REMOVED lines=20> */
.L_x_33273:
        /* <DEDUP_REMOVED lines=13> */
.L_x_33275:
[----:B------:R-:W-:Y:S05]  /*14790*/  BSYNC.RECONVERGENT B5 ;  /* 0x0000000000057941 */ /* 0x000fea0003800200 */
.L_x_33274:
        /* <DEDUP_REMOVED lines=54> */
.L_x_33272:
[----:B------:R-:W-:Y:S05]  /*14b00*/  BSYNC.RECONVERGENT B4 ;  /* 0x0000000000047941 */ /* 0x000fea0003800200 */
.L_x_33271:
        /* <DEDUP_REMOVED lines=10> */
.L_x_33270:
[----:B------:R-:W-:Y:S05]  /*14bb0*/  BSYNC.RECONVERGENT B3 ;  /* 0x0000000000037941 */ /* 0x000fea0003800200 */
.L_x_33269:
        /* <DEDUP_REMOVED lines=20> */
.L_x_33280:
        /* <DEDUP_REMOVED lines=13> */
.L_x_33282:
[----:B------:R-:W-:Y:S05]  /*14dd0*/  BSYNC.RECONVERGENT B5 ;  /* 0x0000000000057941 */ /* 0x000fea0003800200 */
.L_x_33281:
        /* <DEDUP_REMOVED lines=53> */
.L_x_33279:
[----:B------:R-:W-:Y:S05]  /*15130*/  BSYNC.RECONVERGENT B4 ;  /* 0x0000000000047941 */ /* 0x000fea0003800200 */
.L_x_33278:
        /* <DEDUP_REMOVED lines=10> */
.L_x_33277:
[----:B------:R-:W-:Y:S05]  /*151e0*/  BSYNC.RECONVERGENT B3 ;  /* 0x0000000000037941 */ /* 0x000fea0003800200 */
.L_x_33276:
        /* <DEDUP_REMOVED lines=20> */
.L_x_33287:
        /* <DEDUP_REMOVED lines=13> */
.L_x_33289:
[----:B------:R-:W-:Y:S05]  /*15400*/  BSYNC.RECONVERGENT B5 ;  /* 0x0000000000057941 */ /* 0x000fea0003800200 */
.L_x_33288:
        /* <DEDUP_REMOVED lines=54> */
.L_x_33286:
[----:B------:R-:W-:Y:S05]  /*15770*/  BSYNC.RECONVERGENT B4 ;  /* 0x0000000000047941 */ /* 0x000fea0003800200 */
.L_x_33285:
        /* <DEDUP_REMOVED lines=10> */
.L_x_33284:
[----:B------:R-:W-:Y:S05]  /*15820*/  BSYNC.RECONVERGENT B3 ;  /* 0x0000000000037941 */ /* 0x000fea0003800200 */
.L_x_33283:
        /* <DEDUP_REMOVED lines=20> */
.L_x_33294:
        /* <DEDUP_REMOVED lines=13> */
.L_x_33296:
[----:B------:R-:W-:Y:S05]  /*15a40*/  BSYNC.RECONVERGENT B5 ;  /* 0x0000000000057941 */ /* 0x000fea0003800200 */
.L_x_33295:
        /* <DEDUP_REMOVED lines=53> */
.L_x_33293:
[----:B------:R-:W-:Y:S05]  /*15da0*/  BSYNC.RECONVERGENT B4 ;  /* 0x0000000000047941 */ /* 0x000fea0003800200 */
.L_x_33292:
        /* <DEDUP_REMOVED lines=10> */
.L_x_33291:
[----:B------:R-:W-:Y:S05]  /*15e50*/  BSYNC.RECONVERGENT B3 ;  /* 0x0000000000037941 */ /* 0x000fea0003800200 */
.L_x_33290:
        /* <DEDUP_REMOVED lines=20> */
.L_x_33301:
        /* <DEDUP_REMOVED lines=13> */
.L_x_33303:
[----:B------:R-:W-:Y:S05]  /*16070*/  BSYNC.RECONVERGENT B5 ;  /* 0x0000000000057941 */ /* 0x000fea0003800200 */
.L_x_33302:
        /* <DEDUP_REMOVED lines=54> */
.L_x_33300:
[----:B------:R-:W-:Y:S05]  /*163e0*/  BSYNC.RECONVERGENT B4 ;  /* 0x0000000000047941 */ /* 0x000fea0003800200 */
.L_x_33299:
        /* <DEDUP_REMOVED lines=10> */
.L_x_33298:
[----:B------:R-:W-:Y:S05]  /*16490*/  BSYNC.RECONVERGENT B3 ;  /* 0x0000000000037941 */ /* 0x000fea0003800200 */
.L_x_33297:
        /* <DEDUP_REMOVED lines=20> */
.L_x_33308:
        /* <DEDUP_REMOVED lines=13> */
.L_x_33310:
[----:B------:R-:W-:Y:S05]  /*166b0*/  BSYNC.RECONVERGENT B5 ;  /* 0x0000000000057941 */ /* 0x000fea0003800200 */
.L_x_33309:
        /* <DEDUP_REMOVED lines=53> */
.L_x_33307:
[----:B------:R-:W-:Y:S05]  /*16a10*/  BSYNC.RECONVERGENT B4 ;  /* 0x0000000000047941 */ /* 0x000fea0003800200 */
.L_x_33306:
        /* <DEDUP_REMOVED lines=10> */
.L_x_33305:
[----:B------:R-:W-:Y:S05]  /*16ac0*/  BSYNC.RECONVERGENT B3 ;  /* 0x0000000000037941 */ /* 0x000fea0003800200 */
.L_x_33304:
        /* <DEDUP_REMOVED lines=19> */
.L_x_33314:
        /* <DEDUP_REMOVED lines=13> */
.L_x_33316:
[----:B------:R-:W-:Y:S05]  /*16cd0*/  BSYNC.RECONVERGENT B4 ;  /* 0x0000000000047941 */ /* 0x000fea0003800200 */
.L_x_33315:
        /* <DEDUP_REMOVED lines=53> */
.L_x_33313:
[----:B------:R-:W-:Y:S05]  /*17030*/  BSYNC.RECONVERGENT B3 ;  /* 0x0000000000037941 */ /* 0x000fea0003800200 */
.L_x_33312:
        /* <DEDUP_REMOVED lines=11> */
.L_x_33261:
        /* <DEDUP_REMOVED lines=21> */
.L_x_33321:
        /* <DEDUP_REMOVED lines=13> */
.L_x_33323:
[----:B------:R-:W-:Y:S05]  /*17310*/  BSYNC.RECONVERGENT B5 ;  /* 0x0000000000057941 */ /* 0x000fea0003800200 */
.L_x_33322:
        /* <DEDUP_REMOVED lines=53> */
.L_x_33320:
[----:B------:R-:W-:Y:S05]  /*17670*/  BSYNC.RECONVERGENT B4 ;  /* 0x0000000000047941 */ /* 0x000fea0003800200 */
.L_x_33319:
        /* <DEDUP_REMOVED lines=9> */
.L_x_33318:
[----:B------:R-:W-:Y:S05]  /*17710*/  BSYNC.RECONVERGENT B3 ;  /* 0x0000000000037941 */ /* 0x000fea0003800200 */
.L_x_33317:
        /* <DEDUP_REMOVED lines=17> */
.L_x_33328:
        /* <DEDUP_REMOVED lines=13> */
.L_x_33330:
[----:B------:R-:W-:Y:S05]  /*17900*/  BSYNC.RECONVERGENT B5 ;  /* 0x0000000000057941 */ /* 0x000fea0003800200 */
.L_x_33329:
        /* <DEDUP_REMOVED lines=54> */
.L_x_33327:
[----:B------:R-:W-:Y:S05]  /*17c70*/  BSYNC.RECONVERGENT B4 ;  /* 0x0000000000047941 */ /* 0x000fea0003800200 */
.L_x_33326:
        /* <DEDUP_REMOVED lines=9> */
.L_x_33325:
[----:B------:R-:W-:Y:S05]  /*17d10*/  BSYNC.RECONVERGENT B3 ;  /* 0x0000000000037941 */ /* 0x000fea0003800200 */
.L_x_33324:
        /* <DEDUP_REMOVED lines=17> */
.L_x_33335:
        /* <DEDUP_REMOVED lines=13> */
.L_x_33337:
[----:B------:R-:W-:Y:S05]  /*17f00*/  BSYNC.RECONVERGENT B5 ;  /* 0x0000000000057941 */ /* 0x000fea0003800200 */
.L_x_33336:
        /* <DEDUP_REMOVED lines=54> */
.L_x_33334:
[----:B------:R-:W-:Y:S05]  /*18270*/  BSYNC.RECONVERGENT B4 ;  /* 0x0000000000047941 */ /* 0x000fea0003800200 */
.L_x_33333:
        /* <DEDUP_REMOVED lines=9> */
.L_x_33332:
[----:B------:R-:W-:Y:S05]  /*18310*/  BSYNC.RECONVERGENT B3 ;  /* 0x0000000000037941 */ /* 0x000fea0003800200 */
.L_x_33331:
        /* <DEDUP_REMOVED lines=17> */
.L_x_33342:
        /* <DEDUP_REMOVED lines=13> */
.L_x_33344:
[----:B------:R-:W-:Y:S05]  /*18500*/  BSYNC.RECONVERGENT B5 ;  /* 0x0000000000057941 */ /* 0x000fea0003800200 */
.L_x_33343:
        /* <DEDUP_REMOVED lines=54> */
.L_x_33341:
[----:B------:R-:W-:Y:S05]  /*18870*/  BSYNC.RECONVERGENT B4 ;  /* 0x0000000000047941 */ /* 0x000fea0003800200 */
.L_x_33340:
        /* <DEDUP_REMOVED lines=9> */
.L_x_33339:
[----:B------:R-:W-:Y:S05]  /*18910*/  BSYNC.RECONVERGENT B3 ;  /* 0x0000000000037941 */ /* 0x000fea0003800200 */
.L_x_33338:
        /* <DEDUP_REMOVED lines=17> */
.L_x_33349:
        /* <DEDUP_REMOVED lines=13> */
.L_x_33351:
[----:B------:R-:W-:Y:S05]  /*18b00*/  BSYNC.RECONVERGENT B5 ;  /* 0x0000000000057941 */ /* 0x000fea0003800200 */
.L_x_33350:
        /* <DEDUP_REMOVED lines=54> */
.L_x_33348:
[----:B------:R-:W-:Y:S05]  /*18e70*/  BSYNC.RECONVERGENT B4 ;  /* 0x0000000000047941 */ /* 0x000fea0003800200 */
.L_x_33347:
        /* <DEDUP_REMOVED lines=9> */
.L_x_33346:
[----:B------:R-:W-:Y:S05]  /*18f10*/  BSYNC.RECONVERGENT B3 ;  /* 0x0000000000037941 */ /* 0x000fea0003800200 */
.L_x_33345:
        /* <DEDUP_REMOVED lines=17> */
.L_x_33356:
        /* <DEDUP_REMOVED lines=13> */
.L_x_33358:
[----:B------:R-:W-:Y:S05]  /*19100*/  BSYNC.RECONVERGENT B5 ;  /* 0x0000000000057941 */ /* 0x000fea0003800200 */
.L_x_33357:
        /* <DEDUP_REMOVED lines=54> */
.L_x_33355:
[----:B------:R-:W-:Y:S05]  /*19470*/  BSYNC.RECONVERGENT B4 ;  /* 0x0000000000047941 */ /* 0x000fea0003800200 */
.L_x_33354:
        /* <DEDUP_REMOVED lines=9> */
.L_x_33353:
[----:B------:R-:W-:Y:S05]  /*19510*/  BSYNC.RECONVERGENT B3 ;  /* 0x0000000000037941 */ /* 0x000fea0003800200 */
.L_x_33352:
        /* <DEDUP_REMOVED lines=17> */
.L_x_33363:
        /* <DEDUP_REMOVED lines=13> */
.L_x_33365:
[----:B------:R-:W-:Y:S05]  /*19700*/  BSYNC.RECONVERGENT B5 ;  /* 0x0000000000057941 */ /* 0x000fea0003800200 */
.L_x_33364:
        /* <DEDUP_REMOVED lines=54> */
.L_x_33362:
[----:B------:R-:W-:Y:S05]  /*19a70*/  BSYNC.RECONVERGENT B4 ;  /* 0x0000000000047941 */ /* 0x000fea0003800200 */
.L_x_33361:
        /* <DEDUP_REMOVED lines=9> */
.L_x_33360:
[----:B------:R-:W-:Y:S05]  /*19b10*/  BSYNC.RECONVERGENT B3 ;  /* 0x0000000000037941 */ /* 0x000fea0003800200 */
.L_x_33359:
        /* <DEDUP_REMOVED lines=16> */
.L_x_33368:
        /* <DEDUP_REMOVED lines=13> */
.L_x_33370:
[----:B------:R-:W-:Y:S05]  /*19cf0*/  BSYNC.RECONVERGENT B4 ;  /* 0x0000000000047941 */ /* 0x000fea0003800200 */
.L_x_33369:
        /* <DEDUP_REMOVED lines=54> */
.L_x_33367:
[----:B------:R-:W-:Y:S05]  /*1a060*/  BSYNC.RECONVERGENT B3 ;  /* 0x0000000000037941 */ /* 0x000fea0003800200 */
.L_x_33366:
        /* <DEDUP_REMOVED lines=9> */
.L_x_33311:
[----:B------:R-:W-:Y:S05]  /*1a100*/  BSYNC.RECONVERGENT B2 ;  /* 0x0000000000027941 */ /* 0x000fea0003800200 */
.L_x_33260:
        /* <DEDUP_REMOVED lines=27> */
.L_x_33372:
[----:B------:R-:W-:Y:S05]  /*1a2c0*/  BSYNC.RECONVERGENT B2 ;  /* 0x0000000000027941 */ /* 0x000fea0003800200 */
.L_x_33371:
[----:B------:R-:W-:Y:S01]  /*1a2d0*/  IADD3 R149, PT, PT, R149, 0x20, RZ ;  /* 0x0000002095957810 */ /* 0x000fe20007ffe0ff */
[----:B------:R-:W-:-:S07]  /*1a2e0*/  VIADD R139, R139, 0x20 ;  /* 0x000000208b8b7836 */ /* 0x000fce0000000000 */
.L_x_33257:
[----:B------:R-:W-:Y:S05]  /*1a2f0*/  BSYNC.RECONVERGENT B1 ;  /* 0x0000000000017941 */ /* 0x000fea0003800200 */
.L_x_33256:
        /* <DEDUP_REMOVED lines=8> */
.L_x_33376:
[----:B------:R-:W-:Y:S05]  /*1a380*/  BSYNC.RECONVERGENT B2 ;  /* 0x0000000000027941 */ /* 0x000fea0003800200 */
.L_x_33375:
        /* <DEDUP_REMOVED lines=29> */
.L_x_33383:
        /* <DEDUP_REMOVED lines=13> */
.L_x_33385:
[----:B------:R-:W-:Y:S05]  /*1a630*/  BSYNC.RECONVERGENT B5 ;  /* 0x0000000000057941 */ /* 0x000fea0003800200 */
.L_x_33384:
        /* <DEDUP_REMOVED lines=54> */
.L_x_33382:
[----:B------:R-:W-:Y:S05]  /*1a9a0*/  BSYNC.RECONVERGENT B4 ;  /* 0x0000000000047941 */ /* 0x000fea0003800200 */
.L_x_33381:
        /* <DEDUP_REMOVED lines=10> */
.L_x_33380:
[----:B------:R-:W-:Y:S05]  /*1aa50*/  BSYNC.RECONVERGENT B3 ;  /* 0x0000000000037941 */ /* 0x000fea0003800200 */
.L_x_33379:
        /* <DEDUP_REMOVED lines=20> */
.L_x_33390:
        /* <DEDUP_REMOVED lines=13> */
.L_x_33392:
[----:B------:R-:W-:Y:S05]  /*1ac70*/  BSYNC.RECONVERGENT B5 ;  /* 0x0000000000057941 */ /* 0x000fea0003800200 */
.L_x_33391:
        /* <DEDUP_REMOVED lines=52> */
[----:B------:R-:W-:Y:S01]  /*1afc0*/  HFMA2 R140, -RZ, RZ, 0, 0 ;  /* 0x00000000ff8c7431 */ /* 0x000fe200000001ff */
[----:B------:R-:W-:-:S07]  /*1afd0*/  MOV R11, R154 ;  /* 0x0000009a000b7202 */ /* 0x000fce0000000f00 */
.L_x_33389:
[----:B------:R-:W-:Y:S05]  /*1afe0*/  BSYNC.RECONVERGENT B4 ;  /* 0x0000000000047941 */ /* 0x000fea0003800200 */
.L_x_33388:
        /* <DEDUP_REMOVED lines=10> */
.L_x_33387:
[----:B------:R-:W-:Y:S05]  /*1b090*/  BSYNC.RECONVERGENT B3 ;  /* 0x0000000000037941 */ /* 0x000fea0003800200 */
.L_x_33386:
        /* <DEDUP_REMOVED lines=20> */
.L_x_33397:
        /* <DEDUP_REMOVED lines=13> */
.L_x_33399:
[----:B------:R-:W-:Y:S05]  /*1b2b0*/  BSYNC.RECONVERGENT B5 ;  /* 0x0000000000057941 */ /* 0x000fea0003800200 */
.L_x_33398:
        /* <DEDUP_REMOVED lines=54> */
.L_x_33396:
[----:B------:R-:W-:Y:S05]  /*1b620*/  BSYNC.RECONVERGENT B4 ;  /* 0x0000000000047941 */ /* 0x000fea0003800200 */
.L_x_33395:
        /* <DEDUP_REMOVED lines=10> */
.L_x_33394:
[----:B------:R-:W-:Y:S05]  /*1b6d0*/  BSYNC.RECONVERGENT B3 ;  /* 0x0000000000037941 */ /* 0x000fea0003800200 */
.L_x_33393:
        /* <DEDUP_REMOVED lines=20> */
.L_x_33404:
        /* <DEDUP_REMOVED lines=13> */
.L_x_33406:
[----:B------:R-:W-:Y:S05]  /*1b8f0*/  BSYNC.RECONVERGENT B5 ;  /* 0x0000000000057941 */ /* 0x000fea0003800200 */
.L_x_33405:
        /* <DEDUP_REMOVED lines=54> */
.L_x_33403:
[----:B------:R-:W-:Y:S05]  /*1bc60*/  BSYNC.RECONVERGENT B4 ;  /* 0x0000000000047941 */ /* 0x000fea0003800200 */
.L_x_33402:
        /* <DEDUP_REMOVED lines=10> */
.L_x_33401:
[----:B------:R-:W-:Y:S05]  /*1bd10*/  BSYNC.RECONVERGENT B3 ;  /* 0x0000000000037941 */ /* 0x000fea0003800200 */
.L_x_33400:
        /* <DEDUP_REMOVED lines=20> */
.L_x_33411:
        /* <DEDUP_REMOVED lines=13> */
.L_x_33413:
[----:B------:R-:W-:Y:S05]  /*1bf30*/  BSYNC.RECONVERGENT B5 ;  /* 0x0000000000057941 */ /* 0x000fea0003800200 */
.L_x_33412:
        /* <DEDUP_REMOVED lines=54> */
.L_x_33410:
[----:B------:R-:W-:Y:S05]  /*1c2a0*/  BSYNC.RECONVERGENT B4 ;  /* 0x0000000000047941 */ /* 0x000fea0003800200 */
.L_x_33409:
        /* <DEDUP_REMOVED lines=10> */
.L_x_33408:
[----:B------:R-:W-:Y:S05]  /*1c350*/  BSYNC.RECONVERGENT B3 ;  /* 0x0000000000037941 */ /* 0x000fea0003800200 */
.L_x_33407:
        /* <DEDUP_REMOVED lines=20> */
.L_x_33418:
        /* <DEDUP_REMOVED lines=13> */
.L_x_33420:
[----:B------:R-:W-:Y:S05]  /*1c570*/  BSYNC.RECONVERGENT B5 ;  /* 0x0000000000057941 */ /* 0x000fea0003800200 */
.L_x_33419:
        /* <DEDUP_REMOVED lines=54> */
.L_x_33417:
[----:B------:R-:W-:Y:S05]  /*1c8e0*/  BSYNC.RECONVERGENT B4 ;  /* 0x0000000000047941 */ /* 0x000fea0003800200 */
.L_x_33416:
        /* <DEDUP_REMOVED lines=10> */
.L_x_33415:
[----:B------:R-:W-:Y:S05]  /*1c990*/  BSYNC.RECONVERGENT B3 ;  /* 0x0000000000037941 */ /* 0x000fea0003800200 */
.L_x_33414:
        /* <DEDUP_REMOVED lines=20> */
.L_x_33425:
        /* <DEDUP_REMOVED lines=13> */
.L_x_33427:
[----:B------:R-:W-:Y:S05]  /*1cbb0*/  BSYNC.RECONVERGENT B5 ;  /* 0x0000000000057941 */ /* 0x000fea0003800200 */
.L_x_33426:
        /* <DEDUP_REMOVED lines=54> */
.L_x_33424:
[----:B------:R-:W-:Y:S05]  /*1cf20*/  BSYNC.RECONVERGENT B4 ;  /* 0x0000000000047941 */ /* 0x000fea0003800200 */
.L_x_33423:
        /* <DEDUP_REMOVED lines=10> */
.L_x_33422:
[----:B------:R-:W-:Y:S05]  /*1cfd0*/  BSYNC.RECONVERGENT B3 ;  /* 0x0000000000037941 */ /* 0x000fea0003800200 */
.L_x_33421:
        /* <DEDUP_REMOVED lines=19> */
.L_x_33431:
        /* <DEDUP_REMOVED lines=13> */
.L_x_33433:
[----:B------:R-:W-:Y:S05]  /*1d1e0*/  BSYNC.RECONVERGENT B4 ;  /* 0x0000000000047941 */ /* 0x000fea0003800200 */
.L_x_33432:
        /* <DEDUP_REMOVED lines=54> */
.L_x_33430:
[----:B------:R-:W-:Y:S05]  /*1d550*/  BSYNC.RECONVERGENT B3 ;  /* 0x0000000000037941 */ /* 0x000fea0003800200 */
.L_x_33429:
        /* <DEDUP_REMOVED lines=11> */
.L_x_33378:
        /* <DEDUP_REMOVED lines=21> */
.L_x_33438:
        /* <DEDUP_REMOVED lines=13> */
.L_x_33440:
[----:B------:R-:W-:Y:S05]  /*1d830*/  BSYNC.RECONVERGENT B5 ;  /* 0x0000000000057941 */ /* 0x000fea0003800200 */
.L_x_33439:
        /* <DEDUP_REMOVED lines=54> */
.L_x_33437:
[----:B------:R-:W-:Y:S05]  /*1dba0*/  BSYNC.RECONVERGENT B4 ;  /* 0x0000000000047941 */ /* 0x000fea0003800200 */
.L_x_33436:
        /* <DEDUP_REMOVED lines=9> */
.L_x_33435:
[----:B------:R-:W-:Y:S05]  /*1dc40*/  BSYNC.RECONVERGENT B3 ;  /* 0x0000000000037941 */ /* 0x000fea0003800200 */
.L_x_33434:
        /* <DEDUP_REMOVED lines=17> */
.L_x_33445:
        /* <DEDUP_REMOVED lines=13> */
.L_x_33447:
[----:B------:R-:W-:Y:S05]  /*1de30*/  BSYNC.RECONVERGENT B5 ;  /* 0x0000000000057941 */ /* 0x000fea0003800200 */
.L_x_33446:
        /* <DEDUP_REMOVED lines=54> */
.L_x_33444:
[----:B------:R-:W-:Y:S05]  /*1e1a0*/  BSYNC.RECONVERGENT B4 ;  /* 0x0000000000047941 */ /* 0x000fea0003800200 */
.L_x_33443:
        /* <DEDUP_REMOVED lines=9> */
.L_x_33442:
[----:B------:R-:W-:Y:S05]  /*1e240*/  BSYNC.RECONVERGENT B3 ;  /* 0x0000000000037941 */ /* 0x000fea0003800200 */
.L_x_33441:
        /* <DEDUP_REMOVED lines=17> */
.L_x_33452:
        /* <DEDUP_REMOVED lines=13> */
.L_x_33454:
[----:B------:R-:W-:Y:S05]  /*1e430*/  BSYNC.RECONVERGENT B5 ;  /* 0x0000000000057941 */ /* 0x000fea0003800200 */
.L_x_33453:
        /* <DEDUP_REMOVED lines=54> */
.L_x_33451:
[----:B------:R-:W-:Y:S05]  /*1e7a0*/  BSYNC.RECONVERGENT B4 ;  /* 0x0000000000047941 */ /* 0x000fea0003800200 */
.L_x_33450:
        /* <DEDUP_REMOVED lines=9> */
.L_x_33449:
[----:B------:R-:W-:Y:S05]  /*1e840*/  BSYNC.RECONVERGENT B3 ;  /* 0x0000000000037941 */ /* 0x000fea0003800200 */
.L_x_33448:
        /* <DEDUP_REMOVED lines=17> */
.L_x_33459:
        /* <DEDUP_REMOVED lines=13> */
.L_x_33461:
[----:B------:R-:W-:Y:S05]  /*1ea30*/  BSYNC.RECONVERGENT B5 ;  /* 0x0000000000057941 */ /* 0x000fea0003800200 */
.L_x_33460:
        /* <DEDUP_REMOVED lines=54> */
.L_x_33458:
[----:B------:R-:W-:Y:S05]  /*1eda0*/  BSYNC.RECONVERGENT B4 ;  /* 0x0000000000047941 */ /* 0x000fea0003800200 */
.L_x_33457:
        /* <DEDUP_REMOVED lines=9> */
.L_x_33456:
[----:B------:R-:W-:Y:S05]  /*1ee40*/  BSYNC.RECONVERGENT B3 ;  /* 0x0000000000037941 */ /* 0x000fea0003800200 */
.L_x_33455:
        /* <DEDUP_REMOVED lines=17> */
.L_x_33466:
        /* <DEDUP_REMOVED lines=13> */
.L_x_33468:
[----:B------:R-:W-:Y:S05]  /*1f030*/  BSYNC.RECONVERGENT B5 ;  /* 0x0000000000057941 */ /* 0x000fea0003800200 */
.L_x_33467:
        /* <DEDUP_REMOVED lines=54> */
.L_x_33465:
[----:B------:R-:W-:Y:S05]  /*1f3a0*/  BSYNC.RECONVERGENT B4 ;  /* 0x0000000000047941 */ /* 0x000fea0003800200 */
.L_x_33464:
        /* <DEDUP_REMOVED lines=9> */
.L_x_33463:
[----:B------:R-:W-:Y:S05]  /*1f440*/  BSYNC.RECONVERGENT B3 ;  /* 0x0000000000037941 */ /* 0x000fea0003800200 */
.L_x_33462:
        /* <DEDUP_REMOVED lines=17> */
.L_x_33473:
        /* <DEDUP_REMOVED lines=13> */
.L_x_33475:
[----:B------:R-:W-:Y:S05]  /*1f630*/  BSYNC.RECONVERGENT B5 ;  /* 0x0000000000057941 */ /* 0x000fea0003800200 */
.L_x_33474:
        /* <DEDUP_REMOVED lines=54> */
.L_x_33472:
[----:B------:R-:W-:Y:S05]  /*1f9a0*/  BSYNC.RECONVERGENT B4 ;  /* 0x0000000000047941 */ /* 0x000fea0003800200 */
.L_x_33471:
        /* <DEDUP_REMOVED lines=9> */
.L_x_33470:
[----:B------:R-:W-:Y:S05]  /*1fa40*/  BSYNC.RECONVERGENT B3 ;  /* 0x0000000000037941 */ /* 0x000fea0003800200 */
.L_x_33469:
        /* <DEDUP_REMOVED lines=17> */
.L_x_33480:
        /* <DEDUP_REMOVED lines=13> */
.L_x_33482:
[----:B------:R-:W-:Y:S05]  /*1fc30*/  BSYNC.RECONVERGENT B5 ;  /* 0x0000000000057941 */ /* 0x000fea0003800200 */
.L_x_33481:
        /* <DEDUP_REMOVED lines=54> */
.L_x_33479:
[----:B------:R-:W-:Y:S05]  /*1ffa0*/  BSYNC.RECONVERGENT B4 ;  /* 0x0000000000047941 */ /* 0x000fea0003800200 */
.L_x_33478:
        /* <DEDUP_REMOVED lines=9> */
.L_x_33477:
[----:B------:R-:W-:Y:S05]  /*20040*/  BSYNC.RECONVERGENT B3 ;  /* 0x0000000000037941 */ /* 0x000fea0003800200 */
.L_x_33476:
        /* <DEDUP_REMOVED lines=20> */
.L_x_33485:
        /* <DEDUP_REMOVED lines=13> */
.L_x_33487:
[----:B------:R-:W-:Y:S05]  /*20260*/  BSYNC.RECONVERGENT B4 ;  /* 0x0000000000047941 */ /* 0x000fea0003800200 */
.L_x_33486:
[----:B------:R-:W-:Y:S01]  /*20270*/  IMAD.WIDE.U32 R140, R146, -0x326172a9, RZ ;  /* 0xcd9e8d57928c7825 */ /* 0x000fe200078e00ff */
[----:B------:R-:W-:Y:S01]  /*20280*/  LOP3.LUT R142, R10, UR5, R157, 0x96, !PT ;  /* 0x000000050a8e7c12 */ /* 0x000fe2000f8e969d */
[----:B------:R-:W-:Y:S02]  /*20290*/  UIADD3 UR21, UPT, UPT, UR4, -0x61c88647, URZ ;  /* 0x9e3779b904157890 */ /* 0x000fe4000fffe0ff */
[----:B------:R-:W-:Y:S01]  /*202a0*/  HFMA2 R11, -RZ, RZ, 0, 0 ;  /* 0x00000000ff0b7431 */ /* 0x000fe200000001ff */
        /* <DEDUP_REMOVED lines=50> */
.L_x_33484:
[----:B------:R-:W-:Y:S05]  /*205d0*/  BSYNC.RECONVERGENT B3 ;  /* 0x0000000000037941 */ /* 0x000fea0003800200 */
.L_x_33483:
        /* <DEDUP_REMOVED lines=9> */
.L_x_33428:
[----:B------:R-:W-:Y:S05]  /*20670*/  BSYNC.RECONVERGENT B2 ;  /* 0x0000000000027941 */ /* 0x000fea0003800200 */
.L_x_33377:
        /* <DEDUP_REMOVED lines=25> */
.L_x_33374:
[----:B------:R-:W-:Y:S05]  /*20810*/  BSYNC.RECONVERGENT B1 ;  /* 0x0000000000017941 */ /* 0x000fea0003800200 */
.L_x_33373:
        /* <DEDUP_REMOVED lines=152> */
.L_x_33511:
        /* <DEDUP_REMOVED lines=54> */
[----:B------:R-:W-:Y:S02]  /*21500*/  F2FP.F16.F32.PACK_AB R137, R138, R137 ;  /* 0x000000898a89723e */ /* 0x000fe400000000ff */
[----:B------:R-:W-:Y:S02]  /*21510*/  F2FP.F16.F32.PACK_AB R138, R158, R139 ;  /* 0x0000008b9e8a723e */ /* 0x000fe400000000ff */
[----:B------:R-:W-:-:S05]  /*21520*/  F2FP.F16.F32.PACK_AB R139, R162, R155 ;  /* 0x0000009ba28b723e */ /* 0x000fca00000000ff */
[----:B------:R0:W-:Y:S02]  /*21530*/  STG.E.128 desc[UR6][R156.64], R136 ;  /* 0x000000889c007986 */ /* 0x0001e4000c101d06 */
.L_x_33492:
[----:B------:R-:W-:Y:S05]  /*21540*/  BSYNC.RECONVERGENT B2 ;  /* 0x0000000000027941 */ /* 0x000fea0003800200 */
.L_x_33491:
        /* <DEDUP_REMOVED lines=30> */
[----:B------:R-:W-:Y:S01]  /*21730*/  F2FP.F16.F32.PACK_AB R137, R138, R137 ;  /* 0x000000898a89723e */ /* 0x000fe200000000ff */
[----:B------:R-:W-:Y:S01]  /*21740*/  VIADD R149, R149, 0x20 ;  /* 0x0000002095957836 */ /* 0x000fe20000000000 */
[----:B------:R-:W-:Y:S02]  /*21750*/  F2FP.F16.F32.PACK_AB R138, R150, R139 ;  /* 0x0000008b968a723e */ /* 0x000fe400000000ff */
[----:B------:R-:W-:-:S05]  /*21760*/  F2FP.F16.F32.PACK_AB R139, R160, R155 ;  /* 0x0000009ba08b723e */ /* 0x000fca00000000ff */
[----:B------:R1:W-:Y:S02]  /*21770*/  STG.E.128 desc[UR6][R156.64], R136 ;  /* 0x000000889c007986 */ /* 0x0003e4000c101d06 */
.L_x_33494:
[----:B------:R-:W-:Y:S05]  /*21780*/  BSYNC.RECONVERGENT B2 ;  /* 0x0000000000027941 */ /* 0x000fea0003800200 */
.L_x_33493:
        /* <DEDUP_REMOVED lines=35> */
.L_x_33496:
[----:B------:R-:W-:Y:S05]  /*219c0*/  BSYNC.RECONVERGENT B2 ;  /* 0x0000000000027941 */ /* 0x000fea0003800200 */
.L_x_33495:
        /* <DEDUP_REMOVED lines=35> */
.L_x_33498:
[----:B------:R-:W-:Y:S05]  /*21c00*/  BSYNC.RECONVERGENT B2 ;  /* 0x0000000000027941 */ /* 0x000fea0003800200 */
.L_x_33497:
        /* <DEDUP_REMOVED lines=29> */
[----:B0-----:R-:W-:Y:S01]  /*21de0*/  IMAD.WIDE.U32 R150, R149, 0x10, R150 ;  /* 0x0000001095967825 */ /* 0x001fe200078e0096 */
[----:B------:R-:W-:-:S05]  /*21df0*/  F2FP.F16.F32.PACK_AB R136, R153, R152 ;  /* 0x000000989988723e */ /* 0x000fca00000000ff */
[----:B------:R4:W-:Y:S02]  /*21e00*/  STG.E.128 desc[UR6][R150.64], R136 ;  /* 0x0000008896007986 */ /* 0x0009e4000c101d06 */
.L_x_33490:
[----:B------:R-:W-:Y:S05]  /*21e10*/  BSYNC.RECONVERGENT B1 ;  /* 0x0000000000017941 */ /* 0x000fea0003800200 */
.L_x_33489:
[----:B01234-:R-:W0:Y:S02]  /*21e20*/  LDC.64 R136, c[0x0][0x380] ;  /* 0x0000e000ff887b82 */ /* 0x01fe240000000a00 */
[----:B0-----:R-:W-:-:S04]  /*21e30*/  LEA R147, R136, R147, 0x2 ;  /* 0x0000009388937211 */ /* 0x001fc800078e10ff */
[----:B------:R-:W-:-:S13]  /*21e40*/  ISETP.GE.AND P0, PT, R147, R137, PT ;  /* 0x000000899300720c */ /* 0x000fda0003f06270 */
[----:B------:R-:W-:Y:S05]  /*21e50*/  @!P0 BRA `(.L_x_33499) ;  /* 0xfffffdec00fc8947 */ /* 0x000fea000383ffff */
[----:B------:R-:W-:Y:S05]  /*21e60*/  BSYNC B0 ;  /* 0x0000000000007941 */ /* 0x000fea0003800000 */
.L_x_32904:
[----:B------:R-:W-:Y:S05]  /*21e70*/  EXIT ;  /* 0x000000000000794d */ /* 0x000fea0003800000 */
.L_x_33488:
        /* <DEDUP_REMOVED lines=8> */
.L_x_33501:
[----:B------:R-:W-:Y:S05]  /*21f00*/  BSYNC B1 ;  /* 0x0000000000017941 */ /* 0x000fea0003800000 */
.L_x_33500:
        /* <DEDUP_REMOVED lines=9> */
.L_x_33502:
[----:B------:R-:W-:Y:S01]  /*21fa0*/  HFMA2 R154, -RZ, RZ, 0, 2.384185791015625e-07 ;  /* 0x00000004ff9a7431 */ /* 0x000fe200000001ff */
[----:B------:R-:W-:-:S05]  /*21fb0*/  MOV R153, R162 ;  /* 0x000000a200997202 */ /* 0x000fca0000000f00 */
[----:B------:R-:W-:-:S04]  /*21fc0*/  FADD.FTZ R159, R158, R153 ;  /* 0x000000999e9f7221 */ /* 0x000fc80000010000 */
[----:B------:R-:W-:-:S07]  /*21fd0*/  IMAD.MOV.U32 R163, RZ, RZ, R159 ;  /* 0x000000ffffa37224 */ /* 0x000fce00078e009f */
[----:B------:R-:W-:Y:S05]  /*21fe0*/  WARPSYNC.COLLECTIVE R156, `(.L_x_33503) ;  /* 0x000000009c087348 */ /* 0x000fea0003c00000 */
[----:B------:R0:W1:Y:S02]  /*21ff0*/  SHFL.BFLY P6, R162, R163, R154, R155 ;  /* 0x0c00009aa3a27389 */ /* 0x00006400000c009b */
[----:B01----:R-:W-:Y:S05]  /*22000*/  ENDCOLLECTIVE ;  /* 0x000000000000791b */ /* 0x003fea0003800000 */
.L_x_33503:
[----:B------:R-:W-:Y:S02]  /*22010*/  IMAD.MOV.U32 R154, RZ, RZ, 0x8 ;  /* 0x00000008ff9a7424 */ /* 0x000fe400078e00ff */
[----:B------:R-:W-:-:S04]  /*22020*/  IMAD.MOV.U32 R138, RZ, RZ, R162 ;  /* 0x000000ffff8a7224 */ /* 0x000fc800078e00a2 */
[----:B------:R-:W-:-:S05]  /*22030*/  FADD.FTZ R160, R159, R138 ;  /* 0x0000008a9fa07221 */ /* 0x000fca0000010000 */
[----:B------:R-:W-:-:S07]  /*22040*/  MOV R163, R160 ;  /* 0x000000a000a37202 */ /* 0x000fce0000000f00 */
[----:B------:R-:W-:Y:S05]  /*22050*/  WARPSYNC.COLLECTIVE R156, `(.L_x_33504) ;  /* 0x000000009c087348 */ /* 0x000fea0003c00000 */
[----:B------:R0:W1:Y:S02]  /*22060*/  SHFL.BFLY P6, R162, R163, R154, R155 ;  /* 0x0c00009aa3a27389 */ /* 0x00006400000c009b */
[----:B01----:R-:W-:Y:S05]  /*22070*/  ENDCOLLECTIVE ;  /* 0x000000000000791b */ /* 0x003fea0003800000 */
.L_x_33504:
        /* <DEDUP_REMOVED lines=8> */
.L_x_33505:
        /* <DEDUP_REMOVED lines=89> */
.L_x_33506:
[----:B------:R-:W-:Y:S01]  /*22690*/  HFMA2 R154, -RZ, RZ, 0, 1.1920928955078125e-07 ;  /* 0x00000002ff9a7431 */ /* 0x000fe200000001ff */
[----:B------:R-:W-:-:S05]  /*226a0*/  MOV R139, R162 ;  /* 0x000000a2008b7202 */ /* 0x000fca0000000f00 */
[----:B------:R-:W-:-:S04]  /*226b0*/  FADD.FTZ R139, R138, R139 ;  /* 0x0000008b8a8b7221 */ /* 0x000fc80000010000 */
[----:B------:R-:W-:-:S07]  /*226c0*/  IMAD.MOV.U32 R163, RZ, RZ, R139 ;  /* 0x000000ffffa37224 */ /* 0x000fce00078e008b */
[----:B------:R-:W-:Y:S05]  /*226d0*/  WARPSYNC.COLLECTIVE R156, `(.L_x_33507) ;  /* 0x000000009c087348 */ /* 0x000fea0003c00000 */
[----:B------:R0:W1:Y:S02]  /*226e0*/  SHFL.BFLY P6, R162, R163, R154, R155 ;  /* 0x0c00009aa3a27389 */ /* 0x00006400000c009b */
[----:B01----:R-:W-:Y:S05]  /*226f0*/  ENDCOLLECTIVE ;  /* 0x000000000000791b */ /* 0x003fea0003800000 */
.L_x_33507:
[----:B------:R-:W-:Y:S02]  /*22700*/  IMAD.MOV.U32 R154, RZ, RZ, 0x4 ;  /* 0x00000004ff9a7424 */ /* 0x000fe400078e00ff */
[----:B------:R-:W-:-:S04]  /*22710*/  IMAD.MOV.U32 R158, RZ, RZ, R162 ;  /* 0x000000ffff9e7224 */ /* 0x000fc800078e00a2 */
[----:B------:R-:W-:-:S05]  /*22720*/  FADD.FTZ R158, R139, R158 ;  /* 0x0000009e8b9e7221 */ /* 0x000fca0000010000 */
[----:B------:R-:W-:-:S07]  /*22730*/  MOV R163, R158 ;  /* 0x0000009e00a37202 */ /* 0x000fce0000000f00 */
[----:B------:R-:W-:Y:S05]  /*22740*/  WARPSYNC.COLLECTIVE R156, `(.L_x_33508) ;  /* 0x000000009c087348 */ /* 0x000fea0003c00000 */
[----:B------:R0:W1:Y:S02]  /*22750*/  SHFL.BFLY P6, R162, R163, R154, R155 ;  /* 0x0c00009aa3a27389 */ /* 0x00006400000c009b */
[----:B01----:R-:W-:Y:S05]  /*22760*/  ENDCOLLECTIVE ;  /* 0x000000000000791b */ /* 0x003fea0003800000 */
.L_x_33508:
[----:B------:R-:W-:Y:S01]  /*22770*/  HFMA2 R154, -RZ, RZ, 0, 4.76837158203125e-07 ;  /* 0x00000008ff9a7431 */ /* 0x000fe200000001ff */
[----:B------:R-:W-:-:S05]  /*22780*/  MOV R159, R162 ;  /* 0x000000a2009f7202 */ /* 0x000fca0000000f00 */
[----:B------:R-:W-:-:S04]  /*22790*/  FADD.FTZ R159, R158, R159 ;  /* 0x0000009f9e9f7221 */ /* 0x000fc80000010000 */
[----:B------:R-:W-:-:S07]  /*227a0*/  IMAD.MOV.U32 R163, RZ, RZ, R159 ;  /* 0x000000ffffa37224 */ /* 0x000fce00078e009f */
[----:B------:R-:W-:Y:S05]  /*227b0*/  WARPSYNC.COLLECTIVE R156, `(.L_x_33509) ;  /* 0x000000009c087348 */ /* 0x000fea0003c00000 */
[----:B------:R0:W1:Y:S02]  /*227c0*/  SHFL.BFLY P6, R162, R163, R154, R155 ;  /* 0x0c00009aa3a27389 */ /* 0x00006400000c009b */
[----:B01----:R-:W-:Y:S05]  /*227d0*/  ENDCOLLECTIVE ;  /* 0x000000000000791b */ /* 0x003fea0003800000 */
.L_x_33509:
[----:B------:R-:W-:Y:S02]  /*227e0*/  IMAD.MOV.U32 R154, RZ, RZ, 0x10 ;  /* 0x00000010ff9a7424 */ /* 0x000fe400078e00ff */
[----:B------:R-:W-:-:S04]  /*227f0*/  IMAD.MOV.U32 R160, RZ, RZ, R162 ;  /* 0x000000ffffa07224 */ /* 0x000fc800078e00a2 */
[----:B------:R-:W-:-:S05]  /*22800*/  FADD.FTZ R160, R159, R160 ;  /* 0x000000a09fa07221 */ /* 0x000fca0000010000 */
[----:B------:R-:W-:-:S07]  /*22810*/  MOV R163, R160 ;  /* 0x000000a000a37202 */ /* 0x000fce0000000f00 */
[----:B------:R-:W-:Y:S05]  /*22820*/  WARPSYNC.COLLECTIVE R156, `(.L_x_33510) ;  /* 0x000000009c087348 */ /* 0x000fea0003c00000 */
[----:B------:R0:W1:Y:S02]  /*22830*/  SHFL.BFLY P6, R162, R163, R154, R155 ;  /* 0x0c00009aa3a27389 */ /* 0x00006400000c009b */
[----:B01----:R-:W-:Y:S05]  /*22840*/  ENDCOLLECTIVE ;  /* 0x000000000000791b */ /* 0x003fea0003800000 */
.L_x_33510:
[----:B------:R-:W-:Y:S01]  /*22850*/  MOV R161, R162 ;  /* 0x000000a200a17202 */ /* 0x000fe20000000f00 */
[----:B------:R-:W-:Y:S06]  /*22860*/  BRA `(.L_x_33511) ;  /* 0xffffffe8004c7947 */ /* 0x000fec000383ffff */
.L_x_33512:
        /* <DEDUP_REMOVED lines=9> */
.L_x_45890:


//--------------------- .text._ZN10layer_norm13ln_fwd_kernelINS_13Kernel_traitsIf6__halffS2_fjLj1280ELj1ELj4ELj1ELj16ENS_18Kernel_traits_baseILj1280EfS2_fS2_fjLj128EEEEELb1ELb0ELb1ELb1EEEvNS_9FwdParamsE --------------------------
	.section	.text._ZN10layer_norm13ln_fwd_kernelINS_13Kernel_traitsIf6__halffS2_fjLj1280ELj1ELj4ELj1ELj16ENS_18Kernel_traits_baseILj1280EfS2_fS2_fjLj128EEEEELb1ELb0ELb1ELb1EEEvNS_9FwdParamsE,"ax",@progbits
	.align	128
        .global         _ZN10layer_norm13ln_fwd_kernelINS_13Kernel_traitsIf6__halffS2_fjLj1280ELj1ELj4ELj1ELj16ENS_18Kernel_traits_baseILj1280EfS2_fS2_fjLj128EEEEELb1ELb0ELb1ELb1EEEvNS_9FwdParamsE
        .type           _ZN10layer_norm13ln_fwd_kernelINS_13Kernel_traitsIf6__halffS2_fjLj1280ELj1ELj4ELj1ELj16ENS_18Kernel_traits_baseILj1280EfS2_fS2_fjLj128EEEEELb1ELb0ELb1ELb1EEEvNS_9FwdParamsE,@function
        .size           _ZN10layer_norm13ln_fwd_kernelINS_13Kernel_traitsIf6__halffS2_fjLj1280ELj1ELj4ELj1ELj16ENS_18Kernel_traits_baseILj1280EfS2_fS2_fjLj128EEEEELb1ELb0ELb1ELb1EEEvNS_9FwdParamsE,(.L_x_45891 - _ZN10layer_norm13ln_fwd_kernelINS_13Kernel_traitsIf6__halffS2_fjLj1280ELj1ELj4ELj1ELj16ENS_18Kernel_traits_baseILj1280EfS2_fS2_fjLj128EEEEELb1ELb0ELb1ELb1EEEvNS_9FwdParamsE)
        .other          _ZN10layer_norm13ln_fwd_kernelINS_13Kernel_traitsIf6__halffS2_fjLj1280ELj1ELj4ELj1ELj16ENS_18Kernel_traits_baseILj1280EfS2_fS2_fjLj128EEEEELb1ELb0ELb1ELb1EEEvNS_9FwdParamsE,@"STO_CUDA_ENTRY STV_DEFAULT"
_ZN10layer_norm13ln_fwd_kernelINS_13Kernel_traitsIf6__halffS2_fjLj1280ELj1ELj4ELj1ELj16ENS_18Kernel_traits_baseILj1280EfS2_fS2_fjLj128EEEEELb1ELb0ELb1ELb1EEEvNS_9FwdParamsE:
.text._ZN10layer_norm13ln_fwd_kernelINS_13Kernel_traitsIf6__halffS2_fjLj1280ELj1ELj4ELj1ELj16ENS_18Kernel_traits_baseILj1280EfS2_fS2_fjLj128EEEEELb1ELb0ELb1ELb1EEEvNS_9FwdParamsE:
        /* <DEDUP_REMOVED lines=73> */
.L_x_33513:
        /* <DEDUP_REMOVED lines=32> */
.L_x_33514:
        /* <DEDUP_REMOVED lines=71> */
.L_x_34090:
        /* <DEDUP_REMOVED lines=68> */
.L_x_33522:
        /* <DEDUP_REMOVED lines=13> */
.L_x_33524:
[----:B------:R-:W-:Y:S05]  /*1010*/  BSYNC.RECONVERGENT B4 ;  /* 0x0000000000047941 */ /* 0x000fea0003800200 */
.L_x_33523:
        /* <DEDUP_REMOVED lines=42> */
.L_x_33521:
[----:B------:R-:W-:Y:S05]  /*12c0*/  BSYNC.RECONVERGENT B3 ;  /* 0x0000000000037941 */ /* 0x000fea0003800200 */
.L_x_33520:
        /* <DEDUP_REMOVED lines=10> */
.L_x_33519:
[----:B------:R-:W-:Y:S05]  /*1370*/  BSYNC.RECONVERGENT B2 ;  /* 0x0000000000027941 */ /* 0x000fea0003800200 */
.L_x_33518:
        /* <DEDUP_REMOVED lines=20> */
.L_x_33529:
        /* <DEDUP_REMOVED lines=13> */
.L_x_33531:
[----:B------:R-:W-:Y:S05]  /*1590*/  BSYNC.RECONVERGENT B4 ;  /* 0x0000000000047941 */ /* 0x000fea0003800200 */
.L_x_33530:
        /* <DEDUP_REMOVED lines=43> */
.L_x_33528:
[----:B------:R-:W-:Y:S05]  /*1850*/  BSYNC.RECONVERGENT B3 ;  /* 0x0000000000037941 */ /* 0x000fea0003800200 */
.L_x_33527:
        /* <DEDUP_REMOVED lines=10> */
.L_x_33526:
[----:B------:R-:W-:Y:S05]  /*1900*/  BSYNC.RECONVERGENT B2 ;  /* 0x0000000000027941 */ /* 0x000fea0003800200 */
.L_x_33525:
        /* <DEDUP_REMOVED lines=20> */
.L_x_33536:
        /* <DEDUP_REMOVED lines=13> */
.L_x_33538:
[----:B------:R-:W-:Y:S05]  /*1b20*/  BSYNC.RECONVERGENT B4 ;  /* 0x0000000000047941 */ /* 0x000fea0003800200 */
.L_x_33537:
        /* <DEDUP_REMOVED lines=42> */
.L_x_33535:
[----:B------:R-:W-:Y:S05]  /*1dd0*/  BSYNC.RECONVERGENT B3 ;  /* 0x0000000000037941 */ /* 0x000fea0003800200 */
.L_x_33534:
        /* <DEDUP_REMOVED lines=10> */
.L_x_33533:
[----:B------:R-:W-:Y:S05]  /*1e80*/  BSYNC.RECONVERGENT B2 ;  /* 0x0000000000027941 */ /* 0x000fea0003800200 */
.L_x_33532:
        /* <DEDUP_REMOVED lines=20> */
.L_x_33543:
        /* <DEDUP_REMOVED lines=13> */
.L_x_33545:
[----:B------:R-:W-:Y:S05]  /*20a0*/  BSYNC.RECONVERGENT B4 ;  /* 0x0000000000047941 */ /* 0x000fea0003800200 */
.L_x_33544:
        /* <DEDUP_REMOVED lines=43> */
.L_x_33542:
[----:B------:R-:W-:Y:S05]  /*2360*/  BSYNC.RECONVERGENT B3 ;  /* 0x0000000000037941 */ /* 0x000fea0003800200 */
.L_x_33541:
        /* <DEDUP_REMOVED lines=10> */
.L_x_33540:
[----:B------:R-:W-:Y:S05]  /*2410*/  BSYNC.RECONVERGENT B2 ;  /* 0x0000000000027941 */ /* 0x000fea0003800200 */
.L_x_33539:
        /* <DEDUP_REMOVED lines=20> */
.L_x_33550:
        /* <DEDUP_REMOVED lines=13> */
.L_x_33552:
[----:B------:R-:W-:Y:S05]  /*2630*/  BSYNC.RECONVERGENT B4 ;  /* 0x0000000000047941 */ /* 0x000fea0003800200 */
.L_x_33551:
        /* <DEDUP_REMOVED lines=42> */
.L_x_33549:
[----:B------:R-:W-:Y:S05]  /*28e0*/  BSYNC.RECONVERGENT B3 ;  /* 0x0000000000037941 */ /* 0x000fea0003800200 */
.L_x_33548:
        /* <DEDUP_REMOVED lines=10> */
.L_x_33547:
[----:B------:R-:W-:Y:S05]  /*2990*/  BSYNC.RECONVERGENT B2 ;  /* 0x0000000000027941 */ /* 0x000fea0003800200 */
.L_x_33546:
        /* <DEDUP_REMOVED lines=20> */
.L_x_33557:
        /* <DEDUP_REMOVED lines=13> */
.L_x_33559:
[----:B------:R-:W-:Y:S05]  /*2bb0*/  BSYNC.RECONVERGENT B4 ;  /* 0x0000000000047941 */ /* 0x000fea0003800200 */
.L_x_33558:
        /* <DEDUP_REMOVED lines=43> */
.L_x_33556:
[----:B------:R-:W-:Y:S05]  /*2e70*/  BSYNC.RECONVERGENT B3 ;  /* 0x0000000000037941 */ /* 0x000fea0003800200 */
.L_x_33555:
        /* <DEDUP_REMOVED lines=10> */
.L_x_33554:
[----:B------:R-:W-:Y:S05]  /*2f20*/  BSYNC.RECONVERGENT B2 ;  /* 0x0000000000027941 */ /* 0x000fea0003800200 */
.L_x_33553:
        /* <DEDUP_REMOVED lines=20> */
.L_x_33564:
        /* <DEDUP_REMOVED lines=13> */
.L_x_33566:
[----:B------:R-:W-:Y:S05]  /*3140*/  BSYNC.RECONVERGENT B4 ;  /* 0x0000000000047941 */ /* 0x000fea0003800200 */
.L_x_33565:
        /* <DEDUP_REMOVED lines=42> */
.L_x_33563:
[----:B------:R-:W-:Y:S05]  /*33f0*/  BSYNC.RECONVERGENT B3 ;  /* 0x0000000000037941 */ /* 0x000fea0003800200 */
.L_x_33562:
        /* <DEDUP_REMOVED lines=10> */
.L_x_33561:
[----:B------:R-:W-:Y:S05]  /*34a0*/  BSYNC.RECONVERGENT B2 ;  /* 0x0000000000027941 */ /* 0x000fea0003800200 */
.L_x_33560:
        /* <DEDUP_REMOVED lines=19> */
.L_x_33570:
        /* <DEDUP_REMOVED lines=13> */
.L_x_33572:
[----:B------:R-:W-:Y:S05]  /*36b0*/  BSYNC.RECONVERGENT B3 ;  /* 0x0000000000037941 */ /* 0x000fea0003800200 */
.L_x_33571:
        /* <DEDUP_REMOVED lines=43> */
.L_x_33569:
[----:B------:R-:W-:Y:S05]  /*3970*/  BSYNC.RECONVERGENT B2 ;  /* 0x0000000000027941 */ /* 0x000fea0003800200 */
.L_x_33568:
        /* <DEDUP_REMOVED lines=11> */
.L_x_33517:
        /* <DEDUP_REMOVED lines=21> */
.L_x_33577:
        /* <DEDUP_REMOVED lines=13> */
.L_x_33579:
[----:B------:R-:W-:Y:S05]  /*3c50*/  BSYNC.RECONVERGENT B4 ;  /* 0x0000000000047941 */ /* 0x000fea0003800200 */
.L_x_33578:
        /* <DEDUP_REMOVED lines=35> */
[----:B------:R-:W-:Y:S01]  /*3e90*/  IMAD.WIDE.U32 R14, R14, -0x326172a9, RZ ;  /* 0xcd9e8d570e0e7825 */ /* 0x000fe200078e00ff */
[----:B------:R-:W-:-:S03]  /*3ea0*/  MOV R7, R155 ;  /* 0x0000009b00077202 */ /* 0x000fc60000000f00 */
[----:B------:R-:W-:Y:S01]  /*3eb0*/  IMAD.WIDE.U32 R18, R18, -0x2daee0ad, RZ ;  /* 0xd2511f5312127825 */ /* 0x000fe200078e00ff */
[----:B------:R-:W-:-:S03]  /*3ec0*/  LOP3.LUT R4, R148, R6, R15, 0x96, !PT ;  /* 0x0000000694047212 */ /* 0x000fc600078e960f */
[----:B------:R-:W-:Y:S01]  /*3ed0*/  IMAD.MOV.U32 R6, RZ, RZ, R14 ;  /* 0x000000ffff067224 */ /* 0x000fe200078e000e */
[----:B------:R-:W-:Y:S01]  /*3ee0*/  LOP3.LUT R3, R146, R12, R19, 0x96, !PT ;  /* 0x0000000c92037212 */ /* 0x000fe200078e9613 */
[----:B------:R-:W-:-:S07]  /*3ef0*/  IMAD.MOV.U32 R12, RZ, RZ, RZ ;  /* 0x000000ffff0c7224 */ /* 0x000fce00078e00ff */
.L_x_33576:
[----:B------:R-:W-:Y:S05]  /*3f00*/  BSYNC.RECONVERGENT B3 ;  /* 0x0000000000037941 */ /* 0x000fea0003800200 */
.L_x_33575:
        /* <DEDUP_REMOVED lines=9> */
.L_x_33574:
[----:B------:R-:W-:Y:S05]  /*3fa0*/  BSYNC.RECONVERGENT B2 ;  /* 0x0000000000027941 */ /* 0x000fea0003800200 */
.L_x_33573:
        /* <DEDUP_REMOVED lines=17> */
.L_x_33584:
        /* <DEDUP_REMOVED lines=13> */
.L_x_33586:
[----:B------:R-:W-:Y:S05]  /*4190*/  BSYNC.RECONVERGENT B4 ;  /* 0x0000000000047941 */ /* 0x000fea0003800200 */
.L_x_33585:
        /* <DEDUP_REMOVED lines=43> */
.L_x_33583:
[----:B------:R-:W-:Y:S05]  /*4450*/  BSYNC.RECONVERGENT B3 ;  /* 0x0000000000037941 */ /* 0x000fea0003800200 */
.L_x_33582:
        /* <DEDUP_REMOVED lines=9> */
.L_x_33581:
[----:B------:R-:W-:Y:S05]  /*44f0*/  BSYNC.RECONVERGENT B2 ;  /* 0x0000000000027941 */ /* 0x000fea0003800200 */
.L_x_33580:
        /* <DEDUP_REMOVED lines=17> */
.L_x_33591:
        /* <DEDUP_REMOVED lines=13> */
.L_x_33593:
[----:B------:R-:W-:Y:S05]  /*46e0*/  BSYNC.RECONVERGENT B4 ;  /* 0x0000000000047941 */ /* 0x000fea0003800200 */
.L_x_33592:
        /* <DEDUP_REMOVED lines=43> */
.L_x_33590:
[----:B------:R-:W-:Y:S05]  /*49a0*/  BSYNC.RECONVERGENT B3 ;  /* 0x0000000000037941 */ /* 0x000fea0003800200 */
.L_x_33589:
        /* <DEDUP_REMOVED lines=9> */
.L_x_33588:
[----:B------:R-:W-:Y:S05]  /*4a40*/  BSYNC.RECONVERGENT B2 ;  /* 0x0000000000027941 */ /* 0x000fea0003800200 */
.L_x_33587:
        /* <DEDUP_REMOVED lines=17> */
.L_x_33598:
        /* <DEDUP_REMOVED lines=13> */
.L_x_33600:
[----:B------:R-:W-:Y:S05]  /*4c30*/  BSYNC.RECONVERGENT B4 ;  /* 0x0000000000047941 */ /* 0x000fea0003800200 */
.L_x_33599:
        /* <DEDUP_REMOVED lines=43> */
.L_x_33597:
[----:B------:R-:W-:Y:S05]  /*4ef0*/  BSYNC.RECONVERGENT B3 ;  /* 0x0000000000037941 */ /* 0x000fea0003800200 */
.L_x_33596:
        /* <DEDUP_REMOVED lines=9> */
.L_x_33595:
[----:B------:R-:W-:Y:S05]  /*4f90*/  BSYNC.RECONVERGENT B2 ;  /* 0x0000000000027941 */ /* 0x000fea0003800200 */
.L_x_33594:
        /* <DEDUP_REMOVED lines=17> */
.L_x_33605:
        /* <DEDUP_REMOVED lines=13> */
.L_x_33607:
[----:B------:R-:W-:Y:S05]  /*5180*/  BSYNC.RECONVERGENT B4 ;  /* 0x0000000000047941 */ /* 0x000fea0003800200 */
.L_x_33606:
        /* <DEDUP_REMOVED lines=43> */
.L_x_33604:
[----:B------:R-:W-:Y:S05]  /*5440*/  BSYNC.RECONVERGENT B3 ;  /* 0x0000000000037941 */ /* 0x000fea0003800200 */
.L_x_33603:
        /* <DEDUP_REMOVED lines=9> */
.L_x_33602:
[----:B------:R-:W-:Y:S05]  /*54e0*/  BSYNC.RECONVERGENT B2 ;  /* 0x0000000000027941 */ /* 0x000fea0003800200 */
.L_x_33601:
        /* <DEDUP_REMOVED lines=17> */
.L_x_33612:
        /* <DEDUP_REMOVED lines=13> */
.L_x_33614:
[----:B------:R-:W-:Y:S05]  /*56d0*/  BSYNC.RECONVERGENT B4 ;  /* 0x0000000000047941 */ /* 0x000fea0003800200 */
.L_x_33613:
        /* <DEDUP_REMOVED lines=39> */
[----:B------:R-:W-:Y:S01]  /*5950*/  MOV R14, R18 ;  /* 0x00000012000e7202 */ /* 0x000fe20000000f00 */
[----:B------:R-:W-:Y:S01]  /*5960*/  IMAD.MOV.U32 R6, RZ, RZ, R20 ;  /* 0x000000ffff067224 */ /* 0x000fe200078e0014 */
[----:B------:R-:W-:Y:S01]  /*5970*/  LOP3.LUT R3, R146, R12, R17, 0x96, !PT ;  /* 0x0000000c92037212 */ /* 0x000fe200078e9611 */
[----:B------:R-:W-:-:S07]  /*5980*/  IMAD.MOV.U32 R18, RZ, RZ, R16 ;  /* 0x000000ffff127224 */ /* 0x000fce00078e0010 */
.L_x_33611:
[----:B------:R-:W-:Y:S05]  /*5990*/  BSYNC.RECONVERGENT B3 ;  /* 0x0000000000037941 */ /* 0x000fea0003800200 */
.L_x_33610:
        /* <DEDUP_REMOVED lines=9> */
.L_x_33609:
[----:B------:R-:W-:Y:S05]  /*5a30*/  BSYNC.RECONVERGENT B2 ;  /* 0x0000000000027941 */ /* 0x000fea0003800200 */
.L_x_33608:
        /* <DEDUP_REMOVED lines=17> */
.L_x_33619:
        /* <DEDUP_REMOVED lines=13> */
.L_x_33621:
[----:B------:R-:W-:Y:S05]  /*5c20*/  BSYNC.RECONVERGENT B4 ;  /* 0x0000000000047941 */ /* 0x000fea0003800200 */
.L_x_33620:
        /* <DEDUP_REMOVED lines=43> */
.L_x_33618:
[----:B------:R-:W-:Y:S05]  /*5ee0*/  BSYNC.RECONVERGENT B3 ;  /* 0x0000000000037941 */ /* 0x000fea0003800200 */
.L_x_33617:
        /* <DEDUP_REMOVED lines=9> */
.L_x_33616:
[----:B------:R-:W-:Y:S05]  /*5f80*/  BSYNC.RECONVERGENT B2 ;  /* 0x0000000000027941 */ /* 0x000fea0003800200 */
.L_x_33615:
        /* <DEDUP_REMOVED lines=16> */
.L_x_33624:
        /* <DEDUP_REMOVED lines=13> */
.L_x_33626:
[----:B------:R-:W-:Y:S05]  /*6160*/  BSYNC.RECONVERGENT B3 ;  /* 0x0000000000037941 */ /* 0x000fea0003800200 */
.L_x_33625:
        /* <DEDUP_REMOVED lines=43> */
.L_x_33623:
[----:B------:R-:W-:Y:S05]  /*6420*/  BSYNC.RECONVERGENT B2 ;  /* 0x0000000000027941 */ /* 0x000fea0003800200 */
.L_x_33622:
        /* <DEDUP_REMOVED lines=9> */
.L_x_33567:
[----:B------:R-:W-:Y:S05]  /*64c0*/  BSYNC.RECONVERGENT B1 ;  /* 0x0000000000017941 */ /* 0x000fea0003800200 */
.L_x_33516:
[----:B------:R-:W0:Y:S01]  /*64d0*/  LDC.64 R158, c[0x0][0x3a8] ;  /* 0x0000ea00ff9e7b82 */ /* 0x000e220000000a00 */
[----:B------:R-:W-:Y:S01]  /*64e0*/  BSSY.RECONVERGENT B1, `(.L_x_33627) ;  /* 0x0000019000017945 */ /* 0x000fe20003800200 */
[----:B0-----:R-:W-:-:S05]  /*64f0*/  IMAD.WIDE.U32 R12, R128, 0x20, R158 ;  /* 0x00000020800c7825 */ /* 0x001fca00078e009e */
[----:B-----5:R0:W-:Y:S04]  /*6500*/  STG.E.128 desc[UR8][R12.64], R40 ;  /* 0x000000280c007986 */ /* 0x0201e8000c101d08 */
        /* <DEDUP_REMOVED lines=22> */
.L_x_33628:
[----:B------:R-:W-:Y:S05]  /*6670*/  BSYNC.RECONVERGENT B1 ;  /* 0x0000000000017941 */ /* 0x000fea0003800200 */
.L_x_33627:
[----:B------:R-:W-:Y:S04]  /*6680*/  BSSY.RECONVERGENT B1, `(.L_x_33629) ;  /* 0x0000006000017945 */ /* 0x000fe80003800200 */
[----:B------:R-:W-:Y:S05]  /*6690*/  @!P1 BRA `(.L_x_33630) ;  /* 0x0000000000109947 */ /* 0x000fea0003800000 */
[----:B------:R-:W2:Y:S01]  /*66a0*/  LDC.64 R44, c[0x0][0x390] ;  /* 0x0000e400ff2c7b82 */ /* 0x000ea20000000a00 */
[----:B01----:R-:W-:-:S05]  /*66b0*/  IADD3 R13, PT, PT, R129, 0x20, RZ ;  /* 0x00000020810d7810 */ /* 0x003fca0007ffe0ff */
[----:B--2---:R-:W-:-:S06]  /*66c0*/  IMAD.WIDE.U32 R44, R13, 0x10, R44 ;  /* 0x000000100d2c7825 */ /* 0x004fcc00078e002c */
[----:B------:R-:W5:Y:S02]  /*66d0*/  LDG.E.128 R44, desc[UR8][R44.64] ;  /* 0x000000082c2c7981 */ /* 0x000f64000c1e1d00 */
.L_x_33630:
[----:B------:R-:W-:Y:S05]  /*66e0*/  BSYNC.RECONVERGENT B1 ;  /* 0x0000000000017941 */ /* 0x000fea0003800200 */
.L_x_33629:
        /* <DEDUP_REMOVED lines=28> */
.L_x_33637:
        /* <DEDUP_REMOVED lines=13> */
.L_x_33639:
[----:B------:R-:W-:Y:S05]  /*6980*/  BSYNC.RECONVERGENT B4 ;  /* 0x0000000000047941 */ /* 0x000fea0003800200 */
.L_x_33638:
        /* <DEDUP_REMOVED lines=41> */
.L_x_33636:
[----:B------:R-:W-:Y:S05]  /*6c20*/  BSYNC.RECONVERGENT B3 ;  /* 0x0000000000037941 */ /* 0x000fea0003800200 */
.L_x_33635:
        /* <DEDUP_REMOVED lines=10> */
.L_x_33634:
[----:B------:R-:W-:Y:S05]  /*6cd0*/  BSYNC.RECONVERGENT B2 ;  /* 0x0000000000027941 */ /* 0x000fea0003800200 */
.L_x_33633:
        /* <DEDUP_REMOVED lines=20> */
.L_x_33644:
        /* <DEDUP_REMOVED lines=13> */
.L_x_33646:
[----:B------:R-:W-:Y:S05]  /*6ef0*/  BSYNC.RECONVERGENT B4 ;  /* 0x0000000000047941 */ /* 0x000fea0003800200 */
.L_x_33645:
        /* <DEDUP_REMOVED lines=43> */
.L_x_33643:
[----:B------:R-:W-:Y:S05]  /*71b0*/  BSYNC.RECONVERGENT B3 ;  /* 0x0000000000037941 */ /* 0x000fea0003800200 */
.L_x_33642:
        /* <DEDUP_REMOVED lines=10> */
.L_x_33641:
[----:B------:R-:W-:Y:S05]  /*7260*/  BSYNC.RECONVERGENT B2 ;  /* 0x0000000000027941 */ /* 0x000fea0003800200 */
.L_x_33640:
        /* <DEDUP_REMOVED lines=20> */
.L_x_33651:
        /* <DEDUP_REMOVED lines=13> */
.L_x_33653:
[----:B------:R-:W-:Y:S05]  /*7480*/  BSYNC.RECONVERGENT B4 ;  /* 0x0000000000047941 */ /* 0x000fea0003800200 */
.L_x_33652:
        /* <DEDUP_REMOVED lines=42> */
.L_x_33650:
[----:B------:R-:W-:Y:S05]  /*7730*/  BSYNC.RECONVERGENT B3 ;  /* 0x0000000000037941 */ /* 0x000fea0003800200 */
.L_x_33649:
        /* <DEDUP_REMOVED lines=10> */
.L_x_33648:
[----:B------:R-:W-:Y:S05]  /*77e0*/  BSYNC.RECONVERGENT B2 ;  /* 0x0000000000027941 */ /* 0x000fea0003800200 */
.L_x_33647:
        /* <DEDUP_REMOVED lines=20> */
.L_x_33658:
        /* <DEDUP_REMOVED lines=13> */
.L_x_33660:
[----:B------:R-:W-:Y:S05]  /*7a00*/  BSYNC.RECONVERGENT B4 ;  /* 0x0000000000047941 */ /* 0x000fea0003800200 */
.L_x_33659:
        /* <DEDUP_REMOVED lines=43> */
.L_x_33657:
[----:B------:R-:W-:Y:S05]  /*7cc0*/  BSYNC.RECONVERGENT B3 ;  /* 0x0000000000037941 */ /* 0x000fea0003800200 */
.L_x_33656:
        /* <DEDUP_REMOVED lines=10> */
.L_x_33655:
[----:B------:R-:W-:Y:S05]  /*7d70*/  BSYNC.RECONVERGENT B2 ;  /* 0x0000000000027941 */ /* 0x000fea0003800200 */
.L_x_33654:
        /* <DEDUP_REMOVED lines=20> */
.L_x_33665:
        /* <DEDUP_REMOVED lines=13> */
.L_x_33667:
[----:B------:R-:W-:Y:S05]  /*7f90*/  BSYNC.RECONVERGENT B4 ;  /* 0x0000000000047941 */ /* 0x000fea0003800200 */
.L_x_33666:
        /* <DEDUP_REMOVED lines=42> */
.L_x_33664:
[----:B------:R-:W-:Y:S05]  /*8240*/  BSYNC.RECONVERGENT B3 ;  /* 0x0000000000037941 */ /* 0x000fea0003800200 */
.L_x_33663:
        /* <DEDUP_REMOVED lines=10> */
.L_x_33662:
[----:B------:R-:W-:Y:S05]  /*82f0*/  BSYNC.RECONVERGENT B2 ;  /* 0x0000000000027941 */ /* 0x000fea0003800200 */
.L_x_33661:
        /* <DEDUP_REMOVED lines=20> */
.L_x_33672:
        /* <DEDUP_REMOVED lines=13> */
.L_x_33674:
[----:B------:R-:W-:Y:S05]  /*8510*/  BSYNC.RECONVERGENT B4 ;  /* 0x0000000000047941 */ /* 0x000fea0003800200 */
.L_x_33673:
        /* <DEDUP_REMOVED lines=43> */
.L_x_33671:
[----:B------:R-:W-:Y:S05]  /*87d0*/  BSYNC.RECONVERGENT B3 ;  /* 0x0000000000037941 */ /* 0x000fea0003800200 */
.L_x_33670:
        /* <DEDUP_REMOVED lines=10> */
.L_x_33669:
[----:B------:R-:W-:Y:S05]  /*8880*/  BSYNC.RECONVERGENT B2 ;  /* 0x0000000000027941 */ /* 0x000fea0003800200 */
.L_x_33668:
        /* <DEDUP_REMOVED lines=20> */
.L_x_33679:
        /* <DEDUP_REMOVED lines=13> */
.L_x_33681:
[----:B------:R-:W-:Y:S05]  /*8aa0*/  BSYNC.RECONVERGENT B4 ;  /* 0x0000000000047941 */ /* 0x000fea0003800200 */
.L_x_33680:
        /* <DEDUP_REMOVED lines=42> */
.L_x_33678:
[----:B------:R-:W-:Y:S05]  /*8d50*/  BSYNC.RECONVERGENT B3 ;  /* 0x0000000000037941 */ /* 0x000fea0003800200 */
.L_x_33677:
        /* <DEDUP_REMOVED lines=10> */
.L_x_33676:
[----:B------:R-:W-:Y:S05]  /*8e00*/  BSYNC.RECONVERGENT B2 ;  /* 0x0000000000027941 */ /* 0x000fea0003800200 */
.L_x_33675:
        /* <DEDUP_REMOVED lines=19> */
.L_x_33685:
        /* <DEDUP_REMOVED lines=13> */
.L_x_33687:
[----:B------:R-:W-:Y:S05]  /*9010*/  BSYNC.RECONVERGENT B3 ;  /* 0x0000000000037941 */ /* 0x000fea0003800200 */
.L_x_33686:
        /* <DEDUP_REMOVED lines=42> */
.L_x_33684:
[----:B------:R-:W-:Y:S05]  /*92c0*/  BSYNC.RECONVERGENT B2 ;  /* 0x0000000000027941 */ /* 0x000fea0003800200 */
.L_x_33683:
        /* <DEDUP_REMOVED lines=11> */
.L_x_33632:
        /* <DEDUP_REMOVED lines=21> */
.L_x_33692:
        /* <DEDUP_REMOVED lines=13> */
.L_x_33694:
[----:B------:R-:W-:Y:S05]  /*95a0*/  BSYNC.RECONVERGENT B4 ;  /* 0x0000000000047941 */ /* 0x000fea0003800200 */
.L_x_33693:
        /* <DEDUP_REMOVED lines=41> */
.L_x_33691:
[----:B------:R-:W-:Y:S05]  /*9840*/  BSYNC.RECONVERGENT B3 ;  /* 0x0000000000037941 */ /* 0x000fea0003800200 */
.L_x_33690:
        /* <DEDUP_REMOVED lines=9> */
.L_x_33689:
[----:B------:R-:W-:Y:S05]  /*98e0*/  BSYNC.RECONVERGENT B2 ;  /* 0x0000000000027941 */ /* 0x000fea0003800200 */
.L_x_33688:
        /* <DEDUP_REMOVED lines=17> */
.L_x_33699:
        /* <DEDUP_REMOVED lines=13> */
.L_x_33701:
[----:B------:R-:W-:Y:S05]  /*9ad0*/  BSYNC.RECONVERGENT B4 ;  /* 0x0000000000047941 */ /* 0x000fea0003800200 */
.L_x_33700:
        /* <DEDUP_REMOVED lines=43> */
.L_x_33698:
[----:B------:R-:W-:Y:S05]  /*9d90*/  BSYNC.RECONVERGENT B3 ;  /* 0x0000000000037941 */ /* 0x000fea0003800200 */
.L_x_33697:
        /* <DEDUP_REMOVED lines=9> */
.L_x_33696:
[----:B------:R-:W-:Y:S05]  /*9e30*/  BSYNC.RECONVERGENT B2 ;  /* 0x0000000000027941 */ /* 0x000fea0003800200 */
.L_x_33695:
        /* <DEDUP_REMOVED lines=17> */
.L_x_33706:
        /* <DEDUP_REMOVED lines=13> */
.L_x_33708:
[----:B------:R-:W-:Y:S05]  /*a020*/  BSYNC.RECONVERGENT B4 ;  /* 0x0000000000047941 */ /* 0x000fea0003800200 */
.L_x_33707:
        /* <DEDUP_REMOVED lines=43> */
.L_x_33705:
[----:B------:R-:W-:Y:S05]  /*a2e0*/  BSYNC.RECONVERGENT B3 ;  /* 0x0000000000037941 */ /* 0x000fea0003800200 */
.L_x_33704:
        /* <DEDUP_REMOVED lines=9> */
.L_x_33703:
[----:B------:R-:W-:Y:S05]  /*a380*/  BSYNC.RECONVERGENT B2 ;  /* 0x0000000000027941 */ /* 0x000fea0003800200 */
.L_x_33702:
        /* <DEDUP_REMOVED lines=17> */
.L_x_33713:
        /* <DEDUP_REMOVED lines=13> */
.L_x_33715:
[----:B------:R-:W-:Y:S05]  /*a570*/  BSYNC.RECONVERGENT B4 ;  /* 0x0000000000047941 */ /* 0x000fea0003800200 */
.L_x_33714:
        /* <DEDUP_REMOVED lines=43> */
.L_x_33712:
[----:B------:R-:W-:Y:S05]  /*a830*/  BSYNC.RECONVERGENT B3 ;  /* 0x0000000000037941 */ /* 0x000fea0003800200 */
.L_x_33711:
        /* <DEDUP_REMOVED lines=9> */
.L_x_33710:
[----:B------:R-:W-:Y:S05]  /*a8d0*/  BSYNC.RECONVERGENT B2 ;  /* 0x0000000000027941 */ /* 0x000fea0003800200 */
.L_x_33709:
        /* <DEDUP_REMOVED lines=17> */
.L_x_33720:
        /* <DEDUP_REMOVED lines=13> */
.L_x_33722:
[----:B------:R-:W-:Y:S05]  /*aac0*/  BSYNC.RECONVERGENT B4 ;  /* 0x0000000000047941 */ /* 0x000fea0003800200 */
.L_x_33721:
        /* <DEDUP_REMOVED lines=43> */
.L_x_33719:
[----:B------:R-:W-:Y:S05]  /*ad80*/  BSYNC.RECONVERGENT B3 ;  /* 0x0000000000037941 */ /* 0x000fea0003800200 */
.L_x_33718:
        /* <DEDUP_REMOVED lines=9> */
.L_x_33717:
[----:B------:R-:W-:Y:S05]  /*ae20*/  BSYNC.RECONVERGENT B2 ;  /* 0x0000000000027941 */ /* 0x000fea0003800200 */
.L_x_33716:
        /* <DEDUP_REMOVED lines=17> */
.L_x_33727:
        /* <DEDUP_REMOVED lines=13> */
.L_x_33729:
[----:B------:R-:W-:Y:S05]  /*b010*/  BSYNC.RECONVERGENT B4 ;  /* 0x0000000000047941 */ /* 0x000fea0003800200 */
.L_x_33728:
        /* <DEDUP_REMOVED lines=43> */
.L_x_33726:
[----:B------:R-:W-:Y:S05]  /*b2d0*/  BSYNC.RECONVERGENT B3 ;  /* 0x0000000000037941 */ /* 0x000fea0003800200 */
.L_x_33725:
        /* <DEDUP_REMOVED lines=9> */
.L_x_33724:
[----:B------:R-:W-:Y:S05]  /*b370*/  BSYNC.RECONVERGENT B2 ;  /* 0x0000000000027941 */ /* 0x000fea0003800200 */
.L_x_33723:
        /* <DEDUP_REMOVED lines=17> */
.L_x_33734:
        /* <DEDUP_REMOVED lines=13> */
.L_x_33736:
[----:B------:R-:W-:Y:S05]  /*b560*/  BSYNC.RECONVERGENT B4 ;  /* 0x0000000000047941 */ /* 0x000fea0003800200 */
.L_x_33735:
        /* <DEDUP_REMOVED lines=43> */
.L_x_33733:
[----:B------:R-:W-:Y:S05]  /*b820*/  BSYNC.RECONVERGENT B3 ;  /* 0x0000000000037941 */ /* 0x000fea0003800200 */
.L_x_33732:
        /* <DEDUP_REMOVED lines=9> */
.L_x_33731:
[----:B------:R-:W-:Y:S05]  /*b8c0*/  BSYNC.RECONVERGENT B2 ;  /* 0x0000000000027941 */ /* 0x000fea0003800200 */
.L_x_33730:
        /* <DEDUP_REMOVED lines=16> */
.L_x_33739:
        /* <DEDUP_REMOVED lines=13> */
.L_x_33741:
[----:B------:R-:W-:Y:S05]  /*baa0*/  BSYNC.RECONVERGENT B3 ;  /* 0x0000000000037941 */ /* 0x000fea0003800200 */
.L_x_33740:
        /* <DEDUP_REMOVED lines=43> */
.L_x_33738:
[----:B------:R-:W-:Y:S05]  /*bd60*/  BSYNC.RECONVERGENT B2 ;  /* 0x0000000000027941 */ /* 0x000fea0003800200 */
.L_x_33737:
        /* <DEDUP_REMOVED lines=9> */
.L_x_33682:
[----:B------:R-:W-:Y:S05]  /*be00*/  BSYNC.RECONVERGENT B1 ;  /* 0x0000000000017941 */ /* 0x000fea0003800200 */
.L_x_33631:
        /* <DEDUP_REMOVED lines=30> */
.L_x_33743:
[----:B------:R-:W-:Y:S05]  /*bff0*/  BSYNC.RECONVERGENT B1 ;  /* 0x0000000000017941 */ /* 0x000fea0003800200 */
.L_x_33742:
[----:B------:R1:W5:Y:S01]  /*c000*/  @P1 LDG.E.128 R44, desc[UR8][R20.64] ;  /* 0x00000008142c1981 */ /* 0x000362000c1e1d00 */
[----:B------:R-:W-:Y:S04]  /*c010*/  BSSY.RECONVERGENT B1, `(.L_x_33744) ;  /* 0x0000571000017945 */ /* 0x000fe80003800200 */
[----:B------:R-:W-:Y:S05]  /*c020*/  @!P0 BRA `(.L_x_33745) ;  /* 0x0000002c001c8947 */ /* 0x000fea0003800000 */
[----:B-1----:R-:W1:Y:S01]  /*c030*/  LDC.64 R20, c[0x0][0x3a0] ;  /* 0x0000e800ff147b82 */ /* 0x002e620000000a00 */
[----:B0-----:R-:W-:-:S04]  /*c040*/  VIADD R13, R128, 0x40 ;  /* 0x00000040800d7836 */ /* 0x001fc80000000000 */
[----:B-1----:R-:W-:-:S05]  /*c050*/  IMAD.WIDE.U32 R20, R13, 0x20, R20 ;  /* 0x000000200d147825 */ /* 0x002fca00078e0014 */
[----:B------:R0:W5:Y:S04]  /*c060*/  LDG.E.128 R24, desc[UR8][R20.64] ;  /* 0x0000000814187981 */ /* 0x000168000c1e1d00 */
[----:B------:R-:W5:Y:S01]  /*c070*/  LDG.E.128 R20, desc[UR8][R20.64+0x10] ;  /* 0x0000100814147981 */ /* 0x000f62000c1e1d00 */
        /* <DEDUP_REMOVED lines=21> */
.L_x_33750:
        /* <DEDUP_REMOVED lines=13> */
.L_x_33752:
[----:B------:R-:W-:Y:S05]  /*c2a0*/  BSYNC.RECONVERGENT B4 ;  /* 0x0000000000047941 */ /* 0x000fea0003800200 */
.L_x_33751:
        /* <DEDUP_REMOVED lines=41> */
.L_x_33749:
[----:B------:R-:W-:Y:S05]  /*c540*/  BSYNC.RECONVERGENT B3 ;  /* 0x0000000000037941 */ /* 0x000fea0003800200 */
.L_x_33748:
        /* <DEDUP_REMOVED lines=10> */
.L_x_33747:
[----:B------:R-:W-:Y:S05]  /*c5f0*/  BSYNC.RECONVERGENT B2 ;  /* 0x0000000000027941 */ /* 0x000fea0003800200 */
.L_x_33746:
        /* <DEDUP_REMOVED lines=20> */
.L_x_33757:
        /* <DEDUP_REMOVED lines=13> */
.L_x_33759:
[----:B------:R-:W-:Y:S05]  /*c810*/  BSYNC.RECONVERGENT B4 ;  /* 0x0000000000047941 */ /* 0x000fea0003800200 */
.L_x_33758:
        /* <DEDUP_REMOVED lines=43> */
.L_x_33756:
[----:B------:R-:W-:Y:S05]  /*cad0*/  BSYNC.RECONVERGENT B3 ;  /* 0x0000000000037941 */ /* 0x000fea0003800200 */
.L_x_33755:
        /* <DEDUP_REMOVED lines=10> */
.L_x_33754:
[----:B------:R-:W-:Y:S05]  /*cb80*/  BSYNC.RECONVERGENT B2 ;  /* 0x0000000000027941 */ /* 0x000fea0003800200 */
.L_x_33753:
        /* <DEDUP_REMOVED lines=20> */
.L_x_33764:
        /* <DEDUP_REMOVED lines=13> */
.L_x_33766:
[----:B------:R-:W-:Y:S05]  /*cda0*/  BSYNC.RECONVERGENT B4 ;  /* 0x0000000000047941 */ /* 0x000fea0003800200 */
.L_x_33765:
        /* <DEDUP_REMOVED lines=41> */
[----:B------:R-:W-:-:S07]  /*d040*/  HFMA2 R12, -RZ, RZ, 0, 0 ;  /* 0x00000000ff0c7431 */ /* 0x000fce00000001ff */
.L_x_33763:
[----:B------:R-:W-:Y:S05]  /*d050*/  BSYNC.RECONVERGENT B3 ;  /* 0x0000000000037941 */ /* 0x000fea0003800200 */
.L_x_33762:
        /* <DEDUP_REMOVED lines=10> */
.L_x_33761:
[----:B------:R-:W-:Y:S05]  /*d100*/  BSYNC.RECONVERGENT B2 ;  /* 0x0000000000027941 */ /* 0x000fea0003800200 */
.L_x_33760:
        /* <DEDUP_REMOVED lines=20> */
.L_x_33771:
        /* <DEDUP_REMOVED lines=13> */
.L_x_33773:
[----:B------:R-:W-:Y:S05]  /*d320*/  BSYNC.RECONVERGENT B4 ;  /* 0x0000000000047941 */ /* 0x000fea0003800200 */
.L_x_33772:
        /* <DEDUP_REMOVED lines=43> */
.L_x_33770:
[----:B------:R-:W-:Y:S05]  /*d5e0*/  BSYNC.RECONVERGENT B3 ;  /* 0x0000000000037941 */ /* 0x000fea0003800200 */
.L_x_33769:
        /* <DEDUP_REMOVED lines=10> */
.L_x_33768:
[----:B------:R-:W-:Y:S05]  /*d690*/  BSYNC.RECONVERGENT B2 ;  /* 0x0000000000027941 */ /* 0x000fea0003800200 */
.L_x_33767:
        /* <DEDUP_REMOVED lines=20> */
.L_x_33778:
        /* <DEDUP_REMOVED lines=13> */
.L_x_33780:
[----:B------:R-:W-:Y:S05]  /*d8b0*/  BSYNC.RECONVERGENT B4 ;  /* 0x0000000000047941 */ /* 0x000fea0003800200 */
.L_x_33779:
        /* <DEDUP_REMOVED lines=42> */
.L_x_33777:
[----:B------:R-:W-:Y:S05]  /*db60*/  BSYNC.RECONVERGENT B3 ;  /* 0x0000000000037941 */ /* 0x000fea0003800200 */
.L_x_33776:
        /* <DEDUP_REMOVED lines=10> */
.L_x_33775:
[----:B------:R-:W-:Y:S05]  /*dc10*/  BSYNC.RECONVERGENT B2 ;  /* 0x0000000000027941 */ /* 0x000fea0003800200 */
.L_x_33774:
        /* <DEDUP_REMOVED lines=20> */
.L_x_33785:
        /* <DEDUP_REMOVED lines=13> */
.L_x_33787:
[----:B------:R-:W-:Y:S05]  /*de30*/  BSYNC.RECONVERGENT B4 ;  /* 0x0000000000047941 */ /* 0x000fea0003800200 */
.L_x_33786:
        /* <DEDUP_REMOVED lines=43> */
.L_x_33784:
[----:B------:R-:W-:Y:S05]  /*e0f0*/  BSYNC.RECONVERGENT B3 ;  /* 0x0000000000037941 */ /* 0x000fea0003800200 */
.L_x_33783:
        /* <DEDUP_REMOVED lines=10> */
.L_x_33782:
[----:B------:R-:W-:Y:S05]  /*e1a0*/  BSYNC.RECONVERGENT B2 ;  /* 0x0000000000027941 */ /* 0x000fea0003800200 */
.L_x_33781:
        /* <DEDUP_REMOVED lines=20> */
.L_x_33792:
        /* <DEDUP_REMOVED lines=13> */
.L_x_33794:
[----:B------:R-:W-:Y:S05]  /*e3c0*/  BSYNC.RECONVERGENT B4 ;  /* 0x0000000000047941 */ /* 0x000fea0003800200 */
.L_x_33793:
        /* <DEDUP_REMOVED lines=42> */
.L_x_33791:
[----:B------:R-:W-:Y:S05]  /*e670*/  BSYNC.RECONVERGENT B3 ;  /* 0x0000000000037941 */ /* 0x000fea0003800200 */
.L_x_33790:
        /* <DEDUP_REMOVED lines=10> */
.L_x_33789:
[----:B------:R-:W-:Y:S05]  /*e720*/  BSYNC.RECONVERGENT B2 ;  /* 0x0000000000027941 */ /* 0x000fea0003800200 */
.L_x_33788:
        /* <DEDUP_REMOVED lines=19> */
.L_x_33798:
        /* <DEDUP_REMOVED lines=13> */
.L_x_33800:
[----:B------:R-:W-:Y:S05]  /*e930*/  BSYNC.RECONVERGENT B3 ;  /* 0x0000000000037941 */ /* 0x000fea0003800200 */
.L_x_33799:
        /* <DEDUP_REMOVED lines=40> */
[----:B------:R-:W-:Y:S01]  /*ebc0*/  LOP3.LUT R3, R146, R12, R131, 0x96, !PT ;  /* 0x0000000c92037212 */ /* 0x000fe200078e9683 */
[----:B------:R-:W-:-:S07]  /*ebd0*/  HFMA2 R131, -RZ, RZ, 0, 0 ;  /* 0x00000000ff837431 */ /* 0x000fce00000001ff */
.L_x_33797:
[----:B------:R-:W-:Y:S05]  /*ebe0*/  BSYNC.RECONVERGENT B2 ;  /* 0x0000000000027941 */ /* 0x000fea0003800200 */
.L_x_33796:
        /* <DEDUP_REMOVED lines=11> */
.L_x_33745:
        /* <DEDUP_REMOVED lines=21> */
.L_x_33805:
        /* <DEDUP_REMOVED lines=13> */
.L_x_33807:
[----:B------:R-:W-:Y:S05]  /*eec0*/  BSYNC.RECONVERGENT B4 ;  /* 0x0000000000047941 */ /* 0x000fea0003800200 */
.L_x_33806:
        /* <DEDUP_REMOVED lines=41> */
.L_x_33804:
[----:B------:R-:W-:Y:S05]  /*f160*/  BSYNC.RECONVERGENT B3 ;  /* 0x0000000000037941 */ /* 0x000fea0003800200 */
.L_x_33803:
        /* <DEDUP_REMOVED lines=9> */
.L_x_33802:
[----:B------:R-:W-:Y:S05]  /*f200*/  BSYNC.RECONVERGENT B2 ;  /* 0x0000000000027941 */ /* 0x000fea0003800200 */
.L_x_33801:
        /* <DEDUP_REMOVED lines=17> */
.L_x_33812:
        /* <DEDUP_REMOVED lines=13> */
.L_x_33814:
[----:B------:R-:W-:Y:S05]  /*f3f0*/  BSYNC.RECONVERGENT B4 ;  /* 0x0000000000047941 */ /* 0x000fea0003800200 */
.L_x_33813:
        /* <DEDUP_REMOVED lines=43> */
.L_x_33811:
[----:B------:R-:W-:Y:S05]  /*f6b0*/  BSYNC.RECONVERGENT B3 ;  /* 0x0000000000037941 */ /* 0x000fea0003800200 */
.L_x_33810:
        /* <DEDUP_REMOVED lines=9> */
.L_x_33809:
[----:B------:R-:W-:Y:S05]  /*f750*/  BSYNC.RECONVERGENT B2 ;  /* 0x0000000000027941 */ /* 0x000fea0003800200 */
.L_x_33808:
        /* <DEDUP_REMOVED lines=17> */
.L_x_33819:
        /* <DEDUP_REMOVED lines=13> */
.L_x_33821:
[----:B------:R-:W-:Y:S05]  /*f940*/  BSYNC.RECONVERGENT B4 ;  /* 0x0000000000047941 */ /* 0x000fea0003800200 */
.L_x_33820:
        /* <DEDUP_REMOVED lines=43> */
.L_x_33818:
[----:B------:R-:W-:Y:S05]  /*fc00*/  BSYNC.RECONVERGENT B3 ;  /* 0x0000000000037941 */ /* 0x000fea0003800200 */
.L_x_33817:
        /* <DEDUP_REMOVED lines=9> */
.L_x_33816:
[----:B------:R-:W-:Y:S05]  /*fca0*/  BSYNC.RECONVERGENT B2 ;  /* 0x0000000000027941 */ /* 0x000fea0003800200 */
.L_x_33815:
        /* <DEDUP_REMOVED lines=17> */
.L_x_33826:
        /* <DEDUP_REMOVED lines=13> */
.L_x_33828:
[----:B------:R-:W-:Y:S05]  /*fe90*/  BSYNC.RECONVERGENT B4 ;  /* 0x0000000000047941 */ /* 0x000fea0003800200 */
.L_x_33827:
        /* <DEDUP_REMOVED lines=43> */
.L_x_33825:
[----:B------:R-:W-:Y:S05]  /*10150*/  BSYNC.RECONVERGENT B3 ;  /* 0x0000000000037941 */ /* 0x000fea0003800200 */
.L_x_33824:
        /* <DEDUP_REMOVED lines=9> */
.L_x_33823:
[----:B------:R-:W-:Y:S05]  /*101f0*/  BSYNC.RECONVERGENT B2 ;  /* 0x0000000000027941 */ /* 0x000fea0003800200 */
.L_x_33822:
        /* <DEDUP_REMOVED lines=17> */
.L_x_33833:
        /* <DEDUP_REMOVED lines=13> */
.L_x_33835:
[----:B------:R-:W-:Y:S05]  /*103e0*/  BSYNC.RECONVERGENT B4 ;  /* 0x0000000000047941 */ /* 0x000fea0003800200 */
.L_x_33834:
        /* <DEDUP_REMOVED lines=43> */
.L_x_33832:
[----:B------:R-:W-:Y:S05]  /*106a0*/  BSYNC.RECONVERGENT B3 ;  /* 0x0000000000037941 */ /* 0x000fea0003800200 */
.L_x_33831:
        /* <DEDUP_REMOVED lines=9> */
.L_x_33830:
[----:B------:R-:W-:Y:S05]  /*10740*/  BSYNC.RECONVERGENT B2 ;  /* 0x0000000000027941 */ /* 0x000fea0003800200 */
.L_x_33829:
        /* <DEDUP_REMOVED lines=17> */
.L_x_33840:
        /* <DEDUP_REMOVED lines=13> */
.L_x_33842:
[----:B------:R-:W-:Y:S05]  /*10930*/  BSYNC.RECONVERGENT B4 ;  /* 0x0000000000047941 */ /* 0x000fea0003800200 */
.L_x_33841:
        /* <DEDUP_REMOVED lines=43> */
.L_x_33839:
[----:B------:R-:W-:Y:S05]  /*10bf0*/  BSYNC.RECONVERGENT B3 ;  /* 0x0000000000037941 */ /* 0x000fea0003800200 */
.L_x_33838:
        /* <DEDUP_REMOVED lines=9> */
.L_x_33837:
[----:B------:R-:W-:Y:S05]  /*10c90*/  BSYNC.RECONVERGENT B2 ;  /* 0x0000000000027941 */ /* 0x000fea0003800200 */
.L_x_33836:
        /* <DEDUP_REMOVED lines=17> */
.L_x_33847:
        /* <DEDUP_REMOVED lines=13> */
.L_x_33849:
[----:B------:R-:W-:Y:S05]  /*10e80*/  BSYNC.RECONVERGENT B4 ;  /* 0x0000000000047941 */ /* 0x000fea0003800200 */
.L_x_33848:
        /* <DEDUP_REMOVED lines=43> */
.L_x_33846:
[----:B------:R-:W-:Y:S05]  /*11140*/  BSYNC.RECONVERGENT B3 ;  /* 0x0000000000037941 */ /* 0x000fea0003800200 */
.L_x_33845:
        /* <DEDUP_REMOVED lines=9> */
.L_x_33844:
[----:B------:R-:W-:Y:S05]  /*111e0*/  BSYNC.RECONVERGENT B2 ;  /* 0x0000000000027941 */ /* 0x000fea0003800200 */
.L_x_33843:
        /* <DEDUP_REMOVED lines=16> */
.L_x_33852:
        /* <DEDUP_REMOVED lines=13> */
.L_x_33854:
[----:B------:R-:W-:Y:S05]  /*113c0*/  BSYNC.RECONVERGENT B3 ;  /* 0x0000000000037941 */ /* 0x000fea0003800200 */
.L_x_33853:
        /* <DEDUP_REMOVED lines=43> */
.L_x_33851:
[----:B------:R-:W-:Y:S05]  /*11680*/  BSYNC.RECONVERGENT B2 ;  /* 0x0000000000027941 */ /* 0x000fea0003800200 */
.L_x_33850:
        /* <DEDUP_REMOVED lines=9> */
.L_x_33795:
[----:B------:R-:W-:Y:S05]  /*11720*/  BSYNC.RECONVERGENT B1 ;  /* 0x0000000000017941 */ /* 0x000fea0003800200 */
.L_x_33744:
        /* <DEDUP_REMOVED lines=27> */
.L_x_33856:
[----:B------:R-:W-:Y:S05]  /*118e0*/  BSYNC.RECONVERGENT B1 ;  /* 0x0000000000017941 */ /* 0x000fea0003800200 */
.L_x_33855:
[----:B------:R-:W-:Y:S04]  /*118f0*/  BSSY.RECONVERGENT B1, `(.L_x_33857) ;  /* 0x0000006000017945 */ /* 0x000fe80003800200 */
[----:B------:R-:W-:Y:S05]  /*11900*/  @!P1 BRA `(.L_x_33858) ;  /* 0x0000000000109947 */ /* 0x000fea0003800000 */
[----:B01----:R-:W0:Y:S01]  /*11910*/  LDC.64 R12, c[0x0][0x390] ;  /* 0x0000e400ff0c7b82 */ /* 0x003e220000000a00 */
[----:B------:R-:W-:-:S04]  /*11920*/  VIADD R15, R129, 0x60 ;  /* 0x00000060810f7836 */ /* 0x000fc80000000000 */
[----:B0-----:R-:W-:-:S05]  /*11930*/  IMAD.WIDE.U32 R12, R15, 0x10, R12 ;  /* 0x000000100f0c7825 */ /* 0x001fca00078e000c */
[----:B------:R2:W5:Y:S02]  /*11940*/  LDG.E.128 R44, desc[UR8][R12.64] ;  /* 0x000000080c2c7981 */ /* 0x000564000c1e1d00 */
.L_x_33858:
[----:B------:R-:W-:Y:S05]  /*11950*/  BSYNC.RECONVERGENT B1 ;  /* 0x0000000000017941 */ /* 0x000fea0003800200 */
.L_x_33857:
        /* <DEDUP_REMOVED lines=28> */
.L_x_33865:
        /* <DEDUP_REMOVED lines=13> */
.L_x_33867:
[----:B------:R-:W-:Y:S05]  /*11bf0*/  BSYNC.RECONVERGENT B4 ;  /* 0x0000000000047941 */ /* 0x000fea0003800200 */
.L_x_33866:
        /* <DEDUP_REMOVED lines=41> */
.L_x_33864:
[----:B------:R-:W-:Y:S05]  /*11e90*/  BSYNC.RECONVERGENT B3 ;  /* 0x0000000000037941 */ /* 0x000fea0003800200 */
.L_x_33863:
        /* <DEDUP_REMOVED lines=10> */
.L_x_33862:
[----:B------:R-:W-:Y:S05]  /*11f40*/  BSYNC.RECONVERGENT B2 ;  /* 0x0000000000027941 */ /* 0x000fea0003800200 */
.L_x_33861:
        /* <DEDUP_REMOVED lines=20> */
.L_x_33872:
        /* <DEDUP_REMOVED lines=13> */
.L_x_33874:
[----:B------:R-:W-:Y:S05]  /*12160*/  BSYNC.RECONVERGENT B4 ;  /* 0x0000000000047941 */ /* 0x000fea0003800200 */
.L_x_33873:
        /* <DEDUP_REMOVED lines=43> */
.L_x_33871:
[----:B------:R-:W-:Y:S05]  /*12420*/  BSYNC.RECONVERGENT B3 ;  /* 0x0000000000037941 */ /* 0x000fea0003800200 */
.L_x_33870:
[----:B------:R-:W-:Y:S01]  /*12430*/  I2FP.F32.U32 R8, R8 ;  /* 0x0000000800087245 */ /* 0x000fe20000201000 */
[----:B------:R-:W-:-:S05]  /*12440*/  HFMA2 R131, -RZ, RZ, 0.1171875, 0 ;  /* 0x2f800000ff837431 */ /* 0x000fca00000001ff */
[----:B------:R-:W-:Y:S01]  /*12450*/  FFMA.FTZ R8, R8, R131, 1.1641532182693481445e-10 ;  /* 0x2f00000008087423 */ /* 0x000fe20000010083 */
[----:B-----5:R-:W-:-:S04]  /*12460*/  HADD2.F32 R131, -RZ, R44.H1_H1 ;  /* 0x3000002cff837230 */ /* 0x020fc80000004100 */
[----:B------:R-:W-:Y:S01]  /*12470*/  FSETP.GTU.FTZ.AND P3, PT, R8, UR10, PT ;  /* 0x0000000a08007c0b */ /* 0x000fe2000bf7c000 */
[----:B------:R-:W-:-:S04]  /*12480*/  FMUL.FTZ R131, R131, UR13 ;  /* 0x0000000d83837c20 */ /* 0x000fc80008410000 */
[----:B------:R-:W-:-:S05]  /*12490*/  FMUL.FTZ R8, R131, UR12 ;  /* 0x0000000c83087c20 */ /* 0x000fca0008410000 */
[----:B------:R-:W-:-:S05]  /*124a0*/  FSEL R8, R8, RZ, !P3 ;  /* 0x000000ff08087208 */ /* 0x000fca0005800000 */
[----:B------:R-:W-:Y:S01]  /*124b0*/  FADD.FTZ R17, R17, R8 ;  /* 0x0000000811117221 */ /* 0x000fe20000010000 */
[----:B------:R-:W-:-:S07]  /*124c0*/  SEL R8, RZ, 0x1, P3 ;  /* 0x00000001ff087807 */ /* 0x000fce0001800000 */
.L_x_33869:
[----:B------:R-:W-:Y:S05]  /*124d0*/  BSYNC.RECONVERGENT B2 ;  /* 0x0000000000027941 */ /* 0x000fea0003800200 */
.L_x_33868:
        /* <DEDUP_REMOVED lines=20> */
.L_x_33879:
        /* <DEDUP_REMOVED lines=13> */
.L_x_33881:
[----:B------:R-:W-:Y:S05]  /*126f0*/  BSYNC.RECONVERGENT B4 ;  /* 0x0000000000047941 */ /* 0x000fea0003800200 */
.L_x_33880:
        /* <DEDUP_REMOVED lines=42> */
.L_x_33878:
[----:B------:R-:W-:Y:S05]  /*129a0*/  BSYNC.RECONVERGENT B3 ;  /* 0x0000000000037941 */ /* 0x000fea0003800200 */
.L_x_33877:
[----:B------:R-:W-:Y:S01]  /*129b0*/  I2FP.F32.U32 R9, R9 ;  /* 0x0000000900097245 */ /* 0x000fe20000201000 */
[----:B------:R-:W-:-:S05]  /*129c0*/  HFMA2 R130, -RZ, RZ, 0.1171875, 0 ;  /* 0x2f800000ff827431 */ /* 0x000fca00000001ff */
        /* <DEDUP_REMOVED lines=8> */
.L_x_33876:
[----:B------:R-:W-:Y:S05]  /*12a50*/  BSYNC.RECONVERGENT B2 ;  /* 0x0000000000027941 */ /* 0x000fea0003800200 */
.L_x_33875:
        /* <DEDUP_REMOVED lines=20> */
.L_x_33886:
        /* <DEDUP_REMOVED lines=13> */
.L_x_33888:
[----:B------:R-:W-:Y:S05]  /*12c70*/  BSYNC.RECONVERGENT B4 ;  /* 0x0000000000047941 */ /* 0x000fea0003800200 */
.L_x_33887:
        /* <DEDUP_REMOVED lines=43> */
.L_x_33885:
[----:B------:R-:W-:Y:S05]  /*12f30*/  BSYNC.RECONVERGENT B3 ;  /* 0x0000000000037941 */ /* 0x000fea0003800200 */
.L_x_33884:
[----:B------:R-:W-:Y:S01]  /*12f40*/  I2FP.F32.U32 R10, R10 ;  /* 0x0000000a000a7245 */ /* 0x000fe20000201000 */
[----:B------:R-:W-:-:S04]  /*12f50*/  IMAD.MOV.U32 R131, RZ, RZ, 0x2f800000 ;  /* 0x2f800000ff837424 */ /* 0x000fc800078e00ff */
        /* <DEDUP_REMOVED lines=8> */
.L_x_33883:
[----:B------:R-:W-:Y:S05]  /*12fe0*/  BSYNC.RECONVERGENT B2 ;  /* 0x0000000000027941 */ /* 0x000fea0003800200 */
.L_x_33882:
        /* <DEDUP_REMOVED lines=20> */
.L_x_33893:
        /* <DEDUP_REMOVED lines=13> */
.L_x_33895:
[----:B------:R-:W-:Y:S05]  /*13200*/  BSYNC.RECONVERGENT B4 ;  /* 0x0000000000047941 */ /* 0x000fea0003800200 */
.L_x_33894:
        /* <DEDUP_REMOVED lines=42> */
.L_x_33892:
[----:B------:R-:W-:Y:S05]  /*134b0*/  BSYNC.RECONVERGENT B3 ;  /* 0x0000000000037941 */ /* 0x000fea0003800200 */
.L_x_33891:
        /* <DEDUP_REMOVED lines=10> */
.L_x_33890:
[----:B------:R-:W-:Y:S05]  /*13560*/  BSYNC.RECONVERGENT B2 ;  /* 0x0000000000027941 */ /* 0x000fea0003800200 */
.L_x_33889:
        /* <DEDUP_REMOVED lines=20> */
.L_x_33900:
        /* <DEDUP_REMOVED lines=13> */
.L_x_33902:
[----:B------:R-:W-:Y:S05]  /*13780*/  BSYNC.RECONVERGENT B4 ;  /* 0x0000000000047941 */ /* 0x000fea0003800200 */
.L_x_33901:
        /* <DEDUP_REMOVED lines=41> */
[----:B------:R-:W-:Y:S01]  /*13a20*/  IMAD.MOV.U32 R130, RZ, RZ, RZ ;  /* 0x000000ffff827224 */ /* 0x000fe200078e00ff */
[----:B------:R-:W-:-:S07]  /*13a30*/  MOV R132, R154 ;  /* 0x0000009a00847202 */ /* 0x000fce0000000f00 */
.L_x_33899:
[----:B------:R-:W-:Y:S05]  /*13a40*/  BSYNC.RECONVERGENT B3 ;  /* 0x0000000000037941 */ /* 0x000fea0003800200 */
.L_x_33898:
        /* <DEDUP_REMOVED lines=10> */
.L_x_33897:
[----:B------:R-:W-:Y:S05]  /*13af0*/  BSYNC.RECONVERGENT B2 ;  /* 0x0000000000027941 */ /* 0x000fea0003800200 */
.L_x_33896:
        /* <DEDUP_REMOVED lines=20> */
.L_x_33907:
        /* <DEDUP_REMOVED lines=13> */
.L_x_33909:
[----:B------:R-:W-:Y:S05]  /*13d10*/  BSYNC.RECONVERGENT B4 ;  /* 0x0000000000047941 */ /* 0x000fea0003800200 */
.L_x_33908:
        /* <DEDUP_REMOVED lines=42> */
.L_x_33906:
[----:B------:R-:W-:Y:S05]  /*13fc0*/  BSYNC.RECONVERGENT B3 ;  /* 0x0000000000037941 */ /* 0x000fea0003800200 */
.L_x_33905:
        /* <DEDUP_REMOVED lines=10> */
.L_x_33904:
[----:B------:R-:W-:Y:S05]  /*14070*/  BSYNC.RECONVERGENT B2 ;  /* 0x0000000000027941 */ /* 0x000fea0003800200 */
.L_x_33903:
        /* <DEDUP_REMOVED lines=19> */
.L_x_33913:
        /* <DEDUP_REMOVED lines=13> */
.L_x_33915:
[----:B------:R-:W-:Y:S05]  /*14280*/  BSYNC.RECONVERGENT B3 ;  /* 0x0000000000037941 */ /* 0x000fea0003800200 */
.L_x_33914:
[----:B------:R-:W-:Y:S01]  /*14290*/  LOP3.LUT R132, R5, UR7, R131, 0x96, !PT ;  /* 0x0000000705847c12 */ /* 0x000fe2000f8e9683 */
[----:B------:R-:W-:-:S04]  /*142a0*/  IMAD.WIDE.U32 R134, R139, -0x326172a9, RZ ;  /* 0xcd9e8d578b867825 */ /* 0x000fc800078e00ff */
        /* <DEDUP_REMOVED lines=38> */
[----:B------:R-:W-:Y:S02]  /*14510*/  LOP3.LUT R3, R146, R130, R155, 0x96, !PT ;  /* 0x0000008292037212 */ /* 0x000fe400078e969b */
[----:B------:R-:W-:-:S07]  /*14520*/  MOV R130, R156 ;  /* 0x0000009c00827202 */ /* 0x000fce0000000f00 */
.L_x_33912:
[----:B------:R-:W-:Y:S05]  /*14530*/  BSYNC.RECONVERGENT B2 ;  /* 0x0000000000027941 */ /* 0x000fea0003800200 */
.L_x_33911:
        /* <DEDUP_REMOVED lines=9> */
[----:B------:R-:W-:Y:S01]  /*145d0*/  FADD.FTZ R15, R15, R130 ;  /* 0x000000820f0f7221 */ /* 0x000fe20000010000 */
[----:B------:R-:W-:Y:S06]  /*145e0*/  BRA `(.L_x_33910) ;  /* 0x0000002800a07947 */ /* 0x000fec0003800000 */
.L_x_33860:
        /* <DEDUP_REMOVED lines=21> */
.L_x_33920:
        /* <DEDUP_REMOVED lines=13> */
.L_x_33922:
[----:B------:R-:W-:Y:S05]  /*14810*/  BSYNC.RECONVERGENT B4 ;  /* 0x0000000000047941 */ /* 0x000fea0003800200 */
.L_x_33921:
        /* <DEDUP_REMOVED lines=41> */
.L_x_33919:
[----:B------:R-:W-:Y:S05]  /*14ab0*/  BSYNC.RECONVERGENT B3 ;  /* 0x0000000000037941 */ /* 0x000fea0003800200 */
.L_x_33918:
        /* <DEDUP_REMOVED lines=9> */
.L_x_33917:
[----:B------:R-:W-:Y:S05]  /*14b50*/  BSYNC.RECONVERGENT B2 ;  /* 0x0000000000027941 */ /* 0x000fea0003800200 */
.L_x_33916:
        /* <DEDUP_REMOVED lines=17> */
.L_x_33927:
        /* <DEDUP_REMOVED lines=13> */
.L_x_33929:
[----:B------:R-:W-:Y:S05]  /*14d40*/  BSYNC.RECONVERGENT B4 ;  /* 0x0000000000047941 */ /* 0x000fea0003800200 */
.L_x_33928:
        /* <DEDUP_REMOVED lines=43> */
.L_x_33926:
[----:B------:R-:W-:Y:S05]  /*15000*/  BSYNC.RECONVERGENT B3 ;  /* 0x0000000000037941 */ /* 0x000fea0003800200 */
.L_x_33925:
        /* <DEDUP_REMOVED lines=9> */
.L_x_33924:
[----:B------:R-:W-:Y:S05]  /*150a0*/  BSYNC.RECONVERGENT B2 ;  /* 0x0000000000027941 */ /* 0x000fea0003800200 */
.L_x_33923:
        /* <DEDUP_REMOVED lines=17> */
.L_x_33934:
        /* <DEDUP_REMOVED lines=13> */
.L_x_33936:
[----:B------:R-:W-:Y:S05]  /*15290*/  BSYNC.RECONVERGENT B4 ;  /* 0x0000000000047941 */ /* 0x000fea0003800200 */
.L_x_33935:
        /* <DEDUP_REMOVED lines=43> */
.L_x_33933:
[----:B------:R-:W-:Y:S05]  /*15550*/  BSYNC.RECONVERGENT B3 ;  /* 0x0000000000037941 */ /* 0x000fea0003800200 */
.L_x_33932:
        /* <DEDUP_REMOVED lines=9> */
.L_x_33931:
[----:B------:R-:W-:Y:S05]  /*155f0*/  BSYNC.RECONVERGENT B2 ;  /* 0x0000000000027941 */ /* 0x000fea0003800200 */
.L_x_33930:
        /* <DEDUP_REMOVED lines=17> */
.L_x_33941:
        /* <DEDUP_REMOVED lines=13> */
.L_x_33943:
[----:B------:R-:W-:Y:S05]  /*157e0*/  BSYNC.RECONVERGENT B4 ;  /* 0x0000000000047941 */ /* 0x000fea0003800200 */
.L_x_33942:
        /* <DEDUP_REMOVED lines=43> */
.L_x_33940:
[----:B------:R-:W-:Y:S05]  /*15aa0*/  BSYNC.RECONVERGENT B3 ;  /* 0x0000000000037941 */ /* 0x000fea0003800200 */
.L_x_33939:
        /* <DEDUP_REMOVED lines=9> */
.L_x_33938:
[----:B------:R-:W-:Y:S05]  /*15b40*/  BSYNC.RECONVERGENT B2 ;  /* 0x0000000000027941 */ /* 0x000fea0003800200 */
.L_x_33937:
        /* <DEDUP_REMOVED lines=17> */
.L_x_33948:
        /* <DEDUP_REMOVED lines=13> */
.L_x_33950:
[----:B------:R-:W-:Y:S05]  /*15d30*/  BSYNC.RECONVERGENT B4 ;  /* 0x0000000000047941 */ /* 0x000fea0003800200 */
.L_x_33949:
        /* <DEDUP_REMOVED lines=43> */
.L_x_33947:
[----:B------:R-:W-:Y:S05]  /*15ff0*/  BSYNC.RECONVERGENT B3 ;  /* 0x0000000000037941 */ /* 0x000fea0003800200 */
.L_x_33946:
        /* <DEDUP_REMOVED lines=9> */
.L_x_33945:
[----:B------:R-:W-:Y:S05]  /*16090*/  BSYNC.RECONVERGENT B2 ;  /* 0x0000000000027941 */ /* 0x000fea0003800200 */
.L_x_33944:
        /* <DEDUP_REMOVED lines=17> */
.L_x_33955:
        /* <DEDUP_REMOVED lines=13> */
.L_x_33957:
[----:B------:R-:W-:Y:S05]  /*16280*/  BSYNC.RECONVERGENT B4 ;  /* 0x0000000000047941 */ /* 0x000fea0003800200 */
.L_x_33956:
        /* <DEDUP_REMOVED lines=43> */
.L_x_33954:
[----:B------:R-:W-:Y:S05]  /*16540*/  BSYNC.RECONVERGENT B3 ;  /* 0x0000000000037941 */ /* 0x000fea0003800200 */
.L_x_33953:
        /* <DEDUP_REMOVED lines=9> */
.L_x_33952:
[----:B------:R-:W-:Y:S05]  /*165e0*/  BSYNC.RECONVERGENT B2 ;  /* 0x0000000000027941 */ /* 0x000fea0003800200 */
.L_x_33951:
        /* <DEDUP_REMOVED lines=17> */
.L_x_33962:
        /* <DEDUP_REMOVED lines=13> */
.L_x_33964:
[----:B------:R-:W-:Y:S05]  /*167d0*/  BSYNC.RECONVERGENT B4 ;  /* 0x0000000000047941 */ /* 0x000fea0003800200 */
.L_x_33963:
        /* <DEDUP_REMOVED lines=43> */
.L_x_33961:
[----:B------:R-:W-:Y:S05]  /*16a90*/  BSYNC.RECONVERGENT B3 ;  /* 0x0000000000037941 */ /* 0x000fea0003800200 */
.L_x_33960:
[----:B------:R-:W-:Y:S01]  /*16aa0*/  I2FP.F32.U32 R14, R131 ;  /* 0x00000083000e7245 */ /* 0x000fe20000201000 */
[----:B------:R-:W-:-:S05]  /*16ab0*/  HFMA2 R15, -RZ, RZ, 0.1171875, 0 ;  /* 0x2f800000ff0f7431 */ /* 0x000fca00000001ff */
[----:B------:R-:W-:Y:S01]  /*16ac0*/  FFMA.FTZ R14, R14, R15, 1.1641532182693481445e-10 ;  /* 0x2f0000000e0e7423 */ /* 0x000fe2000001000f */
[----:B-----5:R-:W-:-:S04]  /*16ad0*/  HADD2.F32 R15, -RZ, R47.H0_H0 ;  /* 0x2000002fff0f7230 */ /* 0x020fc80000004100 */
[----:B------:R-:W-:Y:S01]  /*16ae0*/  FSETP.GTU.FTZ.AND P2, PT, R14, UR10, PT ;  /* 0x0000000a0e007c0b */ /* 0x000fe2000bf5c000 */
[----:B------:R-:W-:-:S03]  /*16af0*/  FMUL.FTZ R15, R15, UR13 ;  /* 0x0000000d0f0f7c20 */ /* 0x000fc60008410000 */
[----:B------:R-:W-:Y:S01]  /*16b00*/  SEL R137, RZ, 0x1, P2 ;  /* 0x00000001ff897807 */ /* 0x000fe20001000000 */
[----:B------:R-:W-:-:S05]  /*16b10*/  FMUL.FTZ R15, R15, UR12 ;  /* 0x0000000c0f0f7c20 */ /* 0x000fca0008410000 */
[----:B------:R-:W-:-:S07]  /*16b20*/  FSEL R14, R15, RZ, !P2 ;  /* 0x000000ff0f0e7208 */ /* 0x000fce0005000000 */
.L_x_33959:
[----:B------:R-:W-:Y:S05]  /*16b30*/  BSYNC.RECONVERGENT B2 ;  /* 0x0000000000027941 */ /* 0x000fea0003800200 */
.L_x_33958:
        /* <DEDUP_REMOVED lines=16> */
.L_x_33967:
        /* <DEDUP_REMOVED lines=13> */
.L_x_33969:
[----:B------:R-:W-:Y:S05]  /*16d10*/  BSYNC.RECONVERGENT B3 ;  /* 0x0000000000037941 */ /* 0x000fea0003800200 */
.L_x_33968:
        /* <DEDUP_REMOVED lines=41> */
[----:B------:R-:W-:Y:S02]  /*16fb0*/  LOP3.LUT R3, R146, R132, R131, 0x96, !PT ;  /* 0x0000008492037212 */ /* 0x000fe400078e9683 */
[----:B------:R-:W-:-:S07]  /*16fc0*/  MOV R154, R130 ;  /* 0x00000082009a7202 */ /* 0x000fce0000000f00 */
.L_x_33966:
[----:B------:R-:W-:Y:S05]  /*16fd0*/  BSYNC.RECONVERGENT B2 ;  /* 0x0000000000027941 */ /* 0x000fea0003800200 */
.L_x_33965:
        /* <DEDUP_REMOVED lines=9> */
.L_x_33910:
[----:B------:R-:W-:Y:S05]  /*17070*/  BSYNC.RECONVERGENT B1 ;  /* 0x0000000000017941 */ /* 0x000fea0003800200 */
.L_x_33859:
        /* <DEDUP_REMOVED lines=27> */
.L_x_33971:
[----:B------:R-:W-:Y:S05]  /*17230*/  BSYNC.RECONVERGENT B1 ;  /* 0x0000000000017941 */ /* 0x000fea0003800200 */
.L_x_33970:
[----:B------:R-:W-:Y:S01]  /*17240*/  BSSY.RECONVERGENT B1, `(.L_x_33972) ;  /* 0x0000006000017945 */ /* 0x000fe20003800200 */
[----:B------:R-:W-:-:S03]  /*17250*/  IADD3 R156, PT, PT, R129, 0x80, RZ ;  /* 0x00000080819c7810 */ /* 0x000fc60007ffe0ff */
[----:B------:R-:W-:Y:S05]  /*17260*/  @!P1 BRA `(.L_x_33973) ;  /* 0x00000000000c9947 */ /* 0x000fea0003800000 */
[----:B------:R-:W2:Y:S02]  /*17270*/  LDC.64 R44, c[0x0][0x390] ;  /* 0x0000e400ff2c7b82 */ /* 0x000ea40000000a00 */
[----:B--2---:R-:W-:-:S06]  /*17280*/  IMAD.WIDE.U32 R44, R156, 0x10, R44 ;  /* 0x000000109c2c7825 */ /* 0x004fcc00078e002c */
[----:B------:R-:W5:Y:S02]  /*17290*/  LDG.E.128 R44, desc[UR8][R44.64] ;  /* 0x000000082c2c7981 */ /* 0x000f64000c1e1d00 */
.L_x_33973:
[----:B------:R-:W-:Y:S05]  /*172a0*/  BSYNC.RECONVERGENT B1 ;  /* 0x0000000000017941 */ /* 0x000fea0003800200 */
.L_x_33972:
        /* <DEDUP_REMOVED lines=28> */
.L_x_33980:
        /* <DEDUP_REMOVED lines=13> */
.L_x_33982:
[----:B------:R-:W-:Y:S05]  /*17540*/  BSYNC.RECONVERGENT B4 ;  /* 0x0000000000047941 */ /* 0x000fea0003800200 */
.L_x_33981:
        /* <DEDUP_REMOVED lines=42> */
.L_x_33979:
[----:B------:R-:W-:Y:S05]  /*177f0*/  BSYNC.RECONVERGENT B3 ;  /* 0x0000000000037941 */ /* 0x000fea0003800200 */
.L_x_33978:
        /* <DEDUP_REMOVED lines=10> */
.L_x_33977:
[----:B------:R-:W-:Y:S05]  /*178a0*/  BSYNC.RECONVERGENT B2 ;  /* 0x0000000000027941 */ /* 0x000fea0003800200 */
.L_x_33976:
        /* <DEDUP_REMOVED lines=20> */
.L_x_33987:
        /* <DEDUP_REMOVED lines=13> */
.L_x_33989:
[----:B------:R-:W-:Y:S05]  /*17ac0*/  BSYNC.RECONVERGENT B4 ;  /* 0x0000000000047941 */ /* 0x000fea0003800200 */
.L_x_33988:
        /* <DEDUP_REMOVED lines=38> */
[----:B------:R-:W-:-:S05]  /*17d30*/  IMAD.WIDE.U32 R160, R161, -0x326172a9, RZ ;  /* 0xcd9e8d57a1a07825 */ /* 0x000fca00078e00ff */
[----:B------:R-:W-:Y:S01]  /*17d40*/  LOP3.LUT R4, R148, R162, R161, 0x96, !PT ;  /* 0x000000a294047212 */ /* 0x000fe200078e96a1 */
[----:B------:R-:W-:Y:S01]  /*17d50*/  IMAD.MOV.U32 R162, RZ, RZ, R154 ;  /* 0x000000ffffa27224 */ /* 0x000fe200078e009a */
[----:B------:R-:W-:Y:S01]  /*17d60*/  MOV R6, R160 ;  /* 0x000000a000067202 */ /* 0x000fe20000000f00 */
[----:B------:R-:W-:-:S07]  /*17d70*/  IMAD.MOV.U32 R154, RZ, RZ, RZ ;  /* 0x000000ffff9a7224 */ /* 0x000fce00078e00ff */
.L_x_33986:
[----:B------:R-:W-:Y:S05]  /*17d80*/  BSYNC.RECONVERGENT B3 ;  /* 0x0000000000037941 */ /* 0x000fea0003800200 */
.L_x_33985:
        /* <DEDUP_REMOVED lines=10> */
.L_x_33984:
[----:B------:R-:W-:Y:S05]  /*17e30*/  BSYNC.RECONVERGENT B2 ;  /* 0x0000000000027941 */ /* 0x000fea0003800200 */
.L_x_33983:
        /* <DEDUP_REMOVED lines=20> */
.L_x_33994:
        /* <DEDUP_REMOVED lines=13> */
.L_x_33996:
[----:B------:R-:W-:Y:S05]  /*18050*/  BSYNC.RECONVERGENT B4 ;  /* 0x0000000000047941 */ /* 0x000fea0003800200 */
.L_x_33995:
        /* <DEDUP_REMOVED lines=43> */
.L_x_33993:
[----:B------:R-:W-:Y:S05]  /*18310*/  BSYNC.RECONVERGENT B3 ;  /* 0x0000000000037941 */ /* 0x000fea0003800200 */
.L_x_33992:
        /* <DEDUP_REMOVED lines=10> */
.L_x_33991:
[----:B------:R-:W-:Y:S05]  /*183c0*/  BSYNC.RECONVERGENT B2 ;  /* 0x0000000000027941 */ /* 0x000fea0003800200 */
.L_x_33990:
        /* <DEDUP_REMOVED lines=20> */
.L_x_34001:
        /* <DEDUP_REMOVED lines=13> */
.L_x_34003:
[----:B------:R-:W-:Y:S05]  /*185e0*/  BSYNC.RECONVERGENT B4 ;  /* 0x0000000000047941 */ /* 0x000fea0003800200 */
.L_x_34002:
        /* <DEDUP_REMOVED lines=43> */
.L_x_34000:
[----:B------:R-:W-:Y:S05]  /*188a0*/  BSYNC.RECONVERGENT B3 ;  /* 0x0000000000037941 */ /* 0x000fea0003800200 */
.L_x_33999:
        /* <DEDUP_REMOVED lines=10> */
.L_x_33998:
[----:B------:R-:W-:Y:S05]  /*18950*/  BSYNC.RECONVERGENT B2 ;  /* 0x0000000000027941 */ /* 0x000fea0003800200 */
.L_x_33997:
        /* <DEDUP_REMOVED lines=20> */
.L_x_34008:
        /* <DEDUP_REMOVED lines=13> */
.L_x_34010:
[----:B------:R-:W-:Y:S05]  /*18b70*/  BSYNC.RECONVERGENT B4 ;  /* 0x0000000000047941 */ /* 0x000fea0003800200 */
.L_x_34009:
        /* <DEDUP_REMOVED lines=43> */
.L_x_34007:
[----:B------:R-:W-:Y:S05]  /*18e30*/  BSYNC.RECONVERGENT B3 ;  /* 0x0000000000037941 */ /* 0x000fea0003800200 */
.L_x_34006:
        /* <DEDUP_REMOVED lines=10> */
.L_x_34005:
[----:B------:R-:W-:Y:S05]  /*18ee0*/  BSYNC.RECONVERGENT B2 ;  /* 0x0000000000027941 */ /* 0x000fea0003800200 */
.L_x_34004:
        /* <DEDUP_REMOVED lines=20> */
.L_x_34015:
        /* <DEDUP_REMOVED lines=13> */
.L_x_34017:
[----:B------:R-:W-:Y:S05]  /*19100*/  BSYNC.RECONVERGENT B4 ;  /* 0x0000000000047941 */ /* 0x000fea0003800200 */
.L_x_34016:
        /* <DEDUP_REMOVED lines=43> */
.L_x_34014:
[----:B------:R-:W-:Y:S05]  /*193c0*/  BSYNC.RECONVERGENT B3 ;  /* 0x0000000000037941 */ /* 0x000fea0003800200 */
.L_x_34013:
        /* <DEDUP_REMOVED lines=10> */
.L_x_34012:
[----:B------:R-:W-:Y:S05]  /*19470*/  BSYNC.RECONVERGENT B2 ;  /* 0x0000000000027941 */ /* 0x000fea0003800200 */
.L_x_34011:
        /* <DEDUP_REMOVED lines=20> */
.L_x_34022:
        /* <DEDUP_REMOVED lines=13> */
.L_x_34024:
[----:B------:R-:W-:Y:S05]  /*19690*/  BSYNC.RECONVERGENT B4 ;  /* 0x0000000000047941 */ /* 0x000fea0003800200 */
.L_x_34023:
        /* <DEDUP_REMOVED lines=43> */
.L_x_34021:
[----:B------:R-:W-:Y:S05]  /*19950*/  BSYNC.RECONVERGENT B3 ;  /* 0x0000000000037941 */ /* 0x000fea0003800200 */
.L_x_34020:
        /* <DEDUP_REMOVED lines=10> */
.L_x_34019:
[----:B------:R-:W-:Y:S05]  /*19a00*/  BSYNC.RECONVERGENT B2 ;  /* 0x0000000000027941 */ /* 0x000fea0003800200 */
.L_x_34018:
        /* <DEDUP_REMOVED lines=19> */
.L_x_34028:
[----:B------:R-:W-:Y:S01]  /*19b40*/  VIADD R0, R0, 0x1 ;  /* 0x0000000100007836 */ /* 0x000fe20000000000 */
[----:B------:R-:W-:Y:S04]  /*19b50*/  BSSY.RECONVERGENT B3, `(.L_x_34029) ;  /* 0x000000b000037945 */ /* 0x000fe80003800200 */
        /* <DEDUP_REMOVED lines=10> */
.L_x_34030:
[----:B------:R-:W-:Y:S05]  /*19c00*/  BSYNC.RECONVERGENT B3 ;  /* 0x0000000000037941 */ /* 0x000fea0003800200 */
.L_x_34029:
        /* <DEDUP_REMOVED lines=40> */
[----:B------:R-:W-:-:S03]  /*19e90*/  MOV R6, R142 ;  /* 0x0000008e00067202 */ /* 0x000fc60000000f00 */
[----:B------:R-:W-:Y:S01]  /*19ea0*/  IMAD.MOV.U32 R155, RZ, RZ, R144 ;  /* 0x000000ffff9b7224 */ /* 0x000fe200078e0090 */
[----:B------:R-:W-:Y:S01]  /*19eb0*/  LOP3.LUT R3, R146, R154, R145, 0x96, !PT ;  /* 0x0000009a92037212 */ /* 0x000fe200078e9691 */
[----:B------:R-:W-:-:S07]  /*19ec0*/  IMAD.MOV.U32 R154, RZ, RZ, RZ ;  /* 0x000000ffff9a7224 */ /* 0x000fce00078e00ff */
.L_x_34027:
[----:B------:R-:W-:Y:S05]  /*19ed0*/  BSYNC.RECONVERGENT B2 ;  /* 0x0000000000027941 */ /* 0x000fea0003800200 */
.L_x_34026:
        /* <DEDUP_REMOVED lines=11> */
.L_x_33975:
        /* <DEDUP_REMOVED lines=21> */
.L_x_34035:
        /* <DEDUP_REMOVED lines=13> */
.L_x_34037:
[----:B------:R-:W-:Y:S05]  /*1a1b0*/  BSYNC.RECONVERGENT B4 ;  /* 0x0000000000047941 */ /* 0x000fea0003800200 */
.L_x_34036:
        /* <DEDUP_REMOVED lines=42> */
.L_x_34034:
[----:B------:R-:W-:Y:S05]  /*1a460*/  BSYNC.RECONVERGENT B3 ;  /* 0x0000000000037941 */ /* 0x000fea0003800200 */
.L_x_34033:
        /* <DEDUP_REMOVED lines=9> */
.L_x_34032:
[----:B------:R-:W-:Y:S05]  /*1a500*/  BSYNC.RECONVERGENT B2 ;  /* 0x0000000000027941 */ /* 0x000fea0003800200 */
.L_x_34031:
        /* <DEDUP_REMOVED lines=17> */
.L_x_34042:
        /* <DEDUP_REMOVED lines=13> */
.L_x_34044:
[----:B------:R-:W-:Y:S05]  /*1a6f0*/  BSYNC.RECONVERGENT B4 ;  /* 0x0000000000047941 */ /* 0x000fea0003800200 */
.L_x_34043:
        /* <DEDUP_REMOVED lines=43> */
.L_x_34041:
[----:B------:R-:W-:Y:S05]  /*1a9b0*/  BSYNC.RECONVERGENT B3 ;  /* 0x0000000000037941 */ /* 0x000fea0003800200 */
.L_x_34040:
[----:B------:R-:W-:Y:S01]  /*1a9c0*/  I2FP.F32.U32 R8, R8 ;  /* 0x0000000800087245 */ /* 0x000fe20000201000 */
[----:B0-----:R-:W-:-:S04]  /*1a9d0*/  IMAD.MOV.U32 R131, RZ, RZ, 0x2f800000 ;  /* 0x2f800000ff837424 */ /* 0x001fc800078e00ff */
[----:B------:R-:W-:-:S05]  /*1a9e0*/  FFMA.FTZ R8, R8, R131, 1.1641532182693481445e-10 ;  /* 0x2f00000008087423 */ /* 0x000fca0000010083 */
[----:B------:R-:W-:Y:S01]  /*1a9f0*/  FSETP.GTU.FTZ.AND P0, PT, R8, UR10, PT ;  /* 0x0000000a08007c0b */ /* 0x000fe2000bf1c000 */
[----:B-----5:R-:W-:-:S05]  /*1aa00*/  HADD2.F32 R8, -RZ, R44.H1_H1 ;  /* 0x3000002cff087230 */ /* 0x020fca0000004100 */
[----:B------:R-:W-:-:S04]  /*1aa10*/  FMUL.FTZ R8, R8, UR13 ;  /* 0x0000000d08087c20 */ /* 0x000fc80008410000 */
[----:B------:R-:W-:Y:S01]  /*1aa20*/  FMUL.FTZ R133, R8, UR12 ;  /* 0x0000000c08857c20 */ /* 0x000fe20008410000 */
[----:B------:R-:W-:-:S04]  /*1aa30*/  SEL R8, RZ, 0x1, P0 ;  /* 0x00000001ff087807 */ /* 0x000fc80000000000 */
[----:B------:R-:W-:-:S07]  /*1aa40*/  FSEL R133, R133, RZ, !P0 ;  /* 0x000000ff85857208 */ /* 0x000fce0004000000 */
.L_x_34039:
[----:B------:R-:W-:Y:S05]  /*1aa50*/  BSYNC.RECONVERGENT B2 ;  /* 0x0000000000027941 */ /* 0x000fea0003800200 */
.L_x_34038:
        /* <DEDUP_REMOVED lines=17> */
.L_x_34049:
        /* <DEDUP_REMOVED lines=13> */
.L_x_34051:
[----:B------:R-:W-:Y:S05]  /*1ac40*/  BSYNC.RECONVERGENT B4 ;  /* 0x0000000000047941 */ /* 0x000fea0003800200 */
.L_x_34050:
        /* <DEDUP_REMOVED lines=43> */
.L_x_34048:
[----:B------:R-:W-:Y:S05]  /*1af00*/  BSYNC.RECONVERGENT B3 ;  /* 0x0000000000037941 */ /* 0x000fea0003800200 */
.L_x_34047:
[----:B------:R-:W-:Y:S01]  /*1af10*/  I2FP.F32.U32 R9, R9 ;  /* 0x0000000900097245 */ /* 0x000fe20000201000 */
[----:B0-----:R-:W-:-:S04]  /*1af20*/  IMAD.MOV.U32 R130, RZ, RZ, 0x2f800000 ;  /* 0x2f800000ff827424 */ /* 0x001fc800078e00ff */
[----:B------:R-:W-:-:S05]  /*1af30*/  FFMA.FTZ R9, R9, R130, 1.1641532182693481445e-10 ;  /* 0x2f00000009097423 */ /* 0x000fca0000010082 */
[----:B------:R-:W-:Y:S01]  /*1af40*/  FSETP.GTU.FTZ.AND P0, PT, R9, UR10, PT ;  /* 0x0000000a09007c0b */ /* 0x000fe2000bf1c000 */
[----:B-----5:R-:W-:-:S05]  /*1af50*/  HADD2.F32 R9, -RZ, R45.H0_H0 ;  /* 0x2000002dff097230 */ /* 0x020fca0000004100 */
[----:B------:R-:W-:-:S04]  /*1af60*/  FMUL.FTZ R9, R9, UR13 ;  /* 0x0000000d09097c20 */ /* 0x000fc80008410000 */
[----:B------:R-:W-:Y:S01]  /*1af70*/  FMUL.FTZ R134, R9, UR12 ;  /* 0x0000000c09867c20 */ /* 0x000fe20008410000 */
[----:B------:R-:W-:-:S04]  /*1af80*/  SEL R9, RZ, 0x1, P0 ;  /* 0x00000001ff097807 */ /* 0x000fc80000000000 */
[----:B------:R-:W-:-:S07]  /*1af90*/  FSEL R134, R134, RZ, !P0 ;  /* 0x000000ff86867208 */ /* 0x000fce0004000000 */
.L_x_34046:
[----:B------:R-:W-:Y:S05]  /*1afa0*/  BSYNC.RECONVERGENT B2 ;  /* 0x0000000000027941 */ /* 0x000fea0003800200 */
.L_x_34045:
        /* <DEDUP_REMOVED lines=17> */
.L_x_34056:
        /* <DEDUP_REMOVED lines=13> */
.L_x_34058:
[----:B------:R-:W-:Y:S05]  /*1b190*/  BSYNC.RECONVERGENT B4 ;  /* 0x0000000000047941 */ /* 0x000fea0003800200 */
.L_x_34057:
        /* <DEDUP_REMOVED lines=43> */
.L_x_34055:
[----:B------:R-:W-:Y:S05]  /*1b450*/  BSYNC.RECONVERGENT B3 ;  /* 0x0000000000037941 */ /* 0x000fea0003800200 */
.L_x_34054:
        /* <DEDUP_REMOVED lines=9> */
.L_x_34053:
[----:B------:R-:W-:Y:S05]  /*1b4f0*/  BSYNC.RECONVERGENT B2 ;  /* 0x0000000000027941 */ /* 0x000fea0003800200 */
.L_x_34052:
        /* <DEDUP_REMOVED lines=17> */
.L_x_34063:
        /* <DEDUP_REMOVED lines=13> */
.L_x_34065:
[----:B------:R-:W-:Y:S05]  /*1b6e0*/  BSYNC.RECONVERGENT B4 ;  /* 0x0000000000047941 */ /* 0x000fea0003800200 */
.L_x_34064:
        /* <DEDUP_REMOVED lines=43> */
.L_x_34062:
[----:B------:R-:W-:Y:S05]  /*1b9a0*/  BSYNC.RECONVERGENT B3 ;  /* 0x0000000000037941 */ /* 0x000fea0003800200 */
.L_x_34061:
[----:B------:R-:W-:Y:S01]  /*1b9b0*/  I2FP.F32.U32 R11, R11 ;  /* 0x0000000b000b7245 */ /* 0x000fe20000201000 */
[----:B------:R-:W-:-:S04]  /*1b9c0*/  IMAD.MOV.U32 R128, RZ, RZ, 0x2f800000 ;  /* 0x2f800000ff807424 */ /* 0x000fc800078e00ff */
[----:B------:R-:W-:-:S05]  /*1b9d0*/  FFMA.FTZ R11, R11, R128, 1.1641532182693481445e-10 ;  /* 0x2f0000000b0b7423 */ /* 0x000fca0000010080 */
[----:B------:R-:W-:Y:S01]  /*1b9e0*/  FSETP.GTU.FTZ.AND P0, PT, R11, UR10, PT ;  /* 0x0000000a0b007c0b */ /* 0x000fe2000bf1c000 */
[----:B-----5:R-:W-:-:S05]  /*1b9f0*/  HADD2.F32 R11, -RZ, R46.H0_H0 ;  /* 0x2000002eff0b7230 */ /* 0x020fca0000004100 */
[----:B------:R-:W-:-:S04]  /*1ba00*/  FMUL.FTZ R11, R11, UR13 ;  /* 0x0000000d0b0b7c20 */ /* 0x000fc80008410000 */
[----:B------:R-:W-:Y:S01]  /*1ba10*/  FMUL.FTZ R128, R11, UR12 ;  /* 0x0000000c0b807c20 */ /* 0x000fe20008410000 */
[----:B------:R-:W-:-:S04]  /*1ba20*/  SEL R11, RZ, 0x1, P0 ;  /* 0x00000001ff0b7807 */ /* 0x000fc80000000000 */
[----:B------:R-:W-:-:S07]  /*1ba30*/  FSEL R128, R128, RZ, !P0 ;  /* 0x000000ff80807208 */ /* 0x000fce0004000000 */
.L_x_34060:
[----:B------:R-:W-:Y:S05]  /*1ba40*/  BSYNC.RECONVERGENT B2 ;  /* 0x0000000000027941 */ /* 0x000fea0003800200 */
.L_x_34059:
        /* <DEDUP_REMOVED lines=17> */
.L_x_34070:
        /* <DEDUP_REMOVED lines=13> */
.L_x_34072:
[----:B------:R-:W-:Y:S05]  /*1bc30*/  BSYNC.RECONVERGENT B4 ;  /* 0x0000000000047941 */ /* 0x000fea0003800200 */
.L_x_34071:
        /* <DEDUP_REMOVED lines=43> */
.L_x_34069:
[----:B------:R-:W-:Y:S05]  /*1bef0*/  BSYNC.RECONVERGENT B3 ;  /* 0x0000000000037941 */ /* 0x000fea0003800200 */
.L_x_34068:
        /* <DEDUP_REMOVED lines=9> */
.L_x_34067:
[----:B------:R-:W-:Y:S05]  /*1bf90*/  BSYNC.RECONVERGENT B2 ;  /* 0x0000000000027941 */ /* 0x000fea0003800200 */
.L_x_34066:
        /* <DEDUP_REMOVED lines=17> */
.L_x_34077:
        /* <DEDUP_REMOVED lines=13> */
.L_x_34079:
[----:B------:R-:W-:Y:S05]  /*1c180*/  BSYNC.RECONVERGENT B4 ;  /* 0x0000000000047941 */ /* 0x000fea0003800200 */
.L_x_34078:
        /* <DEDUP_REMOVED lines=43> */
.L_x_34076:
[----:B------:R-:W-:Y:S05]  /*1c440*/  BSYNC.RECONVERGENT B3 ;  /* 0x0000000000037941 */ /* 0x000fea0003800200 */
.L_x_34075:
        /* <DEDUP_REMOVED lines=9> */
.L_x_34074:
[----:B------:R-:W-:Y:S05]  /*1c4e0*/  BSYNC.RECONVERGENT B2 ;  /* 0x0000000000027941 */ /* 0x000fea0003800200 */
.L_x_34073:
        /* <DEDUP_REMOVED lines=16> */
.L_x_34082:
        /* <DEDUP_REMOVED lines=13> */
.L_x_34084:
[----:B------:R-:W-:Y:S05]  /*1c6c0*/  BSYNC.RECONVERGENT B3 ;  /* 0x0000000000037941 */ /* 0x000fea0003800200 */
.L_x_34083:
        /* <DEDUP_REMOVED lines=40> */
[----:B------:R-:W-:-:S04]  /*1c950*/  IMAD.WIDE.U32 R144, R145, -0x2daee0ad, RZ ;  /* 0xd2511f5391907825 */ /* 0x000fc800078e00ff */
[----:B------:R-:W-:Y:S01]  /*1c960*/  IMAD.MOV.U32 R155, RZ, RZ, R144 ;  /* 0x000000ffff9b7224 */ /* 0x000fe200078e0090 */
[----:B------:R-:W-:-:S07]  /*1c970*/  LOP3.LUT R3, R146, R160, R145, 0x96, !PT ;  /* 0x000000a092037212 */ /* 0x000fce00078e9691 */
.L_x_34081:
[----:B------:R-:W-:Y:S05]  /*1c980*/  BSYNC.RECONVERGENT B2 ;  /* 0x0000000000027941 */ /* 0x000fea0003800200 */
.L_x_34080:
        /* <DEDUP_REMOVED lines=9> */
.L_x_34025:
[----:B------:R-:W-:Y:S05]  /*1ca20*/  BSYNC.RECONVERGENT B1 ;  /* 0x0000000000017941 */ /* 0x000fea0003800200 */
.L_x_33974:
        /* <DEDUP_REMOVED lines=66> */
.L_x_34086:
[----:B------:R-:W-:Y:S05]  /*1ce50*/  BSYNC.RECONVERGENT B1 ;  /* 0x0000000000017941 */ /* 0x000fea0003800200 */
.L_x_34085:
        /* <DEDUP_REMOVED lines=104> */
.L_x_34102:
        /* <DEDUP_REMOVED lines=117> */
[----:B------:R-:W-:Y:S01]  /*1dc30*/  F2FP.F16.F32.PACK_AB R18, R29, R18 ;  /* 0x000000121d12723e */ /* 0x000fe200000000ff */
[----:B------:R-:W-:Y:S01]  /*1dc40*/  FFMA.FTZ R25, R25, R109, R69 ;  /* 0x0000006d19197223 */ /* 0x000fe20000010045 */
[----:B------:R-:W-:Y:S01]  /*1dc50*/  FMUL.FTZ R33, R143, R33 ;  /* 0x000000218f217220 */ /* 0x000fe20000410000 */
[----:B------:R-:W-:Y:S01]  /*1dc60*/  F2FP.F16.F32.PACK_AB R14, R17, R14 ;  /* 0x0000000e110e723e */ /* 0x000fe200000000ff */
        /* <DEDUP_REMOVED lines=55> */
[----:B------:R-:W-:-:S05]  /*1dfe0*/  F2FP.F16.F32.PACK_AB R28, R133, R28 ;  /* 0x0000001c851c723e */ /* 0x000fca00000000ff */
[----:B------:R0:W-:Y:S02]  /*1dff0*/  STG.E.128 desc[UR8][R158.64], R28 ;  /* 0x0000001c9e007986 */ /* 0x0001e4000c101d08 */
.L_x_34089:
[----:B------:R-:W-:Y:S05]  /*1e000*/  BSYNC.RECONVERGENT B1 ;  /* 0x0000000000017941 */ /* 0x000fea0003800200 */
.L_x_34088:
[----:B0-----:R-:W0:Y:S02]  /*1e010*/  LDC.64 R12, c[0x0][0x380] ;  /* 0x0000e000ff0c7b82 */ /* 0x001e240000000a00 */
[----:B0-----:R-:W-:-:S04]  /*1e020*/  LEA R140, R12, R140, 0x2 ;  /* 0x0000008c0c8c7211 */ /* 0x001fc800078e10ff */
[----:B------:R-:W-:-:S13]  /*1e030*/  ISETP.GE.AND P0, PT, R140, R13, PT ;  /* 0x0000000d8c00720c */ /* 0x000fda0003f06270 */
[----:B------:R-:W-:Y:S05]  /*1e040*/  @!P0 BRA `(.L_x_34090) ;  /* 0xfffffe2800ac8947 */ /* 0x000fea000383ffff */
[----:B------:R-:W-:Y:S05]  /*1e050*/  BSYNC B0 ;  /* 0x0000000000007941 */ /* 0x000fea0003800000 */
.L_x_33515:
[----:B------:R-:W-:Y:S05]  /*1e060*/  EXIT ;  /* 0x000000000000794d */ /* 0x000fea0003800000 */
.L_x_34087:
        /* <DEDUP_REMOVED lines=8> */
.L_x_34092:
[----:B------:R-:W-:Y:S05]  /*1e0f0*/  BSYNC B1 ;  /* 0x0000000000017941 */ /* 0x000fea0003800000 */
.L_x_34091:
        /* <DEDUP_REMOVED lines=9> */
.L_x_34093:
[----:B------:R-:W-:Y:S01]  /*1e190*/  HFMA2 R157, -RZ, RZ, 0, 2.384185791015625e-07 ;  /* 0x00000004ff9d7431 */ /* 0x000fe200000001ff */
[----:B------:R-:W-:-:S05]  /*1e1a0*/  MOV R144, R156 ;  /* 0x0000009c00907202 */ /* 0x000fca0000000f00 */
[----:B------:R-:W-:-:S04]  /*1e1b0*/  FADD.FTZ R146, R145, R144 ;  /* 0x0000009091927221 */ /* 0x000fc80000010000 */
[----:B------:R-:W-:-:S07]  /*1e1c0*/  IMAD.MOV.U32 R158, RZ, RZ, R146 ;  /* 0x000000ffff9e7224 */ /* 0x000fce00078e0092 */
[----:B------:R-:W-:Y:S05]  /*1e1d0*/  WARPSYNC.COLLECTIVE R153, `(.L_x_34094) ;  /* 0x0000000099087348 */ /* 0x000fea0003c00000 */
[----:B------:R0:W1:Y:S02]  /*1e1e0*/  SHFL.BFLY P1, R156, R158, R157, R160 ;  /* 0x0c00009d9e9c7389 */ /* 0x00006400000200a0 */
[----:B01----:R-:W-:Y:S05]  /*1e1f0*/  ENDCOLLECTIVE ;  /* 0x000000000000791b */ /* 0x003fea0003800000 */
.L_x_34094:
[----:B------:R-:W-:Y:S02]  /*1e200*/  IMAD.MOV.U32 R157, RZ, RZ, 0x8 ;  /* 0x00000008ff9d7424 */ /* 0x000fe400078e00ff */
[----:B------:R-:W-:-:S04]  /*1e210*/  IMAD.MOV.U32 R143, RZ, RZ, R156 ;  /* 0x000000ffff8f7224 */ /* 0x000fc800078e009c */
[----:B------:R-:W-:-:S05]  /*1e220*/  FADD.FTZ R147, R146, R143 ;  /* 0x0000008f92937221 */ /* 0x000fca0000010000 */
[----:B------:R-:W-:-:S07]  /*1e230*/  MOV R158, R147 ;  /* 0x00000093009e7202 */ /* 0x000fce0000000f00 */
[----:B------:R-:W-:Y:S05]  /*1e240*/  WARPSYNC.COLLECTIVE R153, `(.L_x_34095) ;  /* 0x0000000099087348 */ /* 0x000fea0003c00000 */
[----:B------:R0:W1:Y:S02]  /*1e250*/  SHFL.BFLY P1, R156, R158, R157, R160 ;  /* 0x0c00009d9e9c7389 */ /* 0x00006400000200a0 */
[----:B01----:R-:W-:Y:S05]  /*1e260*/  ENDCOLLECTIVE ;  /* 0x000000000000791b */ /* 0x003fea0003800000 */
.L_x_34095:
        /* <DEDUP_REMOVED lines=8> */
.L_x_34096:
        /* <DEDUP_REMOVED lines=88> */
.L_x_34097:
[----:B------:R-:W-:Y:S01]  /*1e870*/  HFMA2 R157, -RZ, RZ, 0, 1.1920928955078125e-07 ;  /* 0x00000002ff9d7431 */ /* 0x000fe200000001ff */
[----:B------:R-:W-:-:S05]  /*1e880*/  MOV R146, R156 ;  /* 0x0000009c00927202 */ /* 0x000fca0000000f00 */
[----:B------:R-:W-:-:S04]  /*1e890*/  FADD.FTZ R146, R143, R146 ;  /* 0x000000928f927221 */ /* 0x000fc80000010000 */
[----:B------:R-:W-:-:S07]  /*1e8a0*/  IMAD.MOV.U32 R158, RZ, RZ, R146 ;  /* 0x000000ffff9e7224 */ /* 0x000fce00078e0092 */
[----:B------:R-:W-:Y:S05]  /*1e8b0*/  WARPSYNC.COLLECTIVE R153, `(.L_x_34098) ;  /* 0x0000000099087348 */ /* 0x000fea0003c00000 */
[----:B------:R0:W1:Y:S02]  /*1e8c0*/  SHFL.BFLY P1, R156, R158, R157, R160 ;  /* 0x0c00009d9e9c7389 */ /* 0x00006400000200a0 */
[----:B01----:R-:W-:Y:S05]  /*1e8d0*/  ENDCOLLECTIVE ;  /* 0x000000000000791b */ /* 0x003fea0003800000 */
.L_x_34098:
[----:B------:R-:W-:Y:S02]  /*1e8e0*/  IMAD.MOV.U32 R157, RZ, RZ, 0x4 ;  /* 0x00000004ff9d7424 */ /* 0x000fe400078e00ff */
[----:B------:R-:W-:-:S04]  /*1e8f0*/  IMAD.MOV.U32 R145, RZ, RZ, R156 ;  /* 0x000000ffff917224 */ /* 0x000fc800078e009c */
[----:B------:R-:W-:-:S05]  /*1e900*/  FADD.FTZ R145, R146, R145 ;  /* 0x0000009192917221 */ /* 0x000fca0000010000 */
[----:B------:R-:W-:-:S07]  /*1e910*/  MOV R158, R145 ;  /* 0x00000091009e7202 */ /* 0x000fce0000000f00 */
[----:B------:R-:W-:Y:S05]  /*1e920*/  WARPSYNC.COLLECTIVE R153, `(.L_x_34099) ;  /* 0x0000000099087348 */ /* 0x000fea0003c00000 */
[----:B------:R0:W1:Y:S02]  /*1e930*/  SHFL.BFLY P1, R156, R158, R157, R160 ;  /* 0x0c00009d9e9c7389 */ /* 0x00006400000200a0 */
[----:B01----:R-:W-:Y:S05]  /*1e940*/  ENDCOLLECTIVE ;  /* 0x000000000000791b */ /* 0x003fea0003800000 */
.L_x_34099:
[----:B------:R-:W-:Y:S01]  /*1e950*/  HFMA2 R157, -RZ, RZ, 0, 4.76837158203125e-07 ;  /* 0x00000008ff9d7431 */ /* 0x000fe200000001ff */
[----:B------:R-:W-:-:S05]  /*1e960*/  MOV R148, R156 ;  /* 0x0000009c00947202 */ /* 0x000fca0000000f00 */
[----:B------:R-:W-:-:S04]  /*1e970*/  FADD.FTZ R148, R145, R148 ;  /* 0x0000009491947221 */ /* 0x000fc80000010000 */
[----:B------:R-:W-:-:S07]  /*1e980*/  IMAD.MOV.U32 R158, RZ, RZ, R148 ;  /* 0x000000ffff9e7224 */ /* 0x000fce00078e0094 */
[----:B------:R-:W-:Y:S05]  /*1e990*/  WARPSYNC.COLLECTIVE R153, `(.L_x_34100) ;  /* 0x0000000099087348 */ /* 0x000fea0003c00000 */
[----:B------:R0:W1:Y:S02]  /*1e9a0*/  SHFL.BFLY P1, R156, R158, R157, R160 ;  /* 0x0c00009d9e9c7389 */ /* 0x00006400000200a0 */
[----:B01----:R-:W-:Y:S05]  /*1e9b0*/  ENDCOLLECTIVE ;  /* 0x000000000000791b */ /* 0x003fea0003800000 */
.L_x_34100:
[----:B------:R-:W-:Y:S02]  /*1e9c0*/  IMAD.MOV.U32 R157, RZ, RZ, 0x10 ;  /* 0x00000010ff9d7424 */ /* 0x000fe400078e00ff */
[----:B------:R-:W-:-:S04]  /*1e9d0*/  IMAD.MOV.U32 R147, RZ, RZ, R156 ;  /* 0x000000ffff937224 */ /* 0x000fc800078e009c */
[----:B------:R-:W-:-:S05]  /*1e9e0*/  FADD.FTZ R147, R148, R147 ;  /* 0x0000009394937221 */ /* 0x000fca0000010000 */
[----:B------:R-:W-:-:S07]  /*1e9f0*/  MOV R158, R147 ;  /* 0x00000093009e7202 */ /* 0x000fce0000000f00 */
[----:B------:R-:W-:Y:S05]  /*1ea00*/  WARPSYNC.COLLECTIVE R153, `(.L_x_34101) ;  /* 0x0000000099087348 */ /* 0x000fea0003c00000 */
[----:B------:R0:W1:Y:S02]  /*1ea10*/  SHFL.BFLY P1, R156, R158, R157, R160 ;  /* 0x0c00009d9e9c7389 */ /* 0x00006400000200a0 */
[----:B01----:R-:W-:Y:S05]  /*1ea20*/  ENDCOLLECTIVE ;  /* 0x000000000000791b */ /* 0x003fea0003800000 */
.L_x_34101:
[----:B------:R-:W-:Y:S01]  /*1ea30*/  MOV R150, R156 ;  /* 0x0000009c00967202 */ /* 0x000fe20000000f00 */
[----:B------:R-:W-:Y:S06]  /*1ea40*/  BRA `(.L_x_34102) ;  /* 0xffffffe800a47947 */ /* 0x000fec000383ffff */
.L_x_34103:
        /* <DEDUP_REMOVED lines=11> */
.L_x_45891:


//--------------------- .text._ZN10layer_norm13ln_fwd_kernelINS_13Kernel_traitsIf6__halffS2_fjLj1280ELj1ELj4ELj1ELj16ENS_18Kernel_traits_baseILj1280EfS2_fS2_fjLj128EEEEELb1ELb1ELb0ELb0EEEvNS_9FwdParamsE --------------------------
	.section	.text._ZN10layer_norm13ln_fwd_kernelINS_13Kernel_traitsIf6__halffS2_fjLj1280ELj1ELj4ELj1ELj16ENS_18Kernel_traits_baseILj1280EfS2_fS2_fjLj128EEEEELb1ELb1ELb0ELb0EEEvNS_9FwdParamsE,"ax",@progbits
	.align	128
        .global         _ZN10layer_norm13ln_fwd_kernelINS_13Kernel_traitsIf6__halffS2_fjLj1280ELj1ELj4ELj1ELj16ENS_18Kernel_traits_baseILj1280EfS2_fS2_fjLj128EEEEELb1ELb1ELb0ELb0EEEvNS_9FwdParamsE
        .type           _ZN10layer_norm13ln_fwd_kernelINS_13Kernel_traitsIf6__halffS2_fjLj1280ELj1ELj4ELj1ELj16ENS_18Kernel_traits_baseILj1280EfS2_fS2_fjLj128EEEEELb1ELb1ELb0ELb0EEEvNS_9FwdParamsE,@function
        .size           _ZN10layer_norm13ln_fwd_kernelINS_13Kernel_traitsIf6__halffS2_fjLj1280ELj1ELj4ELj1ELj16ENS_18Kernel_traits_baseILj1280EfS2_fS2_fjLj128EEEEELb1ELb1ELb0ELb0EEEvNS_9FwdParamsE,(.L_x_45892 - _ZN10layer_norm13ln_fwd_kernelINS_13Kernel_traitsIf6__halffS2_fjLj1280ELj1ELj4ELj1ELj16ENS_18Kernel_traits_baseILj1280EfS2_fS2_fjLj128EEEEELb1ELb1ELb0ELb0EEEvNS_9FwdParamsE)
        .other          _ZN10layer_norm13ln_fwd_kernelINS_13Kernel_traitsIf6__halffS2_fjLj1280ELj1ELj4ELj1ELj16ENS_18Kernel_traits_baseILj1280EfS2_fS2_fjLj128EEEEELb1ELb1ELb0ELb0EEEvNS_9FwdParamsE,@"STO_CUDA_ENTRY STV_DEFAULT"
_ZN10layer_norm13ln_fwd_kernelINS_13Kernel_traitsIf6__halffS2_fjLj1280ELj1ELj4ELj1ELj16ENS_18Kernel_traits_baseILj1280EfS2_fS2_fjLj128EEEEELb1ELb1ELb0ELb0EEEvNS_9FwdParamsE:
.text._ZN10layer_norm13ln_fwd_kernelINS_13Kernel_traitsIf6__halffS2_fjLj1280ELj1ELj4ELj1ELj16ENS_18Kernel_traits_baseILj1280EfS2_fS2_fjLj128EEEEELb1ELb1ELb0ELb0EEEvNS_9FwdParamsE:
        /* <DEDUP_REMOVED lines=105> */
.L_x_34105:
        /* <DEDUP_REMOVED lines=69> */
.L_x_34106:
[----:B------:R-:W-:Y:S05]  /*0ae0*/  BSYNC.RECONVERGENT B0 ;  /* 0x0000000000007941 */ /* 0x000fea0003800200 */
.L_x_34104:
        /* <DEDUP_REMOVED lines=94> */
.L_x_34537:
        /* <DEDUP_REMOVED lines=39> */
.L_x_45728:
[----:B------:R-:W-:Y:S05]  /*1340*/  BRX R132 -0x1350                                       (*"BRANCH_TARGETS .L_x_45729,.L_x_45730,.L_x_45731"*) ;  /* 0xffffffec842c7949 */ /* 0x000fea000383ffff */
.L_x_45731:
[----:B------:R-:W-:Y:S01]  /*1350*/  VIADD R134, R175, 0x1 ;  /* 0x00000001af867836 */ /* 0x000fe20000000000 */
[----:B------:R-:W-:Y:S01]  /*1360*/  MOV R186, R184 ;  /* 0x000000b800ba7202 */ /* 0x000fe20000000f00 */
[----:B------:R-:W-:Y:S01]  /*1370*/  IMAD.MOV.U32 R135, RZ, RZ, R177 ;  /* 0x000000ffff877224 */ /* 0x000fe200078e00b1 */
[----:B------:R-:W-:Y:S06]  /*1380*/  BRA `(.L_x_34111) ;  /* 0x0000000400347947 */ /* 0x000fec0003800000 */
.L_x_45729:
[----:B------:R-:W-:Y:S01]  /*1390*/  IMAD.MOV.U32 R186, RZ, RZ, R184 ;  /* 0x000000ffffba7224 */ /* 0x000fe200078e00b8 */
[----:B------:R-:W-:Y:S01]  /*13a0*/  MOV R134, 0x3 ;  /* 0x0000000300867802 */ /* 0x000fe20000000f00 */
[----:B------:R-:W-:Y:S01]  /*13b0*/  IMAD.MOV.U32 R135, RZ, RZ, R176 ;  /* 0x000000ffff877224 */ /* 0x000fe200078e00b0 */
[----:B------:R-:W-:Y:S06]  /*13c0*/  BRA `(.L_x_34111) ;  /* 0x0000000400247947 */ /* 0x000fec0003800000 */
.L_x_45730:
        /* <DEDUP_REMOVED lines=13> */
.L_x_34113:
[----:B------:R-:W-:Y:S05]  /*14a0*/  BSYNC.RECONVERGENT B2 ;  /* 0x0000000000027941 */ /* 0x000fea0003800200 */
.L_x_34112:
        /* <DEDUP_REMOVED lines=56> */
[----:B------:R-:W-:Y:S02]  /*1830*/  VIADD R133, R3, 0x96a522ad ;  /* 0x96a522ad03857836 */ /* 0x000fe40000000000 */
[----:B------:R-:W-:-:S03]  /*1840*/  IMAD.MOV.U32 R134, RZ, RZ, RZ ;  /* 0x000000ffff867224 */ /* 0x000fc600078e00ff */
[----:B------:R-:W-:-:S07]  /*1850*/  LOP3.LUT R176, R133, R132, R187, 0x96, !PT ;  /* 0x0000008485b07212 */ /* 0x000fce00078e96bb */
.L_x_34111:
[----:B------:R-:W-:Y:S05]  /*1860*/  BSYNC.RECONVERGENT B1 ;  /* 0x0000000000017941 */ /* 0x000fea0003800200 */
.L_x_34110:
        /* <DEDUP_REMOVED lines=10> */
[----:B------:R-:W-:-:S02]  /*1910*/  HFMA2 R175, -RZ, RZ, 0, 1.1920928955078125e-07 ;  /* 0x00000002ffaf7431 */ /* 0x000fc400000001ff */
[----:B------:R-:W-:Y:S01]  /*1920*/  IMAD.MOV.U32 R135, RZ, RZ, R174 ;  /* 0x000000ffff877224 */ /* 0x000fe200078e00ae */
        /* <DEDUP_REMOVED lines=15> */
.L_x_34116:
        /* <DEDUP_REMOVED lines=13> */
.L_x_34118:
[----:B------:R-:W-:Y:S05]  /*1af0*/  BSYNC.RECONVERGENT B2 ;  /* 0x0000000000027941 */ /* 0x000fea0003800200 */
.L_x_34117:
        /* <DEDUP_REMOVED lines=52> */
[----:B------:R-:W-:Y:S01]  /*1e40*/  LOP3.LUT R190, R133, R190, R175, 0x96, !PT ;  /* 0x000000be85be7212 */ /* 0x000fe200078e96af */
[----:B------:R-:W-:Y:S02]  /*1e50*/  VIADD R133, R2, 0x8ff34781 ;  /* 0x8ff3478102857836 */ /* 0x000fe40000000000 */
[----:B------:R-:W-:Y:S02]  /*1e60*/  IMAD.MOV.U32 R175, RZ, RZ, RZ ;  /* 0x000000ffffaf7224 */ /* 0x000fe400078e00ff */
[----:B------:R-:W-:Y:S01]  /*1e70*/  IMAD.WIDE.U32 R190, R190, -0x2daee0ad, RZ ;  /* 0xd2511f53bebe7825 */ /* 0x000fe200078e00ff */
[----:B------:R-:W-:-:S03]  /*1e80*/  LOP3.LUT R177, R133, R174, R177, 0x96, !PT ;  /* 0x000000ae85b17212 */ /* 0x000fc600078e96b1 */
[----:B------:R-:W-:Y:S01]  /*1e90*/  IMAD.MOV.U32 R174, RZ, RZ, R176 ;  /* 0x000000ffffae7224 */ /* 0x000fe200078e00b0 */
[----:B------:R-:W-:Y:S01]  /*1ea0*/  LOP3.LUT R176, R135, R134, R191, 0x96, !PT ;  /* 0x0000008687b07212 */ /* 0x000fe200078e96bf */
[----:B------:R-:W-:Y:S01]  /*1eb0*/  IMAD.MOV.U32 R135, RZ, RZ, R186 ;  /* 0x000000ffff877224 */ /* 0x000fe200078e00ba */
[----:B------:R-:W-:-:S07]  /*1ec0*/  MOV R186, R190 ;  /* 0x000000be00ba7202 */ /* 0x000fce0000000f00 */
.L_x_34115:
[----:B------:R-:W-:Y:S05]  /*1ed0*/  BSYNC.RECONVERGENT B1 ;  /* 0x0000000000017941 */ /* 0x000fea0003800200 */
.L_x_34114:
        /* <DEDUP_REMOVED lines=22> */
.L_x_34121:
        /* <DEDUP_REMOVED lines=13> */
.L_x_34123:
[----:B------:R-:W-:Y:S05]  /*2110*/  BSYNC.RECONVERGENT B2 ;  /* 0x0000000000027941 */ /* 0x000fea0003800200 */
.L_x_34122:
        /* <DEDUP_REMOVED lines=61> */
.L_x_34120:
[----:B------:R-:W-:Y:S05]  /*24f0*/  BSYNC.RECONVERGENT B1 ;  /* 0x0000000000017941 */ /* 0x000fea0003800200 */
.L_x_34119:
        /* <DEDUP_REMOVED lines=22> */
.L_x_34126:
        /* <DEDUP_REMOVED lines=13> */
.L_x_34128:
[----:B------:R-:W-:Y:S05]  /*2730*/  BSYNC.RECONVERGENT B2 ;  /* 0x0000000000027941 */ /* 0x000fea0003800200 */
.L_x_34127:
        /* <DEDUP_REMOVED lines=58> */
[----:B------:R-:W-:Y:S01]  /*2ae0*/  IMAD.MOV.U32 R186, RZ, RZ, R190 ;  /* 0x000000ffffba7224 */ /* 0x000fe200078e00be */
[----:B------:R-:W-:Y:S01]  /*2af0*/  LOP3.LUT R176, R135, R176, R191, 0x96, !PT ;  /* 0x000000b087b07212 */ /* 0x000fe200078e96bf */
[----:B------:R-:W-:-:S07]  /*2b00*/  IMAD.MOV.U32 R175, RZ, RZ, RZ ;  /* 0x000000ffffaf7224 */ /* 0x000fce00078e00ff */
.L_x_34125:
[----:B------:R-:W-:Y:S05]  /*2b10*/  BSYNC.RECONVERGENT B1 ;  /* 0x0000000000017941 */ /* 0x000fea0003800200 */
.L_x_34124:
        /* <DEDUP_REMOVED lines=22> */
.L_x_34131:
        /* <DEDUP_REMOVED lines=13> */
.L_x_34133:
[----:B------:R-:W-:Y:S05]  /*2d50*/  BSYNC.RECONVERGENT B2 ;  /* 0x0000000000027941 */ /* 0x000fea0003800200 */
.L_x_34132:
        /* <DEDUP_REMOVED lines=61> */
.L_x_34130:
[----:B------:R-:W-:Y:S05]  /*3130*/  BSYNC.RECONVERGENT B1 ;  /* 0x0000000000017941 */ /* 0x000fea0003800200 */
.L_x_34129:
        /* <DEDUP_REMOVED lines=22> */
.L_x_34136:
        /* <DEDUP_REMOVED lines=13> */
.L_x_34138:
[----:B------:R-:W-:Y:S05]  /*3370*/  BSYNC.RECONVERGENT B2 ;  /* 0x0000000000027941 */ /* 0x000fea0003800200 */
.L_x_34137:
        /* <DEDUP_REMOVED lines=61> */
.L_x_34135:
[----:B------:R-:W-:Y:S05]  /*3750*/  BSYNC.RECONVERGENT B1 ;  /* 0x0000000000017941 */ /* 0x000fea0003800200 */
.L_x_34134:
        /* <DEDUP_REMOVED lines=22> */
.L_x_34141:
        /* <DEDUP_REMOVED lines=13> */
.L_x_34143:
[----:B------:R-:W-:Y:S05]  /*3990*/  BSYNC.RECONVERGENT B2 ;  /* 0x0000000000027941 */ /* 0x000fea0003800200 */
.L_x_34142:
        /* <DEDUP_REMOVED lines=61> */
.L_x_34140:
[----:B------:R-:W-:Y:S05]  /*3d70*/  BSYNC.RECONVERGENT B1 ;  /* 0x0000000000017941 */ /* 0x000fea0003800200 */
.L_x_34139:
        /* <DEDUP_REMOVED lines=22> */
.L_x_34146:
        /* <DEDUP_REMOVED lines=15> */
.L_x_34148:
[----:B------:R-:W-:Y:S05]  /*3fd0*/  BSYNC.RECONVERGENT B2 ;  /* 0x0000000000027941 */ /* 0x000fea0003800200 */
.L_x_34147:
        /* <DEDUP_REMOVED lines=61> */
.L_x_34145:
[----:B------:R-:W-:Y:S05]  /*43b0*/  BSYNC.RECONVERGENT B1 ;  /* 0x0000000000017941 */ /* 0x000fea0003800200 */
.L_x_34144:
        /* <DEDUP_REMOVED lines=10> */
.L_x_34109:
        /* <DEDUP_REMOVED lines=16> */
.L_x_34152:
        /* <DEDUP_REMOVED lines=13> */
.L_x_34154:
[----:B------:R-:W-:Y:S05]  /*4630*/  BSYNC.RECONVERGENT B2 ;  /* 0x0000000000027941 */ /* 0x000fea0003800200 */
.L_x_34153:
        /* <DEDUP_REMOVED lines=59> */
.L_x_34151:
[----:B------:R-:W-:Y:S05]  /*49f0*/  BSYNC.RECONVERGENT B1 ;  /* 0x0000000000017941 */ /* 0x000fea0003800200 */
.L_x_34150:
        /* <DEDUP_REMOVED lines=10> */
[----:B------:R-:W-:Y:S01]  /*4aa0*/  IMAD.MOV.U32 R175, RZ, RZ, R174 ;  /* 0x000000ffffaf7224 */ /* 0x000fe200078e00ae */
[----:B0-----:R-:W-:-:S04]  /*4ab0*/  FSETP.GTU.FTZ.AND P0, PT, R135, R134, PT ;  /* 0x000000868700720b */ /* 0x001fc80003f1c000 */
[----:B------:R-:W-:Y:S01]  /*4ac0*/  PLOP3.LUT P2, PT, P0, PT, PT, 0x8, 0x80 ;  /* 0x000000000080781c */ /* 0x000fe2000074e170 */
[----:B-1----:R-:W-:Y:S01]  /*4ad0*/  FMUL.FTZ R135, R184, R133 ;  /* 0x00000085b8877220 */ /* 0x002fe20000410000 */
[----:B------:R-:W-:-:S04]  /*4ae0*/  HFMA2 R184, -RZ, RZ, 0, 1.1920928955078125e-07 ;  /* 0x00000002ffb87431 */ /* 0x000fc800000001ff */
        /* <DEDUP_REMOVED lines=11> */
.L_x_34157:
        /* <DEDUP_REMOVED lines=13> */
.L_x_34159:
[----:B------:R-:W-:Y:S05]  /*4c70*/  BSYNC.RECONVERGENT B2 ;  /* 0x0000000000027941 */ /* 0x000fea0003800200 */
.L_x_34158:
        /* <DEDUP_REMOVED lines=61> */
.L_x_34156:
[----:B------:R-:W-:Y:S05]  /*5050*/  BSYNC.RECONVERGENT B1 ;  /* 0x0000000000017941 */ /* 0x000fea0003800200 */
.L_x_34155:
        /* <DEDUP_REMOVED lines=21> */
.L_x_34162:
        /* <DEDUP_REMOVED lines=13> */
.L_x_34164:
[----:B------:R-:W-:Y:S05]  /*5280*/  BSYNC.RECONVERGENT B2 ;  /* 0x0000000000027941 */ /* 0x000fea0003800200 */
.L_x_34163:
        /* <DEDUP_REMOVED lines=61> */
.L_x_34161:
[----:B------:R-:W-:Y:S05]  /*5660*/  BSYNC.RECONVERGENT B1 ;  /* 0x0000000000017941 */ /* 0x000fea0003800200 */
.L_x_34160:
        /* <DEDUP_REMOVED lines=21> */
.L_x_34167:
        /* <DEDUP_REMOVED lines=13> */
.L_x_34169:
[----:B------:R-:W-:Y:S05]  /*5890*/  BSYNC.RECONVERGENT B2 ;  /* 0x0000000000027941 */ /* 0x000fea0003800200 */
.L_x_34168:
        /* <DEDUP_REMOVED lines=61> */
.L_x_34166:
[----:B------:R-:W-:Y:S05]  /*5c70*/  BSYNC.RECONVERGENT B1 ;  /* 0x0000000000017941 */ /* 0x000fea0003800200 */
.L_x_34165:
        /* <DEDUP_REMOVED lines=21> */
.L_x_34172:
        /* <DEDUP_REMOVED lines=13> */
.L_x_34174:
[----:B------:R-:W-:Y:S05]  /*5ea0*/  BSYNC.RECONVERGENT B2 ;  /* 0x0000000000027941 */ /* 0x000fea0003800200 */
.L_x_34173:
        /* <DEDUP_REMOVED lines=50> */
[----:B------:R-:W-:-:S05]  /*61d0*/  IMAD.WIDE.U32 R174, R174, -0x326172a9, RZ ;  /* 0xcd9e8d57aeae7825 */ /* 0x000fca00078e00ff */
        /* <DEDUP_REMOVED lines=8> */
[----:B------:R-:W-:Y:S01]  /*6260*/  MOV R186, R190 ;  /* 0x000000be00ba7202 */ /* 0x000fe20000000f00 */
[----:B------:R-:W-:-:S07]  /*6270*/  IMAD.MOV.U32 R185, RZ, RZ, RZ ;  /* 0x000000ffffb97224 */ /* 0x000fce00078e00ff */
.L_x_34171:
[----:B------:R-:W-:Y:S05]  /*6280*/  BSYNC.RECONVERGENT B1 ;  /* 0x0000000000017941 */ /* 0x000fea0003800200 */
.L_x_34170:
        /* <DEDUP_REMOVED lines=21> */
.L_x_34177:
        /* <DEDUP_REMOVED lines=13> */
.L_x_34179:
[----:B------:R-:W-:Y:S05]  /*64b0*/  BSYNC.RECONVERGENT B2 ;  /* 0x0000000000027941 */ /* 0x000fea0003800200 */
.L_x_34178:
[----:B------:R-:W-:Y:S01]  /*64c0*/  IMAD.WIDE.U32 R176, R178, -0x326172a9, RZ ;  /* 0xcd9e8d57b2b07825 */ /* 0x000fe200078e00ff */
[----:B------:R-:W-:Y:S02]  /*64d0*/  LOP3.LUT R192, R173, R175, R3, 0x96, !PT ;  /* 0x000000afadc07212 */ /* 0x000fe400078e9603 */
[C---:B------:R-:W-:Y:S01]  /*64e0*/  IADD3 R175, PT, PT, R2.reuse, -0x61c88647, RZ ;  /* 0x9e3779b902af7810 */ /* 0x040fe20007ffe0ff */
[----:B------:R-:W-:Y:S01]  /*64f0*/  VIADD R187, R3, 0x76cf5d0a ;  /* 0x76cf5d0a03bb7836 */ /* 0x000fe20000000000 */
        /* <DEDUP_REMOVED lines=52> */
[----:B------:R-:W-:Y:S02]  /*6840*/  VIADD R177, R2, 0x8ff34781 ;  /* 0x8ff3478102b17836 */ /* 0x000fe40000000000 */
[----:B------:R-:W-:Y:S02]  /*6850*/  IMAD.MOV.U32 R175, RZ, RZ, R186 ;  /* 0x000000ffffaf7224 */ /* 0x000fe400078e00ba */
[----:B------:R-:W-:Y:S01]  /*6860*/  IMAD.MOV.U32 R186, RZ, RZ, R190 ;  /* 0x000000ffffba7224 */ /* 0x000fe200078e00be */
[----:B------:R-:W-:Y:S02]  /*6870*/  LOP3.LUT R177, R177, R174, R193, 0x96, !PT ;  /* 0x000000aeb1b17212 */ /* 0x000fe400078e96c1 */
[----:B------:R-:W-:-:S07]  /*6880*/  MOV R174, R192 ;  /* 0x000000c000ae7202 */ /* 0x000fce0000000f00 */
.L_x_34176:
[----:B------:R-:W-:Y:S05]  /*6890*/  BSYNC.RECONVERGENT B1 ;  /* 0x0000000000017941 */ /* 0x000fea0003800200 */
.L_x_34175:
        /* <DEDUP_REMOVED lines=21> */
.L_x_34182:
        /* <DEDUP_REMOVED lines=13> */
.L_x_34184:
[----:B------:R-:W-:Y:S05]  /*6ac0*/  BSYNC.RECONVERGENT B2 ;  /* 0x0000000000027941 */ /* 0x000fea0003800200 */
.L_x_34183:
        /* <DEDUP_REMOVED lines=61> */
.L_x_34181:
[----:B------:R-:W-:Y:S05]  /*6ea0*/  BSYNC.RECONVERGENT B1 ;  /* 0x0000000000017941 */ /* 0x000fea0003800200 */
.L_x_34180:
[----:B------:R-:W-:Y:S01]  /*6eb0*/  I2FP.F32.U32 R175, R185 ;  /* 0x000000b900af7245 */ /* 0x000fe20000201000 */
[----:B------:R-:W-:Y:S01]  /*6ec0*/  HADD2.F32 R187, -RZ, R155.H0_H0 ;  /* 0x2000009bffbb7230 */ /* 0x000fe20000004100 */
[----:B------:R-:W-:Y:S01]  /*6ed0*/  ISETP.NE.AND P6, PT, R191, 0x1, PT ;  /* 0x00000001bf00780c */ /* 0x000fe20003fc5270 */
[----:B------:R-:W-:Y:S02]  /*6ee0*/  BSSY.RECONVERGENT B1, `(.L_x_34185) ;  /* 0x000005f000017945 */ /* 0x000fe40003800200 */
[----:B------:R-:W-:Y:S01]  /*6ef0*/  FFMA.FTZ R185, R175, R132, 1.1641532182693481445e-10 ;  /* 0x2f000000afb97423 */ /* 0x000fe20000010084 */
[----:B------:R-:W-:Y:S01]  /*6f00*/  FMUL.FTZ R190, R187, R0 ;  /* 0x00000000bbbe7220 */ /* 0x000fe20000410000 */
[----:B------:R-:W-:Y:S02]  /*6f10*/  HFMA2 R175, -RZ, RZ, 0, 1.1920928955078125e-07 ;  /* 0x00000002ffaf7431 */ /* 0x000fe400000001ff */
        /* <DEDUP_REMOVED lines=14> */
.L_x_34187:
        /* <DEDUP_REMOVED lines=15> */
.L_x_34189:
[----:B------:R-:W-:Y:S05]  /*70f0*/  BSYNC.RECONVERGENT B2 ;  /* 0x0000000000027941 */ /* 0x000fea0003800200 */
.L_x_34188:
        /* <DEDUP_REMOVED lines=61> */
.L_x_34186:
[----:B------:R-:W-:Y:S05]  /*74d0*/  BSYNC.RECONVERGENT B1 ;  /* 0x0000000000017941 */ /* 0x000fea0003800200 */
.L_x_34185:
[----:B------:R-:W-:Y:S01]  /*74e0*/  HADD2.F32 R191, -RZ, R155.H1_H1 ;  /* 0x3000009bffbf7230 */ /* 0x000fe20000004100 */
[----:B------:R-:W-:-:S04]  /*74f0*/  I2FP.F32.U32 R155, R187 ;  /* 0x000000bb009b7245 */ /* 0x000fc80000201000 */
        /* <DEDUP_REMOVED lines=14> */
.L_x_34149:
        /* <DEDUP_REMOVED lines=22> */
.L_x_34108:
[----:B------:R-:W-:Y:S05]  /*7740*/  BSYNC.RECONVERGENT B0 ;  /* 0x0000000000007941 */ /* 0x000fea0003800200 */
.L_x_34107:
        /* <DEDUP_REMOVED lines=31> */
.L_x_34195:
        /* <DEDUP_REMOVED lines=13> */
.L_x_34197:
[----:B------:R-:W-:Y:S05]  /*7a10*/  BSYNC.RECONVERGENT B2 ;  /* 0x0000000000027941 */ /* 0x000fea0003800200 */
.L_x_34196:
        /* <DEDUP_REMOVED lines=59> */
.L_x_34194:
[----:B------:R-:W-:Y:S05]  /*7dd0*/  BSYNC.RECONVERGENT B1 ;  /* 0x0000000000017941 */ /* 0x000fea0003800200 */
.L_x_34193:
        /* <DEDUP_REMOVED lines=27> */
.L_x_34200:
        /* <DEDUP_REMOVED lines=13> */
.L_x_34202:
[----:B------:R-:W-:Y:S05]  /*8060*/  BSYNC.RECONVERGENT B2 ;  /* 0x0000000000027941 */ /* 0x000fea0003800200 */
.L_x_34201:
        /* <DEDUP_REMOVED lines=61> */
.L_x_34199:
[----:B------:R-:W-:Y:S05]  /*8440*/  BSYNC.RECONVERGENT B1 ;  /* 0x0000000000017941 */ /* 0x000fea0003800200 */
.L_x_34198:
        /* <DEDUP_REMOVED lines=22> */
.L_x_34205:
        /* <DEDUP_REMOVED lines=13> */
.L_x_34207:
[----:B------:R-:W-:Y:S05]  /*8680*/  BSYNC.RECONVERGENT B2 ;  /* 0x0000000000027941 */ /* 0x000fea0003800200 */
.L_x_34206:
        /* <DEDUP_REMOVED lines=61> */
.L_x_34204:
[----:B------:R-:W-:Y:S05]  /*8a60*/  BSYNC.RECONVERGENT B1 ;  /* 0x0000000000017941 */ /* 0x000fea0003800200 */
.L_x_34203:
[----:B------:R-:W-:Y:S01]  /*8a70*/  I2FP.F32.U32 R138, R139 ;  /* 0x0000008b008a7245 */ /* 0x000fe20000201000 */
[----:B------:R-:W-:Y:S01]  /*8a80*/  HADD2.F32 R175, -RZ, R157.H0_H0 ;  /* 0x2000009dffaf7230 */ /* 0x000fe20000004100 */
[----:B------:R-:W-:Y:S01]  /*8a90*/  ISETP.NE.AND P2, PT, R190, 0x1, PT ;  /* 0x00000001be00780c */ /* 0x000fe20003f45270 */
[----:B------:R-:W-:Y:S01]  /*8aa0*/  BSSY.RECONVERGENT B1, `(.L_x_34208) ;  /* 0x000005e000017945 */ /* 0x000fe20003800200 */
[----:B------:R-:W-:Y:S02]  /*8ab0*/  IMAD.MOV.U32 R156, RZ, RZ, R174 ;  /* 0x000000ffff9c7224 */ /* 0x000fe400078e00ae */
        /* <DEDUP_REMOVED lines=17> */
.L_x_34210:
        /* <DEDUP_REMOVED lines=13> */
.L_x_34212:
[----:B------:R-:W-:Y:S05]  /*8ca0*/  BSYNC.RECONVERGENT B2 ;  /* 0x0000000000027941 */ /* 0x000fea0003800200 */
.L_x_34211:
        /* <DEDUP_REMOVED lines=56> */
[----:B------:R-:W-:Y:S02]  /*9030*/  IADD3 R139, PT, PT, R3, -0x695add53, RZ ;  /* 0x96a522ad038b7810 */ /* 0x000fe40007ffe0ff */
[----:B------:R-:W-:Y:S01]  /*9040*/  LOP3.LUT R177, R177, R174, R193, 0x96, !PT ;  /* 0x000000aeb1b17212 */ /* 0x000fe200078e96c1 */
[----:B------:R-:W-:Y:S01]  /*9050*/  IMAD.MOV.U32 R174, RZ, RZ, R192 ;  /* 0x000000ffffae7224 */ /* 0x000fe200078e00c0 */
[----:B------:R-:W-:Y:S01]  /*9060*/  LOP3.LUT R176, R139, R176, R191, 0x96, !PT ;  /* 0x000000b08bb07212 */ /* 0x000fe200078e96bf */
[----:B------:R-:W-:-:S07]  /*9070*/  IMAD.MOV.U32 R186, RZ, RZ, R190 ;  /* 0x000000ffffba7224 */ /* 0x000fce00078e00be */
.L_x_34209:
[----:B------:R-:W-:Y:S05]  /*9080*/  BSYNC.RECONVERGENT B1 ;  /* 0x0000000000017941 */ /* 0x000fea0003800200 */
.L_x_34208:
        /* <DEDUP_REMOVED lines=22> */
.L_x_34215:
        /* <DEDUP_REMOVED lines=13> */
.L_x_34217:
[----:B------:R-:W-:Y:S05]  /*92c0*/  BSYNC.RECONVERGENT B2 ;  /* 0x0000000000027941 */ /* 0x000fea0003800200 */
.L_x_34216:
        /* <DEDUP_REMOVED lines=61> */
.L_x_34214:
[----:B------:R-:W-:Y:S05]  /*96a0*/  BSYNC.RECONVERGENT B1 ;  /* 0x0000000000017941 */ /* 0x000fea0003800200 */
.L_x_34213:
        /* <DEDUP_REMOVED lines=22> */
.L_x_34220:
        /* <DEDUP_REMOVED lines=13> */
.L_x_34222:
[----:B------:R-:W-:Y:S05]  /*98e0*/  BSYNC.RECONVERGENT B2 ;  /* 0x0000000000027941 */ /* 0x000fea0003800200 */
.L_x_34221:
        /* <DEDUP_REMOVED lines=55> */
[----:B------:R-:W-:Y:S02]  /*9c60*/  IADD3 R157, PT, PT, R3, -0x695add53, RZ ;  /* 0x96a522ad039d7810 */ /* 0x000fe40007ffe0ff */
[----:B------:R-:W-:Y:S01]  /*9c70*/  LOP3.LUT R177, R177, R174, R193, 0x96, !PT ;  /* 0x000000aeb1b17212 */ /* 0x000fe200078e96c1 */
[----:B------:R-:W-:Y:S01]  /*9c80*/  IMAD.MOV.U32 R174, RZ, RZ, R192 ;  /* 0x000000ffffae7224 */ /* 0x000fe200078e00c0 */
[----:B------:R-:W-:Y:S01]  /*9c90*/  LOP3.LUT R176, R157, R176, R191, 0x96, !PT ;  /* 0x000000b09db07212 */ /* 0x000fe200078e96bf */
[----:B------:R-:W-:Y:S02]  /*9ca0*/  HFMA2 R191, -RZ, RZ, 0, 0 ;  /* 0x00000000ffbf7431 */ /* 0x000fe400000001ff */
[----:B------:R-:W-:-:S07]  /*9cb0*/  IMAD.MOV.U32 R186, RZ, RZ, R190 ;  /* 0x000000ffffba7224 */ /* 0x000fce00078e00be */
.L_x_34219:
[----:B------:R-:W-:Y:S05]  /*9cc0*/  BSYNC.RECONVERGENT B1 ;  /* 0x0000000000017941 */ /* 0x000fea0003800200 */
.L_x_34218:
[----:B------:R-:W-:Y:S01]  /*9cd0*/  I2FP.F32.U32 R190, R175 ;  /* 0x000000af00be7245 */ /* 0x000fe20000201000 */
[----:B------:R-:W-:Y:S01]  /*9ce0*/  HADD2.F32 R175, -RZ, R158.H1_H1 ;  /* 0x3000009effaf7230 */ /* 0x000fe20000004100 */
        /* <DEDUP_REMOVED lines=20> */
.L_x_34225:
        /* <DEDUP_REMOVED lines=13> */
.L_x_34227:
[----:B------:R-:W-:Y:S05]  /*9f00*/  BSYNC.RECONVERGENT B2 ;  /* 0x0000000000027941 */ /* 0x000fea0003800200 */
.L_x_34226:
        /* <DEDUP_REMOVED lines=61> */
.L_x_34224:
[----:B------:R-:W-:Y:S05]  /*a2e0*/  BSYNC.RECONVERGENT B1 ;  /* 0x0000000000017941 */ /* 0x000fea0003800200 */
.L_x_34223:
        /* <DEDUP_REMOVED lines=22> */
.L_x_34230:
        /* <DEDUP_REMOVED lines=15> */
.L_x_34232:
[----:B------:R-:W-:Y:S05]  /*a540*/  BSYNC.RECONVERGENT B2 ;  /* 0x0000000000027941 */ /* 0x000fea0003800200 */
.L_x_34231:
        /* <DEDUP_REMOVED lines=61> */
.L_x_34229:
[----:B------:R-:W-:Y:S05]  /*a920*/  BSYNC.RECONVERGENT B1 ;  /* 0x0000000000017941 */ /* 0x000fea0003800200 */
.L_x_34228:
        /* <DEDUP_REMOVED lines=10> */
.L_x_34192:
        /* <DEDUP_REMOVED lines=16> */
.L_x_34236:
        /* <DEDUP_REMOVED lines=13> */
.L_x_34238:
[----:B------:R-:W-:Y:S05]  /*aba0*/  BSYNC.RECONVERGENT B2 ;  /* 0x0000000000027941 */ /* 0x000fea0003800200 */
.L_x_34237:
        /* <DEDUP_REMOVED lines=59> */
.L_x_34235:
[----:B------:R-:W-:Y:S05]  /*af60*/  BSYNC.RECONVERGENT B1 ;  /* 0x0000000000017941 */ /* 0x000fea0003800200 */
.L_x_34234:
[----:B------:R-:W1:Y:S01]  /*af70*/  LDC R138, c[0x0][0x404] ;  /* 0x00010100ff8a7b82 */ /* 0x000e620000000800 */
[----:B------:R-:W-:Y:S01]  /*af80*/  I2FP.F32.U32 R139, R136 ;  /* 0x00000088008b7245 */ /* 0x000fe20000201000 */
[----:B------:R-:W-:Y:S01]  /*af90*/  IMAD.MOV.U32 R136, RZ, RZ, 0x2f800000 ;  /* 0x2f800000ff887424 */ /* 0x000fe200078e00ff */
[----:B------:R-:W-:Y:S01]  /*afa0*/  ISETP.NE.AND P1, PT, R185, 0x1, PT ;  /* 0x00000001b900780c */ /* 0x000fe20003f25270 */
[----:B-----5:R-:W-:Y:S01]  /*afb0*/  HADD2.F32 R175, -RZ, R156.H0_H0 ;  /* 0x2000009cffaf7230 */ /* 0x020fe20000004100 */
[----:B------:R-:W-:Y:S01]  /*afc0*/  LOP3.LUT R188, R188, 0xfffffffd, RZ, 0xc0, !PT ;  /* 0xfffffffdbcbc7812 */ /* 0x000fe200078ec0ff */
[----:B------:R-:W-:Y:S01]  /*afd0*/  FFMA.FTZ R139, R139, R136, 1.1641532182693481445e-10 ;  /* 0x2f0000008b8b7423 */ /* 0x000fe20000010088 */
[----:B------:R-:W-:Y:S01]  /*afe0*/  BSSY.RECONVERGENT B1, `(.L_x_34239) ;  /* 0x000005e000017945 */ /* 0x000fe20003800200 */
[----:B------:R-:W2:Y:S01]  /*aff0*/  LDC R137, c[0x0][0x408] ;  /* 0x00010200ff897b82 */ /* 0x000ea20000000800 */
[----:B------:R-:W-:Y:S01]  /*b000*/  FMUL.FTZ R184, R175, R0 ;  /* 0x00000000afb87220 */ /* 0x000fe20000410000 */
[----:B------:R-:W-:Y:S01]  /*b010*/  IMAD.MOV.U32 R175, RZ, RZ, R174 ;  /* 0x000000ffffaf7224 */ /* 0x000fe200078e00ae */
[----:B-1----:R-:W-:-:S04]  /*b020*/  FSETP.GTU.FTZ.AND P0, PT, R139, R138, PT ;  /* 0x0000008a8b00720b */ /* 0x002fc80003f1c000 */
[----:B------:R-:W-:Y:S01]  /*b030*/  PLOP3.LUT P2, PT, P0, PT, PT, 0x8, 0x80 ;  /* 0x000000000080781c */ /* 0x000fe2000074e170 */
[----:B--2---:R-:W-:Y:S01]  /*b040*/  FMUL.FTZ R139, R184, R137 ;  /* 0x00000089b88b7220 */ /* 0x004fe20000410000 */
[----:B------:R-:W-:-:S04]  /*b050*/  HFMA2 R184, -RZ, RZ, 0, 1.1920928955078125e-07 ;  /* 0x00000002ffb87431 */ /* 0x000fc800000001ff */
        /* <DEDUP_REMOVED lines=11> */
.L_x_34241:
        /* <DEDUP_REMOVED lines=13> */
.L_x_34243:
[----:B------:R-:W-:Y:S05]  /*b1e0*/  BSYNC.RECONVERGENT B2 ;  /* 0x0000000000027941 */ /* 0x000fea0003800200 */
.L_x_34242:
        /* <DEDUP_REMOVED lines=61> */
.L_x_34240:
[----:B------:R-:W-:Y:S05]  /*b5c0*/  BSYNC.RECONVERGENT B1 ;  /* 0x0000000000017941 */ /* 0x000fea0003800200 */
.L_x_34239:
        /* <DEDUP_REMOVED lines=21> */
.L_x_34246:
        /* <DEDUP_REMOVED lines=13> */
.L_x_34248:
[----:B------:R-:W-:Y:S05]  /*b7f0*/  BSYNC.RECONVERGENT B2 ;  /* 0x0000000000027941 */ /* 0x000fea0003800200 */
.L_x_34247:
        /* <DEDUP_REMOVED lines=61> */
.L_x_34245:
[----:B------:R-:W-:Y:S05]  /*bbd0*/  BSYNC.RECONVERGENT B1 ;  /* 0x0000000000017941 */ /* 0x000fea0003800200 */
.L_x_34244:
[----:B------:R-:W-:Y:S01]  /*bbe0*/  I2FP.F32.U32 R175, R175 ;  /* 0x000000af00af7245 */ /* 0x000fe20000201000 */
[----:B------:R-:W-:Y:S01]  /*bbf0*/  HADD2.F32 R185, -RZ, R157.H0_H0 ;  /* 0x2000009dffb97230 */ /* 0x000fe20000004100 */
[----:B------:R-:W-:Y:S01]  /*bc00*/  ISETP.NE.AND P2, PT, R187, 0x1, PT ;  /* 0x00000001bb00780c */ /* 0x000fe20003f45270 */
[----:B------:R-:W-:Y:S01]  /*bc10*/  BSSY.RECONVERGENT B1, `(.L_x_34249) ;  /* 0x000005d000017945 */ /* 0x000fe20003800200 */
[----:B0-----:R-:W-:Y:S02]  /*bc20*/  HFMA2 R190, -RZ, RZ, 0, 1.1920928955078125e-07 ;  /* 0x00000002ffbe7431 */ /* 0x001fe400000001ff */
        /* <DEDUP_REMOVED lines=16> */
.L_x_34251:
        /* <DEDUP_REMOVED lines=13> */
.L_x_34253:
[----:B------:R-:W-:Y:S05]  /*be00*/  BSYNC.RECONVERGENT B2 ;  /* 0x0000000000027941 */ /* 0x000fea0003800200 */
.L_x_34252:
        /* <DEDUP_REMOVED lines=61> */
.L_x_34250:
[----:B------:R-:W-:Y:S05]  /*c1e0*/  BSYNC.RECONVERGENT B1 ;  /* 0x0000000000017941 */ /* 0x000fea0003800200 */
.L_x_34249:
        /* <DEDUP_REMOVED lines=21> */
.L_x_34256:
        /* <DEDUP_REMOVED lines=13> */
.L_x_34258:
[----:B------:R-:W-:Y:S05]  /*c410*/  BSYNC.RECONVERGENT B2 ;  /* 0x0000000000027941 */ /* 0x000fea0003800200 */
.L_x_34257:
        /* <DEDUP_REMOVED lines=61> */
.L_x_34255:
[----:B------:R-:W-:Y:S05]  /*c7f0*/  BSYNC.RECONVERGENT B1 ;  /* 0x0000000000017941 */ /* 0x000fea0003800200 */
.L_x_34254:
        /* <DEDUP_REMOVED lines=21> */
.L_x_34261:
        /* <DEDUP_REMOVED lines=13> */
.L_x_34263:
[----:B------:R-:W-:Y:S05]  /*ca20*/  BSYNC.RECONVERGENT B2 ;  /* 0x0000000000027941 */ /* 0x000fea0003800200 */
.L_x_34262:
        /* <DEDUP_REMOVED lines=61> */
.L_x_34260:
[----:B------:R-:W-:Y:S05]  /*ce00*/  BSYNC.RECONVERGENT B1 ;  /* 0x0000000000017941 */ /* 0x000fea0003800200 */
.L_x_34259:
        /* <DEDUP_REMOVED lines=21> */
.L_x_34266:
        /* <DEDUP_REMOVED lines=13> */
.L_x_34268:
[----:B------:R-:W-:Y:S05]  /*d030*/  BSYNC.RECONVERGENT B2 ;  /* 0x0000000000027941 */ /* 0x000fea0003800200 */
.L_x_34267:
        /* <DEDUP_REMOVED lines=61> */
.L_x_34265:
[----:B------:R-:W-:Y:S05]  /*d410*/  BSYNC.RECONVERGENT B1 ;  /* 0x0000000000017941 */ /* 0x000fea0003800200 */
.L_x_34264:
        /* <DEDUP_REMOVED lines=21> */
.L_x_34271:
        /* <DEDUP_REMOVED lines=15> */
.L_x_34273:
[----:B------:R-:W-:Y:S05]  /*d660*/  BSYNC.RECONVERGENT B2 ;  /* 0x0000000000027941 */ /* 0x000fea0003800200 */
.L_x_34272:
        /* <DEDUP_REMOVED lines=61> */
.L_x_34270:
[----:B------:R-:W-:Y:S05]  /*da40*/  BSYNC.RECONVERGENT B1 ;  /* 0x0000000000017941 */ /* 0x000fea0003800200 */
.L_x_34269:
        /* <DEDUP_REMOVED lines=16> */
.L_x_34233:
        /* <DEDUP_REMOVED lines=22> */
.L_x_34191:
[----:B------:R-:W-:Y:S05]  /*dcb0*/  BSYNC.RECONVERGENT B0 ;  /* 0x0000000000007941 */ /* 0x000fea0003800200 */
.L_x_34190:
        /* <DEDUP_REMOVED lines=31> */
.L_x_34279:
        /* <DEDUP_REMOVED lines=13> */
.L_x_34281:
[----:B------:R-:W-:Y:S05]  /*df80*/  BSYNC.RECONVERGENT B2 ;  /* 0x0000000000027941 */ /* 0x000fea0003800200 */
.L_x_34280:
        /* <DEDUP_REMOVED lines=59> */
.L_x_34278:
[----:B------:R-:W-:Y:S05]  /*e340*/  BSYNC.RECONVERGENT B1 ;  /* 0x0000000000017941 */ /* 0x000fea0003800200 */
.L_x_34277:
        /* <DEDUP_REMOVED lines=27> */
.L_x_34284:
        /* <DEDUP_REMOVED lines=13> */
.L_x_34286:
[----:B------:R-:W-:Y:S05]  /*e5d0*/  BSYNC.RECONVERGENT B2 ;  /* 0x0000000000027941 */ /* 0x000fea0003800200 */
.L_x_34285:
        /* <DEDUP_REMOVED lines=61> */
.L_x_34283:
[----:B------:R-:W-:Y:S05]  /*e9b0*/  BSYNC.RECONVERGENT B1 ;  /* 0x0000000000017941 */ /* 0x000fea0003800200 */
.L_x_34282:
        /* <DEDUP_REMOVED lines=22> */
.L_x_34289:
        /* <DEDUP_REMOVED lines=13> */
.L_x_34291:
[----:B------:R-:W-:Y:S05]  /*ebf0*/  BSYNC.RECONVERGENT B2 ;  /* 0x0000000000027941 */ /* 0x000fea0003800200 */
.L_x_34290:
        /* <DEDUP_REMOVED lines=61> */
.L_x_34288:
[----:B------:R-:W-:Y:S05]  /*efd0*/  BSYNC.RECONVERGENT B1 ;  /* 0x0000000000017941 */ /* 0x000fea0003800200 */
.L_x_34287:
        /* <DEDUP_REMOVED lines=22> */
.L_x_34294:
        /* <DEDUP_REMOVED lines=13> */
.L_x_34296:
[----:B------:R-:W-:Y:S05]  /*f210*/  BSYNC.RECONVERGENT B2 ;  /* 0x0000000000027941 */ /* 0x000fea0003800200 */
.L_x_34295:
        /* <DEDUP_REMOVED lines=61> */
.L_x_34293:
[----:B------:R-:W-:Y:S05]  /*f5f0*/  BSYNC.RECONVERGENT B1 ;  /* 0x0000000000017941 */ /* 0x000fea0003800200 */
.L_x_34292:
        /* <DEDUP_REMOVED lines=22> */
.L_x_34299:
        /* <DEDUP_REMOVED lines=13> */
.L_x_34301:
[----:B------:R-:W-:Y:S05]  /*f830*/  BSYNC.RECONVERGENT B2 ;  /* 0x0000000000027941 */ /* 0x000fea0003800200 */
.L_x_34300:
        /* <DEDUP_REMOVED lines=61> */
.L_x_34298:
[----:B------:R-:W-:Y:S05]  /*fc10*/  BSYNC.RECONVERGENT B1 ;  /* 0x0000000000017941 */ /* 0x000fea0003800200 */
.L_x_34297:
        /* <DEDUP_REMOVED lines=22> */
.L_x_34304:
        /* <DEDUP_REMOVED lines=13> */
.L_x_34306:
[----:B------:R-:W-:Y:S05]  /*fe50*/  BSYNC.RECONVERGENT B2 ;  /* 0x0000000000027941 */ /* 0x000fea0003800200 */
.L_x_34305:
        /* <DEDUP_REMOVED lines=61> */
.L_x_34303:
[----:B------:R-:W-:Y:S05]  /*10230*/  BSYNC.RECONVERGENT B1 ;  /* 0x0000000000017941 */ /* 0x000fea0003800200 */
.L_x_34302:
        /* <DEDUP_REMOVED lines=22> */
.L_x_34309:
        /* <DEDUP_REMOVED lines=13> */
.L_x_34311:
[----:B------:R-:W-:Y:S05]  /*10470*/  BSYNC.RECONVERGENT B2 ;  /* 0x0000000000027941 */ /* 0x000fea0003800200 */
.L_x_34310:
        /* <DEDUP_REMOVED lines=61> */
.L_x_34308:
[----:B------:R-:W-:Y:S05]  /*10850*/  BSYNC.RECONVERGENT B1 ;  /* 0x0000000000017941 */ /* 0x000fea0003800200 */
.L_x_34307:
        /* <DEDUP_REMOVED lines=22> */
.L_x_34314:
        /* <DEDUP_REMOVED lines=15> */
.L_x_34316:
[----:B------:R-:W-:Y:S05]  /*10ab0*/  BSYNC.RECONVERGENT B2 ;  /* 0x0000000000027941 */ /* 0x000fea0003800200 */
.L_x_34315:
        /* <DEDUP_REMOVED lines=61> */
.L_x_34313:
[----:B------:R-:W-:Y:S05]  /*10e90*/  BSYNC.RECONVERGENT B1 ;  /* 0x0000000000017941 */ /* 0x000fea0003800200 */
.L_x_34312:
        /* <DEDUP_REMOVED lines=10> */
.L_x_34276:
        /* <DEDUP_REMOVED lines=16> */
.L_x_34320:
        /* <DEDUP_REMOVED lines=13> */
.L_x_34322:
[----:B------:R-:W-:Y:S05]  /*11110*/  BSYNC.RECONVERGENT B2 ;  /* 0x0000000000027941 */ /* 0x000fea0003800200 */
.L_x_34321:
        /* <DEDUP_REMOVED lines=59> */
.L_x_34319:
[----:B------:R-:W-:Y:S05]  /*114d0*/  BSYNC.RECONVERGENT B1 ;  /* 0x0000000000017941 */ /* 0x000fea0003800200 */
.L_x_34318:
        /* <DEDUP_REMOVED lines=8> */
[----:B------:R-:W3:Y:S01]  /*11560*/  LDC R141, c[0x0][0x408] ;  /* 0x00010200ff8d7b82 */ /* 0x000ee20000000800 */
[----:B------:R-:W-:Y:S01]  /*11570*/  FMUL.FTZ R184, R175, R0 ;  /* 0x00000000afb87220 */ /* 0x000fe20000410000 */
[----:B------:R-:W-:Y:S01]  /*11580*/  IMAD.MOV.U32 R175, RZ, RZ, R174 ;  /* 0x000000ffffaf7224 */ /* 0x000fe200078e00ae */
[----:B-1----:R-:W-:-:S04]  /*11590*/  FSETP.GTU.FTZ.AND P0, PT, R143, R142, PT ;  /* 0x0000008e8f00720b */ /* 0x002fc80003f1c000 */
[----:B------:R-:W-:Y:S01]  /*115a0*/  PLOP3.LUT P2, PT, P0, PT, PT, 0x8, 0x80 ;  /* 0x000000000080781c */ /* 0x000fe2000074e170 */
[----:B---3--:R-:W-:Y:S01]  /*115b0*/  FMUL.FTZ R143, R184, R141 ;  /* 0x0000008db88f7220 */ /* 0x008fe20000410000 */
        /* <DEDUP_REMOVED lines=12> */
.L_x_34325:
        /* <DEDUP_REMOVED lines=13> */
.L_x_34327:
[----:B------:R-:W-:Y:S05]  /*11750*/  BSYNC.RECONVERGENT B2 ;  /* 0x0000000000027941 */ /* 0x000fea0003800200 */
.L_x_34326:
[----:B------:R-:W-:Y:S01]  /*11760*/  IMAD.WIDE.U32 R176, R178, -0x326172a9, RZ ;  /* 0xcd9e8d57b2b07825 */ /* 0x000fe200078e00ff */
[----:B0-2---:R-:W-:-:S03]  /*11770*/  LOP3.LUT R190, R173, R175, R3, 0x96, !PT ;  /* 0x000000afadbe7212 */ /* 0x005fc600078e9603 */
        /* <DEDUP_REMOVED lines=59> */
.L_x_34324:
[----:B------:R-:W-:Y:S05]  /*11b30*/  BSYNC.RECONVERGENT B1 ;  /* 0x0000000000017941 */ /* 0x000fea0003800200 */
.L_x_34323:
        /* <DEDUP_REMOVED lines=21> */
.L_x_34330:
        /* <DEDUP_REMOVED lines=13> */
.L_x_34332:
[----:B------:R-:W-:Y:S05]  /*11d60*/  BSYNC.RECONVERGENT B2 ;  /* 0x0000000000027941 */ /* 0x000fea0003800200 */
.L_x_34331:
        /* <DEDUP_REMOVED lines=61> */
.L_x_34329:
[----:B------:R-:W-:Y:S05]  /*12140*/  BSYNC.RECONVERGENT B1 ;  /* 0x0000000000017941 */ /* 0x000fea0003800200 */
.L_x_34328:
[----:B------:R-:W-:Y:S01]  /*12150*/  I2FP.F32.U32 R175, R175 ;  /* 0x000000af00af7245 */ /* 0x000fe20000201000 */
[----:B------:R-:W-:Y:S01]  /*12160*/  HADD2.F32 R185, -RZ, R161.H0_H0 ;  /* 0x200000a1ffb97230 */ /* 0x000fe20000004100 */
[----:B------:R-:W-:Y:S01]  /*12170*/  ISETP.NE.AND P2, PT, R187, 0x1, PT ;  /* 0x00000001bb00780c */ /* 0x000fe20003f45270 */
[----:B------:R-:W-:Y:S01]  /*12180*/  BSSY.RECONVERGENT B1, `(.L_x_34333) ;  /* 0x000005d000017945 */ /* 0x000fe20003800200 */
[----:B0-2---:R-:W-:Y:S02]  /*12190*/  HFMA2 R190, -RZ, RZ, 0, 1.1920928955078125e-07 ;  /* 0x00000002ffbe7431 */ /* 0x005fe400000001ff */
        /* <DEDUP_REMOVED lines=16> */
.L_x_34335:
        /* <DEDUP_REMOVED lines=13> */
.L_x_34337:
[----:B------:R-:W-:Y:S05]  /*12370*/  BSYNC.RECONVERGENT B2 ;  /* 0x0000000000027941 */ /* 0x000fea0003800200 */
.L_x_34336:
        /* <DEDUP_REMOVED lines=61> */
.L_x_34334:
[----:B------:R-:W-:Y:S05]  /*12750*/  BSYNC.RECONVERGENT B1 ;  /* 0x0000000000017941 */ /* 0x000fea0003800200 */
.L_x_34333:
        /* <DEDUP_REMOVED lines=21> */
.L_x_34340:
        /* <DEDUP_REMOVED lines=13> */
.L_x_34342:
[----:B------:R-:W-:Y:S05]  /*12980*/  BSYNC.RECONVERGENT B2 ;  /* 0x0000000000027941 */ /* 0x000fea0003800200 */
.L_x_34341:
        /* <DEDUP_REMOVED lines=61> */
.L_x_34339:
[----:B------:R-:W-:Y:S05]  /*12d60*/  BSYNC.RECONVERGENT B1 ;  /* 0x0000000000017941 */ /* 0x000fea0003800200 */
.L_x_34338:
        /* <DEDUP_REMOVED lines=21> */
.L_x_34345:
        /* <DEDUP_REMOVED lines=13> */
.L_x_34347:
[----:B------:R-:W-:Y:S05]  /*12f90*/  BSYNC.RECONVERGENT B2 ;  /* 0x0000000000027941 */ /* 0x000fea0003800200 */
.L_x_34346:
        /* <DEDUP_REMOVED lines=61> */
.L_x_34344:
[----:B------:R-:W-:Y:S05]  /*13370*/  BSYNC.RECONVERGENT B1 ;  /* 0x0000000000017941 */ /* 0x000fea0003800200 */
.L_x_34343:
        /* <DEDUP_REMOVED lines=21> */
.L_x_34350:
        /* <DEDUP_REMOVED lines=13> */
.L_x_34352:
[----:B------:R-:W-:Y:S05]  /*135a0*/  BSYNC.RECONVERGENT B2 ;  /* 0x0000000000027941 */ /* 0x000fea0003800200 */
.L_x_34351:
        /* <DEDUP_REMOVED lines=61> */
.L_x_34349:
[----:B------:R-:W-:Y:S05]  /*13980*/  BSYNC.RECONVERGENT B1 ;  /* 0x0000000000017941 */ /* 0x000fea0003800200 */
.L_x_34348:
        /* <DEDUP_REMOVED lines=21> */
.L_x_34355:
        /* <DEDUP_REMOVED lines=15> */
.L_x_34357:
[----:B------:R-:W-:Y:S05]  /*13bd0*/  BSYNC.RECONVERGENT B2 ;  /* 0x0000000000027941 */ /* 0x000fea0003800200 */
.L_x_34356:
        /* <DEDUP_REMOVED lines=61> */
.L_x_34354:
[----:B------:R-:W-:Y:S05]  /*13fb0*/  BSYNC.RECONVERGENT B1 ;  /* 0x0000000000017941 */ /* 0x000fea0003800200 */
.L_x_34353:
        /* <DEDUP_REMOVED lines=16> */
.L_x_34317:
        /* <DEDUP_REMOVED lines=22> */
.L_x_34275:
[----:B------:R-:W-:Y:S05]  /*14220*/  BSYNC.RECONVERGENT B0 ;  /* 0x0000000000007941 */ /* 0x000fea0003800200 */
.L_x_34274:
        /* <DEDUP_REMOVED lines=31> */
.L_x_34363:
        /* <DEDUP_REMOVED lines=13> */
.L_x_34365:
[----:B------:R-:W-:Y:S05]  /*144f0*/  BSYNC.RECONVERGENT B2 ;  /* 0x0000000000027941 */ /* 0x000fea0003800200 */
.L_x_34364:
        /* <DEDUP_REMOVED lines=59> */
.L_x_34362:
[----:B------:R-:W-:Y:S05]  /*148b0*/  BSYNC.RECONVERGENT B1 ;  /* 0x0000000000017941 */ /* 0x000fea0003800200 */
.L_x_34361:
[----:B------:R-:W1:Y:S01]  /*148c0*/  LDC R184, c[0x0][0x408] ;  /* 0x00010200ffb87b82 */ /* 0x000e620000000800 */
[----:B------:R-:W-:Y:S01]  /*148d0*/  I2FP.F32.U32 R144, R144 ;  /* 0x0000009000907245 */ /* 0x000fe20000201000 */
[----:B-----5:R-:W-:Y:S01]  /*148e0*/  HADD2.F32 R145, -RZ, R164.H0_H0 ;  /* 0x200000a4ff917230 */ /* 0x020fe20000004100 */
[----:B------:R-:W-:Y:S01]  /*148f0*/  ISETP.NE.AND P0, PT, R147, 0x1, PT ;  /* 0x000000019300780c */ /* 0x000fe20003f05270 */
[----:B------:R-:W-:Y:S01]  /*14900*/  IMAD.MOV.U32 R187, RZ, RZ, 0x2f800000 ;  /* 0x2f800000ffbb7424 */ /* 0x000fe200078e00ff */
[----:B------:R-:W-:Y:S01]  /*14910*/  LOP3.LUT R188, R188, 0xfffffffd, RZ, 0xc0, !PT ;  /* 0xfffffffdbcbc7812 */ /* 0x000fe200078ec0ff */
[----:B------:R-:W-:Y:S01]  /*14920*/  BSSY.RECONVERGENT B1, `(.L_x_34366) ;  /* 0x0000060000017945 */ /* 0x000fe20003800200 */
[----:B------:R-:W-:Y:S01]  /*14930*/  FMUL.FTZ R145, R145, R0 ;  /* 0x0000000091917220 */ /* 0x000fe20000410000 */
[----:B------:R-:W4:Y:S01]  /*14940*/  LDC R185, c[0x0][0x404] ;  /* 0x00010100ffb97b82 */ /* 0x000f220000000800 */
[----:B------:R-:W-:Y:S01]  /*14950*/  FFMA.FTZ R144, R144, R187, 1.1641532182693481445e-10 ;  /* 0x2f00000090907423 */ /* 0x000fe200000100bb */
[----:B------:R-:W-:-:S02]  /*14960*/  HFMA2 R175, -RZ, RZ, 0, 1.1920928955078125e-07 ;  /* 0x00000002ffaf7431 */ /* 0x000fc400000001ff */
[----:B------:R-:W-:Y:S02]  /*14970*/  IMAD.MOV.U32 R146, RZ, RZ, R174 ;  /* 0x000000ffff927224 */ /* 0x000fe400078e00ae */
        /* <DEDUP_REMOVED lines=15> */
.L_x_34368:
        /* <DEDUP_REMOVED lines=13> */
.L_x_34370:
[----:B------:R-:W-:Y:S05]  /*14b40*/  BSYNC.RECONVERGENT B2 ;  /* 0x0000000000027941 */ /* 0x000fea0003800200 */
.L_x_34369:
        /* <DEDUP_REMOVED lines=61> */
.L_x_34367:
[----:B------:R-:W-:Y:S05]  /*14f20*/  BSYNC.RECONVERGENT B1 ;  /* 0x0000000000017941 */ /* 0x000fea0003800200 */
.L_x_34366:
[----:B------:R-:W-:Y:S01]  /*14f30*/  I2FP.F32.U32 R146, R146 ;  /* 0x0000009200927245 */ /* 0x000fe20000201000 */
[----:B------:R-:W-:Y:S01]  /*14f40*/  HADD2.F32 R145, -RZ, R164.H1_H1 ;  /* 0x300000a4ff917230 */ /* 0x000fe20000004100 */
[----:B------:R-:W-:Y:S01]  /*14f50*/  ISETP.NE.AND P1, PT, R175, 0x1, PT ;  /* 0x00000001af00780c */ /* 0x000fe20003f25270 */
[----:B------:R-:W-:Y:S01]  /*14f60*/  BSSY.RECONVERGENT B1, `(.L_x_34371) ;  /* 0x000005e000017945 */ /* 0x000fe20003800200 */
[----:B0-23--:R-:W-:Y:S02]  /*14f70*/  IMAD.MOV.U32 R190, RZ, RZ, 0x2 ;  /* 0x00000002ffbe7424 */ /* 0x00dfe400078e00ff */
        /* <DEDUP_REMOVED lines=17> */
.L_x_34373:
        /* <DEDUP_REMOVED lines=13> */
.L_x_34375:
[----:B------:R-:W-:Y:S05]  /*15160*/  BSYNC.RECONVERGENT B2 ;  /* 0x0000000000027941 */ /* 0x000fea0003800200 */
.L_x_34374:
        /* <DEDUP_REMOVED lines=61> */
.L_x_34372:
[----:B------:R-:W-:Y:S05]  /*15540*/  BSYNC.RECONVERGENT B1 ;  /* 0x0000000000017941 */ /* 0x000fea0003800200 */
.L_x_34371:
        /* <DEDUP_REMOVED lines=22> */
.L_x_34378:
        /* <DEDUP_REMOVED lines=13> */
.L_x_34380:
[----:B------:R-:W-:Y:S05]  /*15780*/  BSYNC.RECONVERGENT B2 ;  /* 0x0000000000027941 */ /* 0x000fea0003800200 */
.L_x_34379:
        /* <DEDUP_REMOVED lines=61> */
.L_x_34377:
[----:B------:R-:W-:Y:S05]  /*15b60*/  BSYNC.RECONVERGENT B1 ;  /* 0x0000000000017941 */ /* 0x000fea0003800200 */
.L_x_34376:
        /* <DEDUP_REMOVED lines=22> */
.L_x_34383:
        /* <DEDUP_REMOVED lines=13> */
.L_x_34385:
[----:B------:R-:W-:Y:S05]  /*15da0*/  BSYNC.RECONVERGENT B2 ;  /* 0x0000000000027941 */ /* 0x000fea0003800200 */
.L_x_34384:
        /* <DEDUP_REMOVED lines=61> */
.L_x_34382:
[----:B------:R-:W-:Y:S05]  /*16180*/  BSYNC.RECONVERGENT B1 ;  /* 0x0000000000017941 */ /* 0x000fea0003800200 */
.L_x_34381:
        /* <DEDUP_REMOVED lines=22> */
.L_x_34388:
        /* <DEDUP_REMOVED lines=13> */
.L_x_34390:
[----:B------:R-:W-:Y:S05]  /*163c0*/  BSYNC.RECONVERGENT B2 ;  /* 0x0000000000027941 */ /* 0x000fea0003800200 */
.L_x_34389:
        /* <DEDUP_REMOVED lines=61> */
.L_x_34387:
[----:B------:R-:W-:Y:S05]  /*167a0*/  BSYNC.RECONVERGENT B1 ;  /* 0x0000000000017941 */ /* 0x000fea0003800200 */
.L_x_34386:
        /* <DEDUP_REMOVED lines=22> */
.L_x_34393:
        /* <DEDUP_REMOVED lines=13> */
.L_x_34395:
[----:B------:R-:W-:Y:S05]  /*169e0*/  BSYNC.RECONVERGENT B2 ;  /* 0x0000000000027941 */ /* 0x000fea0003800200 */
.L_x_34394:
        /* <DEDUP_REMOVED lines=61> */
.L_x_34392:
[----:B------:R-:W-:Y:S05]  /*16dc0*/  BSYNC.RECONVERGENT B1 ;  /* 0x0000000000017941 */ /* 0x000fea0003800200 */
.L_x_34391:
        /* <DEDUP_REMOVED lines=22> */
.L_x_34398:
        /* <DEDUP_REMOVED lines=15> */
.L_x_34400:
[----:B------:R-:W-:Y:S05]  /*17020*/  BSYNC.RECONVERGENT B2 ;  /* 0x0000000000027941 */ /* 0x000fea0003800200 */
.L_x_34399:
        /* <DEDUP_REMOVED lines=61> */
.L_x_34397:
[----:B------:R-:W-:Y:S05]  /*17400*/  BSYNC.RECONVERGENT B1 ;  /* 0x0000000000017941 */ /* 0x000fea0003800200 */
.L_x_34396:
        /* <DEDUP_REMOVED lines=10> */
.L_x_34360:
        /* <DEDUP_REMOVED lines=16> */
.L_x_34404:
        /* <DEDUP_REMOVED lines=13> */
.L_x_34406:
[----:B------:R-:W-:Y:S05]  /*17680*/  BSYNC.RECONVERGENT B2 ;  /* 0x0000000000027941 */ /* 0x000fea0003800200 */
.L_x_34405:
        /* <DEDUP_REMOVED lines=59> */
.L_x_34403:
[----:B------:R-:W-:Y:S05]  /*17a40*/  BSYNC.RECONVERGENT B1 ;  /* 0x0000000000017941 */ /* 0x000fea0003800200 */
.L_x_34402:
        /* <DEDUP_REMOVED lines=10> */
[----:B------:R-:W-:-:S02]  /*17af0*/  IMAD.MOV.U32 R175, RZ, RZ, R174 ;  /* 0x000000ffffaf7224 */ /* 0x000fc400078e00ae */
[----:B-1----:R-:W-:Y:S02]  /*17b00*/  FMUL.FTZ R184, R184, R145 ;  /* 0x00000091b8b87220 */ /* 0x002fe40000410000 */
[----:B----4-:R-:W-:-:S04]  /*17b10*/  FSETP.GTU.FTZ.AND P1, PT, R147, R146, PT ;  /* 0x000000929300720b */ /* 0x010fc80003f3c000 */
[----:B------:R-:W-:Y:S01]  /*17b20*/  FSEL R147, R184, RZ, !P1 ;  /* 0x000000ffb8937208 */ /* 0x000fe20004800000 */
[----:B------:R-:W-:Y:S01]  /*17b30*/  HFMA2 R184, -RZ, RZ, 0, 1.1920928955078125e-07 ;  /* 0x00000002ffb87431 */ /* 0x000fe200000001ff */
[----:B------:R-:W-:-:S13]  /*17b40*/  PLOP3.LUT P1, PT, P1, PT, PT, 0x8, 0x80 ;  /* 0x000000000080781c */ /* 0x000fda0000f2e170 */
        /* <DEDUP_REMOVED lines=10> */
.L_x_34409:
        /* <DEDUP_REMOVED lines=13> */
.L_x_34411:
[----:B------:R-:W-:Y:S05]  /*17cc0*/  BSYNC.RECONVERGENT B2 ;  /* 0x0000000000027941 */ /* 0x000fea0003800200 */
.L_x_34410:
[----:B------:R-:W-:Y:S01]  /*17cd0*/  IMAD.WIDE.U32 R176, R178, -0x326172a9, RZ ;  /* 0xcd9e8d57b2b07825 */ /* 0x000fe200078e00ff */
[----:B0-23--:R-:W-:-:S03]  /*17ce0*/  LOP3.LUT R190, R173, R175, R3, 0x96, !PT ;  /* 0x000000afadbe7212 */ /* 0x00dfc600078e9603 */
        /* <DEDUP_REMOVED lines=59> */
.L_x_34408:
[----:B------:R-:W-:Y:S05]  /*180a0*/  BSYNC.RECONVERGENT B1 ;  /* 0x0000000000017941 */ /* 0x000fea0003800200 */
.L_x_34407:
        /* <DEDUP_REMOVED lines=21> */
.L_x_34414:
        /* <DEDUP_REMOVED lines=13> */
.L_x_34416:
[----:B------:R-:W-:Y:S05]  /*182d0*/  BSYNC.RECONVERGENT B2 ;  /* 0x0000000000027941 */ /* 0x000fea0003800200 */
.L_x_34415:
        /* <DEDUP_REMOVED lines=61> */
.L_x_34413:
[----:B------:R-:W-:Y:S05]  /*186b0*/  BSYNC.RECONVERGENT B1 ;  /* 0x0000000000017941 */ /* 0x000fea0003800200 */
.L_x_34412:
[----:B------:R-:W-:Y:S01]  /*186c0*/  I2FP.F32.U32 R175, R175 ;  /* 0x000000af00af7245 */ /* 0x000fe20000201000 */
[----:B------:R-:W-:Y:S01]  /*186d0*/  HADD2.F32 R185, -RZ, R165.H0_H0 ;  /* 0x200000a5ffb97230 */ /* 0x000fe20000004100 */
[----:B------:R-:W-:Y:S01]  /*186e0*/  ISETP.NE.AND P2, PT, R187, 0x1, PT ;  /* 0x00000001bb00780c */ /* 0x000fe20003f45270 */
[----:B------:R-:W-:Y:S01]  /*186f0*/  BSSY.RECONVERGENT B1, `(.L_x_34417) ;  /* 0x000005d000017945 */ /* 0x000fe20003800200 */
[----:B0-23--:R-:W-:Y:S02]  /*18700*/  HFMA2 R191, -RZ, RZ, 0, 1.1920928955078125e-07 ;  /* 0x00000002ffbf7431 */ /* 0x00dfe400000001ff */
        /* <DEDUP_REMOVED lines=16> */
.L_x_34419:
        /* <DEDUP_REMOVED lines=13> */
.L_x_34421:
[----:B------:R-:W-:Y:S05]  /*188e0*/  BSYNC.RECONVERGENT B2 ;  /* 0x0000000000027941 */ /* 0x000fea0003800200 */
.L_x_34420:
        /* <DEDUP_REMOVED lines=61> */
.L_x_34418:
[----:B------:R-:W-:Y:S05]  /*18cc0*/  BSYNC.RECONVERGENT B1 ;  /* 0x0000000000017941 */ /* 0x000fea0003800200 */
.L_x_34417:
        /* <DEDUP_REMOVED lines=21> */
.L_x_34424:
        /* <DEDUP_REMOVED lines=13> */
.L_x_34426:
[----:B------:R-:W-:Y:S05]  /*18ef0*/  BSYNC.RECONVERGENT B2 ;  /* 0x0000000000027941 */ /* 0x000fea0003800200 */
.L_x_34425:
        /* <DEDUP_REMOVED lines=61> */
.L_x_34423:
[----:B------:R-:W-:Y:S05]  /*192d0*/  BSYNC.RECONVERGENT B1 ;  /* 0x0000000000017941 */ /* 0x000fea0003800200 */
.L_x_34422:
        /* <DEDUP_REMOVED lines=21> */
.L_x_34429:
        /* <DEDUP_REMOVED lines=13> */
.L_x_34431:
[----:B------:R-:W-:Y:S05]  /*19500*/  BSYNC.RECONVERGENT B2 ;  /* 0x0000000000027941 */ /* 0x000fea0003800200 */
.L_x_34430:
        /* <DEDUP_REMOVED lines=61> */
.L_x_34428:
[----:B------:R-:W-:Y:S05]  /*198e0*/  BSYNC.RECONVERGENT B1 ;  /* 0x0000000000017941 */ /* 0x000fea0003800200 */
.L_x_34427:
        /* <DEDUP_REMOVED lines=21> */
.L_x_34434:
        /* <DEDUP_REMOVED lines=13> */
.L_x_34436:
[----:B------:R-:W-:Y:S05]  /*19b10*/  BSYNC.RECONVERGENT B2 ;  /* 0x0000000000027941 */ /* 0x000fea0003800200 */
.L_x_34435:
        /* <DEDUP_REMOVED lines=61> */
.L_x_34433:
[----:B------:R-:W-:Y:S05]  /*19ef0*/  BSYNC.RECONVERGENT B1 ;  /* 0x0000000000017941 */ /* 0x000fea0003800200 */
.L_x_34432:
        /* <DEDUP_REMOVED lines=21> */
.L_x_34439:
        /* <DEDUP_REMOVED lines=15> */
.L_x_34441:
[----:B------:R-:W-:Y:S05]  /*1a140*/  BSYNC.RECONVERGENT B2 ;  /* 0x0000000000027941 */ /* 0x000fea0003800200 */
.L_x_34440:
        /* <DEDUP_REMOVED lines=61> */
.L_x_34438:
[----:B------:R-:W-:Y:S05]  /*1a520*/  BSYNC.RECONVERGENT B1 ;  /* 0x0000000000017941 */ /* 0x000fea0003800200 */
.L_x_34437:
        /* <DEDUP_REMOVED lines=16> */
.L_x_34401:
        /* <DEDUP_REMOVED lines=22> */
.L_x_34359:
[----:B------:R-:W-:Y:S05]  /*1a790*/  BSYNC.RECONVERGENT B0 ;  /* 0x0000000000007941 */ /* 0x000fea0003800200 */
.L_x_34358:
        /* <DEDUP_REMOVED lines=29> */
.L_x_34447:
        /* <DEDUP_REMOVED lines=13> */
.L_x_34449:
[----:B------:R-:W-:Y:S05]  /*1aa40*/  BSYNC.RECONVERGENT B2 ;  /* 0x0000000000027941 */ /* 0x000fea0003800200 */
.L_x_34448:
        /* <DEDUP_REMOVED lines=59> */
.L_x_34446:
[----:B------:R-:W-:Y:S05]  /*1ae00*/  BSYNC.RECONVERGENT B1 ;  /* 0x0000000000017941 */ /* 0x000fea0003800200 */
.L_x_34445:
[----:B------:R-:W0:Y:S01]  /*1ae10*/  LDC R184, c[0x0][0x408] ;  /* 0x00010200ffb87b82 */ /* 0x000e220000000800 */
[----:B------:R-:W-:Y:S01]  /*1ae20*/  I2FP.F32.U32 R148, R148 ;  /* 0x0000009400947245 */ /* 0x000fe20000201000 */
[----:B-----5:R-:W-:Y:S01]  /*1ae30*/  HADD2.F32 R149, -RZ, R168.H0_H0 ;  /* 0x200000a8ff957230 */ /* 0x020fe20000004100 */
[----:B------:R-:W-:Y:S01]  /*1ae40*/  LOP3.LUT R188, R188, 0xfffffffb, RZ, 0xc0, !PT ;  /* 0xfffffffbbcbc7812 */ /* 0x000fe200078ec0ff */
[----:B------:R-:W-:Y:S01]  /*1ae50*/  IMAD.MOV.U32 R187, RZ, RZ, 0x2f800000 ;  /* 0x2f800000ffbb7424 */ /* 0x000fe200078e00ff */
[----:B------:R-:W-:Y:S01]  /*1ae60*/  BSSY.RECONVERGENT B1, `(.L_x_34450) ;  /* 0x0000061000017945 */ /* 0x000fe20003800200 */
[----:B------:R-:W-:Y:S01]  /*1ae70*/  MOV R175, 0x2 ;  /* 0x0000000200af7802 */ /* 0x000fe20000000f00 */
[----:B------:R-:W-:Y:S01]  /*1ae80*/  FMUL.FTZ R149, R149, R0 ;  /* 0x0000000095957220 */ /* 0x000fe20000410000 */
[----:B------:R-:W1:Y:S01]  /*1ae90*/  LDC R185, c[0x0][0x404] ;  /* 0x00010100ffb97b82 */ /* 0x000e620000000800 */
[----:B------:R-:W-:Y:S01]  /*1aea0*/  FFMA.FTZ R148, R148, R187, 1.1641532182693481445e-10 ;  /* 0x2f00000094947423 */ /* 0x000fe200000100bb */
[----:B------:R-:W-:-:S02]  /*1aeb0*/  IMAD.MOV.U32 R150, RZ, RZ, R174 ;  /* 0x000000ffff967224 */ /* 0x000fc400078e00ae */
[----:B0-----:R-:W-:Y:S02]  /*1aec0*/  FMUL.FTZ R149, R149, R184 ;  /* 0x000000b895957220 */ /* 0x001fe40000410000 */
        /* <DEDUP_REMOVED lines=15> */
.L_x_34452:
        /* <DEDUP_REMOVED lines=13> */
.L_x_34454:
[----:B------:R-:W-:Y:S05]  /*1b090*/  BSYNC.RECONVERGENT B2 ;  /* 0x0000000000027941 */ /* 0x000fea0003800200 */
.L_x_34453:
        /* <DEDUP_REMOVED lines=61> */
.L_x_34451:
[----:B------:R-:W-:Y:S05]  /*1b470*/  BSYNC.RECONVERGENT B1 ;  /* 0x0000000000017941 */ /* 0x000fea0003800200 */
.L_x_34450:
[----:B------:R-:W-:Y:S01]  /*1b480*/  I2FP.F32.U32 R150, R150 ;  /* 0x0000009600967245 */ /* 0x000fe20000201000 */
[----:B------:R-:W-:Y:S01]  /*1b490*/  HADD2.F32 R149, -RZ, R168.H1_H1 ;  /* 0x300000a8ff957230 */ /* 0x000fe20000004100 */
[----:B------:R-:W-:Y:S01]  /*1b4a0*/  LOP3.LUT R188, R188, 0xfffffffd, RZ, 0xc0, !PT ;  /* 0xfffffffdbcbc7812 */ /* 0x000fe200078ec0ff */
[----:B------:R-:W-:Y:S01]  /*1b4b0*/  BSSY.RECONVERGENT B1, `(.L_x_34455) ;  /* 0x0000060000017945 */ /* 0x000fe20003800200 */
[----:B--234-:R-:W-:Y:S02]  /*1b4c0*/  IMAD.MOV.U32 R190, RZ, RZ, 0x2 ;  /* 0x00000002ffbe7424 */ /* 0x01cfe400078e00ff */
[----:B------:R-:W-:Y:S01]  /*1b4d0*/  FFMA.FTZ R150, R150, R187, 1.1641532182693481445e-10 ;  /* 0x2f00000096967423 */ /* 0x000fe200000100bb */
[----:B------:R-:W-:Y:S01]  /*1b4e0*/  FMUL.FTZ R149, R149, R0 ;  /* 0x0000000095957220 */ /* 0x000fe20000410000 */
[----:B------:R-:W-:-:S03]  /*1b4f0*/  MOV R151, R174 ;  /* 0x000000ae00977202 */ /* 0x000fc60000000f00 */
[----:B------:R-:W-:Y:S01]  /*1b500*/  FMUL.FTZ R149, R149, R184 ;  /* 0x000000b895957220 */ /* 0x000fe20000410000 */
[----:B------:R-:W-:-:S04]  /*1b510*/  FSETP.GTU.FTZ.AND P1, PT, R150, R185, PT ;  /* 0x000000b99600720b */ /* 0x000fc80003f3c000 */
        /* <DEDUP_REMOVED lines=14> */
.L_x_34457:
        /* <DEDUP_REMOVED lines=13> */
.L_x_34459:
[----:B------:R-:W-:Y:S05]  /*1b6d0*/  BSYNC.RECONVERGENT B2 ;  /* 0x0000000000027941 */ /* 0x000fea0003800200 */
.L_x_34458:
        /* <DEDUP_REMOVED lines=61> */
.L_x_34456:
[----:B------:R-:W-:Y:S05]  /*1bab0*/  BSYNC.RECONVERGENT B1 ;  /* 0x0000000000017941 */ /* 0x000fea0003800200 */
.L_x_34455:
        /* <DEDUP_REMOVED lines=22> */
.L_x_34462:
        /* <DEDUP_REMOVED lines=13> */
.L_x_34464:
[----:B------:R-:W-:Y:S05]  /*1bcf0*/  BSYNC.RECONVERGENT B2 ;  /* 0x0000000000027941 */ /* 0x000fea0003800200 */
.L_x_34463:
        /* <DEDUP_REMOVED lines=61> */
.L_x_34461:
[----:B------:R-:W-:Y:S05]  /*1c0d0*/  BSYNC.RECONVERGENT B1 ;  /* 0x0000000000017941 */ /* 0x000fea0003800200 */
.L_x_34460:
        /* <DEDUP_REMOVED lines=22> */
.L_x_34467:
        /* <DEDUP_REMOVED lines=13> */
.L_x_34469:
[----:B------:R-:W-:Y:S05]  /*1c310*/  BSYNC.RECONVERGENT B2 ;  /* 0x0000000000027941 */ /* 0x000fea0003800200 */
.L_x_34468:
        /* <DEDUP_REMOVED lines=61> */
.L_x_34466:
[----:B------:R-:W-:Y:S05]  /*1c6f0*/  BSYNC.RECONVERGENT B1 ;  /* 0x0000000000017941 */ /* 0x000fea0003800200 */
.L_x_34465:
        /* <DEDUP_REMOVED lines=22> */
.L_x_34472:
        /* <DEDUP_REMOVED lines=13> */
.L_x_34474:
[----:B------:R-:W-:Y:S05]  /*1c930*/  BSYNC.RECONVERGENT B2 ;  /* 0x0000000000027941 */ /* 0x000fea0003800200 */
.L_x_34473:
        /* <DEDUP_REMOVED lines=61> */
.L_x_34471:
[----:B------:R-:W-:Y:S05]  /*1cd10*/  BSYNC.RECONVERGENT B1 ;  /* 0x0000000000017941 */ /* 0x000fea0003800200 */
.L_x_34470:
        /* <DEDUP_REMOVED lines=22> */
.L_x_34477:
        /* <DEDUP_REMOVED lines=13> */
.L_x_34479:
[----:B------:R-:W-:Y:S05]  /*1cf50*/  BSYNC.RECONVERGENT B2 ;  /* 0x0000000000027941 */ /* 0x000fea0003800200 */
.L_x_34478:
        /* <DEDUP_REMOVED lines=61> */
.L_x_34476:
[----:B------:R-:W-:Y:S05]  /*1d330*/  BSYNC.RECONVERGENT B1 ;  /* 0x0000000000017941 */ /* 0x000fea0003800200 */
.L_x_34475:
        /* <DEDUP_REMOVED lines=22> */
.L_x_34482:
        /* <DEDUP_REMOVED lines=15> */
.L_x_34484:
[----:B------:R-:W-:Y:S05]  /*1d590*/  BSYNC.RECONVERGENT B2 ;  /* 0x0000000000027941 */ /* 0x000fea0003800200 */
.L_x_34483:
        /* <DEDUP_REMOVED lines=61> */
.L_x_34481:
[----:B------:R-:W-:Y:S05]  /*1d970*/  BSYNC.RECONVERGENT B1 ;  /* 0x0000000000017941 */ /* 0x000fea0003800200 */
.L_x_34480:
        /* <DEDUP_REMOVED lines=10> */
.L_x_34444:
        /* <DEDUP_REMOVED lines=16> */
.L_x_34488:
        /* <DEDUP_REMOVED lines=13> */
.L_x_34490:
[----:B------:R-:W-:Y:S05]  /*1dbf0*/  BSYNC.RECONVERGENT B2 ;  /* 0x0000000000027941 */ /* 0x000fea0003800200 */
.L_x_34489:
        /* <DEDUP_REMOVED lines=59> */
.L_x_34487:
[----:B------:R-:W-:Y:S05]  /*1dfb0*/  BSYNC.RECONVERGENT B1 ;  /* 0x0000000000017941 */ /* 0x000fea0003800200 */
.L_x_34486:
        /* <DEDUP_REMOVED lines=26> */
.L_x_34493:
        /* <DEDUP_REMOVED lines=13> */
.L_x_34495:
[----:B------:R-:W-:Y:S05]  /*1e230*/  BSYNC.RECONVERGENT B2 ;  /* 0x0000000000027941 */ /* 0x000fea0003800200 */
.L_x_34494:
[----:B------:R-:W-:Y:S01]  /*1e240*/  IMAD.WIDE.U32 R176, R178, -0x326172a9, RZ ;  /* 0xcd9e8d57b2b07825 */ /* 0x000fe200078e00ff */
[----:B--234-:R-:W-:-:S03]  /*1e250*/  LOP3.LUT R190, R173, R175, R3, 0x96, !PT ;  /* 0x000000afadbe7212 */ /* 0x01cfc600078e9603 */
        /* <DEDUP_REMOVED lines=59> */
.L_x_34492:
[----:B------:R-:W-:Y:S05]  /*1e610*/  BSYNC.RECONVERGENT B1 ;  /* 0x0000000000017941 */ /* 0x000fea0003800200 */
.L_x_34491:
        /* <DEDUP_REMOVED lines=23> */
.L_x_34498:
        /* <DEDUP_REMOVED lines=13> */
.L_x_34500:
[----:B------:R-:W-:Y:S05]  /*1e860*/  BSYNC.RECONVERGENT B2 ;  /* 0x0000000000027941 */ /* 0x000fea0003800200 */
.L_x_34499:
        /* <DEDUP_REMOVED lines=61> */
.L_x_34497:
[----:B------:R-:W-:Y:S05]  /*1ec40*/  BSYNC.RECONVERGENT B1 ;  /* 0x0000000000017941 */ /* 0x000fea0003800200 */
.L_x_34496:
        /* <DEDUP_REMOVED lines=21> */
.L_x_34503:
        /* <DEDUP_REMOVED lines=13> */
.L_x_34505:
[----:B------:R-:W-:Y:S05]  /*1ee70*/  BSYNC.RECONVERGENT B2 ;  /* 0x0000000000027941 */ /* 0x000fea0003800200 */
.L_x_34504:
        /* <DEDUP_REMOVED lines=55> */
[----:B------:R-:W-:-:S04]  /*1f1f0*/  IMAD.WIDE.U32 R190, R187, -0x2daee0ad, RZ ;  /* 0xd2511f53bbbe7825 */ /* 0x000fc800078e00ff */
[----:B------:R-:W-:Y:S01]  /*1f200*/  HFMA2 R187, -RZ, RZ, 0, 0 ;  /* 0x00000000ffbb7431 */ /* 0x000fe200000001ff */
[----:B------:R-:W-:Y:S01]  /*1f210*/  LOP3.LUT R177, R177, R174, R193, 0x96, !PT ;  /* 0x000000aeb1b17212 */ /* 0x000fe200078e96c1 */
[----:B------:R-:W-:Y:S01]  /*1f220*/  IMAD.MOV.U32 R174, RZ, RZ, R192 ;  /* 0x000000ffffae7224 */ /* 0x000fe200078e00c0 */
[----:B------:R-:W-:Y:S01]  /*1f230*/  LOP3.LUT R176, R175, R176, R191, 0x96, !PT ;  /* 0x000000b0afb07212 */ /* 0x000fe200078e96bf */
[----:B------:R-:W-:-:S07]  /*1f240*/  IMAD.MOV.U32 R186, RZ, RZ, R190 ;  /* 0x000000ffffba7224 */ /* 0x000fce00078e00be */
.L_x_34502:
[----:B------:R-:W-:Y:S05]  /*1f250*/  BSYNC.RECONVERGENT B1 ;  /* 0x0000000000017941 */ /* 0x000fea0003800200 */
.L_x_34501:
        /* <DEDUP_REMOVED lines=21> */
.L_x_34508:
        /* <DEDUP_REMOVED lines=13> */
.L_x_34510:
[----:B------:R-:W-:Y:S05]  /*1f480*/  BSYNC.RECONVERGENT B2 ;  /* 0x0000000000027941 */ /* 0x000fea0003800200 */
.L_x_34509:
        /* <DEDUP_REMOVED lines=61> */
.L_x_34507:
[----:B------:R-:W-:Y:S05]  /*1f860*/  BSYNC.RECONVERGENT B1 ;  /* 0x0000000000017941 */ /* 0x000fea0003800200 */
.L_x_34506:
        /* <DEDUP_REMOVED lines=21> */
.L_x_34513:
        /* <DEDUP_REMOVED lines=13> */
.L_x_34515:
[----:B------:R-:W-:Y:S05]  /*1fa90*/  BSYNC.RECONVERGENT B2 ;  /* 0x0000000000027941 */ /* 0x000fea0003800200 */
.L_x_34514:
        /* <DEDUP_REMOVED lines=61> */
.L_x_34512:
[----:B------:R-:W-:Y:S05]  /*1fe70*/  BSYNC.RECONVERGENT B1 ;  /* 0x0000000000017941 */ /* 0x000fea0003800200 */
.L_x_34511:
        /* <DEDUP_REMOVED lines=21> */
.L_x_34518:
        /* <DEDUP_REMOVED lines=13> */
.L_x_34520:
[----:B------:R-:W-:Y:S05]  /*200a0*/  BSYNC.RECONVERGENT B2 ;  /* 0x0000000000027941 */ /* 0x000fea0003800200 */
.L_x_34519:
        /* <DEDUP_REMOVED lines=61> */
.L_x_34517:
[----:B------:R-:W-:Y:S05]  /*20480*/  BSYNC.RECONVERGENT B1 ;  /* 0x0000000000017941 */ /* 0x000fea0003800200 */
.L_x_34516:
        /* <DEDUP_REMOVED lines=21> */
.L_x_34523:
        /* <DEDUP_REMOVED lines=15> */
.L_x_34525:
[----:B------:R-:W-:Y:S05]  /*206d0*/  BSYNC.RECONVERGENT B2 ;  /* 0x0000000000027941 */ /* 0x000fea0003800200 */
.L_x_34524:
        /* <DEDUP_REMOVED lines=61> */
.L_x_34522:
[----:B------:R-:W-:Y:S05]  /*20ab0*/  BSYNC.RECONVERGENT B1 ;  /* 0x0000000000017941 */ /* 0x000fea0003800200 */
.L_x_34521:
        /* <DEDUP_REMOVED lines=16> */
.L_x_34485:
        /* <DEDUP_REMOVED lines=22> */
.L_x_34443:
[----:B------:R-:W-:Y:S05]  /*20d20*/  BSYNC.RECONVERGENT B0 ;  /* 0x0000000000007941 */ /* 0x000fea0003800200 */
.L_x_34442:
        /* <DEDUP_REMOVED lines=152> */
.L_x_34549:
        /* <DEDUP_REMOVED lines=49> */
.L_x_34528:
[----:B------:R-:W-:Y:S05]  /*219c0*/  BSYNC.RECONVERGENT B0 ;  /* 0x0000000000007941 */ /* 0x000fea0003800200 */
.L_x_34527:
        /* <DEDUP_REMOVED lines=35> */
.L_x_34530:
[----:B------:R-:W-:Y:S05]  /*21c00*/  BSYNC.RECONVERGENT B0 ;  /* 0x0000000000007941 */ /* 0x000fea0003800200 */
.L_x_34529:
        /* <DEDUP_REMOVED lines=35> */
.L_x_34532:
[----:B------:R-:W-:Y:S05]  /*21e40*/  BSYNC.RECONVERGENT B0 ;  /* 0x0000000000007941 */ /* 0x000fea0003800200 */
.L_x_34531:
        /* <DEDUP_REMOVED lines=35> */
.L_x_34534:
[----:B------:R-:W-:Y:S05]  /*22080*/  BSYNC.RECONVERGENT B0 ;  /* 0x0000000000007941 */ /* 0x000fea0003800200 */
.L_x_34533:
        /* <DEDUP_REMOVED lines=33> */
.L_x_34536:
[----:B------:R-:W-:Y:S05]  /*222a0*/  BSYNC.RECONVERGENT B0 ;  /* 0x0000000000007941 */ /* 0x000fea0003800200 */
.L_x_34535:
[----:B01234-:R-:W0:Y:S02]  /*222b0*/  LDC.64 R182, c[0x0][0x380] ;  /* 0x0000e000ffb67b82 */ /* 0x01fe240000000a00 */
[----:B0-----:R-:W-:-:S04]  /*222c0*/  LEA R180, R182, R180, 0x2 ;  /* 0x000000b4b6b47211 */ /* 0x001fc800078e10ff */
[----:B------:R-:W-:-:S13]  /*222d0*/  ISETP.GE.AND P0, PT, R180, R183, PT ;  /* 0x000000b7b400720c */ /* 0x000fda0003f06270 */
[----:B------:R-:W-:Y:S05]  /*222e0*/  @!P0 BRA `(.L_x_34537) ;  /* 0xfffffdec00788947 */ /* 0x000fea000383ffff */
[----:B------:R-:W-:Y:S05]  /*222f0*/  EXIT ;  /* 0x000000000000794d */ /* 0x000fea0003800000 */
.L_x_34526:
        /* <DEDUP_REMOVED lines=8> */
.L_x_34539:
[----:B------:R-:W-:Y:S05]  /*22380*/  BSYNC B0 ;  /* 0x0000000000007941 */ /* 0x000fea0003800000 */
.L_x_34538:
        /* <DEDUP_REMOVED lines=9> */
.L_x_34540:
[----:B------:R-:W-:Y:S01]  /*22420*/  HFMA2 R194, -RZ, RZ, 0, 2.384185791015625e-07 ;  /* 0x00000004ffc27431 */ /* 0x000fe200000001ff */
[----:B------:R-:W-:-:S05]  /*22430*/  MOV R183, R193 ;  /* 0x000000c100b77202 */ /* 0x000fca0000000f00 */
[----:B------:R-:W-:-:S04]  /*22440*/  FADD.FTZ R187, R186, R183 ;  /* 0x000000b7babb7221 */ /* 0x000fc80000010000 */
[----:B------:R-:W-:-:S07]  /*22450*/  IMAD.MOV.U32 R195, RZ, RZ, R187 ;  /* 0x000000ffffc37224 */ /* 0x000fce00078e00bb */
[----:B------:R-:W-:Y:S05]  /*22460*/  WARPSYNC.COLLECTIVE R192, `(.L_x_34541) ;  /* 0x00000000c0087348 */ /* 0x000fea0003c00000 */
[----:B------:R0:W1:Y:S02]  /*22470*/  SHFL.BFLY P6, R193, R195, R194, R197 ;  /* 0x0c0000c2c3c17389 */ /* 0x00006400000c00c5 */
[----:B01----:R-:W-:Y:S05]  /*22480*/  ENDCOLLECTIVE ;  /* 0x000000000000791b */ /* 0x003fea0003800000 */
.L_x_34541:
[----:B------:R-:W-:Y:S02]  /*22490*/  IMAD.MOV.U32 R194, RZ, RZ, 0x8 ;  /* 0x00000008ffc27424 */ /* 0x000fe400078e00ff */
[----:B------:R-:W-:-:S04]  /*224a0*/  IMAD.MOV.U32 R0, RZ, RZ, R193 ;  /* 0x000000ffff007224 */ /* 0x000fc800078e00c1 */
[----:B------:R-:W-:-:S05]  /*224b0*/  FADD.FTZ R190, R187, R0 ;  /* 0x00000000bbbe7221 */ /* 0x000fca0000010000 */
[----:B------:R-:W-:-:S07]  /*224c0*/  MOV R195, R190 ;  /* 0x000000be00c37202 */ /* 0x000fce0000000f00 */
[----:B------:R-:W-:Y:S05]  /*224d0*/  WARPSYNC.COLLECTIVE R192, `(.L_x_34542) ;  /* 0x00000000c0087348 */ /* 0x000fea0003c00000 */
[----:B------:R0:W1:Y:S02]  /*224e0*/  SHFL.BFLY P6, R193, R195, R194, R197 ;  /* 0x0c0000c2c3c17389 */ /* 0x00006400000c00c5 */
[----:B01----:R-:W-:Y:S05]  /*224f0*/  ENDCOLLECTIVE ;  /* 0x000000000000791b */ /* 0x003fea0003800000 */
.L_x_34542:
        /* <DEDUP_REMOVED lines=8> */
.L_x_34543:
        /* <DEDUP_REMOVED lines=90> */
.L_x_34544:
[----:B------:R-:W-:Y:S01]  /*22b20*/  HFMA2 R194, -RZ, RZ, 0, 1.1920928955078125e-07 ;  /* 0x00000002ffc27431 */ /* 0x000fe200000001ff */
[----:B------:R-:W-:-:S05]  /*22b30*/  MOV R185, R193 ;  /* 0x000000c100b97202 */ /* 0x000fca0000000f00 */
[----:B------:R-:W-:-:S04]  /*22b40*/  FADD.FTZ R185, R0, R185 ;  /* 0x000000b900b97221 */ /* 0x000fc80000010000 */
[----:B------:R-:W-:-:S07]  /*22b50*/  IMAD.MOV.U32 R195, RZ, RZ, R185 ;  /* 0x000000ffffc37224 */ /* 0x000fce00078e00b9 */
[----:B------:R-:W-:Y:S05]  /*22b60*/  WARPSYNC.COLLECTIVE R192, `(.L_x_34545) ;  /* 0x00000000c0087348 */ /* 0x000fea0003c00000 */
[----:B------:R0:W1:Y:S02]  /*22b70*/  SHFL.BFLY P6, R193, R195, R194, R197 ;  /* 0x0c0000c2c3c17389 */ /* 0x00006400000c00c5 */
[----:B01----:R-:W-:Y:S05]  /*22b80*/  ENDCOLLECTIVE ;  /* 0x000000000000791b */ /* 0x003fea0003800000 */
.L_x_34545:
[----:B------:R-:W-:Y:S02]  /*22b90*/  IMAD.MOV.U32 R194, RZ, RZ, 0x4 ;  /* 0x00000004ffc27424 */ /* 0x000fe400078e00ff */
[----:B------:R-:W-:-:S04]  /*22ba0*/  IMAD.MOV.U32 R186, RZ, RZ, R193 ;  /* 0x000000ffffba7224 */ /* 0x000fc800078e00c1 */
[----:B------:R-:W-:-:S05]  /*22bb0*/  FADD.FTZ R186, R185, R186 ;  /* 0x000000bab9ba7221 */ /* 0x000fca0000010000 */
[----:B------:R-:W-:-:S07]  /*22bc0*/  MOV R195, R186 ;  /* 0x000000ba00c37202 */ /* 0x000fce0000000f00 */
[----:B------:R-:W-:Y:S05]  /*22bd0*/  WARPSYNC.COLLECTIVE R192, `(.L_x_34546) ;  /* 0x00000000c0087348 */ /* 0x000fea0003c00000 */
[----:B------:R0:W1:Y:S02]  /*22be0*/  SHFL.BFLY P6, R193, R195, R194, R197 ;  /* 0x0c0000c2c3c17389 */ /* 0x00006400000c00c5 */
[----:B01----:R-:W-:Y:S05]  /*22bf0*/  ENDCOLLECTIVE ;  /* 0x000000000000791b */ /* 0x003fea0003800000 */
.L_x_34546:
[----:B------:R-:W-:Y:S01]  /*22c00*/  HFMA2 R194, -RZ, RZ, 0, 4.76837158203125e-07 ;  /* 0x00000008ffc27431 */ /* 0x000fe200000001ff */
[----:B------:R-:W-:-:S05]  /*22c10*/  MOV R187, R193 ;  /* 0x000000c100bb7202 */ /* 0x000fca0000000f00 */
[----:B------:R-:W-:-:S04]  /*22c20*/  FADD.FTZ R187, R186, R187 ;  /* 0x000000bbbabb7221 */ /* 0x000fc80000010000 */
[----:B------:R-:W-:-:S07]  /*22c30*/  IMAD.MOV.U32 R195, RZ, RZ, R187 ;  /* 0x000000ffffc37224 */ /* 0x000fce00078e00bb */
[----:B------:R-:W-:Y:S05]  /*22c40*/  WARPSYNC.COLLECTIVE R192, `(.L_x_34547) ;  /* 0x00000000c0087348 */ /* 0x000fea0003c00000 */
[----:B------:R0:W1:Y:S02]  /*22c50*/  SHFL.BFLY P6, R193, R195, R194, R197 ;  /* 0x0c0000c2c3c17389 */ /* 0x00006400000c00c5 */
[----:B01----:R-:W-:Y:S05]  /*22c60*/  ENDCOLLECTIVE ;  /* 0x000000000000791b */ /* 0x003fea0003800000 */
.L_x_34547:
[----:B------:R-:W-:Y:S02]  /*22c70*/  IMAD.MOV.U32 R194, RZ, RZ, 0x10 ;  /* 0x00000010ffc27424 */ /* 0x000fe400078e00ff */
[----:B------:R-:W-:-:S04]  /*22c80*/  IMAD.MOV.U32 R190, RZ, RZ, R193 ;  /* 0x000000ffffbe7224 */ /* 0x000fc800078e00c1 */
[----:B------:R-:W-:-:S05]  /*22c90*/  FADD.FTZ R190, R187, R190 ;  /* 0x000000bebbbe7221 */ /* 0x000fca0000010000 */
[----:B------:R-:W-:-:S07]  /*22ca0*/  MOV R195, R190 ;  /* 0x000000be00c37202 */ /* 0x000fce0000000f00 */
[----:B------:R-:W-:Y:S05]  /*22cb0*/  WARPSYNC.COLLECTIVE R192, `(.L_x_34548) ;  /* 0x00000000c0087348 */ /* 0x000fea0003c00000 */
[----:B------:R0:W1:Y:S02]  /*22cc0*/  SHFL.BFLY P6, R193, R195, R194, R197 ;  /* 0x0c0000c2c3c17389 */ /* 0x00006400000c00c5 */
[----:B01----:R-:W-:Y:S05]  /*22cd0*/  ENDCOLLECTIVE ;  /* 0x000000000000791b */ /* 0x003fea0003800000 */
.L_x_34548:
[----:B------:R-:W-:Y:S01]  /*22ce0*/  MOV R191, R193 ;  /* 0x000000c100bf7202 */ /* 0x000fe20000000f00 */
[----:B------:R-:W-:Y:S06]  /*22cf0*/  BRA `(.L_x_34549) ;  /* 0xffffffe8006c7947 */ /* 0x000fec000383ffff */
.L_x_34550:
        /* <DEDUP_REMOVED lines=16> */
.L_x_45892:


//--------------------- .text._ZN10layer_norm13ln_fwd_kernelINS_13Kernel_traitsIf6__halffS2_fjLj1280ELj1ELj4ELj1ELj16ENS_18Kernel_traits_baseILj1280EfS2_fS2_fjLj128EEEEELb1ELb1ELb0ELb1EEEvNS_9FwdParamsE --------------------------
	.section	.text._ZN10layer_norm13ln_fwd_kernelINS_13Kernel_traitsIf6__halffS2_fjLj1280ELj1ELj4ELj1ELj16ENS_18Kernel_traits_baseILj1280EfS2_fS2_fjLj128EEEEELb1ELb1ELb0ELb1EEEvNS_9FwdParamsE,"ax",@progbits
	.align	128
        .global         _ZN10layer_norm13ln_fwd_kernelINS_13Kernel_traitsIf6__halffS2_fjLj1280ELj1ELj4ELj1ELj16ENS_18Kernel_traits_baseILj1280EfS2_fS2_fjLj128EEEEELb1ELb1ELb0ELb1EEEvNS_9FwdParamsE
        .type           _ZN10layer_norm13ln_fwd_kernelINS_13Kernel_traitsIf6__halffS2_fjLj1280ELj1ELj4ELj1ELj16ENS_18Kernel_traits_baseILj1280EfS2_fS2_fjLj128EEEEELb1ELb1ELb0ELb1EEEvNS_9FwdParamsE,@function
        .size           _ZN10layer_norm13ln_fwd_kernelINS_13Kernel_traitsIf6__halffS2_fjLj1280ELj1ELj4ELj1ELj16ENS_18Kernel_traits_baseILj1280EfS2_fS2_fjLj128EEEEELb1ELb1ELb0ELb1EEEvNS_9FwdParamsE,(.L_x_45893 - _ZN10layer_norm13ln_fwd_kernelINS_13Kernel_traitsIf6__halffS2_fjLj1280ELj1ELj4ELj1ELj16ENS_18Kernel_traits_baseILj1280EfS2_fS2_fjLj128EEEEELb1ELb1ELb0ELb1EEEvNS_9FwdParamsE)
        .other          _ZN10layer_norm13ln_fwd_kernelINS_13Kernel_traitsIf6__halffS2_fjLj1280ELj1ELj4ELj1ELj16ENS_18Kernel_traits_baseILj1280EfS2_fS2_fjLj128EEEEELb1ELb1ELb0ELb1EEEvNS_9FwdParamsE,@"STO_CUDA_ENTRY STV_DEFAULT"
_ZN10layer_norm13ln_fwd_kernelINS_13Kernel_traitsIf6__halffS2_fjLj1280ELj1ELj4ELj1ELj16ENS_18Kernel_traits_baseILj1280EfS2_fS2_fjLj128EEEEELb1ELb1ELb0ELb1EEEvNS_9FwdParamsE:
.text._ZN10layer_norm13ln_fwd_kernelINS_13Kernel_traitsIf6__halffS2_fjLj1280ELj1ELj4ELj1ELj16ENS_18Kernel_traits_baseILj1280EfS2_fS2_fjLj128EEEEELb1ELb1ELb0ELb1EEEvNS_9FwdParamsE:
        /* <DEDUP_REMOVED lines=65> */
.L_x_34551:
        /* <DEDUP_REMOVED lines=44> */
.L_x_34552:
        /* <DEDUP_REMOVED lines=96> */
.L_x_34963:
        /* <DEDUP_REMOVED lines=14> */
[----:B------:R-:W-:Y:S02]  /*0db0*/  IMAD.MOV.U32 R191, RZ, RZ, 0x3f800000 ;  /* 0x3f800000ffbf7424 */ /* 0x000fe400078e00ff */
        /* <DEDUP_REMOVED lines=19> */
.L_x_45732:
[----:B------:R-:W-:Y:S05]  /*0ef0*/  BRX R132 -0xf00                                        (*"BRANCH_TARGETS .L_x_45733,.L_x_45734,.L_x_45735"*) ;  /* 0xfffffff084407949 */ /* 0x000fea000383ffff */
.L_x_45735:
[----:B------:R-:W-:Y:S01]  /*0f00*/  VIADD R134, R186, 0x1 ;  /* 0x00000001ba867836 */ /* 0x000fe20000000000 */
[----:B------:R-:W-:Y:S01]  /*0f10*/  MOV R140, R184 ;  /* 0x000000b8008c7202 */ /* 0x000fe20000000f00 */
[----:B------:R-:W-:Y:S01]  /*0f20*/  IMAD.MOV.U32 R0, RZ, RZ, R179 ;  /* 0x000000ffff007224 */ /* 0x000fe200078e00b3 */
[----:B------:R-:W-:Y:S06]  /*0f30*/  BRA `(.L_x_34555) ;  /* 0x0000000400387947 */ /* 0x000fec0003800000 */
.L_x_45733:
[----:B------:R-:W-:Y:S01]  /*0f40*/  IMAD.MOV.U32 R140, RZ, RZ, R184 ;  /* 0x000000ffff8c7224 */ /* 0x000fe200078e00b8 */
[----:B------:R-:W-:Y:S01]  /*0f50*/  MOV R134, 0x3 ;  /* 0x0000000300867802 */ /* 0x000fe20000000f00 */
[----:B------:R-:W-:Y:S01]  /*0f60*/  IMAD.MOV.U32 R0, RZ, RZ, R178 ;  /* 0x000000ffff007224 */ /* 0x000fe200078e00b2 */
[----:B------:R-:W-:Y:S06]  /*0f70*/  BRA `(.L_x_34555) ;  /* 0x0000000400287947 */ /* 0x000fec0003800000 */
.L_x_45734:
        /* <DEDUP_REMOVED lines=13> */
.L_x_34557:
[----:B------:R-:W-:Y:S05]  /*1050*/  BSYNC.RECONVERGENT B1 ;  /* 0x0000000000017941 */ /* 0x000fea0003800200 */
.L_x_34556:
        /* <DEDUP_REMOVED lines=57> */
[----:B------:R-:W-:Y:S02]  /*13f0*/  VIADD R133, R3, 0x96a522ad ;  /* 0x96a522ad03857836 */ /* 0x000fe40000000000 */
[----:B------:R-:W-:-:S03]  /*1400*/  IMAD.MOV.U32 R134, RZ, RZ, RZ ;  /* 0x000000ffff867224 */ /* 0x000fc600078e00ff */
[----:B------:R-:W-:-:S07]  /*1410*/  LOP3.LUT R178, R133, R178, R141, 0x96, !PT ;  /* 0x000000b285b27212 */ /* 0x000fce00078e968d */
.L_x_34555:
[----:B------:R-:W-:Y:S05]  /*1420*/  BSYNC.RECONVERGENT B0 ;  /* 0x0000000000007941 */ /* 0x000fea0003800200 */
.L_x_34554:
        /* <DEDUP_REMOVED lines=9> */
[----:B------:R-:W-:Y:S01]  /*14c0*/  IMAD.MOV.U32 R141, RZ, RZ, 0x2 ;  /* 0x00000002ff8d7424 */ /* 0x000fe200078e00ff */
        /* <DEDUP_REMOVED lines=16> */
.L_x_34560:
        /* <DEDUP_REMOVED lines=13> */
.L_x_34562:
[----:B------:R-:W-:Y:S05]  /*16a0*/  BSYNC.RECONVERGENT B1 ;  /* 0x0000000000017941 */ /* 0x000fea0003800200 */
.L_x_34561:
        /* <DEDUP_REMOVED lines=61> */
.L_x_34559:
[----:B------:R-:W-:Y:S05]  /*1a80*/  BSYNC.RECONVERGENT B0 ;  /* 0x0000000000007941 */ /* 0x000fea0003800200 */
.L_x_34558:
        /* <DEDUP_REMOVED lines=8> */
[----:B------:R-:W-:Y:S01]  /*1b10*/  FSETP.GTU.FTZ.AND P1, PT, R133, R188, PT ;  /* 0x000000bc8500720b */ /* 0x000fe20003f3c000 */
[----:B------:R-:W-:-:S03]  /*1b20*/  FMUL.FTZ R135, R135, R0 ;  /* 0x0000000087877220 */ /* 0x000fc60000410000 */
[----:B------:R-:W-:Y:S02]  /*1b30*/  PLOP3.LUT P3, PT, P1, PT, PT, 0x8, 0x80 ;  /* 0x000000000080781c */ /* 0x000fe40000f6e170 */
[----:B------:R-:W-:Y:S01]  /*1b40*/  FSEL R134, R135, RZ, !P1 ;  /* 0x000000ff87867208 */ /* 0x000fe20004800000 */
[----:B------:R-:W-:-:S04]  /*1b50*/  IMAD.MOV.U32 R135, RZ, RZ, R176 ;  /* 0x000000ffff877224 */ /* 0x000fc800078e00b0 */
        /* <DEDUP_REMOVED lines=11> */
.L_x_34565:
        /* <DEDUP_REMOVED lines=13> */
.L_x_34567:
[----:B------:R-:W-:Y:S05]  /*1ce0*/  BSYNC.RECONVERGENT B1 ;  /* 0x0000000000017941 */ /* 0x000fea0003800200 */
.L_x_34566:
        /* <DEDUP_REMOVED lines=60> */
[----:B------:R-:W-:-:S07]  /*20b0*/  IMAD.MOV.U32 R140, RZ, RZ, R142 ;  /* 0x000000ffff8c7224 */ /* 0x000fce00078e008e */
.L_x_34564:
[----:B------:R-:W-:Y:S05]  /*20c0*/  BSYNC.RECONVERGENT B0 ;  /* 0x0000000000007941 */ /* 0x000fea0003800200 */
.L_x_34563:
        /* <DEDUP_REMOVED lines=22> */
.L_x_34570:
        /* <DEDUP_REMOVED lines=13> */
.L_x_34572:
[----:B------:R-:W-:Y:S05]  /*2300*/  BSYNC.RECONVERGENT B1 ;  /* 0x0000000000017941 */ /* 0x000fea0003800200 */
.L_x_34571:
        /* <DEDUP_REMOVED lines=61> */
.L_x_34569:
[----:B------:R-:W-:Y:S05]  /*26e0*/  BSYNC.RECONVERGENT B0 ;  /* 0x0000000000007941 */ /* 0x000fea0003800200 */
.L_x_34568:
        /* <DEDUP_REMOVED lines=22> */
.L_x_34575:
        /* <DEDUP_REMOVED lines=13> */
.L_x_34577:
[----:B------:R-:W-:Y:S05]  /*2920*/  BSYNC.RECONVERGENT B1 ;  /* 0x0000000000017941 */ /* 0x000fea0003800200 */
.L_x_34576:
        /* <DEDUP_REMOVED lines=61> */
.L_x_34574:
[----:B------:R-:W-:Y:S05]  /*2d00*/  BSYNC.RECONVERGENT B0 ;  /* 0x0000000000007941 */ /* 0x000fea0003800200 */
.L_x_34573:
        /* <DEDUP_REMOVED lines=22> */
.L_x_34580:
        /* <DEDUP_REMOVED lines=13> */
.L_x_34582:
[----:B------:R-:W-:Y:S05]  /*2f40*/  BSYNC.RECONVERGENT B1 ;  /* 0x0000000000017941 */ /* 0x000fea0003800200 */
.L_x_34581:
        /* <DEDUP_REMOVED lines=61> */
.L_x_34579:
[----:B------:R-:W-:Y:S05]  /*3320*/  BSYNC.RECONVERGENT B0 ;  /* 0x0000000000007941 */ /* 0x000fea0003800200 */
.L_x_34578:
        /* <DEDUP_REMOVED lines=22> */
.L_x_34585:
        /* <DEDUP_REMOVED lines=13> */
.L_x_34587:
[----:B------:R-:W-:Y:S05]  /*3560*/  BSYNC.RECONVERGENT B1 ;  /* 0x0000000000017941 */ /* 0x000fea0003800200 */
.L_x_34586:
        /* <DEDUP_REMOVED lines=58> */
[----:B------:R-:W-:Y:S01]  /*3910*/  IMAD.MOV.U32 R141, RZ, RZ, R140 ;  /* 0x000000ffff8d7224 */ /* 0x000fe200078e008c */
[----:B------:R-:W-:Y:S01]  /*3920*/  MOV R140, R144 ;  /* 0x00000090008c7202 */ /* 0x000fe20000000f00 */
[----:B------:R-:W-:-:S07]  /*3930*/  IMAD.MOV.U32 R144, RZ, RZ, RZ ;  /* 0x000000ffff907224 */ /* 0x000fce00078e00ff */
.L_x_34584:
[----:B------:R-:W-:Y:S05]  /*3940*/  BSYNC.RECONVERGENT B0 ;  /* 0x0000000000007941 */ /* 0x000fea0003800200 */
.L_x_34583:
        /* <DEDUP_REMOVED lines=22> */
.L_x_34590:
        /* <DEDUP_REMOVED lines=15> */
.L_x_34592:
[----:B------:R-:W-:Y:S05]  /*3ba0*/  BSYNC.RECONVERGENT B1 ;  /* 0x0000000000017941 */ /* 0x000fea0003800200 */
.L_x_34591:
        /* <DEDUP_REMOVED lines=61> */
.L_x_34589:
[----:B------:R-:W-:Y:S05]  /*3f80*/  BSYNC.RECONVERGENT B0 ;  /* 0x0000000000007941 */ /* 0x000fea0003800200 */
.L_x_34588:
        /* <DEDUP_REMOVED lines=10> */
.L_x_34553:
        /* <DEDUP_REMOVED lines=16> */
.L_x_34596:
        /* <DEDUP_REMOVED lines=13> */
.L_x_34598:
[----:B------:R-:W-:Y:S05]  /*4200*/  BSYNC.RECONVERGENT B1 ;  /* 0x0000000000017941 */ /* 0x000fea0003800200 */
.L_x_34597:
        /* <DEDUP_REMOVED lines=56> */
[----:B------:R-:W-:Y:S02]  /*4590*/  VIADD R133, R3, 0x96a522ad ;  /* 0x96a522ad03857836 */ /* 0x000fe40000000000 */
[----:B------:R-:W-:Y:S02]  /*45a0*/  IMAD.MOV.U32 R176, RZ, RZ, R134 ;  /* 0x000000ffffb07224 */ /* 0x000fe400078e0086 */
[----:B------:R-:W-:Y:S01]  /*45b0*/  IMAD.MOV.U32 R134, RZ, RZ, RZ ;  /* 0x000000ffff867224 */ /* 0x000fe200078e00ff */
[----:B------:R-:W-:-:S07]  /*45c0*/  LOP3.LUT R178, R133, R178, R141, 0x96, !PT ;  /* 0x000000b285b27212 */ /* 0x000fce00078e968d */
.L_x_34595:
[----:B------:R-:W-:Y:S05]  /*45d0*/  BSYNC.RECONVERGENT B0 ;  /* 0x0000000000007941 */ /* 0x000fea0003800200 */
.L_x_34594:
[----:B------:R-:W-:Y:S01]  /*45e0*/  I2FP.F32.U32 R133, R0 ;  /* 0x0000000000857245 */ /* 0x000fe20000201000 */
[----:B------:R-:W-:Y:S01]  /*45f0*/  IMAD.U32 R188, RZ, RZ, UR13 ;  /* 0x0000000dffbc7e24 */ /* 0x000fe2000f8e00ff */
[----:B------:R-:W-:Y:S01]  /*4600*/  ISETP.NE.AND P2, PT, R134, 0x1, PT ;  /* 0x000000018600780c */ /* 0x000fe20003f45270 */
[----:B-----5:R-:W-:Y:S01]  /*4610*/  HADD2.F32 R132, -RZ, R136.H0_H0 ;  /* 0x20000088ff847230 */ /* 0x020fe20000004100 */
[----:B------:R-:W-:Y:S01]  /*4620*/  MOV R0, UR14 ;  /* 0x0000000e00007c02 */ /* 0x000fe20008000f00 */
[----:B------:R-:W-:Y:S01]  /*4630*/  FFMA.FTZ R133, R133, R190, 1.1641532182693481445e-10 ;  /* 0x2f00000085857423 */ /* 0x000fe200000100be */
[----:B------:R-:W-:Y:S01]  /*4640*/  LOP3.LUT R192, R192, 0xfffffffb, RZ, 0xc0, !PT ;  /* 0xfffffffbc0c07812 */ /* 0x000fe200078ec0ff */
[----:B------:R-:W-:Y:S01]  /*4650*/  BSSY.RECONVERGENT B0, `(.L_x_34599) ;  /* 0x000005d000007945 */ /* 0x000fe20003800200 */
[----:B------:R-:W-:Y:S02]  /*4660*/  IMAD.MOV.U32 R141, RZ, RZ, 0x2 ;  /* 0x00000002ff8d7424 */ /* 0x000fe400078e00ff */
[----:B------:R-:W-:Y:S01]  /*4670*/  FSETP.GTU.FTZ.AND P1, PT, R133, R188, PT ;  /* 0x000000bc8500720b */ /* 0x000fe20003f3c000 */
[----:B------:R-:W-:Y:S01]  /*4680*/  FMUL.FTZ R133, R132, R191 ;  /* 0x000000bf84857220 */ /* 0x000fe20000410000 */
[----:B------:R-:W-:-:S02]  /*4690*/  IMAD.MOV.U32 R132, RZ, RZ, R176 ;  /* 0x000000ffff847224 */ /* 0x000fc400078e00b0 */
[----:B------:R-:W-:Y:S01]  /*46a0*/  PLOP3.LUT P3, PT, P1, PT, PT, 0x8, 0x80 ;  /* 0x000000000080781c */ /* 0x000fe20000f6e170 */
[----:B------:R-:W-:-:S05]  /*46b0*/  FMUL.FTZ R133, R133, R0 ;  /* 0x0000000085857220 */ /* 0x000fca0000410000 */
        /* <DEDUP_REMOVED lines=11> */
.L_x_34601:
        /* <DEDUP_REMOVED lines=13> */
.L_x_34603:
[----:B------:R-:W-:Y:S05]  /*4840*/  BSYNC.RECONVERGENT B1 ;  /* 0x0000000000017941 */ /* 0x000fea0003800200 */
.L_x_34602:
        /* <DEDUP_REMOVED lines=61> */
.L_x_34600:
[----:B------:R-:W-:Y:S05]  /*4c20*/  BSYNC.RECONVERGENT B0 ;  /* 0x0000000000007941 */ /* 0x000fea0003800200 */
.L_x_34599:
[----:B------:R-:W-:Y:S01]  /*4c30*/  I2FP.F32.U32 R135, R132 ;  /* 0x0000008400877245 */ /* 0x000fe20000201000 */
[----:B------:R-:W-:Y:S01]  /*4c40*/  HADD2.F32 R136, -RZ, R136.H1_H1 ;  /* 0x30000088ff887230 */ /* 0x000fe20000004100 */
[----:B------:R-:W-:Y:S01]  /*4c50*/  ISETP.NE.AND P2, PT, R141, 0x1, PT ;  /* 0x000000018d00780c */ /* 0x000fe20003f45270 */
[----:B------:R-:W-:Y:S01]  /*4c60*/  BSSY.RECONVERGENT B0, `(.L_x_34604) ;  /* 0x000005f000007945 */ /* 0x000fe20003800200 */
[----:B------:R-:W-:Y:S01]  /*4c70*/  LOP3.LUT R192, R192, 0xfffffffd, RZ, 0xc0, !PT ;  /* 0xfffffffdc0c07812 */ /* 0x000fe200078ec0ff */
[----:B------:R-:W-:Y:S01]  /*4c80*/  FFMA.FTZ R135, R135, R190, 1.1641532182693481445e-10 ;  /* 0x2f00000087877423 */ /* 0x000fe200000100be */
[----:B------:R-:W-:-:S04]  /*4c90*/  IMAD.MOV.U32 R132, RZ, RZ, R176 ;  /* 0x000000ffff847224 */ /* 0x000fc800078e00b0 */
[----:B------:R-:W-:Y:S01]  /*4ca0*/  FSETP.GTU.FTZ.AND P1, PT, R135, R188, PT ;  /* 0x000000bc8700720b */ /* 0x000fe20003f3c000 */
[----:B------:R-:W-:Y:S01]  /*4cb0*/  FMUL.FTZ R135, R136, R191 ;  /* 0x000000bf88877220 */ /* 0x000fe20000410000 */
[----:B------:R-:W-:Y:S02]  /*4cc0*/  HFMA2 R136, -RZ, RZ, 0, 1.1920928955078125e-07 ;  /* 0x00000002ff887431 */ /* 0x000fe400000001ff */
        /* <DEDUP_REMOVED lines=13> */
.L_x_34606:
        /* <DEDUP_REMOVED lines=13> */
.L_x_34608:
[----:B------:R-:W-:Y:S05]  /*4e70*/  BSYNC.RECONVERGENT B1 ;  /* 0x0000000000017941 */ /* 0x000fea0003800200 */
.L_x_34607:
        /* <DEDUP_REMOVED lines=8> */
[----:B------:R-:W-:Y:S02]  /*4f00*/  IMAD.MOV.U32 R132, RZ, RZ, R140 ;  /* 0x000000ffff847224 */ /* 0x000fe400078e008c */
[----:B------:R-:W-:Y:S01]  /*4f10*/  IMAD.MOV.U32 R136, RZ, RZ, RZ ;  /* 0x000000ffff887224 */ /* 0x000fe200078e00ff */
        /* <DEDUP_REMOVED lines=51> */
.L_x_34605:
[----:B------:R-:W-:Y:S05]  /*5250*/  BSYNC.RECONVERGENT B0 ;  /* 0x0000000000007941 */ /* 0x000fea0003800200 */
.L_x_34604:
[----:B------:R-:W-:Y:S01]  /*5260*/  I2FP.F32.U32 R135, R132 ;  /* 0x0000008400877245 */ /* 0x000fe20000201000 */
[----:B------:R-:W-:Y:S01]  /*5270*/  HADD2.F32 R132, -RZ, R137.H0_H0 ;  /* 0x20000089ff847230 */ /* 0x000fe20000004100 */
[----:B------:R-:W-:Y:S01]  /*5280*/  ISETP.NE.AND P3, PT, R136, 0x1, PT ;  /* 0x000000018800780c */ /* 0x000fe20003f65270 */
[----:B------:R-:W-:Y:S01]  /*5290*/  BSSY.RECONVERGENT B0, `(.L_x_34609) ;  /* 0x000005d000007945 */ /* 0x000fe20003800200 */
[----:B------:R-:W-:Y:S02]  /*52a0*/  IMAD.MOV.U32 R142, RZ, RZ, 0x2 ;  /* 0x00000002ff8e7424 */ /* 0x000fe400078e00ff */
[----:B------:R-:W-:-:S05]  /*52b0*/  FFMA.FTZ R135, R135, R190, 1.1641532182693481445e-10 ;  /* 0x2f00000087877423 */ /* 0x000fca00000100be */
[----:B------:R-:W-:Y:S01]  /*52c0*/  FSETP.GTU.FTZ.AND P2, PT, R135, R188, PT ;  /* 0x000000bc8700720b */ /* 0x000fe20003f5c000 */
[----:B------:R-:W-:Y:S01]  /*52d0*/  FMUL.FTZ R135, R132, R191 ;  /* 0x000000bf84877220 */ /* 0x000fe20000410000 */
[----:B------:R-:W-:Y:S02]  /*52e0*/  MOV R132, R176 ;  /* 0x000000b000847202 */ /* 0x000fe40000000f00 */
[----:B------:R-:W-:Y:S01]  /*52f0*/  PLOP3.LUT P1, PT, P2, PT, PT, 0x8, 0x80 ;  /* 0x000000000080781c */ /* 0x000fe2000172e170 */
[----:B------:R-:W-:-:S05]  /*5300*/  FMUL.FTZ R135, R135, R0 ;  /* 0x0000000087877220 */ /* 0x000fca0000410000 */
        /* <DEDUP_REMOVED lines=10> */
.L_x_34611:
        /* <DEDUP_REMOVED lines=13> */
.L_x_34613:
[----:B------:R-:W-:Y:S05]  /*5480*/  BSYNC.RECONVERGENT B1 ;  /* 0x0000000000017941 */ /* 0x000fea0003800200 */
.L_x_34612:
        /* <DEDUP_REMOVED lines=61> */
.L_x_34610:
[----:B------:R-:W-:Y:S05]  /*5860*/  BSYNC.RECONVERGENT B0 ;  /* 0x0000000000007941 */ /* 0x000fea0003800200 */
.L_x_34609:
        /* <DEDUP_REMOVED lines=21> */
.L_x_34616:
        /* <DEDUP_REMOVED lines=13> */
.L_x_34618:
[----:B------:R-:W-:Y:S05]  /*5a90*/  BSYNC.RECONVERGENT B1 ;  /* 0x0000000000017941 */ /* 0x000fea0003800200 */
.L_x_34617:
        /* <DEDUP_REMOVED lines=54> */
[----:B------:R-:W-:-:S03]  /*5e00*/  IADD3 R179, PT, PT, R2, -0x700cb87f, RZ ;  /* 0x8ff3478102b37810 */ /* 0x000fc60007ffe0ff */
[----:B------:R-:W-:-:S04]  /*5e10*/  IMAD.WIDE.U32 R146, R146, -0x326172a9, RZ ;  /* 0xcd9e8d5792927825 */ /* 0x000fc800078e00ff */
[----:B------:R-:W-:Y:S01]  /*5e20*/  VIADD R137, R3, 0x96a522ad ;  /* 0x96a522ad03897836 */ /* 0x000fe20000000000 */
[----:B------:R-:W-:Y:S01]  /*5e30*/  LOP3.LUT R179, R179, R142, R147, 0x96, !PT ;  /* 0x0000008eb3b37212 */ /* 0x000fe200078e9693 */
[----:B------:R-:W-:Y:S02]  /*5e40*/  IMAD.MOV.U32 R176, RZ, RZ, R146 ;  /* 0x000000ffffb07224 */ /* 0x000fe400078e0092 */
[----:B------:R-:W-:Y:S01]  /*5e50*/  IMAD.MOV.U32 R140, RZ, RZ, R144 ;  /* 0x000000ffff8c7224 */ /* 0x000fe200078e0090 */
[----:B------:R-:W-:-:S07]  /*5e60*/  LOP3.LUT R178, R137, R178, R145, 0x96, !PT ;  /* 0x000000b289b27212 */ /* 0x000fce00078e9691 */
.L_x_34615:
[----:B------:R-:W-:Y:S05]  /*5e70*/  BSYNC.RECONVERGENT B0 ;  /* 0x0000000000007941 */ /* 0x000fea0003800200 */
.L_x_34614:
        /* <DEDUP_REMOVED lines=21> */
.L_x_34621:
        /* <DEDUP_REMOVED lines=13> */
.L_x_34623:
[----:B------:R-:W-:Y:S05]  /*60a0*/  BSYNC.RECONVERGENT B1 ;  /* 0x0000000000017941 */ /* 0x000fea0003800200 */
.L_x_34622:
        /* <DEDUP_REMOVED lines=57> */
[----:B------:R-:W-:-:S03]  /*6440*/  IADD3 R141, PT, PT, R3, -0x695add53, RZ ;  /* 0x96a522ad038d7810 */ /* 0x000fc60007ffe0ff */
[----:B------:R-:W-:Y:S01]  /*6450*/  IMAD.MOV.U32 R142, RZ, RZ, RZ ;  /* 0x000000ffff8e7224 */ /* 0x000fe200078e00ff */
[----:B------:R-:W-:Y:S02]  /*6460*/  LOP3.LUT R178, R141, R178, R145, 0x96, !PT ;  /* 0x000000b28db27212 */ /* 0x000fe400078e9691 */
[----:B------:R-:W-:-:S07]  /*6470*/  MOV R140, R144 ;  /* 0x00000090008c7202 */ /* 0x000fce0000000f00 */
.L_x_34620:
[----:B------:R-:W-:Y:S05]  /*6480*/  BSYNC.RECONVERGENT B0 ;  /* 0x0000000000007941 */ /* 0x000fea0003800200 */
.L_x_34619:
        /* <DEDUP_REMOVED lines=21> */
.L_x_34626:
        /* <DEDUP_REMOVED lines=13> */
.L_x_34628:
[----:B------:R-:W-:Y:S05]  /*66b0*/  BSYNC.RECONVERGENT B1 ;  /* 0x0000000000017941 */ /* 0x000fea0003800200 */
.L_x_34627:
        /* <DEDUP_REMOVED lines=61> */
.L_x_34625:
[----:B------:R-:W-:Y:S05]  /*6a90*/  BSYNC.RECONVERGENT B0 ;  /* 0x0000000000007941 */ /* 0x000fea0003800200 */
.L_x_34624:
        /* <DEDUP_REMOVED lines=21> */
.L_x_34631:
        /* <DEDUP_REMOVED lines=15> */
.L_x_34633:
[----:B------:R-:W-:Y:S05]  /*6ce0*/  BSYNC.RECONVERGENT B1 ;  /* 0x0000000000017941 */ /* 0x000fea0003800200 */
.L_x_34632:
        /* <DEDUP_REMOVED lines=61> */
.L_x_34630:
[----:B------:R-:W-:Y:S05]  /*70c0*/  BSYNC.RECONVERGENT B0 ;  /* 0x0000000000007941 */ /* 0x000fea0003800200 */
.L_x_34629:
[----:B------:R-:W-:Y:S01]  /*70d0*/  I2FP.F32.U32 R141, R132 ;  /* 0x00000084008d7245 */ /* 0x000fe20000201000 */
[----:B------:R-:W-:-:S04]  /*70e0*/  HADD2.F32 R132, -RZ, R139.H1_H1 ;  /* 0x3000008bff847230 */ /* 0x000fc80000004100 */
[----:B------:R-:W-:Y:S01]  /*70f0*/  FFMA.FTZ R141, R141, R190, 1.1641532182693481445e-10 ;  /* 0x2f0000008d8d7423 */ /* 0x000fe200000100be */
[----:B------:R-:W-:Y:S01]  /*7100*/  FMUL.FTZ R139, R132, R191 ;  /* 0x000000bf848b7220 */ /* 0x000fe20000410000 */
        /* <DEDUP_REMOVED lines=12> */
.L_x_34593:
        /* <DEDUP_REMOVED lines=45> */
.L_x_34637:
        /* <DEDUP_REMOVED lines=13> */
.L_x_34639:
[----:B------:R-:W-:Y:S05]  /*7570*/  BSYNC.RECONVERGENT B1 ;  /* 0x0000000000017941 */ /* 0x000fea0003800200 */
.L_x_34638:
        /* <DEDUP_REMOVED lines=60> */
.L_x_34636:
[----:B------:R-:W-:Y:S05]  /*7940*/  BSYNC.RECONVERGENT B0 ;  /* 0x0000000000007941 */ /* 0x000fea0003800200 */
.L_x_34635:
        /* <DEDUP_REMOVED lines=24> */
.L_x_34642:
        /* <DEDUP_REMOVED lines=13> */
.L_x_34644:
[----:B------:R-:W-:Y:S05]  /*7ba0*/  BSYNC.RECONVERGENT B1 ;  /* 0x0000000000017941 */ /* 0x000fea0003800200 */
.L_x_34643:
        /* <DEDUP_REMOVED lines=61> */
.L_x_34641:
[----:B------:R-:W-:Y:S05]  /*7f80*/  BSYNC.RECONVERGENT B0 ;  /* 0x0000000000007941 */ /* 0x000fea0003800200 */
.L_x_34640:
        /* <DEDUP_REMOVED lines=24> */
.L_x_34647:
        /* <DEDUP_REMOVED lines=13> */
.L_x_34649:
[----:B------:R-:W-:Y:S05]  /*81e0*/  BSYNC.RECONVERGENT B1 ;  /* 0x0000000000017941 */ /* 0x000fea0003800200 */
.L_x_34648:
        /* <DEDUP_REMOVED lines=61> */
.L_x_34646:
[----:B------:R-:W-:Y:S05]  /*85c0*/  BSYNC.RECONVERGENT B0 ;  /* 0x0000000000007941 */ /* 0x000fea0003800200 */
.L_x_34645:
        /* <DEDUP_REMOVED lines=22> */
.L_x_34652:
        /* <DEDUP_REMOVED lines=13> */
.L_x_34654:
[----:B------:R-:W-:Y:S05]  /*8800*/  BSYNC.RECONVERGENT B1 ;  /* 0x0000000000017941 */ /* 0x000fea0003800200 */
.L_x_34653:
        /* <DEDUP_REMOVED lines=57> */
[----:B------:R-:W-:-:S03]  /*8ba0*/  IMAD.MOV.U32 R150, RZ, RZ, RZ ;  /* 0x000000ffff967224 */ /* 0x000fc600078e00ff */
[----:B------:R-:W-:Y:S01]  /*8bb0*/  LOP3.LUT R178, R143, R178, R153, 0x96, !PT ;  /* 0x000000b28fb27212 */ /* 0x000fe200078e9699 */
[----:B------:R-:W-:Y:S01]  /*8bc0*/  IMAD.MOV.U32 R143, RZ, RZ, R148 ;  /* 0x000000ffff8f7224 */ /* 0x000fe200078e0094 */
[----:B------:R-:W-:-:S07]  /*8bd0*/  MOV R148, R152 ;  /* 0x0000009800947202 */ /* 0x000fce0000000f00 */
.L_x_34651:
[----:B------:R-:W-:Y:S05]  /*8be0*/  BSYNC.RECONVERGENT B0 ;  /* 0x0000000000007941 */ /* 0x000fea0003800200 */
.L_x_34650:
        /* <DEDUP_REMOVED lines=22> */
.L_x_34657:
        /* <DEDUP_REMOVED lines=13> */
.L_x_34659:
[----:B------:R-:W-:Y:S05]  /*8e20*/  BSYNC.RECONVERGENT B1 ;  /* 0x0000000000017941 */ /* 0x000fea0003800200 */
.L_x_34658:
        /* <DEDUP_REMOVED lines=61> */
.L_x_34656:
[----:B------:R-:W-:Y:S05]  /*9200*/  BSYNC.RECONVERGENT B0 ;  /* 0x0000000000007941 */ /* 0x000fea0003800200 */
.L_x_34655:
        /* <DEDUP_REMOVED lines=22> */
.L_x_34662:
        /* <DEDUP_REMOVED lines=13> */
.L_x_34664:
[----:B------:R-:W-:Y:S05]  /*9440*/  BSYNC.RECONVERGENT B1 ;  /* 0x0000000000017941 */ /* 0x000fea0003800200 */
.L_x_34663:
        /* <DEDUP_REMOVED lines=61> */
.L_x_34661:
[----:B------:R-:W-:Y:S05]  /*9820*/  BSYNC.RECONVERGENT B0 ;  /* 0x0000000000007941 */ /* 0x000fea0003800200 */
.L_x_34660:
        /* <DEDUP_REMOVED lines=22> */
.L_x_34667:
        /* <DEDUP_REMOVED lines=13> */
.L_x_34669:
[----:B------:R-:W-:Y:S05]  /*9a60*/  BSYNC.RECONVERGENT B1 ;  /* 0x0000000000017941 */ /* 0x000fea0003800200 */
.L_x_34668:
        /* <DEDUP_REMOVED lines=61> */
.L_x_34666:
[----:B------:R-:W-:Y:S05]  /*9e40*/  BSYNC.RECONVERGENT B0 ;  /* 0x0000000000007941 */ /* 0x000fea0003800200 */
.L_x_34665:
        /* <DEDUP_REMOVED lines=22> */
.L_x_34672:
        /* <DEDUP_REMOVED lines=15> */
.L_x_34674:
[----:B------:R-:W-:Y:S05]  /*a0a0*/  BSYNC.RECONVERGENT B1 ;  /* 0x0000000000017941 */ /* 0x000fea0003800200 */
.L_x_34673:
        /* <DEDUP_REMOVED lines=61> */
.L_x_34671:
[----:B------:R-:W-:Y:S05]  /*a480*/  BSYNC.RECONVERGENT B0 ;  /* 0x0000000000007941 */ /* 0x000fea0003800200 */
.L_x_34670:
        /* <DEDUP_REMOVED lines=10> */
.L_x_34634:
        /* <DEDUP_REMOVED lines=16> */
.L_x_34678:
        /* <DEDUP_REMOVED lines=13> */
.L_x_34680:
[----:B------:R-:W-:Y:S05]  /*a700*/  BSYNC.RECONVERGENT B1 ;  /* 0x0000000000017941 */ /* 0x000fea0003800200 */
.L_x_34679:
        /* <DEDUP_REMOVED lines=60> */
.L_x_34677:
[----:B------:R-:W-:Y:S05]  /*aad0*/  BSYNC.RECONVERGENT B0 ;  /* 0x0000000000007941 */ /* 0x000fea0003800200 */
.L_x_34676:
[----:B------:R-:W-:Y:S01]  /*aae0*/  I2FP.F32.U32 R141, R141 ;  /* 0x0000008d008d7245 */ /* 0x000fe20000201000 */
[----:B-----5:R-:W-:Y:S01]  /*aaf0*/  HADD2.F32 R140, -RZ, R144.H0_H0 ;  /* 0x20000090ff8c7230 */ /* 0x020fe20000004100 */
[----:B------:R-:W-:Y:S01]  /*ab00*/  ISETP.NE.AND P2, PT, R142, 0x1, PT ;  /* 0x000000018e00780c */ /* 0x000fe20003f45270 */
[----:B------:R-:W-:Y:S01]  /*ab10*/  BSSY.RECONVERGENT B0, `(.L_x_34681) ;  /* 0x000005f000007945 */ /* 0x000fe20003800200 */
[----:B------:R-:W-:Y:S01]  /*ab20*/  LOP3.LUT R192, R192, 0xfffffffb, RZ, 0xc0, !PT ;  /* 0xfffffffbc0c07812 */ /* 0x000fe200078ec0ff */
[----:B------:R-:W-:Y:S01]  /*ab30*/  FFMA.FTZ R141, R141, R190, 1.1641532182693481445e-10 ;  /* 0x2f0000008d8d7423 */ /* 0x000fe200000100be */
[----:B------:R-:W-:-:S04]  /*ab40*/  IMAD.MOV.U32 R149, RZ, RZ, 0x2 ;  /* 0x00000002ff957424 */ /* 0x000fc800078e00ff */
[----:B------:R-:W-:Y:S01]  /*ab50*/  FSETP.GTU.FTZ.AND P1, PT, R141, R188, PT ;  /* 0x000000bc8d00720b */ /* 0x000fe20003f3c000 */
[----:B------:R-:W-:Y:S01]  /*ab60*/  FMUL.FTZ R141, R140, R191 ;  /* 0x000000bf8c8d7220 */ /* 0x000fe20000410000 */
[----:B------:R-:W-:Y:S02]  /*ab70*/  MOV R140, R176 ;  /* 0x000000b0008c7202 */ /* 0x000fe40000000f00 */
        /* <DEDUP_REMOVED lines=13> */
.L_x_34683:
        /* <DEDUP_REMOVED lines=13> */
.L_x_34685:
[----:B------:R-:W-:Y:S05]  /*ad20*/  BSYNC.RECONVERGENT B1 ;  /* 0x0000000000017941 */ /* 0x000fea0003800200 */
.L_x_34684:
        /* <DEDUP_REMOVED lines=59> */
[----:B------:R-:W-:Y:S02]  /*b0e0*/  LOP3.LUT R178, R143, R178, R151, 0x96, !PT ;  /* 0x000000b28fb27212 */ /* 0x000fe400078e9697 */
[----:B------:R-:W-:-:S07]  /*b0f0*/  MOV R148, R150 ;  /* 0x0000009600947202 */ /* 0x000fce0000000f00 */
.L_x_34682:
[----:B------:R-:W-:Y:S05]  /*b100*/  BSYNC.RECONVERGENT B0 ;  /* 0x0000000000007941 */ /* 0x000fea0003800200 */
.L_x_34681:
        /* <DEDUP_REMOVED lines=23> */
.L_x_34688:
        /* <DEDUP_REMOVED lines=13> */
.L_x_34690:
[----:B------:R-:W-:Y:S05]  /*b350*/  BSYNC.RECONVERGENT B1 ;  /* 0x0000000000017941 */ /* 0x000fea0003800200 */
.L_x_34689:
        /* <DEDUP_REMOVED lines=61> */
.L_x_34687:
[----:B------:R-:W-:Y:S05]  /*b730*/  BSYNC.RECONVERGENT B0 ;  /* 0x0000000000007941 */ /* 0x000fea0003800200 */
.L_x_34686:
        /* <DEDUP_REMOVED lines=21> */
.L_x_34693:
        /* <DEDUP_REMOVED lines=13> */
.L_x_34695:
[----:B------:R-:W-:Y:S05]  /*b960*/  BSYNC.RECONVERGENT B1 ;  /* 0x0000000000017941 */ /* 0x000fea0003800200 */
.L_x_34694:
        /* <DEDUP_REMOVED lines=61> */
.L_x_34692:
[----:B------:R-:W-:Y:S05]  /*bd40*/  BSYNC.RECONVERGENT B0 ;  /* 0x0000000000007941 */ /* 0x000fea0003800200 */
.L_x_34691:
        /* <DEDUP_REMOVED lines=21> */
.L_x_34698:
        /* <DEDUP_REMOVED lines=13> */
.L_x_34700:
[----:B------:R-:W-:Y:S05]  /*bf70*/  BSYNC.RECONVERGENT B1 ;  /* 0x0000000000017941 */ /* 0x000fea0003800200 */
.L_x_34699:
        /* <DEDUP_REMOVED lines=61> */
.L_x_34697:
[----:B------:R-:W-:Y:S05]  /*c350*/  BSYNC.RECONVERGENT B0 ;  /* 0x0000000000007941 */ /* 0x000fea0003800200 */
.L_x_34696:
        /* <DEDUP_REMOVED lines=21> */
.L_x_34703:
        /* <DEDUP_REMOVED lines=13> */
.L_x_34705:
[----:B------:R-:W-:Y:S05]  /*c580*/  BSYNC.RECONVERGENT B1 ;  /* 0x0000000000017941 */ /* 0x000fea0003800200 */
.L_x_34704:
        /* <DEDUP_REMOVED lines=61> */
.L_x_34702:
[----:B------:R-:W-:Y:S05]  /*c960*/  BSYNC.RECONVERGENT B0 ;  /* 0x0000000000007941 */ /* 0x000fea0003800200 */
.L_x_34701:
        /* <DEDUP_REMOVED lines=21> */
.L_x_34708:
        /* <DEDUP_REMOVED lines=13> */
.L_x_34710:
[----:B------:R-:W-:Y:S05]  /*cb90*/  BSYNC.RECONVERGENT B1 ;  /* 0x0000000000017941 */ /* 0x000fea0003800200 */
.L_x_34709:
        /* <DEDUP_REMOVED lines=61> */
.L_x_34707:
[----:B------:R-:W-:Y:S05]  /*cf70*/  BSYNC.RECONVERGENT B0 ;  /* 0x0000000000007941 */ /* 0x000fea0003800200 */
.L_x_34706:
        /* <DEDUP_REMOVED lines=21> */
.L_x_34713:
        /* <DEDUP_REMOVED lines=15> */
.L_x_34715:
[----:B------:R-:W-:Y:S05]  /*d1c0*/  BSYNC.RECONVERGENT B1 ;  /* 0x0000000000017941 */ /* 0x000fea0003800200 */
.L_x_34714:
        /* <DEDUP_REMOVED lines=61> */
.L_x_34712:
[----:B------:R-:W-:Y:S05]  /*d5a0*/  BSYNC.RECONVERGENT B0 ;  /* 0x0000000000007941 */ /* 0x000fea0003800200 */
.L_x_34711:
        /* <DEDUP_REMOVED lines=16> */
.L_x_34675:
        /* <DEDUP_REMOVED lines=43> */
.L_x_34719:
        /* <DEDUP_REMOVED lines=13> */
.L_x_34721:
[----:B------:R-:W-:Y:S05]  /*da30*/  BSYNC.RECONVERGENT B1 ;  /* 0x0000000000017941 */ /* 0x000fea0003800200 */
.L_x_34720:
        /* <DEDUP_REMOVED lines=60> */
.L_x_34718:
[----:B------:R-:W-:Y:S05]  /*de00*/  BSYNC.RECONVERGENT B0 ;  /* 0x0000000000007941 */ /* 0x000fea0003800200 */
.L_x_34717:
        /* <DEDUP_REMOVED lines=24> */
.L_x_34724:
        /* <DEDUP_REMOVED lines=13> */
.L_x_34726:
[----:B------:R-:W-:Y:S05]  /*e060*/  BSYNC.RECONVERGENT B1 ;  /* 0x0000000000017941 */ /* 0x000fea0003800200 */
.L_x_34725:
        /* <DEDUP_REMOVED lines=61> */
.L_x_34723:
[----:B------:R-:W-:Y:S05]  /*e440*/  BSYNC.RECONVERGENT B0 ;  /* 0x0000000000007941 */ /* 0x000fea0003800200 */
.L_x_34722:
        /* <DEDUP_REMOVED lines=11> */
[----:B------:R-:W-:Y:S02]  /*e500*/  FSEL R150, R151, RZ, !P1 ;  /* 0x000000ff97967208 */ /* 0x000fe40004800000 */
[----:B------:R-:W-:-:S03]  /*e510*/  MOV R151, R176 ;  /* 0x000000b000977202 */ /* 0x000fc60000000f00 */
        /* <DEDUP_REMOVED lines=11> */
.L_x_34729:
        /* <DEDUP_REMOVED lines=13> */
.L_x_34731:
[----:B------:R-:W-:Y:S05]  /*e6a0*/  BSYNC.RECONVERGENT B1 ;  /* 0x0000000000017941 */ /* 0x000fea0003800200 */
.L_x_34730:
        /* <DEDUP_REMOVED lines=61> */
.L_x_34728:
[----:B------:R-:W-:Y:S05]  /*ea80*/  BSYNC.RECONVERGENT B0 ;  /* 0x0000000000007941 */ /* 0x000fea0003800200 */
.L_x_34727:
        /* <DEDUP_REMOVED lines=22> */
.L_x_34734:
        /* <DEDUP_REMOVED lines=13> */
.L_x_34736:
[----:B------:R-:W-:Y:S05]  /*ecc0*/  BSYNC.RECONVERGENT B1 ;  /* 0x0000000000017941 */ /* 0x000fea0003800200 */
.L_x_34735:
        /* <DEDUP_REMOVED lines=61> */
.L_x_34733:
[----:B------:R-:W-:Y:S05]  /*f0a0*/  BSYNC.RECONVERGENT B0 ;  /* 0x0000000000007941 */ /* 0x000fea0003800200 */
.L_x_34732:
        /* <DEDUP_REMOVED lines=22> */
.L_x_34739:
        /* <DEDUP_REMOVED lines=13> */
.L_x_34741:
[----:B------:R-:W-:Y:S05]  /*f2e0*/  BSYNC.RECONVERGENT B1 ;  /* 0x0000000000017941 */ /* 0x000fea0003800200 */
.L_x_34740:
        /* <DEDUP_REMOVED lines=61> */
.L_x_34738:
[----:B------:R-:W-:Y:S05]  /*f6c0*/  BSYNC.RECONVERGENT B0 ;  /* 0x0000000000007941 */ /* 0x000fea0003800200 */
.L_x_34737:
        /* <DEDUP_REMOVED lines=22> */
.L_x_34744:
        /* <DEDUP_REMOVED lines=13> */
.L_x_34746:
[----:B------:R-:W-:Y:S05]  /*f900*/  BSYNC.RECONVERGENT B1 ;  /* 0x0000000000017941 */ /* 0x000fea0003800200 */
.L_x_34745:
        /* <DEDUP_REMOVED lines=61> */
.L_x_34743:
[----:B------:R-:W-:Y:S05]  /*fce0*/  BSYNC.RECONVERGENT B0 ;  /* 0x0000000000007941 */ /* 0x000fea0003800200 */
.L_x_34742:
        /* <DEDUP_REMOVED lines=22> */
.L_x_34749:
        /* <DEDUP_REMOVED lines=13> */
.L_x_34751:
[----:B------:R-:W-:Y:S05]  /*ff20*/  BSYNC.RECONVERGENT B1 ;  /* 0x0000000000017941 */ /* 0x000fea0003800200 */
.L_x_34750:
        /* <DEDUP_REMOVED lines=61> */
.L_x_34748:
[----:B------:R-:W-:Y:S05]  /*10300*/  BSYNC.RECONVERGENT B0 ;  /* 0x0000000000007941 */ /* 0x000fea0003800200 */
.L_x_34747:
        /* <DEDUP_REMOVED lines=22> */
.L_x_34754:
        /* <DEDUP_REMOVED lines=15> */
.L_x_34756:
[----:B------:R-:W-:Y:S05]  /*10560*/  BSYNC.RECONVERGENT B1 ;  /* 0x0000000000017941 */ /* 0x000fea0003800200 */
.L_x_34755:
        /* <DEDUP_REMOVED lines=61> */
.L_x_34753:
[----:B------:R-:W-:Y:S05]  /*10940*/  BSYNC.RECONVERGENT B0 ;  /* 0x0000000000007941 */ /* 0x000fea0003800200 */
.L_x_34752:
        /* <DEDUP_REMOVED lines=10> */
.L_x_34716:
        /* <DEDUP_REMOVED lines=16> */
.L_x_34760:
        /* <DEDUP_REMOVED lines=13> */
.L_x_34762:
[----:B------:R-:W-:Y:S05]  /*10bc0*/  BSYNC.RECONVERGENT B1 ;  /* 0x0000000000017941 */ /* 0x000fea0003800200 */
.L_x_34761:
        /* <DEDUP_REMOVED lines=60> */
.L_x_34759:
[----:B------:R-:W-:Y:S05]  /*10f90*/  BSYNC.RECONVERGENT B0 ;  /* 0x0000000000007941 */ /* 0x000fea0003800200 */
.L_x_34758:
[----:B------:R-:W-:Y:S01]  /*10fa0*/  I2FP.F32.U32 R149, R149 ;  /* 0x0000009500957245 */ /* 0x000fe20000201000 */
[----:B-----5:R-:W-:Y:S01]  /*10fb0*/  HADD2.F32 R148, -RZ, R152.H0_H0 ;  /* 0x20000098ff947230 */ /* 0x020fe20000004100 */
[----:B------:R-:W-:Y:S01]  /*10fc0*/  ISETP.NE.AND P2, PT, R150, 0x1, PT ;  /* 0x000000019600780c */ /* 0x000fe20003f45270 */
[----:B------:R-:W-:Y:S01]  /*10fd0*/  BSSY.RECONVERGENT B0, `(.L_x_34763) ;  /* 0x000005f000007945 */ /* 0x000fe20003800200 */
[----:B------:R-:W-:Y:S01]  /*10fe0*/  LOP3.LUT R192, R192, 0xfffffffb, RZ, 0xc0, !PT ;  /* 0xfffffffbc0c07812 */ /* 0x000fe200078ec0ff */
[----:B------:R-:W-:Y:S01]  /*10ff0*/  FFMA.FTZ R149, R149, R190, 1.1641532182693481445e-10 ;  /* 0x2f00000095957423 */ /* 0x000fe200000100be */
[----:B------:R-:W-:-:S04]  /*11000*/  HFMA2 R157, -RZ, RZ, 0, 1.1920928955078125e-07 ;  /* 0x00000002ff9d7431 */ /* 0x000fc800000001ff */
[----:B------:R-:W-:Y:S01]  /*11010*/  FSETP.GTU.FTZ.AND P1, PT, R149, R188, PT ;  /* 0x000000bc9500720b */ /* 0x000fe20003f3c000 */
[----:B------:R-:W-:Y:S01]  /*11020*/  FMUL.FTZ R149, R148, R191 ;  /* 0x000000bf94957220 */ /* 0x000fe20000410000 */
[----:B------:R-:W-:Y:S02]  /*11030*/  IMAD.MOV.U32 R148, RZ, RZ, R176 ;  /* 0x000000ffff947224 */ /* 0x000fe400078e00b0 */
        /* <DEDUP_REMOVED lines=13> */
.L_x_34765:
        /* <DEDUP_REMOVED lines=13> */
.L_x_34767:
[----:B------:R-:W-:Y:S05]  /*111e0*/  BSYNC.RECONVERGENT B1 ;  /* 0x0000000000017941 */ /* 0x000fea0003800200 */
.L_x_34766:
        /* <DEDUP_REMOVED lines=55> */
[----:B------:R-:W-:-:S04]  /*11560*/  IMAD.WIDE.U32 R158, R157, -0x2daee0ad, RZ ;  /* 0xd2511f539d9e7825 */ /* 0x000fc800078e00ff */
[----:B------:R-:W-:Y:S01]  /*11570*/  HFMA2 R157, -RZ, RZ, 0, 0 ;  /* 0x00000000ff9d7431 */ /* 0x000fe200000001ff */
[----:B------:R-:W-:Y:S01]  /*11580*/  LOP3.LUT R179, R179, R150, R161, 0x96, !PT ;  /* 0x00000096b3b37212 */ /* 0x000fe200078e96a1 */
[----:B------:R-:W-:Y:S01]  /*11590*/  IMAD.MOV.U32 R176, RZ, RZ, R160 ;  /* 0x000000ffffb07224 */ /* 0x000fe200078e00a0 */
[----:B------:R-:W-:Y:S01]  /*115a0*/  LOP3.LUT R178, R151, R178, R159, 0x96, !PT ;  /* 0x000000b297b27212 */ /* 0x000fe200078e969f */
[----:B------:R-:W-:-:S07]  /*115b0*/  IMAD.MOV.U32 R156, RZ, RZ, R158 ;  /* 0x000000ffff9c7224 */ /* 0x000fce00078e009e */
.L_x_34764:
[----:B------:R-:W-:Y:S05]  /*115c0*/  BSYNC.RECONVERGENT B0 ;  /* 0x0000000000007941 */ /* 0x000fea0003800200 */
.L_x_34763:
[----:B------:R-:W-:Y:S01]  /*115d0*/  I2FP.F32.U32 R151, R148 ;  /* 0x0000009400977245 */ /* 0x000fe20000201000 */
[----:B------:R-:W-:Y:S01]  /*115e0*/  HADD2.F32 R152, -RZ, R152.H1_H1 ;  /* 0x30000098ff987230 */ /* 0x000fe20000004100 */
[----:B------:R-:W-:Y:S01]  /*115f0*/  ISETP.NE.AND P2, PT, R157, 0x1, PT ;  /* 0x000000019d00780c */ /* 0x000fe20003f45270 */
[----:B------:R-:W-:Y:S01]  /*11600*/  BSSY.RECONVERGENT B0, `(.L_x_34768) ;  /* 0x000005f000007945 */ /* 0x000fe20003800200 */
[----:B------:R-:W-:Y:S01]  /*11610*/  LOP3.LUT R192, R192, 0xfffffffd, RZ, 0xc0, !PT ;  /* 0xfffffffdc0c07812 */ /* 0x000fe200078ec0ff */
[----:B------:R-:W-:Y:S01]  /*11620*/  FFMA.FTZ R151, R151, R190, 1.1641532182693481445e-10 ;  /* 0x2f00000097977423 */ /* 0x000fe200000100be */
[----:B------:R-:W-:-:S04]  /*11630*/  MOV R148, R176 ;  /* 0x000000b000947202 */ /* 0x000fc80000000f00 */
[----:B------:R-:W-:Y:S01]  /*11640*/  FSETP.GTU.FTZ.AND P1, PT, R151, R188, PT ;  /* 0x000000bc9700720b */ /* 0x000fe20003f3c000 */
[----:B------:R-:W-:Y:S01]  /*11650*/  FMUL.FTZ R151, R152, R191 ;  /* 0x000000bf98977220 */ /* 0x000fe20000410000 */
[----:B------:R-:W-:Y:S02]  /*11660*/  IMAD.MOV.U32 R152, RZ, RZ, 0x2 ;  /* 0x00000002ff987424 */ /* 0x000fe400078e00ff */
        /* <DEDUP_REMOVED lines=13> */
.L_x_34770:
        /* <DEDUP_REMOVED lines=13> */
.L_x_34772:
[----:B------:R-:W-:Y:S05]  /*11810*/  BSYNC.RECONVERGENT B1 ;  /* 0x0000000000017941 */ /* 0x000fea0003800200 */
.L_x_34771:
        /* <DEDUP_REMOVED lines=61> */
.L_x_34769:
[----:B------:R-:W-:Y:S05]  /*11bf0*/  BSYNC.RECONVERGENT B0 ;  /* 0x0000000000007941 */ /* 0x000fea0003800200 */
.L_x_34768:
[----:B------:R-:W-:Y:S01]  /*11c00*/  I2FP.F32.U32 R151, R148 ;  /* 0x0000009400977245 */ /* 0x000fe20000201000 */
[----:B------:R-:W-:Y:S01]  /*11c10*/  HADD2.F32 R148, -RZ, R153.H0_H0 ;  /* 0x20000099ff947230 */ /* 0x000fe20000004100 */
[----:B------:R-:W-:Y:S01]  /*11c20*/  ISETP.NE.AND P3, PT, R152, 0x1, PT ;  /* 0x000000019800780c */ /* 0x000fe20003f65270 */
[----:B------:R-:W-:Y:S01]  /*11c30*/  BSSY.RECONVERGENT B0, `(.L_x_34773) ;  /* 0x000005d000007945 */ /* 0x000fe20003800200 */
[----:B------:R-:W-:Y:S02]  /*11c40*/  HFMA2 R158, -RZ, RZ, 0, 1.1920928955078125e-07 ;  /* 0x00000002ff9e7431 */ /* 0x000fe400000001ff */
[----:B------:R-:W-:-:S05]  /*11c50*/  FFMA.FTZ R151, R151, R190, 1.1641532182693481445e-10 ;  /* 0x2f00000097977423 */ /* 0x000fca00000100be */
[----:B------:R-:W-:Y:S01]  /*11c60*/  FSETP.GTU.FTZ.AND P2, PT, R151, R188, PT ;  /* 0x000000bc9700720b */ /* 0x000fe20003f5c000 */
[----:B------:R-:W-:Y:S01]  /*11c70*/  FMUL.FTZ R151, R148, R191 ;  /* 0x000000bf94977220 */ /* 0x000fe20000410000 */
[----:B------:R-:W-:Y:S02]  /*11c80*/  IMAD.MOV.U32 R148, RZ, RZ, R176 ;  /* 0x000000ffff947224 */ /* 0x000fe400078e00b0 */
[----:B------:R-:W-:Y:S01]  /*11c90*/  PLOP3.LUT P1, PT, P2, PT, PT, 0x8, 0x80 ;  /* 0x000000000080781c */ /* 0x000fe2000172e170 */
[----:B------:R-:W-:-:S05]  /*11ca0*/  FMUL.FTZ R151, R151, R0 ;  /* 0x0000000097977220 */ /* 0x000fca0000410000 */
[----:B------:R-:W-:Y:S01]  /*11cb0*/  FSEL R151, R151, RZ, !P2 ;  /* 0x000000ff97977208 */ /* 0x000fe20005000000 */
        /* <DEDUP_REMOVED lines=9> */
.L_x_34775:
        /* <DEDUP_REMOVED lines=13> */
.L_x_34777:
[----:B------:R-:W-:Y:S05]  /*11e20*/  BSYNC.RECONVERGENT B1 ;  /* 0x0000000000017941 */ /* 0x000fea0003800200 */
.L_x_34776:
        /* <DEDUP_REMOVED lines=61> */
.L_x_34774:
[----:B------:R-:W-:Y:S05]  /*12200*/  BSYNC.RECONVERGENT B0 ;  /* 0x0000000000007941 */ /* 0x000fea0003800200 */
.L_x_34773:
        /* <DEDUP_REMOVED lines=21> */
.L_x_34780:
        /* <DEDUP_REMOVED lines=13> */
.L_x_34782:
[----:B------:R-:W-:Y:S05]  /*12430*/  BSYNC.RECONVERGENT B1 ;  /* 0x0000000000017941 */ /* 0x000fea0003800200 */
.L_x_34781:
        /* <DEDUP_REMOVED lines=61> */
.L_x_34779:
[----:B------:R-:W-:Y:S05]  /*12810*/  BSYNC.RECONVERGENT B0 ;  /* 0x0000000000007941 */ /* 0x000fea0003800200 */
.L_x_34778:
        /* <DEDUP_REMOVED lines=21> */
.L_x_34785:
        /* <DEDUP_REMOVED lines=13> */
.L_x_34787:
[----:B------:R-:W-:Y:S05]  /*12a40*/  BSYNC.RECONVERGENT B1 ;  /* 0x0000000000017941 */ /* 0x000fea0003800200 */
.L_x_34786:
        /* <DEDUP_REMOVED lines=61> */
.L_x_34784:
[----:B------:R-:W-:Y:S05]  /*12e20*/  BSYNC.RECONVERGENT B0 ;  /* 0x0000000000007941 */ /* 0x000fea0003800200 */
.L_x_34783:
        /* <DEDUP_REMOVED lines=21> */
.L_x_34790:
        /* <DEDUP_REMOVED lines=13> */
.L_x_34792:
[----:B------:R-:W-:Y:S05]  /*13050*/  BSYNC.RECONVERGENT B1 ;  /* 0x0000000000017941 */ /* 0x000fea0003800200 */
.L_x_34791:
        /* <DEDUP_REMOVED lines=61> */
.L_x_34789:
[----:B------:R-:W-:Y:S05]  /*13430*/  BSYNC.RECONVERGENT B0 ;  /* 0x0000000000007941 */ /* 0x000fea0003800200 */
.L_x_34788:
        /* <DEDUP_REMOVED lines=21> */
.L_x_34795:
        /* <DEDUP_REMOVED lines=15> */
.L_x_34797:
[----:B------:R-:W-:Y:S05]  /*13680*/  BSYNC.RECONVERGENT B1 ;  /* 0x0000000000017941 */ /* 0x000fea0003800200 */
.L_x_34796:
        /* <DEDUP_REMOVED lines=61> */
.L_x_34794:
[----:B------:R-:W-:Y:S05]  /*13a60*/  BSYNC.RECONVERGENT B0 ;  /* 0x0000000000007941 */ /* 0x000fea0003800200 */
.L_x_34793:
        /* <DEDUP_REMOVED lines=16> */
.L_x_34757:
        /* <DEDUP_REMOVED lines=43> */
.L_x_34801:
        /* <DEDUP_REMOVED lines=13> */
.L_x_34803:
[----:B------:R-:W-:Y:S05]  /*13ef0*/  BSYNC.RECONVERGENT B1 ;  /* 0x0000000000017941 */ /* 0x000fea0003800200 */
.L_x_34802:
        /* <DEDUP_REMOVED lines=60> */
.L_x_34800:
[----:B------:R-:W-:Y:S05]  /*142c0*/  BSYNC.RECONVERGENT B0 ;  /* 0x0000000000007941 */ /* 0x000fea0003800200 */
.L_x_34799:
        /* <DEDUP_REMOVED lines=24> */
.L_x_34806:
        /* <DEDUP_REMOVED lines=13> */
.L_x_34808:
[----:B------:R-:W-:Y:S05]  /*14520*/  BSYNC.RECONVERGENT B1 ;  /* 0x0000000000017941 */ /* 0x000fea0003800200 */
.L_x_34807:
        /* <DEDUP_REMOVED lines=56> */
[----:B------:R-:W-:Y:S02]  /*148b0*/  VIADD R157, R3, 0x96a522ad ;  /* 0x96a522ad039d7836 */ /* 0x000fe40000000000 */
[----:B------:R-:W-:-:S03]  /*148c0*/  IMAD.MOV.U32 R167, RZ, RZ, RZ ;  /* 0x000000ffffa77224 */ /* 0x000fc600078e00ff */
[----:B------:R-:W-:Y:S01]  /*148d0*/  LOP3.LUT R178, R157, R158, R171, 0x96, !PT ;  /* 0x0000009e9db27212 */ /* 0x000fe200078e96ab */
[----:B------:R-:W-:Y:S01]  /*148e0*/  IMAD.MOV.U32 R157, RZ, RZ, R166 ;  /* 0x000000ffff9d7224 */ /* 0x000fe200078e00a6 */
[----:B------:R-:W-:-:S07]  /*148f0*/  MOV R166, R170 ;  /* 0x000000aa00a67202 */ /* 0x000fce0000000f00 */
.L_x_34805:
[----:B------:R-:W-:Y:S05]  /*14900*/  BSYNC.RECONVERGENT B0 ;  /* 0x0000000000007941 */ /* 0x000fea0003800200 */
.L_x_34804:
        /* <DEDUP_REMOVED lines=24> */
.L_x_34811:
        /* <DEDUP_REMOVED lines=13> */
.L_x_34813:
[----:B------:R-:W-:Y:S05]  /*14b60*/  BSYNC.RECONVERGENT B1 ;  /* 0x0000000000017941 */ /* 0x000fea0003800200 */
.L_x_34812:
        /* <DEDUP_REMOVED lines=61> */
.L_x_34810:
[----:B------:R-:W-:Y:S05]  /*14f40*/  BSYNC.RECONVERGENT B0 ;  /* 0x0000000000007941 */ /* 0x000fea0003800200 */
.L_x_34809:
        /* <DEDUP_REMOVED lines=22> */
.L_x_34816:
        /* <DEDUP_REMOVED lines=13> */
.L_x_34818:
[----:B------:R-:W-:Y:S05]  /*15180*/  BSYNC.RECONVERGENT B1 ;  /* 0x0000000000017941 */ /* 0x000fea0003800200 */
.L_x_34817:
        /* <DEDUP_REMOVED lines=61> */
.L_x_34815:
[----:B------:R-:W-:Y:S05]  /*15560*/  BSYNC.RECONVERGENT B0 ;  /* 0x0000000000007941 */ /* 0x000fea0003800200 */
.L_x_34814:
        /* <DEDUP_REMOVED lines=22> */
.L_x_34821:
        /* <DEDUP_REMOVED lines=13> */
.L_x_34823:
[----:B------:R-:W-:Y:S05]  /*157a0*/  BSYNC.RECONVERGENT B1 ;  /* 0x0000000000017941 */ /* 0x000fea0003800200 */
.L_x_34822:
        /* <DEDUP_REMOVED lines=61> */
.L_x_34820:
[----:B------:R-:W-:Y:S05]  /*15b80*/  BSYNC.RECONVERGENT B0 ;  /* 0x0000000000007941 */ /* 0x000fea0003800200 */
.L_x_34819:
        /* <DEDUP_REMOVED lines=22> */
.L_x_34826:
        /* <DEDUP_REMOVED lines=13> */
.L_x_34828:
[----:B------:R-:W-:Y:S05]  /*15dc0*/  BSYNC.RECONVERGENT B1 ;  /* 0x0000000000017941 */ /* 0x000fea0003800200 */
.L_x_34827:
        /* <DEDUP_REMOVED lines=61> */
.L_x_34825:
[----:B------:R-:W-:Y:S05]  /*161a0*/  BSYNC.RECONVERGENT B0 ;  /* 0x0000000000007941 */ /* 0x000fea0003800200 */
.L_x_34824:
        /* <DEDUP_REMOVED lines=22> */
.L_x_34831:
        /* <DEDUP_REMOVED lines=13> */
.L_x_34833:
[----:B------:R-:W-:Y:S05]  /*163e0*/  BSYNC.RECONVERGENT B1 ;  /* 0x0000000000017941 */ /* 0x000fea0003800200 */
.L_x_34832:
        /* <DEDUP_REMOVED lines=61> */
.L_x_34830:
[----:B------:R-:W-:Y:S05]  /*167c0*/  BSYNC.RECONVERGENT B0 ;  /* 0x0000000000007941 */ /* 0x000fea0003800200 */
.L_x_34829:
        /* <DEDUP_REMOVED lines=22> */
.L_x_34836:
        /* <DEDUP_REMOVED lines=15> */
.L_x_34838:
[----:B------:R-:W-:Y:S05]  /*16a20*/  BSYNC.RECONVERGENT B1 ;  /* 0x0000000000017941 */ /* 0x000fea0003800200 */
.L_x_34837:
        /* <DEDUP_REMOVED lines=61> */
.L_x_34835:
[----:B------:R-:W-:Y:S05]  /*16e00*/  BSYNC.RECONVERGENT B0 ;  /* 0x0000000000007941 */ /* 0x000fea0003800200 */
.L_x_34834:
        /* <DEDUP_REMOVED lines=10> */
.L_x_34798:
        /* <DEDUP_REMOVED lines=16> */
.L_x_34842:
        /* <DEDUP_REMOVED lines=13> */
.L_x_34844:
[----:B------:R-:W-:Y:S05]  /*17080*/  BSYNC.RECONVERGENT B1 ;  /* 0x0000000000017941 */ /* 0x000fea0003800200 */
.L_x_34843:
        /* <DEDUP_REMOVED lines=60> */
.L_x_34841:
[----:B------:R-:W-:Y:S05]  /*17450*/  BSYNC.RECONVERGENT B0 ;  /* 0x0000000000007941 */ /* 0x000fea0003800200 */
.L_x_34840:
        /* <DEDUP_REMOVED lines=23> */
.L_x_34847:
        /* <DEDUP_REMOVED lines=13> */
.L_x_34849:
[----:B------:R-:W-:Y:S05]  /*176a0*/  BSYNC.RECONVERGENT B1 ;  /* 0x0000000000017941 */ /* 0x000fea0003800200 */
.L_x_34848:
        /* <DEDUP_REMOVED lines=58> */
[----:B------:R-:W-:-:S04]  /*17a50*/  MOV R166, R170 ;  /* 0x000000aa00a67202 */ /* 0x000fc80000000f00 */
[----:B------:R-:W-:Y:S01]  /*17a60*/  LOP3.LUT R178, R167, R158, R171, 0x96, !PT ;  /* 0x0000009ea7b27212 */ /* 0x000fe200078e96ab */
[----:B------:R-:W-:-:S07]  /*17a70*/  IMAD.MOV.U32 R167, RZ, RZ, RZ ;  /* 0x000000ffffa77224 */ /* 0x000fce00078e00ff */
.L_x_34846:
[----:B------:R-:W-:Y:S05]  /*17a80*/  BSYNC.RECONVERGENT B0 ;  /* 0x0000000000007941 */ /* 0x000fea0003800200 */
.L_x_34845:
        /* <DEDUP_REMOVED lines=23> */
.L_x_34852:
        /* <DEDUP_REMOVED lines=13> */
.L_x_34854:
[----:B------:R-:W-:Y:S05]  /*17cd0*/  BSYNC.RECONVERGENT B1 ;  /* 0x0000000000017941 */ /* 0x000fea0003800200 */
.L_x_34853:
        /* <DEDUP_REMOVED lines=61> */
.L_x_34851:
[----:B------:R-:W-:Y:S05]  /*180b0*/  BSYNC.RECONVERGENT B0 ;  /* 0x0000000000007941 */ /* 0x000fea0003800200 */
.L_x_34850:
        /* <DEDUP_REMOVED lines=21> */
.L_x_34857:
        /* <DEDUP_REMOVED lines=13> */
.L_x_34859:
[----:B------:R-:W-:Y:S05]  /*182e0*/  BSYNC.RECONVERGENT B1 ;  /* 0x0000000000017941 */ /* 0x000fea0003800200 */
.L_x_34858:
        /* <DEDUP_REMOVED lines=59> */
[----:B------:R-:W-:Y:S01]  /*186a0*/  IMAD.MOV.U32 R168, RZ, RZ, RZ ;  /* 0x000000ffffa87224 */ /* 0x000fe200078e00ff */
[----:B------:R-:W-:-:S07]  /*186b0*/  MOV R166, R196 ;  /* 0x000000c400a67202 */ /* 0x000fce0000000f00 */
.L_x_34856:
[----:B------:R-:W-:Y:S05]  /*186c0*/  BSYNC.RECONVERGENT B0 ;  /* 0x0000000000007941 */ /* 0x000fea0003800200 */
.L_x_34855:
        /* <DEDUP_REMOVED lines=21> */
.L_x_34862:
        /* <DEDUP_REMOVED lines=13> */
.L_x_34864:
[----:B------:R-:W-:Y:S05]  /*188f0*/  BSYNC.RECONVERGENT B1 ;  /* 0x0000000000017941 */ /* 0x000fea0003800200 */
.L_x_34863:
        /* <DEDUP_REMOVED lines=61> */
.L_x_34861:
[----:B------:R-:W-:Y:S05]  /*18cd0*/  BSYNC.RECONVERGENT B0 ;  /* 0x0000000000007941 */ /* 0x000fea0003800200 */
.L_x_34860:
        /* <DEDUP_REMOVED lines=21> */
.L_x_34867:
        /* <DEDUP_REMOVED lines=13> */
.L_x_34869:
[----:B------:R-:W-:Y:S05]  /*18f00*/  BSYNC.RECONVERGENT B1 ;  /* 0x0000000000017941 */ /* 0x000fea0003800200 */
.L_x_34868:
        /* <DEDUP_REMOVED lines=61> */
.L_x_34866:
[----:B------:R-:W-:Y:S05]  /*192e0*/  BSYNC.RECONVERGENT B0 ;  /* 0x0000000000007941 */ /* 0x000fea0003800200 */
.L_x_34865:
        /* <DEDUP_REMOVED lines=21> */
.L_x_34872:
        /* <DEDUP_REMOVED lines=13> */
.L_x_34874:
[----:B------:R-:W-:Y:S05]  /*19510*/  BSYNC.RECONVERGENT B1 ;  /* 0x0000000000017941 */ /* 0x000fea0003800200 */
.L_x_34873:
        /* <DEDUP_REMOVED lines=61> */
.L_x_34871:
[----:B------:R-:W-:Y:S05]  /*198f0*/  BSYNC.RECONVERGENT B0 ;  /* 0x0000000000007941 */ /* 0x000fea0003800200 */
.L_x_34870:
        /* <DEDUP_REMOVED lines=21> */
.L_x_34877:
        /* <DEDUP_REMOVED lines=15> */
.L_x_34879:
[----:B------:R-:W-:Y:S05]  /*19b40*/  BSYNC.RECONVERGENT B1 ;  /* 0x0000000000017941 */ /* 0x000fea0003800200 */
.L_x_34878:
[----:B------:R-:W-:Y:S01]  /*19b50*/  IMAD.WIDE.U32 R170, R180, -0x326172a9, RZ ;  /* 0xcd9e8d57b4aa7825 */ /* 0x000fe200078e00ff */
[----:B------:R-:W-:Y:S02]  /*19b60*/  LOP3.LUT R196, R177, R169, R3, 0x96, !PT ;  /* 0x000000a9b1c47212 */ /* 0x000fe400078e9603 */
[----:B------:R-:W-:Y:S01]  /*19b70*/  IADD3 R169, PT, PT, R2, -0x61c88647, RZ ;  /* 0x9e3779b902a97810 */ /* 0x000fe20007ffe0ff */
[----:B------:R-:W-:Y:S01]  /*19b80*/  IMAD.MOV.U32 R156, RZ, RZ, R166 ;  /* 0x000000ffff9c7224 */ /* 0x000fe200078e00a6 */
[----:B------:R-:W-:Y:S01]  /*19b90*/  LOP3.LUT R178, R181, R171, R2, 0x96, !PT ;  /* 0x000000abb5b27212 */ /* 0x000fe200078e9602 */
[----:B------:R-:W-:Y:S01]  /*19ba0*/  IMAD.WIDE.U32 R196, R196, -0x326172a9, RZ ;  /* 0xcd9e8d57c4c47825 */ /* 0x000fe200078e00ff */
[----:B------:R-:W-:-:S03]  /*19bb0*/  IADD3 R193, PT, PT, R3, 0x76cf5d0a, RZ ;  /* 0x76cf5d0a03c17810 */ /* 0x000fc60007ffe0ff */
[----:B------:R-:W-:Y:S01]  /*19bc0*/  IMAD.WIDE.U32 R178, R178, -0x2daee0ad, RZ ;  /* 0xd2511f53b2b27825 */ /* 0x000fe200078e00ff */
[----:B------:R-:W-:-:S03]  /*19bd0*/  LOP3.LUT R169, R169, R170, R197, 0x96, !PT ;  /* 0x000000aaa9a97212 */ /* 0x000fc600078e96c5 */
        /* <DEDUP_REMOVED lines=51> */
[----:B------:R-:W-:-:S07]  /*19f10*/  LOP3.LUT R178, R171, R168, R197, 0x96, !PT ;  /* 0x000000a8abb27212 */ /* 0x000fce00078e96c5 */
.L_x_34876:
[----:B------:R-:W-:Y:S05]  /*19f20*/  BSYNC.RECONVERGENT B0 ;  /* 0x0000000000007941 */ /* 0x000fea0003800200 */
.L_x_34875:
        /* <DEDUP_REMOVED lines=16> */
.L_x_34839:
        /* <DEDUP_REMOVED lines=43> */
.L_x_34883:
        /* <DEDUP_REMOVED lines=13> */
.L_x_34885:
[----:B------:R-:W-:Y:S05]  /*1a3b0*/  BSYNC.RECONVERGENT B1 ;  /* 0x0000000000017941 */ /* 0x000fea0003800200 */
.L_x_34884:
        /* <DEDUP_REMOVED lines=61> */
.L_x_34882:
[----:B------:R-:W-:Y:S05]  /*1a790*/  BSYNC.RECONVERGENT B0 ;  /* 0x0000000000007941 */ /* 0x000fea0003800200 */
.L_x_34881:
        /* <DEDUP_REMOVED lines=24> */
.L_x_34888:
        /* <DEDUP_REMOVED lines=13> */
.L_x_34890:
[----:B------:R-:W-:Y:S05]  /*1a9f0*/  BSYNC.RECONVERGENT B1 ;  /* 0x0000000000017941 */ /* 0x000fea0003800200 */
.L_x_34889:
        /* <DEDUP_REMOVED lines=61> */
.L_x_34887:
[----:B------:R-:W-:Y:S05]  /*1add0*/  BSYNC.RECONVERGENT B0 ;  /* 0x0000000000007941 */ /* 0x000fea0003800200 */
.L_x_34886:
        /* <DEDUP_REMOVED lines=22> */
.L_x_34893:
        /* <DEDUP_REMOVED lines=13> */
.L_x_34895:
[----:B------:R-:W-:Y:S05]  /*1b010*/  BSYNC.RECONVERGENT B1 ;  /* 0x0000000000017941 */ /* 0x000fea0003800200 */
.L_x_34894:
        /* <DEDUP_REMOVED lines=61> */
.L_x_34892:
[----:B------:R-:W-:Y:S05]  /*1b3f0*/  BSYNC.RECONVERGENT B0 ;  /* 0x0000000000007941 */ /* 0x000fea0003800200 */
.L_x_34891:
        /* <DEDUP_REMOVED lines=22> */
.L_x_34898:
        /* <DEDUP_REMOVED lines=13> */
.L_x_34900:
[----:B------:R-:W-:Y:S05]  /*1b630*/  BSYNC.RECONVERGENT B1 ;  /* 0x0000000000017941 */ /* 0x000fea0003800200 */
.L_x_34899:
        /* <DEDUP_REMOVED lines=61> */
.L_x_34897:
[----:B------:R-:W-:Y:S05]  /*1ba10*/  BSYNC.RECONVERGENT B0 ;  /* 0x0000000000007941 */ /* 0x000fea0003800200 */
.L_x_34896:
        /* <DEDUP_REMOVED lines=22> */
.L_x_34903:
        /* <DEDUP_REMOVED lines=13> */
.L_x_34905:
[----:B------:R-:W-:Y:S05]  /*1bc50*/  BSYNC.RECONVERGENT B1 ;  /* 0x0000000000017941 */ /* 0x000fea0003800200 */
.L_x_34904:
        /* <DEDUP_REMOVED lines=61> */
.L_x_34902:
[----:B------:R-:W-:Y:S05]  /*1c030*/  BSYNC.RECONVERGENT B0 ;  /* 0x0000000000007941 */ /* 0x000fea0003800200 */
.L_x_34901:
        /* <DEDUP_REMOVED lines=22> */
.L_x_34908:
        /* <DEDUP_REMOVED lines=13> */
.L_x_34910:
[----:B------:R-:W-:Y:S05]  /*1c270*/  BSYNC.RECONVERGENT B1 ;  /* 0x0000000000017941 */ /* 0x000fea0003800200 */
.L_x_34909:
        /* <DEDUP_REMOVED lines=61> */
.L_x_34907:
[----:B------:R-:W-:Y:S05]  /*1c650*/  BSYNC.RECONVERGENT B0 ;  /* 0x0000000000007941 */ /* 0x000fea0003800200 */
.L_x_34906:
        /* <DEDUP_REMOVED lines=22> */
.L_x_34913:
        /* <DEDUP_REMOVED lines=13> */
.L_x_34915:
[----:B------:R-:W-:Y:S05]  /*1c890*/  BSYNC.RECONVERGENT B1 ;  /* 0x0000000000017941 */ /* 0x000fea0003800200 */
.L_x_34914:
        /* <DEDUP_REMOVED lines=61> */
.L_x_34912:
[----:B------:R-:W-:Y:S05]  /*1cc70*/  BSYNC.RECONVERGENT B0 ;  /* 0x0000000000007941 */ /* 0x000fea0003800200 */
.L_x_34911:
        /* <DEDUP_REMOVED lines=22> */
.L_x_34918:
        /* <DEDUP_REMOVED lines=15> */
.L_x_34920:
[----:B------:R-:W-:Y:S05]  /*1ced0*/  BSYNC.RECONVERGENT B1 ;  /* 0x0000000000017941 */ /* 0x000fea0003800200 */
.L_x_34919:
        /* <DEDUP_REMOVED lines=61> */
.L_x_34917:
[----:B------:R-:W-:Y:S05]  /*1d2b0*/  BSYNC.RECONVERGENT B0 ;  /* 0x0000000000007941 */ /* 0x000fea0003800200 */
.L_x_34916:
        /* <DEDUP_REMOVED lines=10> */
.L_x_34880:
        /* <DEDUP_REMOVED lines=16> */
.L_x_34924:
        /* <DEDUP_REMOVED lines=13> */
.L_x_34926:
[----:B------:R-:W-:Y:S05]  /*1d530*/  BSYNC.RECONVERGENT B1 ;  /* 0x0000000000017941 */ /* 0x000fea0003800200 */
.L_x_34925:
[----:B------:R-:W-:Y:S01]  /*1d540*/  IMAD.WIDE.U32 R178, R180, -0x326172a9, RZ ;  /* 0xcd9e8d57b4b27825 */ /* 0x000fe200078e00ff */
[----:B-1----:R-:W-:Y:S02]  /*1d550*/  LOP3.LUT R198, R177, R165, R3, 0x96, !PT ;  /* 0x000000a5b1c67212 */ /* 0x002fe400078e9603 */
        /* <DEDUP_REMOVED lines=59> */
.L_x_34923:
[----:B------:R-:W-:Y:S05]  /*1d910*/  BSYNC.RECONVERGENT B0 ;  /* 0x0000000000007941 */ /* 0x000fea0003800200 */
.L_x_34922:
        /* <DEDUP_REMOVED lines=23> */
.L_x_34929:
        /* <DEDUP_REMOVED lines=13> */
.L_x_34931:
[----:B------:R-:W-:Y:S05]  /*1db60*/  BSYNC.RECONVERGENT B1 ;  /* 0x0000000000017941 */ /* 0x000fea0003800200 */
.L_x_34930:
[----:B------:R-:W-:Y:S01]  /*1db70*/  IMAD.WIDE.U32 R178, R180, -0x326172a9, RZ ;  /* 0xcd9e8d57b4b27825 */ /* 0x000fe200078e00ff */
[----:B-1----:R-:W-:-:S03]  /*1db80*/  LOP3.LUT R198, R177, R167, R3, 0x96, !PT ;  /* 0x000000a7b1c67212 */ /* 0x002fc600078e9603 */
        /* <DEDUP_REMOVED lines=59> */
.L_x_34928:
[----:B------:R-:W-:Y:S05]  /*1df40*/  BSYNC.RECONVERGENT B0 ;  /* 0x0000000000007941 */ /* 0x000fea0003800200 */
.L_x_34927:
[----:B------:R-:W-:Y:S01]  /*1df50*/  I2FP.F32.U32 R167, R164 ;  /* 0x000000a400a77245 */ /* 0x000fe20000201000 */
[----:B------:R-:W-:Y:S01]  /*1df60*/  HADD2.F32 R168, -RZ, R168.H1_H1 ;  /* 0x300000a8ffa87230 */ /* 0x000fe20000004100 */
[----:B------:R-:W-:Y:S01]  /*1df70*/  ISETP.NE.AND P2, PT, R186, 0x1, PT ;  /* 0x00000001ba00780c */ /* 0x000fe20003f45270 */
[----:B------:R-:W-:Y:S01]  /*1df80*/  BSSY.RECONVERGENT B0, `(.L_x_34932) ;  /* 0x000005d000007945 */ /* 0x000fe20003800200 */
[----:B------:R-:W-:Y:S01]  /*1df90*/  MOV R164, R176 ;  /* 0x000000b000a47202 */ /* 0x000fe20000000f00 */
[----:B------:R-:W-:-:S05]  /*1dfa0*/  FFMA.FTZ R167, R167, R190, 1.1641532182693481445e-10 ;  /* 0x2f000000a7a77423 */ /* 0x000fca00000100be */
[----:B------:R-:W-:Y:S01]  /*1dfb0*/  FSETP.GTU.FTZ.AND P1, PT, R167, R188, PT ;  /* 0x000000bca700720b */ /* 0x000fe20003f3c000 */
[----:B------:R-:W-:Y:S01]  /*1dfc0*/  FMUL.FTZ R167, R168, R191 ;  /* 0x000000bfa8a77220 */ /* 0x000fe20000410000 */
[----:B------:R-:W-:Y:S02]  /*1dfd0*/  IMAD.MOV.U32 R168, RZ, RZ, 0x2 ;  /* 0x00000002ffa87424 */ /* 0x000fe400078e00ff */
        /* <DEDUP_REMOVED lines=12> */
.L_x_34934:
        /* <DEDUP_REMOVED lines=13> */
.L_x_34936:
[----:B------:R-:W-:Y:S05]  /*1e170*/  BSYNC.RECONVERGENT B1 ;  /* 0x0000000000017941 */ /* 0x000fea0003800200 */
.L_x_34935:
        /* <DEDUP_REMOVED lines=61> */
.L_x_34933:
[----:B------:R-:W-:Y:S05]  /*1e550*/  BSYNC.RECONVERGENT B0 ;  /* 0x0000000000007941 */ /* 0x000fea0003800200 */
.L_x_34932:
        /* <DEDUP_REMOVED lines=21> */
.L_x_34939:
        /* <DEDUP_REMOVED lines=13> */
.L_x_34941:
[----:B------:R-:W-:Y:S05]  /*1e780*/  BSYNC.RECONVERGENT B1 ;  /* 0x0000000000017941 */ /* 0x000fea0003800200 */
.L_x_34940:
[----:B-1----:R-:W-:Y:S01]  /*1e790*/  IMAD.WIDE.U32 R196, R180, -0x326172a9, RZ ;  /* 0xcd9e8d57b4c47825 */ /* 0x002fe200078e00ff */
        /* <DEDUP_REMOVED lines=60> */
.L_x_34938:
[----:B------:R-:W-:Y:S05]  /*1eb60*/  BSYNC.RECONVERGENT B0 ;  /* 0x0000000000007941 */ /* 0x000fea0003800200 */
.L_x_34937:
[----:B-1----:R-:W-:Y:S01]  /*1eb70*/  I2FP.F32.U32 R197, R164 ;  /* 0x000000a400c57245 */ /* 0x002fe20000201000 */
        /* <DEDUP_REMOVED lines=20> */
.L_x_34944:
        /* <DEDUP_REMOVED lines=13> */
.L_x_34946:
[----:B------:R-:W-:Y:S05]  /*1ed90*/  BSYNC.RECONVERGENT B1 ;  /* 0x0000000000017941 */ /* 0x000fea0003800200 */
.L_x_34945:
        /* <DEDUP_REMOVED lines=61> */
.L_x_34943:
[----:B------:R-:W-:Y:S05]  /*1f170*/  BSYNC.RECONVERGENT B0 ;  /* 0x0000000000007941 */ /* 0x000fea0003800200 */
.L_x_34942:
        /* <DEDUP_REMOVED lines=21> */
.L_x_34949:
        /* <DEDUP_REMOVED lines=13> */
.L_x_34951:
[----:B------:R-:W-:Y:S05]  /*1f3a0*/  BSYNC.RECONVERGENT B1 ;  /* 0x0000000000017941 */ /* 0x000fea0003800200 */
.L_x_34950:
        /* <DEDUP_REMOVED lines=61> */
.L_x_34948:
[----:B------:R-:W-:Y:S05]  /*1f780*/  BSYNC.RECONVERGENT B0 ;  /* 0x0000000000007941 */ /* 0x000fea0003800200 */
.L_x_34947:
        /* <DEDUP_REMOVED lines=21> */
.L_x_34954:
        /* <DEDUP_REMOVED lines=13> */
.L_x_34956:
[----:B------:R-:W-:Y:S05]  /*1f9b0*/  BSYNC.RECONVERGENT B1 ;  /* 0x0000000000017941 */ /* 0x000fea0003800200 */
.L_x_34955:
        /* <DEDUP_REMOVED lines=61> */
.L_x_34953:
[----:B------:R-:W-:Y:S05]  /*1fd90*/  BSYNC.RECONVERGENT B0 ;  /* 0x0000000000007941 */ /* 0x000fea0003800200 */
.L_x_34952:
        /* <DEDUP_REMOVED lines=21> */
.L_x_34959:
        /* <DEDUP_REMOVED lines=15> */
.L_x_34961:
[----:B------:R-:W-:Y:S05]  /*1ffe0*/  BSYNC.RECONVERGENT B1 ;  /* 0x0000000000017941 */ /* 0x000fea0003800200 */
.L_x_34960:
        /* <DEDUP_REMOVED lines=61> */
.L_x_34958:
[----:B------:R-:W-:Y:S05]  /*203c0*/  BSYNC.RECONVERGENT B0 ;  /* 0x0000000000007941 */ /* 0x000fea0003800200 */
.L_x_34957:
[----:B------:R-:W-:Y:S01]  /*203d0*/  HADD2.F32 R196, -RZ, R171.H1_H1 ;  /* 0x300000abffc47230 */ /* 0x000fe20000004100 */
        /* <DEDUP_REMOVED lines=15> */
.L_x_34921:
        /* <DEDUP_REMOVED lines=162> */
.L_x_34975:
        /* <DEDUP_REMOVED lines=93> */
[----:B------:R-:W-:Y:S01]  /*214c0*/  F2FP.F16.F32.PACK_AB R132, R137, R132 ;  /* 0x000000848984723e */ /* 0x000fe200000000ff */
[----:B------:R-:W-:Y:S01]  /*214d0*/  FFMA.FTZ R137, R169, R114, R74 ;  /* 0x00000072a9897223 */ /* 0x000fe2000001004a */
[----:B------:R-:W-:Y:S01]  /*214e0*/  FFMA.FTZ R169, R172, R101, R61 ;  /* 0x00000065aca97223 */ /* 0x000fe2000001003d */
[----:B------:R0:W-:Y:S01]  /*214f0*/  @!P0 STG.E desc[UR6][R134.64], R209 ;  /* 0x000000d186008986 */ /* 0x0001e2000c101906 */
[C---:B------:R-:W-:Y:S01]  /*21500*/  FMUL.FTZ R203, R209.reuse, R162 ;  /* 0x000000a2d1cb7220 */ /* 0x040fe20000410000 */
[C---:B------:R-:W-:Y:S01]  /*21510*/  FMUL.FTZ R200, R209.reuse, R200 ;  /* 0x000000c8d1c87220 */ /* 0x040fe20000410000 */
[----:B------:R-:W-:Y:S01]  /*21520*/  F2FP.F16.F32.PACK_AB R137, R168, R137 ;  /* 0x00000089a889723e */ /* 0x000fe200000000ff */
        /* <DEDUP_REMOVED lines=14> */
[----:B------:R-:W-:Y:S01]  /*21610*/  F2FP.F16.F32.PACK_AB R142, R169, R142 ;  /* 0x0000008ea98e723e */ /* 0x000fe200000000ff */
[----:B------:R-:W-:Y:S01]  /*21620*/  FFMA.FTZ R133, R139, R122, R82 ;  /* 0x0000007a8b857223 */ /* 0x000fe20000010052 */
[----:B------:R-:W0:Y:S01]  /*21630*/  LDC.64 R168, c[0x0][0x380] ;  /* 0x0000e000ffa87b82 */ /* 0x000e220000000a00 */
        /* <DEDUP_REMOVED lines=49> */
[----:B------:R-:W-:-:S03]  /*21950*/  ISETP.GE.AND P0, PT, R182, R169, PT ;  /* 0x000000a9b600720c */ /* 0x000fc60003f06270 */
[----:B------:R0:W-:Y:S10]  /*21960*/  STG.E.128 desc[UR6][R156.64], R164 ;  /* 0x000000a49c007986 */ /* 0x0001f4000c101d06 */
[----:B------:R-:W-:Y:S05]  /*21970*/  @!P0 BRA `(.L_x_34963) ;  /* 0xfffffdf000d48947 */ /* 0x000fea000383ffff */
[----:B------:R-:W-:Y:S05]  /*21980*/  EXIT ;  /* 0x000000000000794d */ /* 0x000fea0003800000 */
.L_x_34962:
        /* <DEDUP_REMOVED lines=8> */
.L_x_34965:
[----:B------:R-:W-:Y:S05]  /*21a10*/  BSYNC B0 ;  /* 0x0000000000007941 */ /* 0x000fea0003800000 */
.L_x_34964:
        /* <DEDUP_REMOVED lines=9> */
.L_x_34966:
[----:B------:R-:W-:Y:S02]  /*21ab0*/  IMAD.MOV.U32 R198, RZ, RZ, 0x4 ;  /* 0x00000004ffc67424 */ /* 0x000fe400078e00ff */
[----:B------:R-:W-:-:S04]  /*21ac0*/  IMAD.MOV.U32 R173, RZ, RZ, R195 ;  /* 0x000000ffffad7224 */ /* 0x000fc800078e00c3 */
[----:B------:R-:W-:-:S05]  /*21ad0*/  FADD.FTZ R175, R174, R173 ;  /* 0x000000adaeaf7221 */ /* 0x000fca0000010000 */
[----:B------:R-:W-:-:S07]  /*21ae0*/  MOV R197, R175 ;  /* 0x000000af00c57202 */ /* 0x000fce0000000f00 */
[----:B------:R-:W-:Y:S05]  /*21af0*/  WARPSYNC.COLLECTIVE R196, `(.L_x_34967) ;  /* 0x00000000c4087348 */ /* 0x000fea0003c00000 */
[----:B------:R0:W1:Y:S02]  /*21b00*/  SHFL.BFLY P1, R195, R197, R198, R199 ;  /* 0x0c0000c6c5c37389 */ /* 0x00006400000200c7 */
[----:B01----:R-:W-:Y:S05]  /*21b10*/  ENDCOLLECTIVE ;  /* 0x000000000000791b */ /* 0x003fea0003800000 */
.L_x_34967:
[----:B------:R-:W-:Y:S01]  /*21b20*/  HFMA2 R198, -RZ, RZ, 0, 4.76837158203125e-07 ;  /* 0x00000008ffc67431 */ /* 0x000fe200000001ff */
[----:B------:R-:W-:-:S05]  /*21b30*/  MOV R172, R195 ;  /* 0x000000c300ac7202 */ /* 0x000fca0000000f00 */
[----:B------:R-:W-:-:S04]  /*21b40*/  FADD.FTZ R188, R175, R172 ;  /* 0x000000acafbc7221 */ /* 0x000fc80000010000 */
[----:B------:R-:W-:-:S07]  /*21b50*/  IMAD.MOV.U32 R197, RZ, RZ, R188 ;  /* 0x000000ffffc57224 */ /* 0x000fce00078e00bc */
[----:B------:R-:W-:Y:S05]  /*21b60*/  WARPSYNC.COLLECTIVE R196, `(.L_x_34968) ;  /* 0x00000000c4087348 */ /* 0x000fea0003c00000 */
[----:B------:R0:W1:Y:S02]  /*21b70*/  SHFL.BFLY P1, R195, R197, R198, R199 ;  /* 0x0c0000c6c5c37389 */ /* 0x00006400000200c7 */
[----:B01----:R-:W-:Y:S05]  /*21b80*/  ENDCOLLECTIVE ;  /* 0x000000000000791b */ /* 0x003fea0003800000 */
.L_x_34968:
        /* <DEDUP_REMOVED lines=8> */
.L_x_34969:
        /* <DEDUP_REMOVED lines=88> */
.L_x_34970:
[----:B------:R-:W-:Y:S02]  /*22190*/  IMAD.MOV.U32 R198, RZ, RZ, 0x2 ;  /* 0x00000002ffc67424 */ /* 0x000fe400078e00ff */
[----:B------:R-:W-:-:S04]  /*221a0*/  IMAD.MOV.U32 R175, RZ, RZ, R195 ;  /* 0x000000ffffaf7224 */ /* 0x000fc800078e00c3 */
[----:B------:R-:W-:-:S05]  /*221b0*/  FADD.FTZ R175, R0, R175 ;  /* 0x000000af00af7221 */ /* 0x000fca0000010000 */
[----:B------:R-:W-:-:S07]  /*221c0*/  MOV R197, R175 ;  /* 0x000000af00c57202 */ /* 0x000fce0000000f00 */
[----:B------:R-:W-:Y:S05]  /*221d0*/  WARPSYNC.COLLECTIVE R196, `(.L_x_34971) ;  /* 0x00000000c4087348 */ /* 0x000fea0003c00000 */
[----:B------:R0:W1:Y:S02]  /*221e0*/  SHFL.BFLY P1, R195, R197, R198, R199 ;  /* 0x0c0000c6c5c37389 */ /* 0x00006400000200c7 */
[----:B01----:R-:W-:Y:S05]  /*221f0*/  ENDCOLLECTIVE ;  /* 0x000000000000791b */ /* 0x003fea0003800000 */
.L_x_34971:
[----:B------:R-:W-:Y:S01]  /*22200*/  HFMA2 R198, -RZ, RZ, 0, 2.384185791015625e-07 ;  /* 0x00000004ffc67431 */ /* 0x000fe200000001ff */
[----:B------:R-:W-:-:S05]  /*22210*/  MOV R174, R195 ;  /* 0x000000c300ae7202 */ /* 0x000fca0000000f00 */
[----:B------:R-:W-:-:S04]  /*22220*/  FADD.FTZ R174, R175, R174 ;  /* 0x000000aeafae7221 */ /* 0x000fc80000010000 */
[----:B------:R-:W-:-:S07]  /*22230*/  IMAD.MOV.U32 R197, RZ, RZ, R174 ;  /* 0x000000ffffc57224 */ /* 0x000fce00078e00ae */
[----:B------:R-:W-:Y:S05]  /*22240*/  WARPSYNC.COLLECTIVE R196, `(.L_x_34972) ;  /* 0x00000000c4087348 */ /* 0x000fea0003c00000 */
[----:B------:R0:W1:Y:S02]  /*22250*/  SHFL.BFLY P1, R195, R197, R198, R199 ;  /* 0x0c0000c6c5c37389 */ /* 0x00006400000200c7 */
[----:B01----:R-:W-:Y:S05]  /*22260*/  ENDCOLLECTIVE ;  /* 0x000000000000791b */ /* 0x003fea0003800000 */
.L_x_34972:
[----:B------:R-:W-:Y:S02]  /*22270*/  IMAD.MOV.U32 R198, RZ, RZ, 0x8 ;  /* 0x00000008ffc67424 */ /* 0x000fe400078e00ff */
[----:B------:R-:W-:-:S04]  /*22280*/  IMAD.MOV.U32 R191, RZ, RZ, R195 ;  /* 0x000000ffffbf7224 */ /* 0x000fc800078e00c3 */
[----:B------:R-:W-:-:S05]  /*22290*/  FADD.FTZ R191, R174, R191 ;  /* 0x000000bfaebf7221 */ /* 0x000fca0000010000 */
[----:B------:R-:W-:-:S07]  /*222a0*/  MOV R197, R191 ;  /* 0x000000bf00c57202 */ /* 0x000fce0000000f00 */
[----:B------:R-:W-:Y:S05]  /*222b0*/  WARPSYNC.COLLECTIVE R196, `(.L_x_34973) ;  /* 0x00000000c4087348 */ /* 0x000fea0003c00000 */
[----:B------:R0:W1:Y:S02]  /*222c0*/  SHFL.BFLY P1, R195, R197, R198, R199 ;  /* 0x0c0000c6c5c37389 */ /* 0x00006400000200c7 */
[----:B01----:R-:W-:Y:S05]  /*222d0*/  ENDCOLLECTIVE ;  /* 0x000000000000791b */ /* 0x003fea0003800000 */
.L_x_34973:
[----:B------:R-:W-:Y:S01]  /*222e0*/  HFMA2 R198, -RZ, RZ, 0, 9.5367431640625e-07 ;  /* 0x00000010ffc67431 */ /* 0x000fe200000001ff */
[----:B------:R-:W-:-:S05]  /*222f0*/  MOV R188, R195 ;  /* 0x000000c300bc7202 */ /* 0x000fca0000000f00 */
[----:B------:R-:W-:-:S04]  /*22300*/  FADD.FTZ R188, R191, R188 ;  /* 0x000000bcbfbc7221 */ /* 0x000fc80000010000 */
[----:B------:R-:W-:-:S07]  /*22310*/  IMAD.MOV.U32 R197, RZ, RZ, R188 ;  /* 0x000000ffffc57224 */ /* 0x000fce00078e00bc */
[----:B------:R-:W-:Y:S05]  /*22320*/  WARPSYNC.COLLECTIVE R196, `(.L_x_34974) ;  /* 0x00000000c4087348 */ /* 0x000fea0003c00000 */
[----:B------:R0:W1:Y:S02]  /*22330*/  SHFL.BFLY P1, R195, R197, R198, R199 ;  /* 0x0c0000c6c5c37389 */ /* 0x00006400000200c7 */
[----:B01----:R-:W-:Y:S05]  /*22340*/  ENDCOLLECTIVE ;  /* 0x000000000000791b */ /* 0x003fea0003800000 */
.L_x_34974:
[----:B------:R-:W-:Y:S05]  /*22350*/  BRA `(.L_x_34975) ;  /* 0xffffffe800e47947 */ /* 0x000fea000383ffff */
.L_x_34976:
        /* <DEDUP_REMOVED lines=10> */
.L_x_45893:


//--------------------- .text._ZN10layer_norm13ln_fwd_kernelINS_13Kernel_traitsIf6__halffS2_fjLj1280ELj1ELj4ELj1ELj16ENS_18Kernel_traits_baseILj1280EfS2_fS2_fjLj128EEEEELb1ELb1ELb1ELb0EEEvNS_9FwdParamsE --------------------------
	.section	.text._ZN10layer_norm13ln_fwd_kernelINS_13Kernel_traitsIf6__halffS2_fjLj1280ELj1ELj4ELj1ELj16ENS_18Kernel_traits_baseILj1280EfS2_fS2_fjLj128EEEEELb1ELb1ELb1ELb0EEEvNS_9FwdParamsE,"ax",@progbits
	.align	128
        .global         _ZN10layer_norm13ln_fwd_kernelINS_13Kernel_traitsIf6__halffS2_fjLj1280ELj1ELj4ELj1ELj16ENS_18Kernel_traits_baseILj1280EfS2_fS2_fjLj128EEEEELb1ELb1ELb1ELb0EEEvNS_9FwdParamsE
        .type           _ZN10layer_norm13ln_fwd_kernelINS_13Kernel_traitsIf6__halffS2_fjLj1280ELj1ELj4ELj1ELj16ENS_18Kernel_traits_baseILj1280EfS2_fS2_fjLj128EEEEELb1ELb1ELb1ELb0EEEvNS_9FwdParamsE,@function
        .size           _ZN10layer_norm13ln_fwd_kernelINS_13Kernel_traitsIf6__halffS2_fjLj1280ELj1ELj4ELj1ELj16ENS_18Kernel_traits_baseILj1280EfS2_fS2_fjLj128EEEEELb1ELb1ELb1ELb0EEEvNS_9FwdParamsE,(.L_x_45894 - _ZN10layer_norm13ln_fwd_kernelINS_13Kernel_traitsIf6__halffS2_fjLj1280ELj1ELj4ELj1ELj16ENS_18Kernel_traits_baseILj1280EfS2_fS2_fjLj128EEEEELb1ELb1ELb1ELb0EEEvNS_9FwdParamsE)
        .other          _ZN10layer_norm13ln_fwd_kernelINS_13Kernel_traitsIf6__halffS2_fjLj1280ELj1ELj4ELj1ELj16ENS_18Kernel_traits_baseILj1280EfS2_fS2_fjLj128EEEEELb1ELb1ELb1ELb0EEEvNS_9FwdParamsE,@"STO_CUDA_ENTRY STV_DEFAULT"
_ZN10layer_norm13ln_fwd_kernelINS_13Kernel_traitsIf6__halffS2_fjLj1280ELj1ELj4ELj1ELj16ENS_18Kernel_traits_baseILj1280EfS2_fS2_fjLj128EEEEELb1ELb1ELb1ELb0EEEvNS_9FwdParamsE:
.text._ZN10layer_norm13ln_fwd_kernelINS_13Kernel_traitsIf6__halffS2_fjLj1280ELj1ELj4ELj1ELj16ENS_18Kernel_traits_baseILj1280EfS2_fS2_fjLj128EEEEELb1ELb1ELb1ELb0EEEvNS_9FwdParamsE:
        /* <DEDUP_REMOVED lines=106> */
.L_x_34978:
        /* <DEDUP_REMOVED lines=69> */
.L_x_34979:
[----:B------:R-:W-:Y:S05]  /*0af0*/  BSYNC.RECONVERGENT B0 ;  /* 0x0000000000007941 */ /* 0x000fea0003800200 */
.L_x_34977:
        /* <DEDUP_REMOVED lines=90> */
.L_x_35566:
        /* <DEDUP_REMOVED lines=28> */
.L_x_34983:
[----:B------:R-:W-:Y:S05]  /*1260*/  BSYNC.RECONVERGENT B1 ;  /* 0x0000000000017941 */ /* 0x000fea0003800200 */
.L_x_34982:
        /* <DEDUP_REMOVED lines=30> */
.L_x_34990:
        /* <DEDUP_REMOVED lines=13> */
.L_x_34992:
[----:B------:R-:W-:Y:S05]  /*1520*/  BSYNC.RECONVERGENT B4 ;  /* 0x0000000000047941 */ /* 0x000fea0003800200 */
.L_x_34991:
        /* <DEDUP_REMOVED lines=60> */
.L_x_34989:
[----:B------:R-:W-:Y:S05]  /*18f0*/  BSYNC.RECONVERGENT B3 ;  /* 0x0000000000037941 */ /* 0x000fea0003800200 */
.L_x_34988:
        /* <DEDUP_REMOVED lines=9> */
[----:B------:R-:W-:-:S07]  /*1990*/  FFMA.FTZ R136, R137, R20, R128 ;  /* 0x0000001489887223 */ /* 0x000fce0000010080 */
.L_x_34987:
[----:B------:R-:W-:Y:S05]  /*19a0*/  BSYNC.RECONVERGENT B2 ;  /* 0x0000000000027941 */ /* 0x000fea0003800200 */
.L_x_34986:
        /* <DEDUP_REMOVED lines=17> */
.L_x_34997:
        /* <DEDUP_REMOVED lines=13> */
.L_x_34999:
[----:B------:R-:W-:Y:S05]  /*1b90*/  BSYNC.RECONVERGENT B4 ;  /* 0x0000000000047941 */ /* 0x000fea0003800200 */
.L_x_34998:
        /* <DEDUP_REMOVED lines=51> */
[----:B------:R-:W-:Y:S01]  /*1ed0*/  HFMA2 R139, -RZ, RZ, 0, 0 ;  /* 0x00000000ff8b7431 */ /* 0x000fe200000001ff */
[----:B------:R-:W-:-:S03]  /*1ee0*/  LOP3.LUT R137, R137, R186, R141, 0x96, !PT ;  /* 0x000000ba89897212 */ /* 0x000fc600078e968d */
[----:B------:R-:W-:-:S04]  /*1ef0*/  IMAD.WIDE.U32 R186, R143, -0x326172a9, RZ ;  /* 0xcd9e8d578fba7825 */ /* 0x000fc800078e00ff */
[----:B------:R-:W-:Y:S01]  /*1f00*/  IMAD.WIDE.U32 R142, R137, -0x2daee0ad, RZ ;  /* 0xd2511f53898e7825 */ /* 0x000fe200078e00ff */
[----:B------:R-:W-:Y:S02]  /*1f10*/  MOV R188, R186 ;  /* 0x000000ba00bc7202 */ /* 0x000fe40000000f00 */
[----:B------:R-:W-:Y:S01]  /*1f20*/  LOP3.LUT R185, R185, R140, R187, 0x96, !PT ;  /* 0x0000008cb9b97212 */ /* 0x000fe200078e96bb */
[----:B------:R-:W-:-:S05]  /*1f30*/  VIADD R137, R3, 0x96a522ad ;  /* 0x96a522ad03897836 */ /* 0x000fca0000000000 */
[----:B------:R-:W-:Y:S01]  /*1f40*/  LOP3.LUT R186, R137, R138, R143, 0x96, !PT ;  /* 0x0000008a89ba7212 */ /* 0x000fe200078e968f */
[----:B------:R-:W-:Y:S02]  /*1f50*/  IMAD.MOV.U32 R137, RZ, RZ, R200 ;  /* 0x000000ffff897224 */ /* 0x000fe400078e00c8 */
[----:B------:R-:W-:-:S07]  /*1f60*/  IMAD.MOV.U32 R200, RZ, RZ, R142 ;  /* 0x000000ffffc87224 */ /* 0x000fce00078e008e */
.L_x_34996:
[----:B------:R-:W-:Y:S05]  /*1f70*/  BSYNC.RECONVERGENT B3 ;  /* 0x0000000000037941 */ /* 0x000fea0003800200 */
.L_x_34995:
        /* <DEDUP_REMOVED lines=10> */
.L_x_34994:
[----:B------:R-:W-:Y:S05]  /*2020*/  BSYNC.RECONVERGENT B2 ;  /* 0x0000000000027941 */ /* 0x000fea0003800200 */
.L_x_34993:
        /* <DEDUP_REMOVED lines=17> */
.L_x_35004:
        /* <DEDUP_REMOVED lines=13> */
.L_x_35006:
[----:B------:R-:W-:Y:S05]  /*2210*/  BSYNC.RECONVERGENT B4 ;  /* 0x0000000000047941 */ /* 0x000fea0003800200 */
.L_x_35005:
        /* <DEDUP_REMOVED lines=61> */
.L_x_35003:
[----:B------:R-:W-:Y:S05]  /*25f0*/  BSYNC.RECONVERGENT B3 ;  /* 0x0000000000037941 */ /* 0x000fea0003800200 */
.L_x_35002:
        /* <DEDUP_REMOVED lines=9> */
[----:B------:R-:W-:-:S07]  /*2690*/  FFMA.FTZ R138, R139, R22, R130 ;  /* 0x000000168b8a7223 */ /* 0x000fce0000010082 */
.L_x_35001:
[----:B------:R-:W-:Y:S05]  /*26a0*/  BSYNC.RECONVERGENT B2 ;  /* 0x0000000000027941 */ /* 0x000fea0003800200 */
.L_x_35000:
        /* <DEDUP_REMOVED lines=17> */
.L_x_35011:
        /* <DEDUP_REMOVED lines=13> */
.L_x_35013:
[----:B------:R-:W-:Y:S05]  /*2890*/  BSYNC.RECONVERGENT B4 ;  /* 0x0000000000047941 */ /* 0x000fea0003800200 */
.L_x_35012:
        /* <DEDUP_REMOVED lines=61> */
.L_x_35010:
[----:B------:R-:W-:Y:S05]  /*2c70*/  BSYNC.RECONVERGENT B3 ;  /* 0x0000000000037941 */ /* 0x000fea0003800200 */
.L_x_35009:
        /* <DEDUP_REMOVED lines=10> */
.L_x_35008:
[----:B------:R-:W-:Y:S05]  /*2d20*/  BSYNC.RECONVERGENT B2 ;  /* 0x0000000000027941 */ /* 0x000fea0003800200 */
.L_x_35007:
        /* <DEDUP_REMOVED lines=17> */
.L_x_35018:
        /* <DEDUP_REMOVED lines=13> */
.L_x_35020:
[----:B------:R-:W-:Y:S05]  /*2f10*/  BSYNC.RECONVERGENT B4 ;  /* 0x0000000000047941 */ /* 0x000fea0003800200 */
.L_x_35019:
        /* <DEDUP_REMOVED lines=57> */
[----:B------:R-:W-:Y:S02]  /*32b0*/  MOV R188, R186 ;  /* 0x000000ba00bc7202 */ /* 0x000fe40000000f00 */
[----:B------:R-:W-:Y:S01]  /*32c0*/  LOP3.LUT R186, R141, R140, R205, 0x96, !PT ;  /* 0x0000008c8dba7212 */ /* 0x000fe200078e96cd */
[----:B------:R-:W-:Y:S02]  /*32d0*/  IMAD.MOV.U32 R140, RZ, RZ, R200 ;  /* 0x000000ffff8c7224 */ /* 0x000fe400078e00c8 */
[----:B------:R-:W-:-:S07]  /*32e0*/  IMAD.MOV.U32 R200, RZ, RZ, R204 ;  /* 0x000000ffffc87224 */ /* 0x000fce00078e00cc */
.L_x_35017:
[----:B------:R-:W-:Y:S05]  /*32f0*/  BSYNC.RECONVERGENT B3 ;  /* 0x0000000000037941 */ /* 0x000fea0003800200 */
.L_x_35016:
[----:B------:R-:W-:Y:S01]  /*3300*/  I2FP.F32.U32 R140, R140 ;  /* 0x0000008c008c7245 */ /* 0x000fe20000201000 */
[----:B------:R-:W-:Y:S02]  /*3310*/  HADD2.F32 R141, -RZ, R134.H0_H0 ;  /* 0x20000086ff8d7230 */ /* 0x000fe40000004100 */
        /* <DEDUP_REMOVED lines=8> */
.L_x_35015:
[----:B------:R-:W-:Y:S05]  /*33a0*/  BSYNC.RECONVERGENT B2 ;  /* 0x0000000000027941 */ /* 0x000fea0003800200 */
.L_x_35014:
        /* <DEDUP_REMOVED lines=17> */
.L_x_35025:
        /* <DEDUP_REMOVED lines=13> */
.L_x_35027:
[----:B------:R-:W-:Y:S05]  /*3590*/  BSYNC.RECONVERGENT B4 ;  /* 0x0000000000047941 */ /* 0x000fea0003800200 */
.L_x_35026:
        /* <DEDUP_REMOVED lines=61> */
.L_x_35024:
[----:B------:R-:W-:Y:S05]  /*3970*/  BSYNC.RECONVERGENT B3 ;  /* 0x0000000000037941 */ /* 0x000fea0003800200 */
.L_x_35023:
[----:B------:R-:W-:Y:S01]  /*3980*/  I2FP.F32.U32 R141, R141 ;  /* 0x0000008d008d7245 */ /* 0x000fe20000201000 */
[----:B------:R-:W-:Y:S02]  /*3990*/  HFMA2 R190, -RZ, RZ, 0.1171875, 0 ;  /* 0x2f800000ffbe7431 */ /* 0x000fe400000001ff */
[----:B------:R-:W-:-:S03]  /*39a0*/  HADD2.F32 R142, -RZ, R134.H1_H1 ;  /* 0x30000086ff8e7230 */ /* 0x000fc60000004100 */
[----:B------:R-:W-:Y:S02]  /*39b0*/  FFMA.FTZ R141, R141, R190, 1.1641532182693481445e-10 ;  /* 0x2f0000008d8d7423 */ /* 0x000fe400000100be */
[----:B------:R-:W-:-:S04]  /*39c0*/  FMUL.FTZ R142, R142, UR11 ;  /* 0x0000000b8e8e7c20 */ /* 0x000fc80008410000 */
[----:B------:R-:W-:Y:S01]  /*39d0*/  FMUL.FTZ R142, R142, UR10 ;  /* 0x0000000a8e8e7c20 */ /* 0x000fe20008410000 */
[----:B------:R-:W-:-:S04]  /*39e0*/  FSETP.GTU.FTZ.AND P3, PT, R141, UR8, PT ;  /* 0x000000088d007c0b */ /* 0x000fc8000bf7c000 */
[----:B------:R-:W-:Y:S02]  /*39f0*/  FSEL R142, R142, RZ, !P3 ;  /* 0x000000ff8e8e7208 */ /* 0x000fe40005800000 */
[----:B------:R-:W-:-:S03]  /*3a00*/  SEL R196, RZ, 0x1, P3 ;  /* 0x00000001ffc47807 */ /* 0x000fc60001800000 */
[----:B------:R-:W-:-:S07]  /*3a10*/  FFMA.FTZ R141, R142, R25, R125 ;  /* 0x000000198e8d7223 */ /* 0x000fce000001007d */
.L_x_35022:
[----:B------:R-:W-:Y:S05]  /*3a20*/  BSYNC.RECONVERGENT B2 ;  /* 0x0000000000027941 */ /* 0x000fea0003800200 */
.L_x_35021:
        /* <DEDUP_REMOVED lines=17> */
.L_x_35032:
        /* <DEDUP_REMOVED lines=13> */
.L_x_35034:
[----:B------:R-:W-:Y:S05]  /*3c10*/  BSYNC.RECONVERGENT B4 ;  /* 0x0000000000047941 */ /* 0x000fea0003800200 */
.L_x_35033:
        /* <DEDUP_REMOVED lines=61> */
.L_x_35031:
[----:B------:R-:W-:Y:S05]  /*3ff0*/  BSYNC.RECONVERGENT B3 ;  /* 0x0000000000037941 */ /* 0x000fea0003800200 */
.L_x_35030:
        /* <DEDUP_REMOVED lines=10> */
.L_x_35029:
[----:B------:R-:W-:Y:S05]  /*40a0*/  BSYNC.RECONVERGENT B2 ;  /* 0x0000000000027941 */ /* 0x000fea0003800200 */
.L_x_35028:
        /* <DEDUP_REMOVED lines=16> */
.L_x_35038:
        /* <DEDUP_REMOVED lines=13> */
.L_x_35040:
[----:B------:R-:W-:Y:S05]  /*4280*/  BSYNC.RECONVERGENT B3 ;  /* 0x0000000000037941 */ /* 0x000fea0003800200 */
.L_x_35039:
        /* <DEDUP_REMOVED lines=52> */
[----:B------:R-:W-:Y:S02]  /*45d0*/  HFMA2 R187, -RZ, RZ, 0, 0 ;  /* 0x00000000ffbb7431 */ /* 0x000fe400000001ff */
[----:B------:R-:W-:Y:S02]  /*45e0*/  VIADD R143, R3, 0x96a522ad ;  /* 0x96a522ad038f7836 */ /* 0x000fe40000000000 */
[----:B------:R-:W-:-:S03]  /*45f0*/  IMAD.WIDE.U32 R206, R185, -0x326172a9, RZ ;  /* 0xcd9e8d57b9ce7825 */ /* 0x000fc600078e00ff */
[----:B------:R-:W-:Y:S01]  /*4600*/  LOP3.LUT R186, R143, R186, R205, 0x96, !PT ;  /* 0x000000ba8fba7212 */ /* 0x000fe200078e96cd */
[----:B------:R-:W-:Y:S01]  /*4610*/  VIADD R185, R2, 0x8ff34781 ;  /* 0x8ff3478102b97836 */ /* 0x000fe20000000000 */
[----:B------:R-:W-:Y:S01]  /*4620*/  MOV R188, R206 ;  /* 0x000000ce00bc7202 */ /* 0x000fe20000000f00 */
[----:B------:R-:W-:Y:S02]  /*4630*/  IMAD.MOV.U32 R143, RZ, RZ, R200 ;  /* 0x000000ffff8f7224 */ /* 0x000fe400078e00c8 */
[----:B------:R-:W-:Y:S01]  /*4640*/  IMAD.MOV.U32 R200, RZ, RZ, R204 ;  /* 0x000000ffffc87224 */ /* 0x000fe200078e00cc */
[----:B------:R-:W-:-:S07]  /*4650*/  LOP3.LUT R185, R185, R198, R207, 0x96, !PT ;  /* 0x000000c6b9b97212 */ /* 0x000fce00078e96cf */
.L_x_35037:
[----:B------:R-:W-:Y:S05]  /*4660*/  BSYNC.RECONVERGENT B2 ;  /* 0x0000000000027941 */ /* 0x000fea0003800200 */
.L_x_35036:
[----:B------:R-:W-:Y:S01]  /*4670*/  I2FP.F32.U32 R143, R143 ;  /* 0x0000008f008f7245 */ /* 0x000fe20000201000 */
[----:B------:R-:W-:Y:S02]  /*4680*/  HADD2.F32 R190, -RZ, R135.H1_H1 ;  /* 0x30000087ffbe7230 */ /* 0x000fe40000004100 */
[----:B------:R-:W-:-:S03]  /*4690*/  IMAD.MOV.U32 R198, RZ, RZ, 0x2f800000 ;  /* 0x2f800000ffc67424 */ /* 0x000fc600078e00ff */
        /* <DEDUP_REMOVED lines=8> */
.L_x_34985:
        /* <DEDUP_REMOVED lines=21> */
.L_x_35045:
        /* <DEDUP_REMOVED lines=13> */
.L_x_35047:
[----:B------:R-:W-:Y:S05]  /*4940*/  BSYNC.RECONVERGENT B4 ;  /* 0x0000000000047941 */ /* 0x000fea0003800200 */
.L_x_35046:
        /* <DEDUP_REMOVED lines=60> */
.L_x_35044:
[----:B------:R-:W-:Y:S05]  /*4d10*/  BSYNC.RECONVERGENT B3 ;  /* 0x0000000000037941 */ /* 0x000fea0003800200 */
.L_x_35043:
        /* <DEDUP_REMOVED lines=10> */
.L_x_35042:
[----:B------:R-:W-:Y:S05]  /*4dc0*/  BSYNC.RECONVERGENT B2 ;  /* 0x0000000000027941 */ /* 0x000fea0003800200 */
.L_x_35041:
        /* <DEDUP_REMOVED lines=17> */
.L_x_35052:
        /* <DEDUP_REMOVED lines=13> */
.L_x_35054:
[----:B------:R-:W-:Y:S05]  /*4fb0*/  BSYNC.RECONVERGENT B4 ;  /* 0x0000000000047941 */ /* 0x000fea0003800200 */
.L_x_35053:
        /* <DEDUP_REMOVED lines=61> */
.L_x_35051:
[----:B------:R-:W-:Y:S05]  /*5390*/  BSYNC.RECONVERGENT B3 ;  /* 0x0000000000037941 */ /* 0x000fea0003800200 */
.L_x_35050:
        /* <DEDUP_REMOVED lines=10> */
.L_x_35049:
[----:B------:R-:W-:Y:S05]  /*5440*/  BSYNC.RECONVERGENT B2 ;  /* 0x0000000000027941 */ /* 0x000fea0003800200 */
.L_x_35048:
        /* <DEDUP_REMOVED lines=17> */
.L_x_35059:
        /* <DEDUP_REMOVED lines=13> */
.L_x_35061:
[----:B------:R-:W-:Y:S05]  /*5630*/  BSYNC.RECONVERGENT B4 ;  /* 0x0000000000047941 */ /* 0x000fea0003800200 */
.L_x_35060:
        /* <DEDUP_REMOVED lines=61> */
.L_x_35058:
[----:B------:R-:W-:Y:S05]  /*5a10*/  BSYNC.RECONVERGENT B3 ;  /* 0x0000000000037941 */ /* 0x000fea0003800200 */
.L_x_35057:
        /* <DEDUP_REMOVED lines=10> */
.L_x_35056:
[----:B------:R-:W-:Y:S05]  /*5ac0*/  BSYNC.RECONVERGENT B2 ;  /* 0x0000000000027941 */ /* 0x000fea0003800200 */
.L_x_35055:
        /* <DEDUP_REMOVED lines=17> */
.L_x_35066:
        /* <DEDUP_REMOVED lines=13> */
.L_x_35068:
[----:B------:R-:W-:Y:S05]  /*5cb0*/  BSYNC.RECONVERGENT B4 ;  /* 0x0000000000047941 */ /* 0x000fea0003800200 */
.L_x_35067:
        /* <DEDUP_REMOVED lines=61> */
.L_x_35065:
[----:B------:R-:W-:Y:S05]  /*6090*/  BSYNC.RECONVERGENT B3 ;  /* 0x0000000000037941 */ /* 0x000fea0003800200 */
.L_x_35064:
        /* <DEDUP_REMOVED lines=10> */
.L_x_35063:
[----:B------:R-:W-:Y:S05]  /*6140*/  BSYNC.RECONVERGENT B2 ;  /* 0x0000000000027941 */ /* 0x000fea0003800200 */
.L_x_35062:
        /* <DEDUP_REMOVED lines=17> */
.L_x_35073:
        /* <DEDUP_REMOVED lines=13> */
.L_x_35075:
[----:B------:R-:W-:Y:S05]  /*6330*/  BSYNC.RECONVERGENT B4 ;  /* 0x0000000000047941 */ /* 0x000fea0003800200 */
.L_x_35074:
        /* <DEDUP_REMOVED lines=61> */
.L_x_35072:
[----:B------:R-:W-:Y:S05]  /*6710*/  BSYNC.RECONVERGENT B3 ;  /* 0x0000000000037941 */ /* 0x000fea0003800200 */
.L_x_35071:
        /* <DEDUP_REMOVED lines=10> */
.L_x_35070:
[----:B------:R-:W-:Y:S05]  /*67c0*/  BSYNC.RECONVERGENT B2 ;  /* 0x0000000000027941 */ /* 0x000fea0003800200 */
.L_x_35069:
        /* <DEDUP_REMOVED lines=17> */
.L_x_35080:
        /* <DEDUP_REMOVED lines=13> */
.L_x_35082:
[----:B------:R-:W-:Y:S05]  /*69b0*/  BSYNC.RECONVERGENT B4 ;  /* 0x0000000000047941 */ /* 0x000fea0003800200 */
.L_x_35081:
        /* <DEDUP_REMOVED lines=61> */
.L_x_35079:
[----:B------:R-:W-:Y:S05]  /*6d90*/  BSYNC.RECONVERGENT B3 ;  /* 0x0000000000037941 */ /* 0x000fea0003800200 */
.L_x_35078:
        /* <DEDUP_REMOVED lines=10> */
.L_x_35077:
[----:B------:R-:W-:Y:S05]  /*6e40*/  BSYNC.RECONVERGENT B2 ;  /* 0x0000000000027941 */ /* 0x000fea0003800200 */
.L_x_35076:
        /* <DEDUP_REMOVED lines=17> */
.L_x_35087:
        /* <DEDUP_REMOVED lines=13> */
.L_x_35089:
[----:B------:R-:W-:Y:S05]  /*7030*/  BSYNC.RECONVERGENT B4 ;  /* 0x0000000000047941 */ /* 0x000fea0003800200 */
.L_x_35088:
        /* <DEDUP_REMOVED lines=61> */
.L_x_35086:
[----:B------:R-:W-:Y:S05]  /*7410*/  BSYNC.RECONVERGENT B3 ;  /* 0x0000000000037941 */ /* 0x000fea0003800200 */
.L_x_35085:
        /* <DEDUP_REMOVED lines=10> */
.L_x_35084:
[----:B------:R-:W-:Y:S05]  /*74c0*/  BSYNC.RECONVERGENT B2 ;  /* 0x0000000000027941 */ /* 0x000fea0003800200 */
.L_x_35083:
        /* <DEDUP_REMOVED lines=16> */
.L_x_35092:
        /* <DEDUP_REMOVED lines=13> */
.L_x_35094:
[----:B------:R-:W-:Y:S05]  /*76a0*/  BSYNC.RECONVERGENT B3 ;  /* 0x0000000000037941 */ /* 0x000fea0003800200 */
.L_x_35093:
        /* <DEDUP_REMOVED lines=61> */
.L_x_35091:
[----:B------:R-:W-:Y:S05]  /*7a80*/  BSYNC.RECONVERGENT B2 ;  /* 0x0000000000027941 */ /* 0x000fea0003800200 */
.L_x_35090:
        /* <DEDUP_REMOVED lines=10> */
.L_x_35035:
[----:B------:R-:W-:Y:S05]  /*7b30*/  BSYNC.RECONVERGENT B1 ;  /* 0x0000000000017941 */ /* 0x000fea0003800200 */
.L_x_34984:
        /* <DEDUP_REMOVED lines=27> */
.L_x_35096:
[----:B------:R-:W-:Y:S05]  /*7cf0*/  BSYNC.RECONVERGENT B1 ;  /* 0x0000000000017941 */ /* 0x000fea0003800200 */
.L_x_35095:
[----:B------:R-:W-:Y:S01]  /*7d00*/  IADD3 R179, PT, PT, R179, 0x20, RZ ;  /* 0x00000020b3b37810 */ /* 0x000fe20007ffe0ff */
[----:B------:R-:W-:-:S07]  /*7d10*/  VIADD R0, R0, 0x20 ;  /* 0x0000002000007836 */ /* 0x000fce0000000000 */
.L_x_34981:
[----:B------:R-:W-:Y:S05]  /*7d20*/  BSYNC.RECONVERGENT B0 ;  /* 0x0000000000007941 */ /* 0x000fea0003800200 */
.L_x_34980:
        /* <DEDUP_REMOVED lines=37> */
.L_x_35105:
        /* <DEDUP_REMOVED lines=13> */
.L_x_35107:
[----:B------:R-:W-:Y:S05]  /*8050*/  BSYNC.RECONVERGENT B4 ;  /* 0x0000000000047941 */ /* 0x000fea0003800200 */
.L_x_35106:
        /* <DEDUP_REMOVED lines=60> */
.L_x_35104:
[----:B------:R-:W-:Y:S05]  /*8420*/  BSYNC.RECONVERGENT B3 ;  /* 0x0000000000037941 */ /* 0x000fea0003800200 */
.L_x_35103:
[----:B------:R-:W-:Y:S01]  /*8430*/  I2FP.F32.U32 R144, R144 ;  /* 0x0000009000907245 */ /* 0x000fe20000201000 */
[----:B------:R-:W-:Y:S02]  /*8440*/  HFMA2 R145, -RZ, RZ, 0.1171875, 0 ;  /* 0x2f800000ff917431 */ /* 0x000fe400000001ff */
[----:B------:R-:W-:-:S03]  /*8450*/  HADD2.F32 R147, -RZ, R132.H0_H0 ;  /* 0x20000084ff937230 */ /* 0x000fc60000004100 */
[----:B------:R-:W-:Y:S02]  /*8460*/  FFMA.FTZ R144, R144, R145, 1.1641532182693481445e-10 ;  /* 0x2f00000090907423 */ /* 0x000fe40000010091 */
[----:B------:R-:W-:-:S04]  /*8470*/  FMUL.FTZ R147, R147, UR11 ;  /* 0x0000000b93937c20 */ /* 0x000fc80008410000 */
[----:B------:R-:W-:Y:S01]  /*8480*/  FMUL.FTZ R145, R147, UR10 ;  /* 0x0000000a93917c20 */ /* 0x000fe20008410000 */
[----:B------:R-:W-:-:S04]  /*8490*/  FSETP.GTU.FTZ.AND P3, PT, R144, UR8, PT ;  /* 0x0000000890007c0b */ /* 0x000fc8000bf7c000 */
[----:B------:R-:W-:Y:S02]  /*84a0*/  FSEL R145, R145, RZ, !P3 ;  /* 0x000000ff91917208 */ /* 0x000fe40005800000 */
[----:B------:R-:W-:-:S03]  /*84b0*/  SEL R191, RZ, 0x1, P3 ;  /* 0x00000001ffbf7807 */ /* 0x000fc60001800000 */
[----:B------:R-:W-:-:S07]  /*84c0*/  FFMA.FTZ R144, R145, R44, R128 ;  /* 0x0000002c91907223 */ /* 0x000fce0000010080 */
.L_x_35102:
[----:B------:R-:W-:Y:S05]  /*84d0*/  BSYNC.RECONVERGENT B2 ;  /* 0x0000000000027941 */ /* 0x000fea0003800200 */
.L_x_35101:
        /* <DEDUP_REMOVED lines=17> */
.L_x_35112:
        /* <DEDUP_REMOVED lines=13> */
.L_x_35114:
[----:B------:R-:W-:Y:S05]  /*86c0*/  BSYNC.RECONVERGENT B4 ;  /* 0x0000000000047941 */ /* 0x000fea0003800200 */
.L_x_35113:
        /* <DEDUP_REMOVED lines=61> */
.L_x_35111:
[----:B------:R-:W-:Y:S05]  /*8aa0*/  BSYNC.RECONVERGENT B3 ;  /* 0x0000000000037941 */ /* 0x000fea0003800200 */
.L_x_35110:
        /* <DEDUP_REMOVED lines=10> */
.L_x_35109:
[----:B------:R-:W-:Y:S05]  /*8b50*/  BSYNC.RECONVERGENT B2 ;  /* 0x0000000000027941 */ /* 0x000fea0003800200 */
.L_x_35108:
        /* <DEDUP_REMOVED lines=17> */
.L_x_35119:
        /* <DEDUP_REMOVED lines=13> */
.L_x_35121:
[----:B------:R-:W-:Y:S05]  /*8d40*/  BSYNC.RECONVERGENT B4 ;  /* 0x0000000000047941 */ /* 0x000fea0003800200 */
.L_x_35120:
        /* <DEDUP_REMOVED lines=61> */
.L_x_35118:
[----:B------:R-:W-:Y:S05]  /*9120*/  BSYNC.RECONVERGENT B3 ;  /* 0x0000000000037941 */ /* 0x000fea0003800200 */
.L_x_35117:
        /* <DEDUP_REMOVED lines=10> */
.L_x_35116:
[----:B------:R-:W-:Y:S05]  /*91d0*/  BSYNC.RECONVERGENT B2 ;  /* 0x0000000000027941 */ /* 0x000fea0003800200 */
.L_x_35115:
        /* <DEDUP_REMOVED lines=17> */
.L_x_35126:
        /* <DEDUP_REMOVED lines=13> */
.L_x_35128:
[----:B------:R-:W-:Y:S05]  /*93c0*/  BSYNC.RECONVERGENT B4 ;  /* 0x0000000000047941 */ /* 0x000fea0003800200 */
.L_x_35127:
        /* <DEDUP_REMOVED lines=61> */
.L_x_35125:
[----:B------:R-:W-:Y:S05]  /*97a0*/  BSYNC.RECONVERGENT B3 ;  /* 0x0000000000037941 */ /* 0x000fea0003800200 */
.L_x_35124:
        /* <DEDUP_REMOVED lines=10> */
.L_x_35123:
[----:B------:R-:W-:Y:S05]  /*9850*/  BSYNC.RECONVERGENT B2 ;  /* 0x0000000000027941 */ /* 0x000fea0003800200 */
.L_x_35122:
        /* <DEDUP_REMOVED lines=17> */
.L_x_35133:
        /* <DEDUP_REMOVED lines=13> */
.L_x_35135:
[----:B------:R-:W-:Y:S05]  /*9a40*/  BSYNC.RECONVERGENT B4 ;  /* 0x0000000000047941 */ /* 0x000fea0003800200 */
.L_x_35134:
        /* <DEDUP_REMOVED lines=61> */
.L_x_35132:
[----:B------:R-:W-:Y:S05]  /*9e20*/  BSYNC.RECONVERGENT B3 ;  /* 0x0000000000037941 */ /* 0x000fea0003800200 */
.L_x_35131:
        /* <DEDUP_REMOVED lines=10> */
.L_x_35130:
[----:B------:R-:W-:Y:S05]  /*9ed0*/  BSYNC.RECONVERGENT B2 ;  /* 0x0000000000027941 */ /* 0x000fea0003800200 */
.L_x_35129:
        /* <DEDUP_REMOVED lines=17> */
.L_x_35140:
        /* <DEDUP_REMOVED lines=13> */
.L_x_35142:
[----:B------:R-:W-:Y:S05]  /*a0c0*/  BSYNC.RECONVERGENT B4 ;  /* 0x0000000000047941 */ /* 0x000fea0003800200 */
.L_x_35141:
        /* <DEDUP_REMOVED lines=61> */
.L_x_35139:
[----:B------:R-:W-:Y:S05]  /*a4a0*/  BSYNC.RECONVERGENT B3 ;  /* 0x0000000000037941 */ /* 0x000fea0003800200 */
.L_x_35138:
        /* <DEDUP_REMOVED lines=10> */
.L_x_35137:
[----:B------:R-:W-:Y:S05]  /*a550*/  BSYNC.RECONVERGENT B2 ;  /* 0x0000000000027941 */ /* 0x000fea0003800200 */
.L_x_35136:
        /* <DEDUP_REMOVED lines=17> */
.L_x_35147:
        /* <DEDUP_REMOVED lines=13> */
.L_x_35149:
[----:B------:R-:W-:Y:S05]  /*a740*/  BSYNC.RECONVERGENT B4 ;  /* 0x0000000000047941 */ /* 0x000fea0003800200 */
.L_x_35148:
        /* <DEDUP_REMOVED lines=61> */
.L_x_35146:
[----:B------:R-:W-:Y:S05]  /*ab20*/  BSYNC.RECONVERGENT B3 ;  /* 0x0000000000037941 */ /* 0x000fea0003800200 */
.L_x_35145:
        /* <DEDUP_REMOVED lines=10> */
.L_x_35144:
[----:B------:R-:W-:Y:S05]  /*abd0*/  BSYNC.RECONVERGENT B2 ;  /* 0x0000000000027941 */ /* 0x000fea0003800200 */
.L_x_35143:
        /* <DEDUP_REMOVED lines=16> */
.L_x_35153:
        /* <DEDUP_REMOVED lines=13> */
.L_x_35155:
[----:B------:R-:W-:Y:S05]  /*adb0*/  BSYNC.RECONVERGENT B3 ;  /* 0x0000000000037941 */ /* 0x000fea0003800200 */
.L_x_35154:
        /* <DEDUP_REMOVED lines=61> */
.L_x_35152:
[----:B------:R-:W-:Y:S05]  /*b190*/  BSYNC.RECONVERGENT B2 ;  /* 0x0000000000027941 */ /* 0x000fea0003800200 */
.L_x_35151:
        /* <DEDUP_REMOVED lines=9> */
[----:B------:R-:W-:Y:S01]  /*b230*/  FFMA.FTZ R151, R190, R51, R127 ;  /* 0x00000033be977223 */ /* 0x000fe2000001007f */
[----:B------:R-:W-:Y:S06]  /*b240*/  BRA `(.L_x_35150) ;  /* 0x0000003400047947 */ /* 0x000fec0003800000 */
.L_x_35100:
        /* <DEDUP_REMOVED lines=21> */
.L_x_35160:
        /* <DEDUP_REMOVED lines=13> */
.L_x_35162:
[----:B------:R-:W-:Y:S05]  /*b470*/  BSYNC.RECONVERGENT B4 ;  /* 0x0000000000047941 */ /* 0x000fea0003800200 */
.L_x_35161:
        /* <DEDUP_REMOVED lines=60> */
.L_x_35159:
[----:B------:R-:W-:Y:S05]  /*b840*/  BSYNC.RECONVERGENT B3 ;  /* 0x0000000000037941 */ /* 0x000fea0003800200 */
.L_x_35158:
        /* <DEDUP_REMOVED lines=10> */
.L_x_35157:
[----:B------:R-:W-:Y:S05]  /*b8f0*/  BSYNC.RECONVERGENT B2 ;  /* 0x0000000000027941 */ /* 0x000fea0003800200 */
.L_x_35156:
        /* <DEDUP_REMOVED lines=17> */
.L_x_35167:
        /* <DEDUP_REMOVED lines=13> */
.L_x_35169:
[----:B------:R-:W-:Y:S05]  /*bae0*/  BSYNC.RECONVERGENT B4 ;  /* 0x0000000000047941 */ /* 0x000fea0003800200 */
.L_x_35168:
        /* <DEDUP_REMOVED lines=61> */
.L_x_35166:
[----:B------:R-:W-:Y:S05]  /*bec0*/  BSYNC.RECONVERGENT B3 ;  /* 0x0000000000037941 */ /* 0x000fea0003800200 */
.L_x_35165:
        /* <DEDUP_REMOVED lines=10> */
.L_x_35164:
[----:B------:R-:W-:Y:S05]  /*bf70*/  BSYNC.RECONVERGENT B2 ;  /* 0x0000000000027941 */ /* 0x000fea0003800200 */
.L_x_35163:
        /* <DEDUP_REMOVED lines=17> */
.L_x_35174:
        /* <DEDUP_REMOVED lines=13> */
.L_x_35176:
[----:B------:R-:W-:Y:S05]  /*c160*/  BSYNC.RECONVERGENT B4 ;  /* 0x0000000000047941 */ /* 0x000fea0003800200 */
.L_x_35175:
        /* <DEDUP_REMOVED lines=61> */
.L_x_35173:
[----:B------:R-:W-:Y:S05]  /*c540*/  BSYNC.RECONVERGENT B3 ;  /* 0x0000000000037941 */ /* 0x000fea0003800200 */
.L_x_35172:
        /* <DEDUP_REMOVED lines=10> */
.L_x_35171:
[----:B------:R-:W-:Y:S05]  /*c5f0*/  BSYNC.RECONVERGENT B2 ;  /* 0x0000000000027941 */ /* 0x000fea0003800200 */
.L_x_35170:
        /* <DEDUP_REMOVED lines=17> */
.L_x_35181:
        /* <DEDUP_REMOVED lines=13> */
.L_x_35183:
[----:B------:R-:W-:Y:S05]  /*c7e0*/  BSYNC.RECONVERGENT B4 ;  /* 0x0000000000047941 */ /* 0x000fea0003800200 */
.L_x_35182:
        /* <DEDUP_REMOVED lines=61> */
.L_x_35180:
[----:B------:R-:W-:Y:S05]  /*cbc0*/  BSYNC.RECONVERGENT B3 ;  /* 0x0000000000037941 */ /* 0x000fea0003800200 */
.L_x_35179:
        /* <DEDUP_REMOVED lines=10> */
.L_x_35178:
[----:B------:R-:W-:Y:S05]  /*cc70*/  BSYNC.RECONVERGENT B2 ;  /* 0x0000000000027941 */ /* 0x000fea0003800200 */
.L_x_35177:
        /* <DEDUP_REMOVED lines=17> */
.L_x_35188:
        /* <DEDUP_REMOVED lines=13> */
.L_x_35190:
[----:B------:R-:W-:Y:S05]  /*ce60*/  BSYNC.RECONVERGENT B4 ;  /* 0x0000000000047941 */ /* 0x000fea0003800200 */
.L_x_35189:
        /* <DEDUP_REMOVED lines=61> */
.L_x_35187:
[----:B------:R-:W-:Y:S05]  /*d240*/  BSYNC.RECONVERGENT B3 ;  /* 0x0000000000037941 */ /* 0x000fea0003800200 */
.L_x_35186:
        /* <DEDUP_REMOVED lines=10> */
.L_x_35185:
[----:B------:R-:W-:Y:S05]  /*d2f0*/  BSYNC.RECONVERGENT B2 ;  /* 0x0000000000027941 */ /* 0x000fea0003800200 */
.L_x_35184:
        /* <DEDUP_REMOVED lines=17> */
.L_x_35195:
        /* <DEDUP_REMOVED lines=13> */
.L_x_35197:
[----:B------:R-:W-:Y:S05]  /*d4e0*/  BSYNC.RECONVERGENT B4 ;  /* 0x0000000000047941 */ /* 0x000fea0003800200 */
.L_x_35196:
        /* <DEDUP_REMOVED lines=61> */
.L_x_35194:
[----:B------:R-:W-:Y:S05]  /*d8c0*/  BSYNC.RECONVERGENT B3 ;  /* 0x0000000000037941 */ /* 0x000fea0003800200 */
.L_x_35193:
        /* <DEDUP_REMOVED lines=10> */
.L_x_35192:
[----:B------:R-:W-:Y:S05]  /*d970*/  BSYNC.RECONVERGENT B2 ;  /* 0x0000000000027941 */ /* 0x000fea0003800200 */
.L_x_35191:
        /* <DEDUP_REMOVED lines=17> */
.L_x_35202:
        /* <DEDUP_REMOVED lines=13> */
.L_x_35204:
[----:B------:R-:W-:Y:S05]  /*db60*/  BSYNC.RECONVERGENT B4 ;  /* 0x0000000000047941 */ /* 0x000fea0003800200 */
.L_x_35203:
        /* <DEDUP_REMOVED lines=61> */
.L_x_35201:
[----:B------:R-:W-:Y:S05]  /*df40*/  BSYNC.RECONVERGENT B3 ;  /* 0x0000000000037941 */ /* 0x000fea0003800200 */
.L_x_35200:
        /* <DEDUP_REMOVED lines=10> */
.L_x_35199:
[----:B------:R-:W-:Y:S05]  /*dff0*/  BSYNC.RECONVERGENT B2 ;  /* 0x0000000000027941 */ /* 0x000fea0003800200 */
.L_x_35198:
        /* <DEDUP_REMOVED lines=16> */
.L_x_35207:
        /* <DEDUP_REMOVED lines=13> */
.L_x_35209:
[----:B------:R-:W-:Y:S05]  /*e1d0*/  BSYNC.RECONVERGENT B3 ;  /* 0x0000000000037941 */ /* 0x000fea0003800200 */
.L_x_35208:
        /* <DEDUP_REMOVED lines=61> */
.L_x_35206:
[----:B------:R-:W-:Y:S05]  /*e5b0*/  BSYNC.RECONVERGENT B2 ;  /* 0x0000000000027941 */ /* 0x000fea0003800200 */
.L_x_35205:
        /* <DEDUP_REMOVED lines=10> */
.L_x_35150:
[----:B------:R-:W-:Y:S05]  /*e660*/  BSYNC.RECONVERGENT B0 ;  /* 0x0000000000007941 */ /* 0x000fea0003800200 */
.L_x_35099:
        /* <DEDUP_REMOVED lines=27> */
.L_x_35211:
[----:B------:R-:W-:Y:S05]  /*e820*/  BSYNC.RECONVERGENT B0 ;  /* 0x0000000000007941 */ /* 0x000fea0003800200 */
.L_x_35210:
[----:B------:R-:W-:Y:S01]  /*e830*/  IADD3 R179, PT, PT, R179, 0x20, RZ ;  /* 0x00000020b3b37810 */ /* 0x000fe20007ffe0ff */
[----:B------:R-:W-:-:S07]  /*e840*/  VIADD R0, R0, 0x20 ;  /* 0x0000002000007836 */ /* 0x000fce0000000000 */
.L_x_35098:
[----:B------:R-:W-:Y:S05]  /*e850*/  BSYNC.RECONVERGENT B1 ;  /* 0x0000000000017941 */ /* 0x000fea0003800200 */
.L_x_35097:
        /* <DEDUP_REMOVED lines=37> */
.L_x_35220:
        /* <DEDUP_REMOVED lines=13> */
.L_x_35222:
[----:B------:R-:W-:Y:S05]  /*eb80*/  BSYNC.RECONVERGENT B4 ;  /* 0x0000000000047941 */ /* 0x000fea0003800200 */
.L_x_35221:
        /* <DEDUP_REMOVED lines=60> */
.L_x_35219:
[----:B------:R-:W-:Y:S05]  /*ef50*/  BSYNC.RECONVERGENT B3 ;  /* 0x0000000000037941 */ /* 0x000fea0003800200 */
.L_x_35218:
        /* <DEDUP_REMOVED lines=10> */
.L_x_35217:
[----:B------:R-:W-:Y:S05]  /*f000*/  BSYNC.RECONVERGENT B2 ;  /* 0x0000000000027941 */ /* 0x000fea0003800200 */
.L_x_35216:
        /* <DEDUP_REMOVED lines=17> */
.L_x_35227:
        /* <DEDUP_REMOVED lines=13> */
.L_x_35229:
[----:B------:R-:W-:Y:S05]  /*f1f0*/  BSYNC.RECONVERGENT B4 ;  /* 0x0000000000047941 */ /* 0x000fea0003800200 */
.L_x_35228:
        /* <DEDUP_REMOVED lines=61> */
.L_x_35226:
[----:B------:R-:W-:Y:S05]  /*f5d0*/  BSYNC.RECONVERGENT B3 ;  /* 0x0000000000037941 */ /* 0x000fea0003800200 */
.L_x_35225:
        /* <DEDUP_REMOVED lines=10> */
.L_x_35224:
[----:B------:R-:W-:Y:S05]  /*f680*/  BSYNC.RECONVERGENT B2 ;  /* 0x0000000000027941 */ /* 0x000fea0003800200 */
.L_x_35223:
        /* <DEDUP_REMOVED lines=17> */
.L_x_35234:
        /* <DEDUP_REMOVED lines=13> */
.L_x_35236:
[----:B------:R-:W-:Y:S05]  /*f870*/  BSYNC.RECONVERGENT B4 ;  /* 0x0000000000047941 */ /* 0x000fea0003800200 */
.L_x_35235:
        /* <DEDUP_REMOVED lines=61> */
.L_x_35233:
[----:B------:R-:W-:Y:S05]  /*fc50*/  BSYNC.RECONVERGENT B3 ;  /* 0x0000000000037941 */ /* 0x000fea0003800200 */
.L_x_35232:
        /* <DEDUP_REMOVED lines=10> */
.L_x_35231:
[----:B------:R-:W-:Y:S05]  /*fd00*/  BSYNC.RECONVERGENT B2 ;  /* 0x0000000000027941 */ /* 0x000fea0003800200 */
.L_x_35230:
        /* <DEDUP_REMOVED lines=17> */
.L_x_35241:
        /* <DEDUP_REMOVED lines=13> */
.L_x_35243:
[----:B------:R-:W-:Y:S05]  /*fef0*/  BSYNC.RECONVERGENT B4 ;  /* 0x0000000000047941 */ /* 0x000fea0003800200 */
.L_x_35242:
        /* <DEDUP_REMOVED lines=61> */
.L_x_35240:
[----:B------:R-:W-:Y:S05]  /*102d0*/  BSYNC.RECONVERGENT B3 ;  /* 0x0000000000037941 */ /* 0x000fea0003800200 */
.L_x_35239:
        /* <DEDUP_REMOVED lines=10> */
.L_x_35238:
[----:B------:R-:W-:Y:S05]  /*10380*/  BSYNC.RECONVERGENT B2 ;  /* 0x0000000000027941 */ /* 0x000fea0003800200 */
.L_x_35237:
        /* <DEDUP_REMOVED lines=17> */
.L_x_35248:
        /* <DEDUP_REMOVED lines=13> */
.L_x_35250:
[----:B------:R-:W-:Y:S05]  /*10570*/  BSYNC.RECONVERGENT B4 ;  /* 0x0000000000047941 */ /* 0x000fea0003800200 */
.L_x_35249:
        /* <DEDUP_REMOVED lines=61> */
.L_x_35247:
[----:B------:R-:W-:Y:S05]  /*10950*/  BSYNC.RECONVERGENT B3 ;  /* 0x0000000000037941 */ /* 0x000fea0003800200 */
.L_x_35246:
        /* <DEDUP_REMOVED lines=10> */
.L_x_35245:
[----:B------:R-:W-:Y:S05]  /*10a00*/  BSYNC.RECONVERGENT B2 ;  /* 0x0000000000027941 */ /* 0x000fea0003800200 */
.L_x_35244:
        /* <DEDUP_REMOVED lines=17> */
.L_x_35255:
        /* <DEDUP_REMOVED lines=13> */
.L_x_35257:
[----:B------:R-:W-:Y:S05]  /*10bf0*/  BSYNC.RECONVERGENT B4 ;  /* 0x0000000000047941 */ /* 0x000fea0003800200 */
.L_x_35256:
        /* <DEDUP_REMOVED lines=61> */
.L_x_35254:
[----:B------:R-:W-:Y:S05]  /*10fd0*/  BSYNC.RECONVERGENT B3 ;  /* 0x0000000000037941 */ /* 0x000fea0003800200 */
.L_x_35253:
        /* <DEDUP_REMOVED lines=10> */
.L_x_35252:
[----:B------:R-:W-:Y:S05]  /*11080*/  BSYNC.RECONVERGENT B2 ;  /* 0x0000000000027941 */ /* 0x000fea0003800200 */
.L_x_35251:
        /* <DEDUP_REMOVED lines=17> */
.L_x_35262:
        /* <DEDUP_REMOVED lines=13> */
.L_x_35264:
[----:B------:R-:W-:Y:S05]  /*11270*/  BSYNC.RECONVERGENT B4 ;  /* 0x0000000000047941 */ /* 0x000fea0003800200 */
.L_x_35263:
        /* <DEDUP_REMOVED lines=61> */
.L_x_35261:
[----:B------:R-:W-:Y:S05]  /*11650*/  BSYNC.RECONVERGENT B3 ;  /* 0x0000000000037941 */ /* 0x000fea0003800200 */
.L_x_35260:
        /* <DEDUP_REMOVED lines=10> */
.L_x_35259:
[----:B------:R-:W-:Y:S05]  /*11700*/  BSYNC.RECONVERGENT B2 ;  /* 0x0000000000027941 */ /* 0x000fea0003800200 */
.L_x_35258:
        /* <DEDUP_REMOVED lines=16> */
.L_x_35268:
        /* <DEDUP_REMOVED lines=13> */
.L_x_35270:
[----:B------:R-:W-:Y:S05]  /*118e0*/  BSYNC.RECONVERGENT B3 ;  /* 0x0000000000037941 */ /* 0x000fea0003800200 */
.L_x_35269:
        /* <DEDUP_REMOVED lines=61> */
.L_x_35267:
[----:B------:R-:W-:Y:S05]  /*11cc0*/  BSYNC.RECONVERGENT B2 ;  /* 0x0000000000027941 */ /* 0x000fea0003800200 */
.L_x_35266:
        /* <DEDUP_REMOVED lines=11> */
.L_x_35215:
        /* <DEDUP_REMOVED lines=21> */
.L_x_35275:
        /* <DEDUP_REMOVED lines=13> */
.L_x_35277:
[----:B------:R-:W-:Y:S05]  /*11fa0*/  BSYNC.RECONVERGENT B4 ;  /* 0x0000000000047941 */ /* 0x000fea0003800200 */
.L_x_35276:
        /* <DEDUP_REMOVED lines=60> */
.L_x_35274:
[----:B------:R-:W-:Y:S05]  /*12370*/  BSYNC.RECONVERGENT B3 ;  /* 0x0000000000037941 */ /* 0x000fea0003800200 */
.L_x_35273:
        /* <DEDUP_REMOVED lines=10> */
.L_x_35272:
[----:B------:R-:W-:Y:S05]  /*12420*/  BSYNC.RECONVERGENT B2 ;  /* 0x0000000000027941 */ /* 0x000fea0003800200 */
.L_x_35271:
        /* <DEDUP_REMOVED lines=17> */
.L_x_35282:
        /* <DEDUP_REMOVED lines=13> */
.L_x_35284:
[----:B------:R-:W-:Y:S05]  /*12610*/  BSYNC.RECONVERGENT B4 ;  /* 0x0000000000047941 */ /* 0x000fea0003800200 */
.L_x_35283:
        /* <DEDUP_REMOVED lines=61> */
.L_x_35281:
[----:B------:R-:W-:Y:S05]  /*129f0*/  BSYNC.RECONVERGENT B3 ;  /* 0x0000000000037941 */ /* 0x000fea0003800200 */
.L_x_35280:
        /* <DEDUP_REMOVED lines=10> */
.L_x_35279:
[----:B------:R-:W-:Y:S05]  /*12aa0*/  BSYNC.RECONVERGENT B2 ;  /* 0x0000000000027941 */ /* 0x000fea0003800200 */
.L_x_35278:
        /* <DEDUP_REMOVED lines=17> */
.L_x_35289:
        /* <DEDUP_REMOVED lines=13> */
.L_x_35291:
[----:B------:R-:W-:Y:S05]  /*12c90*/  BSYNC.RECONVERGENT B4 ;  /* 0x0000000000047941 */ /* 0x000fea0003800200 */
.L_x_35290:
        /* <DEDUP_REMOVED lines=61> */
.L_x_35288:
[----:B------:R-:W-:Y:S05]  /*13070*/  BSYNC.RECONVERGENT B3 ;  /* 0x0000000000037941 */ /* 0x000fea0003800200 */
.L_x_35287:
        /* <DEDUP_REMOVED lines=10> */
.L_x_35286:
[----:B------:R-:W-:Y:S05]  /*13120*/  BSYNC.RECONVERGENT B2 ;  /* 0x0000000000027941 */ /* 0x000fea0003800200 */
.L_x_35285:
        /* <DEDUP_REMOVED lines=17> */
.L_x_35296:
        /* <DEDUP_REMOVED lines=13> */
.L_x_35298:
[----:B------:R-:W-:Y:S05]  /*13310*/  BSYNC.RECONVERGENT B4 ;  /* 0x0000000000047941 */ /* 0x000fea0003800200 */
.L_x_35297:
        /* <DEDUP_REMOVED lines=61> */
.L_x_35295:
[----:B------:R-:W-:Y:S05]  /*136f0*/  BSYNC.RECONVERGENT B3 ;  /* 0x0000000000037941 */ /* 0x000fea0003800200 */
.L_x_35294:
        /* <DEDUP_REMOVED lines=10> */
.L_x_35293:
[----:B------:R-:W-:Y:S05]  /*137a0*/  BSYNC.RECONVERGENT B2 ;  /* 0x0000000000027941 */ /* 0x000fea0003800200 */
.L_x_35292:
        /* <DEDUP_REMOVED lines=17> */
.L_x_35303:
        /* <DEDUP_REMOVED lines=13> */
.L_x_35305:
[----:B------:R-:W-:Y:S05]  /*13990*/  BSYNC.RECONVERGENT B4 ;  /* 0x0000000000047941 */ /* 0x000fea0003800200 */
.L_x_35304:
        /* <DEDUP_REMOVED lines=61> */
.L_x_35302:
[----:B------:R-:W-:Y:S05]  /*13d70*/  BSYNC.RECONVERGENT B3 ;  /* 0x0000000000037941 */ /* 0x000fea0003800200 */
.L_x_35301:
        /* <DEDUP_REMOVED lines=10> */
.L_x_35300:
[----:B------:R-:W-:Y:S05]  /*13e20*/  BSYNC.RECONVERGENT B2 ;  /* 0x0000000000027941 */ /* 0x000fea0003800200 */
.L_x_35299:
        /* <DEDUP_REMOVED lines=17> */
.L_x_35310:
        /* <DEDUP_REMOVED lines=13> */
.L_x_35312:
[----:B------:R-:W-:Y:S05]  /*14010*/  BSYNC.RECONVERGENT B4 ;  /* 0x0000000000047941 */ /* 0x000fea0003800200 */
.L_x_35311:
        /* <DEDUP_REMOVED lines=61> */
.L_x_35309:
[----:B------:R-:W-:Y:S05]  /*143f0*/  BSYNC.RECONVERGENT B3 ;  /* 0x0000000000037941 */ /* 0x000fea0003800200 */
.L_x_35308:
        /* <DEDUP_REMOVED lines=10> */
.L_x_35307:
[----:B------:R-:W-:Y:S05]  /*144a0*/  BSYNC.RECONVERGENT B2 ;  /* 0x0000000000027941 */ /* 0x000fea0003800200 */
.L_x_35306:
        /* <DEDUP_REMOVED lines=17> */
.L_x_35317:
        /* <DEDUP_REMOVED lines=13> */
.L_x_35319:
[----:B------:R-:W-:Y:S05]  /*14690*/  BSYNC.RECONVERGENT B4 ;  /* 0x0000000000047941 */ /* 0x000fea0003800200 */
.L_x_35318:
        /* <DEDUP_REMOVED lines=61> */
.L_x_35316:
[----:B------:R-:W-:Y:S05]  /*14a70*/  BSYNC.RECONVERGENT B3 ;  /* 0x0000000000037941 */ /* 0x000fea0003800200 */
.L_x_35315:
        /* <DEDUP_REMOVED lines=10> */
.L_x_35314:
[----:B------:R-:W-:Y:S05]  /*14b20*/  BSYNC.RECONVERGENT B2 ;  /* 0x0000000000027941 */ /* 0x000fea0003800200 */
.L_x_35313:
        /* <DEDUP_REMOVED lines=16> */
.L_x_35322:
        /* <DEDUP_REMOVED lines=13> */
.L_x_35324:
[----:B------:R-:W-:Y:S05]  /*14d00*/  BSYNC.RECONVERGENT B3 ;  /* 0x0000000000037941 */ /* 0x000fea0003800200 */
.L_x_35323:
        /* <DEDUP_REMOVED lines=61> */
.L_x_35321:
[----:B------:R-:W-:Y:S05]  /*150e0*/  BSYNC.RECONVERGENT B2 ;  /* 0x0000000000027941 */ /* 0x000fea0003800200 */
.L_x_35320:
        /* <DEDUP_REMOVED lines=10> */
.L_x_35265:
[----:B------:R-:W-:Y:S05]  /*15190*/  BSYNC.RECONVERGENT B0 ;  /* 0x0000000000007941 */ /* 0x000fea0003800200 */
.L_x_35214:
        /* <DEDUP_REMOVED lines=27> */
.L_x_35326:
[----:B------:R-:W-:Y:S05]  /*15350*/  BSYNC.RECONVERGENT B0 ;  /* 0x0000000000007941 */ /* 0x000fea0003800200 */
.L_x_35325:
[----:B------:R-:W-:Y:S01]  /*15360*/  IADD3 R179, PT, PT, R179, 0x20, RZ ;  /* 0x00000020b3b37810 */ /* 0x000fe20007ffe0ff */
[----:B------:R-:W-:-:S07]  /*15370*/  VIADD R0, R0, 0x20 ;  /* 0x0000002000007836 */ /* 0x000fce0000000000 */
.L_x_35213:
[----:B------:R-:W-:Y:S05]  /*15380*/  BSYNC.RECONVERGENT B1 ;  /* 0x0000000000017941 */ /* 0x000fea0003800200 */
.L_x_35212:
        /* <DEDUP_REMOVED lines=37> */
.L_x_35335:
        /* <DEDUP_REMOVED lines=13> */
.L_x_35337:
[----:B------:R-:W-:Y:S05]  /*156b0*/  BSYNC.RECONVERGENT B4 ;  /* 0x0000000000047941 */ /* 0x000fea0003800200 */
.L_x_35336:
        /* <DEDUP_REMOVED lines=60> */
.L_x_35334:
[----:B------:R-:W-:Y:S05]  /*15a80*/  BSYNC.RECONVERGENT B3 ;  /* 0x0000000000037941 */ /* 0x000fea0003800200 */
.L_x_35333:
        /* <DEDUP_REMOVED lines=10> */
.L_x_35332:
[----:B------:R-:W-:Y:S05]  /*15b30*/  BSYNC.RECONVERGENT B2 ;  /* 0x0000000000027941 */ /* 0x000fea0003800200 */
.L_x_35331:
        /* <DEDUP_REMOVED lines=17> */
.L_x_35342:
        /* <DEDUP_REMOVED lines=13> */
.L_x_35344:
[----:B------:R-:W-:Y:S05]  /*15d20*/  BSYNC.RECONVERGENT B4 ;  /* 0x0000000000047941 */ /* 0x000fea0003800200 */
.L_x_35343:
        /* <DEDUP_REMOVED lines=61> */
.L_x_35341:
[----:B------:R-:W-:Y:S05]  /*16100*/  BSYNC.RECONVERGENT B3 ;  /* 0x0000000000037941 */ /* 0x000fea0003800200 */
.L_x_35340:
        /* <DEDUP_REMOVED lines=10> */
.L_x_35339:
[----:B------:R-:W-:Y:S05]  /*161b0*/  BSYNC.RECONVERGENT B2 ;  /* 0x0000000000027941 */ /* 0x000fea0003800200 */
.L_x_35338:
        /* <DEDUP_REMOVED lines=17> */
.L_x_35349:
        /* <DEDUP_REMOVED lines=13> */
.L_x_35351:
[----:B------:R-:W-:Y:S05]  /*163a0*/  BSYNC.RECONVERGENT B4 ;  /* 0x0000000000047941 */ /* 0x000fea0003800200 */
.L_x_35350:
        /* <DEDUP_REMOVED lines=61> */
.L_x_35348:
[----:B------:R-:W-:Y:S05]  /*16780*/  BSYNC.RECONVERGENT B3 ;  /* 0x0000000000037941 */ /* 0x000fea0003800200 */
.L_x_35347:
        /* <DEDUP_REMOVED lines=10> */
.L_x_35346:
[----:B------:R-:W-:Y:S05]  /*16830*/  BSYNC.RECONVERGENT B2 ;  /* 0x0000000000027941 */ /* 0x000fea0003800200 */
.L_x_35345:
        /* <DEDUP_REMOVED lines=17> */
.L_x_35356:
        /* <DEDUP_REMOVED lines=13> */
.L_x_35358:
[----:B------:R-:W-:Y:S05]  /*16a20*/  BSYNC.RECONVERGENT B4 ;  /* 0x0000000000047941 */ /* 0x000fea0003800200 */
.L_x_35357:
        /* <DEDUP_REMOVED lines=61> */
.L_x_35355:
[----:B------:R-:W-:Y:S05]  /*16e00*/  BSYNC.RECONVERGENT B3 ;  /* 0x0000000000037941 */ /* 0x000fea0003800200 */
.L_x_35354:
        /* <DEDUP_REMOVED lines=10> */
.L_x_35353:
[----:B------:R-:W-:Y:S05]  /*16eb0*/  BSYNC.RECONVERGENT B2 ;  /* 0x0000000000027941 */ /* 0x000fea0003800200 */
.L_x_35352:
        /* <DEDUP_REMOVED lines=17> */
.L_x_35363:
        /* <DEDUP_REMOVED lines=13> */
.L_x_35365:
[----:B------:R-:W-:Y:S05]  /*170a0*/  BSYNC.RECONVERGENT B4 ;  /* 0x0000000000047941 */ /* 0x000fea0003800200 */
.L_x_35364:
        /* <DEDUP_REMOVED lines=61> */
.L_x_35362:
[----:B------:R-:W-:Y:S05]  /*17480*/  BSYNC.RECONVERGENT B3 ;  /* 0x0000000000037941 */ /* 0x000fea0003800200 */
.L_x_35361:
        /* <DEDUP_REMOVED lines=10> */
.L_x_35360:
[----:B------:R-:W-:Y:S05]  /*17530*/  BSYNC.RECONVERGENT B2 ;  /* 0x0000000000027941 */ /* 0x000fea0003800200 */
.L_x_35359:
        /* <DEDUP_REMOVED lines=17> */
.L_x_35370:
        /* <DEDUP_REMOVED lines=13> */
.L_x_35372:
[----:B------:R-:W-:Y:S05]  /*17720*/  BSYNC.RECONVERGENT B4 ;  /* 0x0000000000047941 */ /* 0x000fea0003800200 */
.L_x_35371:
        /* <DEDUP_REMOVED lines=61> */
.L_x_35369:
[----:B------:R-:W-:Y:S05]  /*17b00*/  BSYNC.RECONVERGENT B3 ;  /* 0x0000000000037941 */ /* 0x000fea0003800200 */
.L_x_35368:
        /* <DEDUP_REMOVED lines=10> */
.L_x_35367:
[----:B------:R-:W-:Y:S05]  /*17bb0*/  BSYNC.RECONVERGENT B2 ;  /* 0x0000000000027941 */ /* 0x000fea0003800200 */
.L_x_35366:
        /* <DEDUP_REMOVED lines=17> */
.L_x_35377:
        /* <DEDUP_REMOVED lines=13> */
.L_x_35379:
[----:B------:R-:W-:Y:S05]  /*17da0*/  BSYNC.RECONVERGENT B4 ;  /* 0x0000000000047941 */ /* 0x000fea0003800200 */
.L_x_35378:
        /* <DEDUP_REMOVED lines=61> */
.L_x_35376:
[----:B------:R-:W-:Y:S05]  /*18180*/  BSYNC.RECONVERGENT B3 ;  /* 0x0000000000037941 */ /* 0x000fea0003800200 */
.L_x_35375:
        /* <DEDUP_REMOVED lines=10> */
.L_x_35374:
[----:B------:R-:W-:Y:S05]  /*18230*/  BSYNC.RECONVERGENT B2 ;  /* 0x0000000000027941 */ /* 0x000fea0003800200 */
.L_x_35373:
        /* <DEDUP_REMOVED lines=16> */
.L_x_35383:
        /* <DEDUP_REMOVED lines=13> */
.L_x_35385:
[----:B------:R-:W-:Y:S05]  /*18410*/  BSYNC.RECONVERGENT B3 ;  /* 0x0000000000037941 */ /* 0x000fea0003800200 */
.L_x_35384:
        /* <DEDUP_REMOVED lines=61> */
.L_x_35382:
[----:B------:R-:W-:Y:S05]  /*187f0*/  BSYNC.RECONVERGENT B2 ;  /* 0x0000000000027941 */ /* 0x000fea0003800200 */
.L_x_35381:
        /* <DEDUP_REMOVED lines=11> */
.L_x_35330:
        /* <DEDUP_REMOVED lines=21> */
.L_x_35390:
        /* <DEDUP_REMOVED lines=13> */
.L_x_35392:
[----:B------:R-:W-:Y:S05]  /*18ad0*/  BSYNC.RECONVERGENT B4 ;  /* 0x0000000000047941 */ /* 0x000fea0003800200 */
.L_x_35391:
        /* <DEDUP_REMOVED lines=60> */
.L_x_35389:
[----:B------:R-:W-:Y:S05]  /*18ea0*/  BSYNC.RECONVERGENT B3 ;  /* 0x0000000000037941 */ /* 0x000fea0003800200 */
.L_x_35388:
        /* <DEDUP_REMOVED lines=10> */
.L_x_35387:
[----:B------:R-:W-:Y:S05]  /*18f50*/  BSYNC.RECONVERGENT B2 ;  /* 0x0000000000027941 */ /* 0x000fea0003800200 */
.L_x_35386:
        /* <DEDUP_REMOVED lines=17> */
.L_x_35397:
        /* <DEDUP_REMOVED lines=13> */
.L_x_35399:
[----:B------:R-:W-:Y:S05]  /*19140*/  BSYNC.RECONVERGENT B4 ;  /* 0x0000000000047941 */ /* 0x000fea0003800200 */
.L_x_35398:
        /* <DEDUP_REMOVED lines=61> */
.L_x_35396:
[----:B------:R-:W-:Y:S05]  /*19520*/  BSYNC.RECONVERGENT B3 ;  /* 0x0000000000037941 */ /* 0x000fea0003800200 */
.L_x_35395:
        /* <DEDUP_REMOVED lines=10> */
.L_x_35394:
[----:B------:R-:W-:Y:S05]  /*195d0*/  BSYNC.RECONVERGENT B2 ;  /* 0x0000000000027941 */ /* 0x000fea0003800200 */
.L_x_35393:
        /* <DEDUP_REMOVED lines=17> */
.L_x_35404:
        /* <DEDUP_REMOVED lines=13> */
.L_x_35406:
[----:B------:R-:W-:Y:S05]  /*197c0*/  BSYNC.RECONVERGENT B4 ;  /* 0x0000000000047941 */ /* 0x000fea0003800200 */
.L_x_35405:
        /* <DEDUP_REMOVED lines=61> */
.L_x_35403:
[----:B------:R-:W-:Y:S05]  /*19ba0*/  BSYNC.RECONVERGENT B3 ;  /* 0x0000000000037941 */ /* 0x000fea0003800200 */
.L_x_35402:
        /* <DEDUP_REMOVED lines=10> */
.L_x_35401:
[----:B------:R-:W-:Y:S05]  /*19c50*/  BSYNC.RECONVERGENT B2 ;  /* 0x0000000000027941 */ /* 0x000fea0003800200 */
.L_x_35400:
        /* <DEDUP_REMOVED lines=17> */
.L_x_35411:
        /* <DEDUP_REMOVED lines=13> */
.L_x_35413:
[----:B------:R-:W-:Y:S05]  /*19e40*/  BSYNC.RECONVERGENT B4 ;  /* 0x0000000000047941 */ /* 0x000fea0003800200 */
.L_x_35412:
        /* <DEDUP_REMOVED lines=61> */
.L_x_35410:
[----:B------:R-:W-:Y:S05]  /*1a220*/  BSYNC.RECONVERGENT B3 ;  /* 0x0000000000037941 */ /* 0x000fea0003800200 */
.L_x_35409:
        /* <DEDUP_REMOVED lines=10> */
.L_x_35408:
[----:B------:R-:W-:Y:S05]  /*1a2d0*/  BSYNC.RECONVERGENT B2 ;  /* 0x0000000000027941 */ /* 0x000fea0003800200 */
.L_x_35407:
        /* <DEDUP_REMOVED lines=17> */
.L_x_35418:
        /* <DEDUP_REMOVED lines=13> */
.L_x_35420:
[----:B------:R-:W-:Y:S05]  /*1a4c0*/  BSYNC.RECONVERGENT B4 ;  /* 0x0000000000047941 */ /* 0x000fea0003800200 */
.L_x_35419:
        /* <DEDUP_REMOVED lines=61> */
.L_x_35417:
[----:B------:R-:W-:Y:S05]  /*1a8a0*/  BSYNC.RECONVERGENT B3 ;  /* 0x0000000000037941 */ /* 0x000fea0003800200 */
.L_x_35416:
        /* <DEDUP_REMOVED lines=10> */
.L_x_35415:
[----:B------:R-:W-:Y:S05]  /*1a950*/  BSYNC.RECONVERGENT B2 ;  /* 0x0000000000027941 */ /* 0x000fea0003800200 */
.L_x_35414:
        /* <DEDUP_REMOVED lines=17> */
.L_x_35425:
        /* <DEDUP_REMOVED lines=13> */
.L_x_35427:
[----:B------:R-:W-:Y:S05]  /*1ab40*/  BSYNC.RECONVERGENT B4 ;  /* 0x0000000000047941 */ /* 0x000fea0003800200 */
.L_x_35426:
        /* <DEDUP_REMOVED lines=61> */
.L_x_35424:
[----:B------:R-:W-:Y:S05]  /*1af20*/  BSYNC.RECONVERGENT B3 ;  /* 0x0000000000037941 */ /* 0x000fea0003800200 */
.L_x_35423:
        /* <DEDUP_REMOVED lines=10> */
.L_x_35422:
[----:B------:R-:W-:Y:S05]  /*1afd0*/  BSYNC.RECONVERGENT B2 ;  /* 0x0000000000027941 */ /* 0x000fea0003800200 */
.L_x_35421:
        /* <DEDUP_REMOVED lines=17> */
.L_x_35432:
        /* <DEDUP_REMOVED lines=13> */
.L_x_35434:
[----:B------:R-:W-:Y:S05]  /*1b1c0*/  BSYNC.RECONVERGENT B4 ;  /* 0x0000000000047941 */ /* 0x000fea0003800200 */
.L_x_35433:
        /* <DEDUP_REMOVED lines=61> */
.L_x_35431:
[----:B------:R-:W-:Y:S05]  /*1b5a0*/  BSYNC.RECONVERGENT B3 ;  /* 0x0000000000037941 */ /* 0x000fea0003800200 */
.L_x_35430:
        /* <DEDUP_REMOVED lines=10> */
.L_x_35429:
[----:B------:R-:W-:Y:S05]  /*1b650*/  BSYNC.RECONVERGENT B2 ;  /* 0x0000000000027941 */ /* 0x000fea0003800200 */
.L_x_35428:
        /* <DEDUP_REMOVED lines=16> */
.L_x_35437:
        /* <DEDUP_REMOVED lines=13> */
.L_x_35439:
[----:B------:R-:W-:Y:S05]  /*1b830*/  BSYNC.RECONVERGENT B3 ;  /* 0x0000000000037941 */ /* 0x000fea0003800200 */
.L_x_35438:
        /* <DEDUP_REMOVED lines=61> */
.L_x_35436:
[----:B------:R-:W-:Y:S05]  /*1bc10*/  BSYNC.RECONVERGENT B2 ;  /* 0x0000000000027941 */ /* 0x000fea0003800200 */
.L_x_35435:
        /* <DEDUP_REMOVED lines=10> */
.L_x_35380:
[----:B------:R-:W-:Y:S05]  /*1bcc0*/  BSYNC.RECONVERGENT B0 ;  /* 0x0000000000007941 */ /* 0x000fea0003800200 */
.L_x_35329:
        /* <DEDUP_REMOVED lines=27> */
.L_x_35441:
[----:B------:R-:W-:Y:S05]  /*1be80*/  BSYNC.RECONVERGENT B0 ;  /* 0x0000000000007941 */ /* 0x000fea0003800200 */
.L_x_35440:
[----:B------:R-:W-:Y:S01]  /*1be90*/  IADD3 R179, PT, PT, R179, 0x20, RZ ;  /* 0x00000020b3b37810 */ /* 0x000fe20007ffe0ff */
[----:B------:R-:W-:-:S07]  /*1bea0*/  VIADD R0, R0, 0x20 ;  /* 0x0000002000007836 */ /* 0x000fce0000000000 */
.L_x_35328:
[----:B------:R-:W-:Y:S05]  /*1beb0*/  BSYNC.RECONVERGENT B1 ;  /* 0x0000000000017941 */ /* 0x000fea0003800200 */
.L_x_35327:
        /* <DEDUP_REMOVED lines=36> */
.L_x_35450:
        /* <DEDUP_REMOVED lines=13> */
.L_x_35452:
[----:B------:R-:W-:Y:S05]  /*1c1d0*/  BSYNC.RECONVERGENT B4 ;  /* 0x0000000000047941 */ /* 0x000fea0003800200 */
.L_x_35451:
        /* <DEDUP_REMOVED lines=61> */
.L_x_35449:
[----:B------:R-:W-:Y:S05]  /*1c5b0*/  BSYNC.RECONVERGENT B3 ;  /* 0x0000000000037941 */ /* 0x000fea0003800200 */
.L_x_35448:
        /* <DEDUP_REMOVED lines=10> */
.L_x_35447:
[----:B------:R-:W-:Y:S05]  /*1c660*/  BSYNC.RECONVERGENT B2 ;  /* 0x0000000000027941 */ /* 0x000fea0003800200 */
.L_x_35446:
        /* <DEDUP_REMOVED lines=17> */
.L_x_35457:
        /* <DEDUP_REMOVED lines=13> */
.L_x_35459:
[----:B------:R-:W-:Y:S05]  /*1c850*/  BSYNC.RECONVERGENT B4 ;  /* 0x0000000000047941 */ /* 0x000fea0003800200 */
.L_x_35458:
        /* <DEDUP_REMOVED lines=61> */
.L_x_35456:
[----:B------:R-:W-:Y:S05]  /*1cc30*/  BSYNC.RECONVERGENT B3 ;  /* 0x0000000000037941 */ /* 0x000fea0003800200 */
.L_x_35455:
        /* <DEDUP_REMOVED lines=10> */
.L_x_35454:
[----:B------:R-:W-:Y:S05]  /*1cce0*/  BSYNC.RECONVERGENT B2 ;  /* 0x0000000000027941 */ /* 0x000fea0003800200 */
.L_x_35453:
        /* <DEDUP_REMOVED lines=17> */
.L_x_35464:
        /* <DEDUP_REMOVED lines=13> */
.L_x_35466:
[----:B------:R-:W-:Y:S05]  /*1ced0*/  BSYNC.RECONVERGENT B4 ;  /* 0x0000000000047941 */ /* 0x000fea0003800200 */
.L_x_35465:
        /* <DEDUP_REMOVED lines=61> */
.L_x_35463:
[----:B------:R-:W-:Y:S05]  /*1d2b0*/  BSYNC.RECONVERGENT B3 ;  /* 0x0000000000037941 */ /* 0x000fea0003800200 */
.L_x_35462:
        /* <DEDUP_REMOVED lines=10> */
.L_x_35461:
[----:B------:R-:W-:Y:S05]  /*1d360*/  BSYNC.RECONVERGENT B2 ;  /* 0x0000000000027941 */ /* 0x000fea0003800200 */
.L_x_35460:
        /* <DEDUP_REMOVED lines=17> */
.L_x_35471:
        /* <DEDUP_REMOVED lines=13> */
.L_x_35473:
[----:B------:R-:W-:Y:S05]  /*1d550*/  BSYNC.RECONVERGENT B4 ;  /* 0x0000000000047941 */ /* 0x000fea0003800200 */
.L_x_35472:
        /* <DEDUP_REMOVED lines=61> */
.L_x_35470:
[----:B------:R-:W-:Y:S05]  /*1d930*/  BSYNC.RECONVERGENT B3 ;  /* 0x0000000000037941 */ /* 0x000fea0003800200 */
.L_x_35469:
        /* <DEDUP_REMOVED lines=10> */
.L_x_35468:
[----:B------:R-:W-:Y:S05]  /*1d9e0*/  BSYNC.RECONVERGENT B2 ;  /* 0x0000000000027941 */ /* 0x000fea0003800200 */
.L_x_35467:
        /* <DEDUP_REMOVED lines=17> */
.L_x_35478:
        /* <DEDUP_REMOVED lines=13> */
.L_x_35480:
[----:B------:R-:W-:Y:S05]  /*1dbd0*/  BSYNC.RECONVERGENT B4 ;  /* 0x0000000000047941 */ /* 0x000fea0003800200 */
.L_x_35479:
        /* <DEDUP_REMOVED lines=61> */
.L_x_35477:
[----:B------:R-:W-:Y:S05]  /*1dfb0*/  BSYNC.RECONVERGENT B3 ;  /* 0x0000000000037941 */ /* 0x000fea0003800200 */
.L_x_35476:
        /* <DEDUP_REMOVED lines=10> */
.L_x_35475:
[----:B------:R-:W-:Y:S05]  /*1e060*/  BSYNC.RECONVERGENT B2 ;  /* 0x0000000000027941 */ /* 0x000fea0003800200 */
.L_x_35474:
        /* <DEDUP_REMOVED lines=17> */
.L_x_35485:
        /* <DEDUP_REMOVED lines=13> */
.L_x_35487:
[----:B------:R-:W-:Y:S05]  /*1e250*/  BSYNC.RECONVERGENT B4 ;  /* 0x0000000000047941 */ /* 0x000fea0003800200 */
.L_x_35486:
[----:B------:R-:W-:Y:S01]  /*1e260*/  IMAD.WIDE.U32 R186, R184, -0x326172a9, RZ ;  /* 0xcd9e8d57b8ba7825 */ /* 0x000fe200078e00ff */
[----:B01----:R-:W-:Y:S02]  /*1e270*/  LOP3.LUT R204, R189, R175, R3, 0x96, !PT ;  /* 0x000000afbdcc7212 */ /* 0x003fe400078e9603 */
        /* <DEDUP_REMOVED lines=59> */
.L_x_35484:
[----:B------:R-:W-:Y:S05]  /*1e630*/  BSYNC.RECONVERGENT B3 ;  /* 0x0000000000037941 */ /* 0x000fea0003800200 */
.L_x_35483:
        /* <DEDUP_REMOVED lines=10> */
.L_x_35482:
[----:B------:R-:W-:Y:S05]  /*1e6e0*/  BSYNC.RECONVERGENT B2 ;  /* 0x0000000000027941 */ /* 0x000fea0003800200 */
.L_x_35481:
        /* <DEDUP_REMOVED lines=17> */
.L_x_35492:
        /* <DEDUP_REMOVED lines=13> */
.L_x_35494:
[----:B------:R-:W-:Y:S05]  /*1e8d0*/  BSYNC.RECONVERGENT B4 ;  /* 0x0000000000047941 */ /* 0x000fea0003800200 */
.L_x_35493:
        /* <DEDUP_REMOVED lines=61> */
.L_x_35491:
[----:B------:R-:W-:Y:S05]  /*1ecb0*/  BSYNC.RECONVERGENT B3 ;  /* 0x0000000000037941 */ /* 0x000fea0003800200 */
.L_x_35490:
        /* <DEDUP_REMOVED lines=10> */
.L_x_35489:
[----:B------:R-:W-:Y:S05]  /*1ed60*/  BSYNC.RECONVERGENT B2 ;  /* 0x0000000000027941 */ /* 0x000fea0003800200 */
.L_x_35488:
        /* <DEDUP_REMOVED lines=20> */
.L_x_35498:
        /* <DEDUP_REMOVED lines=13> */
.L_x_35500:
[----:B------:R-:W-:Y:S05]  /*1ef80*/  BSYNC.RECONVERGENT B3 ;  /* 0x0000000000037941 */ /* 0x000fea0003800200 */
.L_x_35499:
        /* <DEDUP_REMOVED lines=61> */
.L_x_35497:
[----:B------:R-:W-:Y:S05]  /*1f360*/  BSYNC.RECONVERGENT B2 ;  /* 0x0000000000027941 */ /* 0x000fea0003800200 */
.L_x_35496:
        /* <DEDUP_REMOVED lines=11> */
.L_x_35445:
        /* <DEDUP_REMOVED lines=21> */
.L_x_35505:
        /* <DEDUP_REMOVED lines=13> */
.L_x_35507:
[----:B------:R-:W-:Y:S05]  /*1f640*/  BSYNC.RECONVERGENT B4 ;  /* 0x0000000000047941 */ /* 0x000fea0003800200 */
.L_x_35506:
        /* <DEDUP_REMOVED lines=61> */
.L_x_35504:
[----:B------:R-:W-:Y:S05]  /*1fa20*/  BSYNC.RECONVERGENT B3 ;  /* 0x0000000000037941 */ /* 0x000fea0003800200 */
.L_x_35503:
        /* <DEDUP_REMOVED lines=10> */
.L_x_35502:
[----:B------:R-:W-:Y:S05]  /*1fad0*/  BSYNC.RECONVERGENT B2 ;  /* 0x0000000000027941 */ /* 0x000fea0003800200 */
.L_x_35501:
        /* <DEDUP_REMOVED lines=17> */
.L_x_35512:
        /* <DEDUP_REMOVED lines=13> */
.L_x_35514:
[----:B------:R-:W-:Y:S05]  /*1fcc0*/  BSYNC.RECONVERGENT B4 ;  /* 0x0000000000047941 */ /* 0x000fea0003800200 */
.L_x_35513:
        /* <DEDUP_REMOVED lines=61> */
.L_x_35511:
[----:B------:R-:W-:Y:S05]  /*200a0*/  BSYNC.RECONVERGENT B3 ;  /* 0x0000000000037941 */ /* 0x000fea0003800200 */
.L_x_35510:
        /* <DEDUP_REMOVED lines=10> */
.L_x_35509:
[----:B------:R-:W-:Y:S05]  /*20150*/  BSYNC.RECONVERGENT B2 ;  /* 0x0000000000027941 */ /* 0x000fea0003800200 */
.L_x_35508:
        /* <DEDUP_REMOVED lines=17> */
.L_x_35519:
        /* <DEDUP_REMOVED lines=13> */
.L_x_35521:
[----:B------:R-:W-:Y:S05]  /*20340*/  BSYNC.RECONVERGENT B4 ;  /* 0x0000000000047941 */ /* 0x000fea0003800200 */
.L_x_35520:
        /* <DEDUP_REMOVED lines=61> */
.L_x_35518:
[----:B------:R-:W-:Y:S05]  /*20720*/  BSYNC.RECONVERGENT B3 ;  /* 0x0000000000037941 */ /* 0x000fea0003800200 */
.L_x_35517:
        /* <DEDUP_REMOVED lines=10> */
.L_x_35516:
[----:B------:R-:W-:Y:S05]  /*207d0*/  BSYNC.RECONVERGENT B2 ;  /* 0x0000000000027941 */ /* 0x000fea0003800200 */
.L_x_35515:
        /* <DEDUP_REMOVED lines=17> */
.L_x_35526:
        /* <DEDUP_REMOVED lines=13> */
.L_x_35528:
[----:B------:R-:W-:Y:S05]  /*209c0*/  BSYNC.RECONVERGENT B4 ;  /* 0x0000000000047941 */ /* 0x000fea0003800200 */
.L_x_35527:
        /* <DEDUP_REMOVED lines=61> */
.L_x_35525:
[----:B------:R-:W-:Y:S05]  /*20da0*/  BSYNC.RECONVERGENT B3 ;  /* 0x0000000000037941 */ /* 0x000fea0003800200 */
.L_x_35524:
        /* <DEDUP_REMOVED lines=10> */
.L_x_35523:
[----:B------:R-:W-:Y:S05]  /*20e50*/  BSYNC.RECONVERGENT B2 ;  /* 0x0000000000027941 */ /* 0x000fea0003800200 */
.L_x_35522:
        /* <DEDUP_REMOVED lines=17> */
.L_x_35533:
        /* <DEDUP_REMOVED lines=13> */
.L_x_35535:
[----:B------:R-:W-:Y:S05]  /*21040*/  BSYNC.RECONVERGENT B4 ;  /* 0x0000000000047941 */ /* 0x000fea0003800200 */
.L_x_35534:
        /* <DEDUP_REMOVED lines=61> */
.L_x_35532:
[----:B------:R-:W-:Y:S05]  /*21420*/  BSYNC.RECONVERGENT B3 ;  /* 0x0000000000037941 */ /* 0x000fea0003800200 */
.L_x_35531:
        /* <DEDUP_REMOVED lines=10> */
.L_x_35530:
[----:B------:R-:W-:Y:S05]  /*214d0*/  BSYNC.RECONVERGENT B2 ;  /* 0x0000000000027941 */ /* 0x000fea0003800200 */
.L_x_35529:
        /* <DEDUP_REMOVED lines=17> */
.L_x_35540:
        /* <DEDUP_REMOVED lines=13> */
.L_x_35542:
[----:B------:R-:W-:Y:S05]  /*216c0*/  BSYNC.RECONVERGENT B4 ;  /* 0x0000000000047941 */ /* 0x000fea0003800200 */
.L_x_35541:
        /* <DEDUP_REMOVED lines=61> */
.L_x_35539:
[----:B------:R-:W-:Y:S05]  /*21aa0*/  BSYNC.RECONVERGENT B3 ;  /* 0x0000000000037941 */ /* 0x000fea0003800200 */
.L_x_35538:
        /* <DEDUP_REMOVED lines=10> */
.L_x_35537:
[----:B------:R-:W-:Y:S05]  /*21b50*/  BSYNC.RECONVERGENT B2 ;  /* 0x0000000000027941 */ /* 0x000fea0003800200 */
.L_x_35536:
        /* <DEDUP_REMOVED lines=17> */
.L_x_35547:
        /* <DEDUP_REMOVED lines=13> */
.L_x_35549:
[----:B------:R-:W-:Y:S05]  /*21d40*/  BSYNC.RECONVERGENT B4 ;  /* 0x0000000000047941 */ /* 0x000fea0003800200 */
.L_x_35548:
        /* <DEDUP_REMOVED lines=61> */
.L_x_35546:
[----:B------:R-:W-:Y:S05]  /*22120*/  BSYNC.RECONVERGENT B3 ;  /* 0x0000000000037941 */ /* 0x000fea0003800200 */
.L_x_35545:
        /* <DEDUP_REMOVED lines=10> */
.L_x_35544:
[----:B------:R-:W-:Y:S05]  /*221d0*/  BSYNC.RECONVERGENT B2 ;  /* 0x0000000000027941 */ /* 0x000fea0003800200 */
.L_x_35543:
        /* <DEDUP_REMOVED lines=20> */
.L_x_35552:
        /* <DEDUP_REMOVED lines=13> */
.L_x_35554:
[----:B------:R-:W-:Y:S05]  /*223f0*/  BSYNC.RECONVERGENT B3 ;  /* 0x0000000000037941 */ /* 0x000fea0003800200 */
.L_x_35553:
        /* <DEDUP_REMOVED lines=61> */
.L_x_35551:
[----:B------:R-:W-:Y:S05]  /*227d0*/  BSYNC.RECONVERGENT B2 ;  /* 0x0000000000027941 */ /* 0x000fea0003800200 */
.L_x_35550:
        /* <DEDUP_REMOVED lines=10> */
.L_x_35495:
[----:B------:R-:W-:Y:S05]  /*22880*/  BSYNC.RECONVERGENT B0 ;  /* 0x0000000000007941 */ /* 0x000fea0003800200 */
.L_x_35444:
        /* <DEDUP_REMOVED lines=25> */
.L_x_35443:
[----:B------:R-:W-:Y:S05]  /*22a20*/  BSYNC.RECONVERGENT B1 ;  /* 0x0000000000017941 */ /* 0x000fea0003800200 */
.L_x_35442:
        /* <DEDUP_REMOVED lines=152> */
.L_x_35578:
        /* <DEDUP_REMOVED lines=58> */
.L_x_35559:
[----:B------:R-:W-:Y:S05]  /*23750*/  BSYNC.RECONVERGENT B1 ;  /* 0x0000000000017941 */ /* 0x000fea0003800200 */
.L_x_35558:
        /* <DEDUP_REMOVED lines=35> */
.L_x_35561:
[----:B------:R-:W-:Y:S05]  /*23990*/  BSYNC.RECONVERGENT B1 ;  /* 0x0000000000017941 */ /* 0x000fea0003800200 */
.L_x_35560:
        /* <DEDUP_REMOVED lines=35> */
.L_x_35563:
[----:B------:R-:W-:Y:S05]  /*23bd0*/  BSYNC.RECONVERGENT B1 ;  /* 0x0000000000017941 */ /* 0x000fea0003800200 */
.L_x_35562:
        /* <DEDUP_REMOVED lines=35> */
.L_x_35565:
[----:B------:R-:W-:Y:S05]  /*23e10*/  BSYNC.RECONVERGENT B1 ;  /* 0x0000000000017941 */ /* 0x000fea0003800200 */
.L_x_35564:
        /* <DEDUP_REMOVED lines=32> */
.L_x_35557:
[----:B------:R-:W-:Y:S05]  /*24020*/  BSYNC.RECONVERGENT B0 ;  /* 0x0000000000007941 */ /* 0x000fea0003800200 */
.L_x_35556:
[----:B01234-:R-:W0:Y:S02]  /*24030*/  LDC.64 R176, c[0x0][0x380] ;  /* 0x0000e000ffb07b82 */ /* 0x01fe240000000a00 */
[----:B0-----:R-:W-:-:S04]  /*24040*/  LEA R182, R176, R182, 0x2 ;  /* 0x000000b6b0b67211 */ /* 0x001fc800078e10ff */
[----:B------:R-:W-:-:S13]  /*24050*/  ISETP.GE.AND P0, PT, R182, R177, PT ;  /* 0x000000b1b600720c */ /* 0x000fda0003f06270 */
[----:B------:R-:W-:Y:S05]  /*24060*/  @!P0 BRA `(.L_x_35566) ;  /* 0xfffffdd0000c8947 */ /* 0x000fea000383ffff */
[----:B------:R-:W-:Y:S05]  /*24070*/  EXIT ;  /* 0x000000000000794d */ /* 0x000fea0003800000 */
.L_x_35555:
        /* <DEDUP_REMOVED lines=8> */
.L_x_35568:
[----:B------:R-:W-:Y:S05]  /*24100*/  BSYNC B0 ;  /* 0x0000000000007941 */ /* 0x000fea0003800000 */
.L_x_35567:
        /* <DEDUP_REMOVED lines=9> */
.L_x_35569:
        /* <DEDUP_REMOVED lines=8> */
.L_x_35570:
[----:B------:R-:W-:Y:S02]  /*24220*/  IMAD.MOV.U32 R211, RZ, RZ, 0x8 ;  /* 0x00000008ffd37424 */ /* 0x000fe400078e00ff */
[----:B------:R-:W-:-:S04]  /*24230*/  IMAD.MOV.U32 R0, RZ, RZ, R205 ;  /* 0x000000ffff007224 */ /* 0x000fc800078e00cd */
[----:B------:R-:W-:-:S05]  /*24240*/  FADD.FTZ R203, R201, R0 ;  /* 0x00000000c9cb7221 */ /* 0x000fca0000010000 */
[----:B------:R-:W-:-:S07]  /*24250*/  MOV R210, R203 ;  /* 0x000000cb00d27202 */ /* 0x000fce0000000f00 */
[----:B------:R-:W-:Y:S05]  /*24260*/  WARPSYNC.COLLECTIVE R209, `(.L_x_35571) ;  /* 0x00000000d1087348 */ /* 0x000fea0003c00000 */
[----:B------:R0:W1:Y:S02]  /*24270*/  SHFL.BFLY P6, R205, R210, R211, R212 ;  /* 0x0c0000d3d2cd7389 */ /* 0x00006400000c00d4 */
[----:B01----:R-:W-:Y:S05]  /*24280*/  ENDCOLLECTIVE ;  /* 0x000000000000791b */ /* 0x003fea0003800000 */
.L_x_35571:
[----:B------:R-:W-:Y:S01]  /*24290*/  HFMA2 R211, -RZ, RZ, 0, 9.5367431640625e-07 ;  /* 0x00000010ffd37431 */ /* 0x000fe200000001ff */
[----:B------:R-:W-:-:S05]  /*242a0*/  MOV R0, R205 ;  /* 0x000000cd00007202 */ /* 0x000fca0000000f00 */
[----:B------:R-:W-:-:S04]  /*242b0*/  FADD.FTZ R204, R203, R0 ;  /* 0x00000000cbcc7221 */ /* 0x000fc80000010000 */
[----:B------:R-:W-:-:S07]  /*242c0*/  IMAD.MOV.U32 R210, RZ, RZ, R204 ;  /* 0x000000ffffd27224 */ /* 0x000fce00078e00cc */
[----:B------:R-:W-:Y:S05]  /*242d0*/  WARPSYNC.COLLECTIVE R209, `(.L_x_35572) ;  /* 0x00000000d1087348 */ /* 0x000fea0003c00000 */
[----:B------:R0:W1:Y:S02]  /*242e0*/  SHFL.BFLY P6, R205, R210, R211, R212 ;  /* 0x0c0000d3d2cd7389 */ /* 0x00006400000c00d4 */
[----:B01----:R-:W-:Y:S05]  /*242f0*/  ENDCOLLECTIVE ;  /* 0x000000000000791b */ /* 0x003fea0003800000 */
.L_x_35572:
        /* <DEDUP_REMOVED lines=88> */
.L_x_35573:
[----:B------:R-:W-:Y:S02]  /*24880*/  IMAD.MOV.U32 R211, RZ, RZ, 0x2 ;  /* 0x00000002ffd37424 */ /* 0x000fe400078e00ff */
[----:B------:R-:W-:-:S04]  /*24890*/  IMAD.MOV.U32 R201, RZ, RZ, R205 ;  /* 0x000000ffffc97224 */ /* 0x000fc800078e00cd */
[----:B------:R-:W-:-:S05]  /*248a0*/  FADD.FTZ R201, R0, R201 ;  /* 0x000000c900c97221 */ /* 0x000fca0000010000 */
[----:B------:R-:W-:-:S07]  /*248b0*/  MOV R210, R201 ;  /* 0x000000c900d27202 */ /* 0x000fce0000000f00 */
[----:B------:R-:W-:Y:S05]  /*248c0*/  WARPSYNC.COLLECTIVE R209, `(.L_x_35574) ;  /* 0x00000000d1087348 */ /* 0x000fea0003c00000 */
[----:B------:R0:W1:Y:S02]  /*248d0*/  SHFL.BFLY P6, R205, R210, R211, R212 ;  /* 0x0c0000d3d2cd7389 */ /* 0x00006400000c00d4 */
[----:B01----:R-:W-:Y:S05]  /*248e0*/  ENDCOLLECTIVE ;  /* 0x000000000000791b */ /* 0x003fea0003800000 */
.L_x_35574:
[----:B------:R-:W-:Y:S01]  /*248f0*/  HFMA2 R211, -RZ, RZ, 0, 2.384185791015625e-07 ;  /* 0x00000004ffd37431 */ /* 0x000fe200000001ff */
[----:B------:R-:W-:-:S05]  /*24900*/  MOV R200, R205 ;  /* 0x000000cd00c87202 */ /* 0x000fca0000000f00 */
[----:B------:R-:W-:-:S04]  /*24910*/  FADD.FTZ R200, R201, R200 ;  /* 0x000000c8c9c87221 */ /* 0x000fc80000010000 */
[----:B------:R-:W-:-:S07]  /*24920*/  IMAD.MOV.U32 R210, RZ, RZ, R200 ;  /* 0x000000ffffd27224 */ /* 0x000fce00078e00c8 */
[----:B------:R-:W-:Y:S05]  /*24930*/  WARPSYNC.COLLECTIVE R209, `(.L_x_35575) ;  /* 0x00000000d1087348 */ /* 0x000fea0003c00000 */
[----:B------:R0:W1:Y:S02]  /*24940*/  SHFL.BFLY P6, R205, R210, R211, R212 ;  /* 0x0c0000d3d2cd7389 */ /* 0x00006400000c00d4 */
[----:B01----:R-:W-:Y:S05]  /*24950*/  ENDCOLLECTIVE ;  /* 0x000000000000791b */ /* 0x003fea0003800000 */
.L_x_35575:
[----:B------:R-:W-:Y:S02]  /*24960*/  IMAD.MOV.U32 R211, RZ, RZ, 0x8 ;  /* 0x00000008ffd37424 */ /* 0x000fe400078e00ff */
[----:B------:R-:W-:-:S04]  /*24970*/  IMAD.MOV.U32 R203, RZ, RZ, R205 ;  /* 0x000000ffffcb7224 */ /* 0x000fc800078e00cd */
[----:B------:R-:W-:-:S05]  /*24980*/  FADD.FTZ R203, R200, R203 ;  /* 0x000000cbc8cb7221 */ /* 0x000fca0000010000 */
[----:B------:R-:W-:-:S07]  /*24990*/  MOV R210, R203 ;  /* 0x000000cb00d27202 */ /* 0x000fce0000000f00 */
[----:B------:R-:W-:Y:S05]  /*249a0*/  WARPSYNC.COLLECTIVE R209, `(.L_x_35576) ;  /* 0x00000000d1087348 */ /* 0x000fea0003c00000 */
[----:B------:R0:W1:Y:S02]  /*249b0*/  SHFL.BFLY P6, R205, R210, R211, R212 ;  /* 0x0c0000d3d2cd7389 */ /* 0x00006400000c00d4 */
[----:B01----:R-:W-:Y:S05]  /*249c0*/  ENDCOLLECTIVE ;  /* 0x000000000000791b */ /* 0x003fea0003800000 */
.L_x_35576:
[----:B------:R-:W-:Y:S01]  /*249d0*/  HFMA2 R211, -RZ, RZ, 0, 9.5367431640625e-07 ;  /* 0x00000010ffd37431 */ /* 0x000fe200000001ff */
[----:B------:R-:W-:-:S05]  /*249e0*/  MOV R204, R205 ;  /* 0x000000cd00cc7202 */ /* 0x000fca0000000f00 */
[----:B------:R-:W-:-:S04]  /*249f0*/  FADD.FTZ R204, R203, R204 ;  /* 0x000000cccbcc7221 */ /* 0x000fc80000010000 */
[----:B------:R-:W-:-:S07]  /*24a00*/  IMAD.MOV.U32 R210, RZ, RZ, R204 ;  /* 0x000000ffffd27224 */ /* 0x000fce00078e00cc */
[----:B------:R-:W-:Y:S05]  /*24a10*/  WARPSYNC.COLLECTIVE R209, `(.L_x_35577) ;  /* 0x00000000d1087348 */ /* 0x000fea0003c00000 */
[----:B------:R0:W1:Y:S02]  /*24a20*/  SHFL.BFLY P6, R205, R210, R211, R212 ;  /* 0x0c0000d3d2cd7389 */ /* 0x00006400000c00d4 */
[----:B01----:R-:W-:Y:S05]  /*24a30*/  ENDCOLLECTIVE ;  /* 0x000000000000791b */ /* 0x003fea0003800000 */
.L_x_35577:
[----:B------:R-:W-:Y:S05]  /*24a40*/  BRA `(.L_x_35578) ;  /* 0xffffffe800587947 */ /* 0x000fea000383ffff */
.L_x_35579:
        /* <DEDUP_REMOVED lines=11> */
.L_x_45894:


//--------------------- .text._ZN10layer_norm13ln_fwd_kernelINS_13Kernel_traitsIf6__halffS2_fjLj1280ELj1ELj4ELj1ELj16ENS_18Kernel_traits_baseILj1280EfS2_fS2_fjLj128EEEEELb1ELb1ELb1ELb1EEEvNS_9FwdParamsE --------------------------
	.section	.text._ZN10layer_norm13ln_fwd_kernelINS_13Kernel_traitsIf6__halffS2_fjLj1280ELj1ELj4ELj1ELj16ENS_18Kernel_traits_baseILj1280EfS2_fS2_fjLj128EEEEELb1ELb1ELb1ELb1EEEvNS_9FwdParamsE,"ax",@progbits
	.align	128
        .global         _ZN10layer_norm13ln_fwd_kernelINS_13Kernel_traitsIf6__halffS2_fjLj1280ELj1ELj4ELj1ELj16ENS_18Kernel_traits_baseILj1280EfS2_fS2_fjLj128EEEEELb1ELb1ELb1ELb1EEEvNS_9FwdParamsE
        .type           _ZN10layer_norm13ln_fwd_kernelINS_13Kernel_traitsIf6__halffS2_fjLj1280ELj1ELj4ELj1ELj16ENS_18Kernel_traits_baseILj1280EfS2_fS2_fjLj128EEEEELb1ELb1ELb1ELb1EEEvNS_9FwdParamsE,@function
        .size           _ZN10layer_norm13ln_fwd_kernelINS_13Kernel_traitsIf6__halffS2_fjLj1280ELj1ELj4ELj1ELj16ENS_18Kernel_traits_baseILj1280EfS2_fS2_fjLj128EEEEELb1ELb1ELb1ELb1EEEvNS_9FwdParamsE,(.L_x_45895 - _ZN10layer_norm13ln_fwd_kernelINS_13Kernel_traitsIf6__halffS2_fjLj1280ELj1ELj4ELj1ELj16ENS_18Kernel_traits_baseILj1280EfS2_fS2_fjLj128EEEEELb1ELb1ELb1ELb1EEEvNS_9FwdParamsE)
        .other          _ZN10layer_norm13ln_fwd_kernelINS_13Kernel_traitsIf6__halffS2_fjLj1280ELj1ELj4ELj1ELj16ENS_18Kernel_traits_baseILj1280EfS2_fS2_fjLj128EEEEELb1ELb1ELb1ELb1EEEvNS_9FwdParamsE,@"STO_CUDA_ENTRY STV_DEFAULT"
_ZN10layer_norm13ln_fwd_kernelINS_13Kernel_traitsIf6__halffS2_fjLj1280ELj1ELj4ELj1ELj16ENS_18Kernel_traits_baseILj1280EfS2_fS2_fjLj128EEEEELb1ELb1ELb1ELb1EEEvNS_9FwdParamsE:
.text._ZN10layer_norm13ln_fwd_kernelINS_13Kernel_traitsIf6__halffS2_fjLj1280ELj1ELj4ELj1ELj16ENS_18Kernel_traits_baseILj1280EfS2_fS2_fjLj128EEEEELb1ELb1ELb1ELb1EEEvNS_9FwdParamsE:
        /* <DEDUP_REMOVED lines=65> */
.L_x_35580:
        /* <DEDUP_REMOVED lines=44> */
.L_x_35581:
        /* <DEDUP_REMOVED lines=90> */
.L_x_36150:
        /* <DEDUP_REMOVED lines=51> */
.L_x_35588:
        /* <DEDUP_REMOVED lines=13> */
.L_x_35590:
[----:B------:R-:W-:Y:S05]  /*1070*/  BSYNC.RECONVERGENT B3 ;  /* 0x0000000000037941 */ /* 0x000fea0003800200 */
.L_x_35589:
        /* <DEDUP_REMOVED lines=60> */
.L_x_35587:
[----:B------:R-:W-:Y:S05]  /*1440*/  BSYNC.RECONVERGENT B2 ;  /* 0x0000000000027941 */ /* 0x000fea0003800200 */
.L_x_35586:
        /* <DEDUP_REMOVED lines=10> */
.L_x_35585:
[----:B------:R-:W-:Y:S05]  /*14f0*/  BSYNC.RECONVERGENT B1 ;  /* 0x0000000000017941 */ /* 0x000fea0003800200 */
.L_x_35584:
        /* <DEDUP_REMOVED lines=17> */
.L_x_35595:
        /* <DEDUP_REMOVED lines=13> */
.L_x_35597:
[----:B------:R-:W-:Y:S05]  /*16e0*/  BSYNC.RECONVERGENT B3 ;  /* 0x0000000000037941 */ /* 0x000fea0003800200 */
.L_x_35596:
        /* <DEDUP_REMOVED lines=55> */
[----:B------:R-:W-:Y:S02]  /*1a60*/  IMAD.MOV.U32 R182, RZ, RZ, R142 ;  /* 0x000000ffffb67224 */ /* 0x000fe400078e008e */
[----:B------:R-:W-:Y:S01]  /*1a70*/  IMAD.WIDE.U32 R140, R137, -0x2daee0ad, RZ ;  /* 0xd2511f53898c7825 */ /* 0x000fe200078e00ff */
[----:B------:R-:W-:-:S03]  /*1a80*/  MOV R137, R146 ;  /* 0x0000009200897202 */ /* 0x000fc60000000f00 */
[----:B------:R-:W-:Y:S01]  /*1a90*/  IMAD.MOV.U32 R146, RZ, RZ, R140 ;  /* 0x000000ffff927224 */ /* 0x000fe200078e008c */
[----:B------:R-:W-:Y:S01]  /*1aa0*/  LOP3.LUT R181, R181, R138, R141, 0x96, !PT ;  /* 0x0000008ab5b57212 */ /* 0x000fe200078e968d */
[----:B------:R-:W-:-:S07]  /*1ab0*/  IMAD.MOV.U32 R139, RZ, RZ, RZ ;  /* 0x000000ffff8b7224 */ /* 0x000fce00078e00ff */
.L_x_35594:
[----:B------:R-:W-:Y:S05]  /*1ac0*/  BSYNC.RECONVERGENT B2 ;  /* 0x0000000000027941 */ /* 0x000fea0003800200 */
.L_x_35593:
        /* <DEDUP_REMOVED lines=9> */
[----:B------:R-:W-:-:S07]  /*1b60*/  FFMA.FTZ R137, R138, R85, R129 ;  /* 0x000000558a897223 */ /* 0x000fce0000010081 */
.L_x_35592:
[----:B------:R-:W-:Y:S05]  /*1b70*/  BSYNC.RECONVERGENT B1 ;  /* 0x0000000000017941 */ /* 0x000fea0003800200 */
.L_x_35591:
        /* <DEDUP_REMOVED lines=17> */
.L_x_35602:
        /* <DEDUP_REMOVED lines=13> */
.L_x_35604:
[----:B------:R-:W-:Y:S05]  /*1d60*/  BSYNC.RECONVERGENT B3 ;  /* 0x0000000000037941 */ /* 0x000fea0003800200 */
.L_x_35603:
        /* <DEDUP_REMOVED lines=58> */
[----:B------:R-:W-:Y:S01]  /*2110*/  IMAD.MOV.U32 R138, RZ, RZ, R146 ;  /* 0x000000ffff8a7224 */ /* 0x000fe200078e0092 */
[----:B------:R-:W-:Y:S01]  /*2120*/  MOV R146, R140 ;  /* 0x0000008c00927202 */ /* 0x000fe20000000f00 */
[----:B------:R-:W-:-:S07]  /*2130*/  IMAD.MOV.U32 R140, RZ, RZ, RZ ;  /* 0x000000ffff8c7224 */ /* 0x000fce00078e00ff */
.L_x_35601:
[----:B------:R-:W-:Y:S05]  /*2140*/  BSYNC.RECONVERGENT B2 ;  /* 0x0000000000027941 */ /* 0x000fea0003800200 */
.L_x_35600:
        /* <DEDUP_REMOVED lines=10> */
.L_x_35599:
[----:B------:R-:W-:Y:S05]  /*21f0*/  BSYNC.RECONVERGENT B1 ;  /* 0x0000000000017941 */ /* 0x000fea0003800200 */
.L_x_35598:
        /* <DEDUP_REMOVED lines=17> */
.L_x_35609:
        /* <DEDUP_REMOVED lines=13> */
.L_x_35611:
[----:B------:R-:W-:Y:S05]  /*23e0*/  BSYNC.RECONVERGENT B3 ;  /* 0x0000000000037941 */ /* 0x000fea0003800200 */
.L_x_35610:
        /* <DEDUP_REMOVED lines=61> */
.L_x_35608:
[----:B------:R-:W-:Y:S05]  /*27c0*/  BSYNC.RECONVERGENT B2 ;  /* 0x0000000000027941 */ /* 0x000fea0003800200 */
.L_x_35607:
        /* <DEDUP_REMOVED lines=10> */
.L_x_35606:
[----:B------:R-:W-:Y:S05]  /*2870*/  BSYNC.RECONVERGENT B1 ;  /* 0x0000000000017941 */ /* 0x000fea0003800200 */
.L_x_35605:
[----:B------:R-:W-:Y:S01]  /*2880*/  BSSY.RECONVERGENT B1, `(.L_x_35612) ;  /* 0x0000067000017945 */ /* 0x000fe20003800200 */
[----:B------:R-:W-:Y:S01]  /*2890*/  IMAD.MOV.U32 R142, RZ, RZ, R141 ;  /* 0x000000ffff8e7224 */ /* 0x000fe200078e008d */
[----:B-----5:R-:W-:Y:S02]  /*28a0*/  MOV R140, R124 ;  /* 0x0000007c008c7202 */ /* 0x020fe40000000f00 */
        /* <DEDUP_REMOVED lines=14> */
.L_x_35616:
        /* <DEDUP_REMOVED lines=13> */
.L_x_35618:
[----:B------:R-:W-:Y:S05]  /*2a60*/  BSYNC.RECONVERGENT B3 ;  /* 0x0000000000037941 */ /* 0x000fea0003800200 */
.L_x_35617:
        /* <DEDUP_REMOVED lines=61> */
.L_x_35615:
[----:B------:R-:W-:Y:S05]  /*2e40*/  BSYNC.RECONVERGENT B2 ;  /* 0x0000000000027941 */ /* 0x000fea0003800200 */
.L_x_35614:
        /* <DEDUP_REMOVED lines=10> */
.L_x_35613:
[----:B------:R-:W-:Y:S05]  /*2ef0*/  BSYNC.RECONVERGENT B1 ;  /* 0x0000000000017941 */ /* 0x000fea0003800200 */
.L_x_35612:
        /* <DEDUP_REMOVED lines=17> */
.L_x_35623:
        /* <DEDUP_REMOVED lines=13> */
.L_x_35625:
[----:B------:R-:W-:Y:S05]  /*30e0*/  BSYNC.RECONVERGENT B3 ;  /* 0x0000000000037941 */ /* 0x000fea0003800200 */
.L_x_35624:
        /* <DEDUP_REMOVED lines=57> */
[----:B------:R-:W-:Y:S01]  /*3480*/  IMAD.MOV.U32 R141, RZ, RZ, R146 ;  /* 0x000000ffff8d7224 */ /* 0x000fe200078e0092 */
[----:B------:R-:W-:Y:S01]  /*3490*/  LOP3.LUT R181, R181, R142, R145, 0x96, !PT ;  /* 0x0000008eb5b57212 */ /* 0x000fe200078e9691 */
[----:B------:R-:W-:Y:S01]  /*34a0*/  IMAD.MOV.U32 R143, RZ, RZ, RZ ;  /* 0x000000ffff8f7224 */ /* 0x000fe200078e00ff */
[----:B------:R-:W-:-:S07]  /*34b0*/  MOV R146, R144 ;  /* 0x0000009000927202 */ /* 0x000fce0000000f00 */
.L_x_35622:
[----:B------:R-:W-:Y:S05]  /*34c0*/  BSYNC.RECONVERGENT B2 ;  /* 0x0000000000027941 */ /* 0x000fea0003800200 */
.L_x_35621:
        /* <DEDUP_REMOVED lines=10> */
.L_x_35620:
[----:B------:R-:W-:Y:S05]  /*3570*/  BSYNC.RECONVERGENT B1 ;  /* 0x0000000000017941 */ /* 0x000fea0003800200 */
.L_x_35619:
        /* <DEDUP_REMOVED lines=17> */
.L_x_35630:
        /* <DEDUP_REMOVED lines=13> */
.L_x_35632:
[----:B------:R-:W-:Y:S05]  /*3760*/  BSYNC.RECONVERGENT B3 ;  /* 0x0000000000037941 */ /* 0x000fea0003800200 */
.L_x_35631:
        /* <DEDUP_REMOVED lines=61> */
.L_x_35629:
[----:B------:R-:W-:Y:S05]  /*3b40*/  BSYNC.RECONVERGENT B2 ;  /* 0x0000000000027941 */ /* 0x000fea0003800200 */
.L_x_35628:
        /* <DEDUP_REMOVED lines=10> */
.L_x_35627:
[----:B------:R-:W-:Y:S05]  /*3bf0*/  BSYNC.RECONVERGENT B1 ;  /* 0x0000000000017941 */ /* 0x000fea0003800200 */
.L_x_35626:
[----:B------:R-:W-:Y:S01]  /*3c00*/  IMAD.MOV.U32 R147, RZ, RZ, R144 ;  /* 0x000000ffff937224 */ /* 0x000fe200078e0090 */
        /* <DEDUP_REMOVED lines=15> */
.L_x_35636:
        /* <DEDUP_REMOVED lines=13> */
.L_x_35638:
[----:B------:R-:W-:Y:S05]  /*3dd0*/  BSYNC.RECONVERGENT B2 ;  /* 0x0000000000027941 */ /* 0x000fea0003800200 */
.L_x_35637:
        /* <DEDUP_REMOVED lines=61> */
.L_x_35635:
[----:B------:R-:W-:Y:S05]  /*41b0*/  BSYNC.RECONVERGENT B1 ;  /* 0x0000000000017941 */ /* 0x000fea0003800200 */
.L_x_35634:
        /* <DEDUP_REMOVED lines=11> */
.L_x_35583:
        /* <DEDUP_REMOVED lines=21> */
.L_x_35643:
        /* <DEDUP_REMOVED lines=13> */
.L_x_35645:
[----:B------:R-:W-:Y:S05]  /*4490*/  BSYNC.RECONVERGENT B3 ;  /* 0x0000000000037941 */ /* 0x000fea0003800200 */
.L_x_35644:
        /* <DEDUP_REMOVED lines=60> */
.L_x_35642:
[----:B------:R-:W-:Y:S05]  /*4860*/  BSYNC.RECONVERGENT B2 ;  /* 0x0000000000027941 */ /* 0x000fea0003800200 */
.L_x_35641:
        /* <DEDUP_REMOVED lines=10> */
.L_x_35640:
[----:B------:R-:W-:Y:S05]  /*4910*/  BSYNC.RECONVERGENT B1 ;  /* 0x0000000000017941 */ /* 0x000fea0003800200 */
.L_x_35639:
        /* <DEDUP_REMOVED lines=17> */
.L_x_35650:
        /* <DEDUP_REMOVED lines=13> */
.L_x_35652:
[----:B------:R-:W-:Y:S05]  /*4b00*/  BSYNC.RECONVERGENT B3 ;  /* 0x0000000000037941 */ /* 0x000fea0003800200 */
.L_x_35651:
        /* <DEDUP_REMOVED lines=61> */
.L_x_35649:
[----:B------:R-:W-:Y:S05]  /*4ee0*/  BSYNC.RECONVERGENT B2 ;  /* 0x0000000000027941 */ /* 0x000fea0003800200 */
.L_x_35648:
        /* <DEDUP_REMOVED lines=10> */
.L_x_35647:
[----:B------:R-:W-:Y:S05]  /*4f90*/  BSYNC.RECONVERGENT B1 ;  /* 0x0000000000017941 */ /* 0x000fea0003800200 */
.L_x_35646:
        /* <DEDUP_REMOVED lines=17> */
.L_x_35657:
        /* <DEDUP_REMOVED lines=13> */
.L_x_35659:
[----:B------:R-:W-:Y:S05]  /*5180*/  BSYNC.RECONVERGENT B3 ;  /* 0x0000000000037941 */ /* 0x000fea0003800200 */
.L_x_35658:
        /* <DEDUP_REMOVED lines=61> */
.L_x_35656:
[----:B------:R-:W-:Y:S05]  /*5560*/  BSYNC.RECONVERGENT B2 ;  /* 0x0000000000027941 */ /* 0x000fea0003800200 */
.L_x_35655:
        /* <DEDUP_REMOVED lines=10> */
.L_x_35654:
[----:B------:R-:W-:Y:S05]  /*5610*/  BSYNC.RECONVERGENT B1 ;  /* 0x0000000000017941 */ /* 0x000fea0003800200 */
.L_x_35653:
        /* <DEDUP_REMOVED lines=17> */
.L_x_35664:
        /* <DEDUP_REMOVED lines=13> */
.L_x_35666:
[----:B------:R-:W-:Y:S05]  /*5800*/  BSYNC.RECONVERGENT B3 ;  /* 0x0000000000037941 */ /* 0x000fea0003800200 */
.L_x_35665:
        /* <DEDUP_REMOVED lines=61> */
.L_x_35663:
[----:B------:R-:W-:Y:S05]  /*5be0*/  BSYNC.RECONVERGENT B2 ;  /* 0x0000000000027941 */ /* 0x000fea0003800200 */
.L_x_35662:
        /* <DEDUP_REMOVED lines=10> */
.L_x_35661:
[----:B------:R-:W-:Y:S05]  /*5c90*/  BSYNC.RECONVERGENT B1 ;  /* 0x0000000000017941 */ /* 0x000fea0003800200 */
.L_x_35660:
        /* <DEDUP_REMOVED lines=17> */
.L_x_35671:
        /* <DEDUP_REMOVED lines=13> */
.L_x_35673:
[----:B------:R-:W-:Y:S05]  /*5e80*/  BSYNC.RECONVERGENT B3 ;  /* 0x0000000000037941 */ /* 0x000fea0003800200 */
.L_x_35672:
        /* <DEDUP_REMOVED lines=61> */
.L_x_35670:
[----:B------:R-:W-:Y:S05]  /*6260*/  BSYNC.RECONVERGENT B2 ;  /* 0x0000000000027941 */ /* 0x000fea0003800200 */
.L_x_35669:
        /* <DEDUP_REMOVED lines=10> */
.L_x_35668:
[----:B------:R-:W-:Y:S05]  /*6310*/  BSYNC.RECONVERGENT B1 ;  /* 0x0000000000017941 */ /* 0x000fea0003800200 */
.L_x_35667:
        /* <DEDUP_REMOVED lines=17> */
.L_x_35678:
        /* <DEDUP_REMOVED lines=13> */
.L_x_35680:
[----:B------:R-:W-:Y:S05]  /*6500*/  BSYNC.RECONVERGENT B3 ;  /* 0x0000000000037941 */ /* 0x000fea0003800200 */
.L_x_35679:
        /* <DEDUP_REMOVED lines=61> */
.L_x_35677:
[----:B------:R-:W-:Y:S05]  /*68e0*/  BSYNC.RECONVERGENT B2 ;  /* 0x0000000000027941 */ /* 0x000fea0003800200 */
.L_x_35676:
        /* <DEDUP_REMOVED lines=10> */
.L_x_35675:
[----:B------:R-:W-:Y:S05]  /*6990*/  BSYNC.RECONVERGENT B1 ;  /* 0x0000000000017941 */ /* 0x000fea0003800200 */
.L_x_35674:
        /* <DEDUP_REMOVED lines=17> */
.L_x_35685:
        /* <DEDUP_REMOVED lines=13> */
.L_x_35687:
[----:B------:R-:W-:Y:S05]  /*6b80*/  BSYNC.RECONVERGENT B3 ;  /* 0x0000000000037941 */ /* 0x000fea0003800200 */
.L_x_35686:
        /* <DEDUP_REMOVED lines=61> */
.L_x_35684:
[----:B------:R-:W-:Y:S05]  /*6f60*/  BSYNC.RECONVERGENT B2 ;  /* 0x0000000000027941 */ /* 0x000fea0003800200 */
.L_x_35683:
        /* <DEDUP_REMOVED lines=10> */
.L_x_35682:
[----:B------:R-:W-:Y:S05]  /*7010*/  BSYNC.RECONVERGENT B1 ;  /* 0x0000000000017941 */ /* 0x000fea0003800200 */
.L_x_35681:
        /* <DEDUP_REMOVED lines=16> */
.L_x_35690:
        /* <DEDUP_REMOVED lines=13> */
.L_x_35692:
[----:B------:R-:W-:Y:S05]  /*71f0*/  BSYNC.RECONVERGENT B2 ;  /* 0x0000000000027941 */ /* 0x000fea0003800200 */
.L_x_35691:
        /* <DEDUP_REMOVED lines=61> */
.L_x_35689:
[----:B------:R-:W-:Y:S05]  /*75d0*/  BSYNC.RECONVERGENT B1 ;  /* 0x0000000000017941 */ /* 0x000fea0003800200 */
.L_x_35688:
        /* <DEDUP_REMOVED lines=10> */
.L_x_35633:
[----:B------:R-:W-:Y:S05]  /*7680*/  BSYNC.RECONVERGENT B0 ;  /* 0x0000000000007941 */ /* 0x000fea0003800200 */
.L_x_35582:
        /* <DEDUP_REMOVED lines=32> */
.L_x_35694:
[----:B------:R-:W-:Y:S05]  /*7890*/  BSYNC.RECONVERGENT B0 ;  /* 0x0000000000007941 */ /* 0x000fea0003800200 */
.L_x_35693:
        /* <DEDUP_REMOVED lines=8> */
[----:B-1----:R-:W-:Y:S01]  /*7920*/  IMAD.MOV.U32 R148, RZ, RZ, R147 ;  /* 0x000000ffff947224 */ /* 0x002fe200078e0093 */
[----:B0----5:R-:W-:-:S09]  /*7930*/  MOV R144, R128 ;  /* 0x0000008000907202 */ /* 0x021fd20000000f00 */
        /* <DEDUP_REMOVED lines=17> */
.L_x_35701:
        /* <DEDUP_REMOVED lines=13> */
.L_x_35703:
[----:B------:R-:W-:Y:S05]  /*7b20*/  BSYNC.RECONVERGENT B3 ;  /* 0x0000000000037941 */ /* 0x000fea0003800200 */
.L_x_35702:
        /* <DEDUP_REMOVED lines=60> */
.L_x_35700:
[----:B------:R-:W-:Y:S05]  /*7ef0*/  BSYNC.RECONVERGENT B2 ;  /* 0x0000000000027941 */ /* 0x000fea0003800200 */
.L_x_35699:
        /* <DEDUP_REMOVED lines=10> */
.L_x_35698:
[----:B------:R-:W-:Y:S05]  /*7fa0*/  BSYNC.RECONVERGENT B1 ;  /* 0x0000000000017941 */ /* 0x000fea0003800200 */
.L_x_35697:
        /* <DEDUP_REMOVED lines=17> */
.L_x_35708:
        /* <DEDUP_REMOVED lines=13> */
.L_x_35710:
[----:B------:R-:W-:Y:S05]  /*8190*/  BSYNC.RECONVERGENT B3 ;  /* 0x0000000000037941 */ /* 0x000fea0003800200 */
.L_x_35709:
        /* <DEDUP_REMOVED lines=61> */
.L_x_35707:
[----:B------:R-:W-:Y:S05]  /*8570*/  BSYNC.RECONVERGENT B2 ;  /* 0x0000000000027941 */ /* 0x000fea0003800200 */
.L_x_35706:
        /* <DEDUP_REMOVED lines=10> */
.L_x_35705:
[----:B------:R-:W-:Y:S05]  /*8620*/  BSYNC.RECONVERGENT B1 ;  /* 0x0000000000017941 */ /* 0x000fea0003800200 */
.L_x_35704:
        /* <DEDUP_REMOVED lines=17> */
.L_x_35715:
        /* <DEDUP_REMOVED lines=13> */
.L_x_35717:
[----:B------:R-:W-:Y:S05]  /*8810*/  BSYNC.RECONVERGENT B3 ;  /* 0x0000000000037941 */ /* 0x000fea0003800200 */
.L_x_35716:
        /* <DEDUP_REMOVED lines=61> */
.L_x_35714:
[----:B------:R-:W-:Y:S05]  /*8bf0*/  BSYNC.RECONVERGENT B2 ;  /* 0x0000000000027941 */ /* 0x000fea0003800200 */
.L_x_35713:
        /* <DEDUP_REMOVED lines=10> */
.L_x_35712:
[----:B------:R-:W-:Y:S05]  /*8ca0*/  BSYNC.RECONVERGENT B1 ;  /* 0x0000000000017941 */ /* 0x000fea0003800200 */
.L_x_35711:
        /* <DEDUP_REMOVED lines=17> */
.L_x_35722:
        /* <DEDUP_REMOVED lines=13> */
.L_x_35724:
[----:B------:R-:W-:Y:S05]  /*8e90*/  BSYNC.RECONVERGENT B3 ;  /* 0x0000000000037941 */ /* 0x000fea0003800200 */
.L_x_35723:
        /* <DEDUP_REMOVED lines=61> */
.L_x_35721:
[----:B------:R-:W-:Y:S05]  /*9270*/  BSYNC.RECONVERGENT B2 ;  /* 0x0000000000027941 */ /* 0x000fea0003800200 */
.L_x_35720:
        /* <DEDUP_REMOVED lines=10> */
.L_x_35719:
[----:B------:R-:W-:Y:S05]  /*9320*/  BSYNC.RECONVERGENT B1 ;  /* 0x0000000000017941 */ /* 0x000fea0003800200 */
.L_x_35718:
        /* <DEDUP_REMOVED lines=17> */
.L_x_35729:
        /* <DEDUP_REMOVED lines=13> */
.L_x_35731:
[----:B------:R-:W-:Y:S05]  /*9510*/  BSYNC.RECONVERGENT B3 ;  /* 0x0000000000037941 */ /* 0x000fea0003800200 */
.L_x_35730:
        /* <DEDUP_REMOVED lines=61> */
.L_x_35728:
[----:B------:R-:W-:Y:S05]  /*98f0*/  BSYNC.RECONVERGENT B2 ;  /* 0x0000000000027941 */ /* 0x000fea0003800200 */
.L_x_35727:
        /* <DEDUP_REMOVED lines=10> */
.L_x_35726:
[----:B------:R-:W-:Y:S05]  /*99a0*/  BSYNC.RECONVERGENT B1 ;  /* 0x0000000000017941 */ /* 0x000fea0003800200 */
.L_x_35725:
        /* <DEDUP_REMOVED lines=17> */
.L_x_35736:
        /* <DEDUP_REMOVED lines=13> */
.L_x_35738:
[----:B------:R-:W-:Y:S05]  /*9b90*/  BSYNC.RECONVERGENT B3 ;  /* 0x0000000000037941 */ /* 0x000fea0003800200 */
.L_x_35737:
        /* <DEDUP_REMOVED lines=61> */
.L_x_35735:
[----:B------:R-:W-:Y:S05]  /*9f70*/  BSYNC.RECONVERGENT B2 ;  /* 0x0000000000027941 */ /* 0x000fea0003800200 */
.L_x_35734:
        /* <DEDUP_REMOVED lines=10> */
.L_x_35733:
[----:B------:R-:W-:Y:S05]  /*a020*/  BSYNC.RECONVERGENT B1 ;  /* 0x0000000000017941 */ /* 0x000fea0003800200 */
.L_x_35732:
        /* <DEDUP_REMOVED lines=17> */
.L_x_35743:
        /* <DEDUP_REMOVED lines=13> */
.L_x_35745:
[----:B------:R-:W-:Y:S05]  /*a210*/  BSYNC.RECONVERGENT B3 ;  /* 0x0000000000037941 */ /* 0x000fea0003800200 */
.L_x_35744:
        /* <DEDUP_REMOVED lines=61> */
.L_x_35742:
[----:B------:R-:W-:Y:S05]  /*a5f0*/  BSYNC.RECONVERGENT B2 ;  /* 0x0000000000027941 */ /* 0x000fea0003800200 */
.L_x_35741:
        /* <DEDUP_REMOVED lines=10> */
.L_x_35740:
[----:B------:R-:W-:Y:S05]  /*a6a0*/  BSYNC.RECONVERGENT B1 ;  /* 0x0000000000017941 */ /* 0x000fea0003800200 */
.L_x_35739:
        /* <DEDUP_REMOVED lines=16> */
.L_x_35749:
        /* <DEDUP_REMOVED lines=13> */
.L_x_35751:
[----:B------:R-:W-:Y:S05]  /*a880*/  BSYNC.RECONVERGENT B2 ;  /* 0x0000000000027941 */ /* 0x000fea0003800200 */
.L_x_35750:
        /* <DEDUP_REMOVED lines=61> */
.L_x_35748:
[----:B------:R-:W-:Y:S05]  /*ac60*/  BSYNC.RECONVERGENT B1 ;  /* 0x0000000000017941 */ /* 0x000fea0003800200 */
.L_x_35747:
        /* <DEDUP_REMOVED lines=11> */
.L_x_35696:
        /* <DEDUP_REMOVED lines=21> */
.L_x_35756:
        /* <DEDUP_REMOVED lines=13> */
.L_x_35758:
[----:B------:R-:W-:Y:S05]  /*af40*/  BSYNC.RECONVERGENT B3 ;  /* 0x0000000000037941 */ /* 0x000fea0003800200 */
.L_x_35757:
        /* <DEDUP_REMOVED lines=60> */
.L_x_35755:
[----:B------:R-:W-:Y:S05]  /*b310*/  BSYNC.RECONVERGENT B2 ;  /* 0x0000000000027941 */ /* 0x000fea0003800200 */
.L_x_35754:
        /* <DEDUP_REMOVED lines=10> */
.L_x_35753:
[----:B------:R-:W-:Y:S05]  /*b3c0*/  BSYNC.RECONVERGENT B1 ;  /* 0x0000000000017941 */ /* 0x000fea0003800200 */
.L_x_35752:
        /* <DEDUP_REMOVED lines=17> */
.L_x_35763:
        /* <DEDUP_REMOVED lines=13> */
.L_x_35765:
[----:B------:R-:W-:Y:S05]  /*b5b0*/  BSYNC.RECONVERGENT B3 ;  /* 0x0000000000037941 */ /* 0x000fea0003800200 */
.L_x_35764:
        /* <DEDUP_REMOVED lines=61> */
.L_x_35762:
[----:B------:R-:W-:Y:S05]  /*b990*/  BSYNC.RECONVERGENT B2 ;  /* 0x0000000000027941 */ /* 0x000fea0003800200 */
.L_x_35761:
        /* <DEDUP_REMOVED lines=10> */
.L_x_35760:
[----:B------:R-:W-:Y:S05]  /*ba40*/  BSYNC.RECONVERGENT B1 ;  /* 0x0000000000017941 */ /* 0x000fea0003800200 */
.L_x_35759:
        /* <DEDUP_REMOVED lines=17> */
.L_x_35770:
        /* <DEDUP_REMOVED lines=13> */
.L_x_35772:
[----:B------:R-:W-:Y:S05]  /*bc30*/  BSYNC.RECONVERGENT B3 ;  /* 0x0000000000037941 */ /* 0x000fea0003800200 */
.L_x_35771:
        /* <DEDUP_REMOVED lines=61> */
.L_x_35769:
[----:B------:R-:W-:Y:S05]  /*c010*/  BSYNC.RECONVERGENT B2 ;  /* 0x0000000000027941 */ /* 0x000fea0003800200 */
.L_x_35768:
        /* <DEDUP_REMOVED lines=10> */
.L_x_35767:
[----:B------:R-:W-:Y:S05]  /*c0c0*/  BSYNC.RECONVERGENT B1 ;  /* 0x0000000000017941 */ /* 0x000fea0003800200 */
.L_x_35766:
        /* <DEDUP_REMOVED lines=17> */
.L_x_35777:
        /* <DEDUP_REMOVED lines=13> */
.L_x_35779:
[----:B------:R-:W-:Y:S05]  /*c2b0*/  BSYNC.RECONVERGENT B3 ;  /* 0x0000000000037941 */ /* 0x000fea0003800200 */
.L_x_35778:
        /* <DEDUP_REMOVED lines=61> */
.L_x_35776:
[----:B------:R-:W-:Y:S05]  /*c690*/  BSYNC.RECONVERGENT B2 ;  /* 0x0000000000027941 */ /* 0x000fea0003800200 */
.L_x_35775:
        /* <DEDUP_REMOVED lines=10> */
.L_x_35774:
[----:B------:R-:W-:Y:S05]  /*c740*/  BSYNC.RECONVERGENT B1 ;  /* 0x0000000000017941 */ /* 0x000fea0003800200 */
.L_x_35773:
        /* <DEDUP_REMOVED lines=17> */
.L_x_35784:
        /* <DEDUP_REMOVED lines=13> */
.L_x_35786:
[----:B------:R-:W-:Y:S05]  /*c930*/  BSYNC.RECONVERGENT B3 ;  /* 0x0000000000037941 */ /* 0x000fea0003800200 */
.L_x_35785:
        /* <DEDUP_REMOVED lines=61> */
.L_x_35783:
[----:B------:R-:W-:Y:S05]  /*cd10*/  BSYNC.RECONVERGENT B2 ;  /* 0x0000000000027941 */ /* 0x000fea0003800200 */
.L_x_35782:
        /* <DEDUP_REMOVED lines=10> */
.L_x_35781:
[----:B------:R-:W-:Y:S05]  /*cdc0*/  BSYNC.RECONVERGENT B1 ;  /* 0x0000000000017941 */ /* 0x000fea0003800200 */
.L_x_35780:
        /* <DEDUP_REMOVED lines=17> */
.L_x_35791:
        /* <DEDUP_REMOVED lines=13> */
.L_x_35793:
[----:B------:R-:W-:Y:S05]  /*cfb0*/  BSYNC.RECONVERGENT B3 ;  /* 0x0000000000037941 */ /* 0x000fea0003800200 */
.L_x_35792:
        /* <DEDUP_REMOVED lines=61> */
.L_x_35790:
[----:B------:R-:W-:Y:S05]  /*d390*/  BSYNC.RECONVERGENT B2 ;  /* 0x0000000000027941 */ /* 0x000fea0003800200 */
.L_x_35789:
        /* <DEDUP_REMOVED lines=10> */
.L_x_35788:
[----:B------:R-:W-:Y:S05]  /*d440*/  BSYNC.RECONVERGENT B1 ;  /* 0x0000000000017941 */ /* 0x000fea0003800200 */
.L_x_35787:
        /* <DEDUP_REMOVED lines=17> */
.L_x_35798:
        /* <DEDUP_REMOVED lines=13> */
.L_x_35800:
[----:B------:R-:W-:Y:S05]  /*d630*/  BSYNC.RECONVERGENT B3 ;  /* 0x0000000000037941 */ /* 0x000fea0003800200 */
.L_x_35799:
        /* <DEDUP_REMOVED lines=61> */
.L_x_35797:
[----:B------:R-:W-:Y:S05]  /*da10*/  BSYNC.RECONVERGENT B2 ;  /* 0x0000000000027941 */ /* 0x000fea0003800200 */
.L_x_35796:
        /* <DEDUP_REMOVED lines=10> */
.L_x_35795:
[----:B------:R-:W-:Y:S05]  /*dac0*/  BSYNC.RECONVERGENT B1 ;  /* 0x0000000000017941 */ /* 0x000fea0003800200 */
.L_x_35794:
        /* <DEDUP_REMOVED lines=16> */
.L_x_35803:
        /* <DEDUP_REMOVED lines=13> */
.L_x_35805:
[----:B------:R-:W-:Y:S05]  /*dca0*/  BSYNC.RECONVERGENT B2 ;  /* 0x0000000000027941 */ /* 0x000fea0003800200 */
.L_x_35804:
        /* <DEDUP_REMOVED lines=61> */
.L_x_35802:
[----:B------:R-:W-:Y:S05]  /*e080*/  BSYNC.RECONVERGENT B1 ;  /* 0x0000000000017941 */ /* 0x000fea0003800200 */
.L_x_35801:
        /* <DEDUP_REMOVED lines=10> */
.L_x_35746:
[----:B------:R-:W-:Y:S05]  /*e130*/  BSYNC.RECONVERGENT B0 ;  /* 0x0000000000007941 */ /* 0x000fea0003800200 */
.L_x_35695:
        /* <DEDUP_REMOVED lines=33> */
.L_x_35807:
[----:B------:R-:W-:Y:S05]  /*e350*/  BSYNC.RECONVERGENT B0 ;  /* 0x0000000000007941 */ /* 0x000fea0003800200 */
.L_x_35806:
        /* <DEDUP_REMOVED lines=27> */
.L_x_35814:
        /* <DEDUP_REMOVED lines=13> */
.L_x_35816:
[----:B------:R-:W-:Y:S05]  /*e5e0*/  BSYNC.RECONVERGENT B3 ;  /* 0x0000000000037941 */ /* 0x000fea0003800200 */
.L_x_35815:
        /* <DEDUP_REMOVED lines=60> */
.L_x_35813:
[----:B------:R-:W-:Y:S05]  /*e9b0*/  BSYNC.RECONVERGENT B2 ;  /* 0x0000000000027941 */ /* 0x000fea0003800200 */
.L_x_35812:
        /* <DEDUP_REMOVED lines=10> */
.L_x_35811:
[----:B------:R-:W-:Y:S05]  /*ea60*/  BSYNC.RECONVERGENT B1 ;  /* 0x0000000000017941 */ /* 0x000fea0003800200 */
.L_x_35810:
        /* <DEDUP_REMOVED lines=17> */
.L_x_35821:
        /* <DEDUP_REMOVED lines=13> */
.L_x_35823:
[----:B------:R-:W-:Y:S05]  /*ec50*/  BSYNC.RECONVERGENT B3 ;  /* 0x0000000000037941 */ /* 0x000fea0003800200 */
.L_x_35822:
        /* <DEDUP_REMOVED lines=61> */
.L_x_35820:
[----:B------:R-:W-:Y:S05]  /*f030*/  BSYNC.RECONVERGENT B2 ;  /* 0x0000000000027941 */ /* 0x000fea0003800200 */
.L_x_35819:
        /* <DEDUP_REMOVED lines=10> */
.L_x_35818:
[----:B------:R-:W-:Y:S05]  /*f0e0*/  BSYNC.RECONVERGENT B1 ;  /* 0x0000000000017941 */ /* 0x000fea0003800200 */
.L_x_35817:
        /* <DEDUP_REMOVED lines=17> */
.L_x_35828:
        /* <DEDUP_REMOVED lines=13> */
.L_x_35830:
[----:B------:R-:W-:Y:S05]  /*f2d0*/  BSYNC.RECONVERGENT B3 ;  /* 0x0000000000037941 */ /* 0x000fea0003800200 */
.L_x_35829:
        /* <DEDUP_REMOVED lines=61> */
.L_x_35827:
[----:B------:R-:W-:Y:S05]  /*f6b0*/  BSYNC.RECONVERGENT B2 ;  /* 0x0000000000027941 */ /* 0x000fea0003800200 */
.L_x_35826:
        /* <DEDUP_REMOVED lines=10> */
.L_x_35825:
[----:B------:R-:W-:Y:S05]  /*f760*/  BSYNC.RECONVERGENT B1 ;  /* 0x0000000000017941 */ /* 0x000fea0003800200 */
.L_x_35824:
        /* <DEDUP_REMOVED lines=17> */
.L_x_35835:
        /* <DEDUP_REMOVED lines=13> */
.L_x_35837:
[----:B------:R-:W-:Y:S05]  /*f950*/  BSYNC.RECONVERGENT B3 ;  /* 0x0000000000037941 */ /* 0x000fea0003800200 */
.L_x_35836:
        /* <DEDUP_REMOVED lines=61> */
.L_x_35834:
[----:B------:R-:W-:Y:S05]  /*fd30*/  BSYNC.RECONVERGENT B2 ;  /* 0x0000000000027941 */ /* 0x000fea0003800200 */
.L_x_35833:
        /* <DEDUP_REMOVED lines=10> */
.L_x_35832:
[----:B------:R-:W-:Y:S05]  /*fde0*/  BSYNC.RECONVERGENT B1 ;  /* 0x0000000000017941 */ /* 0x000fea0003800200 */
.L_x_35831:
        /* <DEDUP_REMOVED lines=17> */
.L_x_35842:
        /* <DEDUP_REMOVED lines=13> */
.L_x_35844:
[----:B------:R-:W-:Y:S05]  /*ffd0*/  BSYNC.RECONVERGENT B3 ;  /* 0x0000000000037941 */ /* 0x000fea0003800200 */
.L_x_35843:
        /* <DEDUP_REMOVED lines=61> */
.L_x_35841:
[----:B------:R-:W-:Y:S05]  /*103b0*/  BSYNC.RECONVERGENT B2 ;  /* 0x0000000000027941 */ /* 0x000fea0003800200 */
.L_x_35840:
        /* <DEDUP_REMOVED lines=10> */
.L_x_35839:
[----:B------:R-:W-:Y:S05]  /*10460*/  BSYNC.RECONVERGENT B1 ;  /* 0x0000000000017941 */ /* 0x000fea0003800200 */
.L_x_35838:
        /* <DEDUP_REMOVED lines=17> */
.L_x_35849:
        /* <DEDUP_REMOVED lines=13> */
.L_x_35851:
[----:B------:R-:W-:Y:S05]  /*10650*/  BSYNC.RECONVERGENT B3 ;  /* 0x0000000000037941 */ /* 0x000fea0003800200 */
.L_x_35850:
        /* <DEDUP_REMOVED lines=61> */
.L_x_35848:
[----:B------:R-:W-:Y:S05]  /*10a30*/  BSYNC.RECONVERGENT B2 ;  /* 0x0000000000027941 */ /* 0x000fea0003800200 */
.L_x_35847:
        /* <DEDUP_REMOVED lines=10> */
.L_x_35846:
[----:B------:R-:W-:Y:S05]  /*10ae0*/  BSYNC.RECONVERGENT B1 ;  /* 0x0000000000017941 */ /* 0x000fea0003800200 */
.L_x_35845:
        /* <DEDUP_REMOVED lines=17> */
.L_x_35856:
        /* <DEDUP_REMOVED lines=13> */
.L_x_35858:
[----:B------:R-:W-:Y:S05]  /*10cd0*/  BSYNC.RECONVERGENT B3 ;  /* 0x0000000000037941 */ /* 0x000fea0003800200 */
.L_x_35857:
        /* <DEDUP_REMOVED lines=61> */
.L_x_35855:
[----:B------:R-:W-:Y:S05]  /*110b0*/  BSYNC.RECONVERGENT B2 ;  /* 0x0000000000027941 */ /* 0x000fea0003800200 */
.L_x_35854:
        /* <DEDUP_REMOVED lines=10> */
.L_x_35853:
[----:B------:R-:W-:Y:S05]  /*11160*/  BSYNC.RECONVERGENT B1 ;  /* 0x0000000000017941 */ /* 0x000fea0003800200 */
.L_x_35852:
        /* <DEDUP_REMOVED lines=16> */
.L_x_35862:
        /* <DEDUP_REMOVED lines=13> */
.L_x_35864:
[----:B------:R-:W-:Y:S05]  /*11340*/  BSYNC.RECONVERGENT B2 ;  /* 0x0000000000027941 */ /* 0x000fea0003800200 */
.L_x_35863:
        /* <DEDUP_REMOVED lines=61> */
.L_x_35861:
[----:B------:R-:W-:Y:S05]  /*11720*/  BSYNC.RECONVERGENT B1 ;  /* 0x0000000000017941 */ /* 0x000fea0003800200 */
.L_x_35860:
        /* <DEDUP_REMOVED lines=11> */
.L_x_35809:
        /* <DEDUP_REMOVED lines=21> */
.L_x_35869:
        /* <DEDUP_REMOVED lines=13> */
.L_x_35871:
[----:B------:R-:W-:Y:S05]  /*11a00*/  BSYNC.RECONVERGENT B3 ;  /* 0x0000000000037941 */ /* 0x000fea0003800200 */
.L_x_35870:
        /* <DEDUP_REMOVED lines=60> */
.L_x_35868:
[----:B------:R-:W-:Y:S05]  /*11dd0*/  BSYNC.RECONVERGENT B2 ;  /* 0x0000000000027941 */ /* 0x000fea0003800200 */
.L_x_35867:
        /* <DEDUP_REMOVED lines=10> */
.L_x_35866:
[----:B------:R-:W-:Y:S05]  /*11e80*/  BSYNC.RECONVERGENT B1 ;  /* 0x0000000000017941 */ /* 0x000fea0003800200 */
.L_x_35865:
        /* <DEDUP_REMOVED lines=17> */
.L_x_35876:
        /* <DEDUP_REMOVED lines=13> */
.L_x_35878:
[----:B------:R-:W-:Y:S05]  /*12070*/  BSYNC.RECONVERGENT B3 ;  /* 0x0000000000037941 */ /* 0x000fea0003800200 */
.L_x_35877:
        /* <DEDUP_REMOVED lines=61> */
.L_x_35875:
[----:B------:R-:W-:Y:S05]  /*12450*/  BSYNC.RECONVERGENT B2 ;  /* 0x0000000000027941 */ /* 0x000fea0003800200 */
.L_x_35874:
        /* <DEDUP_REMOVED lines=10> */
.L_x_35873:
[----:B------:R-:W-:Y:S05]  /*12500*/  BSYNC.RECONVERGENT B1 ;  /* 0x0000000000017941 */ /* 0x000fea0003800200 */
.L_x_35872:
        /* <DEDUP_REMOVED lines=17> */
.L_x_35883:
        /* <DEDUP_REMOVED lines=13> */
.L_x_35885:
[----:B------:R-:W-:Y:S05]  /*126f0*/  BSYNC.RECONVERGENT B3 ;  /* 0x0000000000037941 */ /* 0x000fea0003800200 */
.L_x_35884:
        /* <DEDUP_REMOVED lines=61> */
.L_x_35882:
[----:B------:R-:W-:Y:S05]  /*12ad0*/  BSYNC.RECONVERGENT B2 ;  /* 0x0000000000027941 */ /* 0x000fea0003800200 */
.L_x_35881:
        /* <DEDUP_REMOVED lines=10> */
.L_x_35880:
[----:B------:R-:W-:Y:S05]  /*12b80*/  BSYNC.RECONVERGENT B1 ;  /* 0x0000000000017941 */ /* 0x000fea0003800200 */
.L_x_35879:
        /* <DEDUP_REMOVED lines=17> */
.L_x_35890:
        /* <DEDUP_REMOVED lines=13> */
.L_x_35892:
[----:B------:R-:W-:Y:S05]  /*12d70*/  BSYNC.RECONVERGENT B3 ;  /* 0x0000000000037941 */ /* 0x000fea0003800200 */
.L_x_35891:
        /* <DEDUP_REMOVED lines=61> */
.L_x_35889:
[----:B------:R-:W-:Y:S05]  /*13150*/  BSYNC.RECONVERGENT B2 ;  /* 0x0000000000027941 */ /* 0x000fea0003800200 */
.L_x_35888:
        /* <DEDUP_REMOVED lines=10> */
.L_x_35887:
[----:B------:R-:W-:Y:S05]  /*13200*/  BSYNC.RECONVERGENT B1 ;  /* 0x0000000000017941 */ /* 0x000fea0003800200 */
.L_x_35886:
        /* <DEDUP_REMOVED lines=17> */
.L_x_35897:
        /* <DEDUP_REMOVED lines=13> */
.L_x_35899:
[----:B------:R-:W-:Y:S05]  /*133f0*/  BSYNC.RECONVERGENT B3 ;  /* 0x0000000000037941 */ /* 0x000fea0003800200 */
.L_x_35898:
        /* <DEDUP_REMOVED lines=61> */
.L_x_35896:
[----:B------:R-:W-:Y:S05]  /*137d0*/  BSYNC.RECONVERGENT B2 ;  /* 0x0000000000027941 */ /* 0x000fea0003800200 */
.L_x_35895:
        /* <DEDUP_REMOVED lines=10> */
.L_x_35894:
[----:B------:R-:W-:Y:S05]  /*13880*/  BSYNC.RECONVERGENT B1 ;  /* 0x0000000000017941 */ /* 0x000fea0003800200 */
.L_x_35893:
        /* <DEDUP_REMOVED lines=17> */
.L_x_35904:
        /* <DEDUP_REMOVED lines=13> */
.L_x_35906:
[----:B------:R-:W-:Y:S05]  /*13a70*/  BSYNC.RECONVERGENT B3 ;  /* 0x0000000000037941 */ /* 0x000fea0003800200 */
.L_x_35905:
        /* <DEDUP_REMOVED lines=61> */
.L_x_35903:
[----:B------:R-:W-:Y:S05]  /*13e50*/  BSYNC.RECONVERGENT B2 ;  /* 0x0000000000027941 */ /* 0x000fea0003800200 */
.L_x_35902:
        /* <DEDUP_REMOVED lines=10> */
.L_x_35901:
[----:B------:R-:W-:Y:S05]  /*13f00*/  BSYNC.RECONVERGENT B1 ;  /* 0x0000000000017941 */ /* 0x000fea0003800200 */
.L_x_35900:
        /* <DEDUP_REMOVED lines=17> */
.L_x_35911:
        /* <DEDUP_REMOVED lines=13> */
.L_x_35913:
[----:B------:R-:W-:Y:S05]  /*140f0*/  BSYNC.RECONVERGENT B3 ;  /* 0x0000000000037941 */ /* 0x000fea0003800200 */
.L_x_35912:
        /* <DEDUP_REMOVED lines=61> */
.L_x_35910:
[----:B------:R-:W-:Y:S05]  /*144d0*/  BSYNC.RECONVERGENT B2 ;  /* 0x0000000000027941 */ /* 0x000fea0003800200 */
.L_x_35909:
        /* <DEDUP_REMOVED lines=10> */
.L_x_35908:
[----:B------:R-:W-:Y:S05]  /*14580*/  BSYNC.RECONVERGENT B1 ;  /* 0x0000000000017941 */ /* 0x000fea0003800200 */
.L_x_35907:
        /* <DEDUP_REMOVED lines=16> */
.L_x_35916:
        /* <DEDUP_REMOVED lines=13> */
.L_x_35918:
[----:B------:R-:W-:Y:S05]  /*14760*/  BSYNC.RECONVERGENT B2 ;  /* 0x0000000000027941 */ /* 0x000fea0003800200 */
.L_x_35917:
        /* <DEDUP_REMOVED lines=61> */
.L_x_35915:
[----:B------:R-:W-:Y:S05]  /*14b40*/  BSYNC.RECONVERGENT B1 ;  /* 0x0000000000017941 */ /* 0x000fea0003800200 */
.L_x_35914:
        /* <DEDUP_REMOVED lines=10> */
.L_x_35859:
[----:B------:R-:W-:Y:S05]  /*14bf0*/  BSYNC.RECONVERGENT B0 ;  /* 0x0000000000007941 */ /* 0x000fea0003800200 */
.L_x_35808:
        /* <DEDUP_REMOVED lines=33> */
.L_x_35920:
[----:B------:R-:W-:Y:S05]  /*14e10*/  BSYNC.RECONVERGENT B0 ;  /* 0x0000000000007941 */ /* 0x000fea0003800200 */
.L_x_35919:
        /* <DEDUP_REMOVED lines=27> */
.L_x_35927:
        /* <DEDUP_REMOVED lines=13> */
.L_x_35929:
[----:B------:R-:W-:Y:S05]  /*150a0*/  BSYNC.RECONVERGENT B3 ;  /* 0x0000000000037941 */ /* 0x000fea0003800200 */
.L_x_35928:
        /* <DEDUP_REMOVED lines=60> */
.L_x_35926:
[----:B------:R-:W-:Y:S05]  /*15470*/  BSYNC.RECONVERGENT B2 ;  /* 0x0000000000027941 */ /* 0x000fea0003800200 */
.L_x_35925:
        /* <DEDUP_REMOVED lines=10> */
.L_x_35924:
[----:B------:R-:W-:Y:S05]  /*15520*/  BSYNC.RECONVERGENT B1 ;  /* 0x0000000000017941 */ /* 0x000fea0003800200 */
.L_x_35923:
        /* <DEDUP_REMOVED lines=17> */
.L_x_35934:
        /* <DEDUP_REMOVED lines=13> */
.L_x_35936:
[----:B------:R-:W-:Y:S05]  /*15710*/  BSYNC.RECONVERGENT B3 ;  /* 0x0000000000037941 */ /* 0x000fea0003800200 */
.L_x_35935:
        /* <DEDUP_REMOVED lines=61> */
.L_x_35933:
[----:B------:R-:W-:Y:S05]  /*15af0*/  BSYNC.RECONVERGENT B2 ;  /* 0x0000000000027941 */ /* 0x000fea0003800200 */
.L_x_35932:
        /* <DEDUP_REMOVED lines=10> */
.L_x_35931:
[----:B------:R-:W-:Y:S05]  /*15ba0*/  BSYNC.RECONVERGENT B1 ;  /* 0x0000000000017941 */ /* 0x000fea0003800200 */
.L_x_35930:
        /* <DEDUP_REMOVED lines=17> */
.L_x_35941:
        /* <DEDUP_REMOVED lines=13> */
.L_x_35943:
[----:B------:R-:W-:Y:S05]  /*15d90*/  BSYNC.RECONVERGENT B3 ;  /* 0x0000000000037941 */ /* 0x000fea0003800200 */
.L_x_35942:
        /* <DEDUP_REMOVED lines=61> */
.L_x_35940:
[----:B------:R-:W-:Y:S05]  /*16170*/  BSYNC.RECONVERGENT B2 ;  /* 0x0000000000027941 */ /* 0x000fea0003800200 */
.L_x_35939:
        /* <DEDUP_REMOVED lines=10> */
.L_x_35938:
[----:B------:R-:W-:Y:S05]  /*16220*/  BSYNC.RECONVERGENT B1 ;  /* 0x0000000000017941 */ /* 0x000fea0003800200 */
.L_x_35937:
        /* <DEDUP_REMOVED lines=17> */
.L_x_35948:
        /* <DEDUP_REMOVED lines=13> */
.L_x_35950:
[----:B------:R-:W-:Y:S05]  /*16410*/  BSYNC.RECONVERGENT B3 ;  /* 0x0000000000037941 */ /* 0x000fea0003800200 */
.L_x_35949:
        /* <DEDUP_REMOVED lines=61> */
.L_x_35947:
[----:B------:R-:W-:Y:S05]  /*167f0*/  BSYNC.RECONVERGENT B2 ;  /* 0x0000000000027941 */ /* 0x000fea0003800200 */
.L_x_35946:
[----:B------:R-:W-:Y:S01]  /*16800*/  I2FP.F32.U32 R163, R163 ;  /* 0x000000a300a37245 */ /* 0x000fe20000201000 */
[----:B------:R-:W-:Y:S02]  /*16810*/  HFMA2 R164, -RZ, RZ, 0.1171875, 0 ;  /* 0x2f800000ffa47431 */ /* 0x000fe400000001ff */
[----:B0-----:R-:W-:-:S03]  /*16820*/  HADD2.F32 R166, -RZ, R133.H1_H1 ;  /* 0x30000085ffa67230 */ /* 0x001fc60000004100 */
[----:B------:R-:W-:Y:S02]  /*16830*/  FFMA.FTZ R163, R163, R164, 1.1641532182693481445e-10 ;  /* 0x2f000000a3a37423 */ /* 0x000fe400000100a4 */
[----:B------:R-:W-:-:S04]  /*16840*/  FMUL.FTZ R166, R166, UR11 ;  /* 0x0000000ba6a67c20 */ /* 0x000fc80008410000 */
[----:B------:R-:W-:Y:S01]  /*16850*/  FMUL.FTZ R164, R166, UR10 ;  /* 0x0000000aa6a47c20 */ /* 0x000fe20008410000 */
[----:B------:R-:W-:-:S04]  /*16860*/  FSETP.GTU.FTZ.AND P3, PT, R163, UR8, PT ;  /* 0x00000008a3007c0b */ /* 0x000fc8000bf7c000 */
[----:B------:R-:W-:Y:S02]  /*16870*/  FSEL R164, R164, RZ, !P3 ;  /* 0x000000ffa4a47208 */ /* 0x000fe40005800000 */
[----:B------:R-:W-:-:S03]  /*16880*/  SEL R187, RZ, 0x1, P3 ;  /* 0x00000001ffbb7807 */ /* 0x000fc60001800000 */
[----:B------:R-:W-:-:S07]  /*16890*/  FFMA.FTZ R163, R164, R111, R131 ;  /* 0x0000006fa4a37223 */ /* 0x000fce0000010083 */
.L_x_35945:
[----:B------:R-:W-:Y:S05]  /*168a0*/  BSYNC.RECONVERGENT B1 ;  /* 0x0000000000017941 */ /* 0x000fea0003800200 */
.L_x_35944:
        /* <DEDUP_REMOVED lines=17> */
.L_x_35955:
        /* <DEDUP_REMOVED lines=13> */
.L_x_35957:
[----:B------:R-:W-:Y:S05]  /*16a90*/  BSYNC.RECONVERGENT B3 ;  /* 0x0000000000037941 */ /* 0x000fea0003800200 */
.L_x_35956:
        /* <DEDUP_REMOVED lines=61> */
.L_x_35954:
[----:B------:R-:W-:Y:S05]  /*16e70*/  BSYNC.RECONVERGENT B2 ;  /* 0x0000000000027941 */ /* 0x000fea0003800200 */
.L_x_35953:
        /* <DEDUP_REMOVED lines=10> */
.L_x_35952:
[----:B------:R-:W-:Y:S05]  /*16f20*/  BSYNC.RECONVERGENT B1 ;  /* 0x0000000000017941 */ /* 0x000fea0003800200 */
.L_x_35951:
        /* <DEDUP_REMOVED lines=17> */
.L_x_35962:
        /* <DEDUP_REMOVED lines=13> */
.L_x_35964:
[----:B------:R-:W-:Y:S05]  /*17110*/  BSYNC.RECONVERGENT B3 ;  /* 0x0000000000037941 */ /* 0x000fea0003800200 */
.L_x_35963:
        /* <DEDUP_REMOVED lines=61> */
.L_x_35961:
[----:B------:R-:W-:Y:S05]  /*174f0*/  BSYNC.RECONVERGENT B2 ;  /* 0x0000000000027941 */ /* 0x000fea0003800200 */
.L_x_35960:
        /* <DEDUP_REMOVED lines=10> */
.L_x_35959:
[----:B------:R-:W-:Y:S05]  /*175a0*/  BSYNC.RECONVERGENT B1 ;  /* 0x0000000000017941 */ /* 0x000fea0003800200 */
.L_x_35958:
        /* <DEDUP_REMOVED lines=17> */
.L_x_35969:
        /* <DEDUP_REMOVED lines=13> */
.L_x_35971:
[----:B------:R-:W-:Y:S05]  /*17790*/  BSYNC.RECONVERGENT B3 ;  /* 0x0000000000037941 */ /* 0x000fea0003800200 */
.L_x_35970:
        /* <DEDUP_REMOVED lines=61> */
.L_x_35968:
[----:B------:R-:W-:Y:S05]  /*17b70*/  BSYNC.RECONVERGENT B2 ;  /* 0x0000000000027941 */ /* 0x000fea0003800200 */
.L_x_35967:
        /* <DEDUP_REMOVED lines=10> */
.L_x_35966:
[----:B------:R-:W-:Y:S05]  /*17c20*/  BSYNC.RECONVERGENT B1 ;  /* 0x0000000000017941 */ /* 0x000fea0003800200 */
.L_x_35965:
        /* <DEDUP_REMOVED lines=16> */
.L_x_35975:
        /* <DEDUP_REMOVED lines=13> */
.L_x_35977:
[----:B------:R-:W-:Y:S05]  /*17e00*/  BSYNC.RECONVERGENT B2 ;  /* 0x0000000000027941 */ /* 0x000fea0003800200 */
.L_x_35976:
        /* <DEDUP_REMOVED lines=61> */
.L_x_35974:
[----:B------:R-:W-:Y:S05]  /*181e0*/  BSYNC.RECONVERGENT B1 ;  /* 0x0000000000017941 */ /* 0x000fea0003800200 */
.L_x_35973:
        /* <DEDUP_REMOVED lines=11> */
.L_x_35922:
        /* <DEDUP_REMOVED lines=21> */
.L_x_35982:
        /* <DEDUP_REMOVED lines=13> */
.L_x_35984:
[----:B------:R-:W-:Y:S05]  /*184c0*/  BSYNC.RECONVERGENT B3 ;  /* 0x0000000000037941 */ /* 0x000fea0003800200 */
.L_x_35983:
        /* <DEDUP_REMOVED lines=60> */
.L_x_35981:
[----:B------:R-:W-:Y:S05]  /*18890*/  BSYNC.RECONVERGENT B2 ;  /* 0x0000000000027941 */ /* 0x000fea0003800200 */
.L_x_35980:
        /* <DEDUP_REMOVED lines=10> */
.L_x_35979:
[----:B------:R-:W-:Y:S05]  /*18940*/  BSYNC.RECONVERGENT B1 ;  /* 0x0000000000017941 */ /* 0x000fea0003800200 */
.L_x_35978:
        /* <DEDUP_REMOVED lines=17> */
.L_x_35989:
        /* <DEDUP_REMOVED lines=13> */
.L_x_35991:
[----:B------:R-:W-:Y:S05]  /*18b30*/  BSYNC.RECONVERGENT B3 ;  /* 0x0000000000037941 */ /* 0x000fea0003800200 */
.L_x_35990:
        /* <DEDUP_REMOVED lines=61> */
.L_x_35988:
[----:B------:R-:W-:Y:S05]  /*18f10*/  BSYNC.RECONVERGENT B2 ;  /* 0x0000000000027941 */ /* 0x000fea0003800200 */
.L_x_35987:
        /* <DEDUP_REMOVED lines=10> */
.L_x_35986:
[----:B------:R-:W-:Y:S05]  /*18fc0*/  BSYNC.RECONVERGENT B1 ;  /* 0x0000000000017941 */ /* 0x000fea0003800200 */
.L_x_35985:
        /* <DEDUP_REMOVED lines=17> */
.L_x_35996:
        /* <DEDUP_REMOVED lines=13> */
.L_x_35998:
[----:B------:R-:W-:Y:S05]  /*191b0*/  BSYNC.RECONVERGENT B3 ;  /* 0x0000000000037941 */ /* 0x000fea0003800200 */
.L_x_35997:
        /* <DEDUP_REMOVED lines=61> */
.L_x_35995:
[----:B------:R-:W-:Y:S05]  /*19590*/  BSYNC.RECONVERGENT B2 ;  /* 0x0000000000027941 */ /* 0x000fea0003800200 */
.L_x_35994:
        /* <DEDUP_REMOVED lines=10> */
.L_x_35993:
[----:B------:R-:W-:Y:S05]  /*19640*/  BSYNC.RECONVERGENT B1 ;  /* 0x0000000000017941 */ /* 0x000fea0003800200 */
.L_x_35992:
        /* <DEDUP_REMOVED lines=17> */
.L_x_36003:
        /* <DEDUP_REMOVED lines=13> */
.L_x_36005:
[----:B------:R-:W-:Y:S05]  /*19830*/  BSYNC.RECONVERGENT B3 ;  /* 0x0000000000037941 */ /* 0x000fea0003800200 */
.L_x_36004:
        /* <DEDUP_REMOVED lines=61> */
.L_x_36002:
[----:B------:R-:W-:Y:S05]  /*19c10*/  BSYNC.RECONVERGENT B2 ;  /* 0x0000000000027941 */ /* 0x000fea0003800200 */
.L_x_36001:
[----:B------:R-:W-:Y:S01]  /*19c20*/  I2FP.F32.U32 R163, R163 ;  /* 0x000000a300a37245 */ /* 0x000fe20000201000 */
[----:B0----5:R-:W-:Y:S02]  /*19c30*/  HADD2.F32 R166, -RZ, R133.H1_H1 ;  /* 0x30000085ffa67230 */ /* 0x021fe40000004100 */
        /* <DEDUP_REMOVED lines=8> */
.L_x_36000:
[----:B------:R-:W-:Y:S05]  /*19cc0*/  BSYNC.RECONVERGENT B1 ;  /* 0x0000000000017941 */ /* 0x000fea0003800200 */
.L_x_35999:
        /* <DEDUP_REMOVED lines=17> */
.L_x_36010:
        /* <DEDUP_REMOVED lines=13> */
.L_x_36012:
[----:B------:R-:W-:Y:S05]  /*19eb0*/  BSYNC.RECONVERGENT B3 ;  /* 0x0000000000037941 */ /* 0x000fea0003800200 */
.L_x_36011:
        /* <DEDUP_REMOVED lines=61> */
.L_x_36009:
[----:B------:R-:W-:Y:S05]  /*1a290*/  BSYNC.RECONVERGENT B2 ;  /* 0x0000000000027941 */ /* 0x000fea0003800200 */
.L_x_36008:
        /* <DEDUP_REMOVED lines=10> */
.L_x_36007:
[----:B------:R-:W-:Y:S05]  /*1a340*/  BSYNC.RECONVERGENT B1 ;  /* 0x0000000000017941 */ /* 0x000fea0003800200 */
.L_x_36006:
        /* <DEDUP_REMOVED lines=17> */
.L_x_36017:
        /* <DEDUP_REMOVED lines=13> */
.L_x_36019:
[----:B------:R-:W-:Y:S05]  /*1a530*/  BSYNC.RECONVERGENT B3 ;  /* 0x0000000000037941 */ /* 0x000fea0003800200 */
.L_x_36018:
        /* <DEDUP_REMOVED lines=61> */
.L_x_36016:
[----:B------:R-:W-:Y:S05]  /*1a910*/  BSYNC.RECONVERGENT B2 ;  /* 0x0000000000027941 */ /* 0x000fea0003800200 */
.L_x_36015:
        /* <DEDUP_REMOVED lines=10> */
.L_x_36014:
[----:B------:R-:W-:Y:S05]  /*1a9c0*/  BSYNC.RECONVERGENT B1 ;  /* 0x0000000000017941 */ /* 0x000fea0003800200 */
.L_x_36013:
        /* <DEDUP_REMOVED lines=17> */
.L_x_36024:
        /* <DEDUP_REMOVED lines=13> */
.L_x_36026:
[----:B------:R-:W-:Y:S05]  /*1abb0*/  BSYNC.RECONVERGENT B3 ;  /* 0x0000000000037941 */ /* 0x000fea0003800200 */
.L_x_36025:
        /* <DEDUP_REMOVED lines=61> */
.L_x_36023:
[----:B------:R-:W-:Y:S05]  /*1af90*/  BSYNC.RECONVERGENT B2 ;  /* 0x0000000000027941 */ /* 0x000fea0003800200 */
.L_x_36022:
        /* <DEDUP_REMOVED lines=10> */
.L_x_36021:
[----:B------:R-:W-:Y:S05]  /*1b040*/  BSYNC.RECONVERGENT B1 ;  /* 0x0000000000017941 */ /* 0x000fea0003800200 */
.L_x_36020:
        /* <DEDUP_REMOVED lines=16> */
.L_x_36029:
        /* <DEDUP_REMOVED lines=13> */
.L_x_36031:
[----:B------:R-:W-:Y:S05]  /*1b220*/  BSYNC.RECONVERGENT B2 ;  /* 0x0000000000027941 */ /* 0x000fea0003800200 */
.L_x_36030:
        /* <DEDUP_REMOVED lines=61> */
.L_x_36028:
[----:B------:R-:W-:Y:S05]  /*1b600*/  BSYNC.RECONVERGENT B1 ;  /* 0x0000000000017941 */ /* 0x000fea0003800200 */
.L_x_36027:
        /* <DEDUP_REMOVED lines=10> */
.L_x_35972:
[----:B------:R-:W-:Y:S05]  /*1b6b0*/  BSYNC.RECONVERGENT B0 ;  /* 0x0000000000007941 */ /* 0x000fea0003800200 */
.L_x_35921:
        /* <DEDUP_REMOVED lines=33> */
.L_x_36033:
[----:B------:R-:W-:Y:S05]  /*1b8d0*/  BSYNC.RECONVERGENT B0 ;  /* 0x0000000000007941 */ /* 0x000fea0003800200 */
.L_x_36032:
        /* <DEDUP_REMOVED lines=27> */
.L_x_36040:
        /* <DEDUP_REMOVED lines=13> */
.L_x_36042:
[----:B------:R-:W-:Y:S05]  /*1bb60*/  BSYNC.RECONVERGENT B3 ;  /* 0x0000000000037941 */ /* 0x000fea0003800200 */
.L_x_36041:
        /* <DEDUP_REMOVED lines=60> */
.L_x_36039:
[----:B------:R-:W-:Y:S05]  /*1bf30*/  BSYNC.RECONVERGENT B2 ;  /* 0x0000000000027941 */ /* 0x000fea0003800200 */
.L_x_36038:
        /* <DEDUP_REMOVED lines=10> */
.L_x_36037:
[----:B------:R-:W-:Y:S05]  /*1bfe0*/  BSYNC.RECONVERGENT B1 ;  /* 0x0000000000017941 */ /* 0x000fea0003800200 */
.L_x_36036:
        /* <DEDUP_REMOVED lines=17> */
.L_x_36047:
        /* <DEDUP_REMOVED lines=13> */
.L_x_36049:
[----:B------:R-:W-:Y:S05]  /*1c1d0*/  BSYNC.RECONVERGENT B3 ;  /* 0x0000000000037941 */ /* 0x000fea0003800200 */
.L_x_36048:
        /* <DEDUP_REMOVED lines=61> */
.L_x_36046:
[----:B------:R-:W-:Y:S05]  /*1c5b0*/  BSYNC.RECONVERGENT B2 ;  /* 0x0000000000027941 */ /* 0x000fea0003800200 */
.L_x_36045:
        /* <DEDUP_REMOVED lines=10> */
.L_x_36044:
[----:B------:R-:W-:Y:S05]  /*1c660*/  BSYNC.RECONVERGENT B1 ;  /* 0x0000000000017941 */ /* 0x000fea0003800200 */
.L_x_36043:
        /* <DEDUP_REMOVED lines=17> */
.L_x_36054:
        /* <DEDUP_REMOVED lines=13> */
.L_x_36056:
[----:B------:R-:W-:Y:S05]  /*1c850*/  BSYNC.RECONVERGENT B3 ;  /* 0x0000000000037941 */ /* 0x000fea0003800200 */
.L_x_36055:
        /* <DEDUP_REMOVED lines=61> */
.L_x_36053:
[----:B------:R-:W-:Y:S05]  /*1cc30*/  BSYNC.RECONVERGENT B2 ;  /* 0x0000000000027941 */ /* 0x000fea0003800200 */
.L_x_36052:
[----:B------:R-:W-:Y:S01]  /*1cc40*/  I2FP.F32.U32 R170, R170 ;  /* 0x000000aa00aa7245 */ /* 0x000fe20000201000 */
[----:B-1----:R-:W-:Y:S02]  /*1cc50*/  HADD2.F32 R172, -RZ, R133.H0_H0 ;  /* 0x20000085ffac7230 */ /* 0x002fe40000004100 */
        /* <DEDUP_REMOVED lines=8> */
.L_x_36051:
[----:B------:R-:W-:Y:S05]  /*1cce0*/  BSYNC.RECONVERGENT B1 ;  /* 0x0000000000017941 */ /* 0x000fea0003800200 */
.L_x_36050:
        /* <DEDUP_REMOVED lines=17> */
.L_x_36061:
        /* <DEDUP_REMOVED lines=13> */
.L_x_36063:
[----:B------:R-:W-:Y:S05]  /*1ced0*/  BSYNC.RECONVERGENT B3 ;  /* 0x0000000000037941 */ /* 0x000fea0003800200 */
.L_x_36062:
        /* <DEDUP_REMOVED lines=61> */
.L_x_36060:
[----:B------:R-:W-:Y:S05]  /*1d2b0*/  BSYNC.RECONVERGENT B2 ;  /* 0x0000000000027941 */ /* 0x000fea0003800200 */
.L_x_36059:
        /* <DEDUP_REMOVED lines=10> */
.L_x_36058:
[----:B------:R-:W-:Y:S05]  /*1d360*/  BSYNC.RECONVERGENT B1 ;  /* 0x0000000000017941 */ /* 0x000fea0003800200 */
.L_x_36057:
        /* <DEDUP_REMOVED lines=17> */
.L_x_36068:
        /* <DEDUP_REMOVED lines=13> */
.L_x_36070:
[----:B------:R-:W-:Y:S05]  /*1d550*/  BSYNC.RECONVERGENT B3 ;  /* 0x0000000000037941 */ /* 0x000fea0003800200 */
.L_x_36069:
        /* <DEDUP_REMOVED lines=61> */
.L_x_36067:
[----:B------:R-:W-:Y:S05]  /*1d930*/  BSYNC.RECONVERGENT B2 ;  /* 0x0000000000027941 */ /* 0x000fea0003800200 */
.L_x_36066:
        /* <DEDUP_REMOVED lines=10> */
.L_x_36065:
[----:B------:R-:W-:Y:S05]  /*1d9e0*/  BSYNC.RECONVERGENT B1 ;  /* 0x0000000000017941 */ /* 0x000fea0003800200 */
.L_x_36064:
        /* <DEDUP_REMOVED lines=17> */
.L_x_36075:
        /* <DEDUP_REMOVED lines=13> */
.L_x_36077:
[----:B------:R-:W-:Y:S05]  /*1dbd0*/  BSYNC.RECONVERGENT B3 ;  /* 0x0000000000037941 */ /* 0x000fea0003800200 */
.L_x_36076:
        /* <DEDUP_REMOVED lines=61> */
.L_x_36074:
[----:B------:R-:W-:Y:S05]  /*1dfb0*/  BSYNC.RECONVERGENT B2 ;  /* 0x0000000000027941 */ /* 0x000fea0003800200 */
.L_x_36073:
        /* <DEDUP_REMOVED lines=10> */
.L_x_36072:
[----:B------:R-:W-:Y:S05]  /*1e060*/  BSYNC.RECONVERGENT B1 ;  /* 0x0000000000017941 */ /* 0x000fea0003800200 */
.L_x_36071:
        /* <DEDUP_REMOVED lines=17> */
.L_x_36082:
        /* <DEDUP_REMOVED lines=13> */
.L_x_36084:
[----:B------:R-:W-:Y:S05]  /*1e250*/  BSYNC.RECONVERGENT B3 ;  /* 0x0000000000037941 */ /* 0x000fea0003800200 */
.L_x_36083:
        /* <DEDUP_REMOVED lines=61> */
.L_x_36081:
[----:B------:R-:W-:Y:S05]  /*1e630*/  BSYNC.RECONVERGENT B2 ;  /* 0x0000000000027941 */ /* 0x000fea0003800200 */
.L_x_36080:
        /* <DEDUP_REMOVED lines=10> */
.L_x_36079:
[----:B------:R-:W-:Y:S05]  /*1e6e0*/  BSYNC.RECONVERGENT B1 ;  /* 0x0000000000017941 */ /* 0x000fea0003800200 */
.L_x_36078:
        /* <DEDUP_REMOVED lines=16> */
.L_x_36088:
        /* <DEDUP_REMOVED lines=13> */
.L_x_36090:
[----:B------:R-:W-:Y:S05]  /*1e8c0*/  BSYNC.RECONVERGENT B2 ;  /* 0x0000000000027941 */ /* 0x000fea0003800200 */
.L_x_36089:
        /* <DEDUP_REMOVED lines=61> */
.L_x_36087:
[----:B------:R-:W-:Y:S05]  /*1eca0*/  BSYNC.RECONVERGENT B1 ;  /* 0x0000000000017941 */ /* 0x000fea0003800200 */
.L_x_36086:
        /* <DEDUP_REMOVED lines=11> */
.L_x_36035:
        /* <DEDUP_REMOVED lines=21> */
.L_x_36095:
        /* <DEDUP_REMOVED lines=13> */
.L_x_36097:
[----:B------:R-:W-:Y:S05]  /*1ef80*/  BSYNC.RECONVERGENT B3 ;  /* 0x0000000000037941 */ /* 0x000fea0003800200 */
.L_x_36096:
        /* <DEDUP_REMOVED lines=60> */
.L_x_36094:
[----:B------:R-:W-:Y:S05]  /*1f350*/  BSYNC.RECONVERGENT B2 ;  /* 0x0000000000027941 */ /* 0x000fea0003800200 */
.L_x_36093:
        /* <DEDUP_REMOVED lines=10> */
.L_x_36092:
[----:B------:R-:W-:Y:S05]  /*1f400*/  BSYNC.RECONVERGENT B1 ;  /* 0x0000000000017941 */ /* 0x000fea0003800200 */
.L_x_36091:
        /* <DEDUP_REMOVED lines=17> */
.L_x_36102:
        /* <DEDUP_REMOVED lines=13> */
.L_x_36104:
[----:B------:R-:W-:Y:S05]  /*1f5f0*/  BSYNC.RECONVERGENT B3 ;  /* 0x0000000000037941 */ /* 0x000fea0003800200 */
.L_x_36103:
        /* <DEDUP_REMOVED lines=61> */
.L_x_36101:
[----:B------:R-:W-:Y:S05]  /*1f9d0*/  BSYNC.RECONVERGENT B2 ;  /* 0x0000000000027941 */ /* 0x000fea0003800200 */
.L_x_36100:
        /* <DEDUP_REMOVED lines=10> */
.L_x_36099:
[----:B------:R-:W-:Y:S05]  /*1fa80*/  BSYNC.RECONVERGENT B1 ;  /* 0x0000000000017941 */ /* 0x000fea0003800200 */
.L_x_36098:
        /* <DEDUP_REMOVED lines=17> */
.L_x_36109:
        /* <DEDUP_REMOVED lines=13> */
.L_x_36111:
[----:B------:R-:W-:Y:S05]  /*1fc70*/  BSYNC.RECONVERGENT B3 ;  /* 0x0000000000037941 */ /* 0x000fea0003800200 */
.L_x_36110:
        /* <DEDUP_REMOVED lines=61> */
.L_x_36108:
[----:B------:R-:W-:Y:S05]  /*20050*/  BSYNC.RECONVERGENT B2 ;  /* 0x0000000000027941 */ /* 0x000fea0003800200 */
.L_x_36107:
[----:B------:R-:W-:Y:S01]  /*20060*/  I2FP.F32.U32 R170, R170 ;  /* 0x000000aa00aa7245 */ /* 0x000fe20000201000 */
[----:B------:R-:W-:Y:S02]  /*20070*/  HFMA2 R171, -RZ, RZ, 0.1171875, 0 ;  /* 0x2f800000ffab7431 */ /* 0x000fe400000001ff */
[----:B-1---5:R-:W-:-:S03]  /*20080*/  HADD2.F32 R172, -RZ, R133.H0_H0 ;  /* 0x20000085ffac7230 */ /* 0x022fc60000004100 */
[----:B------:R-:W-:Y:S02]  /*20090*/  FFMA.FTZ R170, R170, R171, 1.1641532182693481445e-10 ;  /* 0x2f000000aaaa7423 */ /* 0x000fe400000100ab */
[----:B------:R-:W-:-:S04]  /*200a0*/  FMUL.FTZ R172, R172, UR11 ;  /* 0x0000000bacac7c20 */ /* 0x000fc80008410000 */
[----:B------:R-:W-:Y:S01]  /*200b0*/  FMUL.FTZ R171, R172, UR10 ;  /* 0x0000000aacab7c20 */ /* 0x000fe20008410000 */
[----:B------:R-:W-:-:S04]  /*200c0*/  FSETP.GTU.FTZ.AND P0, PT, R170, UR8, PT ;  /* 0x00000008aa007c0b */ /* 0x000fc8000bf1c000 */
[----:B------:R-:W-:Y:S02]  /*200d0*/  FSEL R171, R171, RZ, !P0 ;  /* 0x000000ffabab7208 */ /* 0x000fe40004000000 */
[----:B------:R-:W-:-:S03]  /*200e0*/  SEL R186, RZ, 0x1, P0 ;  /* 0x00000001ffba7807 */ /* 0x000fc60000000000 */
[----:B------:R-:W-:-:S07]  /*200f0*/  FMUL.FTZ R170, R171, R118 ;  /* 0x00000076abaa7220 */ /* 0x000fce0000410000 */
.L_x_36106:
[----:B------:R-:W-:Y:S05]  /*20100*/  BSYNC.RECONVERGENT B1 ;  /* 0x0000000000017941 */ /* 0x000fea0003800200 */
.L_x_36105:
        /* <DEDUP_REMOVED lines=17> */
.L_x_36116:
        /* <DEDUP_REMOVED lines=13> */
.L_x_36118:
[----:B------:R-:W-:Y:S05]  /*202f0*/  BSYNC.RECONVERGENT B3 ;  /* 0x0000000000037941 */ /* 0x000fea0003800200 */
.L_x_36117:
        /* <DEDUP_REMOVED lines=61> */
.L_x_36115:
[----:B------:R-:W-:Y:S05]  /*206d0*/  BSYNC.RECONVERGENT B2 ;  /* 0x0000000000027941 */ /* 0x000fea0003800200 */
.L_x_36114:
        /* <DEDUP_REMOVED lines=10> */
.L_x_36113:
[----:B------:R-:W-:Y:S05]  /*20780*/  BSYNC.RECONVERGENT B1 ;  /* 0x0000000000017941 */ /* 0x000fea0003800200 */
.L_x_36112:
        /* <DEDUP_REMOVED lines=17> */
.L_x_36123:
        /* <DEDUP_REMOVED lines=13> */
.L_x_36125:
[----:B------:R-:W-:Y:S05]  /*20970*/  BSYNC.RECONVERGENT B3 ;  /* 0x0000000000037941 */ /* 0x000fea0003800200 */
.L_x_36124:
        /* <DEDUP_REMOVED lines=61> */
.L_x_36122:
[----:B------:R-:W-:Y:S05]  /*20d50*/  BSYNC.RECONVERGENT B2 ;  /* 0x0000000000027941 */ /* 0x000fea0003800200 */
.L_x_36121:
        /* <DEDUP_REMOVED lines=10> */
.L_x_36120:
[----:B------:R-:W-:Y:S05]  /*20e00*/  BSYNC.RECONVERGENT B1 ;  /* 0x0000000000017941 */ /* 0x000fea0003800200 */
.L_x_36119:
        /* <DEDUP_REMOVED lines=17> */
.L_x_36130:
        /* <DEDUP_REMOVED lines=13> */
.L_x_36132:
[----:B------:R-:W-:Y:S05]  /*20ff0*/  BSYNC.RECONVERGENT B3 ;  /* 0x0000000000037941 */ /* 0x000fea0003800200 */
.L_x_36131:
        /* <DEDUP_REMOVED lines=61> */
.L_x_36129:
[----:B------:R-:W-:Y:S05]  /*213d0*/  BSYNC.RECONVERGENT B2 ;  /* 0x0000000000027941 */ /* 0x000fea0003800200 */
.L_x_36128:
        /* <DEDUP_REMOVED lines=10> */
.L_x_36127:
[----:B------:R-:W-:Y:S05]  /*21480*/  BSYNC.RECONVERGENT B1 ;  /* 0x0000000000017941 */ /* 0x000fea0003800200 */
.L_x_36126:
        /* <DEDUP_REMOVED lines=17> */
.L_x_36137:
        /* <DEDUP_REMOVED lines=13> */
.L_x_36139:
[----:B------:R-:W-:Y:S05]  /*21670*/  BSYNC.RECONVERGENT B3 ;  /* 0x0000000000037941 */ /* 0x000fea0003800200 */
.L_x_36138:
        /* <DEDUP_REMOVED lines=61> */
.L_x_36136:
[----:B------:R-:W-:Y:S05]  /*21a50*/  BSYNC.RECONVERGENT B2 ;  /* 0x0000000000027941 */ /* 0x000fea0003800200 */
.L_x_36135:
        /* <DEDUP_REMOVED lines=10> */
.L_x_36134:
[----:B------:R-:W-:Y:S05]  /*21b00*/  BSYNC.RECONVERGENT B1 ;  /* 0x0000000000017941 */ /* 0x000fea0003800200 */
.L_x_36133:
        /* <DEDUP_REMOVED lines=16> */
.L_x_36142:
        /* <DEDUP_REMOVED lines=13> */
.L_x_36144:
[----:B------:R-:W-:Y:S05]  /*21ce0*/  BSYNC.RECONVERGENT B2 ;  /* 0x0000000000027941 */ /* 0x000fea0003800200 */
.L_x_36143:
        /* <DEDUP_REMOVED lines=61> */
.L_x_36141:
[----:B------:R-:W-:Y:S05]  /*220c0*/  BSYNC.RECONVERGENT B1 ;  /* 0x0000000000017941 */ /* 0x000fea0003800200 */
.L_x_36140:
        /* <DEDUP_REMOVED lines=10> */
.L_x_36085:
[----:B------:R-:W-:Y:S05]  /*22170*/  BSYNC.RECONVERGENT B0 ;  /* 0x0000000000007941 */ /* 0x000fea0003800200 */
.L_x_36034:
        /* <DEDUP_REMOVED lines=66> */
.L_x_36146:
[----:B------:R-:W-:Y:S05]  /*225a0*/  BSYNC.RECONVERGENT B0 ;  /* 0x0000000000007941 */ /* 0x000fea0003800200 */
.L_x_36145:
        /* <DEDUP_REMOVED lines=104> */
.L_x_36162:
        /* <DEDUP_REMOVED lines=176> */
[----:B------:R-:W-:-:S05]  /*23730*/  F2FP.F16.F32.PACK_AB R152, R167, R168 ;  /* 0x000000a8a798723e */ /* 0x000fca00000000ff */
[----:B------:R0:W-:Y:S02]  /*23740*/  STG.E.128 desc[UR6][R164.64], R152 ;  /* 0x00000098a4007986 */ /* 0x0001e4000c101d06 */
.L_x_36149:
[----:B------:R-:W-:Y:S05]  /*23750*/  BSYNC.RECONVERGENT B0 ;  /* 0x0000000000007941 */ /* 0x000fea0003800200 */
.L_x_36148:
[----:B0-----:R-:W0:Y:S02]  /*23760*/  LDC.64 R136, c[0x0][0x380] ;  /* 0x0000e000ff887b82 */ /* 0x001e240000000a00 */
[----:B0-----:R-:W-:-:S05]  /*23770*/  IMAD R177, R136, 0x4, R177 ;  /* 0x0000000488b17824 */ /* 0x001fca00078e02b1 */
[----:B------:R-:W-:-:S13]  /*23780*/  ISETP.GE.AND P0, PT, R177, R137, PT ;  /* 0x00000089b100720c */ /* 0x000fda0003f06270 */
[----:B------:R-:W-:Y:S05]  /*23790*/  @!P0 BRA `(.L_x_36150) ;  /* 0xfffffdd400348947 */ /* 0x000fea000383ffff */
[----:B------:R-:W-:Y:S05]  /*237a0*/  EXIT ;  /* 0x000000000000794d */ /* 0x000fea0003800000 */
.L_x_36147:
        /* <DEDUP_REMOVED lines=8> */
.L_x_36152:
[----:B------:R-:W-:Y:S05]  /*23830*/  BSYNC B0 ;  /* 0x0000000000007941 */ /* 0x000fea0003800000 */
.L_x_36151:
        /* <DEDUP_REMOVED lines=9> */
.L_x_36153:
[----:B------:R-:W-:Y:S02]  /*238d0*/  IMAD.MOV.U32 R206, RZ, RZ, 0x4 ;  /* 0x00000004ffce7424 */ /* 0x000fe400078e00ff */
[----:B------:R-:W-:-:S04]  /*238e0*/  IMAD.MOV.U32 R195, RZ, RZ, R205 ;  /* 0x000000ffffc37224 */ /* 0x000fc800078e00cd */
[----:B------:R-:W-:-:S05]  /*238f0*/  FADD.FTZ R199, R198, R195 ;  /* 0x000000c3c6c77221 */ /* 0x000fca0000010000 */
[----:B------:R-:W-:-:S07]  /*23900*/  MOV R207, R199 ;  /* 0x000000c700cf7202 */ /* 0x000fce0000000f00 */
[----:B------:R-:W-:Y:S05]  /*23910*/  WARPSYNC.COLLECTIVE R204, `(.L_x_36154) ;  /* 0x00000000cc087348 */ /* 0x000fea0003c00000 */
[----:B------:R0:W1:Y:S02]  /*23920*/  SHFL.BFLY P1, R205, R207, R206, R209 ;  /* 0x0c0000cecfcd7389 */ /* 0x00006400000200d1 */
[----:B01----:R-:W-:Y:S05]  /*23930*/  ENDCOLLECTIVE ;  /* 0x000000000000791b */ /* 0x003fea0003800000 */
.L_x_36154:
[----:B------:R-:W-:Y:S01]  /*23940*/  HFMA2 R206, -RZ, RZ, 0, 4.76837158203125e-07 ;  /* 0x00000008ffce7431 */ /* 0x000fe200000001ff */
[----:B------:R-:W-:-:S05]  /*23950*/  MOV R194, R205 ;  /* 0x000000cd00c27202 */ /* 0x000fca0000000f00 */
[----:B------:R-:W-:-:S04]  /*23960*/  FADD.FTZ R202, R199, R194 ;  /* 0x000000c2c7ca7221 */ /* 0x000fc80000010000 */
[----:B------:R-:W-:-:S07]  /*23970*/  IMAD.MOV.U32 R207, RZ, RZ, R202 ;  /* 0x000000ffffcf7224 */ /* 0x000fce00078e00ca */
[----:B------:R-:W-:Y:S05]  /*23980*/  WARPSYNC.COLLECTIVE R204, `(.L_x_36155) ;  /* 0x00000000cc087348 */ /* 0x000fea0003c00000 */
[----:B------:R0:W1:Y:S02]  /*23990*/  SHFL.BFLY P1, R205, R207, R206, R209 ;  /* 0x0c0000cecfcd7389 */ /* 0x00006400000200d1 */
[----:B01----:R-:W-:Y:S05]  /*239a0*/  ENDCOLLECTIVE ;  /* 0x000000000000791b */ /* 0x003fea0003800000 */
.L_x_36155:
        /* <DEDUP_REMOVED lines=8> */
.L_x_36156:
        /* <DEDUP_REMOVED lines=88> */
.L_x_36157:
[----:B------:R-:W-:Y:S02]  /*23fb0*/  IMAD.MOV.U32 R206, RZ, RZ, 0x2 ;  /* 0x00000002ffce7424 */ /* 0x000fe400078e00ff */
[----:B------:R-:W-:-:S04]  /*23fc0*/  IMAD.MOV.U32 R199, RZ, RZ, R205 ;  /* 0x000000ffffc77224 */ /* 0x000fc800078e00cd */
[----:B------:R-:W-:-:S05]  /*23fd0*/  FADD.FTZ R199, R0, R199 ;  /* 0x000000c700c77221 */ /* 0x000fca0000010000 */
[----:B------:R-:W-:-:S07]  /*23fe0*/  MOV R207, R199 ;  /* 0x000000c700cf7202 */ /* 0x000fce0000000f00 */
[----:B------:R-:W-:Y:S05]  /*23ff0*/  WARPSYNC.COLLECTIVE R204, `(.L_x_36158) ;  /* 0x00000000cc087348 */ /* 0x000fea0003c00000 */
[----:B------:R0:W1:Y:S02]  /*24000*/  SHFL.BFLY P1, R205, R207, R206, R209 ;  /* 0x0c0000cecfcd7389 */ /* 0x00006400000200d1 */
[----:B01----:R-:W-:Y:S05]  /*24010*/  ENDCOLLECTIVE ;  /* 0x000000000000791b */ /* 0x003fea0003800000 */
.L_x_36158:
[----:B------:R-:W-:Y:S01]  /*24020*/  HFMA2 R206, -RZ, RZ, 0, 2.384185791015625e-07 ;  /* 0x00000004ffce7431 */ /* 0x000fe200000001ff */
[----:B------:R-:W-:-:S05]  /*24030*/  MOV R198, R205 ;  /* 0x000000cd00c67202 */ /* 0x000fca0000000f00 */
[----:B------:R-:W-:-:S04]  /*24040*/  FADD.FTZ R198, R199, R198 ;  /* 0x000000c6c7c67221 */ /* 0x000fc80000010000 */
[----:B------:R-:W-:-:S07]  /*24050*/  IMAD.MOV.U32 R207, RZ, RZ, R198 ;  /* 0x000000ffffcf7224 */ /* 0x000fce00078e00c6 */
[----:B------:R-:W-:Y:S05]  /*24060*/  WARPSYNC.COLLECTIVE R204, `(.L_x_36159) ;  /* 0x00000000cc087348 */ /* 0x000fea0003c00000 */
[----:B------:R0:W1:Y:S02]  /*24070*/  SHFL.BFLY P1, R205, R207, R206, R209 ;  /* 0x0c0000cecfcd7389 */ /* 0x00006400000200d1 */
[----:B01----:R-:W-:Y:S05]  /*24080*/  ENDCOLLECTIVE ;  /* 0x000000000000791b */ /* 0x003fea0003800000 */
.L_x_36159:
[----:B------:R-:W-:Y:S02]  /*24090*/  IMAD.MOV.U32 R206, RZ, RZ, 0x8 ;  /* 0x00000008ffce7424 */ /* 0x000fe400078e00ff */
[----:B------:R-:W-:-:S04]  /*240a0*/  IMAD.MOV.U32 R203, RZ, RZ, R205 ;  /* 0x000000ffffcb7224 */ /* 0x000fc800078e00cd */
[----:B------:R-:W-:-:S05]  /*240b0*/  FADD.FTZ R203, R198, R203 ;  /* 0x000000cbc6cb7221 */ /* 0x000fca0000010000 */
[----:B------:R-:W-:-:S07]  /*240c0*/  MOV R207, R203 ;  /* 0x000000cb00cf7202 */ /* 0x000fce0000000f00 */
[----:B------:R-:W-:Y:S05]  /*240d0*/  WARPSYNC.COLLECTIVE R204, `(.L_x_36160) ;  /* 0x00000000cc087348 */ /* 0x000fea0003c00000 */
[----:B------:R0:W1:Y:S02]  /*240e0*/  SHFL.BFLY P1, R205, R207, R206, R209 ;  /* 0x0c0000cecfcd7389 */ /* 0x00006400000200d1 */
[----:B01----:R-:W-:Y:S05]  /*240f0*/  ENDCOLLECTIVE ;  /* 0x000000000000791b */ /* 0x003fea0003800000 */
.L_x_36160:
[----:B------:R-:W-:Y:S01]  /*24100*/  HFMA2 R206, -RZ, RZ, 0, 9.5367431640625e-07 ;  /* 0x00000010ffce7431 */ /* 0x000fe200000001ff */
[----:B------:R-:W-:-:S05]  /*24110*/  MOV R202, R205 ;  /* 0x000000cd00ca7202 */ /* 0x000fca0000000f00 */
[----:B------:R-:W-:-:S04]  /*24120*/  FADD.FTZ R202, R203, R202 ;  /* 0x000000cacbca7221 */ /* 0x000fc80000010000 */
[----:B------:R-:W-:-:S07]  /*24130*/  IMAD.MOV.U32 R207, RZ, RZ, R202 ;  /* 0x000000ffffcf7224 */ /* 0x000fce00078e00ca */
[----:B------:R-:W-:Y:S05]  /*24140*/  WARPSYNC.COLLECTIVE R204, `(.L_x_36161) ;  /* 0x00000000cc087348 */ /* 0x000fea0003c00000 */
[----:B------:R0:W1:Y:S02]  /*24150*/  SHFL.BFLY P1, R205, R207, R206, R209 ;  /* 0x0c0000cecfcd7389 */ /* 0x00006400000200d1 */
[----:B01----:R-:W-:Y:S05]  /*24160*/  ENDCOLLECTIVE ;  /* 0x000000000000791b */ /* 0x003fea0003800000 */
.L_x_36161:
[----:B------:R-:W-:Y:S05]  /*24170*/  BRA `(.L_x_36162) ;  /* 0xffffffe800ac7947 */ /* 0x000fea000383ffff */
.L_x_36163:
        /* <DEDUP_REMOVED lines=16> */
.L_x_45895:


//--------------------- .text._ZN10layer_norm13ln_fwd_kernelINS_13Kernel_traitsI6__halfffffjLj1280ELj1ELj4ELj1ELj16ENS_18Kernel_traits_baseILj1280ES2_ffffjLj128EEEEELb0ELb0ELb0ELb0EEEvNS_9FwdParamsE --------------------------
	.section	.text._ZN10layer_norm13ln_fwd_kernelINS_13Kernel_traitsI6__halfffffjLj1280ELj1ELj4ELj1ELj16ENS_18Kernel_traits_baseILj1280ES2_ffffjLj128EEEEELb0ELb0ELb0ELb0EEEvNS_9FwdParamsE,"ax",@progbits
	.align	128
        .global         _ZN10layer_norm13ln_fwd_kernelINS_13Kernel_traitsI6__halfffffjLj1280ELj1ELj4ELj1ELj16ENS_18Kernel_traits_baseILj1280ES2_ffffjLj128EEEEELb0ELb0ELb0ELb0EEEvNS_9FwdParamsE
        .type           _ZN10layer_norm13ln_fwd_kernelINS_13Kernel_traitsI6__halfffffjLj1280ELj1ELj4ELj1ELj16ENS_18Kernel_traits_baseILj1280ES2_ffffjLj128EEEEELb0ELb0ELb0ELb0EEEvNS_9FwdParamsE,@function
        .size           _ZN10layer_norm13ln_fwd_kernelINS_13Kernel_traitsI6__halfffffjLj1280ELj1ELj4ELj1ELj16ENS_18Kernel_traits_baseILj1280ES2_ffffjLj128EEEEELb0ELb0ELb0ELb0EEEvNS_9FwdParamsE,(.L_x_45896 - _ZN10layer_norm13ln_fwd_kernelINS_13Kernel_traitsI6__halfffffjLj1280ELj1ELj4ELj1ELj16ENS_18Kernel_traits_baseILj1280ES2_ffffjLj128EEEEELb0ELb0ELb0ELb0EEEvNS_9FwdParamsE)
        .other          _ZN10layer_norm13ln_fwd_kernelINS_13Kernel_traitsI6__halfffffjLj1280ELj1ELj4ELj1ELj16ENS_18Kernel_traits_baseILj1280ES2_ffffjLj128EEEEELb0ELb0ELb0ELb0EEEvNS_9FwdParamsE,@"STO_CUDA_ENTRY STV_DEFAULT"
_ZN10layer_norm13ln_fwd_kernelINS_13Kernel_traitsI6__halfffffjLj1280ELj1ELj4ELj1ELj16ENS_18Kernel_traits_baseILj1280ES2_ffffjLj128EEEEELb0ELb0ELb0ELb0EEEvNS_9FwdParamsE:
.text._ZN10layer_norm13ln_fwd_kernelINS_13Kernel_traitsI6__halfffffjLj1280ELj1ELj4ELj1ELj16ENS_18Kernel_traits_baseILj1280ES2_ffffjLj128EEEEELb0ELb0ELb0ELb0EEEvNS_9FwdParamsE:
        /* <DEDUP_REMOVED lines=21> */
[C---:B------:R-:W-:Y:S02]  /*0150*/  ISETP.GE.U32.AND P1, PT, R0.reuse, 0x80, PT ;  /* 0x000000800000780c */ /* 0x040fe40003f26070 */
[C---:B------:R-:W-:Y:S02]  /*0160*/  ISETP.GE.U32.AND P2, PT, R0.reuse, 0xa0, PT ;  /* 0x000000a00000780c */ /* 0x040fe40003f46070 */
[----:B------:R-:W-:-:S03]  /*0170*/  ISETP.GE.U32.AND P3, PT, R0, 0xc0, PT ;  /* 0x000000c00000780c */ /* 0x000fc60003f66070 */
[----:B------:R-:W0:Y:S08]  /*0180*/  @P5 LDC.64 R4, c[0x0][0x3d0] ;  /* 0x0000f400ff045b82 */ /* 0x000e300000000a00 */
[----:B------:R-:W1:Y:S08]  /*0190*/  @P5 LDC.64 R42, c[0x0][0x438] ;  /* 0x00010e00ff2a5b82 */ /* 0x000e700000000a00 */
[----:B------:R-:W2:Y:S08]  /*01a0*/  @P6 LDC.64 R44, c[0x0][0x3d0] ;  /* 0x0000f400ff2c6b82 */ /* 0x000eb00000000a00 */
[----:B------:R-:W3:Y:S01]  /*01b0*/  @P6 LDC.64 R46, c[0x0][0x438] ;  /* 0x00010e00ff2e6b82 */ /* 0x000ee20000000a00 */
[----:B0-----:R-:W-:Y:S01]  /*01c0*/  @P5 IMAD.WIDE.U32 R4, R3, 0x8, R4 ;  /* 0x0000000803045825 */ /* 0x001fe200078e0004 */
[----:B------:R-:W-:-:S04]  /*01d0*/  ISETP.GE.U32.AND P4, PT, R0, 0xe0, PT ;  /* 0x000000e00000780c */ /* 0x000fc80003f86070 */
[----:B------:R0:W5:Y:S02]  /*01e0*/  @P5 LDG.E.64 R6, desc[UR6][R4.64] ;  /* 0x0000000604065981 */ /* 0x000164000c1e1b00 */
[----:B------:R-:W4:Y:S01]  /*01f0*/  @P0 LDC.64 R48, c[0x0][0x3d0] ;  /* 0x0000f400ff300b82 */ /* 0x000f220000000a00 */
[C---:B-1----:R-:W-:Y:S01]  /*0200*/  @P5 IMAD.WIDE.U32 R42, R3.reuse, 0x8, R42 ;  /* 0x00000008032a5825 */ /* 0x042fe200078e002a */
[----:B------:R-:W-:-:S04]  /*0210*/  @P5 LOP3.LUT R3, R3, 0x20, RZ, 0xfc, !PT ;  /* 0x0000002003035812 */ /* 0x000fc800078efcff */
[----:B------:R-:W5:Y:S02]  /*0220*/  @P5 LD.E.64 R38, desc[UR6][R42.64] ;  /* 0x000000062a265980 */ /* 0x000f64000c101b00 */
[----:B------:R-:W1:Y:S01]  /*0230*/  @P0 LDC.64 R50, c[0x0][0x438] ;  /* 0x00010e00ff320b82 */ /* 0x000e620000000a00 */
[----:B--2---:R-:W-:-:S05]  /*0240*/  @P6 IMAD.WIDE.U32 R44, R3, 0x8, R44 ;  /* 0x00000008032c6825 */ /* 0x004fca00078e002c */
[----:B------:R2:W5:Y:S02]  /*0250*/  @P6 LDG.E.64 R8, desc[UR6][R44.64] ;  /* 0x000000062c086981 */ /* 0x000564000c1e1b00 */
[----:B------:R-:W2:Y:S01]  /*0260*/  @P1 LDC.64 R52, c[0x0][0x3d0] ;  /* 0x0000f400ff341b82 */ /* 0x000ea20000000a00 */
[----:B---3--:R-:W-:-:S07]  /*0270*/  @P6 IMAD.WIDE.U32 R46, R3, 0x8, R46 ;  /* 0x00000008032e6825 */ /* 0x008fce00078e002e */
[----:B------:R-:W3:Y:S01]  /*0280*/  @P1 LDC.64 R54, c[0x0][0x438] ;  /* 0x00010e00ff361b82 */ /* 0x000ee20000000a00 */
[----:B------:R3:W5:Y:S01]  /*0290*/  @P6 LD.E.64 R36, desc[UR6][R46.64] ;  /* 0x000000062e246980 */ /* 0x000762000c101b00 */
[----:B------:R-:W-:-:S06]  /*02a0*/  @P6 IADD3 R3, PT, PT, R3, 0x20, RZ ;  /* 0x0000002003036810 */ /* 0x000fcc0007ffe0ff */
[----:B------:R-:W3:Y:S01]  /*02b0*/  @P2 LDC.64 R56, c[0x0][0x3d0] ;  /* 0x0000f400ff382b82 */ /* 0x000ee20000000a00 */
[----:B------:R-:W-:-:S07]  /*02c0*/  ISETP.GE.U32.AND P6, PT, R0, 0x100, PT ;  /* 0x000001000000780c */ /* 0x000fce0003fc6070 */
[----:B------:R-:W3:Y:S01]  /*02d0*/  @P2 LDC.64 R58, c[0x0][0x438] ;  /* 0x00010e00ff3a2b82 */ /* 0x000ee20000000a00 */
[----:B------:R-:W-:Y:S01]  /*02e0*/  ISETP.GE.U32.AND P5, PT, R0, 0x120, PT ;  /* 0x000001200000780c */ /* 0x000fe20003fa6070 */
[----:B----4-:R-:W-:-:S06]  /*02f0*/  @P0 IMAD.WIDE.U32 R48, R3, 0x8, R48 ;  /* 0x0000000803300825 */ /* 0x010fcc00078e0030 */
[----:B0-----:R-:W0:Y:S01]  /*0300*/  @P3 LDC.64 R4, c[0x0][0x3d0] ;  /* 0x0000f400ff043b82 */ /* 0x001e220000000a00 */
[----:B-1----:R-:W-:-:S07]  /*0310*/  @P0 IMAD.WIDE.U32 R50, R3, 0x8, R50 ;  /* 0x0000000803320825 */ /* 0x002fce00078e0032 */
[----:B------:R-:W1:Y:S01]  /*0320*/  @P3 LDC.64 R60, c[0x0][0x438] ;  /* 0x00010e00ff3c3b82 */ /* 0x000e620000000a00 */
[----:B------:R-:W-:Y:S01]  /*0330*/  @P0 IADD3 R3, PT, PT, R3, 0x20, RZ ;  /* 0x0000002003030810 */ /* 0x000fe20007ffe0ff */
[----:B------:R4:W5:Y:S06]  /*0340*/  @P0 LDG.E.64 R10, desc[UR6][R48.64] ;  /* 0x00000006300a0981 */ /* 0x00096c000c1e1b00 */
[----:B--2---:R-:W2:Y:S01]  /*0350*/  @P4 LDC.64 R44, c[0x0][0x3d0] ;  /* 0x0000f400ff2c4b82 */ /* 0x004ea20000000a00 */
[C---:B------:R-:W-:Y:S01]  /*0360*/  @P1 IMAD.WIDE.U32 R52, R3.reuse, 0x8, R52 ;  /* 0x0000000803341825 */ /* 0x040fe200078e0034 */
[----:B------:R4:W5:Y:S06]  /*0370*/  @P0 LD.E.64 R34, desc[UR6][R50.64] ;  /* 0x0000000632220980 */ /* 0x00096c000c101b00 */
[----:B------:R-:W4:Y:S01]  /*0380*/  @P4 LDC.64 R42, c[0x0][0x438] ;  /* 0x00010e00ff2a4b82 */ /* 0x000f220000000a00 */
[C---:B---3--:R-:W-:Y:S01]  /*0390*/  @P1 IMAD.WIDE.U32 R54, R3.reuse, 0x8, R54 ;  /* 0x0000000803361825 */ /* 0x048fe200078e0036 */
[----:B------:R-:W-:Y:S01]  /*03a0*/  @P1 IADD3 R3, PT, PT, R3, 0x20, RZ ;  /* 0x0000002003031810 */ /* 0x000fe20007ffe0ff */
[----:B------:R3:W5:Y:S05]  /*03b0*/  @P1 LDG.E.64 R12, desc[UR6][R52.64] ;  /* 0x00000006340c1981 */ /* 0x00076a000c1e1b00 */
[----:B------:R-:W3:Y:S01]  /*03c0*/  @P6 LDC.64 R46, c[0x0][0x3d0] ;  /* 0x0000f400ff2e6b82 */ /* 0x000ee20000000a00 */
[C---:B------:R-:W-:Y:S01]  /*03d0*/  @P2 IMAD.WIDE.U32 R56, R3.reuse, 0x8, R56 ;  /* 0x0000000803382825 */ /* 0x040fe200078e0038 */
[----:B------:R0:W5:Y:S06]  /*03e0*/  @P1 LD.E.64 R32, desc[UR6][R54.64] ;  /* 0x0000000636201980 */ /* 0x00016c000c101b00 */
[----:B------:R-:W3:Y:S01]  /*03f0*/  @P6 LDC.64 R62, c[0x0][0x438] ;  /* 0x00010e00ff3e6b82 */ /* 0x000ee20000000a00 */
[C---:B------:R-:W-:Y:S01]  /*0400*/  @P2 IMAD.WIDE.U32 R58, R3.reuse, 0x8, R58 ;  /* 0x00000008033a2825 */ /* 0x040fe200078e003a */
[----:B------:R-:W-:Y:S01]  /*0410*/  @P2 IADD3 R3, PT, PT, R3, 0x20, RZ ;  /* 0x0000002003032810 */ /* 0x000fe20007ffe0ff */
[----:B------:R1:W5:Y:S05]  /*0420*/  @P2 LDG.E.64 R14, desc[UR6][R56.64] ;  /* 0x00000006380e2981 */ /* 0x00036a000c1e1b00 */
[----:B------:R-:W3:Y:S01]  /*0430*/  @P5 LDC.64 R64, c[0x0][0x3d0] ;  /* 0x0000f400ff405b82 */ /* 0x000ee20000000a00 */
[C---:B0-----:R-:W-:Y:S01]  /*0440*/  @P3 IMAD.WIDE.U32 R4, R3.reuse, 0x8, R4 ;  /* 0x0000000803043825 */ /* 0x041fe200078e0004 */
[----:B------:R0:W5:Y:S06]  /*0450*/  @P2 LD.E.64 R30, desc[UR6][R58.64] ;  /* 0x000000063a1e2980 */ /* 0x00016c000c101b00 */
[----:B------:R-:W0:Y:S01]  /*0460*/  @P5 LDC.64 R66, c[0x0][0x438] ;  /* 0x00010e00ff425b82 */ /* 0x000e220000000a00 */
[C---:B-1----:R-:W-:Y:S01]  /*0470*/  @P3 IMAD.WIDE.U32 R60, R3.reuse, 0x8, R60 ;  /* 0x00000008033c3825 */ /* 0x042fe200078e003c */
[----:B------:R-:W-:Y:S01]  /*0480*/  @P3 IADD3 R3, PT, PT, R3, 0x20, RZ ;  /* 0x0000002003033810 */ /* 0x000fe20007ffe0ff */
[----:B------:R1:W5:Y:S04]  /*0490*/  @P3 LDG.E.64 R16, desc[UR6][R4.64] ;  /* 0x0000000604103981 */ /* 0x000368000c1e1b00 */
[C---:B--2---:R-:W-:Y:S01]  /*04a0*/  @P4 IMAD.WIDE.U32 R44, R3.reuse, 0x8, R44 ;  /* 0x00000008032c4825 */ /* 0x044fe200078e002c */
[----:B------:R1:W5:Y:S03]  /*04b0*/  @P3 LD.E.64 R28, desc[UR6][R60.64] ;  /* 0x000000063c1c3980 */ /* 0x000366000c101b00 */
[C---:B----4-:R-:W-:Y:S01]  /*04c0*/  @P4 IMAD.WIDE.U32 R42, R3.reuse, 0x8, R42 ;  /* 0x00000008032a4825 */ /* 0x050fe200078e002a */
[----:B------:R-:W-:Y:S01]  /*04d0*/  @P4 IADD3 R3, PT, PT, R3, 0x20, RZ ;  /* 0x0000002003034810 */ /* 0x000fe20007ffe0ff */
[----:B------:R1:W5:Y:S04]  /*04e0*/  @P4 LDG.E.64 R18, desc[UR6][R44.64] ;  /* 0x000000062c124981 */ /* 0x000368000c1e1b00 */
[C---:B---3--:R-:W-:Y:S01]  /*04f0*/  @P6 IMAD.WIDE.U32 R46, R3.reuse, 0x8, R46 ;  /* 0x00000008032e6825 */ /* 0x048fe200078e002e */
[----:B------:R1:W5:Y:S03]  /*0500*/  @P4 LD.E.64 R26, desc[UR6][R42.64] ;  /* 0x000000062a1a4980 */ /* 0x000366000c101b00 */
[C---:B------:R-:W-:Y:S01]  /*0510*/  @P6 IMAD.WIDE.U32 R62, R3.reuse, 0x8, R62 ;  /* 0x00000008033e6825 */ /* 0x040fe200078e003e */
[----:B------:R-:W-:Y:S01]  /*0520*/  @P6 IADD3 R3, PT, PT, R3, 0x20, RZ ;  /* 0x0000002003036810 */ /* 0x000fe20007ffe0ff */
[----:B------:R1:W5:Y:S04]  /*0530*/  @P6 LDG.E.64 R20, desc[UR6][R46.64] ;  /* 0x000000062e146981 */ /* 0x000368000c1e1b00 */
[C---:B------:R-:W-:Y:S01]  /*0540*/  @P5 IMAD.WIDE.U32 R64, R3.reuse, 0x8, R64 ;  /* 0x0000000803405825 */ /* 0x040fe200078e0040 */
[----:B------:R1:W5:Y:S03]  /*0550*/  @P6 LD.E.64 R24, desc[UR6][R62.64] ;  /* 0x000000063e186980 */ /* 0x000366000c101b00 */
[----:B0-----:R-:W-:Y:S01]  /*0560*/  @P5 IMAD.WIDE.U32 R66, R3, 0x8, R66 ;  /* 0x0000000803425825 */ /* 0x001fe200078e0042 */
[----:B------:R1:W5:Y:S04]  /*0570*/  @P5 LDG.E.64 R40, desc[UR6][R64.64] ;  /* 0x0000000640285981 */ /* 0x000368000c1e1b00 */
[----:B------:R1:W5:Y:S01]  /*0580*/  @P5 LD.E.64 R22, desc[UR6][R66.64] ;  /* 0x0000000642165980 */ /* 0x000362000c101b00 */
[----:B------:R-:W-:-:S02]  /*0590*/  ISETP.GE.U32.AND P0, PT, R0, 0x140, PT ;  /* 0x000001400000780c */ /* 0x000fc40003f06070 */
[----:B------:R-:W-:-:S11]  /*05a0*/  @P5 IADD3 R3, PT, PT, R3, 0x20, RZ ;  /* 0x0000002003035810 */ /* 0x000fd60007ffe0ff */
[----:B-1----:R-:W-:Y:S05]  /*05b0*/  @!P0 BRA `(.L_x_36166) ;  /* 0x0000000400088947 */ /* 0x002fea0003800000 */
[----:B------:R-:W0:Y:S08]  /*05c0*/  LDC.64 R42, c[0x0][0x3d0] ;  /* 0x0000f400ff2a7b82 */ /* 0x000e300000000a00 */
[----:B------:R-:W1:Y:S01]  /*05d0*/  LDC.64 R4, c[0x0][0x438] ;  /* 0x00010e00ff047b82 */ /* 0x000e620000000a00 */
[----:B0-----:R-:W-:-:S06]  /*05e0*/  IMAD.WIDE.U32 R42, R3, 0x8, R42 ;  /* 0x00000008032a7825 */ /* 0x001fcc00078e002a */
[----:B------:R-:W5:Y:S01]  /*05f0*/  LDG.E.64 R42, desc[UR6][R42.64] ;  /* 0x000000062a2a7981 */ /* 0x000f62000c1e1b00 */
[----:B-1----:R-:W-:-:S06]  /*0600*/  IMAD.WIDE.U32 R4, R3, 0x8, R4 ;  /* 0x0000000803047825 */ /* 0x002fcc00078e0004 */
[----:B------:R-:W5:Y:S01]  /*0610*/  LD.E.64 R4, desc[UR6][R4.64] ;  /* 0x0000000604047980 */ /* 0x000f62000c101b00 */
[----:B------:R-:W-:Y:S05]  /*0620*/  BRA `(.L_x_36166) ;  /* 0x0000000000ec7947 */ /* 0x000fea0003800000 */
.L_x_36165:
        /* <DEDUP_REMOVED lines=8> */
[----:B------:R-:W2:Y:S01]  /*06b0*/  @P5 LDC.64 R48, c[0x0][0x3d0] ;  /* 0x0000f400ff305b82 */ /* 0x000ea20000000a00 */
[----:B------:R-:W-:-:S07]  /*06c0*/  ISETP.GE.U32.AND P2, PT, R0, 0xe0, PT ;  /* 0x000000e00000780c */ /* 0x000fce0003f46070 */
[----:B------:R-:W3:Y:S01]  /*06d0*/  @P0 LDC.64 R50, c[0x0][0x3d0] ;  /* 0x0000f400ff320b82 */ /* 0x000ee20000000a00 */
[C---:B0-----:R-:W-:Y:S01]  /*06e0*/  @P1 IMAD.WIDE.U32 R44, R3.reuse, 0x8, R44 ;  /* 0x00000008032c1825 */ /* 0x041fe200078e002c */
[----:B------:R-:W-:Y:S02]  /*06f0*/  @P1 LOP3.LUT R3, R3, 0x20, RZ, 0xfc, !PT ;  /* 0x0000002003031812 */ /* 0x000fe400078efcff */
[----:B------:R-:W-:Y:S02]  /*0700*/  @P1 CS2R R38, SRZ ;  /* 0x0000000000261805 */ /* 0x000fe4000001ff00 */
[----:B------:R0:W5:Y:S01]  /*0710*/  @P1 LDG.E.64 R6, desc[UR6][R44.64] ;  /* 0x000000062c061981 */ /* 0x000162000c1e1b00 */
[----:B------:R-:W-:Y:S01]  /*0720*/  ISETP.GE.U32.AND P1, PT, R0, 0x100, PT ;  /* 0x000001000000780c */ /* 0x000fe20003f26070 */
[----:B------:R-:W4:Y:S01]  /*0730*/  @P4 LDC.64 R52, c[0x0][0x3d0] ;  /* 0x0000f400ff344b82 */ /* 0x000f220000000a00 */
[C---:B-1----:R-:W-:Y:S01]  /*0740*/  @P6 IMAD.WIDE.U32 R46, R3.reuse, 0x8, R46 ;  /* 0x00000008032e6825 */ /* 0x042fe200078e002e */
[----:B------:R-:W-:-:S02]  /*0750*/  @P6 IADD3 R3, PT, PT, R3, 0x20, RZ ;  /* 0x0000002003036810 */ /* 0x000fc40007ffe0ff */
[----:B------:R-:W-:Y:S02]  /*0760*/  @P6 CS2R R36, SRZ ;  /* 0x0000000000246805 */ /* 0x000fe4000001ff00 */
[----:B------:R-:W5:Y:S02]  /*0770*/  @P6 LDG.E.64 R8, desc[UR6][R46.64] ;  /* 0x000000062e086981 */ /* 0x000f64000c1e1b00 */
[----:B------:R-:W1:Y:S01]  /*0780*/  @P3 LDC.64 R54, c[0x0][0x3d0] ;  /* 0x0000f400ff363b82 */ /* 0x000e620000000a00 */
[C---:B--2---:R-:W-:Y:S01]  /*0790*/  @P5 IMAD.WIDE.U32 R48, R3.reuse, 0x8, R48 ;  /* 0x0000000803305825 */ /* 0x044fe200078e0030 */
[C---:B------:R-:W-:Y:S02]  /*07a0*/  ISETP.GE.U32.AND P6, PT, R0.reuse, 0x120, PT ;  /* 0x000001200000780c */ /* 0x040fe40003fc6070 */
[----:B------:R-:W-:Y:S02]  /*07b0*/  @P5 IADD3 R3, PT, PT, R3, 0x20, RZ ;  /* 0x0000002003035810 */ /* 0x000fe40007ffe0ff */
[----:B------:R-:W-:Y:S01]  /*07c0*/  @P5 CS2R R34, SRZ ;  /* 0x0000000000225805 */ /* 0x000fe2000001ff00 */
[----:B------:R2:W5:Y:S01]  /*07d0*/  @P5 LDG.E.64 R10, desc[UR6][R48.64] ;  /* 0x00000006300a5981 */ /* 0x000562000c1e1b00 */
[----:B0-----:R-:W0:Y:S01]  /*07e0*/  @P2 LDC.64 R44, c[0x0][0x3d0] ;  /* 0x0000f400ff2c2b82 */ /* 0x001e220000000a00 */
[----:B------:R-:W-:Y:S01]  /*07f0*/  ISETP.GE.U32.AND P5, PT, R0, 0x140, PT ;  /* 0x000001400000780c */ /* 0x000fe20003fa6070 */
[C---:B---3--:R-:W-:Y:S01]  /*0800*/  @P0 IMAD.WIDE.U32 R50, R3.reuse, 0x8, R50 ;  /* 0x0000000803320825 */ /* 0x048fe200078e0032 */
[----:B------:R-:W-:-:S04]  /*0810*/  @P0 IADD3 R3, PT, PT, R3, 0x20, RZ ;  /* 0x0000002003030810 */ /* 0x000fc80007ffe0ff */
[----:B------:R3:W5:Y:S01]  /*0820*/  @P0 LDG.E.64 R12, desc[UR6][R50.64] ;  /* 0x00000006320c0981 */ /* 0x000762000c1e1b00 */
[----:B------:R-:W3:Y:S01]  /*0830*/  @P1 LDC.64 R56, c[0x0][0x3d0] ;  /* 0x0000f400ff381b82 */ /* 0x000ee20000000a00 */
[C---:B----4-:R-:W-:Y:S01]  /*0840*/  @P4 IMAD.WIDE.U32 R52, R3.reuse, 0x8, R52 ;  /* 0x0000000803344825 */ /* 0x050fe200078e0034 */
[----:B------:R-:W-:-:S04]  /*0850*/  @P4 IADD3 R3, PT, PT, R3, 0x20, RZ ;  /* 0x0000002003034810 */ /* 0x000fc80007ffe0ff */
[----:B------:R4:W5:Y:S02]  /*0860*/  @P4 LDG.E.64 R14, desc[UR6][R52.64] ;  /* 0x00000006340e4981 */ /* 0x000964000c1e1b00 */
[----:B------:R-:W4:Y:S01]  /*0870*/  @P6 LDC.64 R58, c[0x0][0x3d0] ;  /* 0x0000f400ff3a6b82 */ /* 0x000f220000000a00 */
[C---:B-1----:R-:W-:Y:S01]  /*0880*/  @P3 IMAD.WIDE.U32 R54, R3.reuse, 0x8, R54 ;  /* 0x0000000803363825 */ /* 0x042fe200078e0036 */
[----:B------:R-:W-:-:S04]  /*0890*/  @P3 IADD3 R3, PT, PT, R3, 0x20, RZ ;  /* 0x0000002003033810 */ /* 0x000fc80007ffe0ff */
[----:B------:R1:W5:Y:S02]  /*08a0*/  @P3 LDG.E.64 R16, desc[UR6][R54.64] ;  /* 0x0000000636103981 */ /* 0x000364000c1e1b00 */
[----:B--2---:R-:W2:Y:S01]  /*08b0*/  @P5 LDC.64 R48, c[0x0][0x3d0] ;  /* 0x0000f400ff305b82 */ /* 0x004ea20000000a00 */
[C---:B0-----:R-:W-:Y:S01]  /*08c0*/  @P2 IMAD.WIDE.U32 R46, R3.reuse, 0x8, R44 ;  /* 0x00000008032e2825 */ /* 0x041fe200078e002c */
[----:B------:R-:W-:-:S04]  /*08d0*/  @P2 IADD3 R3, PT, PT, R3, 0x20, RZ ;  /* 0x0000002003032810 */ /* 0x000fc80007ffe0ff */
[----:B------:R1:W5:Y:S01]  /*08e0*/  @P2 LDG.E.64 R18, desc[UR6][R46.64] ;  /* 0x000000062e122981 */ /* 0x000362000c1e1b00 */
[C---:B---3--:R-:W-:Y:S01]  /*08f0*/  @P1 IMAD.WIDE.U32 R56, R3.reuse, 0x8, R56 ;  /* 0x0000000803381825 */ /* 0x048fe200078e0038 */
[----:B------:R-:W-:-:S04]  /*0900*/  @P1 IADD3 R3, PT, PT, R3, 0x20, RZ ;  /* 0x0000002003031810 */ /* 0x000fc80007ffe0ff */
[----:B------:R1:W5:Y:S01]  /*0910*/  @P1 LDG.E.64 R20, desc[UR6][R56.64] ;  /* 0x0000000638141981 */ /* 0x000362000c1e1b00 */
[C---:B----4-:R-:W-:Y:S01]  /*0920*/  @P6 IMAD.WIDE.U32 R58, R3.reuse, 0x8, R58 ;  /* 0x00000008033a6825 */ /* 0x050fe200078e003a */
[----:B------:R-:W-:-:S04]  /*0930*/  @P6 IADD3 R3, PT, PT, R3, 0x20, RZ ;  /* 0x0000002003036810 */ /* 0x000fc80007ffe0ff */
[----:B------:R1:W5:Y:S01]  /*0940*/  @P6 LDG.E.64 R40, desc[UR6][R58.64] ;  /* 0x000000063a286981 */ /* 0x000362000c1e1b00 */
[----:B--2---:R-:W-:-:S05]  /*0950*/  @P5 IMAD.WIDE.U32 R44, R3, 0x8, R48 ;  /* 0x00000008032c5825 */ /* 0x004fca00078e0030 */
[----:B------:R1:W5:Y:S01]  /*0960*/  @P5 LDG.E.64 R42, desc[UR6][R44.64] ;  /* 0x000000062c2a5981 */ /* 0x000362000c1e1b00 */
[----:B------:R-:W-:Y:S02]  /*0970*/  @P0 CS2R R32, SRZ ;  /* 0x0000000000200805 */ /* 0x000fe4000001ff00 */
[----:B------:R-:W-:Y:S02]  /*0980*/  @P4 CS2R R30, SRZ ;  /* 0x00000000001e4805 */ /* 0x000fe4000001ff00 */
[----:B------:R-:W-:Y:S02]  /*0990*/  @P3 CS2R R28, SRZ ;  /* 0x00000000001c3805 */ /* 0x000fe4000001ff00 */
[----:B------:R-:W-:Y:S02]  /*09a0*/  @P2 CS2R R26, SRZ ;  /* 0x00000000001a2805 */ /* 0x000fe4000001ff00 */
[----:B------:R-:W-:Y:S02]  /*09b0*/  @P1 CS2R R24, SRZ ;  /* 0x0000000000181805 */ /* 0x000fe4000001ff00 */
[----:B------:R-:W-:-:S02]  /*09c0*/  @P6 CS2R R22, SRZ ;  /* 0x0000000000166805 */ /* 0x000fc4000001ff00 */
[----:B-1----:R-:W-:-:S07]  /*09d0*/  @P5 CS2R R4, SRZ ;  /* 0x0000000000045805 */ /* 0x002fce000001ff00 */
.L_x_36166:
[----:B------:R-:W-:Y:S05]  /*09e0*/  BSYNC.RECONVERGENT B0 ;  /* 0x0000000000007941 */ /* 0x000fea0003800200 */
.L_x_36164:
[----:B------:R-:W0:Y:S02]  /*09f0*/  LDCU UR4, c[0x0][0x384] ;  /* 0x00007080ff0477ac */ /* 0x000e240008000800 */
[----:B0-----:R-:W-:-:S13]  /*0a00*/  ISETP.GE.AND P0, PT, R2, UR4, PT ;  /* 0x0000000402007c0c */ /* 0x001fda000bf06270 */
[----:B------:R-:W-:Y:S05]  /*0a10*/  @P0 EXIT ;  /* 0x000000000000094d */ /* 0x000fea0003800000 */
[----:B-----5:R-:W-:Y:S01]  /*0a20*/  MOV R108, R6 ;  /* 0x00000006006c7202 */ /* 0x020fe20000000f00 */
[----:B------:R-:W0:Y:S01]  /*0a30*/  LDCU.64 UR4, c[0x0][0x3e0] ;  /* 0x00007c00ff0477ac */ /* 0x000e220008000a00 */
[----:B------:R-:W-:Y:S02]  /*0a40*/  MOV R3, R7 ;  /* 0x0000000700037202 */ /* 0x000fe40000000f00 */
[----:B------:R-:W-:Y:S01]  /*0a50*/  MOV R104, R10 ;  /* 0x0000000a00687202 */ /* 0x000fe20000000f00 */
[----:B------:R-:W1:Y:S01]  /*0a60*/  LDCU UR8, c[0x0][0x388] ;  /* 0x00007100ff0877ac */ /* 0x000e620008000800 */
[----:B------:R-:W-:Y:S02]  /*0a70*/  SHF.R.U64 R103, R10, 0x10, R11 ;  /* 0x000000100a677819 */ /* 0x000fe4000000120b */
[----:B------:R-:W-:Y:S02]  /*0a80*/  MOV R102, R12 ;  /* 0x0000000c00667202 */ /* 0x000fe40000000f00 */
[----:B------:R-:W-:-:S02]  /*0a90*/  MOV R10, R13 ;  /* 0x0000000d000a7202 */ /* 0x000fc40000000f00 */
[----:B------:R-:W-:Y:S02]  /*0aa0*/  PRMT R108, R3, 0x5410, R108 ;  /* 0x00005410036c7816 */ /* 0x000fe4000000006c */
[--C-:B------:R-:W-:Y:S02]  /*0ab0*/  SHF.R.U64 R90, R38, 0x10, R39.reuse ;  /* 0x00000010265a7819 */ /* 0x100fe40000001227 */
[----:B------:R-:W-:Y:S02]  /*0ac0*/  SHF.R.U32.HI R3, RZ, 0x10, R39 ;  /* 0x00000010ff037819 */ /* 0x000fe40000011627 */
[----:B------:R-:W-:Y:S01]  /*0ad0*/  PRMT R102, R10, 0x5410, R102 ;  /* 0x000054100a667816 */ /* 0x000fe20000000066 */
[----:B0-----:R-:W-:Y:S01]  /*0ae0*/  UISETP.NE.U32.AND UP0, UPT, UR4, URZ, UPT ;  /* 0x000000ff0400728c */ /* 0x001fe2000bf05070 */
[----:B------:R-:W-:Y:S01]  /*0af0*/  SHF.R.U64 R89, R36, 0x10, R37 ;  /* 0x0000001024597819 */ /* 0x000fe20000001225 */
[----:B------:R-:W0:Y:S01]  /*0b00*/  LDCU.U8 UR4, c[0x0][0x410] ;  /* 0x00008200ff0477ac */ /* 0x000e220008000000 */
[----:B------:R-:W-:-:S02]  /*0b10*/  PRMT R90, R3, 0x5410, R90 ;  /* 0x00005410035a7816 */ /* 0x000fc4000000005a */
[----:B------:R-:W-:Y:S01]  /*0b20*/  SHF.R.U32.HI R10, RZ, 0x10, R37 ;  /* 0x00000010ff0a7819 */ /* 0x000fe20000011625 */
[----:B------:R-:W-:Y:S01]  /*0b30*/  UISETP.NE.AND.EX UP0, UPT, UR5, URZ, UPT, UP0 ;  /* 0x000000ff0500728c */ /* 0x000fe2000bf05300 */
[--C-:B------:R-:W-:Y:S01]  /*0b40*/  SHF.R.U64 R88, R34, 0x10, R35.reuse ;  /* 0x0000001022587819 */ /* 0x100fe20000001223 */
[----:B------:R-:W2:Y:S01]  /*0b50*/  LDCU UR5, c[0x0][0x448] ;  /* 0x00008900ff0577ac */ /* 0x000ea20008000800 */
[----:B------:R-:W-:Y:S02]  /*0b60*/  SHF.R.U32.HI R3, RZ, 0x10, R35 ;  /* 0x00000010ff037819 */ /* 0x000fe40000011623 */
[----:B------:R-:W-:Y:S02]  /*0b70*/  PRMT R89, R10, 0x5410, R89 ;  /* 0x000054100a597816 */ /* 0x000fe40000000059 */
[--C-:B------:R-:W-:Y:S02]  /*0b80*/  SHF.R.U64 R87, R32, 0x10, R33.reuse ;  /* 0x0000001020577819 */ /* 0x100fe40000001221 */
[----:B------:R-:W-:-:S02]  /*0b90*/  SHF.R.U32.HI R10, RZ, 0x10, R33 ;  /* 0x00000010ff0a7819 */ /* 0x000fc40000011621 */
[----:B------:R-:W-:Y:S02]  /*0ba0*/  PRMT R88, R3, 0x5410, R88 ;  /* 0x0000541003587816 */ /* 0x000fe40000000058 */
[--C-:B------:R-:W-:Y:S02]  /*0bb0*/  SHF.R.U64 R86, R30, 0x10, R31.reuse ;  /* 0x000000101e567819 */ /* 0x100fe4000000121f */
[----:B------:R-:W-:Y:S02]  /*0bc0*/  SHF.R.U32.HI R3, RZ, 0x10, R31 ;  /* 0x00000010ff037819 */ /* 0x000fe4000001161f */
[----:B------:R-:W-:Y:S02]  /*0bd0*/  PRMT R87, R10, 0x5410, R87 ;  /* 0x000054100a577816 */ /* 0x000fe40000000057 */
[--C-:B------:R-:W-:Y:S02]  /*0be0*/  SHF.R.U64 R85, R28, 0x10, R29.reuse ;  /* 0x000000101c557819 */ /* 0x100fe4000000121d */
[----:B------:R-:W-:-:S02]  /*0bf0*/  SHF.R.U32.HI R10, RZ, 0x10, R29 ;  /* 0x00000010ff0a7819 */ /* 0x000fc4000001161d */
[----:B------:R-:W-:Y:S02]  /*0c00*/  PRMT R86, R3, 0x5410, R86 ;  /* 0x0000541003567816 */ /* 0x000fe40000000056 */
[--C-:B------:R-:W-:Y:S02]  /*0c10*/  SHF.R.U64 R84, R26, 0x10, R27.reuse ;  /* 0x000000101a547819 */ /* 0x100fe4000000121b */
[----:B------:R-:W-:Y:S02]  /*0c20*/  SHF.R.U32.HI R3, RZ, 0x10, R27 ;  /* 0x00000010ff037819 */ /* 0x000fe4000001161b */
[----:B------:R-:W-:Y:S02]  /*0c30*/  SHF.R.U64 R83, R24, 0x10, R25 ;  /* 0x0000001018537819 */ /* 0x000fe40000001219 */
[----:B------:R-:W-:Y:S02]  /*0c40*/  MOV R45, R11 ;  /* 0x0000000b002d7202 */ /* 0x000fe40000000f00 */
[----:B------:R-:W-:-:S02]  /*0c50*/  SHF.R.U32.HI R48, RZ, 0x10, R11 ;  /* 0x00000010ff307819 */ /* 0x000fc4000001160b */
[----:B------:R-:W-:Y:S02]  /*0c60*/  PRMT R85, R10, 0x5410, R85 ;  /* 0x000054100a557816 */ /* 0x000fe40000000055 */
[----:B------:R-:W-:Y:S02]  /*0c70*/  MOV R100, R14 ;  /* 0x0000000e00647202 */ /* 0x000fe40000000f00 */
[----:B------:R-:W-:Y:S02]  /*0c80*/  MOV R11, R15 ;  /* 0x0000000f000b7202 */ /* 0x000fe40000000f00 */
[----:B------:R-:W-:Y:S02]  /*0c90*/  PRMT R84, R3, 0x5410, R84 ;  /* 0x0000541003547816 */ /* 0x000fe40000000054 */
[--C-:B------:R-:W-:Y:S02]  /*0ca0*/  SHF.R.U64 R82, R22, 0x10, R23.reuse ;  /* 0x0000001016527819 */ /* 0x100fe40000001217 */
[----:B------:R-:W-:-:S02]  /*0cb0*/  SHF.R.U32.HI R10, RZ, 0x10, R23 ;  /* 0x00000010ff0a7819 */ /* 0x000fc40000011617 */
[----:B------:R-:W-:Y:S02]  /*0cc0*/  PRMT R83, R83, 0x5410, R83 ;  /* 0x0000541053537816 */ /* 0x000fe40000000053 */
[----:B------:R-:W-:Y:S02]  /*0cd0*/  SHF.R.U32.HI R3, RZ, 0x10, R25 ;  /* 0x00000010ff037819 */ /* 0x000fe40000011619 */
[----:B------:R-:W-:Y:S02]  /*0ce0*/  MOV R106, R8 ;  /* 0x00000008006a7202 */ /* 0x000fe40000000f00 */
[--C-:B------:R-:W-:Y:S02]  /*0cf0*/  SHF.R.U64 R105, R8, 0x10, R9.reuse ;  /* 0x0000001008697819 */ /* 0x100fe40000001209 */
[----:B------:R-:W-:Y:S02]  /*0d00*/  MOV R44, R9 ;  /* 0x00000009002c7202 */ /* 0x000fe40000000f00 */
[----:B------:R-:W-:-:S02]  /*0d10*/  SHF.R.U32.HI R47, RZ, 0x10, R9 ;  /* 0x00000010ff2f7819 */ /* 0x000fc40000011609 */
[----:B------:R-:W-:Y:S02]  /*0d20*/  SHF.R.U64 R101, R12, 0x10, R13 ;  /* 0x000000100c657819 */ /* 0x000fe4000000120d */
[----:B------:R-:W-:Y:S02]  /*0d30*/  MOV R98, R16 ;  /* 0x0000001000627202 */ /* 0x000fe40000000f00 */
[----:B------:R-:W-:Y:S02]  /*0d40*/  SHF.R.U64 R97, R16, 0x10, R17 ;  /* 0x0000001010617819 */ /* 0x000fe40000001211 */
[----:B------:R-:W-:Y:S02]  /*0d50*/  MOV R8, R43 ;  /* 0x0000002b00087202 */ /* 0x000fe40000000f00 */
[--C-:B------:R-:W-:Y:S02]  /*0d60*/  SHF.R.U64 R107, R6, 0x10, R7.reuse ;  /* 0x00000010066b7819 */ /* 0x100fe40000001207 */
[----:B------:R-:W-:-:S02]  /*0d70*/  SHF.R.U32.HI R46, RZ, 0x10, R7 ;  /* 0x00000010ff2e7819 */ /* 0x000fc40000011607 */
[----:B------:R-:W-:Y:S02]  /*0d80*/  SHF.R.U32.HI R49, RZ, 0x10, R13 ;  /* 0x00000010ff317819 */ /* 0x000fe4000001160d */
[----:B------:R-:W-:Y:S02]  /*0d90*/  MOV R12, R17 ;  /* 0x00000011000c7202 */ /* 0x000fe40000000f00 */
[----:B------:R-:W-:Y:S02]  /*0da0*/  SHF.R.U32.HI R16, RZ, 0x10, R17 ;  /* 0x00000010ff107819 */ /* 0x000fe40000011611 */
[----:B------:R-:W-:Y:S02]  /*0db0*/  SHF.R.U32.HI R9, RZ, 0x10, R43 ;  /* 0x00000010ff097819 */ /* 0x000fe4000001162b */
[----:B------:R-:W-:Y:S02]  /*0dc0*/  PRMT R100, R11, 0x5410, R100 ;  /* 0x000054100b647816 */ /* 0x000fe40000000064 */
[----:B------:R-:W-:-:S02]  /*0dd0*/  PRMT R82, R10, 0x5410, R82 ;  /* 0x000054100a527816 */ /* 0x000fc40000000052 */
[--C-:B------:R-:W-:Y:S02]  /*0de0*/  SHF.R.U64 R99, R14, 0x10, R15.reuse ;  /* 0x000000100e637819 */ /* 0x100fe4000000120f */
[----:B------:R-:W-:Y:S02]  /*0df0*/  SHF.R.U32.HI R50, RZ, 0x10, R15 ;  /* 0x00000010ff327819 */ /* 0x000fe4000001160f */
[----:B------:R-:W-:Y:S02]  /*0e00*/  MOV R96, R18 ;  /* 0x0000001200607202 */ /* 0x000fe40000000f00 */
[----:B------:R-:W-:Y:S02]  /*0e10*/  MOV R13, R19 ;  /* 0x00000013000d7202 */ /* 0x000fe40000000f00 */
[--C-:B------:R-:W-:Y:S02]  /*0e20*/  SHF.R.U64 R95, R18, 0x10, R19.reuse ;  /* 0x00000010125f7819 */ /* 0x100fe40000001213 */
[----:B------:R-:W-:-:S02]  /*0e30*/  SHF.R.U32.HI R17, RZ, 0x10, R19 ;  /* 0x00000010ff117819 */ /* 0x000fc40000011613 */
[----:B------:R-:W-:Y:S02]  /*0e40*/  MOV R6, R42 ;  /* 0x0000002a00067202 */ /* 0x000fe40000000f00 */
[----:B------:R-:W-:Y:S02]  /*0e50*/  SHF.R.U64 R7, R42, 0x10, R43 ;  /* 0x000000102a077819 */ /* 0x000fe4000000122b */
[----:B------:R-:W-:Y:S01]  /*0e60*/  PRMT R83, R3, 0x7610, R83 ;  /* 0x0000761003537816 */ /* 0x000fe20000000053 */
[----:B------:R-:W-:Y:S01]  /*0e70*/  HADD2.F32 R3, -RZ, R4.H0_H0 ;  /* 0x20000004ff037230 */ /* 0x000fe20000004100 */
[--C-:B------:R-:W-:Y:S01]  /*0e80*/  SHF.R.U64 R10, R4, 0x10, R5.reuse ;  /* 0x00000010040a7819 */ /* 0x100fe20000001205 */
[----:B------:R-:W-:Y:S01]  /*0e90*/  HADD2.F32 R4, -RZ, R5.H0_H0 ;  /* 0x20000005ff047230 */ /* 0x000fe20000004100 */
[----:B------:R-:W-:Y:S01]  /*0ea0*/  SHF.R.U32.HI R11, RZ, 0x10, R5 ;  /* 0x00000010ff0b7819 */ /* 0x000fe20000011605 */
[----:B------:R-:W-:Y:S01]  /*0eb0*/  HADD2.F32 R5, -RZ, R8.H0_H0 ;  /* 0x20000008ff057230 */ /* 0x000fe20000004100 */
[----:B------:R-:W-:Y:S01]  /*0ec0*/  MOV R94, R20 ;  /* 0x00000014005e7202 */ /* 0x000fe20000000f00 */
[----:B------:R-:W-:Y:S01]  /*0ed0*/  HADD2.F32 R8, -RZ, R9.H0_H0 ;  /* 0x20000009ff087230 */ /* 0x000fe20000004100 */
[----:B------:R-:W-:Y:S01]  /*0ee0*/  MOV R14, R21 ;  /* 0x00000015000e7202 */ /* 0x000fe20000000f00 */
[----:B------:R-:W-:Y:S01]  /*0ef0*/  HADD2.F32 R6, -RZ, R6.H0_H0 ;  /* 0x20000006ff067230 */ /* 0x000fe20000004100 */
[--C-:B------:R-:W-:Y:S01]  /*0f00*/  SHF.R.U64 R93, R20, 0x10, R21.reuse ;  /* 0x00000010145d7819 */ /* 0x100fe20000001215 */
[----:B------:R-:W-:Y:S01]  /*0f10*/  HADD2.F32 R7, -RZ, R7.H0_H0 ;  /* 0x20000007ff077230 */ /* 0x000fe20000004100 */
[----:B------:R-:W-:Y:S01]  /*0f20*/  SHF.R.U32.HI R18, RZ, 0x10, R21 ;  /* 0x00000010ff127819 */ /* 0x000fe20000011615 */
[----:B------:R-:W-:Y:S01]  /*0f30*/  HADD2.F32 R10, -RZ, R10.H0_H0 ;  /* 0x2000000aff0a7230 */ /* 0x000fe20000004100 */
[----:B------:R-:W-:Y:S01]  /*0f40*/  MOV R92, R40 ;  /* 0x00000028005c7202 */ /* 0x000fe20000000f00 */
[----:B------:R-:W-:Y:S01]  /*0f50*/  HADD2.F32 R9, -RZ, R11.H0_H0 ;  /* 0x2000000bff097230 */ /* 0x000fe20000004100 */
[----:B------:R-:W-:-:S02]  /*0f60*/  MOV R15, R41 ;  /* 0x00000029000f7202 */ /* 0x000fc40000000f00 */
[--C-:B------:R-:W-:Y:S02]  /*0f70*/  SHF.R.U64 R91, R40, 0x10, R41.reuse ;  /* 0x00000010285b7819 */ /* 0x100fe40000001229 */
[----:B------:R-:W-:Y:S02]  /*0f80*/  SHF.R.U32.HI R19, RZ, 0x10, R41 ;  /* 0x00000010ff137819 */ /* 0x000fe40000011629 */
        /* <DEDUP_REMOVED lines=15> */
[----:B012---:R-:W-:-:S13]  /*1080*/  PLOP3.LUT P5, PT, PT, PT, UP0, 0x80, 0x8 ;  /* 0x000000000008781c */ /* 0x007fda0003faf008 */
.L_x_36218:
[----:B0-----:R-:W0:Y:S01]  /*1090*/  @P5 LDC.64 R18, c[0x0][0x3e0] ;  /* 0x0000f800ff125b82 */ /* 0x001e220000000a00 */
[----:B-----5:R-:W-:Y:S01]  /*10a0*/  HFMA2 R114, -RZ, RZ, 1.875, 0 ;  /* 0x3f800000ff727431 */ /* 0x020fe200000001ff */
[----:B------:R-:W1:Y:S06]  /*10b0*/  S2R R113, SR_TID.X ;  /* 0x0000000000717919 */ /* 0x000e6c0000002100 */
[----:B--2---:R-:W2:Y:S01]  /*10c0*/  LDC.64 R20, c[0x0][0x3a0] ;  /* 0x0000e800ff147b82 */ /* 0x004ea20000000a00 */
[----:B0--34-:R-:W-:-:S07]  /*10d0*/  @P5 IMAD.WIDE R46, R2, 0x4, R18 ;  /* 0x00000004022e5825 */ /* 0x019fce00078e0212 */
[----:B------:R-:W2:Y:S01]  /*10e0*/  LDC.64 R18, c[0x0][0x3e0] ;  /* 0x0000f800ff127b82 */ /* 0x000ea20000000a00 */
[----:B------:R0:W5:Y:S01]  /*10f0*/  @P5 LDG.E R114, desc[UR6][R46.64] ;  /* 0x000000062e725981 */ /* 0x000162000c1e1900 */
[----:B------:R-:W-:Y:S01]  /*1100*/  IMAD R44, R2, UR8, RZ ;  /* 0x00000008022c7c24 */ /* 0x000fe2000f8e02ff */
[----:B------:R-:W-:Y:S01]  /*1110*/  ISETP.GE.U32.AND P4, PT, R0, 0x20, PT ;  /* 0x000000200000780c */ /* 0x000fe20003f86070 */
[----:B------:R-:W-:Y:S01]  /*1120*/  BSSY.RECONVERGENT B0, `(.L_x_36167) ;  /* 0x000002c000007945 */ /* 0x000fe20003800200 */
[----:B-1----:R-:W-:Y:S02]  /*1130*/  LOP3.LUT R112, R113, 0x1f, RZ, 0xc0, !PT ;  /* 0x0000001f71707812 */ /* 0x002fe400078ec0ff */
[----:B------:R-:W-:-:S04]  /*1140*/  SHF.R.S32.HI R45, RZ, 0x1f, R44 ;  /* 0x0000001fff2d7819 */ /* 0x000fc8000001142c */
[----:B------:R-:W-:-:S04]  /*1150*/  LEA.HI R45, R45, R44, RZ, 0x2 ;  /* 0x0000002c2d2d7211 */ /* 0x000fc800078f10ff */
[----:B------:R-:W-:-:S04]  /*1160*/  LEA.HI.SX32 R112, R45, R112, 0x1e ;  /* 0x000000702d707211 */ /* 0x000fc800078ff2ff */
[----:B------:R-:W-:Y:S02]  /*1170*/  MOV R115, R112 ;  /* 0x0000007000737202 */ /* 0x000fe40000000f00 */
[----:B--2---:R-:W-:-:S04]  /*1180*/  LOP3.LUT P0, RZ, R20, R18, RZ, 0xfc, !PT ;  /* 0x0000001214ff7212 */ /* 0x004fc8000780fcff */
[----:B------:R-:W-:Y:S01]  /*1190*/  LOP3.LUT P0, RZ, R21, R19, RZ, 0xfc, P0 ;  /* 0x0000001315ff7212 */ /* 0x000fe2000000fcff */
[----:B0-----:R-:W-:-:S12]  /*11a0*/  @!P4 BRA `(.L_x_36168) ;  /* 0x00000000008cc947 */ /* 0x001fd80003800000 */
[----:B------:R-:W-:Y:S01]  /*11b0*/  ISETP.NE.U32.AND P1, PT, R20, RZ, PT ;  /* 0x000000ff1400720c */ /* 0x000fe20003f25070 */
[----:B------:R-:W0:Y:S03]  /*11c0*/  LDC.64 R44, c[0x0][0x390] ;  /* 0x0000e400ff2c7b82 */ /* 0x000e260000000a00 */
[----:B------:R-:W-:-:S05]  /*11d0*/  ISETP.NE.AND.EX P1, PT, R21, RZ, PT, P1 ;  /* 0x000000ff1500720c */ /* 0x000fca0003f25310 */
[----:B------:R-:W1:Y:S08]  /*11e0*/  @P0 LDC.64 R116, c[0x0][0x3a8] ;  /* 0x0000ea00ff740b82 */ /* 0x000e700000000a00 */
[----:B------:R-:W2:Y:S01]  /*11f0*/  @P1 LDC.64 R48, c[0x0][0x3a0] ;  /* 0x0000e800ff301b82 */ /* 0x000ea20000000a00 */
[----:B0-----:R-:W-:-:S06]  /*1200*/  IMAD.WIDE.U32 R44, R112, 0x10, R44 ;  /* 0x00000010702c7825 */ /* 0x001fcc00078e002c */
[----:B------:R-:W3:Y:S01]  /*1210*/  LDG.E.128 R44, desc[UR6][R44.64] ;  /* 0x000000062c2c7981 */ /* 0x000ee2000c1e1d00 */
[----:B--2---:R-:W-:-:S06]  /*1220*/  @P1 IMAD.WIDE.U32 R48, R112, 0x10, R48 ;  /* 0x0000001070301825 */ /* 0x004fcc00078e0030 */
[----:B------:R-:W3:Y:S01]  /*1230*/  @P1 LDG.E.128 R48, desc[UR6][R48.64] ;  /* 0x0000000630301981 */ /* 0x000ee2000c1e1d00 */
[----:B-1----:R-:W-:-:S04]  /*1240*/  @P0 IMAD.WIDE.U32 R116, R112, 0x10, R116 ;  /* 0x0000001070740825 */ /* 0x002fc800078e0074 */
[-C--:B---3-5:R-:W-:Y:S01]  /*1250*/  @P1 FFMA.FTZ R11, R44, R114.reuse, R48 ;  /* 0x000000722c0b1223 */ /* 0x0a8fe20000010030 */
[-C--:B------:R-:W-:Y:S01]  /*1260*/  @P1 FFMA.FTZ R55, R45, R114.reuse, R49 ;  /* 0x000000722d371223 */ /* 0x080fe20000010031 */
[-C--:B------:R-:W-:Y:S01]  /*1270*/  @P1 FFMA.FTZ R65, R46, R114.reuse, R50 ;  /* 0x000000722e411223 */ /* 0x080fe20000010032 */
[----:B------:R-:W-:Y:S02]  /*1280*/  @P1 FFMA.FTZ R75, R47, R114, R51 ;  /* 0x000000722f4b1223 */ /* 0x000fe40000010033 */
[----:B------:R-:W-:Y:S02]  /*1290*/  @P1 MOV R40, R11 ;  /* 0x0000000b00281202 */ /* 0x000fe40000000f00 */
[----:B------:R-:W-:Y:S02]  /*12a0*/  @P1 MOV R41, R55 ;  /* 0x0000003700291202 */ /* 0x000fe40000000f00 */
[----:B------:R-:W-:Y:S02]  /*12b0*/  @P1 MOV R42, R65 ;  /* 0x00000041002a1202 */ /* 0x000fe40000000f00 */
[----:B------:R-:W-:Y:S01]  /*12c0*/  @P1 MOV R43, R75 ;  /* 0x0000004b002b1202 */ /* 0x000fe20000000f00 */
[----:B------:R-:W-:Y:S06]  /*12d0*/  @P1 BRA `(.L_x_36169) ;  /* 0x0000000000381947 */ /* 0x000fec0003800000 */
[----:B------:R-:W-:-:S04]  /*12e0*/  ISETP.NE.U32.AND P5, PT, R18, RZ, PT ;  /* 0x000000ff1200720c */ /* 0x000fc80003fa5070 */
[----:B------:R-:W-:-:S13]  /*12f0*/  ISETP.NE.AND.EX P5, PT, R19, RZ, PT, P5 ;  /* 0x000000ff1300720c */ /* 0x000fda0003fa5350 */
[-C--:B------:R-:W-:Y:S01]  /*1300*/  @P5 FMUL.FTZ R40, R44, R114.reuse ;  /* 0x000000722c285220 */ /* 0x080fe20000410000 */
[-C--:B------:R-:W-:Y:S01]  /*1310*/  @P5 FMUL.FTZ R41, R45, R114.reuse ;  /* 0x000000722d295220 */ /* 0x080fe20000410000 */
[-C--:B------:R-:W-:Y:S01]  /*1320*/  @P5 FMUL.FTZ R42, R46, R114.reuse ;  /* 0x000000722e2a5220 */ /* 0x080fe20000410000 */
[----:B------:R-:W-:Y:S02]  /*1330*/  @P5 FMUL.FTZ R43, R47, R114 ;  /* 0x000000722f2b5220 */ /* 0x000fe40000410000 */
[----:B------:R-:W-:Y:S01]  /*1340*/  @P5 MOV R11, R40 ;  /* 0x00000028000b5202 */ /* 0x000fe20000000f00 */
[-C--:B------:R-:W-:Y:S01]  /*1350*/  @!P5 FMUL.FTZ R11, R44, R114.reuse ;  /* 0x000000722c0bd220 */ /* 0x080fe20000410000 */
[----:B------:R-:W-:Y:S01]  /*1360*/  @P5 MOV R55, R41 ;  /* 0x0000002900375202 */ /* 0x000fe20000000f00 */
[----:B------:R-:W-:Y:S01]  /*1370*/  @!P5 FMUL.FTZ R55, R45, R114 ;  /* 0x000000722d37d220 */ /* 0x000fe20000410000 */
[----:B------:R-:W-:Y:S01]  /*1380*/  @P5 MOV R65, R42 ;  /* 0x0000002a00415202 */ /* 0x000fe20000000f00 */
[-C--:B------:R-:W-:Y:S01]  /*1390*/  @!P5 FMUL.FTZ R65, R46, R114.reuse ;  /* 0x000000722e41d220 */ /* 0x080fe20000410000 */
[----:B------:R-:W-:Y:S01]  /*13a0*/  @P5 MOV R75, R43 ;  /* 0x0000002b004b5202 */ /* 0x000fe20000000f00 */
[----:B------:R-:W-:-:S07]  /*13b0*/  @!P5 FMUL.FTZ R75, R47, R114 ;  /* 0x000000722f4bd220 */ /* 0x000fce0000410000 */
.L_x_36169:
[----:B------:R0:W-:Y:S01]  /*13c0*/  @P0 STG.E.128 desc[UR6][R116.64], R40 ;  /* 0x0000002874000986 */ /* 0x0001e2000c101d06 */
[----:B------:R-:W-:-:S07]  /*13d0*/  IADD3 R115, PT, PT, R112, 0x20, RZ ;  /* 0x0000002070737810 */ /* 0x000fce0007ffe0ff */
.L_x_36168:
[----:B------:R-:W-:Y:S05]  /*13e0*/  BSYNC.RECONVERGENT B0 ;  /* 0x0000000000007941 */ /* 0x000fea0003800200 */
.L_x_36167:
[----:B------:R-:W-:Y:S01]  /*13f0*/  ISETP.GE.U32.AND P1, PT, R0, 0x40, PT ;  /* 0x000000400000780c */ /* 0x000fe20003f26070 */
[----:B------:R-:W-:Y:S03]  /*1400*/  BSSY.RECONVERGENT B0, `(.L_x_36170) ;  /* 0x0000022000007945 */ /* 0x000fe60003800200 */
[----:B------:R-:W-:-:S09]  /*1410*/  P2R R44, PR, RZ, 0x2 ;  /* 0x00000002ff2c7803 */ /* 0x000fd20000000000 */
[----:B------:R-:W-:Y:S05]  /*1420*/  @!P1 BRA `(.L_x_36171) ;  /* 0x00000000007c9947 */ /* 0x000fea0003800000 */
[----:B------:R-:W-:Y:S01]  /*1430*/  ISETP.NE.U32.AND P1, PT, R20, RZ, PT ;  /* 0x000000ff1400720c */ /* 0x000fe20003f25070 */
[----:B------:R-:W1:Y:S03]  /*1440*/  LDC.64 R44, c[0x0][0x390] ;  /* 0x0000e400ff2c7b82 */ /* 0x000e660000000a00 */
[----:B------:R-:W-:-:S05]  /*1450*/  ISETP.NE.AND.EX P1, PT, R21, RZ, PT, P1 ;  /* 0x000000ff1500720c */ /* 0x000fca0003f25310 */
[----:B0-----:R-:W0:Y:S08]  /*1460*/  @P0 LDC.64 R116, c[0x0][0x3a8] ;  /* 0x0000ea00ff740b82 */ /* 0x001e300000000a00 */
[----:B------:R-:W2:Y:S01]  /*1470*/  @P1 LDC.64 R50, c[0x0][0x3a0] ;  /* 0x0000e800ff321b82 */ /* 0x000ea20000000a00 */
[----:B-1----:R-:W-:-:S06]  /*1480*/  IMAD.WIDE.U32 R44, R115, 0x10, R44 ;  /* 0x00000010732c7825 */ /* 0x002fcc00078e002c */
[----:B------:R-:W3:Y:S01]  /*1490*/  LDG.E.128 R44, desc[UR6][R44.64] ;  /* 0x000000062c2c7981 */ /* 0x000ee2000c1e1d00 */
[----:B--2---:R-:W-:-:S06]  /*14a0*/  @P1 IMAD.WIDE.U32 R50, R115, 0x10, R50 ;  /* 0x0000001073321825 */ /* 0x004fcc00078e0032 */
[----:B------:R-:W3:Y:S02]  /*14b0*/  @P1 LDG.E.128 R48, desc[UR6][R50.64] ;  /* 0x0000000632301981 */ /* 0x000ee4000c1e1d00 */
[-C--:B---3-5:R-:W-:Y:S01]  /*14c0*/  @P1 FFMA.FTZ R12, R44, R114.reuse, R48 ;  /* 0x000000722c0c1223 */ /* 0x0a8fe20000010030 */
[-C--:B------:R-:W-:Y:S01]  /*14d0*/  @P1 FFMA.FTZ R56, R45, R114.reuse, R49 ;  /* 0x000000722d381223 */ /* 0x080fe20000010031 */
[-C--:B------:R-:W-:Y:S01]  /*14e0*/  @P1 FFMA.FTZ R66, R46, R114.reuse, R50 ;  /* 0x000000722e421223 */ /* 0x080fe20000010032 */
[----:B------:R-:W-:Y:S01]  /*14f0*/  @P1 FFMA.FTZ R76, R47, R114, R51 ;  /* 0x000000722f4c1223 */ /* 0x000fe20000010033 */
[----:B0-----:R-:W-:Y:S01]  /*1500*/  @P0 IMAD.WIDE.U32 R48, R115, 0x10, R116 ;  /* 0x0000001073300825 */ /* 0x001fe200078e0074 */
[----:B------:R-:W-:Y:S02]  /*1510*/  @P1 MOV R40, R12 ;  /* 0x0000000c00281202 */ /* 0x000fe40000000f00 */
[----:B------:R-:W-:Y:S02]  /*1520*/  @P1 MOV R41, R56 ;  /* 0x0000003800291202 */ /* 0x000fe40000000f00 */
[----:B------:R-:W-:-:S02]  /*1530*/  @P1 MOV R42, R66 ;  /* 0x00000042002a1202 */ /* 0x000fc40000000f00 */
[----:B------:R-:W-:Y:S01]  /*1540*/  @P1 MOV R43, R76 ;  /* 0x0000004c002b1202 */ /* 0x000fe20000000f00 */
[----:B------:R-:W-:Y:S06]  /*1550*/  @P1 BRA `(.L_x_36172) ;  /* 0x0000000000281947 */ /* 0x000fec0003800000 */
[----:B------:R-:W-:Y:S01]  /*1560*/  ISETP.NE.U32.AND P1, PT, R18, RZ, PT ;  /* 0x000000ff1200720c */ /* 0x000fe20003f25070 */
[-C--:B------:R-:W-:Y:S01]  /*1570*/  FMUL.FTZ R12, R44, R114.reuse ;  /* 0x000000722c0c7220 */ /* 0x080fe20000410000 */
[-C--:B------:R-:W-:Y:S01]  /*1580*/  FMUL.FTZ R56, R45, R114.reuse ;  /* 0x000000722d387220 */ /* 0x080fe20000410000 */
[-C--:B------:R-:W-:Y:S01]  /*1590*/  FMUL.FTZ R66, R46, R114.reuse ;  /* 0x000000722e427220 */ /* 0x080fe20000410000 */
[----:B------:R-:W-:Y:S01]  /*15a0*/  ISETP.NE.AND.EX P1, PT, R19, RZ, PT, P1 ;  /* 0x000000ff1300720c */ /* 0x000fe20003f25310 */
[----:B------:R-:W-:-:S12]  /*15b0*/  FMUL.FTZ R76, R47, R114 ;  /* 0x000000722f4c7220 */ /* 0x000fd80000410000 */
[----:B------:R-:W-:Y:S02]  /*15c0*/  @P1 MOV R40, R12 ;  /* 0x0000000c00281202 */ /* 0x000fe40000000f00 */
[----:B------:R-:W-:Y:S02]  /*15d0*/  @P1 MOV R41, R56 ;  /* 0x0000003800291202 */ /* 0x000fe40000000f00 */
[----:B------:R-:W-:Y:S02]  /*15e0*/  @P1 MOV R42, R66 ;  /* 0x00000042002a1202 */ /* 0x000fe40000000f00 */
[----:B------:R-:W-:-:S07]  /*15f0*/  @P1 MOV R43, R76 ;  /* 0x0000004c002b1202 */ /* 0x000fce0000000f00 */
.L_x_36172:
[----:B------:R1:W-:Y:S01]  /*1600*/  @P0 STG.E.128 desc[UR6][R48.64], R40 ;  /* 0x0000002830000986 */ /* 0x0003e2000c101d06 */
[----:B------:R-:W-:-:S07]  /*1610*/  IADD3 R115, PT, PT, R115, 0x20, RZ ;  /* 0x0000002073737810 */ /* 0x000fce0007ffe0ff */
.L_x_36171:
[----:B------:R-:W-:Y:S05]  /*1620*/  BSYNC.RECONVERGENT B0 ;  /* 0x0000000000007941 */ /* 0x000fea0003800200 */
.L_x_36170:
[----:B------:R-:W-:Y:S01]  /*1630*/  ISETP.GE.U32.AND P1, PT, R0, 0x60, PT ;  /* 0x000000600000780c */ /* 0x000fe20003f26070 */
[----:B------:R-:W-:Y:S03]  /*1640*/  BSSY.RECONVERGENT B0, `(.L_x_36173) ;  /* 0x0000022000007945 */ /* 0x000fe60003800200 */
[----:B------:R-:W-:-:S09]  /*1650*/  P2R R44, PR, RZ, 0x2 ;  /* 0x00000002ff2c7803 */ /* 0x000fd20000000000 */
[----:B------:R-:W-:Y:S05]  /*1660*/  @!P1 BRA `(.L_x_36174) ;  /* 0x00000000007c9947 */ /* 0x000fea0003800000 */
[----:B------:R-:W-:Y:S01]  /*1670*/  ISETP.NE.U32.AND P1, PT, R20, RZ, PT ;  /* 0x000000ff1400720c */ /* 0x000fe20003f25070 */
[----:B------:R-:W2:Y:S03]  /*1680*/  LDC.64 R44, c[0x0][0x390] ;  /* 0x0000e400ff2c7b82 */ /* 0x000ea60000000a00 */
[----:B------:R-:W-:-:S05]  /*1690*/  ISETP.NE.AND.EX P1, PT, R21, RZ, PT, P1 ;  /* 0x000000ff1500720c */ /* 0x000fca0003f25310 */
[----:B0-----:R-:W0:Y:S08]  /*16a0*/  @P0 LDC.64 R116, c[0x0][0x3a8] ;  /* 0x0000ea00ff740b82 */ /* 0x001e300000000a00 */
[----:B------:R-:W3:Y:S01]  /*16b0*/  @P1 LDC.64 R50, c[0x0][0x3a0] ;  /* 0x0000e800ff321b82 */ /* 0x000ee20000000a00 */
[----:B--2---:R-:W-:-:S06]  /*16c0*/  IMAD.WIDE.U32 R44, R115, 0x10, R44 ;  /* 0x00000010732c7825 */ /* 0x004fcc00078e002c */
[----:B------:R-:W2:Y:S01]  /*16d0*/  LDG.E.128 R44, desc[UR6][R44.64] ;  /* 0x000000062c2c7981 */ /* 0x000ea2000c1e1d00 */
[----:B---3--:R-:W-:-:S06]  /*16e0*/  @P1 IMAD.WIDE.U32 R50, R115, 0x10, R50 ;  /* 0x0000001073321825 */ /* 0x008fcc00078e0032 */
[----:B-1----:R-:W2:Y:S02]  /*16f0*/  @P1 LDG.E.128 R48, desc[UR6][R50.64] ;  /* 0x0000000632301981 */ /* 0x002ea4000c1e1d00 */
[-C--:B--2--5:R-:W-:Y:S01]  /*1700*/  @P1 FFMA.FTZ R13, R44, R114.reuse, R48 ;  /* 0x000000722c0d1223 */ /* 0x0a4fe20000010030 */
        /* <DEDUP_REMOVED lines=19> */
.L_x_36175:
[----:B------:R2:W-:Y:S01]  /*1840*/  @P0 STG.E.128 desc[UR6][R48.64], R40 ;  /* 0x0000002830000986 */ /* 0x0005e2000c101d06 */
[----:B------:R-:W-:-:S07]  /*1850*/  IADD3 R115, PT, PT, R115, 0x20, RZ ;  /* 0x0000002073737810 */ /* 0x000fce0007ffe0ff */
.L_x_36174:
[----:B------:R-:W-:Y:S05]  /*1860*/  BSYNC.RECONVERGENT B0 ;  /* 0x0000000000007941 */ /* 0x000fea0003800200 */
.L_x_36173:
[----:B------:R-:W-:Y:S01]  /*1870*/  ISETP.GE.U32.AND P1, PT, R0, 0x80, PT ;  /* 0x000000800000780c */ /* 0x000fe20003f26070 */
[----:B------:R-:W-:Y:S03]  /*1880*/  BSSY.RECONVERGENT B0, `(.L_x_36176) ;  /* 0x0000022000007945 */ /* 0x000fe60003800200 */
[----:B------:R-:W-:-:S09]  /*1890*/  P2R R44, PR, RZ, 0x2 ;  /* 0x00000002ff2c7803 */ /* 0x000fd20000000000 */
[----:B------:R-:W-:Y:S05]  /*18a0*/  @!P1 BRA `(.L_x_36177) ;  /* 0x00000000007c9947 */ /* 0x000fea0003800000 */
[----:B------:R-:W-:Y:S01]  /*18b0*/  ISETP.NE.U32.AND P1, PT, R20, RZ, PT ;  /* 0x000000ff1400720c */ /* 0x000fe20003f25070 */
[----:B------:R-:W3:Y:S03]  /*18c0*/  LDC.64 R44, c[0x0][0x390] ;  /* 0x0000e400ff2c7b82 */ /* 0x000ee60000000a00 */
[----:B------:R-:W-:-:S05]  /*18d0*/  ISETP.NE.AND.EX P1, PT, R21, RZ, PT, P1 ;  /* 0x000000ff1500720c */ /* 0x000fca0003f25310 */
[----:B0-----:R-:W0:Y:S08]  /*18e0*/  @P0 LDC.64 R116, c[0x0][0x3a8] ;  /* 0x0000ea00ff740b82 */ /* 0x001e300000000a00 */
[----:B------:R-:W4:Y:S01]  /*18f0*/  @P1 LDC.64 R50, c[0x0][0x3a0] ;  /* 0x0000e800ff321b82 */ /* 0x000f220000000a00 */
[----:B---3--:R-:W-:-:S06]  /*1900*/  IMAD.WIDE.U32 R44, R115, 0x10, R44 ;  /* 0x00000010732c7825 */ /* 0x008fcc00078e002c */
[----:B------:R-:W3:Y:S01]  /*1910*/  LDG.E.128 R44, desc[UR6][R44.64] ;  /* 0x000000062c2c7981 */ /* 0x000ee2000c1e1d00 */
[----:B----4-:R-:W-:-:S06]  /*1920*/  @P1 IMAD.WIDE.U32 R50, R115, 0x10, R50 ;  /* 0x0000001073321825 */ /* 0x010fcc00078e0032 */
[----:B-12---:R-:W3:Y:S02]  /*1930*/  @P1 LDG.E.128 R48, desc[UR6][R50.64] ;  /* 0x0000000632301981 */ /* 0x006ee4000c1e1d00 */
        /* <DEDUP_REMOVED lines=20> */
.L_x_36178:
[----:B------:R3:W-:Y:S01]  /*1a80*/  @P0 STG.E.128 desc[UR6][R48.64], R40 ;  /* 0x0000002830000986 */ /* 0x0007e2000c101d06 */
[----:B------:R-:W-:-:S07]  /*1a90*/  IADD3 R115, PT, PT, R115, 0x20, RZ ;  /* 0x0000002073737810 */ /* 0x000fce0007ffe0ff */
.L_x_36177:
[----:B------:R-:W-:Y:S05]  /*1aa0*/  BSYNC.RECONVERGENT B0 ;  /* 0x0000000000007941 */ /* 0x000fea0003800200 */
.L_x_36176:
[----:B------:R-:W-:Y:S01]  /*1ab0*/  ISETP.GE.U32.AND P1, PT, R0, 0xa0, PT ;  /* 0x000000a00000780c */ /* 0x000fe20003f26070 */
[----:B------:R-:W-:Y:S03]  /*1ac0*/  BSSY.RECONVERGENT B0, `(.L_x_36179) ;  /* 0x0000022000007945 */ /* 0x000fe60003800200 */
[----:B------:R-:W-:-:S09]  /*1ad0*/  P2R R44, PR, RZ, 0x2 ;  /* 0x00000002ff2c7803 */ /* 0x000fd20000000000 */
[----:B------:R-:W-:Y:S05]  /*1ae0*/  @!P1 BRA `(.L_x_36180) ;  /* 0x00000000007c9947 */ /* 0x000fea0003800000 */
[----:B------:R-:W-:Y:S01]  /*1af0*/  ISETP.NE.U32.AND P1, PT, R20, RZ, PT ;  /* 0x000000ff1400720c */ /* 0x000fe20003f25070 */
[----:B------:R-:W4:Y:S03]  /*1b00*/  LDC.64 R44, c[0x0][0x390] ;  /* 0x0000e400ff2c7b82 */ /* 0x000f260000000a00 */
[----:B------:R-:W-:-:S05]  /*1b10*/  ISETP.NE.AND.EX P1, PT, R21, RZ, PT, P1 ;  /* 0x000000ff1500720c */ /* 0x000fca0003f25310 */
[----:B0-----:R-:W0:Y:S08]  /*1b20*/  @P0 LDC.64 R116, c[0x0][0x3a8] ;  /* 0x0000ea00ff740b82 */ /* 0x001e300000000a00 */
[----:B------:R-:W1:Y:S01]  /*1b30*/  @P1 LDC.64 R50, c[0x0][0x3a0] ;  /* 0x0000e800ff321b82 */ /* 0x000e620000000a00 */
[----:B----4-:R-:W-:-:S06]  /*1b40*/  IMAD.WIDE.U32 R44, R115, 0x10, R44 ;  /* 0x00000010732c7825 */ /* 0x010fcc00078e002c */
[----:B------:R-:W4:Y:S01]  /*1b50*/  LDG.E.128 R44, desc[UR6][R44.64] ;  /* 0x000000062c2c7981 */ /* 0x000f22000c1e1d00 */
[----:B-1----:R-:W-:-:S06]  /*1b60*/  @P1 IMAD.WIDE.U32 R50, R115, 0x10, R50 ;  /* 0x0000001073321825 */ /* 0x002fcc00078e0032 */
[----:B--23--:R-:W4:Y:S02]  /*1b70*/  @P1 LDG.E.128 R48, desc[UR6][R50.64] ;  /* 0x0000000632301981 */ /* 0x00cf24000c1e1d00 */
[-C--:B----45:R-:W-:Y:S01]  /*1b80*/  @P1 FFMA.FTZ R15, R44, R114.reuse, R48 ;  /* 0x000000722c0f1223 */ /* 0x0b0fe20000010030 */
        /* <DEDUP_REMOVED lines=19> */
.L_x_36181:
[----:B------:R4:W-:Y:S01]  /*1cc0*/  @P0 STG.E.128 desc[UR6][R48.64], R40 ;  /* 0x0000002830000986 */ /* 0x0009e2000c101d06 */
[----:B------:R-:W-:-:S07]  /*1cd0*/  IADD3 R115, PT, PT, R115, 0x20, RZ ;  /* 0x0000002073737810 */ /* 0x000fce0007ffe0ff */
.L_x_36180:
[----:B------:R-:W-:Y:S05]  /*1ce0*/  BSYNC.RECONVERGENT B0 ;  /* 0x0000000000007941 */ /* 0x000fea0003800200 */
.L_x_36179:
        /* <DEDUP_REMOVED lines=12> */
[----:B---34-:R-:W2:Y:S02]  /*1db0*/  @P1 LDG.E.128 R48, desc[UR6][R50.64] ;  /* 0x0000000632301981 */ /* 0x018ea4000c1e1d00 */
        /* <DEDUP_REMOVED lines=20> */
.L_x_36184:
[----:B------:R0:W-:Y:S01]  /*1f00*/  @P0 STG.E.128 desc[UR6][R48.64], R40 ;  /* 0x0000002830000986 */ /* 0x0001e2000c101d06 */
[----:B------:R-:W-:-:S07]  /*1f10*/  IADD3 R115, PT, PT, R115, 0x20, RZ ;  /* 0x0000002073737810 */ /* 0x000fce0007ffe0ff */
.L_x_36183:
[----:B------:R-:W-:Y:S05]  /*1f20*/  BSYNC.RECONVERGENT B0 ;  /* 0x0000000000007941 */ /* 0x000fea0003800200 */
.L_x_36182:
        /* <DEDUP_REMOVED lines=33> */
.L_x_36187:
[----:B------:R0:W-:Y:S01]  /*2140*/  @P0 STG.E.128 desc[UR6][R48.64], R40 ;  /* 0x0000002830000986 */ /* 0x0001e2000c101d06 */
[----:B------:R-:W-:-:S07]  /*2150*/  IADD3 R115, PT, PT, R115, 0x20, RZ ;  /* 0x0000002073737810 */ /* 0x000fce0007ffe0ff */
.L_x_36186:
[----:B------:R-:W-:Y:S05]  /*2160*/  BSYNC.RECONVERGENT B0 ;  /* 0x0000000000007941 */ /* 0x000fea0003800200 */
.L_x_36185:
        /* <DEDUP_REMOVED lines=33> */
.L_x_36190:
[----:B------:R0:W-:Y:S01]  /*2380*/  @P0 STG.E.128 desc[UR6][R48.64], R40 ;  /* 0x0000002830000986 */ /* 0x0001e2000c101d06 */
[----:B------:R-:W-:-:S07]  /*2390*/  IADD3 R115, PT, PT, R115, 0x20, RZ ;  /* 0x0000002073737810 */ /* 0x000fce0007ffe0ff */
.L_x_36189:
[----:B------:R-:W-:Y:S05]  /*23a0*/  BSYNC.RECONVERGENT B0 ;  /* 0x0000000000007941 */ /* 0x000fea0003800200 */
.L_x_36188:
        /* <DEDUP_REMOVED lines=33> */
.L_x_36193:
[----:B------:R0:W-:Y:S01]  /*25c0*/  @P0 STG.E.128 desc[UR6][R48.64], R40 ;  /* 0x0000002830000986 */ /* 0x0001e2000c101d06 */
[----:B------:R-:W-:-:S07]  /*25d0*/  IADD3 R115, PT, PT, R115, 0x20, RZ ;  /* 0x0000002073737810 */ /* 0x000fce0007ffe0ff */
.L_x_36192:
[----:B------:R-:W-:Y:S05]  /*25e0*/  BSYNC.RECONVERGENT B0 ;  /* 0x0000000000007941 */ /* 0x000fea0003800200 */
.L_x_36191:
[----:B------:R-:W-:Y:S01]  /*25f0*/  ISETP.GE.U32.AND P1, PT, R0, 0x140, PT ;  /* 0x000001400000780c */ /* 0x000fe20003f26070 */
[----:B------:R-:W-:Y:S03]  /*2600*/  BSSY.RECONVERGENT B0, `(.L_x_36194) ;  /* 0x0000021000007945 */ /* 0x000fe60003800200 */
[----:B------:R-:W-:-:S09]  /*2610*/  P2R R44, PR, RZ, 0x2 ;  /* 0x00000002ff2c7803 */ /* 0x000fd20000000000 */
[----:B------:R-:W-:Y:S05]  /*2620*/  @!P1 BRA `(.L_x_36195) ;  /* 0x0000000000789947 */ /* 0x000fea0003800000 */
[----:B------:R-:W-:Y:S01]  /*2630*/  ISETP.NE.U32.AND P1, PT, R20, RZ, PT ;  /* 0x000000ff1400720c */ /* 0x000fe20003f25070 */
[----:B------:R-:W0:Y:S03]  /*2640*/  LDC.64 R44, c[0x0][0x390] ;  /* 0x0000e400ff2c7b82 */ /* 0x000e260000000a00 */
[----:B------:R-:W-:-:S05]  /*2650*/  ISETP.NE.AND.EX P1, PT, R21, RZ, PT, P1 ;  /* 0x000000ff1500720c */ /* 0x000fca0003f25310 */
[----:B------:R-:W0:Y:S08]  /*2660*/  @P0 LDC.64 R20, c[0x0][0x3a8] ;  /* 0x0000ea00ff140b82 */ /* 0x000e300000000a00 */
[----:B01234-:R-:W0:Y:S01]  /*2670*/  @P1 LDC.64 R48, c[0x0][0x3a0] ;  /* 0x0000e800ff301b82 */ /* 0x01fe220000000a00 */
[----:B------:R-:W-:-:S06]  /*2680*/  IMAD.WIDE.U32 R44, R115, 0x10, R44 ;  /* 0x00000010732c7825 */ /* 0x000fcc00078e002c */
[----:B------:R-:W2:Y:S01]  /*2690*/  LDG.E.128 R44, desc[UR6][R44.64] ;  /* 0x000000062c2c7981 */ /* 0x000ea2000c1e1d00 */
[----:B0-----:R-:W-:-:S06]  /*26a0*/  @P1 IMAD.WIDE.U32 R48, R115, 0x10, R48 ;  /* 0x0000001073301825 */ /* 0x001fcc00078e0030 */
[----:B------:R-:W2:Y:S01]  /*26b0*/  @P1 LDG.E.128 R48, desc[UR6][R48.64] ;  /* 0x0000000630301981 */ /* 0x000ea2000c1e1d00 */
[----:B------:R-:W-:-:S04]  /*26c0*/  @P0 IMAD.WIDE.U32 R20, R115, 0x10, R20 ;  /* 0x0000001073140825 */ /* 0x000fc800078e0014 */
[-C--:B--2--5:R-:W-:Y:S01]  /*26d0*/  @P1 FFMA.FTZ R54, R44, R114.reuse, R48 ;  /* 0x000000722c361223 */ /* 0x0a4fe20000010030 */
        /* <DEDUP_REMOVED lines=18> */
.L_x_36196:
[----:B------:R0:W-:Y:S02]  /*2800*/  @P0 STG.E.128 desc[UR6][R20.64], R40 ;  /* 0x0000002814000986 */ /* 0x0001e4000c101d06 */
.L_x_36195:
[----:B------:R-:W-:Y:S05]  /*2810*/  BSYNC.RECONVERGENT B0 ;  /* 0x0000000000007941 */ /* 0x000fea0003800200 */
.L_x_36194:
[----:B------:R-:W-:Y:S01]  /*2820*/  FADD.FTZ R18, RZ, R11 ;  /* 0x0000000bff127221 */ /* 0x000fe20000010000 */
[C---:B------:R-:W-:Y:S01]  /*2830*/  ISETP.GT.U32.AND P3, PT, R0.reuse, 0x3f, PT ;  /* 0x0000003f0000780c */ /* 0x040fe20003f64070 */
[----:B------:R-:W-:Y:S01]  /*2840*/  UMOV UR9, 0xffffffff ;  /* 0xffffffff00097882 */ /* 0x000fe20000000000 */
[C---:B------:R-:W-:Y:S01]  /*2850*/  ISETP.GT.U32.AND P2, PT, R0.reuse, 0x5f, PT ;  /* 0x0000005f0000780c */ /* 0x040fe20003f44070 */
[----:B------:R-:W-:Y:S01]  /*2860*/  FADD.FTZ R18, R55, R18 ;  /* 0x0000001237127221 */ /* 0x000fe20000010000 */
[C---:B------:R-:W-:Y:S02]  /*2870*/  ISETP.GT.U32.AND P1, PT, R0.reuse, 0x7f, PT ;  /* 0x0000007f0000780c */ /* 0x040fe40003f24070 */
[C---:B------:R-:W-:Y:S01]  /*2880*/  ISETP.GT.U32.AND P0, PT, R0.reuse, 0x9f, PT ;  /* 0x0000009f0000780c */ /* 0x040fe20003f04070 */
[----:B------:R-:W-:Y:S01]  /*2890*/  FADD.FTZ R18, R65, R18 ;  /* 0x0000001241127221 */ /* 0x000fe20000010000 */
[----:B------:R-:W-:-:S03]  /*28a0*/  ISETP.GT.U32.AND P6, PT, R0, 0xbf, PT ;  /* 0x000000bf0000780c */ /* 0x000fc60003fc4070 */
[----:B------:R-:W-:-:S05]  /*28b0*/  FADD.FTZ R51, R75, R18 ;  /* 0x000000124b337221 */ /* 0x000fca0000010000 */
[----:B------:R-:W-:-:S05]  /*28c0*/  FSEL R51, R51, RZ, P4 ;  /* 0x000000ff33337208 */ /* 0x000fca0002000000 */
[----:B------:R-:W-:-:S04]  /*28d0*/  FADD.FTZ R19, R12, R51 ;  /* 0x000000330c137221 */ /* 0x000fc80000010000 */
[----:B------:R-:W-:-:S04]  /*28e0*/  FADD.FTZ R19, R56, R19 ;  /* 0x0000001338137221 */ /* 0x000fc80000010000 */
[----:B------:R-:W-:-:S04]  /*28f0*/  FADD.FTZ R19, R66, R19 ;  /* 0x0000001342137221 */ /* 0x000fc80000010000 */
[----:B------:R-:W-:-:S04]  /*2900*/  @P3 FADD.FTZ R51, R76, R19 ;  /* 0x000000134c333221 */ /* 0x000fc80000010000 */
        /* <DEDUP_REMOVED lines=11> */
[----:B------:R-:W-:Y:S01]  /*29c0*/  @P0 FADD.FTZ R51, R79, R18 ;  /* 0x000000124f330221 */ /* 0x000fe20000010000 */
[----:B------:R-:W-:-:S03]  /*29d0*/  P2R R18, PR, RZ, 0x40 ;  /* 0x00000040ff127803 */ /* 0x000fc60000000000 */
[----:B------:R-:W-:-:S04]  /*29e0*/  FADD.FTZ R19, R16, R51 ;  /* 0x0000003310137221 */ /* 0x000fc80000010000 */
[----:B------:R-:W-:-:S04]  /*29f0*/  FADD.FTZ R19, R60, R19 ;  /* 0x000000133c137221 */ /* 0x000fc80000010000 */
[----:B------:R-:W-:-:S04]  /*2a00*/  FADD.FTZ R19, R70, R19 ;  /* 0x0000001346137221 */ /* 0x000fc80000010000 */
[----:B------:R-:W-:Y:S01]  /*2a10*/  @P6 FADD.FTZ R51, R80, R19 ;  /* 0x0000001350336221 */ /* 0x000fe20000010000 */
[----:B------:R-:W-:-:S03]  /*2a20*/  ISETP.GT.U32.AND P6, PT, R0, 0xdf, PT ;  /* 0x000000df0000780c */ /* 0x000fc60003fc4070 */
[----:B------:R-:W-:Y:S01]  /*2a30*/  FADD.FTZ R18, R17, R51 ;  /* 0x0000003311127221 */ /* 0x000fe20000010000 */
[----:B------:R-:W-:-:S03]  /*2a40*/  P2R R19, PR, RZ, 0x40 ;  /* 0x00000040ff137803 */ /* 0x000fc60000000000 */
[----:B------:R-:W-:-:S04]  /*2a50*/  FADD.FTZ R18, R61, R18 ;  /* 0x000000123d127221 */ /* 0x000fc80000010000 */
[----:B------:R-:W-:-:S04]  /*2a60*/  FADD.FTZ R18, R71, R18 ;  /* 0x0000001247127221 */ /* 0x000fc80000010000 */
[----:B------:R-:W-:Y:S01]  /*2a70*/  @P6 FADD.FTZ R51, R81, R18 ;  /* 0x0000001251336221 */ /* 0x000fe20000010000 */
[----:B------:R-:W-:-:S03]  /*2a80*/  ISETP.GT.U32.AND P6, PT, R0, 0xff, PT ;  /* 0x000000ff0000780c */ /* 0x000fc60003fc4070 */
[----:B------:R-:W-:-:S04]  /*2a90*/  FADD.FTZ R19, R52, R51 ;  /* 0x0000003334137221 */ /* 0x000fc80000010000 */
[----:B------:R-:W-:-:S04]  /*2aa0*/  FADD.FTZ R19, R62, R19 ;  /* 0x000000133e137221 */ /* 0x000fc80000010000 */
[----:B------:R-:W-:Y:S01]  /*2ab0*/  FADD.FTZ R18, R72, R19 ;  /* 0x0000001348127221 */ /* 0x000fe20000010000 */
[----:B------:R-:W-:-:S03]  /*2ac0*/  P2R R19, PR, RZ, 0x40 ;  /* 0x00000040ff137803 */ /* 0x000fc60000000000 */
        /* <DEDUP_REMOVED lines=16> */
[----:B01234-:R-:W0:Y:S01]  /*2bd0*/  SHFL.BFLY PT, R48, R51, 0x1, 0x1f ;  /* 0x0c201f0033307f89 */ /* 0x01fe2200000e0000 */
        /* <DEDUP_REMOVED lines=22> */
[----:B------:R-:W-:-:S04]  /*2d40*/  FADD.FTZ R18, R76, -R20 ;  /* 0x800000144c127221 */ /* 0x000fc80000010000 */
[----:B------:R-:W-:Y:S01]  /*2d50*/  FSEL R50, R45, RZ, P4 ;  /* 0x000000ff2d327208 */ /* 0x000fe20002000000 */
[----:B------:R-:W-:-:S04]  /*2d60*/  FADD.FTZ R45, R12, -R20 ;  /* 0x800000140c2d7221 */ /* 0x000fc80000010000 */
[----:B------:R-:W-:-:S04]  /*2d70*/  FFMA.FTZ R45, R45, R45, R50 ;  /* 0x0000002d2d2d7223 */ /* 0x000fc80000010032 */
[----:B------:R-:W-:Y:S01]  /*2d80*/  FFMA.FTZ R44, R44, R44, R45 ;  /* 0x0000002c2c2c7223 */ /* 0x000fe2000001002d */
[----:B------:R-:W-:-:S03]  /*2d90*/  FADD.FTZ R45, R13, -R20 ;  /* 0x800000140d2d7221 */ /* 0x000fc60000010000 */
[----:B------:R-:W-:Y:S01]  /*2da0*/  FFMA.FTZ R21, R21, R21, R44 ;  /* 0x0000001515157223 */ /* 0x000fe2000001002c */
[----:B------:R-:W-:-:S03]  /*2db0*/  FADD.FTZ R44, R57, -R20 ;  /* 0x80000014392c7221 */ /* 0x000fc60000010000 */
[----:B------:R-:W-:Y:S01]  /*2dc0*/  @P3 FFMA.FTZ R50, R18, R18, R21 ;  /* 0x0000001212323223 */ /* 0x000fe20000010015 */
[--C-:B------:R-:W-:Y:S01]  /*2dd0*/  FADD.FTZ R21, R67, -R20.reuse ;  /* 0x8000001443157221 */ /* 0x100fe20000010000 */
[----:B------:R-:W-:Y:S02]  /*2de0*/  FADD.FTZ R18, R77, -R20 ;  /* 0x800000144d127221 */ /* 0x000fe40000010000 */
        /* <DEDUP_REMOVED lines=30> */
[----:B------:R-:W-:Y:S01]  /*2fd0*/  ISETP.GT.U32.AND P6, PT, R0, 0xdf, PT ;  /* 0x000000df0000780c */ /* 0x000fe20003fc4070 */
[--C-:B------:R-:W-:Y:S01]  /*2fe0*/  FADD.FTZ R21, R71, -R20.reuse ;  /* 0x8000001447157221 */ /* 0x100fe20000010000 */
[----:B------:R-:W-:Y:S01]  /*2ff0*/  FADD.FTZ R18, R81, -R20 ;  /* 0x8000001451127221 */ /* 0x000fe20000010000 */
        /* <DEDUP_REMOVED lines=28> */
[----:B------:R-:W-:-:S04]  /*31c0*/  FFMA.FTZ R44, R44, R44, R45 ;  /* 0x0000002c2c2c7223 */ /* 0x000fc8000001002d */
        /* <DEDUP_REMOVED lines=11> */
.L_x_36230:
        /* <DEDUP_REMOVED lines=11> */
[----:B------:R-:W3:Y:S01]  /*3330*/  @!P1 LDC.64 R46, c[0x0][0x3c8] ;  /* 0x0000f200ff2e9b82 */ /* 0x000ee20000000a00 */
[----:B-1----:R-:W-:-:S05]  /*3340*/  @!P1 IMAD.WIDE R50, R2, 0x4, R50 ;  /* 0x0000000402329825 */ /* 0x002fca00078e0232 */
[----:B------:R1:W-:Y:S01]  /*3350*/  @!P1 STG.E desc[UR6][R50.64], R20 ;  /* 0x0000001432009986 */ /* 0x0003e2000c101906 */
[----:B---3--:R-:W-:-:S05]  /*3360*/  @!P1 IMAD.WIDE R46, R2, 0x4, R46 ;  /* 0x00000004022e9825 */ /* 0x008fca00078e022e */
[----:B--2---:R1:W-:Y:S01]  /*3370*/  @!P1 STG.E desc[UR6][R46.64], R19 ;  /* 0x000000132e009986 */ /* 0x0043e2000c101906 */
[----:B------:R-:W-:Y:S05]  /*3380*/  @!P4 BRA `(.L_x_36199) ;  /* 0x000000000060c947 */ /* 0x000fea0003800000 */
[----:B------:R-:W2:Y:S01]  /*3390*/  LDC.64 R118, c[0x0][0x428] ;  /* 0x00010a00ff767b82 */ /* 0x000ea20000000a00 */
[--C-:B-1----:R-:W-:Y:S01]  /*33a0*/  FADD.FTZ R20, R11, -R18.reuse ;  /* 0x800000120b147221 */ /* 0x102fe20000010000 */
[----:B0-----:R-:W-:Y:S02]  /*33b0*/  HADD2.F32 R21, -RZ, R108.H1_H1 ;  /* 0x3000006cff157230 */ /* 0x001fe40000004100 */
[--C-:B-----5:R-:W-:Y:S01]  /*33c0*/  FADD.FTZ R114, R55, -R18.reuse ;  /* 0x8000001237727221 */ /* 0x120fe20000010000 */
[----:B------:R-:W-:Y:S02]  /*33d0*/  HADD2.F32 R44, -RZ, R38.H0_H0 ;  /* 0x20000026ff2c7230 */ /* 0x000fe40000004100 */
[----:B------:R-:W-:Y:S01]  /*33e0*/  FMUL.FTZ R45, R19, R20 ;  /* 0x00000014132d7220 */ /* 0x000fe20000410000 */
[--C-:B------:R-:W-:Y:S01]  /*33f0*/  FADD.FTZ R116, R65, -R18.reuse ;  /* 0x8000001241747221 */ /* 0x100fe20000010000 */
[----:B------:R-:W-:Y:S01]  /*3400*/  FADD.FTZ R48, R75, -R18 ;  /* 0x800000124b307221 */ /* 0x000fe20000010000 */
[----:B------:R-:W-:-:S02]  /*3410*/  HADD2.F32 R50, -RZ, R107.H1_H1 ;  /* 0x3000006bff327230 */ /* 0x000fc40000004100 */
[----:B------:R-:W-:Y:S01]  /*3420*/  FFMA.FTZ R44, R45, R21, R44 ;  /* 0x000000152d2c7223 */ /* 0x000fe2000001002c */
        /* <DEDUP_REMOVED lines=9> */
[----:B------:R-:W-:-:S03]  /*34c0*/  FFMA.FTZ R46, R49, R21, R46 ;  /* 0x00000015312e7223 */ /* 0x000fc6000001002e */
[----:B------:R-:W-:Y:S01]  /*34d0*/  FFMA.FTZ R47, R48, R20, R47 ;  /* 0x00000014302f7223 */ /* 0x000fe2000001002f */
[C---:B--2---:R-:W-:Y:S01]  /*34e0*/  IMAD.WIDE.U32 R118, R112.reuse, 0x10, R118 ;  /* 0x0000001070767825 */ /* 0x044fe200078e0076 */
[----:B------:R-:W-:-:S04]  /*34f0*/  IADD3 R112, PT, PT, R112, 0x20, RZ ;  /* 0x0000002070707810 */ /* 0x000fc80007ffe0ff */
[----:B------:R2:W-:Y:S03]  /*3500*/  STG.E.128 desc[UR6][R118.64], R44 ;  /* 0x0000002c76007986 */ /* 0x0005e6000c101d06 */
.L_x_36199:
[----:B------:R-:W-:Y:S05]  /*3510*/  BSYNC.RECONVERGENT B0 ;  /* 0x0000000000007941 */ /* 0x000fea0003800200 */
.L_x_36198:
[----:B------:R-:W-:Y:S01]  /*3520*/  ISETP.GE.U32.AND P0, PT, R0, 0x40, PT ;  /* 0x000000400000780c */ /* 0x000fe20003f06070 */
[----:B------:R-:W-:-:S12]  /*3530*/  BSSY.RECONVERGENT B0, `(.L_x_36200) ;  /* 0x000001a000007945 */ /* 0x000fd80003800200 */
[----:B------:R-:W-:Y:S05]  /*3540*/  @!P0 BRA `(.L_x_36201) ;  /* 0x0000000000608947 */ /* 0x000fea0003800000 */
[----:B--2---:R-:W2:Y:S01]  /*3550*/  LDC.64 R118, c[0x0][0x428] ;  /* 0x00010a00ff767b82 */ /* 0x004ea20000000a00 */
        /* <DEDUP_REMOVED lines=23> */
.L_x_36201:
[----:B------:R-:W-:Y:S05]  /*36d0*/  BSYNC.RECONVERGENT B0 ;  /* 0x0000000000007941 */ /* 0x000fea0003800200 */
.L_x_36200:
[----:B------:R-:W-:Y:S01]  /*36e0*/  ISETP.GE.U32.AND P0, PT, R0, 0x60, PT ;  /* 0x000000600000780c */ /* 0x000fe20003f06070 */
[----:B------:R-:W-:-:S12]  /*36f0*/  BSSY.RECONVERGENT B0, `(.L_x_36202) ;  /* 0x000001a000007945 */ /* 0x000fd80003800200 */
[----:B------:R-:W-:Y:S05]  /*3700*/  @!P0 BRA `(.L_x_36203) ;  /* 0x0000000000608947 */ /* 0x000fea0003800000 */
[----:B--23--:R-:W2:Y:S01]  /*3710*/  LDC.64 R118, c[0x0][0x428] ;  /* 0x00010a00ff767b82 */ /* 0x00cea20000000a00 */
        /* <DEDUP_REMOVED lines=23> */
.L_x_36203:
[----:B------:R-:W-:Y:S05]  /*3890*/  BSYNC.RECONVERGENT B0 ;  /* 0x0000000000007941 */ /* 0x000fea0003800200 */
.L_x_36202:
[----:B------:R-:W-:Y:S01]  /*38a0*/  ISETP.GE.U32.AND P0, PT, R0, 0x80, PT ;  /* 0x000000800000780c */ /* 0x000fe20003f06070 */
[----:B------:R-:W-:-:S12]  /*38b0*/  BSSY.RECONVERGENT B0, `(.L_x_36204) ;  /* 0x000001a000007945 */ /* 0x000fd80003800200 */
[----:B------:R-:W-:Y:S05]  /*38c0*/  @!P0 BRA `(.L_x_36205) ;  /* 0x0000000000608947 */ /* 0x000fea0003800000 */
[----:B--234-:R-:W2:Y:S01]  /*38d0*/  LDC.64 R118, c[0x0][0x428] ;  /* 0x00010a00ff767b82 */ /* 0x01cea20000000a00 */
        /* <DEDUP_REMOVED lines=23> */
.L_x_36205:
[----:B------:R-:W-:Y:S05]  /*3a50*/  BSYNC.RECONVERGENT B0 ;  /* 0x0000000000007941 */ /* 0x000fea0003800200 */
.L_x_36204:
[----:B------:R-:W-:Y:S01]  /*3a60*/  ISETP.GE.U32.AND P0, PT, R0, 0xa0, PT ;  /* 0x000000a00000780c */ /* 0x000fe20003f06070 */
[----:B------:R-:W-:-:S12]  /*3a70*/  BSSY.RECONVERGENT B0, `(.L_x_36206) ;  /* 0x000001a000007945 */ /* 0x000fd80003800200 */
[----:B------:R-:W-:Y:S05]  /*3a80*/  @!P0 BRA `(.L_x_36207) ;  /* 0x0000000000608947 */ /* 0x000fea0003800000 */
[----:B0-234-:R-:W0:Y:S01]  /*3a90*/  LDC.64 R118, c[0x0][0x428] ;  /* 0x00010a00ff767b82 */ /* 0x01de220000000a00 */
[--C-:B-1----:R-:W-:Y:S01]  /*3aa0*/  FADD.FTZ R20, R15, -R18.reuse ;  /* 0x800000120f147221 */ /* 0x102fe20000010000 */
[----:B------:R-:W-:Y:S02]  /*3ab0*/  HADD2.F32 R21, -RZ, R100.H1_H1 ;  /* 0x30000064ff157230 */ /* 0x000fe40000004100 */
        /* <DEDUP_REMOVED lines=18> */
[C---:B0-----:R-:W-:Y:S01]  /*3be0*/  IMAD.WIDE.U32 R118, R112.reuse, 0x10, R118 ;  /* 0x0000001070767825 */ /* 0x041fe200078e0076 */
[----:B------:R-:W-:-:S04]  /*3bf0*/  IADD3 R112, PT, PT, R112, 0x20, RZ ;  /* 0x0000002070707810 */ /* 0x000fc80007ffe0ff */
[----:B------:R0:W-:Y:S03]  /*3c00*/  STG.E.128 desc[UR6][R118.64], R44 ;  /* 0x0000002c76007986 */ /* 0x0001e6000c101d06 */
.L_x_36207:
[----:B------:R-:W-:Y:S05]  /*3c10*/  BSYNC.RECONVERGENT B0 ;  /* 0x0000000000007941 */ /* 0x000fea0003800200 */
.L_x_36206:
        /* <DEDUP_REMOVED lines=27> */
.L_x_36209:
[----:B------:R-:W-:Y:S05]  /*3dd0*/  BSYNC.RECONVERGENT B0 ;  /* 0x0000000000007941 */ /* 0x000fea0003800200 */
.L_x_36208:
        /* <DEDUP_REMOVED lines=27> */
.L_x_36211:
[----:B------:R-:W-:Y:S05]  /*3f90*/  BSYNC.RECONVERGENT B0 ;  /* 0x0000000000007941 */ /* 0x000fea0003800200 */
.L_x_36210:
        /* <DEDUP_REMOVED lines=27> */
.L_x_36213:
[----:B------:R-:W-:Y:S05]  /*4150*/  BSYNC.RECONVERGENT B0 ;  /* 0x0000000000007941 */ /* 0x000fea0003800200 */
.L_x_36212:
        /* <DEDUP_REMOVED lines=27> */
.L_x_36215:
[----:B------:R-:W-:Y:S05]  /*4310*/  BSYNC.RECONVERGENT B0 ;  /* 0x0000000000007941 */ /* 0x000fea0003800200 */
.L_x_36214:
[----:B------:R-:W-:Y:S01]  /*4320*/  ISETP.GE.U32.AND P0, PT, R0, 0x140, PT ;  /* 0x000001400000780c */ /* 0x000fe20003f06070 */
[----:B------:R-:W-:-:S12]  /*4330*/  BSSY.RECONVERGENT B0, `(.L_x_36216) ;  /* 0x0000011000007945 */ /* 0x000fd80003800200 */
[----:B------:R-:W-:Y:S05]  /*4340*/  @!P0 BRA `(.L_x_36217) ;  /* 0x00000000003c8947 */ /* 0x000fea0003800000 */
[----:B------:R-:W1:Y:S01]  /*4350*/  LDC.64 R48, c[0x0][0x428] ;  /* 0x00010a00ff307b82 */ /* 0x000e620000000a00 */
[--C-:B0-234-:R-:W-:Y:S01]  /*4360*/  FADD.FTZ R44, R54, -R18.reuse ;  /* 0x80000012362c7221 */ /* 0x11dfe20000010000 */
[--C-:B-1----:R-:W-:Y:S01]  /*4370*/  FADD.FTZ R46, R64, -R18.reuse ;  /* 0x80000012402e7221 */ /* 0x102fe20000010000 */
[--C-:B------:R-:W-:Y:S01]  /*4380*/  FADD.FTZ R20, R74, -R18.reuse ;  /* 0x800000124a147221 */ /* 0x100fe20000010000 */
[----:B------:R-:W-:Y:S01]  /*4390*/  FADD.FTZ R18, R111, -R18 ;  /* 0x800000126f127221 */ /* 0x000fe20000010000 */
        /* <DEDUP_REMOVED lines=8> */
[----:B------:R-:W-:-:S05]  /*4420*/  IMAD.WIDE.U32 R48, R112, 0x10, R48 ;  /* 0x0000001070307825 */ /* 0x000fca00078e0030 */
[----:B------:R0:W-:Y:S02]  /*4430*/  STG.E.128 desc[UR6][R48.64], R44 ;  /* 0x0000002c30007986 */ /* 0x0001e4000c101d06 */
.L_x_36217:
[----:B------:R-:W-:Y:S05]  /*4440*/  BSYNC.RECONVERGENT B0 ;  /* 0x0000000000007941 */ /* 0x000fea0003800200 */
.L_x_36216:
[----:B-1----:R-:W1:Y:S02]  /*4450*/  LDC.64 R18, c[0x0][0x380] ;  /* 0x0000e000ff127b82 */ /* 0x002e640000000a00 */
[----:B-1----:R-:W-:-:S04]  /*4460*/  LEA R2, R18, R2, 0x2 ;  /* 0x0000000212027211 */ /* 0x002fc800078e10ff */
[----:B------:R-:W-:-:S13]  /*4470*/  ISETP.GE.AND P0, PT, R2, R19, PT ;  /* 0x000000130200720c */ /* 0x000fda0003f06270 */
[----:B------:R-:W-:Y:S05]  /*4480*/  @!P0 BRA `(.L_x_36218) ;  /* 0xffffffcc00008947 */ /* 0x000fea000383ffff */
[----:B------:R-:W-:Y:S05]  /*4490*/  EXIT ;  /* 0x000000000000794d */ /* 0x000fea0003800000 */
.L_x_36197:
[----:B------:R-:W-:Y:S01]  /*44a0*/  HFMA2 R45, -RZ, RZ, 0, 5.9604644775390625e-08 ;  /* 0x00000001ff2d7431 */ /* 0x000fe200000001ff */
[----:B------:R-:W-:Y:S01]  /*44b0*/  BSSY B0, `(.L_x_36219) ;  /* 0x0000006000007945 */ /* 0x000fe20003800000 */
[----:B------:R-:W-:Y:S02]  /*44c0*/  MOV R18, 0x1f ;  /* 0x0000001f00127802 */ /* 0x000fe40000000f00 */
[----:B------:R-:W-:-:S07]  /*44d0*/  MOV R44, 0xffffffff ;  /* 0xffffffff002c7802 */ /* 0x000fce0000000f00 */
[----:B012345:R-:W-:Y:S05]  /*44e0*/  WARPSYNC.COLLECTIVE R44, `(.L_x_36220) ;  /* 0x000000002c087348 */ /* 0x03ffea0003c00000 */
[----:B01234-:R0:W1:Y:S02]  /*44f0*/  SHFL.BFLY P6, R48, R51, R45, R18 ;  /* 0x0c00002d33307389 */ /* 0x01f06400000c0012 */
[----:B01---5:R-:W-:Y:S05]  /*4500*/  ENDCOLLECTIVE ;  /* 0x000000000000791b */ /* 0x023fea0003800000 */
.L_x_36220:
[----:B------:R-:W-:Y:S05]  /*4510*/  BSYNC B0 ;  /* 0x0000000000007941 */ /* 0x000fea0003800000 */
.L_x_36219:
        /* <DEDUP_REMOVED lines=8> */
.L_x_36221:
[----:B------:R-:W-:Y:S02]  /*45a0*/  HFMA2 R45, -RZ, RZ, 0, 2.384185791015625e-07 ;  /* 0x00000004ff2d7431 */ /* 0x000fe400000001ff */
[----:B------:R-:W-:-:S05]  /*45b0*/  FADD.FTZ R47, R51, R48 ;  /* 0x00000030332f7221 */ /* 0x000fca0000010000 */
[----:B------:R-:W-:-:S07]  /*45c0*/  MOV R51, R47 ;  /* 0x0000002f00337202 */ /* 0x000fce0000000f00 */
[----:B------:R-:W-:Y:S05]  /*45d0*/  WARPSYNC.COLLECTIVE R44, `(.L_x_36222) ;  /* 0x000000002c087348 */ /* 0x000fea0003c00000 */
[----:B------:R0:W1:Y:S02]  /*45e0*/  SHFL.BFLY P6, R48, R51, R45, R18 ;  /* 0x0c00002d33307389 */ /* 0x00006400000c0012 */
[----:B01----:R-:W-:Y:S05]  /*45f0*/  ENDCOLLECTIVE ;  /* 0x000000000000791b */ /* 0x003fea0003800000 */
.L_x_36222:
[----:B------:R-:W-:Y:S02]  /*4600*/  HFMA2 R45, -RZ, RZ, 0, 4.76837158203125e-07 ;  /* 0x00000008ff2d7431 */ /* 0x000fe400000001ff */
[----:B------:R-:W-:-:S05]  /*4610*/  FADD.FTZ R46, R47, R48 ;  /* 0x000000302f2e7221 */ /* 0x000fca0000010000 */
[----:B------:R-:W-:-:S07]  /*4620*/  MOV R51, R46 ;  /* 0x0000002e00337202 */ /* 0x000fce0000000f00 */
[----:B------:R-:W-:Y:S05]  /*4630*/  WARPSYNC.COLLECTIVE R44, `(.L_x_36223) ;  /* 0x000000002c087348 */ /* 0x000fea0003c00000 */
[----:B------:R0:W1:Y:S02]  /*4640*/  SHFL.BFLY P6, R48, R51, R45, R18 ;  /* 0x0c00002d33307389 */ /* 0x00006400000c0012 */
[----:B01----:R-:W-:Y:S05]  /*4650*/  ENDCOLLECTIVE ;  /* 0x000000000000791b */ /* 0x003fea0003800000 */
.L_x_36223:
[----:B------:R-:W-:Y:S02]  /*4660*/  HFMA2 R45, -RZ, RZ, 0, 9.5367431640625e-07 ;  /* 0x00000010ff2d7431 */ /* 0x000fe400000001ff */
[----:B------:R-:W-:-:S05]  /*4670*/  FADD.FTZ R21, R46, R48 ;  /* 0x000000302e157221 */ /* 0x000fca0000010000 */
[----:B------:R-:W-:-:S07]  /*4680*/  MOV R51, R21 ;  /* 0x0000001500337202 */ /* 0x000fce0000000f00 */
[----:B------:R-:W-:Y:S05]  /*4690*/  WARPSYNC.COLLECTIVE R44, `(.L_x_36224) ;  /* 0x000000002c087348 */ /* 0x000fea0003c00000 */
[----:B------:R0:W1:Y:S02]  /*46a0*/  SHFL.BFLY P6, R48, R51, R45, R18 ;  /* 0x0c00002d33307389 */ /* 0x00006400000c0012 */
[----:B01----:R-:W-:Y:S05]  /*46b0*/  ENDCOLLECTIVE ;  /* 0x000000000000791b */ /* 0x003fea0003800000 */
.L_x_36224:
[----:B------:R-:W-:Y:S02]  /*46c0*/  HFMA2 R45, -RZ, RZ, 0, 5.9604644775390625e-08 ;  /* 0x00000001ff2d7431 */ /* 0x000fe400000001ff */
[----:B------:R-:W-:Y:S01]  /*46d0*/  FADD.FTZ R20, R21, R48 ;  /* 0x0000003015147221 */ /* 0x000fe20000010000 */
[----:B------:R-:W-:-:S03]  /*46e0*/  ISETP.GT.U32.AND P6, PT, R0, 0xbf, PT ;  /* 0x000000bf0000780c */ /* 0x000fc60003fc4070 */
[----:B------:R-:W-:-:S04]  /*46f0*/  FMUL.FTZ R20, R20, R19 ;  /* 0x0000001314147220 */ /* 0x000fc80000410000 */
[--C-:B------:R-:W-:Y:S01]  /*4700*/  FADD.FTZ R21, R11, -R20.reuse ;  /* 0x800000140b157221 */ /* 0x100fe20000010000 */
[--C-:B------:R-:W-:Y:S01]  /*4710*/  FADD.FTZ R46, R55, -R20.reuse ;  /* 0x80000014372e7221 */ /* 0x100fe20000010000 */
[----:B------:R-:W-:Y:S02]  /*4720*/  FADD.FTZ R18, R75, -R20 ;  /* 0x800000144b127221 */ /* 0x000fe40000010000 */
[----:B------:R-:W-:-:S04]  /*4730*/  FFMA.FTZ R21, R21, R21, RZ ;  /* 0x0000001515157223 */ /* 0x000fc800000100ff */
[----:B------:R-:W-:Y:S01]  /*4740*/  FFMA.FTZ R46, R46, R46, R21 ;  /* 0x0000002e2e2e7223 */ /* 0x000fe20000010015 */
[----:B------:R-:W-:-:S04]  /*4750*/  FADD.FTZ R21, R65, -R20 ;  /* 0x8000001441157221 */ /* 0x000fc80000010000 */
[----:B------:R-:W-:-:S04]  /*4760*/  FFMA.FTZ R21, R21, R21, R46 ;  /* 0x0000001515157223 */ /* 0x000fc8000001002e */
[----:B------:R-:W-:Y:S01]  /*4770*/  FFMA.FTZ R21, R18, R18, R21 ;  /* 0x0000001212157223 */ /* 0x000fe20000010015 */
[----:B------:R-:W-:-:S04]  /*4780*/  FADD.FTZ R18, R56, -R20 ;  /* 0x8000001438127221 */ /* 0x000fc80000010000 */
[----:B------:R-:W-:Y:S01]  /*4790*/  FSEL R50, R21, RZ, P4 ;  /* 0x000000ff15327208 */ /* 0x000fe20002000000 */
[----:B------:R-:W-:-:S04]  /*47a0*/  FADD.FTZ R21, R12, -R20 ;  /* 0x800000140c157221 */ /* 0x000fc80000010000 */
[----:B------:R-:W-:-:S04]  /*47b0*/  FFMA.FTZ R21, R21, R21, R50 ;  /* 0x0000001515157223 */ /* 0x000fc80000010032 */
        /* <DEDUP_REMOVED lines=38> */
[----:B------:R-:W-:Y:S01]  /*4a20*/  FADD.FTZ R18, R61, -R20 ;  /* 0x800000143d127221 */ /* 0x000fe20000010000 */
[----:B------:R-:W-:Y:S02]  /*4a30*/  ISETP.GT.U32.AND P6, PT, R0, 0xdf, PT ;  /* 0x000000df0000780c */ /* 0x000fe40003fc4070 */
        /* <DEDUP_REMOVED lines=33> */
[----:B------:R-:W-:-:S04]  /*4c50*/  MOV R18, 0x1f ;  /* 0x0000001f00127802 */ /* 0x000fc80000000f00 */
[----:B------:R-:W-:-:S07]  /*4c60*/  MOV R51, R50 ;  /* 0x0000003200337202 */ /* 0x000fce0000000f00 */
[----:B------:R-:W-:Y:S05]  /*4c70*/  WARPSYNC.COLLECTIVE R44, `(.L_x_36225) ;  /* 0x000000002c087348 */ /* 0x000fea0003c00000 */
[----:B------:R0:W1:Y:S02]  /*4c80*/  SHFL.BFLY P6, R48, R51, R45, R18 ;  /* 0x0c00002d33307389 */ /* 0x00006400000c0012 */
[----:B01----:R-:W-:Y:S05]  /*4c90*/  ENDCOLLECTIVE ;  /* 0x000000000000791b */ /* 0x003fea0003800000 */
.L_x_36225:
[----:B------:R-:W-:Y:S02]  /*4ca0*/  HFMA2 R45, -RZ, RZ, 0, 1.1920928955078125e-07 ;  /* 0x00000002ff2d7431 */ /* 0x000fe400000001ff */
[----:B------:R-:W-:-:S05]  /*4cb0*/  FADD.FTZ R49, R50, R48 ;  /* 0x0000003032317221 */ /* 0x000fca0000010000 */
[----:B------:R-:W-:-:S07]  /*4cc0*/  MOV R51, R49 ;  /* 0x0000003100337202 */ /* 0x000fce0000000f00 */
[----:B------:R-:W-:Y:S05]  /*4cd0*/  WARPSYNC.COLLECTIVE R44, `(.L_x_36226) ;  /* 0x000000002c087348 */ /* 0x000fea0003c00000 */
[----:B------:R0:W1:Y:S02]  /*4ce0*/  SHFL.BFLY P6, R48, R51, R45, R18 ;  /* 0x0c00002d33307389 */ /* 0x00006400000c0012 */
[----:B01----:R-:W-:Y:S05]  /*4cf0*/  ENDCOLLECTIVE ;  /* 0x000000000000791b */ /* 0x003fea0003800000 */
.L_x_36226:
[----:B------:R-:W-:Y:S02]  /*4d00*/  HFMA2 R45, -RZ, RZ, 0, 2.384185791015625e-07 ;  /* 0x00000004ff2d7431 */ /* 0x000fe400000001ff */
[----:B------:R-:W-:-:S05]  /*4d10*/  FADD.FTZ R47, R49, R48 ;  /* 0x00000030312f7221 */ /* 0x000fca0000010000 */
[----:B------:R-:W-:-:S07]  /*4d20*/  MOV R51, R47 ;  /* 0x0000002f00337202 */ /* 0x000fce0000000f00 */
[----:B------:R-:W-:Y:S05]  /*4d30*/  WARPSYNC.COLLECTIVE R44, `(.L_x_36227) ;  /* 0x000000002c087348 */ /* 0x000fea0003c00000 */
[----:B------:R0:W1:Y:S02]  /*4d40*/  SHFL.BFLY P6, R48, R51, R45, R18 ;  /* 0x0c00002d33307389 */ /* 0x00006400000c0012 */
[----:B01----:R-:W-:Y:S05]  /*4d50*/  ENDCOLLECTIVE ;  /* 0x000000000000791b */ /* 0x003fea0003800000 */
.L_x_36227:
[----:B------:R-:W-:Y:S02]  /*4d60*/  HFMA2 R45, -RZ, RZ, 0, 4.76837158203125e-07 ;  /* 0x00000008ff2d7431 */ /* 0x000fe400000001ff */
[----:B------:R-:W-:-:S05]  /*4d70*/  FADD.FTZ R46, R47, R48 ;  /* 0x000000302f2e7221 */ /* 0x000fca0000010000 */
[----:B------:R-:W-:-:S07]  /*4d80*/  MOV R51, R46 ;  /* 0x0000002e00337202 */ /* 0x000fce0000000f00 */
[----:B------:R-:W-:Y:S05]  /*4d90*/  WARPSYNC.COLLECTIVE R44, `(.L_x_36228) ;  /* 0x000000002c087348 */ /* 0x000fea0003c00000 */
[----:B------:R0:W1:Y:S02]  /*4da0*/  SHFL.BFLY P6, R48, R51, R45, R18 ;  /* 0x0c00002d33307389 */ /* 0x00006400000c0012 */
[----:B01----:R-:W-:Y:S05]  /*4db0*/  ENDCOLLECTIVE ;  /* 0x000000000000791b */ /* 0x003fea0003800000 */
.L_x_36228:
[----:B------:R-:W-:Y:S02]  /*4dc0*/  HFMA2 R45, -RZ, RZ, 0, 9.5367431640625e-07 ;  /* 0x00000010ff2d7431 */ /* 0x000fe400000001ff */
[----:B------:R-:W-:-:S05]  /*4dd0*/  FADD.FTZ R21, R46, R48 ;  /* 0x000000302e157221 */ /* 0x000fca0000010000 */
[----:B------:R-:W-:-:S07]  /*4de0*/  MOV R51, R21 ;  /* 0x0000001500337202 */ /* 0x000fce0000000f00 */
[----:B------:R-:W-:Y:S05]  /*4df0*/  WARPSYNC.COLLECTIVE R44, `(.L_x_36229) ;  /* 0x000000002c087348 */ /* 0x000fea0003c00000 */
[----:B------:R0:W1:Y:S02]  /*4e00*/  SHFL.BFLY P6, R48, R51, R45, R18 ;  /* 0x0c00002d33307389 */ /* 0x00006400000c0012 */
[----:B01----:R-:W-:Y:S05]  /*4e10*/  ENDCOLLECTIVE ;  /* 0x000000000000791b */ /* 0x003fea0003800000 */
.L_x_36229:
[----:B------:R-:W-:Y:S05]  /*4e20*/  BRA `(.L_x_36230) ;  /* 0xffffffe400147947 */ /* 0x000fea000383ffff */
.L_x_36231:
        /* <DEDUP_REMOVED lines=13> */
.L_x_45896:


//--------------------- .text._ZN10layer_norm13ln_fwd_kernelINS_13Kernel_traitsI6__halfffffjLj1280ELj1ELj4ELj1ELj16ENS_18Kernel_traits_baseILj1280ES2_ffffjLj128EEEEELb0ELb0ELb0ELb1EEEvNS_9FwdParamsE --------------------------
	.section	.text._ZN10layer_norm13ln_fwd_kernelINS_13Kernel_traitsI6__halfffffjLj1280ELj1ELj4ELj1ELj16ENS_18Kernel_traits_baseILj1280ES2_ffffjLj128EEEEELb0ELb0ELb0ELb1EEEvNS_9FwdParamsE,"ax",@progbits
	.align	128
        .global         _ZN10layer_norm13ln_fwd_kernelINS_13Kernel_traitsI6__halfffffjLj1280ELj1ELj4ELj1ELj16ENS_18Kernel_traits_baseILj1280ES2_ffffjLj128EEEEELb0ELb0ELb0ELb1EEEvNS_9FwdParamsE
        .type           _ZN10layer_norm13ln_fwd_kernelINS_13Kernel_traitsI6__halfffffjLj1280ELj1ELj4ELj1ELj16ENS_18Kernel_traits_baseILj1280ES2_ffffjLj128EEEEELb0ELb0ELb0ELb1EEEvNS_9FwdParamsE,@function
        .size           _ZN10layer_norm13ln_fwd_kernelINS_13Kernel_traitsI6__halfffffjLj1280ELj1ELj4ELj1ELj16ENS_18Kernel_traits_baseILj1280ES2_ffffjLj128EEEEELb0ELb0ELb0ELb1EEEvNS_9FwdParamsE,(.L_x_45897 - _ZN10layer_norm13ln_fwd_kernelINS_13Kernel_traitsI6__halfffffjLj1280ELj1ELj4ELj1ELj16ENS_18Kernel_traits_baseILj1280ES2_ffffjLj128EEEEELb0ELb0ELb0ELb1EEEvNS_9FwdParamsE)
        .other          _ZN10layer_norm13ln_fwd_kernelINS_13Kernel_traitsI6__halfffffjLj1280ELj1ELj4ELj1ELj16ENS_18Kernel_traits_baseILj1280ES2_ffffjLj128EEEEELb0ELb0ELb0ELb1EEEvNS_9FwdParamsE,@"STO_CUDA_ENTRY STV_DEFAULT"
_ZN10layer_norm13ln_fwd_kernelINS_13Kernel_traitsI6__halfffffjLj1280ELj1ELj4ELj1ELj16ENS_18Kernel_traits_baseILj1280ES2_ffffjLj128EEEEELb0ELb0ELb0ELb1EEEvNS_9FwdParamsE:
.text._ZN10layer_norm13ln_fwd_kernelINS_13Kernel_traitsI6__halfffffjLj1280ELj1ELj4ELj1ELj16ENS_18Kernel_traits_baseILj1280ES2_ffffjLj128EEEEELb0ELb0ELb0ELb1EEEvNS_9FwdParamsE:
        /* <DEDUP_REMOVED lines=19> */
[----:B------:R0:W5:Y:S01]  /*0130*/  LDG.E.64 R4, desc[UR6][R44.64] ;  /* 0x000000062c047981 */ /* 0x000162000c1e1b00 */
[----:B-1----:R-:W-:-:S03]  /*0140*/  IMAD.WIDE.U32 R46, R39, 0x8, R46 ;  /* 0x00000008272e7825 */ /* 0x002fc600078e002e */
[----:B------:R0:W5:Y:S04]  /*0150*/  LDG.E.64 R6, desc[UR6][R44.64+0x100] ;  /* 0x000100062c067981 */ /* 0x000168000c1e1b00 */
        /* <DEDUP_REMOVED lines=17> */
[----:B------:R0:W5:Y:S01]  /*0270*/  LDG.E.64 R2, desc[UR6][R46.64+0x900] ;  /* 0x000900062e027981 */ /* 0x000162000c1e1b00 */
[----:B------:R-:W-:Y:S05]  /*0280*/  BRA `(.L_x_36233) ;  /* 0x0000000000587947 */ /* 0x000fea0003800000 */
.L_x_36232:
        /* <DEDUP_REMOVED lines=9> */
[----:B0-----:R-:W-:Y:S01]  /*0320*/  IMAD.WIDE.U32 R16, R39, 0x8, R2 ;  /* 0x0000000827107825 */ /* 0x001fe200078e0002 */
[----:B------:R-:W-:-:S04]  /*0330*/  CS2R R2, SRZ ;  /* 0x0000000000027805 */ /* 0x000fc8000001ff00 */
[----:B------:R-:W5:Y:S04]  /*0340*/  LDG.E.64 R4, desc[UR6][R16.64] ;  /* 0x0000000610047981 */ /* 0x000f68000c1e1b00 */
        /* <DEDUP_REMOVED lines=8> */
[----:B------:R0:W5:Y:S02]  /*03d0*/  LDG.E.64 R26, desc[UR6][R16.64+0x900] ;  /* 0x00090006101a7981 */ /* 0x000164000c1e1b00 */
[----:B0-----:R-:W-:-:S07]  /*03e0*/  CS2R R16, SRZ ;  /* 0x0000000000107805 */ /* 0x001fce000001ff00 */
.L_x_36233:
[----:B------:R-:W1:Y:S02]  /*03f0*/  LDCU UR4, c[0x0][0x384] ;  /* 0x00007080ff0477ac */ /* 0x000e640008000800 */
[----:B-1----:R-:W-:-:S13]  /*0400*/  ISETP.GE.AND P1, PT, R38, UR4, PT ;  /* 0x0000000426007c0c */ /* 0x002fda000bf26270 */
[----:B------:R-:W-:Y:S05]  /*0410*/  @P1 EXIT ;  /* 0x000000000000194d */ /* 0x000fea0003800000 */
[----:B-----5:R-:W-:Y:S01]  /*0420*/  MOV R51, R4 ;  /* 0x0000000400337202 */ /* 0x020fe20000000f00 */
[----:B------:R-:W1:Y:S01]  /*0430*/  LDCU.U8 UR4, c[0x0][0x410] ;  /* 0x00008200ff0477ac */ /* 0x000e620008000000 */
[----:B0-----:R-:W-:Y:S02]  /*0440*/  SHF.R.U64 R44, R4, 0x10, R5 ;  /* 0x00000010042c7819 */ /* 0x001fe40000001205 */
[----:B------:R-:W-:Y:S01]  /*0450*/  MOV R64, R6 ;  /* 0x0000000600407202 */ /* 0x000fe20000000f00 */
[----:B------:R-:W0:Y:S01]  /*0460*/  LDCU UR5, c[0x0][0x388] ;  /* 0x00007100ff0577ac */ /* 0x000e220008000800 */
[----:B------:R-:W-:Y:S02]  /*0470*/  MOV R0, R7 ;  /* 0x0000000700007202 */ /* 0x000fe40000000f00 */
[----:B------:R-:W-:Y:S01]  /*0480*/  MOV R75, R40 ;  /* 0x00000028004b7202 */ /* 0x000fe20000000f00 */
[----:B------:R-:W2:Y:S01]  /*0490*/  LDCU UR8, c[0x0][0x448] ;  /* 0x00008900ff0877ac */ /* 0x000ea20008000800 */
[----:B------:R-:W-:-:S02]  /*04a0*/  MOV R4, R41 ;  /* 0x0000002900047202 */ /* 0x000fc40000000f00 */
[----:B------:R-:W-:Y:S01]  /*04b0*/  PRMT R64, R64, 0x5410, R0 ;  /* 0x0000541040407816 */ /* 0x000fe20000000000 */
[----:B------:R-:W3:Y:S01]  /*04c0*/  LDCU.64 UR12, c[0x0][0x3e0] ;  /* 0x00007c00ff0c77ac */ /* 0x000ee20008000a00 */
[----:B------:R-:W-:Y:S02]  /*04d0*/  PRMT R75, R75, 0x5410, R4 ;  /* 0x000054104b4b7816 */ /* 0x000fe40000000004 */
[----:B------:R-:W-:Y:S01]  /*04e0*/  MOV R0, R36 ;  /* 0x0000002400007202 */ /* 0x000fe20000000f00 */
[----:B------:R-:W4:Y:S01]  /*04f0*/  LDCU.64 UR10, c[0x0][0x3a0] ;  /* 0x00007400ff0a77ac */ /* 0x000f220008000a00 */
[----:B------:R-:W-:Y:S02]  /*0500*/  MOV R4, R37 ;  /* 0x0000002500047202 */ /* 0x000fe40000000f00 */
[----:B------:R-:W-:Y:S02]  /*0510*/  MOV R50, R5 ;  /* 0x0000000500327202 */ /* 0x000fe40000000f00 */
[----:B------:R-:W-:-:S02]  /*0520*/  SHF.R.U32.HI R45, RZ, 0x10, R5 ;  /* 0x00000010ff2d7819 */ /* 0x000fc40000011605 */
[----:B------:R-:W-:Y:S02]  /*0530*/  PRMT R89, R0, 0x5410, R4 ;  /* 0x0000541000597816 */ /* 0x000fe40000000004 */
[----:B------:R-:W-:Y:S02]  /*0540*/  MOV R82, R42 ;  /* 0x0000002a00527202 */ /* 0x000fe40000000f00 */
[----:B------:R-:W-:Y:S02]  /*0550*/  MOV R5, R43 ;  /* 0x0000002b00057202 */ /* 0x000fe40000000f00 */
[----:B------:R-:W-:Y:S02]  /*0560*/  MOV R0, R34 ;  /* 0x0000002200007202 */ /* 0x000fe40000000f00 */
[----:B------:R-:W-:Y:S02]  /*0570*/  MOV R4, R35 ;  /* 0x0000002300047202 */ /* 0x000fe40000000f00 */
[----:B------:R-:W-:-:S02]  /*0580*/  PRMT R82, R82, 0x5410, R5 ;  /* 0x0000541052527816 */ /* 0x000fc40000000005 */
[----:B------:R-:W-:Y:S02]  /*0590*/  PRMT R94, R0, 0x5410, R4 ;  /* 0x00005410005e7816 */ /* 0x000fe40000000004 */
[----:B------:R-:W-:Y:S02]  /*05a0*/  MOV R5, R32 ;  /* 0x0000002000057202 */ /* 0x000fe40000000f00 */
[----:B------:R-:W-:Y:S02]  /*05b0*/  MOV R0, R33 ;  /* 0x0000002100007202 */ /* 0x000fe40000000f00 */
[----:B------:R-:W-:Y:S02]  /*05c0*/  MOV R4, R30 ;  /* 0x0000001e00047202 */ /* 0x000fe40000000f00 */
[----:B------:R-:W-:Y:S02]  /*05d0*/  PRMT R96, R5, 0x5410, R0 ;  /* 0x0000541005607816 */ /* 0x000fe40000000000 */
[----:B------:R-:W-:-:S02]  /*05e0*/  MOV R0, R31 ;  /* 0x0000001f00007202 */ /* 0x000fc40000000f00 */
[----:B------:R-:W-:Y:S02]  /*05f0*/  MOV R5, R28 ;  /* 0x0000001c00057202 */ /* 0x000fe40000000f00 */
[----:B------:R-:W-:Y:S02]  /*0600*/  PRMT R101, R4, 0x5410, R0 ;  /* 0x0000541004657816 */ /* 0x000fe40000000000 */
[----:B------:R-:W-:Y:S02]  /*0610*/  MOV R4, R29 ;  /* 0x0000001d00047202 */ /* 0x000fe40000000f00 */
[----:B------:R-:W-:Y:S02]  /*0620*/  MOV R0, R26 ;  /* 0x0000001a00007202 */ /* 0x000fe40000000f00 */
[----:B------:R-:W-:Y:S02]  /*0630*/  PRMT R102, R5, 0x5410, R4 ;  /* 0x0000541005667816 */ /* 0x000fe40000000004 */
[----:B------:R-:W-:-:S02]  /*0640*/  MOV R4, R27 ;  /* 0x0000001b00047202 */ /* 0x000fc40000000f00 */
[--C-:B------:R-:W-:Y:S02]  /*0650*/  SHF.R.U64 R108, R24, 0x10, R25.reuse ;  /* 0x00000010186c7819 */ /* 0x100fe40000001219 */
[----:B------:R-:W-:Y:S02]  /*0660*/  PRMT R107, R0, 0x5410, R4 ;  /* 0x00005410006b7816 */ /* 0x000fe40000000004 */
[----:B------:R-:W-:Y:S02]  /*0670*/  SHF.R.U32.HI R0, RZ, 0x10, R25 ;  /* 0x00000010ff007819 */ /* 0x000fe40000011619 */
[--C-:B------:R-:W-:Y:S02]  /*0680*/  SHF.R.U64 R109, R22, 0x10, R23.reuse ;  /* 0x00000010166d7819 */ /* 0x100fe40000001217 */
[----:B------:R-:W-:Y:S02]  /*0690*/  PRMT R108, R108, 0x5410, R0 ;  /* 0x000054106c6c7816 */ /* 0x000fe40000000000 */
[----:B------:R-:W-:-:S02]  /*06a0*/  SHF.R.U32.HI R4, RZ, 0x10, R23 ;  /* 0x00000010ff047819 */ /* 0x000fc40000011617 */
[--C-:B------:R-:W-:Y:S02]  /*06b0*/  SHF.R.U64 R110, R20, 0x10, R21.reuse ;  /* 0x00000010146e7819 */ /* 0x100fe40000001215 */
[----:B------:R-:W-:Y:S02]  /*06c0*/  SHF.R.U32.HI R0, RZ, 0x10, R21 ;  /* 0x00000010ff007819 */ /* 0x000fe40000011615 */
[--C-:B------:R-:W-:Y:S02]  /*06d0*/  SHF.R.U64 R69, R6, 0x10, R7.reuse ;  /* 0x0000001006457819 */ /* 0x100fe40000001207 */
[----:B------:R-:W-:Y:S02]  /*06e0*/  SHF.R.U32.HI R6, RZ, 0x10, R7 ;  /* 0x00000010ff067819 */ /* 0x000fe40000011607 */
[----:B------:R-:W-:Y:S02]  /*06f0*/  SHF.R.U64 R77, R40, 0x10, R41 ;  /* 0x00000010284d7819 */ /* 0x000fe40000001229 */
[----:B------:R-:W-:-:S02]  /*0700*/  PRMT R109, R109, 0x5410, R4 ;  /* 0x000054106d6d7816 */ /* 0x000fc40000000004 */
[----:B------:R-:W-:Y:S02]  /*0710*/  PRMT R110, R110, 0x5410, R0 ;  /* 0x000054106e6e7816 */ /* 0x000fe40000000000 */
[----:B------:R-:W-:Y:S02]  /*0720*/  SHF.R.U32.HI R7, RZ, 0x10, R41 ;  /* 0x00000010ff077819 */ /* 0x000fe40000011629 */
[----:B------:R-:W-:Y:S02]  /*0730*/  ISETP.NE.U32.AND P1, PT, R48, RZ, PT ;  /* 0x000000ff3000720c */ /* 0x000fe40003f25070 */
[--C-:B------:R-:W-:Y:S02]  /*0740*/  SHF.R.U64 R88, R42, 0x10, R43.reuse ;  /* 0x000000102a587819 */ /* 0x100fe4000000122b */
[----:B------:R-:W-:Y:S02]  /*0750*/  SHF.R.U32.HI R40, RZ, 0x10, R43 ;  /* 0x00000010ff287819 */ /* 0x000fe4000001162b */
[----:B------:R-:W-:-:S02]  /*0760*/  SHF.R.U64 R111, R18, 0x10, R19 ;  /* 0x00000010126f7819 */ /* 0x000fc40000001213 */
[----:B------:R-:W-:Y:S02]  /*0770*/  SHF.R.U32.HI R0, RZ, 0x10, R19 ;  /* 0x00000010ff007819 */ /* 0x000fe40000011613 */
[----:B------:R-:W-:Y:S02]  /*0780*/  SHF.R.U64 R112, R2, 0x10, R3 ;  /* 0x0000001002707819 */ /* 0x000fe40000001203 */
[----:B------:R-:W-:Y:S02]  /*0790*/  SHF.R.U32.HI R4, RZ, 0x10, R27 ;  /* 0x00000010ff047819 */ /* 0x000fe4000001161b */
[----:B------:R-:W-:Y:S02]  /*07a0*/  ISETP.NE.AND.EX P1, PT, R49, RZ, PT, P1 ;  /* 0x000000ff3100720c */ /* 0x000fe40003f25310 */
[----:B------:R-:W-:Y:S02]  /*07b0*/  PRMT R50, R44, 0x5410, R50 ;  /* 0x000054102c327816 */ /* 0x000fe40000000032 */
[----:B------:R-:W-:-:S02]  /*07c0*/  PRMT R51, R51, 0x5410, R45 ;  /* 0x0000541033337816 */ /* 0x000fc4000000002d */
[----:B------:R-:W-:Y:S02]  /*07d0*/  PRMT R69, R69, 0x5410, R6 ;  /* 0x0000541045457816 */ /* 0x000fe40000000006 */
[----:B------:R-:W-:Y:S02]  /*07e0*/  PRMT R77, R77, 0x5410, R7 ;  /* 0x000054104d4d7816 */ /* 0x000fe40000000007 */
[----:B------:R-:W-:Y:S02]  /*07f0*/  PRMT R88, R88, 0x5410, R40 ;  /* 0x0000541058587816 */ /* 0x000fe40000000028 */
[----:B-1----:R-:W-:Y:S02]  /*0800*/  ISETP.NE.AND P4, PT, RZ, UR4, PT ;  /* 0x00000004ff007c0c */ /* 0x002fe4000bf85270 */
[----:B------:R-:W-:Y:S02]  /*0810*/  SHF.R.U32.HI R113, RZ, 0x10, R3 ;  /* 0x00000010ff717819 */ /* 0x000fe40000011603 */
[----:B------:R-:W-:-:S02]  /*0820*/  PRMT R111, R111, 0x5410, R0 ;  /* 0x000054106f6f7816 */ /* 0x000fc40000000000 */
[----:B0-234-:R-:W-:-:S07]  /*0830*/  PRMT R112, R112, 0x5410, R4 ;  /* 0x0000541070707816 */ /* 0x01dfce0000000004 */
.L_x_36245:
[----:B------:R-:W-:Y:S01]  /*0840*/  ISETP.NE.U32.AND P2, PT, RZ, UR10, PT ;  /* 0x0000000aff007c0c */ /* 0x000fe2000bf45070 */
[----:B0-----:R-:W0:Y:S01]  /*0850*/  @P1 LDC.64 R42, c[0x0][0x3e0] ;  /* 0x0000f800ff2a1b82 */ /* 0x001e220000000a00 */
[----:B------:R-:W-:Y:S02]  /*0860*/  IMAD R0, R38, UR5, RZ ;  /* 0x0000000526007c24 */ /* 0x000fe4000f8e02ff */
[----:B------:R-:W-:Y:S01]  /*0870*/  HFMA2 R57, -RZ, RZ, 1.875, 0 ;  /* 0x3f800000ff397431 */ /* 0x000fe200000001ff */
[----:B------:R-:W-:Y:S02]  /*0880*/  ISETP.NE.AND.EX P2, PT, RZ, UR11, PT, P2 ;  /* 0x0000000bff007c0c */ /* 0x000fe4000bf45320 */
[----:B------:R-:W-:Y:S02]  /*0890*/  SHF.R.S32.HI R41, RZ, 0x1f, R0 ;  /* 0x0000001fff297819 */ /* 0x000fe40000011400 */
[----:B------:R-:W1:Y:S02]  /*08a0*/  LDC.64 R114, c[0x0][0x390] ;  /* 0x0000e400ff727b82 */ /* 0x000e640000000a00 */
[----:B------:R-:W-:-:S04]  /*08b0*/  LEA.HI R0, R41, R0, RZ, 0x2 ;  /* 0x0000000029007211 */ /* 0x000fc800078f10ff */
[----:B------:R-:W-:-:S03]  /*08c0*/  LEA.HI.SX32 R0, R0, R39, 0x1e ;  /* 0x0000002700007211 */ /* 0x000fc600078ff2ff */
[----:B------:R-:W2:Y:S01]  /*08d0*/  @P2 LDC.64 R44, c[0x0][0x3a0] ;  /* 0x0000e800ff2c2b82 */ /* 0x000ea20000000a00 */
[----:B0-----:R-:W-:-:S07]  /*08e0*/  @P1 IMAD.WIDE R42, R38, 0x4, R42 ;  /* 0x00000004262a1825 */ /* 0x001fce00078e022a */
[----:B------:R-:W0:Y:S01]  /*08f0*/  @P0 LDC.64 R62, c[0x0][0x3a8] ;  /* 0x0000ea00ff3e0b82 */ /* 0x000e220000000a00 */
[----:B------:R-:W3:Y:S01]  /*0900*/  @P1 LDG.E R57, desc[UR6][R42.64] ;  /* 0x000000062a391981 */ /* 0x000ee2000c1e1900 */
[----:B-1----:R-:W-:-:S06]  /*0910*/  IMAD.WIDE.U32 R40, R0, 0x10, R114 ;  /* 0x0000001000287825 */ /* 0x002fcc00078e0072 */
[----:B------:R-:W1:Y:S01]  /*0920*/  @P2 LDC.64 R60, c[0x0][0x3a0] ;  /* 0x0000e800ff3c2b82 */ /* 0x000e620000000a00 */
[----:B------:R-:W3:Y:S01]  /*0930*/  LDG.E.128 R40, desc[UR6][R40.64] ;  /* 0x0000000628287981 */ /* 0x000ee2000c1e1d00 */
[----:B--2---:R-:W-:-:S06]  /*0940*/  @P2 IMAD.WIDE.U32 R44, R0, 0x10, R44 ;  /* 0x00000010002c2825 */ /* 0x004fcc00078e002c */
[----:B------:R-:W3:Y:S01]  /*0950*/  @P2 LDG.E.128 R44, desc[UR6][R44.64] ;  /* 0x000000062c2c2981 */ /* 0x000ee2000c1e1d00 */
[C---:B------:R-:W-:Y:S01]  /*0960*/  IADD3 R48, PT, PT, R0.reuse, 0x20, RZ ;  /* 0x0000002000307810 */ /* 0x040fe20007ffe0ff */
[----:B0-----:R-:W-:-:S04]  /*0970*/  @P0 IMAD.WIDE.U32 R62, R0, 0x10, R62 ;  /* 0x00000010003e0825 */ /* 0x001fc800078e003e */
[-C--:B---3--:R-:W-:Y:S01]  /*0980*/  @P2 FFMA.FTZ R58, R40, R57.reuse, R44 ;  /* 0x00000039283a2223 */ /* 0x088fe2000001002c */
[-C--:B------:R-:W-:Y:S01]  /*0990*/  @P2 FFMA.FTZ R56, R41, R57.reuse, R45 ;  /* 0x0000003929382223 */ /* 0x080fe2000001002d */
[-C--:B------:R-:W-:Y:S01]  /*09a0*/  @P2 FFMA.FTZ R55, R42, R57.reuse, R46 ;  /* 0x000000392a372223 */ /* 0x080fe2000001002e */
[----:B------:R-:W-:Y:S01]  /*09b0*/  @P2 FFMA.FTZ R52, R43, R57, R47 ;  /* 0x000000392b342223 */ /* 0x000fe2000001002f */
[C---:B------:R-:W-:Y:S01]  /*09c0*/  IMAD.WIDE.U32 R46, R48.reuse, 0x10, R114 ;  /* 0x00000010302e7825 */ /* 0x040fe200078e0072 */
[----:B------:R-:W-:Y:S02]  /*09d0*/  @P2 MOV R4, R58 ;  /* 0x0000003a00042202 */ /* 0x000fe40000000f00 */
[----:B------:R-:W-:Y:S01]  /*09e0*/  @P2 MOV R5, R56 ;  /* 0x0000003800052202 */ /* 0x000fe20000000f00 */
[----:B-1----:R-:W-:Y:S01]  /*09f0*/  @P2 IMAD.WIDE.U32 R44, R48, 0x10, R60 ;  /* 0x00000010302c2825 */ /* 0x002fe200078e003c */
[----:B------:R-:W-:Y:S02]  /*0a00*/  @P2 MOV R6, R55 ;  /* 0x0000003700062202 */ /* 0x000fe40000000f00 */
[----:B------:R-:W-:Y:S01]  /*0a10*/  @P2 MOV R7, R52 ;  /* 0x0000003400072202 */ /* 0x000fe20000000f00 */
[----:B------:R-:W-:Y:S06]  /*0a20*/  @P2 BRA `(.L_x_36234) ;  /* 0x00000000003c2947 */ /* 0x000fec0003800000 */
[----:B------:R-:W-:-:S04]  /*0a30*/  UISETP.NE.U32.AND UP0, UPT, UR12, URZ, UPT ;  /* 0x000000ff0c00728c */ /* 0x000fc8000bf05070 */
[----:B------:R-:W-:-:S06]  /*0a40*/  UISETP.NE.AND.EX UP0, UPT, UR13, URZ, UPT, UP0 ;  /* 0x000000ff0d00728c */ /* 0x000fcc000bf05300 */
[----:B------:R-:W-:-:S13]  /*0a50*/  PLOP3.LUT P1, PT, PT, PT, UP0, 0x80, 0x8 ;  /* 0x000000000008781c */ /* 0x000fda0003f2f008 */
[-C--:B------:R-:W-:Y:S01]  /*0a60*/  @P1 FMUL.FTZ R4, R40, R57.reuse ;  /* 0x0000003928041220 */ /* 0x080fe20000410000 */
[-C--:B------:R-:W-:Y:S01]  /*0a70*/  @P1 FMUL.FTZ R5, R41, R57.reuse ;  /* 0x0000003929051220 */ /* 0x080fe20000410000 */
[-C--:B------:R-:W-:Y:S01]  /*0a80*/  @P1 FMUL.FTZ R6, R42, R57.reuse ;  /* 0x000000392a061220 */ /* 0x080fe20000410000 */
[-C--:B------:R-:W-:Y:S02]  /*0a90*/  @P1 FMUL.FTZ R7, R43, R57.reuse ;  /* 0x000000392b071220 */ /* 0x080fe40000410000 */
[----:B------:R-:W-:Y:S01]  /*0aa0*/  @P1 MOV R58, R4 ;  /* 0x00000004003a1202 */ /* 0x000fe20000000f00 */
[----:B------:R-:W-:Y:S01]  /*0ab0*/  @!P1 FMUL.FTZ R58, R40, R57 ;  /* 0x00000039283a9220 */ /* 0x000fe20000410000 */
[----:B------:R-:W-:Y:S01]  /*0ac0*/  @P1 MOV R56, R5 ;  /* 0x0000000500381202 */ /* 0x000fe20000000f00 */
[-C--:B------:R-:W-:Y:S01]  /*0ad0*/  @!P1 FMUL.FTZ R56, R41, R57.reuse ;  /* 0x0000003929389220 */ /* 0x080fe20000410000 */
[----:B------:R-:W-:Y:S01]  /*0ae0*/  @P1 MOV R55, R6 ;  /* 0x0000000600371202 */ /* 0x000fe20000000f00 */
[----:B------:R-:W-:Y:S01]  /*0af0*/  @!P1 FMUL.FTZ R55, R42, R57 ;  /* 0x000000392a379220 */ /* 0x000fe20000410000 */
[----:B------:R-:W-:Y:S01]  /*0b00*/  @P1 MOV R52, R7 ;  /* 0x0000000700341202 */ /* 0x000fe20000000f00 */
[----:B------:R-:W-:-:S07]  /*0b10*/  @!P1 FMUL.FTZ R52, R43, R57 ;  /* 0x000000392b349220 */ /* 0x000fce0000410000 */
.L_x_36234:
[----:B------:R0:W-:Y:S01]  /*0b20*/  @P0 STG.E.128 desc[UR6][R62.64], R4 ;  /* 0x000000043e000986 */ /* 0x0001e2000c101d06 */
[----:B------:R-:W1:Y:S03]  /*0b30*/  @P0 LDC.64 R66, c[0x0][0x3a8] ;  /* 0x0000ea00ff420b82 */ /* 0x000e660000000a00 */
[----:B------:R-:W2:Y:S04]  /*0b40*/  LDG.E.128 R40, desc[UR6][R46.64] ;  /* 0x000000062e287981 */ /* 0x000ea8000c1e1d00 */
[----:B------:R-:W2:Y:S01]  /*0b50*/  @P2 LDG.E.128 R44, desc[UR6][R44.64] ;  /* 0x000000062c2c2981 */ /* 0x000ea2000c1e1d00 */
[----:B------:R-:W-:Y:S01]  /*0b60*/  IADD3 R49, PT, PT, R0, 0x40, RZ ;  /* 0x0000004000317810 */ /* 0x000fe20007ffe0ff */
[----:B0-----:R-:W0:Y:S01]  /*0b70*/  @P2 LDC.64 R62, c[0x0][0x3a0] ;  /* 0x0000e800ff3e2b82 */ /* 0x001e220000000a00 */
[----:B-1----:R-:W-:-:S04]  /*0b80*/  @P0 IMAD.WIDE.U32 R66, R48, 0x10, R66 ;  /* 0x0000001030420825 */ /* 0x002fc800078e0042 */
[-C--:B--2---:R-:W-:Y:S01]  /*0b90*/  @P2 FFMA.FTZ R53, R40, R57.reuse, R44 ;  /* 0x0000003928352223 */ /* 0x084fe2000001002c */
[-C--:B------:R-:W-:Y:S01]  /*0ba0*/  @P2 FFMA.FTZ R54, R41, R57.reuse, R45 ;  /* 0x0000003929362223 */ /* 0x080fe2000001002d */
[-C--:B------:R-:W-:Y:S01]  /*0bb0*/  @P2 FFMA.FTZ R59, R42, R57.reuse, R46 ;  /* 0x000000392a3b2223 */ /* 0x080fe2000001002e */
[----:B------:R-:W-:Y:S01]  /*0bc0*/  @P2 FFMA.FTZ R60, R43, R57, R47 ;  /* 0x000000392b3c2223 */ /* 0x000fe2000001002f */
[C---:B------:R-:W-:Y:S01]  /*0bd0*/  IMAD.WIDE.U32 R46, R49.reuse, 0x10, R114 ;  /* 0x00000010312e7825 */ /* 0x040fe200078e0072 */
[----:B------:R-:W-:Y:S02]  /*0be0*/  @P2 MOV R4, R53 ;  /* 0x0000003500042202 */ /* 0x000fe40000000f00 */
[----:B------:R-:W-:Y:S01]  /*0bf0*/  @P2 MOV R5, R54 ;  /* 0x0000003600052202 */ /* 0x000fe20000000f00 */
[----:B0-----:R-:W-:Y:S01]  /*0c00*/  @P2 IMAD.WIDE.U32 R44, R49, 0x10, R62 ;  /* 0x00000010312c2825 */ /* 0x001fe200078e003e */
[----:B------:R-:W-:Y:S02]  /*0c10*/  @P2 MOV R6, R59 ;  /* 0x0000003b00062202 */ /* 0x000fe40000000f00 */
[----:B------:R-:W-:Y:S01]  /*0c20*/  @P2 MOV R7, R60 ;  /* 0x0000003c00072202 */ /* 0x000fe20000000f00 */
[----:B------:R-:W-:Y:S06]  /*0c30*/  @P2 BRA `(.L_x_36235) ;  /* 0x0000000000282947 */ /* 0x000fec0003800000 */
[----:B------:R-:W-:Y:S01]  /*0c40*/  ISETP.NE.U32.AND P3, PT, RZ, UR12, PT ;  /* 0x0000000cff007c0c */ /* 0x000fe2000bf65070 */
[-C--:B------:R-:W-:Y:S01]  /*0c50*/  FMUL.FTZ R53, R40, R57.reuse ;  /* 0x0000003928357220 */ /* 0x080fe20000410000 */
[-C--:B------:R-:W-:Y:S01]  /*0c60*/  FMUL.FTZ R54, R41, R57.reuse ;  /* 0x0000003929367220 */ /* 0x080fe20000410000 */
[-C--:B------:R-:W-:Y:S01]  /*0c70*/  FMUL.FTZ R59, R42, R57.reuse ;  /* 0x000000392a3b7220 */ /* 0x080fe20000410000 */
[----:B------:R-:W-:Y:S01]  /*0c80*/  ISETP.NE.AND.EX P3, PT, RZ, UR13, PT, P3 ;  /* 0x0000000dff007c0c */ /* 0x000fe2000bf65330 */
[----:B------:R-:W-:-:S12]  /*0c90*/  FMUL.FTZ R60, R43, R57 ;  /* 0x000000392b3c7220 */ /* 0x000fd80000410000 */
[----:B------:R-:W-:Y:S02]  /*0ca0*/  @P3 MOV R4, R53 ;  /* 0x0000003500043202 */ /* 0x000fe40000000f00 */
[----:B------:R-:W-:Y:S02]  /*0cb0*/  @P3 MOV R5, R54 ;  /* 0x0000003600053202 */ /* 0x000fe40000000f00 */
[----:B------:R-:W-:Y:S02]  /*0cc0*/  @P3 MOV R6, R59 ;  /* 0x0000003b00063202 */ /* 0x000fe40000000f00 */
[----:B------:R-:W-:-:S07]  /*0cd0*/  @P3 MOV R7, R60 ;  /* 0x0000003c00073202 */ /* 0x000fce0000000f00 */
.L_x_36235:
[----:B------:R0:W-:Y:S01]  /*0ce0*/  @P0 STG.E.128 desc[UR6][R66.64], R4 ;  /* 0x0000000442000986 */ /* 0x0001e2000c101d06 */
[----:B------:R-:W1:Y:S03]  /*0cf0*/  @P0 LDC.64 R70, c[0x0][0x3a8] ;  /* 0x0000ea00ff460b82 */ /* 0x000e660000000a00 */
[----:B------:R-:W2:Y:S05]  /*0d00*/  LDG.E.128 R40, desc[UR6][R46.64] ;  /* 0x000000062e287981 */ /* 0x000eaa000c1e1d00 */
[----:B------:R-:W3:Y:S01]  /*0d10*/  @P2 LDC.64 R62, c[0x0][0x3a0] ;  /* 0x0000e800ff3e2b82 */ /* 0x000ee20000000a00 */
[----:B------:R-:W2:Y:S01]  /*0d20*/  @P2 LDG.E.128 R44, desc[UR6][R44.64] ;  /* 0x000000062c2c2981 */ /* 0x000ea2000c1e1d00 */
[----:B------:R-:W-:Y:S01]  /*0d30*/  IADD3 R61, PT, PT, R0, 0x60, RZ ;  /* 0x00000060003d7810 */ /* 0x000fe20007ffe0ff */
[----:B-1----:R-:W-:-:S04]  /*0d40*/  @P0 IMAD.WIDE.U32 R70, R49, 0x10, R70 ;  /* 0x0000001031460825 */ /* 0x002fc800078e0046 */
[-C--:B--2---:R-:W-:Y:S01]  /*0d50*/  @P2 FFMA.FTZ R65, R40, R57.reuse, R44 ;  /* 0x0000003928412223 */ /* 0x084fe2000001002c */
[-C--:B0-----:R-:W-:Y:S01]  /*0d60*/  @P2 FFMA.FTZ R66, R41, R57.reuse, R45 ;  /* 0x0000003929422223 */ /* 0x081fe2000001002d */
[-C--:B------:R-:W-:Y:S01]  /*0d70*/  @P2 FFMA.FTZ R67, R42, R57.reuse, R46 ;  /* 0x000000392a432223 */ /* 0x080fe2000001002e */
[----:B------:R-:W-:Y:S01]  /*0d80*/  @P2 FFMA.FTZ R68, R43, R57, R47 ;  /* 0x000000392b442223 */ /* 0x000fe2000001002f */
[C---:B------:R-:W-:Y:S01]  /*0d90*/  IMAD.WIDE.U32 R46, R61.reuse, 0x10, R114 ;  /* 0x000000103d2e7825 */ /* 0x040fe200078e0072 */
[----:B------:R-:W-:Y:S02]  /*0da0*/  @P2 MOV R4, R65 ;  /* 0x0000004100042202 */ /* 0x000fe40000000f00 */
[----:B------:R-:W-:Y:S01]  /*0db0*/  @P2 MOV R5, R66 ;  /* 0x0000004200052202 */ /* 0x000fe20000000f00 */
[----:B---3--:R-:W-:Y:S01]  /*0dc0*/  @P2 IMAD.WIDE.U32 R44, R61, 0x10, R62 ;  /* 0x000000103d2c2825 */ /* 0x008fe200078e003e */
        /* <DEDUP_REMOVED lines=13> */
.L_x_36236:
[----:B------:R0:W-:Y:S01]  /*0ea0*/  @P0 STG.E.128 desc[UR6][R70.64], R4 ;  /* 0x0000000446000986 */ /* 0x0001e2000c101d06 */
[----:B------:R-:W1:Y:S03]  /*0eb0*/  @P0 LDC.64 R80, c[0x0][0x3a8] ;  /* 0x0000ea00ff500b82 */ /* 0x000e660000000a00 */
[----:B------:R-:W0:Y:S05]  /*0ec0*/  LDG.E.128 R40, desc[UR6][R46.64] ;  /* 0x000000062e287981 */ /* 0x000e2a000c1e1d00 */
[----:B------:R-:W2:Y:S01]  /*0ed0*/  @P2 LDC.64 R78, c[0x0][0x3a0] ;  /* 0x0000e800ff4e2b82 */ /* 0x000ea20000000a00 */
[----:B------:R-:W0:Y:S01]  /*0ee0*/  @P2 LDG.E.128 R44, desc[UR6][R44.64] ;  /* 0x000000062c2c2981 */ /* 0x000e22000c1e1d00 */
[----:B------:R-:W-:Y:S01]  /*0ef0*/  IADD3 R62, PT, PT, R0, 0x80, RZ ;  /* 0x00000080003e7810 */ /* 0x000fe20007ffe0ff */
[----:B-1----:R-:W-:-:S04]  /*0f00*/  @P0 IMAD.WIDE.U32 R80, R61, 0x10, R80 ;  /* 0x000000103d500825 */ /* 0x002fc800078e0050 */
[-C--:B0-----:R-:W-:Y:S01]  /*0f10*/  @P2 FFMA.FTZ R71, R40, R57.reuse, R44 ;  /* 0x0000003928472223 */ /* 0x081fe2000001002c */
[-C--:B------:R-:W-:Y:S01]  /*0f20*/  @P2 FFMA.FTZ R72, R41, R57.reuse, R45 ;  /* 0x0000003929482223 */ /* 0x080fe2000001002d */
[-C--:B------:R-:W-:Y:S01]  /*0f30*/  @P2 FFMA.FTZ R73, R42, R57.reuse, R46 ;  /* 0x000000392a492223 */ /* 0x080fe2000001002e */
[----:B------:R-:W-:Y:S01]  /*0f40*/  @P2 FFMA.FTZ R74, R43, R57, R47 ;  /* 0x000000392b4a2223 */ /* 0x000fe2000001002f */
[C---:B------:R-:W-:Y:S01]  /*0f50*/  IMAD.WIDE.U32 R46, R62.reuse, 0x10, R114 ;  /* 0x000000103e2e7825 */ /* 0x040fe200078e0072 */
[----:B------:R-:W-:Y:S02]  /*0f60*/  @P2 MOV R4, R71 ;  /* 0x0000004700042202 */ /* 0x000fe40000000f00 */
[----:B------:R-:W-:Y:S01]  /*0f70*/  @P2 MOV R5, R72 ;  /* 0x0000004800052202 */ /* 0x000fe20000000f00 */
[----:B--2---:R-:W-:Y:S01]  /*0f80*/  @P2 IMAD.WIDE.U32 R44, R62, 0x10, R78 ;  /* 0x000000103e2c2825 */ /* 0x004fe200078e004e */
        /* <DEDUP_REMOVED lines=13> */
.L_x_36237:
        /* <DEDUP_REMOVED lines=8> */
[-C--:B------:R-:W-:Y:S01]  /*10e0*/  @P2 FFMA.FTZ R79, R41, R57.reuse, R45 ;  /* 0x00000039294f2223 */ /* 0x080fe2000001002d */
[-C--:B0-----:R-:W-:Y:S01]  /*10f0*/  @P2 FFMA.FTZ R80, R42, R57.reuse, R46 ;  /* 0x000000392a502223 */ /* 0x081fe2000001002e */
        /* <DEDUP_REMOVED lines=18> */
.L_x_36238:
        /* <DEDUP_REMOVED lines=28> */
.L_x_36239:
        /* <DEDUP_REMOVED lines=28> */
.L_x_36240:
[----:B------:R0:W-:Y:S01]  /*15a0*/  @P0 STG.E.128 desc[UR6][R104.64], R4 ;  /* 0x0000000468000986 */ /* 0x0001e2000c101d06 */
[----:B------:R-:W1:Y:S03]  /*15b0*/  @P2 LDC.64 R116, c[0x0][0x3a0] ;  /* 0x0000e800ff742b82 */ /* 0x000e660000000a00 */
[----:B------:R-:W2:Y:S04]  /*15c0*/  LDG.E.128 R40, desc[UR6][R46.64] ;  /* 0x000000062e287981 */ /* 0x000ea8000c1e1d00 */
[----:B------:R-:W2:Y:S01]  /*15d0*/  @P2 LDG.E.128 R44, desc[UR6][R44.64] ;  /* 0x000000062c2c2981 */ /* 0x000ea2000c1e1d00 */
[----:B------:R-:W-:Y:S01]  /*15e0*/  IADD3 R83, PT, PT, R0, 0x100, RZ ;  /* 0x0000010000537810 */ /* 0x000fe20007ffe0ff */
[----:B0-----:R-:W0:Y:S02]  /*15f0*/  @P0 LDC.64 R104, c[0x0][0x3a8] ;  /* 0x0000ea00ff680b82 */ /* 0x001e240000000a00 */
[----:B0-----:R-:W-:-:S04]  /*1600*/  @P0 IMAD.WIDE.U32 R104, R76, 0x10, R104 ;  /* 0x000000104c680825 */ /* 0x001fc800078e0068 */
[-C--:B--2---:R-:W-:Y:S01]  /*1610*/  @P2 FFMA.FTZ R97, R40, R57.reuse, R44 ;  /* 0x0000003928612223 */ /* 0x084fe2000001002c */
        /* <DEDUP_REMOVED lines=16> */
[----:B------:R-:W-:Y:S02]  /*1720*/  @!P3 MOV R97, R40 ;  /* 0x000000280061b202 */ /* 0x000fe40000000f00 */
[----:B------:R-:W-:Y:S02]  /*1730*/  @!P3 MOV R98, R41 ;  /* 0x000000290062b202 */ /* 0x000fe40000000f00 */
[----:B------:R-:W-:Y:S02]  /*1740*/  @!P3 MOV R99, R42 ;  /* 0x0000002a0063b202 */ /* 0x000fe40000000f00 */
[----:B------:R-:W-:Y:S02]  /*1750*/  @!P3 MOV R100, R43 ;  /* 0x0000002b0064b202 */ /* 0x000fe40000000f00 */
[-C--:B------:R-:W-:Y:S02]  /*1760*/  @P3 MOV R97, R40.reuse ;  /* 0x0000002800613202 */ /* 0x080fe40000000f00 */
[----:B------:R-:W-:-:S02]  /*1770*/  @P3 MOV R4, R40 ;  /* 0x0000002800043202 */ /* 0x000fc40000000f00 */
[-C--:B------:R-:W-:Y:S02]  /*1780*/  @P3 MOV R98, R41.reuse ;  /* 0x0000002900623202 */ /* 0x080fe40000000f00 */
[----:B------:R-:W-:Y:S02]  /*1790*/  @P3 MOV R5, R41 ;  /* 0x0000002900053202 */ /* 0x000fe40000000f00 */
[-C--:B------:R-:W-:Y:S02]  /*17a0*/  @P3 MOV R99, R42.reuse ;  /* 0x0000002a00633202 */ /* 0x080fe40000000f00 */
[----:B------:R-:W-:Y:S02]  /*17b0*/  @P3 MOV R6, R42 ;  /* 0x0000002a00063202 */ /* 0x000fe40000000f00 */
[-C--:B------:R-:W-:Y:S02]  /*17c0*/  @P3 MOV R100, R43.reuse ;  /* 0x0000002b00643202 */ /* 0x080fe40000000f00 */
[----:B------:R-:W-:-:S07]  /*17d0*/  @P3 MOV R7, R43 ;  /* 0x0000002b00073202 */ /* 0x000fce0000000f00 */
.L_x_36241:
[----:B------:R0:W-:Y:S01]  /*17e0*/  @P0 STG.E.128 desc[UR6][R104.64], R4 ;  /* 0x0000000468000986 */ /* 0x0001e2000c101d06 */
[----:B------:R-:W1:Y:S03]  /*17f0*/  @P0 LDC.64 R118, c[0x0][0x3a8] ;  /* 0x0000ea00ff760b82 */ /* 0x000e660000000a00 */
[----:B------:R-:W2:Y:S05]  /*1800*/  LDG.E.128 R40, desc[UR6][R46.64] ;  /* 0x000000062e287981 */ /* 0x000eaa000c1e1d00 */
[----:B------:R-:W3:Y:S01]  /*1810*/  @P2 LDC.64 R116, c[0x0][0x3a0] ;  /* 0x0000e800ff742b82 */ /* 0x000ee20000000a00 */
[----:B------:R-:W2:Y:S02]  /*1820*/  @P2 LDG.E.128 R44, desc[UR6][R44.64] ;  /* 0x000000062c2c2981 */ /* 0x000ea4000c1e1d00 */
[-C--:B--2---:R-:W-:Y:S01]  /*1830*/  @P2 FFMA.FTZ R103, R40, R57.reuse, R44 ;  /* 0x0000003928672223 */ /* 0x084fe2000001002c */
[-C--:B0-----:R-:W-:Y:S01]  /*1840*/  @P2 FFMA.FTZ R104, R41, R57.reuse, R45 ;  /* 0x0000003929682223 */ /* 0x081fe2000001002d */
[-C--:B------:R-:W-:Y:S01]  /*1850*/  @P2 FFMA.FTZ R105, R42, R57.reuse, R46 ;  /* 0x000000392a692223 */ /* 0x080fe2000001002e */
[----:B------:R-:W-:-:S02]  /*1860*/  @P2 FFMA.FTZ R106, R43, R57, R47 ;  /* 0x000000392b6a2223 */ /* 0x000fc4000001002f */
[----:B------:R-:W-:Y:S02]  /*1870*/  @P2 MOV R4, R103 ;  /* 0x0000006700042202 */ /* 0x000fe40000000f00 */
[----:B------:R-:W-:Y:S02]  /*1880*/  @P2 MOV R5, R104 ;  /* 0x0000006800052202 */ /* 0x000fe40000000f00 */
[----:B------:R-:W-:Y:S02]  /*1890*/  @P2 MOV R6, R105 ;  /* 0x0000006900062202 */ /* 0x000fe40000000f00 */
[----:B------:R-:W-:Y:S01]  /*18a0*/  @P2 MOV R7, R106 ;  /* 0x0000006a00072202 */ /* 0x000fe20000000f00 */
[----:B-1-3--:R-:W-:Y:S06]  /*18b0*/  @P2 BRA `(.L_x_36242) ;  /* 0x0000000000482947 */ /* 0x00afec0003800000 */
        /* <DEDUP_REMOVED lines=18> */
.L_x_36242:
[----:B------:R-:W-:Y:S01]  /*19e0*/  IADD3 R95, PT, PT, R0, 0x120, RZ ;  /* 0x00000120005f7810 */ /* 0x000fe20007ffe0ff */
[----:B------:R-:W-:-:S04]  /*19f0*/  @P0 IMAD.WIDE.U32 R118, R83, 0x10, R118 ;  /* 0x0000001053760825 */ /* 0x000fc800078e0076 */
[C---:B------:R-:W-:Y:S01]  /*1a00*/  IMAD.WIDE.U32 R40, R95.reuse, 0x10, R114 ;  /* 0x000000105f287825 */ /* 0x040fe200078e0072 */
[----:B------:R0:W-:Y:S03]  /*1a10*/  @P0 STG.E.128 desc[UR6][R118.64], R4 ;  /* 0x0000000476000986 */ /* 0x0001e6000c101d06 */
[----:B------:R-:W-:Y:S02]  /*1a20*/  @P2 IMAD.WIDE.U32 R44, R95, 0x10, R116 ;  /* 0x000000105f2c2825 */ /* 0x000fe400078e0074 */
[----:B------:R-:W2:Y:S04]  /*1a30*/  LDG.E.128 R40, desc[UR6][R40.64] ;  /* 0x0000000628287981 */ /* 0x000ea8000c1e1d00 */
[----:B------:R-:W2:Y:S02]  /*1a40*/  @P2 LDG.E.128 R44, desc[UR6][R44.64] ;  /* 0x000000062c2c2981 */ /* 0x000ea4000c1e1d00 */
[-C--:B--2---:R-:W-:Y:S01]  /*1a50*/  @P2 FFMA.FTZ R44, R40, R57.reuse, R44 ;  /* 0x00000039282c2223 */ /* 0x084fe2000001002c */
[-C--:B------:R-:W-:Y:S01]  /*1a60*/  @P2 FFMA.FTZ R45, R41, R57.reuse, R45 ;  /* 0x00000039292d2223 */ /* 0x080fe2000001002d */
[-C--:B------:R-:W-:Y:S01]  /*1a70*/  @P2 FFMA.FTZ R46, R42, R57.reuse, R46 ;  /* 0x000000392a2e2223 */ /* 0x080fe2000001002e */
[----:B------:R-:W-:-:S02]  /*1a80*/  @P2 FFMA.FTZ R47, R43, R57, R47 ;  /* 0x000000392b2f2223 */ /* 0x000fc4000001002f */
[----:B0-----:R-:W-:Y:S02]  /*1a90*/  @P2 MOV R4, R44 ;  /* 0x0000002c00042202 */ /* 0x001fe40000000f00 */
[----:B------:R-:W-:Y:S02]  /*1aa0*/  @P2 MOV R5, R45 ;  /* 0x0000002d00052202 */ /* 0x000fe40000000f00 */
        /* <DEDUP_REMOVED lines=21> */
.L_x_36243:
[----:B------:R-:W-:Y:S01]  /*1c00*/  FADD.FTZ R40, RZ, R58 ;  /* 0x0000003aff287221 */ /* 0x000fe20000010000 */
[----:B------:R-:W0:Y:S01]  /*1c10*/  @P0 LDC.64 R42, c[0x0][0x3a8] ;  /* 0x0000ea00ff2a0b82 */ /* 0x000e220000000a00 */
[----:B------:R-:W-:Y:S01]  /*1c20*/  UMOV UR4, 0xffffffff ;  /* 0xffffffff00047882 */ /* 0x000fe20000000000 */
[----:B------:R-:W-:Y:S01]  /*1c30*/  ISETP.NE.AND P2, PT, R39, RZ, PT ;  /* 0x000000ff2700720c */ /* 0x000fe20003f45270 */
        /* <DEDUP_REMOVED lines=143> */
.L_x_36257:
[----:B------:R-:W2:Y:S01]  /*2530*/  @!P2 LDC.64 R42, c[0x0][0x3c0] ;  /* 0x0000f000ff2aab82 */ /* 0x000ea20000000a00 */
[----:B01----:R-:W-:Y:S01]  /*2540*/  FADD.FTZ R114, R114, R41 ;  /* 0x0000002972727221 */ /* 0x003fe20000010000 */
[----:B------:R-:W-:-:S03]  /*2550*/  FMUL.FTZ R41, R40, R40 ;  /* 0x0000002828297220 */ /* 0x000fc60000410000 */
[----:B------:R-:W-:Y:S02]  /*2560*/  FFMA.FTZ R114, R114, R57, UR8 ;  /* 0x0000000872727e23 */ /* 0x000fe40008010039 */
[----:B------:R-:W-:Y:S01]  /*2570*/  FSEL R41, R41, RZ, P4 ;  /* 0x000000ff29297208 */ /* 0x000fe20002000000 */
[----:B------:R-:W0:Y:S04]  /*2580*/  @!P2 LDC.64 R116, c[0x0][0x3c8] ;  /* 0x0000f200ff74ab82 */ /* 0x000e280000000a00 */
[----:B------:R-:W-:-:S04]  /*2590*/  FADD.FTZ R41, R114, R41 ;  /* 0x0000002972297221 */ /* 0x000fc80000010000 */
[----:B------:R1:W3:Y:S01]  /*25a0*/  MUFU.RSQ R57, R41 ;  /* 0x0000002900397308 */ /* 0x0002e20000001400 */
[----:B--2---:R-:W-:Y:S01]  /*25b0*/  @!P2 IMAD.WIDE R114, R38, 0x4, R42 ;  /* 0x000000042672a825 */ /* 0x004fe200078e022a */
[----:B------:R-:W-:-:S03]  /*25c0*/  FSEL R43, R40, RZ, !P4 ;  /* 0x000000ff282b7208 */ /* 0x000fc60006000000 */
[----:B------:R-:W-:Y:S01]  /*25d0*/  HADD2.F32 R42, -RZ, R51.H0_H0 ;  /* 0x20000033ff2a7230 */ /* 0x000fe20000004100 */
[----:B------:R2:W-:Y:S01]  /*25e0*/  @!P2 STG.E desc[UR6][R114.64], R40 ;  /* 0x000000287200a986 */ /* 0x0005e2000c101906 */
[C---:B------:R-:W-:Y:S01]  /*25f0*/  FADD.FTZ R58, -R43.reuse, R58 ;  /* 0x0000003a2b3a7221 */ /* 0x040fe20000010100 */
[----:B-1----:R-:W-:Y:S02]  /*2600*/  HADD2.F32 R41, -RZ, R50.H0_H0 ;  /* 0x20000032ff297230 */ /* 0x002fe40000004100 */
[----:B------:R-:W-:Y:S01]  /*2610*/  FADD.FTZ R52, -R43, R52 ;  /* 0x000000342b347221 */ /* 0x000fe20000010100 */
[----:B0-----:R-:W-:-:S04]  /*2620*/  @!P2 IMAD.WIDE R116, R38, 0x4, R116 ;  /* 0x000000042674a825 */ /* 0x001fc800078e0274 */
[----:B---3--:R-:W-:Y:S01]  /*2630*/  FMUL.FTZ R58, R57, R58 ;  /* 0x0000003a393a7220 */ /* 0x008fe20000410000 */
[----:B------:R-:W-:Y:S01]  /*2640*/  FADD.FTZ R53, -R43, R53 ;  /* 0x000000352b357221 */ /* 0x000fe20000010100 */
[----:B------:R-:W-:Y:S01]  /*2650*/  FMUL.FTZ R52, R57, R52 ;  /* 0x0000003439347220 */ /* 0x000fe20000410000 */
[C---:B------:R-:W-:Y:S01]  /*2660*/  FADD.FTZ R54, -R43.reuse, R54 ;  /* 0x000000362b367221 */ /* 0x040fe20000010100 */
[C---:B------:R-:W-:Y:S01]  /*2670*/  FADD.FTZ R59, -R43.reuse, R59 ;  /* 0x0000003b2b3b7221 */ /* 0x040fe20000010100 */
[C---:B------:R-:W-:Y:S01]  /*2680*/  FADD.FTZ R60, -R43.reuse, R60 ;  /* 0x0000003c2b3c7221 */ /* 0x040fe20000010100 */
[C---:B------:R-:W-:Y:S01]  /*2690*/  FADD.FTZ R65, -R43.reuse, R65 ;  /* 0x000000412b417221 */ /* 0x040fe20000010100 */
[----:B--2---:R-:W-:Y:S02]  /*26a0*/  HADD2.F32 R40, -RZ, R24.H0_H0 ;  /* 0x20000018ff287230 */ /* 0x004fe40000004100 */
[C---:B------:R-:W-:Y:S01]  /*26b0*/  FADD.FTZ R114, -R43.reuse, R56 ;  /* 0x000000382b727221 */ /* 0x040fe20000010100 */
[----:B------:R-:W-:Y:S01]  /*26c0*/  FADD.FTZ R56, -R43, R55 ;  /* 0x000000372b387221 */ /* 0x000fe20000010100 */
[----:B------:R-:W-:-:S02]  /*26d0*/  HADD2.F32 R55, -RZ, R50.H1_H1 ;  /* 0x30000032ff377230 */ /* 0x000fc40000004100 */
[----:B------:R-:W-:Y:S01]  /*26e0*/  FADD.FTZ R66, -R43, R66 ;  /* 0x000000422b427221 */ /* 0x000fe20000010100 */
[----:B------:R-:W-:Y:S01]  /*26f0*/  FFMA.FTZ R40, R58, R42, R40 ;  /* 0x0000002a3a287223 */ /* 0x000fe20000010028 */
[----:B------:R-:W-:Y:S02]  /*2700*/  HADD2.F32 R58, -RZ, R108.H0_H0 ;  /* 0x2000006cff3a7230 */ /* 0x000fe40000004100 */
[C---:B------:R-:W-:Y:S01]  /*2710*/  FMUL.FTZ R114, R57.reuse, R114 ;  /* 0x0000007239727220 */ /* 0x040fe20000410000 */
[----:B------:R-:W-:Y:S02]  /*2720*/  HADD2.F32 R42, -RZ, R25.H0_H0 ;  /* 0x20000019ff2a7230 */ /* 0x000fe40000004100 */
[----:B------:R-:W-:Y:S01]  /*2730*/  FMUL.FTZ R56, R57, R56 ;  /* 0x0000003839387220 */ /* 0x000fe20000410000 */
[C---:B------:R-:W-:Y:S01]  /*2740*/  FADD.FTZ R67, -R43.reuse, R67 ;  /* 0x000000432b437221 */ /* 0x040fe20000010100 */
[----:B------:R-:W-:Y:S01]  /*2750*/  FFMA.FTZ R41, R114, R41, R58 ;  /* 0x0000002972297223 */ /* 0x000fe2000001003a */
[----:B------:R-:W-:Y:S01]  /*2760*/  FADD.FTZ R68, -R43, R68 ;  /* 0x000000442b447221 */ /* 0x000fe20000010100 */
[----:B------:R-:W0:Y:S01]  /*2770*/  LDC.64 R114, c[0x0][0x428] ;  /* 0x00010a00ff727b82 */ /* 0x000e220000000a00 */
        /* <DEDUP_REMOVED lines=32> */
[----:B0-----:R-:W-:Y:S01]  /*2980*/  IMAD.WIDE.U32 R122, R0, 0x10, R114 ;  /* 0x00000010007a7825 */ /* 0x001fe200078e0072 */
[----:B------:R0:W-:Y:S03]  /*2990*/  @!P2 STG.E desc[UR6][R116.64], R57 ;  /* 0x000000397400a986 */ /* 0x0001e6000c101906 */
[C---:B------:R-:W-:Y:S01]  /*29a0*/  FMUL.FTZ R0, R57.reuse, R46 ;  /* 0x0000002e39007220 */ /* 0x040fe20000410000 */
[C---:B------:R-:W-:Y:S01]  /*29b0*/  FMUL.FTZ R121, R57.reuse, R53 ;  /* 0x0000003539797220 */ /* 0x040fe20000410000 */
[----:B------:R-:W-:Y:S01]  /*29c0*/  HADD2.F32 R46, -RZ, R69.H0_H0 ;  /* 0x20000045ff2e7230 */ /* 0x000fe20000004100 */
[----:B------:R1:W-:Y:S01]  /*29d0*/  STG.E.128 desc[UR6][R122.64], R40 ;  /* 0x000000287a007986 */ /* 0x0003e2000c101d06 */
        /* <DEDUP_REMOVED lines=17> */
[----:B-1----:R-:W-:Y:S02]  /*2af0*/  HADD2.F32 R40, -RZ, R22.H0_H0 ;  /* 0x20000016ff287230 */ /* 0x002fe40000004100 */
        /* <DEDUP_REMOVED lines=22> */
[----:B------:R-:W-:Y:S02]  /*2c60*/  HADD2.F32 R42, -RZ, R23.H0_H0 ;  /* 0x20000017ff2a7230 */ /* 0x000fe40000004100 */
[----:B------:R-:W-:Y:S02]  /*2c70*/  HADD2.F32 R44, -RZ, R69.H1_H1 ;  /* 0x30000045ff2c7230 */ /* 0x000fe40000004100 */
[----:B------:R-:W-:Y:S02]  /*2c80*/  HADD2.F32 R43, -RZ, R109.H1_H1 ;  /* 0x3000006dff2b7230 */ /* 0x000fe40000004100 */
[----:B------:R-:W-:Y:S01]  /*2c90*/  FFMA.FTZ R42, R119, R45, R42 ;  /* 0x0000002d772a7223 */ /* 0x000fe2000001002a */
[----:B------:R-:W-:Y:S02]  /*2ca0*/  HADD2.F32 R71, -RZ, R75.H1_H1 ;  /* 0x3000004bff477230 */ /* 0x000fe40000004100 */
        /* <DEDUP_REMOVED lines=15> */
[----:B------:R-:W-:Y:S02]  /*2da0*/  HADD2.F32 R68, -RZ, R19.H0_H0 ;  /* 0x20000013ff447230 */ /* 0x000fe40000004100 */
[----:B------:R-:W-:Y:S01]  /*2db0*/  FFMA.FTZ R52, R52, R78, R74 ;  /* 0x0000004e34347223 */ /* 0x000fe2000001004a */
[----:B------:R-:W-:-:S02]  /*2dc0*/  HADD2.F32 R67, -RZ, R88.H1_H1 ;  /* 0x30000058ff437230 */ /* 0x000fc40000004100 */
[----:B------:R-:W-:Y:S02]  /*2dd0*/  HADD2.F32 R57, -RZ, R111.H1_H1 ;  /* 0x3000006fff397230 */ /* 0x000fe40000004100 */
[----:B------:R-:W-:Y:S01]  /*2de0*/  FFMA.FTZ R54, R54, R71, R68 ;  /* 0x0000004736367223 */ /* 0x000fe20000010044 */
[----:B------:R-:W-:Y:S01]  /*2df0*/  HADD2.F32 R78, -RZ, R89.H0_H0 ;  /* 0x20000059ff4e7230 */ /* 0x000fe20000004100 */
[----:B------:R-:W-:Y:S01]  /*2e00*/  SHF.R.U32.HI R68, RZ, 0x10, R37 ;  /* 0x00000010ff447819 */ /* 0x000fe20000011625 */
[----:B------:R-:W-:Y:S02]  /*2e10*/  HADD2.F32 R74, -RZ, R16.H0_H0 ;  /* 0x20000010ff4a7230 */ /* 0x000fe40000004100 */
[----:B------:R-:W-:Y:S01]  /*2e20*/  FFMA.FTZ R55, R55, R67, R57 ;  /* 0x0000004337377223 */ /* 0x000fe20000010039 */
[----:B------:R-:W-:Y:S01]  /*2e30*/  SHF.R.U32.HI R67, RZ, 0x10, R17 ;  /* 0x00000010ff437819 */ /* 0x000fe20000011611 */
[----:B------:R-:W-:Y:S01]  /*2e40*/  IMAD.WIDE.U32 R116, R48, 0x10, R114 ;  /* 0x0000001030747825 */ /* 0x000fe200078e0072 */
[----:B------:R-:W-:-:S03]  /*2e50*/  SHF.R.U64 R57, R16, 0x10, R17 ;  /* 0x0000001010397819 */ /* 0x000fc60000001211 */
[----:B------:R-:W-:Y:S01]  /*2e60*/  FFMA.FTZ R56, R56, R78, R74 ;  /* 0x0000004e38387223 */ /* 0x000fe2000001004a */
[----:B------:R-:W-:Y:S01]  /*2e70*/  SHF.R.U32.HI R74, RZ, 0x10, R35 ;  /* 0x00000010ff4a7819 */ /* 0x000fe20000011623 */
[----:B------:R-:W-:Y:S01]  /*2e80*/  HADD2.F32 R68, -RZ, R68.H0_H0 ;  /* 0x20000044ff447230 */ /* 0x000fe20000004100 */
[----:B------:R0:W-:Y:S01]  /*2e90*/  STG.E.128 desc[UR6][R116.64], R40 ;  /* 0x0000002874007986 */ /* 0x0001e2000c101d06 */
[----:B------:R-:W-:Y:S02]  /*2ea0*/  HADD2.F32 R67, -RZ, R67.H0_H0 ;  /* 0x20000043ff437230 */ /* 0x000fe40000004100 */
[----:B------:R-:W-:-:S04]  /*2eb0*/  IMAD.WIDE.U32 R48, R49, 0x10, R114 ;  /* 0x0000001031307825 */ /* 0x000fc800078e0072 */
[----:B------:R-:W-:Y:S01]  /*2ec0*/  FFMA.FTZ R59, R59, R68, R67 ;  /* 0x000000443b3b7223 */ /* 0x000fe20000010043 */
[----:B------:R-:W-:Y:S01]  /*2ed0*/  HADD2.F32 R73, -RZ, R88.H0_H0 ;  /* 0x20000058ff497230 */ /* 0x000fe20000004100 */
[----:B------:R1:W-:Y:S01]  /*2ee0*/  STG.E.128 desc[UR6][R48.64], R44 ;  /* 0x0000002c30007986 */ /* 0x0003e2000c101d06 */
[----:B------:R-:W-:Y:S01]  /*2ef0*/  HADD2.F32 R72, -RZ, R111.H0_H0 ;  /* 0x2000006fff487230 */ /* 0x000fe20000004100 */
[----:B------:R-:W-:Y:S01]  /*2f00*/  SHF.R.U64 R68, R14, 0x10, R15 ;  /* 0x000000100e447819 */ /* 0x000fe2000000120f */
[----:B------:R-:W-:Y:S01]  /*2f10*/  IMAD.WIDE.U32 R120, R62, 0x10, R114 ;  /* 0x000000103e787825 */ /* 0x000fe200078e0072 */
[----:B------:R-:W-:-:S03]  /*2f20*/  SHF.R.U64 R62, R34, 0x10, R35 ;  /* 0x00000010223e7819 */ /* 0x000fc60000001223 */
[----:B------:R-:W-:Y:S01]  /*2f30*/  FFMA.FTZ R53, R53, R73, R72 ;  /* 0x0000004935357223 */ /* 0x000fe20000010048 */
[----:B------:R-:W-:Y:S01]  /*2f40*/  IMAD.WIDE.U32 R118, R61, 0x10, R114 ;  /* 0x000000103d767825 */ /* 0x000fe200078e0072 */
[----:B------:R-:W-:Y:S02]  /*2f50*/  SHF.R.U64 R73, R36, 0x10, R37 ;  /* 0x0000001024497819 */ /* 0x000fe40000001225 */
[----:B0-----:R-:W-:Y:S01]  /*2f60*/  SHF.R.U32.HI R40, RZ, 0x10, R15 ;  /* 0x00000010ff287819 */ /* 0x001fe2000001160f */
[----:B------:R-:W-:Y:S01]  /*2f70*/  HADD2.F32 R42, -RZ, R62.H0_H0 ;  /* 0x2000003eff2a7230 */ /* 0x000fe20000004100 */
[----:B------:R0:W-:Y:S01]  /*2f80*/  STG.E.128 desc[UR6][R118.64], R52 ;  /* 0x0000003476007986 */ /* 0x0001e2000c101d06 */
[----:B------:R-:W-:Y:S02]  /*2f90*/  HADD2.F32 R72, -RZ, R89.H1_H1 ;  /* 0x30000059ff487230 */ /* 0x000fe40000004100 */
[----:B------:R-:W-:Y:S02]  /*2fa0*/  HADD2.F32 R71, -RZ, R17.H0_H0 ;  /* 0x20000011ff477230 */ /* 0x000fe40000004100 */
[----:B------:R-:W-:-:S02]  /*2fb0*/  HADD2.F32 R73, -RZ, R73.H0_H0 ;  /* 0x20000049ff497230 */ /* 0x000fc40000004100 */
[----:B-1----:R-:W-:Y:S02]  /*2fc0*/  HADD2.F32 R46, -RZ, R74.H0_H0 ;  /* 0x2000004aff2e7230 */ /* 0x002fe40000004100 */
[----:B------:R-:W-:Y:S01]  /*2fd0*/  FFMA.FTZ R58, R58, R72, R71 ;  /* 0x000000483a3a7223 */ /* 0x000fe20000010047 */
[----:B------:R-:W-:Y:S02]  /*2fe0*/  HADD2.F32 R48, -RZ, R40.H0_H0 ;  /* 0x20000028ff307230 */ /* 0x000fe40000004100 */
[----:B------:R-:W-:Y:S02]  /*2ff0*/  HADD2.F32 R44, -RZ, R68.H0_H0 ;  /* 0x20000044ff2c7230 */ /* 0x000fe40000004100 */
[----:B------:R-:W-:Y:S02]  /*3000*/  HADD2.F32 R45, -RZ, R96.H0_H0 ;  /* 0x20000060ff2d7230 */ /* 0x000fe40000004100 */
[----:B------:R-:W-:Y:S01]  /*3010*/  FFMA.FTZ R43, R87, R46, R48 ;  /* 0x0000002e572b7223 */ /* 0x000fe20000010030 */
[----:B------:R-:W-:Y:S01]  /*3020*/  HADD2.F32 R47, -RZ, R12.H0_H0 ;  /* 0x2000000cff2f7230 */ /* 0x000fe20000004100 */
[----:B------:R-:W-:Y:S01]  /*3030*/  SHF.R.U64 R46, R32, 0x10, R33 ;  /* 0x00000010202e7819 */ /* 0x000fe20000001221 */
[----:B------:R-:W-:Y:S01]  /*3040*/  HADD2.F32 R57, -RZ, R57.H0_H0 ;  /* 0x20000039ff397230 */ /* 0x000fe20000004100 */
[----:B0-----:R-:W-:Y:S01]  /*3050*/  SHF.R.U64 R54, R12, 0x10, R13 ;  /* 0x000000100c367819 */ /* 0x001fe2000000120d */
[----:B------:R-:W-:Y:S01]  /*3060*/  FFMA.FTZ R41, R85, R42, R44 ;  /* 0x0000002a55297223 */ /* 0x000fe2000001002c */
[----:B------:R-:W-:Y:S01]  /*3070*/  SHF.R.U64 R53, R30, 0x10, R31 ;  /* 0x000000101e357819 */ /* 0x000fe2000000121f */
[----:B------:R-:W-:Y:S01]  /*3080*/  FFMA.FTZ R44, R90, R45, R47 ;  /* 0x0000002d5a2c7223 */ /* 0x000fe2000001002f */
[----:B------:R-:W-:Y:S01]  /*3090*/  SHF.R.U64 R55, R10, 0x10, R11 ;  /* 0x000000100a377819 */ /* 0x000fe2000000120b */
[----:B------:R-:W-:-:S02]  /*30a0*/  HADD2.F32 R46, -RZ, R46.H0_H0 ;  /* 0x2000002eff2e7230 */ /* 0x000fc40000004100 */
[----:B------:R-:W-:Y:S01]  /*30b0*/  FFMA.FTZ R57, R79, R73, R57 ;  /* 0x000000494f397223 */ /* 0x000fe20000010039 */
[----:B------:R-:W-:Y:S02]  /*30c0*/  HADD2.F32 R54, -RZ, R54.H0_H0 ;  /* 0x20000036ff367230 */ /* 0x000fe40000004100 */
[----:B------:R-:W-:Y:S02]  /*30d0*/  HADD2.F32 R47, -RZ, R96.H1_H1 ;  /* 0x30000060ff2f7230 */ /* 0x000fe40000004100 */
[----:B------:R-:W-:Y:S02]  /*30e0*/  HADD2.F32 R49, -RZ, R13.H0_H0 ;  /* 0x2000000dff317230 */ /* 0x000fe40000004100 */
[----:B------:R-:W-:Y:S01]  /*30f0*/  FFMA.FTZ R45, R91, R46, R54 ;  /* 0x0000002e5b2d7223 */ /* 0x000fe20000010036 */
[----:B------:R-:W-:Y:S01]  /*3100*/  HADD2.F32 R53, -RZ, R53.H0_H0 ;  /* 0x20000035ff357230 */ /* 0x000fe20000004100 */
[----:B------:R0:W-:Y:S01]  /*3110*/  STG.E.128 desc[UR6][R120.64], R56 ;  /* 0x0000003878007986 */ /* 0x0001e2000c101d06 */
[----:B------:R-:W-:-:S02]  /*3120*/  HADD2.F32 R55, -RZ, R55.H0_H0 ;  /* 0x20000037ff377230 */ /* 0x000fc40000004100 */
[----:B------:R-:W-:Y:S01]  /*3130*/  FFMA.FTZ R46, R92, R47, R49 ;  /* 0x0000002f5c2e7223 */ /* 0x000fe20000010031 */
[--C-:B------:R-:W-:Y:S01]  /*3140*/  HADD2.F32 R48, -RZ, R101.reuse.H0_H0 ;  /* 0x20000065ff307230 */ /* 0x100fe20000004100 */
[----:B------:R-:W-:Y:S01]  /*3150*/  SHF.R.U32.HI R49, RZ, 0x10, R11 ;  /* 0x00000010ff317819 */ /* 0x000fe2000001160b */
[----:B------:R-:W-:Y:S02]  /*3160*/  HADD2.F32 R52, -RZ, R10.H0_H0 ;  /* 0x2000000aff347230 */ /* 0x000fe40000004100 */
[----:B------:R-:W-:Y:S01]  /*3170*/  FFMA.FTZ R53, R98, R53, R55 ;  /* 0x0000003562357223 */ /* 0x000fe20000010037 */
[----:B------:R-:W-:Y:S01]  /*3180*/  SHF.R.U32.HI R55, RZ, 0x10, R31 ;  /* 0x00000010ff377819 */ /* 0x000fe2000001161f */
[----:B------:R-:W-:Y:S02]  /*3190*/  HADD2.F32 R54, -RZ, R101.H1_H1 ;  /* 0x30000065ff367230 */ /* 0x000fe40000004100 */
[----:B------:R-:W-:Y:S01]  /*31a0*/  FFMA.FTZ R52, R97, R48, R52 ;  /* 0x0000003061347223 */ /* 0x000fe20000010034 */
[----:B------:R-:W-:-:S02]  /*31b0*/  HADD2.F32 R48, -RZ, R11.H0_H0 ;  /* 0x2000000bff307230 */ /* 0x000fc40000004100 */
[----:B------:R-:W-:Y:S02]  /*31c0*/  HADD2.F32 R55, -RZ, R55.H0_H0 ;  /* 0x20000037ff377230 */ /* 0x000fe40000004100 */
[----:B------:R-:W-:Y:S02]  /*31d0*/  HADD2.F32 R49, -RZ, R49.H0_H0 ;  /* 0x20000031ff317230 */ /* 0x000fe40000004100 */
[----:B------:R-:W-:Y:S01]  /*31e0*/  FFMA.FTZ R54, R99, R54, R48 ;  /* 0x0000003663367223 */ /* 0x000fe20000010030 */
[----:B------:R-:W-:Y:S01]  /*31f0*/  IMAD.WIDE.U32 R72, R63, 0x10, R114 ;  /* 0x000000103f487825 */ /* 0x000fe200078e0072 */
[----:B0-----:R-:W-:Y:S02]  /*3200*/  SHF.R.U32.HI R56, RZ, 0x10, R33 ;  /* 0x00000010ff387819 */ /* 0x001fe40000011621 */
[----:B------:R-:W-:Y:S01]  /*3210*/  SHF.R.U32.HI R58, RZ, 0x10, R13 ;  /* 0x00000010ff3a7819 */ /* 0x000fe2000001160d */
[----:B------:R-:W-:Y:S01]  /*3220*/  FFMA.FTZ R55, R100, R55, R49 ;  /* 0x0000003764377223 */ /* 0x000fe20000010031 */
[----:B------:R-:W-:Y:S01]  /*3230*/  SHF.R.U64 R57, R28, 0x10, R29 ;  /* 0x000000101c397819 */ /* 0x000fe2000000121d */
[----:B------:R-:W-:Y:S01]  /*3240*/  HADD2.F32 R56, -RZ, R56.H0_H0 ;  /* 0x20000038ff387230 */ /* 0x000fe20000004100 */
[----:B------:R-:W-:Y:S01]  /*3250*/  SHF.R.U64 R59, R8, 0x10, R9 ;  /* 0x00000010083b7819 */ /* 0x000fe20000001209 */
[----:B------:R-:W-:Y:S01]  /*3260*/  HADD2.F32 R58, -RZ, R58.H0_H0 ;  /* 0x2000003aff3a7230 */ /* 0x000fe20000004100 */
[----:B------:R-:W0:Y:S01]  /*3270*/  LDC.64 R48, c[0x0][0x380] ;  /* 0x0000e000ff307b82 */ /* 0x000e220000000a00 */
[----:B------:R-:W-:-:S02]  /*3280*/  HADD2.F32 R61, -RZ, R94.H0_H0 ;  /* 0x2000005eff3d7230 */ /* 0x000fc40000004100 */
[----:B------:R-:W-:Y:S02]  /*3290*/  HADD2.F32 R63, -RZ, R14.H0_H0 ;  /* 0x2000000eff3f7230 */ /* 0x000fe40000004100 */
[----:B------:R-:W-:Y:S01]  /*32a0*/  FFMA.FTZ R47, R93, R56, R58 ;  /* 0x000000385d2f7223 */ /* 0x000fe2000001003a */
[----:B------:R-:W-:Y:S02]  /*32b0*/  HADD2.F32 R56, -RZ, R102.H0_H0 ;  /* 0x20000066ff387230 */ /* 0x000fe40000004100 */
[----:B------:R-:W-:Y:S02]  /*32c0*/  HADD2.F32 R58, -RZ, R8.H0_H0 ;  /* 0x20000008ff3a7230 */ /* 0x000fe40000004100 */
[----:B------:R-:W-:Y:S01]  /*32d0*/  FFMA.FTZ R40, R84, R61, R63 ;  /* 0x0000003d54287223 */ /* 0x000fe2000001003f */
[----:B------:R-:W-:Y:S01]  /*32e0*/  HADD2.F32 R57, -RZ, R57.H0_H0 ;  /* 0x20000039ff397230 */ /* 0x000fe20000004100 */
[----:B------:R-:W-:Y:S01]  /*32f0*/  SHF.R.U32.HI R61, RZ, 0x10, R9 ;  /* 0x00000010ff3d7819 */ /* 0x000fe20000011609 */
[----:B------:R-:W-:-:S02]  /*3300*/  HADD2.F32 R59, -RZ, R59.H0_H0 ;  /* 0x2000003bff3b7230 */ /* 0x000fc40000004100 */
[----:B------:R-:W-:Y:S01]  /*3310*/  FFMA.FTZ R56, R103, R56, R58 ;  /* 0x0000003867387223 */ /* 0x000fe2000001003a */
[----:B------:R-:W-:Y:S02]  /*3320*/  HADD2.F32 R62, -RZ, R102.H1_H1 ;  /* 0x30000066ff3e7230 */ /* 0x000fe40000004100 */
[----:B------:R-:W-:Y:S02]  /*3330*/  HADD2.F32 R68, -RZ, R9.H0_H0 ;  /* 0x20000009ff447230 */ /* 0x000fe40000004100 */
[----:B------:R-:W-:Y:S01]  /*3340*/  FFMA.FTZ R57, R104, R57, R59 ;  /* 0x0000003968397223 */ /* 0x000fe2000001003b */
[----:B------:R-:W-:Y:S01]  /*3350*/  IMAD.WIDE.U32 R80, R83, 0x10, R114 ;  /* 0x0000001053507825 */ /* 0x000fe200078e0072 */
[----:B------:R-:W-:-:S03]  /*3360*/  SHF.R.U32.HI R59, RZ, 0x10, R29 ;  /* 0x00000010ff3b7819 */ /* 0x000fc6000001161d */
[----:B------:R-:W-:Y:S01]  /*3370*/  FFMA.FTZ R58, R105, R62, R68 ;  /* 0x0000003e693a7223 */ /* 0x000fe20000010044 */
[----:B------:R-:W-:Y:S01]  /*3380*/  HADD2.F32 R67, -RZ, R94.H1_H1 ;  /* 0x3000005eff437230 */ /* 0x000fe20000004100 */
[----:B------:R-:W-:Y:S01]  /*3390*/  SHF.R.U64 R62, R26, 0x10, R27 ;  /* 0x000000101a3e7819 */ /* 0x000fe2000000121b */
[----:B------:R-:W-:Y:S01]  /*33a0*/  HADD2.F32 R83, -RZ, R15.H0_H0 ;  /* 0x2000000fff537230 */ /* 0x000fe20000004100 */
[----:B0-----:R-:W-:Y:S01]  /*33b0*/  LEA R38, R48, R38, 0x2 ;  /* 0x0000002630267211 */ /* 0x001fe200078e10ff */
[----:B------:R-:W-:Y:S02]  /*33c0*/  HADD2.F32 R59, -RZ, R59.H0_H0 ;  /* 0x2000003bff3b7230 */ /* 0x000fe40000004100 */
[----:B------:R-:W-:Y:S02]  /*33d0*/  HADD2.F32 R61, -RZ, R61.H0_H0 ;  /* 0x2000003dff3d7230 */ /* 0x000fe40000004100 */
[----:B------:R-:W-:Y:S01]  /*33e0*/  FFMA.FTZ R42, R86, R67, R83 ;  /* 0x00000043562a7223 */ /* 0x000fe20000010053 */
[----:B------:R-:W-:Y:S01]  /*33f0*/  HADD2.F32 R63, -RZ, R107.H0_H0 ;  /* 0x2000006bff3f7230 */ /* 0x000fe20000004100 */
[----:B------:R-:W-:Y:S01]  /*3400*/  ISETP.GE.AND P2, PT, R38, R49, PT ;  /* 0x000000312600720c */ /* 0x000fe20003f46270 */
[----:B------:R-:W-:-:S02]  /*3410*/  HADD2.F32 R67, -RZ, R2.H0_H0 ;  /* 0x20000002ff437230 */ /* 0x000fc40000004100 */
[----:B------:R-:W-:Y:S01]  /*3420*/  FFMA.FTZ R59, R106, R59, R61 ;  /* 0x0000003b6a3b7223 */ /* 0x000fe2000001003d */
[----:B------:R-:W-:Y:S01]  /*3430*/  HADD2.F32 R68, -RZ, R112.H0_H0 ;  /* 0x20000070ff447230 */ /* 0x000fe20000004100 */
[----:B------:R0:W-:Y:S01]  /*3440*/  STG.E.128 desc[UR6][R72.64], R40 ;  /* 0x0000002848007986 */ /* 0x0001e2000c101d06 */
[----:B------:R-:W-:Y:S02]  /*3450*/  HADD2.F32 R62, -RZ, R62.H0_H0 ;  /* 0x2000003eff3e7230 */ /* 0x000fe40000004100 */
[----:B------:R-:W-:Y:S01]  /*3460*/  FFMA.FTZ R60, R60, R63, R67 ;  /* 0x0000003f3c3c7223 */ /* 0x000fe20000010043 */
[----:B------:R-:W-:Y:S02]  /*3470*/  HADD2.F32 R83, -RZ, R107.H1_H1 ;  /* 0x3000006bff537230 */ /* 0x000fe40000004100 */
[----:B------:R-:W-:Y:S02]  /*3480*/  HADD2.F32 R85, -RZ, R3.H0_H0 ;  /* 0x20000003ff557230 */ /* 0x000fe40000004100 */
[----:B------:R-:W-:Y:S01]  /*3490*/  FFMA.FTZ R61, R65, R62, R68 ;  /* 0x0000003e413d7223 */ /* 0x000fe20000010044 */
[----:B------:R-:W-:-:S02]  /*34a0*/  HADD2.F32 R87, -RZ, R112.H1_H1 ;  /* 0x30000070ff577230 */ /* 0x000fc40000004100 */
[----:B------:R-:W-:Y:S02]  /*34b0*/  HADD2.F32 R91, -RZ, R113.H0_H0 ;  /* 0x20000071ff5b7230 */ /* 0x000fe40000004100 */
[----:B------:R-:W-:Y:S01]  /*34c0*/  FFMA.FTZ R62, R0, R83, R85 ;  /* 0x00000053003e7223 */ /* 0x000fe20000010055 */
[----:B------:R-:W-:-:S04]  /*34d0*/  IMAD.WIDE.U32 R70, R70, 0x10, R114 ;  /* 0x0000001046467825 */ /* 0x000fc800078e0072 */
[----:B------:R-:W-:Y:S01]  /*34e0*/  FFMA.FTZ R63, R66, R87, R91 ;  /* 0x00000057423f7223 */ /* 0x000fe2000001005b */
[--C-:B------:R-:W-:Y:S01]  /*34f0*/  IMAD.WIDE.U32 R78, R76, 0x10, R114.reuse ;  /* 0x000000104c4e7825 */ /* 0x100fe200078e0072 */
[----:B------:R0:W-:Y:S03]  /*3500*/  STG.E.128 desc[UR6][R70.64], R44 ;  /* 0x0000002c46007986 */ /* 0x0001e6000c101d06 */
[----:B------:R-:W-:Y:S01]  /*3510*/  IMAD.WIDE.U32 R114, R95, 0x10, R114 ;  /* 0x000000105f727825 */ /* 0x000fe200078e0072 */
[----:B------:R0:W-:Y:S04]  /*3520*/  STG.E.128 desc[UR6][R78.64], R52 ;  /* 0x000000344e007986 */ /* 0x0001e8000c101d06 */
[----:B------:R0:W-:Y:S04]  /*3530*/  STG.E.128 desc[UR6][R80.64], R56 ;  /* 0x0000003850007986 */ /* 0x0001e8000c101d06 */
[----:B------:R0:W-:Y:S01]  /*3540*/  STG.E.128 desc[UR6][R114.64], R60 ;  /* 0x0000003c72007986 */ /* 0x0001e2000c101d06 */
[----:B------:R-:W-:Y:S05]  /*3550*/  @!P2 BRA `(.L_x_36245) ;  /* 0xffffffd000b8a947 */ /* 0x000fea000383ffff */
[----:B------:R-:W-:Y:S05]  /*3560*/  EXIT ;  /* 0x000000000000794d */ /* 0x000fea0003800000 */
.L_x_36244:
        /* <DEDUP_REMOVED lines=8> */
.L_x_36247:
[----:B------:R-:W-:Y:S05]  /*35f0*/  BSYNC B0 ;  /* 0x0000000000007941 */ /* 0x000fea0003800000 */
.L_x_36246:
[----:B------:R-:W-:Y:S01]  /*3600*/  FADD.FTZ R40, R40, R41 ;  /* 0x0000002928287221 */ /* 0x000fe20000010000 */
[----:B------:R-:W-:Y:S01]  /*3610*/  MOV R41, 0x1f ;  /* 0x0000001f00297802 */ /* 0x000fe20000000f00 */
[----:B------:R-:W-:Y:S01]  /*3620*/  HFMA2 R42, -RZ, RZ, 0, 1.1920928955078125e-07 ;  /* 0x00000002ff2a7431 */ /* 0x000fe200000001ff */
[----:B------:R-:W-:Y:S01]  /*3630*/  MOV R43, 0xffffffff ;  /* 0xffffffff002b7802 */ /* 0x000fe20000000f00 */
[----:B------:R-:W0:Y:S01]  /*3640*/  LDC R57, c[0x0][0x400] ;  /* 0x00010000ff397b82 */ /* 0x000e220000000800 */
[----:B------:R-:W-:-:S07]  /*3650*/  MOV R116, R40 ;  /* 0x0000002800747202 */ /* 0x000fce0000000f00 */
[----:B0-----:R-:W-:Y:S05]  /*3660*/  WARPSYNC.COLLECTIVE R43, `(.L_x_36248) ;  /* 0x000000002b087348 */ /* 0x001fea0003c00000 */
[----:B------:R1:W2:Y:S02]  /*3670*/  SHFL.BFLY P3, R41, R116, R42, R41 ;  /* 0x0c00002a74297389 */ /* 0x0002a40000060029 */
[----:B012---:R-:W-:Y:S05]  /*3680*/  ENDCOLLECTIVE ;  /* 0x000000000000791b */ /* 0x007fea0003800000 */
.L_x_36248:
[----:B------:R-:W-:Y:S02]  /*3690*/  HFMA2 R42, -RZ, RZ, 0, 2.384185791015625e-07 ;  /* 0x00000004ff2a7431 */ /* 0x000fe400000001ff */
[----:B------:R-:W-:Y:S01]  /*36a0*/  FADD.FTZ R40, R40, R41 ;  /* 0x0000002928287221 */ /* 0x000fe20000010000 */
[----:B------:R-:W-:-:S04]  /*36b0*/  MOV R41, 0x1f ;  /* 0x0000001f00297802 */ /* 0x000fc80000000f00 */
[----:B------:R-:W-:-:S07]  /*36c0*/  MOV R116, R40 ;  /* 0x0000002800747202 */ /* 0x000fce0000000f00 */
[----:B------:R-:W-:Y:S05]  /*36d0*/  WARPSYNC.COLLECTIVE R43, `(.L_x_36249) ;  /* 0x000000002b087348 */ /* 0x000fea0003c00000 */
[----:B------:R0:W1:Y:S02]  /*36e0*/  SHFL.BFLY P3, R41, R116, R42, R41 ;  /* 0x0c00002a74297389 */ /* 0x0000640000060029 */
[----:B01----:R-:W-:Y:S05]  /*36f0*/  ENDCOLLECTIVE ;  /* 0x000000000000791b */ /* 0x003fea0003800000 */
.L_x_36249:
[----:B------:R-:W-:Y:S02]  /*3700*/  HFMA2 R42, -RZ, RZ, 0, 4.76837158203125e-07 ;  /* 0x00000008ff2a7431 */ /* 0x000fe400000001ff */
[----:B------:R-:W-:Y:S01]  /*3710*/  FADD.FTZ R40, R40, R41 ;  /* 0x0000002928287221 */ /* 0x000fe20000010000 */
[----:B------:R-:W-:-:S04]  /*3720*/  MOV R41, 0x1f ;  /* 0x0000001f00297802 */ /* 0x000fc80000000f00 */
[----:B------:R-:W-:-:S07]  /*3730*/  MOV R116, R40 ;  /* 0x0000002800747202 */ /* 0x000fce0000000f00 */
[----:B------:R-:W-:Y:S05]  /*3740*/  WARPSYNC.COLLECTIVE R43, `(.L_x_36250) ;  /* 0x000000002b087348 */ /* 0x000fea0003c00000 */
[----:B------:R0:W1:Y:S02]  /*3750*/  SHFL.BFLY P3, R41, R116, R42, R41 ;  /* 0x0c00002a74297389 */ /* 0x0000640000060029 */
[----:B01----:R-:W-:Y:S05]  /*3760*/  ENDCOLLECTIVE ;  /* 0x000000000000791b */ /* 0x003fea0003800000 */
.L_x_36250:
[----:B------:R-:W-:Y:S02]  /*3770*/  HFMA2 R42, -RZ, RZ, 0, 9.5367431640625e-07 ;  /* 0x00000010ff2a7431 */ /* 0x000fe400000001ff */
[----:B------:R-:W-:Y:S01]  /*3780*/  FADD.FTZ R40, R40, R41 ;  /* 0x0000002928287221 */ /* 0x000fe20000010000 */
[----:B------:R-:W-:-:S04]  /*3790*/  MOV R41, 0x1f ;  /* 0x0000001f00297802 */ /* 0x000fc80000000f00 */
[----:B------:R-:W-:-:S07]  /*37a0*/  MOV R116, R40 ;  /* 0x0000002800747202 */ /* 0x000fce0000000f00 */
[----:B------:R-:W-:Y:S05]  /*37b0*/  WARPSYNC.COLLECTIVE R43, `(.L_x_36251) ;  /* 0x000000002b087348 */ /* 0x000fea0003c00000 */
[----:B------:R0:W1:Y:S02]  /*37c0*/  SHFL.BFLY P3, R41, R116, R42, R41 ;  /* 0x0c00002a74297389 */ /* 0x0000640000060029 */
[----:B01----:R-:W-:Y:S05]  /*37d0*/  ENDCOLLECTIVE ;  /* 0x000000000000791b */ /* 0x003fea0003800000 */
.L_x_36251:
        /* <DEDUP_REMOVED lines=81> */
[----:B------:R-:W-:-:S03]  /*3cf0*/  HFMA2 R42, -RZ, RZ, 0, 5.9604644775390625e-08 ;  /* 0x00000001ff2a7431 */ /* 0x000fc600000001ff */
[----:B------:R-:W-:Y:S01]  /*3d00*/  FFMA.FTZ R114, R114, R114, R41 ;  /* 0x0000007272727223 */ /* 0x000fe20000010029 */
[----:B------:R-:W-:-:S04]  /*3d10*/  MOV R41, 0x1f ;  /* 0x0000001f00297802 */ /* 0x000fc80000000f00 */
[----:B------:R-:W-:-:S07]  /*3d20*/  MOV R116, R114 ;  /* 0x0000007200747202 */ /* 0x000fce0000000f00 */
[----:B------:R-:W-:Y:S05]  /*3d30*/  WARPSYNC.COLLECTIVE R43, `(.L_x_36252) ;  /* 0x000000002b087348 */ /* 0x000fea0003c00000 */
[----:B------:R0:W1:Y:S02]  /*3d40*/  SHFL.BFLY P3, R41, R116, R42, R41 ;  /* 0x0c00002a74297389 */ /* 0x0000640000060029 */
[----:B01----:R-:W-:Y:S05]  /*3d50*/  ENDCOLLECTIVE ;  /* 0x000000000000791b */ /* 0x003fea0003800000 */
.L_x_36252:
[----:B------:R-:W-:Y:S02]  /*3d60*/  HFMA2 R42, -RZ, RZ, 0, 1.1920928955078125e-07 ;  /* 0x00000002ff2a7431 */ /* 0x000fe400000001ff */
[----:B------:R-:W-:Y:S01]  /*3d70*/  FADD.FTZ R114, R114, R41 ;  /* 0x0000002972727221 */ /* 0x000fe20000010000 */
[----:B------:R-:W-:-:S04]  /*3d80*/  MOV R41, 0x1f ;  /* 0x0000001f00297802 */ /* 0x000fc80000000f00 */
[----:B------:R-:W-:-:S07]  /*3d90*/  MOV R116, R114 ;  /* 0x0000007200747202 */ /* 0x000fce0000000f00 */
[----:B------:R-:W-:Y:S05]  /*3da0*/  WARPSYNC.COLLECTIVE R43, `(.L_x_36253) ;  /* 0x000000002b087348 */ /* 0x000fea0003c00000 */
[----:B------:R0:W1:Y:S02]  /*3db0*/  SHFL.BFLY P3, R41, R116, R42, R41 ;  /* 0x0c00002a74297389 */ /* 0x0000640000060029 */
[----:B01----:R-:W-:Y:S05]  /*3dc0*/  ENDCOLLECTIVE ;  /* 0x000000000000791b */ /* 0x003fea0003800000 */
.L_x_36253:
[----:B------:R-:W-:Y:S02]  /*3dd0*/  HFMA2 R42, -RZ, RZ, 0, 2.384185791015625e-07 ;  /* 0x00000004ff2a7431 */ /* 0x000fe400000001ff */
[----:B------:R-:W-:Y:S01]  /*3de0*/  FADD.FTZ R114, R114, R41 ;  /* 0x0000002972727221 */ /* 0x000fe20000010000 */
[----:B------:R-:W-:-:S04]  /*3df0*/  MOV R41, 0x1f ;  /* 0x0000001f00297802 */ /* 0x000fc80000000f00 */
[----:B------:R-:W-:-:S07]  /*3e00*/  MOV R116, R114 ;  /* 0x0000007200747202 */ /* 0x000fce0000000f00 */
[----:B------:R-:W-:Y:S05]  /*3e10*/  WARPSYNC.COLLECTIVE R43, `(.L_x_36254) ;  /* 0x000000002b087348 */ /* 0x000fea0003c00000 */
[----:B------:R0:W1:Y:S02]  /*3e20*/  SHFL.BFLY P3, R41, R116, R42, R41 ;  /* 0x0c00002a74297389 */ /* 0x0000640000060029 */
[----:B01----:R-:W-:Y:S05]  /*3e30*/  ENDCOLLECTIVE ;  /* 0x000000000000791b */ /* 0x003fea0003800000 */
.L_x_36254:
[----:B------:R-:W-:Y:S02]  /*3e40*/  HFMA2 R42, -RZ, RZ, 0, 4.76837158203125e-07 ;  /* 0x00000008ff2a7431 */ /* 0x000fe400000001ff */
[----:B------:R-:W-:Y:S01]  /*3e50*/  FADD.FTZ R114, R114, R41 ;  /* 0x0000002972727221 */ /* 0x000fe20000010000 */
[----:B------:R-:W-:-:S04]  /*3e60*/  MOV R41, 0x1f ;  /* 0x0000001f00297802 */ /* 0x000fc80000000f00 */
[----:B------:R-:W-:-:S07]  /*3e70*/  MOV R116, R114 ;  /* 0x0000007200747202 */ /* 0x000fce0000000f00 */
[----:B------:R-:W-:Y:S05]  /*3e80*/  WARPSYNC.COLLECTIVE R43, `(.L_x_36255) ;  /* 0x000000002b087348 */ /* 0x000fea0003c00000 */
[----:B------:R0:W1:Y:S02]  /*3e90*/  SHFL.BFLY P3, R41, R116, R42, R41 ;  /* 0x0c00002a74297389 */ /* 0x0000640000060029 */
[----:B01----:R-:W-:Y:S05]  /*3ea0*/  ENDCOLLECTIVE ;  /* 0x000000000000791b */ /* 0x003fea0003800000 */
.L_x_36255:
[----:B------:R-:W-:Y:S02]  /*3eb0*/  HFMA2 R42, -RZ, RZ, 0, 9.5367431640625e-07 ;  /* 0x00000010ff2a7431 */ /* 0x000fe400000001ff */
[----:B------:R-:W-:Y:S01]  /*3ec0*/  FADD.FTZ R114, R114, R41 ;  /* 0x0000002972727221 */ /* 0x000fe20000010000 */
[----:B------:R-:W-:-:S04]  /*3ed0*/  MOV R41, 0x1f ;  /* 0x0000001f00297802 */ /* 0x000fc80000000f00 */
[----:B------:R-:W-:-:S07]  /*3ee0*/  MOV R116, R114 ;  /* 0x0000007200747202 */ /* 0x000fce0000000f00 */
[----:B------:R-:W-:Y:S05]  /*3ef0*/  WARPSYNC.COLLECTIVE R43, `(.L_x_36256) ;  /* 0x000000002b087348 */ /* 0x000fea0003c00000 */
[----:B------:R0:W1:Y:S02]  /*3f00*/  SHFL.BFLY P3, R41, R116, R42, R41 ;  /* 0x0c00002a74297389 */ /* 0x0000640000060029 */
[----:B01----:R-:W-:Y:S05]  /*3f10*/  ENDCOLLECTIVE ;  /* 0x000000000000791b */ /* 0x003fea0003800000 */
.L_x_36256:
[----:B------:R-:W-:Y:S05]  /*3f20*/  BRA `(.L_x_36257) ;  /* 0xffffffe400807947 */ /* 0x000fea000383ffff */
.L_x_36258:
        /* <DEDUP_REMOVED lines=13> */
.L_x_45897:


//--------------------- .text._ZN10layer_norm13ln_fwd_kernelINS_13Kernel_traitsI6__halfffffjLj1280ELj1ELj4ELj1ELj16ENS_18Kernel_traits_baseILj1280ES2_ffffjLj128EEEEELb0ELb0ELb1ELb0EEEvNS_9FwdParamsE --------------------------
	.section	.text._ZN10layer_norm13ln_fwd_kernelINS_13Kernel_traitsI6__halfffffjLj1280ELj1ELj4ELj1ELj16ENS_18Kernel_traits_baseILj1280ES2_ffffjLj128EEEEELb0ELb0ELb1ELb0EEEvNS_9FwdParamsE,"ax",@progbits
	.align	128
        .global         _ZN10layer_norm13ln_fwd_kernelINS_13Kernel_traitsI6__halfffffjLj1280ELj1ELj4ELj1ELj16ENS_18Kernel_traits_baseILj1280ES2_ffffjLj128EEEEELb0ELb0ELb1ELb0EEEvNS_9FwdParamsE
        .type           _ZN10layer_norm13ln_fwd_kernelINS_13Kernel_traitsI6__halfffffjLj1280ELj1ELj4ELj1ELj16ENS_18Kernel_traits_baseILj1280ES2_ffffjLj128EEEEELb0ELb0ELb1ELb0EEEvNS_9FwdParamsE,@function
        .size           _ZN10layer_norm13ln_fwd_kernelINS_13Kernel_traitsI6__halfffffjLj1280ELj1ELj4ELj1ELj16ENS_18Kernel_traits_baseILj1280ES2_ffffjLj128EEEEELb0ELb0ELb1ELb0EEEvNS_9FwdParamsE,(.L_x_45898 - _ZN10layer_norm13ln_fwd_kernelINS_13Kernel_traitsI6__halfffffjLj1280ELj1ELj4ELj1ELj16ENS_18Kernel_traits_baseILj1280ES2_ffffjLj128EEEEELb0ELb0ELb1ELb0EEEvNS_9FwdParamsE)
        .other          _ZN10layer_norm13ln_fwd_kernelINS_13Kernel_traitsI6__halfffffjLj1280ELj1ELj4ELj1ELj16ENS_18Kernel_traits_baseILj1280ES2_ffffjLj128EEEEELb0ELb0ELb1ELb0EEEvNS_9FwdParamsE,@"STO_CUDA_ENTRY STV_DEFAULT"
_ZN10layer_norm13ln_fwd_kernelINS_13Kernel_traitsI6__halfffffjLj1280ELj1ELj4ELj1ELj16ENS_18Kernel_traits_baseILj1280ES2_ffffjLj128EEEEELb0ELb0ELb1ELb0EEEvNS_9FwdParamsE:
.text._ZN10layer_norm13ln_fwd_kernelINS_13Kernel_traitsI6__halfffffjLj1280ELj1ELj4ELj1ELj16ENS_18Kernel_traits_baseILj1280ES2_ffffjLj128EEEEELb0ELb0ELb1ELb0EEEvNS_9FwdParamsE:
        /* <DEDUP_REMOVED lines=14> */
[----:B------:R-:W-:-:S03]  /*00e0*/  LOP3.LUT R3, R11, 0x1f, RZ, 0x3c, !PT ;  /* 0x0000001f0b037812 */ /* 0x000fc600078e3cff */
[----:B------:R-:W-:Y:S02]  /*00f0*/  LOP3.LUT R2, R2, UR4, RZ, 0xfc, !PT ;  /* 0x0000000402027c12 */ /* 0x000fe4000f8efcff */
[----:B------:R-:W-:Y:S02]  /*0100*/  LEA.HI.SX32 R0, R0, R3, 0x1e ;  /* 0x0000000300007211 */ /* 0x000fe400078ff2ff */
[----:B------:R-:W-:Y:S01]  /*0110*/  MOV R3, R11 ;  /* 0x0000000b00037202 */ /* 0x000fe20000000f00 */
        /* <DEDUP_REMOVED lines=82> */
.L_x_36260:
        /* <DEDUP_REMOVED lines=59> */
.L_x_36261:
[----:B------:R-:W-:Y:S05]  /*09f0*/  BSYNC.RECONVERGENT B0 ;  /* 0x0000000000007941 */ /* 0x000fea0003800200 */
.L_x_36259:
[----:B------:R-:W0:Y:S02]  /*0a00*/  LDCU UR4, c[0x0][0x384] ;  /* 0x00007080ff0477ac */ /* 0x000e240008000800 */
[----:B0-----:R-:W-:-:S13]  /*0a10*/  ISETP.GE.AND P0, PT, R2, UR4, PT ;  /* 0x0000000402007c0c */ /* 0x001fda000bf06270 */
[----:B------:R-:W-:Y:S05]  /*0a20*/  @P0 EXIT ;  /* 0x000000000000094d */ /* 0x000fea0003800000 */
[----:B-----5:R-:W-:Y:S01]  /*0a30*/  MOV R87, R6 ;  /* 0x0000000600577202 */ /* 0x020fe20000000f00 */
[----:B------:R-:W0:Y:S01]  /*0a40*/  LDCU UR8, c[0x0][0x40c] ;  /* 0x00008180ff0877ac */ /* 0x000e220008000800 */
[----:B------:R-:W-:Y:S02]  /*0a50*/  MOV R3, R7 ;  /* 0x0000000700037202 */ /* 0x000fe40000000f00 */
[----:B------:R-:W-:Y:S01]  /*0a60*/  MOV R92, R8 ;  /* 0x00000008005c7202 */ /* 0x000fe20000000f00 */
[----:B------:R-:W1:Y:S01]  /*0a70*/  LDCU.U8 UR9, c[0x0][0x410] ;  /* 0x00008200ff0977ac */ /* 0x000e620008000000 */
[----:B------:R-:W-:Y:S02]  /*0a80*/  MOV R10, R9 ;  /* 0x00000009000a7202 */ /* 0x000fe40000000f00 */
[----:B------:R-:W-:Y:S01]  /*0a90*/  PRMT R87, R87, 0x5410, R3 ;  /* 0x0000541057577816 */ /* 0x000fe20000000003 */
[----:B------:R-:W2:Y:S01]  /*0aa0*/  LDCU UR10, c[0x0][0x448] ;  /* 0x00008900ff0a77ac */ /* 0x000ea20008000800 */
[----:B------:R-:W-:-:S02]  /*0ab0*/  SHF.R.U64 R115, R12, 0x10, R13 ;  /* 0x000000100c737819 */ /* 0x000fc4000000120d */
[----:B------:R-:W-:Y:S01]  /*0ac0*/  SHF.R.U32.HI R3, RZ, 0x10, R13 ;  /* 0x00000010ff037819 */ /* 0x000fe2000001160d */
[----:B------:R-:W3:Y:S01]  /*0ad0*/  LDCU.64 UR4, c[0x0][0x3a0] ;  /* 0x00007400ff0477ac */ /* 0x000ee20008000a00 */
[----:B------:R-:W-:Y:S02]  /*0ae0*/  PRMT R92, R92, 0x5410, R10 ;  /* 0x000054105c5c7816 */ /* 0x000fe4000000000a */
[--C-:B------:R-:W-:Y:S02]  /*0af0*/  SHF.R.U64 R116, R14, 0x10, R15.reuse ;  /* 0x000000100e747819 */ /* 0x100fe4000000120f */
[----:B------:R-:W-:Y:S02]  /*0b00*/  SHF.R.U32.HI R10, RZ, 0x10, R15 ;  /* 0x00000010ff0a7819 */ /* 0x000fe4000001160f */
[----:B------:R-:W-:Y:S02]  /*0b10*/  PRMT R115, R115, 0x5410, R3 ;  /* 0x0000541073737816 */ /* 0x000fe40000000003 */
[----:B------:R-:W-:-:S02]  /*0b20*/  SHF.R.U64 R117, R16, 0x10, R17 ;  /* 0x0000001010757819 */ /* 0x000fc40000001211 */
[----:B------:R-:W-:Y:S02]  /*0b30*/  SHF.R.U32.HI R3, RZ, 0x10, R17 ;  /* 0x00000010ff037819 */ /* 0x000fe40000011611 */
        /* <DEDUP_REMOVED lines=12> */
[----:B------:R-:W-:Y:S02]  /*0c00*/  MOV R94, R28 ;  /* 0x0000001c005e7202 */ /* 0x000fe40000000f00 */
[----:B------:R-:W-:Y:S02]  /*0c10*/  SHF.R.U64 R95, R28, 0x10, R29 ;  /* 0x000000101c5f7819 */ /* 0x000fe4000000121d */
[----:B------:R-:W-:Y:S02]  /*0c20*/  PRMT R120, R120, 0x5410, R10 ;  /* 0x0000541078787816 */ /* 0x000fe4000000000a */
[----:B------:R-:W-:Y:S02]  /*0c30*/  MOV R96, R30 ;  /* 0x0000001e00607202 */ /* 0x000fe40000000f00 */
[----:B------:R-:W-:-:S02]  /*0c40*/  MOV R28, R31 ;  /* 0x0000001f001c7202 */ /* 0x000fc40000000f00 */
[----:B------:R-:W-:Y:S02]  /*0c50*/  PRMT R121, R121, 0x5410, R3 ;  /* 0x0000541079797816 */ /* 0x000fe40000000003 */
[--C-:B------:R-:W-:Y:S02]  /*0c60*/  SHF.R.U64 R123, R76, 0x10, R77.reuse ;  /* 0x000000104c7b7819 */ /* 0x100fe4000000124d */
[----:B------:R-:W-:Y:S02]  /*0c70*/  SHF.R.U32.HI R10, RZ, 0x10, R77 ;  /* 0x00000010ff0a7819 */ /* 0x000fe4000001164d */
[--C-:B------:R-:W-:Y:S02]  /*0c80*/  SHF.R.U64 R122, R26, 0x10, R27.reuse ;  /* 0x000000101a7a7819 */ /* 0x100fe4000000121b */
[----:B------:R-:W-:Y:S02]  /*0c90*/  SHF.R.U32.HI R3, RZ, 0x10, R27 ;  /* 0x00000010ff037819 */ /* 0x000fe4000001161b */
[----:B------:R-:W-:-:S02]  /*0ca0*/  SHF.R.U64 R93, R8, 0x10, R9 ;  /* 0x00000010085d7819 */ /* 0x000fc40000001209 */
[----:B------:R-:W-:Y:S02]  /*0cb0*/  SHF.R.U32.HI R46, RZ, 0x10, R9 ;  /* 0x00000010ff2e7819 */ /* 0x000fe40000011609 */
[----:B------:R-:W-:Y:S02]  /*0cc0*/  SHF.R.U64 R97, R30, 0x10, R31 ;  /* 0x000000101e617819 */ /* 0x000fe4000000121f */
[----:B------:R-:W-:Y:S02]  /*0cd0*/  MOV R100, R34 ;  /* 0x0000002200647202 */ /* 0x000fe40000000f00 */
[----:B------:R-:W-:Y:S02]  /*0ce0*/  SHF.R.U64 R101, R34, 0x10, R35 ;  /* 0x0000001022657819 */ /* 0x000fe40000001223 */
[----:B------:R-:W-:Y:S02]  /*0cf0*/  MOV R8, R43 ;  /* 0x0000002b00087202 */ /* 0x000fe40000000f00 */
[----:B------:R-:W-:-:S02]  /*0d00*/  SHF.R.U64 R89, R6, 0x10, R7 ;  /* 0x0000001006597819 */ /* 0x000fc40000001207 */
[----:B------:R-:W-:Y:S02]  /*0d10*/  SHF.R.U32.HI R45, RZ, 0x10, R7 ;  /* 0x00000010ff2d7819 */ /* 0x000fe40000011607 */
[----:B------:R-:W-:Y:S02]  /*0d20*/  MOV R44, R29 ;  /* 0x0000001d002c7202 */ /* 0x000fe40000000f00 */
[----:B------:R-:W-:Y:S02]  /*0d30*/  SHF.R.U32.HI R47, RZ, 0x10, R29 ;  /* 0x00000010ff2f7819 */ /* 0x000fe4000001161d */
[----:B------:R-:W-:Y:S02]  /*0d40*/  SHF.R.U32.HI R48, RZ, 0x10, R31 ;  /* 0x00000010ff307819 */ /* 0x000fe4000001161f */
[----:B------:R-:W-:Y:S02]  /*0d50*/  MOV R30, R35 ;  /* 0x00000023001e7202 */ /* 0x000fe40000000f00 */
[----:B------:R-:W-:-:S02]  /*0d60*/  SHF.R.U32.HI R34, RZ, 0x10, R35 ;  /* 0x00000010ff227819 */ /* 0x000fc40000011623 */
[----:B------:R-:W-:Y:S02]  /*0d70*/  SHF.R.U32.HI R9, RZ, 0x10, R43 ;  /* 0x00000010ff097819 */ /* 0x000fe4000001162b */
[----:B------:R-:W-:Y:S02]  /*0d80*/  PRMT R96, R96, 0x5410, R28 ;  /* 0x0000541060607816 */ /* 0x000fe4000000001c */
[----:B------:R-:W-:Y:S02]  /*0d90*/  PRMT R123, R123, 0x5410, R10 ;  /* 0x000054107b7b7816 */ /* 0x000fe4000000000a */
[----:B------:R-:W-:Y:S02]  /*0da0*/  MOV R98, R32 ;  /* 0x0000002000627202 */ /* 0x000fe40000000f00 */
[----:B------:R-:W-:Y:S02]  /*0db0*/  MOV R29, R33 ;  /* 0x00000021001d7202 */ /* 0x000fe40000000f00 */
[----:B------:R-:W-:-:S02]  /*0dc0*/  SHF.R.U64 R99, R32, 0x10, R33 ;  /* 0x0000001020637819 */ /* 0x000fc40000001221 */
[----:B------:R-:W-:Y:S02]  /*0dd0*/  SHF.R.U32.HI R49, RZ, 0x10, R33 ;  /* 0x00000010ff317819 */ /* 0x000fe40000011621 */
[----:B------:R-:W-:Y:S02]  /*0de0*/  MOV R102, R36 ;  /* 0x0000002400667202 */ /* 0x000fe40000000f00 */
[----:B------:R-:W-:Y:S02]  /*0df0*/  MOV R31, R37 ;  /* 0x00000025001f7202 */ /* 0x000fe40000000f00 */
[--C-:B------:R-:W-:Y:S02]  /*0e00*/  SHF.R.U64 R103, R36, 0x10, R37.reuse ;  /* 0x0000001024677819 */ /* 0x100fe40000001225 */
[----:B------:R-:W-:Y:S02]  /*0e10*/  SHF.R.U32.HI R35, RZ, 0x10, R37 ;  /* 0x00000010ff237819 */ /* 0x000fe40000011625 */
[----:B------:R-:W-:-:S02]  /*0e20*/  MOV R6, R42 ;  /* 0x0000002a00067202 */ /* 0x000fc40000000f00 */
        /* <DEDUP_REMOVED lines=34> */
[----:B0123--:R-:W-:-:S07]  /*1050*/  PRMT R114, R114, 0x5410, R37 ;  /* 0x0000541072727816 */ /* 0x00ffce0000000025 */
.L_x_36303:
[----:B------:R-:W0:Y:S08]  /*1060*/  LDC.64 R72, c[0x0][0x3f0] ;  /* 0x0000fc00ff487b82 */ /* 0x000e300000000a00 */
[----:B------:R-:W1:Y:S08]  /*1070*/  LDC R75, c[0x0][0x388] ;  /* 0x0000e200ff4b7b82 */ /* 0x000e700000000800 */
[----:B------:R-:W2:Y:S01]  /*1080*/  LDC.64 R82, c[0x0][0x3f8] ;  /* 0x0000fe00ff527b82 */ /* 0x000ea20000000a00 */
[----:B0-----:R-:W-:-:S05]  /*1090*/  IMAD.WIDE R84, R2, 0x4, R72 ;  /* 0x0000000402547825 */ /* 0x001fca00078e0248 */
[----:B------:R-:W3:Y:S01]  /*10a0*/  LDG.E R74, desc[UR6][R84.64] ;  /* 0x00000006544a7981 */ /* 0x000ee2000c1e1900 */
[----:B------:R-:W-:Y:S01]  /*10b0*/  ISETP.GE.U32.AND P5, PT, R0, 0x20, PT ;  /* 0x000000200000780c */ /* 0x000fe20003fa6070 */
[----:B------:R-:W-:Y:S02]  /*10c0*/  HFMA2 R88, -RZ, RZ, 0, 0 ;  /* 0x00000000ff587431 */ /* 0x000fe400000001ff */
[----:B-1----:R-:W-:Y:S01]  /*10d0*/  IMAD R73, R2, R75, RZ ;  /* 0x0000004b02497224 */ /* 0x002fe200078e02ff */
[C---:B------:R-:W-:Y:S02]  /*10e0*/  ISETP.GE.U32.AND P6, PT, R0.reuse, 0x40, PT ;  /* 0x000000400000780c */ /* 0x040fe40003fc6070 */
[----:B------:R-:W-:Y:S02]  /*10f0*/  ISETP.GE.U32.AND P4, PT, R0, 0x60, PT ;  /* 0x000000600000780c */ /* 0x000fe40003f86070 */
[----:B------:R-:W-:Y:S01]  /*1100*/  SHF.R.S32.HI R78, RZ, 0x1f, R73 ;  /* 0x0000001fff4e7819 */ /* 0x000fe20000011449 */
[----:B--2---:R-:W-:-:S03]  /*1110*/  IMAD.WIDE R82, R2, 0x4, R82 ;  /* 0x0000000402527825 */ /* 0x004fc600078e0252 */
[----:B------:R-:W-:-:S04]  /*1120*/  LEA.HI R78, R78, R73, RZ, 0x2 ;  /* 0x000000494e4e7211 */ /* 0x000fc800078f10ff */
[----:B------:R-:W-:Y:S01]  /*1130*/  LEA.HI.SX32 R73, R78, R11, 0x1e ;  /* 0x0000000b4e497211 */ /* 0x000fe200078ff2ff */
[----:B------:R-:W-:Y:S01]  /*1140*/  BSSY.RECONVERGENT B0, `(.L_x_36262) ;  /* 0x0000028000007945 */ /* 0x000fe20003800200 */
[----:B------:R-:W-:Y:S02]  /*1150*/  P2R R78, PR, RZ, 0x10 ;  /* 0x00000010ff4e7803 */ /* 0x000fe40000000000 */
[----:B---3--:R-:W-:-:S13]  /*1160*/  ISETP.GE.AND P0, PT, R74, 0x1, PT ;  /* 0x000000014a00780c */ /* 0x008fda0003f06270 */
[----:B------:R-:W0:Y:S01]  /*1170*/  @P0 S2R R72, SR_TID.X ;  /* 0x0000000000480919 */ /* 0x000e220000002100 */
[----:B------:R-:W-:-:S05]  /*1180*/  @P0 IADD3 R80, PT, PT, R74, -0x1, RZ ;  /* 0xffffffff4a500810 */ /* 0x000fca0007ffe0ff */
[----:B------:R-:W-:-:S05]  /*1190*/  @P0 IMAD R80, R80, R75, RZ ;  /* 0x0000004b50500224 */ /* 0x000fca00078e02ff */
[----:B------:R-:W-:-:S04]  /*11a0*/  @P0 SHF.R.S32.HI R79, RZ, 0x1f, R80 ;  /* 0x0000001fff4f0819 */ /* 0x000fc80000011450 */
[----:B------:R-:W-:Y:S02]  /*11b0*/  @P0 LEA.HI R80, R79, R80, RZ, 0x2 ;  /* 0x000000504f500211 */ /* 0x000fe400078f10ff */
[----:B------:R-:W-:Y:S02]  /*11c0*/  P2R R79, PR, RZ, 0x40 ;  /* 0x00000040ff4f7803 */ /* 0x000fe40000000000 */
[----:B0-----:R-:W-:Y:S02]  /*11d0*/  @P0 LOP3.LUT R11, R72, 0x1f, RZ, 0xc0, !PT ;  /* 0x0000001f480b0812 */ /* 0x001fe400078ec0ff */
[----:B------:R0:W5:Y:S02]  /*11e0*/  LDG.E R72, desc[UR6][R82.64] ;  /* 0x0000000652487981 */ /* 0x000164000c1e1900 */
[----:B------:R-:W-:Y:S01]  /*11f0*/  @P0 LEA.HI.SX32 R88, R80, R11, 0x1e ;  /* 0x0000000b50580211 */ /* 0x000fe200078ff2ff */
[----:B------:R-:W-:Y:S06]  /*1200*/  @!P5 BRA `(.L_x_36263) ;  /* 0x00000000006cd947 */ /* 0x000fec0003800000 */
[----:B------:R-:W-:Y:S01]  /*1210*/  ISETP.NE.U32.AND P1, PT, RZ, UR4, PT ;  /* 0x00000004ff007c0c */ /* 0x000fe2000bf25070 */
[----:B------:R-:W1:Y:S03]  /*1220*/  @P0 LDC.64 R34, c[0x0][0x390] ;  /* 0x0000e400ff220b82 */ /* 0x000e660000000a00 */
[----:B------:R-:W-:-:S05]  /*1230*/  ISETP.NE.AND.EX P1, PT, RZ, UR5, PT, P1 ;  /* 0x00000005ff007c0c */ /* 0x000fca000bf25310 */
[----:B------:R-:W2:Y:S08]  /*1240*/  LDC.64 R84, c[0x0][0x3a8] ;  /* 0x0000ea00ff547b82 */ /* 0x000eb00000000a00 */
[----:B------:R-:W3:Y:S01]  /*1250*/  @P1 LDC.64 R32, c[0x0][0x3a0] ;  /* 0x0000e800ff201b82 */ /* 0x000ee20000000a00 */
[----:B-1----:R-:W-:-:S05]  /*1260*/  @P0 IMAD.WIDE.U32 R90, R88, 0x10, R34 ;  /* 0x00000010585a0825 */ /* 0x002fca00078e0022 */
[----:B------:R-:W0:Y:S01]  /*1270*/  @P0 LDG.E.128 R28, desc[UR6][R90.64] ;  /* 0x000000065a1c0981 */ /* 0x000e22000c1e1d00 */
[----:B---3--:R-:W-:-:S05]  /*1280*/  @P1 IMAD.WIDE.U32 R106, R73, 0x10, R32 ;  /* 0x00000010496a1825 */ /* 0x008fca00078e0020 */
[----:B------:R-:W3:Y:S01]  /*1290*/  @P1 LDG.E.128 R32, desc[UR6][R106.64] ;  /* 0x000000066a201981 */ /* 0x000ee2000c1e1d00 */
[C---:B------:R-:W-:Y:S02]  /*12a0*/  ISETP.GT.AND P3, PT, R74.reuse, RZ, P1 ;  /* 0x000000ff4a00720c */ /* 0x040fe40000f64270 */
[----:B------:R-:W-:Y:S01]  /*12b0*/  ISETP.GT.AND P2, PT, R74, RZ, PT ;  /* 0x000000ff4a00720c */ /* 0x000fe20003f44270 */
[C---:B--2---:R-:W-:Y:S01]  /*12c0*/  IMAD.WIDE.U32 R84, R73.reuse, 0x10, R84 ;  /* 0x0000001049547825 */ /* 0x044fe200078e0054 */
[----:B------:R-:W-:Y:S02]  /*12d0*/  IADD3 R88, PT, PT, R88, 0x20, RZ ;  /* 0x0000002058587810 */ /* 0x000fe40007ffe0ff */
[----:B------:R-:W-:Y:S01]  /*12e0*/  IADD3 R73, PT, PT, R73, 0x20, RZ ;  /* 0x0000002049497810 */ /* 0x000fe20007ffe0ff */
[----:B0-----:R-:W-:Y:S01]  /*12f0*/  @!P1 FMUL.FTZ R83, R28, UR8 ;  /* 0x000000081c539c20 */ /* 0x001fe20008410000 */
[----:B------:R-:W-:Y:S01]  /*1300*/  @!P1 FMUL.FTZ R82, R29, UR8 ;  /* 0x000000081d529c20 */ /* 0x000fe20008410000 */
[----:B------:R-:W-:Y:S01]  /*1310*/  @!P1 FMUL.FTZ R81, R30, UR8 ;  /* 0x000000081e519c20 */ /* 0x000fe20008410000 */
[----:B------:R-:W-:-:S03]  /*1320*/  @!P1 FMUL.FTZ R80, R31, UR8 ;  /* 0x000000081f509c20 */ /* 0x000fc60008410000 */
[----:B---3--:R-:W-:Y:S01]  /*1330*/  @P3 FFMA.FTZ R32, R28, UR8, R32 ;  /* 0x000000081c203c23 */ /* 0x008fe20008010020 */
[----:B------:R-:W-:Y:S01]  /*1340*/  @P3 FFMA.FTZ R33, R29, UR8, R33 ;  /* 0x000000081d213c23 */ /* 0x000fe20008010021 */
[----:B------:R-:W-:Y:S01]  /*1350*/  @P3 FFMA.FTZ R34, R30, UR8, R34 ;  /* 0x000000081e223c23 */ /* 0x000fe20008010022 */
[----:B------:R-:W-:Y:S01]  /*1360*/  @P3 FFMA.FTZ R35, R31, UR8, R35 ;  /* 0x000000081f233c23 */ /* 0x000fe20008010023 */
[----:B------:R-:W-:Y:S02]  /*1370*/  @!P1 FSEL R32, R83, RZ, P2 ;  /* 0x000000ff53209208 */ /* 0x000fe40001000000 */
[----:B------:R-:W-:Y:S02]  /*1380*/  @!P1 FSEL R33, R82, RZ, P2 ;  /* 0x000000ff52219208 */ /* 0x000fe40001000000 */
[----:B------:R-:W-:Y:S02]  /*1390*/  @!P1 FSEL R34, R81, RZ, P2 ;  /* 0x000000ff51229208 */ /* 0x000fe40001000000 */
[----:B------:R-:W-:-:S05]  /*13a0*/  @!P1 FSEL R35, R80, RZ, P2 ;  /* 0x000000ff50239208 */ /* 0x000fca0001000000 */
[----:B------:R1:W-:Y:S02]  /*13b0*/  STG.E.128 desc[UR6][R84.64], R32 ;  /* 0x0000002054007986 */ /* 0x0003e4000c101d06 */
.L_x_36263:
[----:B------:R-:W-:Y:S05]  /*13c0*/  BSYNC.RECONVERGENT B0 ;  /* 0x0000000000007941 */ /* 0x000fea0003800200 */
.L_x_36262:
[----:B------:R-:W-:Y:S04]  /*13d0*/  BSSY.RECONVERGENT B0, `(.L_x_36264) ;  /* 0x000001d000007945 */ /* 0x000fe80003800200 */
[----:B------:R-:W-:Y:S05]  /*13e0*/  @!P6 BRA `(.L_x_36265) ;  /* 0x00000000006ce947 */ /* 0x000fea0003800000 */
[----:B------:R-:W-:Y:S01]  /*13f0*/  ISETP.NE.U32.AND P1, PT, RZ, UR4, PT ;  /* 0x00000004ff007c0c */ /* 0x000fe2000bf25070 */
[----:B------:R-:W2:Y:S03]  /*1400*/  @P0 LDC.64 R106, c[0x0][0x390] ;  /* 0x0000e400ff6a0b82 */ /* 0x000ea60000000a00 */
[----:B------:R-:W-:-:S05]  /*1410*/  ISETP.NE.AND.EX P1, PT, RZ, UR5, PT, P1 ;  /* 0x00000005ff007c0c */ /* 0x000fca000bf25310 */
[----:B-1----:R-:W1:Y:S08]  /*1420*/  LDC.64 R84, c[0x0][0x3a8] ;  /* 0x0000ea00ff547b82 */ /* 0x002e700000000a00 */
[----:B------:R-:W3:Y:S01]  /*1430*/  @P1 LDC.64 R90, c[0x0][0x3a0] ;  /* 0x0000e800ff5a1b82 */ /* 0x000ee20000000a00 */
[----:B--2---:R-:W-:-:S05]  /*1440*/  @P0 IMAD.WIDE.U32 R106, R88, 0x10, R106 ;  /* 0x00000010586a0825 */ /* 0x004fca00078e006a */
[----:B------:R-:W0:Y:S01]  /*1450*/  @P0 LDG.E.128 R28, desc[UR6][R106.64] ;  /* 0x000000066a1c0981 */ /* 0x000e22000c1e1d00 */
[----:B---3--:R-:W-:-:S05]  /*1460*/  @P1 IMAD.WIDE.U32 R90, R73, 0x10, R90 ;  /* 0x00000010495a1825 */ /* 0x008fca00078e005a */
[----:B------:R-:W2:Y:S01]  /*1470*/  @P1 LDG.E.128 R36, desc[UR6][R90.64] ;  /* 0x000000065a241981 */ /* 0x000ea2000c1e1d00 */
[C---:B------:R-:W-:Y:S02]  /*1480*/  ISETP.GT.AND P3, PT, R74.reuse, RZ, P1 ;  /* 0x000000ff4a00720c */ /* 0x040fe40000f64270 */
[----:B------:R-:W-:Y:S01]  /*1490*/  ISETP.GT.AND P2, PT, R74, RZ, PT ;  /* 0x000000ff4a00720c */ /* 0x000fe20003f44270 */
[C---:B-1----:R-:W-:Y:S01]  /*14a0*/  IMAD.WIDE.U32 R84, R73.reuse, 0x10, R84 ;  /* 0x0000001049547825 */ /* 0x042fe200078e0054 */
[----:B------:R-:W-:Y:S02]  /*14b0*/  IADD3 R88, PT, PT, R88, 0x20, RZ ;  /* 0x0000002058587810 */ /* 0x000fe40007ffe0ff */
[----:B------:R-:W-:Y:S01]  /*14c0*/  IADD3 R73, PT, PT, R73, 0x20, RZ ;  /* 0x0000002049497810 */ /* 0x000fe20007ffe0ff */
[----:B0-----:R-:W-:Y:S01]  /*14d0*/  @!P1 FMUL.FTZ R83, R28, UR8 ;  /* 0x000000081c539c20 */ /* 0x001fe20008410000 */
[----:B------:R-:W-:Y:S01]  /*14e0*/  @!P1 FMUL.FTZ R82, R29, UR8 ;  /* 0x000000081d529c20 */ /* 0x000fe20008410000 */
[----:B------:R-:W-:Y:S01]  /*14f0*/  @!P1 FMUL.FTZ R81, R30, UR8 ;  /* 0x000000081e519c20 */ /* 0x000fe20008410000 */
[----:B------:R-:W-:-:S03]  /*1500*/  @!P1 FMUL.FTZ R80, R31, UR8 ;  /* 0x000000081f509c20 */ /* 0x000fc60008410000 */
[----:B--2---:R-:W-:Y:S01]  /*1510*/  @P3 FFMA.FTZ R36, R28, UR8, R36 ;  /* 0x000000081c243c23 */ /* 0x004fe20008010024 */
        /* <DEDUP_REMOVED lines=8> */
.L_x_36265:
[----:B------:R-:W-:Y:S05]  /*15a0*/  BSYNC.RECONVERGENT B0 ;  /* 0x0000000000007941 */ /* 0x000fea0003800200 */
.L_x_36264:
[----:B------:R-:W-:Y:S04]  /*15b0*/  BSSY.RECONVERGENT B0, `(.L_x_36266) ;  /* 0x000001d000007945 */ /* 0x000fe80003800200 */
[----:B------:R-:W-:Y:S05]  /*15c0*/  @!P4 BRA `(.L_x_36267) ;  /* 0x00000000006cc947 */ /* 0x000fea0003800000 */
[----:B------:R-:W-:Y:S01]  /*15d0*/  ISETP.NE.U32.AND P1, PT, RZ, UR4, PT ;  /* 0x00000004ff007c0c */ /* 0x000fe2000bf25070 */
[----:B------:R-:W3:Y:S03]  /*15e0*/  @P0 LDC.64 R106, c[0x0][0x390] ;  /* 0x0000e400ff6a0b82 */ /* 0x000ee60000000a00 */
[----:B------:R-:W-:-:S05]  /*15f0*/  ISETP.NE.AND.EX P1, PT, RZ, UR5, PT, P1 ;  /* 0x00000005ff007c0c */ /* 0x000fca000bf25310 */
[----:B-12---:R-:W1:Y:S08]  /*1600*/  LDC.64 R84, c[0x0][0x3a8] ;  /* 0x0000ea00ff547b82 */ /* 0x006e700000000a00 */
[----:B------:R-:W2:Y:S01]  /*1610*/  @P1 LDC.64 R90, c[0x0][0x3a0] ;  /* 0x0000e800ff5a1b82 */ /* 0x000ea20000000a00 */
[----:B---3--:R-:W-:-:S05]  /*1620*/  @P0 IMAD.WIDE.U32 R106, R88, 0x10, R106 ;  /* 0x00000010586a0825 */ /* 0x008fca00078e006a */
[----:B------:R-:W0:Y:S01]  /*1630*/  @P0 LDG.E.128 R28, desc[UR6][R106.64] ;  /* 0x000000066a1c0981 */ /* 0x000e22000c1e1d00 */
[----:B--2---:R-:W-:-:S05]  /*1640*/  @P1 IMAD.WIDE.U32 R90, R73, 0x10, R90 ;  /* 0x00000010495a1825 */ /* 0x004fca00078e005a */
        /* <DEDUP_REMOVED lines=19> */
.L_x_36267:
[----:B------:R-:W-:Y:S05]  /*1780*/  BSYNC.RECONVERGENT B0 ;  /* 0x0000000000007941 */ /* 0x000fea0003800200 */
.L_x_36266:
[----:B------:R-:W-:Y:S01]  /*1790*/  ISETP.GE.U32.AND P1, PT, R0, 0x80, PT ;  /* 0x000000800000780c */ /* 0x000fe20003f26070 */
[----:B------:R-:W-:Y:S03]  /*17a0*/  BSSY.RECONVERGENT B0, `(.L_x_36268) ;  /* 0x000001e000007945 */ /* 0x000fe60003800200 */
[----:B------:R-:W-:-:S09]  /*17b0*/  P2R R86, PR, RZ, 0x2 ;  /* 0x00000002ff567803 */ /* 0x000fd20000000000 */
[----:B------:R-:W-:Y:S05]  /*17c0*/  @!P1 BRA `(.L_x_36269) ;  /* 0x00000000006c9947 */ /* 0x000fea0003800000 */
[----:B------:R-:W-:Y:S01]  /*17d0*/  ISETP.NE.U32.AND P1, PT, RZ, UR4, PT ;  /* 0x00000004ff007c0c */ /* 0x000fe2000bf25070 */
[----:B------:R-:W4:Y:S03]  /*17e0*/  @P0 LDC.64 R80, c[0x0][0x390] ;  /* 0x0000e400ff500b82 */ /* 0x000f260000000a00 */
[----:B------:R-:W-:-:S05]  /*17f0*/  ISETP.NE.AND.EX P1, PT, RZ, UR5, PT, P1 ;  /* 0x00000005ff007c0c */ /* 0x000fca000bf25310 */
[----:B-123--:R-:W1:Y:S08]  /*1800*/  LDC.64 R84, c[0x0][0x3a8] ;  /* 0x0000ea00ff547b82 */ /* 0x00ee700000000a00 */
[----:B------:R-:W2:Y:S01]  /*1810*/  @P1 LDC.64 R90, c[0x0][0x3a0] ;  /* 0x0000e800ff5a1b82 */ /* 0x000ea20000000a00 */
[----:B----4-:R-:W-:-:S05]  /*1820*/  @P0 IMAD.WIDE.U32 R80, R88, 0x10, R80 ;  /* 0x0000001058500825 */ /* 0x010fca00078e0050 */
[----:B------:R-:W0:Y:S01]  /*1830*/  @P0 LDG.E.128 R28, desc[UR6][R80.64] ;  /* 0x00000006501c0981 */ /* 0x000e22000c1e1d00 */
[----:B--2---:R-:W-:-:S05]  /*1840*/  @P1 IMAD.WIDE.U32 R90, R73, 0x10, R90 ;  /* 0x00000010495a1825 */ /* 0x004fca00078e005a */
[----:B------:R-:W2:Y:S01]  /*1850*/  @P1 LDG.E.128 R44, desc[UR6][R90.64] ;  /* 0x000000065a2c1981 */ /* 0x000ea2000c1e1d00 */
[----:B------:R-:W-:Y:S01]  /*1860*/  ISETP.GT.AND P2, PT, R74, RZ, P1 ;  /* 0x000000ff4a00720c */ /* 0x000fe20000f44270 */
[C---:B-1----:R-:W-:Y:S01]  /*1870*/  IMAD.WIDE.U32 R84, R73.reuse, 0x10, R84 ;  /* 0x0000001049547825 */ /* 0x042fe200078e0054 */
[----:B------:R-:W-:Y:S02]  /*1880*/  IADD3 R88, PT, PT, R88, 0x20, RZ ;  /* 0x0000002058587810 */ /* 0x000fe40007ffe0ff */
[----:B------:R-:W-:Y:S01]  /*1890*/  IADD3 R73, PT, PT, R73, 0x20, RZ ;  /* 0x0000002049497810 */ /* 0x000fe20007ffe0ff */
[----:B0-----:R-:W-:Y:S01]  /*18a0*/  @!P1 FMUL.FTZ R83, R28, UR8 ;  /* 0x000000081c539c20 */ /* 0x001fe20008410000 */
[----:B------:R-:W-:Y:S01]  /*18b0*/  @!P1 FMUL.FTZ R82, R29, UR8 ;  /* 0x000000081d529c20 */ /* 0x000fe20008410000 */
[----:B------:R-:W-:Y:S01]  /*18c0*/  @!P1 FMUL.FTZ R81, R30, UR8 ;  /* 0x000000081e519c20 */ /* 0x000fe20008410000 */
[----:B------:R-:W-:-:S05]  /*18d0*/  @!P1 FMUL.FTZ R80, R31, UR8 ;  /* 0x000000081f509c20 */ /* 0x000fca0008410000 */
[----:B--2---:R-:W-:Y:S01]  /*18e0*/  @P2 FFMA.FTZ R44, R28, UR8, R44 ;  /* 0x000000081c2c2c23 */ /* 0x004fe2000801002c */
[----:B------:R-:W-:Y:S01]  /*18f0*/  @P2 FFMA.FTZ R45, R29, UR8, R45 ;  /* 0x000000081d2d2c23 */ /* 0x000fe2000801002d */
[----:B------:R-:W-:Y:S01]  /*1900*/  @P2 FFMA.FTZ R46, R30, UR8, R46 ;  /* 0x000000081e2e2c23 */ /* 0x000fe2000801002e */
[----:B------:R-:W-:Y:S01]  /*1910*/  @P2 FFMA.FTZ R47, R31, UR8, R47 ;  /* 0x000000081f2f2c23 */ /* 0x000fe2000801002f */
[----:B------:R-:W-:-:S04]  /*1920*/  ISETP.GT.AND P2, PT, R74, RZ, PT ;  /* 0x000000ff4a00720c */ /* 0x000fc80003f44270 */
[----:B------:R-:W-:Y:S02]  /*1930*/  @!P1 FSEL R44, R83, RZ, P2 ;  /* 0x000000ff532c9208 */ /* 0x000fe40001000000 */
[----:B------:R-:W-:Y:S02]  /*1940*/  @!P1 FSEL R45, R82, RZ, P2 ;  /* 0x000000ff522d9208 */ /* 0x000fe40001000000 */
[----:B------:R-:W-:Y:S02]  /*1950*/  @!P1 FSEL R46, R81, RZ, P2 ;  /* 0x000000ff512e9208 */ /* 0x000fe40001000000 */
[----:B------:R-:W-:-:S05]  /*1960*/  @!P1 FSEL R47, R80, RZ, P2 ;  /* 0x000000ff502f9208 */ /* 0x000fca0001000000 */
[----:B------:R4:W-:Y:S02]  /*1970*/  STG.E.128 desc[UR6][R84.64], R44 ;  /* 0x0000002c54007986 */ /* 0x0009e4000c101d06 */
.L_x_36269:
[----:B------:R-:W-:Y:S05]  /*1980*/  BSYNC.RECONVERGENT B0 ;  /* 0x0000000000007941 */ /* 0x000fea0003800200 */
.L_x_36268:
[----:B------:R-:W-:Y:S01]  /*1990*/  ISETP.GE.U32.AND P1, PT, R0, 0xa0, PT ;  /* 0x000000a00000780c */ /* 0x000fe20003f26070 */
[----:B------:R-:W-:Y:S03]  /*19a0*/  BSSY.RECONVERGENT B0, `(.L_x_36270) ;  /* 0x000001e000007945 */ /* 0x000fe60003800200 */
[----:B------:R-:W-:-:S09]  /*19b0*/  P2R R80, PR, RZ, 0x2 ;  /* 0x00000002ff507803 */ /* 0x000fd20000000000 */
[----:B------:R-:W-:Y:S05]  /*19c0*/  @!P1 BRA `(.L_x_36271) ;  /* 0x00000000006c9947 */ /* 0x000fea0003800000 */
[----:B------:R-:W-:Y:S01]  /*19d0*/  ISETP.NE.U32.AND P1, PT, RZ, UR4, PT ;  /* 0x00000004ff007c0c */ /* 0x000fe2000bf25070 */
[----:B------:R-:W0:Y:S03]  /*19e0*/  @P0 LDC.64 R106, c[0x0][0x390] ;  /* 0x0000e400ff6a0b82 */ /* 0x000e260000000a00 */
[----:B------:R-:W-:-:S13]  /*19f0*/  ISETP.NE.AND.EX P1, PT, RZ, UR5, PT, P1 ;  /* 0x00000005ff007c0c */ /* 0x000fda000bf25310 */
[----:B------:R-:W1:Y:S01]  /*1a00*/  @P1 LDC.64 R90, c[0x0][0x3a0] ;  /* 0x0000e800ff5a1b82 */ /* 0x000e620000000a00 */
[----:B0-----:R-:W-:-:S05]  /*1a10*/  @P0 IMAD.WIDE.U32 R106, R88, 0x10, R106 ;  /* 0x00000010586a0825 */ /* 0x001fca00078e006a */
[----:B------:R-:W2:Y:S01]  /*1a20*/  @P0 LDG.E.128 R28, desc[UR6][R106.64] ;  /* 0x000000066a1c0981 */ /* 0x000ea2000c1e1d00 */
[----:B-1----:R-:W-:-:S05]  /*1a30*/  @P1 IMAD.WIDE.U32 R90, R73, 0x10, R90 ;  /* 0x00000010495a1825 */ /* 0x002fca00078e005a */
[----:B------:R-:W3:Y:S01]  /*1a40*/  @P1 LDG.E.128 R48, desc[UR6][R90.64] ;  /* 0x000000065a301981 */ /* 0x000ee2000c1e1d00 */
[----:B------:R-:W-:Y:S02]  /*1a50*/  ISETP.GT.AND P2, PT, R74, RZ, P1 ;  /* 0x000000ff4a00720c */ /* 0x000fe40000f44270 */
[----:B------:R-:W-:Y:S01]  /*1a60*/  IADD3 R88, PT, PT, R88, 0x20, RZ ;  /* 0x0000002058587810 */ /* 0x000fe20007ffe0ff */
[----:B--2---:R-:W-:Y:S01]  /*1a70*/  @!P1 FMUL.FTZ R83, R29, UR8 ;  /* 0x000000081d539c20 */ /* 0x004fe20008410000 */
[----:B------:R-:W-:-:S09]  /*1a80*/  @!P1 FMUL.FTZ R82, R30, UR8 ;  /* 0x000000081e529c20 */ /* 0x000fd20008410000 */
[----:B---3--:R-:W-:Y:S01]  /*1a90*/  @P2 FFMA.FTZ R48, R28, UR8, R48 ;  /* 0x000000081c302c23 */ /* 0x008fe20008010030 */
[----:B------:R-:W-:Y:S01]  /*1aa0*/  @P2 FFMA.FTZ R49, R29, UR8, R49 ;  /* 0x000000081d312c23 */ /* 0x000fe20008010031 */
[----:B------:R-:W-:Y:S01]  /*1ab0*/  @P2 FFMA.FTZ R50, R30, UR8, R50 ;  /* 0x000000081e322c23 */ /* 0x000fe20008010032 */
[----:B------:R-:W-:Y:S01]  /*1ac0*/  @P2 FFMA.FTZ R51, R31, UR8, R51 ;  /* 0x000000081f332c23 */ /* 0x000fe20008010033 */
[----:B------:R-:W-:-:S04]  /*1ad0*/  ISETP.GT.AND P2, PT, R74, RZ, PT ;  /* 0x000000ff4a00720c */ /* 0x000fc80003f44270 */
[----:B------:R-:W-:Y:S02]  /*1ae0*/  @!P1 FSEL R49, R83, RZ, P2 ;  /* 0x000000ff53319208 */ /* 0x000fe40001000000 */
[----:B------:R-:W-:Y:S02]  /*1af0*/  @!P1 FSEL R50, R82, RZ, P2 ;  /* 0x000000ff52329208 */ /* 0x000fe40001000000 */
[----:B------:R-:W0:Y:S01]  /*1b00*/  LDC.64 R82, c[0x0][0x3a8] ;  /* 0x0000ea00ff527b82 */ /* 0x000e220000000a00 */
[----:B----4-:R-:W-:Y:S01]  /*1b10*/  @!P1 FMUL.FTZ R84, R28, UR8 ;  /* 0x000000081c549c20 */ /* 0x010fe20008410000 */
[----:B------:R-:W-:-:S04]  /*1b20*/  @!P1 FMUL.FTZ R81, R31, UR8 ;  /* 0x000000081f519c20 */ /* 0x000fc80008410000 */
[----:B------:R-:W-:Y:S02]  /*1b30*/  @!P1 FSEL R48, R84, RZ, P2 ;  /* 0x000000ff54309208 */ /* 0x000fe40001000000 */
[----:B------:R-:W-:Y:S01]  /*1b40*/  @!P1 FSEL R51, R81, RZ, P2 ;  /* 0x000000ff51339208 */ /* 0x000fe20001000000 */
[----:B0-----:R-:W-:-:S05]  /*1b50*/  IMAD.WIDE.U32 R82, R73, 0x10, R82 ;  /* 0x0000001049527825 */ /* 0x001fca00078e0052 */
[----:B------:R0:W-:Y:S01]  /*1b60*/  STG.E.128 desc[UR6][R82.64], R48 ;  /* 0x0000003052007986 */ /* 0x0001e2000c101d06 */
[----:B------:R-:W-:-:S07]  /*1b70*/  IADD3 R73, PT, PT, R73, 0x20, RZ ;  /* 0x0000002049497810 */ /* 0x000fce0007ffe0ff */
.L_x_36271:
[----:B------:R-:W-:Y:S05]  /*1b80*/  BSYNC.RECONVERGENT B0 ;  /* 0x0000000000007941 */ /* 0x000fea0003800200 */
.L_x_36270:
        /* <DEDUP_REMOVED lines=31> */
.L_x_36273:
[----:B------:R-:W-:Y:S05]  /*1d80*/  BSYNC.RECONVERGENT B0 ;  /* 0x0000000000007941 */ /* 0x000fea0003800200 */
.L_x_36272:
[----:B------:R-:W-:Y:S01]  /*1d90*/  ISETP.GE.U32.AND P1, PT, R0, 0xe0, PT ;  /* 0x000000e00000780c */ /* 0x000fe20003f26070 */
[----:B------:R-:W-:Y:S03]  /*1da0*/  BSSY.RECONVERGENT B0, `(.L_x_36274) ;  /* 0x000001e000007945 */ /* 0x000fe60003800200 */
[----:B0-----:R-:W-:-:S09]  /*1db0*/  P2R R82, PR, RZ, 0x2 ;  /* 0x00000002ff527803 */ /* 0x001fd20000000000 */
        /* <DEDUP_REMOVED lines=8> */
[----:B------:R-:W2:Y:S01]  /*1e40*/  @P1 LDG.E.128 R56, desc[UR6][R106.64] ;  /* 0x000000066a381981 */ /* 0x000ea2000c1e1d00 */
[----:B------:R-:W-:Y:S02]  /*1e50*/  ISETP.GT.AND P2, PT, R74, RZ, P1 ;  /* 0x000000ff4a00720c */ /* 0x000fe40000f44270 */
[----:B------:R-:W-:Y:S01]  /*1e60*/  IADD3 R88, PT, PT, R88, 0x20, RZ ;  /* 0x0000002058587810 */ /* 0x000fe20007ffe0ff */
[----:B--234-:R-:W-:Y:S01]  /*1e70*/  @!P1 FMUL.FTZ R85, R29, UR8 ;  /* 0x000000081d559c20 */ /* 0x01cfe20008410000 */
[----:B------:R-:W-:-:S09]  /*1e80*/  @!P1 FMUL.FTZ R84, R30, UR8 ;  /* 0x000000081e549c20 */ /* 0x000fd20008410000 */
[----:B------:R-:W-:Y:S01]  /*1e90*/  @P2 FFMA.FTZ R56, R28, UR8, R56 ;  /* 0x000000081c382c23 */ /* 0x000fe20008010038 */
[----:B------:R-:W-:Y:S01]  /*1ea0*/  @P2 FFMA.FTZ R57, R29, UR8, R57 ;  /* 0x000000081d392c23 */ /* 0x000fe20008010039 */
[----:B------:R-:W-:Y:S01]  /*1eb0*/  @P2 FFMA.FTZ R58, R30, UR8, R58 ;  /* 0x000000081e3a2c23 */ /* 0x000fe2000801003a */
[----:B------:R-:W-:Y:S01]  /*1ec0*/  @P2 FFMA.FTZ R59, R31, UR8, R59 ;  /* 0x000000081f3b2c23 */ /* 0x000fe2000801003b */
[----:B------:R-:W-:-:S04]  /*1ed0*/  ISETP.GT.AND P2, PT, R74, RZ, PT ;  /* 0x000000ff4a00720c */ /* 0x000fc80003f44270 */
[----:B------:R-:W-:Y:S02]  /*1ee0*/  @!P1 FSEL R57, R85, RZ, P2 ;  /* 0x000000ff55399208 */ /* 0x000fe40001000000 */
[----:B------:R-:W-:Y:S02]  /*1ef0*/  @!P1 FSEL R58, R84, RZ, P2 ;  /* 0x000000ff543a9208 */ /* 0x000fe40001000000 */
[----:B------:R-:W0:Y:S01]  /*1f00*/  LDC.64 R84, c[0x0][0x3a8] ;  /* 0x0000ea00ff547b82 */ /* 0x000e220000000a00 */
[----:B------:R-:W-:Y:S01]  /*1f10*/  @!P1 FMUL.FTZ R90, R28, UR8 ;  /* 0x000000081c5a9c20 */ /* 0x000fe20008410000 */
[----:B------:R-:W-:-:S04]  /*1f20*/  @!P1 FMUL.FTZ R83, R31, UR8 ;  /* 0x000000081f539c20 */ /* 0x000fc80008410000 */
[----:B------:R-:W-:Y:S02]  /*1f30*/  @!P1 FSEL R56, R90, RZ, P2 ;  /* 0x000000ff5a389208 */ /* 0x000fe40001000000 */
[----:B------:R-:W-:Y:S01]  /*1f40*/  @!P1 FSEL R59, R83, RZ, P2 ;  /* 0x000000ff533b9208 */ /* 0x000fe20001000000 */
[----:B0-----:R-:W-:-:S05]  /*1f50*/  IMAD.WIDE.U32 R84, R73, 0x10, R84 ;  /* 0x0000001049547825 */ /* 0x001fca00078e0054 */
[----:B------:R0:W-:Y:S01]  /*1f60*/  STG.E.128 desc[UR6][R84.64], R56 ;  /* 0x0000003854007986 */ /* 0x0001e2000c101d06 */
[----:B------:R-:W-:-:S07]  /*1f70*/  IADD3 R73, PT, PT, R73, 0x20, RZ ;  /* 0x0000002049497810 */ /* 0x000fce0007ffe0ff */
.L_x_36275:
[----:B------:R-:W-:Y:S05]  /*1f80*/  BSYNC.RECONVERGENT B0 ;  /* 0x0000000000007941 */ /* 0x000fea0003800200 */
.L_x_36274:
        /* <DEDUP_REMOVED lines=31> */
.L_x_36277:
[----:B------:R-:W-:Y:S05]  /*2180*/  BSYNC.RECONVERGENT B0 ;  /* 0x0000000000007941 */ /* 0x000fea0003800200 */
.L_x_36276:
[----:B------:R-:W-:Y:S01]  /*2190*/  ISETP.GE.U32.AND P1, PT, R0, 0x120, PT ;  /* 0x000001200000780c */ /* 0x000fe20003f26070 */
[----:B------:R-:W-:Y:S03]  /*21a0*/  BSSY.RECONVERGENT B0, `(.L_x_36278) ;  /* 0x000001e000007945 */ /* 0x000fe60003800200 */
[----:B01234-:R-:W-:-:S09]  /*21b0*/  P2R R84, PR, RZ, 0x2 ;  /* 0x00000002ff547803 */ /* 0x01ffd20000000000 */
        /* <DEDUP_REMOVED lines=28> */
.L_x_36279:
[----:B------:R-:W-:Y:S05]  /*2380*/  BSYNC.RECONVERGENT B0 ;  /* 0x0000000000007941 */ /* 0x000fea0003800200 */
.L_x_36278:
[----:B------:R-:W-:Y:S01]  /*2390*/  ISETP.GE.U32.AND P1, PT, R0, 0x140, PT ;  /* 0x000001400000780c */ /* 0x000fe20003f26070 */
[----:B------:R-:W-:Y:S03]  /*23a0*/  BSSY.RECONVERGENT B0, `(.L_x_36280) ;  /* 0x000001c000007945 */ /* 0x000fe60003800200 */
[----:B------:R-:W-:-:S09]  /*23b0*/  P2R R85, PR, RZ, 0x2 ;  /* 0x00000002ff557803 */ /* 0x000fd20000000000 */
[----:B------:R-:W-:Y:S05]  /*23c0*/  @!P1 BRA `(.L_x_36281) ;  /* 0x0000000000649947 */ /* 0x000fea0003800000 */
[----:B------:R-:W0:Y:S02]  /*23d0*/  @P0 LDC.64 R68, c[0x0][0x390] ;  /* 0x0000e400ff440b82 */ /* 0x000e240000000a00 */
[----:B0-----:R-:W-:-:S05]  /*23e0*/  @P0 IMAD.WIDE.U32 R90, R88, 0x10, R68 ;  /* 0x00000010585a0825 */ /* 0x001fca00078e0044 */
[----:B------:R-:W2:Y:S01]  /*23f0*/  @P0 LDG.E.128 R28, desc[UR6][R90.64] ;  /* 0x000000065a1c0981 */ /* 0x000ea2000c1e1d00 */
[----:B------:R-:W-:-:S04]  /*2400*/  ISETP.NE.U32.AND P0, PT, RZ, UR4, PT ;  /* 0x00000004ff007c0c */ /* 0x000fc8000bf05070 */
[----:B------:R-:W-:-:S13]  /*2410*/  ISETP.NE.AND.EX P0, PT, RZ, UR5, PT, P0 ;  /* 0x00000005ff007c0c */ /* 0x000fda000bf05300 */
[----:B------:R-:W0:Y:S02]  /*2420*/  @P0 LDC.64 R68, c[0x0][0x3a0] ;  /* 0x0000e800ff440b82 */ /* 0x000e240000000a00 */
[----:B0-----:R-:W-:-:S05]  /*2430*/  @P0 IMAD.WIDE.U32 R108, R73, 0x10, R68 ;  /* 0x00000010496c0825 */ /* 0x001fca00078e0044 */
[----:B------:R-:W3:Y:S01]  /*2440*/  @P0 LDG.E.128 R68, desc[UR6][R108.64] ;  /* 0x000000066c440981 */ /* 0x000ee2000c1e1d00 */
[----:B------:R-:W-:Y:S01]  /*2450*/  ISETP.GT.AND P1, PT, R74, RZ, P0 ;  /* 0x000000ff4a00720c */ /* 0x000fe20000724270 */
[----:B--2---:R-:W-:Y:S01]  /*2460*/  @!P0 FMUL.FTZ R90, R29, UR8 ;  /* 0x000000081d5a8c20 */ /* 0x004fe20008410000 */
[----:B------:R-:W-:Y:S01]  /*2470*/  @!P0 FMUL.FTZ R91, R30, UR8 ;  /* 0x000000081e5b8c20 */ /* 0x000fe20008410000 */
[----:B------:R-:W-:Y:S01]  /*2480*/  @!P0 FMUL.FTZ R88, R28, UR8 ;  /* 0x000000081c588c20 */ /* 0x000fe20008410000 */
        /* <DEDUP_REMOVED lines=9> */
[----:B------:R-:W-:Y:S02]  /*2520*/  @!P0 FSEL R68, R88, RZ, P1 ;  /* 0x000000ff58448208 */ /* 0x000fe40000800000 */
[----:B------:R-:W-:Y:S01]  /*2530*/  @!P0 FSEL R71, R106, RZ, P1 ;  /* 0x000000ff6a478208 */ /* 0x000fe20000800000 */
[----:B0-----:R-:W-:-:S05]  /*2540*/  IMAD.WIDE.U32 R90, R73, 0x10, R90 ;  /* 0x00000010495a7825 */ /* 0x001fca00078e005a */
[----:B------:R1:W-:Y:S02]  /*2550*/  STG.E.128 desc[UR6][R90.64], R68 ;  /* 0x000000445a007986 */ /* 0x0003e4000c101d06 */
.L_x_36281:
[----:B------:R-:W-:Y:S05]  /*2560*/  BSYNC.RECONVERGENT B0 ;  /* 0x0000000000007941 */ /* 0x000fea0003800200 */
.L_x_36280:
[----:B------:R-:W-:Y:S01]  /*2570*/  FADD.FTZ R74, RZ, R32 ;  /* 0x00000020ff4a7221 */ /* 0x000fe20000010000 */
[C---:B------:R-:W-:Y:S01]  /*2580*/  ISETP.GT.U32.AND P4, PT, R0.reuse, 0x3f, PT ;  /* 0x0000003f0000780c */ /* 0x040fe20003f84070 */
[----:B------:R-:W-:Y:S01]  /*2590*/  UMOV UR11, 0xffffffff ;  /* 0xffffffff000b7882 */ /* 0x000fe20000000000 */
[C---:B------:R-:W-:Y:S01]  /*25a0*/  ISETP.GT.U32.AND P3, PT, R0.reuse, 0x5f, PT ;  /* 0x0000005f0000780c */ /* 0x040fe20003f64070 */
[----:B------:R-:W-:Y:S01]  /*25b0*/  FADD.FTZ R73, R33, R74 ;  /* 0x0000004a21497221 */ /* 0x000fe20000010000 */
[C---:B------:R-:W-:Y:S02]  /*25c0*/  ISETP.GT.U32.AND P2, PT, R0.reuse, 0x7f, PT ;  /* 0x0000007f0000780c */ /* 0x040fe40003f44070 */
[----:B------:R-:W-:Y:S01]  /*25d0*/  ISETP.GT.U32.AND P1, PT, R0, 0x9f, PT ;  /* 0x0000009f0000780c */ /* 0x000fe20003f24070 */
[----:B------:R-:W-:Y:S01]  /*25e0*/  FADD.FTZ R74, R34, R73 ;  /* 0x00000049224a7221 */ /* 0x000fe20000010000 */
[C---:B------:R-:W-:Y:S02]  /*25f0*/  ISETP.GT.U32.AND P0, PT, R0.reuse, 0xbf, PT ;  /* 0x000000bf0000780c */ /* 0x040fe40003f04070 */
[----:B------:R-:W-:Y:S01]  /*2600*/  ISETP.GT.U32.AND P6, PT, R0, 0xdf, PT ;  /* 0x000000df0000780c */ /* 0x000fe20003fc4070 */
[----:B------:R-:W-:-:S03]  /*2610*/  FADD.FTZ R111, R35, R74 ;  /* 0x0000004a236f7221 */ /* 0x000fc60000010000 */
[----:B------:R-:W-:Y:S02]  /*2620*/  P2R R109, PR, RZ, 0x40 ;  /* 0x00000040ff6d7803 */ /* 0x000fe40000000000 */
        /* <DEDUP_REMOVED lines=29> */
[----:B------:R-:W-:Y:S02]  /*2800*/  FADD.FTZ R74, R62, R73 ;  /* 0x000000493e4a7221 */ /* 0x000fe40000010000 */
[----:B------:R-:W2:Y:S02]  /*2810*/  S2R R73, SR_TID.X ;  /* 0x0000000000497919 */ /* 0x000ea40000002100 */
[----:B------:R-:W-:Y:S01]  /*2820*/  @P6 FADD.FTZ R111, R63, R74 ;  /* 0x0000004a3f6f6221 */ /* 0x000fe20000010000 */
[----:B------:R-:W-:-:S03]  /*2830*/  ISETP.GT.U32.AND P6, PT, R0, 0x11f, PT ;  /* 0x0000011f0000780c */ /* 0x000fc60003fc4070 */
[----:B------:R-:W-:Y:S01]  /*2840*/  FADD.FTZ R74, R64, R111 ;  /* 0x0000006f404a7221 */ /* 0x000fe20000010000 */
[----:B------:R-:W-:-:S03]  /*2850*/  P2R R107, PR, RZ, 0x40 ;  /* 0x00000040ff6b7803 */ /* 0x000fc60000000000 */
[----:B01----:R-:W-:-:S04]  /*2860*/  FADD.FTZ R91, R65, R74 ;  /* 0x0000004a415b7221 */ /* 0x003fc80000010000 */
        /* <DEDUP_REMOVED lines=8> */
[----:B--2---:R-:W-:-:S04]  /*28f0*/  LOP3.LUT P6, RZ, R73, 0x1f, RZ, 0xc0, !PT ;  /* 0x0000001f49ff7812 */ /* 0x004fc800078cc0ff */
[----:B------:R-:W-:Y:S01]  /*2900*/  P2R R74, PR, RZ, 0x40 ;  /* 0x00000040ff4a7803 */ /* 0x000fe20000000000 */
[----:B------:R-:W-:Y:S08]  /*2910*/  BRA.DIV UR11, `(.L_x_36282) ;  /* 0x0000001a0b507947 */ /* 0x000ff0000b800000 */
        /* <DEDUP_REMOVED lines=32> */
[----:B------:R-:W-:Y:S01]  /*2b20*/  FADD.FTZ R91, R41, -R90 ;  /* 0x8000005a295b7221 */ /* 0x000fe20000010000 */
[----:B------:R-:W-:Y:S02]  /*2b30*/  ISETP.NE.AND P4, PT, R107, RZ, PT ;  /* 0x000000ff6b00720c */ /* 0x000fe40003f85270 */
        /* <DEDUP_REMOVED lines=72> */
.L_x_36315:
        /* <DEDUP_REMOVED lines=8> */
[----:B------:R-:W0:Y:S02]  /*3040*/  @!P1 LDC.64 R110, c[0x0][0x3c0] ;  /* 0x0000f000ff6e9b82 */ /* 0x000e240000000a00 */
[----:B------:R-:W1:Y:S06]  /*3050*/  MUFU.RSQ R88, R74 ;  /* 0x0000004a00587308 */ /* 0x000e6c0000001400 */
        /* <DEDUP_REMOVED lines=27> */
[----:B------:R-:W-:Y:S01]  /*3210*/  FFMA.FTZ R72, R107, R75, R72 ;  /* 0x0000004b6b487223 */ /* 0x000fe20000010048 */
[----:B------:R-:W-:Y:S02]  /*3220*/  HADD2.F32 R107, -RZ, R87.H1_H1 ;  /* 0x30000057ff6b7230 */ /* 0x000fe40000004100 */
[----:B------:R-:W-:Y:S01]  /*3230*/  FMUL.FTZ R108, R88, R111 ;  /* 0x0000006f586c7220 */ /* 0x000fe20000410000 */
[----:B------:R-:W-:Y:S01]  /*3240*/  FFMA.FTZ R73, R106, R74, R73 ;  /* 0x0000004a6a497223 */ /* 0x000fe20000010049 */
[----:B------:R-:W-:Y:S02]  /*3250*/  HADD2.F32 R74, -RZ, R13.H0_H0 ;  /* 0x2000000dff4a7230 */ /* 0x000fe40000004100 */
[----:B------:R-:W-:Y:S01]  /*3260*/  FMUL.FTZ R109, R88, R109 ;  /* 0x0000006d586d7220 */ /* 0x000fe20000410000 */
[----:B------:R-:W-:Y:S02]  /*3270*/  HADD2.F32 R106, -RZ, R89.H1_H1 ;  /* 0x30000059ff6a7230 */ /* 0x000fe40000004100 */
[----:B------:R-:W-:-:S02]  /*3280*/  HADD2.F32 R75, -RZ, R115.H1_H1 ;  /* 0x30000073ff4b7230 */ /* 0x000fc40000004100 */
[----:B------:R-:W-:-:S03]  /*3290*/  FFMA.FTZ R74, R109, R107, R74 ;  /* 0x0000006b6d4a7223 */ /* 0x000fc6000001004a */
[----:B------:R-:W-:Y:S01]  /*32a0*/  FFMA.FTZ R75, R108, R106, R75 ;  /* 0x0000006a6c4b7223 */ /* 0x000fe2000001004b */
[C---:B0-----:R-:W-:Y:S01]  /*32b0*/  IMAD.WIDE.U32 R124, R91.reuse, 0x10, R124 ;  /* 0x000000105b7c7825 */ /* 0x041fe200078e007c */
[----:B------:R-:W-:-:S04]  /*32c0*/  IADD3 R91, PT, PT, R91, 0x20, RZ ;  /* 0x000000205b5b7810 */ /* 0x000fc80007ffe0ff */
[----:B------:R0:W-:Y:S03]  /*32d0*/  STG.E.128 desc[UR6][R124.64], R72 ;  /* 0x000000487c007986 */ /* 0x0001e6000c101d06 */
.L_x_36286:
[----:B------:R-:W-:Y:S05]  /*32e0*/  BSYNC.RECONVERGENT B1 ;  /* 0x0000000000017941 */ /* 0x000fea0003800200 */
.L_x_36285:
[----:B------:R-:W-:Y:S01]  /*32f0*/  ISETP.NE.AND P0, PT, R79, RZ, PT ;  /* 0x000000ff4f00720c */ /* 0x000fe20003f05270 */
[----:B------:R-:W-:-:S12]  /*3300*/  BSSY.RECONVERGENT B1, `(.L_x_36287) ;  /* 0x000001a000017945 */ /* 0x000fd80003800200 */
[----:B------:R-:W-:Y:S05]  /*3310*/  @!P0 BRA `(.L_x_36288) ;  /* 0x0000000000608947 */ /* 0x000fea0003800000 */
[----:B------:R-:W1:Y:S01]  /*3320*/  LDC.64 R110, c[0x0][0x428] ;  /* 0x00010a00ff6e7b82 */ /* 0x000e620000000a00 */
        /* <DEDUP_REMOVED lines=20> */
[C---:B-1----:R-:W-:Y:S01]  /*3470*/  IMAD.WIDE.U32 R110, R91.reuse, 0x10, R110 ;  /* 0x000000105b6e7825 */ /* 0x042fe200078e006e */
[----:B------:R-:W-:-:S04]  /*3480*/  IADD3 R91, PT, PT, R91, 0x20, RZ ;  /* 0x000000205b5b7810 */ /* 0x000fc80007ffe0ff */
[----:B------:R1:W-:Y:S03]  /*3490*/  STG.E.128 desc[UR6][R110.64], R72 ;  /* 0x000000486e007986 */ /* 0x0003e6000c101d06 */
.L_x_36288:
[----:B------:R-:W-:Y:S05]  /*34a0*/  BSYNC.RECONVERGENT B1 ;  /* 0x0000000000017941 */ /* 0x000fea0003800200 */
.L_x_36287:
[----:B------:R-:W-:Y:S01]  /*34b0*/  ISETP.NE.AND P0, PT, R78, RZ, PT ;  /* 0x000000ff4e00720c */ /* 0x000fe20003f05270 */
[----:B------:R-:W-:-:S12]  /*34c0*/  BSSY.RECONVERGENT B1, `(.L_x_36289) ;  /* 0x000001a000017945 */ /* 0x000fd80003800200 */
[----:B------:R-:W-:Y:S05]  /*34d0*/  @!P0 BRA `(.L_x_36290) ;  /* 0x0000000000608947 */ /* 0x000fea0003800000 */
[----:B-1----:R-:W1:Y:S01]  /*34e0*/  LDC.64 R110, c[0x0][0x428] ;  /* 0x00010a00ff6e7b82 */ /* 0x002e620000000a00 */
        /* <DEDUP_REMOVED lines=23> */
.L_x_36290:
[----:B------:R-:W-:Y:S05]  /*3660*/  BSYNC.RECONVERGENT B1 ;  /* 0x0000000000017941 */ /* 0x000fea0003800200 */
.L_x_36289:
[----:B------:R-:W-:Y:S01]  /*3670*/  ISETP.NE.AND P0, PT, R86, RZ, PT ;  /* 0x000000ff5600720c */ /* 0x000fe20003f05270 */
[----:B------:R-:W-:-:S12]  /*3680*/  BSSY.RECONVERGENT B1, `(.L_x_36291) ;  /* 0x000001a000017945 */ /* 0x000fd80003800200 */
[----:B------:R-:W-:Y:S05]  /*3690*/  @!P0 BRA `(.L_x_36292) ;  /* 0x0000000000608947 */ /* 0x000fea0003800000 */
[----:B-12---:R-:W1:Y:S01]  /*36a0*/  LDC.64 R110, c[0x0][0x428] ;  /* 0x00010a00ff6e7b82 */ /* 0x006e620000000a00 */
        /* <DEDUP_REMOVED lines=23> */
.L_x_36292:
[----:B------:R-:W-:Y:S05]  /*3820*/  BSYNC.RECONVERGENT B1 ;  /* 0x0000000000017941 */ /* 0x000fea0003800200 */
.L_x_36291:
[----:B------:R-:W-:Y:S01]  /*3830*/  ISETP.NE.AND P0, PT, R80, RZ, PT ;  /* 0x000000ff5000720c */ /* 0x000fe20003f05270 */
[----:B------:R-:W-:-:S12]  /*3840*/  BSSY.RECONVERGENT B1, `(.L_x_36293) ;  /* 0x000001a000017945 */ /* 0x000fd80003800200 */
[----:B------:R-:W-:Y:S05]  /*3850*/  @!P0 BRA `(.L_x_36294) ;  /* 0x0000000000608947 */ /* 0x000fea0003800000 */
[----:B-123--:R-:W1:Y:S01]  /*3860*/  LDC.64 R110, c[0x0][0x428] ;  /* 0x00010a00ff6e7b82 */ /* 0x00ee620000000a00 */
        /* <DEDUP_REMOVED lines=23> */
.L_x_36294:
[----:B------:R-:W-:Y:S05]  /*39e0*/  BSYNC.RECONVERGENT B1 ;  /* 0x0000000000017941 */ /* 0x000fea0003800200 */
.L_x_36293:
[----:B------:R-:W-:Y:S01]  /*39f0*/  ISETP.NE.AND P0, PT, R81, RZ, PT ;  /* 0x000000ff5100720c */ /* 0x000fe20003f05270 */
[----:B------:R-:W-:-:S12]  /*3a00*/  BSSY.RECONVERGENT B1, `(.L_x_36295) ;  /* 0x000001a000017945 */ /* 0x000fd80003800200 */
[----:B------:R-:W-:Y:S05]  /*3a10*/  @!P0 BRA `(.L_x_36296) ;  /* 0x0000000000608947 */ /* 0x000fea0003800000 */
[----:B------:R-:W5:Y:S01]  /*3a20*/  LDC.64 R108, c[0x0][0x428] ;  /* 0x00010a00ff6c7b82 */ /* 0x000f620000000a00 */
[--C-:B------:R-:W-:Y:S01]  /*3a30*/  FADD.FTZ R79, R52, -R90.reuse ;  /* 0x8000005a344f7221 */ /* 0x100fe20000010000 */
[--C-:B------:R-:W-:Y:S01]  /*3a40*/  FADD.FTZ R81, R53, -R90.reuse ;  /* 0x8000005a35517221 */ /* 0x100fe20000010000 */
[----:B01234-:R-:W-:Y:S02]  /*3a50*/  HADD2.F32 R75, -RZ, R100.H0_H0 ;  /* 0x20000064ff4b7230 */ /* 0x01ffe40000004100 */
        /* <DEDUP_REMOVED lines=17> */
[C---:B-----5:R-:W-:Y:S01]  /*3b70*/  IMAD.WIDE.U32 R108, R91.reuse, 0x10, R108 ;  /* 0x000000105b6c7825 */ /* 0x060fe200078e006c */
[----:B------:R-:W-:-:S04]  /*3b80*/  IADD3 R91, PT, PT, R91, 0x20, RZ ;  /* 0x000000205b5b7810 */ /* 0x000fc80007ffe0ff */
[----:B------:R0:W-:Y:S03]  /*3b90*/  STG.E.128 desc[UR6][R108.64], R72 ;  /* 0x000000486c007986 */ /* 0x0001e6000c101d06 */
.L_x_36296:
[----:B------:R-:W-:Y:S05]  /*3ba0*/  BSYNC.RECONVERGENT B1 ;  /* 0x0000000000017941 */ /* 0x000fea0003800200 */
.L_x_36295:
[----:B------:R-:W-:Y:S01]  /*3bb0*/  ISETP.NE.AND P0, PT, R82, RZ, PT ;  /* 0x000000ff5200720c */ /* 0x000fe20003f05270 */
[----:B------:R-:W-:-:S12]  /*3bc0*/  BSSY.RECONVERGENT B1, `(.L_x_36297) ;  /* 0x000001a000017945 */ /* 0x000fd80003800200 */
[----:B------:R-:W-:Y:S05]  /*3bd0*/  @!P0 BRA `(.L_x_36298) ;  /* 0x0000000000608947 */ /* 0x000fea0003800000 */
[----:B0-----:R-:W0:Y:S01]  /*3be0*/  LDC.64 R108, c[0x0][0x428] ;  /* 0x00010a00ff6c7b82 */ /* 0x001e220000000a00 */
[--C-:B------:R-:W-:Y:S01]  /*3bf0*/  FADD.FTZ R79, R56, -R90.reuse ;  /* 0x8000005a384f7221 */ /* 0x100fe20000010000 */
[--C-:B------:R-:W-:Y:S01]  /*3c00*/  FADD.FTZ R81, R57, -R90.reuse ;  /* 0x8000005a39517221 */ /* 0x100fe20000010000 */
[----:B-1234-:R-:W-:Y:S02]  /*3c10*/  HADD2.F32 R75, -RZ, R102.H0_H0 ;  /* 0x20000066ff4b7230 */ /* 0x01efe40000004100 */
        /* <DEDUP_REMOVED lines=20> */
.L_x_36298:
[----:B------:R-:W-:Y:S05]  /*3d60*/  BSYNC.RECONVERGENT B1 ;  /* 0x0000000000017941 */ /* 0x000fea0003800200 */
.L_x_36297:
        /* <DEDUP_REMOVED lines=27> */
.L_x_36300:
[----:B------:R-:W-:Y:S05]  /*3f20*/  BSYNC.RECONVERGENT B1 ;  /* 0x0000000000017941 */ /* 0x000fea0003800200 */
.L_x_36299:
        /* <DEDUP_REMOVED lines=27> */
.L_x_36302:
[----:B------:R-:W-:Y:S05]  /*40e0*/  BSYNC.RECONVERGENT B1 ;  /* 0x0000000000017941 */ /* 0x000fea0003800200 */
.L_x_36301:
[----:B------:R-:W-:-:S13]  /*40f0*/  ISETP.NE.AND P0, PT, R85, RZ, PT ;  /* 0x000000ff5500720c */ /* 0x000fda0003f05270 */
[----:B------:R-:W-:Y:S05]  /*4100*/  @!P0 BRA `(.L_x_36284) ;  /* 0x00000000003c8947 */ /* 0x000fea0003800000 */
[----:B------:R-:W5:Y:S01]  /*4110*/  LDC.64 R82, c[0x0][0x428] ;  /* 0x00010a00ff527b82 */ /* 0x000f620000000a00 */
[--C-:B------:R-:W-:Y:S01]  /*4120*/  FADD.FTZ R81, R68, -R90.reuse ;  /* 0x8000005a44517221 */ /* 0x100fe20000010000 */
[--C-:B01234-:R-:W-:Y:S01]  /*4130*/  FADD.FTZ R73, R69, -R90.reuse ;  /* 0x8000005a45497221 */ /* 0x11ffe20000010000 */
        /* <DEDUP_REMOVED lines=10> */
[----:B-----5:R-:W-:-:S05]  /*41e0*/  IMAD.WIDE.U32 R82, R91, 0x10, R82 ;  /* 0x000000105b527825 */ /* 0x020fca00078e0052 */
[----:B------:R0:W-:Y:S02]  /*41f0*/  STG.E.128 desc[UR6][R82.64], R72 ;  /* 0x0000004852007986 */ /* 0x0001e4000c101d06 */
.L_x_36284:
[----:B------:R-:W-:Y:S05]  /*4200*/  BSYNC.RECONVERGENT B0 ;  /* 0x0000000000007941 */ /* 0x000fea0003800200 */
.L_x_36283:
[----:B01234-:R-:W0:Y:S02]  /*4210*/  LDC.64 R72, c[0x0][0x380] ;  /* 0x0000e000ff487b82 */ /* 0x01fe240000000a00 */
[----:B0-----:R-:W-:-:S04]  /*4220*/  LEA R2, R72, R2, 0x2 ;  /* 0x0000000248027211 */ /* 0x001fc800078e10ff */
[----:B------:R-:W-:-:S13]  /*4230*/  ISETP.GE.AND P0, PT, R2, R73, PT ;  /* 0x000000490200720c */ /* 0x000fda0003f06270 */
[----:B------:R-:W-:Y:S05]  /*4240*/  @!P0 BRA `(.L_x_36303) ;  /* 0xffffffcc00848947 */ /* 0x000fea000383ffff */
[----:B------:R-:W-:Y:S05]  /*4250*/  EXIT ;  /* 0x000000000000794d */ /* 0x000fea0003800000 */
.L_x_36282:
[----:B------:R-:W-:Y:S01]  /*4260*/  HFMA2 R88, -RZ, RZ, 0, 5.9604644775390625e-08 ;  /* 0x00000001ff587431 */ /* 0x000fe200000001ff */
[----:B------:R-:W-:Y:S01]  /*4270*/  BSSY B0, `(.L_x_36304) ;  /* 0x0000006000007945 */ /* 0x000fe20003800000 */
[----:B------:R-:W-:Y:S02]  /*4280*/  MOV R91, 0x1f ;  /* 0x0000001f005b7802 */ /* 0x000fe40000000f00 */
[----:B------:R-:W-:-:S07]  /*4290*/  MOV R74, 0xffffffff ;  /* 0xffffffff004a7802 */ /* 0x000fce0000000f00 */
[----:B-----5:R-:W-:Y:S05]  /*42a0*/  WARPSYNC.COLLECTIVE R74, `(.L_x_36305) ;  /* 0x000000004a087348 */ /* 0x020fea0003c00000 */
[----:B------:R0:W1:Y:S02]  /*42b0*/  SHFL.BFLY P6, R112, R111, R88, R91 ;  /* 0x0c0000586f707389 */ /* 0x00006400000c005b */
[----:B01---5:R-:W-:Y:S05]  /*42c0*/  ENDCOLLECTIVE ;  /* 0x000000000000791b */ /* 0x023fea0003800000 */
.L_x_36305:
[----:B------:R-:W-:Y:S05]  /*42d0*/  BSYNC B0 ;  /* 0x0000000000007941 */ /* 0x000fea0003800000 */
.L_x_36304:
        /* <DEDUP_REMOVED lines=8> */
.L_x_36306:
[----:B------:R-:W-:Y:S02]  /*4360*/  HFMA2 R88, -RZ, RZ, 0, 2.384185791015625e-07 ;  /* 0x00000004ff587431 */ /* 0x000fe400000001ff */
[----:B------:R-:W-:-:S05]  /*4370*/  FADD.FTZ R125, R111, R112 ;  /* 0x000000706f7d7221 */ /* 0x000fca0000010000 */
[----:B------:R-:W-:-:S07]  /*4380*/  MOV R111, R125 ;  /* 0x0000007d006f7202 */ /* 0x000fce0000000f00 */
[----:B------:R-:W-:Y:S05]  /*4390*/  WARPSYNC.COLLECTIVE R74, `(.L_x_36307) ;  /* 0x000000004a087348 */ /* 0x000fea0003c00000 */
[----:B------:R0:W1:Y:S02]  /*43a0*/  SHFL.BFLY P6, R112, R111, R88, R91 ;  /* 0x0c0000586f707389 */ /* 0x00006400000c005b */
[----:B01----:R-:W-:Y:S05]  /*43b0*/  ENDCOLLECTIVE ;  /* 0x000000000000791b */ /* 0x003fea0003800000 */
.L_x_36307:
[----:B------:R-:W-:Y:S02]  /*43c0*/  HFMA2 R88, -RZ, RZ, 0, 4.76837158203125e-07 ;  /* 0x00000008ff587431 */ /* 0x000fe400000001ff */
[----:B------:R-:W-:-:S05]  /*43d0*/  FADD.FTZ R124, R125, R112 ;  /* 0x000000707d7c7221 */ /* 0x000fca0000010000 */
[----:B------:R-:W-:-:S07]  /*43e0*/  MOV R111, R124 ;  /* 0x0000007c006f7202 */ /* 0x000fce0000000f00 */
[----:B------:R-:W-:Y:S05]  /*43f0*/  WARPSYNC.COLLECTIVE R74, `(.L_x_36308) ;  /* 0x000000004a087348 */ /* 0x000fea0003c00000 */
[----:B------:R0:W1:Y:S02]  /*4400*/  SHFL.BFLY P6, R112, R111, R88, R91 ;  /* 0x0c0000586f707389 */ /* 0x00006400000c005b */
[----:B01----:R-:W-:Y:S05]  /*4410*/  ENDCOLLECTIVE ;  /* 0x000000000000791b */ /* 0x003fea0003800000 */
.L_x_36308:
[----:B------:R-:W-:Y:S02]  /*4420*/  HFMA2 R88, -RZ, RZ, 0, 9.5367431640625e-07 ;  /* 0x00000010ff587431 */ /* 0x000fe400000001ff */
[----:B------:R-:W-:-:S05]  /*4430*/  FADD.FTZ R110, R124, R112 ;  /* 0x000000707c6e7221 */ /* 0x000fca0000010000 */
[----:B------:R-:W-:-:S07]  /*4440*/  MOV R111, R110 ;  /* 0x0000006e006f7202 */ /* 0x000fce0000000f00 */
[----:B------:R-:W-:Y:S05]  /*4450*/  WARPSYNC.COLLECTIVE R74, `(.L_x_36309) ;  /* 0x000000004a087348 */ /* 0x000fea0003c00000 */
[----:B------:R0:W1:Y:S02]  /*4460*/  SHFL.BFLY P6, R112, R111, R88, R91 ;  /* 0x0c0000586f707389 */ /* 0x00006400000c005b */
[----:B01----:R-:W-:Y:S05]  /*4470*/  ENDCOLLECTIVE ;  /* 0x000000000000791b */ /* 0x003fea0003800000 */
.L_x_36309:
[----:B------:R-:W-:Y:S01]  /*4480*/  MOV R88, 0x1 ;  /* 0x0000000100587802 */ /* 0x000fe20000000f00 */
[----:B------:R-:W-:Y:S01]  /*4490*/  FADD.FTZ R125, R110, R112 ;  /* 0x000000706e7d7221 */ /* 0x000fe20000010000 */
[----:B------:R-:W-:-:S03]  /*44a0*/  ISETP.NE.AND P6, PT, R90, RZ, PT ;  /* 0x000000ff5a00720c */ /* 0x000fc60003fc5270 */
        /* <DEDUP_REMOVED lines=10> */
[----:B------:R-:W-:-:S05]  /*4550*/  FSEL R111, R125, RZ, P5 ;  /* 0x000000ff7d6f7208 */ /* 0x000fca0002800000 */
[----:B------:R-:W-:Y:S01]  /*4560*/  FFMA.FTZ R91, R74, R74, R111 ;  /* 0x0000004a4a5b7223 */ /* 0x000fe2000001006f */
[----:B------:R-:W-:-:S04]  /*4570*/  FADD.FTZ R74, R37, -R90 ;  /* 0x8000005a254a7221 */ /* 0x000fc80000010000 */
[----:B------:R-:W-:Y:S01]  /*4580*/  FFMA.FTZ R74, R74, R74, R91 ;  /* 0x0000004a4a4a7223 */ /* 0x000fe2000001005b */
[----:B------:R-:W-:-:S04]  /*4590*/  FADD.FTZ R91, R38, -R90 ;  /* 0x8000005a265b7221 */ /* 0x000fc80000010000 */
[----:B------:R-:W-:Y:S01]  /*45a0*/  FFMA.FTZ R91, R91, R91, R74 ;  /* 0x0000005b5b5b7223 */ /* 0x000fe2000001004a */
[----:B------:R-:W-:-:S04]  /*45b0*/  FADD.FTZ R74, R39, -R90 ;  /* 0x8000005a274a7221 */ /* 0x000fc80000010000 */
[----:B------:R-:W-:Y:S01]  /*45c0*/  @P4 FFMA.FTZ R111, R74, R74, R91 ;  /* 0x0000004a4a6f4223 */ /* 0x000fe2000001005b */
[----:B------:R-:W-:Y:S01]  /*45d0*/  FADD.FTZ R74, R40, -R90 ;  /* 0x8000005a284a7221 */ /* 0x000fe20000010000 */
[----:B------:R-:W-:-:S03]  /*45e0*/  ISETP.NE.AND P4, PT, R107, RZ, PT ;  /* 0x000000ff6b00720c */ /* 0x000fc60003f85270 */
        /* <DEDUP_REMOVED lines=65> */
[----:B------:R-:W-:Y:S01]  /*4a00*/  HFMA2 R91, -RZ, RZ, 0, 1.847743988037109375e-06 ;  /* 0x0000001fff5b7431 */ /* 0x000fe200000001ff */
[----:B------:R-:W-:-:S07]  /*4a10*/  MOV R74, 0xffffffff ;  /* 0xffffffff004a7802 */ /* 0x000fce0000000f00 */
[----:B------:R-:W-:Y:S05]  /*4a20*/  WARPSYNC.COLLECTIVE R74, `(.L_x_36310) ;  /* 0x000000004a087348 */ /* 0x000fea0003c00000 */
[----:B------:R0:W1:Y:S02]  /*4a30*/  SHFL.BFLY P6, R112, R111, R88, R91 ;  /* 0x0c0000586f707389 */ /* 0x00006400000c005b */
[----:B01----:R-:W-:Y:S05]  /*4a40*/  ENDCOLLECTIVE ;  /* 0x000000000000791b */ /* 0x003fea0003800000 */
.L_x_36310:
[----:B------:R-:W-:Y:S02]  /*4a50*/  HFMA2 R88, -RZ, RZ, 0, 1.1920928955078125e-07 ;  /* 0x00000002ff587431 */ /* 0x000fe400000001ff */
[----:B------:R-:W-:-:S05]  /*4a60*/  FADD.FTZ R110, R111, R112 ;  /* 0x000000706f6e7221 */ /* 0x000fca0000010000 */
[----:B------:R-:W-:-:S07]  /*4a70*/  MOV R111, R110 ;  /* 0x0000006e006f7202 */ /* 0x000fce0000000f00 */
[----:B------:R-:W-:Y:S05]  /*4a80*/  WARPSYNC.COLLECTIVE R74, `(.L_x_36311) ;  /* 0x000000004a087348 */ /* 0x000fea0003c00000 */
[----:B------:R0:W1:Y:S02]  /*4a90*/  SHFL.BFLY P6, R112, R111, R88, R91 ;  /* 0x0c0000586f707389 */ /* 0x00006400000c005b */
[----:B01----:R-:W-:Y:S05]  /*4aa0*/  ENDCOLLECTIVE ;  /* 0x000000000000791b */ /* 0x003fea0003800000 */
.L_x_36311:
[----:B------:R-:W-:Y:S02]  /*4ab0*/  HFMA2 R88, -RZ, RZ, 0, 2.384185791015625e-07 ;  /* 0x00000004ff587431 */ /* 0x000fe400000001ff */
[----:B------:R-:W-:-:S05]  /*4ac0*/  FADD.FTZ R109, R110, R112 ;  /* 0x000000706e6d7221 */ /* 0x000fca0000010000 */
[----:B------:R-:W-:-:S07]  /*4ad0*/  MOV R111, R109 ;  /* 0x0000006d006f7202 */ /* 0x000fce0000000f00 */
[----:B------:R-:W-:Y:S05]  /*4ae0*/  WARPSYNC.COLLECTIVE R74, `(.L_x_36312) ;  /* 0x000000004a087348 */ /* 0x000fea0003c00000 */
[----:B------:R0:W1:Y:S02]  /*4af0*/  SHFL.BFLY P6, R112, R111, R88, R91 ;  /* 0x0c0000586f707389 */ /* 0x00006400000c005b */
[----:B01----:R-:W-:Y:S05]  /*4b00*/  ENDCOLLECTIVE ;  /* 0x000000000000791b */ /* 0x003fea0003800000 */
.L_x_36312:
[----:B------:R-:W-:Y:S02]  /*4b10*/  HFMA2 R88, -RZ, RZ, 0, 4.76837158203125e-07 ;  /* 0x00000008ff587431 */ /* 0x000fe400000001ff */
[----:B------:R-:W-:-:S05]  /*4b20*/  FADD.FTZ R108, R109, R112 ;  /* 0x000000706d6c7221 */ /* 0x000fca0000010000 */
[----:B------:R-:W-:-:S07]  /*4b30*/  MOV R111, R108 ;  /* 0x0000006c006f7202 */ /* 0x000fce0000000f00 */
[----:B------:R-:W-:Y:S05]  /*4b40*/  WARPSYNC.COLLECTIVE R74, `(.L_x_36313) ;  /* 0x000000004a087348 */ /* 0x000fea0003c00000 */
[----:B------:R0:W1:Y:S02]  /*4b50*/  SHFL.BFLY P6, R112, R111, R88, R91 ;  /* 0x0c0000586f707389 */ /* 0x00006400000c005b */
[----:B01----:R-:W-:Y:S05]  /*4b60*/  ENDCOLLECTIVE ;  /* 0x000000000000791b */ /* 0x003fea0003800000 */
.L_x_36313:
[----:B------:R-:W-:Y:S02]  /*4b70*/  HFMA2 R88, -RZ, RZ, 0, 9.5367431640625e-07 ;  /* 0x00000010ff587431 */ /* 0x000fe400000001ff */
[----:B------:R-:W-:-:S05]  /*4b80*/  FADD.FTZ R107, R108, R112 ;  /* 0x000000706c6b7221 */ /* 0x000fca0000010000 */
[----:B------:R-:W-:-:S07]  /*4b90*/  MOV R111, R107 ;  /* 0x0000006b006f7202 */ /* 0x000fce0000000f00 */
[----:B------:R-:W-:Y:S05]  /*4ba0*/  WARPSYNC.COLLECTIVE R74, `(.L_x_36314) ;  /* 0x000000004a087348 */ /* 0x000fea0003c00000 */
[----:B------:R0:W1:Y:S02]  /*4bb0*/  SHFL.BFLY P6, R112, R111, R88, R91 ;  /* 0x0c0000586f707389 */ /* 0x00006400000c005b */
[----:B01----:R-:W-:Y:S05]  /*4bc0*/  ENDCOLLECTIVE ;  /* 0x000000000000791b */ /* 0x003fea0003800000 */
.L_x_36314:
[----:B------:R-:W-:Y:S05]  /*4bd0*/  BRA `(.L_x_36315) ;  /* 0xffffffe000f87947 */ /* 0x000fea000383ffff */
.L_x_36316:
        /* <DEDUP_REMOVED lines=10> */
.L_x_45898:


//--------------------- .text._ZN10layer_norm13ln_fwd_kernelINS_13Kernel_traitsI6__halfffffjLj1280ELj1ELj4ELj1ELj16ENS_18Kernel_traits_baseILj1280ES2_ffffjLj128EEEEELb0ELb0ELb1ELb1EEEvNS_9FwdParamsE --------------------------
	.section	.text._ZN10layer_norm13ln_fwd_kernelINS_13Kernel_traitsI6__halfffffjLj1280ELj1ELj4ELj1ELj16ENS_18Kernel_traits_baseILj1280ES2_ffffjLj128EEEEELb0ELb0ELb1ELb1EEEvNS_9FwdParamsE,"ax",@progbits
	.align	128
        .global         _ZN10layer_norm13ln_fwd_kernelINS_13Kernel_traitsI6__halfffffjLj1280ELj1ELj4ELj1ELj16ENS_18Kernel_traits_baseILj1280ES2_ffffjLj128EEEEELb0ELb0ELb1ELb1EEEvNS_9FwdParamsE
        .type           _ZN10layer_norm13ln_fwd_kernelINS_13Kernel_traitsI6__halfffffjLj1280ELj1ELj4ELj1ELj16ENS_18Kernel_traits_baseILj1280ES2_ffffjLj128EEEEELb0ELb0ELb1ELb1EEEvNS_9FwdParamsE,@function
        .size           _ZN10layer_norm13ln_fwd_kernelINS_13Kernel_traitsI6__halfffffjLj1280ELj1ELj4ELj1ELj16ENS_18Kernel_traits_baseILj1280ES2_ffffjLj128EEEEELb0ELb0ELb1ELb1EEEvNS_9FwdParamsE,(.L_x_45899 - _ZN10layer_norm13ln_fwd_kernelINS_13Kernel_traitsI6__halfffffjLj1280ELj1ELj4ELj1ELj16ENS_18Kernel_traits_baseILj1280ES2_ffffjLj128EEEEELb0ELb0ELb1ELb1EEEvNS_9FwdParamsE)
        .other          _ZN10layer_norm13ln_fwd_kernelINS_13Kernel_traitsI6__halfffffjLj1280ELj1ELj4ELj1ELj16ENS_18Kernel_traits_baseILj1280ES2_ffffjLj128EEEEELb0ELb0ELb1ELb1EEEvNS_9FwdParamsE,@"STO_CUDA_ENTRY STV_DEFAULT"
_ZN10layer_norm13ln_fwd_kernelINS_13Kernel_traitsI6__halfffffjLj1280ELj1ELj4ELj1ELj16ENS_18Kernel_traits_baseILj1280ES2_ffffjLj128EEEEELb0ELb0ELb1ELb1EEEvNS_9FwdParamsE:
.text._ZN10layer_norm13ln_fwd_kernelINS_13Kernel_traitsI6__halfffffjLj1280ELj1ELj4ELj1ELj16ENS_18Kernel_traits_baseILj1280ES2_ffffjLj128EEEEELb0ELb0ELb1ELb1EEEvNS_9FwdParamsE:
        /* <DEDUP_REMOVED lines=37> */
.L_x_36317:
[----:B------:R-:W0:Y:S02]  /*0250*/  LDC.64 R2, c[0x0][0x3d0] ;  /* 0x0000f400ff027b82 */ /* 0x000e240000000a00 */
[----:B0-----:R-:W-:-:S05]  /*0260*/  IMAD.WIDE.U32 R18, R72, 0x8, R2 ;  /* 0x0000000848127825 */ /* 0x001fca00078e0002 */
        /* <DEDUP_REMOVED lines=20> */
.L_x_36318:
[----:B------:R-:W1:Y:S02]  /*03b0*/  LDCU UR4, c[0x0][0x384] ;  /* 0x00007080ff0477ac */ /* 0x000e640008000800 */
[----:B-1----:R-:W-:-:S13]  /*03c0*/  ISETP.GE.AND P0, PT, R0, UR4, PT ;  /* 0x0000000400007c0c */ /* 0x002fda000bf06270 */
[----:B------:R-:W-:Y:S05]  /*03d0*/  @P0 EXIT ;  /* 0x000000000000094d */ /* 0x000fea0003800000 */
[----:B-----5:R-:W-:Y:S01]  /*03e0*/  MOV R73, R4 ;  /* 0x0000000400497202 */ /* 0x020fe20000000f00 */
[----:B------:R-:W1:Y:S01]  /*03f0*/  LDCU.U8 UR8, c[0x0][0x410] ;  /* 0x00008200ff0877ac */ /* 0x000e620008000000 */
[----:B0-----:R-:W-:Y:S02]  /*0400*/  MOV R18, R5 ;  /* 0x0000000500127202 */ /* 0x001fe40000000f00 */
[--C-:B------:R-:W-:Y:S01]  /*0410*/  SHF.R.U64 R74, R4, 0x10, R5.reuse ;  /* 0x00000010044a7819 */ /* 0x100fe20000001205 */
[----:B------:R-:W0:Y:S01]  /*0420*/  LDCU UR9, c[0x0][0x448] ;  /* 0x00008900ff0977ac */ /* 0x000e220008000800 */
[----:B------:R-:W-:Y:S02]  /*0430*/  SHF.R.U32.HI R19, RZ, 0x10, R5 ;  /* 0x00000010ff137819 */ /* 0x000fe40000011605 */
[----:B------:R-:W-:Y:S01]  /*0440*/  MOV R75, R6 ;  /* 0x00000006004b7202 */ /* 0x000fe20000000f00 */
[----:B------:R-:W2:Y:S01]  /*0450*/  LDCU.64 UR4, c[0x0][0x3a0] ;  /* 0x00007400ff0477ac */ /* 0x000ea20008000a00 */
[----:B------:R-:W-:-:S02]  /*0460*/  MOV R4, R7 ;  /* 0x0000000700047202 */ /* 0x000fc40000000f00 */
[----:B------:R-:W-:Y:S02]  /*0470*/  SHF.R.U64 R76, R6, 0x10, R7 ;  /* 0x00000010064c7819 */ /* 0x000fe40000001207 */
[----:B------:R-:W-:Y:S02]  /*0480*/  MOV R77, R8 ;  /* 0x00000008004d7202 */ /* 0x000fe40000000f00 */
[----:B------:R-:W-:Y:S02]  /*0490*/  MOV R5, R9 ;  /* 0x0000000900057202 */ /* 0x000fe40000000f00 */
[----:B------:R-:W-:Y:S02]  /*04a0*/  MOV R80, R10 ;  /* 0x0000000a00507202 */ /* 0x000fe40000000f00 */
[----:B------:R-:W-:Y:S02]  /*04b0*/  MOV R6, R11 ;  /* 0x0000000b00067202 */ /* 0x000fe40000000f00 */
[----:B------:R-:W-:-:S02]  /*04c0*/  PRMT R75, R75, 0x5410, R4 ;  /* 0x000054104b4b7816 */ /* 0x000fc40000000004 */
[----:B------:R-:W-:Y:S02]  /*04d0*/  PRMT R77, R77, 0x5410, R5 ;  /* 0x000054104d4d7816 */ /* 0x000fe40000000005 */
[----:B------:R-:W-:Y:S02]  /*04e0*/  PRMT R80, R80, 0x5410, R6 ;  /* 0x0000541050507816 */ /* 0x000fe40000000006 */
[----:B------:R-:W-:Y:S02]  /*04f0*/  MOV R4, R62 ;  /* 0x0000003e00047202 */ /* 0x000fe40000000f00 */
[----:B------:R-:W-:Y:S02]  /*0500*/  MOV R5, R63 ;  /* 0x0000003f00057202 */ /* 0x000fe40000000f00 */
[----:B------:R-:W-:Y:S02]  /*0510*/  MOV R6, R60 ;  /* 0x0000003c00067202 */ /* 0x000fe40000000f00 */
[----:B------:R-:W-:-:S02]  /*0520*/  PRMT R90, R4, 0x5410, R5 ;  /* 0x00005410045a7816 */ /* 0x000fc40000000005 */
[----:B------:R-:W-:Y:S02]  /*0530*/  PRMT R91, R6, 0x7610, R91 ;  /* 0x00007610065b7816 */ /* 0x000fe4000000005b */
[----:B------:R-:W-:Y:S02]  /*0540*/  MOV R4, R61 ;  /* 0x0000003d00047202 */ /* 0x000fe40000000f00 */
[----:B------:R-:W-:Y:S02]  /*0550*/  MOV R5, R58 ;  /* 0x0000003a00057202 */ /* 0x000fe40000000f00 */
[----:B------:R-:W-:Y:S02]  /*0560*/  PRMT R91, R91, 0x5410, R4 ;  /* 0x000054105b5b7816 */ /* 0x000fe40000000004 */
[----:B------:R-:W-:Y:S02]  /*0570*/  MOV R6, R59 ;  /* 0x0000003b00067202 */ /* 0x000fe40000000f00 */
[----:B------:R-:W-:-:S02]  /*0580*/  SHF.R.U64 R93, R56, 0x10, R57 ;  /* 0x00000010385d7819 */ /* 0x000fc40000001239 */
[----:B------:R-:W-:Y:S02]  /*0590*/  SHF.R.U32.HI R4, RZ, 0x10, R57 ;  /* 0x00000010ff047819 */ /* 0x000fe40000011639 */
[----:B------:R-:W-:Y:S02]  /*05a0*/  PRMT R92, R5, 0x5410, R6 ;  /* 0x00005410055c7816 */ /* 0x000fe40000000006 */
[----:B------:R-:W-:Y:S02]  /*05b0*/  PRMT R93, R93, 0x5410, R4 ;  /* 0x000054105d5d7816 */ /* 0x000fe40000000004 */
[--C-:B------:R-:W-:Y:S02]  /*05c0*/  SHF.R.U64 R94, R54, 0x10, R55.reuse ;  /* 0x00000010365e7819 */ /* 0x100fe40000001237 */
[----:B------:R-:W-:Y:S02]  /*05d0*/  SHF.R.U32.HI R5, RZ, 0x10, R55 ;  /* 0x00000010ff057819 */ /* 0x000fe40000011637 */
[----:B------:R-:W-:-:S02]  /*05e0*/  SHF.R.U32.HI R95, RZ, 0x10, R49 ;  /* 0x00000010ff5f7819 */ /* 0x000fc40000011631 */
[----:B------:R-:W-:Y:S02]  /*05f0*/  SHF.R.U64 R4, R46, 0x10, R47 ;  /* 0x000000102e047819 */ /* 0x000fe4000000122f */
[----:B------:R-:W-:Y:S02]  /*0600*/  PRMT R94, R94, 0x5410, R5 ;  /* 0x000054105e5e7816 */ /* 0x000fe40000000005 */
[----:B------:R-:W-:Y:S02]  /*0610*/  PRMT R95, R95, 0x5410, R4 ;  /* 0x000054105f5f7816 */ /* 0x000fe40000000004 */
[----:B------:R-:W-:Y:S02]  /*0620*/  SHF.R.U32.HI R96, RZ, 0x10, R47 ;  /* 0x00000010ff607819 */ /* 0x000fe4000001162f */
[--C-:B------:R-:W-:Y:S02]  /*0630*/  SHF.R.U64 R5, R44, 0x10, R45.reuse ;  /* 0x000000102c057819 */ /* 0x100fe4000000122d */
[----:B------:R-:W-:-:S02]  /*0640*/  SHF.R.U32.HI R98, RZ, 0x10, R45 ;  /* 0x00000010ff627819 */ /* 0x000fc4000001162d */
[----:B------:R-:W-:Y:S02]  /*0650*/  SHF.R.U64 R4, R42, 0x10, R43 ;  /* 0x000000102a047819 */ /* 0x000fe4000000122b */
[----:B------:R-:W-:Y:S02]  /*0660*/  SHF.R.U64 R83, R10, 0x10, R11 ;  /* 0x000000100a537819 */ /* 0x000fe4000000120b */
[----:B------:R-:W-:Y:S02]  /*0670*/  SHF.R.U32.HI R20, RZ, 0x10, R7 ;  /* 0x00000010ff147819 */ /* 0x000fe40000011607 */
[----:B------:R-:W-:Y:S02]  /*0680*/  SHF.R.U32.HI R10, RZ, 0x10, R11 ;  /* 0x00000010ff0a7819 */ /* 0x000fe4000001160b */
[--C-:B------:R-:W-:Y:S02]  /*0690*/  SHF.R.U64 R78, R8, 0x10, R9.reuse ;  /* 0x00000010084e7819 */ /* 0x100fe40000001209 */
[----:B------:R-:W-:-:S02]  /*06a0*/  SHF.R.U32.HI R21, RZ, 0x10, R9 ;  /* 0x00000010ff157819 */ /* 0x000fc40000011609 */
[----:B------:R-:W-:Y:S02]  /*06b0*/  MOV R84, R12 ;  /* 0x0000000c00547202 */ /* 0x000fe40000000f00 */
[----:B------:R-:W-:Y:S02]  /*06c0*/  MOV R7, R13 ;  /* 0x0000000d00077202 */ /* 0x000fe40000000f00 */
[--C-:B------:R-:W-:Y:S02]  /*06d0*/  SHF.R.U64 R85, R12, 0x10, R13.reuse ;  /* 0x000000100c557819 */ /* 0x100fe4000000120d */
[----:B------:R-:W-:Y:S02]  /*06e0*/  SHF.R.U32.HI R11, RZ, 0x10, R13 ;  /* 0x00000010ff0b7819 */ /* 0x000fe4000001160d */
[----:B------:R-:W-:Y:S02]  /*06f0*/  PRMT R96, R96, 0x5410, R5 ;  /* 0x0000541060607816 */ /* 0x000fe40000000005 */
[----:B------:R-:W-:-:S02]  /*0700*/  PRMT R98, R98, 0x5410, R4 ;  /* 0x0000541062627816 */ /* 0x000fc40000000004 */
[----:B------:R-:W-:Y:S02]  /*0710*/  MOV R86, R14 ;  /* 0x0000000e00567202 */ /* 0x000fe40000000f00 */
[----:B------:R-:W-:Y:S02]  /*0720*/  MOV R8, R15 ;  /* 0x0000000f00087202 */ /* 0x000fe40000000f00 */
[--C-:B------:R-:W-:Y:S02]  /*0730*/  SHF.R.U64 R87, R14, 0x10, R15.reuse ;  /* 0x000000100e577819 */ /* 0x100fe4000000120f */
[----:B------:R-:W-:Y:S02]  /*0740*/  SHF.R.U32.HI R12, RZ, 0x10, R15 ;  /* 0x00000010ff0c7819 */ /* 0x000fe4000001160f */
[----:B------:R-:W-:Y:S02]  /*0750*/  MOV R88, R16 ;  /* 0x0000001000587202 */ /* 0x000fe40000000f00 */
[----:B------:R-:W-:-:S02]  /*0760*/  MOV R9, R17 ;  /* 0x0000001100097202 */ /* 0x000fc40000000f00 */
[--C-:B------:R-:W-:Y:S02]  /*0770*/  SHF.R.U64 R89, R16, 0x10, R17.reuse ;  /* 0x0000001010597819 */ /* 0x100fe40000001211 */
[----:B------:R-:W-:Y:S02]  /*0780*/  SHF.R.U32.HI R13, RZ, 0x10, R17 ;  /* 0x00000010ff0d7819 */ /* 0x000fe40000011611 */
[----:B------:R-:W-:Y:S02]  /*0790*/  SHF.R.U32.HI R99, RZ, 0x10, R43 ;  /* 0x00000010ff637819 */ /* 0x000fe4000001162b */
[--C-:B------:R-:W-:Y:S02]  /*07a0*/  SHF.R.U64 R4, R40, 0x10, R41.reuse ;  /* 0x0000001028047819 */ /* 0x100fe40000001229 */
[----:B------:R-:W-:Y:S02]  /*07b0*/  SHF.R.U32.HI R101, RZ, 0x10, R41 ;  /* 0x00000010ff657819 */ /* 0x000fe40000011629 */
[----:B------:R-:W-:-:S02]  /*07c0*/  SHF.R.U64 R5, R2, 0x10, R3 ;  /* 0x0000001002057819 */ /* 0x000fc40000001203 */
        /* <DEDUP_REMOVED lines=11> */
[----:B------:R-:W-:-:S02]  /*0880*/  SHF.R.U32.HI R103, RZ, 0x10, R3 ;  /* 0x00000010ff677819 */ /* 0x000fc40000011603 */
[----:B------:R-:W-:Y:S02]  /*0890*/  PRMT R99, R99, 0x5410, R4 ;  /* 0x0000541063637816 */ /* 0x000fe40000000004 */
[----:B012---:R-:W-:-:S07]  /*08a0*/  PRMT R101, R101, 0x5410, R5 ;  /* 0x0000541065657816 */ /* 0x007fce0000000005 */
.L_x_36322:
[----:B------:R-:W0:Y:S01]  /*08b0*/  LDC.64 R8, c[0x0][0x3f0] ;  /* 0x0000fc00ff087b82 */ /* 0x000e220000000a00 */
[----:B------:R-:W-:-:S07]  /*08c0*/  ISETP.NE.U32.AND P1, PT, RZ, UR4, PT ;  /* 0x00000004ff007c0c */ /* 0x000fce000bf25070 */
[----:B------:R-:W1:Y:S01]  /*08d0*/  LDC R79, c[0x0][0x388] ;  /* 0x0000e200ff4f7b82 */ /* 0x000e620000000800 */
[----:B------:R-:W-:-:S07]  /*08e0*/  HFMA2 R69, -RZ, RZ, 0, 0 ;  /* 0x00000000ff457431 */ /* 0x000fce00000001ff */
[----:B------:R-:W2:Y:S01]  /*08f0*/  LDC R81, c[0x0][0x40c] ;  /* 0x00010300ff517b82 */ /* 0x000ea20000000800 */
[----:B0-----:R-:W-:Y:S01]  /*0900*/  IMAD.WIDE R8, R0, 0x4, R8 ;  /* 0x0000000400087825 */ /* 0x001fe200078e0208 */
[----:B------:R-:W-:-:S06]  /*0910*/  PLOP3.LUT P6, PT, PT, PT, PT, 0x8, 0x80 ;  /* 0x000000000080781c */ /* 0x000fcc0003fce170 */
[----:B------:R-:W0:Y:S01]  /*0920*/  LDC.64 R106, c[0x0][0x3a8] ;  /* 0x0000ea00ff6a7b82 */ /* 0x000e220000000a00 */
[----:B------:R-:W3:Y:S01]  /*0930*/  LDG.E R17, desc[UR6][R8.64] ;  /* 0x0000000608117981 */ /* 0x000ee2000c1e1900 */
[----:B------:R-:W-:Y:S01]  /*0940*/  ISETP.NE.AND.EX P1, PT, RZ, UR5, PT, P1 ;  /* 0x00000005ff007c0c */ /* 0x000fe2000bf25310 */
[----:B-1----:R-:W-:-:S05]  /*0950*/  IMAD R14, R0, R79, RZ ;  /* 0x0000004f000e7224 */ /* 0x002fca00078e02ff */
[----:B------:R-:W-:-:S04]  /*0960*/  SHF.R.S32.HI R15, RZ, 0x1f, R14 ;  /* 0x0000001fff0f7819 */ /* 0x000fc8000001140e */
[----:B------:R-:W-:-:S03]  /*0970*/  LEA.HI R15, R15, R14, RZ, 0x2 ;  /* 0x0000000e0f0f7211 */ /* 0x000fc600078f10ff */
[----:B------:R-:W1:Y:S01]  /*0980*/  @P1 LDC.64 R10, c[0x0][0x3a0] ;  /* 0x0000e800ff0a1b82 */ /* 0x000e620000000a00 */
[----:B------:R-:W-:-:S05]  /*0990*/  LEA.HI.SX32 R68, R15, R72, 0x1e ;  /* 0x000000480f447211 */ /* 0x000fca00078ff2ff */
[----:B-1----:R-:W-:Y:S01]  /*09a0*/  @P1 IMAD.WIDE.U32 R10, R68, 0x10, R10 ;  /* 0x00000010440a1825 */ /* 0x002fe200078e000a */
[----:B---3--:R-:W-:-:S13]  /*09b0*/  ISETP.GE.AND P3, PT, R17, 0x1, PT ;  /* 0x000000011100780c */ /* 0x008fda0003f66270 */
[----:B------:R-:W1:Y:S01]  /*09c0*/  @P3 LDC.64 R12, c[0x0][0x390] ;  /* 0x0000e400ff0c3b82 */ /* 0x000e620000000a00 */
[----:B------:R-:W-:-:S05]  /*09d0*/  @P3 IADD3 R16, PT, PT, R17, -0x1, RZ ;  /* 0xffffffff11103810 */ /* 0x000fca0007ffe0ff */
[----:B------:R-:W-:Y:S01]  /*09e0*/  @P3 IMAD R16, R16, R79, RZ ;  /* 0x0000004f10103224 */ /* 0x000fe200078e02ff */
[----:B------:R-:W-:Y:S01]  /*09f0*/  ISETP.GT.AND P2, PT, R17, RZ, PT ;  /* 0x000000ff1100720c */ /* 0x000fe20003f44270 */
[----:B------:R-:W3:Y:S03]  /*0a00*/  @P3 LDC.64 R14, c[0x0][0x390] ;  /* 0x0000e400ff0e3b82 */ /* 0x000ee60000000a00 */
[----:B------:R-:W-:-:S04]  /*0a10*/  @P3 SHF.R.S32.HI R9, RZ, 0x1f, R16 ;  /* 0x0000001fff093819 */ /* 0x000fc80000011410 */
[----:B------:R-:W-:Y:S01]  /*0a20*/  @P3 LEA.HI R9, R9, R16, RZ, 0x2 ;  /* 0x0000001009093211 */ /* 0x000fe200078f10ff */
[----:B------:R-:W4:Y:S03]  /*0a30*/  @P3 LDC.64 R66, c[0x0][0x390] ;  /* 0x0000e400ff423b82 */ /* 0x000f260000000a00 */
[----:B------:R-:W-:Y:S02]  /*0a40*/  @P3 LEA.HI.SX32 R69, R9, R72, 0x1e ;  /* 0x0000004809453211 */ /* 0x000fe400078ff2ff */
[----:B------:R-:W2:Y:S03]  /*0a50*/  @P1 LDG.E.128 R8, desc[UR6][R10.64] ;  /* 0x000000060a081981 */ /* 0x000ea6000c1e1d00 */
[----:B-1----:R-:W-:Y:S01]  /*0a60*/  @P3 IMAD.WIDE.U32 R12, R69, 0x10, R12 ;  /* 0x00000010450c3825 */ /* 0x002fe200078e000c */
[----:B------:R-:W-:Y:S01]  /*0a70*/  @P1 PLOP3.LUT P0, PT, P2, PT, PT, 0x80, 0x8 ;  /* 0x000000000008181c */ /* 0x000fe2000170f070 */
[----:B------:R-:W1:Y:S03]  /*0a80*/  LDC.64 R16, c[0x0][0x3f8] ;  /* 0x0000fe00ff107b82 */ /* 0x000e660000000a00 */
[----:B------:R0:W2:Y:S01]  /*0a90*/  @P3 LDG.E.128 R4, desc[UR6][R12.64] ;  /* 0x000000060c043981 */ /* 0x0000a2000c1e1d00 */
[----:B------:R-:W-:-:S02]  /*0aa0*/  @P1 PLOP3.LUT P6, PT, P0, PT, PT, 0x80, 0x8 ;  /* 0x000000000008181c */ /* 0x000fc400007cf070 */
[----:B------:R-:W-:Y:S02]  /*0ab0*/  PLOP3.LUT P5, PT, PT, PT, PT, 0x8, 0x80 ;  /* 0x000000000080781c */ /* 0x000fe40003fae170 */
[----:B------:R-:W-:Y:S01]  /*0ac0*/  @P1 PLOP3.LUT P5, PT, P0, PT, PT, 0x80, 0x8 ;  /* 0x000000000008181c */ /* 0x000fe200007af070 */
[----:B------:R-:W4:Y:S01]  /*0ad0*/  @P3 LDC.64 R108, c[0x0][0x390] ;  /* 0x0000e400ff6c3b82 */ /* 0x000f220000000a00 */
[----:B------:R-:W-:-:S07]  /*0ae0*/  PLOP3.LUT P4, PT, PT, PT, PT, 0x8, 0x80 ;  /* 0x000000000080781c */ /* 0x000fce0003f8e170 */
[----:B0-----:R-:W0:Y:S01]  /*0af0*/  @P1 LDC.64 R12, c[0x0][0x3a0] ;  /* 0x0000e800ff0c1b82 */ /* 0x001e220000000a00 */
[----:B------:R-:W-:Y:S02]  /*0b00*/  @P1 PLOP3.LUT P4, PT, P0, PT, PT, 0x80, 0x8 ;  /* 0x000000000008181c */ /* 0x000fe4000078f070 */
[----:B------:R-:W-:Y:S02]  /*0b10*/  @P3 IADD3 R21, PT, PT, R69, 0x20, RZ ;  /* 0x0000002045153810 */ /* 0x000fe40007ffe0ff */
[----:B------:R-:W-:Y:S01]  /*0b20*/  IADD3 R25, PT, PT, R68, 0x20, RZ ;  /* 0x0000002044197810 */ /* 0x000fe20007ffe0ff */
[----:B-1----:R-:W-:-:S04]  /*0b30*/  IMAD.WIDE R22, R0, 0x4, R16 ;  /* 0x0000000400167825 */ /* 0x002fc800078e0210 */
[----:B------:R-:W-:Y:S01]  /*0b40*/  IMAD.WIDE.U32 R16, R68, 0x10, R106 ;  /* 0x0000001044107825 */ /* 0x000fe200078e006a */
[----:B------:R1:W5:Y:S03]  /*0b50*/  LDG.E R82, desc[UR6][R22.64] ;  /* 0x0000000616527981 */ /* 0x000366000c1e1900 */
[----:B---3--:R-:W-:-:S04]  /*0b60*/  @P3 IMAD.WIDE.U32 R20, R21, 0x10, R14 ;  /* 0x0000001015143825 */ /* 0x008fc800078e000e */
[----:B0-----:R-:W-:-:S04]  /*0b70*/  @P1 IMAD.WIDE.U32 R12, R25, 0x10, R12 ;  /* 0x00000010190c1825 */ /* 0x001fc800078e000c */
[CC--:B--2---:R-:W-:Y:S01]  /*0b80*/  @P6 FFMA.FTZ R8, R4.reuse, R81.reuse, R8 ;  /* 0x0000005104086223 */ /* 0x0c4fe20000010008 */
[----:B------:R-:W-:Y:S02]  /*0b90*/  PLOP3.LUT P6, PT, PT, PT, PT, 0x8, 0x80 ;  /* 0x000000000080781c */ /* 0x000fe40003fce170 */
[----:B------:R-:W-:Y:S01]  /*0ba0*/  @P1 PLOP3.LUT P6, PT, P0, PT, PT, 0x80, 0x8 ;  /* 0x000000000008181c */ /* 0x000fe200007cf070 */
[-C--:B------:R-:W-:Y:S01]  /*0bb0*/  @!P1 FMUL.FTZ R18, R4, R81.reuse ;  /* 0x0000005104129220 */ /* 0x080fe20000410000 */
[CC--:B------:R-:W-:Y:S01]  /*0bc0*/  @!P1 FMUL.FTZ R19, R5.reuse, R81.reuse ;  /* 0x0000005105139220 */ /* 0x0c0fe20000410000 */
[----:B------:R-:W-:Y:S01]  /*0bd0*/  @!P1 PLOP3.LUT P0, PT, P2, PT, PT, 0x80, 0x8 ;  /* 0x000000000008981c */ /* 0x000fe2000170f070 */
[----:B------:R-:W-:-:S03]  /*0be0*/  @P5 FFMA.FTZ R9, R5, R81, R9 ;  /* 0x0000005105095223 */ /* 0x000fc60000010009 */
[----:B------:R-:W-:Y:S01]  /*0bf0*/  @!P1 FSEL R8, R18, RZ, P0 ;  /* 0x000000ff12089208 */ /* 0x000fe20000000000 */
[CC--:B------:R-:W-:Y:S01]  /*0c00*/  @!P1 FMUL.FTZ R18, R6.reuse, R81.reuse ;  /* 0x0000005106129220 */ /* 0x0c0fe20000410000 */
[----:B------:R-:W-:Y:S01]  /*0c10*/  @!P1 FSEL R9, R19, RZ, P0 ;  /* 0x000000ff13099208 */ /* 0x000fe20000000000 */
[CC--:B------:R-:W-:Y:S01]  /*0c20*/  @!P1 FMUL.FTZ R19, R7.reuse, R81.reuse ;  /* 0x0000005107139220 */ /* 0x0c0fe20000410000 */
[-C--:B------:R-:W-:Y:S02]  /*0c30*/  @P4 FFMA.FTZ R10, R6, R81.reuse, R10 ;  /* 0x00000051060a4223 */ /* 0x080fe4000001000a */
[----:B------:R-:W-:Y:S01]  /*0c40*/  @P6 FFMA.FTZ R11, R7, R81, R11 ;  /* 0x00000051070b6223 */ /* 0x000fe2000001000b */
[----:B------:R-:W-:Y:S02]  /*0c50*/  @!P1 FSEL R10, R18, RZ, P0 ;  /* 0x000000ff120a9208 */ /* 0x000fe40000000000 */
[----:B------:R-:W-:Y:S02]  /*0c60*/  @!P1 FSEL R11, R19, RZ, P0 ;  /* 0x000000ff130b9208 */ /* 0x000fe40000000000 */
[----:B------:R-:W0:Y:S03]  /*0c70*/  @P3 LDC.64 R18, c[0x0][0x390] ;  /* 0x0000e400ff123b82 */ /* 0x000e260000000a00 */
[----:B------:R2:W-:Y:S04]  /*0c80*/  STG.E.128 desc[UR6][R16.64], R8 ;  /* 0x0000000810007986 */ /* 0x0005e8000c101d06 */
[----:B------:R-:W3:Y:S04]  /*0c90*/  @P3 LDG.E.128 R4, desc[UR6][R20.64] ;  /* 0x0000000614043981 */ /* 0x000ee8000c1e1d00 */
[----:B------:R-:W4:Y:S01]  /*0ca0*/  @P1 LDG.E.128 R12, desc[UR6][R12.64] ;  /* 0x000000060c0c1981 */ /* 0x000f22000c1e1d00 */
[----:B------:R-:W-:-:S02]  /*0cb0*/  PLOP3.LUT P2, PT, PT, PT, PT, 0x8, 0x80 ;  /* 0x000000000080781c */ /* 0x000fc40003f4e170 */
[----:B------:R-:W-:Y:S02]  /*0cc0*/  PLOP3.LUT P4, PT, PT, PT, PT, 0x8, 0x80 ;  /* 0x000000000080781c */ /* 0x000fe40003f8e170 */
[----:B------:R-:W-:Y:S02]  /*0cd0*/  @P1 PLOP3.LUT P2, PT, P0, PT, PT, 0x80, 0x8 ;  /* 0x000000000008181c */ /* 0x000fe4000074f070 */
[----:B------:R-:W-:Y:S01]  /*0ce0*/  @P1 PLOP3.LUT P4, PT, P0, PT, PT, 0x80, 0x8 ;  /* 0x000000000008181c */ /* 0x000fe2000078f070 */
[----:B--2---:R-:W2:Y:S01]  /*0cf0*/  @P1 LDC.64 R16, c[0x0][0x3a0] ;  /* 0x0000e800ff101b82 */ /* 0x004ea20000000a00 */
[----:B------:R-:W-:Y:S02]  /*0d00*/  PLOP3.LUT P5, PT, PT, PT, PT, 0x8, 0x80 ;  /* 0x000000000080781c */ /* 0x000fe40003fae170 */
[----:B------:R-:W-:Y:S02]  /*0d10*/  PLOP3.LUT P6, PT, PT, PT, PT, 0x8, 0x80 ;  /* 0x000000000080781c */ /* 0x000fe40003fce170 */
[----:B------:R-:W-:-:S02]  /*0d20*/  @P1 PLOP3.LUT P5, PT, P0, PT, PT, 0x80, 0x8 ;  /* 0x000000000008181c */ /* 0x000fc400007af070 */
[----:B------:R-:W-:Y:S02]  /*0d30*/  @P1 PLOP3.LUT P6, PT, P0, PT, PT, 0x80, 0x8 ;  /* 0x000000000008181c */ /* 0x000fe400007cf070 */
[----:B-1----:R-:W-:Y:S02]  /*0d40*/  @P3 IADD3 R23, PT, PT, R69, 0x40, RZ ;  /* 0x0000004045173810 */ /* 0x002fe40007ffe0ff */
[----:B------:R-:W-:-:S05]  /*0d50*/  IADD3 R27, PT, PT, R68, 0x40, RZ ;  /* 0x00000040441b7810 */ /* 0x000fca0007ffe0ff */
[----:B--2---:R-:W-:-:S04]  /*0d60*/  @P1 IMAD.WIDE.U32 R16, R27, 0x10, R16 ;  /* 0x000000101b101825 */ /* 0x004fc800078e0010 */
[CC--:B---3--:R-:W-:Y:S01]  /*0d70*/  @!P1 FMUL.FTZ R20, R4.reuse, R81.reuse ;  /* 0x0000005104149220 */ /* 0x0c8fe20000410000 */
[CC--:B------:R-:W-:Y:S01]  /*0d80*/  @!P1 FMUL.FTZ R21, R5.reuse, R81.reuse ;  /* 0x0000005105159220 */ /* 0x0c0fe20000410000 */
[-C--:B----4-:R-:W-:Y:S01]  /*0d90*/  @P2 FFMA.FTZ R12, R4, R81.reuse, R12 ;  /* 0x00000051040c2223 */ /* 0x090fe2000001000c */
[-C--:B------:R-:W-:Y:S02]  /*0da0*/  @P4 FFMA.FTZ R13, R5, R81.reuse, R13 ;  /* 0x00000051050d4223 */ /* 0x080fe4000001000d */
[----:B------:R-:W-:Y:S01]  /*0db0*/  @!P1 FSEL R12, R20, RZ, P0 ;  /* 0x000000ff140c9208 */ /* 0x000fe20000000000 */
[CC--:B------:R-:W-:Y:S01]  /*0dc0*/  @!P1 FMUL.FTZ R20, R6.reuse, R81.reuse ;  /* 0x0000005106149220 */ /* 0x0c0fe20000410000 */
[----:B------:R-:W-:Y:S01]  /*0dd0*/  @!P1 FSEL R13, R21, RZ, P0 ;  /* 0x000000ff150d9208 */ /* 0x000fe20000000000 */
[CC--:B------:R-:W-:Y:S01]  /*0de0*/  @!P1 FMUL.FTZ R21, R7.reuse, R81.reuse ;  /* 0x0000005107159220 */ /* 0x0c0fe20000410000 */
[-C--:B------:R-:W-:Y:S01]  /*0df0*/  @P5 FFMA.FTZ R14, R6, R81.reuse, R14 ;  /* 0x00000051060e5223 */ /* 0x080fe2000001000e */
[----:B------:R-:W-:Y:S01]  /*0e00*/  @P6 FFMA.FTZ R15, R7, R81, R15 ;  /* 0x00000051070f6223 */ /* 0x000fe2000001000f */
[----:B------:R-:W-:-:S02]  /*0e10*/  @!P1 FSEL R14, R20, RZ, P0 ;  /* 0x000000ff140e9208 */ /* 0x000fc40000000000 */
[----:B------:R-:W-:Y:S01]  /*0e20*/  @!P1 FSEL R15, R21, RZ, P0 ;  /* 0x000000ff150f9208 */ /* 0x000fe20000000000 */
[----:B------:R-:W-:-:S04]  /*0e30*/  IMAD.WIDE.U32 R20, R25, 0x10, R106 ;  /* 0x0000001019147825 */ /* 0x000fc800078e006a */
[----:B0-----:R-:W-:Y:S01]  /*0e40*/  @P3 IMAD.WIDE.U32 R24, R23, 0x10, R18 ;  /* 0x0000001017183825 */ /* 0x001fe200078e0012 */
[----:B------:R0:W-:Y:S01]  /*0e50*/  STG.E.128 desc[UR6][R20.64], R12 ;  /* 0x0000000c14007986 */ /* 0x0001e2000c101d06 */
[----:B------:R-:W1:Y:S03]  /*0e60*/  @P3 LDC.64 R22, c[0x0][0x390] ;  /* 0x0000e400ff163b82 */ /* 0x000e660000000a00 */
[----:B------:R-:W2:Y:S04]  /*0e70*/  @P3 LDG.E.128 R4, desc[UR6][R24.64] ;  /* 0x0000000618043981 */ /* 0x000ea8000c1e1d00 */
[----:B------:R-:W3:Y:S01]  /*0e80*/  @P1 LDG.E.128 R16, desc[UR6][R16.64] ;  /* 0x0000000610101981 */ /* 0x000ee2000c1e1d00 */
[----:B------:R-:W-:-:S02]  /*0e90*/  PLOP3.LUT P2, PT, PT, PT, PT, 0x8, 0x80 ;  /* 0x000000000080781c */ /* 0x000fc40003f4e170 */
[----:B------:R-:W-:Y:S02]  /*0ea0*/  PLOP3.LUT P4, PT, PT, PT, PT, 0x8, 0x80 ;  /* 0x000000000080781c */ /* 0x000fe40003f8e170 */
[----:B------:R-:W-:Y:S02]  /*0eb0*/  @P1 PLOP3.LUT P2, PT, P0, PT, PT, 0x80, 0x8 ;  /* 0x000000000008181c */ /* 0x000fe4000074f070 */
[----:B------:R-:W-:Y:S01]  /*0ec0*/  @P1 PLOP3.LUT P4, PT, P0, PT, PT, 0x80, 0x8 ;  /* 0x000000000008181c */ /* 0x000fe2000078f070 */
[----:B0-----:R-:W0:Y:S01]  /*0ed0*/  @P1 LDC.64 R20, c[0x0][0x3a0] ;  /* 0x0000e800ff141b82 */ /* 0x001e220000000a00 */
[----:B------:R-:W-:Y:S02]  /*0ee0*/  PLOP3.LUT P5, PT, PT, PT, PT, 0x8, 0x80 ;  /* 0x000000000080781c */ /* 0x000fe40003fae170 */
[----:B------:R-:W-:Y:S02]  /*0ef0*/  PLOP3.LUT P6, PT, PT, PT, PT, 0x8, 0x80 ;  /* 0x000000000080781c */ /* 0x000fe40003fce170 */
[----:B------:R-:W-:-:S02]  /*0f00*/  @P1 PLOP3.LUT P5, PT, P0, PT, PT, 0x80, 0x8 ;  /* 0x000000000008181c */ /* 0x000fc400007af070 */
[----:B------:R-:W-:Y:S02]  /*0f10*/  @P1 PLOP3.LUT P6, PT, P0, PT, PT, 0x80, 0x8 ;  /* 0x000000000008181c */ /* 0x000fe400007cf070 */
[----:B------:R-:W-:Y:S02]  /*0f20*/  @P3 IADD3 R29, PT, PT, R69, 0x60, RZ ;  /* 0x00000060451d3810 */ /* 0x000fe40007ffe0ff */
[----:B------:R-:W-:-:S03]  /*0f30*/  IADD3 R31, PT, PT, R68, 0x60, RZ ;  /* 0x00000060441f7810 */ /* 0x000fc60007ffe0ff */
[----:B-1----:R-:W-:-:S04]  /*0f40*/  @P3 IMAD.WIDE.U32 R28, R29, 0x10, R22 ;  /* 0x000000101d1c3825 */ /* 0x002fc800078e0016 */
[----:B0-----:R-:W-:-:S04]  /*0f50*/  @P1 IMAD.WIDE.U32 R20, R31, 0x10, R20 ;  /* 0x000000101f141825 */ /* 0x001fc800078e0014 */
[CC--:B--2---:R-:W-:Y:S01]  /*0f60*/  @!P1 FMUL.FTZ R24, R4.reuse, R81.reuse ;  /* 0x0000005104189220 */ /* 0x0c4fe20000410000 */
[CC--:B------:R-:W-:Y:S01]  /*0f70*/  @!P1 FMUL.FTZ R25, R5.reuse, R81.reuse ;  /* 0x0000005105199220 */ /* 0x0c0fe20000410000 */
[-C--:B---3--:R-:W-:Y:S01]  /*0f80*/  @P2 FFMA.FTZ R16, R4, R81.reuse, R16 ;  /* 0x0000005104102223 */ /* 0x088fe20000010010 */
        /* <DEDUP_REMOVED lines=9> */
[----:B------:R-:W-:Y:S01]  /*1020*/  IMAD.WIDE.U32 R24, R27, 0x10, R106 ;  /* 0x000000101b187825 */ /* 0x000fe200078e006a */
[----:B------:R-:W-:Y:S01]  /*1030*/  PLOP3.LUT P2, PT, PT, PT, PT, 0x8, 0x80 ;  /* 0x000000000080781c */ /* 0x000fe20003f4e170 */
[----:B------:R-:W0:Y:S03]  /*1040*/  @P3 LDC.64 R26, c[0x0][0x390] ;  /* 0x0000e400ff1a3b82 */ /* 0x000e260000000a00 */
[----:B------:R1:W-:Y:S04]  /*1050*/  STG.E.128 desc[UR6][R24.64], R16 ;  /* 0x0000001018007986 */ /* 0x0003e8000c101d06 */
[----:B------:R-:W2:Y:S04]  /*1060*/  @P3 LDG.E.128 R4, desc[UR6][R28.64] ;  /* 0x000000061c043981 */ /* 0x000ea8000c1e1d00 */
[----:B------:R-:W3:Y:S01]  /*1070*/  @P1 LDG.E.128 R20, desc[UR6][R20.64] ;  /* 0x0000000614141981 */ /* 0x000ee2000c1e1d00 */
[----:B------:R-:W-:-:S02]  /*1080*/  PLOP3.LUT P4, PT, PT, PT, PT, 0x8, 0x80 ;  /* 0x000000000080781c */ /* 0x000fc40003f8e170 */
[----:B------:R-:W-:Y:S02]  /*1090*/  @P1 PLOP3.LUT P2, PT, P0, PT, PT, 0x80, 0x8 ;  /* 0x000000000008181c */ /* 0x000fe4000074f070 */
[----:B------:R-:W-:Y:S01]  /*10a0*/  @P1 PLOP3.LUT P4, PT, P0, PT, PT, 0x80, 0x8 ;  /* 0x000000000008181c */ /* 0x000fe2000078f070 */
[----:B-1----:R-:W1:Y:S01]  /*10b0*/  @P1 LDC.64 R24, c[0x0][0x3a0] ;  /* 0x0000e800ff181b82 */ /* 0x002e620000000a00 */
[----:B------:R-:W-:Y:S02]  /*10c0*/  PLOP3.LUT P5, PT, PT, PT, PT, 0x8, 0x80 ;  /* 0x000000000080781c */ /* 0x000fe40003fae170 */
[----:B------:R-:W-:Y:S02]  /*10d0*/  PLOP3.LUT P6, PT, PT, PT, PT, 0x8, 0x80 ;  /* 0x000000000080781c */ /* 0x000fe40003fce170 */
[----:B------:R-:W-:Y:S02]  /*10e0*/  @P1 PLOP3.LUT P5, PT, P0, PT, PT, 0x80, 0x8 ;  /* 0x000000000008181c */ /* 0x000fe400007af070 */
[----:B------:R-:W-:-:S02]  /*10f0*/  @P1 PLOP3.LUT P6, PT, P0, PT, PT, 0x80, 0x8 ;  /* 0x000000000008181c */ /* 0x000fc400007cf070 */
[----:B------:R-:W-:Y:S02]  /*1100*/  @P3 IADD3 R35, PT, PT, R69, 0x80, RZ ;  /* 0x0000008045233810 */ /* 0x000fe40007ffe0ff */
[----:B------:R-:W-:-:S03]  /*1110*/  IADD3 R33, PT, PT, R68, 0x80, RZ ;  /* 0x0000008044217810 */ /* 0x000fc60007ffe0ff */
[----:B0-----:R-:W-:-:S04]  /*1120*/  @P3 IMAD.WIDE.U32 R34, R35, 0x10, R26 ;  /* 0x0000001023223825 */ /* 0x001fc800078e001a */
[----:B-1----:R-:W-:-:S04]  /*1130*/  @P1 IMAD.WIDE.U32 R24, R33, 0x10, R24 ;  /* 0x0000001021181825 */ /* 0x002fc800078e0018 */
        /* <DEDUP_REMOVED lines=18> */
[----:B------:R-:W-:-:S02]  /*1260*/  @P1 PLOP3.LUT P2, PT, P0, PT, PT, 0x80, 0x8 ;  /* 0x000000000008181c */ /* 0x000fc4000074f070 */
[----:B------:R-:W-:Y:S02]  /*1270*/  PLOP3.LUT P4, PT, PT, PT, PT, 0x8, 0x80 ;  /* 0x000000000080781c */ /* 0x000fe40003f8e170 */
        /* <DEDUP_REMOVED lines=15> */
[-C--:B------:R-:W-:Y:S01]  /*1370*/  @!P1 FMUL.FTZ R32, R6, R81.reuse ;  /* 0x0000005106209220 */ /* 0x080fe20000410000 */
[----:B------:R-:W-:Y:S01]  /*1380*/  @!P1 FSEL R25, R34, RZ, P0 ;  /* 0x000000ff22199208 */ /* 0x000fe20000000000 */
[CC--:B------:R-:W-:Y:S01]  /*1390*/  @!P1 FMUL.FTZ R34, R7.reuse, R81.reuse ;  /* 0x0000005107229220 */ /* 0x0c0fe20000410000 */
[-C--:B------:R-:W-:Y:S01]  /*13a0*/  @P5 FFMA.FTZ R26, R6, R81.reuse, R26 ;  /* 0x00000051061a5223 */ /* 0x080fe2000001001a */
[----:B------:R-:W-:Y:S01]  /*13b0*/  @P6 FFMA.FTZ R27, R7, R81, R27 ;  /* 0x00000051071b6223 */ /* 0x000fe2000001001b */
[----:B------:R-:W-:Y:S01]  /*13c0*/  @!P1 FSEL R26, R32, RZ, P0 ;  /* 0x000000ff201a9208 */ /* 0x000fe20000000000 */
[----:B------:R-:W-:Y:S01]  /*13d0*/  IMAD.WIDE.U32 R32, R33, 0x10, R106 ;  /* 0x0000001021207825 */ /* 0x000fe200078e006a */
[----:B------:R-:W-:-:S02]  /*13e0*/  @!P1 FSEL R27, R34, RZ, P0 ;  /* 0x000000ff221b9208 */ /* 0x000fc40000000000 */
[----:B------:R-:W0:Y:S03]  /*13f0*/  @P3 LDC.64 R34, c[0x0][0x390] ;  /* 0x0000e400ff223b82 */ /* 0x000e260000000a00 */
[----:B------:R1:W-:Y:S04]  /*1400*/  STG.E.128 desc[UR6][R32.64], R24 ;  /* 0x0000001820007986 */ /* 0x0003e8000c101d06 */
[----:B------:R-:W2:Y:S04]  /*1410*/  @P3 LDG.E.128 R4, desc[UR6][R36.64] ;  /* 0x0000000624043981 */ /* 0x000ea8000c1e1d00 */
[----:B------:R-:W3:Y:S01]  /*1420*/  @P1 LDG.E.128 R28, desc[UR6][R28.64] ;  /* 0x000000061c1c1981 */ /* 0x000ee2000c1e1d00 */
[----:B------:R-:W-:-:S02]  /*1430*/  PLOP3.LUT P2, PT, PT, PT, PT, 0x8, 0x80 ;  /* 0x000000000080781c */ /* 0x000fc40003f4e170 */
[----:B------:R-:W-:Y:S02]  /*1440*/  @P1 PLOP3.LUT P2, PT, P0, PT, PT, 0x80, 0x8 ;  /* 0x000000000008181c */ /* 0x000fe4000074f070 */
[----:B------:R-:W-:Y:S01]  /*1450*/  PLOP3.LUT P4, PT, PT, PT, PT, 0x8, 0x80 ;  /* 0x000000000080781c */ /* 0x000fe20003f8e170 */
[----:B-1----:R-:W1:Y:S01]  /*1460*/  @P1 LDC.64 R32, c[0x0][0x3a0] ;  /* 0x0000e800ff201b82 */ /* 0x002e620000000a00 */
[----:B------:R-:W-:Y:S02]  /*1470*/  @P1 PLOP3.LUT P4, PT, P0, PT, PT, 0x80, 0x8 ;  /* 0x000000000008181c */ /* 0x000fe4000078f070 */
[----:B------:R-:W-:Y:S02]  /*1480*/  PLOP3.LUT P6, PT, PT, PT, PT, 0x8, 0x80 ;  /* 0x000000000080781c */ /* 0x000fe40003fce170 */
[----:B------:R-:W-:Y:S02]  /*1490*/  PLOP3.LUT P5, PT, PT, PT, PT, 0x8, 0x80 ;  /* 0x000000000080781c */ /* 0x000fe40003fae170 */
[----:B------:R-:W-:-:S02]  /*14a0*/  @P1 PLOP3.LUT P6, PT, P0, PT, PT, 0x80, 0x8 ;  /* 0x000000000008181c */ /* 0x000fc400007cf070 */
[----:B------:R-:W-:Y:S02]  /*14b0*/  @P1 PLOP3.LUT P5, PT, P0, PT, PT, 0x80, 0x8 ;  /* 0x000000000008181c */ /* 0x000fe400007af070 */
[----:B------:R-:W-:-:S05]  /*14c0*/  @P3 IADD3 R65, PT, PT, R69, 0xc0, RZ ;  /* 0x000000c045413810 */ /* 0x000fca0007ffe0ff */
[----:B0-----:R-:W-:-:S04]  /*14d0*/  @P3 IMAD.WIDE.U32 R64, R65, 0x10, R34 ;  /* 0x0000001041403825 */ /* 0x001fc800078e0022 */
[CC--:B--2---:R-:W-:Y:S01]  /*14e0*/  @!P1 FMUL.FTZ R36, R4.reuse, R81.reuse ;  /* 0x0000005104249220 */ /* 0x0c4fe20000410000 */
[-C--:B------:R-:W-:Y:S01]  /*14f0*/  @!P1 FMUL.FTZ R37, R5, R81.reuse ;  /* 0x0000005105259220 */ /* 0x080fe20000410000 */
[-C--:B------:R-:W-:Y:S01]  /*1500*/  @!P1 FMUL.FTZ R38, R7, R81.reuse ;  /* 0x0000005107269220 */ /* 0x080fe20000410000 */
[-C--:B---3--:R-:W-:Y:S02]  /*1510*/  @P2 FFMA.FTZ R28, R4, R81.reuse, R28 ;  /* 0x00000051041c2223 */ /* 0x088fe4000001001c */
[----:B------:R-:W-:Y:S01]  /*1520*/  @!P1 FSEL R28, R36, RZ, P0 ;  /* 0x000000ff241c9208 */ /* 0x000fe20000000000 */
[CC--:B------:R-:W-:Y:S01]  /*1530*/  @!P1 FMUL.FTZ R36, R6.reuse, R81.reuse ;  /* 0x0000005106249220 */ /* 0x0c0fe20000410000 */
[-C--:B------:R-:W-:Y:S01]  /*1540*/  @P4 FFMA.FTZ R29, R5, R81.reuse, R29 ;  /* 0x00000051051d4223 */ /* 0x080fe2000001001d */
[-C--:B------:R-:W-:Y:S01]  /*1550*/  @P6 FFMA.FTZ R31, R7, R81.reuse, R31 ;  /* 0x00000051071f6223 */ /* 0x080fe2000001001f */
[----:B------:R-:W-:Y:S01]  /*1560*/  @!P1 FSEL R29, R37, RZ, P0 ;  /* 0x000000ff251d9208 */ /* 0x000fe20000000000 */
[----:B------:R-:W-:Y:S01]  /*1570*/  @P5 FFMA.FTZ R30, R6, R81, R30 ;  /* 0x00000051061e5223 */ /* 0x000fe2000001001e */
[----:B------:R-:W-:-:S02]  /*1580*/  IADD3 R37, PT, PT, R68, 0xc0, RZ ;  /* 0x000000c044257810 */ /* 0x000fc40007ffe0ff */
[----:B------:R-:W-:Y:S01]  /*1590*/  @!P1 FSEL R31, R38, RZ, P0 ;  /* 0x000000ff261f9208 */ /* 0x000fe20000000000 */
[----:B------:R-:W-:Y:S01]  /*15a0*/  IMAD.WIDE.U32 R38, R39, 0x10, R106 ;  /* 0x0000001027267825 */ /* 0x000fe200078e006a */
[----:B------:R-:W-:-:S03]  /*15b0*/  @!P1 FSEL R30, R36, RZ, P0 ;  /* 0x000000ff241e9208 */ /* 0x000fc60000000000 */
[----:B-1----:R-:W-:Y:S02]  /*15c0*/  @P1 IMAD.WIDE.U32 R32, R37, 0x10, R32 ;  /* 0x0000001025201825 */ /* 0x002fe400078e0020 */
[----:B------:R0:W-:Y:S01]  /*15d0*/  STG.E.128 desc[UR6][R38.64], R28 ;  /* 0x0000001c26007986 */ /* 0x0001e2000c101d06 */
[----:B------:R-:W-:Y:S01]  /*15e0*/  PLOP3.LUT P2, PT, PT, PT, PT, 0x8, 0x80 ;  /* 0x000000000080781c */ /* 0x000fe20003f4e170 */
[----:B------:R-:W1:Y:S02]  /*15f0*/  @P1 LDC.64 R36, c[0x0][0x3a0] ;  /* 0x0000e800ff241b82 */ /* 0x000e640000000a00 */
[----:B------:R2:W0:Y:S04]  /*1600*/  @P3 LDG.E.128 R4, desc[UR6][R64.64] ;  /* 0x0000000640043981 */ /* 0x000428000c1e1d00 */
[----:B------:R-:W3:Y:S01]  /*1610*/  @P1 LDG.E.128 R32, desc[UR6][R32.64] ;  /* 0x0000000620201981 */ /* 0x000ee2000c1e1d00 */
[----:B------:R-:W-:-:S02]  /*1620*/  PLOP3.LUT P4, PT, PT, PT, PT, 0x8, 0x80 ;  /* 0x000000000080781c */ /* 0x000fc40003f8e170 */
[----:B------:R-:W-:Y:S02]  /*1630*/  @P1 PLOP3.LUT P2, PT, P0, PT, PT, 0x80, 0x8 ;  /* 0x000000000008181c */ /* 0x000fe4000074f070 */
[----:B------:R-:W-:Y:S02]  /*1640*/  @P1 PLOP3.LUT P4, PT, P0, PT, PT, 0x80, 0x8 ;  /* 0x000000000008181c */ /* 0x000fe4000078f070 */
[----:B------:R-:W-:Y:S02]  /*1650*/  PLOP3.LUT P5, PT, PT, PT, PT, 0x8, 0x80 ;  /* 0x000000000080781c */ /* 0x000fe40003fae170 */
[----:B------:R-:W-:Y:S02]  /*1660*/  PLOP3.LUT P6, PT, PT, PT, PT, 0x8, 0x80 ;  /* 0x000000000080781c */ /* 0x000fe40003fce170 */
[----:B------:R-:W-:Y:S02]  /*1670*/  @P1 PLOP3.LUT P5, PT, P0, PT, PT, 0x80, 0x8 ;  /* 0x000000000008181c */ /* 0x000fe400007af070 */
[----:B------:R-:W-:-:S02]  /*1680*/  @P1 PLOP3.LUT P6, PT, P0, PT, PT, 0x80, 0x8 ;  /* 0x000000000008181c */ /* 0x000fc400007cf070 */
[----:B------:R-:W-:Y:S02]  /*1690*/  @P3 IADD3 R71, PT, PT, R69, 0xe0, RZ ;  /* 0x000000e045473810 */ /* 0x000fe40007ffe0ff */
[----:B--2---:R-:W-:-:S03]  /*16a0*/  IADD3 R65, PT, PT, R68, 0xe0, RZ ;  /* 0x000000e044417810 */ /* 0x004fc60007ffe0ff */
[----:B------:R-:W-:-:S04]  /*16b0*/  @P3 IMAD.WIDE.U32 R66, R71, 0x10, R66 ;  /* 0x0000001047423825 */ /* 0x000fc800078e0042 */
[----:B-1----:R-:W-:-:S04]  /*16c0*/  @P1 IMAD.WIDE.U32 R36, R65, 0x10, R36 ;  /* 0x0000001041241825 */ /* 0x002fc800078e0024 */
[CC--:B0-----:R-:W-:Y:S01]  /*16d0*/  @!P1 FMUL.FTZ R38, R4.reuse, R81.reuse ;  /* 0x0000005104269220 */ /* 0x0c1fe20000410000 */
[-C--:B------:R-:W-:Y:S01]  /*16e0*/  @!P1 FMUL.FTZ R39, R5, R81.reuse ;  /* 0x0000005105279220 */ /* 0x080fe20000410000 */
[-C--:B------:R-:W-:Y:S01]  /*16f0*/  @!P1 FMUL.FTZ R64, R7, R81.reuse ;  /* 0x0000005107409220 */ /* 0x080fe20000410000 */
[-C--:B---3--:R-:W-:Y:S01]  /*1700*/  @P2 FFMA.FTZ R32, R4, R81.reuse, R32 ;  /* 0x0000005104202223 */ /* 0x088fe20000010020 */
[-C--:B------:R-:W-:Y:S01]  /*1710*/  @P4 FFMA.FTZ R33, R5, R81.reuse, R33 ;  /* 0x0000005105214223 */ /* 0x080fe20000010021 */
[----:B------:R-:W-:Y:S01]  /*1720*/  @!P1 FSEL R32, R38, RZ, P0 ;  /* 0x000000ff26209208 */ /* 0x000fe20000000000 */
[-C--:B------:R-:W-:Y:S01]  /*1730*/  @!P1 FMUL.FTZ R38, R6, R81.reuse ;  /* 0x0000005106269220 */ /* 0x080fe20000410000 */
[----:B------:R-:W-:Y:S02]  /*1740*/  @!P1 FSEL R33, R39, RZ, P0 ;  /* 0x000000ff27219208 */ /* 0x000fe40000000000 */
[----:B------:R-:W-:Y:S01]  /*1750*/  IADD3 R39, PT, PT, R68, 0xc0, RZ ;  /* 0x000000c044277810 */ /* 0x000fe20007ffe0ff */
[-C--:B------:R-:W-:Y:S01]  /*1760*/  @P5 FFMA.FTZ R34, R6, R81.reuse, R34 ;  /* 0x0000005106225223 */ /* 0x080fe20000010022 */
[----:B------:R-:W-:Y:S01]  /*1770*/  @P6 FFMA.FTZ R35, R7, R81, R35 ;  /* 0x0000005107236223 */ /* 0x000fe20000010023 */
[----:B------:R-:W-:-:S02]  /*1780*/  @!P1 FSEL R34, R38, RZ, P0 ;  /* 0x000000ff26229208 */ /* 0x000fc40000000000 */
[----:B------:R-:W-:Y:S01]  /*1790*/  @!P1 FSEL R35, R64, RZ, P0 ;  /* 0x000000ff40239208 */ /* 0x000fe20000000000 */
[----:B------:R-:W-:-:S05]  /*17a0*/  IMAD.WIDE.U32 R104, R39, 0x10, R106 ;  /* 0x0000001027687825 */ /* 0x000fca00078e006a */
[----:B------:R0:W-:Y:S04]  /*17b0*/  STG.E.128 desc[UR6][R104.64], R32 ;  /* 0x0000002068007986 */ /* 0x0001e8000c101d06 */
[----:B------:R1:W2:Y:S04]  /*17c0*/  @P3 LDG.E.128 R4, desc[UR6][R66.64] ;  /* 0x0000000642043981 */ /* 0x0002a8000c1e1d00 */
[----:B------:R-:W3:Y:S01]  /*17d0*/  @P1 LDG.E.128 R36, desc[UR6][R36.64] ;  /* 0x0000000624241981 */ /* 0x000ee2000c1e1d00 */
[----:B------:R-:W-:Y:S02]  /*17e0*/  PLOP3.LUT P2, PT, PT, PT, PT, 0x8, 0x80 ;  /* 0x000000000080781c */ /* 0x000fe40003f4e170 */
[----:B------:R-:W-:-:S02]  /*17f0*/  PLOP3.LUT P4, PT, PT, PT, PT, 0x8, 0x80 ;  /* 0x000000000080781c */ /* 0x000fc40003f8e170 */
[----:B------:R-:W-:Y:S02]  /*1800*/  @P1 PLOP3.LUT P2, PT, P0, PT, PT, 0x80, 0x8 ;  /* 0x000000000008181c */ /* 0x000fe4000074f070 */
[----:B------:R-:W-:Y:S01]  /*1810*/  @P1 PLOP3.LUT P4, PT, P0, PT, PT, 0x80, 0x8 ;  /* 0x000000000008181c */ /* 0x000fe2000078f070 */
[----:B0-----:R-:W0:Y:S01]  /*1820*/  @P1 LDC.64 R104, c[0x0][0x3a0] ;  /* 0x0000e800ff681b82 */ /* 0x001e220000000a00 */
[----:B------:R-:W-:Y:S02]  /*1830*/  PLOP3.LUT P5, PT, PT, PT, PT, 0x8, 0x80 ;  /* 0x000000000080781c */ /* 0x000fe40003fae170 */
[----:B------:R-:W-:Y:S02]  /*1840*/  PLOP3.LUT P6, PT, PT, PT, PT, 0x8, 0x80 ;  /* 0x000000000080781c */ /* 0x000fe40003fce170 */
[----:B------:R-:W-:Y:S02]  /*1850*/  @P1 PLOP3.LUT P5, PT, P0, PT, PT, 0x80, 0x8 ;  /* 0x000000000008181c */ /* 0x000fe400007af070 */
[----:B------:R-:W-:-:S02]  /*1860*/  @P1 PLOP3.LUT P6, PT, P0, PT, PT, 0x80, 0x8 ;  /* 0x000000000008181c */ /* 0x000fc400007cf070 */
[----:B-1----:R-:W-:Y:S01]  /*1870*/  @P3 IADD3 R67, PT, PT, R69, 0x100, RZ ;  /* 0x0000010045433810 */ /* 0x002fe20007ffe0ff */
[----:B------:R-:W-:Y:S01]  /*1880*/  IMAD.WIDE.U32 R110, R65, 0x10, R106 ;  /* 0x00000010416e7825 */ /* 0x000fe200078e006a */
[----:B------:R-:W-:-:S03]  /*1890*/  IADD3 R70, PT, PT, R68, 0x100, RZ ;  /* 0x0000010044467810 */ /* 0x000fc60007ffe0ff */
[----:B------:R-:W-:Y:S02]  /*18a0*/  @P3 IMAD.WIDE.U32 R112, R67, 0x10, R108 ;  /* 0x0000001043703825 */ /* 0x000fe400078e006c */
[----:B------:R-:W1:Y:S02]  /*18b0*/  @P3 LDC.64 R108, c[0x0][0x390] ;  /* 0x0000e400ff6c3b82 */ /* 0x000e640000000a00 */
        /* <DEDUP_REMOVED lines=12> */
[----:B0-----:R-:W-:Y:S01]  /*1980*/  @P1 IMAD.WIDE.U32 R64, R70, 0x10, R104 ;  /* 0x0000001046401825 */ /* 0x001fe200078e0068 */
[----:B------:R-:W-:Y:S01]  /*1990*/  PLOP3.LUT P2, PT, PT, PT, PT, 0x8, 0x80 ;  /* 0x000000000080781c */ /* 0x000fe20003f4e170 */
[----:B------:R-:W0:Y:S02]  /*19a0*/  @P1 LDC.64 R104, c[0x0][0x3a0] ;  /* 0x0000e800ff681b82 */ /* 0x000e240000000a00 */
[----:B------:R2:W-:Y:S04]  /*19b0*/  STG.E.128 desc[UR6][R110.64], R36 ;  /* 0x000000246e007986 */ /* 0x0005e8000c101d06 */
[----:B------:R-:W3:Y:S04]  /*19c0*/  @P3 LDG.E.128 R4, desc[UR6][R112.64] ;  /* 0x0000000670043981 */ /* 0x000ee8000c1e1d00 */
[----:B------:R-:W4:Y:S01]  /*19d0*/  @P1 LDG.E.128 R64, desc[UR6][R64.64] ;  /* 0x0000000640401981 */ /* 0x000f22000c1e1d00 */
[----:B------:R-:W-:-:S02]  /*19e0*/  PLOP3.LUT P4, PT, PT, PT, PT, 0x8, 0x80 ;  /* 0x000000000080781c */ /* 0x000fc40003f8e170 */
[----:B------:R-:W-:Y:S02]  /*19f0*/  @P1 PLOP3.LUT P2, PT, P0, PT, PT, 0x80, 0x8 ;  /* 0x000000000008181c */ /* 0x000fe4000074f070 */
[----:B------:R-:W-:Y:S02]  /*1a00*/  @P1 PLOP3.LUT P4, PT, P0, PT, PT, 0x80, 0x8 ;  /* 0x000000000008181c */ /* 0x000fe4000078f070 */
[----:B------:R-:W-:Y:S02]  /*1a10*/  PLOP3.LUT P5, PT, PT, PT, PT, 0x8, 0x80 ;  /* 0x000000000080781c */ /* 0x000fe40003fae170 */
[----:B------:R-:W-:Y:S02]  /*1a20*/  PLOP3.LUT P6, PT, PT, PT, PT, 0x8, 0x80 ;  /* 0x000000000080781c */ /* 0x000fe40003fce170 */
[----:B------:R-:W-:Y:S02]  /*1a30*/  @P1 PLOP3.LUT P5, PT, P0, PT, PT, 0x80, 0x8 ;  /* 0x000000000008181c */ /* 0x000fe400007af070 */
[----:B------:R-:W-:-:S02]  /*1a40*/  @P1 PLOP3.LUT P6, PT, P0, PT, PT, 0x80, 0x8 ;  /* 0x000000000008181c */ /* 0x000fc400007cf070 */
[----:B------:R-:W-:Y:S01]  /*1a50*/  @P3 IADD3 R69, PT, PT, R69, 0x120, RZ ;  /* 0x0000012045453810 */ /* 0x000fe20007ffe0ff */
[----:B--2---:R-:W-:Y:S01]  /*1a60*/  IMAD.WIDE.U32 R110, R70, 0x10, R106 ;  /* 0x00000010466e7825 */ /* 0x004fe200078e006a */
[----:B------:R-:W-:-:S03]  /*1a70*/  IADD3 R102, PT, PT, R68, 0x120, RZ ;  /* 0x0000012044667810 */ /* 0x000fc60007ffe0ff */
[----:B-1----:R-:W-:-:S04]  /*1a80*/  @P3 IMAD.WIDE.U32 R108, R69, 0x10, R108 ;  /* 0x00000010456c3825 */ /* 0x002fc800078e006c */
[----:B0-----:R-:W-:-:S04]  /*1a90*/  @P1 IMAD.WIDE.U32 R104, R102, 0x10, R104 ;  /* 0x0000001066681825 */ /* 0x001fc800078e0068 */
[----:B------:R-:W-:Y:S01]  /*1aa0*/  FADD.FTZ R100, RZ, R8 ;  /* 0x00000008ff647221 */ /* 0x000fe20000010000 */
[CC--:B---3--:R-:W-:Y:S01]  /*1ab0*/  @!P1 FMUL.FTZ R71, R4.reuse, R81.reuse ;  /* 0x0000005104479220 */ /* 0x0c8fe20000410000 */
[CC--:B------:R-:W-:Y:S01]  /*1ac0*/  @!P1 FMUL.FTZ R97, R5.reuse, R81.reuse ;  /* 0x0000005105619220 */ /* 0x0c0fe20000410000 */
[-C--:B----4-:R-:W-:Y:S01]  /*1ad0*/  @P2 FFMA.FTZ R64, R4, R81.reuse, R64 ;  /* 0x0000005104402223 */ /* 0x090fe20000010040 */
[-C--:B------:R-:W-:Y:S02]  /*1ae0*/  @P4 FFMA.FTZ R65, R5, R81.reuse, R65 ;  /* 0x0000005105414223 */ /* 0x080fe40000010041 */
[----:B------:R-:W-:Y:S01]  /*1af0*/  @!P1 FSEL R64, R71, RZ, P0 ;  /* 0x000000ff47409208 */ /* 0x000fe20000000000 */
[-C--:B------:R-:W-:Y:S01]  /*1b00*/  @!P1 FMUL.FTZ R71, R7, R81.reuse ;  /* 0x0000005107479220 */ /* 0x080fe20000410000 */
[----:B------:R-:W-:Y:S01]  /*1b10*/  @!P1 FSEL R65, R97, RZ, P0 ;  /* 0x000000ff61419208 */ /* 0x000fe20000000000 */
[CC--:B------:R-:W-:Y:S01]  /*1b20*/  @!P1 FMUL.FTZ R97, R6.reuse, R81.reuse ;  /* 0x0000005106619220 */ /* 0x0c0fe20000410000 */
[-C--:B------:R-:W-:Y:S01]  /*1b30*/  @P5 FFMA.FTZ R66, R6, R81.reuse, R66 ;  /* 0x0000005106425223 */ /* 0x080fe20000010042 */
[----:B------:R-:W-:Y:S01]  /*1b40*/  @P6 FFMA.FTZ R67, R7, R81, R67 ;  /* 0x0000005107436223 */ /* 0x000fe20000010043 */
[----:B------:R-:W-:-:S02]  /*1b50*/  @!P1 FSEL R67, R71, RZ, P0 ;  /* 0x000000ff47439208 */ /* 0x000fc40000000000 */
[----:B------:R-:W-:-:S05]  /*1b60*/  @!P1 FSEL R66, R97, RZ, P0 ;  /* 0x000000ff61429208 */ /* 0x000fca0000000000 */
[----:B------:R0:W-:Y:S04]  /*1b70*/  STG.E.128 desc[UR6][R110.64], R64 ;  /* 0x000000406e007986 */ /* 0x0001e8000c101d06 */
[----:B------:R-:W2:Y:S04]  /*1b80*/  @P3 LDG.E.128 R4, desc[UR6][R108.64] ;  /* 0x000000066c043981 */ /* 0x000ea8000c1e1d00 */
[----:B------:R1:W3:Y:S01]  /*1b90*/  @P1 LDG.E.128 R68, desc[UR6][R104.64] ;  /* 0x0000000668441981 */ /* 0x0002e2000c1e1d00 */
        /* <DEDUP_REMOVED lines=26> */
[----:B------:R-:W-:-:S03]  /*1d40*/  PLOP3.LUT P5, PT, PT, PT, PT, 0x8, 0x80 ;  /* 0x000000000080781c */ /* 0x000fc60003fae170 */
[----:B------:R-:W-:Y:S01]  /*1d50*/  FADD.FTZ R97, R100, R35 ;  /* 0x0000002364617221 */ /* 0x000fe20000010000 */
[----:B------:R-:W-:Y:S02]  /*1d60*/  @P1 PLOP3.LUT P5, PT, P0, PT, PT, 0x80, 0x8 ;  /* 0x000000000008181c */ /* 0x000fe400007af070 */
[----:B------:R-:W-:Y:S01]  /*1d70*/  PLOP3.LUT P2, PT, PT, PT, PT, 0x8, 0x80 ;  /* 0x000000000080781c */ /* 0x000fe20003f4e170 */
[----:B------:R-:W-:Y:S01]  /*1d80*/  FADD.FTZ R100, R97, R36 ;  /* 0x0000002461647221 */ /* 0x000fe20000010000 */
[----:B------:R-:W-:Y:S02]  /*1d90*/  PLOP3.LUT P3, PT, PT, PT, PT, 0x8, 0x80 ;  /* 0x000000000080781c */ /* 0x000fe40003f6e170 */
[----:B------:R-:W-:Y:S02]  /*1da0*/  PLOP3.LUT P4, PT, PT, PT, PT, 0x8, 0x80 ;  /* 0x000000000080781c */ /* 0x000fe40003f8e170 */
[----:B------:R-:W-:Y:S02]  /*1db0*/  @P1 PLOP3.LUT P2, PT, P0, PT, PT, 0x80, 0x8 ;  /* 0x000000000008181c */ /* 0x000fe4000074f070 */
[----:B------:R-:W-:-:S02]  /*1dc0*/  @P1 PLOP3.LUT P3, PT, P0, PT, PT, 0x80, 0x8 ;  /* 0x000000000008181c */ /* 0x000fc4000076f070 */
[----:B------:R-:W-:Y:S01]  /*1dd0*/  @P1 PLOP3.LUT P4, PT, P0, PT, PT, 0x80, 0x8 ;  /* 0x000000000008181c */ /* 0x000fe2000078f070 */
[----:B------:R-:W-:-:S04]  /*1de0*/  FADD.FTZ R97, R100, R37 ;  /* 0x0000002564617221 */ /* 0x000fc80000010000 */
[----:B-1----:R-:W-:Y:S01]  /*1df0*/  FADD.FTZ R104, R97, R38 ;  /* 0x0000002661687221 */ /* 0x002fe20000010000 */
[----:B------:R-:W-:Y:S01]  /*1e00*/  IMAD.WIDE.U32 R106, R102, 0x10, R106 ;  /* 0x00000010666a7825 */ /* 0x000fe200078e006a */
[----:B------:R-:W1:Y:S03]  /*1e10*/  S2R R97, SR_TID.X ;  /* 0x0000000000617919 */ /* 0x000e660000002100 */
[----:B------:R-:W-:-:S04]  /*1e20*/  FADD.FTZ R105, R104, R39 ;  /* 0x0000002768697221 */ /* 0x000fc80000010000 */
[----:B------:R-:W-:-:S04]  /*1e30*/  FADD.FTZ R104, R105, R64 ;  /* 0x0000004069687221 */ /* 0x000fc80000010000 */
[----:B------:R-:W-:Y:S01]  /*1e40*/  FADD.FTZ R105, R104, R65 ;  /* 0x0000004168697221 */ /* 0x000fe20000010000 */
[----:B------:R-:W-:Y:S01]  /*1e50*/  UMOV UR10, 0xffffffff ;  /* 0xffffffff000a7882 */ /* 0x000fe20000000000 */
[CC--:B--2---:R-:W-:Y:S01]  /*1e60*/  @!P1 FMUL.FTZ R100, R7.reuse, R81.reuse ;  /* 0x0000005107649220 */ /* 0x0c4fe20000410000 */
[-C--:B------:R-:W-:Y:S01]  /*1e70*/  @!P1 FMUL.FTZ R102, R4, R81.reuse ;  /* 0x0000005104669220 */ /* 0x080fe20000410000 */
[----:B---3--:R-:W-:-:S03]  /*1e80*/  @P5 FFMA.FTZ R71, R7, R81, R71 ;  /* 0x0000005107475223 */ /* 0x008fc60000010047 */
[----:B------:R-:W-:Y:S01]  /*1e90*/  @!P1 FSEL R71, R100, RZ, P0 ;  /* 0x000000ff64479208 */ /* 0x000fe20000000000 */
[-C--:B------:R-:W-:Y:S01]  /*1ea0*/  @P2 FFMA.FTZ R68, R4, R81.reuse, R68 ;  /* 0x0000005104442223 */ /* 0x080fe20000010044 */
[CC--:B------:R-:W-:Y:S01]  /*1eb0*/  @P3 FFMA.FTZ R69, R5.reuse, R81.reuse, R69 ;  /* 0x0000005105453223 */ /* 0x0c0fe20000010045 */
[CC--:B------:R-:W-:Y:S01]  /*1ec0*/  @P4 FFMA.FTZ R70, R6.reuse, R81.reuse, R70 ;  /* 0x0000005106464223 */ /* 0x0c0fe20000010046 */
[-C--:B------:R-:W-:Y:S01]  /*1ed0*/  @!P1 FMUL.FTZ R100, R5, R81.reuse ;  /* 0x0000005105649220 */ /* 0x080fe20000410000 */
[----:B------:R-:W-:Y:S01]  /*1ee0*/  @!P1 FMUL.FTZ R81, R6, R81 ;  /* 0x0000005106519220 */ /* 0x000fe20000410000 */
[----:B------:R-:W-:-:S03]  /*1ef0*/  @!P1 FSEL R68, R102, RZ, P0 ;  /* 0x000000ff66449208 */ /* 0x000fc60000000000 */
[----:B------:R-:W-:Y:S02]  /*1f00*/  @!P1 FSEL R69, R100, RZ, P0 ;  /* 0x000000ff64459208 */ /* 0x000fe40000000000 */
[----:B------:R-:W-:Y:S01]  /*1f10*/  @!P1 FSEL R70, R81, RZ, P0 ;  /* 0x000000ff51469208 */ /* 0x000fe20000000000 */
[----:B------:R-:W-:-:S04]  /*1f20*/  FADD.FTZ R100, R105, R66 ;  /* 0x0000004269647221 */ /* 0x000fc80000010000 */
[----:B------:R2:W-:Y:S01]  /*1f30*/  STG.E.128 desc[UR6][R106.64], R68 ;  /* 0x000000446a007986 */ /* 0x0005e2000c101d06 */
[----:B------:R-:W-:-:S04]  /*1f40*/  FADD.FTZ R81, R100, R67 ;  /* 0x0000004364517221 */ /* 0x000fc80000010000 */
[----:B------:R-:W-:-:S04]  /*1f50*/  FADD.FTZ R100, R81, R68 ;  /* 0x0000004451647221 */ /* 0x000fc80000010000 */
[----:B------:R-:W-:-:S04]  /*1f60*/  FADD.FTZ R81, R100, R69 ;  /* 0x0000004564517221 */ /* 0x000fc80000010000 */
[----:B------:R-:W-:Y:S01]  /*1f70*/  FADD.FTZ R100, R81, R70 ;  /* 0x0000004651647221 */ /* 0x000fe20000010000 */
[----:B-1----:R-:W-:-:S03]  /*1f80*/  LOP3.LUT P0, RZ, R97, 0x1f, RZ, 0xc0, !PT ;  /* 0x0000001f61ff7812 */ /* 0x002fc6000780c0ff */
[----:B0-----:R-:W-:Y:S01]  /*1f90*/  FADD.FTZ R111, R100, R71 ;  /* 0x00000047646f7221 */ /* 0x001fe20000010000 */
[----:B--2---:R-:W-:Y:S09]  /*1fa0*/  BRA.DIV UR10, `(.L_x_36319) ;  /* 0x000000160acc7947 */ /* 0x004ff2000b800000 */
        /* <DEDUP_REMOVED lines=101> */
.L_x_36334:
        /* <DEDUP_REMOVED lines=8> */
[----:B------:R-:W1:Y:S05]  /*2680*/  @!P0 LDC.64 R108, c[0x0][0x3c8] ;  /* 0x0000f200ff6c8b82 */ /* 0x000e6a0000000a00 */
        /* <DEDUP_REMOVED lines=8> */
[----:B------:R-:W-:Y:S01]  /*2710*/  HADD2.F32 R121, -RZ, R78.H1_H1 ;  /* 0x3000004eff797230 */ /* 0x000fe20000004100 */
[----:B------:R-:W-:-:S03]  /*2720*/  IADD3 R82, PT, PT, R82, -0x1, RZ ;  /* 0xffffffff52527810 */ /* 0x000fc60007ffe0ff */
[C---:B------:R-:W-:Y:S01]  /*2730*/  FADD.FTZ R106, -R72.reuse, R10 ;  /* 0x0000000a486a7221 */ /* 0x040fe20000010100 */
[----:B------:R-:W-:Y:S01]  /*2740*/  FADD.FTZ R112, -R72, R19 ;  /* 0x0000001348707221 */ /* 0x000fe20000010100 */
[----:B------:R-:W-:Y:S02]  /*2750*/  IMAD R79, R82, R79, RZ ;  /* 0x0000004f524f7224 */ /* 0x000fe400078e02ff */
[C---:B------:R-:W-:Y:S01]  /*2760*/  FADD.FTZ R108, -R72.reuse, R11 ;  /* 0x0000000b486c7221 */ /* 0x040fe20000010100 */
[----:B------:R-:W-:Y:S01]  /*2770*/  FMUL.FTZ R19, R81, R106 ;  /* 0x0000006a51137220 */ /* 0x000fe20000410000 */
        /* <DEDUP_REMOVED lines=40> */
[--C-:B------:R-:W-:Y:S01]  /*2a00*/  HADD2.F32 R15, -RZ, R93.reuse.H1_H1 ;  /* 0x3000005dff0f7230 */ /* 0x100fe20000004100 */
[----:B------:R-:W-:Y:S01]  /*2a10*/  SHF.R.S32.HI R12, RZ, 0x1f, R79 ;  /* 0x0000001fff0c7819 */ /* 0x000fe2000001144f */
[----:B------:R-:W-:Y:S02]  /*2a20*/  HADD2.F32 R11, -RZ, R74.H0_H0 ;  /* 0x2000004aff0b7230 */ /* 0x000fe40000004100 */
[----:B------:R-:W-:Y:S01]  /*2a30*/  FMUL.FTZ R100, R81, R100 ;  /* 0x0000006451647220 */ /* 0x000fe20000410000 */
[----:B------:R-:W-:Y:S02]  /*2a40*/  HADD2.F32 R13, -RZ, R93.H0_H0 ;  /* 0x2000005dff0d7230 */ /* 0x000fe40000004100 */
[----:B------:R-:W-:Y:S01]  /*2a50*/  FFMA.FTZ R15, R108, R72, R15 ;  /* 0x000000486c0f7223 */ /* 0x000fe2000001000f */
[----:B------:R-:W-:Y:S01]  /*2a60*/  LEA.HI R25, R12, R79, RZ, 0x2 ;  /* 0x0000004f0c197211 */ /* 0x000fe200078f10ff */
[----:B------:R-:W-:Y:S01]  /*2a70*/  HADD2.F32 R9, -RZ, R73.H1_H1 ;  /* 0x30000049ff097230 */ /* 0x000fe20000004100 */
[----:B------:R-:W-:Y:S01]  /*2a80*/  LOP3.LUT R72, R97, 0x1f, RZ, 0xc0, !PT ;  /* 0x0000001f61487812 */ /* 0x000fe200078ec0ff */
[----:B------:R-:W-:-:S02]  /*2a90*/  HADD2.F32 R14, -RZ, R57.H0_H0 ;  /* 0x20000039ff0e7230 */ /* 0x000fc40000004100 */
[----:B------:R-:W-:Y:S01]  /*2aa0*/  FMUL.FTZ R21, R81, R82 ;  /* 0x0000005251157220 */ /* 0x000fe20000410000 */
[----:B------:R-:W-:Y:S01]  /*2ab0*/  HADD2.F32 R17, -RZ, R73.H0_H0 ;  /* 0x20000049ff117230 */ /* 0x000fe20000004100 */
[----:B------:R-:W-:Y:S01]  /*2ac0*/  LEA.HI.SX32 R97, R25, R72, 0x1e ;  /* 0x0000004819617211 */ /* 0x000fe200078ff2ff */
[----:B------:R-:W-:Y:S02]  /*2ad0*/  HADD2.F32 R12, -RZ, R56.H0_H0 ;  /* 0x20000038ff0c7230 */ /* 0x000fe40000004100 */
[----:B------:R-:W-:Y:S01]  /*2ae0*/  FFMA.FTZ R13, R100, R11, R13 ;  /* 0x0000000b640d7223 */ /* 0x000fe2000001000d */
[----:B------:R-:W-:Y:S01]  /*2af0*/  FFMA.FTZ R14, R19, R9, R14 ;  /* 0x00000009130e7223 */ /* 0x000fe2000001000e */
[----:B------:R-:W-:Y:S02]  /*2b00*/  HADD2.F32 R9, -RZ, R75.H0_H0 ;  /* 0x2000004bff097230 */ /* 0x000fe40000004100 */
[----:B------:R-:W-:Y:S01]  /*2b10*/  FMUL.FTZ R31, R81, R10 ;  /* 0x0000000a511f7220 */ /* 0x000fe20000410000 */
[----:B------:R-:W-:-:S02]  /*2b20*/  HADD2.F32 R82, -RZ, R54.H0_H0 ;  /* 0x20000036ff527230 */ /* 0x000fc40000004100 */
[----:B------:R-:W-:Y:S01]  /*2b30*/  FMUL.FTZ R11, R81, R104 ;  /* 0x00000068510b7220 */ /* 0x000fe20000410000 */
[----:B------:R-:W-:Y:S01]  /*2b40*/  FFMA.FTZ R12, R21, R17, R12 ;  /* 0x00000011150c7223 */ /* 0x000fe2000001000c */
[C---:B------:R-:W-:Y:S01]  /*2b50*/  FMUL.FTZ R79, R81.reuse, R8 ;  /* 0x00000008514f7220 */ /* 0x040fe20000410000 */
[----:B------:R-:W-:Y:S01]  /*2b60*/  FMUL.FTZ R10, R81, R102 ;  /* 0x00000066510a7220 */ /* 0x000fe20000410000 */
[----:B0-----:R-:W-:-:S04]  /*2b70*/  IMAD.WIDE.U32 R104, R97, 0x10, R106 ;  /* 0x0000001061687825 */ /* 0x001fc800078e006a */
[C---:B------:R-:W-:Y:S01]  /*2b80*/  FMUL.FTZ R29, R81.reuse, R16 ;  /* 0x00000010511d7220 */ /* 0x040fe20000410000 */
[C---:B------:R-:W-:Y:S01]  /*2b90*/  FMUL.FTZ R27, R81.reuse, R18 ;  /* 0x00000012511b7220 */ /* 0x040fe20000410000 */
[----:B------:R-:W-:Y:S01]  /*2ba0*/  SHF.R.U64 R102, R62, 0x10, R63 ;  /* 0x000000103e667819 */ /* 0x000fe2000000123f */
[C---:B------:R-:W-:Y:S01]  /*2bb0*/  FMUL.FTZ R16, R81.reuse, R20 ;  /* 0x0000001451107220 */ /* 0x040fe20000410000 */
[----:B------:R-:W-:Y:S01]  /*2bc0*/  SHF.R.U64 R100, R52, 0x10, R53 ;  /* 0x0000001034647819 */ /* 0x000fe20000001235 */
        /* <DEDUP_REMOVED lines=30> */
[----:B------:R0:W-:Y:S01]  /*2db0*/  STG.E.128 desc[UR6][R104.64], R12 ;  /* 0x0000000c68007986 */ /* 0x0001e2000c101d06 */
[----:B------:R-:W-:Y:S01]  /*2dc0*/  HADD2.F32 R81, -RZ, R75.H1_H1 ;  /* 0x3000004bff517230 */ /* 0x000fe20000004100 */
[----:B------:R-:W-:Y:S01]  /*2dd0*/  IADD3 R109, PT, PT, R97, 0x20, RZ ;  /* 0x00000020616d7810 */ /* 0x000fe20007ffe0ff */
[----:B------:R-:W-:-:S02]  /*2de0*/  HADD2.F32 R79, -RZ, R55.H0_H0 ;  /* 0x20000037ff4f7230 */ /* 0x000fc40000004100 */
[----:B------:R-:W-:Y:S02]  /*2df0*/  HADD2.F32 R9, -RZ, R76.H0_H0 ;  /* 0x2000004cff097230 */ /* 0x000fe40000004100 */
[----:B------:R-:W-:Y:S02]  /*2e00*/  HADD2.F32 R82, -RZ, R94.H0_H0 ;  /* 0x2000005eff527230 */ /* 0x000fe40000004100 */
[----:B------:R-:W-:Y:S01]  /*2e10*/  FFMA.FTZ R10, R10, R81, R79 ;  /* 0x000000510a0a7223 */ /* 0x000fe2000001004f */
[----:B------:R-:W-:Y:S01]  /*2e20*/  HADD2.F32 R69, -RZ, R76.H1_H1 ;  /* 0x3000004cff457230 */ /* 0x000fe20000004100 */
[----:B------:R-:W-:Y:S01]  /*2e30*/  SHF.R.U32.HI R81, RZ, 0x10, R63 ;  /* 0x00000010ff517819 */ /* 0x000fe2000001163f */
[----:B------:R-:W-:Y:S02]  /*2e40*/  HADD2.F32 R70, -RZ, R94.H1_H1 ;  /* 0x3000005eff467230 */ /* 0x000fe40000004100 */
[----:B------:R-:W-:Y:S01]  /*2e50*/  FFMA.FTZ R9, R31, R9, R82 ;  /* 0x000000091f097223 */ /* 0x000fe20000010052 */
[----:B------:R-:W-:-:S02]  /*2e60*/  HADD2.F32 R68, -RZ, R90.H0_H0 ;  /* 0x2000005aff447230 */ /* 0x000fc40000004100 */
[----:B------:R-:W-:Y:S02]  /*2e70*/  HADD2.F32 R82, -RZ, R90.H1_H1 ;  /* 0x3000005aff527230 */ /* 0x000fe40000004100 */
[----:B------:R-:W-:Y:S01]  /*2e80*/  FFMA.FTZ R11, R11, R69, R70 ;  /* 0x000000450b0b7223 */ /* 0x000fe20000010046 */
[----:B------:R-:W-:Y:S01]  /*2e90*/  SHF.R.U64 R69, R60, 0x10, R61 ;  /* 0x000000103c457819 */ /* 0x000fe2000000123d */
[----:B0-----:R-:W-:Y:S01]  /*2ea0*/  HADD2.F32 R12, -RZ, R52.H0_H0 ;  /* 0x20000034ff0c7230 */ /* 0x001fe20000004100 */
[----:B------:R-:W-:Y:S01]  /*2eb0*/  SHF.R.U32.HI R15, RZ, 0x10, R53 ;  /* 0x00000010ff0f7819 */ /* 0x000fe20000011635 */
[----:B------:R-:W-:Y:S01]  /*2ec0*/  HADD2.F32 R14, -RZ, R102.H0_H0 ;  /* 0x20000066ff0e7230 */ /* 0x000fe20000004100 */
[----:B------:R-:W-:Y:S01]  /*2ed0*/  IADD3 R105, PT, PT, R97, 0x40, RZ ;  /* 0x0000004061697810 */ /* 0x000fe20007ffe0ff */
[----:B------:R-:W-:Y:S02]  /*2ee0*/  HADD2.F32 R13, -RZ, R100.H0_H0 ;  /* 0x20000064ff0d7230 */ /* 0x000fe40000004100 */
[----:B------:R-:W-:Y:S01]  /*2ef0*/  FFMA.FTZ R12, R29, R68, R12 ;  /* 0x000000441d0c7223 */ /* 0x000fe2000001000c */
[----:B------:R-:W-:Y:S01]  /*2f00*/  SHF.R.U64 R68, R50, 0x10, R51 ;  /* 0x0000001032447819 */ /* 0x000fe20000001233 */
[----:B------:R-:W-:Y:S01]  /*2f10*/  HADD2.F32 R70, -RZ, R91.H0_H0 ;  /* 0x2000005bff467230 */ /* 0x000fe20000004100 */
[----:B------:R-:W-:Y:S01]  /*2f20*/  SHF.R.U32.HI R100, RZ, 0x10, R61 ;  /* 0x00000010ff647819 */ /* 0x000fe2000001163d */
[----:B------:R-:W-:Y:S01]  /*2f30*/  FFMA.FTZ R13, R110, R14, R13 ;  /* 0x0000000e6e0d7223 */ /* 0x000fe2000001000d */
[----:B------:R-:W-:-:S02]  /*2f40*/  HADD2.F32 R14, -RZ, R53.H0_H0 ;  /* 0x20000035ff0e7230 */ /* 0x000fc40000004100 */
[----:B------:R-:W-:Y:S02]  /*2f50*/  HADD2.F32 R79, -RZ, R50.H0_H0 ;  /* 0x20000032ff4f7230 */ /* 0x000fe40000004100 */
[----:B------:R-:W-:Y:S02]  /*2f60*/  HADD2.F32 R81, -RZ, R81.H0_H0 ;  /* 0x20000051ff517230 */ /* 0x000fe40000004100 */
[----:B------:R-:W-:Y:S01]  /*2f70*/  FFMA.FTZ R14, R27, R82, R14 ;  /* 0x000000521b0e7223 */ /* 0x000fe2000001000e */
[----:B------:R-:W-:Y:S01]  /*2f80*/  HADD2.F32 R15, -RZ, R15.H0_H0 ;  /* 0x2000000fff0f7230 */ /* 0x000fe20000004100 */
[----:B------:R-:W-:Y:S01]  /*2f90*/  SHF.R.U32.HI R27, RZ, 0x10, R59 ;  /* 0x00000010ff1b7819 */ /* 0x000fe2000001163b */
[----:B------:R-:W-:Y:S02]  /*2fa0*/  HADD2.F32 R31, -RZ, R91.H1_H1 ;  /* 0x3000005bff1f7230 */ /* 0x000fe40000004100 */
[----:B------:R-:W-:Y:S01]  /*2fb0*/  FFMA.FTZ R16, R16, R70, R79 ;  /* 0x0000004610107223 */ /* 0x000fe2000001004f */
[----:B------:R-:W-:-:S02]  /*2fc0*/  HADD2.F32 R69, -RZ, R69.H0_H0 ;  /* 0x20000045ff457230 */ /* 0x000fc40000004100 */
[----:B------:R-:W-:Y:S01]  /*2fd0*/  FFMA.FTZ R15, R112, R81, R15 ;  /* 0x00000051700f7223 */ /* 0x000fe2000001000f */
[----:B------:R-:W-:Y:S01]  /*2fe0*/  HADD2.F32 R68, -RZ, R68.H0_H0 ;  /* 0x20000044ff447230 */ /* 0x000fe20000004100 */
[----:B------:R-:W-:Y:S01]  /*2ff0*/  SHF.R.U32.HI R82, RZ, 0x10, R51 ;  /* 0x00000010ff527819 */ /* 0x000fe20000011633 */
[----:B------:R-:W-:Y:S01]  /*3000*/  HADD2.F32 R29, -RZ, R51.H0_H0 ;  /* 0x20000033ff1d7230 */ /* 0x000fe20000004100 */
[----:B------:R-:W-:Y:S01]  /*3010*/  SHF.R.U64 R70, R48, 0x10, R49 ;  /* 0x0000001030467819 */ /* 0x000fe20000001231 */
[----:B------:R-:W-:Y:S02]  /*3020*/  HADD2.F32 R81, -RZ, R92.H0_H0 ;  /* 0x2000005cff517230 */ /* 0x000fe40000004100 */
[----:B------:R-:W-:Y:S01]  /*3030*/  FFMA.FTZ R17, R17, R69, R68 ;  /* 0x0000004511117223 */ /* 0x000fe20000010044 */
[----:B------:R-:W-:Y:S02]  /*3040*/  HADD2.F32 R79, -RZ, R48.H0_H0 ;  /* 0x20000030ff4f7230 */ /* 0x000fe40000004100 */
[----:B------:R-:W-:Y:S01]  /*3050*/  FFMA.FTZ R18, R18, R31, R29 ;  /* 0x0000001f12127223 */ /* 0x000fe2000001001d */
[----:B------:R-:W-:Y:S01]  /*3060*/  HADD2.F32 R31, -RZ, R92.H1_H1 ;  /* 0x3000005cff1f7230 */ /* 0x000fe20000004100 */
[----:B------:R-:W-:Y:S01]  /*3070*/  SHF.R.U64 R69, R58, 0x10, R59 ;  /* 0x000000103a457819 */ /* 0x000fe2000000123b */
[----:B------:R-:W-:-:S02]  /*3080*/  HADD2.F32 R29, -RZ, R49.H0_H0 ;  /* 0x20000031ff1d7230 */ /* 0x000fc40000004100 */
[----:B------:R-:W-:Y:S01]  /*3090*/  FFMA.FTZ R20, R20, R81, R79 ;  /* 0x0000005114147223 */ /* 0x000fe2000001004f */
[----:B------:R-:W-:Y:S01]  /*30a0*/  HADD2.F32 R68, -RZ, R95.H0_H0 ;  /* 0x2000005fff447230 */ /* 0x000fe20000004100 */
[----:B------:R-:W-:Y:S01]  /*30b0*/  IADD3 R81, PT, PT, R97, 0x60, RZ ;  /* 0x0000006061517810 */ /* 0x000fe20007ffe0ff */
[----:B------:R-:W-:Y:S02]  /*30c0*/  HADD2.F32 R27, -RZ, R27.H0_H0 ;  /* 0x2000001bff1b7230 */ /* 0x000fe40000004100 */
[----:B------:R-:W-:Y:S01]  /*30d0*/  FFMA.FTZ R22, R22, R31, R29 ;  /* 0x0000001f16167223 */ /* 0x000fe2000001001d */
[----:B------:R-:W-:Y:S01]  /*30e0*/  IMAD.WIDE.U32 R112, R109, 0x10, R106 ;  /* 0x000000106d707825 */ /* 0x000fe200078e006a */
[----:B------:R-:W-:-:S03]  /*30f0*/  IADD3 R29, PT, PT, R97, 0xa0, RZ ;  /* 0x000000a0611d7810 */ /* 0x000fc60007ffe0ff */
[----:B------:R-:W-:Y:S01]  /*3100*/  FFMA.FTZ R23, R23, R27, R68 ;  /* 0x0000001b17177223 */ /* 0x000fe20000010044 */
[----:B------:R-:W-:Y:S01]  /*3110*/  HADD2.F32 R100, -RZ, R100.H0_H0 ;  /* 0x20000064ff647230 */ /* 0x000fe20000004100 */
[----:B------:R-:W-:Y:S01]  /*3120*/  IADD3 R27, PT, PT, R97, 0x80, RZ ;  /* 0x00000080611b7810 */ /* 0x000fe20007ffe0ff */
[----:B------:R-:W-:Y:S01]  /*3130*/  HADD2.F32 R82, -RZ, R82.H0_H0 ;  /* 0x20000052ff527230 */ /* 0x000fe20000004100 */
[----:B------:R-:W-:Y:S01]  /*3140*/  STG.E.128 desc[UR6][R112.64], R8 ;  /* 0x0000000870007986 */ /* 0x000fe2000c101d06 */
[----:B------:R-:W-:Y:S01]  /*3150*/  IMAD.WIDE.U32 R114, R105, 0x10, R106 ;  /* 0x0000001069727825 */ /* 0x000fe200078e006a */
[----:B------:R-:W-:-:S03]  /*3160*/  IADD3 R31, PT, PT, R97, 0xc0, RZ ;  /* 0x000000c0611f7810 */ /* 0x000fc60007ffe0ff */
[----:B------:R-:W-:Y:S01]  /*3170*/  FFMA.FTZ R19, R19, R100, R82 ;  /* 0x0000006413137223 */ /* 0x000fe20000010052 */
[----:B------:R-:W-:Y:S01]  /*3180*/  HADD2.F32 R69, -RZ, R69.H0_H0 ;  /* 0x20000045ff457230 */ /* 0x000fe20000004100 */
[----:B------:R0:W-:Y:S01]  /*3190*/  STG.E.128 desc[UR6][R114.64], R12 ;  /* 0x0000000c72007986 */ /* 0x0001e2000c101d06 */
[----:B------:R-:W-:Y:S01]  /*31a0*/  HADD2.F32 R70, -RZ, R70.H0_H0 ;  /* 0x20000046ff467230 */ /* 0x000fe20000004100 */
[----:B------:R-:W-:Y:S01]  /*31b0*/  IADD3 R79, PT, PT, R97, 0x100, RZ ;  /* 0x00000100614f7810 */ /* 0x000fe20007ffe0ff */
[----:B------:R-:W-:-:S04]  /*31c0*/  IMAD.WIDE.U32 R116, R81, 0x10, R106 ;  /* 0x0000001051747825 */ /* 0x000fc800078e006a */
[----:B------:R-:W-:Y:S01]  /*31d0*/  FFMA.FTZ R21, R21, R69, R70 ;  /* 0x0000004515157223 */ /* 0x000fe20000010046 */
[--C-:B------:R-:W-:Y:S01]  /*31e0*/  IMAD.WIDE.U32 R118, R27, 0x10, R106.reuse ;  /* 0x000000101b767825 */ /* 0x100fe200078e006a */
[C---:B------:R-:W-:Y:S01]  /*31f0*/  IADD3 R69, PT, PT, R97.reuse, 0xe0, RZ ;  /* 0x000000e061457810 */ /* 0x040fe20007ffe0ff */
[----:B------:R1:W-:Y:S01]  /*3200*/  STG.E.128 desc[UR6][R116.64], R16 ;  /* 0x0000001074007986 */ /* 0x0003e2000c101d06 */
[----:B------:R-:W-:Y:S01]  /*3210*/  IADD3 R97, PT, PT, R97, 0x120, RZ ;  /* 0x0000012061617810 */ /* 0x000fe20007ffe0ff */
[----:B------:R-:W-:Y:S02]  /*3220*/  IMAD.WIDE.U32 R104, R29, 0x10, R106 ;  /* 0x000000101d687825 */ /* 0x000fe400078e006a */
[----:B------:R2:W-:Y:S02]  /*3230*/  STG.E.128 desc[UR6][R118.64], R20 ;  /* 0x0000001476007986 */ /* 0x0005e4000c101d06 */
[----:B------:R-:W-:Y:S02]  /*3240*/  HADD2.F32 R27, -RZ, R77.H0_H0 ;  /* 0x2000004dff1b7230 */ /* 0x000fe40000004100 */
[----:B------:R-:W-:-:S02]  /*3250*/  HADD2.F32 R29, -RZ, R46.H0_H0 ;  /* 0x2000002eff1d7230 */ /* 0x000fc40000004100 */
[----:B0-----:R-:W-:Y:S02]  /*3260*/  HADD2.F32 R13, -RZ, R80.H0_H0 ;  /* 0x20000050ff0d7230 */ /* 0x001fe40000004100 */
[----:B------:R-:W-:Y:S02]  /*3270*/  HADD2.F32 R15, -RZ, R44.H0_H0 ;  /* 0x2000002cff0f7230 */ /* 0x000fe40000004100 */
[----:B------:R-:W-:Y:S01]  /*3280*/  FFMA.FTZ R8, R28, R27, R29 ;  /* 0x0000001b1c087223 */ /* 0x000fe2000001001d */
[----:B------:R-:W-:Y:S02]  /*3290*/  HADD2.F32 R14, -RZ, R83.H0_H0 ;  /* 0x20000053ff0e7230 */ /* 0x000fe40000004100 */
[----:B------:R-:W-:-:S04]  /*32a0*/  IMAD.WIDE.U32 R108, R31, 0x10, R106 ;  /* 0x000000101f6c7825 */ /* 0x000fc800078e006a */
[----:B------:R-:W-:Y:S01]  /*32b0*/  FFMA.FTZ R12, R32, R13, R15 ;  /* 0x0000000d200c7223 */ /* 0x000fe2000001000f */
[----:B-1----:R-:W-:Y:S02]  /*32c0*/  HADD2.F32 R16, -RZ, R96.H1_H1 ;  /* 0x30000060ff107230 */ /* 0x002fe40000004100 */
[----:B------:R-:W-:-:S04]  /*32d0*/  IMAD.WIDE.U32 R68, R69, 0x10, R106 ;  /* 0x0000001045447825 */ /* 0x000fc800078e006a */
[----:B------:R-:W-:Y:S01]  /*32e0*/  FFMA.FTZ R13, R33, R14, R16 ;  /* 0x0000000e210d7223 */ /* 0x000fe20000010010 */
[----:B------:R-:W-:-:S04]  /*32f0*/  IMAD.WIDE.U32 R110, R79, 0x10, R106 ;  /* 0x000000104f6e7825 */ /* 0x000fc800078e006a */
[----:B------:R-:W-:Y:S02]  /*3300*/  HADD2.F32 R15, -RZ, R80.H1_H1 ;  /* 0x30000050ff0f7230 */ /* 0x000fe40000004100 */
[----:B------:R-:W-:Y:S02]  /*3310*/  HADD2.F32 R17, -RZ, R45.H0_H0 ;  /* 0x2000002dff117230 */ /* 0x000fe40000004100 */
[----:B------:R-:W-:Y:S02]  /*3320*/  HADD2.F32 R19, -RZ, R84.H0_H0 ;  /* 0x20000054ff137230 */ /* 0x000fe40000004100 */
[----:B--2---:R-:W-:Y:S02]  /*3330*/  HADD2.F32 R21, -RZ, R42.H0_H0 ;  /* 0x2000002aff157230 */ /* 0x004fe40000004100 */
[----:B------:R-:W-:Y:S01]  /*3340*/  FFMA.FTZ R14, R34, R15, R17 ;  /* 0x0000000f220e7223 */ /* 0x000fe20000010011 */
[----:B------:R-:W-:-:S04]  /*3350*/  IMAD.WIDE.U32 R106, R97, 0x10, R106 ;  /* 0x00000010616a7825 */ /* 0x000fc800078e006a */
[----:B------:R-:W-:Y:S01]  /*3360*/  FFMA.FTZ R16, R36, R19, R21 ;  /* 0x0000001324107223 */ /* 0x000fe20000010015 */
[----:B------:R-:W-:Y:S02]  /*3370*/  HADD2.F32 R18, -RZ, R83.H1_H1 ;  /* 0x30000053ff127230 */ /* 0x000fe40000004100 */
[--C-:B------:R-:W-:Y:S02]  /*3380*/  HADD2.F32 R20, -RZ, R98.reuse.H0_H0 ;  /* 0x20000062ff147230 */ /* 0x100fe40000004100 */
[----:B------:R-:W-:Y:S02]  /*3390*/  HADD2.F32 R22, -RZ, R85.H0_H0 ;  /* 0x20000055ff167230 */ /* 0x000fe40000004100 */
[----:B------:R-:W-:Y:S02]  /*33a0*/  HADD2.F32 R28, -RZ, R98.H1_H1 ;  /* 0x30000062ff1c7230 */ /* 0x000fe40000004100 */
[----:B------:R-:W-:Y:S01]  /*33b0*/  FFMA.FTZ R15, R35, R18, R20 ;  /* 0x00000012230f7223 */ /* 0x000fe20000010014 */
[----:B------:R-:W-:-:S02]  /*33c0*/  HADD2.F32 R31, -RZ, R78.H0_H0 ;  /* 0x2000004eff1f7230 */ /* 0x000fc40000004100 */
[----:B------:R-:W-:Y:S02]  /*33d0*/  HADD2.F32 R79, -RZ, R95.H1_H1 ;  /* 0x3000005fff4f7230 */ /* 0x000fe40000004100 */
[----:B------:R-:W-:Y:S01]  /*33e0*/  FFMA.FTZ R17, R37, R22, R28 ;  /* 0x0000001625117223 */ /* 0x000fe2000001001c */
[----:B------:R-:W-:Y:S02]  /*33f0*/  HADD2.F32 R81, -RZ, R77.H1_H1 ;  /* 0x3000004dff517230 */ /* 0x000fe40000004100 */
[----:B------:R-:W-:Y:S02]  /*3400*/  HADD2.F32 R97, -RZ, R47.H0_H0 ;  /* 0x2000002fff617230 */ /* 0x000fe40000004100 */
[----:B------:R-:W-:Y:S01]  /*3410*/  FFMA.FTZ R9, R122, R31, R79 ;  /* 0x0000001f7a097223 */ /* 0x000fe2000001004f */
[----:B------:R-:W-:Y:S02]  /*3420*/  HADD2.F32 R19, -RZ, R84.H1_H1 ;  /* 0x30000054ff137230 */ /* 0x000fe40000004100 */
[----:B------:R-:W-:-:S02]  /*3430*/  HADD2.F32 R21, -RZ, R43.H0_H0 ;  /* 0x2000002bff157230 */ /* 0x000fc40000004100 */
[----:B------:R-:W-:Y:S01]  /*3440*/  FFMA.FTZ R10, R30, R81, R97 ;  /* 0x000000511e0a7223 */ /* 0x000fe20000010061 */
[----:B------:R-:W-:Y:S02]  /*3450*/  HADD2.F32 R20, -RZ, R85.H1_H1 ;  /* 0x30000055ff147230 */ /* 0x000fe40000004100 */
        /* <DEDUP_REMOVED lines=9> */
[----:B------:R-:W-:Y:S02]  /*34f0*/  HADD2.F32 R31, -RZ, R41.H0_H0 ;  /* 0x20000029ff1f7230 */ /* 0x000fe40000004100 */
[----:B------:R-:W-:Y:S01]  /*3500*/  FFMA.FTZ R21, R65, R28, R30 ;  /* 0x0000001c41157223 */ /* 0x000fe2000001001e */
[----:B------:R-:W-:Y:S02]  /*3510*/  HADD2.F32 R11, -RZ, R96.H0_H0 ;  /* 0x20000060ff0b7230 */ /* 0x000fe40000004100 */
[----:B------:R-:W-:-:S02]  /*3520*/  HADD2.F32 R28, -RZ, R87.H1_H1 ;  /* 0x30000057ff1c7230 */ /* 0x000fc40000004100 */
[----:B------:R-:W-:Y:S01]  /*3530*/  FFMA.FTZ R22, R66, R29, R31 ;  /* 0x0000001d42167223 */ /* 0x000fe2000001001f */
[----:B------:R-:W-:Y:S02]  /*3540*/  HADD2.F32 R30, -RZ, R101.H0_H0 ;  /* 0x20000065ff1e7230 */ /* 0x000fe40000004100 */
[----:B------:R-:W-:Y:S01]  /*3550*/  FFMA.FTZ R11, R124, R121, R11 ;  /* 0x000000797c0b7223 */ /* 0x000fe2000001000b */
[----:B------:R-:W-:Y:S02]  /*3560*/  HADD2.F32 R27, -RZ, R88.H0_H0 ;  /* 0x20000058ff1b7230 */ /* 0x000fe40000004100 */
[----:B------:R-:W-:Y:S02]  /*3570*/  HADD2.F32 R29, -RZ, R2.H0_H0 ;  /* 0x20000002ff1d7230 */ /* 0x000fe40000004100 */
[----:B------:R-:W-:Y:S01]  /*3580*/  FFMA.FTZ R23, R67, R28, R30 ;  /* 0x0000001c43177223 */ /* 0x000fe2000001001e */
[----:B------:R-:W-:Y:S01]  /*3590*/  HADD2.F32 R32, -RZ, R89.H0_H0 ;  /* 0x20000059ff207230 */ /* 0x000fe20000004100 */
[----:B------:R0:W-:Y:S01]  /*35a0*/  STG.E.128 desc[UR6][R104.64], R8 ;  /* 0x0000000868007986 */ /* 0x0001e2000c101d06 */
[----:B------:R-:W-:-:S02]  /*35b0*/  HADD2.F32 R34, -RZ, R101.H1_H1 ;  /* 0x30000065ff227230 */ /* 0x000fc40000004100 */
[----:B------:R-:W-:Y:S01]  /*35c0*/  FFMA.FTZ R24, R24, R27, R29 ;  /* 0x0000001b18187223 */ /* 0x000fe2000001001d */
[----:B------:R-:W-:Y:S01]  /*35d0*/  HADD2.F32 R31, -RZ, R88.H1_H1 ;  /* 0x30000058ff1f7230 */ /* 0x000fe20000004100 */
[----:B------:R0:W-:Y:S01]  /*35e0*/  STG.E.128 desc[UR6][R108.64], R12 ;  /* 0x0000000c6c007986 */ /* 0x0001e2000c101d06 */
[----:B------:R-:W-:Y:S02]  /*35f0*/  HADD2.F32 R33, -RZ, R3.H0_H0 ;  /* 0x20000003ff217230 */ /* 0x000fe40000004100 */
[----:B------:R-:W-:Y:S01]  /*3600*/  FFMA.FTZ R25, R25, R32, R34 ;  /* 0x0000002019197223 */ /* 0x000fe20000010022 */
[----:B------:R-:W-:Y:S01]  /*3610*/  HADD2.F32 R36, -RZ, R89.H1_H1 ;  /* 0x30000059ff247230 */ /* 0x000fe20000004100 */
[----:B------:R0:W-:Y:S01]  /*3620*/  STG.E.128 desc[UR6][R68.64], R16 ;  /* 0x0000001044007986 */ /* 0x0001e2000c101d06 */
[----:B------:R-:W-:Y:S02]  /*3630*/  HADD2.F32 R38, -RZ, R103.H0_H0 ;  /* 0x20000067ff267230 */ /* 0x000fe40000004100 */
[----:B------:R-:W-:Y:S01]  /*3640*/  FFMA.FTZ R26, R26, R31, R33 ;  /* 0x0000001f1a1a7223 */ /* 0x000fe20000010021 */
[----:B------:R0:W-:Y:S02]  /*3650*/  STG.E.128 desc[UR6][R110.64], R20 ;  /* 0x000000146e007986 */ /* 0x0001e4000c101d06 */
[----:B------:R-:W-:-:S05]  /*3660*/  FFMA.FTZ R27, R71, R36, R38 ;  /* 0x00000024471b7223 */ /* 0x000fca0000010026 */
[----:B------:R0:W-:Y:S02]  /*3670*/  STG.E.128 desc[UR6][R106.64], R24 ;  /* 0x000000186a007986 */ /* 0x0001e4000c101d06 */
.L_x_36321:
[----:B------:R-:W-:Y:S05]  /*3680*/  BSYNC.RECONVERGENT B0 ;  /* 0x0000000000007941 */ /* 0x000fea0003800200 */
.L_x_36320:
[----:B0-----:R-:W0:Y:S02]  /*3690*/  LDC.64 R8, c[0x0][0x380] ;  /* 0x0000e000ff087b82 */ /* 0x001e240000000a00 */
[----:B0-----:R-:W-:-:S04]  /*36a0*/  LEA R0, R8, R0, 0x2 ;  /* 0x0000000008007211 */ /* 0x001fc800078e10ff */
[----:B------:R-:W-:-:S13]  /*36b0*/  ISETP.GE.AND P0, PT, R0, R9, PT ;  /* 0x000000090000720c */ /* 0x000fda0003f06270 */
[----:B------:R-:W-:Y:S05]  /*36c0*/  @!P0 BRA `(.L_x_36322) ;  /* 0xffffffd000788947 */ /* 0x000fea000383ffff */
[----:B------:R-:W-:Y:S05]  /*36d0*/  EXIT ;  /* 0x000000000000794d */ /* 0x000fea0003800000 */
.L_x_36319:
[----:B------:R-:W-:Y:S01]  /*36e0*/  BSSY B0, `(.L_x_36323) ;  /* 0x0000007000007945 */ /* 0x000fe20003800000 */
[----:B------:R-:W-:Y:S02]  /*36f0*/  MOV R102, 0x1 ;  /* 0x0000000100667802 */ /* 0x000fe40000000f00 */
[----:B------:R-:W-:Y:S02]  /*3700*/  MOV R81, 0x1f ;  /* 0x0000001f00517802 */ /* 0x000fe40000000f00 */
[----:B------:R-:W-:-:S07]  /*3710*/  MOV R104, 0xffffffff ;  /* 0xffffffff00687802 */ /* 0x000fce0000000f00 */
[----:B-----5:R-:W-:Y:S05]  /*3720*/  WARPSYNC.COLLECTIVE R104, `(.L_x_36324) ;  /* 0x0000000068087348 */ /* 0x020fea0003c00000 */
[----:B------:R0:W1:Y:S02]  /*3730*/  SHFL.BFLY P1, R109, R111, R102, R81 ;  /* 0x0c0000666f6d7389 */ /* 0x0000640000020051 */
[----:B01---5:R-:W-:Y:S05]  /*3740*/  ENDCOLLECTIVE ;  /* 0x000000000000791b */ /* 0x023fea0003800000 */
.L_x_36324:
[----:B------:R-:W-:Y:S05]  /*3750*/  BSYNC B0 ;  /* 0x0000000000007941 */ /* 0x000fea0003800000 */
.L_x_36323:
        /* <DEDUP_REMOVED lines=8> */
.L_x_36325:
[----:B------:R-:W-:Y:S02]  /*37e0*/  HFMA2 R102, -RZ, RZ, 0, 2.384185791015625e-07 ;  /* 0x00000004ff667431 */ /* 0x000fe400000001ff */
[----:B------:R-:W-:-:S05]  /*37f0*/  FADD.FTZ R110, R111, R109 ;  /* 0x0000006d6f6e7221 */ /* 0x000fca0000010000 */
[----:B------:R-:W-:-:S07]  /*3800*/  MOV R111, R110 ;  /* 0x0000006e006f7202 */ /* 0x000fce0000000f00 */
[----:B------:R-:W-:Y:S05]  /*3810*/  WARPSYNC.COLLECTIVE R104, `(.L_x_36326) ;  /* 0x0000000068087348 */ /* 0x000fea0003c00000 */
[----:B------:R0:W1:Y:S02]  /*3820*/  SHFL.BFLY P1, R109, R111, R102, R81 ;  /* 0x0c0000666f6d7389 */ /* 0x0000640000020051 */
[----:B01----:R-:W-:Y:S05]  /*3830*/  ENDCOLLECTIVE ;  /* 0x000000000000791b */ /* 0x003fea0003800000 */
.L_x_36326:
[----:B------:R-:W-:Y:S02]  /*3840*/  HFMA2 R102, -RZ, RZ, 0, 4.76837158203125e-07 ;  /* 0x00000008ff667431 */ /* 0x000fe400000001ff */
[----:B------:R-:W-:-:S05]  /*3850*/  FADD.FTZ R108, R110, R109 ;  /* 0x0000006d6e6c7221 */ /* 0x000fca0000010000 */
[----:B------:R-:W-:-:S07]  /*3860*/  MOV R111, R108 ;  /* 0x0000006c006f7202 */ /* 0x000fce0000000f00 */
[----:B------:R-:W-:Y:S05]  /*3870*/  WARPSYNC.COLLECTIVE R104, `(.L_x_36327) ;  /* 0x0000000068087348 */ /* 0x000fea0003c00000 */
[----:B------:R0:W1:Y:S02]  /*3880*/  SHFL.BFLY P1, R109, R111, R102, R81 ;  /* 0x0c0000666f6d7389 */ /* 0x0000640000020051 */
[----:B01----:R-:W-:Y:S05]  /*3890*/  ENDCOLLECTIVE ;  /* 0x000000000000791b */ /* 0x003fea0003800000 */
.L_x_36327:
[----:B------:R-:W-:Y:S02]  /*38a0*/  HFMA2 R102, -RZ, RZ, 0, 9.5367431640625e-07 ;  /* 0x00000010ff667431 */ /* 0x000fe400000001ff */
[----:B------:R-:W-:-:S05]  /*38b0*/  FADD.FTZ R106, R108, R109 ;  /* 0x0000006d6c6a7221 */ /* 0x000fca0000010000 */
[----:B------:R-:W-:-:S07]  /*38c0*/  MOV R111, R106 ;  /* 0x0000006a006f7202 */ /* 0x000fce0000000f00 */
[----:B------:R-:W-:Y:S05]  /*38d0*/  WARPSYNC.COLLECTIVE R104, `(.L_x_36328) ;  /* 0x0000000068087348 */ /* 0x000fea0003c00000 */
[----:B------:R0:W1:Y:S02]  /*38e0*/  SHFL.BFLY P1, R109, R111, R102, R81 ;  /* 0x0c0000666f6d7389 */ /* 0x0000640000020051 */
[----:B01----:R-:W-:Y:S05]  /*38f0*/  ENDCOLLECTIVE ;  /* 0x000000000000791b */ /* 0x003fea0003800000 */
.L_x_36328:
[----:B------:R-:W-:-:S04]  /*3900*/  FADD.FTZ R100, R106, R109 ;  /* 0x0000006d6a647221 */ /* 0x000fc80000010000 */
[----:B------:R-:W-:-:S04]  /*3910*/  FMUL.FTZ R100, R100, R105 ;  /* 0x0000006964647220 */ /* 0x000fc80000410000 */
[C---:B------:R-:W-:Y:S01]  /*3920*/  FADD.FTZ R106, -R100.reuse, R8 ;  /* 0x00000008646a7221 */ /* 0x040fe20000010100 */
[C---:B------:R-:W-:Y:S01]  /*3930*/  FADD.FTZ R107, -R100.reuse, R9 ;  /* 0x00000009646b7221 */ /* 0x040fe20000010100 */
[C---:B------:R-:W-:Y:S01]  /*3940*/  FADD.FTZ R81, -R100.reuse, R11 ;  /* 0x0000000b64517221 */ /* 0x040fe20000010100 */
[----:B------:R-:W-:Y:S01]  /*3950*/  FADD.FTZ R102, -R100, R12 ;  /* 0x0000000c64667221 */ /* 0x000fe20000010100 */
[----:B------:R-:W-:Y:S01]  /*3960*/  FFMA.FTZ R106, R106, R106, RZ ;  /* 0x0000006a6a6a7223 */ /* 0x000fe200000100ff */
[----:B------:R-:W-:-:S03]  /*3970*/  FADD.FTZ R111, -R100, R71 ;  /* 0x00000047646f7221 */ /* 0x000fc60000010100 */
[----:B------:R-:W-:Y:S01]  /*3980*/  FFMA.FTZ R107, R107, R107, R106 ;  /* 0x0000006b6b6b7223 */ /* 0x000fe2000001006a */
[----:B------:R-:W-:-:S04]  /*3990*/  FADD.FTZ R106, -R100, R10 ;  /* 0x0000000a646a7221 */ /* 0x000fc80000010100 */
[----:B------:R-:W-:-:S04]  /*39a0*/  FFMA.FTZ R106, R106, R106, R107 ;  /* 0x0000006a6a6a7223 */ /* 0x000fc8000001006b */
        /* <DEDUP_REMOVED lines=71> */
[----:B------:R-:W-:Y:S01]  /*3e20*/  FFMA.FTZ R111, R111, R111, R102 ;  /* 0x0000006f6f6f7223 */ /* 0x000fe20000010066 */
[----:B------:R-:W-:-:S07]  /*3e30*/  MOV R102, 0x1 ;  /* 0x0000000100667802 */ /* 0x000fce0000000f00 */
[----:B------:R-:W-:Y:S05]  /*3e40*/  WARPSYNC.COLLECTIVE R104, `(.L_x_36329) ;  /* 0x0000000068087348 */ /* 0x000fea0003c00000 */
[----:B------:R0:W1:Y:S02]  /*3e50*/  SHFL.BFLY P1, R109, R111, R102, R81 ;  /* 0x0c0000666f6d7389 */ /* 0x0000640000020051 */
[----:B01----:R-:W-:Y:S05]  /*3e60*/  ENDCOLLECTIVE ;  /* 0x000000000000791b */ /* 0x003fea0003800000 */
.L_x_36329:
[----:B------:R-:W-:Y:S02]  /*3e70*/  HFMA2 R102, -RZ, RZ, 0, 1.1920928955078125e-07 ;  /* 0x00000002ff667431 */ /* 0x000fe400000001ff */
[----:B------:R-:W-:-:S05]  /*3e80*/  FADD.FTZ R110, R111, R109 ;  /* 0x0000006d6f6e7221 */ /* 0x000fca0000010000 */
[----:B------:R-:W-:-:S07]  /*3e90*/  MOV R111, R110 ;  /* 0x0000006e006f7202 */ /* 0x000fce0000000f00 */
[----:B------:R-:W-:Y:S05]  /*3ea0*/  WARPSYNC.COLLECTIVE R104, `(.L_x_36330) ;  /* 0x0000000068087348 */ /* 0x000fea0003c00000 */
[----:B------:R0:W1:Y:S02]  /*3eb0*/  SHFL.BFLY P1, R109, R111, R102, R81 ;  /* 0x0c0000666f6d7389 */ /* 0x0000640000020051 */
[----:B01----:R-:W-:Y:S05]  /*3ec0*/  ENDCOLLECTIVE ;  /* 0x000000000000791b */ /* 0x003fea0003800000 */
.L_x_36330:
[----:B------:R-:W-:Y:S02]  /*3ed0*/  HFMA2 R102, -RZ, RZ, 0, 2.384185791015625e-07 ;  /* 0x00000004ff667431 */ /* 0x000fe400000001ff */
[----:B------:R-:W-:-:S05]  /*3ee0*/  FADD.FTZ R108, R110, R109 ;  /* 0x0000006d6e6c7221 */ /* 0x000fca0000010000 */
[----:B------:R-:W-:-:S07]  /*3ef0*/  MOV R111, R108 ;  /* 0x0000006c006f7202 */ /* 0x000fce0000000f00 */
[----:B------:R-:W-:Y:S05]  /*3f00*/  WARPSYNC.COLLECTIVE R104, `(.L_x_36331) ;  /* 0x0000000068087348 */ /* 0x000fea0003c00000 */
[----:B------:R0:W1:Y:S02]  /*3f10*/  SHFL.BFLY P1, R109, R111, R102, R81 ;  /* 0x0c0000666f6d7389 */ /* 0x0000640000020051 */
[----:B01----:R-:W-:Y:S05]  /*3f20*/  ENDCOLLECTIVE ;  /* 0x000000000000791b */ /* 0x003fea0003800000 */
.L_x_36331:
[----:B------:R-:W-:Y:S02]  /*3f30*/  HFMA2 R102, -RZ, RZ, 0, 4.76837158203125e-07 ;  /* 0x00000008ff667431 */ /* 0x000fe400000001ff */
[----:B------:R-:W-:-:S05]  /*3f40*/  FADD.FTZ R107, R108, R109 ;  /* 0x0000006d6c6b7221 */ /* 0x000fca0000010000 */
[----:B------:R-:W-:-:S07]  /*3f50*/  MOV R111, R107 ;  /* 0x0000006b006f7202 */ /* 0x000fce0000000f00 */
[----:B------:R-:W-:Y:S05]  /*3f60*/  WARPSYNC.COLLECTIVE R104, `(.L_x_36332) ;  /* 0x0000000068087348 */ /* 0x000fea0003c00000 */
[----:B------:R0:W1:Y:S02]  /*3f70*/  SHFL.BFLY P1, R109, R111, R102, R81 ;  /* 0x0c0000666f6d7389 */ /* 0x0000640000020051 */
[----:B01----:R-:W-:Y:S05]  /*3f80*/  ENDCOLLECTIVE ;  /* 0x000000000000791b */ /* 0x003fea0003800000 */
.L_x_36332:
[----:B------:R-:W-:Y:S02]  /*3f90*/  HFMA2 R102, -RZ, RZ, 0, 9.5367431640625e-07 ;  /* 0x00000010ff667431 */ /* 0x000fe400000001ff */
[----:B------:R-:W-:-:S05]  /*3fa0*/  FADD.FTZ R106, R107, R109 ;  /* 0x0000006d6b6a7221 */ /* 0x000fca0000010000 */
[----:B------:R-:W-:-:S07]  /*3fb0*/  MOV R111, R106 ;  /* 0x0000006a006f7202 */ /* 0x000fce0000000f00 */
[----:B------:R-:W-:Y:S05]  /*3fc0*/  WARPSYNC.COLLECTIVE R104, `(.L_x_36333) ;  /* 0x0000000068087348 */ /* 0x000fea0003c00000 */
[----:B------:R0:W1:Y:S02]  /*3fd0*/  SHFL.BFLY P1, R109, R111, R102, R81 ;  /* 0x0c0000666f6d7389 */ /* 0x0000640000020051 */
[----:B01----:R-:W-:Y:S05]  /*3fe0*/  ENDCOLLECTIVE ;  /* 0x000000000000791b */ /* 0x003fea0003800000 */
.L_x_36333:
[----:B------:R-:W-:Y:S05]  /*3ff0*/  BRA `(.L_x_36334) ;  /* 0xffffffe400807947 */ /* 0x000fea000383ffff */
.L_x_36335:
        /* <DEDUP_REMOVED lines=16> */
.L_x_45899:


//--------------------- .text._ZN10layer_norm13ln_fwd_kernelINS_13Kernel_traitsI6__halfffffjLj1280ELj1ELj4ELj1ELj16ENS_18Kernel_traits_baseILj1280ES2_ffffjLj128EEEEELb0ELb1ELb0ELb0EEEvNS_9FwdParamsE --------------------------
	.section	.text._ZN10layer_norm13ln_fwd_kernelINS_13Kernel_traitsI6__halfffffjLj1280ELj1ELj4ELj1ELj16ENS_18Kernel_traits_baseILj1280ES2_ffffjLj128EEEEELb0ELb1ELb0ELb0EEEvNS_9FwdParamsE,"ax",@progbits
	.align	128
        .global         _ZN10layer_norm13ln_fwd_kernelINS_13Kernel_traitsI6__halfffffjLj1280ELj1ELj4ELj1ELj16ENS_18Kernel_traits_baseILj1280ES2_ffffjLj128EEEEELb0ELb1ELb0ELb0EEEvNS_9FwdParamsE
        .type           _ZN10layer_norm13ln_fwd_kernelINS_13Kernel_traitsI6__halfffffjLj1280ELj1ELj4ELj1ELj16ENS_18Kernel_traits_baseILj1280ES2_ffffjLj128EEEEELb0ELb1ELb0ELb0EEEvNS_9FwdParamsE,@function
        .size           _ZN10layer_norm13ln_fwd_kernelINS_13Kernel_traitsI6__halfffffjLj1280ELj1ELj4ELj1ELj16ENS_18Kernel_traits_baseILj1280ES2_ffffjLj128EEEEELb0ELb1ELb0ELb0EEEvNS_9FwdParamsE,(.L_x_45900 - _ZN10layer_norm13ln_fwd_kernelINS_13Kernel_traitsI6__halfffffjLj1280ELj1ELj4ELj1ELj16ENS_18Kernel_traits_baseILj1280ES2_ffffjLj128EEEEELb0ELb1ELb0ELb0EEEvNS_9FwdParamsE)
        .other          _ZN10layer_norm13ln_fwd_kernelINS_13Kernel_traitsI6__halfffffjLj1280ELj1ELj4ELj1ELj16ENS_18Kernel_traits_baseILj1280ES2_ffffjLj128EEEEELb0ELb1ELb0ELb0EEEvNS_9FwdParamsE,@"STO_CUDA_ENTRY STV_DEFAULT"
_ZN10layer_norm13ln_fwd_kernelINS_13Kernel_traitsI6__halfffffjLj1280ELj1ELj4ELj1ELj16ENS_18Kernel_traits_baseILj1280ES2_ffffjLj128EEEEELb0ELb1ELb0ELb0EEEvNS_9FwdParamsE:
.text._ZN10layer_norm13ln_fwd_kernelINS_13Kernel_traitsI6__halfffffjLj1280ELj1ELj4ELj1ELj16ENS_18Kernel_traits_baseILj1280ES2_ffffjLj128EEEEELb0ELb1ELb0ELb0EEEvNS_9FwdParamsE:
        /* <DEDUP_REMOVED lines=27> */
[----:B------:R-:W-:Y:S01]  /*01b0*/  ISETP.GE.U32.AND P2, PT, R68, 0xa0, PT ;  /* 0x000000a04400780c */ /* 0x000fe20003f46070 */
[----:B0-----:R-:W-:Y:S01]  /*01c0*/  @P4 IMAD.WIDE.U32 R42, R40, 0x8, R42 ;  /* 0x00000008282a4825 */ /* 0x001fe200078e002a */
[----:B------:R-:W-:-:S04]  /*01d0*/  ISETP.GE.U32.AND P3, PT, R68, 0xc0, PT ;  /* 0x000000c04400780c */ /* 0x000fc80003f66070 */
[----:B------:R0:W5:Y:S01]  /*01e0*/  @P4 LDG.E.64 R26, desc[UR6][R42.64] ;  /* 0x000000062a1a4981 */ /* 0x000162000c1e1b00 */
[----:B------:R-:W4:Y:S01]  /*01f0*/  @P5 LDC.64 R70, c[0x0][0x3e8] ;  /* 0x0000fa00ff465b82 */ /* 0x000f220000000a00 */
[----:B-1----:R-:W-:-:S05]  /*0200*/  @P4 IMAD.WIDE.U32 R46, R40, 0x8, R46 ;  /* 0x00000008282e4825 */ /* 0x002fca00078e002e */
[----:B------:R1:W5:Y:S02]  /*0210*/  @P4 LDG.E.64 R28, desc[UR6][R46.64] ;  /* 0x000000062e1c4981 */ /* 0x000364000c1e1b00 */
[----:B------:R-:W1:Y:S01]  /*0220*/  @P5 LDC.64 R66, c[0x0][0x438] ;  /* 0x00010e00ff425b82 */ /* 0x000e620000000a00 */
[----:B--2---:R-:W-:-:S07]  /*0230*/  @P4 IMAD.WIDE.U32 R44, R40, 0x8, R44 ;  /* 0x00000008282c4825 */ /* 0x004fce00078e002c */
[----:B------:R-:W2:Y:S01]  /*0240*/  @P0 LDC.64 R72, c[0x0][0x3d0] ;  /* 0x0000f400ff480b82 */ /* 0x000ea20000000a00 */
[----:B------:R-:W-:Y:S01]  /*0250*/  @P4 LOP3.LUT R40, R40, 0x20, RZ, 0xfc, !PT ;  /* 0x0000002028284812 */ /* 0x000fe200078efcff */
[----:B------:R-:W5:Y:S06]  /*0260*/  @P4 LD.E.64 R62, desc[UR6][R44.64] ;  /* 0x000000062c3e4980 */ /* 0x000f6c000c101b00 */
[----:B------:R-:W2:Y:S08]  /*0270*/  @P0 LDC.64 R74, c[0x0][0x438] ;  /* 0x00010e00ff4a0b82 */ /* 0x000eb00000000a00 */
[----:B------:R-:W2:Y:S01]  /*0280*/  @P0 LDC.64 R76, c[0x0][0x3e8] ;  /* 0x0000fa00ff4c0b82 */ /* 0x000ea20000000a00 */
[----:B------:R-:W-:Y:S01]  /*0290*/  ISETP.GE.U32.AND P4, PT, R68, 0xe0, PT ;  /* 0x000000e04400780c */ /* 0x000fe20003f86070 */
[----:B---3--:R-:W-:-:S06]  /*02a0*/  @P5 IMAD.WIDE.U32 R64, R40, 0x8, R64 ;  /* 0x0000000828405825 */ /* 0x008fcc00078e0040 */
[----:B------:R-:W3:Y:S01]  /*02b0*/  @P1 LDC.64 R78, c[0x0][0x3d0] ;  /* 0x0000f400ff4e1b82 */ /* 0x000ee20000000a00 */
[C---:B----4-:R-:W-:Y:S01]  /*02c0*/  @P5 IMAD.WIDE.U32 R70, R40.reuse, 0x8, R70 ;  /* 0x0000000828465825 */ /* 0x050fe200078e0046 */
[----:B------:R4:W5:Y:S06]  /*02d0*/  @P5 LDG.E.64 R18, desc[UR6][R64.64] ;  /* 0x0000000640125981 */ /* 0x00096c000c1e1b00 */
[----:B0-----:R-:W0:Y:S08]  /*02e0*/  @P1 LDC.64 R42, c[0x0][0x438] ;  /* 0x00010e00ff2a1b82 */ /* 0x001e300000000a00 */
[----:B-1----:R-:W1:Y:S01]  /*02f0*/  @P1 LDC.64 R46, c[0x0][0x3e8] ;  /* 0x0000fa00ff2e1b82 */ /* 0x002e620000000a00 */
[----:B------:R-:W-:Y:S01]  /*0300*/  @P5 IMAD.WIDE.U32 R66, R40, 0x8, R66 ;  /* 0x0000000828425825 */ /* 0x000fe200078e0042 */
[----:B------:R4:W5:Y:S01]  /*0310*/  @P5 LDG.E.64 R30, desc[UR6][R70.64] ;  /* 0x00000006461e5981 */ /* 0x000962000c1e1b00 */
[----:B------:R-:W-:-:S05]  /*0320*/  ISETP.GE.U32.AND P6, PT, R68, 0x100, PT ;  /* 0x000001004400780c */ /* 0x000fca0003fc6070 */
[----:B------:R-:W1:Y:S01]  /*0330*/  @P2 LDC.64 R80, c[0x0][0x3d0] ;  /* 0x0000f400ff502b82 */ /* 0x000e620000000a00 */
[----:B------:R-:W-:Y:S01]  /*0340*/  @P5 IADD3 R40, PT, PT, R40, 0x20, RZ ;  /* 0x0000002028285810 */ /* 0x000fe20007ffe0ff */
[----:B------:R3:W5:Y:S06]  /*0350*/  @P5 LD.E.64 R60, desc[UR6][R66.64] ;  /* 0x00000006423c5980 */ /* 0x00076c000c101b00 */
[----:B------:R-:W1:Y:S08]  /*0360*/  @P2 LDC.64 R82, c[0x0][0x438] ;  /* 0x00010e00ff522b82 */ /* 0x000e700000000a00 */
[----:B------:R-:W1:Y:S01]  /*0370*/  @P2 LDC.64 R84, c[0x0][0x3e8] ;  /* 0x0000fa00ff542b82 */ /* 0x000e620000000a00 */
[----:B------:R-:W-:Y:S01]  /*0380*/  ISETP.GE.U32.AND P5, PT, R68, 0x120, PT ;  /* 0x000001204400780c */ /* 0x000fe20003fa6070 */
[----:B--2---:R-:W-:-:S06]  /*0390*/  @P0 IMAD.WIDE.U32 R72, R40, 0x8, R72 ;  /* 0x0000000828480825 */ /* 0x004fcc00078e0048 */
[----:B------:R-:W2:Y:S01]  /*03a0*/  @P3 LDC.64 R86, c[0x0][0x3d0] ;  /* 0x0000f400ff563b82 */ /* 0x000ea20000000a00 */
[C---:B------:R-:W-:Y:S01]  /*03b0*/  @P0 IMAD.WIDE.U32 R74, R40.reuse, 0x8, R74 ;  /* 0x00000008284a0825 */ /* 0x040fe200078e004a */
[----:B------:R0:W5:Y:S06]  /*03c0*/  @P0 LDG.E.64 R16, desc[UR6][R72.64] ;  /* 0x0000000648100981 */ /* 0x00016c000c1e1b00 */
[----:B----4-:R-:W4:Y:S01]  /*03d0*/  @P3 LDC.64 R64, c[0x0][0x438] ;  /* 0x00010e00ff403b82 */ /* 0x010f220000000a00 */
[----:B------:R-:W-:-:S07]  /*03e0*/  @P0 IMAD.WIDE.U32 R76, R40, 0x8, R76 ;  /* 0x00000008284c0825 */ /* 0x000fce00078e004c */
[----:B------:R-:W4:Y:S01]  /*03f0*/  @P3 LDC.64 R70, c[0x0][0x3e8] ;  /* 0x0000fa00ff463b82 */ /* 0x000f220000000a00 */
[----:B------:R-:W-:Y:S01]  /*0400*/  @P0 IADD3 R40, PT, PT, R40, 0x20, RZ ;  /* 0x0000002028280810 */ /* 0x000fe20007ffe0ff */
[----:B------:R0:W5:Y:S06]  /*0410*/  @P0 LD.E.64 R58, desc[UR6][R74.64] ;  /* 0x000000064a3a0980 */ /* 0x00016c000c101b00 */
[----:B------:R-:W4:Y:S01]  /*0420*/  @P4 LDC.64 R44, c[0x0][0x3d0] ;  /* 0x0000f400ff2c4b82 */ /* 0x000f220000000a00 */
[C---:B---3--:R-:W-:Y:S01]  /*0430*/  @P1 IMAD.WIDE.U32 R78, R40.reuse, 0x8, R78 ;  /* 0x00000008284e1825 */ /* 0x048fe200078e004e */
[----:B------:R3:W5:Y:S06]  /*0440*/  @P0 LDG.E.64 R32, desc[UR6][R76.64] ;  /* 0x000000064c200981 */ /* 0x00076c000c1e1b00 */
[----:B------:R-:W3:Y:S01]  /*0450*/  @P4 LDC.64 R66, c[0x0][0x438] ;  /* 0x00010e00ff424b82 */ /* 0x000ee20000000a00 */
[C---:B0-----:R-:W-:Y:S01]  /*0460*/  @P1 IMAD.WIDE.U32 R42, R40.reuse, 0x8, R42 ;  /* 0x00000008282a1825 */ /* 0x041fe200078e002a */
[----:B------:R0:W5:Y:S06]  /*0470*/  @P1 LDG.E.64 R14, desc[UR6][R78.64] ;  /* 0x000000064e0e1981 */ /* 0x00016c000c1e1b00 */
[----:B------:R-:W0:Y:S01]  /*0480*/  @P4 LDC.64 R88, c[0x0][0x3e8] ;  /* 0x0000fa00ff584b82 */ /* 0x000e220000000a00 */
[C---:B-1----:R-:W-:Y:S01]  /*0490*/  @P1 IMAD.WIDE.U32 R46, R40.reuse, 0x8, R46 ;  /* 0x00000008282e1825 */ /* 0x042fe200078e002e */
[----:B------:R-:W-:Y:S01]  /*04a0*/  @P1 IADD3 R40, PT, PT, R40, 0x20, RZ ;  /* 0x0000002028281810 */ /* 0x000fe20007ffe0ff */
[----:B------:R1:W5:Y:S05]  /*04b0*/  @P1 LD.E.64 R56, desc[UR6][R42.64] ;  /* 0x000000062a381980 */ /* 0x00036a000c101b00 */
[----:B------:R-:W1:Y:S01]  /*04c0*/  @P6 LDC.64 R90, c[0x0][0x3d0] ;  /* 0x0000f400ff5a6b82 */ /* 0x000e620000000a00 */
[C---:B------:R-:W-:Y:S01]  /*04d0*/  @P2 IMAD.WIDE.U32 R80, R40.reuse, 0x8, R80 ;  /* 0x0000000828502825 */ /* 0x040fe200078e0050 */
[----:B------:R0:W5:Y:S06]  /*04e0*/  @P1 LDG.E.64 R34, desc[UR6][R46.64] ;  /* 0x000000062e221981 */ /* 0x00016c000c1e1b00 */
[----:B------:R-:W1:Y:S01]  /*04f0*/  @P6 LDC.64 R92, c[0x0][0x438] ;  /* 0x00010e00ff5c6b82 */ /* 0x000e620000000a00 */
[C---:B------:R-:W-:Y:S01]  /*0500*/  @P2 IMAD.WIDE.U32 R82, R40.reuse, 0x8, R82 ;  /* 0x0000000828522825 */ /* 0x040fe200078e0052 */
[----:B------:R0:W5:Y:S06]  /*0510*/  @P2 LDG.E.64 R12, desc[UR6][R80.64] ;  /* 0x00000006500c2981 */ /* 0x00016c000c1e1b00 */
[----:B------:R-:W1:Y:S01]  /*0520*/  @P6 LDC.64 R94, c[0x0][0x3e8] ;  /* 0x0000fa00ff5e6b82 */ /* 0x000e620000000a00 */
[C---:B------:R-:W-:Y:S01]  /*0530*/  @P2 IMAD.WIDE.U32 R84, R40.reuse, 0x8, R84 ;  /* 0x0000000828542825 */ /* 0x040fe200078e0054 */
[----:B------:R-:W-:Y:S01]  /*0540*/  @P2 IADD3 R40, PT, PT, R40, 0x20, RZ ;  /* 0x0000002028282810 */ /* 0x000fe20007ffe0ff */
[----:B------:R0:W5:Y:S05]  /*0550*/  @P2 LD.E.64 R54, desc[UR6][R82.64] ;  /* 0x0000000652362980 */ /* 0x00016a000c101b00 */
[----:B------:R-:W1:Y:S01]  /*0560*/  @P5 LDC.64 R96, c[0x0][0x3d0] ;  /* 0x0000f400ff605b82 */ /* 0x000e620000000a00 */
[C---:B--2---:R-:W-:Y:S01]  /*0570*/  @P3 IMAD.WIDE.U32 R86, R40.reuse, 0x8, R86 ;  /* 0x0000000828563825 */ /* 0x044fe200078e0056 */
[----:B------:R2:W5:Y:S06]  /*0580*/  @P2 LDG.E.64 R24, desc[UR6][R84.64] ;  /* 0x0000000654182981 */ /* 0x00056c000c1e1b00 */
[----:B------:R-:W2:Y:S01]  /*0590*/  @P5 LDC.64 R100, c[0x0][0x3e8] ;  /* 0x0000fa00ff645b82 */ /* 0x000ea20000000a00 */
[C---:B----4-:R-:W-:Y:S01]  /*05a0*/  @P3 IMAD.WIDE.U32 R64, R40.reuse, 0x8, R64 ;  /* 0x0000000828403825 */ /* 0x050fe200078e0040 */
[----:B------:R4:W5:Y:S06]  /*05b0*/  @P3 LDG.E.64 R10, desc[UR6][R86.64] ;  /* 0x00000006560a3981 */ /* 0x00096c000c1e1b00 */
[----:B------:R-:W4:Y:S01]  /*05c0*/  @P5 LDC.64 R98, c[0x0][0x438] ;  /* 0x00010e00ff625b82 */ /* 0x000f220000000a00 */
[C---:B------:R-:W-:Y:S01]  /*05d0*/  @P3 IMAD.WIDE.U32 R70, R40.reuse, 0x8, R70 ;  /* 0x0000000828463825 */ /* 0x040fe200078e0046 */
[----:B------:R-:W-:Y:S01]  /*05e0*/  @P3 IADD3 R40, PT, PT, R40, 0x20, RZ ;  /* 0x0000002028283810 */ /* 0x000fe20007ffe0ff */
[----:B------:R0:W5:Y:S04]  /*05f0*/  @P3 LD.E.64 R52, desc[UR6][R64.64] ;  /* 0x0000000640343980 */ /* 0x000168000c101b00 */
[C---:B------:R-:W-:Y:S01]  /*0600*/  @P4 IMAD.WIDE.U32 R44, R40.reuse, 0x8, R44 ;  /* 0x00000008282c4825 */ /* 0x040fe200078e002c */
[----:B------:R1:W5:Y:S03]  /*0610*/  @P3 LDG.E.64 R22, desc[UR6][R70.64] ;  /* 0x0000000646163981 */ /* 0x000366000c1e1b00 */
[C---:B---3--:R-:W-:Y:S01]  /*0620*/  @P4 IMAD.WIDE.U32 R66, R40.reuse, 0x8, R66 ;  /* 0x0000000828424825 */ /* 0x048fe200078e0042 */
[----:B------:R3:W5:Y:S03]  /*0630*/  @P4 LDG.E.64 R8, desc[UR6][R44.64] ;  /* 0x000000062c084981 */ /* 0x000766000c1e1b00 */
[C---:B0-----:R-:W-:Y:S01]  /*0640*/  @P4 IMAD.WIDE.U32 R88, R40.reuse, 0x8, R88 ;  /* 0x0000000828584825 */ /* 0x041fe200078e0058 */
[----:B------:R-:W-:Y:S01]  /*0650*/  @P4 IADD3 R40, PT, PT, R40, 0x20, RZ ;  /* 0x0000002028284810 */ /* 0x000fe20007ffe0ff */
[----:B------:R3:W5:Y:S04]  /*0660*/  @P4 LD.E.64 R50, desc[UR6][R66.64] ;  /* 0x0000000642324980 */ /* 0x000768000c101b00 */
[C---:B-1----:R-:W-:Y:S01]  /*0670*/  @P6 IMAD.WIDE.U32 R90, R40.reuse, 0x8, R90 ;  /* 0x00000008285a6825 */ /* 0x042fe200078e005a */
[----:B------:R3:W5:Y:S03]  /*0680*/  @P4 LDG.E.64 R20, desc[UR6][R88.64] ;  /* 0x0000000658144981 */ /* 0x000766000c1e1b00 */
[C---:B------:R-:W-:Y:S01]  /*0690*/  @P6 IMAD.WIDE.U32 R92, R40.reuse, 0x8, R92 ;  /* 0x00000008285c6825 */ /* 0x040fe200078e005c */
[----:B------:R3:W5:Y:S03]  /*06a0*/  @P6 LDG.E.64 R6, desc[UR6][R90.64] ;  /* 0x000000065a066981 */ /* 0x000766000c1e1b00 */
[C---:B------:R-:W-:Y:S01]  /*06b0*/  @P6 IMAD.WIDE.U32 R94, R40.reuse, 0x8, R94 ;  /* 0x00000008285e6825 */ /* 0x040fe200078e005e */
[----:B------:R-:W-:Y:S01]  /*06c0*/  @P6 IADD3 R40, PT, PT, R40, 0x20, RZ ;  /* 0x0000002028286810 */ /* 0x000fe20007ffe0ff */
[----:B------:R3:W5:Y:S04]  /*06d0*/  @P6 LD.E.64 R48, desc[UR6][R92.64] ;  /* 0x000000065c306980 */ /* 0x000768000c101b00 */
[C---:B------:R-:W-:Y:S01]  /*06e0*/  @P5 IMAD.WIDE.U32 R96, R40.reuse, 0x8, R96 ;  /* 0x0000000828605825 */ /* 0x040fe200078e0060 */
[----:B------:R3:W5:Y:S03]  /*06f0*/  @P6 LDG.E.64 R36, desc[UR6][R94.64] ;  /* 0x000000065e246981 */ /* 0x000766000c1e1b00 */
[C---:B--2---:R-:W-:Y:S01]  /*0700*/  @P5 IMAD.WIDE.U32 R100, R40.reuse, 0x8, R100 ;  /* 0x0000000828645825 */ /* 0x044fe200078e0064 */
[----:B------:R3:W5:Y:S03]  /*0710*/  @P5 LDG.E.64 R4, desc[UR6][R96.64] ;  /* 0x0000000660045981 */ /* 0x000766000c1e1b00 */
[----:B----4-:R-:W-:Y:S01]  /*0720*/  @P5 IMAD.WIDE.U32 R98, R40, 0x8, R98 ;  /* 0x0000000828625825 */ /* 0x010fe200078e0062 */
[----:B------:R3:W5:Y:S04]  /*0730*/  @P5 LDG.E.64 R38, desc[UR6][R100.64] ;  /* 0x0000000664265981 */ /* 0x000768000c1e1b00 */
[----:B------:R3:W5:Y:S01]  /*0740*/  @P5 LD.E.64 R2, desc[UR6][R98.64] ;  /* 0x0000000662025980 */ /* 0x000762000c101b00 */
[----:B------:R-:W-:-:S02]  /*0750*/  ISETP.GE.U32.AND P0, PT, R68, 0x140, PT ;  /* 0x000001404400780c */ /* 0x000fc40003f06070 */
[----:B------:R-:W-:-:S11]  /*0760*/  @P5 IADD3 R40, PT, PT, R40, 0x20, RZ ;  /* 0x0000002028285810 */ /* 0x000fd60007ffe0ff */
[----:B---3--:R-:W-:Y:S05]  /*0770*/  @!P0 BRA `(.L_x_36338) ;  /* 0x00000004008c8947 */ /* 0x008fea0003800000 */
[----:B------:R-:W0:Y:S08]  /*0780*/  LDC.64 R44, c[0x0][0x3e8] ;  /* 0x0000fa00ff2c7b82 */ /* 0x000e300000000a00 */
[----:B------:R-:W1:Y:S08]  /*0790*/  LDC.64 R42, c[0x0][0x3d0] ;  /* 0x0000f400ff2a7b82 */ /* 0x000e700000000a00 */
[----:B------:R-:W2:Y:S01]  /*07a0*/  LDC.64 R70, c[0x0][0x438] ;  /* 0x00010e00ff467b82 */ /* 0x000ea20000000a00 */
[----:B0-----:R-:W-:-:S06]  /*07b0*/  IMAD.WIDE.U32 R44, R40, 0x8, R44 ;  /* 0x00000008282c7825 */ /* 0x001fcc00078e002c */
[----:B------:R-:W5:Y:S01]  /*07c0*/  LDG.E.64 R44, desc[UR6][R44.64] ;  /* 0x000000062c2c7981 */ /* 0x000f62000c1e1b00 */
[----:B-1----:R-:W-:-:S06]  /*07d0*/  IMAD.WIDE.U32 R42, R40, 0x8, R42 ;  /* 0x00000008282a7825 */ /* 0x002fcc00078e002a */
[----:B------:R-:W5:Y:S01]  /*07e0*/  LDG.E.64 R42, desc[UR6][R42.64] ;  /* 0x000000062a2a7981 */ /* 0x000f62000c1e1b00 */
[----:B--2---:R-:W-:-:S06]  /*07f0*/  IMAD.WIDE.U32 R70, R40, 0x8, R70 ;  /* 0x0000000828467825 */ /* 0x004fcc00078e0046 */
[----:B------:R-:W5:Y:S01]  /*0800*/  LD.E.64 R70, desc[UR6][R70.64] ;  /* 0x0000000646467980 */ /* 0x000f62000c101b00 */
[----:B------:R-:W-:Y:S05]  /*0810*/  BRA `(.L_x_36338) ;  /* 0x0000000400647947 */ /* 0x000fea0003800000 */
.L_x_36337:
        /* <DEDUP_REMOVED lines=10> */
[----:B------:R-:W-:-:S02]  /*08c0*/  ISETP.GE.U32.AND P3, PT, R68, 0xc0, PT ;  /* 0x000000c04400780c */ /* 0x000fc40003f66070 */
[----:B------:R-:W-:Y:S02]  /*08d0*/  ISETP.GE.U32.AND P2, PT, R68, 0xe0, PT ;  /* 0x000000e04400780c */ /* 0x000fe40003f46070 */
[----:B------:R0:W5:Y:S01]  /*08e0*/  @P1 LDG.E.64 R26, desc[UR6][R46.64] ;  /* 0x000000062e1a1981 */ /* 0x000162000c1e1b00 */
[----:B------:R-:W4:Y:S01]  /*08f0*/  @P5 LDC.64 R74, c[0x0][0x3d0] ;  /* 0x0000f400ff4a5b82 */ /* 0x000f220000000a00 */
[C---:B-1----:R-:W-:Y:S01]  /*0900*/  @P1 IMAD.WIDE.U32 R64, R40.reuse, 0x8, R64 ;  /* 0x0000000828401825 */ /* 0x042fe200078e0040 */
[----:B------:R-:W-:Y:S02]  /*0910*/  @P1 LOP3.LUT R40, R40, 0x20, RZ, 0xfc, !PT ;  /* 0x0000002028281812 */ /* 0x000fe400078efcff */
[----:B------:R-:W-:Y:S02]  /*0920*/  @P1 CS2R R62, SRZ ;  /* 0x00000000003e1805 */ /* 0x000fe4000001ff00 */
[----:B------:R-:W5:Y:S02]  /*0930*/  @P1 LDG.E.64 R28, desc[UR6][R64.64] ;  /* 0x00000006401c1981 */ /* 0x000f64000c1e1b00 */
[----:B------:R-:W1:Y:S01]  /*0940*/  @P5 LDC.64 R76, c[0x0][0x3e8] ;  /* 0x0000fa00ff4c5b82 */ /* 0x000e620000000a00 */
[----:B--2---:R-:W-:-:S07]  /*0950*/  @P6 IMAD.WIDE.U32 R66, R40, 0x8, R66 ;  /* 0x0000000828426825 */ /* 0x004fce00078e0042 */
[----:B------:R-:W2:Y:S01]  /*0960*/  @P0 LDC.64 R78, c[0x0][0x3d0] ;  /* 0x0000f400ff4e0b82 */ /* 0x000ea20000000a00 */
[----:B---3--:R-:W-:-:S07]  /*0970*/  @P6 IMAD.WIDE.U32 R72, R40, 0x8, R72 ;  /* 0x0000000828486825 */ /* 0x008fce00078e0048 */
[----:B------:R-:W3:Y:S01]  /*0980*/  @P0 LDC.64 R80, c[0x0][0x3e8] ;  /* 0x0000fa00ff500b82 */ /* 0x000ee20000000a00 */
[----:B------:R-:W-:Y:S01]  /*0990*/  @P6 IADD3 R40, PT, PT, R40, 0x20, RZ ;  /* 0x0000002028286810 */ /* 0x000fe20007ffe0ff */
[----:B------:R1:W5:Y:S06]  /*09a0*/  @P6 LDG.E.64 R18, desc[UR6][R66.64] ;  /* 0x0000000642126981 */ /* 0x00036c000c1e1b00 */
[----:B0-----:R-:W0:Y:S01]  /*09b0*/  @P4 LDC.64 R46, c[0x0][0x3d0] ;  /* 0x0000f400ff2e4b82 */ /* 0x001e220000000a00 */
[----:B------:R1:W5:Y:S01]  /*09c0*/  @P6 LDG.E.64 R30, desc[UR6][R72.64] ;  /* 0x00000006481e6981 */ /* 0x000362000c1e1b00 */
[----:B------:R-:W-:-:S06]  /*09d0*/  ISETP.GE.U32.AND P1, PT, R68, 0x100, PT ;  /* 0x000001004400780c */ /* 0x000fcc0003f26070 */
[----:B------:R-:W0:Y:S01]  /*09e0*/  @P4 LDC.64 R82, c[0x0][0x3e8] ;  /* 0x0000fa00ff524b82 */ /* 0x000e220000000a00 */
[----:B----4-:R-:W-:-:S04]  /*09f0*/  @P5 IMAD.WIDE.U32 R74, R40, 0x8, R74 ;  /* 0x00000008284a5825 */ /* 0x010fc800078e004a */
[----:B-1----:R-:W-:Y:S01]  /*0a00*/  @P5 IMAD.WIDE.U32 R76, R40, 0x8, R76 ;  /* 0x00000008284c5825 */ /* 0x002fe200078e004c */
[----:B------:R-:W-:Y:S01]  /*0a10*/  @P6 CS2R R60, SRZ ;  /* 0x00000000003c6805 */ /* 0x000fe2000001ff00 */
[----:B------:R1:W5:Y:S01]  /*0a20*/  @P5 LDG.E.64 R16, desc[UR6][R74.64] ;  /* 0x000000064a105981 */ /* 0x000362000c1e1b00 */
[----:B------:R-:W4:Y:S01]  /*0a30*/  @P3 LDC.64 R66, c[0x0][0x3d0] ;  /* 0x0000f400ff423b82 */ /* 0x000f220000000a00 */
[----:B------:R-:W-:Y:S02]  /*0a40*/  ISETP.GE.U32.AND P6, PT, R68, 0x120, PT ;  /* 0x000001204400780c */ /* 0x000fe40003fc6070 */
[----:B------:R3:W5:Y:S05]  /*0a50*/  @P5 LDG.E.64 R32, desc[UR6][R76.64] ;  /* 0x000000064c205981 */ /* 0x00076a000c1e1b00 */
[----:B------:R-:W4:Y:S01]  /*0a60*/  @P3 LDC.64 R72, c[0x0][0x3e8] ;  /* 0x0000fa00ff483b82 */ /* 0x000f220000000a00 */
[----:B------:R-:W-:-:S02]  /*0a70*/  @P5 IADD3 R40, PT, PT, R40, 0x20, RZ ;  /* 0x0000002028285810 */ /* 0x000fc40007ffe0ff */
[----:B------:R-:W-:Y:S02]  /*0a80*/  @P5 CS2R R58, SRZ ;  /* 0x00000000003a5805 */ /* 0x000fe4000001ff00 */
[----:B------:R-:W-:-:S03]  /*0a90*/  ISETP.GE.U32.AND P5, PT, R68, 0x140, PT ;  /* 0x000001404400780c */ /* 0x000fc60003fa6070 */
[----:B-1----:R-:W1:Y:S01]  /*0aa0*/  @P2 LDC.64 R74, c[0x0][0x3d0] ;  /* 0x0000f400ff4a2b82 */ /* 0x002e620000000a00 */
[----:B--2---:R-:W-:-:S07]  /*0ab0*/  @P0 IMAD.WIDE.U32 R78, R40, 0x8, R78 ;  /* 0x00000008284e0825 */ /* 0x004fce00078e004e */
[----:B---3--:R-:W2:Y:S01]  /*0ac0*/  @P2 LDC.64 R76, c[0x0][0x3e8] ;  /* 0x0000fa00ff4c2b82 */ /* 0x008ea20000000a00 */
[C---:B------:R-:W-:Y:S01]  /*0ad0*/  @P0 IMAD.WIDE.U32 R80, R40.reuse, 0x8, R80 ;  /* 0x0000000828500825 */ /* 0x040fe200078e0050 */
[----:B------:R-:W-:Y:S01]  /*0ae0*/  @P0 IADD3 R40, PT, PT, R40, 0x20, RZ ;  /* 0x0000002028280810 */ /* 0x000fe20007ffe0ff */
[----:B------:R3:W5:Y:S05]  /*0af0*/  @P0 LDG.E.64 R14, desc[UR6][R78.64] ;  /* 0x000000064e0e0981 */ /* 0x00076a000c1e1b00 */
[----:B------:R-:W3:Y:S01]  /*0b00*/  @P1 LDC.64 R84, c[0x0][0x3d0] ;  /* 0x0000f400ff541b82 */ /* 0x000ee20000000a00 */
[C---:B0-----:R-:W-:Y:S01]  /*0b10*/  @P4 IMAD.WIDE.U32 R64, R40.reuse, 0x8, R46 ;  /* 0x0000000828404825 */ /* 0x041fe200078e002e */
[----:B------:R0:W5:Y:S06]  /*0b20*/  @P0 LDG.E.64 R34, desc[UR6][R80.64] ;  /* 0x0000000650220981 */ /* 0x00016c000c1e1b00 */
[----:B------:R-:W0:Y:S01]  /*0b30*/  @P1 LDC.64 R86, c[0x0][0x3e8] ;  /* 0x0000fa00ff561b82 */ /* 0x000e220000000a00 */
[C---:B------:R-:W-:Y:S01]  /*0b40*/  @P4 IMAD.WIDE.U32 R82, R40.reuse, 0x8, R82 ;  /* 0x0000000828524825 */ /* 0x040fe200078e0052 */
[----:B------:R-:W-:Y:S01]  /*0b50*/  @P4 IADD3 R40, PT, PT, R40, 0x20, RZ ;  /* 0x0000002028284810 */ /* 0x000fe20007ffe0ff */
[----:B------:R0:W5:Y:S05]  /*0b60*/  @P4 LDG.E.64 R12, desc[UR6][R64.64] ;  /* 0x00000006400c4981 */ /* 0x00016a000c1e1b00 */
[----:B------:R-:W0:Y:S01]  /*0b70*/  @P6 LDC.64 R46, c[0x0][0x3d0] ;  /* 0x0000f400ff2e6b82 */ /* 0x000e220000000a00 */
[C---:B----4-:R-:W-:Y:S01]  /*0b80*/  @P3 IMAD.WIDE.U32 R66, R40.reuse, 0x8, R66 ;  /* 0x0000000828423825 */ /* 0x050fe200078e0042 */
[----:B------:R4:W5:Y:S06]  /*0b90*/  @P4 LDG.E.64 R24, desc[UR6][R82.64] ;  /* 0x0000000652184981 */ /* 0x00096c000c1e1b00 */
[----:B------:R-:W4:Y:S01]  /*0ba0*/  @P6 LDC.64 R90, c[0x0][0x3e8] ;  /* 0x0000fa00ff5a6b82 */ /* 0x000f220000000a00 */
[C---:B------:R-:W-:Y:S01]  /*0bb0*/  @P3 IMAD.WIDE.U32 R72, R40.reuse, 0x8, R72 ;  /* 0x0000000828483825 */ /* 0x040fe200078e0048 */
[----:B------:R-:W-:Y:S01]  /*0bc0*/  @P3 IADD3 R40, PT, PT, R40, 0x20, RZ ;  /* 0x0000002028283810 */ /* 0x000fe20007ffe0ff */
[----:B------:R0:W5:Y:S05]  /*0bd0*/  @P3 LDG.E.64 R10, desc[UR6][R66.64] ;  /* 0x00000006420a3981 */ /* 0x00016a000c1e1b00 */
[----:B------:R-:W4:Y:S01]  /*0be0*/  @P5 LDC.64 R94, c[0x0][0x3e8] ;  /* 0x0000fa00ff5e5b82 */ /* 0x000f220000000a00 */
[C---:B-1----:R-:W-:Y:S01]  /*0bf0*/  @P2 IMAD.WIDE.U32 R74, R40.reuse, 0x8, R74 ;  /* 0x00000008284a2825 */ /* 0x042fe200078e004a */
[----:B------:R1:W5:Y:S06]  /*0c00*/  @P3 LDG.E.64 R22, desc[UR6][R72.64] ;  /* 0x0000000648163981 */ /* 0x00036c000c1e1b00 */
[----:B------:R-:W1:Y:S01]  /*0c10*/  @P5 LDC.64 R92, c[0x0][0x3d0] ;  /* 0x0000f400ff5c5b82 */ /* 0x000e620000000a00 */
[C---:B--2---:R-:W-:Y:S01]  /*0c20*/  @P2 IMAD.WIDE.U32 R76, R40.reuse, 0x8, R76 ;  /* 0x00000008284c2825 */ /* 0x044fe200078e004c */
[----:B------:R-:W-:Y:S01]  /*0c30*/  @P2 IADD3 R40, PT, PT, R40, 0x20, RZ ;  /* 0x0000002028282810 */ /* 0x000fe20007ffe0ff */
[----:B------:R2:W5:Y:S04]  /*0c40*/  @P2 LDG.E.64 R8, desc[UR6][R74.64] ;  /* 0x000000064a082981 */ /* 0x000568000c1e1b00 */
[C---:B---3--:R-:W-:Y:S01]  /*0c50*/  @P1 IMAD.WIDE.U32 R84, R40.reuse, 0x8, R84 ;  /* 0x0000000828541825 */ /* 0x048fe200078e0054 */
[----:B------:R2:W5:Y:S03]  /*0c60*/  @P2 LDG.E.64 R20, desc[UR6][R76.64] ;  /* 0x000000064c142981 */ /* 0x000566000c1e1b00 */
[C---:B0-----:R-:W-:Y:S01]  /*0c70*/  @P1 IMAD.WIDE.U32 R86, R40.reuse, 0x8, R86 ;  /* 0x0000000828561825 */ /* 0x041fe200078e0056 */
[----:B------:R-:W-:Y:S01]  /*0c80*/  @P1 IADD3 R40, PT, PT, R40, 0x20, RZ ;  /* 0x0000002028281810 */ /* 0x000fe20007ffe0ff */
[----:B------:R2:W5:Y:S04]  /*0c90*/  @P1 LDG.E.64 R6, desc[UR6][R84.64] ;  /* 0x0000000654061981 */ /* 0x000568000c1e1b00 */
[C---:B------:R-:W-:Y:S01]  /*0ca0*/  @P6 IMAD.WIDE.U32 R88, R40.reuse, 0x8, R46 ;  /* 0x0000000828586825 */ /* 0x040fe200078e002e */
[----:B------:R2:W5:Y:S03]  /*0cb0*/  @P1 LDG.E.64 R36, desc[UR6][R86.64] ;  /* 0x0000000656241981 */ /* 0x000566000c1e1b00 */
[C---:B----4-:R-:W-:Y:S01]  /*0cc0*/  @P6 IMAD.WIDE.U32 R90, R40.reuse, 0x8, R90 ;  /* 0x00000008285a6825 */ /* 0x050fe200078e005a */
[----:B------:R-:W-:Y:S01]  /*0cd0*/  @P6 IADD3 R40, PT, PT, R40, 0x20, RZ ;  /* 0x0000002028286810 */ /* 0x000fe20007ffe0ff */
[----:B------:R2:W5:Y:S04]  /*0ce0*/  @P6 LDG.E.64 R4, desc[UR6][R88.64] ;  /* 0x0000000658046981 */ /* 0x000568000c1e1b00 */
[C---:B------:R-:W-:Y:S01]  /*0cf0*/  @P5 IMAD.WIDE.U32 R46, R40.reuse, 0x8, R94 ;  /* 0x00000008282e5825 */ /* 0x040fe200078e005e */
[----:B------:R2:W5:Y:S03]  /*0d00*/  @P6 LDG.E.64 R38, desc[UR6][R90.64] ;  /* 0x000000065a266981 */ /* 0x000566000c1e1b00 */
[----:B-1----:R-:W-:Y:S01]  /*0d10*/  @P5 IMAD.WIDE.U32 R40, R40, 0x8, R92 ;  /* 0x0000000828285825 */ /* 0x002fe200078e005c */
[----:B------:R2:W5:Y:S04]  /*0d20*/  @P5 LDG.E.64 R44, desc[UR6][R46.64] ;  /* 0x000000062e2c5981 */ /* 0x000568000c1e1b00 */
[----:B------:R2:W5:Y:S01]  /*0d30*/  @P5 LDG.E.64 R42, desc[UR6][R40.64] ;  /* 0x00000006282a5981 */ /* 0x000562000c1e1b00 */
[----:B------:R-:W-:-:S02]  /*0d40*/  @P0 CS2R R56, SRZ ;  /* 0x0000000000380805 */ /* 0x000fc4000001ff00 */
[----:B------:R-:W-:Y:S02]  /*0d50*/  @P4 CS2R R54, SRZ ;  /* 0x0000000000364805 */ /* 0x000fe4000001ff00 */
[----:B------:R-:W-:Y:S02]  /*0d60*/  @P3 CS2R R52, SRZ ;  /* 0x0000000000343805 */ /* 0x000fe4000001ff00 */
[----:B------:R-:W-:Y:S02]  /*0d70*/  @P2 CS2R R50, SRZ ;  /* 0x0000000000322805 */ /* 0x000fe4000001ff00 */
[----:B------:R-:W-:Y:S02]  /*0d80*/  @P1 CS2R R48, SRZ ;  /* 0x0000000000301805 */ /* 0x000fe4000001ff00 */
[----:B------:R-:W-:Y:S02]  /*0d90*/  @P6 CS2R R2, SRZ ;  /* 0x0000000000026805 */ /* 0x000fe4000001ff00 */
[----:B--2---:R-:W-:-:S07]  /*0da0*/  @P5 CS2R R70, SRZ ;  /* 0x0000000000465805 */ /* 0x004fce000001ff00 */
.L_x_36338:
[----:B------:R-:W-:Y:S05]  /*0db0*/  BSYNC.RECONVERGENT B0 ;  /* 0x0000000000007941 */ /* 0x000fea0003800200 */
.L_x_36336:
[----:B------:R-:W0:Y:S02]  /*0dc0*/  LDCU UR4, c[0x0][0x384] ;  /* 0x00007080ff0477ac */ /* 0x000e240008000800 */
[----:B0-----:R-:W-:-:S13]  /*0dd0*/  ISETP.GE.AND P0, PT, R0, UR4, PT ;  /* 0x0000000400007c0c */ /* 0x001fda000bf06270 */
[----:B------:R-:W-:Y:S05]  /*0de0*/  @P0 EXIT ;  /* 0x000000000000094d */ /* 0x000fea0003800000 */
[----:B-----5:R-:W-:Y:S01]  /*0df0*/  MOV R118, R4 ;  /* 0x0000000400767202 */ /* 0x020fe20000000f00 */
[----:B------:R-:W0:Y:S01]  /*0e00*/  LDCU.64 UR4, c[0x0][0x3e0] ;  /* 0x00007c00ff0477ac */ /* 0x000e220008000a00 */
[--C-:B------:R-:W-:Y:S02]  /*0e10*/  SHF.R.U64 R119, R4, 0x10, R5.reuse ;  /* 0x0000001004777819 */ /* 0x100fe40000001205 */
[----:B------:R-:W-:Y:S01]  /*0e20*/  SHF.R.U32.HI R4, RZ, 0x10, R5 ;  /* 0x00000010ff047819 */ /* 0x000fe20000011605 */
[----:B------:R-:W1:Y:S01]  /*0e30*/  LDCU UR12, c[0x0][0x388] ;  /* 0x00007100ff0c77ac */ /* 0x000e620008000800 */
[--C-:B------:R-:W-:Y:S02]  /*0e40*/  SHF.R.U64 R131, R60, 0x10, R61.reuse ;  /* 0x000000103c837819 */ /* 0x100fe4000000123d */
[----:B------:R-:W-:Y:S01]  /*0e50*/  PRMT R119, R119, 0x5410, R4 ;  /* 0x0000541077777816 */ /* 0x000fe20000000004 */
[----:B------:R-:W2:Y:S01]  /*0e60*/  LDCU.U8 UR10, c[0x0][0x410] ;  /* 0x00008200ff0a77ac */ /* 0x000ea20008000000 */
[----:B------:R-:W-:-:S02]  /*0e70*/  SHF.R.U32.HI R4, RZ, 0x10, R61 ;  /* 0x00000010ff047819 */ /* 0x000fc4000001163d */
[----:B------:R-:W-:Y:S01]  /*0e80*/  MOV R116, R6 ;  /* 0x0000000600747202 */ /* 0x000fe20000000f00 */
[----:B------:R-:W3:Y:S01]  /*0e90*/  LDCU UR11, c[0x0][0x448] ;  /* 0x00008900ff0b77ac */ /* 0x000ee20008000800 */
[----:B------:R-:W-:Y:S02]  /*0ea0*/  SHF.R.U64 R117, R6, 0x10, R7 ;  /* 0x0000001006757819 */ /* 0x000fe40000001207 */
[----:B------:R-:W-:Y:S01]  /*0eb0*/  MOV R6, R5 ;  /* 0x0000000500067202 */ /* 0x000fe20000000f00 */
[----:B------:R-:W4:Y:S01]  /*0ec0*/  LDCU.64 UR8, c[0x0][0x3a0] ;  /* 0x00007400ff0877ac */ /* 0x000f220008000a00 */
[----:B------:R-:W-:Y:S02]  /*0ed0*/  PRMT R131, R131, 0x5410, R4 ;  /* 0x0000541083837816 */ /* 0x000fe40000000004 */
[--C-:B------:R-:W-:Y:S02]  /*0ee0*/  SHF.R.U64 R129, R62, 0x10, R63.reuse ;  /* 0x000000103e817819 */ /* 0x100fe4000000123f */
[----:B------:R-:W-:-:S02]  /*0ef0*/  SHF.R.U32.HI R5, RZ, 0x10, R63 ;  /* 0x00000010ff057819 */ /* 0x000fc4000001163f */
[--C-:B------:R-:W-:Y:S02]  /*0f00*/  SHF.R.U64 R133, R56, 0x10, R57.reuse ;  /* 0x0000001038857819 */ /* 0x100fe40000001239 */
[----:B------:R-:W-:Y:S02]  /*0f10*/  SHF.R.U32.HI R4, RZ, 0x10, R57 ;  /* 0x00000010ff047819 */ /* 0x000fe40000011639 */
[----:B------:R-:W-:Y:S02]  /*0f20*/  PRMT R129, R129, 0x5410, R5 ;  /* 0x0000541081817816 */ /* 0x000fe40000000005 */
        /* <DEDUP_REMOVED lines=11> */
[----:B0-----:R-:W-:Y:S02]  /*0fe0*/  ISETP.NE.U32.AND P0, PT, RZ, UR4, PT ;  /* 0x00000004ff007c0c */ /* 0x001fe4000bf05070 */
[----:B------:R-:W-:Y:S02]  /*0ff0*/  MOV R84, R28 ;  /* 0x0000001c00547202 */ /* 0x000fe40000000f00 */
[----:B------:R-:W-:Y:S02]  /*1000*/  SHF.R.U64 R83, R28, 0x10, R29 ;  /* 0x000000101c537819 */ /* 0x000fe4000000121d */
[----:B------:R-:W-:-:S02]  /*1010*/  MOV R82, R30 ;  /* 0x0000001e00527202 */ /* 0x000fc40000000f00 */
[----:B------:R-:W-:Y:S02]  /*1020*/  SHF.R.U64 R81, R30, 0x10, R31 ;  /* 0x000000101e517819 */ /* 0x000fe4000000121f */
[----:B------:R-:W-:Y:S02]  /*1030*/  MOV R85, R34 ;  /* 0x0000002200557202 */ /* 0x000fe40000000f00 */
[----:B------:R-:W-:Y:S02]  /*1040*/  SHF.R.U64 R87, R34, 0x10, R35 ;  /* 0x0000001022577819 */ /* 0x000fe40000001223 */
[----:B------:R-:W-:Y:S02]  /*1050*/  MOV R88, R24 ;  /* 0x0000001800587202 */ /* 0x000fe40000000f00 */
[----:B------:R-:W-:Y:S02]  /*1060*/  SHF.R.U64 R89, R24, 0x10, R25 ;  /* 0x0000001018597819 */ /* 0x000fe40000001219 */
[----:B------:R-:W-:-:S02]  /*1070*/  MOV R40, R29 ;  /* 0x0000001d00287202 */ /* 0x000fc40000000f00 */
[----:B------:R-:W-:Y:S02]  /*1080*/  SHF.R.U32.HI R41, RZ, 0x10, R29 ;  /* 0x00000010ff297819 */ /* 0x000fe4000001161d */
[----:B------:R-:W-:Y:S02]  /*1090*/  MOV R28, R31 ;  /* 0x0000001f001c7202 */ /* 0x000fe40000000f00 */
[----:B------:R-:W-:Y:S02]  /*10a0*/  SHF.R.U32.HI R46, RZ, 0x10, R31 ;  /* 0x00000010ff2e7819 */ /* 0x000fe4000001161f */
[----:B------:R-:W-:Y:S02]  /*10b0*/  MOV R30, R35 ;  /* 0x00000023001e7202 */ /* 0x000fe40000000f00 */
[----:B------:R-:W-:Y:S02]  /*10c0*/  SHF.R.U32.HI R34, RZ, 0x10, R35 ;  /* 0x00000010ff227819 */ /* 0x000fe40000011623 */
[----:B------:R-:W-:-:S02]  /*10d0*/  MOV R90, R22 ;  /* 0x00000016005a7202 */ /* 0x000fc40000000f00 */
[----:B------:R-:W-:Y:S02]  /*10e0*/  MOV R24, R23 ;  /* 0x0000001700187202 */ /* 0x000fe40000000f00 */
[--C-:B------:R-:W-:Y:S02]  /*10f0*/  SHF.R.U64 R91, R22, 0x10, R23.reuse ;  /* 0x00000010165b7819 */ /* 0x100fe40000001217 */
[----:B------:R-:W-:Y:S02]  /*1100*/  SHF.R.U32.HI R47, RZ, 0x10, R23 ;  /* 0x00000010ff2f7819 */ /* 0x000fe40000011617 */
        /* <DEDUP_REMOVED lines=17> */
[----:B------:R-:W-:Y:S02]  /*1220*/  MOV R29, R33 ;  /* 0x00000021001d7202 */ /* 0x000fe40000000f00 */
[----:B------:R-:W-:Y:S02]  /*1230*/  SHF.R.U64 R79, R32, 0x10, R33 ;  /* 0x00000010204f7819 */ /* 0x000fe40000001221 */
[----:B------:R-:W-:Y:S02]  /*1240*/  MOV R31, R25 ;  /* 0x00000019001f7202 */ /* 0x000fe40000000f00 */
[----:B------:R-:W-:-:S02]  /*1250*/  SHF.R.U32.HI R35, RZ, 0x10, R25 ;  /* 0x00000010ff237819 */ /* 0x000fc40000011619 */
[----:B------:R-:W-:Y:S02]  /*1260*/  MOV R22, R21 ;  /* 0x0000001500167202 */ /* 0x000fe40000000f00 */
[----:B------:R-:W-:Y:S02]  /*1270*/  SHF.R.U32.HI R64, RZ, 0x10, R21 ;  /* 0x00000010ff407819 */ /* 0x000fe40000011615 */
[----:B------:R-:W-:Y:S02]  /*1280*/  MOV R23, R37 ;  /* 0x0000002500177202 */ /* 0x000fe40000000f00 */
[----:B------:R-:W-:Y:S02]  /*1290*/  SHF.R.U32.HI R36, RZ, 0x10, R37 ;  /* 0x00000010ff247819 */ /* 0x000fe40000011625 */
[----:B------:R-:W-:Y:S02]  /*12a0*/  MOV R96, R38 ;  /* 0x0000002600607202 */ /* 0x000fe40000000f00 */
[----:B------:R-:W-:-:S02]  /*12b0*/  SHF.R.U64 R97, R38, 0x10, R39 ;  /* 0x0000001026617819 */ /* 0x000fc40000001227 */
[----:B------:R-:W-:Y:S02]  /*12c0*/  MOV R100, R26 ;  /* 0x0000001a00647202 */ /* 0x000fe40000000f00 */
[----:B------:R-:W-:Y:S02]  /*12d0*/  SHF.R.U64 R101, R26, 0x10, R27 ;  /* 0x000000101a657819 */ /* 0x000fe4000000121b */
[----:B------:R-:W-:Y:S02]  /*12e0*/  MOV R20, R19 ;  /* 0x0000001300147202 */ /* 0x000fe40000000f00 */
[----:B------:R-:W-:Y:S02]  /*12f0*/  MOV R18, R17 ;  /* 0x0000001100127202 */ /* 0x000fe40000000f00 */
[----:B------:R-:W-:Y:S02]  /*1300*/  MOV R16, R15 ;  /* 0x0000000f00107202 */ /* 0x000fe40000000f00 */
[----:B------:R-:W-:-:S02]  /*1310*/  MOV R14, R13 ;  /* 0x0000000d000e7202 */ /* 0x000fc40000000f00 */
[----:B------:R-:W-:Y:S02]  /*1320*/  MOV R12, R11 ;  /* 0x0000000b000c7202 */ /* 0x000fe40000000f00 */
[----:B------:R-:W-:Y:S02]  /*1330*/  MOV R10, R9 ;  /* 0x00000009000a7202 */ /* 0x000fe40000000f00 */
[----:B------:R-:W-:Y:S02]  /*1340*/  MOV R8, R7 ;  /* 0x0000000700087202 */ /* 0x000fe40000000f00 */
[----:B------:R-:W-:Y:S02]  /*1350*/  MOV R73, R42 ;  /* 0x0000002a00497202 */ /* 0x000fe40000000f00 */
[----:B------:R-:W-:Y:S02]  /*1360*/  MOV R72, R43 ;  /* 0x0000002b00487202 */ /* 0x000fe40000000f00 */
[--C-:B------:R-:W-:Y:S01]  /*1370*/  SHF.R.U64 R74, R42, 0x10, R43.reuse ;  /* 0x000000102a4a7819 */ /* 0x100fe2000000122b */
[----:B------:R-:W-:Y:S01]  /*1380*/  HADD2.F32 R73, -RZ, R73.H0_H0 ;  /* 0x20000049ff497230 */ /* 0x000fe20000004100 */
[----:B------:R-:W-:Y:S01]  /*1390*/  SHF.R.U32.HI R75, RZ, 0x10, R43 ;  /* 0x00000010ff4b7819 */ /* 0x000fe2000001162b */
[----:B------:R-:W-:Y:S01]  /*13a0*/  HADD2.F32 R72, -RZ, R72.H0_H0 ;  /* 0x20000048ff487230 */ /* 0x000fe20000004100 */
[----:B------:R-:W-:Y:S01]  /*13b0*/  PRMT R134, R134, 0x5410, R5 ;  /* 0x0000541086867816 */ /* 0x000fe20000000005 */
[----:B------:R-:W-:Y:S01]  /*13c0*/  HADD2.F32 R74, -RZ, R74.H0_H0 ;  /* 0x2000004aff4a7230 */ /* 0x000fe20000004100 */
[----:B------:R-:W-:Y:S01]  /*13d0*/  PRMT R136, R136, 0x5410, R4 ;  /* 0x0000541088887816 */ /* 0x000fe20000000004 */
[----:B------:R-:W-:Y:S01]  /*13e0*/  HADD2.F32 R75, -RZ, R75.H0_H0 ;  /* 0x2000004bff4b7230 */ /* 0x000fe20000004100 */
[--C-:B------:R-:W-:Y:S01]  /*13f0*/  SHF.R.U64 R77, R70, 0x10, R71.reuse ;  /* 0x00000010464d7819 */ /* 0x100fe20000001247 */
[----:B------:R-:W-:Y:S01]  /*1400*/  HADD2.F32 R70, -RZ, R70.H0_H0 ;  /* 0x20000046ff467230 */ /* 0x000fe20000004100 */
[----:B------:R-:W-:Y:S01]  /*1410*/  SHF.R.U32.HI R76, RZ, 0x10, R71 ;  /* 0x00000010ff4c7819 */ /* 0x000fe20000011647 */
[----:B------:R-:W-:Y:S01]  /*1420*/  HADD2.F32 R71, -RZ, R71.H0_H0 ;  /* 0x20000047ff477230 */ /* 0x000fe20000004100 */
[----:B------:R-:W-:Y:S01]  /*1430*/  SHF.R.U32.HI R33, RZ, 0x10, R33 ;  /* 0x00000010ff217819 */ /* 0x000fe20000011621 */
[----:B------:R-:W-:Y:S01]  /*1440*/  HADD2.F32 R77, -RZ, R77.H0_H0 ;  /* 0x2000004dff4d7230 */ /* 0x000fe20000004100 */
[----:B------:R-:W-:Y:S01]  /*1450*/  MOV R25, R39 ;  /* 0x0000002700197202 */ /* 0x000fe20000000f00 */
[----:B------:R-:W-:Y:S01]  /*1460*/  HADD2.F32 R76, -RZ, R76.H0_H0 ;  /* 0x2000004cff4c7230 */ /* 0x000fe20000004100 */
[----:B------:R-:W-:-:S02]  /*1470*/  SHF.R.U32.HI R37, RZ, 0x10, R39 ;  /* 0x00000010ff257819 */ /* 0x000fc40000011627 */
[----:B------:R-:W-:Y:S02]  /*1480*/  MOV R98, R44 ;  /* 0x0000002c00627202 */ /* 0x000fe40000000f00 */
[----:B------:R-:W-:Y:S02]  /*1490*/  MOV R32, R45 ;  /* 0x0000002d00207202 */ /* 0x000fe40000000f00 */
[--C-:B------:R-:W-:Y:S02]  /*14a0*/  SHF.R.U64 R99, R44, 0x10, R45.reuse ;  /* 0x000000102c637819 */ /* 0x100fe4000000122d */
[----:B------:R-:W-:Y:S02]  /*14b0*/  SHF.R.U32.HI R38, RZ, 0x10, R45 ;  /* 0x00000010ff267819 */ /* 0x000fe4000001162d */
[----:B------:R-:W-:Y:S02]  /*14c0*/  MOV R21, R27 ;  /* 0x0000001b00157202 */ /* 0x000fe40000000f00 */
[----:B------:R-:W-:-:S02]  /*14d0*/  SHF.R.U32.HI R26, RZ, 0x10, R27 ;  /* 0x00000010ff1a7819 */ /* 0x000fc4000001161b */
[----:B------:R-:W-:Y:S02]  /*14e0*/  SHF.R.U32.HI R19, RZ, 0x10, R19 ;  /* 0x00000010ff137819 */ /* 0x000fe40000011613 */
[----:B------:R-:W-:Y:S02]  /*14f0*/  SHF.R.U32.HI R17, RZ, 0x10, R17 ;  /* 0x00000010ff117819 */ /* 0x000fe40000011611 */
[----:B------:R-:W-:Y:S02]  /*1500*/  SHF.R.U32.HI R15, RZ, 0x10, R15 ;  /* 0x00000010ff0f7819 */ /* 0x000fe4000001160f */
[----:B------:R-:W-:Y:S02]  /*1510*/  SHF.R.U32.HI R13, RZ, 0x10, R13 ;  /* 0x00000010ff0d7819 */ /* 0x000fe4000001160d */
[----:B------:R-:W-:Y:S02]  /*1520*/  SHF.R.U32.HI R11, RZ, 0x10, R11 ;  /* 0x00000010ff0b7819 */ /* 0x000fe4000001160b */
[----:B------:R-:W-:-:S02]  /*1530*/  SHF.R.U32.HI R9, RZ, 0x10, R9 ;  /* 0x00000010ff097819 */ /* 0x000fc40000011609 */
[----:B------:R-:W-:Y:S02]  /*1540*/  SHF.R.U32.HI R7, RZ, 0x10, R7 ;  /* 0x00000010ff077819 */ /* 0x000fe40000011607 */
[--C-:B------:R-:W-:Y:S02]  /*1550*/  SHF.R.U64 R137, R48, 0x10, R49.reuse ;  /* 0x0000001030897819 */ /* 0x100fe40000001231 */
[----:B------:R-:W-:Y:S02]  /*1560*/  SHF.R.U32.HI R4, RZ, 0x10, R49 ;  /* 0x00000010ff047819 */ /* 0x000fe40000011631 */
[--C-:B------:R-:W-:Y:S02]  /*1570*/  SHF.R.U64 R138, R2, 0x10, R3.reuse ;  /* 0x00000010028a7819 */ /* 0x100fe40000001203 */
[----:B------:R-:W-:Y:S02]  /*1580*/  SHF.R.U32.HI R5, RZ, 0x10, R3 ;  /* 0x00000010ff057819 */ /* 0x000fe40000011603 */
[----:B------:R-:W-:-:S02]  /*1590*/  ISETP.NE.AND.EX P0, PT, RZ, UR5, PT, P0 ;  /* 0x00000005ff007c0c */ /* 0x000fc4000bf05300 */
        /* <DEDUP_REMOVED lines=39> */
[----:B-1234-:R-:W-:-:S07]  /*1810*/  P2R R78, PR, RZ, 0x1 ;  /* 0x00000001ff4e7803 */ /* 0x01efce0000000000 */
.L_x_36399:
[----:B------:R-:W-:Y:S01]  /*1820*/  ISETP.NE.AND P0, PT, R78, RZ, PT ;  /* 0x000000ff4e00720c */ /* 0x000fe20003f05270 */
[----:B------:R-:W-:-:S12]  /*1830*/  HFMA2 R105, -RZ, RZ, 1.875, 0 ;  /* 0x3f800000ff697431 */ /* 0x000fd800000001ff */
[----:B------:R-:W0:Y:S02]  /*1840*/  @P0 LDC.64 R64, c[0x0][0x3e0] ;  /* 0x0000f800ff400b82 */ /* 0x000e240000000a00 */
[----:B0-----:R-:W-:-:S05]  /*1850*/  @P0 IMAD.WIDE R66, R0, 0x4, R64 ;  /* 0x0000000400420825 */ /* 0x001fca00078e0240 */
[----:B------:R0:W5:Y:S01]  /*1860*/  @P0 LDG.E R105, desc[UR6][R66.64] ;  /* 0x0000000642690981 */ /* 0x000162000c1e1900 */
[----:B------:R-:W-:Y:S01]  /*1870*/  IMAD R65, R0, UR12, RZ ;  /* 0x0000000c00417c24 */ /* 0x000fe2000f8e02ff */
[----:B------:R-:W-:Y:S01]  /*1880*/  ISETP.GE.U32.AND P5, PT, R68, 0x20, PT ;  /* 0x000000204400780c */ /* 0x000fe20003fa6070 */
[----:B------:R-:W-:Y:S03]  /*1890*/  BSSY.RECONVERGENT B0, `(.L_x_36339) ;  /* 0x000002b000007945 */ /* 0x000fe60003800200 */
[----:B------:R-:W-:-:S04]  /*18a0*/  SHF.R.S32.HI R64, RZ, 0x1f, R65 ;  /* 0x0000001fff407819 */ /* 0x000fc80000011441 */
[----:B------:R-:W-:-:S04]  /*18b0*/  LEA.HI R64, R64, R65, RZ, 0x2 ;  /* 0x0000004140407211 */ /* 0x000fc800078f10ff */
[----:B------:R-:W-:-:S04]  /*18c0*/  LEA.HI.SX32 R86, R64, R69, 0x1e ;  /* 0x0000004540567211 */ /* 0x000fc800078ff2ff */
[----:B------:R-:W-:Y:S01]  /*18d0*/  MOV R64, R86 ;  /* 0x0000005600407202 */ /* 0x000fe20000000f00 */
[----:B0-----:R-:W-:Y:S06]  /*18e0*/  @!P5 BRA `(.L_x_36340) ;  /* 0x000000000094d947 */ /* 0x001fec0003800000 */
[----:B------:R-:W-:Y:S01]  /*18f0*/  ISETP.NE.U32.AND P0, PT, RZ, UR8, PT ;  /* 0x00000008ff007c0c */ /* 0x000fe2000bf05070 */
[----:B------:R-:W0:Y:S03]  /*1900*/  LDC.64 R64, c[0x0][0x390] ;  /* 0x0000e400ff407b82 */ /* 0x000e260000000a00 */
[----:B------:R-:W-:-:S05]  /*1910*/  ISETP.NE.AND.EX P0, PT, RZ, UR9, PT, P0 ;  /* 0x00000009ff007c0c */ /* 0x000fca000bf05300 */
[----:B------:R-:W1:Y:S08]  /*1920*/  LDC.64 R126, c[0x0][0x3a8] ;  /* 0x0000ea00ff7e7b82 */ /* 0x000e700000000a00 */
[----:B------:R-:W2:Y:S01]  /*1930*/  @P0 LDC.64 R140, c[0x0][0x3a0] ;  /* 0x0000e800ff8c0b82 */ /* 0x000ea20000000a00 */
[----:B0-----:R-:W-:-:S06]  /*1940*/  IMAD.WIDE.U32 R64, R86, 0x10, R64 ;  /* 0x0000001056407825 */ /* 0x001fcc00078e0040 */
[----:B------:R-:W3:Y:S01]  /*1950*/  LDG.E.128 R64, desc[UR6][R64.64] ;  /* 0x0000000640407981 */ /* 0x000ee2000c1e1d00 */
[----:B--2---:R-:W-:-:S05]  /*1960*/  @P0 IMAD.WIDE.U32 R140, R86, 0x10, R140 ;  /* 0x00000010568c0825 */ /* 0x004fca00078e008c */
[----:B------:R-:W2:Y:S01]  /*1970*/  @P0 LDG.E.128 R4, desc[UR6][R140.64] ;  /* 0x000000068c040981 */ /* 0x000ea2000c1e1d00 */
[--C-:B------:R-:W-:Y:S02]  /*1980*/  @P0 HADD2.F32 R9, -RZ, R84.reuse.H1_H1 ;  /* 0x30000054ff090230 */ /* 0x100fe40000004100 */
[--C-:B------:R-:W-:Y:S02]  /*1990*/  @P0 HADD2.F32 R10, -RZ, R83.reuse.H1_H1 ;  /* 0x30000053ff0a0230 */ /* 0x100fe40000004100 */
[----:B------:R-:W-:Y:S02]  /*19a0*/  @P0 HADD2.F32 R120, -RZ, R83.H0_H0 ;  /* 0x20000053ff780230 */ /* 0x000fe40000004100 */
[-C--:B---3-5:R-:W-:Y:S01]  /*19b0*/  @P0 FMUL.FTZ R11, R64, R105.reuse ;  /* 0x00000069400b0220 */ /* 0x0a8fe20000410000 */
[-C--:B------:R-:W-:Y:S01]  /*19c0*/  @P0 FMUL.FTZ R124, R65, R105.reuse ;  /* 0x00000069417c0220 */ /* 0x080fe20000410000 */
[-C--:B------:R-:W-:Y:S01]  /*19d0*/  @P0 FMUL.FTZ R107, R66, R105.reuse ;  /* 0x00000069426b0220 */ /* 0x080fe20000410000 */
[----:B------:R-:W-:Y:S01]  /*19e0*/  @P0 FMUL.FTZ R122, R67, R105 ;  /* 0x00000069437a0220 */ /* 0x000fe20000410000 */
[----:B--2---:R-:W-:Y:S01]  /*19f0*/  @P0 FFMA.FTZ R8, R11, R9, R4 ;  /* 0x000000090b080223 */ /* 0x004fe20000010004 */
[----:B------:R-:W-:-:S02]  /*1a00*/  @P0 HADD2.F32 R11, -RZ, R84.H0_H0 ;  /* 0x20000054ff0b0230 */ /* 0x000fc40000004100 */
[----:B------:R-:W-:Y:S01]  /*1a10*/  @P0 FFMA.FTZ R9, R124, R10, R5 ;  /* 0x0000000a7c090223 */ /* 0x000fe20000010005 */
[----:B-1----:R-:W-:-:S04]  /*1a20*/  IMAD.WIDE.U32 R124, R86, 0x10, R126 ;  /* 0x00000010567c7825 */ /* 0x002fc800078e007e */
[----:B------:R-:W-:Y:S01]  /*1a30*/  @P0 FFMA.FTZ R10, R107, R11, R6 ;  /* 0x0000000b6b0a0223 */ /* 0x000fe20000010006 */
[----:B------:R-:W-:Y:S01]  /*1a40*/  @P0 FFMA.FTZ R11, R122, R120, R7 ;  /* 0x000000787a0b0223 */ /* 0x000fe20000010007 */
[----:B------:R-:W-:Y:S06]  /*1a50*/  @P0 BRA `(.L_x_36341) ;  /* 0x0000000000300947 */ /* 0x000fec0003800000 */
[-C--:B------:R-:W-:Y:S01]  /*1a60*/  FMUL.FTZ R9, R65, R105.reuse ;  /* 0x0000006941097220 */ /* 0x080fe20000410000 */
[-C--:B------:R-:W-:Y:S01]  /*1a70*/  FMUL.FTZ R65, R66, R105.reuse ;  /* 0x0000006942417220 */ /* 0x080fe20000410000 */
[-C--:B------:R-:W-:Y:S01]  /*1a80*/  FMUL.FTZ R8, R64, R105.reuse ;  /* 0x0000006940087220 */ /* 0x080fe20000410000 */
[--C-:B------:R-:W-:Y:S02]  /*1a90*/  HADD2.F32 R107, -RZ, R84.reuse.H1_H1 ;  /* 0x30000054ff6b7230 */ /* 0x100fe40000004100 */
[----:B------:R-:W-:Y:S01]  /*1aa0*/  FMUL.FTZ R64, R67, R105 ;  /* 0x0000006943407220 */ /* 0x000fe20000410000 */
[--C-:B------:R-:W-:Y:S02]  /*1ab0*/  HADD2.F32 R66, -RZ, R83.reuse.H1_H1 ;  /* 0x30000053ff427230 */ /* 0x100fe40000004100 */
[----:B------:R-:W-:Y:S02]  /*1ac0*/  HADD2.F32 R10, -RZ, R84.H0_H0 ;  /* 0x20000054ff0a7230 */ /* 0x000fe40000004100 */
[----:B------:R-:W-:Y:S01]  /*1ad0*/  FMUL.FTZ R8, R8, R107 ;  /* 0x0000006b08087220 */ /* 0x000fe20000410000 */
[----:B------:R-:W-:-:S02]  /*1ae0*/  HADD2.F32 R11, -RZ, R83.H0_H0 ;  /* 0x20000053ff0b7230 */ /* 0x000fc40000004100 */
[----:B------:R-:W-:Y:S01]  /*1af0*/  FMUL.FTZ R9, R9, R66 ;  /* 0x0000004209097220 */ /* 0x000fe20000410000 */
[----:B------:R-:W-:Y:S02]  /*1b00*/  FMUL.FTZ R10, R65, R10 ;  /* 0x0000000a410a7220 */ /* 0x000fe40000410000 */
[----:B------:R-:W-:-:S07]  /*1b10*/  FMUL.FTZ R11, R64, R11 ;  /* 0x0000000b400b7220 */ /* 0x000fce0000410000 */
.L_x_36341:
[----:B------:R0:W-:Y:S01]  /*1b20*/  STG.E.128 desc[UR6][R124.64], R8 ;  /* 0x000000087c007986 */ /* 0x0001e2000c101d06 */
[----:B------:R-:W-:-:S07]  /*1b30*/  IADD3 R64, PT, PT, R86, 0x20, RZ ;  /* 0x0000002056407810 */ /* 0x000fce0007ffe0ff */
.L_x_36340:
[----:B------:R-:W-:Y:S05]  /*1b40*/  BSYNC.RECONVERGENT B0 ;  /* 0x0000000000007941 */ /* 0x000fea0003800200 */
.L_x_36339:
        /* <DEDUP_REMOVED lines=11> */
[----:B------:R1:W5:Y:S01]  /*1c00*/  @P0 LDG.E.128 R4, desc[UR6][R66.64] ;  /* 0x0000000642040981 */ /* 0x000362000c1e1d00 */
[----:B------:R-:W-:Y:S05]  /*1c10*/  @!P0 BRA `(.L_x_36344) ;  /* 0x0000000000348947 */ /* 0x000fea0003800000 */
[-C--:B-----5:R-:W-:Y:S01]  /*1c20*/  FMUL.FTZ R107, R12, R105.reuse ;  /* 0x000000690c6b7220 */ /* 0x0a0fe20000410000 */
[-C--:B------:R-:W-:Y:S01]  /*1c30*/  FMUL.FTZ R122, R13, R105.reuse ;  /* 0x000000690d7a7220 */ /* 0x080fe20000410000 */
[--C-:B------:R-:W-:Y:S02]  /*1c40*/  HADD2.F32 R12, -RZ, R82.reuse.H1_H1 ;  /* 0x30000052ff0c7230 */ /* 0x100fe40000004100 */
[-C--:B-1----:R-:W-:Y:S01]  /*1c50*/  FMUL.FTZ R67, R14, R105.reuse ;  /* 0x000000690e437220 */ /* 0x082fe20000410000 */
[--C-:B------:R-:W-:Y:S02]  /*1c60*/  HADD2.F32 R13, -RZ, R81.reuse.H1_H1 ;  /* 0x30000051ff0d7230 */ /* 0x100fe40000004100 */
[----:B------:R-:W-:Y:S01]  /*1c70*/  FMUL.FTZ R120, R15, R105 ;  /* 0x000000690f787220 */ /* 0x000fe20000410000 */
[----:B------:R-:W-:Y:S02]  /*1c80*/  HADD2.F32 R65, -RZ, R82.H0_H0 ;  /* 0x20000052ff417230 */ /* 0x000fe40000004100 */
[----:B------:R-:W-:Y:S01]  /*1c90*/  FFMA.FTZ R12, R107, R12, R4 ;  /* 0x0000000c6b0c7223 */ /* 0x000fe20000010004 */
[----:B------:R-:W-:-:S02]  /*1ca0*/  HADD2.F32 R66, -RZ, R81.H0_H0 ;  /* 0x20000051ff427230 */ /* 0x000fc40000004100 */
[----:B------:R-:W-:Y:S01]  /*1cb0*/  FFMA.FTZ R13, R122, R13, R5 ;  /* 0x0000000d7a0d7223 */ /* 0x000fe20000010005 */
[----:B------:R-:W-:Y:S02]  /*1cc0*/  FFMA.FTZ R14, R67, R65, R6 ;  /* 0x00000041430e7223 */ /* 0x000fe40000010006 */
[----:B------:R-:W-:Y:S01]  /*1cd0*/  FFMA.FTZ R15, R120, R66, R7 ;  /* 0x00000042780f7223 */ /* 0x000fe20000010007 */
[----:B------:R-:W-:Y:S06]  /*1ce0*/  BRA `(.L_x_36345) ;  /* 0x0000000000307947 */ /* 0x000fec0003800000 */
.L_x_36344:
[-C--:B-1---5:R-:W-:Y:S01]  /*1cf0*/  FMUL.FTZ R67, R14, R105.reuse ;  /* 0x000000690e437220 */ /* 0x0a2fe20000410000 */
[--C-:B------:R-:W-:Y:S02]  /*1d00*/  HADD2.F32 R107, -RZ, R82.reuse.H1_H1 ;  /* 0x30000052ff6b7230 */ /* 0x100fe40000004100 */
[-C--:B------:R-:W-:Y:S01]  /*1d10*/  FMUL.FTZ R12, R12, R105.reuse ;  /* 0x000000690c0c7220 */ /* 0x080fe20000410000 */
[--C-:B------:R-:W-:Y:S02]  /*1d20*/  HADD2.F32 R120, -RZ, R81.reuse.H1_H1 ;  /* 0x30000051ff787230 */ /* 0x100fe40000004100 */
[-C--:B------:R-:W-:Y:S01]  /*1d30*/  FMUL.FTZ R13, R13, R105.reuse ;  /* 0x000000690d0d7220 */ /* 0x080fe20000410000 */
[----:B------:R-:W-:Y:S02]  /*1d40*/  HADD2.F32 R14, -RZ, R82.H0_H0 ;  /* 0x20000052ff0e7230 */ /* 0x000fe40000004100 */
[----:B------:R-:W-:Y:S01]  /*1d50*/  FMUL.FTZ R66, R15, R105 ;  /* 0x000000690f427220 */ /* 0x000fe20000410000 */
[----:B------:R-:W-:-:S02]  /*1d60*/  HADD2.F32 R65, -RZ, R81.H0_H0 ;  /* 0x20000051ff417230 */ /* 0x000fc40000004100 */
[----:B------:R-:W-:Y:S01]  /*1d70*/  FMUL.FTZ R12, R12, R107 ;  /* 0x0000006b0c0c7220 */ /* 0x000fe20000410000 */
[----:B------:R-:W-:Y:S01]  /*1d80*/  FMUL.FTZ R13, R13, R120 ;  /* 0x000000780d0d7220 */ /* 0x000fe20000410000 */
[----:B------:R-:W-:Y:S01]  /*1d90*/  FMUL.FTZ R14, R67, R14 ;  /* 0x0000000e430e7220 */ /* 0x000fe20000410000 */
[----:B------:R-:W-:-:S07]  /*1da0*/  FMUL.FTZ R15, R66, R65 ;  /* 0x00000041420f7220 */ /* 0x000fce0000410000 */
.L_x_36345:
[----:B------:R-:W1:Y:S02]  /*1db0*/  LDC.64 R66, c[0x0][0x3a8] ;  /* 0x0000ea00ff427b82 */ /* 0x000e640000000a00 */
[C---:B-1----:R-:W-:Y:S01]  /*1dc0*/  IMAD.WIDE.U32 R66, R64.reuse, 0x10, R66 ;  /* 0x0000001040427825 */ /* 0x042fe200078e0042 */
[----:B------:R-:W-:-:S04]  /*1dd0*/  IADD3 R64, PT, PT, R64, 0x20, RZ ;  /* 0x0000002040407810 */ /* 0x000fc80007ffe0ff */
[----:B------:R1:W-:Y:S03]  /*1de0*/  STG.E.128 desc[UR6][R66.64], R12 ;  /* 0x0000000c42007986 */ /* 0x0003e6000c101d06 */
.L_x_36343:
[----:B------:R-:W-:Y:S05]  /*1df0*/  BSYNC.RECONVERGENT B0 ;  /* 0x0000000000007941 */ /* 0x000fea0003800200 */
.L_x_36342:
[----:B------:R-:W-:Y:S01]  /*1e00*/  ISETP.GE.U32.AND P0, PT, R68, 0x60, PT ;  /* 0x000000604400780c */ /* 0x000fe20003f06070 */
[----:B------:R-:W-:Y:S03]  /*1e10*/  BSSY.RECONVERGENT B0, `(.L_x_36346) ;  /* 0x0000029000007945 */ /* 0x000fe60003800200 */
[----:B------:R-:W-:-:S09]  /*1e20*/  P2R R65, PR, RZ, 0x1 ;  /* 0x00000001ff417803 */ /* 0x000fd20000000000 */
[----:B------:R-:W-:Y:S05]  /*1e30*/  @!P0 BRA `(.L_x_36347) ;  /* 0x0000000000988947 */ /* 0x000fea0003800000 */
[----:B------:R-:W-:Y:S01]  /*1e40*/  ISETP.NE.U32.AND P0, PT, RZ, UR8, PT ;  /* 0x00000008ff007c0c */ /* 0x000fe2000bf05070 */
[----:B------:R-:W2:Y:S03]  /*1e50*/  LDC.64 R16, c[0x0][0x390] ;  /* 0x0000e400ff107b82 */ /* 0x000ea60000000a00 */
[----:B------:R-:W-:-:S13]  /*1e60*/  ISETP.NE.AND.EX P0, PT, RZ, UR9, PT, P0 ;  /* 0x00000009ff007c0c */ /* 0x000fda000bf05300 */
[----:B-1----:R-:W1:Y:S01]  /*1e70*/  @P0 LDC.64 R66, c[0x0][0x3a0] ;  /* 0x0000e800ff420b82 */ /* 0x002e620000000a00 */
[----:B--2---:R-:W-:-:S06]  /*1e80*/  IMAD.WIDE.U32 R16, R64, 0x10, R16 ;  /* 0x0000001040107825 */ /* 0x004fcc00078e0010 */
[----:B------:R-:W5:Y:S01]  /*1e90*/  LDG.E.128 R16, desc[UR6][R16.64] ;  /* 0x0000000610107981 */ /* 0x000f62000c1e1d00 */
[----:B-1----:R-:W-:-:S05]  /*1ea0*/  @P0 IMAD.WIDE.U32 R66, R64, 0x10, R66 ;  /* 0x0000001040420825 */ /* 0x002fca00078e0042 */
        /* <DEDUP_REMOVED lines=15> */
.L_x_36348:
        /* <DEDUP_REMOVED lines=12> */
.L_x_36349:
[----:B------:R-:W1:Y:S02]  /*2060*/  LDC.64 R66, c[0x0][0x3a8] ;  /* 0x0000ea00ff427b82 */ /* 0x000e640000000a00 */
[C---:B-1----:R-:W-:Y:S01]  /*2070*/  IMAD.WIDE.U32 R66, R64.reuse, 0x10, R66 ;  /* 0x0000001040427825 */ /* 0x042fe200078e0042 */
[----:B------:R-:W-:-:S04]  /*2080*/  IADD3 R64, PT, PT, R64, 0x20, RZ ;  /* 0x0000002040407810 */ /* 0x000fc80007ffe0ff */
[----:B------:R2:W-:Y:S03]  /*2090*/  STG.E.128 desc[UR6][R66.64], R16 ;  /* 0x0000001042007986 */ /* 0x0005e6000c101d06 */
.L_x_36347:
[----:B------:R-:W-:Y:S05]  /*20a0*/  BSYNC.RECONVERGENT B0 ;  /* 0x0000000000007941 */ /* 0x000fea0003800200 */
.L_x_36346:
[----:B------:R-:W-:Y:S01]  /*20b0*/  ISETP.GE.U32.AND P0, PT, R68, 0x80, PT ;  /* 0x000000804400780c */ /* 0x000fe20003f06070 */
[----:B------:R-:W-:Y:S03]  /*20c0*/  BSSY.RECONVERGENT B0, `(.L_x_36350) ;  /* 0x0000029000007945 */ /* 0x000fe60003800200 */
[----:B------:R-:W-:-:S09]  /*20d0*/  P2R R65, PR, RZ, 0x1 ;  /* 0x00000001ff417803 */ /* 0x000fd20000000000 */
[----:B------:R-:W-:Y:S05]  /*20e0*/  @!P0 BRA `(.L_x_36351) ;  /* 0x0000000000988947 */ /* 0x000fea0003800000 */
[----:B------:R-:W-:Y:S01]  /*20f0*/  ISETP.NE.U32.AND P0, PT, RZ, UR8, PT ;  /* 0x00000008ff007c0c */ /* 0x000fe2000bf05070 */
[----:B------:R-:W3:Y:S03]  /*2100*/  LDC.64 R20, c[0x0][0x390] ;  /* 0x0000e400ff147b82 */ /* 0x000ee60000000a00 */
[----:B------:R-:W-:-:S13]  /*2110*/  ISETP.NE.AND.EX P0, PT, RZ, UR9, PT, P0 ;  /* 0x00000009ff007c0c */ /* 0x000fda000bf05300 */
[----:B-12---:R-:W1:Y:S01]  /*2120*/  @P0 LDC.64 R66, c[0x0][0x3a0] ;  /* 0x0000e800ff420b82 */ /* 0x006e620000000a00 */
[----:B---3--:R-:W-:-:S06]  /*2130*/  IMAD.WIDE.U32 R20, R64, 0x10, R20 ;  /* 0x0000001040147825 */ /* 0x008fcc00078e0014 */
[----:B------:R-:W5:Y:S01]  /*2140*/  LDG.E.128 R20, desc[UR6][R20.64] ;  /* 0x0000000614147981 */ /* 0x000f62000c1e1d00 */
[----:B-1----:R-:W-:-:S05]  /*2150*/  @P0 IMAD.WIDE.U32 R66, R64, 0x10, R66 ;  /* 0x0000001040420825 */ /* 0x002fca00078e0042 */
[----:B------:R1:W5:Y:S01]  /*2160*/  @P0 LDG.E.128 R4, desc[UR6][R66.64] ;  /* 0x0000000642040981 */ /* 0x000362000c1e1d00 */
[----:B------:R-:W-:Y:S05]  /*2170*/  @!P0 BRA `(.L_x_36352) ;  /* 0x0000000000348947 */ /* 0x000fea0003800000 */
[-C--:B-----5:R-:W-:Y:S01]  /*2180*/  FMUL.FTZ R107, R20, R105.reuse ;  /* 0x00000069146b7220 */ /* 0x0a0fe20000410000 */
[-C--:B------:R-:W-:Y:S01]  /*2190*/  FMUL.FTZ R122, R21, R105.reuse ;  /* 0x00000069157a7220 */ /* 0x080fe20000410000 */
[----:B------:R-:W-:Y:S02]  /*21a0*/  HADD2.F32 R20, -RZ, R85.H0_H0 ;  /* 0x20000055ff147230 */ /* 0x000fe40000004100 */
[-C--:B-1----:R-:W-:Y:S01]  /*21b0*/  FMUL.FTZ R67, R22, R105.reuse ;  /* 0x0000006916437220 */ /* 0x082fe20000410000 */
[----:B------:R-:W-:Y:S02]  /*21c0*/  HADD2.F32 R21, -RZ, R87.H0_H0 ;  /* 0x20000057ff157230 */ /* 0x000fe40000004100 */
[----:B------:R-:W-:Y:S01]  /*21d0*/  FMUL.FTZ R120, R23, R105 ;  /* 0x0000006917787220 */ /* 0x000fe20000410000 */
[----:B------:R-:W-:Y:S02]  /*21e0*/  HADD2.F32 R65, -RZ, R85.H1_H1 ;  /* 0x30000055ff417230 */ /* 0x000fe40000004100 */
[----:B------:R-:W-:Y:S01]  /*21f0*/  FFMA.FTZ R20, R107, R20, R4 ;  /* 0x000000146b147223 */ /* 0x000fe20000010004 */
[----:B------:R-:W-:-:S02]  /*2200*/  HADD2.F32 R66, -RZ, R87.H1_H1 ;  /* 0x30000057ff427230 */ /* 0x000fc40000004100 */
[----:B------:R-:W-:Y:S01]  /*2210*/  FFMA.FTZ R21, R122, R21, R5 ;  /* 0x000000157a157223 */ /* 0x000fe20000010005 */
[----:B------:R-:W-:Y:S02]  /*2220*/  FFMA.FTZ R22, R67, R65, R6 ;  /* 0x0000004143167223 */ /* 0x000fe40000010006 */
[----:B------:R-:W-:Y:S01]  /*2230*/  FFMA.FTZ R23, R120, R66, R7 ;  /* 0x0000004278177223 */ /* 0x000fe20000010007 */
[----:B------:R-:W-:Y:S06]  /*2240*/  BRA `(.L_x_36353) ;  /* 0x0000000000307947 */ /* 0x000fec0003800000 */
.L_x_36352:
[-C--:B-1---5:R-:W-:Y:S01]  /*2250*/  FMUL.FTZ R67, R22, R105.reuse ;  /* 0x0000006916437220 */ /* 0x0a2fe20000410000 */
[----:B------:R-:W-:Y:S02]  /*2260*/  HADD2.F32 R107, -RZ, R85.H0_H0 ;  /* 0x20000055ff6b7230 */ /* 0x000fe40000004100 */
[-C--:B------:R-:W-:Y:S01]  /*2270*/  FMUL.FTZ R20, R20, R105.reuse ;  /* 0x0000006914147220 */ /* 0x080fe20000410000 */
[----:B------:R-:W-:Y:S02]  /*2280*/  HADD2.F32 R120, -RZ, R87.H0_H0 ;  /* 0x20000057ff787230 */ /* 0x000fe40000004100 */
[-C--:B------:R-:W-:Y:S01]  /*2290*/  FMUL.FTZ R21, R21, R105.reuse ;  /* 0x0000006915157220 */ /* 0x080fe20000410000 */
[----:B------:R-:W-:Y:S02]  /*22a0*/  HADD2.F32 R22, -RZ, R85.H1_H1 ;  /* 0x30000055ff167230 */ /* 0x000fe40000004100 */
[----:B------:R-:W-:Y:S01]  /*22b0*/  FMUL.FTZ R66, R23, R105 ;  /* 0x0000006917427220 */ /* 0x000fe20000410000 */
[----:B------:R-:W-:-:S02]  /*22c0*/  HADD2.F32 R65, -RZ, R87.H1_H1 ;  /* 0x30000057ff417230 */ /* 0x000fc40000004100 */
[----:B------:R-:W-:Y:S01]  /*22d0*/  FMUL.FTZ R20, R20, R107 ;  /* 0x0000006b14147220 */ /* 0x000fe20000410000 */
[----:B------:R-:W-:Y:S01]  /*22e0*/  FMUL.FTZ R21, R21, R120 ;  /* 0x0000007815157220 */ /* 0x000fe20000410000 */
[----:B------:R-:W-:Y:S01]  /*22f0*/  FMUL.FTZ R22, R67, R22 ;  /* 0x0000001643167220 */ /* 0x000fe20000410000 */
[----:B------:R-:W-:-:S07]  /*2300*/  FMUL.FTZ R23, R66, R65 ;  /* 0x0000004142177220 */ /* 0x000fce0000410000 */
.L_x_36353:
[----:B------:R-:W1:Y:S02]  /*2310*/  LDC.64 R66, c[0x0][0x3a8] ;  /* 0x0000ea00ff427b82 */ /* 0x000e640000000a00 */
[C---:B-1----:R-:W-:Y:S01]  /*2320*/  IMAD.WIDE.U32 R66, R64.reuse, 0x10, R66 ;  /* 0x0000001040427825 */ /* 0x042fe200078e0042 */
[----:B------:R-:W-:-:S04]  /*2330*/  IADD3 R64, PT, PT, R64, 0x20, RZ ;  /* 0x0000002040407810 */ /* 0x000fc80007ffe0ff */
[----:B------:R3:W-:Y:S03]  /*2340*/  STG.E.128 desc[UR6][R66.64], R20 ;  /* 0x0000001442007986 */ /* 0x0007e6000c101d06 */
.L_x_36351:
[----:B------:R-:W-:Y:S05]  /*2350*/  BSYNC.RECONVERGENT B0 ;  /* 0x0000000000007941 */ /* 0x000fea0003800200 */
.L_x_36350:
[----:B------:R-:W-:Y:S01]  /*2360*/  ISETP.GE.U32.AND P0, PT, R68, 0xa0, PT ;  /* 0x000000a04400780c */ /* 0x000fe20003f06070 */
[----:B------:R-:W-:Y:S03]  /*2370*/  BSSY.RECONVERGENT B0, `(.L_x_36354) ;  /* 0x0000029000007945 */ /* 0x000fe60003800200 */
[----:B------:R-:W-:-:S09]  /*2380*/  P2R R65, PR, RZ, 0x1 ;  /* 0x00000001ff417803 */ /* 0x000fd20000000000 */
[----:B------:R-:W-:Y:S05]  /*2390*/  @!P0 BRA `(.L_x_36355) ;  /* 0x0000000000988947 */ /* 0x000fea0003800000 */
[----:B------:R-:W-:Y:S01]  /*23a0*/  ISETP.NE.U32.AND P0, PT, RZ, UR8, PT ;  /* 0x00000008ff007c0c */ /* 0x000fe2000bf05070 */
[----:B------:R-:W4:Y:S03]  /*23b0*/  LDC.64 R24, c[0x0][0x390] ;  /* 0x0000e400ff187b82 */ /* 0x000f260000000a00 */
[----:B------:R-:W-:-:S13]  /*23c0*/  ISETP.NE.AND.EX P0, PT, RZ, UR9, PT, P0 ;  /* 0x00000009ff007c0c */ /* 0x000fda000bf05300 */
[----:B-123--:R-:W1:Y:S01]  /*23d0*/  @P0 LDC.64 R66, c[0x0][0x3a0] ;  /* 0x0000e800ff420b82 */ /* 0x00ee620000000a00 */
[----:B----4-:R-:W-:-:S06]  /*23e0*/  IMAD.WIDE.U32 R24, R64, 0x10, R24 ;  /* 0x0000001040187825 */ /* 0x010fcc00078e0018 */
[----:B------:R-:W5:Y:S01]  /*23f0*/  LDG.E.128 R24, desc[UR6][R24.64] ;  /* 0x0000000618187981 */ /* 0x000f62000c1e1d00 */
[----:B-1----:R-:W-:-:S05]  /*2400*/  @P0 IMAD.WIDE.U32 R66, R64, 0x10, R66 ;  /* 0x0000001040420825 */ /* 0x002fca00078e0042 */
[----:B------:R1:W5:Y:S01]  /*2410*/  @P0 LDG.E.128 R4, desc[UR6][R66.64] ;  /* 0x0000000642040981 */ /* 0x000362000c1e1d00 */
[----:B------:R-:W-:Y:S05]  /*2420*/  @!P0 BRA `(.L_x_36356) ;  /* 0x0000000000348947 */ /* 0x000fea0003800000 */
[-C--:B-----5:R-:W-:Y:S01]  /*2430*/  FMUL.FTZ R107, R24, R105.reuse ;  /* 0x00000069186b7220 */ /* 0x0a0fe20000410000 */
[-C--:B------:R-:W-:Y:S01]  /*2440*/  FMUL.FTZ R122, R25, R105.reuse ;  /* 0x00000069197a7220 */ /* 0x080fe20000410000 */
[--C-:B------:R-:W-:Y:S02]  /*2450*/  HADD2.F32 R24, -RZ, R88.reuse.H0_H0 ;  /* 0x20000058ff187230 */ /* 0x100fe40000004100 */
[-C--:B-1----:R-:W-:Y:S01]  /*2460*/  FMUL.FTZ R67, R26, R105.reuse ;  /* 0x000000691a437220 */ /* 0x082fe20000410000 */
[--C-:B------:R-:W-:Y:S02]  /*2470*/  HADD2.F32 R25, -RZ, R89.reuse.H0_H0 ;  /* 0x20000059ff197230 */ /* 0x100fe40000004100 */
        /* <DEDUP_REMOVED lines=8> */
.L_x_36356:
[-C--:B-1---5:R-:W-:Y:S01]  /*2500*/  FMUL.FTZ R67, R26, R105.reuse ;  /* 0x000000691a437220 */ /* 0x0a2fe20000410000 */
[--C-:B------:R-:W-:Y:S02]  /*2510*/  HADD2.F32 R107, -RZ, R88.reuse.H0_H0 ;  /* 0x20000058ff6b7230 */ /* 0x100fe40000004100 */
[-C--:B------:R-:W-:Y:S01]  /*2520*/  FMUL.FTZ R24, R24, R105.reuse ;  /* 0x0000006918187220 */ /* 0x080fe20000410000 */
[--C-:B------:R-:W-:Y:S02]  /*2530*/  HADD2.F32 R120, -RZ, R89.reuse.H0_H0 ;  /* 0x20000059ff787230 */ /* 0x100fe40000004100 */
        /* <DEDUP_REMOVED lines=8> */
.L_x_36357:
[----:B------:R-:W1:Y:S02]  /*25c0*/  LDC.64 R66, c[0x0][0x3a8] ;  /* 0x0000ea00ff427b82 */ /* 0x000e640000000a00 */
[C---:B-1----:R-:W-:Y:S01]  /*25d0*/  IMAD.WIDE.U32 R66, R64.reuse, 0x10, R66 ;  /* 0x0000001040427825 */ /* 0x042fe200078e0042 */
[----:B------:R-:W-:-:S04]  /*25e0*/  IADD3 R64, PT, PT, R64, 0x20, RZ ;  /* 0x0000002040407810 */ /* 0x000fc80007ffe0ff */
[----:B------:R4:W-:Y:S03]  /*25f0*/  STG.E.128 desc[UR6][R66.64], R24 ;  /* 0x0000001842007986 */ /* 0x0009e6000c101d06 */
.L_x_36355:
[----:B------:R-:W-:Y:S05]  /*2600*/  BSYNC.RECONVERGENT B0 ;  /* 0x0000000000007941 */ /* 0x000fea0003800200 */
.L_x_36354:
[----:B------:R-:W-:Y:S01]  /*2610*/  ISETP.GE.U32.AND P0, PT, R68, 0xc0, PT ;  /* 0x000000c04400780c */ /* 0x000fe20003f06070 */
[----:B------:R-:W-:Y:S03]  /*2620*/  BSSY.RECONVERGENT B0, `(.L_x_36358) ;  /* 0x0000029000007945 */ /* 0x000fe60003800200 */
[----:B------:R-:W-:-:S09]  /*2630*/  P2R R65, PR, RZ, 0x1 ;  /* 0x00000001ff417803 */ /* 0x000fd20000000000 */
[----:B------:R-:W-:Y:S05]  /*2640*/  @!P0 BRA `(.L_x_36359) ;  /* 0x0000000000988947 */ /* 0x000fea0003800000 */
[----:B------:R-:W-:Y:S01]  /*2650*/  ISETP.NE.U32.AND P0, PT, RZ, UR8, PT ;  /* 0x00000008ff007c0c */ /* 0x000fe2000bf05070 */
[----:B------:R-:W0:Y:S03]  /*2660*/  LDC.64 R28, c[0x0][0x390] ;  /* 0x0000e400ff1c7b82 */ /* 0x000e260000000a00 */
[----:B------:R-:W-:-:S13]  /*2670*/  ISETP.NE.AND.EX P0, PT, RZ, UR9, PT, P0 ;  /* 0x00000009ff007c0c */ /* 0x000fda000bf05300 */
[----:B-1234-:R-:W1:Y:S01]  /*2680*/  @P0 LDC.64 R66, c[0x0][0x3a0] ;  /* 0x0000e800ff420b82 */ /* 0x01ee620000000a00 */
[----:B0-----:R-:W-:-:S06]  /*2690*/  IMAD.WIDE.U32 R28, R64, 0x10, R28 ;  /* 0x00000010401c7825 */ /* 0x001fcc00078e001c */
[----:B------:R-:W5:Y:S01]  /*26a0*/  LDG.E.128 R28, desc[UR6][R28.64] ;  /* 0x000000061c1c7981 */ /* 0x000f62000c1e1d00 */
[----:B-1----:R-:W-:-:S05]  /*26b0*/  @P0 IMAD.WIDE.U32 R66, R64, 0x10, R66 ;  /* 0x0000001040420825 */ /* 0x002fca00078e0042 */
[----:B------:R0:W5:Y:S01]  /*26c0*/  @P0 LDG.E.128 R4, desc[UR6][R66.64] ;  /* 0x0000000642040981 */ /* 0x000162000c1e1d00 */
[----:B------:R-:W-:Y:S05]  /*26d0*/  @!P0 BRA `(.L_x_36360) ;  /* 0x0000000000348947 */ /* 0x000fea0003800000 */
[-C--:B-----5:R-:W-:Y:S01]  /*26e0*/  FMUL.FTZ R107, R28, R105.reuse ;  /* 0x000000691c6b7220 */ /* 0x0a0fe20000410000 */
[-C--:B------:R-:W-:Y:S01]  /*26f0*/  FMUL.FTZ R122, R29, R105.reuse ;  /* 0x000000691d7a7220 */ /* 0x080fe20000410000 */
[--C-:B------:R-:W-:Y:S02]  /*2700*/  HADD2.F32 R28, -RZ, R90.reuse.H0_H0 ;  /* 0x2000005aff1c7230 */ /* 0x100fe40000004100 */
[-C--:B0-----:R-:W-:Y:S01]  /*2710*/  FMUL.FTZ R67, R30, R105.reuse ;  /* 0x000000691e437220 */ /* 0x081fe20000410000 */
        /* <DEDUP_REMOVED lines=9> */
.L_x_36360:
[-C--:B0----5:R-:W-:Y:S01]  /*27b0*/  FMUL.FTZ R67, R30, R105.reuse ;  /* 0x000000691e437220 */ /* 0x0a1fe20000410000 */
        /* <DEDUP_REMOVED lines=11> */
.L_x_36361:
[----:B------:R-:W0:Y:S02]  /*2870*/  LDC.64 R66, c[0x0][0x3a8] ;  /* 0x0000ea00ff427b82 */ /* 0x000e240000000a00 */
[C---:B0-----:R-:W-:Y:S01]  /*2880*/  IMAD.WIDE.U32 R66, R64.reuse, 0x10, R66 ;  /* 0x0000001040427825 */ /* 0x041fe200078e0042 */
[----:B------:R-:W-:-:S04]  /*2890*/  IADD3 R64, PT, PT, R64, 0x20, RZ ;  /* 0x0000002040407810 */ /* 0x000fc80007ffe0ff */
[----:B------:R0:W-:Y:S03]  /*28a0*/  STG.E.128 desc[UR6][R66.64], R28 ;  /* 0x0000001c42007986 */ /* 0x0001e6000c101d06 */
.L_x_36359:
[----:B------:R-:W-:Y:S05]  /*28b0*/  BSYNC.RECONVERGENT B0 ;  /* 0x0000000000007941 */ /* 0x000fea0003800200 */
.L_x_36358:
[----:B------:R-:W-:Y:S01]  /*28c0*/  ISETP.GE.U32.AND P0, PT, R68, 0xe0, PT ;  /* 0x000000e04400780c */ /* 0x000fe20003f06070 */
[----:B------:R-:W-:Y:S03]  /*28d0*/  BSSY.RECONVERGENT B0, `(.L_x_36362) ;  /* 0x0000029000007945 */ /* 0x000fe60003800200 */
[----:B------:R-:W-:-:S09]  /*28e0*/  P2R R65, PR, RZ, 0x1 ;  /* 0x00000001ff417803 */ /* 0x000fd20000000000 */
[----:B------:R-:W-:Y:S05]  /*28f0*/  @!P0 BRA `(.L_x_36363) ;  /* 0x0000000000988947 */ /* 0x000fea0003800000 */
[----:B------:R-:W-:Y:S01]  /*2900*/  ISETP.NE.U32.AND P0, PT, RZ, UR8, PT ;  /* 0x00000008ff007c0c */ /* 0x000fe2000bf05070 */
[----:B------:R-:W0:Y:S03]  /*2910*/  LDC.64 R32, c[0x0][0x390] ;  /* 0x0000e400ff207b82 */ /* 0x000e260000000a00 */
[----:B------:R-:W-:-:S13]  /*2920*/  ISETP.NE.AND.EX P0, PT, RZ, UR9, PT, P0 ;  /* 0x00000009ff007c0c */ /* 0x000fda000bf05300 */
[----:B01234-:R-:W0:Y:S01]  /*2930*/  @P0 LDC.64 R66, c[0x0][0x3a0] ;  /* 0x0000e800ff420b82 */ /* 0x01fe220000000a00 */
[----:B------:R-:W-:-:S06]  /*2940*/  IMAD.WIDE.U32 R32, R64, 0x10, R32 ;  /* 0x0000001040207825 */ /* 0x000fcc00078e0020 */
[----:B------:R-:W5:Y:S01]  /*2950*/  LDG.E.128 R32, desc[UR6][R32.64] ;  /* 0x0000000620207981 */ /* 0x000f62000c1e1d00 */
[----:B0-----:R-:W-:-:S05]  /*2960*/  @P0 IMAD.WIDE.U32 R66, R64, 0x10, R66 ;  /* 0x0000001040420825 */ /* 0x001fca00078e0042 */
        /* <DEDUP_REMOVED lines=15> */
.L_x_36364:
        /* <DEDUP_REMOVED lines=12> */
.L_x_36365:
[----:B------:R-:W0:Y:S02]  /*2b20*/  LDC.64 R66, c[0x0][0x3a8] ;  /* 0x0000ea00ff427b82 */ /* 0x000e240000000a00 */
[C---:B0-----:R-:W-:Y:S01]  /*2b30*/  IMAD.WIDE.U32 R66, R64.reuse, 0x10, R66 ;  /* 0x0000001040427825 */ /* 0x041fe200078e0042 */
[----:B------:R-:W-:-:S04]  /*2b40*/  IADD3 R64, PT, PT, R64, 0x20, RZ ;  /* 0x0000002040407810 */ /* 0x000fc80007ffe0ff */
[----:B------:R0:W-:Y:S03]  /*2b50*/  STG.E.128 desc[UR6][R66.64], R32 ;  /* 0x0000002042007986 */ /* 0x0001e6000c101d06 */
.L_x_36363:
[----:B------:R-:W-:Y:S05]  /*2b60*/  BSYNC.RECONVERGENT B0 ;  /* 0x0000000000007941 */ /* 0x000fea0003800200 */
.L_x_36362:
        /* <DEDUP_REMOVED lines=26> */
.L_x_36368:
        /* <DEDUP_REMOVED lines=12> */
.L_x_36369:
[----:B------:R-:W0:Y:S02]  /*2dd0*/  LDC.64 R66, c[0x0][0x3a8] ;  /* 0x0000ea00ff427b82 */ /* 0x000e240000000a00 */
[C---:B0-----:R-:W-:Y:S01]  /*2de0*/  IMAD.WIDE.U32 R66, R64.reuse, 0x10, R66 ;  /* 0x0000001040427825 */ /* 0x041fe200078e0042 */
[----:B------:R-:W-:-:S04]  /*2df0*/  IADD3 R64, PT, PT, R64, 0x20, RZ ;  /* 0x0000002040407810 */ /* 0x000fc80007ffe0ff */
[----:B------:R0:W-:Y:S03]  /*2e00*/  STG.E.128 desc[UR6][R66.64], R36 ;  /* 0x0000002442007986 */ /* 0x0001e6000c101d06 */
.L_x_36367:
[----:B------:R-:W-:Y:S05]  /*2e10*/  BSYNC.RECONVERGENT B0 ;  /* 0x0000000000007941 */ /* 0x000fea0003800200 */
.L_x_36366:
        /* <DEDUP_REMOVED lines=26> */
.L_x_36372:
        /* <DEDUP_REMOVED lines=12> */
.L_x_36373:
[----:B------:R-:W0:Y:S02]  /*3080*/  LDC.64 R66, c[0x0][0x3a8] ;  /* 0x0000ea00ff427b82 */ /* 0x000e240000000a00 */
[C---:B0-----:R-:W-:Y:S01]  /*3090*/  IMAD.WIDE.U32 R66, R64.reuse, 0x10, R66 ;  /* 0x0000001040427825 */ /* 0x041fe200078e0042 */
[----:B------:R-:W-:-:S04]  /*30a0*/  IADD3 R64, PT, PT, R64, 0x20, RZ ;  /* 0x0000002040407810 */ /* 0x000fc80007ffe0ff */
[----:B------:R0:W-:Y:S03]  /*30b0*/  STG.E.128 desc[UR6][R66.64], R40 ;  /* 0x0000002842007986 */ /* 0x0001e6000c101d06 */
.L_x_36371:
[----:B------:R-:W-:Y:S05]  /*30c0*/  BSYNC.RECONVERGENT B0 ;  /* 0x0000000000007941 */ /* 0x000fea0003800200 */
.L_x_36370:
        /* <DEDUP_REMOVED lines=26> */
.L_x_36376:
        /* <DEDUP_REMOVED lines=12> */
.L_x_36377:
[----:B------:R-:W0:Y:S02]  /*3330*/  LDC.64 R66, c[0x0][0x3a8] ;  /* 0x0000ea00ff427b82 */ /* 0x000e240000000a00 */
[----:B0-----:R-:W-:-:S05]  /*3340*/  IMAD.WIDE.U32 R66, R64, 0x10, R66 ;  /* 0x0000001040427825 */ /* 0x001fca00078e0042 */
[----:B------:R0:W-:Y:S02]  /*3350*/  STG.E.128 desc[UR6][R66.64], R44 ;  /* 0x0000002c42007986 */ /* 0x0001e4000c101d06 */
.L_x_36375:
[----:B------:R-:W-:Y:S05]  /*3360*/  BSYNC.RECONVERGENT B0 ;  /* 0x0000000000007941 */ /* 0x000fea0003800200 */
.L_x_36374:
[----:B------:R-:W-:Y:S01]  /*3370*/  FADD.FTZ R64, RZ, R8 ;  /* 0x00000008ff407221 */ /* 0x000fe20000010000 */
[C---:B------:R-:W-:Y:S01]  /*3380*/  ISETP.GT.U32.AND P4, PT, R68.reuse, 0x3f, PT ;  /* 0x0000003f4400780c */ /* 0x040fe20003f84070 */
[----:B------:R-:W1:Y:S01]  /*3390*/  S2R R107, SR_TID.X ;  /* 0x00000000006b7919 */ /* 0x000e620000002100 */
[C---:B------:R-:W-:Y:S01]  /*33a0*/  ISETP.GT.U32.AND P3, PT, R68.reuse, 0x5f, PT ;  /* 0x0000005f4400780c */ /* 0x040fe20003f64070 */
[----:B------:R-:W-:Y:S01]  /*33b0*/  FADD.FTZ R65, R9, R64 ;  /* 0x0000004009417221 */ /* 0x000fe20000010000 */
[C---:B------:R-:W-:Y:S01]  /*33c0*/  ISETP.GT.U32.AND P2, PT, R68.reuse, 0x7f, PT ;  /* 0x0000007f4400780c */ /* 0x040fe20003f44070 */
[----:B------:R-:W-:Y:S01]  /*33d0*/  UMOV UR4, 0xffffffff ;  /* 0xffffffff00047882 */ /* 0x000fe20000000000 */
[----:B------:R-:W-:Y:S01]  /*33e0*/  ISETP.GT.U32.AND P1, PT, R68, 0x9f, PT ;  /* 0x0000009f4400780c */ /* 0x000fe20003f24070 */
[----:B------:R-:W-:Y:S01]  /*33f0*/  FADD.FTZ R64, R10, R65 ;  /* 0x000000410a407221 */ /* 0x000fe20000010000 */
[C---:B------:R-:W-:Y:S02]  /*3400*/  ISETP.GT.U32.AND P0, PT, R68.reuse, 0xbf, PT ;  /* 0x000000bf4400780c */ /* 0x040fe40003f04070 */
[----:B------:R-:W-:Y:S01]  /*3410*/  ISETP.GT.U32.AND P6, PT, R68, 0xdf, PT ;  /* 0x000000df4400780c */ /* 0x000fe20003fc4070 */
[----:B0-----:R-:W-:-:S05]  /*3420*/  FADD.FTZ R125, R11, R64 ;  /* 0x000000400b7d7221 */ /* 0x001fca0000010000 */
        /* <DEDUP_REMOVED lines=44> */
[----:B-1----:R-:W-:-:S04]  /*36f0*/  LOP3.LUT P6, RZ, R107, 0x1f, RZ, 0xc0, !PT ;  /* 0x0000001f6bff7812 */ /* 0x002fc800078cc0ff */
        /* <DEDUP_REMOVED lines=10> */
[----:B------:R-:W2:Y:S02]  /*37a0*/  SHFL.BFLY PT, R123, R121, 0x8, 0x1f ;  /* 0x0d001f00797b7f89 */ /* 0x000ea400000e0000 */
[----:B--234-:R-:W-:-:S05]  /*37b0*/  FADD.FTZ R66, R121, R123 ;  /* 0x0000007b79427221 */ /* 0x01cfca0000010000 */
[----:B------:R-:W0:Y:S02]  /*37c0*/  SHFL.BFLY PT, R123, R66, 0x10, 0x1f ;  /* 0x0e001f00427b7f89 */ /* 0x000e2400000e0000 */
[----:B0-----:R-:W-:-:S04]  /*37d0*/  FADD.FTZ R64, R66, R123 ;  /* 0x0000007b42407221 */ /* 0x001fc80000010000 */
[----:B-1----:R-:W-:-:S04]  /*37e0*/  FMUL.FTZ R64, R64, R65 ;  /* 0x0000004140407220 */ /* 0x002fc80000410000 */
[--C-:B------:R-:W-:Y:S01]  /*37f0*/  FADD.FTZ R67, R8, -R64.reuse ;  /* 0x8000004008437221 */ /* 0x100fe20000010000 */
[--C-:B------:R-:W-:Y:S01]  /*3800*/  FADD.FTZ R120, R9, -R64.reuse ;  /* 0x8000004009787221 */ /* 0x100fe20000010000 */
[--C-:B-----5:R-:W-:Y:S01]  /*3810*/  FADD.FTZ R105, R10, -R64.reuse ;  /* 0x800000400a697221 */ /* 0x120fe20000010000 */
[----:B------:R-:W-:Y:S01]  /*3820*/  FADD.FTZ R66, R12, -R64 ;  /* 0x800000400c427221 */ /* 0x000fe20000010000 */
[----:B------:R-:W-:-:S04]  /*3830*/  FFMA.FTZ R67, R67, R67, RZ ;  /* 0x0000004343437223 */ /* 0x000fc800000100ff */
[----:B------:R-:W-:Y:S01]  /*3840*/  FFMA.FTZ R120, R120, R120, R67 ;  /* 0x0000007878787223 */ /* 0x000fe20000010043 */
[----:B------:R-:W-:-:S03]  /*3850*/  FADD.FTZ R67, R11, -R64 ;  /* 0x800000400b437221 */ /* 0x000fc60000010000 */
[----:B------:R-:W-:-:S04]  /*3860*/  FFMA.FTZ R120, R105, R105, R120 ;  /* 0x0000006969787223 */ /* 0x000fc80000010078 */
[----:B------:R-:W-:Y:S01]  /*3870*/  FFMA.FTZ R120, R67, R67, R120 ;  /* 0x0000004343787223 */ /* 0x000fe20000010078 */
[----:B------:R-:W-:-:S04]  /*3880*/  FADD.FTZ R67, R14, -R64 ;  /* 0x800000400e437221 */ /* 0x000fc80000010000 */
[----:B------:R-:W-:Y:S01]  /*3890*/  FSEL R125, R120, RZ, P5 ;  /* 0x000000ff787d7208 */ /* 0x000fe20002800000 */
[----:B------:R-:W-:-:S04]  /*38a0*/  FADD.FTZ R120, R13, -R64 ;  /* 0x800000400d787221 */ /* 0x000fc80000010000 */
[----:B------:R-:W-:Y:S01]  /*38b0*/  FFMA.FTZ R105, R66, R66, R125 ;  /* 0x0000004242697223 */ /* 0x000fe2000001007d */
[----:B------:R-:W-:-:S03]  /*38c0*/  FADD.FTZ R66, R15, -R64 ;  /* 0x800000400f427221 */ /* 0x000fc60000010000 */
[----:B------:R-:W-:-:S04]  /*38d0*/  FFMA.FTZ R120, R120, R120, R105 ;  /* 0x0000007878787223 */ /* 0x000fc80000010069 */
[----:B------:R-:W-:Y:S01]  /*38e0*/  FFMA.FTZ R67, R67, R67, R120 ;  /* 0x0000004343437223 */ /* 0x000fe20000010078 */
[----:B------:R-:W-:-:S03]  /*38f0*/  FADD.FTZ R120, R17, -R64 ;  /* 0x8000004011787221 */ /* 0x000fc60000010000 */
[----:B------:R-:W-:Y:S01]  /*3900*/  @P4 FFMA.FTZ R125, R66, R66, R67 ;  /* 0x00000042427d4223 */ /* 0x000fe20000010043 */
[--C-:B------:R-:W-:Y:S01]  /*3910*/  FADD.FTZ R66, R16, -R64.reuse ;  /* 0x8000004010427221 */ /* 0x100fe20000010000 */
[----:B------:R-:W-:-:S03]  /*3920*/  FADD.FTZ R67, R18, -R64 ;  /* 0x8000004012437221 */ /* 0x000fc60000010000 */
        /* <DEDUP_REMOVED lines=39> */
[----:B------:R-:W-:Y:S01]  /*3ba0*/  ISETP.GT.U32.AND P6, PT, R68, 0xff, PT ;  /* 0x000000ff4400780c */ /* 0x000fe20003fc4070 */
[--C-:B------:R-:W-:Y:S02]  /*3bb0*/  FADD.FTZ R67, R38, -R64.reuse ;  /* 0x8000004026437221 */ /* 0x100fe40000010000 */
        /* <DEDUP_REMOVED lines=32> */
.L_x_36411:
[----:B------:R-:W-:Y:S01]  /*3dc0*/  LOP3.LUT P1, RZ, R107, 0x1f, RZ, 0xc0, !PT ;  /* 0x0000001f6bff7812 */ /* 0x000fe2000782c0ff */
[----:B------:R-:W-:Y:S01]  /*3dd0*/  FMUL.FTZ R67, R64, R64 ;  /* 0x0000004040437220 */ /* 0x000fe20000410000 */
[----:B------:R-:W-:Y:S01]  /*3de0*/  ISETP.NE.AND P0, PT, RZ, UR10, PT ;  /* 0x0000000aff007c0c */ /* 0x000fe2000bf05270 */
[----:B01----:R-:W-:Y:S01]  /*3df0*/  FADD.FTZ R66, R66, R123 ;  /* 0x0000007b42427221 */ /* 0x003fe20000010000 */
[----:B------:R-:W-:Y:S02]  /*3e00*/  BSSY.RECONVERGENT B0, `(.L_x_36379) ;  /* 0x0000025000007945 */ /* 0x000fe40003800200 */
[----:B------:R-:W-:Y:S01]  /*3e10*/  FSEL R67, R67, RZ, P0 ;  /* 0x000000ff43437208 */ /* 0x000fe20000000000 */
[----:B------:R-:W-:Y:S01]  /*3e20*/  FFMA.FTZ R66, R66, R65, UR11 ;  /* 0x0000000b42427e23 */ /* 0x000fe20008010041 */
[----:B------:R-:W-:-:S03]  /*3e30*/  FSEL R105, R64, RZ, !P0 ;  /* 0x000000ff40697208 */ /* 0x000fc60004000000 */
        /* <DEDUP_REMOVED lines=8> */
[----:B------:R-:W-:Y:S05]  /*3ec0*/  @!P5 BRA `(.L_x_36380) ;  /* 0x000000000060d947 */ /* 0x000fea0003800000 */
[----:B------:R-:W1:Y:S01]  /*3ed0*/  LDC.64 R140, c[0x0][0x428] ;  /* 0x00010a00ff8c7b82 */ /* 0x000e620000000a00 */
[--C-:B------:R-:W-:Y:S01]  /*3ee0*/  FADD.FTZ R130, R8, -R105.reuse ;  /* 0x8000006908827221 */ /* 0x100fe20000010000 */
[--C-:B------:R-:W-:Y:S01]  /*3ef0*/  FADD.FTZ R126, R9, -R105.reuse ;  /* 0x80000069097e7221 */ /* 0x100fe20000010000 */
[--C-:B------:R-:W-:Y:S01]  /*3f00*/  FADD.FTZ R128, R10, -R105.reuse ;  /* 0x800000690a807221 */ /* 0x100fe20000010000 */
[----:B0-----:R-:W-:Y:S01]  /*3f10*/  FADD.FTZ R122, R11, -R105 ;  /* 0x800000690b7a7221 */ /* 0x001fe20000010000 */
        /* <DEDUP_REMOVED lines=8> */
[----:B------:R-:W-:Y:S02]  /*3fa0*/  HADD2.F32 R121, -RZ, R100.H1_H1 ;  /* 0x30000064ff797230 */ /* 0x000fe40000004100 */
[----:B------:R-:W-:Y:S01]  /*3fb0*/  FFMA.FTZ R64, R127, R125, R64 ;  /* 0x0000007d7f407223 */ /* 0x000fe20000010040 */
[----:B------:R-:W-:Y:S02]  /*3fc0*/  HADD2.F32 R66, -RZ, R63.H0_H0 ;  /* 0x2000003fff427230 */ /* 0x000fe40000004100 */
[----:B------:R-:W-:Y:S01]  /*3fd0*/  FFMA.FTZ R65, R126, R124, R65 ;  /* 0x0000007c7e417223 */ /* 0x000fe20000010041 */
[----:B------:R-:W-:-:S02]  /*3fe0*/  HADD2.F32 R120, -RZ, R101.H1_H1 ;  /* 0x30000065ff787230 */ /* 0x000fc40000004100 */
[----:B------:R-:W-:Y:S02]  /*3ff0*/  HADD2.F32 R67, -RZ, R129.H1_H1 ;  /* 0x30000081ff437230 */ /* 0x000fe40000004100 */
[----:B------:R-:W-:-:S03]  /*4000*/  FFMA.FTZ R66, R123, R121, R66 ;  /* 0x000000797b427223 */ /* 0x000fc60000010042 */
[----:B------:R-:W-:Y:S01]  /*4010*/  FFMA.FTZ R67, R122, R120, R67 ;  /* 0x000000787a437223 */ /* 0x000fe20000010043 */
[C---:B-1----:R-:W-:Y:S01]  /*4020*/  IMAD.WIDE.U32 R140, R86.reuse, 0x10, R140 ;  /* 0x00000010568c7825 */ /* 0x042fe200078e008c */
[----:B------:R-:W-:-:S04]  /*4030*/  IADD3 R86, PT, PT, R86, 0x20, RZ ;  /* 0x0000002056567810 */ /* 0x000fc80007ffe0ff */
[----:B------:R1:W-:Y:S03]  /*4040*/  STG.E.128 desc[UR6][R140.64], R64 ;  /* 0x000000408c007986 */ /* 0x0003e6000c101d06 */
.L_x_36380:
[----:B------:R-:W-:Y:S05]  /*4050*/  BSYNC.RECONVERGENT B0 ;  /* 0x0000000000007941 */ /* 0x000fea0003800200 */
.L_x_36379:
[----:B------:R-:W-:Y:S01]  /*4060*/  ISETP.GE.U32.AND P0, PT, R68, 0x40, PT ;  /* 0x000000404400780c */ /* 0x000fe20003f06070 */
[----:B------:R-:W-:-:S12]  /*4070*/  BSSY.RECONVERGENT B0, `(.L_x_36381) ;  /* 0x000001a000007945 */ /* 0x000fd80003800200 */
[----:B------:R-:W-:Y:S05]  /*4080*/  @!P0 BRA `(.L_x_36382) ;  /* 0x0000000000608947 */ /* 0x000fea0003800000 */
[----:B-1----:R-:W1:Y:S01]  /*4090*/  LDC.64 R140, c[0x0][0x428] ;  /* 0x00010a00ff8c7b82 */ /* 0x002e620000000a00 */
        /* <DEDUP_REMOVED lines=23> */
.L_x_36382:
[----:B------:R-:W-:Y:S05]  /*4210*/  BSYNC.RECONVERGENT B0 ;  /* 0x0000000000007941 */ /* 0x000fea0003800200 */
.L_x_36381:
[----:B------:R-:W-:Y:S01]  /*4220*/  ISETP.GE.U32.AND P0, PT, R68, 0x60, PT ;  /* 0x000000604400780c */ /* 0x000fe20003f06070 */
[----:B------:R-:W-:-:S12]  /*4230*/  BSSY.RECONVERGENT B0, `(.L_x_36383) ;  /* 0x000001a000007945 */ /* 0x000fd80003800200 */
[----:B------:R-:W-:Y:S05]  /*4240*/  @!P0 BRA `(.L_x_36384) ;  /* 0x0000000000608947 */ /* 0x000fea0003800000 */
[----:B-12---:R-:W1:Y:S01]  /*4250*/  LDC.64 R140, c[0x0][0x428] ;  /* 0x00010a00ff8c7b82 */ /* 0x006e620000000a00 */
        /* <DEDUP_REMOVED lines=23> */
.L_x_36384:
[----:B------:R-:W-:Y:S05]  /*43d0*/  BSYNC.RECONVERGENT B0 ;  /* 0x0000000000007941 */ /* 0x000fea0003800200 */
.L_x_36383:
[----:B------:R-:W-:Y:S01]  /*43e0*/  ISETP.GE.U32.AND P0, PT, R68, 0x80, PT ;  /* 0x000000804400780c */ /* 0x000fe20003f06070 */
[----:B------:R-:W-:-:S12]  /*43f0*/  BSSY.RECONVERGENT B0, `(.L_x_36385) ;  /* 0x000001a000007945 */ /* 0x000fd80003800200 */
[----:B------:R-:W-:Y:S05]  /*4400*/  @!P0 BRA `(.L_x_36386) ;  /* 0x0000000000608947 */ /* 0x000fea0003800000 */
[----:B-123--:R-:W1:Y:S01]  /*4410*/  LDC.64 R140, c[0x0][0x428] ;  /* 0x00010a00ff8c7b82 */ /* 0x00ee620000000a00 */
        /* <DEDUP_REMOVED lines=23> */
.L_x_36386:
[----:B------:R-:W-:Y:S05]  /*4590*/  BSYNC.RECONVERGENT B0 ;  /* 0x0000000000007941 */ /* 0x000fea0003800200 */
.L_x_36385:
[----:B------:R-:W-:Y:S01]  /*45a0*/  ISETP.GE.U32.AND P0, PT, R68, 0xa0, PT ;  /* 0x000000a04400780c */ /* 0x000fe20003f06070 */
[----:B------:R-:W-:-:S12]  /*45b0*/  BSSY.RECONVERGENT B0, `(.L_x_36387) ;  /* 0x000001a000007945 */ /* 0x000fd80003800200 */
[----:B------:R-:W-:Y:S05]  /*45c0*/  @!P0 BRA `(.L_x_36388) ;  /* 0x0000000000608947 */ /* 0x000fea0003800000 */
[----:B------:R-:W5:Y:S01]  /*45d0*/  LDC.64 R142, c[0x0][0x428] ;  /* 0x00010a00ff8e7b82 */ /* 0x000f620000000a00 */
[--C-:B------:R-:W-:Y:S01]  /*45e0*/  FADD.FTZ R130, R24, -R105.reuse ;  /* 0x8000006918827221 */ /* 0x100fe20000010000 */
[--C-:B------:R-:W-:Y:S01]  /*45f0*/  FADD.FTZ R128, R25, -R105.reuse ;  /* 0x8000006919807221 */ /* 0x100fe20000010000 */
[--C-:B------:R-:W-:Y:S01]  /*4600*/  FADD.FTZ R126, R26, -R105.reuse ;  /* 0x800000691a7e7221 */ /* 0x100fe20000010000 */
[----:B------:R-:W-:Y:S01]  /*4610*/  FADD.FTZ R124, R27, -R105 ;  /* 0x800000691b7c7221 */ /* 0x000fe20000010000 */
[----:B------:R-:W-:Y:S02]  /*4620*/  HADD2.F32 R139, -RZ, R110.H0_H0 ;  /* 0x2000006eff8b7230 */ /* 0x000fe40000004100 */
[C---:B-1234-:R-:W-:Y:S01]  /*4630*/  FMUL.FTZ R141, R107.reuse, R130 ;  /* 0x000000826b8d7220 */ /* 0x05efe20000410000 */
[----:B0-----:R-:W-:Y:S02]  /*4640*/  HADD2.F32 R64, -RZ, R54.H0_H0 ;  /* 0x20000036ff407230 */ /* 0x001fe40000004100 */
        /* <DEDUP_REMOVED lines=13> */
[C---:B-----5:R-:W-:Y:S01]  /*4720*/  IMAD.WIDE.U32 R142, R86.reuse, 0x10, R142 ;  /* 0x00000010568e7825 */ /* 0x060fe200078e008e */
[----:B------:R-:W-:-:S04]  /*4730*/  IADD3 R86, PT, PT, R86, 0x20, RZ ;  /* 0x0000002056567810 */ /* 0x000fc80007ffe0ff */
[----:B------:R0:W-:Y:S03]  /*4740*/  STG.E.128 desc[UR6][R142.64], R64 ;  /* 0x000000408e007986 */ /* 0x0001e6000c101d06 */
.L_x_36388:
[----:B------:R-:W-:Y:S05]  /*4750*/  BSYNC.RECONVERGENT B0 ;  /* 0x0000000000007941 */ /* 0x000fea0003800200 */
.L_x_36387:
[----:B------:R-:W-:Y:S01]  /*4760*/  ISETP.GE.U32.AND P0, PT, R68, 0xc0, PT ;  /* 0x000000c04400780c */ /* 0x000fe20003f06070 */
[----:B------:R-:W-:-:S12]  /*4770*/  BSSY.RECONVERGENT B0, `(.L_x_36389) ;  /* 0x000001a000007945 */ /* 0x000fd80003800200 */
[----:B------:R-:W-:Y:S05]  /*4780*/  @!P0 BRA `(.L_x_36390) ;  /* 0x0000000000608947 */ /* 0x000fea0003800000 */
[----:B-1234-:R-:W1:Y:S01]  /*4790*/  LDC.64 R140, c[0x0][0x428] ;  /* 0x00010a00ff8c7b82 */ /* 0x01ee620000000a00 */
[--C-:B------:R-:W-:Y:S01]  /*47a0*/  FADD.FTZ R130, R28, -R105.reuse ;  /* 0x800000691c827221 */ /* 0x100fe20000010000 */
[--C-:B------:R-:W-:Y:S01]  /*47b0*/  FADD.FTZ R126, R29, -R105.reuse ;  /* 0x800000691d7e7221 */ /* 0x100fe20000010000 */
[--C-:B0-----:R-:W-:Y:S01]  /*47c0*/  FADD.FTZ R122, R30, -R105.reuse ;  /* 0x800000691e7a7221 */ /* 0x101fe20000010000 */
        /* <DEDUP_REMOVED lines=20> */
.L_x_36390:
[----:B------:R-:W-:Y:S05]  /*4910*/  BSYNC.RECONVERGENT B0 ;  /* 0x0000000000007941 */ /* 0x000fea0003800200 */
.L_x_36389:
[----:B------:R-:W-:Y:S01]  /*4920*/  ISETP.GE.U32.AND P0, PT, R68, 0xe0, PT ;  /* 0x000000e04400780c */ /* 0x000fe20003f06070 */
[----:B------:R-:W-:-:S12]  /*4930*/  BSSY.RECONVERGENT B0, `(.L_x_36391) ;  /* 0x000001a000007945 */ /* 0x000fd80003800200 */
[----:B------:R-:W-:Y:S05]  /*4940*/  @!P0 BRA `(.L_x_36392) ;  /* 0x0000000000608947 */ /* 0x000fea0003800000 */
[----:B01234-:R-:W0:Y:S01]  /*4950*/  LDC.64 R140, c[0x0][0x428] ;  /* 0x00010a00ff8c7b82 */ /* 0x01fe220000000a00 */
[--C-:B------:R-:W-:Y:S01]  /*4960*/  FADD.FTZ R130, R32, -R105.reuse ;  /* 0x8000006920827221 */ /* 0x100fe20000010000 */
[--C-:B------:R-:W-:Y:S01]  /*4970*/  FADD.FTZ R126, R33, -R105.reuse ;  /* 0x80000069217e7221 */ /* 0x100fe20000010000 */
[--C-:B------:R-:W-:Y:S01]  /*4980*/  FADD.FTZ R122, R34, -R105.reuse ;  /* 0x80000069227a7221 */ /* 0x100fe20000010000 */
        /* <DEDUP_REMOVED lines=17> */
[C---:B0-----:R-:W-:Y:S01]  /*4aa0*/  IMAD.WIDE.U32 R140, R86.reuse, 0x10, R140 ;  /* 0x00000010568c7825 */ /* 0x041fe200078e008c */
[----:B------:R-:W-:-:S04]  /*4ab0*/  IADD3 R86, PT, PT, R86, 0x20, RZ ;  /* 0x0000002056567810 */ /* 0x000fc80007ffe0ff */
[----:B------:R0:W-:Y:S03]  /*4ac0*/  STG.E.128 desc[UR6][R140.64], R64 ;  /* 0x000000408c007986 */ /* 0x0001e6000c101d06 */
.L_x_36392:
[----:B------:R-:W-:Y:S05]  /*4ad0*/  BSYNC.RECONVERGENT B0 ;  /* 0x0000000000007941 */ /* 0x000fea0003800200 */
.L_x_36391:
        /* <DEDUP_REMOVED lines=27> */
.L_x_36394:
[----:B------:R-:W-:Y:S05]  /*4c90*/  BSYNC.RECONVERGENT B0 ;  /* 0x0000000000007941 */ /* 0x000fea0003800200 */
.L_x_36393:
        /* <DEDUP_REMOVED lines=27> */
.L_x_36396:
[----:B------:R-:W-:Y:S05]  /*4e50*/  BSYNC.RECONVERGENT B0 ;  /* 0x0000000000007941 */ /* 0x000fea0003800200 */
.L_x_36395:
[----:B------:R-:W-:Y:S01]  /*4e60*/  ISETP.GE.U32.AND P0, PT, R68, 0x140, PT ;  /* 0x000001404400780c */ /* 0x000fe20003f06070 */
[----:B------:R-:W-:-:S12]  /*4e70*/  BSSY.RECONVERGENT B0, `(.L_x_36397) ;  /* 0x0000011000007945 */ /* 0x000fd80003800200 */
[----:B------:R-:W-:Y:S05]  /*4e80*/  @!P0 BRA `(.L_x_36398) ;  /* 0x00000000003c8947 */ /* 0x000fea0003800000 */
[----:B------:R-:W5:Y:S01]  /*4e90*/  LDC.64 R124, c[0x0][0x428] ;  /* 0x00010a00ff7c7b82 */ /* 0x000f620000000a00 */
[--C-:B0-----:R-:W-:Y:S01]  /*4ea0*/  FADD.FTZ R122, R44, -R105.reuse ;  /* 0x800000692c7a7221 */ /* 0x101fe20000010000 */
[--C-:B------:R-:W-:Y:S01]  /*4eb0*/  FADD.FTZ R120, R45, -R105.reuse ;  /* 0x800000692d787221 */ /* 0x100fe20000010000 */
[--C-:B-1234-:R-:W-:Y:S01]  /*4ec0*/  FADD.FTZ R66, R46, -R105.reuse ;  /* 0x800000692e427221 */ /* 0x11efe20000010000 */
        /* <DEDUP_REMOVED lines=11> */
.L_x_36398:
[----:B------:R-:W-:Y:S05]  /*4f80*/  BSYNC.RECONVERGENT B0 ;  /* 0x0000000000007941 */ /* 0x000fea0003800200 */
.L_x_36397:
[----:B01234-:R-:W0:Y:S02]  /*4f90*/  LDC.64 R64, c[0x0][0x380] ;  /* 0x0000e000ff407b82 */ /* 0x01fe240000000a00 */
[----:B0-----:R-:W-:-:S04]  /*4fa0*/  LEA R0, R64, R0, 0x2 ;  /* 0x0000000040007211 */ /* 0x001fc800078e10ff */
[----:B------:R-:W-:-:S13]  /*4fb0*/  ISETP.GE.AND P0, PT, R0, R65, PT ;  /* 0x000000410000720c */ /* 0x000fda0003f06270 */
[----:B------:R-:W-:Y:S05]  /*4fc0*/  @!P0 BRA `(.L_x_36399) ;  /* 0xffffffc800148947 */ /* 0x000fea000383ffff */
[----:B------:R-:W-:Y:S05]  /*4fd0*/  EXIT ;  /* 0x000000000000794d */ /* 0x000fea0003800000 */
.L_x_36378:
[----:B------:R-:W-:Y:S01]  /*4fe0*/  HFMA2 R120, -RZ, RZ, 0, 5.9604644775390625e-08 ;  /* 0x00000001ff787431 */ /* 0x000fe200000001ff */
[----:B------:R-:W-:Y:S01]  /*4ff0*/  BSSY B0, `(.L_x_36400) ;  /* 0x0000007000007945 */ /* 0x000fe20003800000 */
[----:B------:R-:W-:Y:S02]  /*5000*/  MOV R126, R125 ;  /* 0x0000007d007e7202 */ /* 0x000fe40000000f00 */
[----:B--234-:R-:W-:Y:S02]  /*5010*/  MOV R67, 0x1f ;  /* 0x0000001f00437802 */ /* 0x01cfe40000000f00 */
[----:B-----5:R-:W-:-:S07]  /*5020*/  MOV R105, 0xffffffff ;  /* 0xffffffff00697802 */ /* 0x020fce0000000f00 */
[----:B------:R-:W-:Y:S05]  /*5030*/  WARPSYNC.COLLECTIVE R105, `(.L_x_36401) ;  /* 0x0000000069087348 */ /* 0x000fea0003c00000 */
[----:B------:R0:W1:Y:S02]  /*5040*/  SHFL.BFLY P6, R123, R126, R120, R67 ;  /* 0x0c0000787e7b7389 */ /* 0x00006400000c0043 */
[----:B01----:R-:W-:Y:S05]  /*5050*/  ENDCOLLECTIVE ;  /* 0x000000000000791b */ /* 0x003fea0003800000 */
.L_x_36401:
[----:B------:R-:W-:Y:S05]  /*5060*/  BSYNC B0 ;  /* 0x0000000000007941 */ /* 0x000fea0003800000 */
.L_x_36400:
        /* <DEDUP_REMOVED lines=8> */
.L_x_36402:
[----:B------:R-:W-:Y:S02]  /*50f0*/  HFMA2 R120, -RZ, RZ, 0, 2.384185791015625e-07 ;  /* 0x00000004ff787431 */ /* 0x000fe400000001ff */
[----:B------:R-:W-:-:S05]  /*5100*/  FADD.FTZ R122, R126, R123 ;  /* 0x0000007b7e7a7221 */ /* 0x000fca0000010000 */
[----:B------:R-:W-:-:S07]  /*5110*/  MOV R126, R122 ;  /* 0x0000007a007e7202 */ /* 0x000fce0000000f00 */
[----:B------:R-:W-:Y:S05]  /*5120*/  WARPSYNC.COLLECTIVE R105, `(.L_x_36403) ;  /* 0x0000000069087348 */ /* 0x000fea0003c00000 */
[----:B------:R0:W1:Y:S02]  /*5130*/  SHFL.BFLY P6, R123, R126, R120, R67 ;  /* 0x0c0000787e7b7389 */ /* 0x00006400000c0043 */
[----:B01----:R-:W-:Y:S05]  /*5140*/  ENDCOLLECTIVE ;  /* 0x000000000000791b */ /* 0x003fea0003800000 */
.L_x_36403:
[----:B------:R-:W-:Y:S02]  /*5150*/  HFMA2 R120, -RZ, RZ, 0, 4.76837158203125e-07 ;  /* 0x00000008ff787431 */ /* 0x000fe400000001ff */
[----:B------:R-:W-:-:S05]  /*5160*/  FADD.FTZ R121, R122, R123 ;  /* 0x0000007b7a797221 */ /* 0x000fca0000010000 */
[----:B------:R-:W-:-:S07]  /*5170*/  MOV R126, R121 ;  /* 0x00000079007e7202 */ /* 0x000fce0000000f00 */
[----:B------:R-:W-:Y:S05]  /*5180*/  WARPSYNC.COLLECTIVE R105, `(.L_x_36404) ;  /* 0x0000000069087348 */ /* 0x000fea0003c00000 */
[----:B------:R0:W1:Y:S02]  /*5190*/  SHFL.BFLY P6, R123, R126, R120, R67 ;  /* 0x0c0000787e7b7389 */ /* 0x00006400000c0043 */
[----:B01----:R-:W-:Y:S05]  /*51a0*/  ENDCOLLECTIVE ;  /* 0x000000000000791b */ /* 0x003fea0003800000 */
.L_x_36404:
[----:B------:R-:W-:Y:S02]  /*51b0*/  HFMA2 R120, -RZ, RZ, 0, 9.5367431640625e-07 ;  /* 0x00000010ff787431 */ /* 0x000fe400000001ff */
[----:B------:R-:W-:-:S05]  /*51c0*/  FADD.FTZ R66, R121, R123 ;  /* 0x0000007b79427221 */ /* 0x000fca0000010000 */
[----:B------:R-:W-:-:S07]  /*51d0*/  MOV R126, R66 ;  /* 0x00000042007e7202 */ /* 0x000fce0000000f00 */
[----:B------:R-:W-:Y:S05]  /*51e0*/  WARPSYNC.COLLECTIVE R105, `(.L_x_36405) ;  /* 0x0000000069087348 */ /* 0x000fea0003c00000 */
[----:B------:R0:W1:Y:S02]  /*51f0*/  SHFL.BFLY P6, R123, R126, R120, R67 ;  /* 0x0c0000787e7b7389 */ /* 0x00006400000c0043 */
[----:B01----:R-:W-:Y:S05]  /*5200*/  ENDCOLLECTIVE ;  /* 0x000000000000791b */ /* 0x003fea0003800000 */
.L_x_36405:
[----:B------:R-:W-:Y:S02]  /*5210*/  HFMA2 R120, -RZ, RZ, 0, 5.9604644775390625e-08 ;  /* 0x00000001ff787431 */ /* 0x000fe400000001ff */
[----:B------:R-:W-:Y:S01]  /*5220*/  FADD.FTZ R64, R66, R123 ;  /* 0x0000007b42407221 */ /* 0x000fe20000010000 */
[----:B------:R-:W-:-:S03]  /*5230*/  ISETP.GT.U32.AND P6, PT, R68, 0xdf, PT ;  /* 0x000000df4400780c */ /* 0x000fc60003fc4070 */
[----:B------:R-:W-:-:S04]  /*5240*/  FMUL.FTZ R64, R64, R65 ;  /* 0x0000004140407220 */ /* 0x000fc80000410000 */
[--C-:B------:R-:W-:Y:S01]  /*5250*/  FADD.FTZ R121, R8, -R64.reuse ;  /* 0x8000004008797221 */ /* 0x100fe20000010000 */
[----:B------:R-:W-:-:S03]  /*5260*/  FADD.FTZ R66, R9, -R64 ;  /* 0x8000004009427221 */ /* 0x000fc60000010000 */
[----:B------:R-:W-:-:S04]  /*5270*/  FFMA.FTZ R121, R121, R121, RZ ;  /* 0x0000007979797223 */ /* 0x000fc800000100ff */
[----:B------:R-:W-:Y:S01]  /*5280*/  FFMA.FTZ R66, R66, R66, R121 ;  /* 0x0000004242427223 */ /* 0x000fe20000010079 */
[----:B------:R-:W-:-:S04]  /*5290*/  FADD.FTZ R121, R10, -R64 ;  /* 0x800000400a797221 */ /* 0x000fc80000010000 */
[----:B------:R-:W-:Y:S01]  /*52a0*/  FFMA.FTZ R121, R121, R121, R66 ;  /* 0x0000007979797223 */ /* 0x000fe20000010042 */
[----:B------:R-:W-:-:S04]  /*52b0*/  FADD.FTZ R66, R11, -R64 ;  /* 0x800000400b427221 */ /* 0x000fc80000010000 */
        /* <DEDUP_REMOVED lines=51> */
[----:B------:R-:W-:-:S03]  /*55f0*/  ISETP.GT.U32.AND P6, PT, R68, 0xff, PT ;  /* 0x000000ff4400780c */ /* 0x000fc60003fc4070 */
        /* <DEDUP_REMOVED lines=30> */
.L_x_36406:
[----:B------:R-:W-:Y:S02]  /*57e0*/  HFMA2 R120, -RZ, RZ, 0, 1.1920928955078125e-07 ;  /* 0x00000002ff787431 */ /* 0x000fe400000001ff */
[----:B------:R-:W-:-:S05]  /*57f0*/  FADD.FTZ R124, R125, R123 ;  /* 0x0000007b7d7c7221 */ /* 0x000fca0000010000 */
[----:B------:R-:W-:-:S07]  /*5800*/  MOV R126, R124 ;  /* 0x0000007c007e7202 */ /* 0x000fce0000000f00 */
[----:B------:R-:W-:Y:S05]  /*5810*/  WARPSYNC.COLLECTIVE R105, `(.L_x_36407) ;  /* 0x0000000069087348 */ /* 0x000fea0003c00000 */
[----:B------:R0:W1:Y:S02]  /*5820*/  SHFL.BFLY P6, R123, R126, R120, R67 ;  /* 0x0c0000787e7b7389 */ /* 0x00006400000c0043 */
[----:B01----:R-:W-:Y:S05]  /*5830*/  ENDCOLLECTIVE ;  /* 0x000000000000791b */ /* 0x003fea0003800000 */
.L_x_36407:
[----:B------:R-:W-:Y:S02]  /*5840*/  HFMA2 R120, -RZ, RZ, 0, 2.384185791015625e-07 ;  /* 0x00000004ff787431 */ /* 0x000fe400000001ff */
[----:B------:R-:W-:-:S05]  /*5850*/  FADD.FTZ R122, R124, R123 ;  /* 0x0000007b7c7a7221 */ /* 0x000fca0000010000 */
[----:B------:R-:W-:-:S07]  /*5860*/  MOV R126, R122 ;  /* 0x0000007a007e7202 */ /* 0x000fce0000000f00 */
[----:B------:R-:W-:Y:S05]  /*5870*/  WARPSYNC.COLLECTIVE R105, `(.L_x_36408) ;  /* 0x0000000069087348 */ /* 0x000fea0003c00000 */
[----:B------:R0:W1:Y:S02]  /*5880*/  SHFL.BFLY P6, R123, R126, R120, R67 ;  /* 0x0c0000787e7b7389 */ /* 0x00006400000c0043 */
[----:B01----:R-:W-:Y:S05]  /*5890*/  ENDCOLLECTIVE ;  /* 0x000000000000791b */ /* 0x003fea0003800000 */
.L_x_36408:
[----:B------:R-:W-:Y:S02]  /*58a0*/  HFMA2 R120, -RZ, RZ, 0, 4.76837158203125e-07 ;  /* 0x00000008ff787431 */ /* 0x000fe400000001ff */
[----:B------:R-:W-:-:S05]  /*58b0*/  FADD.FTZ R121, R122, R123 ;  /* 0x0000007b7a797221 */ /* 0x000fca0000010000 */
[----:B------:R-:W-:-:S07]  /*58c0*/  MOV R126, R121 ;  /* 0x00000079007e7202 */ /* 0x000fce0000000f00 */
[----:B------:R-:W-:Y:S05]  /*58d0*/  WARPSYNC.COLLECTIVE R105, `(.L_x_36409) ;  /* 0x0000000069087348 */ /* 0x000fea0003c00000 */
[----:B------:R0:W1:Y:S02]  /*58e0*/  SHFL.BFLY P6, R123, R126, R120, R67 ;  /* 0x0c0000787e7b7389 */ /* 0x00006400000c0043 */
[----:B01----:R-:W-:Y:S05]  /*58f0*/  ENDCOLLECTIVE ;  /* 0x000000000000791b */ /* 0x003fea0003800000 */
.L_x_36409:
[----:B------:R-:W-:Y:S02]  /*5900*/  HFMA2 R120, -RZ, RZ, 0, 9.5367431640625e-07 ;  /* 0x00000010ff787431 */ /* 0x000fe400000001ff */
[----:B------:R-:W-:-:S05]  /*5910*/  FADD.FTZ R66, R121, R123 ;  /* 0x0000007b79427221 */ /* 0x000fca0000010000 */
[----:B------:R-:W-:-:S07]  /*5920*/  MOV R126, R66 ;  /* 0x00000042007e7202 */ /* 0x000fce0000000f00 */
[----:B------:R-:W-:Y:S05]  /*5930*/  WARPSYNC.COLLECTIVE R105, `(.L_x_36410) ;  /* 0x0000000069087348 */ /* 0x000fea0003c00000 */
[----:B------:R0:W1:Y:S02]  /*5940*/  SHFL.BFLY P6, R123, R126, R120, R67 ;  /* 0x0c0000787e7b7389 */ /* 0x00006400000c0043 */
[----:B01----:R-:W-:Y:S05]  /*5950*/  ENDCOLLECTIVE ;  /* 0x000000000000791b */ /* 0x003fea0003800000 */
.L_x_36410:
[----:B------:R-:W-:Y:S05]  /*5960*/  BRA `(.L_x_36411) ;  /* 0xffffffe400147947 */ /* 0x000fea000383ffff */
.L_x_36412:
        /* <DEDUP_REMOVED lines=9> */
.L_x_45900:


//--------------------- .text._ZN10layer_norm13ln_fwd_kernelINS_13Kernel_traitsI6__halfffffjLj1280ELj1ELj4ELj1ELj16ENS_18Kernel_traits_baseILj1280ES2_ffffjLj128EEEEELb0ELb1ELb0ELb1EEEvNS_9FwdParamsE --------------------------
	.section	.text._ZN10layer_norm13ln_fwd_kernelINS_13Kernel_traitsI6__halfffffjLj1280ELj1ELj4ELj1ELj16ENS_18Kernel_traits_baseILj1280ES2_ffffjLj128EEEEELb0ELb1ELb0ELb1EEEvNS_9FwdParamsE,"ax",@progbits
	.align	128
        .global         _ZN10layer_norm13ln_fwd_kernelINS_13Kernel_traitsI6__halfffffjLj1280ELj1ELj4ELj1ELj16ENS_18Kernel_traits_baseILj1280ES2_ffffjLj128EEEEELb0ELb1ELb0ELb1EEEvNS_9FwdParamsE
        .type           _ZN10layer_norm13ln_fwd_kernelINS_13Kernel_traitsI6__halfffffjLj1280ELj1ELj4ELj1ELj16ENS_18Kernel_traits_baseILj1280ES2_ffffjLj128EEEEELb0ELb1ELb0ELb1EEEvNS_9FwdParamsE,@function
        .size           _ZN10layer_norm13ln_fwd_kernelINS_13Kernel_traitsI6__halfffffjLj1280ELj1ELj4ELj1ELj16ENS_18Kernel_traits_baseILj1280ES2_ffffjLj128EEEEELb0ELb1ELb0ELb1EEEvNS_9FwdParamsE,(.L_x_45901 - _ZN10layer_norm13ln_fwd_kernelINS_13Kernel_traitsI6__halfffffjLj1280ELj1ELj4ELj1ELj16ENS_18Kernel_traits_baseILj1280ES2_ffffjLj128EEEEELb0ELb1ELb0ELb1EEEvNS_9FwdParamsE)
        .other          _ZN10layer_norm13ln_fwd_kernelINS_13Kernel_traitsI6__halfffffjLj1280ELj1ELj4ELj1ELj16ENS_18Kernel_traits_baseILj1280ES2_ffffjLj128EEEEELb0ELb1ELb0ELb1EEEvNS_9FwdParamsE,@"STO_CUDA_ENTRY STV_DEFAULT"
_ZN10layer_norm13ln_fwd_kernelINS_13Kernel_traitsI6__halfffffjLj1280ELj1ELj4ELj1ELj16ENS_18Kernel_traits_baseILj1280ES2_ffffjLj128EEEEELb0ELb1ELb0ELb1EEEvNS_9FwdParamsE:
.text._ZN10layer_norm13ln_fwd_kernelINS_13Kernel_traitsI6__halfffffjLj1280ELj1ELj4ELj1ELj16ENS_18Kernel_traits_baseILj1280ES2_ffffjLj128EEEEELb0ELb1ELb0ELb1EEEvNS_9FwdParamsE:
        /* <DEDUP_REMOVED lines=16> */
[----:B------:R0:W5:Y:S01]  /*0100*/  LDG.E.64 R36, desc[UR6][R2.64] ;  /* 0x0000000602247981 */ /* 0x000162000c1e1b00 */
[----:B-1----:R-:W-:-:S03]  /*0110*/  IMAD.WIDE.U32 R56, R34, 0x8, R56 ;  /* 0x0000000822387825 */ /* 0x002fc600078e0038 */
[----:B------:R0:W5:Y:S04]  /*0120*/  LDG.E.64 R38, desc[UR6][R2.64+0x100] ;  /* 0x0001000602267981 */ /* 0x000168000c1e1b00 */
[----:B------:R0:W5:Y:S01]  /*0130*/  LDG.E.64 R40, desc[UR6][R2.64+0x200] ;  /* 0x0002000602287981 */ /* 0x000162000c1e1b00 */
[----:B--2---:R-:W-:-:S03]  /*0140*/  IMAD.WIDE.U32 R58, R34, 0x8, R58 ;  /* 0x00000008223a7825 */ /* 0x004fc600078e003a */
        /* <DEDUP_REMOVED lines=28> */
.L_x_36413:
        /* <DEDUP_REMOVED lines=8> */
[----:B------:R-:W-:Y:S01]  /*0390*/  CS2R R20, SRZ ;  /* 0x0000000000147805 */ /* 0x000fe2000001ff00 */
[----:B0-----:R-:W-:-:S05]  /*03a0*/  IMAD.WIDE.U32 R2, R34, 0x8, R2 ;  /* 0x0000000822027825 */ /* 0x001fca00078e0002 */
[----:B------:R-:W5:Y:S01]  /*03b0*/  LDG.E.64 R36, desc[UR6][R2.64] ;  /* 0x0000000602247981 */ /* 0x000f62000c1e1b00 */
[----:B-1----:R-:W-:-:S03]  /*03c0*/  IMAD.WIDE.U32 R12, R34, 0x8, R4 ;  /* 0x00000008220c7825 */ /* 0x002fc600078e0004 */
[----:B------:R-:W5:Y:S01]  /*03d0*/  LDG.E.64 R38, desc[UR6][R2.64+0x100] ;  /* 0x0001000602267981 */ /* 0x000f62000c1e1b00 */
[----:B------:R-:W-:-:S03]  /*03e0*/  CS2R R4, SRZ ;  /* 0x0000000000047805 */ /* 0x000fc6000001ff00 */
[----:B------:R-:W5:Y:S04]  /*03f0*/  LDG.E.64 R40, desc[UR6][R2.64+0x200] ;  /* 0x0002000602287981 */ /* 0x000f68000c1e1b00 */
[----:B------:R-:W5:Y:S04]  /*0400*/  LDG.E.64 R42, desc[UR6][R2.64+0x300] ;  /* 0x00030006022a7981 */ /* 0x000f68000c1e1b00 */
[----:B------:R-:W5:Y:S04]  /*0410*/  LDG.E.64 R112, desc[UR6][R2.64+0x400] ;  /* 0x0004000602707981 */ /* 0x000f68000c1e1b00 */
[----:B------:R-:W5:Y:S04]  /*0420*/  LDG.E.64 R44, desc[UR6][R2.64+0x500] ;  /* 0x00050006022c7981 */ /* 0x000f68000c1e1b00 */
[----:B------:R-:W5:Y:S04]  /*0430*/  LDG.E.64 R46, desc[UR6][R2.64+0x600] ;  /* 0x00060006022e7981 */ /* 0x000f68000c1e1b00 */
[----:B------:R-:W5:Y:S04]  /*0440*/  LDG.E.64 R48, desc[UR6][R2.64+0x700] ;  /* 0x0007000602307981 */ /* 0x000f68000c1e1b00 */
[----:B------:R-:W5:Y:S04]  /*0450*/  LDG.E.64 R50, desc[UR6][R2.64+0x800] ;  /* 0x0008000602327981 */ /* 0x000f68000c1e1b00 */
[----:B------:R0:W5:Y:S04]  /*0460*/  LDG.E.64 R52, desc[UR6][R2.64+0x900] ;  /* 0x0009000602347981 */ /* 0x000168000c1e1b00 */
[----:B------:R-:W5:Y:S04]  /*0470*/  LDG.E.64 R32, desc[UR6][R12.64] ;  /* 0x000000060c207981 */ /* 0x000f68000c1e1b00 */
[----:B------:R-:W5:Y:S01]  /*0480*/  LDG.E.64 R30, desc[UR6][R12.64+0x100] ;  /* 0x000100060c1e7981 */ /* 0x000f62000c1e1b00 */
[----:B0-----:R-:W-:-:S03]  /*0490*/  CS2R R2, SRZ ;  /* 0x0000000000027805 */ /* 0x001fc6000001ff00 */
        /* <DEDUP_REMOVED lines=9> */
.L_x_36414:
[----:B------:R-:W1:Y:S02]  /*0530*/  LDCU UR4, c[0x0][0x384] ;  /* 0x00007080ff0477ac */ /* 0x000e640008000800 */
[----:B-1----:R-:W-:-:S13]  /*0540*/  ISETP.GE.AND P0, PT, R0, UR4, PT ;  /* 0x0000000400007c0c */ /* 0x002fda000bf06270 */
[----:B------:R-:W-:Y:S05]  /*0550*/  @P0 EXIT ;  /* 0x000000000000094d */ /* 0x000fea0003800000 */
[----:B-----5:R-:W-:Y:S01]  /*0560*/  MOV R35, R36 ;  /* 0x0000002400237202 */ /* 0x020fe20000000f00 */
[----:B------:R-:W1:Y:S01]  /*0570*/  LDCU.64 UR4, c[0x0][0x3e0] ;  /* 0x00007c00ff0477ac */ /* 0x000e620008000a00 */
[----:B0-----:R-:W-:Y:S02]  /*0580*/  MOV R56, R37 ;  /* 0x0000002500387202 */ /* 0x001fe40000000f00 */
[----:B------:R-:W-:Y:S02]  /*0590*/  MOV R57, R32 ;  /* 0x0000002000397202 */ /* 0x000fe40000000f00 */
[----:B------:R-:W-:Y:S02]  /*05a0*/  PRMT R107, R56, 0x5410, R35 ;  /* 0x00005410386b7816 */ /* 0x000fe40000000023 */
[----:B------:R-:W-:Y:S02]  /*05b0*/  MOV R35, R33 ;  /* 0x0000002100237202 */ /* 0x000fe40000000f00 */
[----:B------:R-:W-:-:S02]  /*05c0*/  MOV R58, R38 ;  /* 0x00000026003a7202 */ /* 0x000fc40000000f00 */
[----:B------:R-:W-:Y:S02]  /*05d0*/  PRMT R106, R35, 0x5410, R57 ;  /* 0x00005410236a7816 */ /* 0x000fe40000000039 */
[----:B------:R-:W-:Y:S02]  /*05e0*/  PRMT R105, R105, 0x5410, R58 ;  /* 0x0000541069697816 */ /* 0x000fe4000000003a */
[----:B------:R-:W-:Y:S02]  /*05f0*/  MOV R35, R39 ;  /* 0x0000002700237202 */ /* 0x000fe40000000f00 */
[----:B------:R-:W-:Y:S01]  /*0600*/  MOV R56, R30 ;  /* 0x0000001e00387202 */ /* 0x000fe20000000f00 */
[----:B-1----:R-:W-:Y:S01]  /*0610*/  UISETP.NE.U32.AND UP0, UPT, UR4, URZ, UPT ;  /* 0x000000ff0400728c */ /* 0x002fe2000bf05070 */
[----:B------:R-:W-:Y:S02]  /*0620*/  MOV R57, R31 ;  /* 0x0000001f00397202 */ /* 0x000fe40000000f00 */
[----:B------:R-:W-:Y:S01]  /*0630*/  MOV R58, R40 ;  /* 0x00000028003a7202 */ /* 0x000fe20000000f00 */
[----:B------:R-:W-:Y:S01]  /*0640*/  UISETP.NE.AND.EX UP0, UPT, UR5, URZ, UPT, UP0 ;  /* 0x000000ff0500728c */ /* 0x000fe2000bf05300 */
[----:B------:R-:W-:-:S02]  /*0650*/  PRMT R105, R35, 0x7610, R105 ;  /* 0x0000761023697816 */ /* 0x000fc40000000069 */
[----:B------:R-:W-:Y:S02]  /*0660*/  PRMT R102, R57, 0x5410, R56 ;  /* 0x0000541039667816 */ /* 0x000fe40000000038 */
[----:B------:R-:W-:Y:S02]  /*0670*/  PRMT R100, R100, 0x5410, R58 ;  /* 0x0000541064647816 */ /* 0x000fe4000000003a */
[----:B------:R-:W-:Y:S02]  /*0680*/  MOV R35, R41 ;  /* 0x0000002900237202 */ /* 0x000fe40000000f00 */
[----:B------:R-:W-:Y:S02]  /*0690*/  MOV R56, R28 ;  /* 0x0000001c00387202 */ /* 0x000fe40000000f00 */
[----:B------:R-:W-:Y:S02]  /*06a0*/  MOV R57, R29 ;  /* 0x0000001d00397202 */ /* 0x000fe40000000f00 */
[----:B------:R-:W-:-:S02]  /*06b0*/  MOV R58, R42 ;  /* 0x0000002a003a7202 */ /* 0x000fc40000000f00 */
[----:B------:R-:W-:Y:S02]  /*06c0*/  PRMT R100, R35, 0x7610, R100 ;  /* 0x0000761023647816 */ /* 0x000fe40000000064 */
[----:B------:R-:W-:Y:S02]  /*06d0*/  PRMT R99, R57, 0x5410, R56 ;  /* 0x0000541039637816 */ /* 0x000fe40000000038 */
[----:B------:R-:W-:Y:S02]  /*06e0*/  PRMT R96, R96, 0x5410, R58 ;  /* 0x0000541060607816 */ /* 0x000fe4000000003a */
[----:B------:R-:W-:Y:S02]  /*06f0*/  MOV R35, R43 ;  /* 0x0000002b00237202 */ /* 0x000fe40000000f00 */
[----:B------:R-:W-:Y:S02]  /*0700*/  MOV R56, R26 ;  /* 0x0000001a00387202 */ /* 0x000fe40000000f00 */
[----:B------:R-:W-:-:S02]  /*0710*/  MOV R57, R27 ;  /* 0x0000001b00397202 */ /* 0x000fc40000000f00 */
[----:B------:R-:W-:Y:S02]  /*0720*/  MOV R58, R112 ;  /* 0x00000070003a7202 */ /* 0x000fe40000000f00 */
[----:B------:R-:W-:Y:S02]  /*0730*/  PRMT R96, R35, 0x7610, R96 ;  /* 0x0000761023607816 */ /* 0x000fe40000000060 */
[----:B------:R-:W-:Y:S02]  /*0740*/  PRMT R95, R57, 0x5410, R56 ;  /* 0x00005410395f7816 */ /* 0x000fe40000000038 */
[----:B------:R-:W-:Y:S02]  /*0750*/  PRMT R94, R94, 0x5410, R58 ;  /* 0x000054105e5e7816 */ /* 0x000fe4000000003a */
[----:B------:R-:W-:Y:S02]  /*0760*/  MOV R35, R113 ;  /* 0x0000007100237202 */ /* 0x000fe40000000f00 */
[----:B------:R-:W-:-:S02]  /*0770*/  MOV R56, R24 ;  /* 0x0000001800387202 */ /* 0x000fc40000000f00 */
[----:B------:R-:W-:Y:S02]  /*0780*/  MOV R57, R25 ;  /* 0x0000001900397202 */ /* 0x000fe40000000f00 */
[----:B------:R-:W-:Y:S02]  /*0790*/  MOV R58, R44 ;  /* 0x0000002c003a7202 */ /* 0x000fe40000000f00 */
[----:B------:R-:W-:Y:S02]  /*07a0*/  PRMT R94, R35, 0x7610, R94 ;  /* 0x00007610235e7816 */ /* 0x000fe4000000005e */
[----:B------:R-:W-:Y:S02]  /*07b0*/  PRMT R93, R57, 0x5410, R56 ;  /* 0x00005410395d7816 */ /* 0x000fe40000000038 */
[----:B------:R-:W-:Y:S02]  /*07c0*/  PRMT R92, R92, 0x5410, R58 ;  /* 0x000054105c5c7816 */ /* 0x000fe4000000003a */
[----:B------:R-:W-:-:S02]  /*07d0*/  MOV R35, R45 ;  /* 0x0000002d00237202 */ /* 0x000fc40000000f00 */
[----:B------:R-:W-:Y:S02]  /*07e0*/  MOV R56, R22 ;  /* 0x0000001600387202 */ /* 0x000fe40000000f00 */
[----:B------:R-:W-:Y:S02]  /*07f0*/  MOV R57, R23 ;  /* 0x0000001700397202 */ /* 0x000fe40000000f00 */
[----:B------:R-:W-:Y:S02]  /*0800*/  MOV R58, R46 ;  /* 0x0000002e003a7202 */ /* 0x000fe40000000f00 */
[----:B------:R-:W-:Y:S02]  /*0810*/  PRMT R92, R35, 0x7610, R92 ;  /* 0x00007610235c7816 */ /* 0x000fe4000000005c */
[----:B------:R-:W-:Y:S02]  /*0820*/  PRMT R91, R57, 0x5410, R56 ;  /* 0x00005410395b7816 */ /* 0x000fe40000000038 */
[----:B------:R-:W-:-:S02]  /*0830*/  PRMT R90, R90, 0x5410, R58 ;  /* 0x000054105a5a7816 */ /* 0x000fc4000000003a */
[----:B------:R-:W-:Y:S02]  /*0840*/  MOV R35, R47 ;  /* 0x0000002f00237202 */ /* 0x000fe40000000f00 */
[----:B------:R-:W-:Y:S02]  /*0850*/  MOV R56, R116 ;  /* 0x0000007400387202 */ /* 0x000fe40000000f00 */
[----:B------:R-:W-:Y:S02]  /*0860*/  MOV R57, R117 ;  /* 0x0000007500397202 */ /* 0x000fe40000000f00 */
[----:B------:R-:W-:Y:S02]  /*0870*/  MOV R58, R48 ;  /* 0x00000030003a7202 */ /* 0x000fe40000000f00 */
[----:B------:R-:W-:Y:S02]  /*0880*/  PRMT R90, R35, 0x7610, R90 ;  /* 0x00007610235a7816 */ /* 0x000fe4000000005a */
[----:B------:R-:W-:-:S02]  /*0890*/  PRMT R89, R57, 0x5410, R56 ;  /* 0x0000541039597816 */ /* 0x000fc40000000038 */
[----:B------:R-:W-:Y:S02]  /*08a0*/  PRMT R88, R88, 0x5410, R58 ;  /* 0x0000541058587816 */ /* 0x000fe4000000003a */
        /* <DEDUP_REMOVED lines=15> */
[----:B------:R-:W-:Y:S02]  /*09a0*/  MOV R58, R55 ;  /* 0x00000037003a7202 */ /* 0x000fe40000000f00 */
[----:B------:R-:W-:-:S02]  /*09b0*/  PRMT R84, R56, 0x5410, R35 ;  /* 0x0000541038547816 */ /* 0x000fc40000000023 */
[----:B------:R-:W-:Y:S01]  /*09c0*/  PRMT R35, R58, 0x5410, R57 ;  /* 0x000054103a237816 */ /* 0x000fe20000000039 */
[----:B------:R-:W-:Y:S06]  /*09d0*/  BRA.U UP0, `(.L_x_36415) ;  /* 0x0000002900f87547 */ /* 0x000fec000b800000 */
[--C-:B------:R-:W-:Y:S01]  /*09e0*/  SHF.R.U64 R120, R36, 0x10, R37.reuse ;  /* 0x0000001024787819 */ /* 0x100fe20000001225 */
[----:B------:R-:W0:Y:S01]  /*09f0*/  LDCU.64 UR4, c[0x0][0x3a0] ;  /* 0x00007400ff0477ac */ /* 0x000e220008000a00 */
[----:B------:R-:W-:Y:S02]  /*0a00*/  SHF.R.U32.HI R36, RZ, 0x10, R37 ;  /* 0x00000010ff247819 */ /* 0x000fe40000011625 */
[--C-:B------:R-:W-:Y:S01]  /*0a10*/  SHF.R.U64 R145, R20, 0x10, R21.reuse ;  /* 0x0000001014917819 */ /* 0x100fe20000001215 */
[----:B------:R-:W1:Y:S01]  /*0a20*/  LDCU UR8, c[0x0][0x448] ;  /* 0x00008900ff0877ac */ /* 0x000e620008000800 */
[----:B------:R-:W-:Y:S02]  /*0a30*/  PRMT R120, R120, 0x5410, R36 ;  /* 0x0000541078787816 */ /* 0x000fe40000000024 */
[----:B------:R-:W-:Y:S01]  /*0a40*/  SHF.R.U32.HI R36, RZ, 0x10, R21 ;  /* 0x00000010ff247819 */ /* 0x000fe20000011615 */
[----:B------:R-:W2:Y:S01]  /*0a50*/  LDCU.64 UR10, c[0x0][0x3a0] ;  /* 0x00007400ff0a77ac */ /* 0x000ea20008000a00 */
[----:B------:R-:W-:-:S02]  /*0a60*/  SHF.R.U64 R146, R18, 0x10, R19 ;  /* 0x0000001012927819 */ /* 0x000fc40000001213 */
[----:B------:R-:W-:Y:S02]  /*0a70*/  PRMT R145, R145, 0x5410, R36 ;  /* 0x0000541091917816 */ /* 0x000fe40000000024 */
[----:B------:R-:W-:Y:S02]  /*0a80*/  SHF.R.U32.HI R36, RZ, 0x10, R19 ;  /* 0x00000010ff247819 */ /* 0x000fe40000011613 */
[--C-:B------:R-:W-:Y:S02]  /*0a90*/  SHF.R.U64 R147, R16, 0x10, R17.reuse ;  /* 0x0000001010937819 */ /* 0x100fe40000001211 */
[----:B------:R-:W-:Y:S01]  /*0aa0*/  PRMT R146, R146, 0x5410, R36 ;  /* 0x0000541092927816 */ /* 0x000fe20000000024 */
[----:B0-----:R-:W-:Y:S01]  /*0ab0*/  UISETP.NE.U32.AND UP0, UPT, UR4, URZ, UPT ;  /* 0x000000ff0400728c */ /* 0x001fe2000bf05070 */
[----:B------:R-:W-:Y:S01]  /*0ac0*/  SHF.R.U32.HI R37, RZ, 0x10, R17 ;  /* 0x00000010ff257819 */ /* 0x000fe20000011611 */
[----:B------:R-:W0:Y:S01]  /*0ad0*/  LDCU UR4, c[0x0][0x388] ;  /* 0x00007100ff0477ac */ /* 0x000e220008000800 */
[----:B------:R-:W-:-:S02]  /*0ae0*/  SHF.R.U64 R148, R14, 0x10, R15 ;  /* 0x000000100e947819 */ /* 0x000fc4000000120f */
[----:B------:R-:W-:Y:S01]  /*0af0*/  SHF.R.U32.HI R36, RZ, 0x10, R15 ;  /* 0x00000010ff247819 */ /* 0x000fe2000001160f */
[----:B------:R-:W-:Y:S01]  /*0b00*/  UISETP.NE.AND.EX UP0, UPT, UR5, URZ, UPT, UP0 ;  /* 0x000000ff0500728c */ /* 0x000fe2000bf05300 */
[----:B------:R-:W-:Y:S01]  /*0b10*/  PRMT R147, R147, 0x5410, R37 ;  /* 0x0000541093937816 */ /* 0x000fe20000000025 */
[----:B------:R-:W3:Y:S01]  /*0b20*/  LDCU.U8 UR5, c[0x0][0x410] ;  /* 0x00008200ff0577ac */ /* 0x000ee20008000000 */
[----:B------:R-:W-:Y:S02]  /*0b30*/  PRMT R148, R148, 0x5410, R36 ;  /* 0x0000541094947816 */ /* 0x000fe40000000024 */
[--C-:B------:R-:W-:Y:S02]  /*0b40*/  SHF.R.U64 R149, R12, 0x10, R13.reuse ;  /* 0x000000100c957819 */ /* 0x100fe4000000120d */
[----:B------:R-:W-:Y:S02]  /*0b50*/  SHF.R.U32.HI R37, RZ, 0x10, R13 ;  /* 0x00000010ff257819 */ /* 0x000fe4000001160d */
[----:B------:R-:W-:-:S02]  /*0b60*/  SHF.R.U64 R150, R10, 0x10, R11 ;  /* 0x000000100a967819 */ /* 0x000fc4000000120b */
[----:B------:R-:W-:Y:S02]  /*0b70*/  SHF.R.U32.HI R36, RZ, 0x10, R11 ;  /* 0x00000010ff247819 */ /* 0x000fe4000001160b */
[----:B------:R-:W-:Y:S02]  /*0b80*/  PRMT R149, R149, 0x5410, R37 ;  /* 0x0000541095957816 */ /* 0x000fe40000000025 */
[----:B------:R-:W-:Y:S02]  /*0b90*/  PRMT R150, R150, 0x5410, R36 ;  /* 0x0000541096967816 */ /* 0x000fe40000000024 */
[--C-:B------:R-:W-:Y:S02]  /*0ba0*/  SHF.R.U64 R151, R8, 0x10, R9.reuse ;  /* 0x0000001008977819 */ /* 0x100fe40000001209 */
[----:B------:R-:W-:Y:S02]  /*0bb0*/  SHF.R.U32.HI R36, RZ, 0x10, R9 ;  /* 0x00000010ff247819 */ /* 0x000fe40000011609 */
[----:B------:R-:W-:-:S02]  /*0bc0*/  SHF.R.U64 R152, R6, 0x10, R7 ;  /* 0x0000001006987819 */ /* 0x000fc40000001207 */
[----:B------:R-:W-:Y:S02]  /*0bd0*/  SHF.R.U32.HI R37, RZ, 0x10, R7 ;  /* 0x00000010ff257819 */ /* 0x000fe40000011607 */
[----:B------:R-:W-:Y:S02]  /*0be0*/  SHF.R.U64 R118, R54, 0x10, R55 ;  /* 0x0000001036767819 */ /* 0x000fe40000001237 */
[----:B------:R-:W-:Y:S02]  /*0bf0*/  SHF.R.U64 R136, R38, 0x10, R39 ;  /* 0x0000001026887819 */ /* 0x000fe40000001227 */
[----:B------:R-:W-:Y:S02]  /*0c00*/  SHF.R.U64 R137, R40, 0x10, R41 ;  /* 0x0000001028897819 */ /* 0x000fe40000001229 */
[----:B------:R-:W-:Y:S02]  /*0c10*/  SHF.R.U64 R138, R42, 0x10, R43 ;  /* 0x000000102a8a7819 */ /* 0x000fe4000000122b */
[----:B------:R-:W-:-:S02]  /*0c20*/  SHF.R.U64 R139, R112, 0x10, R113 ;  /* 0x00000010708b7819 */ /* 0x000fc40000001271 */
[----:B------:R-:W-:Y:S02]  /*0c30*/  SHF.R.U64 R140, R44, 0x10, R45 ;  /* 0x000000102c8c7819 */ /* 0x000fe4000000122d */
[----:B------:R-:W-:Y:S02]  /*0c40*/  SHF.R.U64 R141, R46, 0x10, R47 ;  /* 0x000000102e8d7819 */ /* 0x000fe4000000122f */
[----:B------:R-:W-:Y:S02]  /*0c50*/  SHF.R.U64 R142, R48, 0x10, R49 ;  /* 0x00000010308e7819 */ /* 0x000fe40000001231 */
[----:B------:R-:W-:Y:S02]  /*0c60*/  SHF.R.U64 R143, R50, 0x10, R51 ;  /* 0x00000010328f7819 */ /* 0x000fe40000001233 */
[----:B------:R-:W-:Y:S02]  /*0c70*/  SHF.R.U64 R144, R52, 0x10, R53 ;  /* 0x0000001034907819 */ /* 0x000fe40000001235 */
[----:B------:R-:W-:-:S02]  /*0c80*/  PRMT R151, R151, 0x5410, R36 ;  /* 0x0000541097977816 */ /* 0x000fc40000000024 */
[----:B------:R-:W-:Y:S02]  /*0c90*/  PRMT R152, R152, 0x5410, R37 ;  /* 0x0000541098987816 */ /* 0x000fe40000000025 */
[----:B------:R-:W-:Y:S02]  /*0ca0*/  SHF.R.U32.HI R54, RZ, 0x10, R55 ;  /* 0x00000010ff367819 */ /* 0x000fe40000011637 */
[----:B------:R-:W-:Y:S02]  /*0cb0*/  SHF.R.U32.HI R38, RZ, 0x10, R39 ;  /* 0x00000010ff267819 */ /* 0x000fe40000011627 */
[----:B------:R-:W-:Y:S02]  /*0cc0*/  SHF.R.U32.HI R40, RZ, 0x10, R41 ;  /* 0x00000010ff287819 */ /* 0x000fe40000011629 */
[----:B------:R-:W-:Y:S02]  /*0cd0*/  SHF.R.U32.HI R42, RZ, 0x10, R43 ;  /* 0x00000010ff2a7819 */ /* 0x000fe4000001162b */
[----:B------:R-:W-:-:S02]  /*0ce0*/  SHF.R.U32.HI R112, RZ, 0x10, R113 ;  /* 0x00000010ff707819 */ /* 0x000fc40000011671 */
[----:B------:R-:W-:Y:S02]  /*0cf0*/  SHF.R.U32.HI R44, RZ, 0x10, R45 ;  /* 0x00000010ff2c7819 */ /* 0x000fe4000001162d */
[----:B------:R-:W-:Y:S02]  /*0d00*/  SHF.R.U32.HI R46, RZ, 0x10, R47 ;  /* 0x00000010ff2e7819 */ /* 0x000fe4000001162f */
[----:B------:R-:W-:Y:S02]  /*0d10*/  SHF.R.U32.HI R48, RZ, 0x10, R49 ;  /* 0x00000010ff307819 */ /* 0x000fe40000011631 */
[----:B------:R-:W-:Y:S02]  /*0d20*/  SHF.R.U32.HI R50, RZ, 0x10, R51 ;  /* 0x00000010ff327819 */ /* 0x000fe40000011633 */
[----:B------:R-:W-:Y:S02]  /*0d30*/  SHF.R.U32.HI R52, RZ, 0x10, R53 ;  /* 0x00000010ff347819 */ /* 0x000fe40000011635 */
[----:B------:R-:W-:-:S02]  /*0d40*/  SHF.R.U64 R153, R4, 0x10, R5 ;  /* 0x0000001004997819 */ /* 0x000fc40000001205 */
[----:B------:R-:W-:Y:S02]  /*0d50*/  SHF.R.U32.HI R36, RZ, 0x10, R5 ;  /* 0x00000010ff247819 */ /* 0x000fe40000011605 */
[--C-:B------:R-:W-:Y:S02]  /*0d60*/  SHF.R.U64 R154, R2, 0x10, R3.reuse ;  /* 0x00000010029a7819 */ /* 0x100fe40000001203 */
[----:B------:R-:W-:Y:S02]  /*0d70*/  SHF.R.U32.HI R37, RZ, 0x10, R3 ;  /* 0x00000010ff257819 */ /* 0x000fe40000011603 */
        /* <DEDUP_REMOVED lines=10> */
[----:B------:R-:W-:Y:S02]  /*0e20*/  PLOP3.LUT P1, PT, PT, PT, UP0, 0x80, 0x8 ;  /* 0x000000000008781c */ /* 0x000fe40003f2f008 */
[----:B------:R-:W-:Y:S02]  /*0e30*/  PRMT R153, R153, 0x5410, R36 ;  /* 0x0000541099997816 */ /* 0x000fe40000000024 */
[----:B0123--:R-:W-:-:S09]  /*0e40*/  PRMT R154, R154, 0x5410, R37 ;  /* 0x000054109a9a7816 */ /* 0x00ffd20000000025 */
.L_x_36417:
[----:B0-----:R-:W0:Y:S01]  /*0e50*/  LDC.64 R82, c[0x0][0x390] ;  /* 0x0000e400ff527b82 */ /* 0x001e220000000a00 */
[----:B------:R-:W-:-:S05]  /*0e60*/  IMAD R42, R0, UR4, RZ ;  /* 0x00000004002a7c24 */ /* 0x000fca000f8e02ff */
[----:B------:R-:W-:Y:S02]  /*0e70*/  SHF.R.S32.HI R43, RZ, 0x1f, R42 ;  /* 0x0000001fff2b7819 */ /* 0x000fe4000001142a */
[----:B------:R-:W1:Y:S02]  /*0e80*/  @P1 LDC.64 R40, c[0x0][0x3a0] ;  /* 0x0000e800ff281b82 */ /* 0x000e640000000a00 */
[----:B------:R-:W-:-:S04]  /*0e90*/  LEA.HI R43, R43, R42, RZ, 0x2 ;  /* 0x0000002a2b2b7211 */ /* 0x000fc800078f10ff */
[----:B------:R-:W-:Y:S02]  /*0ea0*/  LEA.HI.SX32 R97, R43, R34, 0x1e ;  /* 0x000000222b617211 */ /* 0x000fe400078ff2ff */
[----:B------:R-:W2:Y:S03]  /*0eb0*/  LDC.64 R126, c[0x0][0x3a8] ;  /* 0x0000ea00ff7e7b82 */ /* 0x000ea60000000a00 */
[----:B0-----:R-:W-:-:S05]  /*0ec0*/  IMAD.WIDE.U32 R44, R97, 0x10, R82 ;  /* 0x00000010612c7825 */ /* 0x001fca00078e0052 */
[----:B------:R-:W0:Y:S01]  /*0ed0*/  @P1 LDC.64 R48, c[0x0][0x3a0] ;  /* 0x0000e800ff301b82 */ /* 0x000e220000000a00 */
[----:B------:R-:W3:Y:S01]  /*0ee0*/  LDG.E.128 R44, desc[UR6][R44.64] ;  /* 0x000000062c2c7981 */ /* 0x000ee2000c1e1d00 */
[----:B-1----:R-:W-:-:S05]  /*0ef0*/  @P1 IMAD.WIDE.U32 R40, R97, 0x10, R40 ;  /* 0x0000001061281825 */ /* 0x002fca00078e0028 */
[----:B------:R-:W3:Y:S01]  /*0f00*/  @P1 LDG.E.128 R36, desc[UR6][R40.64] ;  /* 0x0000000628241981 */ /* 0x000ee2000c1e1d00 */
[--C-:B------:R-:W-:Y:S02]  /*0f10*/  SHF.R.U64 R50, R32, 0x10, R33.reuse ;  /* 0x0000001020327819 */ /* 0x100fe40000001221 */
[----:B------:R-:W-:Y:S01]  /*0f20*/  SHF.R.U32.HI R52, RZ, 0x10, R33 ;  /* 0x00000010ff347819 */ /* 0x000fe20000011621 */
[----:B------:R-:W-:Y:S02]  /*0f30*/  HADD2.F32 R43, -RZ, R106.H1_H1 ;  /* 0x3000006aff2b7230 */ /* 0x000fe40000004100 */
[----:B------:R-:W-:Y:S02]  /*0f40*/  HADD2.F32 R50, -RZ, R50.H0_H0 ;  /* 0x20000032ff327230 */ /* 0x000fe40000004100 */
[----:B------:R-:W-:Y:S02]  /*0f50*/  HADD2.F32 R51, -RZ, R106.H0_H0 ;  /* 0x2000006aff337230 */ /* 0x000fe40000004100 */
[----:B------:R-:W-:Y:S01]  /*0f60*/  HADD2.F32 R52, -RZ, R52.H0_H0 ;  /* 0x20000034ff347230 */ /* 0x000fe20000004100 */
[----:B------:R-:W-:-:S05]  /*0f70*/  IADD3 R98, PT, PT, R97, 0x20, RZ ;  /* 0x0000002061627810 */ /* 0x000fca0007ffe0ff */
[----:B0-----:R-:W-:-:S04]  /*0f80*/  @P1 IMAD.WIDE.U32 R48, R98, 0x10, R48 ;  /* 0x0000001062301825 */ /* 0x001fc800078e0030 */
[CC--:B---3--:R-:W-:Y:S01]  /*0f90*/  @P1 FFMA.FTZ R40, R44.reuse, R43.reuse, R36 ;  /* 0x0000002b2c281223 */ /* 0x0c8fe20000010024 */
[----:B------:R-:W-:Y:S01]  /*0fa0*/  @!P1 FMUL.FTZ R40, R44, R43 ;  /* 0x0000002b2c289220 */ /* 0x000fe20000410000 */
[----:B------:R-:W-:Y:S01]  /*0fb0*/  @P1 FFMA.FTZ R41, R45, R50, R37 ;  /* 0x000000322d291223 */ /* 0x000fe20000010025 */
[CC--:B------:R-:W-:Y:S01]  /*0fc0*/  @P1 FFMA.FTZ R42, R46.reuse, R51.reuse, R38 ;  /* 0x000000332e2a1223 */ /* 0x0c0fe20000010026 */
[----:B------:R-:W-:Y:S01]  /*0fd0*/  @P1 FFMA.FTZ R43, R47, R52, R39 ;  /* 0x000000342f2b1223 */ /* 0x000fe20000010027 */
[----:B------:R-:W-:Y:S01]  /*0fe0*/  @!P1 FMUL.FTZ R41, R45, R50 ;  /* 0x000000322d299220 */ /* 0x000fe20000410000 */
[----:B------:R-:W-:Y:S01]  /*0ff0*/  @!P1 FMUL.FTZ R42, R46, R51 ;  /* 0x000000332e2a9220 */ /* 0x000fe20000410000 */
[----:B------:R-:W-:Y:S01]  /*1000*/  @!P1 FMUL.FTZ R43, R47, R52 ;  /* 0x000000342f2b9220 */ /* 0x000fe20000410000 */
[----:B--2---:R-:W-:Y:S01]  /*1010*/  IMAD.WIDE.U32 R44, R97, 0x10, R126 ;  /* 0x00000010612c7825 */ /* 0x004fe200078e007e */
[----:B------:R-:W0:Y:S03]  /*1020*/  @P1 LDC.64 R52, c[0x0][0x3a0] ;  /* 0x0000e800ff341b82 */ /* 0x000e260000000a00 */
[----:B------:R-:W-:Y:S01]  /*1030*/  IMAD.WIDE.U32 R50, R98, 0x10, R82 ;  /* 0x0000001062327825 */ /* 0x000fe200078e0052 */
[----:B------:R1:W-:Y:S04]  /*1040*/  STG.E.128 desc[UR6][R44.64], R40 ;  /* 0x000000282c007986 */ /* 0x0003e8000c101d06 */
[----:B------:R-:W1:Y:S04]  /*1050*/  @P1 LDG.E.128 R36, desc[UR6][R48.64] ;  /* 0x0000000630241981 */ /* 0x000e68000c1e1d00 */
[----:B------:R-:W1:Y:S01]  /*1060*/  LDG.E.128 R48, desc[UR6][R50.64] ;  /* 0x0000000632307981 */ /* 0x000e62000c1e1d00 */
[----:B------:R-:W-:-:S02]  /*1070*/  SHF.R.U64 R54, R30, 0x10, R31 ;  /* 0x000000101e367819 */ /* 0x000fc4000000121f */
[----:B------:R-:W-:Y:S01]  /*1080*/  SHF.R.U32.HI R56, RZ, 0x10, R31 ;  /* 0x00000010ff387819 */ /* 0x000fe2000001161f */
[----:B------:R-:W-:Y:S02]  /*1090*/  HADD2.F32 R47, -RZ, R102.H1_H1 ;  /* 0x30000066ff2f7230 */ /* 0x000fe40000004100 */
[----:B------:R-:W-:Y:S02]  /*10a0*/  HADD2.F32 R54, -RZ, R54.H0_H0 ;  /* 0x20000036ff367230 */ /* 0x000fe40000004100 */
[----:B------:R-:W-:Y:S02]  /*10b0*/  HADD2.F32 R55, -RZ, R102.H0_H0 ;  /* 0x20000066ff377230 */ /* 0x000fe40000004100 */
[----:B------:R-:W-:Y:S01]  /*10c0*/  HADD2.F32 R56, -RZ, R56.H0_H0 ;  /* 0x20000038ff387230 */ /* 0x000fe20000004100 */
[----:B------:R-:W-:-:S05]  /*10d0*/  IADD3 R101, PT, PT, R97, 0x40, RZ ;  /* 0x0000004061657810 */ /* 0x000fca0007ffe0ff */
[----:B0-----:R-:W-:-:S04]  /*10e0*/  @P1 IMAD.WIDE.U32 R52, R101, 0x10, R52 ;  /* 0x0000001065341825 */ /* 0x001fc800078e0034 */
[CC--:B-1----:R-:W-:Y:S01]  /*10f0*/  @P1 FFMA.FTZ R44, R48.reuse, R47.reuse, R36 ;  /* 0x0000002f302c1223 */ /* 0x0c2fe20000010024 */
[----:B------:R-:W-:Y:S01]  /*1100*/  @!P1 FMUL.FTZ R44, R48, R47 ;  /* 0x0000002f302c9220 */ /* 0x000fe20000410000 */
[----:B------:R-:W-:Y:S01]  /*1110*/  @P1 FFMA.FTZ R45, R49, R54, R37 ;  /* 0x00000036312d1223 */ /* 0x000fe20000010025 */
[CC--:B------:R-:W-:Y:S01]  /*1120*/  @P1 FFMA.FTZ R46, R50.reuse, R55.reuse, R38 ;  /* 0x00000037322e1223 */ /* 0x0c0fe20000010026 */
[----:B------:R-:W-:Y:S01]  /*1130*/  @P1 FFMA.FTZ R47, R51, R56, R39 ;  /* 0x00000038332f1223 */ /* 0x000fe20000010027 */
[----:B------:R-:W-:Y:S01]  /*1140*/  @!P1 FMUL.FTZ R45, R49, R54 ;  /* 0x00000036312d9220 */ /* 0x000fe20000410000 */
[----:B------:R-:W-:Y:S01]  /*1150*/  @!P1 FMUL.FTZ R46, R50, R55 ;  /* 0x00000037322e9220 */ /* 0x000fe20000410000 */
[----:B------:R-:W-:Y:S01]  /*1160*/  @!P1 FMUL.FTZ R47, R51, R56 ;  /* 0x00000038332f9220 */ /* 0x000fe20000410000 */
[----:B------:R-:W-:Y:S01]  /*1170*/  IMAD.WIDE.U32 R48, R98, 0x10, R126 ;  /* 0x0000001062307825 */ /* 0x000fe200078e007e */
[----:B------:R-:W0:Y:S03]  /*1180*/  @P1 LDC.64 R56, c[0x0][0x3a0] ;  /* 0x0000e800ff381b82 */ /* 0x000e260000000a00 */
[----:B------:R-:W-:Y:S01]  /*1190*/  IMAD.WIDE.U32 R54, R101, 0x10, R82 ;  /* 0x0000001065367825 */ /* 0x000fe200078e0052 */
[----:B------:R1:W-:Y:S04]  /*11a0*/  STG.E.128 desc[UR6][R48.64], R44 ;  /* 0x0000002c30007986 */ /* 0x0003e8000c101d06 */
[----:B------:R-:W1:Y:S04]  /*11b0*/  @P1 LDG.E.128 R36, desc[UR6][R52.64] ;  /* 0x0000000634241981 */ /* 0x000e68000c1e1d00 */
[----:B------:R-:W1:Y:S01]  /*11c0*/  LDG.E.128 R52, desc[UR6][R54.64] ;  /* 0x0000000636347981 */ /* 0x000e62000c1e1d00 */
[----:B------:R-:W-:-:S02]  /*11d0*/  SHF.R.U64 R58, R28, 0x10, R29 ;  /* 0x000000101c3a7819 */ /* 0x000fc4000000121d */
[----:B------:R-:W-:Y:S01]  /*11e0*/  SHF.R.U32.HI R60, RZ, 0x10, R29 ;  /* 0x00000010ff3c7819 */ /* 0x000fe2000001161d */
[--C-:B------:R-:W-:Y:S02]  /*11f0*/  HADD2.F32 R51, -RZ, R99.reuse.H1_H1 ;  /* 0x30000063ff337230 */ /* 0x100fe40000004100 */
        /* <DEDUP_REMOVED lines=35> */
[----:B------:R-:W-:-:S04]  /*1430*/  IMAD.WIDE.U32 R56, R103, 0x10, R126 ;  /* 0x0000001067387825 */ /* 0x000fc800078e007e */
[----:B------:R-:W-:Y:S01]  /*1440*/  IMAD.WIDE.U32 R62, R104, 0x10, R82 ;  /* 0x00000010683e7825 */ /* 0x000fe200078e0052 */
[----:B------:R0:W-:Y:S04]  /*1450*/  STG.E.128 desc[UR6][R56.64], R52 ;  /* 0x0000003438007986 */ /* 0x0001e8000c101d06 */
[----:B------:R-:W0:Y:S04]  /*1460*/  @P1 LDG.E.128 R36, desc[UR6][R60.64] ;  /* 0x000000063c241981 */ /* 0x000e28000c1e1d00 */
[----:B------:R-:W0:Y:S01]  /*1470*/  LDG.E.128 R60, desc[UR6][R62.64] ;  /* 0x000000063e3c7981 */ /* 0x000e22000c1e1d00 */
[----:B------:R-:W-:-:S02]  /*1480*/  SHF.R.U64 R64, R24, 0x10, R25 ;  /* 0x0000001018407819 */ /* 0x000fc40000001219 */
[----:B------:R-:W-:Y:S01]  /*1490*/  SHF.R.U32.HI R66, RZ, 0x10, R25 ;  /* 0x00000010ff427819 */ /* 0x000fe20000011619 */
[----:B------:R-:W-:Y:S01]  /*14a0*/  UISETP.NE.U32.AND UP0, UPT, UR10, URZ, UPT ;  /* 0x000000ff0a00728c */ /* 0x000fe2000bf05070 */
[--C-:B------:R-:W-:Y:S02]  /*14b0*/  HADD2.F32 R65, -RZ, R93.reuse.H1_H1 ;  /* 0x3000005dff417230 */ /* 0x100fe40000004100 */
[----:B------:R-:W-:Y:S01]  /*14c0*/  HADD2.F32 R64, -RZ, R64.H0_H0 ;  /* 0x20000040ff407230 */ /* 0x000fe20000004100 */
[----:B------:R-:W-:Y:S01]  /*14d0*/  UISETP.NE.AND.EX UP0, UPT, UR11, URZ, UPT, UP0 ;  /* 0x000000ff0b00728c */ /* 0x000fe2000bf05300 */
[----:B------:R-:W-:Y:S02]  /*14e0*/  HADD2.F32 R67, -RZ, R93.H0_H0 ;  /* 0x2000005dff437230 */ /* 0x000fe40000004100 */
[----:B------:R-:W-:Y:S01]  /*14f0*/  HADD2.F32 R66, -RZ, R66.H0_H0 ;  /* 0x20000042ff427230 */ /* 0x000fe20000004100 */
[----:B------:R-:W-:Y:S01]  /*1500*/  IADD3 R108, PT, PT, R97, 0xa0, RZ ;  /* 0x000000a0616c7810 */ /* 0x000fe20007ffe0ff */
[----:B0-----:R-:W-:Y:S01]  /*1510*/  @P1 FFMA.FTZ R56, R60, R65, R36 ;  /* 0x000000413c381223 */ /* 0x001fe20000010024 */
[----:B------:R-:W-:Y:S01]  /*1520*/  @P1 FFMA.FTZ R57, R61, R64, R37 ;  /* 0x000000403d391223 */ /* 0x000fe20000010025 */
[----:B------:R-:W-:Y:S01]  /*1530*/  @P1 FFMA.FTZ R58, R62, R67, R38 ;  /* 0x000000433e3a1223 */ /* 0x000fe20000010026 */
[----:B------:R-:W-:Y:S01]  /*1540*/  @P1 FFMA.FTZ R59, R63, R66, R39 ;  /* 0x000000423f3b1223 */ /* 0x000fe20000010027 */
[----:B------:R-:W-:Y:S01]  /*1550*/  @!P1 FMUL.FTZ R56, R60, R65 ;  /* 0x000000413c389220 */ /* 0x000fe20000410000 */
[----:B------:R-:W-:Y:S01]  /*1560*/  @!P1 FMUL.FTZ R57, R61, R64 ;  /* 0x000000403d399220 */ /* 0x000fe20000410000 */
[----:B------:R-:W-:Y:S01]  /*1570*/  @!P1 FMUL.FTZ R58, R62, R67 ;  /* 0x000000433e3a9220 */ /* 0x000fe20000410000 */
[----:B------:R-:W-:Y:S01]  /*1580*/  @!P1 FMUL.FTZ R59, R63, R66 ;  /* 0x000000423f3b9220 */ /* 0x000fe20000410000 */
[----:B------:R-:W-:-:S13]  /*1590*/  PLOP3.LUT P1, PT, PT, PT, UP0, 0x80, 0x8 ;  /* 0x000000000008781c */ /* 0x000fda0003f2f008 */
[----:B------:R-:W0:Y:S01]  /*15a0*/  @P1 LDC.64 R60, c[0x0][0x3a0] ;  /* 0x0000e800ff3c1b82 */ /* 0x000e220000000a00 */
[----:B------:R-:W-:-:S04]  /*15b0*/  IMAD.WIDE.U32 R62, R104, 0x10, R126 ;  /* 0x00000010683e7825 */ /* 0x000fc800078e007e */
[C---:B------:R-:W-:Y:S01]  /*15c0*/  IMAD.WIDE.U32 R64, R108.reuse, 0x10, R82 ;  /* 0x000000106c407825 */ /* 0x040fe200078e0052 */
[----:B------:R1:W-:Y:S02]  /*15d0*/  STG.E.128 desc[UR6][R62.64], R56 ;  /* 0x000000383e007986 */ /* 0x0003e4000c101d06 */
[----:B------:R-:W2:Y:S03]  /*15e0*/  @P1 LDC.64 R70, c[0x0][0x3a0] ;  /* 0x0000e800ff461b82 */ /* 0x000ea60000000a00 */
[----:B------:R-:W3:Y:S01]  /*15f0*/  LDG.E.128 R64, desc[UR6][R64.64] ;  /* 0x0000000640407981 */ /* 0x000ee2000c1e1d00 */
[----:B------:R-:W-:Y:S02]  /*1600*/  SHF.R.U32.HI R68, RZ, 0x10, R23 ;  /* 0x00000010ff447819 */ /* 0x000fe40000011617 */
[----:B------:R-:W-:Y:S02]  /*1610*/  IADD3 R109, PT, PT, R97, 0xc0, RZ ;  /* 0x000000c0616d7810 */ /* 0x000fe40007ffe0ff */
[----:B------:R-:W4:Y:S01]  /*1620*/  @P1 LDC.64 R74, c[0x0][0x3a0] ;  /* 0x0000e800ff4a1b82 */ /* 0x000f220000000a00 */
[----:B0-----:R-:W-:Y:S01]  /*1630*/  @P1 IMAD.WIDE.U32 R60, R108, 0x10, R60 ;  /* 0x000000106c3c1825 */ /* 0x001fe200078e003c */
[----:B------:R-:W-:-:S06]  /*1640*/  SHF.R.U64 R73, R116, 0x10, R117 ;  /* 0x0000001074497819 */ /* 0x000fcc0000001275 */
[----:B------:R-:W0:Y:S01]  /*1650*/  @P1 LDC.64 R78, c[0x0][0x3a0] ;  /* 0x0000e800ff4e1b82 */ /* 0x000e220000000a00 */
[----:B------:R-:W3:Y:S01]  /*1660*/  @P1 LDG.E.128 R36, desc[UR6][R60.64] ;  /* 0x000000063c241981 */ /* 0x000ee2000c1e1d00 */
[----:B------:R-:W-:Y:S02]  /*1670*/  @P1 HADD2.F32 R69, -RZ, R91.H1_H1 ;  /* 0x3000005bff451230 */ /* 0x000fe40000004100 */
[----:B-1----:R-:W-:Y:S01]  /*1680*/  @P1 HADD2.F32 R63, -RZ, R68.H0_H0 ;  /* 0x20000044ff3f1230 */ /* 0x002fe20000004100 */
[----:B------:R-:W-:-:S03]  /*1690*/  SHF.R.U32.HI R72, RZ, 0x10, R117 ;  /* 0x00000010ff487819 */ /* 0x000fc60000011675 */
[----:B------:R-:W1:Y:S01]  /*16a0*/  @P1 LDC.64 R122, c[0x0][0x3a0] ;  /* 0x0000e800ff7a1b82 */ /* 0x000e620000000a00 */
[--C-:B------:R-:W-:Y:S02]  /*16b0*/  @!P1 HADD2.F32 R61, -RZ, R91.reuse.H1_H1 ;  /* 0x3000005bff3d9230 */ /* 0x100fe40000004100 */
[----:B------:R-:W-:Y:S02]  /*16c0*/  @P1 HADD2.F32 R62, -RZ, R91.H0_H0 ;  /* 0x2000005bff3e1230 */ /* 0x000fe40000004100 */
[----:B--2---:R-:W-:-:S04]  /*16d0*/  @P1 IMAD.WIDE.U32 R70, R109, 0x10, R70 ;  /* 0x000000106d461825 */ /* 0x004fc800078e0046 */
[----:B---3--:R-:W-:Y:S01]  /*16e0*/  @P1 FFMA.FTZ R60, R64, R69, R36 ;  /* 0x00000045403c1223 */ /* 0x008fe20000010024 */
[----:B------:R-:W-:Y:S01]  /*16f0*/  SHF.R.U64 R69, R22, 0x10, R23 ;  /* 0x0000001016457819 */ /* 0x000fe20000001217 */
[----:B------:R-:W-:Y:S01]  /*1700*/  @!P1 FMUL.FTZ R60, R64, R61 ;  /* 0x0000003d403c9220 */ /* 0x000fe20000410000 */
[----:B------:R-:W-:-:S03]  /*1710*/  @!P1 HADD2.F32 R64, -RZ, R68.H0_H0 ;  /* 0x20000044ff409230 */ /* 0x000fc60000004100 */
[--C-:B------:R-:W-:Y:S02]  /*1720*/  @P1 HADD2.F32 R61, -RZ, R69.reuse.H0_H0 ;  /* 0x20000045ff3d1230 */ /* 0x100fe40000004100 */
[----:B------:R-:W-:Y:S02]  /*1730*/  @!P1 HADD2.F32 R69, -RZ, R69.H0_H0 ;  /* 0x20000045ff459230 */ /* 0x000fe40000004100 */
[----:B------:R-:W-:Y:S02]  /*1740*/  @!P1 HADD2.F32 R68, -RZ, R91.H0_H0 ;  /* 0x2000005bff449230 */ /* 0x000fe40000004100 */
[----:B------:R-:W-:Y:S01]  /*1750*/  @P1 FFMA.FTZ R61, R65, R61, R37 ;  /* 0x0000003d413d1223 */ /* 0x000fe20000010025 */
[----:B------:R-:W-:Y:S01]  /*1760*/  @P1 FFMA.FTZ R63, R67, R63, R39 ;  /* 0x0000003f433f1223 */ /* 0x000fe20000010027 */
[C---:B------:R-:W-:Y:S01]  /*1770*/  @P1 FFMA.FTZ R62, R66.reuse, R62, R38 ;  /* 0x0000003e423e1223 */ /* 0x040fe20000010026 */
[----:B------:R-:W-:Y:S01]  /*1780*/  @!P1 FMUL.FTZ R61, R65, R69 ;  /* 0x00000045413d9220 */ /* 0x000fe20000410000 */
[----:B------:R-:W-:Y:S01]  /*1790*/  @!P1 FMUL.FTZ R63, R67, R64 ;  /* 0x00000040433f9220 */ /* 0x000fe20000410000 */
[----:B------:R-:W-:Y:S01]  /*17a0*/  @!P1 FMUL.FTZ R62, R66, R68 ;  /* 0x00000044423e9220 */ /* 0x000fe20000410000 */
[----:B------:R-:W-:-:S04]  /*17b0*/  IMAD.WIDE.U32 R64, R108, 0x10, R126 ;  /* 0x000000106c407825 */ /* 0x000fc800078e007e */
[----:B------:R-:W-:Y:S01]  /*17c0*/  IMAD.WIDE.U32 R68, R109, 0x10, R82 ;  /* 0x000000106d447825 */ /* 0x000fe200078e0052 */
[----:B------:R2:W-:Y:S04]  /*17d0*/  STG.E.128 desc[UR6][R64.64], R60 ;  /* 0x0000003c40007986 */ /* 0x0005e8000c101d06 */
[----:B------:R-:W3:Y:S04]  /*17e0*/  @P1 LDG.E.128 R36, desc[UR6][R70.64] ;  /* 0x0000000646241981 */ /* 0x000ee8000c1e1d00 */
[----:B------:R-:W3:Y:S01]  /*17f0*/  LDG.E.128 R68, desc[UR6][R68.64] ;  /* 0x0000000644447981 */ /* 0x000ee2000c1e1d00 */
[----:B--2---:R-:W-:-:S02]  /*1800*/  @P1 HADD2.F32 R64, -RZ, R89.H1_H1 ;  /* 0x30000059ff401230 */ /* 0x004fc40000004100 */
[--C-:B------:R-:W-:Y:S02]  /*1810*/  @!P1 HADD2.F32 R65, -RZ, R89.reuse.H1_H1 ;  /* 0x30000059ff419230 */ /* 0x100fe40000004100 */
[----:B------:R-:W-:Y:S02]  /*1820*/  @P1 HADD2.F32 R67, -RZ, R72.H0_H0 ;  /* 0x20000048ff431230 */ /* 0x000fe40000004100 */
[----:B------:R-:W-:Y:S01]  /*1830*/  @P1 HADD2.F32 R66, -RZ, R89.H0_H0 ;  /* 0x20000059ff421230 */ /* 0x000fe20000004100 */
[----:B------:R-:W-:-:S05]  /*1840*/  IADD3 R112, PT, PT, R97, 0xe0, RZ ;  /* 0x000000e061707810 */ /* 0x000fca0007ffe0ff */
[----:B----4-:R-:W-:-:S04]  /*1850*/  @P1 IMAD.WIDE.U32 R74, R112, 0x10, R74 ;  /* 0x00000010704a1825 */ /* 0x010fc800078e004a */
[C---:B---3--:R-:W-:Y:S01]  /*1860*/  @P1 FFMA.FTZ R64, R68.reuse, R64, R36 ;  /* 0x0000004044401223 */ /* 0x048fe20000010024 */
[----:B------:R-:W-:Y:S01]  /*1870*/  @!P1 FMUL.FTZ R64, R68, R65 ;  /* 0x0000004144409220 */ /* 0x000fe20000410000 */
[--C-:B------:R-:W-:Y:S02]  /*1880*/  @P1 HADD2.F32 R65, -RZ, R73.reuse.H0_H0 ;  /* 0x20000049ff411230 */ /* 0x100fe40000004100 */
[----:B------:R-:W-:Y:S02]  /*1890*/  @!P1 HADD2.F32 R73, -RZ, R73.H0_H0 ;  /* 0x20000049ff499230 */ /* 0x000fe40000004100 */
        /* <DEDUP_REMOVED lines=13> */
[--C-:B------:R-:W-:Y:S01]  /*1970*/  SHF.R.U64 R77, R114, 0x10, R115.reuse ;  /* 0x00000010724d7819 */ /* 0x100fe20000001273 */
[--C-:B--2---:R-:W-:Y:S01]  /*1980*/  @P1 HADD2.F32 R68, -RZ, R87.reuse.H1_H1 ;  /* 0x30000057ff441230 */ /* 0x104fe20000004100 */
[----:B------:R-:W-:Y:S01]  /*1990*/  SHF.R.U32.HI R76, RZ, 0x10, R115 ;  /* 0x00000010ff4c7819 */ /* 0x000fe20000011673 */
[----:B------:R-:W-:-:S02]  /*19a0*/  @!P1 HADD2.F32 R69, -RZ, R87.H1_H1 ;  /* 0x30000057ff459230 */ /* 0x000fc40000004100 */
[----:B------:R-:W-:Y:S02]  /*19b0*/  @P1 HADD2.F32 R70, -RZ, R87.H0_H0 ;  /* 0x20000057ff461230 */ /* 0x000fe40000004100 */
[----:B------:R-:W-:Y:S01]  /*19c0*/  @P1 HADD2.F32 R71, -RZ, R76.H0_H0 ;  /* 0x2000004cff471230 */ /* 0x000fe20000004100 */
[----:B------:R-:W-:-:S05]  /*19d0*/  IADD3 R113, PT, PT, R97, 0x100, RZ ;  /* 0x0000010061717810 */ /* 0x000fca0007ffe0ff */
[----:B0-----:R-:W-:-:S04]  /*19e0*/  @P1 IMAD.WIDE.U32 R78, R113, 0x10, R78 ;  /* 0x00000010714e1825 */ /* 0x001fc800078e004e */
        /* <DEDUP_REMOVED lines=15> */
[----:B------:R-:W2:Y:S04]  /*1ae0*/  @P1 LDG.E.128 R36, desc[UR6][R78.64] ;  /* 0x000000064e241981 */ /* 0x000ea8000c1e1d00 */
[----:B------:R-:W2:Y:S01]  /*1af0*/  LDG.E.128 R76, desc[UR6][R76.64] ;  /* 0x000000064c4c7981 */ /* 0x000ea2000c1e1d00 */
[----:B------:R-:W-:-:S02]  /*1b00*/  @!P1 HADD2.F32 R74, -RZ, R85.H1_H1 ;  /* 0x30000055ff4a9230 */ /* 0x000fc40000004100 */
[----:B0-----:R-:W-:Y:S01]  /*1b10*/  @P1 HADD2.F32 R72, -RZ, R85.H1_H1 ;  /* 0x30000055ff481230 */ /* 0x001fe20000004100 */
[--C-:B------:R-:W-:Y:S02]  /*1b20*/  SHF.R.U32.HI R73, RZ, 0x10, R111.reuse ;  /* 0x00000010ff497819 */ /* 0x100fe4000001166f */
[----:B------:R-:W-:-:S03]  /*1b30*/  SHF.R.U64 R81, R110, 0x10, R111 ;  /* 0x000000106e517819 */ /* 0x000fc6000000126f */
[----:B------:R-:W-:Y:S01]  /*1b40*/  @P1 HADD2.F32 R75, -RZ, R73.H0_H0 ;  /* 0x20000049ff4b1230 */ /* 0x000fe20000004100 */
[----:B------:R-:W-:Y:S01]  /*1b50*/  IADD3 R119, PT, PT, R97, 0x120, RZ ;  /* 0x0000012061777810 */ /* 0x000fe20007ffe0ff */
[----:B------:R-:W-:-:S04]  /*1b60*/  @!P1 HADD2.F32 R80, -RZ, R85.H0_H0 ;  /* 0x20000055ff509230 */ /* 0x000fc80000004100 */
[----:B------:R-:W-:-:S04]  /*1b70*/  IMAD.WIDE.U32 R82, R119, 0x10, R82 ;  /* 0x0000001077527825 */ /* 0x000fc800078e0052 */
[----:B-1----:R-:W-:-:S04]  /*1b80*/  @P1 IMAD.WIDE.U32 R122, R119, 0x10, R122 ;  /* 0x00000010777a1825 */ /* 0x002fc800078e007a */
[----:B------:R-:W-:-:S04]  /*1b90*/  FADD.FTZ R124, RZ, R40 ;  /* 0x00000028ff7c7221 */ /* 0x000fc80000010000 */
        /* <DEDUP_REMOVED lines=10> */
[C---:B--2---:R-:W-:Y:S01]  /*1c40*/  @P1 FFMA.FTZ R72, R76.reuse, R72, R36 ;  /* 0x000000484c481223 */ /* 0x044fe20000010024 */
[----:B------:R-:W-:Y:S01]  /*1c50*/  @!P1 FMUL.FTZ R72, R76, R74 ;  /* 0x0000004a4c489220 */ /* 0x000fe20000410000 */
[----:B------:R-:W-:Y:S02]  /*1c60*/  @!P1 HADD2.F32 R76, -RZ, R73.H0_H0 ;  /* 0x20000049ff4c9230 */ /* 0x000fe40000004100 */
[----:B------:R-:W-:Y:S02]  /*1c70*/  @P1 HADD2.F32 R73, -RZ, R81.H0_H0 ;  /* 0x20000051ff491230 */ /* 0x000fe40000004100 */
[----:B------:R-:W-:Y:S02]  /*1c80*/  @P1 HADD2.F32 R74, -RZ, R85.H0_H0 ;  /* 0x20000055ff4a1230 */ /* 0x000fe40000004100 */
[----:B------:R-:W-:Y:S02]  /*1c90*/  @!P1 HADD2.F32 R81, -RZ, R81.H0_H0 ;  /* 0x20000051ff519230 */ /* 0x000fe40000004100 */
[----:B------:R-:W-:Y:S01]  /*1ca0*/  @P1 FFMA.FTZ R75, R79, R75, R39 ;  /* 0x0000004b4f4b1223 */ /* 0x000fe20000010027 */
[----:B------:R-:W-:Y:S01]  /*1cb0*/  @P1 FFMA.FTZ R73, R77, R73, R37 ;  /* 0x000000494d491223 */ /* 0x000fe20000010025 */
[C---:B------:R-:W-:Y:S01]  /*1cc0*/  @P1 FFMA.FTZ R74, R78.reuse, R74, R38 ;  /* 0x0000004a4e4a1223 */ /* 0x040fe20000010026 */
[----:B------:R-:W-:Y:S01]  /*1cd0*/  @!P1 FMUL.FTZ R75, R79, R76 ;  /* 0x0000004c4f4b9220 */ /* 0x000fe20000410000 */
[----:B------:R-:W-:Y:S01]  /*1ce0*/  @!P1 FMUL.FTZ R73, R77, R81 ;  /* 0x000000514d499220 */ /* 0x000fe20000410000 */
[----:B------:R-:W-:Y:S01]  /*1cf0*/  @!P1 FMUL.FTZ R74, R78, R80 ;  /* 0x000000504e4a9220 */ /* 0x000fe20000410000 */
[----:B------:R-:W-:-:S05]  /*1d00*/  IMAD.WIDE.U32 R76, R113, 0x10, R126 ;  /* 0x00000010714c7825 */ /* 0x000fca00078e007e */
[----:B------:R0:W-:Y:S04]  /*1d10*/  STG.E.128 desc[UR6][R76.64], R72 ;  /* 0x000000484c007986 */ /* 0x0001e8000c101d06 */
[----:B------:R-:W2:Y:S04]  /*1d20*/  @P1 LDG.E.128 R36, desc[UR6][R122.64] ;  /* 0x000000067a241981 */ /* 0x000ea8000c1e1d00 */
[----:B------:R-:W2:Y:S01]  /*1d30*/  LDG.E.128 R80, desc[UR6][R82.64] ;  /* 0x0000000652507981 */ /* 0x000ea2000c1e1d00 */
        /* <DEDUP_REMOVED lines=18> */
[----:B0-----:R-:W-:-:S03]  /*1e60*/  @P1 HADD2.F32 R76, -RZ, R35.H1_H1 ;  /* 0x30000023ff4c1230 */ /* 0x001fc60000004100 */
[----:B------:R-:W-:Y:S01]  /*1e70*/  FADD.FTZ R124, R124, R69 ;  /* 0x000000457c7c7221 */ /* 0x000fe20000010000 */
[----:B------:R-:W-:-:S03]  /*1e80*/  @!P1 HADD2.F32 R77, -RZ, R35.H1_H1 ;  /* 0x30000023ff4d9230 */ /* 0x000fc60000004100 */
[----:B------:R-:W-:Y:S01]  /*1e90*/  FADD.FTZ R124, R124, R70 ;  /* 0x000000467c7c7221 */ /* 0x000fe20000010000 */
[----:B------:R-:W0:Y:S01]  /*1ea0*/  S2R R121, SR_TID.X ;  /* 0x0000000000797919 */ /* 0x000e220000002100 */
[--C-:B------:R-:W-:Y:S02]  /*1eb0*/  @P1 HADD2.F32 R78, -RZ, R35.reuse.H0_H0 ;  /* 0x20000023ff4e1230 */ /* 0x100fe40000004100 */
[----:B------:R-:W-:Y:S01]  /*1ec0*/  FADD.FTZ R124, R124, R71 ;  /* 0x000000477c7c7221 */ /* 0x000fe20000010000 */
[--C-:B------:R-:W-:Y:S02]  /*1ed0*/  @P1 HADD2.F32 R79, -RZ, R118.reuse.H1_H1 ;  /* 0x30000076ff4f1230 */ /* 0x100fe40000004100 */
[----:B------:R-:W-:Y:S02]  /*1ee0*/  @!P1 HADD2.F32 R123, -RZ, R118.H0_H0 ;  /* 0x20000076ff7b9230 */ /* 0x000fe40000004100 */
[----:B------:R-:W-:Y:S02]  /*1ef0*/  @!P1 HADD2.F32 R122, -RZ, R35.H0_H0 ;  /* 0x20000023ff7a9230 */ /* 0x000fe40000004100 */
[----:B------:R-:W-:Y:S01]  /*1f00*/  FADD.FTZ R124, R124, R72 ;  /* 0x000000487c7c7221 */ /* 0x000fe20000010000 */
[----:B------:R-:W-:-:S04]  /*1f10*/  IMAD.WIDE.U32 R126, R119, 0x10, R126 ;  /* 0x00000010777e7825 */ /* 0x000fc800078e007e */
[----:B------:R-:W-:Y:S01]  /*1f20*/  FADD.FTZ R124, R124, R73 ;  /* 0x000000497c7c7221 */ /* 0x000fe20000010000 */
[----:B------:R-:W-:Y:S01]  /*1f30*/  UMOV UR9, 0xffffffff ;  /* 0xffffffff00097882 */ /* 0x000fe20000000000 */
[----:B0-----:R-:W-:Y:S01]  /*1f40*/  LOP3.LUT P2, RZ, R121, 0x1f, RZ, 0xc0, !PT ;  /* 0x0000001f79ff7812 */ /* 0x001fe2000784c0ff */
[C---:B--2---:R-:W-:Y:S01]  /*1f50*/  @P1 FFMA.FTZ R76, R80.reuse, R76, R36 ;  /* 0x0000004c504c1223 */ /* 0x044fe20000010024 */
[----:B------:R-:W-:Y:S01]  /*1f60*/  @!P1 FMUL.FTZ R76, R80, R77 ;  /* 0x0000004d504c9220 */ /* 0x000fe20000410000 */
[--C-:B------:R-:W-:Y:S02]  /*1f70*/  @P1 HADD2.F32 R77, -RZ, R118.reuse.H0_H0 ;  /* 0x20000076ff4d1230 */ /* 0x100fe40000004100 */
[----:B------:R-:W-:Y:S02]  /*1f80*/  @!P1 HADD2.F32 R80, -RZ, R118.H1_H1 ;  /* 0x30000076ff509230 */ /* 0x000fe40000004100 */
[C---:B------:R-:W-:Y:S01]  /*1f90*/  @P1 FFMA.FTZ R78, R82.reuse, R78, R38 ;  /* 0x0000004e524e1223 */ /* 0x040fe20000010026 */
[----:B------:R-:W-:Y:S01]  /*1fa0*/  @P1 FFMA.FTZ R79, R83, R79, R39 ;  /* 0x0000004f534f1223 */ /* 0x000fe20000010027 */
[C---:B------:R-:W-:Y:S01]  /*1fb0*/  @P1 FFMA.FTZ R77, R81.reuse, R77, R37 ;  /* 0x0000004d514d1223 */ /* 0x040fe20000010025 */
[----:B------:R-:W-:Y:S01]  /*1fc0*/  @!P1 FMUL.FTZ R77, R81, R123 ;  /* 0x0000007b514d9220 */ /* 0x000fe20000410000 */
[----:B------:R-:W-:Y:S01]  /*1fd0*/  @!P1 FMUL.FTZ R78, R82, R122 ;  /* 0x0000007a524e9220 */ /* 0x000fe20000410000 */
[----:B------:R-:W-:Y:S01]  /*1fe0*/  @!P1 FMUL.FTZ R79, R83, R80 ;  /* 0x00000050534f9220 */ /* 0x000fe20000410000 */
[----:B------:R-:W-:-:S04]  /*1ff0*/  FADD.FTZ R80, R124, R74 ;  /* 0x0000004a7c507221 */ /* 0x000fc80000010000 */
[----:B------:R0:W-:Y:S01]  /*2000*/  STG.E.128 desc[UR6][R126.64], R76 ;  /* 0x0000004c7e007986 */ /* 0x0001e2000c101d06 */
        /* <DEDUP_REMOVED lines=107> */
.L_x_36455:
[----:B-1----:R-:W-:Y:S01]  /*26c0*/  FADD.FTZ R122, R80, R122 ;  /* 0x0000007a507a7221 */ /* 0x002fe20000010000 */
[C---:B0-----:R-:W-:Y:S01]  /*26d0*/  FMUL.FTZ R80, R121.reuse, R121 ;  /* 0x0000007979507220 */ /* 0x041fe20000410000 */
[----:B------:R-:W-:Y:S01]  /*26e0*/  ISETP.NE.AND P0, PT, RZ, UR5, PT ;  /* 0x00000005ff007c0c */ /* 0x000fe2000bf05270 */
[----:B------:R-:W0:Y:S01]  /*26f0*/  @!P2 LDC.64 R156, c[0x0][0x3c8] ;  /* 0x0000f200ff9cab82 */ /* 0x000e220000000a00 */
[----:B------:R-:W-:Y:S01]  /*2700*/  FFMA.FTZ R122, R122, R123, UR8 ;  /* 0x000000087a7a7e23 */ /* 0x000fe2000801007b */
[----:B------:R-:W-:Y:S01]  /*2710*/  HADD2.F32 R123, -RZ, R107.H1_H1 ;  /* 0x3000006bff7b7230 */ /* 0x000fe20000004100 */
[----:B------:R-:W-:Y:S01]  /*2720*/  FSEL R80, R80, RZ, P0 ;  /* 0x000000ff50507208 */ /* 0x000fe20000000000 */
[----:B------:R-:W-:Y:S01]  /*2730*/  HADD2.F32 R124, -RZ, R20.H0_H0 ;  /* 0x20000014ff7c7230 */ /* 0x000fe20000004100 */
[----:B------:R-:W-:Y:S01]  /*2740*/  FSEL R135, R121, RZ, !P0 ;  /* 0x000000ff79877208 */ /* 0x000fe20004000000 */
[----:B------:R-:W-:Y:S02]  /*2750*/  HADD2.F32 R82, -RZ, R21.H0_H0 ;  /* 0x20000015ff527230 */ /* 0x000fe40000004100 */
[----:B------:R-:W-:-:S02]  /*2760*/  FADD.FTZ R80, R122, R80 ;  /* 0x000000507a507221 */ /* 0x000fc40000010000 */
[C---:B------:R-:W-:Y:S01]  /*2770*/  FADD.FTZ R83, -R135.reuse, R42 ;  /* 0x0000002a87537221 */ /* 0x040fe20000010100 */
[C---:B------:R-:W-:Y:S01]  /*2780*/  FADD.FTZ R81, -R135.reuse, R43 ;  /* 0x0000002b87517221 */ /* 0x040fe20000010100 */
[C---:B------:R-:W-:Y:S01]  /*2790*/  FADD.FTZ R125, -R135.reuse, R40 ;  /* 0x00000028877d7221 */ /* 0x040fe20000010100 */
[----:B------:R-:W1:Y:S01]  /*27a0*/  @!P2 LDC.64 R42, c[0x0][0x3c0] ;  /* 0x0000f000ff2aab82 */ /* 0x000e620000000a00 */
        /* <DEDUP_REMOVED lines=18> */
[C---:B--2---:R-:W-:Y:S01]  /*28d0*/  FMUL.FTZ R73, R40.reuse, R66 ;  /* 0x0000004228497220 */ /* 0x044fe20000410000 */
[C---:B------:R-:W-:Y:S01]  /*28e0*/  FMUL.FTZ R72, R40.reuse, R67 ;  /* 0x0000004328487220 */ /* 0x040fe20000410000 */
[C---:B------:R-:W-:Y:S01]  /*28f0*/  FMUL.FTZ R67, R40.reuse, R128 ;  /* 0x0000008028437220 */ /* 0x040fe20000410000 */
[----:B------:R-:W-:Y:S01]  /*2900*/  FMUL.FTZ R66, R40, R129 ;  /* 0x0000008128427220 */ /* 0x000fe20000410000 */
[----:B------:R-:W-:Y:S01]  /*2910*/  FADD.FTZ R56, -R135, R56 ;  /* 0x0000003887387221 */ /* 0x000fe20000010100 */
[----:B------:R-:W2:Y:S01]  /*2920*/  LDC.64 R128, c[0x0][0x428] ;  /* 0x00010a00ff807b82 */ /* 0x000ea20000000a00 */
        /* <DEDUP_REMOVED lines=20> */
[----:B------:R-:W-:Y:S01]  /*2a70*/  FADD.FTZ R135, -R135, R79 ;  /* 0x0000004f87877221 */ /* 0x000fe20000010100 */
[----:B------:R0:W-:Y:S01]  /*2a80*/  @!P2 STG.E desc[UR6][R42.64], R121 ;  /* 0x000000792a00a986 */ /* 0x0001e2000c101906 */
[C---:B------:R-:W-:Y:S01]  /*2a90*/  FMUL.FTZ R125, R40.reuse, R125 ;  /* 0x0000007d287d7220 */ /* 0x040fe20000410000 */
[----:B------:R-:W-:Y:S02]  /*2aa0*/  HADD2.F32 R41, -RZ, R120.H0_H0 ;  /* 0x20000078ff297230 */ /* 0x000fe40000004100 */
[C---:B------:R-:W-:Y:S01]  /*2ab0*/  FMUL.FTZ R122, R40.reuse, R122 ;  /* 0x0000007a287a7220 */ /* 0x040fe20000410000 */
[--C-:B------:R-:W-:Y:S02]  /*2ac0*/  HADD2.F32 R80, -RZ, R145.reuse.H1_H1 ;  /* 0x30000091ff507230 */ /* 0x100fe40000004100 */
[C---:B------:R-:W-:Y:S01]  /*2ad0*/  FMUL.FTZ R83, R40.reuse, R83 ;  /* 0x0000005328537220 */ /* 0x040fe20000410000 */
[C---:B------:R-:W-:Y:S01]  /*2ae0*/  FMUL.FTZ R81, R40.reuse, R81 ;  /* 0x0000005128517220 */ /* 0x040fe20000410000 */
[C---:B------:R-:W-:Y:S01]  /*2af0*/  FMUL.FTZ R79, R40.reuse, R60 ;  /* 0x0000003c284f7220 */ /* 0x040fe20000410000 */
[C---:B------:R-:W-:Y:S01]  /*2b00*/  FMUL.FTZ R78, R40.reuse, R61 ;  /* 0x0000003d284e7220 */ /* 0x040fe20000410000 */
[C---:B------:R-:W-:Y:S01]  /*2b10*/  FMUL.FTZ R77, R40.reuse, R62 ;  /* 0x0000003e284d7220 */ /* 0x040fe20000410000 */
[C---:B------:R-:W-:Y:S01]  /*2b20*/  FMUL.FTZ R76, R40.reuse, R63 ;  /* 0x0000003f284c7220 */ /* 0x040fe20000410000 */
[----:B------:R-:W-:Y:S01]  /*2b30*/  FMUL.FTZ R75, R40, R64 ;  /* 0x00000040284b7220 */ /* 0x000fe20000410000 */
[----:B0-----:R-:W-:-:S02]  /*2b40*/  HADD2.F32 R121, -RZ, R145.H0_H0 ;  /* 0x20000091ff797230 */ /* 0x001fc40000004100 */
[C---:B------:R-:W-:Y:S01]  /*2b50*/  FMUL.FTZ R74, R40.reuse, R65 ;  /* 0x00000041284a7220 */ /* 0x040fe20000410000 */
[----:B------:R-:W-:Y:S02]  /*2b60*/  HADD2.F32 R42, -RZ, R107.H0_H0 ;  /* 0x2000006bff2a7230 */ /* 0x000fe40000004100 */
[C---:B------:R-:W-:Y:S01]  /*2b70*/  FMUL.FTZ R71, R40.reuse, R68 ;  /* 0x0000004428477220 */ /* 0x040fe20000410000 */
[----:B------:R-:W-:Y:S02]  /*2b80*/  HADD2.F32 R43, -RZ, R120.H1_H1 ;  /* 0x30000078ff2b7230 */ /* 0x000fe40000004100 */
        /* <DEDUP_REMOVED lines=26> */
[----:B------:R-:W-:-:S02]  /*2d30*/  HADD2.F32 R126, -RZ, R105.H1_H1 ;  /* 0x30000069ff7e7230 */ /* 0x000fc40000004100 */
[----:B------:R-:W-:Y:S01]  /*2d40*/  FFMA.FTZ R41, R122, R41, R121 ;  /* 0x000000297a297223 */ /* 0x000fe20000010079 */
[----:B------:R-:W-:Y:S01]  /*2d50*/  FFMA.FTZ R42, R83, R42, R82 ;  /* 0x0000002a532a7223 */ /* 0x000fe20000010052 */
[----:B------:R-:W-:Y:S01]  /*2d60*/  FFMA.FTZ R43, R81, R43, R80 ;  /* 0x0000002b512b7223 */ /* 0x000fe20000010050 */
[----:B------:R-:W-:Y:S02]  /*2d70*/  HADD2.F32 R122, -RZ, R105.H0_H0 ;  /* 0x20000069ff7a7230 */ /* 0x000fe40000004100 */
[----:B------:R-:W-:Y:S02]  /*2d80*/  HADD2.F32 R121, -RZ, R19.H0_H0 ;  /* 0x20000013ff797230 */ /* 0x000fe40000004100 */
[----:B------:R-:W-:Y:S02]  /*2d90*/  HADD2.F32 R83, -RZ, R136.H1_H1 ;  /* 0x30000088ff537230 */ /* 0x000fe40000004100 */
[----:B------:R-:W-:Y:S02]  /*2da0*/  HADD2.F32 R82, -RZ, R146.H1_H1 ;  /* 0x30000092ff527230 */ /* 0x000fe40000004100 */
[----:B0-----:R-:W-:Y:S01]  /*2db0*/  FFMA.FTZ R40, R125, R123, R124 ;  /* 0x0000007b7d287223 */ /* 0x001fe2000001007c */
[----:B------:R-:W-:-:S02]  /*2dc0*/  HADD2.F32 R125, -RZ, R18.H0_H0 ;  /* 0x20000012ff7d7230 */ /* 0x000fc40000004100 */
[----:B------:R-:W-:Y:S01]  /*2dd0*/  FFMA.FTZ R46, R46, R122, R121 ;  /* 0x0000007a2e2e7223 */ /* 0x000fe20000010079 */
[----:B------:R-:W-:Y:S02]  /*2de0*/  HADD2.F32 R124, -RZ, R136.H0_H0 ;  /* 0x20000088ff7c7230 */ /* 0x000fe40000004100 */
[----:B------:R-:W-:Y:S01]  /*2df0*/  FFMA.FTZ R47, R47, R83, R82 ;  /* 0x000000532f2f7223 */ /* 0x000fe20000010052 */
[----:B------:R-:W-:Y:S02]  /*2e00*/  HADD2.F32 R123, -RZ, R146.H0_H0 ;  /* 0x20000092ff7b7230 */ /* 0x000fe40000004100 */
[----:B------:R-:W-:Y:S01]  /*2e10*/  FFMA.FTZ R44, R44, R126, R125 ;  /* 0x0000007e2c2c7223 */ /* 0x000fe2000001007d */
[----:B------:R-:W-:Y:S02]  /*2e20*/  HADD2.F32 R81, -RZ, R100.H1_H1 ;  /* 0x30000064ff517230 */ /* 0x000fe40000004100 */
[----:B------:R-:W-:Y:S02]  /*2e30*/  HADD2.F32 R80, -RZ, R16.H0_H0 ;  /* 0x20000010ff507230 */ /* 0x000fe40000004100 */
[----:B------:R-:W-:Y:S01]  /*2e40*/  FFMA.FTZ R45, R45, R124, R123 ;  /* 0x0000007c2d2d7223 */ /* 0x000fe2000001007b */
        /* <DEDUP_REMOVED lines=13> */
[----:B------:R-:W-:Y:S02]  /*2f20*/  HADD2.F32 R80, -RZ, R14.H0_H0 ;  /* 0x2000000eff507230 */ /* 0x000fe40000004100 */
[----:B------:R-:W-:Y:S01]  /*2f30*/  FFMA.FTZ R51, R51, R83, R82 ;  /* 0x0000005333337223 */ /* 0x000fe20000010052 */
[----:B--2---:R-:W-:-:S04]  /*2f40*/  IMAD.WIDE.U32 R126, R97, 0x10, R128 ;  /* 0x00000010617e7825 */ /* 0x004fc800078e0080 */
[----:B------:R-:W-:Y:S01]  /*2f50*/  FFMA.FTZ R52, R52, R81, R80 ;  /* 0x0000005134347223 */ /* 0x000fe20000010050 */
[----:B------:R-:W-:Y:S01]  /*2f60*/  IMAD.WIDE.U32 R130, R98, 0x10, R128 ;  /* 0x0000001062827825 */ /* 0x000fe200078e0080 */
[----:B------:R0:W-:Y:S03]  /*2f70*/  STG.E.128 desc[UR6][R126.64], R40 ;  /* 0x000000287e007986 */ /* 0x0001e6000c101d06 */
[----:B------:R-:W-:Y:S01]  /*2f80*/  HADD2.F32 R124, -RZ, R96.H0_H0 ;  /* 0x20000060ff7c7230 */ /* 0x000fe20000004100 */
[----:B------:R1:W-:Y:S01]  /*2f90*/  STG.E.128 desc[UR6][R130.64], R44 ;  /* 0x0000002c82007986 */ /* 0x0003e2000c101d06 */
[----:B------:R-:W-:Y:S02]  /*2fa0*/  HADD2.F32 R123, -RZ, R15.H0_H0 ;  /* 0x2000000fff7b7230 */ /* 0x000fe40000004100 */
[----:B------:R-:W-:Y:S02]  /*2fb0*/  HADD2.F32 R122, -RZ, R138.H1_H1 ;  /* 0x3000008aff7a7230 */ /* 0x000fe40000004100 */
[----:B------:R-:W-:-:S02]  /*2fc0*/  HADD2.F32 R121, -RZ, R148.H1_H1 ;  /* 0x30000094ff797230 */ /* 0x000fc40000004100 */
[----:B------:R-:W-:Y:S01]  /*2fd0*/  FFMA.FTZ R54, R54, R124, R123 ;  /* 0x0000007c36367223 */ /* 0x000fe2000001007b */
[----:B------:R-:W-:Y:S02]  /*2fe0*/  HADD2.F32 R83, -RZ, R94.H1_H1 ;  /* 0x3000005eff537230 */ /* 0x000fe40000004100 */
[----:B------:R-:W-:Y:S02]  /*2ff0*/  HADD2.F32 R82, -RZ, R12.H0_H0 ;  /* 0x2000000cff527230 */ /* 0x000fe40000004100 */
[----:B------:R-:W-:Y:S01]  /*3000*/  FFMA.FTZ R55, R55, R122, R121 ;  /* 0x0000007a37377223 */ /* 0x000fe20000010079 */
[----:B------:R-:W-:Y:S02]  /*3010*/  HADD2.F32 R81, -RZ, R139.H0_H0 ;  /* 0x2000008bff517230 */ /* 0x000fe40000004100 */
[----:B------:R-:W-:Y:S02]  /*3020*/  HADD2.F32 R80, -RZ, R149.H0_H0 ;  /* 0x20000095ff507230 */ /* 0x000fe40000004100 */
[----:B------:R-:W-:Y:S01]  /*3030*/  FFMA.FTZ R56, R56, R83, R82 ;  /* 0x0000005338387223 */ /* 0x000fe20000010052 */
[----:B------:R-:W-:-:S04]  /*3040*/  IMAD.WIDE.U32 R132, R101, 0x10, R128 ;  /* 0x0000001065847825 */ /* 0x000fc800078e0080 */
[----:B------:R-:W-:Y:S01]  /*3050*/  FFMA.FTZ R57, R57, R81, R80 ;  /* 0x0000005139397223 */ /* 0x000fe20000010050 */
[----:B------:R-:W-:Y:S01]  /*3060*/  IMAD.WIDE.U32 R134, R103, 0x10, R128 ;  /* 0x0000001067867825 */ /* 0x000fe200078e0080 */
[----:B------:R-:W-:Y:S03]  /*3070*/  STG.E.128 desc[UR6][R132.64], R48 ;  /* 0x0000003084007986 */ /* 0x000fe6000c101d06 */
[----:B0-----:R-:W-:Y:S01]  /*3080*/  HADD2.F32 R42, -RZ, R92.H0_H0 ;  /* 0x2000005cff2a7230 */ /* 0x001fe20000004100 */
[----:B------:R0:W-:Y:S01]  /*3090*/  STG.E.128 desc[UR6][R134.64], R52 ;  /* 0x0000003486007986 */ /* 0x0001e2000c101d06 */
[----:B-1----:R-:W-:Y:S02]  /*30a0*/  HADD2.F32 R47, -RZ, R11.H0_H0 ;  /* 0x2000000bff2f7230 */ /* 0x002fe40000004100 */
        /* <DEDUP_REMOVED lines=9> */
[----:B------:R-:W-:-:S04]  /*3140*/  IMAD.WIDE.U32 R156, R104, 0x10, R128 ;  /* 0x00000010689c7825 */ /* 0x000fc800078e0080 */
[----:B------:R-:W-:Y:S01]  /*3150*/  FFMA.FTZ R59, R59, R81, R80 ;  /* 0x000000513b3b7223 */ /* 0x000fe20000010050 */
[--C-:B------:R-:W-:Y:S02]  /*3160*/  HADD2.F32 R46, -RZ, R90.reuse.H0_H0 ;  /* 0x2000005aff2e7230 */ /* 0x100fe40000004100 */
[----:B0-----:R-:W-:Y:S02]  /*3170*/  HADD2.F32 R53, -RZ, R9.H0_H0 ;  /* 0x20000009ff357230 */ /* 0x001fe40000004100 */
[----:B------:R-:W-:Y:S01]  /*3180*/  HADD2.F32 R47, -RZ, R141.H1_H1 ;  /* 0x3000008dff2f7230 */ /* 0x000fe20000004100 */
[----:B------:R0:W-:Y:S01]  /*3190*/  STG.E.128 desc[UR6][R156.64], R56 ;  /* 0x000000389c007986 */ /* 0x0001e2000c101d06 */
[----:B------:R-:W-:Y:S02]  /*31a0*/  HADD2.F32 R52, -RZ, R151.H1_H1 ;  /* 0x30000097ff347230 */ /* 0x000fe40000004100 */
[----:B------:R-:W-:Y:S01]  /*31b0*/  FFMA.FTZ R46, R73, R46, R53 ;  /* 0x0000002e492e7223 */ /* 0x000fe20000010035 */
[----:B------:R-:W-:-:S02]  /*31c0*/  HADD2.F32 R44, -RZ, R90.H1_H1 ;  /* 0x3000005aff2c7230 */ /* 0x000fc40000004100 */
[----:B------:R-:W-:Y:S02]  /*31d0*/  HADD2.F32 R45, -RZ, R8.H0_H0 ;  /* 0x20000008ff2d7230 */ /* 0x000fe40000004100 */
[----:B------:R-:W-:Y:S01]  /*31e0*/  FFMA.FTZ R47, R72, R47, R52 ;  /* 0x0000002f482f7223 */ /* 0x000fe20000010034 */
[----:B------:R-:W-:Y:S02]  /*31f0*/  HADD2.F32 R52, -RZ, R86.H1_H1 ;  /* 0x30000056ff347230 */ /* 0x000fe40000004100 */
[----:B------:R-:W-:Y:S02]  /*3200*/  HADD2.F32 R53, -RZ, R143.H0_H0 ;  /* 0x2000008fff357230 */ /* 0x000fe40000004100 */
[----:B------:R-:W-:Y:S01]  /*3210*/  FFMA.FTZ R44, R75, R44, R45 ;  /* 0x0000002c4b2c7223 */ /* 0x000fe2000001002d */
[----:B------:R-:W-:Y:S02]  /*3220*/  HADD2.F32 R49, -RZ, R92.H1_H1 ;  /* 0x3000005cff317230 */ /* 0x000fe40000004100 */
[----:B------:R-:W-:-:S02]  /*3230*/  HADD2.F32 R40, -RZ, R10.H0_H0 ;  /* 0x2000000aff287230 */ /* 0x000fc40000004100 */
[----:B------:R-:W-:Y:S02]  /*3240*/  HADD2.F32 R41, -RZ, R140.H0_H0 ;  /* 0x2000008cff297230 */ /* 0x000fe40000004100 */
[----:B------:R-:W-:Y:S02]  /*3250*/  HADD2.F32 R48, -RZ, R150.H0_H0 ;  /* 0x20000096ff307230 */ /* 0x000fe40000004100 */
[----:B------:R-:W-:Y:S01]  /*3260*/  FFMA.FTZ R40, R79, R49, R40 ;  /* 0x000000314f287223 */ /* 0x000fe20000010028 */
[----:B0-----:R-:W-:Y:S02]  /*3270*/  HADD2.F32 R57, -RZ, R4.H0_H0 ;  /* 0x20000004ff397230 */ /* 0x001fe40000004100 */
[----:B------:R-:W-:Y:S02]  /*3280*/  HADD2.F32 R56, -RZ, R153.H0_H0 ;  /* 0x20000099ff387230 */ /* 0x000fe40000004100 */
[----:B------:R-:W-:Y:S01]  /*3290*/  FFMA.FTZ R41, R78, R41, R48 ;  /* 0x000000294e297223 */ /* 0x000fe20000010030 */
[----:B------:R-:W-:-:S02]  /*32a0*/  HADD2.F32 R54, -RZ, R141.H0_H0 ;  /* 0x2000008dff367230 */ /* 0x000fc40000004100 */
[----:B------:R-:W-:Y:S01]  /*32b0*/  FFMA.FTZ R52, R67, R52, R57 ;  /* 0x0000003443347223 */ /* 0x000fe20000010039 */
[----:B------:R-:W-:Y:S02]  /*32c0*/  HADD2.F32 R45, -RZ, R151.H0_H0 ;  /* 0x20000097ff2d7230 */ /* 0x000fe40000004100 */
[----:B------:R-:W-:Y:S01]  /*32d0*/  FFMA.FTZ R53, R66, R53, R56 ;  /* 0x0000003542357223 */ /* 0x000fe20000010038 */
[----:B------:R-:W-:Y:S01]  /*32e0*/  HADD2.F32 R48, -RZ, R88.H1_H1 ;  /* 0x30000058ff307230 */ /* 0x000fe20000004100 */
[----:B------:R-:W0:Y:S01]  /*32f0*/  LDC.64 R66, c[0x0][0x380] ;  /* 0x0000e000ff427b82 */ /* 0x000e220000000a00 */
        /* <DEDUP_REMOVED lines=17> */
[----:B------:R-:W-:Y:S01]  /*3410*/  HADD2.F32 R56, -RZ, R84.H1_H1 ;  /* 0x30000054ff387230 */ /* 0x000fe20000004100 */
[----:B0-----:R-:W-:Y:S01]  /*3420*/  LEA R0, R66, R0, 0x2 ;  /* 0x0000000042007211 */ /* 0x001fe200078e10ff */
[----:B------:R-:W-:-:S02]  /*3430*/  HADD2.F32 R70, -RZ, R2.H0_H0 ;  /* 0x20000002ff467230 */ /* 0x000fc40000004100 */
[----:B------:R-:W-:Y:S01]  /*3440*/  FFMA.FTZ R55, R64, R71, R55 ;  /* 0x0000004740377223 */ /* 0x000fe20000010037 */
[----:B------:R-:W-:Y:S01]  /*3450*/  HADD2.F32 R57, -RZ, R144.H0_H0 ;  /* 0x20000090ff397230 */ /* 0x000fe20000004100 */
[----:B------:R-:W-:Y:S01]  /*3460*/  ISETP.GE.AND P0, PT, R0, R67, PT ;  /* 0x000000430000720c */ /* 0x000fe20003f06270 */
        /* <DEDUP_REMOVED lines=8> */
[----:B------:R-:W-:-:S04]  /*34f0*/  IMAD.WIDE.U32 R122, R108, 0x10, R128 ;  /* 0x000000106c7a7825 */ /* 0x000fc800078e0080 */
[----:B------:R-:W-:Y:S01]  /*3500*/  FFMA.FTZ R59, R60, R59, R65 ;  /* 0x0000003b3c3b7223 */ /* 0x000fe20000010041 */
[--C-:B------:R-:W-:Y:S01]  /*3510*/  IMAD.WIDE.U32 R108, R109, 0x10, R128.reuse ;  /* 0x000000106d6c7825 */ /* 0x100fe200078e0080 */
[----:B------:R0:W-:Y:S03]  /*3520*/  STG.E.128 desc[UR6][R122.64], R40 ;  /* 0x000000287a007986 */ /* 0x0001e6000c101d06 */
[--C-:B------:R-:W-:Y:S01]  /*3530*/  IMAD.WIDE.U32 R124, R112, 0x10, R128.reuse ;  /* 0x00000010707c7825 */ /* 0x100fe200078e0080 */
[----:B------:R0:W-:Y:S03]  /*3540*/  STG.E.128 desc[UR6][R108.64], R44 ;  /* 0x0000002c6c007986 */ /* 0x0001e6000c101d06 */
[--C-:B------:R-:W-:Y:S01]  /*3550*/  IMAD.WIDE.U32 R112, R113, 0x10, R128.reuse ;  /* 0x0000001071707825 */ /* 0x100fe200078e0080 */
[----:B------:R0:W-:Y:S03]  /*3560*/  STG.E.128 desc[UR6][R124.64], R48 ;  /* 0x000000307c007986 */ /* 0x0001e6000c101d06 */
[----:B------:R-:W-:Y:S01]  /*3570*/  IMAD.WIDE.U32 R128, R119, 0x10, R128 ;  /* 0x0000001077807825 */ /* 0x000fe200078e0080 */
[----:B------:R0:W-:Y:S04]  /*3580*/  STG.E.128 desc[UR6][R112.64], R52 ;  /* 0x0000003470007986 */ /* 0x0001e8000c101d06 */
[----:B------:R0:W-:Y:S01]  /*3590*/  STG.E.128 desc[UR6][R128.64], R56 ;  /* 0x0000003880007986 */ /* 0x0001e2000c101d06 */
[----:B------:R-:W-:Y:S05]  /*35a0*/  @!P0 BRA `(.L_x_36417) ;  /* 0xffffffd800288947 */ /* 0x000fea000383ffff */
[----:B------:R-:W-:Y:S05]  /*35b0*/  EXIT ;  /* 0x000000000000794d */ /* 0x000fea0003800000 */
.L_x_36415:
        /* <DEDUP_REMOVED lines=22> */
[----:B------:R-:W-:Y:S02]  /*3720*/  SHF.R.U32.HI R138, RZ, 0x10, R113 ;  /* 0x00000010ff8a7819 */ /* 0x000fe40000011671 */
        /* <DEDUP_REMOVED lines=9> */
[--C-:B------:R-:W-:Y:S02]  /*37c0*/  SHF.R.U64 R56, R116, 0x10, R117.reuse ;  /* 0x0000001074387819 */ /* 0x100fe40000001275 */
[----:B------:R-:W-:Y:S02]  /*37d0*/  SHF.R.U32.HI R116, RZ, 0x10, R117 ;  /* 0x00000010ff747819 */ /* 0x000fe40000011675 */
[--C-:B------:R-:W-:Y:S02]  /*37e0*/  SHF.R.U64 R57, R114, 0x10, R115.reuse ;  /* 0x0000001072397819 */ /* 0x100fe40000001273 */
[----:B------:R-:W-:Y:S02]  /*37f0*/  SHF.R.U32.HI R114, RZ, 0x10, R115 ;  /* 0x00000010ff727819 */ /* 0x000fe40000011673 */
[----:B------:R-:W-:-:S02]  /*3800*/  SHF.R.U64 R117, R54, 0x10, R55 ;  /* 0x0000001036757819 */ /* 0x000fc40000001237 */
[----:B------:R-:W-:Y:S02]  /*3810*/  SHF.R.U64 R126, R38, 0x10, R39 ;  /* 0x00000010267e7819 */ /* 0x000fe40000001227 */
[----:B------:R-:W-:Y:S02]  /*3820*/  SHF.R.U64 R127, R40, 0x10, R41 ;  /* 0x00000010287f7819 */ /* 0x000fe40000001229 */
[----:B------:R-:W-:Y:S02]  /*3830*/  SHF.R.U64 R128, R42, 0x10, R43 ;  /* 0x000000102a807819 */ /* 0x000fe4000000122b */
[----:B------:R-:W-:Y:S02]  /*3840*/  SHF.R.U64 R129, R44, 0x10, R45 ;  /* 0x000000102c817819 */ /* 0x000fe4000000122d */
[----:B------:R-:W-:Y:S02]  /*3850*/  SHF.R.U64 R130, R46, 0x10, R47 ;  /* 0x000000102e827819 */ /* 0x000fe4000000122f */
[----:B------:R-:W-:-:S02]  /*3860*/  SHF.R.U64 R131, R48, 0x10, R49 ;  /* 0x0000001030837819 */ /* 0x000fc40000001231 */
[----:B------:R-:W-:Y:S02]  /*3870*/  SHF.R.U64 R132, R50, 0x10, R51 ;  /* 0x0000001032847819 */ /* 0x000fe40000001233 */
[----:B------:R-:W-:Y:S02]  /*3880*/  SHF.R.U64 R133, R52, 0x10, R53 ;  /* 0x0000001034857819 */ /* 0x000fe40000001235 */
[----:B------:R-:W-:Y:S02]  /*3890*/  PRMT R140, R140, 0x5410, R36 ;  /* 0x000054108c8c7816 */ /* 0x000fe40000000024 */
[----:B------:R-:W-:Y:S02]  /*38a0*/  PRMT R141, R141, 0x5410, R37 ;  /* 0x000054108d8d7816 */ /* 0x000fe40000000025 */
[--C-:B------:R-:W-:Y:S02]  /*38b0*/  SHF.R.U64 R115, R110, 0x10, R111.reuse ;  /* 0x000000106e737819 */ /* 0x100fe4000000126f */
        /* <DEDUP_REMOVED lines=10> */
[--C-:B------:R-:W-:Y:S02]  /*3960*/  SHF.R.U64 R142, R4, 0x10, R5.reuse ;  /* 0x00000010048e7819 */ /* 0x100fe40000001205 */
[----:B------:R-:W-:Y:S02]  /*3970*/  SHF.R.U32.HI R36, RZ, 0x10, R5 ;  /* 0x00000010ff247819 */ /* 0x000fe40000011605 */
[----:B------:R-:W-:-:S02]  /*3980*/  SHF.R.U64 R143, R2, 0x10, R3 ;  /* 0x00000010028f7819 */ /* 0x000fc40000001203 */
[----:B------:R-:W-:Y:S02]  /*3990*/  SHF.R.U32.HI R37, RZ, 0x10, R3 ;  /* 0x00000010ff257819 */ /* 0x000fe40000011603 */
        /* <DEDUP_REMOVED lines=15> */
.L_x_36443:
[----:B0-----:R-:W0:Y:S01]  /*3a90*/  LDC.64 R80, c[0x0][0x3e0] ;  /* 0x0000f800ff507b82 */ /* 0x001e220000000a00 */
[----:B------:R-:W-:-:S05]  /*3aa0*/  IMAD R42, R0, UR4, RZ ;  /* 0x00000004002a7c24 */ /* 0x000fca000f8e02ff */
[----:B------:R-:W-:Y:S02]  /*3ab0*/  SHF.R.S32.HI R43, RZ, 0x1f, R42 ;  /* 0x0000001fff2b7819 */ /* 0x000fe4000001142a */
[----:B------:R-:W1:Y:S02]  /*3ac0*/  LDC.64 R82, c[0x0][0x390] ;  /* 0x0000e400ff527b82 */ /* 0x000e640000000a00 */
[----:B------:R-:W-:-:S04]  /*3ad0*/  LEA.HI R43, R43, R42, RZ, 0x2 ;  /* 0x0000002a2b2b7211 */ /* 0x000fc800078f10ff */
[----:B------:R-:W-:Y:S02]  /*3ae0*/  LEA.HI.SX32 R98, R43, R34, 0x1e ;  /* 0x000000222b627211 */ /* 0x000fe400078ff2ff */
[----:B------:R-:W2:Y:S01]  /*3af0*/  @P1 LDC.64 R40, c[0x0][0x3a0] ;  /* 0x0000e800ff281b82 */ /* 0x000ea20000000a00 */
[----:B0-----:R-:W-:-:S07]  /*3b00*/  IMAD.WIDE R80, R0, 0x4, R80 ;  /* 0x0000000400507825 */ /* 0x001fce00078e0250 */
[----:B------:R-:W0:Y:S01]  /*3b10*/  LDC.64 R122, c[0x0][0x3a8] ;  /* 0x0000ea00ff7a7b82 */ /* 0x000e220000000a00 */
[----:B------:R-:W3:Y:S01]  /*3b20*/  LDG.E R80, desc[UR6][R80.64] ;  /* 0x0000000650507981 */ /* 0x000ee2000c1e1900 */
[----:B-1----:R-:W-:-:S06]  /*3b30*/  IMAD.WIDE.U32 R44, R98, 0x10, R82 ;  /* 0x00000010622c7825 */ /* 0x002fcc00078e0052 */
[----:B------:R-:W1:Y:S01]  /*3b40*/  @P1 LDC.64 R48, c[0x0][0x3a0] ;  /* 0x0000e800ff301b82 */ /* 0x000e620000000a00 */
[----:B------:R-:W3:Y:S01]  /*3b50*/  LDG.E.128 R44, desc[UR6][R44.64] ;  /* 0x000000062c2c7981 */ /* 0x000ee2000c1e1d00 */
[----:B--2---:R-:W-:-:S05]  /*3b60*/  @P1 IMAD.WIDE.U32 R40, R98, 0x10, R40 ;  /* 0x0000001062281825 */ /* 0x004fca00078e0028 */
[----:B------:R-:W2:Y:S01]  /*3b70*/  @P1 LDG.E.128 R36, desc[UR6][R40.64] ;  /* 0x0000000628241981 */ /* 0x000ea2000c1e1d00 */
[--C-:B------:R-:W-:Y:S02]  /*3b80*/  SHF.R.U64 R56, R32, 0x10, R33.reuse ;  /* 0x0000001020387819 */ /* 0x100fe40000001221 */
[----:B------:R-:W-:Y:S01]  /*3b90*/  SHF.R.U32.HI R42, RZ, 0x10, R33 ;  /* 0x00000010ff2a7819 */ /* 0x000fe20000011621 */
[----:B------:R-:W-:-:S03]  /*3ba0*/  @P1 HADD2.F32 R53, -RZ, R106.H1_H1 ;  /* 0x3000006aff351230 */ /* 0x000fc60000004100 */
[----:B------:R-:W-:Y:S01]  /*3bb0*/  PRMT R56, R56, 0x5410, R42 ;  /* 0x0000541038387816 */ /* 0x000fe2000000002a */
[----:B------:R-:W-:Y:S01]  /*3bc0*/  @P1 HADD2.F32 R55, -RZ, R106.H0_H0 ;  /* 0x2000006aff371230 */ /* 0x000fe20000004100 */
[----:B------:R-:W-:-:S03]  /*3bd0*/  IADD3 R97, PT, PT, R98, 0x20, RZ ;  /* 0x0000002062617810 */ /* 0x000fc60007ffe0ff */
[----:B------:R-:W-:Y:S01]  /*3be0*/  @P1 HADD2.F32 R50, -RZ, R56.H0_H0 ;  /* 0x20000038ff321230 */ /* 0x000fe20000004100 */
[----:B------:R-:W-:Y:S01]  /*3bf0*/  BSSY.RECONVERGENT B0, `(.L_x_36418) ;  /* 0x000001a000007945 */ /* 0x000fe20003800200 */
[----:B-1----:R-:W-:-:S04]  /*3c00*/  @P1 IMAD.WIDE.U32 R48, R97, 0x10, R48 ;  /* 0x0000001061301825 */ /* 0x002fc800078e0030 */
[C---:B---3--:R-:W-:Y:S01]  /*3c10*/  @P1 FMUL.FTZ R43, R80.reuse, R44 ;  /* 0x0000002c502b1220 */ /* 0x048fe20000410000 */
[C---:B------:R-:W-:Y:S01]  /*3c20*/  @P1 FMUL.FTZ R42, R80.reuse, R45 ;  /* 0x0000002d502a1220 */ /* 0x040fe20000410000 */
[C---:B------:R-:W-:Y:S01]  /*3c30*/  @P1 FMUL.FTZ R51, R80.reuse, R46 ;  /* 0x0000002e50331220 */ /* 0x040fe20000410000 */
[----:B------:R-:W-:Y:S01]  /*3c40*/  @P1 FMUL.FTZ R54, R80, R47 ;  /* 0x0000002f50361220 */ /* 0x000fe20000410000 */
[----:B--2---:R-:W-:Y:S01]  /*3c50*/  @P1 FFMA.FTZ R40, R53, R43, R36 ;  /* 0x0000002b35281223 */ /* 0x004fe20000010024 */
[----:B------:R-:W-:Y:S02]  /*3c60*/  @P1 HADD2.F32 R43, -RZ, R56.H1_H1 ;  /* 0x30000038ff2b1230 */ /* 0x000fe40000004100 */
[----:B------:R-:W-:Y:S01]  /*3c70*/  @P1 FFMA.FTZ R41, R42, R50, R37 ;  /* 0x000000322a291223 */ /* 0x000fe20000010025 */
[----:B------:R-:W-:Y:S01]  /*3c80*/  @P1 FFMA.FTZ R42, R55, R51, R38 ;  /* 0x00000033372a1223 */ /* 0x000fe20000010026 */
[----:B0-----:R-:W-:-:S04]  /*3c90*/  IMAD.WIDE.U32 R52, R98, 0x10, R122 ;  /* 0x0000001062347825 */ /* 0x001fc800078e007a */
[----:B------:R-:W-:Y:S01]  /*3ca0*/  @P1 FFMA.FTZ R43, R54, R43, R39 ;  /* 0x0000002b362b1223 */ /* 0x000fe20000010027 */
[----:B------:R-:W-:Y:S01]  /*3cb0*/  IMAD.WIDE.U32 R50, R97, 0x10, R82 ;  /* 0x0000001061327825 */ /* 0x000fe200078e0052 */
[----:B------:R-:W-:Y:S06]  /*3cc0*/  @P1 BRA `(.L_x_36419) ;  /* 0x0000000000301947 */ /* 0x000fec0003800000 */
[C---:B------:R-:W-:Y:S01]  /*3cd0*/  FMUL.FTZ R40, R80.reuse, R44 ;  /* 0x0000002c50287220 */ /* 0x040fe20000410000 */
[C---:B------:R-:W-:Y:S01]  /*3ce0*/  FMUL.FTZ R41, R80.reuse, R45 ;  /* 0x0000002d50297220 */ /* 0x040fe20000410000 */
[C---:B------:R-:W-:Y:S01]  /*3cf0*/  FMUL.FTZ R43, R80.reuse, R47 ;  /* 0x0000002f502b7220 */ /* 0x040fe20000410000 */
[--C-:B------:R-:W-:Y:S02]  /*3d00*/  HADD2.F32 R42, -RZ, R56.reuse.H0_H0 ;  /* 0x20000038ff2a7230 */ /* 0x100fe40000004100 */
[----:B------:R-:W-:Y:S01]  /*3d10*/  FMUL.FTZ R46, R80, R46 ;  /* 0x0000002e502e7220 */ /* 0x000fe20000410000 */
[----:B------:R-:W-:Y:S02]  /*3d20*/  HADD2.F32 R44, -RZ, R56.H1_H1 ;  /* 0x30000038ff2c7230 */ /* 0x000fe40000004100 */
[--C-:B------:R-:W-:Y:S02]  /*3d30*/  HADD2.F32 R45, -RZ, R106.reuse.H1_H1 ;  /* 0x3000006aff2d7230 */ /* 0x100fe40000004100 */
[----:B------:R-:W-:Y:S01]  /*3d40*/  FMUL.FTZ R41, R41, R42 ;  /* 0x0000002a29297220 */ /* 0x000fe20000410000 */
[----:B------:R-:W-:-:S02]  /*3d50*/  HADD2.F32 R47, -RZ, R106.H0_H0 ;  /* 0x2000006aff2f7230 */ /* 0x000fc40000004100 */
[----:B------:R-:W-:Y:S01]  /*3d60*/  FMUL.FTZ R43, R43, R44 ;  /* 0x0000002c2b2b7220 */ /* 0x000fe20000410000 */
[----:B------:R-:W-:Y:S02]  /*3d70*/  FMUL.FTZ R40, R45, R40 ;  /* 0x000000282d287220 */ /* 0x000fe40000410000 */
[----:B------:R-:W-:-:S07]  /*3d80*/  FMUL.FTZ R42, R47, R46 ;  /* 0x0000002e2f2a7220 */ /* 0x000fce0000410000 */
.L_x_36419:
[----:B------:R-:W-:Y:S05]  /*3d90*/  BSYNC.RECONVERGENT B0 ;  /* 0x0000000000007941 */ /* 0x000fea0003800200 */
.L_x_36418:
[----:B------:R0:W-:Y:S04]  /*3da0*/  STG.E.128 desc[UR6][R52.64], R40 ;  /* 0x0000002834007986 */ /* 0x0001e8000c101d06 */
[----:B------:R-:W5:Y:S01]  /*3db0*/  @P1 LDG.E.128 R36, desc[UR6][R48.64] ;  /* 0x0000000630241981 */ /* 0x000f62000c1e1d00 */
[--C-:B------:R-:W-:Y:S01]  /*3dc0*/  SHF.R.U64 R54, R30, 0x10, R31.reuse ;  /* 0x000000101e367819 */ /* 0x100fe2000000121f */
[----:B------:R-:W-:Y:S01]  /*3dd0*/  BSSY.RECONVERGENT B0, `(.L_x_36420) ;  /* 0x000001e000007945 */ /* 0x000fe20003800200 */
[----:B------:R-:W-:Y:S01]  /*3de0*/  SHF.R.U32.HI R55, RZ, 0x10, R31 ;  /* 0x00000010ff377819 */ /* 0x000fe2000001161f */
[----:B------:R1:W5:Y:S03]  /*3df0*/  LDG.E.128 R44, desc[UR6][R50.64] ;  /* 0x00000006322c7981 */ /* 0x000366000c1e1d00 */
[----:B-1----:R-:W-:Y:S01]  /*3e00*/  PRMT R51, R54, 0x5410, R55 ;  /* 0x0000541036337816 */ /* 0x002fe20000000037 */
[----:B0-----:R-:W-:Y:S06]  /*3e10*/  @!P1 BRA `(.L_x_36421) ;  /* 0x0000000000349947 */ /* 0x001fec0003800000 */
[C---:B-----5:R-:W-:Y:S01]  /*3e20*/  FMUL.FTZ R49, R80.reuse, R44 ;  /* 0x0000002c50317220 */ /* 0x060fe20000410000 */
[C---:B------:R-:W-:Y:S01]  /*3e30*/  FMUL.FTZ R44, R80.reuse, R45 ;  /* 0x0000002d502c7220 */ /* 0x040fe20000410000 */
[C---:B------:R-:W-:Y:S01]  /*3e40*/  FMUL.FTZ R48, R80.reuse, R47 ;  /* 0x0000002f50307220 */ /* 0x040fe20000410000 */
[--C-:B------:R-:W-:Y:S02]  /*3e50*/  HADD2.F32 R45, -RZ, R51.reuse.H0_H0 ;  /* 0x20000033ff2d7230 */ /* 0x100fe40000004100 */
[----:B------:R-:W-:Y:S02]  /*3e60*/  HADD2.F32 R47, -RZ, R51.H1_H1 ;  /* 0x30000033ff2f7230 */ /* 0x000fe40000004100 */
[----:B------:R-:W-:Y:S01]  /*3e70*/  FMUL.FTZ R51, R80, R46 ;  /* 0x0000002e50337220 */ /* 0x000fe20000410000 */
[--C-:B------:R-:W-:Y:S02]  /*3e80*/  HADD2.F32 R53, -RZ, R102.reuse.H1_H1 ;  /* 0x30000066ff357230 */ /* 0x100fe40000004100 */
[----:B------:R-:W-:Y:S01]  /*3e90*/  FFMA.FTZ R45, R44, R45, R37 ;  /* 0x0000002d2c2d7223 */ /* 0x000fe20000010025 */
[----:B------:R-:W-:-:S02]  /*3ea0*/  HADD2.F32 R55, -RZ, R102.H0_H0 ;  /* 0x20000066ff377230 */ /* 0x000fc40000004100 */
[----:B------:R-:W-:Y:S01]  /*3eb0*/  FFMA.FTZ R47, R48, R47, R39 ;  /* 0x0000002f302f7223 */ /* 0x000fe20000010027 */
[----:B------:R-:W-:Y:S02]  /*3ec0*/  FFMA.FTZ R44, R53, R49, R36 ;  /* 0x00000031352c7223 */ /* 0x000fe40000010024 */
[----:B------:R-:W-:Y:S01]  /*3ed0*/  FFMA.FTZ R46, R55, R51, R38 ;  /* 0x00000033372e7223 */ /* 0x000fe20000010026 */
[----:B------:R-:W-:Y:S06]  /*3ee0*/  BRA `(.L_x_36422) ;  /* 0x0000000000307947 */ /* 0x000fec0003800000 */
.L_x_36421:
[--C-:B------:R-:W-:Y:S02]  /*3ef0*/  HADD2.F32 R48, -RZ, R51.reuse.H0_H0 ;  /* 0x20000033ff307230 */ /* 0x100fe40000004100 */
[C---:B-----5:R-:W-:Y:S01]  /*3f00*/  FMUL.FTZ R44, R80.reuse, R44 ;  /* 0x0000002c502c7220 */ /* 0x060fe20000410000 */
[----:B------:R-:W-:Y:S02]  /*3f10*/  HADD2.F32 R50, -RZ, R51.H1_H1 ;  /* 0x30000033ff327230 */ /* 0x000fe40000004100 */
[C---:B------:R-:W-:Y:S01]  /*3f20*/  FMUL.FTZ R45, R80.reuse, R45 ;  /* 0x0000002d502d7220 */ /* 0x040fe20000410000 */
[--C-:B------:R-:W-:Y:S02]  /*3f30*/  HADD2.F32 R49, -RZ, R102.reuse.H1_H1 ;  /* 0x30000066ff317230 */ /* 0x100fe40000004100 */
[C---:B------:R-:W-:Y:S01]  /*3f40*/  FMUL.FTZ R47, R80.reuse, R47 ;  /* 0x0000002f502f7220 */ /* 0x040fe20000410000 */
[----:B------:R-:W-:Y:S02]  /*3f50*/  HADD2.F32 R51, -RZ, R102.H0_H0 ;  /* 0x20000066ff337230 */ /* 0x000fe40000004100 */
[----:B------:R-:W-:Y:S01]  /*3f60*/  FMUL.FTZ R46, R80, R46 ;  /* 0x0000002e502e7220 */ /* 0x000fe20000410000 */
[----:B------:R-:W-:Y:S01]  /*3f70*/  FMUL.FTZ R45, R45, R48 ;  /* 0x000000302d2d7220 */ /* 0x000fe20000410000 */
[----:B------:R-:W-:Y:S01]  /*3f80*/  FMUL.FTZ R47, R47, R50 ;  /* 0x000000322f2f7220 */ /* 0x000fe20000410000 */
[----:B------:R-:W-:Y:S01]  /*3f90*/  FMUL.FTZ R44, R49, R44 ;  /* 0x0000002c312c7220 */ /* 0x000fe20000410000 */
[----:B------:R-:W-:-:S07]  /*3fa0*/  FMUL.FTZ R46, R51, R46 ;  /* 0x0000002e332e7220 */ /* 0x000fce0000410000 */
.L_x_36422:
[----:B------:R-:W-:Y:S05]  /*3fb0*/  BSYNC.RECONVERGENT B0 ;  /* 0x0000000000007941 */ /* 0x000fea0003800200 */
.L_x_36420:
[----:B------:R-:W0:Y:S01]  /*3fc0*/  @P1 LDC.64 R48, c[0x0][0x3a0] ;  /* 0x0000e800ff301b82 */ /* 0x000e220000000a00 */
[----:B------:R-:W-:Y:S01]  /*3fd0*/  IADD3 R101, PT, PT, R98, 0x40, RZ ;  /* 0x0000004062657810 */ /* 0x000fe20007ffe0ff */
[----:B------:R-:W-:-:S04]  /*3fe0*/  IMAD.WIDE.U32 R52, R97, 0x10, R122 ;  /* 0x0000001061347825 */ /* 0x000fc800078e007a */
[C---:B------:R-:W-:Y:S01]  /*3ff0*/  IMAD.WIDE.U32 R50, R101.reuse, 0x10, R82 ;  /* 0x0000001065327825 */ /* 0x040fe200078e0052 */
[----:B------:R1:W-:Y:S03]  /*4000*/  STG.E.128 desc[UR6][R52.64], R44 ;  /* 0x0000002c34007986 */ /* 0x0003e6000c101d06 */
[----:B0-----:R-:W-:-:S05]  /*4010*/  @P1 IMAD.WIDE.U32 R48, R101, 0x10, R48 ;  /* 0x0000001065301825 */ /* 0x001fca00078e0030 */
[----:B------:R1:W5:Y:S04]  /*4020*/  @P1 LDG.E.128 R36, desc[UR6][R48.64] ;  /* 0x0000000630241981 */ /* 0x000368000c1e1d00 */
[----:B------:R-:W5:Y:S01]  /*4030*/  LDG.E.128 R48, desc[UR6][R50.64] ;  /* 0x0000000632307981 */ /* 0x000f62000c1e1d00 */
[--C-:B------:R-:W-:Y:S01]  /*4040*/  SHF.R.U64 R54, R28, 0x10, R29.reuse ;  /* 0x000000101c367819 */ /* 0x100fe2000000121d */
[----:B------:R-:W-:Y:S01]  /*4050*/  BSSY.RECONVERGENT B0, `(.L_x_36423) ;  /* 0x000001d000007945 */ /* 0x000fe20003800200 */
[----:B------:R-:W-:-:S04]  /*4060*/  SHF.R.U32.HI R55, RZ, 0x10, R29 ;  /* 0x00000010ff377819 */ /* 0x000fc8000001161d */
[----:B------:R-:W-:Y:S01]  /*4070*/  PRMT R54, R54, 0x5410, R55 ;  /* 0x0000541036367816 */ /* 0x000fe20000000037 */
[----:B-1----:R-:W-:Y:S06]  /*4080*/  @!P1 BRA `(.L_x_36424) ;  /* 0x0000000000349947 */ /* 0x002fec0003800000 */
[C---:B-----5:R-:W-:Y:S01]  /*4090*/  FMUL.FTZ R53, R80.reuse, R48 ;  /* 0x0000003050357220 */ /* 0x060fe20000410000 */
[C---:B------:R-:W-:Y:S01]  /*40a0*/  FMUL.FTZ R48, R80.reuse, R49 ;  /* 0x0000003150307220 */ /* 0x040fe20000410000 */
[C---:B------:R-:W-:Y:S01]  /*40b0*/  FMUL.FTZ R52, R80.reuse, R51 ;  /* 0x0000003350347220 */ /* 0x040fe20000410000 */
[--C-:B------:R-:W-:Y:S02]  /*40c0*/  HADD2.F32 R49, -RZ, R54.reuse.H0_H0 ;  /* 0x20000036ff317230 */ /* 0x100fe40000004100 */
[----:B------:R-:W-:Y:S01]  /*40d0*/  FMUL.FTZ R55, R80, R50 ;  /* 0x0000003250377220 */ /* 0x000fe20000410000 */
[----:B------:R-:W-:Y:S02]  /*40e0*/  HADD2.F32 R51, -RZ, R54.H1_H1 ;  /* 0x30000036ff337230 */ /* 0x000fe40000004100 */
[--C-:B------:R-:W-:Y:S02]  /*40f0*/  HADD2.F32 R57, -RZ, R99.reuse.H1_H1 ;  /* 0x30000063ff397230 */ /* 0x100fe40000004100 */
[----:B------:R-:W-:Y:S01]  /*4100*/  FFMA.FTZ R49, R48, R49, R37 ;  /* 0x0000003130317223 */ /* 0x000fe20000010025 */
[----:B------:R-:W-:-:S02]  /*4110*/  HADD2.F32 R59, -RZ, R99.H0_H0 ;  /* 0x20000063ff3b7230 */ /* 0x000fc40000004100 */
[----:B------:R-:W-:Y:S01]  /*4120*/  FFMA.FTZ R51, R52, R51, R39 ;  /* 0x0000003334337223 */ /* 0x000fe20000010027 */
[----:B------:R-:W-:Y:S02]  /*4130*/  FFMA.FTZ R48, R57, R53, R36 ;  /* 0x0000003539307223 */ /* 0x000fe40000010024 */
[----:B------:R-:W-:Y:S01]  /*4140*/  FFMA.FTZ R50, R59, R55, R38 ;  /* 0x000000373b327223 */ /* 0x000fe20000010026 */
[----:B------:R-:W-:Y:S06]  /*4150*/  BRA `(.L_x_36425) ;  /* 0x0000000000307947 */ /* 0x000fec0003800000 */
.L_x_36424:
        /* <DEDUP_REMOVED lines=12> */
.L_x_36425:
[----:B------:R-:W-:Y:S05]  /*4220*/  BSYNC.RECONVERGENT B0 ;  /* 0x0000000000007941 */ /* 0x000fea0003800200 */
.L_x_36423:
        /* <DEDUP_REMOVED lines=26> */
.L_x_36427:
        /* <DEDUP_REMOVED lines=12> */
.L_x_36428:
[----:B------:R-:W-:Y:S05]  /*4490*/  BSYNC.RECONVERGENT B0 ;  /* 0x0000000000007941 */ /* 0x000fea0003800200 */
.L_x_36426:
        /* <DEDUP_REMOVED lines=26> */
.L_x_36430:
        /* <DEDUP_REMOVED lines=12> */
.L_x_36431:
[----:B------:R-:W-:Y:S05]  /*4700*/  BSYNC.RECONVERGENT B0 ;  /* 0x0000000000007941 */ /* 0x000fea0003800200 */
.L_x_36429:
[----:B------:R-:W-:Y:S01]  /*4710*/  UISETP.NE.U32.AND UP0, UPT, UR8, URZ, UPT ;  /* 0x000000ff0800728c */ /* 0x000fe2000bf05070 */
[----:B------:R-:W-:Y:S01]  /*4720*/  IADD3 R108, PT, PT, R98, 0xa0, RZ ;  /* 0x000000a0626c7810 */ /* 0x000fe20007ffe0ff */
[----:B------:R-:W-:Y:S02]  /*4730*/  IMAD.WIDE.U32 R62, R104, 0x10, R122 ;  /* 0x00000010683e7825 */ /* 0x000fe400078e007a */
[----:B------:R-:W-:Y:S02]  /*4740*/  UISETP.NE.AND.EX UP0, UPT, UR9, URZ, UPT, UP0 ;  /* 0x000000ff0900728c */ /* 0x000fe4000bf05300 */
[----:B------:R-:W-:Y:S01]  /*4750*/  IMAD.WIDE.U32 R60, R108, 0x10, R82 ;  /* 0x000000106c3c7825 */ /* 0x000fe200078e0052 */
[----:B------:R0:W-:Y:S03]  /*4760*/  STG.E.128 desc[UR6][R62.64], R56 ;  /* 0x000000383e007986 */ /* 0x0001e6000c101d06 */
[----:B------:R-:W-:-:S13]  /*4770*/  PLOP3.LUT P1, PT, PT, PT, UP0, 0x80, 0x8 ;  /* 0x000000000008781c */ /* 0x000fda0003f2f008 */
[----:B------:R-:W1:Y:S01]  /*4780*/  @P1 LDC.64 R64, c[0x0][0x3a0] ;  /* 0x0000e800ff401b82 */ /* 0x000e620000000a00 */
[----:B0-----:R-:W5:Y:S01]  /*4790*/  LDG.E.128 R60, desc[UR6][R60.64] ;  /* 0x000000063c3c7981 */ /* 0x001f62000c1e1d00 */
[----:B-1----:R-:W-:-:S05]  /*47a0*/  @P1 IMAD.WIDE.U32 R64, R108, 0x10, R64 ;  /* 0x000000106c401825 */ /* 0x002fca00078e0040 */
[----:B------:R0:W5:Y:S01]  /*47b0*/  @P1 LDG.E.128 R36, desc[UR6][R64.64] ;  /* 0x0000000640241981 */ /* 0x000162000c1e1d00 */
[--C-:B------:R-:W-:Y:S02]  /*47c0*/  SHF.R.U64 R67, R22, 0x10, R23.reuse ;  /* 0x0000001016437819 */ /* 0x100fe40000001217 */
[----:B------:R-:W-:Y:S01]  /*47d0*/  SHF.R.U32.HI R66, RZ, 0x10, R23 ;  /* 0x00000010ff427819 */ /* 0x000fe20000011617 */
[----:B------:R-:W-:Y:S06]  /*47e0*/  @!P1 BRA `(.L_x_36432) ;  /* 0x0000000000349947 */ /* 0x000fec0003800000 */
[----:B------:R-:W-:Y:S02]  /*47f0*/  HADD2.F32 R67, -RZ, R67.H0_H0 ;  /* 0x20000043ff437230 */ /* 0x000fe40000004100 */
[C---:B-----5:R-:W-:Y:S01]  /*4800*/  FMUL.FTZ R60, R80.reuse, R60 ;  /* 0x0000003c503c7220 */ /* 0x060fe20000410000 */
[----:B------:R-:W-:Y:S02]  /*4810*/  HADD2.F32 R66, -RZ, R66.H0_H0 ;  /* 0x20000042ff427230 */ /* 0x000fe40000004100 */
[C---:B------:R-:W-:Y:S01]  /*4820*/  FMUL.FTZ R61, R80.reuse, R61 ;  /* 0x0000003d503d7220 */ /* 0x040fe20000410000 */
[--C-:B0-----:R-:W-:Y:S02]  /*4830*/  HADD2.F32 R65, -RZ, R91.reuse.H1_H1 ;  /* 0x3000005bff417230 */ /* 0x101fe40000004100 */
[C---:B------:R-:W-:Y:S01]  /*4840*/  FMUL.FTZ R63, R80.reuse, R63 ;  /* 0x0000003f503f7220 */ /* 0x040fe20000410000 */
[----:B------:R-:W-:Y:S02]  /*4850*/  HADD2.F32 R64, -RZ, R91.H0_H0 ;  /* 0x2000005bff407230 */ /* 0x000fe40000004100 */
[----:B------:R-:W-:Y:S01]  /*4860*/  FMUL.FTZ R62, R80, R62 ;  /* 0x0000003e503e7220 */ /* 0x000fe20000410000 */
[----:B------:R-:W-:Y:S01]  /*4870*/  FFMA.FTZ R61, R61, R67, R37 ;  /* 0x000000433d3d7223 */ /* 0x000fe20000010025 */
[----:B------:R-:W-:Y:S01]  /*4880*/  FFMA.FTZ R63, R63, R66, R39 ;  /* 0x000000423f3f7223 */ /* 0x000fe20000010027 */
[----:B------:R-:W-:Y:S01]  /*4890*/  FFMA.FTZ R60, R65, R60, R36 ;  /* 0x0000003c413c7223 */ /* 0x000fe20000010024 */
[----:B------:R-:W-:Y:S01]  /*48a0*/  FFMA.FTZ R62, R64, R62, R38 ;  /* 0x0000003e403e7223 */ /* 0x000fe20000010026 */
[----:B------:R-:W-:Y:S06]  /*48b0*/  BRA `(.L_x_36433) ;  /* 0x0000000000307947 */ /* 0x000fec0003800000 */
.L_x_36432:
        /* <DEDUP_REMOVED lines=8> */
[----:B------:R-:W-:Y:S01]  /*4940*/  FMUL.FTZ R61, R61, R67 ;  /* 0x000000433d3d7220 */ /* 0x000fe20000410000 */
[----:B------:R-:W-:Y:S01]  /*4950*/  FMUL.FTZ R63, R63, R66 ;  /* 0x000000423f3f7220 */ /* 0x000fe20000410000 */
[----:B------:R-:W-:Y:S01]  /*4960*/  FMUL.FTZ R60, R65, R60 ;  /* 0x0000003c413c7220 */ /* 0x000fe20000410000 */
[----:B------:R-:W-:-:S07]  /*4970*/  FMUL.FTZ R62, R64, R62 ;  /* 0x0000003e403e7220 */ /* 0x000fce0000410000 */
.L_x_36433:
        /* <DEDUP_REMOVED lines=8> */
[----:B-1----:R-:W-:Y:S05]  /*4a00*/  @!P1 BRA `(.L_x_36434) ;  /* 0x0000000000349947 */ /* 0x002fea0003800000 */
[C---:B-----5:R-:W-:Y:S01]  /*4a10*/  FMUL.FTZ R69, R80.reuse, R66 ;  /* 0x0000004250457220 */ /* 0x060fe20000410000 */
[--C-:B------:R-:W-:Y:S02]  /*4a20*/  HADD2.F32 R71, -RZ, R89.reuse.H1_H1 ;  /* 0x30000059ff477230 */ /* 0x100fe40000004100 */
[C---:B------:R-:W-:Y:S01]  /*4a30*/  FMUL.FTZ R64, R80.reuse, R64 ;  /* 0x0000004050407220 */ /* 0x040fe20000410000 */
[--C-:B------:R-:W-:Y:S02]  /*4a40*/  HADD2.F32 R70, -RZ, R110.reuse.H0_H0 ;  /* 0x2000006eff467230 */ /* 0x100fe40000004100 */
[C---:B------:R-:W-:Y:S01]  /*4a50*/  FMUL.FTZ R65, R80.reuse, R65 ;  /* 0x0000004150417220 */ /* 0x040fe20000410000 */
[----:B------:R-:W-:Y:S02]  /*4a60*/  HADD2.F32 R66, -RZ, R89.H0_H0 ;  /* 0x20000059ff427230 */ /* 0x000fe40000004100 */
[----:B------:R-:W-:Y:S01]  /*4a70*/  FMUL.FTZ R67, R80, R67 ;  /* 0x0000004350437220 */ /* 0x000fe20000410000 */
[----:B------:R-:W-:-:S02]  /*4a80*/  HADD2.F32 R68, -RZ, R110.H1_H1 ;  /* 0x3000006eff447230 */ /* 0x000fc40000004100 */
[----:B------:R-:W-:Y:S01]  /*4a90*/  FFMA.FTZ R64, R71, R64, R36 ;  /* 0x0000004047407223 */ /* 0x000fe20000010024 */
[----:B------:R-:W-:Y:S01]  /*4aa0*/  FFMA.FTZ R65, R65, R70, R37 ;  /* 0x0000004641417223 */ /* 0x000fe20000010025 */
[----:B------:R-:W-:Y:S01]  /*4ab0*/  FFMA.FTZ R66, R66, R69, R38 ;  /* 0x0000004542427223 */ /* 0x000fe20000010026 */
[----:B------:R-:W-:Y:S01]  /*4ac0*/  FFMA.FTZ R67, R67, R68, R39 ;  /* 0x0000004443437223 */ /* 0x000fe20000010027 */
[----:B------:R-:W-:Y:S06]  /*4ad0*/  BRA `(.L_x_36435) ;  /* 0x0000000000307947 */ /* 0x000fec0003800000 */
.L_x_36434:
        /* <DEDUP_REMOVED lines=8> */
[----:B------:R-:W-:Y:S01]  /*4b60*/  FMUL.FTZ R64, R71, R64 ;  /* 0x0000004047407220 */ /* 0x000fe20000410000 */
[----:B------:R-:W-:Y:S01]  /*4b70*/  FMUL.FTZ R65, R65, R70 ;  /* 0x0000004641417220 */ /* 0x000fe20000410000 */
[----:B------:R-:W-:Y:S01]  /*4b80*/  FMUL.FTZ R66, R66, R69 ;  /* 0x0000004542427220 */ /* 0x000fe20000410000 */
[----:B------:R-:W-:-:S07]  /*4b90*/  FMUL.FTZ R67, R67, R68 ;  /* 0x0000004443437220 */ /* 0x000fce0000410000 */
.L_x_36435:
        /* <DEDUP_REMOVED lines=22> */
.L_x_36436:
        /* <DEDUP_REMOVED lines=12> */
.L_x_36437:
        /* <DEDUP_REMOVED lines=22> */
.L_x_36438:
        /* <DEDUP_REMOVED lines=12> */
.L_x_36439:
[----:B------:R-:W0:Y:S01]  /*4fe0*/  @P1 LDC.64 R76, c[0x0][0x3a0] ;  /* 0x0000e800ff4c1b82 */ /* 0x000e220000000a00 */
[----:B------:R-:W-:Y:S01]  /*4ff0*/  IADD3 R119, PT, PT, R98, 0x120, RZ ;  /* 0x0000012062777810 */ /* 0x000fe20007ffe0ff */
[----:B------:R-:W-:-:S04]  /*5000*/  IMAD.WIDE.U32 R78, R116, 0x10, R122 ;  /* 0x00000010744e7825 */ /* 0x000fc800078e007a */
[C---:B------:R-:W-:Y:S01]  /*5010*/  IMAD.WIDE.U32 R82, R119.reuse, 0x10, R82 ;  /* 0x0000001077527825 */ /* 0x040fe200078e0052 */
[----:B------:R1:W-:Y:S03]  /*5020*/  STG.E.128 desc[UR6][R78.64], R72 ;  /* 0x000000484e007986 */ /* 0x0003e6000c101d06 */
[----:B0-----:R-:W-:-:S05]  /*5030*/  @P1 IMAD.WIDE.U32 R76, R119, 0x10, R76 ;  /* 0x00000010774c1825 */ /* 0x001fca00078e004c */
[----:B------:R0:W5:Y:S04]  /*5040*/  @P1 LDG.E.128 R36, desc[UR6][R76.64] ;  /* 0x000000064c241981 */ /* 0x000168000c1e1d00 */
[----:B-1----:R0:W5:Y:S01]  /*5050*/  LDG.E.128 R76, desc[UR6][R82.64] ;  /* 0x00000006524c7981 */ /* 0x002162000c1e1d00 */
[----:B------:R-:W-:Y:S05]  /*5060*/  @!P1 BRA `(.L_x_36440) ;  /* 0x0000000000349947 */ /* 0x000fea0003800000 */
[C---:B0----5:R-:W-:Y:S01]  /*5070*/  FMUL.FTZ R82, R80.reuse, R78 ;  /* 0x0000004e50527220 */ /* 0x061fe20000410000 */
        /* <DEDUP_REMOVED lines=12> */
.L_x_36440:
        /* <DEDUP_REMOVED lines=12> */
.L_x_36441:
        /* <DEDUP_REMOVED lines=147> */
.L_x_36467:
[----:B------:R-:W-:Y:S01]  /*5b30*/  FMUL.FTZ R81, R120, R120 ;  /* 0x0000007878517220 */ /* 0x000fe20000410000 */
[----:B01----:R-:W-:Y:S01]  /*5b40*/  FADD.FTZ R80, R80, R122 ;  /* 0x0000007a50507221 */ /* 0x003fe20000010000 */
[----:B------:R-:W-:Y:S01]  /*5b50*/  ISETP.NE.AND P0, PT, RZ, UR5, PT ;  /* 0x00000005ff007c0c */ /* 0x000fe2000bf05270 */
[----:B------:R-:W0:Y:S01]  /*5b60*/  @!P2 LDC.64 R122, c[0x0][0x3c0] ;  /* 0x0000f000ff7aab82 */ /* 0x000e220000000a00 */
[----:B------:R-:W-:Y:S02]  /*5b70*/  HADD2.F32 R83, -RZ, R20.H0_H0 ;  /* 0x20000014ff537230 */ /* 0x000fe40000004100 */
[----:B------:R-:W-:Y:S01]  /*5b80*/  FFMA.FTZ R80, R80, R121, UR10 ;  /* 0x0000000a50507e23 */ /* 0x000fe20008010079 */
[----:B------:R-:W-:Y:S02]  /*5b90*/  FSEL R81, R81, RZ, P0 ;  /* 0x000000ff51517208 */ /* 0x000fe40000000000 */
[----:B------:R-:W-:Y:S02]  /*5ba0*/  FSEL R82, R120, RZ, !P0 ;  /* 0x000000ff78527208 */ /* 0x000fe40004000000 */
[----:B------:R-:W1:Y:S01]  /*5bb0*/  @!P2 LDC.64 R144, c[0x0][0x3c8] ;  /* 0x0000f200ff90ab82 */ /* 0x000e620000000a00 */
[----:B------:R-:W-:-:S02]  /*5bc0*/  FADD.FTZ R81, R80, R81 ;  /* 0x0000005150517221 */ /* 0x000fc40000010000 */
[C---:B------:R-:W-:Y:S01]  /*5bd0*/  FADD.FTZ R80, -R82.reuse, R64 ;  /* 0x0000004052507221 */ /* 0x040fe20000010100 */
[C---:B------:R-:W-:Y:S01]  /*5be0*/  FADD.FTZ R65, -R82.reuse, R65 ;  /* 0x0000004152417221 */ /* 0x040fe20000010100 */
        /* <DEDUP_REMOVED lines=17> */
[----:B------:R-:W-:Y:S01]  /*5d00*/  @!P2 STG.E desc[UR6][R122.64], R120 ;  /* 0x000000787a00a986 */ /* 0x000fe2000c101906 */
[C---:B------:R-:W-:Y:S01]  /*5d10*/  FADD.FTZ R52, -R82.reuse, R52 ;  /* 0x0000003452347221 */ /* 0x040fe20000010100 */
[----:B------:R-:W-:Y:S01]  /*5d20*/  FADD.FTZ R53, -R82, R53 ;  /* 0x0000003552357221 */ /* 0x000fe20000010100 */
[----:B-1----:R-:W-:-:S04]  /*5d30*/  @!P2 IMAD.WIDE R144, R0, 0x4, R144 ;  /* 0x000000040090a825 */ /* 0x002fc800078e0290 */
[C---:B------:R-:W-:Y:S01]  /*5d40*/  FADD.FTZ R54, -R82.reuse, R54 ;  /* 0x0000003652367221 */ /* 0x040fe20000010100 */
[C---:B------:R-:W-:Y:S01]  /*5d50*/  FADD.FTZ R55, -R82.reuse, R55 ;  /* 0x0000003752377221 */ /* 0x040fe20000010100 */
[C---:B------:R-:W-:Y:S01]  /*5d60*/  FADD.FTZ R56, -R82.reuse, R56 ;  /* 0x0000003852387221 */ /* 0x040fe20000010100 */
[C---:B------:R-:W-:Y:S01]  /*5d70*/  FADD.FTZ R57, -R82.reuse, R57 ;  /* 0x0000003952397221 */ /* 0x040fe20000010100 */
[----:B--2---:R0:W-:Y:S01]  /*5d80*/  @!P2 STG.E desc[UR6][R144.64], R64 ;  /* 0x000000409000a986 */ /* 0x0041e2000c101906 */
        /* <DEDUP_REMOVED lines=11> */
[----:B0-----:R-:W0:Y:S01]  /*5e40*/  LDC.64 R144, c[0x0][0x428] ;  /* 0x00010a00ff907b82 */ /* 0x001e220000000a00 */
        /* <DEDUP_REMOVED lines=8> */
[C---:B------:R-:W-:Y:S01]  /*5ed0*/  FMUL.FTZ R124, R64.reuse, R66 ;  /* 0x00000042407c7220 */ /* 0x040fe20000410000 */
[----:B------:R-:W-:Y:S02]  /*5ee0*/  HADD2.F32 R75, -RZ, R118.H0_H0 ;  /* 0x20000076ff4b7230 */ /* 0x000fe40000004100 */
[C---:B------:R-:W-:Y:S01]  /*5ef0*/  FMUL.FTZ R40, R64.reuse, R40 ;  /* 0x0000002840287220 */ /* 0x040fe20000410000 */
[----:B------:R-:W-:Y:S02]  /*5f00*/  HADD2.F32 R74, -RZ, R134.H0_H0 ;  /* 0x20000086ff4a7230 */ /* 0x000fe40000004100 */
[C---:B------:R-:W-:Y:S01]  /*5f10*/  FMUL.FTZ R65, R64.reuse, R77 ;  /* 0x0000004d40417220 */ /* 0x040fe20000410000 */
[C---:B------:R-:W-:Y:S01]  /*5f20*/  FMUL.FTZ R66, R64.reuse, R78 ;  /* 0x0000004e40427220 */ /* 0x040fe20000410000 */
[----:B------:R-:W-:Y:S01]  /*5f30*/  FMUL.FTZ R41, R64, R41 ;  /* 0x0000002940297220 */ /* 0x000fe20000410000 */
[----:B------:R-:W-:-:S02]  /*5f40*/  HADD2.F32 R78, -RZ, R105.H1_H1 ;  /* 0x30000069ff4e7230 */ /* 0x000fc40000004100 */
[C---:B------:R-:W-:Y:S01]  /*5f50*/  FMUL.FTZ R44, R64.reuse, R44 ;  /* 0x0000002c402c7220 */ /* 0x040fe20000410000 */
[----:B------:R-:W-:Y:S02]  /*5f60*/  HADD2.F32 R77, -RZ, R18.H0_H0 ;  /* 0x20000012ff4d7230 */ /* 0x000fe40000004100 */
        /* <DEDUP_REMOVED lines=35> */
[----:B------:R-:W-:-:S02]  /*61a0*/  HADD2.F32 R121, -RZ, R107.H0_H0 ;  /* 0x2000006bff797230 */ /* 0x000fc40000004100 */
[----:B------:R-:W-:Y:S01]  /*61b0*/  FFMA.FTZ R44, R78, R44, R77 ;  /* 0x0000002c4e2c7223 */ /* 0x000fe2000001004d */
[----:B------:R-:W-:Y:S02]  /*61c0*/  HADD2.F32 R83, -RZ, R21.H0_H0 ;  /* 0x20000015ff537230 */ /* 0x000fe40000004100 */
        /* <DEDUP_REMOVED lines=27> */
[----:B0-----:R-:W-:-:S04]  /*6380*/  IMAD.WIDE.U32 R150, R98, 0x10, R144 ;  /* 0x0000001062967825 */ /* 0x001fc800078e0090 */
[----:B------:R-:W-:Y:S01]  /*6390*/  FFMA.FTZ R54, R78, R54, R77 ;  /* 0x000000364e367223 */ /* 0x000fe2000001004d */
[----:B------:R-:W-:Y:S01]  /*63a0*/  IMAD.WIDE.U32 R152, R97, 0x10, R144 ;  /* 0x0000001061987825 */ /* 0x000fe200078e0090 */
[----:B------:R-:W-:Y:S01]  /*63b0*/  SHF.R.U64 R78, R112, 0x10, R113 ;  /* 0x00000010704e7819 */ /* 0x000fe20000001271 */
[----:B------:R0:W-:Y:S01]  /*63c0*/  STG.E.128 desc[UR6][R150.64], R40 ;  /* 0x0000002896007986 */ /* 0x0001e2000c101d06 */
[----:B------:R-:W-:Y:S01]  /*63d0*/  SHF.R.U64 R77, R12, 0x10, R13 ;  /* 0x000000100c4d7819 */ /* 0x000fe2000000120d */
[----:B------:R-:W-:Y:S02]  /*63e0*/  IMAD.WIDE.U32 R154, R101, 0x10, R144 ;  /* 0x00000010659a7825 */ /* 0x000fe400078e0090 */
[----:B------:R-:W-:Y:S02]  /*63f0*/  STG.E.128 desc[UR6][R152.64], R44 ;  /* 0x0000002c98007986 */ /* 0x000fe4000c101d06 */
[----:B------:R-:W-:Y:S02]  /*6400*/  HADD2.F32 R121, -RZ, R96.H1_H1 ;  /* 0x30000060ff797230 */ /* 0x000fe40000004100 */
[----:B------:R-:W-:Y:S01]  /*6410*/  HADD2.F32 R83, -RZ, R14.H0_H0 ;  /* 0x2000000eff537230 */ /* 0x000fe20000004100 */
[----:B------:R1:W-:Y:S01]  /*6420*/  STG.E.128 desc[UR6][R154.64], R48 ;  /* 0x000000309a007986 */ /* 0x0003e2000c101d06 */
[----:B------:R-:W-:-:S02]  /*6430*/  HADD2.F32 R82, -RZ, R128.H0_H0 ;  /* 0x20000080ff527230 */ /* 0x000fc40000004100 */
[--C-:B------:R-:W-:Y:S02]  /*6440*/  HADD2.F32 R79, -RZ, R137.reuse.H0_H0 ;  /* 0x20000089ff4f7230 */ /* 0x100fe40000004100 */
[----:B------:R-:W-:Y:S01]  /*6450*/  FFMA.FTZ R52, R121, R52, R83 ;  /* 0x0000003479347223 */ /* 0x000fe20000010053 */
[----:B------:R-:W-:Y:S02]  /*6460*/  HADD2.F32 R76, -RZ, R128.H1_H1 ;  /* 0x30000080ff4c7230 */ /* 0x000fe40000004100 */
[----:B------:R-:W-:Y:S02]  /*6470*/  HADD2.F32 R75, -RZ, R137.H1_H1 ;  /* 0x30000089ff4b7230 */ /* 0x000fe40000004100 */
[----:B------:R-:W-:Y:S01]  /*6480*/  FFMA.FTZ R53, R53, R82, R79 ;  /* 0x0000005235357223 */ /* 0x000fe2000001004f */
[----:B------:R-:W-:Y:S02]  /*6490*/  HADD2.F32 R74, -RZ, R94.H1_H1 ;  /* 0x3000005eff4a7230 */ /* 0x000fe40000004100 */
[----:B------:R-:W-:-:S02]  /*64a0*/  HADD2.F32 R64, -RZ, R12.H0_H0 ;  /* 0x2000000cff407230 */ /* 0x000fc40000004100 */
[----:B------:R-:W-:Y:S01]  /*64b0*/  FFMA.FTZ R55, R55, R76, R75 ;  /* 0x0000004c37377223 */ /* 0x000fe2000001004b */
[----:B------:R-:W-:-:S04]  /*64c0*/  IMAD.WIDE.U32 R156, R103, 0x10, R144 ;  /* 0x00000010679c7825 */ /* 0x000fc800078e0090 */
[----:B------:R-:W-:Y:S01]  /*64d0*/  FFMA.FTZ R56, R74, R56, R64 ;  /* 0x000000384a387223 */ /* 0x000fe20000010040 */
[----:B0-----:R-:W-:Y:S01]  /*64e0*/  HADD2.F32 R40, -RZ, R10.H0_H0 ;  /* 0x2000000aff287230 */ /* 0x001fe20000004100 */
[----:B------:R0:W-:Y:S01]  /*64f0*/  STG.E.128 desc[UR6][R156.64], R52 ;  /* 0x000000349c007986 */ /* 0x0001e2000c101d06 */
[----:B-1----:R-:W-:Y:S02]  /*6500*/  HADD2.F32 R49, -RZ, R92.H1_H1 ;  /* 0x3000005cff317230 */ /* 0x002fe40000004100 */
[----:B------:R-:W-:Y:S02]  /*6510*/  HADD2.F32 R41, -RZ, R129.H0_H0 ;  /* 0x20000081ff297230 */ /* 0x000fe40000004100 */
[----:B------:R-:W-:Y:S02]  /*6520*/  HADD2.F32 R48, -RZ, R139.H0_H0 ;  /* 0x2000008bff307230 */ /* 0x000fe40000004100 */
[----:B------:R-:W-:Y:S01]  /*6530*/  FFMA.FTZ R40, R49, R60, R40 ;  /* 0x0000003c31287223 */ /* 0x000fe20000010028 */
[----:B------:R-:W-:-:S02]  /*6540*/  HADD2.F32 R44, -RZ, R90.H1_H1 ;  /* 0x3000005aff2c7230 */ /* 0x000fc40000004100 */
[----:B------:R-:W-:Y:S02]  /*6550*/  HADD2.F32 R45, -RZ, R8.H0_H0 ;  /* 0x20000008ff2d7230 */ /* 0x000fe40000004100 */
[----:B------:R-:W-:Y:S01]  /*6560*/  FFMA.FTZ R41, R61, R41, R48 ;  /* 0x000000293d297223 */ /* 0x000fe20000010030 */
[----:B------:R-:W-:Y:S01]  /*6570*/  HADD2.F32 R76, -RZ, R94.H0_H0 ;  /* 0x2000005eff4c7230 */ /* 0x000fe20000004100 */
[----:B------:R-:W1:Y:S01]  /*6580*/  LDC.64 R60, c[0x0][0x380] ;  /* 0x0000e000ff3c7b82 */ /* 0x000e620000000a00 */
[----:B------:R-:W-:Y:S02]  /*6590*/  HADD2.F32 R75, -RZ, R13.H0_H0 ;  /* 0x2000000dff4b7230 */ /* 0x000fe40000004100 */
[----:B------:R-:W-:Y:S01]  /*65a0*/  FFMA.FTZ R44, R44, R80, R45 ;  /* 0x000000502c2c7223 */ /* 0x000fe2000001002d */
[--C-:B------:R-:W-:Y:S02]  /*65b0*/  HADD2.F32 R74, -RZ, R138.reuse.H0_H0 ;  /* 0x2000008aff4a7230 */ /* 0x100fe40000004100 */
[----:B------:R-:W-:-:S02]  /*65c0*/  HADD2.F32 R64, -RZ, R138.H1_H1 ;  /* 0x3000008aff407230 */ /* 0x000fc40000004100 */
        /* <DEDUP_REMOVED lines=12> */
[----:B0-----:R-:W-:Y:S01]  /*6690*/  HADD2.F32 R54, -RZ, R130.H0_H0 ;  /* 0x20000082ff367230 */ /* 0x001fe20000004100 */
[----:B------:R0:W-:Y:S01]  /*66a0*/  STG.E.128 desc[UR6][R158.64], R56 ;  /* 0x000000389e007986 */ /* 0x0001e2000c101d06 */
[----:B------:R-:W-:Y:S01]  /*66b0*/  HADD2.F32 R45, -RZ, R140.H0_H0 ;  /* 0x2000008cff2d7230 */ /* 0x000fe20000004100 */
[----:B-1----:R-:W-:Y:S01]  /*66c0*/  LEA R0, R60, R0, 0x2 ;  /* 0x000000003c007211 */ /* 0x002fe200078e10ff */
[----:B------:R-:W-:Y:S02]  /*66d0*/  HADD2.F32 R48, -RZ, R88.H1_H1 ;  /* 0x30000058ff307230 */ /* 0x000fe40000004100 */
[----:B------:R-:W-:Y:S02]  /*66e0*/  HADD2.F32 R51, -RZ, R6.H0_H0 ;  /* 0x20000006ff337230 */ /* 0x000fe40000004100 */
[----:B------:R-:W-:Y:S01]  /*66f0*/  FFMA.FTZ R45, R123, R54, R45 ;  /* 0x000000367b2d7223 */ /* 0x000fe2000001002d */
[----:B------:R-:W-:Y:S01]  /*6700*/  HADD2.F32 R46, -RZ, R90.H0_H0 ;  /* 0x2000005aff2e7230 */ /* 0x000fe20000004100 */
[----:B------:R-:W-:Y:S01]  /*6710*/  ISETP.GE.AND P0, PT, R0, R61, PT ;  /* 0x0000003d0000720c */ /* 0x000fe20003f06270 */
        /* <DEDUP_REMOVED lines=8> */
[----:B------:R-:W-:-:S02]  /*67a0*/  HADD2.F32 R51, -RZ, R131.H1_H1 ;  /* 0x30000083ff337230 */ /* 0x000fc40000004100 */
[----:B0-----:R-:W-:Y:S02]  /*67b0*/  HADD2.F32 R58, -RZ, R141.H1_H1 ;  /* 0x3000008dff3a7230 */ /* 0x001fe40000004100 */
        /* <DEDUP_REMOVED lines=41> */
.L_x_36416:
[----:B------:R-:W-:Y:S01]  /*6a50*/  HFMA2 R81, -RZ, RZ, 0, 5.9604644775390625e-08 ;  /* 0x00000001ff517431 */ /* 0x000fe200000001ff */
[----:B------:R-:W-:Y:S01]  /*6a60*/  BSSY B0, `(.L_x_36444) ;  /* 0x0000006000007945 */ /* 0x000fe20003800000 */
[----:B------:R-:W-:Y:S02]  /*6a70*/  MOV R82, 0x1f ;  /* 0x0000001f00527802 */ /* 0x000fe40000000f00 */
[----:B------:R-:W-:-:S07]  /*6a80*/  MOV R83, 0xffffffff ;  /* 0xffffffff00537802 */ /* 0x000fce0000000f00 */
[----:B------:R-:W-:Y:S05]  /*6a90*/  WARPSYNC.COLLECTIVE R83, `(.L_x_36445) ;  /* 0x0000000053087348 */ /* 0x000fea0003c00000 */
[----:B------:R0:W1:Y:S02]  /*6aa0*/  SHFL.BFLY P0, R122, R80, R81, R82 ;  /* 0x0c000051507a7389 */ /* 0x0000640000000052 */
[----:B01----:R-:W-:Y:S05]  /*6ab0*/  ENDCOLLECTIVE ;  /* 0x000000000000791b */ /* 0x003fea0003800000 */
.L_x_36445:
[----:B------:R-:W-:Y:S05]  /*6ac0*/  BSYNC B0 ;  /* 0x0000000000007941 */ /* 0x000fea0003800000 */
.L_x_36444:
        /* <DEDUP_REMOVED lines=8> */
.L_x_36446:
[----:B------:R-:W-:Y:S02]  /*6b50*/  HFMA2 R81, -RZ, RZ, 0, 2.384185791015625e-07 ;  /* 0x00000004ff517431 */ /* 0x000fe400000001ff */
[----:B------:R-:W-:-:S07]  /*6b60*/  FADD.FTZ R80, R80, R122 ;  /* 0x0000007a50507221 */ /* 0x000fce0000010000 */
[----:B------:R-:W-:Y:S05]  /*6b70*/  WARPSYNC.COLLECTIVE R83, `(.L_x_36447) ;  /* 0x0000000053087348 */ /* 0x000fea0003c00000 */
[----:B------:R0:W1:Y:S02]  /*6b80*/  SHFL.BFLY P0, R122, R80, R81, R82 ;  /* 0x0c000051507a7389 */ /* 0x0000640000000052 */
[----:B01----:R-:W-:Y:S05]  /*6b90*/  ENDCOLLECTIVE ;  /* 0x000000000000791b */ /* 0x003fea0003800000 */
.L_x_36447:
[----:B------:R-:W-:Y:S01]  /*6ba0*/  MOV R81, 0x8 ;  /* 0x0000000800517802 */ /* 0x000fe20000000f00 */
[----:B------:R-:W-:-:S07]  /*6bb0*/  FADD.FTZ R80, R80, R122 ;  /* 0x0000007a50507221 */ /* 0x000fce0000010000 */
[----:B------:R-:W-:Y:S05]  /*6bc0*/  WARPSYNC.COLLECTIVE R83, `(.L_x_36448) ;  /* 0x0000000053087348 */ /* 0x000fea0003c00000 */
[----:B------:R0:W1:Y:S02]  /*6bd0*/  SHFL.BFLY P0, R122, R80, R81, R82 ;  /* 0x0c000051507a7389 */ /* 0x0000640000000052 */
[----:B01----:R-:W-:Y:S05]  /*6be0*/  ENDCOLLECTIVE ;  /* 0x000000000000791b */ /* 0x003fea0003800000 */
.L_x_36448:
[----:B------:R-:W-:Y:S02]  /*6bf0*/  HFMA2 R81, -RZ, RZ, 0, 9.5367431640625e-07 ;  /* 0x00000010ff517431 */ /* 0x000fe400000001ff */
[----:B------:R-:W-:-:S07]  /*6c00*/  FADD.FTZ R80, R80, R122 ;  /* 0x0000007a50507221 */ /* 0x000fce0000010000 */
[----:B------:R-:W-:Y:S05]  /*6c10*/  WARPSYNC.COLLECTIVE R83, `(.L_x_36449) ;  /* 0x0000000053087348 */ /* 0x000fea0003c00000 */
[----:B------:R0:W1:Y:S02]  /*6c20*/  SHFL.BFLY P0, R122, R80, R81, R82 ;  /* 0x0c000051507a7389 */ /* 0x0000640000000052 */
[----:B01----:R-:W-:Y:S05]  /*6c30*/  ENDCOLLECTIVE ;  /* 0x000000000000791b */ /* 0x003fea0003800000 */
.L_x_36449:
        /* <DEDUP_REMOVED lines=86> */
.L_x_36450:
[----:B------:R-:W-:Y:S02]  /*71a0*/  HFMA2 R81, -RZ, RZ, 0, 1.1920928955078125e-07 ;  /* 0x00000002ff517431 */ /* 0x000fe400000001ff */
[----:B------:R-:W-:-:S07]  /*71b0*/  FADD.FTZ R80, R80, R122 ;  /* 0x0000007a50507221 */ /* 0x000fce0000010000 */
[----:B------:R-:W-:Y:S05]  /*71c0*/  WARPSYNC.COLLECTIVE R83, `(.L_x_36451) ;  /* 0x0000000053087348 */ /* 0x000fea0003c00000 */
[----:B------:R0:W1:Y:S02]  /*71d0*/  SHFL.BFLY P0, R122, R80, R81, R82 ;  /* 0x0c000051507a7389 */ /* 0x0000640000000052 */
[----:B01----:R-:W-:Y:S05]  /*71e0*/  ENDCOLLECTIVE ;  /* 0x000000000000791b */ /* 0x003fea0003800000 */
.L_x_36451:
[----:B------:R-:W-:Y:S01]  /*71f0*/  MOV R81, 0x4 ;  /* 0x0000000400517802 */ /* 0x000fe20000000f00 */
[----:B------:R-:W-:-:S07]  /*7200*/  FADD.FTZ R80, R80, R122 ;  /* 0x0000007a50507221 */ /* 0x000fce0000010000 */
[----:B------:R-:W-:Y:S05]  /*7210*/  WARPSYNC.COLLECTIVE R83, `(.L_x_36452) ;  /* 0x0000000053087348 */ /* 0x000fea0003c00000 */
[----:B------:R0:W1:Y:S02]  /*7220*/  SHFL.BFLY P0, R122, R80, R81, R82 ;  /* 0x0c000051507a7389 */ /* 0x0000640000000052 */
[----:B01----:R-:W-:Y:S05]  /*7230*/  ENDCOLLECTIVE ;  /* 0x000000000000791b */ /* 0x003fea0003800000 */
.L_x_36452:
[----:B------:R-:W-:Y:S02]  /*7240*/  HFMA2 R81, -RZ, RZ, 0, 4.76837158203125e-07 ;  /* 0x00000008ff517431 */ /* 0x000fe400000001ff */
[----:B------:R-:W-:-:S07]  /*7250*/  FADD.FTZ R80, R80, R122 ;  /* 0x0000007a50507221 */ /* 0x000fce0000010000 */
[----:B------:R-:W-:Y:S05]  /*7260*/  WARPSYNC.COLLECTIVE R83, `(.L_x_36453) ;  /* 0x0000000053087348 */ /* 0x000fea0003c00000 */
[----:B------:R0:W1:Y:S02]  /*7270*/  SHFL.BFLY P0, R122, R80, R81, R82 ;  /* 0x0c000051507a7389 */ /* 0x0000640000000052 */
[----:B01----:R-:W-:Y:S05]  /*7280*/  ENDCOLLECTIVE ;  /* 0x000000000000791b */ /* 0x003fea0003800000 */
.L_x_36453:
[----:B------:R-:W-:Y:S01]  /*7290*/  MOV R81, 0x10 ;  /* 0x0000001000517802 */ /* 0x000fe20000000f00 */
[----:B------:R-:W-:-:S07]  /*72a0*/  FADD.FTZ R80, R80, R122 ;  /* 0x0000007a50507221 */ /* 0x000fce0000010000 */
[----:B------:R-:W-:Y:S05]  /*72b0*/  WARPSYNC.COLLECTIVE R83, `(.L_x_36454) ;  /* 0x0000000053087348 */ /* 0x000fea0003c00000 */
[----:B------:R0:W1:Y:S02]  /*72c0*/  SHFL.BFLY P0, R122, R80, R81, R82 ;  /* 0x0c000051507a7389 */ /* 0x0000640000000052 */
[----:B01----:R-:W-:Y:S05]  /*72d0*/  ENDCOLLECTIVE ;  /* 0x000000000000791b */ /* 0x003fea0003800000 */
.L_x_36454:
[----:B------:R-:W-:Y:S05]  /*72e0*/  BRA `(.L_x_36455) ;  /* 0xffffffb000f47947 */ /* 0x000fea000383ffff */
.L_x_36442:
[----:B------:R-:W-:Y:S01]  /*72f0*/  HFMA2 R81, -RZ, RZ, 0, 5.9604644775390625e-08 ;  /* 0x00000001ff517431 */ /* 0x000fe200000001ff */
[----:B------:R-:W-:Y:S01]  /*7300*/  BSSY B0, `(.L_x_36456) ;  /* 0x0000006000007945 */ /* 0x000fe20003800000 */
[----:B------:R-:W-:Y:S02]  /*7310*/  MOV R82, 0x1f ;  /* 0x0000001f00527802 */ /* 0x000fe40000000f00 */
[----:B------:R-:W-:-:S07]  /*7320*/  MOV R83, 0xffffffff ;  /* 0xffffffff00537802 */ /* 0x000fce0000000f00 */
[----:B------:R-:W-:Y:S05]  /*7330*/  WARPSYNC.COLLECTIVE R83, `(.L_x_36457) ;  /* 0x0000000053087348 */ /* 0x000fea0003c00000 */
[----:B------:R0:W1:Y:S02]  /*7340*/  SHFL.BFLY P0, R122, R80, R81, R82 ;  /* 0x0c000051507a7389 */ /* 0x0000640000000052 */
[----:B01----:R-:W-:Y:S05]  /*7350*/  ENDCOLLECTIVE ;  /* 0x000000000000791b */ /* 0x003fea0003800000 */
.L_x_36457:
[----:B------:R-:W-:Y:S05]  /*7360*/  BSYNC B0 ;  /* 0x0000000000007941 */ /* 0x000fea0003800000 */
.L_x_36456:
        /* <DEDUP_REMOVED lines=8> */
.L_x_36458:
[----:B------:R-:W-:Y:S02]  /*73f0*/  HFMA2 R81, -RZ, RZ, 0, 2.384185791015625e-07 ;  /* 0x00000004ff517431 */ /* 0x000fe400000001ff */
[----:B------:R-:W-:-:S07]  /*7400*/  FADD.FTZ R80, R80, R122 ;  /* 0x0000007a50507221 */ /* 0x000fce0000010000 */
[----:B------:R-:W-:Y:S05]  /*7410*/  WARPSYNC.COLLECTIVE R83, `(.L_x_36459) ;  /* 0x0000000053087348 */ /* 0x000fea0003c00000 */
[----:B------:R0:W1:Y:S02]  /*7420*/  SHFL.BFLY P0, R122, R80, R81, R82 ;  /* 0x0c000051507a7389 */ /* 0x0000640000000052 */
[----:B01----:R-:W-:Y:S05]  /*7430*/  ENDCOLLECTIVE ;  /* 0x000000000000791b */ /* 0x003fea0003800000 */
.L_x_36459:
[----:B------:R-:W-:Y:S01]  /*7440*/  MOV R81, 0x8 ;  /* 0x0000000800517802 */ /* 0x000fe20000000f00 */
[----:B------:R-:W-:-:S07]  /*7450*/  FADD.FTZ R80, R80, R122 ;  /* 0x0000007a50507221 */ /* 0x000fce0000010000 */
[----:B------:R-:W-:Y:S05]  /*7460*/  WARPSYNC.COLLECTIVE R83, `(.L_x_36460) ;  /* 0x0000000053087348 */ /* 0x000fea0003c00000 */
[----:B------:R0:W1:Y:S02]  /*7470*/  SHFL.BFLY P0, R122, R80, R81, R82 ;  /* 0x0c000051507a7389 */ /* 0x0000640000000052 */
[----:B01----:R-:W-:Y:S05]  /*7480*/  ENDCOLLECTIVE ;  /* 0x000000000000791b */ /* 0x003fea0003800000 */
.L_x_36460:
[----:B------:R-:W-:Y:S02]  /*7490*/  HFMA2 R81, -RZ, RZ, 0, 9.5367431640625e-07 ;  /* 0x00000010ff517431 */ /* 0x000fe400000001ff */
[----:B------:R-:W-:-:S07]  /*74a0*/  FADD.FTZ R80, R80, R122 ;  /* 0x0000007a50507221 */ /* 0x000fce0000010000 */
[----:B------:R-:W-:Y:S05]  /*74b0*/  WARPSYNC.COLLECTIVE R83, `(.L_x_36461) ;  /* 0x0000000053087348 */ /* 0x000fea0003c00000 */
[----:B------:R0:W1:Y:S02]  /*74c0*/  SHFL.BFLY P0, R122, R80, R81, R82 ;  /* 0x0c000051507a7389 */ /* 0x0000640000000052 */
[----:B01----:R-:W-:Y:S05]  /*74d0*/  ENDCOLLECTIVE ;  /* 0x000000000000791b */ /* 0x003fea0003800000 */
.L_x_36461:
        /* <DEDUP_REMOVED lines=86> */
.L_x_36462:
[----:B------:R-:W-:Y:S02]  /*7a40*/  HFMA2 R81, -RZ, RZ, 0, 1.1920928955078125e-07 ;  /* 0x00000002ff517431 */ /* 0x000fe400000001ff */
[----:B------:R-:W-:-:S07]  /*7a50*/  FADD.FTZ R80, R80, R122 ;  /* 0x0000007a50507221 */ /* 0x000fce0000010000 */
[----:B------:R-:W-:Y:S05]  /*7a60*/  WARPSYNC.COLLECTIVE R83, `(.L_x_36463) ;  /* 0x0000000053087348 */ /* 0x000fea0003c00000 */
[----:B------:R0:W1:Y:S02]  /*7a70*/  SHFL.BFLY P0, R122, R80, R81, R82 ;  /* 0x0c000051507a7389 */ /* 0x0000640000000052 */
[----:B01----:R-:W-:Y:S05]  /*7a80*/  ENDCOLLECTIVE ;  /* 0x000000000000791b */ /* 0x003fea0003800000 */
.L_x_36463:
[----:B------:R-:W-:Y:S01]  /*7a90*/  MOV R81, 0x4 ;  /* 0x0000000400517802 */ /* 0x000fe20000000f00 */
[----:B------:R-:W-:-:S07]  /*7aa0*/  FADD.FTZ R80, R80, R122 ;  /* 0x0000007a50507221 */ /* 0x000fce0000010000 */
[----:B------:R-:W-:Y:S05]  /*7ab0*/  WARPSYNC.COLLECTIVE R83, `(.L_x_36464) ;  /* 0x0000000053087348 */ /* 0x000fea0003c00000 */
[----:B------:R0:W1:Y:S02]  /*7ac0*/  SHFL.BFLY P0, R122, R80, R81, R82 ;  /* 0x0c000051507a7389 */ /* 0x0000640000000052 */
[----:B01----:R-:W-:Y:S05]  /*7ad0*/  ENDCOLLECTIVE ;  /* 0x000000000000791b */ /* 0x003fea0003800000 */
.L_x_36464:
[----:B------:R-:W-:Y:S02]  /*7ae0*/  HFMA2 R81, -RZ, RZ, 0, 4.76837158203125e-07 ;  /* 0x00000008ff517431 */ /* 0x000fe400000001ff */
[----:B------:R-:W-:-:S07]  /*7af0*/  FADD.FTZ R80, R80, R122 ;  /* 0x0000007a50507221 */ /* 0x000fce0000010000 */
[----:B------:R-:W-:Y:S05]  /*7b00*/  WARPSYNC.COLLECTIVE R83, `(.L_x_36465) ;  /* 0x0000000053087348 */ /* 0x000fea0003c00000 */
[----:B------:R0:W1:Y:S02]  /*7b10*/  SHFL.BFLY P0, R122, R80, R81, R82 ;  /* 0x0c000051507a7389 */ /* 0x0000640000000052 */
[----:B01----:R-:W-:Y:S05]  /*7b20*/  ENDCOLLECTIVE ;  /* 0x000000000000791b */ /* 0x003fea0003800000 */
.L_x_36465:
[----:B------:R-:W-:Y:S01]  /*7b30*/  MOV R81, 0x10 ;  /* 0x0000001000517802 */ /* 0x000fe20000000f00 */
[----:B------:R-:W-:-:S07]  /*7b40*/  FADD.FTZ R80, R80, R122 ;  /* 0x0000007a50507221 */ /* 0x000fce0000010000 */
[----:B------:R-:W-:Y:S05]  /*7b50*/  WARPSYNC.COLLECTIVE R83, `(.L_x_36466) ;  /* 0x0000000053087348 */ /* 0x000fea0003c00000 */
[----:B------:R0:W1:Y:S02]  /*7b60*/  SHFL.BFLY P0, R122, R80, R81, R82 ;  /* 0x0c000051507a7389 */ /* 0x0000640000000052 */
[----:B01----:R-:W-:Y:S05]  /*7b70*/  ENDCOLLECTIVE ;  /* 0x000000000000791b */ /* 0x003fea0003800000 */
.L_x_36466:
[----:B------:R-:W-:Y:S05]  /*7b80*/  BRA `(.L_x_36467) ;  /* 0xffffffdc00e87947 */ /* 0x000fea000383ffff */
.L_x_36468:
        /* <DEDUP_REMOVED lines=15> */
.L_x_45901:


//--------------------- .text._ZN10layer_norm13ln_fwd_kernelINS_13Kernel_traitsI6__halfffffjLj1280ELj1ELj4ELj1ELj16ENS_18Kernel_traits_baseILj1280ES2_ffffjLj128EEEEELb0ELb1ELb1ELb0EEEvNS_9FwdParamsE --------------------------
	.section	.text._ZN10layer_norm13ln_fwd_kernelINS_13Kernel_traitsI6__halfffffjLj1280ELj1ELj4ELj1ELj16ENS_18Kernel_traits_baseILj1280ES2_ffffjLj128EEEEELb0ELb1ELb1ELb0EEEvNS_9FwdParamsE,"ax",@progbits
	.align	128
        .global         _ZN10layer_norm13ln_fwd_kernelINS_13Kernel_traitsI6__halfffffjLj1280ELj1ELj4ELj1ELj16ENS_18Kernel_traits_baseILj1280ES2_ffffjLj128EEEEELb0ELb1ELb1ELb0EEEvNS_9FwdParamsE
        .type           _ZN10layer_norm13ln_fwd_kernelINS_13Kernel_traitsI6__halfffffjLj1280ELj1ELj4ELj1ELj16ENS_18Kernel_traits_baseILj1280ES2_ffffjLj128EEEEELb0ELb1ELb1ELb0EEEvNS_9FwdParamsE,@function
        .size           _ZN10layer_norm13ln_fwd_kernelINS_13Kernel_traitsI6__halfffffjLj1280ELj1ELj4ELj1ELj16ENS_18Kernel_traits_baseILj1280ES2_ffffjLj128EEEEELb0ELb1ELb1ELb0EEEvNS_9FwdParamsE,(.L_x_45902 - _ZN10layer_norm13ln_fwd_kernelINS_13Kernel_traitsI6__halfffffjLj1280ELj1ELj4ELj1ELj16ENS_18Kernel_traits_baseILj1280ES2_ffffjLj128EEEEELb0ELb1ELb1ELb0EEEvNS_9FwdParamsE)
        .other          _ZN10layer_norm13ln_fwd_kernelINS_13Kernel_traitsI6__halfffffjLj1280ELj1ELj4ELj1ELj16ENS_18Kernel_traits_baseILj1280ES2_ffffjLj128EEEEELb0ELb1ELb1ELb0EEEvNS_9FwdParamsE,@"STO_CUDA_ENTRY STV_DEFAULT"
_ZN10layer_norm13ln_fwd_kernelINS_13Kernel_traitsI6__halfffffjLj1280ELj1ELj4ELj1ELj16ENS_18Kernel_traits_baseILj1280ES2_ffffjLj128EEEEELb0ELb1ELb1ELb0EEEvNS_9FwdParamsE:
.text._ZN10layer_norm13ln_fwd_kernelINS_13Kernel_traitsI6__halfffffjLj1280ELj1ELj4ELj1ELj16ENS_18Kernel_traits_baseILj1280ES2_ffffjLj128EEEEELb0ELb1ELb1ELb0EEEvNS_9FwdParamsE:
        /* <DEDUP_REMOVED lines=130> */
.L_x_36470:
        /* <DEDUP_REMOVED lines=89> */
.L_x_36471:
[----:B------:R-:W-:Y:S05]  /*0db0*/  BSYNC.RECONVERGENT B0 ;  /* 0x0000000000007941 */ /* 0x000fea0003800200 */
.L_x_36469:
[----:B------:R-:W0:Y:S02]  /*0dc0*/  LDCU UR4, c[0x0][0x384] ;  /* 0x00007080ff0477ac */ /* 0x000e240008000800 */
[----:B0-----:R-:W-:-:S13]  /*0dd0*/  ISETP.GE.AND P0, PT, R0, UR4, PT ;  /* 0x0000000400007c0c */ /* 0x001fda000bf06270 */
[----:B------:R-:W-:Y:S05]  /*0de0*/  @P0 EXIT ;  /* 0x000000000000094d */ /* 0x000fea0003800000 */
[----:B-----5:R-:W-:Y:S01]  /*0df0*/  MOV R140, R4 ;  /* 0x00000004008c7202 */ /* 0x020fe20000000f00 */
[----:B------:R-:W0:Y:S01]  /*0e00*/  LDCU UR10, c[0x0][0x40c] ;  /* 0x00008180ff0a77ac */ /* 0x000e220008000800 */
[--C-:B------:R-:W-:Y:S02]  /*0e10*/  SHF.R.U64 R141, R4, 0x10, R5.reuse ;  /* 0x00000010048d7819 */ /* 0x100fe40000001205 */
[----:B------:R-:W-:Y:S01]  /*0e20*/  SHF.R.U32.HI R4, RZ, 0x10, R5 ;  /* 0x00000010ff047819 */ /* 0x000fe20000011605 */
[----:B------:R-:W1:Y:S01]  /*0e30*/  LDCU.U8 UR8, c[0x0][0x410] ;  /* 0x00008200ff0877ac */ /* 0x000e620008000000 */
[--C-:B------:R-:W-:Y:S02]  /*0e40*/  SHF.R.U64 R142, R70, 0x10, R71.reuse ;  /* 0x00000010468e7819 */ /* 0x100fe40000001247 */
[----:B------:R-:W-:Y:S01]  /*0e50*/  PRMT R141, R141, 0x5410, R4 ;  /* 0x000054108d8d7816 */ /* 0x000fe20000000004 */
[----:B------:R-:W2:Y:S01]  /*0e60*/  LDCU UR9, c[0x0][0x448] ;  /* 0x00008900ff0977ac */ /* 0x000ea20008000800 */
[----:B------:R-:W-:-:S02]  /*0e70*/  SHF.R.U32.HI R4, RZ, 0x10, R71 ;  /* 0x00000010ff047819 */ /* 0x000fc40000011647 */
[----:B------:R-:W-:Y:S01]  /*0e80*/  MOV R138, R6 ;  /* 0x00000006008a7202 */ /* 0x000fe20000000f00 */
[----:B------:R-:W3:Y:S01]  /*0e90*/  LDCU.64 UR4, c[0x0][0x3a0] ;  /* 0x00007400ff0477ac */ /* 0x000ee20008000a00 */
[----:B------:R-:W-:Y:S02]  /*0ea0*/  SHF.R.U64 R139, R6, 0x10, R7 ;  /* 0x00000010068b7819 */ /* 0x000fe40000001207 */
[----:B------:R-:W-:Y:S02]  /*0eb0*/  MOV R6, R5 ;  /* 0x0000000500067202 */ /* 0x000fe40000000f00 */
        /* <DEDUP_REMOVED lines=17> */
[----:B------:R-:W-:Y:S02]  /*0fd0*/  MOV R105, R28 ;  /* 0x0000001c00697202 */ /* 0x000fe40000000f00 */
[----:B------:R-:W-:Y:S02]  /*0fe0*/  MOV R103, R30 ;  /* 0x0000001e00677202 */ /* 0x000fe40000000f00 */
[----:B------:R-:W-:Y:S02]  /*0ff0*/  MOV R101, R32 ;  /* 0x0000002000657202 */ /* 0x000fe40000000f00 */
[----:B------:R-:W-:-:S02]  /*1000*/  MOV R99, R34 ;  /* 0x0000002200637202 */ /* 0x000fc40000000f00 */
[----:B------:R-:W-:Y:S02]  /*1010*/  MOV R97, R24 ;  /* 0x0000001800617202 */ /* 0x000fe40000000f00 */
[----:B------:R-:W-:Y:S02]  /*1020*/  MOV R95, R22 ;  /* 0x00000016005f7202 */ /* 0x000fe40000000f00 */
[----:B------:R-:W-:Y:S02]  /*1030*/  MOV R93, R20 ;  /* 0x00000014005d7202 */ /* 0x000fe40000000f00 */
[----:B------:R-:W-:Y:S02]  /*1040*/  SHF.R.U64 R40, R20, 0x10, R21 ;  /* 0x0000001014287819 */ /* 0x000fe40000001215 */
[----:B------:R-:W-:Y:S02]  /*1050*/  MOV R91, R36 ;  /* 0x00000024005b7202 */ /* 0x000fe40000000f00 */
[----:B------:R-:W-:-:S02]  /*1060*/  MOV R89, R38 ;  /* 0x0000002600597202 */ /* 0x000fc40000000f00 */
[----:B------:R-:W-:Y:S02]  /*1070*/  MOV R85, R26 ;  /* 0x0000001a00557202 */ /* 0x000fe40000000f00 */
        /* <DEDUP_REMOVED lines=28> */
[----:B------:R-:W-:-:S02]  /*1240*/  SHF.R.U64 R38, R38, 0x10, R39 ;  /* 0x0000001026267819 */ /* 0x000fc40000001227 */
[----:B------:R-:W-:Y:S02]  /*1250*/  MOV R87, R44 ;  /* 0x0000002c00577202 */ /* 0x000fe40000000f00 */
[----:B------:R-:W-:Y:S02]  /*1260*/  SHF.R.U64 R41, R44, 0x10, R45 ;  /* 0x000000102c297819 */ /* 0x000fe4000000122d */
[----:B------:R-:W-:Y:S02]  /*1270*/  MOV R84, R27 ;  /* 0x0000001b00547202 */ /* 0x000fe40000000f00 */
[----:B------:R-:W-:Y:S02]  /*1280*/  SHF.R.U64 R26, R26, 0x10, R27 ;  /* 0x000000101a1a7819 */ /* 0x000fe4000000121b */
[----:B------:R-:W-:Y:S02]  /*1290*/  MOV R20, R19 ;  /* 0x0000001300147202 */ /* 0x000fe40000000f00 */
[----:B------:R-:W-:-:S02]  /*12a0*/  MOV R18, R17 ;  /* 0x0000001100127202 */ /* 0x000fc40000000f00 */
[----:B------:R-:W-:Y:S02]  /*12b0*/  MOV R16, R15 ;  /* 0x0000000f00107202 */ /* 0x000fe40000000f00 */
[----:B------:R-:W-:Y:S02]  /*12c0*/  MOV R14, R13 ;  /* 0x0000000d000e7202 */ /* 0x000fe40000000f00 */
[----:B------:R-:W-:Y:S02]  /*12d0*/  MOV R12, R11 ;  /* 0x0000000b000c7202 */ /* 0x000fe40000000f00 */
[----:B------:R-:W-:Y:S02]  /*12e0*/  MOV R10, R9 ;  /* 0x00000009000a7202 */ /* 0x000fe40000000f00 */
[----:B------:R-:W-:Y:S02]  /*12f0*/  MOV R8, R7 ;  /* 0x0000000700087202 */ /* 0x000fe40000000f00 */
[----:B------:R-:W-:-:S02]  /*1300*/  MOV R77, R42 ;  /* 0x0000002a004d7202 */ /* 0x000fc40000000f00 */
        /* <DEDUP_REMOVED lines=15> */
[----:B------:R-:W-:Y:S01]  /*1400*/  SHF.R.U32.HI R31, RZ, 0x10, R31 ;  /* 0x00000010ff1f7819 */ /* 0x000fe2000001161f */
[----:B------:R-:W-:Y:S01]  /*1410*/  HADD2.F32 R80, -RZ, R80.H0_H0 ;  /* 0x20000050ff507230 */ /* 0x000fe20000004100 */
[----:B------:R-:W-:-:S02]  /*1420*/  SHF.R.U32.HI R33, RZ, 0x10, R33 ;  /* 0x00000010ff217819 */ /* 0x000fc40000011621 */
[----:B------:R-:W-:Y:S02]  /*1430*/  SHF.R.U32.HI R35, RZ, 0x10, R35 ;  /* 0x00000010ff237819 */ /* 0x000fe40000011623 */
[----:B------:R-:W-:Y:S02]  /*1440*/  SHF.R.U32.HI R25, RZ, 0x10, R25 ;  /* 0x00000010ff197819 */ /* 0x000fe40000011619 */
[----:B------:R-:W-:Y:S02]  /*1450*/  SHF.R.U32.HI R23, RZ, 0x10, R23 ;  /* 0x00000010ff177819 */ /* 0x000fe40000011617 */
[----:B------:R-:W-:Y:S02]  /*1460*/  SHF.R.U32.HI R21, RZ, 0x10, R21 ;  /* 0x00000010ff157819 */ /* 0x000fe40000011615 */
[----:B------:R-:W-:Y:S02]  /*1470*/  SHF.R.U32.HI R37, RZ, 0x10, R37 ;  /* 0x00000010ff257819 */ /* 0x000fe40000011625 */
[----:B------:R-:W-:-:S02]  /*1480*/  SHF.R.U32.HI R39, RZ, 0x10, R39 ;  /* 0x00000010ff277819 */ /* 0x000fc40000011627 */
[----:B------:R-:W-:Y:S02]  /*1490*/  MOV R86, R45 ;  /* 0x0000002d00567202 */ /* 0x000fe40000000f00 */
        /* <DEDUP_REMOVED lines=9> */
[--C-:B------:R-:W-:Y:S02]  /*1530*/  SHF.R.U64 R149, R56, 0x10, R57.reuse ;  /* 0x0000001038957819 */ /* 0x100fe40000001239 */
[----:B------:R-:W-:-:S02]  /*1540*/  SHF.R.U32.HI R4, RZ, 0x10, R57 ;  /* 0x00000010ff047819 */ /* 0x000fc40000011639 */
        /* <DEDUP_REMOVED lines=41> */
.L_x_36545:
[----:B------:R-:W0:Y:S08]  /*17e0*/  LDC.64 R52, c[0x0][0x3f0] ;  /* 0x0000fc00ff347b82 */ /* 0x000e300000000a00 */
[----:B------:R-:W1:Y:S01]  /*17f0*/  LDC.64 R54, c[0x0][0x3f8] ;  /* 0x0000fe00ff367b82 */ /* 0x000e620000000a00 */
[----:B0-----:R-:W-:-:S07]  /*1800*/  IMAD.WIDE R124, R0, 0x4, R52 ;  /* 0x00000004007c7825 */ /* 0x001fce00078e0234 */
[----:B------:R-:W0:Y:S01]  /*1810*/  LDC R53, c[0x0][0x388] ;  /* 0x0000e200ff357b82 */ /* 0x000e220000000800 */
[----:B------:R-:W2:Y:S01]  /*1820*/  LDG.E R52, desc[UR6][R124.64] ;  /* 0x000000067c347981 */ /* 0x000ea2000c1e1900 */
[----:B-1----:R-:W-:-:S05]  /*1830*/  IMAD.WIDE R122, R0, 0x4, R54 ;  /* 0x00000004007a7825 */ /* 0x002fca00078e0236 */
        /* <DEDUP_REMOVED lines=13> */
[----:B0-----:R-:W-:Y:S01]  /*1910*/  @P0 LOP3.LUT R73, R106, 0x1f, RZ, 0xc0, !PT ;  /* 0x0000001f6a490812 */ /* 0x001fe200078ec0ff */
[----:B------:R-:W-:-:S03]  /*1920*/  HFMA2 R106, -RZ, RZ, 0, 0 ;  /* 0x00000000ff6a7431 */ /* 0x000fc600000001ff */
[----:B------:R-:W-:Y:S01]  /*1930*/  @P0 LEA.HI.SX32 R106, R108, R73, 0x1e ;  /* 0x000000496c6a0211 */ /* 0x000fe200078ff2ff */
[----:B-1----:R-:W-:Y:S06]  /*1940*/  @!P5 BRA `(.L_x_36473) ;  /* 0x0000000000ecd947 */ /* 0x002fec0003800000 */
[----:B------:R-:W-:Y:S04]  /*1950*/  BSSY.RECONVERGENT B1, `(.L_x_36474) ;  /* 0x0000005000017945 */ /* 0x000fe80003800200 */
[----:B------:R-:W-:Y:S05]  /*1960*/  @!P0 BRA `(.L_x_36475) ;  /* 0x00000000000c8947 */ /* 0x000fea0003800000 */
[----:B------:R-:W0:Y:S02]  /*1970*/  LDC.64 R4, c[0x0][0x390] ;  /* 0x0000e400ff047b82 */ /* 0x000e240000000a00 */
[----:B0-----:R-:W-:-:S06]  /*1980*/  IMAD.WIDE.U32 R4, R106, 0x10, R4 ;  /* 0x000000106a047825 */ /* 0x001fcc00078e0004 */
[----:B------:R-:W5:Y:S02]  /*1990*/  LDG.E.128 R4, desc[UR6][R4.64] ;  /* 0x0000000604047981 */ /* 0x000f64000c1e1d00 */
.L_x_36475:
[----:B------:R-:W-:Y:S05]  /*19a0*/  BSYNC.RECONVERGENT B1 ;  /* 0x0000000000017941 */ /* 0x000fea0003800200 */
.L_x_36474:
[----:B------:R-:W-:Y:S01]  /*19b0*/  UISETP.NE.U32.AND UP0, UPT, UR4, URZ, UPT ;  /* 0x000000ff0400728c */ /* 0x000fe2000bf05070 */
[----:B------:R-:W-:Y:S03]  /*19c0*/  BSSY.RECONVERGENT B1, `(.L_x_36476) ;  /* 0x000002e000017945 */ /* 0x000fe60003800200 */
[----:B------:R-:W-:-:S09]  /*19d0*/  UISETP.NE.AND.EX UP0, UPT, UR5, URZ, UPT, UP0 ;  /* 0x000000ff0500728c */ /* 0x000fd2000bf05300 */
[----:B------:R-:W-:Y:S05]  /*19e0*/  BRA.U !UP0, `(.L_x_36477) ;  /* 0x0000000108647547 */ /* 0x000fea000b800000 */
[----:B------:R-:W0:Y:S02]  /*19f0*/  LDC.64 R8, c[0x0][0x3a0] ;  /* 0x0000e800ff087b82 */ /* 0x000e240000000a00 */
[----:B0-----:R-:W-:-:S06]  /*1a00*/  IMAD.WIDE.U32 R8, R55, 0x10, R8 ;  /* 0x0000001037087825 */ /* 0x001fcc00078e0008 */
[----:B------:R-:W2:Y:S01]  /*1a10*/  LDG.E.128 R8, desc[UR6][R8.64] ;  /* 0x0000000608087981 */ /* 0x000ea2000c1e1d00 */
[----:B------:R-:W-:-:S13]  /*1a20*/  ISETP.GT.AND P1, PT, R52, RZ, PT ;  /* 0x000000ff3400720c */ /* 0x000fda0003f24270 */
[----:B------:R-:W0:Y:S01]  /*1a30*/  @P1 LDC R15, c[0x0][0x40c] ;  /* 0x00010300ff0f1b82 */ /* 0x000e220000000800 */
[--C-:B------:R-:W-:Y:S02]  /*1a40*/  @P1 HADD2.F32 R107, -RZ, R104.reuse.H1_H1 ;  /* 0x30000068ff6b1230 */ /* 0x100fe40000004100 */
[----:B------:R-:W-:Y:S02]  /*1a50*/  @P1 HADD2.F32 R109, -RZ, R105.H0_H0 ;  /* 0x20000069ff6d1230 */ /* 0x000fe40000004100 */
[----:B------:R-:W-:-:S03]  /*1a60*/  @P1 HADD2.F32 R108, -RZ, R104.H0_H0 ;  /* 0x20000068ff6c1230 */ /* 0x000fc60000004100 */
[----:B------:R-:W1:Y:S08]  /*1a70*/  @P1 LDC R117, c[0x0][0x40c] ;  /* 0x00010300ff751b82 */ /* 0x000e700000000800 */
[----:B------:R-:W3:Y:S01]  /*1a80*/  @P1 LDC R112, c[0x0][0x40c] ;  /* 0x00010300ff701b82 */ /* 0x000ee20000000800 */
[----:B0----5:R-:W-:Y:S01]  /*1a90*/  @P1 FMUL.FTZ R15, R6, R15 ;  /* 0x0000000f060f1220 */ /* 0x021fe20000410000 */
[----:B-1----:R-:W-:Y:S01]  /*1aa0*/  @P1 FMUL.FTZ R117, R4, R117 ;  /* 0x0000007504751220 */ /* 0x002fe20000410000 */
[----:B---3--:R-:W-:Y:S01]  /*1ab0*/  @P1 FMUL.FTZ R112, R5, R112 ;  /* 0x0000007005701220 */ /* 0x008fe20000410000 */
[----:B--2---:R-:W-:Y:S01]  /*1ac0*/  MOV R14, R10 ;  /* 0x0000000a000e7202 */ /* 0x004fe20000000f00 */
[----:B------:R-:W-:Y:S01]  /*1ad0*/  @P1 FFMA.FTZ R14, R15, R107, R10 ;  /* 0x0000006b0f0e1223 */ /* 0x000fe2000001000a */
[----:B------:R-:W-:Y:S01]  /*1ae0*/  @!P1 MOV R12, R8 ;  /* 0x00000008000c9202 */ /* 0x000fe20000000f00 */
[----:B------:R-:W-:Y:S01]  /*1af0*/  @P1 FFMA.FTZ R12, R117, R109, R8 ;  /* 0x0000006d750c1223 */ /* 0x000fe20000010008 */
[----:B------:R-:W-:Y:S01]  /*1b00*/  MOV R13, R9 ;  /* 0x00000009000d7202 */ /* 0x000fe20000000f00 */
[----:B------:R-:W-:Y:S01]  /*1b10*/  @P1 FFMA.FTZ R13, R112, R108, R9 ;  /* 0x0000006c700d1223 */ /* 0x000fe20000010009 */
[----:B------:R-:W-:Y:S01]  /*1b20*/  MOV R15, R11 ;  /* 0x0000000b000f7202 */ /* 0x000fe20000000f00 */
[----:B------:R-:W-:Y:S06]  /*1b30*/  @!P1 BRA `(.L_x_36478) ;  /* 0x0000000000589947 */ /* 0x000fec0003800000 */
[----:B------:R-:W-:Y:S02]  /*1b40*/  HADD2.F32 R108, -RZ, R103.H1_H1 ;  /* 0x30000067ff6c7230 */ /* 0x000fe40000004100 */
[----:B------:R-:W-:-:S04]  /*1b50*/  FMUL.FTZ R112, R7, UR10 ;  /* 0x0000000a07707c20 */ /* 0x000fc80008410000 */
[----:B------:R-:W-:Y:S01]  /*1b60*/  FFMA.FTZ R15, R112, R108, R11 ;  /* 0x0000006c700f7223 */ /* 0x000fe2000001000b */
[----:B------:R-:W-:Y:S06]  /*1b70*/  BRA `(.L_x_36478) ;  /* 0x0000000000487947 */ /* 0x000fec0003800000 */
.L_x_36477:
[----:B------:R-:W0:Y:S01]  /*1b80*/  @P0 LDC R117, c[0x0][0x40c] ;  /* 0x00010300ff750b82 */ /* 0x000e220000000800 */
[----:B------:R-:W-:Y:S01]  /*1b90*/  @P0 HADD2.F32 R119, -RZ, R105.H0_H0 ;  /* 0x20000069ff770230 */ /* 0x000fe20000004100 */
[----:B------:R-:W-:Y:S01]  /*1ba0*/  CS2R R12, SRZ ;  /* 0x00000000000c7805 */ /* 0x000fe2000001ff00 */
[--C-:B------:R-:W-:Y:S01]  /*1bb0*/  @P0 HADD2.F32 R114, -RZ, R104.reuse.H0_H0 ;  /* 0x20000068ff720230 */ /* 0x100fe20000004100 */
[----:B------:R-:W-:Y:S01]  /*1bc0*/  CS2R R14, SRZ ;  /* 0x00000000000e7805 */ /* 0x000fe2000001ff00 */
[----:B------:R-:W-:Y:S02]  /*1bd0*/  @P0 HADD2.F32 R109, -RZ, R104.H1_H1 ;  /* 0x30000068ff6d0230 */ /* 0x000fe40000004100 */
[----:B------:R-:W-:Y:S01]  /*1be0*/  @P0 HADD2.F32 R107, -RZ, R103.H1_H1 ;  /* 0x30000067ff6b0230 */ /* 0x000fe20000004100 */
[----:B------:R-:W1:Y:S08]  /*1bf0*/  @P0 LDC R112, c[0x0][0x40c] ;  /* 0x00010300ff700b82 */ /* 0x000e700000000800 */
[----:B------:R-:W2:Y:S08]  /*1c00*/  @P0 LDC R123, c[0x0][0x40c] ;  /* 0x00010300ff7b0b82 */ /* 0x000eb00000000800 */
[----:B------:R-:W3:Y:S01]  /*1c10*/  @P0 LDC R108, c[0x0][0x40c] ;  /* 0x00010300ff6c0b82 */ /* 0x000ee20000000800 */
[----:B0----5:R-:W-:-:S04]  /*1c20*/  @P0 FMUL.FTZ R122, R4, R117 ;  /* 0x00000075047a0220 */ /* 0x021fc80000410000 */
[----:B------:R-:W-:Y:S01]  /*1c30*/  @P0 FMUL.FTZ R12, R122, R119 ;  /* 0x000000777a0c0220 */ /* 0x000fe20000410000 */
[----:B-1----:R-:W-:-:S04]  /*1c40*/  @P0 FMUL.FTZ R117, R5, R112 ;  /* 0x0000007005750220 */ /* 0x002fc80000410000 */
[----:B------:R-:W-:Y:S01]  /*1c50*/  @P0 FMUL.FTZ R13, R117, R114 ;  /* 0x00000072750d0220 */ /* 0x000fe20000410000 */
[----:B--2---:R-:W-:-:S04]  /*1c60*/  @P0 FMUL.FTZ R112, R6, R123 ;  /* 0x0000007b06700220 */ /* 0x004fc80000410000 */
[----:B------:R-:W-:Y:S01]  /*1c70*/  @P0 FMUL.FTZ R14, R112, R109 ;  /* 0x0000006d700e0220 */ /* 0x000fe20000410000 */
[----:B---3--:R-:W-:-:S04]  /*1c80*/  @P0 FMUL.FTZ R108, R7, R108 ;  /* 0x0000006c076c0220 */ /* 0x008fc80000410000 */
[----:B------:R-:W-:-:S07]  /*1c90*/  @P0 FMUL.FTZ R15, R108, R107 ;  /* 0x0000006b6c0f0220 */ /* 0x000fce0000410000 */
.L_x_36478:
[----:B------:R-:W-:Y:S05]  /*1ca0*/  BSYNC.RECONVERGENT B1 ;  /* 0x0000000000017941 */ /* 0x000fea0003800200 */
.L_x_36476:
[----:B------:R-:W0:Y:S01]  /*1cb0*/  LDC.64 R108, c[0x0][0x3a8] ;  /* 0x0000ea00ff6c7b82 */ /* 0x000e220000000a00 */
[----:B------:R-:W-:Y:S01]  /*1cc0*/  IADD3 R106, PT, PT, R106, 0x20, RZ ;  /* 0x000000206a6a7810 */ /* 0x000fe20007ffe0ff */
[C---:B0-----:R-:W-:Y:S01]  /*1cd0*/  IMAD.WIDE.U32 R108, R55.reuse, 0x10, R108 ;  /* 0x00000010376c7825 */ /* 0x041fe200078e006c */
[----:B------:R-:W-:-:S04]  /*1ce0*/  IADD3 R55, PT, PT, R55, 0x20, RZ ;  /* 0x0000002037377810 */ /* 0x000fc80007ffe0ff */
[----:B------:R0:W-:Y:S03]  /*1cf0*/  STG.E.128 desc[UR6][R108.64], R12 ;  /* 0x0000000c6c007986 */ /* 0x0001e6000c101d06 */
.L_x_36473:
[----:B------:R-:W-:Y:S05]  /*1d00*/  BSYNC.RECONVERGENT B0 ;  /* 0x0000000000007941 */ /* 0x000fea0003800200 */
.L_x_36472:
        /* <DEDUP_REMOVED lines=11> */
[----:B------:R1:W5:Y:S01]  /*1dc0*/  @P1 LDG.E.128 R8, desc[UR6][R16.64] ;  /* 0x0000000610081981 */ /* 0x000362000c1e1d00 */
[----:B------:R-:W-:Y:S04]  /*1dd0*/  BSSY.RECONVERGENT B1, `(.L_x_36481) ;  /* 0x000002a000017945 */ /* 0x000fe80003800200 */
[----:B------:R-:W-:Y:S05]  /*1de0*/  @!P1 BRA `(.L_x_36482) ;  /* 0x0000000000589947 */ /* 0x000fea0003800000 */
[----:B------:R-:W-:Y:S02]  /*1df0*/  ISETP.GT.AND P1, PT, R52, RZ, PT ;  /* 0x000000ff3400720c */ /* 0x000fe40003f24270 */
[----:B-1---5:R-:W-:Y:S02]  /*1e00*/  MOV R18, R10 ;  /* 0x0000000a00127202 */ /* 0x022fe40000000f00 */
[----:B------:R-:W-:Y:S02]  /*1e10*/  MOV R16, R8 ;  /* 0x0000000800107202 */ /* 0x000fe40000000f00 */
[----:B------:R-:W-:-:S07]  /*1e20*/  MOV R17, R9 ;  /* 0x0000000900117202 */ /* 0x000fce0000000f00 */
[----:B------:R-:W1:Y:S01]  /*1e30*/  @P1 LDC R19, c[0x0][0x40c] ;  /* 0x00010300ff131b82 */ /* 0x000e620000000800 */
[--C-:B0-----:R-:W-:Y:S02]  /*1e40*/  @P1 HADD2.F32 R109, -RZ, R102.reuse.H1_H1 ;  /* 0x30000066ff6d1230 */ /* 0x101fe40000004100 */
[----:B------:R-:W-:Y:S02]  /*1e50*/  @P1 HADD2.F32 R114, -RZ, R103.H0_H0 ;  /* 0x20000067ff721230 */ /* 0x000fe40000004100 */
[----:B------:R-:W-:-:S03]  /*1e60*/  @P1 HADD2.F32 R112, -RZ, R102.H0_H0 ;  /* 0x20000066ff701230 */ /* 0x000fc60000004100 */
[----:B------:R-:W0:Y:S08]  /*1e70*/  @P1 LDC R107, c[0x0][0x40c] ;  /* 0x00010300ff6b1b82 */ /* 0x000e300000000800 */
[----:B------:R-:W2:Y:S01]  /*1e80*/  @P1 LDC R108, c[0x0][0x40c] ;  /* 0x00010300ff6c1b82 */ /* 0x000ea20000000800 */
[----:B-1----:R-:W-:-:S04]  /*1e90*/  @P1 FMUL.FTZ R19, R6, R19 ;  /* 0x0000001306131220 */ /* 0x002fc80000410000 */
[----:B------:R-:W-:Y:S01]  /*1ea0*/  @P1 FFMA.FTZ R18, R19, R109, R10 ;  /* 0x0000006d13121223 */ /* 0x000fe2000001000a */
[----:B------:R-:W-:Y:S01]  /*1eb0*/  MOV R19, R11 ;  /* 0x0000000b00137202 */ /* 0x000fe20000000f00 */
[----:B0-----:R-:W-:-:S04]  /*1ec0*/  @P1 FMUL.FTZ R107, R4, R107 ;  /* 0x0000006b046b1220 */ /* 0x001fc80000410000 */
[----:B------:R-:W-:Y:S01]  /*1ed0*/  @P1 FFMA.FTZ R16, R107, R114, R8 ;  /* 0x000000726b101223 */ /* 0x000fe20000010008 */
[----:B--2---:R-:W-:-:S04]  /*1ee0*/  @P1 FMUL.FTZ R108, R5, R108 ;  /* 0x0000006c056c1220 */ /* 0x004fc80000410000 */
[----:B------:R-:W-:Y:S01]  /*1ef0*/  @P1 FFMA.FTZ R17, R108, R112, R9 ;  /* 0x000000706c111223 */ /* 0x000fe20000010009 */
[----:B------:R-:W-:Y:S06]  /*1f00*/  @!P1 BRA `(.L_x_36483) ;  /* 0x0000000000589947 */ /* 0x000fec0003800000 */
[----:B------:R-:W-:Y:S02]  /*1f10*/  HADD2.F32 R19, -RZ, R101.H1_H1 ;  /* 0x30000065ff137230 */ /* 0x000fe40000004100 */
[----:B------:R-:W-:-:S04]  /*1f20*/  FMUL.FTZ R108, R7, UR10 ;  /* 0x0000000a076c7c20 */ /* 0x000fc80008410000 */
[----:B------:R-:W-:Y:S01]  /*1f30*/  FFMA.FTZ R19, R108, R19, R11 ;  /* 0x000000136c137223 */ /* 0x000fe2000001000b */
[----:B------:R-:W-:Y:S06]  /*1f40*/  BRA `(.L_x_36483) ;  /* 0x0000000000487947 */ /* 0x000fec0003800000 */
.L_x_36482:
[----:B------:R-:W2:Y:S01]  /*1f50*/  @P0 LDC R117, c[0x0][0x40c] ;  /* 0x00010300ff750b82 */ /* 0x000ea20000000800 */
[----:B------:R-:W-:Y:S01]  /*1f60*/  @P0 HADD2.F32 R119, -RZ, R103.H0_H0 ;  /* 0x20000067ff770230 */ /* 0x000fe20000004100 */
[----:B-1----:R-:W-:Y:S01]  /*1f70*/  CS2R R16, SRZ ;  /* 0x0000000000107805 */ /* 0x002fe2000001ff00 */
[--C-:B------:R-:W-:Y:S01]  /*1f80*/  @P0 HADD2.F32 R114, -RZ, R102.reuse.H0_H0 ;  /* 0x20000066ff720230 */ /* 0x100fe20000004100 */
[----:B------:R-:W-:Y:S01]  /*1f90*/  CS2R R18, SRZ ;  /* 0x0000000000127805 */ /* 0x000fe2000001ff00 */
[----:B0-----:R-:W-:Y:S02]  /*1fa0*/  @P0 HADD2.F32 R109, -RZ, R102.H1_H1 ;  /* 0x30000066ff6d0230 */ /* 0x001fe40000004100 */
[----:B------:R-:W-:Y:S01]  /*1fb0*/  @P0 HADD2.F32 R107, -RZ, R101.H1_H1 ;  /* 0x30000065ff6b0230 */ /* 0x000fe20000004100 */
[----:B------:R-:W0:Y:S08]  /*1fc0*/  @P0 LDC R112, c[0x0][0x40c] ;  /* 0x00010300ff700b82 */ /* 0x000e300000000800 */
[----:B------:R-:W1:Y:S08]  /*1fd0*/  @P0 LDC R123, c[0x0][0x40c] ;  /* 0x00010300ff7b0b82 */ /* 0x000e700000000800 */
[----:B------:R-:W3:Y:S01]  /*1fe0*/  @P0 LDC R108, c[0x0][0x40c] ;  /* 0x00010300ff6c0b82 */ /* 0x000ee20000000800 */
[----:B--2--5:R-:W-:-:S04]  /*1ff0*/  @P0 FMUL.FTZ R122, R4, R117 ;  /* 0x00000075047a0220 */ /* 0x024fc80000410000 */
[----:B------:R-:W-:Y:S01]  /*2000*/  @P0 FMUL.FTZ R16, R122, R119 ;  /* 0x000000777a100220 */ /* 0x000fe20000410000 */
[----:B0-----:R-:W-:-:S04]  /*2010*/  @P0 FMUL.FTZ R117, R5, R112 ;  /* 0x0000007005750220 */ /* 0x001fc80000410000 */
[----:B------:R-:W-:Y:S01]  /*2020*/  @P0 FMUL.FTZ R17, R117, R114 ;  /* 0x0000007275110220 */ /* 0x000fe20000410000 */
[----:B-1----:R-:W-:-:S04]  /*2030*/  @P0 FMUL.FTZ R112, R6, R123 ;  /* 0x0000007b06700220 */ /* 0x002fc80000410000 */
[----:B------:R-:W-:Y:S01]  /*2040*/  @P0 FMUL.FTZ R18, R112, R109 ;  /* 0x0000006d70120220 */ /* 0x000fe20000410000 */
[----:B---3--:R-:W-:-:S04]  /*2050*/  @P0 FMUL.FTZ R108, R7, R108 ;  /* 0x0000006c076c0220 */ /* 0x008fc80000410000 */
[----:B------:R-:W-:-:S07]  /*2060*/  @P0 FMUL.FTZ R19, R108, R107 ;  /* 0x0000006b6c130220 */ /* 0x000fce0000410000 */
.L_x_36483:
[----:B------:R-:W-:Y:S05]  /*2070*/  BSYNC.RECONVERGENT B1 ;  /* 0x0000000000017941 */ /* 0x000fea0003800200 */
.L_x_36481:
[----:B------:R-:W0:Y:S01]  /*2080*/  LDC.64 R108, c[0x0][0x3a8] ;  /* 0x0000ea00ff6c7b82 */ /* 0x000e220000000a00 */
[----:B------:R-:W-:Y:S01]  /*2090*/  IADD3 R106, PT, PT, R106, 0x20, RZ ;  /* 0x000000206a6a7810 */ /* 0x000fe20007ffe0ff */
[C---:B0-----:R-:W-:Y:S01]  /*20a0*/  IMAD.WIDE.U32 R108, R55.reuse, 0x10, R108 ;  /* 0x00000010376c7825 */ /* 0x041fe200078e006c */
[----:B------:R-:W-:-:S04]  /*20b0*/  IADD3 R55, PT, PT, R55, 0x20, RZ ;  /* 0x0000002037377810 */ /* 0x000fc80007ffe0ff */
[----:B------:R1:W-:Y:S03]  /*20c0*/  STG.E.128 desc[UR6][R108.64], R16 ;  /* 0x000000106c007986 */ /* 0x0003e6000c101d06 */
.L_x_36480:
[----:B------:R-:W-:Y:S05]  /*20d0*/  BSYNC.RECONVERGENT B0 ;  /* 0x0000000000007941 */ /* 0x000fea0003800200 */
.L_x_36479:
        /* <DEDUP_REMOVED lines=11> */
[----:B------:R2:W5:Y:S01]  /*2190*/  @P1 LDG.E.128 R8, desc[UR6][R20.64] ;  /* 0x0000000614081981 */ /* 0x000562000c1e1d00 */
[----:B------:R-:W-:Y:S04]  /*21a0*/  BSSY.RECONVERGENT B1, `(.L_x_36486) ;  /* 0x000002a000017945 */ /* 0x000fe80003800200 */
[----:B------:R-:W-:Y:S05]  /*21b0*/  @!P1 BRA `(.L_x_36487) ;  /* 0x0000000000589947 */ /* 0x000fea0003800000 */
[----:B------:R-:W-:Y:S02]  /*21c0*/  ISETP.GT.AND P1, PT, R52, RZ, PT ;  /* 0x000000ff3400720c */ /* 0x000fe40003f24270 */
[----:B--2--5:R-:W-:Y:S02]  /*21d0*/  MOV R22, R10 ;  /* 0x0000000a00167202 */ /* 0x024fe40000000f00 */
[----:B------:R-:W-:Y:S02]  /*21e0*/  MOV R20, R8 ;  /* 0x0000000800147202 */ /* 0x000fe40000000f00 */
[----:B------:R-:W-:-:S07]  /*21f0*/  MOV R21, R9 ;  /* 0x0000000900157202 */ /* 0x000fce0000000f00 */
[----:B------:R-:W2:Y:S01]  /*2200*/  @P1 LDC R23, c[0x0][0x40c] ;  /* 0x00010300ff171b82 */ /* 0x000ea20000000800 */
[--C-:B01----:R-:W-:Y:S02]  /*2210*/  @P1 HADD2.F32 R109, -RZ, R100.reuse.H1_H1 ;  /* 0x30000064ff6d1230 */ /* 0x103fe40000004100 */
[----:B------:R-:W-:Y:S02]  /*2220*/  @P1 HADD2.F32 R114, -RZ, R101.H0_H0 ;  /* 0x20000065ff721230 */ /* 0x000fe40000004100 */
[----:B------:R-:W-:-:S03]  /*2230*/  @P1 HADD2.F32 R112, -RZ, R100.H0_H0 ;  /* 0x20000064ff701230 */ /* 0x000fc60000004100 */
[----:B------:R-:W0:Y:S08]  /*2240*/  @P1 LDC R107, c[0x0][0x40c] ;  /* 0x00010300ff6b1b82 */ /* 0x000e300000000800 */
[----:B------:R-:W1:Y:S01]  /*2250*/  @P1 LDC R108, c[0x0][0x40c] ;  /* 0x00010300ff6c1b82 */ /* 0x000e620000000800 */
[----:B--2---:R-:W-:-:S04]  /*2260*/  @P1 FMUL.FTZ R23, R6, R23 ;  /* 0x0000001706171220 */ /* 0x004fc80000410000 */
[----:B------:R-:W-:Y:S01]  /*2270*/  @P1 FFMA.FTZ R22, R23, R109, R10 ;  /* 0x0000006d17161223 */ /* 0x000fe2000001000a */
[----:B------:R-:W-:Y:S01]  /*2280*/  MOV R23, R11 ;  /* 0x0000000b00177202 */ /* 0x000fe20000000f00 */
[----:B0-----:R-:W-:-:S04]  /*2290*/  @P1 FMUL.FTZ R107, R4, R107 ;  /* 0x0000006b046b1220 */ /* 0x001fc80000410000 */
[----:B------:R-:W-:Y:S01]  /*22a0*/  @P1 FFMA.FTZ R20, R107, R114, R8 ;  /* 0x000000726b141223 */ /* 0x000fe20000010008 */
[----:B-1----:R-:W-:-:S04]  /*22b0*/  @P1 FMUL.FTZ R108, R5, R108 ;  /* 0x0000006c056c1220 */ /* 0x002fc80000410000 */
[----:B------:R-:W-:Y:S01]  /*22c0*/  @P1 FFMA.FTZ R21, R108, R112, R9 ;  /* 0x000000706c151223 */ /* 0x000fe20000010009 */
[----:B------:R-:W-:Y:S06]  /*22d0*/  @!P1 BRA `(.L_x_36488) ;  /* 0x0000000000589947 */ /* 0x000fec0003800000 */
[----:B------:R-:W-:Y:S02]  /*22e0*/  HADD2.F32 R23, -RZ, R99.H1_H1 ;  /* 0x30000063ff177230 */ /* 0x000fe40000004100 */
[----:B------:R-:W-:-:S04]  /*22f0*/  FMUL.FTZ R108, R7, UR10 ;  /* 0x0000000a076c7c20 */ /* 0x000fc80008410000 */
[----:B------:R-:W-:Y:S01]  /*2300*/  FFMA.FTZ R23, R108, R23, R11 ;  /* 0x000000176c177223 */ /* 0x000fe2000001000b */
[----:B------:R-:W-:Y:S06]  /*2310*/  BRA `(.L_x_36488) ;  /* 0x0000000000487947 */ /* 0x000fec0003800000 */
.L_x_36487:
[----:B------:R-:W3:Y:S01]  /*2320*/  @P0 LDC R117, c[0x0][0x40c] ;  /* 0x00010300ff750b82 */ /* 0x000ee20000000800 */
[----:B------:R-:W-:Y:S01]  /*2330*/  @P0 HADD2.F32 R119, -RZ, R101.H0_H0 ;  /* 0x20000065ff770230 */ /* 0x000fe20000004100 */
[----:B--2---:R-:W-:Y:S01]  /*2340*/  CS2R R20, SRZ ;  /* 0x0000000000147805 */ /* 0x004fe2000001ff00 */
[--C-:B------:R-:W-:Y:S01]  /*2350*/  @P0 HADD2.F32 R114, -RZ, R100.reuse.H0_H0 ;  /* 0x20000064ff720230 */ /* 0x100fe20000004100 */
[----:B------:R-:W-:Y:S01]  /*2360*/  CS2R R22, SRZ ;  /* 0x0000000000167805 */ /* 0x000fe2000001ff00 */
[----:B01----:R-:W-:Y:S02]  /*2370*/  @P0 HADD2.F32 R109, -RZ, R100.H1_H1 ;  /* 0x30000064ff6d0230 */ /* 0x003fe40000004100 */
[----:B------:R-:W-:Y:S01]  /*2380*/  @P0 HADD2.F32 R107, -RZ, R99.H1_H1 ;  /* 0x30000063ff6b0230 */ /* 0x000fe20000004100 */
[----:B------:R-:W0:Y:S08]  /*2390*/  @P0 LDC R112, c[0x0][0x40c] ;  /* 0x00010300ff700b82 */ /* 0x000e300000000800 */
[----:B------:R-:W1:Y:S08]  /*23a0*/  @P0 LDC R123, c[0x0][0x40c] ;  /* 0x00010300ff7b0b82 */ /* 0x000e700000000800 */
[----:B------:R-:W2:Y:S01]  /*23b0*/  @P0 LDC R108, c[0x0][0x40c] ;  /* 0x00010300ff6c0b82 */ /* 0x000ea20000000800 */
[----:B---3-5:R-:W-:-:S04]  /*23c0*/  @P0 FMUL.FTZ R122, R4, R117 ;  /* 0x00000075047a0220 */ /* 0x028fc80000410000 */
[----:B------:R-:W-:Y:S01]  /*23d0*/  @P0 FMUL.FTZ R20, R122, R119 ;  /* 0x000000777a140220 */ /* 0x000fe20000410000 */
[----:B0-----:R-:W-:-:S04]  /*23e0*/  @P0 FMUL.FTZ R117, R5, R112 ;  /* 0x0000007005750220 */ /* 0x001fc80000410000 */
[----:B------:R-:W-:Y:S01]  /*23f0*/  @P0 FMUL.FTZ R21, R117, R114 ;  /* 0x0000007275150220 */ /* 0x000fe20000410000 */
[----:B-1----:R-:W-:-:S04]  /*2400*/  @P0 FMUL.FTZ R112, R6, R123 ;  /* 0x0000007b06700220 */ /* 0x002fc80000410000 */
[----:B------:R-:W-:Y:S01]  /*2410*/  @P0 FMUL.FTZ R22, R112, R109 ;  /* 0x0000006d70160220 */ /* 0x000fe20000410000 */
[----:B--2---:R-:W-:-:S04]  /*2420*/  @P0 FMUL.FTZ R108, R7, R108 ;  /* 0x0000006c076c0220 */ /* 0x004fc80000410000 */
[----:B------:R-:W-:-:S07]  /*2430*/  @P0 FMUL.FTZ R23, R108, R107 ;  /* 0x0000006b6c170220 */ /* 0x000fce0000410000 */
.L_x_36488:
[----:B------:R-:W-:Y:S05]  /*2440*/  BSYNC.RECONVERGENT B1 ;  /* 0x0000000000017941 */ /* 0x000fea0003800200 */
.L_x_36486:
[----:B------:R-:W0:Y:S01]  /*2450*/  LDC.64 R108, c[0x0][0x3a8] ;  /* 0x0000ea00ff6c7b82 */ /* 0x000e220000000a00 */
[----:B------:R-:W-:Y:S01]  /*2460*/  IADD3 R106, PT, PT, R106, 0x20, RZ ;  /* 0x000000206a6a7810 */ /* 0x000fe20007ffe0ff */
[C---:B0-----:R-:W-:Y:S01]  /*2470*/  IMAD.WIDE.U32 R108, R55.reuse, 0x10, R108 ;  /* 0x00000010376c7825 */ /* 0x041fe200078e006c */
[----:B------:R-:W-:-:S04]  /*2480*/  IADD3 R55, PT, PT, R55, 0x20, RZ ;  /* 0x0000002037377810 */ /* 0x000fc80007ffe0ff */
[----:B------:R2:W-:Y:S03]  /*2490*/  STG.E.128 desc[UR6][R108.64], R20 ;  /* 0x000000146c007986 */ /* 0x0005e6000c101d06 */
.L_x_36485:
[----:B------:R-:W-:Y:S05]  /*24a0*/  BSYNC.RECONVERGENT B0 ;  /* 0x0000000000007941 */ /* 0x000fea0003800200 */
.L_x_36484:
        /* <DEDUP_REMOVED lines=11> */
[----:B------:R3:W5:Y:S01]  /*2560*/  @P1 LDG.E.128 R8, desc[UR6][R24.64] ;  /* 0x0000000618081981 */ /* 0x000762000c1e1d00 */
[----:B------:R-:W-:Y:S04]  /*2570*/  BSSY.RECONVERGENT B1, `(.L_x_36491) ;  /* 0x000002a000017945 */ /* 0x000fe80003800200 */
[----:B------:R-:W-:Y:S05]  /*2580*/  @!P1 BRA `(.L_x_36492) ;  /* 0x0000000000589947 */ /* 0x000fea0003800000 */
[----:B------:R-:W-:Y:S02]  /*2590*/  ISETP.GT.AND P1, PT, R52, RZ, PT ;  /* 0x000000ff3400720c */ /* 0x000fe40003f24270 */
[----:B---3-5:R-:W-:Y:S02]  /*25a0*/  MOV R26, R10 ;  /* 0x0000000a001a7202 */ /* 0x028fe40000000f00 */
[----:B------:R-:W-:Y:S02]  /*25b0*/  MOV R24, R8 ;  /* 0x0000000800187202 */ /* 0x000fe40000000f00 */
[----:B------:R-:W-:-:S07]  /*25c0*/  MOV R25, R9 ;  /* 0x0000000900197202 */ /* 0x000fce0000000f00 */
[----:B------:R-:W3:Y:S01]  /*25d0*/  @P1 LDC R27, c[0x0][0x40c] ;  /* 0x00010300ff1b1b82 */ /* 0x000ee20000000800 */
[--C-:B012---:R-:W-:Y:S02]  /*25e0*/  @P1 HADD2.F32 R109, -RZ, R98.reuse.H1_H1 ;  /* 0x30000062ff6d1230 */ /* 0x107fe40000004100 */
[----:B------:R-:W-:Y:S02]  /*25f0*/  @P1 HADD2.F32 R114, -RZ, R99.H0_H0 ;  /* 0x20000063ff721230 */ /* 0x000fe40000004100 */
[----:B------:R-:W-:-:S03]  /*2600*/  @P1 HADD2.F32 R112, -RZ, R98.H0_H0 ;  /* 0x20000062ff701230 */ /* 0x000fc60000004100 */
[----:B------:R-:W0:Y:S08]  /*2610*/  @P1 LDC R107, c[0x0][0x40c] ;  /* 0x00010300ff6b1b82 */ /* 0x000e300000000800 */
[----:B------:R-:W1:Y:S01]  /*2620*/  @P1 LDC R108, c[0x0][0x40c] ;  /* 0x00010300ff6c1b82 */ /* 0x000e620000000800 */
[----:B---3--:R-:W-:-:S04]  /*2630*/  @P1 FMUL.FTZ R27, R6, R27 ;  /* 0x0000001b061b1220 */ /* 0x008fc80000410000 */
        /* <DEDUP_REMOVED lines=11> */
.L_x_36492:
[----:B------:R-:W4:Y:S01]  /*26f0*/  @P0 LDC R117, c[0x0][0x40c] ;  /* 0x00010300ff750b82 */ /* 0x000f220000000800 */
[----:B------:R-:W-:Y:S01]  /*2700*/  @P0 HADD2.F32 R119, -RZ, R99.H0_H0 ;  /* 0x20000063ff770230 */ /* 0x000fe20000004100 */
[----:B---3--:R-:W-:Y:S01]  /*2710*/  CS2R R24, SRZ ;  /* 0x0000000000187805 */ /* 0x008fe2000001ff00 */
[--C-:B------:R-:W-:Y:S01]  /*2720*/  @P0 HADD2.F32 R114, -RZ, R98.reuse.H0_H0 ;  /* 0x20000062ff720230 */ /* 0x100fe20000004100 */
[----:B------:R-:W-:Y:S01]  /*2730*/  CS2R R26, SRZ ;  /* 0x00000000001a7805 */ /* 0x000fe2000001ff00 */
[----:B012---:R-:W-:Y:S02]  /*2740*/  @P0 HADD2.F32 R109, -RZ, R98.H1_H1 ;  /* 0x30000062ff6d0230 */ /* 0x007fe40000004100 */
[----:B------:R-:W-:Y:S01]  /*2750*/  @P0 HADD2.F32 R107, -RZ, R97.H1_H1 ;  /* 0x30000061ff6b0230 */ /* 0x000fe20000004100 */
[----:B------:R-:W0:Y:S08]  /*2760*/  @P0 LDC R112, c[0x0][0x40c] ;  /* 0x00010300ff700b82 */ /* 0x000e300000000800 */
[----:B------:R-:W1:Y:S08]  /*2770*/  @P0 LDC R127, c[0x0][0x40c] ;  /* 0x00010300ff7f0b82 */ /* 0x000e700000000800 */
[----:B------:R-:W2:Y:S01]  /*2780*/  @P0 LDC R108, c[0x0][0x40c] ;  /* 0x00010300ff6c0b82 */ /* 0x000ea20000000800 */
[----:B----45:R-:W-:-:S04]  /*2790*/  @P0 FMUL.FTZ R122, R4, R117 ;  /* 0x00000075047a0220 */ /* 0x030fc80000410000 */
[----:B------:R-:W-:Y:S01]  /*27a0*/  @P0 FMUL.FTZ R24, R122, R119 ;  /* 0x000000777a180220 */ /* 0x000fe20000410000 */
[----:B0-----:R-:W-:-:S04]  /*27b0*/  @P0 FMUL.FTZ R117, R5, R112 ;  /* 0x0000007005750220 */ /* 0x001fc80000410000 */
[----:B------:R-:W-:Y:S01]  /*27c0*/  @P0 FMUL.FTZ R25, R117, R114 ;  /* 0x0000007275190220 */ /* 0x000fe20000410000 */
[----:B-1----:R-:W-:-:S04]  /*27d0*/  @P0 FMUL.FTZ R112, R6, R127 ;  /* 0x0000007f06700220 */ /* 0x002fc80000410000 */
[----:B------:R-:W-:Y:S01]  /*27e0*/  @P0 FMUL.FTZ R26, R112, R109 ;  /* 0x0000006d701a0220 */ /* 0x000fe20000410000 */
[----:B--2---:R-:W-:-:S04]  /*27f0*/  @P0 FMUL.FTZ R108, R7, R108 ;  /* 0x0000006c076c0220 */ /* 0x004fc80000410000 */
[----:B------:R-:W-:-:S07]  /*2800*/  @P0 FMUL.FTZ R27, R108, R107 ;  /* 0x0000006b6c1b0220 */ /* 0x000fce0000410000 */
.L_x_36493:
[----:B------:R-:W-:Y:S05]  /*2810*/  BSYNC.RECONVERGENT B1 ;  /* 0x0000000000017941 */ /* 0x000fea0003800200 */
.L_x_36491:
[----:B------:R-:W0:Y:S01]  /*2820*/  LDC.64 R108, c[0x0][0x3a8] ;  /* 0x0000ea00ff6c7b82 */ /* 0x000e220000000a00 */
[----:B------:R-:W-:Y:S01]  /*2830*/  IADD3 R106, PT, PT, R106, 0x20, RZ ;  /* 0x000000206a6a7810 */ /* 0x000fe20007ffe0ff */
[C---:B0-----:R-:W-:Y:S01]  /*2840*/  IMAD.WIDE.U32 R108, R55.reuse, 0x10, R108 ;  /* 0x00000010376c7825 */ /* 0x041fe200078e006c */
[----:B------:R-:W-:-:S04]  /*2850*/  IADD3 R55, PT, PT, R55, 0x20, RZ ;  /* 0x0000002037377810 */ /* 0x000fc80007ffe0ff */
[----:B------:R3:W-:Y:S03]  /*2860*/  STG.E.128 desc[UR6][R108.64], R24 ;  /* 0x000000186c007986 */ /* 0x0007e6000c101d06 */
.L_x_36490:
[----:B------:R-:W-:Y:S05]  /*2870*/  BSYNC.RECONVERGENT B0 ;  /* 0x0000000000007941 */ /* 0x000fea0003800200 */
.L_x_36489:
[----:B------:R-:W-:Y:S01]  /*2880*/  ISETP.GE.U32.AND P1, PT, R72, 0xa0, PT ;  /* 0x000000a04800780c */ /* 0x000fe20003f26070 */
[----:B------:R-:W-:Y:S03]  /*2890*/  BSSY.RECONVERGENT B0, `(.L_x_36494) ;  /* 0x000003b000007945 */ /* 0x000fe60003800200 */
[----:B------:R-:W-:-:S09]  /*28a0*/  P2R R122, PR, RZ, 0x2 ;  /* 0x00000002ff7a7803 */ /* 0x000fd20000000000 */
        /* <DEDUP_REMOVED lines=8> */
[----:B------:R4:W5:Y:S01]  /*2930*/  @P1 LDG.E.128 R8, desc[UR6][R28.64] ;  /* 0x000000061c081981 */ /* 0x000962000c1e1d00 */
[----:B------:R-:W-:Y:S04]  /*2940*/  BSSY.RECONVERGENT B1, `(.L_x_36496) ;  /* 0x000002a000017945 */ /* 0x000fe80003800200 */
[----:B------:R-:W-:Y:S05]  /*2950*/  @!P1 BRA `(.L_x_36497) ;  /* 0x0000000000589947 */ /* 0x000fea0003800000 */
[----:B------:R-:W-:Y:S02]  /*2960*/  ISETP.GT.AND P1, PT, R52, RZ, PT ;  /* 0x000000ff3400720c */ /* 0x000fe40003f24270 */
[----:B----45:R-:W-:Y:S02]  /*2970*/  MOV R30, R10 ;  /* 0x0000000a001e7202 */ /* 0x030fe40000000f00 */
[----:B------:R-:W-:Y:S02]  /*2980*/  MOV R28, R8 ;  /* 0x00000008001c7202 */ /* 0x000fe40000000f00 */
[----:B------:R-:W-:-:S07]  /*2990*/  MOV R29, R9 ;  /* 0x00000009001d7202 */ /* 0x000fce0000000f00 */
[----:B------:R-:W0:Y:S01]  /*29a0*/  @P1 LDC R31, c[0x0][0x40c] ;  /* 0x00010300ff1f1b82 */ /* 0x000e220000000800 */
[--C-:B-123--:R-:W-:Y:S02]  /*29b0*/  @P1 HADD2.F32 R109, -RZ, R96.reuse.H1_H1 ;  /* 0x30000060ff6d1230 */ /* 0x10efe40000004100 */
[----:B------:R-:W-:Y:S02]  /*29c0*/  @P1 HADD2.F32 R114, -RZ, R97.H0_H0 ;  /* 0x20000061ff721230 */ /* 0x000fe40000004100 */
[----:B------:R-:W-:-:S03]  /*29d0*/  @P1 HADD2.F32 R112, -RZ, R96.H0_H0 ;  /* 0x20000060ff701230 */ /* 0x000fc60000004100 */
[----:B------:R-:W1:Y:S08]  /*29e0*/  @P1 LDC R107, c[0x0][0x40c] ;  /* 0x00010300ff6b1b82 */ /* 0x000e700000000800 */
[----:B------:R-:W2:Y:S01]  /*29f0*/  @P1 LDC R108, c[0x0][0x40c] ;  /* 0x00010300ff6c1b82 */ /* 0x000ea20000000800 */
[----:B0-----:R-:W-:-:S04]  /*2a00*/  @P1 FMUL.FTZ R31, R6, R31 ;  /* 0x0000001f061f1220 */ /* 0x001fc80000410000 */
        /* <DEDUP_REMOVED lines=11> */
.L_x_36497:
[----:B------:R-:W0:Y:S01]  /*2ac0*/  @P0 LDC R117, c[0x0][0x40c] ;  /* 0x00010300ff750b82 */ /* 0x000e220000000800 */
[----:B------:R-:W-:Y:S01]  /*2ad0*/  @P0 HADD2.F32 R119, -RZ, R97.H0_H0 ;  /* 0x20000061ff770230 */ /* 0x000fe20000004100 */
[----:B----4-:R-:W-:Y:S01]  /*2ae0*/  CS2R R28, SRZ ;  /* 0x00000000001c7805 */ /* 0x010fe2000001ff00 */
[--C-:B------:R-:W-:Y:S01]  /*2af0*/  @P0 HADD2.F32 R114, -RZ, R96.reuse.H0_H0 ;  /* 0x20000060ff720230 */ /* 0x100fe20000004100 */
[----:B------:R-:W-:Y:S01]  /*2b00*/  CS2R R30, SRZ ;  /* 0x00000000001e7805 */ /* 0x000fe2000001ff00 */
[----:B-123--:R-:W-:Y:S02]  /*2b10*/  @P0 HADD2.F32 R109, -RZ, R96.H1_H1 ;  /* 0x30000060ff6d0230 */ /* 0x00efe40000004100 */
        /* <DEDUP_REMOVED lines=12> */
.L_x_36498:
[----:B------:R-:W-:Y:S05]  /*2be0*/  BSYNC.RECONVERGENT B1 ;  /* 0x0000000000017941 */ /* 0x000fea0003800200 */
.L_x_36496:
[----:B------:R-:W0:Y:S01]  /*2bf0*/  LDC.64 R108, c[0x0][0x3a8] ;  /* 0x0000ea00ff6c7b82 */ /* 0x000e220000000a00 */
[----:B------:R-:W-:Y:S01]  /*2c00*/  IADD3 R106, PT, PT, R106, 0x20, RZ ;  /* 0x000000206a6a7810 */ /* 0x000fe20007ffe0ff */
[C---:B0-----:R-:W-:Y:S01]  /*2c10*/  IMAD.WIDE.U32 R108, R55.reuse, 0x10, R108 ;  /* 0x00000010376c7825 */ /* 0x041fe200078e006c */
[----:B------:R-:W-:-:S04]  /*2c20*/  IADD3 R55, PT, PT, R55, 0x20, RZ ;  /* 0x0000002037377810 */ /* 0x000fc80007ffe0ff */
[----:B------:R4:W-:Y:S03]  /*2c30*/  STG.E.128 desc[UR6][R108.64], R28 ;  /* 0x0000001c6c007986 */ /* 0x0009e6000c101d06 */
.L_x_36495:
[----:B------:R-:W-:Y:S05]  /*2c40*/  BSYNC.RECONVERGENT B0 ;  /* 0x0000000000007941 */ /* 0x000fea0003800200 */
.L_x_36494:
        /* <DEDUP_REMOVED lines=9> */
[----:B------:R0:W5:Y:S01]  /*2ce0*/  @P0 LDG.E.128 R4, desc[UR6][R34.64] ;  /* 0x0000000622040981 */ /* 0x000162000c1e1d00 */
[----:B-1----:R-:W-:-:S05]  /*2cf0*/  @P1 IMAD.WIDE.U32 R32, R55, 0x10, R32 ;  /* 0x0000001037201825 */ /* 0x002fca00078e0020 */
[----:B------:R0:W5:Y:S01]  /*2d00*/  @P1 LDG.E.128 R8, desc[UR6][R32.64] ;  /* 0x0000000620081981 */ /* 0x000162000c1e1d00 */
[----:B------:R-:W-:Y:S04]  /*2d10*/  BSSY.RECONVERGENT B1, `(.L_x_36501) ;  /* 0x000002a000017945 */ /* 0x000fe80003800200 */
[----:B------:R-:W-:Y:S05]  /*2d20*/  @!P1 BRA `(.L_x_36502) ;  /* 0x0000000000589947 */ /* 0x000fea0003800000 */
[----:B------:R-:W-:Y:S02]  /*2d30*/  ISETP.GT.AND P1, PT, R52, RZ, PT ;  /* 0x000000ff3400720c */ /* 0x000fe40003f24270 */
[----:B0----5:R-:W-:Y:S02]  /*2d40*/  MOV R34, R10 ;  /* 0x0000000a00227202 */ /* 0x021fe40000000f00 */
[----:B------:R-:W-:Y:S02]  /*2d50*/  MOV R32, R8 ;  /* 0x0000000800207202 */ /* 0x000fe40000000f00 */
[----:B------:R-:W-:-:S07]  /*2d60*/  MOV R33, R9 ;  /* 0x0000000900217202 */ /* 0x000fce0000000f00 */
[----:B------:R-:W0:Y:S01]  /*2d70*/  @P1 LDC R35, c[0x0][0x40c] ;  /* 0x00010300ff231b82 */ /* 0x000e220000000800 */
[--C-:B--234-:R-:W-:Y:S02]  /*2d80*/  @P1 HADD2.F32 R109, -RZ, R94.reuse.H1_H1 ;  /* 0x3000005eff6d1230 */ /* 0x11cfe40000004100 */
        /* <DEDUP_REMOVED lines=16> */
.L_x_36502:
[----:B------:R-:W1:Y:S01]  /*2e90*/  @P0 LDC R112, c[0x0][0x40c] ;  /* 0x00010300ff700b82 */ /* 0x000e620000000800 */
[----:B------:R-:W-:Y:S01]  /*2ea0*/  @P0 HADD2.F32 R126, -RZ, R95.H0_H0 ;  /* 0x2000005fff7e0230 */ /* 0x000fe20000004100 */
[----:B0-----:R-:W-:Y:S01]  /*2eb0*/  CS2R R32, SRZ ;  /* 0x0000000000207805 */ /* 0x001fe2000001ff00 */
[--C-:B------:R-:W-:Y:S01]  /*2ec0*/  @P0 HADD2.F32 R114, -RZ, R94.reuse.H0_H0 ;  /* 0x2000005eff720230 */ /* 0x100fe20000004100 */
[----:B------:R-:W-:Y:S01]  /*2ed0*/  CS2R R34, SRZ ;  /* 0x0000000000227805 */ /* 0x000fe2000001ff00 */
[----:B--234-:R-:W-:Y:S02]  /*2ee0*/  @P0 HADD2.F32 R109, -RZ, R94.H1_H1 ;  /* 0x3000005eff6d0230 */ /* 0x01cfe40000004100 */
[----:B------:R-:W-:Y:S01]  /*2ef0*/  @P0 HADD2.F32 R107, -RZ, R93.H1_H1 ;  /* 0x3000005dff6b0230 */ /* 0x000fe20000004100 */
[----:B------:R-:W0:Y:S08]  /*2f00*/  @P0 LDC R127, c[0x0][0x40c] ;  /* 0x00010300ff7f0b82 */ /* 0x000e300000000800 */
[----:B------:R-:W2:Y:S08]  /*2f10*/  @P0 LDC R129, c[0x0][0x40c] ;  /* 0x00010300ff810b82 */ /* 0x000eb00000000800 */
[----:B------:R-:W3:Y:S01]  /*2f20*/  @P0 LDC R108, c[0x0][0x40c] ;  /* 0x00010300ff6c0b82 */ /* 0x000ee20000000800 */
[----:B-1---5:R-:W-:-:S04]  /*2f30*/  @P0 FMUL.FTZ R117, R5, R112 ;  /* 0x0000007005750220 */ /* 0x022fc80000410000 */
[----:B------:R-:W-:Y:S01]  /*2f40*/  @P0 FMUL.FTZ R33, R117, R114 ;  /* 0x0000007275210220 */ /* 0x000fe20000410000 */
[----:B0-----:R-:W-:-:S04]  /*2f50*/  @P0 FMUL.FTZ R127, R4, R127 ;  /* 0x0000007f047f0220 */ /* 0x001fc80000410000 */
[----:B------:R-:W-:Y:S01]  /*2f60*/  @P0 FMUL.FTZ R32, R127, R126 ;  /* 0x0000007e7f200220 */ /* 0x000fe20000410000 */
[----:B--2---:R-:W-:-:S04]  /*2f70*/  @P0 FMUL.FTZ R112, R6, R129 ;  /* 0x0000008106700220 */ /* 0x004fc80000410000 */
[----:B------:R-:W-:Y:S01]  /*2f80*/  @P0 FMUL.FTZ R34, R112, R109 ;  /* 0x0000006d70220220 */ /* 0x000fe20000410000 */
[----:B---3--:R-:W-:-:S04]  /*2f90*/  @P0 FMUL.FTZ R108, R7, R108 ;  /* 0x0000006c076c0220 */ /* 0x008fc80000410000 */
[----:B------:R-:W-:-:S07]  /*2fa0*/  @P0 FMUL.FTZ R35, R108, R107 ;  /* 0x0000006b6c230220 */ /* 0x000fce0000410000 */
.L_x_36503:
[----:B------:R-:W-:Y:S05]  /*2fb0*/  BSYNC.RECONVERGENT B1 ;  /* 0x0000000000017941 */ /* 0x000fea0003800200 */
.L_x_36501:
[----:B------:R-:W0:Y:S01]  /*2fc0*/  LDC.64 R108, c[0x0][0x3a8] ;  /* 0x0000ea00ff6c7b82 */ /* 0x000e220000000a00 */
[----:B------:R-:W-:Y:S01]  /*2fd0*/  IADD3 R106, PT, PT, R106, 0x20, RZ ;  /* 0x000000206a6a7810 */ /* 0x000fe20007ffe0ff */
[C---:B0-----:R-:W-:Y:S01]  /*2fe0*/  IMAD.WIDE.U32 R108, R55.reuse, 0x10, R108 ;  /* 0x00000010376c7825 */ /* 0x041fe200078e006c */
[----:B------:R-:W-:-:S04]  /*2ff0*/  IADD3 R55, PT, PT, R55, 0x20, RZ ;  /* 0x0000002037377810 */ /* 0x000fc80007ffe0ff */
[----:B------:R0:W-:Y:S03]  /*3000*/  STG.E.128 desc[UR6][R108.64], R32 ;  /* 0x000000206c007986 */ /* 0x0001e6000c101d06 */
.L_x_36500:
[----:B------:R-:W-:Y:S05]  /*3010*/  BSYNC.RECONVERGENT B0 ;  /* 0x0000000000007941 */ /* 0x000fea0003800200 */
.L_x_36499:
        /* <DEDUP_REMOVED lines=36> */
.L_x_36507:
        /* <DEDUP_REMOVED lines=18> */
.L_x_36508:
[----:B------:R-:W-:Y:S05]  /*3380*/  BSYNC.RECONVERGENT B1 ;  /* 0x0000000000017941 */ /* 0x000fea0003800200 */
.L_x_36506:
[----:B------:R-:W0:Y:S01]  /*3390*/  LDC.64 R108, c[0x0][0x3a8] ;  /* 0x0000ea00ff6c7b82 */ /* 0x000e220000000a00 */
[----:B------:R-:W-:Y:S01]  /*33a0*/  IADD3 R106, PT, PT, R106, 0x20, RZ ;  /* 0x000000206a6a7810 */ /* 0x000fe20007ffe0ff */
[C---:B0-----:R-:W-:Y:S01]  /*33b0*/  IMAD.WIDE.U32 R108, R55.reuse, 0x10, R108 ;  /* 0x00000010376c7825 */ /* 0x041fe200078e006c */
[----:B------:R-:W-:-:S04]  /*33c0*/  IADD3 R55, PT, PT, R55, 0x20, RZ ;  /* 0x0000002037377810 */ /* 0x000fc80007ffe0ff */
[----:B------:R0:W-:Y:S03]  /*33d0*/  STG.E.128 desc[UR6][R108.64], R36 ;  /* 0x000000246c007986 */ /* 0x0001e6000c101d06 */
.L_x_36505:
[----:B------:R-:W-:Y:S05]  /*33e0*/  BSYNC.RECONVERGENT B0 ;  /* 0x0000000000007941 */ /* 0x000fea0003800200 */
.L_x_36504:
        /* <DEDUP_REMOVED lines=36> */
.L_x_36512:
        /* <DEDUP_REMOVED lines=18> */
.L_x_36513:
[----:B------:R-:W-:Y:S05]  /*3750*/  BSYNC.RECONVERGENT B1 ;  /* 0x0000000000017941 */ /* 0x000fea0003800200 */
.L_x_36511:
[----:B------:R-:W0:Y:S01]  /*3760*/  LDC.64 R108, c[0x0][0x3a8] ;  /* 0x0000ea00ff6c7b82 */ /* 0x000e220000000a00 */
[----:B------:R-:W-:Y:S01]  /*3770*/  IADD3 R106, PT, PT, R106, 0x20, RZ ;  /* 0x000000206a6a7810 */ /* 0x000fe20007ffe0ff */
[C---:B0-----:R-:W-:Y:S01]  /*3780*/  IMAD.WIDE.U32 R108, R55.reuse, 0x10, R108 ;  /* 0x00000010376c7825 */ /* 0x041fe200078e006c */
[----:B------:R-:W-:-:S04]  /*3790*/  IADD3 R55, PT, PT, R55, 0x20, RZ ;  /* 0x0000002037377810 */ /* 0x000fc80007ffe0ff */
[----:B------:R0:W-:Y:S03]  /*37a0*/  STG.E.128 desc[UR6][R108.64], R40 ;  /* 0x000000286c007986 */ /* 0x0001e6000c101d06 */
.L_x_36510:
[----:B------:R-:W-:Y:S05]  /*37b0*/  BSYNC.RECONVERGENT B0 ;  /* 0x0000000000007941 */ /* 0x000fea0003800200 */
.L_x_36509:
        /* <DEDUP_REMOVED lines=36> */
.L_x_36517:
[----:B------:R-:W1:Y:S01]  /*3a00*/  @P0 LDC R129, c[0x0][0x40c] ;  /* 0x00010300ff810b82 */ /* 0x000e620000000800 */
[----:B--234-:R-:W-:Y:S01]  /*3a10*/  @P0 HADD2.F32 R109, -RZ, R89.H0_H0 ;  /* 0x20000059ff6d0230 */ /* 0x01cfe20000004100 */
[----:B0-----:R-:W-:Y:S01]  /*3a20*/  CS2R R44, SRZ ;  /* 0x00000000002c7805 */ /* 0x001fe2000001ff00 */
[--C-:B------:R-:W-:Y:S01]  /*3a30*/  @P0 HADD2.F32 R126, -RZ, R88.reuse.H0_H0 ;  /* 0x20000058ff7e0230 */ /* 0x100fe20000004100 */
[----:B------:R-:W-:Y:S01]  /*3a40*/  CS2R R46, SRZ ;  /* 0x00000000002e7805 */ /* 0x000fe2000001ff00 */
[----:B------:R-:W-:Y:S02]  /*3a50*/  @P0 HADD2.F32 R127, -RZ, R88.H1_H1 ;  /* 0x30000058ff7f0230 */ /* 0x000fe40000004100 */
        /* <DEDUP_REMOVED lines=12> */
.L_x_36518:
[----:B------:R-:W-:Y:S05]  /*3b20*/  BSYNC.RECONVERGENT B1 ;  /* 0x0000000000017941 */ /* 0x000fea0003800200 */
.L_x_36516:
[----:B------:R-:W0:Y:S01]  /*3b30*/  LDC.64 R108, c[0x0][0x3a8] ;  /* 0x0000ea00ff6c7b82 */ /* 0x000e220000000a00 */
[----:B------:R-:W-:Y:S01]  /*3b40*/  IADD3 R106, PT, PT, R106, 0x20, RZ ;  /* 0x000000206a6a7810 */ /* 0x000fe20007ffe0ff */
[C---:B0-----:R-:W-:Y:S01]  /*3b50*/  IMAD.WIDE.U32 R108, R55.reuse, 0x10, R108 ;  /* 0x00000010376c7825 */ /* 0x041fe200078e006c */
[----:B------:R-:W-:-:S04]  /*3b60*/  IADD3 R55, PT, PT, R55, 0x20, RZ ;  /* 0x0000002037377810 */ /* 0x000fc80007ffe0ff */
[----:B------:R0:W-:Y:S03]  /*3b70*/  STG.E.128 desc[UR6][R108.64], R44 ;  /* 0x0000002c6c007986 */ /* 0x0001e6000c101d06 */
.L_x_36515:
[----:B------:R-:W-:Y:S05]  /*3b80*/  BSYNC.RECONVERGENT B0 ;  /* 0x0000000000007941 */ /* 0x000fea0003800200 */
.L_x_36514:
        /* <DEDUP_REMOVED lines=19> */
[--C-:B------:R-:W-:Y:S02]  /*3cc0*/  @P0 HADD2.F32 R106, -RZ, R86.reuse.H1_H1 ;  /* 0x30000056ff6a0230 */ /* 0x100fe40000004100 */
        /* <DEDUP_REMOVED lines=16> */
.L_x_36522:
[----:B------:R-:W1:Y:S01]  /*3dd0*/  @P0 LDC R131, c[0x0][0x40c] ;  /* 0x00010300ff830b82 */ /* 0x000e620000000800 */
[----:B------:R-:W-:Y:S01]  /*3de0*/  @P0 HADD2.F32 R126, -RZ, R87.H0_H0 ;  /* 0x20000057ff7e0230 */ /* 0x000fe20000004100 */
        /* <DEDUP_REMOVED lines=16> */
.L_x_36523:
[----:B------:R-:W-:Y:S05]  /*3ef0*/  BSYNC.RECONVERGENT B1 ;  /* 0x0000000000017941 */ /* 0x000fea0003800200 */
.L_x_36521:
[----:B------:R-:W0:Y:S02]  /*3f00*/  LDC.64 R106, c[0x0][0x3a8] ;  /* 0x0000ea00ff6a7b82 */ /* 0x000e240000000a00 */
[----:B0-----:R-:W-:-:S05]  /*3f10*/  IMAD.WIDE.U32 R106, R55, 0x10, R106 ;  /* 0x00000010376a7825 */ /* 0x001fca00078e006a */
[----:B------:R0:W-:Y:S02]  /*3f20*/  STG.E.128 desc[UR6][R106.64], R48 ;  /* 0x000000306a007986 */ /* 0x0001e4000c101d06 */
.L_x_36520:
[----:B------:R-:W-:Y:S05]  /*3f30*/  BSYNC.RECONVERGENT B0 ;  /* 0x0000000000007941 */ /* 0x000fea0003800200 */
.L_x_36519:
        /* <DEDUP_REMOVED lines=44> */
[----:B------:R-:W-:Y:S01]  /*4200*/  FADD.FTZ R52, R44, R131 ;  /* 0x000000832c347221 */ /* 0x000fe20000010000 */
[----:B------:R-:W-:-:S03]  /*4210*/  P2R R127, PR, RZ, 0x40 ;  /* 0x00000040ff7f7803 */ /* 0x000fc60000000000 */
[----:B------:R-:W-:Y:S02]  /*4220*/  FADD.FTZ R55, R45, R52 ;  /* 0x000000342d377221 */ /* 0x000fe40000010000 */
[----:B------:R-:W1:Y:S02]  /*4230*/  S2R R52, SR_TID.X ;  /* 0x0000000000347919 */ /* 0x000e640000002100 */
[----:B0-----:R-:W-:-:S04]  /*4240*/  FADD.FTZ R106, R46, R55 ;  /* 0x000000372e6a7221 */ /* 0x001fc80000010000 */
[----:B------:R-:W-:Y:S01]  /*4250*/  @P6 FADD.FTZ R131, R47, R106 ;  /* 0x0000006a2f836221 */ /* 0x000fe20000010000 */
[----:B------:R-:W-:-:S03]  /*4260*/  ISETP.GT.U32.AND P6, PT, R72, 0x13f, PT ;  /* 0x0000013f4800780c */ /* 0x000fc60003fc4070 */
[----:B------:R-:W-:Y:S01]  /*4270*/  FADD.FTZ R106, R48, R131 ;  /* 0x00000083306a7221 */ /* 0x000fe20000010000 */
[----:B------:R-:W-:-:S03]  /*4280*/  P2R R107, PR, RZ, 0x40 ;  /* 0x00000040ff6b7803 */ /* 0x000fc60000000000 */
[----:B------:R-:W-:-:S04]  /*4290*/  FADD.FTZ R55, R49, R106 ;  /* 0x0000006a31377221 */ /* 0x000fc80000010000 */
[----:B------:R-:W-:-:S04]  /*42a0*/  FADD.FTZ R106, R50, R55 ;  /* 0x00000037326a7221 */ /* 0x000fc80000010000 */
[----:B------:R-:W-:Y:S01]  /*42b0*/  @P6 FADD.FTZ R131, R51, R106 ;  /* 0x0000006a33836221 */ /* 0x000fe20000010000 */
[----:B-1----:R-:W-:-:S04]  /*42c0*/  LOP3.LUT P6, RZ, R52, 0x1f, RZ, 0xc0, !PT ;  /* 0x0000001f34ff7812 */ /* 0x002fc800078cc0ff */
        /* <DEDUP_REMOVED lines=34> */
[----:B------:R-:W-:Y:S01]  /*44f0*/  ISETP.NE.AND P4, PT, R127, RZ, PT ;  /* 0x000000ff7f00720c */ /* 0x000fe20003f85270 */
        /* <DEDUP_REMOVED lines=10> */
[----:B------:R-:W-:Y:S01]  /*45a0*/  ISETP.NE.AND P3, PT, R128, RZ, PT ;  /* 0x000000ff8000720c */ /* 0x000fe20003f65270 */
        /* <DEDUP_REMOVED lines=62> */
.L_x_36557:
        /* <DEDUP_REMOVED lines=50> */
.L_x_36528:
[----:B------:R-:W-:Y:S05]  /*4cb0*/  BSYNC.RECONVERGENT B1 ;  /* 0x0000000000017941 */ /* 0x000fea0003800200 */
.L_x_36527:
[----:B------:R-:W-:Y:S01]  /*4cc0*/  ISETP.NE.AND P0, PT, R125, RZ, PT ;  /* 0x000000ff7d00720c */ /* 0x000fe20003f05270 */
[----:B------:R-:W-:-:S12]  /*4cd0*/  BSSY.RECONVERGENT B1, `(.L_x_36529) ;  /* 0x000001a000017945 */ /* 0x000fd80003800200 */
[----:B------:R-:W-:Y:S05]  /*4ce0*/  @!P0 BRA `(.L_x_36530) ;  /* 0x0000000000608947 */ /* 0x000fea0003800000 */
[----:B0-----:R-:W0:Y:S01]  /*4cf0*/  LDC.64 R152, c[0x0][0x428] ;  /* 0x00010a00ff987b82 */ /* 0x001e220000000a00 */
        /* <DEDUP_REMOVED lines=23> */
.L_x_36530:
[----:B------:R-:W-:Y:S05]  /*4e70*/  BSYNC.RECONVERGENT B1 ;  /* 0x0000000000017941 */ /* 0x000fea0003800200 */
.L_x_36529:
[----:B------:R-:W-:Y:S01]  /*4e80*/  ISETP.NE.AND P0, PT, R124, RZ, PT ;  /* 0x000000ff7c00720c */ /* 0x000fe20003f05270 */
[----:B------:R-:W-:-:S12]  /*4e90*/  BSSY.RECONVERGENT B1, `(.L_x_36531) ;  /* 0x000001a000017945 */ /* 0x000fd80003800200 */
[----:B------:R-:W-:Y:S05]  /*4ea0*/  @!P0 BRA `(.L_x_36532) ;  /* 0x0000000000608947 */ /* 0x000fea0003800000 */
[----:B01----:R-:W0:Y:S01]  /*4eb0*/  LDC.64 R152, c[0x0][0x428] ;  /* 0x00010a00ff987b82 */ /* 0x003e220000000a00 */
        /* <DEDUP_REMOVED lines=23> */
.L_x_36532:
[----:B------:R-:W-:Y:S05]  /*5030*/  BSYNC.RECONVERGENT B1 ;  /* 0x0000000000017941 */ /* 0x000fea0003800200 */
.L_x_36531:
[----:B------:R-:W-:Y:S01]  /*5040*/  ISETP.NE.AND P0, PT, R123, RZ, PT ;  /* 0x000000ff7b00720c */ /* 0x000fe20003f05270 */
[----:B------:R-:W-:-:S12]  /*5050*/  BSSY.RECONVERGENT B1, `(.L_x_36533) ;  /* 0x000001a000017945 */ /* 0x000fd80003800200 */
[----:B------:R-:W-:Y:S05]  /*5060*/  @!P0 BRA `(.L_x_36534) ;  /* 0x0000000000608947 */ /* 0x000fea0003800000 */
[----:B012---:R-:W0:Y:S01]  /*5070*/  LDC.64 R152, c[0x0][0x428] ;  /* 0x00010a00ff987b82 */ /* 0x007e220000000a00 */
        /* <DEDUP_REMOVED lines=23> */
.L_x_36534:
[----:B------:R-:W-:Y:S05]  /*51f0*/  BSYNC.RECONVERGENT B1 ;  /* 0x0000000000017941 */ /* 0x000fea0003800200 */
.L_x_36533:
[----:B------:R-:W-:Y:S01]  /*5200*/  ISETP.NE.AND P0, PT, R122, RZ, PT ;  /* 0x000000ff7a00720c */ /* 0x000fe20003f05270 */
[----:B------:R-:W-:-:S12]  /*5210*/  BSSY.RECONVERGENT B1, `(.L_x_36535) ;  /* 0x000001a000017945 */ /* 0x000fd80003800200 */
[----:B------:R-:W-:Y:S05]  /*5220*/  @!P0 BRA `(.L_x_36536) ;  /* 0x0000000000608947 */ /* 0x000fea0003800000 */
[----:B0123--:R-:W0:Y:S01]  /*5230*/  LDC.64 R152, c[0x0][0x428] ;  /* 0x00010a00ff987b82 */ /* 0x00fe220000000a00 */
        /* <DEDUP_REMOVED lines=23> */
.L_x_36536:
[----:B------:R-:W-:Y:S05]  /*53b0*/  BSYNC.RECONVERGENT B1 ;  /* 0x0000000000017941 */ /* 0x000fea0003800200 */
.L_x_36535:
[----:B------:R-:W-:Y:S01]  /*53c0*/  ISETP.NE.AND P0, PT, R119, RZ, PT ;  /* 0x000000ff7700720c */ /* 0x000fe20003f05270 */
        /* <DEDUP_REMOVED lines=8> */
[C---:B------:R-:W-:Y:S01]  /*5450*/  FMUL.FTZ R127, R106.reuse, R127 ;  /* 0x0000007f6a7f7220 */ /* 0x040fe20000410000 */
[----:B01234-:R-:W-:Y:S02]  /*5460*/  HADD2.F32 R52, -RZ, R60.H0_H0 ;  /* 0x2000003cff347230 */ /* 0x01ffe40000004100 */
        /* <DEDUP_REMOVED lines=16> */
.L_x_36538:
[----:B------:R-:W-:Y:S05]  /*5570*/  BSYNC.RECONVERGENT B1 ;  /* 0x0000000000017941 */ /* 0x000fea0003800200 */
.L_x_36537:
        /* <DEDUP_REMOVED lines=27> */
.L_x_36540:
[----:B------:R-:W-:Y:S05]  /*5730*/  BSYNC.RECONVERGENT B1 ;  /* 0x0000000000017941 */ /* 0x000fea0003800200 */
.L_x_36539:
        /* <DEDUP_REMOVED lines=10> */
[----:B-1234-:R-:W-:Y:S02]  /*57e0*/  HADD2.F32 R52, -RZ, R56.H0_H0 ;  /* 0x20000038ff347230 */ /* 0x01efe40000004100 */
        /* <DEDUP_REMOVED lines=16> */
.L_x_36542:
[----:B------:R-:W-:Y:S05]  /*58f0*/  BSYNC.RECONVERGENT B1 ;  /* 0x0000000000017941 */ /* 0x000fea0003800200 */
.L_x_36541:
        /* <DEDUP_REMOVED lines=27> */
.L_x_36544:
[----:B------:R-:W-:Y:S05]  /*5ab0*/  BSYNC.RECONVERGENT B1 ;  /* 0x0000000000017941 */ /* 0x000fea0003800200 */
.L_x_36543:
[----:B------:R-:W-:-:S13]  /*5ac0*/  ISETP.NE.AND P0, PT, R109, RZ, PT ;  /* 0x000000ff6d00720c */ /* 0x000fda0003f05270 */
[----:B------:R-:W-:Y:S05]  /*5ad0*/  @!P0 BRA `(.L_x_36526) ;  /* 0x00000000003c8947 */ /* 0x000fea0003800000 */
[----:B------:R-:W5:Y:S01]  /*5ae0*/  LDC.64 R122, c[0x0][0x428] ;  /* 0x00010a00ff7a7b82 */ /* 0x000f620000000a00 */
[--C-:B01234-:R-:W-:Y:S01]  /*5af0*/  FADD.FTZ R53, R48, -R107.reuse ;  /* 0x8000006b30357221 */ /* 0x11ffe20000010000 */
[--C-:B------:R-:W-:Y:S01]  /*5b00*/  FADD.FTZ R117, R49, -R107.reuse ;  /* 0x8000006b31757221 */ /* 0x100fe20000010000 */
        /* <DEDUP_REMOVED lines=12> */
.L_x_36526:
[----:B------:R-:W-:Y:S05]  /*5bd0*/  BSYNC.RECONVERGENT B0 ;  /* 0x0000000000007941 */ /* 0x000fea0003800200 */
.L_x_36525:
[----:B01234-:R-:W0:Y:S02]  /*5be0*/  LDC.64 R52, c[0x0][0x380] ;  /* 0x0000e000ff347b82 */ /* 0x01fe240000000a00 */
[----:B0-----:R-:W-:-:S04]  /*5bf0*/  LEA R0, R52, R0, 0x2 ;  /* 0x0000000034007211 */ /* 0x001fc800078e10ff */
[----:B------:R-:W-:-:S13]  /*5c00*/  ISETP.GE.AND P0, PT, R0, R53, PT ;  /* 0x000000350000720c */ /* 0x000fda0003f06270 */
[----:B------:R-:W-:Y:S05]  /*5c10*/  @!P0 BRA `(.L_x_36545) ;  /* 0xffffffb800f08947 */ /* 0x000fea000383ffff */
[----:B------:R-:W-:Y:S05]  /*5c20*/  EXIT ;  /* 0x000000000000794d */ /* 0x000fea0003800000 */
.L_x_36524:
[----:B------:R-:W-:Y:S01]  /*5c30*/  HFMA2 R108, -RZ, RZ, 0, 5.9604644775390625e-08 ;  /* 0x00000001ff6c7431 */ /* 0x000fe200000001ff */
[----:B------:R-:W-:Y:S01]  /*5c40*/  BSSY B0, `(.L_x_36546) ;  /* 0x0000006000007945 */ /* 0x000fe20003800000 */
[----:B------:R-:W-:Y:S02]  /*5c50*/  MOV R106, 0x1f ;  /* 0x0000001f006a7802 */ /* 0x000fe40000000f00 */
[----:B------:R-:W-:-:S07]  /*5c60*/  MOV R55, 0xffffffff ;  /* 0xffffffff00377802 */ /* 0x000fce0000000f00 */
[----:B-----5:R-:W-:Y:S05]  /*5c70*/  WARPSYNC.COLLECTIVE R55, `(.L_x_36547) ;  /* 0x0000000037087348 */ /* 0x020fea0003c00000 */
[----:B------:R0:W1:Y:S02]  /*5c80*/  SHFL.BFLY P6, R132, R131, R108, R106 ;  /* 0x0c00006c83847389 */ /* 0x00006400000c006a */
[----:B01---5:R-:W-:Y:S05]  /*5c90*/  ENDCOLLECTIVE ;  /* 0x000000000000791b */ /* 0x023fea0003800000 */
.L_x_36547:
[----:B------:R-:W-:Y:S05]  /*5ca0*/  BSYNC B0 ;  /* 0x0000000000007941 */ /* 0x000fea0003800000 */
.L_x_36546:
        /* <DEDUP_REMOVED lines=8> */
.L_x_36548:
[----:B------:R-:W-:Y:S02]  /*5d30*/  HFMA2 R108, -RZ, RZ, 0, 2.384185791015625e-07 ;  /* 0x00000004ff6c7431 */ /* 0x000fe400000001ff */
[----:B------:R-:W-:-:S05]  /*5d40*/  FADD.FTZ R133, R131, R132 ;  /* 0x0000008483857221 */ /* 0x000fca0000010000 */
[----:B------:R-:W-:-:S07]  /*5d50*/  MOV R131, R133 ;  /* 0x0000008500837202 */ /* 0x000fce0000000f00 */
[----:B------:R-:W-:Y:S05]  /*5d60*/  WARPSYNC.COLLECTIVE R55, `(.L_x_36549) ;  /* 0x0000000037087348 */ /* 0x000fea0003c00000 */
[----:B------:R0:W1:Y:S02]  /*5d70*/  SHFL.BFLY P6, R132, R131, R108, R106 ;  /* 0x0c00006c83847389 */ /* 0x00006400000c006a */
[----:B01----:R-:W-:Y:S05]  /*5d80*/  ENDCOLLECTIVE ;  /* 0x000000000000791b */ /* 0x003fea0003800000 */
.L_x_36549:
[----:B------:R-:W-:Y:S02]  /*5d90*/  HFMA2 R108, -RZ, RZ, 0, 4.76837158203125e-07 ;  /* 0x00000008ff6c7431 */ /* 0x000fe400000001ff */
[----:B------:R-:W-:-:S05]  /*5da0*/  FADD.FTZ R135, R133, R132 ;  /* 0x0000008485877221 */ /* 0x000fca0000010000 */
[----:B------:R-:W-:-:S07]  /*5db0*/  MOV R131, R135 ;  /* 0x0000008700837202 */ /* 0x000fce0000000f00 */
[----:B------:R-:W-:Y:S05]  /*5dc0*/  WARPSYNC.COLLECTIVE R55, `(.L_x_36550) ;  /* 0x0000000037087348 */ /* 0x000fea0003c00000 */
[----:B------:R0:W1:Y:S02]  /*5dd0*/  SHFL.BFLY P6, R132, R131, R108, R106 ;  /* 0x0c00006c83847389 */ /* 0x00006400000c006a */
[----:B01----:R-:W-:Y:S05]  /*5de0*/  ENDCOLLECTIVE ;  /* 0x000000000000791b */ /* 0x003fea0003800000 */
.L_x_36550:
[----:B------:R-:W-:Y:S02]  /*5df0*/  HFMA2 R108, -RZ, RZ, 0, 9.5367431640625e-07 ;  /* 0x00000010ff6c7431 */ /* 0x000fe400000001ff */
[----:B------:R-:W-:-:S05]  /*5e00*/  FADD.FTZ R130, R135, R132 ;  /* 0x0000008487827221 */ /* 0x000fca0000010000 */
[----:B------:R-:W-:-:S07]  /*5e10*/  MOV R131, R130 ;  /* 0x0000008200837202 */ /* 0x000fce0000000f00 */
[----:B------:R-:W-:Y:S05]  /*5e20*/  WARPSYNC.COLLECTIVE R55, `(.L_x_36551) ;  /* 0x0000000037087348 */ /* 0x000fea0003c00000 */
[----:B------:R0:W1:Y:S02]  /*5e30*/  SHFL.BFLY P6, R132, R131, R108, R106 ;  /* 0x0c00006c83847389 */ /* 0x00006400000c006a */
[----:B01----:R-:W-:Y:S05]  /*5e40*/  ENDCOLLECTIVE ;  /* 0x000000000000791b */ /* 0x003fea0003800000 */
.L_x_36551:
[----:B------:R-:W-:Y:S02]  /*5e50*/  MOV R108, 0x1 ;  /* 0x00000001006c7802 */ /* 0x000fe40000000f00 */
[----:B------:R-:W-:Y:S01]  /*5e60*/  ISETP.NE.AND P6, PT, R107, RZ, PT ;  /* 0x000000ff6b00720c */ /* 0x000fe20003fc5270 */
        /* <DEDUP_REMOVED lines=21> */
[----:B------:R-:W-:Y:S02]  /*5fc0*/  ISETP.NE.AND P4, PT, R127, RZ, PT ;  /* 0x000000ff7f00720c */ /* 0x000fe40003f85270 */
        /* <DEDUP_REMOVED lines=69> */
.L_x_36552:
[----:B------:R-:W-:Y:S02]  /*6420*/  HFMA2 R108, -RZ, RZ, 0, 1.1920928955078125e-07 ;  /* 0x00000002ff6c7431 */ /* 0x000fe400000001ff */
[----:B------:R-:W-:-:S05]  /*6430*/  FADD.FTZ R130, R131, R132 ;  /* 0x0000008483827221 */ /* 0x000fca0000010000 */
[----:B------:R-:W-:-:S07]  /*6440*/  MOV R131, R130 ;  /* 0x0000008200837202 */ /* 0x000fce0000000f00 */
[----:B------:R-:W-:Y:S05]  /*6450*/  WARPSYNC.COLLECTIVE R55, `(.L_x_36553) ;  /* 0x0000000037087348 */ /* 0x000fea0003c00000 */
[----:B------:R0:W1:Y:S02]  /*6460*/  SHFL.BFLY P6, R132, R131, R108, R106 ;  /* 0x0c00006c83847389 */ /* 0x00006400000c006a */
[----:B01----:R-:W-:Y:S05]  /*6470*/  ENDCOLLECTIVE ;  /* 0x000000000000791b */ /* 0x003fea0003800000 */
.L_x_36553:
[----:B------:R-:W-:Y:S02]  /*6480*/  HFMA2 R108, -RZ, RZ, 0, 2.384185791015625e-07 ;  /* 0x00000004ff6c7431 */ /* 0x000fe400000001ff */
[----:B------:R-:W-:-:S05]  /*6490*/  FADD.FTZ R129, R130, R132 ;  /* 0x0000008482817221 */ /* 0x000fca0000010000 */
[----:B------:R-:W-:-:S07]  /*64a0*/  MOV R131, R129 ;  /* 0x0000008100837202 */ /* 0x000fce0000000f00 */
[----:B------:R-:W-:Y:S05]  /*64b0*/  WARPSYNC.COLLECTIVE R55, `(.L_x_36554) ;  /* 0x0000000037087348 */ /* 0x000fea0003c00000 */
[----:B------:R0:W1:Y:S02]  /*64c0*/  SHFL.BFLY P6, R132, R131, R108, R106 ;  /* 0x0c00006c83847389 */ /* 0x00006400000c006a */
[----:B01----:R-:W-:Y:S05]  /*64d0*/  ENDCOLLECTIVE ;  /* 0x000000000000791b */ /* 0x003fea0003800000 */
.L_x_36554:
[----:B------:R-:W-:Y:S02]  /*64e0*/  HFMA2 R108, -RZ, RZ, 0, 4.76837158203125e-07 ;  /* 0x00000008ff6c7431 */ /* 0x000fe400000001ff */
[----:B------:R-:W-:-:S05]  /*64f0*/  FADD.FTZ R128, R129, R132 ;  /* 0x0000008481807221 */ /* 0x000fca0000010000 */
[----:B------:R-:W-:-:S07]  /*6500*/  MOV R131, R128 ;  /* 0x0000008000837202 */ /* 0x000fce0000000f00 */
[----:B------:R-:W-:Y:S05]  /*6510*/  WARPSYNC.COLLECTIVE R55, `(.L_x_36555) ;  /* 0x0000000037087348 */ /* 0x000fea0003c00000 */
[----:B------:R0:W1:Y:S02]  /*6520*/  SHFL.BFLY P6, R132, R131, R108, R106 ;  /* 0x0c00006c83847389 */ /* 0x00006400000c006a */
[----:B01----:R-:W-:Y:S05]  /*6530*/  ENDCOLLECTIVE ;  /* 0x000000000000791b */ /* 0x003fea0003800000 */
.L_x_36555:
[----:B------:R-:W-:Y:S02]  /*6540*/  HFMA2 R108, -RZ, RZ, 0, 9.5367431640625e-07 ;  /* 0x00000010ff6c7431 */ /* 0x000fe400000001ff */
[----:B------:R-:W-:-:S05]  /*6550*/  FADD.FTZ R127, R128, R132 ;  /* 0x00000084807f7221 */ /* 0x000fca0000010000 */
[----:B------:R-:W-:-:S07]  /*6560*/  MOV R131, R127 ;  /* 0x0000007f00837202 */ /* 0x000fce0000000f00 */
[----:B------:R-:W-:Y:S05]  /*6570*/  WARPSYNC.COLLECTIVE R55, `(.L_x_36556) ;  /* 0x0000000037087348 */ /* 0x000fea0003c00000 */
[----:B------:R0:W1:Y:S02]  /*6580*/  SHFL.BFLY P6, R132, R131, R108, R106 ;  /* 0x0c00006c83847389 */ /* 0x00006400000c006a */
[----:B01----:R-:W-:Y:S05]  /*6590*/  ENDCOLLECTIVE ;  /* 0x000000000000791b */ /* 0x003fea0003800000 */
.L_x_36556:
[----:B------:R-:W-:Y:S05]  /*65a0*/  BRA `(.L_x_36557) ;  /* 0xffffffe000f87947 */ /* 0x000fea000383ffff */
.L_x_36558:
        /* <DEDUP_REMOVED lines=13> */
.L_x_45902:


//--------------------- .text._ZN10layer_norm13ln_fwd_kernelINS_13Kernel_traitsI6__halfffffjLj1280ELj1ELj4ELj1ELj16ENS_18Kernel_traits_baseILj1280ES2_ffffjLj128EEEEELb0ELb1ELb1ELb1EEEvNS_9FwdParamsE --------------------------
	.section	.text._ZN10layer_norm13ln_fwd_kernelINS_13Kernel_traitsI6__halfffffjLj1280ELj1ELj4ELj1ELj16ENS_18Kernel_traits_baseILj1280ES2_ffffjLj128EEEEELb0ELb1ELb1ELb1EEEvNS_9FwdParamsE,"ax",@progbits
	.align	128
        .global         _ZN10layer_norm13ln_fwd_kernelINS_13Kernel_traitsI6__halfffffjLj1280ELj1ELj4ELj1ELj16ENS_18Kernel_traits_baseILj1280ES2_ffffjLj128EEEEELb0ELb1ELb1ELb1EEEvNS_9FwdParamsE
        .type           _ZN10layer_norm13ln_fwd_kernelINS_13Kernel_traitsI6__halfffffjLj1280ELj1ELj4ELj1ELj16ENS_18Kernel_traits_baseILj1280ES2_ffffjLj128EEEEELb0ELb1ELb1ELb1EEEvNS_9FwdParamsE,@function
        .size           _ZN10layer_norm13ln_fwd_kernelINS_13Kernel_traitsI6__halfffffjLj1280ELj1ELj4ELj1ELj16ENS_18Kernel_traits_baseILj1280ES2_ffffjLj128EEEEELb0ELb1ELb1ELb1EEEvNS_9FwdParamsE,(.L_x_45903 - _ZN10layer_norm13ln_fwd_kernelINS_13Kernel_traitsI6__halfffffjLj1280ELj1ELj4ELj1ELj16ENS_18Kernel_traits_baseILj1280ES2_ffffjLj128EEEEELb0ELb1ELb1ELb1EEEvNS_9FwdParamsE)
        .other          _ZN10layer_norm13ln_fwd_kernelINS_13Kernel_traitsI6__halfffffjLj1280ELj1ELj4ELj1ELj16ENS_18Kernel_traits_baseILj1280ES2_ffffjLj128EEEEELb0ELb1ELb1ELb1EEEvNS_9FwdParamsE,@"STO_CUDA_ENTRY STV_DEFAULT"
_ZN10layer_norm13ln_fwd_kernelINS_13Kernel_traitsI6__halfffffjLj1280ELj1ELj4ELj1ELj16ENS_18Kernel_traits_baseILj1280ES2_ffffjLj128EEEEELb0ELb1ELb1ELb1EEEvNS_9FwdParamsE:
.text._ZN10layer_norm13ln_fwd_kernelINS_13Kernel_traitsI6__halfffffjLj1280ELj1ELj4ELj1ELj16ENS_18Kernel_traits_baseILj1280ES2_ffffjLj128EEEEELb0ELb1ELb1ELb1EEEvNS_9FwdParamsE:
        /* <DEDUP_REMOVED lines=49> */
.L_x_36559:
[----:B------:R-:W0:Y:S08]  /*0310*/  LDC.64 R4, c[0x0][0x3e8] ;  /* 0x0000fa00ff047b82 */ /* 0x000e300000000a00 */
[----:B------:R-:W1:Y:S01]  /*0320*/  LDC.64 R2, c[0x0][0x3d0] ;  /* 0x0000f400ff027b82 */ /* 0x000e620000000a00 */
[----:B0-----:R-:W-:-:S05]  /*0330*/  IMAD.WIDE.U32 R30, R84, 0x8, R4 ;  /* 0x00000008541e7825 */ /* 0x001fca00078e0004 */
[----:B------:R-:W5:Y:S01]  /*0340*/  LDG.E.64 R80, desc[UR6][R30.64] ;  /* 0x000000061e507981 */ /* 0x000f62000c1e1b00 */
[----:B-1----:R-:W-:-:S03]  /*0350*/  IMAD.WIDE.U32 R2, R84, 0x8, R2 ;  /* 0x0000000854027825 */ /* 0x002fc600078e0002 */
        /* <DEDUP_REMOVED lines=8> */
[----:B------:R-:W5:Y:S01]  /*03e0*/  LDG.E.64 R28, desc[UR6][R30.64+0x900] ;  /* 0x000900061e1c7981 */ /* 0x000f62000c1e1b00 */
[----:B------:R-:W-:-:S02]  /*03f0*/  CS2R R52, SRZ ;  /* 0x0000000000347805 */ /* 0x000fc4000001ff00 */
[----:B------:R-:W-:Y:S02]  /*0400*/  CS2R R54, SRZ ;  /* 0x0000000000367805 */ /* 0x000fe4000001ff00 */
[----:B------:R-:W-:Y:S01]  /*0410*/  CS2R R56, SRZ ;  /* 0x0000000000387805 */ /* 0x000fe2000001ff00 */
[----:B------:R-:W5:Y:S01]  /*0420*/  LDG.E.64 R8, desc[UR6][R2.64] ;  /* 0x0000000602087981 */ /* 0x000f62000c1e1b00 */
[----:B------:R-:W-:Y:S02]  /*0430*/  CS2R R58, SRZ ;  /* 0x00000000003a7805 */ /* 0x000fe4000001ff00 */
[----:B------:R-:W-:Y:S02]  /*0440*/  CS2R R60, SRZ ;  /* 0x00000000003c7805 */ /* 0x000fe4000001ff00 */
[----:B------:R-:W-:Y:S01]  /*0450*/  CS2R R62, SRZ ;  /* 0x00000000003e7805 */ /* 0x000fe2000001ff00 */
[----:B------:R-:W5:Y:S01]  /*0460*/  LDG.E.64 R10, desc[UR6][R2.64+0x100] ;  /* 0x00010006020a7981 */ /* 0x000f62000c1e1b00 */
[----:B------:R-:W-:-:S02]  /*0470*/  CS2R R64, SRZ ;  /* 0x0000000000407805 */ /* 0x000fc4000001ff00 */
[----:B------:R-:W-:Y:S02]  /*0480*/  CS2R R66, SRZ ;  /* 0x0000000000427805 */ /* 0x000fe4000001ff00 */
[----:B------:R-:W-:Y:S01]  /*0490*/  CS2R R68, SRZ ;  /* 0x0000000000447805 */ /* 0x000fe2000001ff00 */
        /* <DEDUP_REMOVED lines=9> */
.L_x_36560:
[----:B------:R-:W1:Y:S02]  /*0530*/  LDCU UR4, c[0x0][0x384] ;  /* 0x00007080ff0477ac */ /* 0x000e640008000800 */
[----:B-1----:R-:W-:-:S13]  /*0540*/  ISETP.GE.AND P0, PT, R0, UR4, PT ;  /* 0x0000000400007c0c */ /* 0x002fda000bf06270 */
[----:B------:R-:W-:Y:S05]  /*0550*/  @P0 EXIT ;  /* 0x000000000000094d */ /* 0x000fea0003800000 */
[----:B-----5:R-:W-:Y:S01]  /*0560*/  MOV R87, R4 ;  /* 0x0000000400577202 */ /* 0x020fe20000000f00 */
[----:B------:R-:W1:Y:S01]  /*0570*/  LDCU UR10, c[0x0][0x40c] ;  /* 0x00008180ff0a77ac */ /* 0x000e620008000800 */
[--C-:B------:R-:W-:Y:S02]  /*0580*/  SHF.R.U64 R88, R4, 0x10, R5.reuse ;  /* 0x0000001004587819 */ /* 0x100fe40000001205 */
[----:B------:R-:W-:Y:S01]  /*0590*/  SHF.R.U32.HI R4, RZ, 0x10, R5 ;  /* 0x00000010ff047819 */ /* 0x000fe20000011605 */
[----:B------:R-:W2:Y:S01]  /*05a0*/  LDCU.U8 UR8, c[0x0][0x410] ;  /* 0x00008200ff0877ac */ /* 0x000ea20008000000 */
[----:B------:R-:W-:Y:S02]  /*05b0*/  MOV R85, R6 ;  /* 0x0000000600557202 */ /* 0x000fe40000000f00 */
[----:B------:R-:W-:Y:S01]  /*05c0*/  SHF.R.U64 R86, R6, 0x10, R7 ;  /* 0x0000001006567819 */ /* 0x000fe20000001207 */
[----:B------:R-:W3:Y:S01]  /*05d0*/  LDCU UR9, c[0x0][0x448] ;  /* 0x00008900ff0977ac */ /* 0x000ee20008000800 */
[----:B------:R-:W-:-:S02]  /*05e0*/  MOV R6, R5 ;  /* 0x0000000500067202 */ /* 0x000fc40000000f00 */
[----:B------:R-:W-:Y:S01]  /*05f0*/  PRMT R88, R88, 0x5410, R4 ;  /* 0x0000541058587816 */ /* 0x000fe20000000004 */
[----:B------:R-:W4:Y:S01]  /*0600*/  LDCU.64 UR4, c[0x0][0x3a0] ;  /* 0x00007400ff0477ac */ /* 0x000f220008000a00 */
[----:B------:R-:W-:Y:S02]  /*0610*/  MOV R4, R80 ;  /* 0x0000005000047202 */ /* 0x000fe40000000f00 */
[----:B------:R-:W-:Y:S02]  /*0620*/  MOV R5, R81 ;  /* 0x0000005100057202 */ /* 0x000fe40000000f00 */
[----:B------:R-:W-:Y:S02]  /*0630*/  MOV R119, R14 ;  /* 0x0000000e00777202 */ /* 0x000fe40000000f00 */
[----:B------:R-:W-:Y:S02]  /*0640*/  PRMT R89, R4, 0x5410, R5 ;  /* 0x0000541004597816 */ /* 0x000fe40000000005 */
[----:B------:R-:W-:-:S02]  /*0650*/  MOV R4, R76 ;  /* 0x0000004c00047202 */ /* 0x000fc40000000f00 */
[----:B------:R-:W-:Y:S02]  /*0660*/  MOV R5, R77 ;  /* 0x0000004d00057202 */ /* 0x000fe40000000f00 */
[----:B------:R-:W-:Y:S02]  /*0670*/  SHF.R.U64 R118, R14, 0x10, R15 ;  /* 0x000000100e767819 */ /* 0x000fe4000000120f */
[----:B------:R-:W-:Y:S02]  /*0680*/  PRMT R91, R4, 0x5410, R5 ;  /* 0x00005410045b7816 */ /* 0x000fe40000000005 */
[----:B------:R-:W-:Y:S02]  /*0690*/  MOV R4, R74 ;  /* 0x0000004a00047202 */ /* 0x000fe40000000f00 */
[----:B------:R-:W-:Y:S02]  /*06a0*/  MOV R5, R75 ;  /* 0x0000004b00057202 */ /* 0x000fe40000000f00 */
[----:B------:R-:W-:-:S02]  /*06b0*/  MOV R14, R7 ;  /* 0x00000007000e7202 */ /* 0x000fc40000000f00 */
[----:B------:R-:W-:Y:S02]  /*06c0*/  PRMT R93, R4, 0x5410, R5 ;  /* 0x00005410045d7816 */ /* 0x000fe40000000005 */
[----:B------:R-:W-:Y:S02]  /*06d0*/  MOV R4, R70 ;  /* 0x0000004600047202 */ /* 0x000fe40000000f00 */
[----:B------:R-:W-:Y:S02]  /*06e0*/  MOV R5, R71 ;  /* 0x0000004700057202 */ /* 0x000fe40000000f00 */
[----:B------:R-:W-:Y:S02]  /*06f0*/  SHF.R.U32.HI R7, RZ, 0x10, R7 ;  /* 0x00000010ff077819 */ /* 0x000fe40000011607 */
[----:B------:R-:W-:Y:S02]  /*0700*/  PRMT R95, R4, 0x5410, R5 ;  /* 0x00005410045f7816 */ /* 0x000fe40000000005 */
[----:B------:R-:W-:-:S02]  /*0710*/  SHF.R.U64 R97, R66, 0x10, R67 ;  /* 0x0000001042617819 */ /* 0x000fc40000001243 */
[----:B------:R-:W-:Y:S02]  /*0720*/  SHF.R.U32.HI R4, RZ, 0x10, R67 ;  /* 0x00000010ff047819 */ /* 0x000fe40000011643 */
[----:B------:R-:W-:Y:S02]  /*0730*/  PRMT R86, R86, 0x5410, R7 ;  /* 0x0000541056567816 */ /* 0x000fe40000000007 */
[----:B------:R-:W-:Y:S02]  /*0740*/  PRMT R87, R87, 0x5410, R6 ;  /* 0x0000541057577816 */ /* 0x000fe40000000006 */
[----:B------:R-:W-:Y:S02]  /*0750*/  PRMT R97, R97, 0x5410, R4 ;  /* 0x0000541061617816 */ /* 0x000fe40000000004 */
[----:B------:R-:W-:Y:S02]  /*0760*/  MOV R6, R78 ;  /* 0x0000004e00067202 */ /* 0x000fe40000000f00 */
[----:B------:R-:W-:-:S02]  /*0770*/  MOV R7, R79 ;  /* 0x0000004f00077202 */ /* 0x000fc40000000f00 */
[--C-:B------:R-:W-:Y:S02]  /*0780*/  SHF.R.U64 R98, R64, 0x10, R65.reuse ;  /* 0x0000001040627819 */ /* 0x100fe40000001241 */
[----:B------:R-:W-:Y:S02]  /*0790*/  SHF.R.U32.HI R5, RZ, 0x10, R65 ;  /* 0x00000010ff057819 */ /* 0x000fe40000011641 */
[----:B------:R-:W-:Y:S02]  /*07a0*/  SHF.R.U32.HI R99, RZ, 0x10, R83 ;  /* 0x00000010ff637819 */ /* 0x000fe40000011653 */
[----:B------:R-:W-:Y:S02]  /*07b0*/  SHF.R.U32.HI R4, RZ, 0x10, R63 ;  /* 0x00000010ff047819 */ /* 0x000fe4000001163f */
[----:B------:R-:W-:Y:S02]  /*07c0*/  PRMT R90, R6, 0x5410, R7 ;  /* 0x00005410065a7816 */ /* 0x000fe40000000007 */
[----:B------:R-:W-:-:S02]  /*07d0*/  PRMT R98, R98, 0x5410, R5 ;  /* 0x0000541062627816 */ /* 0x000fc40000000005 */
[----:B------:R-:W-:Y:S02]  /*07e0*/  PRMT R99, R99, 0x5410, R4 ;  /* 0x0000541063637816 */ /* 0x000fe40000000004 */
[----:B------:R-:W-:Y:S02]  /*07f0*/  MOV R6, R82 ;  /* 0x0000005200067202 */ /* 0x000fe40000000f00 */
[----:B------:R-:W-:Y:S02]  /*0800*/  MOV R7, R83 ;  /* 0x0000005300077202 */ /* 0x000fe40000000f00 */
[--C-:B------:R-:W-:Y:S02]  /*0810*/  SHF.R.U64 R100, R60, 0x10, R61.reuse ;  /* 0x000000103c647819 */ /* 0x100fe4000000123d */
[----:B------:R-:W-:Y:S02]  /*0820*/  SHF.R.U32.HI R5, RZ, 0x10, R61 ;  /* 0x00000010ff057819 */ /* 0x000fe4000001163d */
[----:B------:R-:W-:-:S02]  /*0830*/  SHF.R.U64 R101, R58, 0x10, R59 ;  /* 0x000000103a657819 */ /* 0x000fc4000000123b */
[----:B------:R-:W-:Y:S02]  /*0840*/  SHF.R.U32.HI R4, RZ, 0x10, R59 ;  /* 0x00000010ff047819 */ /* 0x000fe4000001163b */
[----:B------:R-:W-:Y:S02]  /*0850*/  PRMT R92, R6, 0x5410, R7 ;  /* 0x00005410065c7816 */ /* 0x000fe40000000007 */
[----:B------:R-:W-:Y:S02]  /*0860*/  PRMT R100, R100, 0x5410, R5 ;  /* 0x0000541064647816 */ /* 0x000fe40000000005 */
[----:B------:R-:W-:Y:S02]  /*0870*/  PRMT R101, R101, 0x5410, R4 ;  /* 0x0000541065657816 */ /* 0x000fe40000000004 */
[----:B0-----:R-:W-:Y:S02]  /*0880*/  MOV R30, R21 ;  /* 0x00000015001e7202 */ /* 0x001fe40000000f00 */
[----:B------:R-:W-:-:S02]  /*0890*/  SHF.R.U64 R137, R20, 0x10, R21 ;  /* 0x0000001014897819 */ /* 0x000fc40000001215 */
[----:B------:R-:W-:Y:S02]  /*08a0*/  SHF.R.U32.HI R31, RZ, 0x10, R21 ;  /* 0x00000010ff1f7819 */ /* 0x000fe40000011615 */
[----:B------:R-:W-:Y:S02]  /*08b0*/  MOV R136, R24 ;  /* 0x0000001800887202 */ /* 0x000fe40000000f00 */
[----:B------:R-:W-:Y:S02]  /*08c0*/  SHF.R.U64 R135, R24, 0x10, R25 ;  /* 0x0000001018877819 */ /* 0x000fe40000001219 */
[----:B------:R-:W-:Y:S02]  /*08d0*/  MOV R134, R26 ;  /* 0x0000001a00867202 */ /* 0x000fe40000000f00 */
[----:B------:R-:W-:Y:S02]  /*08e0*/  SHF.R.U64 R133, R26, 0x10, R27 ;  /* 0x000000101a857819 */ /* 0x000fe4000000121b */
[----:B------:R-:W-:-:S02]  /*08f0*/  MOV R6, R72 ;  /* 0x0000004800067202 */ /* 0x000fc40000000f00 */
[----:B------:R-:W-:Y:S02]  /*0900*/  MOV R7, R73 ;  /* 0x0000004900077202 */ /* 0x000fe40000000f00 */
[--C-:B------:R-:W-:Y:S02]  /*0910*/  SHF.R.U64 R102, R56, 0x10, R57.reuse ;  /* 0x0000001038667819 */ /* 0x100fe40000001239 */
[----:B------:R-:W-:Y:S02]  /*0920*/  SHF.R.U32.HI R4, RZ, 0x10, R57 ;  /* 0x00000010ff047819 */ /* 0x000fe40000011639 */
[--C-:B------:R-:W-:Y:S02]  /*0930*/  SHF.R.U64 R103, R54, 0x10, R55.reuse ;  /* 0x0000001036677819 */ /* 0x100fe40000001237 */
[----:B------:R-:W-:Y:S02]  /*0940*/  SHF.R.U32.HI R5, RZ, 0x10, R55 ;  /* 0x00000010ff057819 */ /* 0x000fe40000011637 */
[----:B------:R-:W-:-:S02]  /*0950*/  MOV R21, R25 ;  /* 0x0000001900157202 */ /* 0x000fc40000000f00 */
[----:B------:R-:W-:Y:S02]  /*0960*/  SHF.R.U32.HI R32, RZ, 0x10, R25 ;  /* 0x00000010ff207819 */ /* 0x000fe40000011619 */
[----:B------:R-:W-:Y:S02]  /*0970*/  MOV R24, R27 ;  /* 0x0000001b00187202 */ /* 0x000fe40000000f00 */
[----:B------:R-:W-:Y:S02]  /*0980*/  SHF.R.U32.HI R26, RZ, 0x10, R27 ;  /* 0x00000010ff1a7819 */ /* 0x000fe4000001161b */
[----:B------:R-:W-:Y:S02]  /*0990*/  MOV R138, R20 ;  /* 0x00000014008a7202 */ /* 0x000fe40000000f00 */
[----:B------:R-:W-:Y:S02]  /*09a0*/  MOV R132, R28 ;  /* 0x0000001c00847202 */ /* 0x000fe40000000f00 */
[----:B------:R-:W-:-:S02]  /*09b0*/  MOV R25, R29 ;  /* 0x0000001d00197202 */ /* 0x000fc40000000f00 */
[--C-:B------:R-:W-:Y:S02]  /*09c0*/  SHF.R.U64 R131, R28, 0x10, R29.reuse ;  /* 0x000000101c837819 */ /* 0x100fe4000000121d */
[----:B------:R-:W-:Y:S02]  /*09d0*/  SHF.R.U32.HI R27, RZ, 0x10, R29 ;  /* 0x00000010ff1b7819 */ /* 0x000fe4000001161d */
[----:B------:R-:W-:Y:S02]  /*09e0*/  MOV R129, R8 ;  /* 0x0000000800817202 */ /* 0x000fe40000000f00 */
[--C-:B------:R-:W-:Y:S02]  /*09f0*/  SHF.R.U64 R124, R8, 0x10, R9.reuse ;  /* 0x00000010087c7819 */ /* 0x100fe40000001209 */
[----:B------:R-:W-:Y:S02]  /*0a00*/  MOV R20, R9 ;  /* 0x0000000900147202 */ /* 0x000fe40000000f00 */
[----:B------:R-:W-:-:S02]  /*0a10*/  SHF.R.U32.HI R28, RZ, 0x10, R9 ;  /* 0x00000010ff1c7819 */ /* 0x000fc40000011609 */
[----:B------:R-:W-:Y:S02]  /*0a20*/  MOV R123, R10 ;  /* 0x0000000a007b7202 */ /* 0x000fe40000000f00 */
[----:B------:R-:W-:Y:S02]  /*0a30*/  MOV R8, R11 ;  /* 0x0000000b00087202 */ /* 0x000fe40000000f00 */
[--C-:B------:R-:W-:Y:S02]  /*0a40*/  SHF.R.U64 R122, R10, 0x10, R11.reuse ;  /* 0x000000100a7a7819 */ /* 0x100fe4000000120b */
[----:B------:R-:W-:Y:S02]  /*0a50*/  SHF.R.U32.HI R29, RZ, 0x10, R11 ;  /* 0x00000010ff1d7819 */ /* 0x000fe4000001160b */
[----:B------:R-:W-:Y:S02]  /*0a60*/  MOV R117, R16 ;  /* 0x0000001000757202 */ /* 0x000fe40000000f00 */
[----:B------:R-:W-:-:S02]  /*0a70*/  SHF.R.U64 R116, R16, 0x10, R17 ;  /* 0x0000001010747819 */ /* 0x000fc40000001211 */
[----:B------:R-:W-:Y:S02]  /*0a80*/  MOV R121, R12 ;  /* 0x0000000c00797202 */ /* 0x000fe40000000f00 */
[----:B------:R-:W-:Y:S02]  /*0a90*/  MOV R9, R13 ;  /* 0x0000000d00097202 */ /* 0x000fe40000000f00 */
[--C-:B------:R-:W-:Y:S02]  /*0aa0*/  SHF.R.U64 R120, R12, 0x10, R13.reuse ;  /* 0x000000100c787819 */ /* 0x100fe4000000120d */
[----:B------:R-:W-:Y:S02]  /*0ab0*/  SHF.R.U32.HI R33, RZ, 0x10, R13 ;  /* 0x00000010ff217819 */ /* 0x000fe4000001160d */
[----:B------:R-:W-:Y:S02]  /*0ac0*/  MOV R10, R15 ;  /* 0x0000000f000a7202 */ /* 0x000fe40000000f00 */
[----:B------:R-:W-:-:S02]  /*0ad0*/  MOV R11, R17 ;  /* 0x00000011000b7202 */ /* 0x000fc40000000f00 */
[----:B------:R-:W-:Y:S02]  /*0ae0*/  SHF.R.U32.HI R16, RZ, 0x10, R17 ;  /* 0x00000010ff107819 */ /* 0x000fe40000011611 */
[----:B------:R-:W-:Y:S02]  /*0af0*/  MOV R115, R18 ;  /* 0x0000001200737202 */ /* 0x000fe40000000f00 */
[----:B------:R-:W-:Y:S02]  /*0b00*/  SHF.R.U64 R114, R18, 0x10, R19 ;  /* 0x0000001012727819 */ /* 0x000fe40000001213 */
[----:B------:R-:W-:Y:S02]  /*0b10*/  PRMT R94, R6, 0x5410, R7 ;  /* 0x00005410065e7816 */ /* 0x000fe40000000007 */
[----:B------:R-:W-:Y:S02]  /*0b20*/  PRMT R102, R102, 0x5410, R4 ;  /* 0x0000541066667816 */ /* 0x000fe40000000004 */
[----:B------:R-:W-:-:S02]  /*0b30*/  PRMT R103, R103, 0x5410, R5 ;  /* 0x0000541067677816 */ /* 0x000fc40000000005 */
[----:B------:R-:W-:Y:S02]  /*0b40*/  SHF.R.U32.HI R15, RZ, 0x10, R15 ;  /* 0x00000010ff0f7819 */ /* 0x000fe4000001160f */
[----:B------:R-:W-:Y:S02]  /*0b50*/  MOV R12, R19 ;  /* 0x00000013000c7202 */ /* 0x000fe40000000f00 */
[----:B------:R-:W-:Y:S02]  /*0b60*/  SHF.R.U32.HI R17, RZ, 0x10, R19 ;  /* 0x00000010ff117819 */ /* 0x000fe40000011613 */
[----:B------:R-:W-:Y:S02]  /*0b70*/  MOV R113, R22 ;  /* 0x0000001600717202 */ /* 0x000fe40000000f00 */
[----:B------:R-:W-:Y:S02]  /*0b80*/  MOV R13, R23 ;  /* 0x00000017000d7202 */ /* 0x000fe40000000f00 */
[----:B------:R-:W-:-:S02]  /*0b90*/  SHF.R.U64 R112, R22, 0x10, R23 ;  /* 0x0000001016707819 */ /* 0x000fc40000001217 */
[----:B------:R-:W-:Y:S02]  /*0ba0*/  SHF.R.U32.HI R18, RZ, 0x10, R23 ;  /* 0x00000010ff127819 */ /* 0x000fe40000011617 */
[--C-:B------:R-:W-:Y:S02]  /*0bb0*/  SHF.R.U64 R96, R68, 0x10, R69.reuse ;  /* 0x0000001044607819 */ /* 0x100fe40000001245 */
        /* <DEDUP_REMOVED lines=30> */
[----:B-1234-:R-:W-:-:S07]  /*0da0*/  PRMT R105, R105, 0x5410, R5 ;  /* 0x0000541069697816 */ /* 0x01efce0000000005 */
.L_x_36594:
[----:B------:R-:W0:Y:S08]  /*0db0*/  LDC.64 R12, c[0x0][0x3f0] ;  /* 0x0000fc00ff0c7b82 */ /* 0x000e300000000a00 */
[----:B------:R-:W1:Y:S08]  /*0dc0*/  LDC.64 R14, c[0x0][0x3f8] ;  /* 0x0000fe00ff0e7b82 */ /* 0x000e700000000a00 */
[----:B------:R-:W2:Y:S01]  /*0dd0*/  LDC R109, c[0x0][0x388] ;  /* 0x0000e200ff6d7b82 */ /* 0x000ea20000000800 */
[----:B0-----:R-:W-:-:S06]  /*0de0*/  IMAD.WIDE R48, R0, 0x4, R12 ;  /* 0x0000000400307825 */ /* 0x001fcc00078e020c */
[----:B------:R-:W3:Y:S01]  /*0df0*/  LDG.E R48, desc[UR6][R48.64] ;  /* 0x0000000630307981 */ /* 0x000ee2000c1e1900 */
[----:B------:R-:W-:Y:S02]  /*0e00*/  HFMA2 R127, -RZ, RZ, 0, 0 ;  /* 0x00000000ff7f7431 */ /* 0x000fe400000001ff */
[----:B-1----:R-:W-:-:S05]  /*0e10*/  IMAD.WIDE R14, R0, 0x4, R14 ;  /* 0x00000004000e7825 */ /* 0x002fca00078e020e */
[----:B------:R-:W5:Y:S01]  /*0e20*/  LDG.E R108, desc[UR6][R14.64] ;  /* 0x000000060e6c7981 */ /* 0x000f62000c1e1900 */
[----:B------:R-:W-:-:S04]  /*0e30*/  ISETP.NE.U32.AND P0, PT, RZ, UR4, PT ;  /* 0x00000004ff007c0c */ /* 0x000fc8000bf05070 */
[----:B------:R-:W-:Y:S01]  /*0e40*/  ISETP.NE.AND.EX P0, PT, RZ, UR5, PT, P0 ;  /* 0x00000005ff007c0c */ /* 0x000fe2000bf05300 */
[----:B------:R-:W-:Y:S01]  /*0e50*/  BSSY.RECONVERGENT B0, `(.L_x_36561) ;  /* 0x000003d000007945 */ /* 0x000fe20003800200 */
[--C-:B------:R-:W-:Y:S02]  /*0e60*/  SHF.R.U64 R18, R80, 0x10, R81.reuse ;  /* 0x0000001050127819 */ /* 0x100fe40000001251 */
[----:B------:R-:W-:Y:S02]  /*0e70*/  SHF.R.U32.HI R23, RZ, 0x10, R81 ;  /* 0x00000010ff177819 */ /* 0x000fe40000011651 */
[----:B---3--:R-:W-:-:S13]  /*0e80*/  ISETP.GE.AND P1, PT, R48, 0x1, PT ;  /* 0x000000013000780c */ /* 0x008fda0003f26270 */
[----:B------:R-:W0:Y:S01]  /*0e90*/  @P1 LDC.64 R12, c[0x0][0x390] ;  /* 0x0000e400ff0c1b82 */ /* 0x000e220000000a00 */
[----:B------:R-:W-:-:S05]  /*0ea0*/  @P1 IADD3 R16, PT, PT, R48, -0x1, RZ ;  /* 0xffffffff30101810 */ /* 0x000fca0007ffe0ff */
[----:B--2---:R-:W-:-:S05]  /*0eb0*/  @P1 IMAD R16, R16, R109, RZ ;  /* 0x0000006d10101224 */ /* 0x004fca00078e02ff */
[----:B------:R-:W-:-:S04]  /*0ec0*/  @P1 SHF.R.S32.HI R17, RZ, 0x1f, R16 ;  /* 0x0000001fff111819 */ /* 0x000fc80000011410 */
[----:B------:R-:W-:Y:S01]  /*0ed0*/  @P1 LEA.HI R17, R17, R16, RZ, 0x2 ;  /* 0x0000001011111211 */ /* 0x000fe200078f10ff */
[----:B------:R-:W-:-:S03]  /*0ee0*/  IMAD R16, R0, R109, RZ ;  /* 0x0000006d00107224 */ /* 0x000fc600078e02ff */
[----:B------:R-:W-:Y:S02]  /*0ef0*/  @P1 LEA.HI.SX32 R127, R17, R84, 0x1e ;  /* 0x00000054117f1211 */ /* 0x000fe400078ff2ff */
[----:B------:R-:W-:-:S03]  /*0f00*/  SHF.R.S32.HI R17, RZ, 0x1f, R16 ;  /* 0x0000001fff117819 */ /* 0x000fc60000011410 */
[----:B0-----:R-:W-:Y:S01]  /*0f10*/  @P1 IMAD.WIDE.U32 R12, R127, 0x10, R12 ;  /* 0x000000107f0c1825 */ /* 0x001fe200078e000c */
[----:B------:R-:W-:-:S04]  /*0f20*/  LEA.HI R17, R17, R16, RZ, 0x2 ;  /* 0x0000001011117211 */ /* 0x000fc800078f10ff */
[----:B------:R0:W5:Y:S01]  /*0f30*/  @P1 LDG.E.128 R4, desc[UR6][R12.64] ;  /* 0x000000060c041981 */ /* 0x000162000c1e1d00 */
[----:B------:R-:W-:Y:S02]  /*0f40*/  LEA.HI.SX32 R126, R17, R84, 0x1e ;  /* 0x00000054117e7211 */ /* 0x000fe400078ff2ff */
[----:B0-----:R-:W-:Y:S01]  /*0f50*/  PRMT R13, R18, 0x7610, R13 ;  /* 0x00007610120d7816 */ /* 0x001fe2000000000d */
[----:B------:R-:W-:Y:S06]  /*0f60*/  @!P0 BRA `(.L_x_36562) ;  /* 0x0000000000648947 */ /* 0x000fec0003800000 */
[----:B------:R-:W0:Y:S02]  /*0f70*/  LDC.64 R8, c[0x0][0x3a0] ;  /* 0x0000e800ff087b82 */ /* 0x000e240000000a00 */
[----:B0-----:R-:W-:-:S06]  /*0f80*/  IMAD.WIDE.U32 R8, R126, 0x10, R8 ;  /* 0x000000107e087825 */ /* 0x001fcc00078e0008 */
[----:B------:R-:W2:Y:S01]  /*0f90*/  LDG.E.128 R8, desc[UR6][R8.64] ;  /* 0x0000000608087981 */ /* 0x000ea2000c1e1d00 */
[----:B------:R-:W-:-:S13]  /*0fa0*/  ISETP.GT.AND P2, PT, R48, RZ, PT ;  /* 0x000000ff3000720c */ /* 0x000fda0003f44270 */
[----:B------:R-:W0:Y:S01]  /*0fb0*/  @P2 LDC R15, c[0x0][0x40c] ;  /* 0x00010300ff0f2b82 */ /* 0x000e220000000800 */
[----:B------:R-:W-:Y:S02]  /*0fc0*/  @P2 HADD2.F32 R16, -RZ, R89.H0_H0 ;  /* 0x20000059ff102230 */ /* 0x000fe40000004100 */
[----:B------:R-:W-:Y:S02]  /*0fd0*/  @P2 HADD2.F32 R17, -RZ, R13.H0_H0 ;  /* 0x2000000dff112230 */ /* 0x000fe40000004100 */
[----:B------:R-:W-:-:S03]  /*0fe0*/  @P2 HADD2.F32 R20, -RZ, R89.H1_H1 ;  /* 0x30000059ff142230 */ /* 0x000fc60000004100 */
[----:B------:R-:W1:Y:S08]  /*0ff0*/  @P2 LDC R18, c[0x0][0x40c] ;  /* 0x00010300ff122b82 */ /* 0x000e700000000800 */
[----:B------:R-:W3:Y:S01]  /*1000*/  @P2 LDC R19, c[0x0][0x40c] ;  /* 0x00010300ff132b82 */ /* 0x000ee20000000800 */
[----:B0----5:R-:W-:Y:S01]  /*1010*/  @P2 FMUL.FTZ R15, R4, R15 ;  /* 0x0000000f040f2220 */ /* 0x021fe20000410000 */
[----:B-1----:R-:W-:Y:S01]  /*1020*/  @P2 FMUL.FTZ R18, R5, R18 ;  /* 0x0000001205122220 */ /* 0x002fe20000410000 */
[----:B---3--:R-:W-:Y:S01]  /*1030*/  @P2 FMUL.FTZ R19, R6, R19 ;  /* 0x0000001306132220 */ /* 0x008fe20000410000 */
[----:B--2---:R-:W-:Y:S01]  /*1040*/  @!P2 MOV R12, R8 ;  /* 0x00000008000ca202 */ /* 0x004fe20000000f00 */
[----:B------:R-:W-:Y:S01]  /*1050*/  @P2 FFMA.FTZ R12, R15, R16, R8 ;  /* 0x000000100f0c2223 */ /* 0x000fe20000010008 */
[----:B------:R-:W-:Y:S01]  /*1060*/  MOV R13, R9 ;  /* 0x00000009000d7202 */ /* 0x000fe20000000f00 */
[----:B------:R-:W-:Y:S01]  /*1070*/  @P2 FFMA.FTZ R13, R18, R17, R9 ;  /* 0x00000011120d2223 */ /* 0x000fe20000010009 */
[----:B------:R-:W-:Y:S01]  /*1080*/  MOV R14, R10 ;  /* 0x0000000a000e7202 */ /* 0x000fe20000000f00 */
[----:B------:R-:W-:Y:S01]  /*1090*/  @P2 FFMA.FTZ R14, R19, R20, R10 ;  /* 0x00000014130e2223 */ /* 0x000fe2000001000a */
[----:B------:R-:W-:Y:S01]  /*10a0*/  MOV R15, R11 ;  /* 0x0000000b000f7202 */ /* 0x000fe20000000f00 */
[----:B------:R-:W-:Y:S06]  /*10b0*/  @!P2 BRA `(.L_x_36563) ;  /* 0x000000000058a947 */ /* 0x000fec0003800000 */
[----:B------:R-:W-:Y:S02]  /*10c0*/  HADD2.F32 R15, -RZ, R23.H0_H0 ;  /* 0x20000017ff0f7230 */ /* 0x000fe40000004100 */
[----:B------:R-:W-:-:S04]  /*10d0*/  FMUL.FTZ R16, R7, UR10 ;  /* 0x0000000a07107c20 */ /* 0x000fc80008410000 */
[----:B------:R-:W-:Y:S01]  /*10e0*/  FFMA.FTZ R15, R16, R15, R11 ;  /* 0x0000000f100f7223 */ /* 0x000fe2000001000b */
[----:B------:R-:W-:Y:S06]  /*10f0*/  BRA `(.L_x_36563) ;  /* 0x0000000000487947 */ /* 0x000fec0003800000 */
.L_x_36562:
[----:B------:R-:W0:Y:S01]  /*1100*/  @P1 LDC R17, c[0x0][0x40c] ;  /* 0x00010300ff111b82 */ /* 0x000e220000000800 */
[----:B------:R-:W-:Y:S01]  /*1110*/  @P1 HADD2.F32 R19, -RZ, R13.H0_H0 ;  /* 0x2000000dff131230 */ /* 0x000fe20000004100 */
[----:B------:R-:W-:Y:S01]  /*1120*/  CS2R R12, SRZ ;  /* 0x00000000000c7805 */ /* 0x000fe2000001ff00 */
[----:B------:R-:W-:Y:S01]  /*1130*/  @P1 HADD2.F32 R23, -RZ, R23.H0_H0 ;  /* 0x20000017ff171230 */ /* 0x000fe20000004100 */
[----:B------:R-:W-:Y:S01]  /*1140*/  CS2R R14, SRZ ;  /* 0x00000000000e7805 */ /* 0x000fe2000001ff00 */
[--C-:B------:R-:W-:Y:S02]  /*1150*/  @P1 HADD2.F32 R16, -RZ, R89.reuse.H0_H0 ;  /* 0x20000059ff101230 */ /* 0x100fe40000004100 */
        /* <DEDUP_REMOVED lines=12> */
.L_x_36563:
[----:B------:R-:W-:Y:S05]  /*1220*/  BSYNC.RECONVERGENT B0 ;  /* 0x0000000000007941 */ /* 0x000fea0003800200 */
.L_x_36561:
        /* <DEDUP_REMOVED lines=8> */
[----:B------:R-:W5:Y:S01]  /*12b0*/  @P0 LDG.E.128 R8, desc[UR6][R16.64] ;  /* 0x0000000610080981 */ /* 0x000f62000c1e1d00 */
[----:B------:R-:W-:Y:S01]  /*12c0*/  SHF.R.U64 R22, R78, 0x10, R79 ;  /* 0x000000104e167819 */ /* 0x000fe2000000124f */
[----:B--2---:R-:W-:Y:S01]  /*12d0*/  @P1 IMAD.WIDE.U32 R18, R23, 0x10, R18 ;  /* 0x0000001017121825 */ /* 0x004fe200078e0012 */
[----:B------:R-:W-:Y:S01]  /*12e0*/  BSSY.RECONVERGENT B0, `(.L_x_36564) ;  /* 0x000002d000007945 */ /* 0x000fe20003800200 */
[----:B------:R-:W-:-:S03]  /*12f0*/  SHF.R.U32.HI R27, RZ, 0x10, R79 ;  /* 0x00000010ff1b7819 */ /* 0x000fc6000001164f */
[----:B------:R1:W5:Y:S02]  /*1300*/  @P1 LDG.E.128 R4, desc[UR6][R18.64] ;  /* 0x0000000612041981 */ /* 0x000364000c1e1d00 */
[----:B-1----:R-:W-:Y:S01]  /*1310*/  PRMT R19, R22, 0x7610, R19 ;  /* 0x0000761016137816 */ /* 0x002fe20000000013 */
[----:B0-----:R-:W-:Y:S06]  /*1320*/  @!P0 BRA `(.L_x_36565) ;  /* 0x0000000000588947 */ /* 0x001fec0003800000 */
[----:B------:R-:W-:Y:S02]  /*1330*/  ISETP.GT.AND P2, PT, R48, RZ, PT ;  /* 0x000000ff3000720c */ /* 0x000fe40003f44270 */
[----:B-----5:R-:W-:Y:S02]  /*1340*/  MOV R16, R8 ;  /* 0x0000000800107202 */ /* 0x020fe40000000f00 */
[----:B------:R-:W-:Y:S02]  /*1350*/  MOV R17, R9 ;  /* 0x0000000900117202 */ /* 0x000fe40000000f00 */
[----:B------:R-:W-:-:S07]  /*1360*/  MOV R18, R10 ;  /* 0x0000000a00127202 */ /* 0x000fce0000000f00 */
[----:B------:R-:W0:Y:S01]  /*1370*/  @P2 LDC R23, c[0x0][0x40c] ;  /* 0x00010300ff172b82 */ /* 0x000e220000000800 */
[----:B------:R-:W-:Y:S02]  /*1380*/  @P2 HADD2.F32 R20, -RZ, R19.H0_H0 ;  /* 0x20000013ff142230 */ /* 0x000fe40000004100 */
[--C-:B------:R-:W-:Y:S02]  /*1390*/  @P2 HADD2.F32 R19, -RZ, R90.reuse.H0_H0 ;  /* 0x2000005aff132230 */ /* 0x100fe40000004100 */
[----:B------:R-:W-:-:S03]  /*13a0*/  @P2 HADD2.F32 R21, -RZ, R90.H1_H1 ;  /* 0x3000005aff152230 */ /* 0x000fc60000004100 */
        /* <DEDUP_REMOVED lines=10> */
[----:B------:R-:W-:Y:S02]  /*1450*/  HADD2.F32 R20, -RZ, R27.H0_H0 ;  /* 0x2000001bff147230 */ /* 0x000fe40000004100 */
[----:B------:R-:W-:-:S04]  /*1460*/  FMUL.FTZ R22, R7, UR10 ;  /* 0x0000000a07167c20 */ /* 0x000fc80008410000 */
[----:B------:R-:W-:Y:S01]  /*1470*/  FFMA.FTZ R19, R22, R20, R11 ;  /* 0x0000001416137223 */ /* 0x000fe2000001000b */
[----:B------:R-:W-:Y:S06]  /*1480*/  BRA `(.L_x_36566) ;  /* 0x0000000000487947 */ /* 0x000fec0003800000 */
.L_x_36565:
        /* <DEDUP_REMOVED lines=18> */
.L_x_36566:
[----:B------:R-:W-:Y:S05]  /*15b0*/  BSYNC.RECONVERGENT B0 ;  /* 0x0000000000007941 */ /* 0x000fea0003800200 */
.L_x_36564:
        /* <DEDUP_REMOVED lines=8> */
[----:B------:R-:W5:Y:S01]  /*1640*/  @P0 LDG.E.128 R8, desc[UR6][R20.64] ;  /* 0x0000000614080981 */ /* 0x000f62000c1e1d00 */
[----:B------:R-:W-:Y:S01]  /*1650*/  SHF.R.U64 R26, R76, 0x10, R77 ;  /* 0x000000104c1a7819 */ /* 0x000fe2000000124d */
[----:B-1----:R-:W-:Y:S01]  /*1660*/  @P1 IMAD.WIDE.U32 R22, R27, 0x10, R22 ;  /* 0x000000101b161825 */ /* 0x002fe200078e0016 */
[----:B------:R-:W-:Y:S01]  /*1670*/  BSSY.RECONVERGENT B0, `(.L_x_36567) ;  /* 0x000002d000007945 */ /* 0x000fe20003800200 */
[----:B------:R-:W-:-:S03]  /*1680*/  SHF.R.U32.HI R31, RZ, 0x10, R77 ;  /* 0x00000010ff1f7819 */ /* 0x000fc6000001164d */
[----:B------:R0:W5:Y:S02]  /*1690*/  @P1 LDG.E.128 R4, desc[UR6][R22.64] ;  /* 0x0000000616041981 */ /* 0x000164000c1e1d00 */
[----:B0-----:R-:W-:Y:S01]  /*16a0*/  PRMT R23, R26, 0x7610, R23 ;  /* 0x000076101a177816 */ /* 0x001fe20000000017 */
[----:B--2---:R-:W-:Y:S06]  /*16b0*/  @!P0 BRA `(.L_x_36568) ;  /* 0x0000000000588947 */ /* 0x004fec0003800000 */
        /* <DEDUP_REMOVED lines=22> */
.L_x_36568:
        /* <DEDUP_REMOVED lines=18> */
.L_x_36569:
[----:B------:R-:W-:Y:S05]  /*1940*/  BSYNC.RECONVERGENT B0 ;  /* 0x0000000000007941 */ /* 0x000fea0003800200 */
.L_x_36567:
        /* <DEDUP_REMOVED lines=11> */
[----:B------:R-:W-:Y:S01]  /*1a00*/  SHF.R.U32.HI R31, RZ, 0x10, R75 ;  /* 0x00000010ff1f7819 */ /* 0x000fe2000001164b */
[----:B------:R-:W-:Y:S03]  /*1a10*/  BSSY.RECONVERGENT B0, `(.L_x_36570) ;  /* 0x000002d000007945 */ /* 0x000fe60003800200 */
[----:B------:R0:W5:Y:S01]  /*1a20*/  @P1 LDG.E.128 R4, desc[UR6][R26.64] ;  /* 0x000000061a041981 */ /* 0x000162000c1e1d00 */
[----:B--2---:R-:W-:Y:S02]  /*1a30*/  PRMT R29, R31, 0x7610, R29 ;  /* 0x000076101f1d7816 */ /* 0x004fe4000000001d */
[----:B0-----:R-:W-:Y:S01]  /*1a40*/  PRMT R27, R30, 0x7610, R27 ;  /* 0x000076101e1b7816 */ /* 0x001fe2000000001b */
[----:B------:R-:W-:Y:S06]  /*1a50*/  @!P0 BRA `(.L_x_36571) ;  /* 0x0000000000588947 */ /* 0x000fec0003800000 */
        /* <DEDUP_REMOVED lines=22> */
.L_x_36571:
        /* <DEDUP_REMOVED lines=18> */
.L_x_36572:
[----:B------:R-:W-:Y:S05]  /*1ce0*/  BSYNC.RECONVERGENT B0 ;  /* 0x0000000000007941 */ /* 0x000fea0003800200 */
.L_x_36570:
        /* <DEDUP_REMOVED lines=22> */
[--C-:B------:R-:W-:Y:S02]  /*1e50*/  @P2 HADD2.F32 R31, -RZ, R94.reuse.H1_H1 ;  /* 0x3000005eff1f2230 */ /* 0x100fe40000004100 */
        /* <DEDUP_REMOVED lines=15> */
.L_x_36574:
        /* <DEDUP_REMOVED lines=18> */
.L_x_36575:
[----:B------:R-:W-:Y:S05]  /*2070*/  BSYNC.RECONVERGENT B0 ;  /* 0x0000000000007941 */ /* 0x000fea0003800200 */
.L_x_36573:
        /* <DEDUP_REMOVED lines=38> */
.L_x_36577:
        /* <DEDUP_REMOVED lines=18> */
.L_x_36578:
[----:B------:R-:W-:Y:S05]  /*2400*/  BSYNC.RECONVERGENT B0 ;  /* 0x0000000000007941 */ /* 0x000fea0003800200 */
.L_x_36576:
        /* <DEDUP_REMOVED lines=11> */
[----:B------:R-:W-:Y:S04]  /*24c0*/  BSSY.RECONVERGENT B0, `(.L_x_36579) ;  /* 0x000002a000007945 */ /* 0x000fe80003800200 */
[----:B------:R-:W-:Y:S05]  /*24d0*/  @!P0 BRA `(.L_x_36580) ;  /* 0x0000000000588947 */ /* 0x000fea0003800000 */
[----:B------:R-:W-:Y:S02]  /*24e0*/  ISETP.GT.AND P2, PT, R48, RZ, PT ;  /* 0x000000ff3000720c */ /* 0x000fe40003f44270 */
[----:B--2--5:R-:W-:Y:S02]  /*24f0*/  MOV R38, R10 ;  /* 0x0000000a00267202 */ /* 0x024fe40000000f00 */
[----:B------:R-:W-:Y:S02]  /*2500*/  MOV R36, R8 ;  /* 0x0000000800247202 */ /* 0x000fe40000000f00 */
[----:B------:R-:W-:-:S07]  /*2510*/  MOV R37, R9 ;  /* 0x0000000900257202 */ /* 0x000fce0000000f00 */
[----:B------:R-:W0:Y:S01]  /*2520*/  @P2 LDC R39, c[0x0][0x40c] ;  /* 0x00010300ff272b82 */ /* 0x000e220000000800 */
[--C-:B------:R-:W-:Y:S02]  /*2530*/  @P2 HADD2.F32 R42, -RZ, R138.reuse.H0_H0 ;  /* 0x2000008aff2a2230 */ /* 0x100fe40000004100 */
[----:B------:R-:W-:Y:S02]  /*2540*/  @P2 HADD2.F32 R44, -RZ, R138.H1_H1 ;  /* 0x3000008aff2c2230 */ /* 0x000fe40000004100 */
        /* <DEDUP_REMOVED lines=15> */
.L_x_36580:
[----:B------:R-:W0:Y:S01]  /*2640*/  @P1 LDC R47, c[0x0][0x40c] ;  /* 0x00010300ff2f1b82 */ /* 0x000e220000000800 */
[--C-:B------:R-:W-:Y:S01]  /*2650*/  @P1 HADD2.F32 R46, -RZ, R138.reuse.H1_H1 ;  /* 0x3000008aff2e1230 */ /* 0x100fe20000004100 */
[----:B------:R-:W-:Y:S01]  /*2660*/  CS2R R36, SRZ ;  /* 0x0000000000247805 */ /* 0x000fe2000001ff00 */
[--C-:B--2---:R-:W-:Y:S01]  /*2670*/  @P1 HADD2.F32 R44, -RZ, R137.reuse.H1_H1 ;  /* 0x30000089ff2c1230 */ /* 0x104fe20000004100 */
[----:B------:R-:W-:Y:S01]  /*2680*/  CS2R R38, SRZ ;  /* 0x0000000000267805 */ /* 0x000fe2000001ff00 */
[----:B------:R-:W-:Y:S02]  /*2690*/  @P1 HADD2.F32 R42, -RZ, R138.H0_H0 ;  /* 0x2000008aff2a1230 */ /* 0x000fe40000004100 */
[----:B------:R-:W-:Y:S01]  /*26a0*/  @P1 HADD2.F32 R40, -RZ, R137.H0_H0 ;  /* 0x20000089ff281230 */ /* 0x000fe20000004100 */
        /* <DEDUP_REMOVED lines=11> */
.L_x_36581:
[----:B------:R-:W-:Y:S05]  /*2760*/  BSYNC.RECONVERGENT B0 ;  /* 0x0000000000007941 */ /* 0x000fea0003800200 */
.L_x_36579:
        /* <DEDUP_REMOVED lines=35> */
.L_x_36583:
[----:B------:R-:W0:Y:S01]  /*29a0*/  @P1 LDC R106, c[0x0][0x40c] ;  /* 0x00010300ff6a1b82 */ /* 0x000e220000000800 */
[--C-:B--2---:R-:W-:Y:S01]  /*29b0*/  @P1 HADD2.F32 R51, -RZ, R136.reuse.H1_H1 ;  /* 0x30000088ff331230 */ /* 0x104fe20000004100 */
[----:B------:R-:W-:Y:S01]  /*29c0*/  CS2R R40, SRZ ;  /* 0x0000000000287805 */ /* 0x000fe2000001ff00 */
[--C-:B------:R-:W-:Y:S01]  /*29d0*/  @P1 HADD2.F32 R49, -RZ, R135.reuse.H1_H1 ;  /* 0x30000087ff311230 */ /* 0x100fe20000004100 */
        /* <DEDUP_REMOVED lines=14> */
.L_x_36584:
[----:B------:R-:W-:Y:S05]  /*2ac0*/  BSYNC.RECONVERGENT B0 ;  /* 0x0000000000007941 */ /* 0x000fea0003800200 */
.L_x_36582:
        /* <DEDUP_REMOVED lines=35> */
.L_x_36586:
        /* <DEDUP_REMOVED lines=18> */
.L_x_36587:
[----:B------:R-:W-:Y:S05]  /*2e20*/  BSYNC.RECONVERGENT B0 ;  /* 0x0000000000007941 */ /* 0x000fea0003800200 */
.L_x_36585:
        /* <DEDUP_REMOVED lines=35> */
.L_x_36589:
        /* <DEDUP_REMOVED lines=18> */
.L_x_36590:
[----:B------:R-:W-:Y:S05]  /*3180*/  BSYNC.RECONVERGENT B0 ;  /* 0x0000000000007941 */ /* 0x000fea0003800200 */
.L_x_36588:
        /* <DEDUP_REMOVED lines=147> */
.L_x_36606:
        /* <DEDUP_REMOVED lines=16> */
[----:B------:R-:W-:Y:S01]  /*3bc0*/  IADD3 R84, PT, PT, R108, -0x1, RZ ;  /* 0xffffffff6c547810 */ /* 0x000fe20007ffe0ff */
[----:B------:R-:W-:Y:S01]  /*3bd0*/  HADD2.F32 R127, -RZ, R129.H1_H1 ;  /* 0x30000081ff7f7230 */ /* 0x000fe20000004100 */
[----:B------:R-:W-:Y:S01]  /*3be0*/  FSEL R108, R110, RZ, !P1 ;  /* 0x000000ff6e6c7208 */ /* 0x000fe20004800000 */
[----:B------:R-:W-:Y:S02]  /*3bf0*/  HADD2.F32 R128, -RZ, R68.H0_H0 ;  /* 0x20000044ff807230 */ /* 0x000fe40000004100 */
[----:B------:R-:W-:Y:S02]  /*3c00*/  IMAD R84, R84, R109, RZ ;  /* 0x0000006d54547224 */ /* 0x000fe400078e02ff */
[C---:B------:R-:W-:Y:S01]  /*3c10*/  FADD.FTZ R15, -R108.reuse, R15 ;  /* 0x0000000f6c0f7221 */ /* 0x040fe20000010100 */
[C---:B------:R-:W-:Y:S01]  /*3c20*/  FADD.FTZ R109, -R108.reuse, R28 ;  /* 0x0000001c6c6d7221 */ /* 0x040fe20000010100 */
[----:B------:R-:W-:Y:S01]  /*3c30*/  FADD.FTZ R110, -R108, R29 ;  /* 0x0000001d6c6e7221 */ /* 0x000fe20000010100 */
[----:B------:R-:W-:-:S02]  /*3c40*/  HADD2.F32 R29, -RZ, R124.H0_H0 ;  /* 0x2000007cff1d7230 */ /* 0x000fc40000004100 */
[----:B------:R-:W-:Y:S01]  /*3c50*/  FMUL.FTZ R15, R106, R15 ;  /* 0x0000000f6a0f7220 */ /* 0x000fe20000410000 */
[----:B------:R-:W-:Y:S01]  /*3c60*/  HADD2.F32 R28, -RZ, R96.H1_H1 ;  /* 0x30000060ff1c7230 */ /* 0x000fe20000004100 */
[----:B------:R-:W-:Y:S01]  /*3c70*/  SHF.R.S32.HI R111, RZ, 0x1f, R84 ;  /* 0x0000001fff6f7819 */ /* 0x000fe20000011454 */
[C---:B------:R-:W-:Y:S01]  /*3c80*/  FADD.FTZ R14, -R108.reuse, R14 ;  /* 0x0000000e6c0e7221 */ /* 0x040fe20000010100 */
[C---:B------:R-:W-:Y:S01]  /*3c90*/  FADD.FTZ R12, -R108.reuse, R12 ;  /* 0x0000000c6c0c7221 */ /* 0x040fe20000010100 */
[C---:B------:R-:W-:Y:S01]  /*3ca0*/  FADD.FTZ R13, -R108.reuse, R13 ;  /* 0x0000000d6c0d7221 */ /* 0x040fe20000010100 */
[----:B------:R-:W-:Y:S01]  /*3cb0*/  FFMA.FTZ R15, R15, R29, R28 ;  /* 0x0000001d0f0f7223 */ /* 0x000fe2000001001c */
        /* <DEDUP_REMOVED lines=36> */
[----:B------:R-:W-:-:S02]  /*3f00*/  HADD2.F32 R84, -RZ, R129.H0_H0 ;  /* 0x20000081ff547230 */ /* 0x000fc40000004100 */
[C---:B------:R-:W-:Y:S01]  /*3f10*/  FMUL.FTZ R14, R106.reuse, R14 ;  /* 0x0000000e6a0e7220 */ /* 0x040fe20000410000 */
[----:B------:R-:W-:Y:S02]  /*3f20*/  HADD2.F32 R51, -RZ, R69.H0_H0 ;  /* 0x20000045ff337230 */ /* 0x000fe40000004100 */
[C---:B------:R-:W-:Y:S01]  /*3f30*/  FMUL.FTZ R12, R106.reuse, R12 ;  /* 0x0000000c6a0c7220 */ /* 0x040fe20000410000 */
[----:B------:R-:W-:Y:S02]  /*3f40*/  HADD2.F32 R126, -RZ, R124.H1_H1 ;  /* 0x3000007cff7e7230 */ /* 0x000fe40000004100 */
[----:B------:R-:W-:Y:S01]  /*3f50*/  FMUL.FTZ R13, R106, R13 ;  /* 0x0000000d6a0d7220 */ /* 0x000fe20000410000 */
[----:B------:R-:W-:Y:S02]  /*3f60*/  HADD2.F32 R125, -RZ, R96.H0_H0 ;  /* 0x20000060ff7d7230 */ /* 0x000fe40000004100 */
[----:B------:R-:W-:Y:S01]  /*3f70*/  FFMA.FTZ R14, R14, R84, R51 ;  /* 0x000000540e0e7223 */ /* 0x000fe20000010033 */
[----:B------:R-:W-:Y:S01]  /*3f80*/  LOP3.LUT R84, R107, 0x1f, RZ, 0xc0, !PT ;  /* 0x0000001f6b547812 */ /* 0x000fe200078ec0ff */
[----:B------:R-:W-:Y:S01]  /*3f90*/  FFMA.FTZ R12, R12, R127, R128 ;  /* 0x0000007f0c0c7223 */ /* 0x000fe20000010080 */
[----:B------:R-:W-:-:S02]  /*3fa0*/  HADD2.F32 R51, -RZ, R123.H1_H1 ;  /* 0x3000007bff337230 */ /* 0x000fc40000004100 */
[----:B------:R-:W-:Y:S01]  /*3fb0*/  FFMA.FTZ R13, R13, R126, R125 ;  /* 0x0000007e0d0d7223 */ /* 0x000fe2000001007d */
[----:B------:R-:W-:Y:S01]  /*3fc0*/  LEA.HI.SX32 R111, R111, R84, 0x1e ;  /* 0x000000546f6f7211 */ /* 0x000fe200078ff2ff */
[----:B------:R-:W-:Y:S02]  /*3fd0*/  HADD2.F32 R107, -RZ, R66.H0_H0 ;  /* 0x20000042ff6b7230 */ /* 0x000fe40000004100 */
[C---:B------:R-:W-:Y:S01]  /*3fe0*/  FMUL.FTZ R16, R106.reuse, R16 ;  /* 0x000000106a107220 */ /* 0x040fe20000410000 */
[C---:B------:R-:W-:Y:S01]  /*3ff0*/  FMUL.FTZ R17, R106.reuse, R17 ;  /* 0x000000116a117220 */ /* 0x040fe20000410000 */
[----:B------:R-:W-:Y:S01]  /*4000*/  FMUL.FTZ R18, R106, R18 ;  /* 0x000000126a127220 */ /* 0x000fe20000410000 */
[----:B0-----:R-:W-:-:S04]  /*4010*/  IMAD.WIDE.U32 R126, R111, 0x10, R28 ;  /* 0x000000106f7e7825 */ /* 0x001fc800078e001c */
[C---:B------:R-:W-:Y:S01]  /*4020*/  FMUL.FTZ R19, R106.reuse, R19 ;  /* 0x000000136a137220 */ /* 0x040fe20000410000 */
[C---:B------:R-:W-:Y:S01]  /*4030*/  FMUL.FTZ R20, R106.reuse, R20 ;  /* 0x000000146a147220 */ /* 0x040fe20000410000 */
[C---:B------:R-:W-:Y:S01]  /*4040*/  FMUL.FTZ R21, R106.reuse, R21 ;  /* 0x000000156a157220 */ /* 0x040fe20000410000 */
[C---:B------:R-:W-:Y:S01]  /*4050*/  FMUL.FTZ R22, R106.reuse, R22 ;  /* 0x000000166a167220 */ /* 0x040fe20000410000 */
        /* <DEDUP_REMOVED lines=31> */
[----:B------:R-:W-:-:S02]  /*4250*/  HADD2.F32 R127, -RZ, R122.H1_H1 ;  /* 0x3000007aff7f7230 */ /* 0x000fc40000004100 */
[----:B------:R-:W-:Y:S02]  /*4260*/  HADD2.F32 R13, -RZ, R97.H0_H0 ;  /* 0x20000061ff0d7230 */ /* 0x000fe40000004100 */
[----:B------:R-:W-:Y:S02]  /*4270*/  HADD2.F32 R107, -RZ, R121.H1_H1 ;  /* 0x30000079ff6b7230 */ /* 0x000fe40000004100 */
[----:B------:R-:W-:Y:S02]  /*4280*/  HADD2.F32 R16, -RZ, R64.H0_H0 ;  /* 0x20000040ff107230 */ /* 0x000fe40000004100 */
[----:B------:R-:W-:Y:S01]  /*4290*/  FFMA.FTZ R13, R17, R127, R13 ;  /* 0x0000007f110d7223 */ /* 0x000fe2000001000d */
[----:B------:R-:W-:Y:S02]  /*42a0*/  HADD2.F32 R106, -RZ, R120.H1_H1 ;  /* 0x30000078ff6a7230 */ /* 0x000fe40000004100 */
[----:B------:R-:W-:Y:S02]  /*42b0*/  HADD2.F32 R51, -RZ, R98.H0_H0 ;  /* 0x20000062ff337230 */ /* 0x000fe40000004100 */
[----:B------:R-:W-:Y:S01]  /*42c0*/  FFMA.FTZ R16, R20, R107, R16 ;  /* 0x0000006b14107223 */ /* 0x000fe20000010010 */
[----:B------:R-:W-:Y:S01]  /*42d0*/  HADD2.F32 R125, -RZ, R122.H0_H0 ;  /* 0x2000007aff7d7230 */ /* 0x000fe20000004100 */
[----:B------:R-:W-:Y:S01]  /*42e0*/  SHF.R.U64 R107, R82, 0x10, R83 ;  /* 0x00000010526b7819 */ /* 0x000fe20000001253 */
[----:B------:R-:W-:-:S02]  /*42f0*/  HADD2.F32 R15, -RZ, R97.H1_H1 ;  /* 0x30000061ff0f7230 */ /* 0x000fc40000004100 */
[----:B------:R-:W-:Y:S01]  /*4300*/  FFMA.FTZ R17, R21, R106, R51 ;  /* 0x0000006a15117223 */ /* 0x000fe20000010033 */
[----:B------:R-:W-:Y:S01]  /*4310*/  SHF.R.U64 R21, R62, 0x10, R63 ;  /* 0x000000103e157819 */ /* 0x000fe2000000123f */
        /* <DEDUP_REMOVED lines=9> */
[----:B------:R-:W-:Y:S02]  /*43b0*/  HADD2.F32 R126, -RZ, R120.H0_H0 ;  /* 0x20000078ff7e7230 */ /* 0x000fe40000004100 */
[----:B------:R-:W-:Y:S02]  /*43c0*/  HADD2.F32 R19, -RZ, R98.H1_H1 ;  /* 0x30000062ff137230 */ /* 0x000fe40000004100 */
[----:B------:R-:W-:Y:S01]  /*43d0*/  FFMA.FTZ R21, R25, R107, R21 ;  /* 0x0000006b19157223 */ /* 0x000fe20000010015 */
[----:B------:R-:W-:Y:S02]  /*43e0*/  HADD2.F32 R127, -RZ, R121.H0_H0 ;  /* 0x20000079ff7f7230 */ /* 0x000fe40000004100 */
[----:B------:R-:W-:-:S02]  /*43f0*/  HADD2.F32 R18, -RZ, R65.H0_H0 ;  /* 0x20000041ff127230 */ /* 0x000fc40000004100 */
[----:B------:R-:W-:Y:S01]  /*4400*/  FFMA.FTZ R19, R23, R126, R19 ;  /* 0x0000007e17137223 */ /* 0x000fe20000010013 */
[----:B------:R-:W-:Y:S02]  /*4410*/  HADD2.F32 R125, -RZ, R118.H1_H1 ;  /* 0x30000076ff7d7230 */ /* 0x000fe40000004100 */
[----:B------:R-:W-:Y:S02]  /*4420*/  HADD2.F32 R25, -RZ, R100.H0_H0 ;  /* 0x20000064ff197230 */ /* 0x000fe40000004100 */
[----:B------:R-:W-:Y:S01]  /*4430*/  FFMA.FTZ R18, R22, R127, R18 ;  /* 0x0000007f16127223 */ /* 0x000fe20000010012 */
[----:B------:R-:W-:Y:S02]  /*4440*/  HADD2.F32 R106, -RZ, R92.H1_H1 ;  /* 0x3000005cff6a7230 */ /* 0x000fe40000004100 */
[----:B------:R-:W-:Y:S02]  /*4450*/  HADD2.F32 R51, -RZ, R63.H0_H0 ;  /* 0x2000003fff337230 */ /* 0x000fe40000004100 */
[----:B------:R-:W-:Y:S01]  /*4460*/  FFMA.FTZ R25, R110, R125, R25 ;  /* 0x0000007d6e197223 */ /* 0x000fe20000010019 */
[----:B------:R-:W-:Y:S01]  /*4470*/  HADD2.F32 R126, -RZ, R119.H1_H1 ;  /* 0x30000077ff7e7230 */ /* 0x000fe20000004100 */
[----:B------:R-:W-:Y:S01]  /*4480*/  IADD3 R125, PT, PT, R111, 0x20, RZ ;  /* 0x000000206f7d7810 */ /* 0x000fe20007ffe0ff */
[----:B------:R-:W-:-:S02]  /*4490*/  HADD2.F32 R24, -RZ, R60.H0_H0 ;  /* 0x2000003cff187230 */ /* 0x000fc40000004100 */
[----:B------:R-:W-:Y:S01]  /*44a0*/  FFMA.FTZ R22, R26, R106, R51 ;  /* 0x0000006a1a167223 */ /* 0x000fe20000010033 */
[----:B------:R-:W-:Y:S01]  /*44b0*/  HADD2.F32 R107, -RZ, R119.H0_H0 ;  /* 0x20000077ff6b7230 */ /* 0x000fe20000004100 */
[----:B------:R-:W-:Y:S01]  /*44c0*/  IADD3 R110, PT, PT, R111, 0x40, RZ ;  /* 0x000000406f6e7810 */ /* 0x000fe20007ffe0ff */
[----:B------:R-:W-:Y:S02]  /*44d0*/  HADD2.F32 R26, -RZ, R61.H0_H0 ;  /* 0x2000003dff1a7230 */ /* 0x000fe40000004100 */
[----:B------:R-:W-:Y:S01]  /*44e0*/  FFMA.FTZ R24, R109, R126, R24 ;  /* 0x0000007e6d187223 */ /* 0x000fe20000010018 */
[--C-:B------:R-:W-:Y:S01]  /*44f0*/  HADD2.F32 R127, -RZ, R99.reuse.H0_H0 ;  /* 0x20000063ff7f7230 */ /* 0x100fe20000004100 */
[----:B------:R-:W-:Y:S01]  /*4500*/  IADD3 R109, PT, PT, R111, 0x60, RZ ;  /* 0x000000606f6d7810 */ /* 0x000fe20007ffe0ff */
[----:B------:R-:W-:Y:S02]  /*4510*/  HADD2.F32 R23, -RZ, R99.H1_H1 ;  /* 0x30000063ff177230 */ /* 0x000fe40000004100 */
[----:B------:R-:W-:Y:S01]  /*4520*/  FFMA.FTZ R26, R30, R107, R26 ;  /* 0x0000006b1e1a7223 */ /* 0x000fe2000001001a */
[----:B------:R-:W-:Y:S01]  /*4530*/  IMAD.WIDE.U32 R144, R125, 0x10, R28 ;  /* 0x000000107d907825 */ /* 0x000fe200078e001c */
[----:B------:R-:W-:-:S03]  /*4540*/  IADD3 R107, PT, PT, R111, 0x80, RZ ;  /* 0x000000806f6b7810 */ /* 0x000fc60007ffe0ff */
[----:B------:R-:W-:Y:S01]  /*4550*/  FFMA.FTZ R23, R27, R127, R23 ;  /* 0x0000007f1b177223 */ /* 0x000fe20000010017 */
[--C-:B------:R-:W-:Y:S01]  /*4560*/  IMAD.WIDE.U32 R146, R110, 0x10, R28.reuse ;  /* 0x000000106e927825 */ /* 0x100fe200078e001c */
[----:B------:R0:W-:Y:S01]  /*4570*/  STG.E.128 desc[UR6][R144.64], R12 ;  /* 0x0000000c90007986 */ /* 0x0001e2000c101d06 */
[----:B------:R-:W-:Y:S02]  /*4580*/  IADD3 R30, PT, PT, R111, 0x100, RZ ;  /* 0x000001006f1e7810 */ /* 0x000fe40007ffe0ff */
[----:B------:R-:W-:Y:S01]  /*4590*/  HADD2.F32 R106, -RZ, R118.H0_H0 ;  /* 0x20000076ff6a7230 */ /* 0x000fe20000004100 */
[----:B------:R1:W-:Y:S01]  /*45a0*/  STG.E.128 desc[UR6][R146.64], R16 ;  /* 0x0000001092007986 */ /* 0x0003e2000c101d06 */
[----:B------:R-:W-:Y:S02]  /*45b0*/  HADD2.F32 R51, -RZ, R100.H1_H1 ;  /* 0x30000064ff337230 */ /* 0x000fe40000004100 */
[----:B------:R-:W-:-:S04]  /*45c0*/  IMAD.WIDE.U32 R148, R109, 0x10, R28 ;  /* 0x000000106d947825 */ /* 0x000fc800078e001c */
[----:B------:R-:W-:Y:S01]  /*45d0*/  FFMA.FTZ R27, R31, R106, R51 ;  /* 0x0000006a1f1b7223 */ /* 0x000fe20000010033 */
[----:B------:R-:W-:Y:S01]  /*45e0*/  IMAD.WIDE.U32 R150, R107, 0x10, R28 ;  /* 0x000000106b967825 */ /* 0x000fe200078e001c */
[----:B------:R2:W-:Y:S01]  /*45f0*/  STG.E.128 desc[UR6][R148.64], R20 ;  /* 0x0000001494007986 */ /* 0x0005e2000c101d06 */
[C---:B------:R-:W-:Y:S02]  /*4600*/  IADD3 R106, PT, PT, R111.reuse, 0xa0, RZ ;  /* 0x000000a06f6a7810 */ /* 0x040fe40007ffe0ff */
[C---:B------:R-:W-:Y:S01]  /*4610*/  IADD3 R51, PT, PT, R111.reuse, 0xc0, RZ ;  /* 0x000000c06f337810 */ /* 0x040fe20007ffe0ff */
[----:B------:R3:W-:Y:S01]  /*4620*/  STG.E.128 desc[UR6][R150.64], R24 ;  /* 0x0000001896007986 */ /* 0x0007e2000c101d06 */
[C---:B------:R-:W-:Y:S01]  /*4630*/  IADD3 R31, PT, PT, R111.reuse, 0xe0, RZ ;  /* 0x000000e06f1f7810 */ /* 0x040fe20007ffe0ff */
[----:B0-----:R-:W-:Y:S01]  /*4640*/  HADD2.F32 R12, -RZ, R58.H0_H0 ;  /* 0x2000003aff0c7230 */ /* 0x001fe20000004100 */
[----:B------:R-:W-:Y:S01]  /*4650*/  IADD3 R111, PT, PT, R111, 0x120, RZ ;  /* 0x000001206f6f7810 */ /* 0x000fe20007ffe0ff */
[----:B------:R-:W-:-:S02]  /*4660*/  HADD2.F32 R13, -RZ, R101.H0_H0 ;  /* 0x20000065ff0d7230 */ /* 0x000fc40000004100 */
[----:B-1----:R-:W-:Y:S02]  /*4670*/  HADD2.F32 R17, -RZ, R115.H1_H1 ;  /* 0x30000073ff117230 */ /* 0x002fe40000004100 */
[----:B------:R-:W-:Y:S02]  /*4680*/  HADD2.F32 R16, -RZ, R56.H0_H0 ;  /* 0x20000038ff107230 */ /* 0x000fe40000004100 */
[----:B------:R-:W-:Y:S02]  /*4690*/  HADD2.F32 R19, -RZ, R117.H0_H0 ;  /* 0x20000075ff137230 */ /* 0x000fe40000004100 */
[----:B------:R-:W-:Y:S02]  /*46a0*/  HADD2.F32 R14, -RZ, R59.H0_H0 ;  /* 0x2000003bff0e7230 */ /* 0x000fe40000004100 */
[----:B------:R-:W-:Y:S01]  /*46b0*/  FFMA.FTZ R16, R36, R17, R16 ;  /* 0x0000001124107223 */ /* 0x000fe20000010010 */
[----:B--2---:R-:W-:Y:S02]  /*46c0*/  HADD2.F32 R21, -RZ, R117.H1_H1 ;  /* 0x30000075ff157230 */ /* 0x004fe40000004100 */
[----:B------:R-:W-:-:S02]  /*46d0*/  HADD2.F32 R20, -RZ, R116.H1_H1 ;  /* 0x30000074ff147230 */ /* 0x000fc40000004100 */
[----:B------:R-:W-:Y:S01]  /*46e0*/  FFMA.FTZ R14, R34, R19, R14 ;  /* 0x00000013220e7223 */ /* 0x000fe2000001000e */
[----:B------:R-:W-:Y:S02]  /*46f0*/  HADD2.F32 R18, -RZ, R116.H0_H0 ;  /* 0x20000074ff127230 */ /* 0x000fe40000004100 */
[----:B------:R-:W-:Y:S01]  /*4700*/  FFMA.FTZ R12, R32, R21, R12 ;  /* 0x00000015200c7223 */ /* 0x000fe2000001000c */
[----:B------:R-:W-:Y:S02]  /*4710*/  HADD2.F32 R15, -RZ, R101.H1_H1 ;  /* 0x30000065ff0f7230 */ /* 0x000fe40000004100 */
[----:B------:R-:W-:Y:S01]  /*4720*/  FFMA.FTZ R13, R33, R20, R13 ;  /* 0x00000014210d7223 */ /* 0x000fe2000001000d */
[----:B---3--:R-:W-:Y:S02]  /*4730*/  HADD2.F32 R26, -RZ, R114.H1_H1 ;  /* 0x30000072ff1a7230 */ /* 0x008fe40000004100 */
        /* <DEDUP_REMOVED lines=8> */
[----:B------:R-:W-:Y:S02]  /*47c0*/  HADD2.F32 R23, -RZ, R113.H1_H1 ;  /* 0x30000071ff177230 */ /* 0x000fe40000004100 */
[----:B------:R-:W-:-:S02]  /*47d0*/  HADD2.F32 R20, -RZ, R54.H0_H0 ;  /* 0x20000036ff147230 */ /* 0x000fc40000004100 */
[----:B------:R-:W-:Y:S01]  /*47e0*/  FFMA.FTZ R19, R39, R24, R19 ;  /* 0x0000001827137223 */ /* 0x000fe20000010013 */
[----:B------:R-:W-:Y:S02]  /*47f0*/  HADD2.F32 R22, -RZ, R112.H1_H1 ;  /* 0x30000070ff167230 */ /* 0x000fe40000004100 */
[----:B------:R-:W-:Y:S02]  /*4800*/  HADD2.F32 R21, -RZ, R103.H0_H0 ;  /* 0x20000067ff157230 */ /* 0x000fe40000004100 */
[----:B------:R-:W-:Y:S01]  /*4810*/  FFMA.FTZ R20, R40, R23, R20 ;  /* 0x0000001728147223 */ /* 0x000fe20000010014 */
[----:B------:R-:W-:-:S04]  /*4820*/  IMAD.WIDE.U32 R106, R106, 0x10, R28 ;  /* 0x000000106a6a7825 */ /* 0x000fc800078e001c */
[----:B------:R-:W-:Y:S01]  /*4830*/  FFMA.FTZ R21, R41, R22, R21 ;  /* 0x0000001629157223 */ /* 0x000fe20000010015 */
[--C-:B------:R-:W-:Y:S01]  /*4840*/  IMAD.WIDE.U32 R126, R51, 0x10, R28.reuse ;  /* 0x00000010337e7825 */ /* 0x100fe200078e001c */
[----:B------:R0:W-:Y:S03]  /*4850*/  STG.E.128 desc[UR6][R106.64], R12 ;  /* 0x0000000c6a007986 */ /* 0x0001e6000c101d06 */
[--C-:B------:R-:W-:Y:S01]  /*4860*/  IMAD.WIDE.U32 R140, R31, 0x10, R28.reuse ;  /* 0x000000101f8c7825 */ /* 0x100fe200078e001c */
[----:B------:R0:W-:Y:S03]  /*4870*/  STG.E.128 desc[UR6][R126.64], R16 ;  /* 0x000000107e007986 */ /* 0x0001e6000c101d06 */
[----:B------:R-:W-:-:S04]  /*4880*/  IMAD.WIDE.U32 R142, R30, 0x10, R28 ;  /* 0x000000101e8e7825 */ /* 0x000fc800078e001c */
[----:B------:R-:W-:-:S04]  /*4890*/  IMAD.WIDE.U32 R110, R111, 0x10, R28 ;  /* 0x000000106f6e7825 */ /* 0x000fc800078e001c */
[----:B------:R-:W-:Y:S02]  /*48a0*/  HADD2.F32 R26, -RZ, R85.H1_H1 ;  /* 0x30000055ff1a7230 */ /* 0x000fe40000004100 */
[----:B------:R-:W-:Y:S02]  /*48b0*/  HADD2.F32 R27, -RZ, R53.H0_H0 ;  /* 0x20000035ff1b7230 */ /* 0x000fe40000004100 */
[----:B------:R-:W-:Y:S02]  /*48c0*/  HADD2.F32 R31, -RZ, R113.H0_H0 ;  /* 0x20000071ff1f7230 */ /* 0x000fe40000004100 */
[----:B------:R-:W-:Y:S02]  /*48d0*/  HADD2.F32 R22, -RZ, R55.H0_H0 ;  /* 0x20000037ff167230 */ /* 0x000fe40000004100 */
[----:B------:R-:W-:Y:S01]  /*48e0*/  FFMA.FTZ R26, R46, R26, R27 ;  /* 0x0000001a2e1a7223 */ /* 0x000fe2000001001b */
[----:B------:R-:W-:Y:S02]  /*48f0*/  HADD2.F32 R30, -RZ, R112.H0_H0 ;  /* 0x20000070ff1e7230 */ /* 0x000fe40000004100 */
        /* <DEDUP_REMOVED lines=9> */
[----:B------:R0:W-:Y:S01]  /*4990*/  STG.E.128 desc[UR6][R140.64], R20 ;  /* 0x000000148c007986 */ /* 0x0001e2000c101d06 */
        /* <DEDUP_REMOVED lines=10> */
[----:B------:R-:W-:-:S02]  /*4a40*/  HADD2.F32 R33, -RZ, R3.H0_H0 ;  /* 0x20000003ff217230 */ /* 0x000fc40000004100 */
[----:B------:R-:W-:Y:S01]  /*4a50*/  FFMA.FTZ R29, R49, R29, R34 ;  /* 0x0000001d311d7223 */ /* 0x000fe20000010022 */
[----:B------:R-:W-:Y:S02]  /*4a60*/  HADD2.F32 R31, -RZ, R88.H1_H1 ;  /* 0x30000058ff1f7230 */ /* 0x000fe40000004100 */
[----:B------:R-:W-:Y:S02]  /*4a70*/  HADD2.F32 R32, -RZ, R105.H1_H1 ;  /* 0x30000069ff207230 */ /* 0x000fe40000004100 */
[----:B------:R-:W-:-:S03]  /*4a80*/  FFMA.FTZ R30, R50, R30, R33 ;  /* 0x0000001e321e7223 */ /* 0x000fc60000010021 */
[----:B------:R-:W-:-:S05]  /*4a90*/  FFMA.FTZ R31, R108, R31, R32 ;  /* 0x0000001f6c1f7223 */ /* 0x000fca0000010020 */
[----:B------:R0:W-:Y:S02]  /*4aa0*/  STG.E.128 desc[UR6][R110.64], R28 ;  /* 0x0000001c6e007986 */ /* 0x0001e4000c101d06 */
.L_x_36593:
[----:B------:R-:W-:Y:S05]  /*4ab0*/  BSYNC.RECONVERGENT B0 ;  /* 0x0000000000007941 */ /* 0x000fea0003800200 */
.L_x_36592:
[----:B0-----:R-:W0:Y:S02]  /*4ac0*/  LDC.64 R12, c[0x0][0x380] ;  /* 0x0000e000ff0c7b82 */ /* 0x001e240000000a00 */
[----:B0-----:R-:W-:-:S04]  /*4ad0*/  LEA R0, R12, R0, 0x2 ;  /* 0x000000000c007211 */ /* 0x001fc800078e10ff */
[----:B------:R-:W-:-:S13]  /*4ae0*/  ISETP.GE.AND P0, PT, R0, R13, PT ;  /* 0x0000000d0000720c */ /* 0x000fda0003f06270 */
[----:B------:R-:W-:Y:S05]  /*4af0*/  @!P0 BRA `(.L_x_36594) ;  /* 0xffffffc000ac8947 */ /* 0x000fea000383ffff */
[----:B------:R-:W-:Y:S05]  /*4b00*/  EXIT ;  /* 0x000000000000794d */ /* 0x000fea0003800000 */
.L_x_36591:
        /* <DEDUP_REMOVED lines=8> */
.L_x_36596:
[----:B------:R-:W-:Y:S05]  /*4b90*/  BSYNC B0 ;  /* 0x0000000000007941 */ /* 0x000fea0003800000 */
.L_x_36595:
        /* <DEDUP_REMOVED lines=9> */
.L_x_36597:
[----:B------:R-:W-:Y:S01]  /*4c30*/  FADD.FTZ R110, R110, R106 ;  /* 0x0000006a6e6e7221 */ /* 0x000fe20000010000 */
[----:B------:R-:W-:-:S04]  /*4c40*/  HFMA2 R106, -RZ, RZ, 0, 2.384185791015625e-07 ;  /* 0x00000004ff6a7431 */ /* 0x000fc800000001ff */
[----:B------:R-:W-:-:S07]  /*4c50*/  MOV R128, R110 ;  /* 0x0000006e00807202 */ /* 0x000fce0000000f00 */
[----:B------:R-:W-:Y:S05]  /*4c60*/  WARPSYNC.COLLECTIVE R125, `(.L_x_36598) ;  /* 0x000000007d087348 */ /* 0x000fea0003c00000 */
[----:B------:R0:W1:Y:S02]  /*4c70*/  SHFL.BFLY P1, R106, R128, R106, R111 ;  /* 0x0c00006a806a7389 */ /* 0x000064000002006f */
[----:B01----:R-:W-:Y:S05]  /*4c80*/  ENDCOLLECTIVE ;  /* 0x000000000000791b */ /* 0x003fea0003800000 */
.L_x_36598:
[----:B------:R-:W-:Y:S01]  /*4c90*/  FADD.FTZ R110, R110, R106 ;  /* 0x0000006a6e6e7221 */ /* 0x000fe20000010000 */
[----:B------:R-:W-:-:S04]  /*4ca0*/  HFMA2 R106, -RZ, RZ, 0, 4.76837158203125e-07 ;  /* 0x00000008ff6a7431 */ /* 0x000fc800000001ff */
[----:B------:R-:W-:-:S07]  /*4cb0*/  MOV R128, R110 ;  /* 0x0000006e00807202 */ /* 0x000fce0000000f00 */
[----:B------:R-:W-:Y:S05]  /*4cc0*/  WARPSYNC.COLLECTIVE R125, `(.L_x_36599) ;  /* 0x000000007d087348 */ /* 0x000fea0003c00000 */
[----:B------:R0:W1:Y:S02]  /*4cd0*/  SHFL.BFLY P1, R106, R128, R106, R111 ;  /* 0x0c00006a806a7389 */ /* 0x000064000002006f */
[----:B01----:R-:W-:Y:S05]  /*4ce0*/  ENDCOLLECTIVE ;  /* 0x000000000000791b */ /* 0x003fea0003800000 */
.L_x_36599:
[----:B------:R-:W-:Y:S01]  /*4cf0*/  FADD.FTZ R110, R110, R106 ;  /* 0x0000006a6e6e7221 */ /* 0x000fe20000010000 */
[----:B------:R-:W-:-:S04]  /*4d00*/  HFMA2 R106, -RZ, RZ, 0, 9.5367431640625e-07 ;  /* 0x00000010ff6a7431 */ /* 0x000fc800000001ff */
[----:B------:R-:W-:-:S07]  /*4d10*/  MOV R128, R110 ;  /* 0x0000006e00807202 */ /* 0x000fce0000000f00 */
[----:B------:R-:W-:Y:S05]  /*4d20*/  WARPSYNC.COLLECTIVE R125, `(.L_x_36600) ;  /* 0x000000007d087348 */ /* 0x000fea0003c00000 */
[----:B------:R0:W1:Y:S02]  /*4d30*/  SHFL.BFLY P1, R106, R128, R106, R111 ;  /* 0x0c00006a806a7389 */ /* 0x000064000002006f */
[----:B01----:R-:W-:Y:S05]  /*4d40*/  ENDCOLLECTIVE ;  /* 0x000000000000791b */ /* 0x003fea0003800000 */
.L_x_36600:
        /* <DEDUP_REMOVED lines=82> */
[----:B------:R-:W-:Y:S01]  /*5270*/  FFMA.FTZ R127, R127, R127, R106 ;  /* 0x0000007f7f7f7223 */ /* 0x000fe2000001006a */
[----:B------:R-:W-:-:S04]  /*5280*/  HFMA2 R106, -RZ, RZ, 0, 5.9604644775390625e-08 ;  /* 0x00000001ff6a7431 */ /* 0x000fc800000001ff */
[----:B------:R-:W-:-:S07]  /*5290*/  MOV R128, R127 ;  /* 0x0000007f00807202 */ /* 0x000fce0000000f00 */
[----:B------:R-:W-:Y:S05]  /*52a0*/  WARPSYNC.COLLECTIVE R125, `(.L_x_36601) ;  /* 0x000000007d087348 */ /* 0x000fea0003c00000 */
[----:B------:R0:W1:Y:S02]  /*52b0*/  SHFL.BFLY P1, R106, R128, R106, R111 ;  /* 0x0c00006a806a7389 */ /* 0x000064000002006f */
[----:B01----:R-:W-:Y:S05]  /*52c0*/  ENDCOLLECTIVE ;  /* 0x000000000000791b */ /* 0x003fea0003800000 */
.L_x_36601:
[----:B------:R-:W-:Y:S01]  /*52d0*/  FADD.FTZ R127, R127, R106 ;  /* 0x0000006a7f7f7221 */ /* 0x000fe20000010000 */
[----:B------:R-:W-:-:S04]  /*52e0*/  HFMA2 R106, -RZ, RZ, 0, 1.1920928955078125e-07 ;  /* 0x00000002ff6a7431 */ /* 0x000fc800000001ff */
[----:B------:R-:W-:-:S07]  /*52f0*/  MOV R128, R127 ;  /* 0x0000007f00807202 */ /* 0x000fce0000000f00 */
[----:B------:R-:W-:Y:S05]  /*5300*/  WARPSYNC.COLLECTIVE R125, `(.L_x_36602) ;  /* 0x000000007d087348 */ /* 0x000fea0003c00000 */
[----:B------:R0:W1:Y:S02]  /*5310*/  SHFL.BFLY P1, R106, R128, R106, R111 ;  /* 0x0c00006a806a7389 */ /* 0x000064000002006f */
[----:B01----:R-:W-:Y:S05]  /*5320*/  ENDCOLLECTIVE ;  /* 0x000000000000791b */ /* 0x003fea0003800000 */
.L_x_36602:
[----:B------:R-:W-:Y:S01]  /*5330*/  FADD.FTZ R127, R127, R106 ;  /* 0x0000006a7f7f7221 */ /* 0x000fe20000010000 */
[----:B------:R-:W-:-:S04]  /*5340*/  HFMA2 R106, -RZ, RZ, 0, 2.384185791015625e-07 ;  /* 0x00000004ff6a7431 */ /* 0x000fc800000001ff */
[----:B------:R-:W-:-:S07]  /*5350*/  MOV R128, R127 ;  /* 0x0000007f00807202 */ /* 0x000fce0000000f00 */
[----:B------:R-:W-:Y:S05]  /*5360*/  WARPSYNC.COLLECTIVE R125, `(.L_x_36603) ;  /* 0x000000007d087348 */ /* 0x000fea0003c00000 */
[----:B------:R0:W1:Y:S02]  /*5370*/  SHFL.BFLY P1, R106, R128, R106, R111 ;  /* 0x0c00006a806a7389 */ /* 0x000064000002006f */
[----:B01----:R-:W-:Y:S05]  /*5380*/  ENDCOLLECTIVE ;  /* 0x000000000000791b */ /* 0x003fea0003800000 */
.L_x_36603:
[----:B------:R-:W-:Y:S01]  /*5390*/  FADD.FTZ R127, R127, R106 ;  /* 0x0000006a7f7f7221 */ /* 0x000fe20000010000 */
[----:B------:R-:W-:-:S04]  /*53a0*/  HFMA2 R106, -RZ, RZ, 0, 4.76837158203125e-07 ;  /* 0x00000008ff6a7431 */ /* 0x000fc800000001ff */
[----:B------:R-:W-:-:S07]  /*53b0*/  MOV R128, R127 ;  /* 0x0000007f00807202 */ /* 0x000fce0000000f00 */
[----:B------:R-:W-:Y:S05]  /*53c0*/  WARPSYNC.COLLECTIVE R125, `(.L_x_36604) ;  /* 0x000000007d087348 */ /* 0x000fea0003c00000 */
[----:B------:R0:W1:Y:S02]  /*53d0*/  SHFL.BFLY P1, R106, R128, R106, R111 ;  /* 0x0c00006a806a7389 */ /* 0x000064000002006f */
[----:B01----:R-:W-:Y:S05]  /*53e0*/  ENDCOLLECTIVE ;  /* 0x000000000000791b */ /* 0x003fea0003800000 */
.L_x_36604:
[----:B------:R-:W-:Y:S01]  /*53f0*/  FADD.FTZ R127, R127, R106 ;  /* 0x0000006a7f7f7221 */ /* 0x000fe20000010000 */
[----:B------:R-:W-:-:S04]  /*5400*/  HFMA2 R106, -RZ, RZ, 0, 9.5367431640625e-07 ;  /* 0x00000010ff6a7431 */ /* 0x000fc800000001ff */
[----:B------:R-:W-:-:S07]  /*5410*/  MOV R128, R127 ;  /* 0x0000007f00807202 */ /* 0x000fce0000000f00 */
[----:B------:R-:W-:Y:S05]  /*5420*/  WARPSYNC.COLLECTIVE R125, `(.L_x_36605) ;  /* 0x000000007d087348 */ /* 0x000fea0003c00000 */
[----:B------:R0:W1:Y:S02]  /*5430*/  SHFL.BFLY P1, R106, R128, R106, R111 ;  /* 0x0c00006a806a7389 */ /* 0x000064000002006f */
[----:B01----:R-:W-:Y:S05]  /*5440*/  ENDCOLLECTIVE ;  /* 0x000000000000791b */ /* 0x003fea0003800000 */
.L_x_36605:
[----:B------:R-:W-:Y:S05]  /*5450*/  BRA `(.L_x_36606) ;  /* 0xffffffe400987947 */ /* 0x000fea000383ffff */
.L_x_36607:
        /* <DEDUP_REMOVED lines=10> */
.L_x_45903:


//--------------------- .text._ZN10layer_norm13ln_fwd_kernelINS_13Kernel_traitsI6__halfffffjLj1280ELj1ELj4ELj1ELj16ENS_18Kernel_traits_baseILj1280ES2_ffffjLj128EEEEELb1ELb0ELb0ELb0EEEvNS_9FwdParamsE --------------------------
	.section	.text._ZN10layer_norm13ln_fwd_kernelINS_13Kernel_traitsI6__halfffffjLj1280ELj1ELj4ELj1ELj16ENS_18Kernel_traits_baseILj1280ES2_ffffjLj128EEEEELb1ELb0ELb0ELb0EEEvNS_9FwdParamsE,"ax",@progbits
	.align	128
        .global         _ZN10layer_norm13ln_fwd_kernelINS_13Kernel_traitsI6__halfffffjLj1280ELj1ELj4ELj1ELj16ENS_18Kernel_traits_baseILj1280ES2_ffffjLj128EEEEELb1ELb0ELb0ELb0EEEvNS_9FwdParamsE
        .type           _ZN10layer_norm13ln_fwd_kernelINS_13Kernel_traitsI6__halfffffjLj1280ELj1ELj4ELj1ELj16ENS_18Kernel_traits_baseILj1280ES2_ffffjLj128EEEEELb1ELb0ELb0ELb0EEEvNS_9FwdParamsE,@function
        .size           _ZN10layer_norm13ln_fwd_kernelINS_13Kernel_traitsI6__halfffffjLj1280ELj1ELj4ELj1ELj16ENS_18Kernel_traits_baseILj1280ES2_ffffjLj128EEEEELb1ELb0ELb0ELb0EEEvNS_9FwdParamsE,(.L_x_45904 - _ZN10layer_norm13ln_fwd_kernelINS_13Kernel_traitsI6__halfffffjLj1280ELj1ELj4ELj1ELj16ENS_18Kernel_traits_baseILj1280ES2_ffffjLj128EEEEELb1ELb0ELb0ELb0EEEvNS_9FwdParamsE)
        .other          _ZN10layer_norm13ln_fwd_kernelINS_13Kernel_traitsI6__halfffffjLj1280ELj1ELj4ELj1ELj16ENS_18Kernel_traits_baseILj1280ES2_ffffjLj128EEEEELb1ELb0ELb0ELb0EEEvNS_9FwdParamsE,@"STO_CUDA_ENTRY STV_DEFAULT"
_ZN10layer_norm13ln_fwd_kernelINS_13Kernel_traitsI6__halfffffjLj1280ELj1ELj4ELj1ELj16ENS_18Kernel_traits_baseILj1280ES2_ffffjLj128EEEEELb1ELb0ELb0ELb0EEEvNS_9FwdParamsE:
.text._ZN10layer_norm13ln_fwd_kernelINS_13Kernel_traitsI6__halfffffjLj1280ELj1ELj4ELj1ELj16ENS_18Kernel_traits_baseILj1280ES2_ffffjLj128EEEEELb1ELb0ELb0ELb0EEEvNS_9FwdParamsE:
[----:B------:R-:W-:Y:S01]  /*0000*/  LDC R1, c[0x0][0x37c] ;  /* 0x0000df00ff017b82 */ /* 0x000fe20000000800 */
[----:B------:R-:W0:Y:S01]  /*0010*/  LDCU.U8 UR4, c[0x0][0x464] ;  /* 0x00008c80ff0477ac */ /* 0x000e220008000000 */
[----:B------:R-:W1:Y:S01]  /*0020*/  LDCU.64 UR6, c[0x0][0x450] ;  /* 0x00008a00ff0677ac */ /* 0x000e620008000a00 */
[----:B------:R-:W2:Y:S05]  /*0030*/  LDCU.64 UR8, c[0x0][0x358] ;  /* 0x00006b00ff0877ac */ /* 0x000eaa0008000a00 */
[----:B------:R-:W3:Y:S08]  /*0040*/  LDC R9, c[0x0][0x45c] ;  /* 0x00011700ff097b82 */ /* 0x000ef00000000800 */
[----:B------:R-:W4:Y:S01]  /*0050*/  LDC R10, c[0x0][0x458] ;  /* 0x00011600ff0a7b82 */ /* 0x000f220000000800 */
[----:B0-----:R-:W-:Y:S01]  /*0060*/  ISETP.NE.AND P0, PT, RZ, UR4, PT ;  /* 0x00000004ff007c0c */ /* 0x001fe2000bf05270 */
[----:B------:R-:W0:Y:S01]  /*0070*/  LDCU.64 UR10, c[0x0][0x438] ;  /* 0x00008700ff0a77ac */ /* 0x000e220008000a00 */
[----:B-1----:R-:W-:-:S02]  /*0080*/  IMAD.U32 R2, RZ, RZ, UR6 ;  /* 0x00000006ff027e24 */ /* 0x002fc4000f8e00ff */
[----:B------:R-:W-:Y:S01]  /*0090*/  IMAD.U32 R3, RZ, RZ, UR7 ;  /* 0x00000007ff037e24 */ /* 0x000fe2000f8e00ff */
[----:B------:R-:W1:Y:S02]  /*00a0*/  S2R R6, SR_TID.X ;  /* 0x0000000000067919 */ /* 0x000e640000002100 */
[----:B------:R-:W5:Y:S06]  /*00b0*/  LDC R13, c[0x0][0x388] ;  /* 0x0000e200ff0d7b82 */ /* 0x000f6c0000000800 */
[----:B--2---:R-:W2:Y:S01]  /*00c0*/  @P0 LDG.E.64 R2, desc[UR8][R2.64] ;  /* 0x0000000802020981 */ /* 0x004ea2000c1e1b00 */
[----:B---3--:R-:W-:Y:S01]  /*00d0*/  @P0 MOV R11, R9 ;  /* 0x00000009000b0202 */ /* 0x008fe20000000f00 */
[----:B------:R-:W3:Y:S04]  /*00e0*/  @P0 LDC R7, c[0x0][0x460] ;  /* 0x00011800ff070b82 */ /* 0x000ee80000000800 */
[----:B----4-:R1:W3:Y:S04]  /*00f0*/  @P0 LDG.E.64 R4, desc[UR8][R10.64] ;  /* 0x000000080a040981 */ /* 0x0102e8000c1e1b00 */
[----:B------:R-:W4:Y:S01]  /*0100*/  S2UR UR5, SR_CTAID.X ;  /* 0x00000000000579c3 */ /* 0x000f220000002500 */
[----:B0-----:R-:W-:Y:S01]  /*0110*/  UISETP.NE.U32.AND UP0, UPT, UR10, URZ, UPT ;  /* 0x000000ff0a00728c */ /* 0x001fe2000bf05070 */
[----:B------:R-:W-:Y:S03]  /*0120*/  BSSY.RECONVERGENT B0, `(.L_x_36608) ;  /* 0x00000b1000007945 */ /* 0x000fe60003800200 */
[----:B------:R-:W-:Y:S01]  /*0130*/  UISETP.NE.AND.EX UP0, UPT, UR11, URZ, UPT, UP0 ;  /* 0x000000ff0b00728c */ /* 0x000fe2000bf05300 */
[----:B-----5:R-:W-:-:S02]  /*0140*/  SHF.R.S32.HI R0, RZ, 0x1f, R13 ;  /* 0x0000001fff007819 */ /* 0x020fc4000001140d */
[----:B-1----:R-:W-:Y:S01]  /*0150*/  LOP3.LUT R11, R6, 0x1f, RZ, 0xc0, !PT ;  /* 0x0000001f060b7812 */ /* 0x002fe200078ec0ff */
[----:B----4-:R-:W-:Y:S01]  /*0160*/  USHF.L.U32 UR4, UR5, 0x2, URZ ;  /* 0x0000000205047899 */ /* 0x010fe200080006ff */
[----:B--2---:R-:W-:Y:S02]  /*0170*/  @P0 R2UR UR7, R3 ;  /* 0x00000000030702ca */ /* 0x004fe400000e0000 */
[----:B------:R-:W0:Y:S01]  /*0180*/  LDC R3, c[0x0][0x360] ;  /* 0x0000d800ff037b82 */ /* 0x000e220000000800 */
[----:B------:R-:W-:Y:S02]  /*0190*/  @P0 R2UR UR6, R2 ;  /* 0x00000000020602ca */ /* 0x000fe400000e0000 */
[----:B------:R-:W-:Y:S02]  /*01a0*/  LEA.HI R2, R0, R13, RZ, 0x2 ;  /* 0x0000000d00027211 */ /* 0x000fe400078f10ff */
[----:B---3--:R-:W-:Y:S02]  /*01b0*/  @P0 IADD3 R10, P1, PT, R4, R7, RZ ;  /* 0x00000007040a0210 */ /* 0x008fe40007f3e0ff */
[----:B------:R-:W-:-:S04]  /*01c0*/  LOP3.LUT R7, R11, 0x1f, RZ, 0x3c, !PT ;  /* 0x0000001f0b077812 */ /* 0x000fc800078e3cff */
[----:B------:R-:W-:Y:S01]  /*01d0*/  UIADD3 UR15, UPT, UPT, UR7, -0x4498517b, URZ ;  /* 0xbb67ae85070f7890 */ /* 0x000fe2000fffe0ff */
[----:B------:R-:W-:Y:S01]  /*01e0*/  @P0 IMAD.X R9, RZ, RZ, R5, P1 ;  /* 0x000000ffff090224 */ /* 0x000fe200008e0605 */
[----:B------:R-:W-:Y:S01]  /*01f0*/  LEA.HI.SX32 R2, R2, R7, 0x1e ;  /* 0x0000000702027211 */ /* 0x000fe200078ff2ff */
[----:B------:R-:W-:Y:S02]  /*0200*/  UIADD3 UR14, UPT, UPT, UR6, -0x61c88647, URZ ;  /* 0x9e3779b9060e7890 */ /* 0x000fe4000fffe0ff */
[----:B------:R-:W-:Y:S01]  /*0210*/  UIADD3 UR16, UPT, UPT, UR6, 0x3c6ef372, URZ ;  /* 0x3c6ef37206107890 */ /* 0x000fe2000fffe0ff */
[--C-:B------:R-:W-:Y:S01]  /*0220*/  SHF.R.U64 R4, R10, 0x2, R9.reuse ;  /* 0x000000020a047819 */ /* 0x100fe20000001209 */
[----:B------:R-:W-:Y:S01]  /*0230*/  UIADD3 UR17, UPT, UPT, UR7, 0x76cf5d0a, URZ ;  /* 0x76cf5d0a07117890 */ /* 0x000fe2000fffe0ff */
[----:B------:R-:W-:Y:S01]  /*0240*/  SHF.R.U32.HI R5, RZ, 0x2, R9 ;  /* 0x00000002ff057819 */ /* 0x000fe20000011609 */
[----:B------:R-:W-:Y:S02]  /*0250*/  UIADD3 UR18, UPT, UPT, UR6, -0x255992d5, URZ ;  /* 0xdaa66d2b06127890 */ /* 0x000fe4000fffe0ff */
[----:B------:R-:W-:Y:S01]  /*0260*/  UIADD3 UR19, UPT, UPT, UR7, 0x32370b8f, URZ ;  /* 0x32370b8f07137890 */ /* 0x000fe2000fffe0ff */
[--C-:B0-----:R-:W-:Y:S01]  /*0270*/  IMAD R0, R3, UR5, R6.reuse ;  /* 0x0000000503007c24 */ /* 0x101fe2000f8e0206 */
[----:B------:R-:W-:Y:S01]  /*0280*/  SHF.R.U32.HI R3, RZ, 0x5, R6 ;  /* 0x00000005ff037819 */ /* 0x000fe20000011606 */
[----:B------:R-:W-:-:S02]  /*0290*/  UIADD3 UR20, UPT, UPT, UR6, 0x78dde6e4, URZ ;  /* 0x78dde6e406147890 */ /* 0x000fc4000fffe0ff */
[----:B------:R-:W-:Y:S01]  /*02a0*/  UIADD3 UR21, UPT, UPT, UR7, -0x126145ec, URZ ;  /* 0xed9eba1407157890 */ /* 0x000fe2000fffe0ff */
[----:B------:R-:W-:Y:S01]  /*02b0*/  LOP3.LUT R3, R3, UR4, RZ, 0xfc, !PT ;  /* 0x0000000403037c12 */ /* 0x000fe2000f8efcff */
[----:B------:R-:W-:Y:S02]  /*02c0*/  UIADD3 UR22, UPT, UPT, UR6, 0x1715609d, URZ ;  /* 0x1715609d06167890 */ /* 0x000fe4000fffe0ff */
[----:B------:R-:W-:Y:S02]  /*02d0*/  UIADD3 UR23, UPT, UPT, UR7, -0x56f99767, URZ ;  /* 0xa906689907177890 */ /* 0x000fe4000fffe0ff */
[----:B------:R-:W-:Y:S02]  /*02e0*/  UIADD3 UR24, UPT, UPT, UR6, -0x4ab325aa, URZ ;  /* 0xb54cda5606187890 */ /* 0x000fe4000fffe0ff */
[----:B------:R-:W-:Y:S02]  /*02f0*/  UIADD3 UR25, UPT, UPT, UR7, 0x646e171e, URZ ;  /* 0x646e171e07197890 */ /* 0x000fe4000fffe0ff */
[----:B------:R-:W-:-:S02]  /*0300*/  UIADD3 UR26, UPT, UPT, UR6, 0x5384540f, URZ ;  /* 0x5384540f061a7890 */ /* 0x000fc4000fffe0ff */
        /* <DEDUP_REMOVED lines=30> */
[----:B------:R-:W-:Y:S01]  /*04f0*/  @P6 VIADD R11, R11, 0x20 ;  /* 0x000000200b0b6836 */ /* 0x000fe20000000000 */
[----:B------:R-:W-:-:S05]  /*0500*/  ISETP.GE.U32.AND P6, PT, R2, 0x100, PT ;  /* 0x000001000200780c */ /* 0x000fca0003fc6070 */
[----:B------:R-:W3:Y:S08]  /*0510*/  @P2 LDC.64 R52, c[0x0][0x3d0] ;  /* 0x0000f400ff342b82 */ /* 0x000ef00000000a00 */
[----:B------:R-:W3:Y:S01]  /*0520*/  @P2 LDC.64 R54, c[0x0][0x438] ;  /* 0x00010e00ff362b82 */ /* 0x000ee20000000a00 */
[----:B------:R-:W-:-:S07]  /*0530*/  ISETP.GE.U32.AND P5, PT, R2, 0x120, PT ;  /* 0x000001200200780c */ /* 0x000fce0003fa6070 */
[----:B0-----:R-:W0:Y:S08]  /*0540*/  @P3 LDC.64 R8, c[0x0][0x3d0] ;  /* 0x0000f400ff083b82 */ /* 0x001e300000000a00 */
[----:B------:R-:W0:Y:S01]  /*0550*/  @P3 LDC.64 R56, c[0x0][0x438] ;  /* 0x00010e00ff383b82 */ /* 0x000e220000000a00 */
[----:B----4-:R-:W-:-:S04]  /*0560*/  @P0 IMAD.WIDE.U32 R44, R11, 0x8, R44 ;  /* 0x000000080b2c0825 */ /* 0x010fc800078e002c */
[----:B-1----:R-:W-:-:S03]  /*0570*/  @P0 IMAD.WIDE.U32 R46, R11, 0x8, R46 ;  /* 0x000000080b2e0825 */ /* 0x002fc600078e002e */
[----:B--2---:R-:W1:Y:S01]  /*0580*/  @P4 LDC.64 R40, c[0x0][0x3d0] ;  /* 0x0000f400ff284b82 */ /* 0x004e620000000a00 */
[----:B------:R-:W-:Y:S01]  /*0590*/  @P0 IADD3 R11, PT, PT, R11, 0x20, RZ ;  /* 0x000000200b0b0810 */ /* 0x000fe20007ffe0ff */
[----:B------:R2:W5:Y:S06]  /*05a0*/  @P0 LDG.E.64 R86, desc[UR8][R44.64] ;  /* 0x000000082c560981 */ /* 0x00056c000c1e1b00 */
[----:B------:R-:W4:Y:S01]  /*05b0*/  @P4 LDC.64 R20, c[0x0][0x438] ;  /* 0x00010e00ff144b82 */ /* 0x000f220000000a00 */
[C---:B------:R-:W-:Y:S01]  /*05c0*/  @P1 IMAD.WIDE.U32 R48, R11.reuse, 0x8, R48 ;  /* 0x000000080b301825 */ /* 0x040fe200078e0030 */
[----:B------:R2:W5:Y:S03]  /*05d0*/  @P0 LD.E.64 R34, desc[UR8][R46.64] ;  /* 0x000000082e220980 */ /* 0x000566000c101b00 */
[C---:B---3--:R-:W-:Y:S01]  /*05e0*/  @P1 IMAD.WIDE.U32 R50, R11.reuse, 0x8, R50 ;  /* 0x000000080b321825 */ /* 0x048fe200078e0032 */
[----:B------:R2:W5:Y:S02]  /*05f0*/  @P1 LDG.E.64 R84, desc[UR8][R48.64] ;  /* 0x0000000830541981 */ /* 0x000564000c1e1b00 */
[----:B------:R-:W3:Y:S01]  /*0600*/  @P6 LDC.64 R42, c[0x0][0x3d0] ;  /* 0x0000f400ff2a6b82 */ /* 0x000ee20000000a00 */
[----:B------:R-:W-:Y:S01]  /*0610*/  @P1 VIADD R11, R11, 0x20 ;  /* 0x000000200b0b1836 */ /* 0x000fe20000000000 */
[----:B------:R2:W5:Y:S06]  /*0620*/  @P1 LD.E.64 R32, desc[UR8][R50.64] ;  /* 0x0000000832201980 */ /* 0x00056c000c101b00 */
[----:B------:R-:W2:Y:S01]  /*0630*/  @P6 LDC.64 R58, c[0x0][0x438] ;  /* 0x00010e00ff3a6b82 */ /* 0x000ea20000000a00 */
[----:B------:R-:W-:-:S04]  /*0640*/  @P2 IMAD.WIDE.U32 R52, R11, 0x8, R52 ;  /* 0x000000080b342825 */ /* 0x000fc800078e0034 */
[C---:B------:R-:W-:Y:S01]  /*0650*/  @P2 IMAD.WIDE.U32 R54, R11.reuse, 0x8, R54 ;  /* 0x000000080b362825 */ /* 0x040fe200078e0036 */
[----:B------:R0:W5:Y:S02]  /*0660*/  @P2 LDG.E.64 R6, desc[UR8][R52.64] ;  /* 0x0000000834062981 */ /* 0x000164000c1e1b00 */
[----:B------:R-:W2:Y:S01]  /*0670*/  @P5 LDC.64 R60, c[0x0][0x3d0] ;  /* 0x0000f400ff3c5b82 */ /* 0x000ea20000000a00 */
[----:B------:R-:W-:Y:S01]  /*0680*/  @P2 VIADD R11, R11, 0x20 ;  /* 0x000000200b0b2836 */ /* 0x000fe20000000000 */
[----:B------:R1:W5:Y:S06]  /*0690*/  @P2 LD.E.64 R30, desc[UR8][R54.64] ;  /* 0x00000008361e2980 */ /* 0x00036c000c101b00 */
[----:B------:R-:W2:Y:S01]  /*06a0*/  @P5 LDC.64 R62, c[0x0][0x438] ;  /* 0x00010e00ff3e5b82 */ /* 0x000ea20000000a00 */
[----:B0-----:R-:W-:-:S04]  /*06b0*/  @P3 IMAD.WIDE.U32 R8, R11, 0x8, R8 ;  /* 0x000000080b083825 */ /* 0x001fc800078e0008 */
[C---:B------:R-:W-:Y:S01]  /*06c0*/  @P3 IMAD.WIDE.U32 R56, R11.reuse, 0x8, R56 ;  /* 0x000000080b383825 */ /* 0x040fe200078e0038 */
[----:B------:R-:W-:Y:S01]  /*06d0*/  @P3 IADD3 R11, PT, PT, R11, 0x20, RZ ;  /* 0x000000200b0b3810 */ /* 0x000fe20007ffe0ff */
[----:B------:R0:W5:Y:S04]  /*06e0*/  @P3 LDG.E.64 R12, desc[UR8][R8.64] ;  /* 0x00000008080c3981 */ /* 0x000168000c1e1b00 */
[C---:B-1----:R-:W-:Y:S01]  /*06f0*/  @P4 IMAD.WIDE.U32 R40, R11.reuse, 0x8, R40 ;  /* 0x000000080b284825 */ /* 0x042fe200078e0028 */
[----:B------:R0:W5:Y:S03]  /*0700*/  @P3 LD.E.64 R28, desc[UR8][R56.64] ;  /* 0x00000008381c3980 */ /* 0x000166000c101b00 */
[C---:B----4-:R-:W-:Y:S01]  /*0710*/  @P4 IMAD.WIDE.U32 R20, R11.reuse, 0x8, R20 ;  /* 0x000000080b144825 */ /* 0x050fe200078e0014 */
[----:B------:R0:W5:Y:S03]  /*0720*/  @P4 LDG.E.64 R14, desc[UR8][R40.64] ;  /* 0x00000008280e4981 */ /* 0x000166000c1e1b00 */
[----:B------:R-:W-:Y:S01]  /*0730*/  @P4 VIADD R11, R11, 0x20 ;  /* 0x000000200b0b4836 */ /* 0x000fe20000000000 */
[----:B------:R0:W5:Y:S03]  /*0740*/  @P4 LD.E.64 R26, desc[UR8][R20.64] ;  /* 0x00000008141a4980 */ /* 0x000166000c101b00 */
[----:B---3--:R-:W-:-:S04]  /*0750*/  @P6 IMAD.WIDE.U32 R42, R11, 0x8, R42 ;  /* 0x000000080b2a6825 */ /* 0x008fc800078e002a */
[C---:B--2---:R-:W-:Y:S01]  /*0760*/  @P6 IMAD.WIDE.U32 R58, R11.reuse, 0x8, R58 ;  /* 0x000000080b3a6825 */ /* 0x044fe200078e003a */
[----:B------:R0:W5:Y:S03]  /*0770*/  @P6 LDG.E.64 R16, desc[UR8][R42.64] ;  /* 0x000000082a106981 */ /* 0x000166000c1e1b00 */
[----:B------:R-:W-:Y:S01]  /*0780*/  @P6 VIADD R11, R11, 0x20 ;  /* 0x000000200b0b6836 */ /* 0x000fe20000000000 */
[----:B------:R0:W5:Y:S03]  /*0790*/  @P6 LD.E.64 R24, desc[UR8][R58.64] ;  /* 0x000000083a186980 */ /* 0x000166000c101b00 */
[----:B------:R-:W-:-:S04]  /*07a0*/  @P5 IMAD.WIDE.U32 R60, R11, 0x8, R60 ;  /* 0x000000080b3c5825 */ /* 0x000fc800078e003c */
[C---:B------:R-:W-:Y:S01]  /*07b0*/  @P5 IMAD.WIDE.U32 R62, R11.reuse, 0x8, R62 ;  /* 0x000000080b3e5825 */ /* 0x040fe200078e003e */
[----:B------:R0:W5:Y:S04]  /*07c0*/  @P5 LDG.E.64 R18, desc[UR8][R60.64] ;  /* 0x000000083c125981 */ /* 0x000168000c1e1b00 */
[----:B------:R0:W5:Y:S01]  /*07d0*/  @P5 LD.E.64 R22, desc[UR8][R62.64] ;  /* 0x000000083e165980 */ /* 0x000162000c101b00 */
[----:B------:R-:W-:Y:S02]  /*07e0*/  ISETP.GE.U32.AND P0, PT, R2, 0x140, PT ;  /* 0x000001400200780c */ /* 0x000fe40003f06070 */
[----:B------:R-:W-:-:S11]  /*07f0*/  @P5 IADD3 R11, PT, PT, R11, 0x20, RZ ;  /* 0x000000200b0b5810 */ /* 0x000fd60007ffe0ff */
[----:B0-----:R-:W-:Y:S05]  /*0800*/  @!P0 BRA `(.L_x_36610) ;  /* 0x0000000400088947 */ /* 0x001fea0003800000 */
[----:B------:R-:W0:Y:S08]  /*0810*/  LDC.64 R40, c[0x0][0x3d0] ;  /* 0x0000f400ff287b82 */ /* 0x000e300000000a00 */
[----:B------:R-:W1:Y:S01]  /*0820*/  LDC.64 R8, c[0x0][0x438] ;  /* 0x00010e00ff087b82 */ /* 0x000e620000000a00 */
[----:B0-----:R-:W-:-:S06]  /*0830*/  IMAD.WIDE.U32 R40, R11, 0x8, R40 ;  /* 0x000000080b287825 */ /* 0x001fcc00078e0028 */
[----:B------:R-:W5:Y:S01]  /*0840*/  LDG.E.64 R40, desc[UR8][R40.64] ;  /* 0x0000000828287981 */ /* 0x000f62000c1e1b00 */
[----:B-1----:R-:W-:-:S06]  /*0850*/  IMAD.WIDE.U32 R8, R11, 0x8, R8 ;  /* 0x000000080b087825 */ /* 0x002fcc00078e0008 */
[----:B------:R-:W5:Y:S01]  /*0860*/  LD.E.64 R8, desc[UR8][R8.64] ;  /* 0x0000000808087980 */ /* 0x000f62000c101b00 */
[----:B------:R-:W-:Y:S05]  /*0870*/  BRA `(.L_x_36610) ;  /* 0x0000000000ec7947 */ /* 0x000fea0003800000 */
.L_x_36609:
        /* <DEDUP_REMOVED lines=17> */
[----:B-1----:R-:W-:-:S04]  /*0990*/  @P6 IMAD.WIDE.U32 R42, R11, 0x8, R42 ;  /* 0x000000080b2a6825 */ /* 0x002fc800078e002a */
[----:B------:R-:W-:Y:S01]  /*09a0*/  @P6 VIADD R11, R11, 0x20 ;  /* 0x000000200b0b6836 */ /* 0x000fe20000000000 */
[----:B------:R-:W5:Y:S02]  /*09b0*/  @P6 LDG.E.64 R90, desc[UR8][R42.64] ;  /* 0x000000082a5a6981 */ /* 0x000f64000c1e1b00 */
[----:B------:R-:W1:Y:S01]  /*09c0*/  @P3 LDC.64 R50, c[0x0][0x3d0] ;  /* 0x0000f400ff323b82 */ /* 0x000e620000000a00 */
[C---:B--2---:R-:W-:Y:S01]  /*09d0*/  @P5 IMAD.WIDE.U32 R44, R11.reuse, 0x8, R44 ;  /* 0x000000080b2c5825 */ /* 0x044fe200078e002c */
[----:B------:R-:W-:Y:S02]  /*09e0*/  @P6 CS2R R36, SRZ ;  /* 0x0000000000246805 */ /* 0x000fe4000001ff00 */
[C---:B------:R-:W-:Y:S02]  /*09f0*/  ISETP.GE.U32.AND P6, PT, R2.reuse, 0x120, PT ;  /* 0x000001200200780c */ /* 0x040fe40003fc6070 */
[----:B------:R-:W-:Y:S01]  /*0a00*/  @P5 CS2R R34, SRZ ;  /* 0x0000000000225805 */ /* 0x000fe2000001ff00 */
[----:B------:R-:W-:Y:S01]  /*0a10*/  @P5 VIADD R11, R11, 0x20 ;  /* 0x000000200b0b5836 */ /* 0x000fe20000000000 */
[----:B------:R2:W5:Y:S01]  /*0a20*/  @P5 LDG.E.64 R86, desc[UR8][R44.64] ;  /* 0x000000082c565981 */ /* 0x000562000c1e1b00 */
[----:B0-----:R-:W0:Y:S01]  /*0a30*/  @P2 LDC.64 R20, c[0x0][0x3d0] ;  /* 0x0000f400ff142b82 */ /* 0x001e220000000a00 */
[----:B------:R-:W-:Y:S01]  /*0a40*/  ISETP.GE.U32.AND P5, PT, R2, 0x140, PT ;  /* 0x000001400200780c */ /* 0x000fe20003fa6070 */
[C---:B---3--:R-:W-:Y:S01]  /*0a50*/  @P0 IMAD.WIDE.U32 R46, R11.reuse, 0x8, R46 ;  /* 0x000000080b2e0825 */ /* 0x048fe200078e002e */
[----:B------:R-:W-:-:S04]  /*0a60*/  @P0 IADD3 R11, PT, PT, R11, 0x20, RZ ;  /* 0x000000200b0b0810 */ /* 0x000fc80007ffe0ff */
[----:B------:R3:W5:Y:S01]  /*0a70*/  @P0 LDG.E.64 R84, desc[UR8][R46.64] ;  /* 0x000000082e540981 */ /* 0x000762000c1e1b00 */
[----:B------:R-:W3:Y:S01]  /*0a80*/  @P1 LDC.64 R52, c[0x0][0x3d0] ;  /* 0x0000f400ff341b82 */ /* 0x000ee20000000a00 */
[----:B----4-:R-:W-:-:S07]  /*0a90*/  @P4 IMAD.WIDE.U32 R48, R11, 0x8, R48 ;  /* 0x000000080b304825 */ /* 0x010fce00078e0030 */
[----:B------:R-:W4:Y:S01]  /*0aa0*/  @P6 LDC.64 R54, c[0x0][0x3d0] ;  /* 0x0000f400ff366b82 */ /* 0x000f220000000a00 */
[----:B------:R-:W-:Y:S01]  /*0ab0*/  @P4 VIADD R11, R11, 0x20 ;  /* 0x000000200b0b4836 */ /* 0x000fe20000000000 */
[----:B------:R0:W5:Y:S03]  /*0ac0*/  @P4 LDG.E.64 R6, desc[UR8][R48.64] ;  /* 0x0000000830064981 */ /* 0x000166000c1e1b00 */
[----:B-1----:R-:W-:-:S03]  /*0ad0*/  @P3 IMAD.WIDE.U32 R50, R11, 0x8, R50 ;  /* 0x000000080b323825 */ /* 0x002fc600078e0032 */
[----:B--2---:R-:W1:Y:S01]  /*0ae0*/  @P5 LDC.64 R44, c[0x0][0x3d0] ;  /* 0x0000f400ff2c5b82 */ /* 0x004e620000000a00 */
[----:B------:R-:W-:Y:S01]  /*0af0*/  @P3 VIADD R11, R11, 0x20 ;  /* 0x000000200b0b3836 */ /* 0x000fe20000000000 */
[----:B------:R2:W5:Y:S03]  /*0b00*/  @P3 LDG.E.64 R12, desc[UR8][R50.64] ;  /* 0x00000008320c3981 */ /* 0x000566000c1e1b00 */
[C---:B0-----:R-:W-:Y:S01]  /*0b10*/  @P2 IMAD.WIDE.U32 R42, R11.reuse, 0x8, R20 ;  /* 0x000000080b2a2825 */ /* 0x041fe200078e0014 */
[----:B------:R-:W-:-:S04]  /*0b20*/  @P2 IADD3 R11, PT, PT, R11, 0x20, RZ ;  /* 0x000000200b0b2810 */ /* 0x000fc80007ffe0ff */
[----:B------:R2:W5:Y:S01]  /*0b30*/  @P2 LDG.E.64 R14, desc[UR8][R42.64] ;  /* 0x000000082a0e2981 */ /* 0x000562000c1e1b00 */
[----:B---3--:R-:W-:-:S04]  /*0b40*/  @P1 IMAD.WIDE.U32 R52, R11, 0x8, R52 ;  /* 0x000000080b341825 */ /* 0x008fc800078e0034 */
[----:B------:R-:W-:Y:S01]  /*0b50*/  @P1 VIADD R11, R11, 0x20 ;  /* 0x000000200b0b1836 */ /* 0x000fe20000000000 */
[----:B------:R2:W5:Y:S03]  /*0b60*/  @P1 LDG.E.64 R16, desc[UR8][R52.64] ;  /* 0x0000000834101981 */ /* 0x000566000c1e1b00 */
[----:B----4-:R-:W-:-:S04]  /*0b70*/  @P6 IMAD.WIDE.U32 R54, R11, 0x8, R54 ;  /* 0x000000080b366825 */ /* 0x010fc800078e0036 */
[----:B------:R-:W-:Y:S01]  /*0b80*/  @P6 VIADD R11, R11, 0x20 ;  /* 0x000000200b0b6836 */ /* 0x000fe20000000000 */
[----:B------:R2:W5:Y:S03]  /*0b90*/  @P6 LDG.E.64 R18, desc[UR8][R54.64] ;  /* 0x0000000836126981 */ /* 0x000566000c1e1b00 */
[----:B-1----:R-:W-:-:S05]  /*0ba0*/  @P5 IMAD.WIDE.U32 R20, R11, 0x8, R44 ;  /* 0x000000080b145825 */ /* 0x002fca00078e002c */
[----:B------:R2:W5:Y:S01]  /*0bb0*/  @P5 LDG.E.64 R40, desc[UR8][R20.64] ;  /* 0x0000000814285981 */ /* 0x000562000c1e1b00 */
[----:B------:R-:W-:Y:S02]  /*0bc0*/  @P0 CS2R R32, SRZ ;  /* 0x0000000000200805 */ /* 0x000fe4000001ff00 */
[----:B------:R-:W-:Y:S02]  /*0bd0*/  @P4 CS2R R30, SRZ ;  /* 0x00000000001e4805 */ /* 0x000fe4000001ff00 */
[----:B------:R-:W-:Y:S02]  /*0be0*/  @P3 CS2R R28, SRZ ;  /* 0x00000000001c3805 */ /* 0x000fe4000001ff00 */
[----:B------:R-:W-:Y:S02]  /*0bf0*/  @P2 CS2R R26, SRZ ;  /* 0x00000000001a2805 */ /* 0x000fe4000001ff00 */
[----:B------:R-:W-:Y:S02]  /*0c00*/  @P1 CS2R R24, SRZ ;  /* 0x0000000000181805 */ /* 0x000fe4000001ff00 */
[----:B------:R-:W-:-:S02]  /*0c10*/  @P6 CS2R R22, SRZ ;  /* 0x0000000000166805 */ /* 0x000fc4000001ff00 */
[----:B--2---:R-:W-:-:S07]  /*0c20*/  @P5 CS2R R8, SRZ ;  /* 0x0000000000085805 */ /* 0x004fce000001ff00 */
.L_x_36610:
[----:B------:R-:W-:Y:S05]  /*0c30*/  BSYNC.RECONVERGENT B0 ;  /* 0x0000000000007941 */ /* 0x000fea0003800200 */
.L_x_36608:
[----:B------:R-:W0:Y:S02]  /*0c40*/  LDCU UR4, c[0x0][0x384] ;  /* 0x00007080ff0477ac */ /* 0x000e240008000800 */
[----:B0-----:R-:W-:-:S13]  /*0c50*/  ISETP.GE.AND P0, PT, R3, UR4, PT ;  /* 0x0000000403007c0c */ /* 0x001fda000bf06270 */
[----:B------:R-:W-:Y:S05]  /*0c60*/  @P0 EXIT ;  /* 0x000000000000094d */ /* 0x000fea0003800000 */
[----:B-----5:R-:W-:Y:S01]  /*0c70*/  MOV R130, R6 ;  /* 0x0000000600827202 */ /* 0x020fe20000000f00 */
[--C-:B------:R-:W-:Y:S01]  /*0c80*/  IMAD.MOV.U32 R129, RZ, RZ, R7.reuse ;  /* 0x000000ffff817224 */ /* 0x100fe200078e0007 */
[--C-:B------:R-:W-:Y:S01]  /*0c90*/  SHF.R.U64 R6, R6, 0x10, R7.reuse ;  /* 0x0000001006067819 */ /* 0x100fe20000001207 */
[----:B------:R-:W-:Y:S01]  /*0ca0*/  IMAD.MOV.U32 R128, RZ, RZ, R12 ;  /* 0x000000ffff807224 */ /* 0x000fe200078e000c */
[----:B------:R-:W-:Y:S01]  /*0cb0*/  SHF.R.U32.HI R7, RZ, 0x10, R7 ;  /* 0x00000010ff077819 */ /* 0x000fe20000011607 */
[----:B------:R-:W-:Y:S01]  /*0cc0*/  IMAD.MOV.U32 R126, RZ, RZ, R14 ;  /* 0x000000ffff7e7224 */ /* 0x000fe200078e000e */
[----:B------:R-:W-:Y:S01]  /*0cd0*/  PRMT R129, R6, 0x5410, R129 ;  /* 0x0000541006817816 */ /* 0x000fe20000000081 */
[----:B------:R-:W-:Y:S01]  /*0ce0*/  IMAD.HI.U32 R6, R0, -0x326172a9, RZ ;  /* 0xcd9e8d5700067827 */ /* 0x000fe200078e00ff */
[----:B------:R-:W-:Y:S01]  /*0cf0*/  PRMT R128, R128, 0x5410, R7 ;  /* 0x0000541080807816 */ /* 0x000fe20000000007 */
[----:B------:R-:W0:Y:S01]  /*0d00*/  LDCU.64 UR4, c[0x0][0x3e0] ;  /* 0x00007c00ff0477ac */ /* 0x000e220008000a00 */
[----:B------:R-:W-:Y:S01]  /*0d10*/  MOV R127, R13 ;  /* 0x0000000d007f7202 */ /* 0x000fe20000000f00 */
[----:B------:R-:W-:Y:S01]  /*0d20*/  IMAD.HI.U32 R7, R4, -0x2daee0ad, RZ ;  /* 0xd2511f5304077827 */ /* 0x000fe200078e00ff */
[--C-:B------:R-:W-:Y:S01]  /*0d30*/  SHF.R.U64 R11, R12, 0x10, R13.reuse ;  /* 0x000000100c0b7819 */ /* 0x100fe2000000120d */
[----:B------:R-:W-:Y:S01]  /*0d40*/  BSSY B0, `(.L_x_36611) ;  /* 0x0001c64000007945 */ /* 0x000fe20003800000 */
[----:B------:R-:W-:Y:S01]  /*0d50*/  SHF.R.U32.HI R13, RZ, 0x10, R13 ;  /* 0x00000010ff0d7819 */ /* 0x000fe2000001160d */
[----:B------:R-:W-:Y:S01]  /*0d60*/  IMAD.MOV.U32 R123, RZ, RZ, R17 ;  /* 0x000000ffff7b7224 */ /* 0x000fe200078e0011 */
[----:B------:R-:W-:Y:S01]  /*0d70*/  MOV R124, R16 ;  /* 0x00000010007c7202 */ /* 0x000fe20000000f00 */
[----:B------:R-:W-:Y:S01]  /*0d80*/  IMAD.MOV.U32 R122, RZ, RZ, R18 ;  /* 0x000000ffff7a7224 */ /* 0x000fe200078e0012 */
[----:B------:R-:W-:Y:S01]  /*0d90*/  LOP3.LUT R6, R5, UR6, R6, 0x96, !PT ;  /* 0x0000000605067c12 */ /* 0x000fe2000f8e9606 */
[----:B------:R-:W-:Y:S01]  /*0da0*/  IMAD.MOV.U32 R125, RZ, RZ, R15 ;  /* 0x000000ffff7d7224 */ /* 0x000fe200078e000f */
[----:B------:R-:W-:Y:S01]  /*0db0*/  SHF.R.U64 R16, R16, 0x10, R17 ;  /* 0x0000001010107819 */ /* 0x000fe20000001211 */
[----:B------:R-:W-:Y:S01]  /*0dc0*/  IMAD.MOV.U32 R12, RZ, RZ, R40 ;  /* 0x000000ffff0c7224 */ /* 0x000fe200078e0028 */
[----:B------:R-:W-:Y:S01]  /*0dd0*/  LOP3.LUT R7, R7, UR7, RZ, 0x3c, !PT ;  /* 0x0000000707077c12 */ /* 0x000fe2000f8e3cff */
[----:B------:R-:W1:Y:S01]  /*0de0*/  LDCU UR32, c[0x0][0x388] ;  /* 0x00007100ff2077ac */ /* 0x000e620008000800 */
[----:B------:R-:W-:Y:S01]  /*0df0*/  SHF.R.U64 R43, R18, 0x10, R19 ;  /* 0x00000010122b7819 */ /* 0x000fe20000001213 */
[----:B------:R-:W-:Y:S01]  /*0e00*/  IMAD R18, R4, -0x2daee0ad, RZ ;  /* 0xd2511f5304127824 */ /* 0x000fe200078e02ff */
[----:B------:R-:W-:Y:S01]  /*0e10*/  PRMT R126, R126, 0x5410, R13 ;  /* 0x000054107e7e7816 */ /* 0x000fe2000000000d */
[----:B------:R-:W-:Y:S01]  /*0e20*/  IMAD.HI.U32 R13, R6, -0x2daee0ad, RZ ;  /* 0xd2511f53060d7827 */ /* 0x000fe200078e00ff */
[----:B------:R-:W-:Y:S01]  /*0e30*/  PRMT R127, R11, 0x5410, R127 ;  /* 0x000054100b7f7816 */ /* 0x000fe2000000007f */
[----:B0-----:R-:W-:Y:S01]  /*0e40*/  UISETP.NE.U32.AND UP0, UPT, UR4, URZ, UPT ;  /* 0x000000ff0400728c */ /* 0x001fe2000bf05070 */
[----:B------:R-:W-:Y:S01]  /*0e50*/  PRMT R123, R16, 0x5410, R123 ;  /* 0x00005410107b7816 */ /* 0x000fe2000000007b */
[----:B------:R-:W-:Y:S01]  /*0e60*/  IMAD R16, R0, -0x326172a9, RZ ;  /* 0xcd9e8d5700107824 */ /* 0x000fe200078e02ff */
[----:B------:R-:W-:Y:S01]  /*0e70*/  LOP3.LUT R13, R18, UR15, R13, 0x96, !PT ;  /* 0x0000000f120d7c12 */ /* 0x000fe2000f8e960d */
[C---:B------:R-:W-:Y:S01]  /*0e80*/  IMAD.HI.U32 R11, R7.reuse, -0x326172a9, RZ ;  /* 0xcd9e8d57070b7827 */ /* 0x040fe200078e00ff */
[----:B------:R-:W-:Y:S01]  /*0e90*/  SHF.R.U64 R20, R14, 0x10, R15 ;  /* 0x000000100e147819 */ /* 0x000fe2000000120f */
[----:B------:R-:W0:Y:S01]  /*0ea0*/  LDCU.U8 UR12, c[0x0][0x410] ;  /* 0x00008200ff0c77ac */ /* 0x000e220008000000 */
[----:B------:R-:W-:Y:S01]  /*0eb0*/  MOV R121, R19 ;  /* 0x0000001300797202 */ /* 0x000fe20000000f00 */
[----:B------:R-:W-:Y:S01]  /*0ec0*/  IMAD R7, R7, -0x326172a9, RZ ;  /* 0xcd9e8d5707077824 */ /* 0x000fe200078e02ff */
[----:B------:R-:W-:Y:S01]  /*0ed0*/  LOP3.LUT R11, R16, UR14, R11, 0x96, !PT ;  /* 0x0000000e100b7c12 */ /* 0x000fe2000f8e960b */
[----:B------:R-:W2:Y:S01]  /*0ee0*/  LDCU UR13, c[0x0][0x448] ;  /* 0x00008900ff0d77ac */ /* 0x000ea20008000800 */
[----:B------:R-:W-:Y:S01]  /*0ef0*/  SHF.R.U32.HI R120, RZ, 0x10, R19 ;  /* 0x00000010ff787819 */ /* 0x000fe20000011613 */
[----:B------:R-:W-:Y:S01]  /*0f00*/  IMAD R19, R6, -0x2daee0ad, RZ ;  /* 0xd2511f5306137824 */ /* 0x000fe200078e02ff */
[----:B------:R-:W-:Y:S01]  /*0f10*/  PRMT R125, R20, 0x5410, R125 ;  /* 0x00005410147d7816 */ /* 0x000fe2000000007d */
[----:B------:R-:W-:Y:S01]  /*0f20*/  IMAD.HI.U32 R6, R13, -0x326172a9, RZ ;  /* 0xcd9e8d570d067827 */ /* 0x000fe200078e00ff */
[----:B------:R-:W-:Y:S01]  /*0f30*/  MOV R18, R92 ;  /* 0x0000005c00127202 */ /* 0x000fe20000000f00 */
[----:B------:R-:W3:Y:S01]  /*0f40*/  LDCU.64 UR10, c[0x0][0x3a0] ;  /* 0x00007400ff0a77ac */ /* 0x000ee20008000a00 */
[----:B------:R-:W-:Y:S01]  /*0f50*/  SHF.R.U32.HI R21, RZ, 0x10, R15 ;  /* 0x00000010ff157819 */ /* 0x000fe2000001160f */
[----:B------:R-:W-:Y:S01]  /*0f60*/  IMAD.HI.U32 R16, R11, -0x2daee0ad, RZ ;  /* 0xd2511f530b107827 */ /* 0x000fe200078e00ff */
[----:B------:R-:W-:Y:S01]  /*0f70*/  LOP3.LUT R6, R7, UR16, R6, 0x96, !PT ;  /* 0x0000001007067c12 */ /* 0x000fe2000f8e9606 */
[----:B------:R-:W-:Y:S01]  /*0f80*/  UISETP.NE.AND.EX UP0, UPT, UR5, URZ, UPT, UP0 ;  /* 0x000000ff0500728c */ /* 0x000fe2000bf05300 */
[----:B------:R-:W-:Y:S01]  /*0f90*/  PRMT R120, R18, 0x5410, R120 ;  /* 0x0000541012787816 */ /* 0x000fe20000000078 */
[----:B------:R-:W-:Y:S01]  /*0fa0*/  IMAD.MOV.U32 R20, RZ, RZ, R93 ;  /* 0x000000ffff147224 */ /* 0x000fe200078e005d */
[----:B------:R-:W-:Y:S01]  /*0fb0*/  LOP3.LUT R16, R19, UR17, R16, 0x96, !PT ;  /* 0x0000001113107c12 */ /* 0x000fe2000f8e9610 */
[----:B------:R-:W-:Y:S01]  /*0fc0*/  IMAD R18, R13, -0x326172a9, RZ ;  /* 0xcd9e8d570d127824 */ /* 0x000fe200078e02ff */
[----:B------:R-:W-:Y:S01]  /*0fd0*/  SHF.R.U64 R14, R40, 0x10, R41 ;  /* 0x00000010280e7819 */ /* 0x000fe20000001229 */
[----:B------:R-:W-:Y:S01]  /*0fe0*/  IMAD.MOV.U32 R19, RZ, RZ, R90 ;  /* 0x000000ffff137224 */ /* 0x000fe200078e005a */
[----:B------:R-:W-:Y:S01]  /*0ff0*/  PRMT R119, R119, 0x5410, R20 ;  /* 0x0000541077777816 */ /* 0x000fe20000000014 */
[----:B------:R-:W-:Y:S01]  /*1000*/  IMAD R20, R11, -0x2daee0ad, RZ ;  /* 0xd2511f530b147824 */ /* 0x000fe200078e02ff */
[----:B------:R-:W-:Y:S01]  /*1010*/  PRMT R124, R124, 0x5410, R21 ;  /* 0x000054107c7c7816 */ /* 0x000fe20000000015 */
[----:B------:R-:W-:Y:S01]  /*1020*/  IMAD.HI.U32 R11, R6, -0x2daee0ad, RZ ;  /* 0xd2511f53060b7827 */ /* 0x000fe200078e00ff */
[----:B------:R-:W-:-:S02]  /*1030*/  PRMT R119, R19, 0x7610, R119 ;  /* 0x0000761013777816 */ /* 0x000fc40000000077 */
[----:B------:R-:W-:Y:S01]  /*1040*/  MOV R21, R91 ;  /* 0x0000005b00157202 */ /* 0x000fe20000000f00 */
[----:B------:R-:W-:Y:S01]  /*1050*/  IMAD.HI.U32 R7, R16, -0x326172a9, RZ ;  /* 0xcd9e8d5710077827 */ /* 0x000fe200078e00ff */
[----:B------:R-:W-:Y:S02]  /*1060*/  LOP3.LUT R11, R20, UR19, R11, 0x96, !PT ;  /* 0x00000013140b7c12 */ /* 0x000fe4000f8e960b */
[----:B------:R-:W-:Y:S01]  /*1070*/  MOV R20, R84 ;  /* 0x0000005400147202 */ /* 0x000fe20000000f00 */
[----:B------:R-:W-:Y:S01]  /*1080*/  IMAD R19, R6, -0x2daee0ad, RZ ;  /* 0xd2511f5306137824 */ /* 0x000fe200078e02ff */
[----:B------:R-:W-:Y:S01]  /*1090*/  LOP3.LUT R7, R18, UR18, R7, 0x96, !PT ;  /* 0x0000001212077c12 */ /* 0x000fe2000f8e9607 */
[----:B------:R-:W-:Y:S01]  /*10a0*/  IMAD R13, R16, -0x326172a9, RZ ;  /* 0xcd9e8d57100d7824 */ /* 0x000fe200078e02ff */
[----:B------:R-:W-:Y:S01]  /*10b0*/  SHF.R.U32.HI R103, RZ, 0x10, R85 ;  /* 0x00000010ff677819 */ /* 0x000fe20000011655 */
[----:B------:R-:W-:Y:S01]  /*10c0*/  IMAD.HI.U32 R6, R11, -0x326172a9, RZ ;  /* 0xcd9e8d570b067827 */ /* 0x000fe200078e00ff */
[----:B------:R-:W-:-:S02]  /*10d0*/  SHF.R.U64 R102, R30, 0x10, R31 ;  /* 0x000000101e667819 */ /* 0x000fc4000000121f */
[----:B------:R-:W-:Y:S01]  /*10e0*/  SHF.R.U64 R100, R28, 0x10, R29 ;  /* 0x000000101c647819 */ /* 0x000fe2000000121d */
[----:B------:R-:W-:Y:S01]  /*10f0*/  IMAD.HI.U32 R16, R7, -0x2daee0ad, RZ ;  /* 0xd2511f5307107827 */ /* 0x000fe200078e00ff */
[----:B------:R-:W-:Y:S02]  /*1100*/  LOP3.LUT R6, R13, UR20, R6, 0x96, !PT ;  /* 0x000000140d067c12 */ /* 0x000fe4000f8e9606 */
[----:B------:R-:W-:Y:S01]  /*1110*/  SHF.R.U64 R13, R32, 0x10, R33 ;  /* 0x00000010200d7819 */ /* 0x000fe20000001221 */
[----:B------:R-:W-:Y:S01]  /*1120*/  IMAD.MOV.U32 R18, RZ, RZ, R87 ;  /* 0x000000ffff127224 */ /* 0x000fe200078e0057 */
[----:B------:R-:W-:Y:S01]  /*1130*/  LOP3.LUT R16, R19, UR21, R16, 0x96, !PT ;  /* 0x0000001513107c12 */ /* 0x000fe2000f8e9610 */
[----:B------:R-:W-:Y:S01]  /*1140*/  IMAD.MOV.U32 R40, RZ, RZ, R86 ;  /* 0x000000ffff287224 */ /* 0x000fe200078e0056 */
[----:B------:R-:W-:Y:S01]  /*1150*/  SHF.R.U32.HI R19, RZ, 0x10, R33 ;  /* 0x00000010ff137819 */ /* 0x000fe20000011621 */
[----:B------:R-:W-:Y:S01]  /*1160*/  HADD2.F32 R14, -RZ, R14.H0_H0 ;  /* 0x2000000eff0e7230 */ /* 0x000fe20000004100 */
[----:B------:R-:W-:Y:S01]  /*1170*/  PRMT R117, R20, 0x5410, R18 ;  /* 0x0000541014757816 */ /* 0x000fe20000000012 */
[----:B------:R-:W-:Y:S01]  /*1180*/  IMAD R18, R11, -0x326172a9, RZ ;  /* 0xcd9e8d570b127824 */ /* 0x000fe200078e02ff */
[----:B------:R-:W-:Y:S01]  /*1190*/  PRMT R118, R40, 0x5410, R21 ;  /* 0x0000541028767816 */ /* 0x000fe20000000015 */
[----:B------:R-:W-:Y:S01]  /*11a0*/  IMAD.MOV.U32 R21, RZ, RZ, R85 ;  /* 0x000000ffff157224 */ /* 0x000fe200078e0055 */
[----:B------:R-:W-:Y:S01]  /*11b0*/  PRMT R103, R19, 0x5410, R103 ;  /* 0x0000541013677816 */ /* 0x000fe20000000067 */
[----:B------:R-:W-:Y:S01]  /*11c0*/  IMAD R20, R7, -0x2daee0ad, RZ ;  /* 0xd2511f5307147824 */ /* 0x000fe200078e02ff */
[----:B------:R-:W-:Y:S01]  /*11d0*/  SHF.R.U64 R98, R26, 0x10, R27 ;  /* 0x000000101a627819 */ /* 0x000fe2000000121b */
        /* <DEDUP_REMOVED lines=9> */
[----:B------:R-:W-:Y:S01]  /*1270*/  SHF.R.U32.HI R18, RZ, 0x10, R31 ;  /* 0x00000010ff127819 */ /* 0x000fe2000001161f */
[----:B------:R-:W-:Y:S01]  /*1280*/  IMAD.HI.U32 R6, R11, -0x326172a9, RZ ;  /* 0xcd9e8d570b067827 */ /* 0x000fe200078e00ff */
[----:B------:R-:W-:-:S02]  /*1290*/  SHF.R.U64 R97, R24, 0x10, R25 ;  /* 0x0000001018617819 */ /* 0x000fc40000001219 */
[----:B------:R-:W-:Y:S01]  /*12a0*/  PRMT R102, R18, 0x5410, R102 ;  /* 0x0000541012667816 */ /* 0x000fe20000000066 */
[----:B------:R-:W-:Y:S01]  /*12b0*/  IMAD.HI.U32 R16, R7, -0x2daee0ad, RZ ;  /* 0xd2511f5307107827 */ /* 0x000fe200078e00ff */
[----:B------:R-:W-:Y:S02]  /*12c0*/  LOP3.LUT R6, R13, UR24, R6, 0x96, !PT ;  /* 0x000000180d067c12 */ /* 0x000fe4000f8e9606 */
[----:B------:R-:W-:Y:S01]  /*12d0*/  SHF.R.U32.HI R13, RZ, 0x10, R29 ;  /* 0x00000010ff0d7819 */ /* 0x000fe2000001161d */
[----:B------:R-:W-:Y:S01]  /*12e0*/  IMAD R18, R11, -0x326172a9, RZ ;  /* 0xcd9e8d570b127824 */ /* 0x000fe200078e02ff */
[----:B------:R-:W-:Y:S01]  /*12f0*/  LOP3.LUT R16, R19, UR25, R16, 0x96, !PT ;  /* 0x0000001913107c12 */ /* 0x000fe2000f8e9610 */
[----:B------:R-:W-:Y:S01]  /*1300*/  IMAD R20, R7, -0x2daee0ad, RZ ;  /* 0xd2511f5307147824 */ /* 0x000fe200078e02ff */
[----:B------:R-:W-:Y:S01]  /*1310*/  SHF.R.U32.HI R19, RZ, 0x10, R27 ;  /* 0x00000010ff137819 */ /* 0x000fe2000001161b */
[----:B------:R-:W-:Y:S01]  /*1320*/  IMAD.HI.U32 R11, R6, -0x2daee0ad, RZ ;  /* 0xd2511f53060b7827 */ /* 0x000fe200078e00ff */
[----:B------:R-:W-:-:S02]  /*1330*/  PRMT R100, R13, 0x7610, R100 ;  /* 0x000076100d647816 */ /* 0x000fc40000000064 */
        /* <DEDUP_REMOVED lines=16> */
[----:B------:R-:W-:Y:S01]  /*1440*/  IMAD.HI.U32 R6, R18, -0x2daee0ad, RZ ;  /* 0xd2511f5312067827 */ /* 0x000fe200078e00ff */
[----:B------:R-:W-:Y:S02]  /*1450*/  SHF.R.U64 R20, R8, 0x10, R9 ;  /* 0x0000001008147819 */ /* 0x000fe40000001209 */
[----:B------:R-:W-:Y:S01]  /*1460*/  SHF.R.U32.HI R15, RZ, 0x10, R41 ;  /* 0x00000010ff0f7819 */ /* 0x000fe20000011629 */
[----:B------:R-:W-:Y:S01]  /*1470*/  IMAD R16, R11, -0x326172a9, RZ ;  /* 0xcd9e8d570b107824 */ /* 0x000fe200078e02ff */
[----:B------:R-:W-:Y:S01]  /*1480*/  LOP3.LUT R6, R7, UR31, R6, 0x96, !PT ;  /* 0x0000001f07067c12 */ /* 0x000fe2000f8e9606 */
[----:B------:R-:W-:Y:S01]  /*1490*/  IMAD.HI.U32 R11, R19, -0x326172a9, RZ ;  /* 0xcd9e8d57130b7827 */ /* 0x000fe200078e00ff */
[----:B------:R-:W-:-:S02]  /*14a0*/  PRMT R94, R13, 0x5410, R94 ;  /* 0x000054100d5e7816 */ /* 0x000fc4000000005e */
[----:B------:R-:W-:Y:S01]  /*14b0*/  PRMT R122, R122, 0x5410, R42 ;  /* 0x000054107a7a7816 */ /* 0x000fe2000000002a */
[----:B------:R-:W-:Y:S01]  /*14c0*/  IMAD.MOV.U32 R17, RZ, RZ, R41 ;  /* 0x000000ffff117224 */ /* 0x000fe200078e0029 */
[----:B------:R-:W-:Y:S01]  /*14d0*/  LOP3.LUT R7, R16, UR30, R11, 0x96, !PT ;  /* 0x0000001e10077c12 */ /* 0x000fe2000f8e960b */
[----:B------:R-:W-:Y:S01]  /*14e0*/  HADD2.F32 R13, -RZ, R12.H0_H0 ;  /* 0x2000000cff0d7230 */ /* 0x000fe20000004100 */
[----:B------:R-:W-:Y:S01]  /*14f0*/  SHF.R.U32.HI R16, RZ, 0x10, R9 ;  /* 0x00000010ff107819 */ /* 0x000fe20000011609 */
[----:B------:R-:W-:Y:S01]  /*1500*/  HADD2.F32 R8, -RZ, R8.H0_H0 ;  /* 0x20000008ff087230 */ /* 0x000fe20000004100 */
[----:B------:R-:W-:Y:S01]  /*1510*/  PRMT R121, R43, 0x5410, R121 ;  /* 0x000054102b797816 */ /* 0x000fe20000000079 */
[----:B------:R-:W-:Y:S01]  /*1520*/  HADD2.F32 R12, -RZ, R17.H0_H0 ;  /* 0x20000011ff0c7230 */ /* 0x000fe20000004100 */
[----:B------:R-:W-:Y:S01]  /*1530*/  LOP3.LUT R10, R10, 0x3, RZ, 0xc0, !PT ;  /* 0x000000030a0a7812 */ /* 0x000fe200078ec0ff */
[----:B------:R-:W-:Y:S02]  /*1540*/  HADD2.F32 R17, -RZ, R20.H0_H0 ;  /* 0x20000014ff117230 */ /* 0x000fe40000004100 */
[----:B------:R-:W-:-:S02]  /*1550*/  HADD2.F32 R9, -RZ, R9.H0_H0 ;  /* 0x20000009ff097230 */ /* 0x000fc40000004100 */
[----:B------:R-:W-:Y:S02]  /*1560*/  IMAD.MOV.U32 R11, RZ, RZ, RZ ;  /* 0x000000ffff0b7224 */ /* 0x000fe400078e00ff */
[----:B------:R-:W-:Y:S02]  /*1570*/  HADD2.F32 R15, -RZ, R15.H0_H0 ;  /* 0x2000000fff0f7230 */ /* 0x000fe40000004100 */
[----:B------:R-:W-:Y:S02]  /*1580*/  HADD2.F32 R16, -RZ, R16.H0_H0 ;  /* 0x20000010ff107230 */ /* 0x000fe40000004100 */
[----:B------:R-:W-:Y:S02]  /*1590*/  IMAD R18, R18, -0x2daee0ad, RZ ;  /* 0xd2511f5312127824 */ /* 0x000fe400078e02ff */
[----:B0123--:R-:W-:-:S07]  /*15a0*/  IMAD R20, R19, -0x326172a9, RZ ;  /* 0xcd9e8d5713147824 */ /* 0x00ffce00078e02ff */
.L_x_37072:
[----:B------:R-:W0:Y:S01]  /*15b0*/  @UP0 LDCU.64 UR4, c[0x0][0x3e0] ;  /* 0x00007c00ff0407ac */ /* 0x000e220008000a00 */
[----:B------:R-:W-:Y:S01]  /*15c0*/  PLOP3.LUT P0, PT, PT, PT, UP0, 0x80, 0x8 ;  /* 0x000000000008781c */ /* 0x000fe20003f0f008 */
[----:B------:R-:W-:Y:S01]  /*15d0*/  HFMA2 R76, -RZ, RZ, 0, 2.384185791015625e-07 ;  /* 0x00000004ff4c7431 */ /* 0x000fe200000001ff */
[----:B------:R-:W-:Y:S01]  /*15e0*/  PLOP3.LUT P1, PT, PT, PT, UP0, 0x80, 0x8 ;  /* 0x000000000008781c */ /* 0x000fe20003f2f008 */
[----:B------:R-:W-:-:S10]  /*15f0*/  IMAD.MOV.U32 R21, RZ, RZ, 0x3f800000 ;  /* 0x3f800000ff157424 */ /* 0x000fd400078e00ff */
[----:B0-----:R-:W-:-:S05]  /*1600*/  @P0 IMAD.WIDE R76, R3, R76, UR4 ;  /* 0x00000004034c0e25 */ /* 0x001fca000f8e024c */
[----:B------:R0:W5:Y:S01]  /*1610*/  @P1 LDG.E R21, desc[UR8][R76.64] ;  /* 0x000000084c151981 */ /* 0x000162000c1e1900 */
[----:B------:R-:W-:Y:S01]  /*1620*/  IMAD R19, R3, UR32, RZ ;  /* 0x0000002003137c24 */ /* 0x000fe2000f8e02ff */
[----:B------:R-:W-:Y:S01]  /*1630*/  ISETP.GE.U32.AND P5, PT, R2, 0x20, PT ;  /* 0x000000200200780c */ /* 0x000fe20003fa6070 */
[----:B------:R-:W-:Y:S01]  /*1640*/  BSSY.RECONVERGENT B1, `(.L_x_36612) ;  /* 0x00002a2000017945 */ /* 0x000fe20003800200 */
[----:B------:R-:W1:Y:S02]  /*1650*/  S2R R88, SR_TID.X ;  /* 0x0000000000587919 */ /* 0x000e640000002100 */
[----:B------:R-:W-:-:S04]  /*1660*/  SHF.R.S32.HI R78, RZ, 0x1f, R19 ;  /* 0x0000001fff4e7819 */ /* 0x000fc80000011413 */
[----:B------:R-:W-:Y:S02]  /*1670*/  LEA.HI R19, R78, R19, RZ, 0x2 ;  /* 0x000000134e137211 */ /* 0x000fe400078f10ff */
[----:B-1----:R-:W-:-:S04]  /*1680*/  LOP3.LUT R96, R88, 0x1f, RZ, 0xc0, !PT ;  /* 0x0000001f58607812 */ /* 0x002fc800078ec0ff */
[----:B------:R-:W-:-:S05]  /*1690*/  LEA.HI.SX32 R19, R19, R96, 0x1e ;  /* 0x0000006013137211 */ /* 0x000fca00078ff2ff */
[----:B------:R-:W-:Y:S01]  /*16a0*/  IMAD.MOV.U32 R95, RZ, RZ, R19 ;  /* 0x000000ffff5f7224 */ /* 0x000fe200078e0013 */
[----:B0-----:R-:W-:Y:S06]  /*16b0*/  @!P5 BRA `(.L_x_36613) ;  /* 0x000000280068d947 */ /* 0x001fec0003800000 */
        /* <DEDUP_REMOVED lines=20> */
.L_x_45736:
[----:B------:R-:W-:Y:S05]  /*1800*/  BRX R106 -0x1810                                       (*"BRANCH_TARGETS .L_x_45737,.L_x_45738,.L_x_45739"*) ;  /* 0xffffffe46afc7949 */ /* 0x000fea000383ffff */
.L_x_45739:
[----:B------:R-:W-:Y:S01]  /*1810*/  VIADD R99, R10, 0x1 ;  /* 0x000000010a637836 */ /* 0x000fe20000000000 */
[----:B------:R-:W-:Y:S01]  /*1820*/  MOV R96, R18 ;  /* 0x0000001200607202 */ /* 0x000fe20000000f00 */
[----:B------:R-:W-:Y:S01]  /*1830*/  IMAD.MOV.U32 R95, RZ, RZ, R7 ;  /* 0x000000ffff5f7224 */ /* 0x000fe200078e0007 */
[----:B------:R-:W-:Y:S06]  /*1840*/  BRA `(.L_x_36616) ;  /* 0x0000000000f47947 */ /* 0x000fec0003800000 */
.L_x_45737:
[----:B------:R-:W-:Y:S01]  /*1850*/  IMAD.MOV.U32 R96, RZ, RZ, R18 ;  /* 0x000000ffff607224 */ /* 0x000fe200078e0012 */
[----:B------:R-:W-:Y:S01]  /*1860*/  MOV R99, 0x3 ;  /* 0x0000000300637802 */ /* 0x000fe20000000f00 */
[----:B------:R-:W-:Y:S01]  /*1870*/  IMAD.MOV.U32 R95, RZ, RZ, R6 ;  /* 0x000000ffff5f7224 */ /* 0x000fe200078e0006 */
[----:B------:R-:W-:Y:S06]  /*1880*/  BRA `(.L_x_36616) ;  /* 0x0000000000e47947 */ /* 0x000fec0003800000 */
.L_x_45738:
        /* <DEDUP_REMOVED lines=13> */
.L_x_36618:
[----:B------:R-:W-:Y:S05]  /*1960*/  BSYNC.RECONVERGENT B3 ;  /* 0x0000000000037941 */ /* 0x000fea0003800200 */
.L_x_36617:
        /* <DEDUP_REMOVED lines=40> */
[----:B------:R-:W-:-:S04]  /*1bf0*/  IMAD.WIDE.U32 R106, R10, -0x2daee0ad, RZ ;  /* 0xd2511f530a6a7825 */ /* 0x000fc800078e00ff */
[----:B------:R-:W-:Y:S01]  /*1c00*/  IMAD.MOV.U32 R96, RZ, RZ, R106 ;  /* 0x000000ffff607224 */ /* 0x000fe200078e006a */
[----:B------:R-:W-:-:S07]  /*1c10*/  LOP3.LUT R6, R6, UR31, R107, 0x96, !PT ;  /* 0x0000001f06067c12 */ /* 0x000fce000f8e966b */
.L_x_36616:
[----:B------:R-:W-:Y:S05]  /*1c20*/  BSYNC.RECONVERGENT B2 ;  /* 0x0000000000027941 */ /* 0x000fea0003800200 */
.L_x_36615:
[----:B------:R-:W0:Y:S01]  /*1c30*/  LDC R89, c[0x0][0x408] ;  /* 0x00010200ff597b82 */ /* 0x000e220000000800 */
[----:B------:R-:W-:Y:S01]  /*1c40*/  I2FP.F32.U32 R10, R95 ;  /* 0x0000005f000a7245 */ /* 0x000fe20000201000 */
[----:B------:R-:W-:Y:S01]  /*1c50*/  IMAD.MOV.U32 R95, RZ, RZ, 0x2f800000 ;  /* 0x2f800000ff5f7424 */ /* 0x000fe200078e00ff */
[----:B------:R-:W-:Y:S01]  /*1c60*/  ISETP.NE.AND P1, PT, R99, 0x1, PT ;  /* 0x000000016300780c */ /* 0x000fe20003f25270 */
[----:B-----5:R-:W-:Y:S01]  /*1c70*/  FMUL.FTZ R76, R76, R21 ;  /* 0x000000154c4c7220 */ /* 0x020fe20000410000 */
[----:B------:R-:W-:Y:S01]  /*1c80*/  BSSY.RECONVERGENT B2, `(.L_x_36619) ;  /* 0x000004c000027945 */ /* 0x000fe20003800200 */
[----:B------:R-:W-:Y:S01]  /*1c90*/  FFMA.FTZ R101, R10, R95, 1.1641532182693481445e-10 ;  /* 0x2f0000000a657423 */ /* 0x000fe2000001005f */
[----:B------:R-:W-:Y:S01]  /*1ca0*/  MOV R10, R20 ;  /* 0x00000014000a7202 */ /* 0x000fe20000000f00 */
[----:B------:R-:W1:Y:S01]  /*1cb0*/  LDC R18, c[0x0][0x404] ;  /* 0x00010100ff127b82 */ /* 0x000e620000000800 */
[----:B0-----:R-:W-:Y:S02]  /*1cc0*/  FMUL.FTZ R76, R76, R89 ;  /* 0x000000594c4c7220 */ /* 0x001fe40000410000 */
[----:B-1----:R-:W-:-:S04]  /*1cd0*/  FSETP.GTU.FTZ.AND P0, PT, R101, R18, PT ;  /* 0x000000126500720b */ /* 0x002fc80003f1c000 */
        /* <DEDUP_REMOVED lines=13> */
.L_x_36621:
        /* <DEDUP_REMOVED lines=13> */
.L_x_36623:
[----:B------:R-:W-:Y:S05]  /*1e80*/  BSYNC.RECONVERGENT B3 ;  /* 0x0000000000037941 */ /* 0x000fea0003800200 */
.L_x_36622:
        /* <DEDUP_REMOVED lines=41> */
[----:B------:R-:W-:Y:S01]  /*2120*/  LOP3.LUT R6, R6, UR31, R107, 0x96, !PT ;  /* 0x0000001f06067c12 */ /* 0x000fe2000f8e966b */
[----:B------:R-:W-:-:S07]  /*2130*/  IMAD.MOV.U32 R96, RZ, RZ, R106 ;  /* 0x000000ffff607224 */ /* 0x000fce00078e006a */
.L_x_36620:
[----:B------:R-:W-:Y:S05]  /*2140*/  BSYNC.RECONVERGENT B2 ;  /* 0x0000000000027941 */ /* 0x000fea0003800200 */
.L_x_36619:
[----:B------:R-:W-:Y:S01]  /*2150*/  I2FP.F32.U32 R10, R10 ;  /* 0x0000000a000a7245 */ /* 0x000fe20000201000 */
[----:B------:R-:W-:Y:S01]  /*2160*/  BSSY.RECONVERGENT B2, `(.L_x_36624) ;  /* 0x000004d000027945 */ /* 0x000fe20003800200 */
[----:B------:R-:W-:-:S03]  /*2170*/  ISETP.NE.AND P2, PT, R76, 0x1, PT ;  /* 0x000000014c00780c */ /* 0x000fc60003f45270 */
        /* <DEDUP_REMOVED lines=18> */
.L_x_36626:
        /* <DEDUP_REMOVED lines=13> */
.L_x_36628:
[----:B------:R-:W-:Y:S05]  /*2370*/  BSYNC.RECONVERGENT B3 ;  /* 0x0000000000037941 */ /* 0x000fea0003800200 */
.L_x_36627:
        /* <DEDUP_REMOVED lines=39> */
[----:B------:R-:W-:Y:S01]  /*25f0*/  IMAD.WIDE.U32 R76, R10, -0x2daee0ad, RZ ;  /* 0xd2511f530a4c7825 */ /* 0x000fe200078e00ff */
[----:B------:R-:W-:-:S03]  /*2600*/  MOV R10, R96 ;  /* 0x00000060000a7202 */ /* 0x000fc60000000f00 */
[----:B------:R-:W-:Y:S01]  /*2610*/  IMAD.MOV.U32 R96, RZ, RZ, R76 ;  /* 0x000000ffff607224 */ /* 0x000fe200078e004c */
[----:B------:R-:W-:-:S07]  /*2620*/  LOP3.LUT R6, R6, UR31, R77, 0x96, !PT ;  /* 0x0000001f06067c12 */ /* 0x000fce000f8e964d */
.L_x_36625:
[----:B------:R-:W-:Y:S05]  /*2630*/  BSYNC.RECONVERGENT B2 ;  /* 0x0000000000027941 */ /* 0x000fea0003800200 */
.L_x_36624:
[----:B------:R-:W-:Y:S01]  /*2640*/  I2FP.F32.U32 R10, R10 ;  /* 0x0000000a000a7245 */ /* 0x000fe20000201000 */
[----:B------:R-:W-:Y:S01]  /*2650*/  FMUL.FTZ R78, R78, R21 ;  /* 0x000000154e4e7220 */ /* 0x000fe20000410000 */
[----:B------:R-:W-:Y:S01]  /*2660*/  ISETP.NE.AND P3, PT, R99, 0x1, PT ;  /* 0x000000016300780c */ /* 0x000fe20003f65270 */
[----:B------:R-:W-:Y:S02]  /*2670*/  BSSY.RECONVERGENT B2, `(.L_x_36629) ;  /* 0x000004b000027945 */ /* 0x000fe40003800200 */
[----:B------:R-:W-:Y:S01]  /*2680*/  FFMA.FTZ R77, R10, R95, 1.1641532182693481445e-10 ;  /* 0x2f0000000a4d7423 */ /* 0x000fe2000001005f */
[----:B------:R-:W-:Y:S01]  /*2690*/  FMUL.FTZ R78, R78, R89 ;  /* 0x000000594e4e7220 */ /* 0x000fe20000410000 */
[----:B------:R-:W-:-:S03]  /*26a0*/  HFMA2 R10, -RZ, RZ, 0, 1.1920928955078125e-07 ;  /* 0x00000002ff0a7431 */ /* 0x000fc600000001ff */
        /* <DEDUP_REMOVED lines=14> */
.L_x_36631:
        /* <DEDUP_REMOVED lines=13> */
.L_x_36633:
[----:B------:R-:W-:Y:S05]  /*2860*/  BSYNC.RECONVERGENT B3 ;  /* 0x0000000000037941 */ /* 0x000fea0003800200 */
.L_x_36632:
        /* <DEDUP_REMOVED lines=38> */
[----:B------:R-:W-:-:S04]  /*2ad0*/  IMAD.WIDE.U32 R76, R10, -0x2daee0ad, RZ ;  /* 0xd2511f530a4c7825 */ /* 0x000fc800078e00ff */
[----:B------:R-:W-:Y:S01]  /*2ae0*/  IMAD.MOV.U32 R10, RZ, RZ, RZ ;  /* 0x000000ffff0a7224 */ /* 0x000fe200078e00ff */
[----:B------:R-:W-:Y:S01]  /*2af0*/  LOP3.LUT R6, R6, UR31, R77, 0x96, !PT ;  /* 0x0000001f06067c12 */ /* 0x000fe2000f8e964d */
[----:B------:R-:W-:Y:S01]  /*2b00*/  IMAD.MOV.U32 R77, RZ, RZ, R96 ;  /* 0x000000ffff4d7224 */ /* 0x000fe200078e0060 */
[----:B------:R-:W-:-:S07]  /*2b10*/  MOV R96, R76 ;  /* 0x0000004c00607202 */ /* 0x000fce0000000f00 */
.L_x_36630:
[----:B------:R-:W-:Y:S05]  /*2b20*/  BSYNC.RECONVERGENT B2 ;  /* 0x0000000000027941 */ /* 0x000fea0003800200 */
.L_x_36629:
[----:B------:R-:W-:-:S05]  /*2b30*/  I2FP.F32.U32 R76, R77 ;  /* 0x0000004d004c7245 */ /* 0x000fca0000201000 */
        /* <DEDUP_REMOVED lines=8> */
.L_x_36614:
        /* <DEDUP_REMOVED lines=16> */
.L_x_36637:
        /* <DEDUP_REMOVED lines=13> */
.L_x_36639:
[----:B------:R-:W-:Y:S05]  /*2d90*/  BSYNC.RECONVERGENT B3 ;  /* 0x0000000000037941 */ /* 0x000fea0003800200 */
.L_x_36638:
        /* <DEDUP_REMOVED lines=43> */
.L_x_36636:
[----:B------:R-:W-:Y:S05]  /*3050*/  BSYNC.RECONVERGENT B2 ;  /* 0x0000000000027941 */ /* 0x000fea0003800200 */
.L_x_36635:
[----:B------:R-:W0:Y:S01]  /*3060*/  LDC R89, c[0x0][0x404] ;  /* 0x00010100ff597b82 */ /* 0x000e220000000800 */
[----:B------:R-:W-:Y:S01]  /*3070*/  ISETP.NE.AND P1, PT, R82, 0x1, PT ;  /* 0x000000015200780c */ /* 0x000fe20003f25270 */
[----:B------:R-:W-:Y:S01]  /*3080*/  IMAD.MOV.U32 R10, RZ, RZ, 0x2f800000 ;  /* 0x2f800000ff0a7424 */ /* 0x000fe200078e00ff */
[----:B------:R-:W-:Y:S01]  /*3090*/  I2FP.F32.U32 R81, R80 ;  /* 0x0000005000517245 */ /* 0x000fe20000201000 */
[----:B-----5:R-:W-:Y:S01]  /*30a0*/  FMUL.FTZ R95, R76, R21 ;  /* 0x000000154c5f7220 */ /* 0x020fe20000410000 */
[----:B------:R-:W-:Y:S01]  /*30b0*/  BSSY.RECONVERGENT B2, `(.L_x_36640) ;  /* 0x0000049000027945 */ /* 0x000fe20003800200 */
[----:B------:R-:W-:Y:S02]  /*30c0*/  MOV R76, R20 ;  /* 0x00000014004c7202 */ /* 0x000fe40000000f00 */
[----:B------:R-:W1:Y:S01]  /*30d0*/  LDC R18, c[0x0][0x408] ;  /* 0x00010200ff127b82 */ /* 0x000e620000000800 */
[----:B------:R-:W-:-:S05]  /*30e0*/  FFMA.FTZ R80, R81, R10, 1.1641532182693481445e-10 ;  /* 0x2f00000051507423 */ /* 0x000fca000001000a */
[----:B0-----:R-:W-:Y:S01]  /*30f0*/  FSETP.LE.FTZ.AND P0, PT, R80, R89, PT ;  /* 0x000000595000720b */ /* 0x001fe20003f13000 */
[----:B------:R-:W-:Y:S02]  /*3100*/  IMAD.MOV.U32 R80, RZ, RZ, 0x2 ;  /* 0x00000002ff507424 */ /* 0x000fe400078e00ff */
[----:B-1----:R-:W-:Y:S01]  /*3110*/  FMUL.FTZ R95, R95, R18 ;  /* 0x000000125f5f7220 */ /* 0x002fe20000410000 */
        /* <DEDUP_REMOVED lines=9> */
.L_x_36642:
        /* <DEDUP_REMOVED lines=13> */
.L_x_36644:
[----:B------:R-:W-:Y:S05]  /*3280*/  BSYNC.RECONVERGENT B3 ;  /* 0x0000000000037941 */ /* 0x000fea0003800200 */
.L_x_36643:
        /* <DEDUP_REMOVED lines=39> */
[----:B------:R-:W-:-:S03]  /*3500*/  MOV R20, R82 ;  /* 0x0000005200147202 */ /* 0x000fc60000000f00 */
[----:B------:R-:W-:Y:S02]  /*3510*/  IMAD.MOV.U32 R96, RZ, RZ, R80 ;  /* 0x000000ffff607224 */ /* 0x000fe400078e0050 */
[----:B------:R-:W-:Y:S01]  /*3520*/  HFMA2 R80, -RZ, RZ, 0, 0 ;  /* 0x00000000ff507431 */ /* 0x000fe200000001ff */
[----:B------:R-:W-:-:S07]  /*3530*/  LOP3.LUT R6, R6, UR31, R81, 0x96, !PT ;  /* 0x0000001f06067c12 */ /* 0x000fce000f8e9651 */
.L_x_36641:
[----:B------:R-:W-:Y:S05]  /*3540*/  BSYNC.RECONVERGENT B2 ;  /* 0x0000000000027941 */ /* 0x000fea0003800200 */
.L_x_36640:
[----:B------:R-:W-:Y:S01]  /*3550*/  ISETP.NE.AND P2, PT, R80, 0x1, PT ;  /* 0x000000015000780c */ /* 0x000fe20003f45270 */
[----:B------:R-:W-:Y:S01]  /*3560*/  FMUL.FTZ R99, R77, R21 ;  /* 0x000000154d637220 */ /* 0x000fe20000410000 */
[----:B------:R-:W-:Y:S01]  /*3570*/  I2FP.F32.U32 R81, R76 ;  /* 0x0000004c00517245 */ /* 0x000fe20000201000 */
[----:B------:R-:W-:Y:S01]  /*3580*/  BSSY.RECONVERGENT B2, `(.L_x_36645) ;  /* 0x0000048000027945 */ /* 0x000fe20003800200 */
[----:B------:R-:W-:Y:S02]  /*3590*/  IMAD.MOV.U32 R77, RZ, RZ, R20 ;  /* 0x000000ffff4d7224 */ /* 0x000fe400078e0014 */
[----:B------:R-:W-:Y:S01]  /*35a0*/  FMUL.FTZ R99, R99, R18 ;  /* 0x0000001263637220 */ /* 0x000fe20000410000 */
[----:B------:R-:W-:-:S05]  /*35b0*/  FFMA.FTZ R76, R81, R10, 1.1641532182693481445e-10 ;  /* 0x2f000000514c7423 */ /* 0x000fca000001000a */
[----:B------:R-:W-:Y:S01]  /*35c0*/  FSETP.LE.FTZ.AND P1, PT, R76, R89, PT ;  /* 0x000000594c00720b */ /* 0x000fe20003f33000 */
[----:B------:R-:W-:Y:S01]  /*35d0*/  IMAD.MOV.U32 R76, RZ, RZ, 0x2 ;  /* 0x00000002ff4c7424 */ /* 0x000fe200078e00ff */
        /* <DEDUP_REMOVED lines=9> */
.L_x_36647:
        /* <DEDUP_REMOVED lines=13> */
.L_x_36649:
[----:B------:R-:W-:Y:S05]  /*3740*/  BSYNC.RECONVERGENT B3 ;  /* 0x0000000000037941 */ /* 0x000fea0003800200 */
.L_x_36648:
        /* <DEDUP_REMOVED lines=41> */
[----:B------:R-:W-:Y:S02]  /*39e0*/  IMAD.MOV.U32 R96, RZ, RZ, R76 ;  /* 0x000000ffff607224 */ /* 0x000fe400078e004c */
[----:B------:R-:W-:-:S07]  /*39f0*/  IMAD.MOV.U32 R76, RZ, RZ, RZ ;  /* 0x000000ffff4c7224 */ /* 0x000fce00078e00ff */
.L_x_36646:
[----:B------:R-:W-:Y:S05]  /*3a00*/  BSYNC.RECONVERGENT B2 ;  /* 0x0000000000027941 */ /* 0x000fea0003800200 */
.L_x_36645:
[----:B------:R-:W-:Y:S01]  /*3a10*/  ISETP.NE.AND P3, PT, R76, 0x1, PT ;  /* 0x000000014c00780c */ /* 0x000fe20003f65270 */
[----:B------:R-:W-:Y:S01]  /*3a20*/  FMUL.FTZ R81, R78, R21 ;  /* 0x000000154e517220 */ /* 0x000fe20000410000 */
[----:B------:R-:W-:Y:S01]  /*3a30*/  I2FP.F32.U32 R77, R77 ;  /* 0x0000004d004d7245 */ /* 0x000fe20000201000 */
[----:B------:R-:W-:Y:S02]  /*3a40*/  BSSY.RECONVERGENT B2, `(.L_x_36650) ;  /* 0x0000048000027945 */ /* 0x000fe40003800200 */
[----:B------:R-:W-:Y:S02]  /*3a50*/  FMUL.FTZ R78, R81, R18 ;  /* 0x00000012514e7220 */ /* 0x000fe40000410000 */
[----:B------:R-:W-:Y:S01]  /*3a60*/  FFMA.FTZ R10, R77, R10, 1.1641532182693481445e-10 ;  /* 0x2f0000004d0a7423 */ /* 0x000fe2000001000a */
[----:B------:R-:W-:-:S04]  /*3a70*/  IMAD.MOV.U32 R77, RZ, RZ, R20 ;  /* 0x000000ffff4d7224 */ /* 0x000fc800078e0014 */
[----:B------:R-:W-:Y:S01]  /*3a80*/  FSETP.LE.FTZ.AND P2, PT, R10, R89, PT ;  /* 0x000000590a00720b */ /* 0x000fe20003f53000 */
[----:B------:R-:W-:Y:S01]  /*3a90*/  HFMA2 R10, -RZ, RZ, 0, 1.1920928955078125e-07 ;  /* 0x00000002ff0a7431 */ /* 0x000fe200000001ff */
        /* <DEDUP_REMOVED lines=9> */
.L_x_36652:
        /* <DEDUP_REMOVED lines=13> */
.L_x_36654:
[----:B------:R-:W-:Y:S05]  /*3c00*/  BSYNC.RECONVERGENT B3 ;  /* 0x0000000000037941 */ /* 0x000fea0003800200 */
.L_x_36653:
        /* <DEDUP_REMOVED lines=43> */
.L_x_36651:
[----:B------:R-:W-:Y:S05]  /*3ec0*/  BSYNC.RECONVERGENT B2 ;  /* 0x0000000000027941 */ /* 0x000fea0003800200 */
.L_x_36650:
[----:B------:R-:W-:Y:S01]  /*3ed0*/  I2FP.F32.U32 R76, R77 ;  /* 0x0000004d004c7245 */ /* 0x000fe20000201000 */
[----:B------:R-:W-:Y:S02]  /*3ee0*/  IMAD.MOV.U32 R77, RZ, RZ, 0x2f800000 ;  /* 0x2f800000ff4d7424 */ /* 0x000fe400078e00ff */
[----:B------:R-:W-:Y:S01]  /*3ef0*/  FMUL.FTZ R79, R79, R21 ;  /* 0x000000154f4f7220 */ /* 0x000fe20000410000 */
[----:B------:R-:W-:Y:S01]  /*3f00*/  FSEL R80, R95, RZ, P0 ;  /* 0x000000ff5f507208 */ /* 0x000fe20000000000 */
[----:B------:R-:W-:Y:S02]  /*3f10*/  FFMA.FTZ R76, R76, R77, 1.1641532182693481445e-10 ;  /* 0x2f0000004c4c7423 */ /* 0x000fe4000001004d */
[----:B------:R-:W-:Y:S01]  /*3f20*/  FMUL.FTZ R79, R79, R18 ;  /* 0x000000124f4f7220 */ /* 0x000fe20000410000 */
[----:B------:R-:W-:Y:S02]  /*3f30*/  FSEL R81, R99, RZ, P1 ;  /* 0x000000ff63517208 */ /* 0x000fe40000800000 */
[----:B------:R-:W-:-:S02]  /*3f40*/  FSEL R82, R78, RZ, P2 ;  /* 0x000000ff4e527208 */ /* 0x000fc40001000000 */
[----:B------:R-:W-:-:S04]  /*3f50*/  FSETP.GTU.FTZ.AND P4, PT, R76, R89, PT ;  /* 0x000000594c00720b */ /* 0x000fc80003f9c000 */
[----:B------:R-:W-:Y:S02]  /*3f60*/  PLOP3.LUT P3, PT, P4, PT, PT, 0x8, 0x80 ;  /* 0x000000000080781c */ /* 0x000fe4000276e170 */
[----:B------:R-:W-:-:S11]  /*3f70*/  FSEL R83, R79, RZ, !P4 ;  /* 0x000000ff4f537208 */ /* 0x000fd60006000000 */
.L_x_36634:
[----:B------:R-:W0:Y:S01]  /*3f80*/  LDC.64 R78, c[0x0][0x3a8] ;  /* 0x0000ea00ff4e7b82 */ /* 0x000e220000000a00 */
[----:B------:R-:W-:Y:S02]  /*3f90*/  SEL R18, RZ, 0x1000000, !P3 ;  /* 0x01000000ff127807 */ /* 0x000fe40005800000 */
[----:B------:R-:W-:Y:S02]  /*3fa0*/  SEL R89, RZ, 0x10000, !P2 ;  /* 0x00010000ff597807 */ /* 0x000fe40005000000 */
[----:B------:R-:W-:-:S03]  /*3fb0*/  SEL R95, RZ, 0x100, !P1 ;  /* 0x00000100ff5f7807 */ /* 0x000fc60004800000 */
[----:B------:R-:W1:Y:S01]  /*3fc0*/  LDC.64 R76, c[0x0][0x3b0] ;  /* 0x0000ec00ff4c7b82 */ /* 0x000e620000000a00 */
[----:B------:R-:W-:Y:S01]  /*3fd0*/  IADD3 R18, PT, PT, R95, R18, R89 ;  /* 0x000000125f127210 */ /* 0x000fe20007ffe059 */
[----:B------:R-:W-:Y:S01]  /*3fe0*/  VIADD R95, R19, 0x20 ;  /* 0x00000020135f7836 */ /* 0x000fe20000000000 */
[----:B------:R-:W-:-:S04]  /*3ff0*/  SEL R89, RZ, 0x1, !P0 ;  /* 0x00000001ff597807 */ /* 0x000fc80004000000 */
[----:B------:R-:W-:Y:S01]  /*4000*/  IADD3 R89, PT, PT, R18, R89, RZ ;  /* 0x0000005912597210 */ /* 0x000fe20007ffe0ff */
[----:B------:R-:W-:Y:S02]  /*4010*/  IMAD.MOV.U32 R18, RZ, RZ, R96 ;  /* 0x000000ffff127224 */ /* 0x000fe400078e0060 */
[----:B0-----:R-:W-:-:S05]  /*4020*/  IMAD.WIDE.U32 R78, R19, 0x10, R78 ;  /* 0x00000010134e7825 */ /* 0x001fca00078e004e */
[----:B------:R0:W-:Y:S01]  /*4030*/  STG.E.128 desc[UR8][R78.64], R80 ;  /* 0x000000504e007986 */ /* 0x0001e2000c101d08 */
[----:B-1----:R-:W-:-:S05]  /*4040*/  IMAD.WIDE.U32 R76, R19, 0x4, R76 ;  /* 0x00000004134c7825 */ /* 0x002fca00078e004c */
[----:B------:R0:W-:Y:S02]  /*4050*/  STG.E desc[UR8][R76.64], R89 ;  /* 0x000000594c007986 */ /* 0x0001e4000c101908 */
.L_x_36613:
[----:B------:R-:W-:Y:S05]  /*4060*/  BSYNC.RECONVERGENT B1 ;  /* 0x0000000000017941 */ /* 0x000fea0003800200 */
.L_x_36612:
        /* <DEDUP_REMOVED lines=29> */
.L_x_36660:
        /* <DEDUP_REMOVED lines=13> */
.L_x_36662:
[----:B------:R-:W-:Y:S05]  /*4310*/  BSYNC.RECONVERGENT B3 ;  /* 0x0000000000037941 */ /* 0x000fea0003800200 */
.L_x_36661:
        /* <DEDUP_REMOVED lines=41> */
[----:B------:R-:W-:Y:S01]  /*45b0*/  IMAD.MOV.U32 R96, RZ, RZ, R106 ;  /* 0x000000ffff607224 */ /* 0x000fe200078e006a */
[----:B------:R-:W-:-:S07]  /*45c0*/  LOP3.LUT R6, R6, UR31, R107, 0x96, !PT ;  /* 0x0000001f06067c12 */ /* 0x000fce000f8e966b */
.L_x_36659:
[----:B------:R-:W-:Y:S05]  /*45d0*/  BSYNC.RECONVERGENT B2 ;  /* 0x0000000000027941 */ /* 0x000fea0003800200 */
.L_x_36658:
[----:B------:R-:W0:Y:S01]  /*45e0*/  LDC R99, c[0x0][0x408] ;  /* 0x00010200ff637b82 */ /* 0x000e220000000800 */
[----:B------:R-:W-:Y:S01]  /*45f0*/  I2FP.F32.U32 R10, R101 ;  /* 0x00000065000a7245 */ /* 0x000fe20000201000 */
[----:B------:R-:W-:Y:S02]  /*4600*/  IMAD.MOV.U32 R101, RZ, RZ, 0x2f800000 ;  /* 0x2f800000ff657424 */ /* 0x000fe400078e00ff */
[----:B-----5:R-:W-:Y:S01]  /*4610*/  FMUL.FTZ R40, R40, R21 ;  /* 0x0000001528287220 */ /* 0x020fe20000410000 */
[----:B------:R-:W-:Y:S01]  /*4620*/  ISETP.NE.AND P1, PT, R104, 0x1, PT ;  /* 0x000000016800780c */ /* 0x000fe20003f25270 */
[----:B------:R-:W-:Y:S01]  /*4630*/  BSSY.RECONVERGENT B2, `(.L_x_36663) ;  /* 0x000004c000027945 */ /* 0x000fe20003800200 */
[----:B------:R-:W-:Y:S01]  /*4640*/  FFMA.FTZ R107, R10, R101, 1.1641532182693481445e-10 ;  /* 0x2f0000000a6b7423 */ /* 0x000fe20000010065 */
[----:B------:R-:W-:Y:S01]  /*4650*/  IMAD.MOV.U32 R10, RZ, RZ, R20 ;  /* 0x000000ffff0a7224 */ /* 0x000fe200078e0014 */
[----:B------:R-:W1:Y:S01]  /*4660*/  LDC R18, c[0x0][0x404] ;  /* 0x00010100ff127b82 */ /* 0x000e620000000800 */
[----:B0-----:R-:W-:-:S02]  /*4670*/  FMUL.FTZ R40, R40, R99 ;  /* 0x0000006328287220 */ /* 0x001fc40000410000 */
[----:B-1----:R-:W-:-:S04]  /*4680*/  FSETP.GTU.FTZ.AND P0, PT, R107, R18, PT ;  /* 0x000000126b00720b */ /* 0x002fc80003f1c000 */
        /* <DEDUP_REMOVED lines=13> */
.L_x_36665:
        /* <DEDUP_REMOVED lines=13> */
.L_x_36667:
[----:B------:R-:W-:Y:S05]  /*4830*/  BSYNC.RECONVERGENT B3 ;  /* 0x0000000000037941 */ /* 0x000fea0003800200 */
.L_x_36666:
        /* <DEDUP_REMOVED lines=41> */
[----:B------:R-:W-:Y:S02]  /*4ad0*/  LOP3.LUT R6, R6, UR31, R107, 0x96, !PT ;  /* 0x0000001f06067c12 */ /* 0x000fe4000f8e966b */
[----:B------:R-:W-:-:S07]  /*4ae0*/  MOV R96, R106 ;  /* 0x0000006a00607202 */ /* 0x000fce0000000f00 */
.L_x_36664:
[----:B------:R-:W-:Y:S05]  /*4af0*/  BSYNC.RECONVERGENT B2 ;  /* 0x0000000000027941 */ /* 0x000fea0003800200 */
.L_x_36663:
[----:B------:R-:W-:Y:S01]  /*4b00*/  I2FP.F32.U32 R10, R10 ;  /* 0x0000000a000a7245 */ /* 0x000fe20000201000 */
[----:B------:R-:W-:Y:S01]  /*4b10*/  BSSY.RECONVERGENT B2, `(.L_x_36668) ;  /* 0x000004d000027945 */ /* 0x000fe20003800200 */
[----:B------:R-:W-:Y:S01]  /*4b20*/  ISETP.NE.AND P2, PT, R76, 0x1, PT ;  /* 0x000000014c00780c */ /* 0x000fe20003f45270 */
        /* <DEDUP_REMOVED lines=18> */
.L_x_36670:
        /* <DEDUP_REMOVED lines=13> */
.L_x_36672:
[----:B------:R-:W-:Y:S05]  /*4d20*/  BSYNC.RECONVERGENT B3 ;  /* 0x0000000000037941 */ /* 0x000fea0003800200 */
.L_x_36671:
        /* <DEDUP_REMOVED lines=43> */
.L_x_36669:
[----:B------:R-:W-:Y:S05]  /*4fe0*/  BSYNC.RECONVERGENT B2 ;  /* 0x0000000000027941 */ /* 0x000fea0003800200 */
.L_x_36668:
[----:B------:R-:W-:Y:S01]  /*4ff0*/  I2FP.F32.U32 R10, R10 ;  /* 0x0000000a000a7245 */ /* 0x000fe20000201000 */
[----:B------:R-:W-:Y:S01]  /*5000*/  FMUL.FTZ R42, R42, R21 ;  /* 0x000000152a2a7220 */ /* 0x000fe20000410000 */
[----:B------:R-:W-:Y:S01]  /*5010*/  ISETP.NE.AND P3, PT, R104, 0x1, PT ;  /* 0x000000016800780c */ /* 0x000fe20003f65270 */
[----:B------:R-:W-:Y:S02]  /*5020*/  BSSY.RECONVERGENT B2, `(.L_x_36673) ;  /* 0x000004b000027945 */ /* 0x000fe40003800200 */
[----:B------:R-:W-:Y:S01]  /*5030*/  FFMA.FTZ R77, R10, R101, 1.1641532182693481445e-10 ;  /* 0x2f0000000a4d7423 */ /* 0x000fe20000010065 */
[----:B------:R-:W-:Y:S01]  /*5040*/  FMUL.FTZ R42, R42, R99 ;  /* 0x000000632a2a7220 */ /* 0x000fe20000410000 */
[----:B------:R-:W-:-:S03]  /*5050*/  IMAD.MOV.U32 R10, RZ, RZ, 0x2 ;  /* 0x00000002ff0a7424 */ /* 0x000fc600078e00ff */
        /* <DEDUP_REMOVED lines=14> */
.L_x_36675:
        /* <DEDUP_REMOVED lines=13> */
.L_x_36677:
[----:B------:R-:W-:Y:S05]  /*5210*/  BSYNC.RECONVERGENT B3 ;  /* 0x0000000000037941 */ /* 0x000fea0003800200 */
.L_x_36676:
        /* <DEDUP_REMOVED lines=40> */
[----:B------:R-:W-:Y:S02]  /*54a0*/  LOP3.LUT R6, R6, UR31, R77, 0x96, !PT ;  /* 0x0000001f06067c12 */ /* 0x000fe4000f8e964d */
[----:B------:R-:W-:Y:S01]  /*54b0*/  MOV R77, R96 ;  /* 0x00000060004d7202 */ /* 0x000fe20000000f00 */
[----:B------:R-:W-:-:S07]  /*54c0*/  IMAD.MOV.U32 R96, RZ, RZ, R76 ;  /* 0x000000ffff607224 */ /* 0x000fce00078e004c */
.L_x_36674:
[----:B------:R-:W-:Y:S05]  /*54d0*/  BSYNC.RECONVERGENT B2 ;  /* 0x0000000000027941 */ /* 0x000fea0003800200 */
.L_x_36673:
        /* <DEDUP_REMOVED lines=9> */
.L_x_36657:
        /* <DEDUP_REMOVED lines=16> */
.L_x_36681:
        /* <DEDUP_REMOVED lines=13> */
.L_x_36683:
[----:B------:R-:W-:Y:S05]  /*5740*/  BSYNC.RECONVERGENT B3 ;  /* 0x0000000000037941 */ /* 0x000fea0003800200 */
.L_x_36682:
        /* <DEDUP_REMOVED lines=43> */
.L_x_36680:
[----:B------:R-:W-:Y:S05]  /*5a00*/  BSYNC.RECONVERGENT B2 ;  /* 0x0000000000027941 */ /* 0x000fea0003800200 */
.L_x_36679:
[----:B------:R-:W0:Y:S01]  /*5a10*/  LDC R18, c[0x0][0x404] ;  /* 0x00010100ff127b82 */ /* 0x000e220000000800 */
[----:B------:R-:W-:Y:S01]  /*5a20*/  ISETP.NE.AND P1, PT, R101, 0x1, PT ;  /* 0x000000016500780c */ /* 0x000fe20003f25270 */
[----:B------:R-:W-:Y:S01]  /*5a30*/  IMAD.MOV.U32 R79, RZ, RZ, 0x2f800000 ;  /* 0x2f800000ff4f7424 */ /* 0x000fe200078e00ff */
[----:B------:R-:W-:Y:S01]  /*5a40*/  I2FP.F32.U32 R10, R76 ;  /* 0x0000004c000a7245 */ /* 0x000fe20000201000 */
[----:B-----5:R-:W-:Y:S01]  /*5a50*/  FMUL.FTZ R99, R40, R21 ;  /* 0x0000001528637220 */ /* 0x020fe20000410000 */
[----:B------:R-:W-:Y:S01]  /*5a60*/  BSSY.RECONVERGENT B2, `(.L_x_36684) ;  /* 0x0000049000027945 */ /* 0x000fe20003800200 */
[----:B------:R-:W-:Y:S02]  /*5a70*/  HFMA2 R40, -RZ, RZ, 0, 1.1920928955078125e-07 ;  /* 0x00000002ff287431 */ /* 0x000fe400000001ff */
[----:B------:R-:W1:Y:S01]  /*5a80*/  LDC R78, c[0x0][0x408] ;  /* 0x00010200ff4e7b82 */ /* 0x000e620000000800 */
[----:B------:R-:W-:Y:S01]  /*5a90*/  FFMA.FTZ R77, R10, R79, 1.1641532182693481445e-10 ;  /* 0x2f0000000a4d7423 */ /* 0x000fe2000001004f */
[----:B------:R-:W-:-:S04]  /*5aa0*/  IMAD.MOV.U32 R10, RZ, RZ, R20 ;  /* 0x000000ffff0a7224 */ /* 0x000fc800078e0014 */
[----:B0-----:R-:W-:Y:S01]  /*5ab0*/  FSETP.LE.FTZ.AND P0, PT, R77, R18, PT ;  /* 0x000000124d00720b */ /* 0x001fe20003f13000 */
[----:B-1----:R-:W-:Y:S01]  /*5ac0*/  FMUL.FTZ R99, R99, R78 ;  /* 0x0000004e63637220 */ /* 0x002fe20000410000 */
        /* <DEDUP_REMOVED lines=9> */
.L_x_36686:
        /* <DEDUP_REMOVED lines=13> */
.L_x_36688:
[----:B------:R-:W-:Y:S05]  /*5c30*/  BSYNC.RECONVERGENT B3 ;  /* 0x0000000000037941 */ /* 0x000fea0003800200 */
.L_x_36687:
        /* <DEDUP_REMOVED lines=43> */
.L_x_36685:
[----:B------:R-:W-:Y:S05]  /*5ef0*/  BSYNC.RECONVERGENT B2 ;  /* 0x0000000000027941 */ /* 0x000fea0003800200 */
.L_x_36684:
[----:B------:R-:W-:Y:S01]  /*5f00*/  ISETP.NE.AND P2, PT, R40, 0x1, PT ;  /* 0x000000012800780c */ /* 0x000fe20003f45270 */
[----:B------:R-:W-:Y:S01]  /*5f10*/  FMUL.FTZ R101, R41, R21 ;  /* 0x0000001529657220 */ /* 0x000fe20000410000 */
[----:B------:R-:W-:Y:S01]  /*5f20*/  I2FP.F32.U32 R10, R10 ;  /* 0x0000000a000a7245 */ /* 0x000fe20000201000 */
[----:B------:R-:W-:Y:S01]  /*5f30*/  BSSY.RECONVERGENT B2, `(.L_x_36689) ;  /* 0x0000048000027945 */ /* 0x000fe20003800200 */
[----:B------:R-:W-:Y:S02]  /*5f40*/  IMAD.MOV.U32 R76, RZ, RZ, 0x2 ;  /* 0x00000002ff4c7424 */ /* 0x000fe400078e00ff */
[----:B------:R-:W-:Y:S01]  /*5f50*/  FMUL.FTZ R101, R101, R78 ;  /* 0x0000004e65657220 */ /* 0x000fe20000410000 */
[----:B------:R-:W-:Y:S01]  /*5f60*/  FFMA.FTZ R77, R10, R79, 1.1641532182693481445e-10 ;  /* 0x2f0000000a4d7423 */ /* 0x000fe2000001004f */
[----:B------:R-:W-:-:S04]  /*5f70*/  MOV R10, R20 ;  /* 0x00000014000a7202 */ /* 0x000fc80000000f00 */
        /* <DEDUP_REMOVED lines=10> */
.L_x_36691:
        /* <DEDUP_REMOVED lines=13> */
.L_x_36693:
[----:B------:R-:W-:Y:S05]  /*60f0*/  BSYNC.RECONVERGENT B3 ;  /* 0x0000000000037941 */ /* 0x000fea0003800200 */
.L_x_36692:
        /* <DEDUP_REMOVED lines=37> */
[----:B------:R-:W-:Y:S01]  /*6350*/  HFMA2 R76, -RZ, RZ, 0, 0 ;  /* 0x00000000ff4c7431 */ /* 0x000fe200000001ff */
[----:B------:R-:W-:Y:S01]  /*6360*/  MOV R20, R40 ;  /* 0x0000002800147202 */ /* 0x000fe20000000f00 */
[----:B------:R-:W-:-:S04]  /*6370*/  IMAD.WIDE.U32 R40, R10, -0x2daee0ad, RZ ;  /* 0xd2511f530a287825 */ /* 0x000fc800078e00ff */
[----:B------:R-:W-:Y:S01]  /*6380*/  IMAD.MOV.U32 R10, RZ, RZ, R96 ;  /* 0x000000ffff0a7224 */ /* 0x000fe200078e0060 */
[----:B------:R-:W-:Y:S01]  /*6390*/  LOP3.LUT R6, R6, UR31, R41, 0x96, !PT ;  /* 0x0000001f06067c12 */ /* 0x000fe2000f8e9629 */
[----:B------:R-:W-:-:S07]  /*63a0*/  IMAD.MOV.U32 R96, RZ, RZ, R40 ;  /* 0x000000ffff607224 */ /* 0x000fce00078e0028 */
.L_x_36690:
[----:B------:R-:W-:Y:S05]  /*63b0*/  BSYNC.RECONVERGENT B2 ;  /* 0x0000000000027941 */ /* 0x000fea0003800200 */
.L_x_36689:
[----:B------:R-:W-:Y:S01]  /*63c0*/  I2FP.F32.U32 R10, R10 ;  /* 0x0000000a000a7245 */ /* 0x000fe20000201000 */
[----:B------:R-:W-:Y:S01]  /*63d0*/  BSSY.RECONVERGENT B2, `(.L_x_36694) ;  /* 0x000004a000027945 */ /* 0x000fe20003800200 */
[----:B------:R-:W-:-:S03]  /*63e0*/  ISETP.NE.AND P3, PT, R76, 0x1, PT ;  /* 0x000000014c00780c */ /* 0x000fc60003f65270 */
[----:B------:R-:W-:Y:S01]  /*63f0*/  FFMA.FTZ R41, R10, R79, 1.1641532182693481445e-10 ;  /* 0x2f0000000a297423 */ /* 0x000fe2000001004f */
[----:B------:R-:W-:-:S04]  /*6400*/  IMAD.MOV.U32 R10, RZ, RZ, 0x2 ;  /* 0x00000002ff0a7424 */ /* 0x000fc800078e00ff */
[----:B------:R-:W-:Y:S01]  /*6410*/  FSETP.LE.FTZ.AND P2, PT, R41, R18, PT ;  /* 0x000000122900720b */ /* 0x000fe20003f53000 */
[----:B------:R-:W-:-:S04]  /*6420*/  FMUL.FTZ R41, R42, R21 ;  /* 0x000000152a297220 */ /* 0x000fc80000410000 */
[----:B------:R-:W-:Y:S01]  /*6430*/  FMUL.FTZ R42, R41, R78 ;  /* 0x0000004e292a7220 */ /* 0x000fe20000410000 */
        /* <DEDUP_REMOVED lines=10> */
.L_x_36696:
        /* <DEDUP_REMOVED lines=13> */
.L_x_36698:
[----:B------:R-:W-:Y:S05]  /*65b0*/  BSYNC.RECONVERGENT B3 ;  /* 0x0000000000037941 */ /* 0x000fea0003800200 */
.L_x_36697:
        /* <DEDUP_REMOVED lines=43> */
.L_x_36695:
[----:B------:R-:W-:Y:S05]  /*6870*/  BSYNC.RECONVERGENT B2 ;  /* 0x0000000000027941 */ /* 0x000fea0003800200 */
.L_x_36694:
[----:B------:R-:W-:Y:S01]  /*6880*/  I2FP.F32.U32 R40, R41 ;  /* 0x0000002900287245 */ /* 0x000fe20000201000 */
[----:B------:R-:W-:Y:S01]  /*6890*/  FMUL.FTZ R43, R43, R21 ;  /* 0x000000152b2b7220 */ /* 0x000fe20000410000 */
[----:B------:R-:W-:Y:S02]  /*68a0*/  FSEL R41, R101, RZ, P1 ;  /* 0x000000ff65297208 */ /* 0x000fe40000800000 */
[----:B------:R-:W-:Y:S01]  /*68b0*/  FSEL R42, R42, RZ, P2 ;  /* 0x000000ff2a2a7208 */ /* 0x000fe20001000000 */
[----:B------:R-:W-:Y:S01]  /*68c0*/  FFMA.FTZ R79, R40, R79, 1.1641532182693481445e-10 ;  /* 0x2f000000284f7423 */ /* 0x000fe2000001004f */
[----:B------:R-:W-:Y:S01]  /*68d0*/  FMUL.FTZ R43, R43, R78 ;  /* 0x0000004e2b2b7220 */ /* 0x000fe20000410000 */
[----:B------:R-:W-:-:S03]  /*68e0*/  FSEL R40, R99, RZ, P0 ;  /* 0x000000ff63287208 */ /* 0x000fc60000000000 */
[----:B------:R-:W-:-:S04]  /*68f0*/  FSETP.GTU.FTZ.AND P4, PT, R79, R18, PT ;  /* 0x000000124f00720b */ /* 0x000fc80003f9c000 */
[----:B------:R-:W-:Y:S02]  /*6900*/  PLOP3.LUT P3, PT, P4, PT, PT, 0x8, 0x80 ;  /* 0x000000000080781c */ /* 0x000fe4000276e170 */
[----:B------:R-:W-:-:S11]  /*6910*/  FSEL R43, R43, RZ, !P4 ;  /* 0x000000ff2b2b7208 */ /* 0x000fd60006000000 */
.L_x_36678:
[----:B------:R-:W0:Y:S01]  /*6920*/  LDC.64 R78, c[0x0][0x3a8] ;  /* 0x0000ea00ff4e7b82 */ /* 0x000e220000000a00 */
[----:B------:R-:W-:Y:S02]  /*6930*/  SEL R18, RZ, 0x1000000, !P3 ;  /* 0x01000000ff127807 */ /* 0x000fe40005800000 */
[----:B------:R-:W-:Y:S02]  /*6940*/  SEL R99, RZ, 0x10000, !P2 ;  /* 0x00010000ff637807 */ /* 0x000fe40005000000 */
[----:B------:R-:W-:-:S03]  /*6950*/  SEL R101, RZ, 0x100, !P1 ;  /* 0x00000100ff657807 */ /* 0x000fc60004800000 */
[----:B------:R-:W1:Y:S01]  /*6960*/  LDC.64 R76, c[0x0][0x3b0] ;  /* 0x0000ec00ff4c7b82 */ /* 0x000e620000000a00 */
[----:B------:R-:W-:Y:S02]  /*6970*/  IADD3 R18, PT, PT, R101, R18, R99 ;  /* 0x0000001265127210 */ /* 0x000fe40007ffe063 */
[----:B------:R-:W-:-:S04]  /*6980*/  SEL R99, RZ, 0x1, !P0 ;  /* 0x00000001ff637807 */ /* 0x000fc80004000000 */
[----:B------:R-:W-:Y:S01]  /*6990*/  IADD3 R99, PT, PT, R18, R99, RZ ;  /* 0x0000006312637210 */ /* 0x000fe20007ffe0ff */
[----:B------:R-:W-:Y:S02]  /*69a0*/  IMAD.MOV.U32 R18, RZ, RZ, R96 ;  /* 0x000000ffff127224 */ /* 0x000fe400078e0060 */
[----:B0-----:R-:W-:-:S05]  /*69b0*/  IMAD.WIDE.U32 R78, R95, 0x10, R78 ;  /* 0x000000105f4e7825 */ /* 0x001fca00078e004e */
[----:B------:R0:W-:Y:S01]  /*69c0*/  STG.E.128 desc[UR8][R78.64], R40 ;  /* 0x000000284e007986 */ /* 0x0001e2000c101d08 */
[----:B-1----:R-:W-:-:S04]  /*69d0*/  IMAD.WIDE.U32 R76, R95, 0x4, R76 ;  /* 0x000000045f4c7825 */ /* 0x002fc800078e004c */
[----:B------:R-:W-:Y:S01]  /*69e0*/  VIADD R95, R95, 0x20 ;  /* 0x000000205f5f7836 */ /* 0x000fe20000000000 */
[----:B------:R0:W-:Y:S06]  /*69f0*/  STG.E desc[UR8][R76.64], R99 ;  /* 0x000000634c007986 */ /* 0x0001ec000c101908 */
.L_x_36656:
[----:B------:R-:W-:Y:S05]  /*6a00*/  BSYNC.RECONVERGENT B1 ;  /* 0x0000000000017941 */ /* 0x000fea0003800200 */
.L_x_36655:
        /* <DEDUP_REMOVED lines=29> */
.L_x_36704:
        /* <DEDUP_REMOVED lines=13> */
.L_x_36706:
[----:B------:R-:W-:Y:S05]  /*6cb0*/  BSYNC.RECONVERGENT B3 ;  /* 0x0000000000037941 */ /* 0x000fea0003800200 */
.L_x_36705:
        /* <DEDUP_REMOVED lines=41> */
[----:B------:R-:W-:Y:S01]  /*6f50*/  LOP3.LUT R6, R6, UR31, R107, 0x96, !PT ;  /* 0x0000001f06067c12 */ /* 0x000fe2000f8e966b */
[----:B------:R-:W-:-:S07]  /*6f60*/  IMAD.MOV.U32 R106, RZ, RZ, RZ ;  /* 0x000000ffff6a7224 */ /* 0x000fce00078e00ff */
.L_x_36703:
[----:B------:R-:W-:Y:S05]  /*6f70*/  BSYNC.RECONVERGENT B2 ;  /* 0x0000000000027941 */ /* 0x000fea0003800200 */
.L_x_36702:
        /* <DEDUP_REMOVED lines=24> */
.L_x_36709:
        /* <DEDUP_REMOVED lines=13> */
.L_x_36711:
[----:B------:R-:W-:Y:S05]  /*71d0*/  BSYNC.RECONVERGENT B3 ;  /* 0x0000000000037941 */ /* 0x000fea0003800200 */
.L_x_36710:
        /* <DEDUP_REMOVED lines=43> */
.L_x_36708:
[----:B------:R-:W-:Y:S05]  /*7490*/  BSYNC.RECONVERGENT B2 ;  /* 0x0000000000027941 */ /* 0x000fea0003800200 */
.L_x_36707:
        /* <DEDUP_REMOVED lines=21> */
.L_x_36714:
        /* <DEDUP_REMOVED lines=13> */
.L_x_36716:
[----:B------:R-:W-:Y:S05]  /*76c0*/  BSYNC.RECONVERGENT B3 ;  /* 0x0000000000037941 */ /* 0x000fea0003800200 */
.L_x_36715:
        /* <DEDUP_REMOVED lines=43> */
.L_x_36713:
[----:B------:R-:W-:Y:S05]  /*7980*/  BSYNC.RECONVERGENT B2 ;  /* 0x0000000000027941 */ /* 0x000fea0003800200 */
.L_x_36712:
        /* <DEDUP_REMOVED lines=21> */
.L_x_36719:
        /* <DEDUP_REMOVED lines=13> */
.L_x_36721:
[----:B------:R-:W-:Y:S05]  /*7bb0*/  BSYNC.RECONVERGENT B3 ;  /* 0x0000000000037941 */ /* 0x000fea0003800200 */
.L_x_36720:
        /* <DEDUP_REMOVED lines=43> */
.L_x_36718:
[----:B------:R-:W-:Y:S05]  /*7e70*/  BSYNC.RECONVERGENT B2 ;  /* 0x0000000000027941 */ /* 0x000fea0003800200 */
.L_x_36717:
        /* <DEDUP_REMOVED lines=9> */
.L_x_36701:
        /* <DEDUP_REMOVED lines=16> */
.L_x_36725:
        /* <DEDUP_REMOVED lines=13> */
.L_x_36727:
[----:B------:R-:W-:Y:S05]  /*80e0*/  BSYNC.RECONVERGENT B3 ;  /* 0x0000000000037941 */ /* 0x000fea0003800200 */
.L_x_36726:
        /* <DEDUP_REMOVED lines=43> */
.L_x_36724:
[----:B------:R-:W-:Y:S05]  /*83a0*/  BSYNC.RECONVERGENT B2 ;  /* 0x0000000000027941 */ /* 0x000fea0003800200 */
.L_x_36723:
        /* <DEDUP_REMOVED lines=21> */
.L_x_36730:
        /* <DEDUP_REMOVED lines=13> */
.L_x_36732:
[----:B------:R-:W-:Y:S05]  /*85d0*/  BSYNC.RECONVERGENT B3 ;  /* 0x0000000000037941 */ /* 0x000fea0003800200 */
.L_x_36731:
        /* <DEDUP_REMOVED lines=43> */
.L_x_36729:
[----:B------:R-:W-:Y:S05]  /*8890*/  BSYNC.RECONVERGENT B2 ;  /* 0x0000000000027941 */ /* 0x000fea0003800200 */
.L_x_36728:
        /* <DEDUP_REMOVED lines=18> */
.L_x_36735:
        /* <DEDUP_REMOVED lines=13> */
.L_x_36737:
[----:B------:R-:W-:Y:S05]  /*8a90*/  BSYNC.RECONVERGENT B3 ;  /* 0x0000000000037941 */ /* 0x000fea0003800200 */
.L_x_36736:
        /* <DEDUP_REMOVED lines=43> */
.L_x_36734:
[----:B------:R-:W-:Y:S05]  /*8d50*/  BSYNC.RECONVERGENT B2 ;  /* 0x0000000000027941 */ /* 0x000fea0003800200 */
.L_x_36733:
        /* <DEDUP_REMOVED lines=18> */
.L_x_36740:
        /* <DEDUP_REMOVED lines=13> */
.L_x_36742:
[----:B------:R-:W-:Y:S05]  /*8f50*/  BSYNC.RECONVERGENT B3 ;  /* 0x0000000000037941 */ /* 0x000fea0003800200 */
.L_x_36741:
        /* <DEDUP_REMOVED lines=43> */
.L_x_36739:
[----:B------:R-:W-:Y:S05]  /*9210*/  BSYNC.RECONVERGENT B2 ;  /* 0x0000000000027941 */ /* 0x000fea0003800200 */
.L_x_36738:
        /* <DEDUP_REMOVED lines=8> */
[----:B------:R-:W-:Y:S02]  /*92a0*/  FSEL R47, R47, RZ, !P3 ;  /* 0x000000ff2f2f7208 */ /* 0x000fe40005800000 */
[----:B------:R-:W-:-:S13]  /*92b0*/  PLOP3.LUT P3, PT, P3, PT, PT, 0x8, 0x80 ;  /* 0x000000000080781c */ /* 0x000fda0001f6e170 */
.L_x_36722:
        /* <DEDUP_REMOVED lines=14> */
.L_x_36700:
[----:B------:R-:W-:Y:S05]  /*93a0*/  BSYNC.RECONVERGENT B1 ;  /* 0x0000000000017941 */ /* 0x000fea0003800200 */
.L_x_36699:
[----:B------:R-:W-:Y:S01]  /*93b0*/  ISETP.GE.U32.AND P0, PT, R2, 0x80, PT ;  /* 0x000000800200780c */ /* 0x000fe20003f06070 */
[----:B------:R-:W-:Y:S03]  /*93c0*/  BSSY.RECONVERGENT B1, `(.L_x_36743) ;  /* 0x0000298000017945 */ /* 0x000fe60003800200 */
[----:B0-2---:R-:W-:-:S09]  /*93d0*/  P2R R99, PR, RZ, 0x1 ;  /* 0x00000001ff637803 */ /* 0x005fd20000000000 */
        /* <DEDUP_REMOVED lines=26> */
.L_x_36748:
        /* <DEDUP_REMOVED lines=13> */
.L_x_36750:
[----:B------:R-:W-:Y:S05]  /*9650*/  BSYNC.RECONVERGENT B3 ;  /* 0x0000000000037941 */ /* 0x000fea0003800200 */
.L_x_36749:
        /* <DEDUP_REMOVED lines=41> */
[----:B------:R-:W-:Y:S01]  /*98f0*/  IMAD.MOV.U32 R106, RZ, RZ, RZ ;  /* 0x000000ffff6a7224 */ /* 0x000fe200078e00ff */
[----:B------:R-:W-:-:S07]  /*9900*/  MOV R107, R18 ;  /* 0x00000012006b7202 */ /* 0x000fce0000000f00 */
.L_x_36747:
[----:B------:R-:W-:Y:S05]  /*9910*/  BSYNC.RECONVERGENT B2 ;  /* 0x0000000000027941 */ /* 0x000fea0003800200 */
.L_x_36746:
        /* <DEDUP_REMOVED lines=24> */
.L_x_36753:
        /* <DEDUP_REMOVED lines=13> */
.L_x_36755:
[----:B------:R-:W-:Y:S05]  /*9b70*/  BSYNC.RECONVERGENT B3 ;  /* 0x0000000000037941 */ /* 0x000fea0003800200 */
.L_x_36754:
        /* <DEDUP_REMOVED lines=43> */
.L_x_36752:
[----:B------:R-:W-:Y:S05]  /*9e30*/  BSYNC.RECONVERGENT B2 ;  /* 0x0000000000027941 */ /* 0x000fea0003800200 */
.L_x_36751:
[----:B------:R-:W-:Y:S01]  /*9e40*/  I2FP.F32.U32 R107, R10 ;  /* 0x0000000a006b7245 */ /* 0x000fe20000201000 */
[----:B------:R-:W-:Y:S01]  /*9e50*/  FMUL.FTZ R10, R49, R21 ;  /* 0x00000015310a7220 */ /* 0x000fe20000410000 */
[----:B------:R-:W-:Y:S01]  /*9e60*/  ISETP.NE.AND P2, PT, R76, 0x1, PT ;  /* 0x000000014c00780c */ /* 0x000fe20003f45270 */
[----:B------:R-:W-:Y:S01]  /*9e70*/  BSSY.RECONVERGENT B2, `(.L_x_36756) ;  /* 0x000004b000027945 */ /* 0x000fe20003800200 */
[----:B------:R-:W-:Y:S02]  /*9e80*/  IMAD.MOV.U32 R106, RZ, RZ, 0x2 ;  /* 0x00000002ff6a7424 */ /* 0x000fe400078e00ff */
[----:B------:R-:W-:Y:S01]  /*9e90*/  FFMA.FTZ R107, R107, R110, 1.1641532182693481445e-10 ;  /* 0x2f0000006b6b7423 */ /* 0x000fe2000001006e */
[----:B------:R-:W-:-:S04]  /*9ea0*/  FMUL.FTZ R10, R10, R101 ;  /* 0x000000650a0a7220 */ /* 0x000fc80000410000 */
        /* <DEDUP_REMOVED lines=14> */
.L_x_36758:
        /* <DEDUP_REMOVED lines=13> */
.L_x_36760:
[----:B------:R-:W-:Y:S05]  /*a060*/  BSYNC.RECONVERGENT B3 ;  /* 0x0000000000037941 */ /* 0x000fea0003800200 */
.L_x_36759:
        /* <DEDUP_REMOVED lines=43> */
.L_x_36757:
[----:B------:R-:W-:Y:S05]  /*a320*/  BSYNC.RECONVERGENT B2 ;  /* 0x0000000000027941 */ /* 0x000fea0003800200 */
.L_x_36756:
        /* <DEDUP_REMOVED lines=21> */
.L_x_36763:
        /* <DEDUP_REMOVED lines=13> */
.L_x_36765:
[----:B------:R-:W-:Y:S05]  /*a550*/  BSYNC.RECONVERGENT B3 ;  /* 0x0000000000037941 */ /* 0x000fea0003800200 */
.L_x_36764:
        /* <DEDUP_REMOVED lines=39> */
[----:B------:R-:W-:Y:S01]  /*a7d0*/  IMAD.MOV.U32 R10, RZ, RZ, RZ ;  /* 0x000000ffff0a7224 */ /* 0x000fe200078e00ff */
[----:B------:R-:W-:Y:S01]  /*a7e0*/  LOP3.LUT R6, R6, UR31, R77, 0x96, !PT ;  /* 0x0000001f06067c12 */ /* 0x000fe2000f8e964d */
[----:B------:R-:W-:Y:S01]  /*a7f0*/  IMAD.MOV.U32 R77, RZ, RZ, R104 ;  /* 0x000000ffff4d7224 */ /* 0x000fe200078e0068 */
[----:B------:R-:W-:-:S07]  /*a800*/  MOV R104, R76 ;  /* 0x0000004c00687202 */ /* 0x000fce0000000f00 */
.L_x_36762:
[----:B------:R-:W-:Y:S05]  /*a810*/  BSYNC.RECONVERGENT B2 ;  /* 0x0000000000027941 */ /* 0x000fea0003800200 */
.L_x_36761:
[----:B------:R-:W-:Y:S01]  /*a820*/  I2FP.F32.U32 R77, R77 ;  /* 0x0000004d004d7245 */ /* 0x000fe20000201000 */
[----:B------:R-:W-:-:S04]  /*a830*/  FMUL.FTZ R76, R51, R21 ;  /* 0x00000015334c7220 */ /* 0x000fc80000410000 */
[----:B------:R-:W-:Y:S01]  /*a840*/  FFMA.FTZ R77, R77, R110, 1.1641532182693481445e-10 ;  /* 0x2f0000004d4d7423 */ /* 0x000fe2000001006e */
[----:B------:R-:W-:-:S04]  /*a850*/  FMUL.FTZ R76, R76, R101 ;  /* 0x000000654c4c7220 */ /* 0x000fc80000410000 */
[----:B------:R-:W-:-:S04]  /*a860*/  FSETP.GTU.FTZ.AND P3, PT, R77, R18, PT ;  /* 0x000000124d00720b */ /* 0x000fc80003f7c000 */
[----:B------:R-:W-:Y:S02]  /*a870*/  FSEL R76, R76, RZ, !P3 ;  /* 0x000000ff4c4c7208 */ /* 0x000fe40005800000 */
[----:B------:R-:W-:-:S03]  /*a880*/  PLOP3.LUT P3, PT, P3, PT, PT, 0x8, 0x80 ;  /* 0x000000000080781c */ /* 0x000fc60001f6e170 */
[----:B------:R-:W-:Y:S01]  /*a890*/  FADD.FTZ R51, R79, R76 ;  /* 0x0000004c4f337221 */ /* 0x000fe20000010000 */
[----:B------:R-:W-:Y:S09]  /*a8a0*/  BRA `(.L_x_36766) ;  /* 0x0000001000ec7947 */ /* 0x000ff20003800000 */
.L_x_36745:
        /* <DEDUP_REMOVED lines=16> */
.L_x_36769:
        /* <DEDUP_REMOVED lines=13> */
.L_x_36771:
[----:B------:R-:W-:Y:S05]  /*aa80*/  BSYNC.RECONVERGENT B3 ;  /* 0x0000000000037941 */ /* 0x000fea0003800200 */
.L_x_36770:
        /* <DEDUP_REMOVED lines=43> */
.L_x_36768:
[----:B------:R-:W-:Y:S05]  /*ad40*/  BSYNC.RECONVERGENT B2 ;  /* 0x0000000000027941 */ /* 0x000fea0003800200 */
.L_x_36767:
[----:B------:R-:W0:Y:S01]  /*ad50*/  LDC R18, c[0x0][0x404] ;  /* 0x00010100ff127b82 */ /* 0x000e220000000800 */
[----:B------:R-:W-:Y:S01]  /*ad60*/  ISETP.NE.AND P1, PT, R106, 0x1, PT ;  /* 0x000000016a00780c */ /* 0x000fe20003f25270 */
[----:B------:R-:W-:Y:S01]  /*ad70*/  HFMA2 R79, -RZ, RZ, 0.1171875, 0 ;  /* 0x2f800000ff4f7431 */ /* 0x000fe200000001ff */
[----:B------:R-:W-:Y:S01]  /*ad80*/  I2FP.F32.U32 R10, R76 ;  /* 0x0000004c000a7245 */ /* 0x000fe20000201000 */
[----:B-----5:R-:W-:Y:S01]  /*ad90*/  FMUL.FTZ R101, R48, R21 ;  /* 0x0000001530657220 */ /* 0x020fe20000410000 */
[----:B------:R-:W-:Y:S01]  /*ada0*/  BSSY.RECONVERGENT B2, `(.L_x_36772) ;  /* 0x0000049000027945 */ /* 0x000fe20003800200 */
[----:B------:R-:W-:Y:S02]  /*adb0*/  IMAD.MOV.U32 R48, RZ, RZ, 0x2 ;  /* 0x00000002ff307424 */ /* 0x000fe400078e00ff */
[----:B------:R-:W1:Y:S01]  /*adc0*/  LDC R78, c[0x0][0x408] ;  /* 0x00010200ff4e7b82 */ /* 0x000e620000000800 */
[----:B------:R-:W-:Y:S01]  /*add0*/  FFMA.FTZ R77, R10, R79, 1.1641532182693481445e-10 ;  /* 0x2f0000000a4d7423 */ /* 0x000fe2000001004f */
[----:B------:R-:W-:-:S04]  /*ade0*/  MOV R10, R20 ;  /* 0x00000014000a7202 */ /* 0x000fc80000000f00 */
        /* <DEDUP_REMOVED lines=11> */
.L_x_36774:
        /* <DEDUP_REMOVED lines=13> */
.L_x_36776:
[----:B------:R-:W-:Y:S05]  /*af70*/  BSYNC.RECONVERGENT B3 ;  /* 0x0000000000037941 */ /* 0x000fea0003800200 */
.L_x_36775:
        /* <DEDUP_REMOVED lines=41> */
[----:B------:R-:W-:Y:S02]  /*b210*/  LOP3.LUT R6, R6, UR31, R77, 0x96, !PT ;  /* 0x0000001f06067c12 */ /* 0x000fe4000f8e964d */
[----:B------:R-:W-:-:S07]  /*b220*/  MOV R104, R76 ;  /* 0x0000004c00687202 */ /* 0x000fce0000000f00 */
.L_x_36773:
[----:B------:R-:W-:Y:S05]  /*b230*/  BSYNC.RECONVERGENT B2 ;  /* 0x0000000000027941 */ /* 0x000fea0003800200 */
.L_x_36772:
[----:B------:R-:W-:Y:S01]  /*b240*/  ISETP.NE.AND P2, PT, R48, 0x1, PT ;  /* 0x000000013000780c */ /* 0x000fe20003f45270 */
[----:B------:R-:W-:Y:S01]  /*b250*/  FMUL.FTZ R49, R49, R21 ;  /* 0x0000001531317220 */ /* 0x000fe20000410000 */
[----:B------:R-:W-:Y:S01]  /*b260*/  I2FP.F32.U32 R10, R10 ;  /* 0x0000000a000a7245 */ /* 0x000fe20000201000 */
[----:B------:R-:W-:Y:S01]  /*b270*/  BSSY.RECONVERGENT B2, `(.L_x_36777) ;  /* 0x0000048000027945 */ /* 0x000fe20003800200 */
[----:B------:R-:W-:Y:S02]  /*b280*/  HFMA2 R76, -RZ, RZ, 0, 1.1920928955078125e-07 ;  /* 0x00000002ff4c7431 */ /* 0x000fe400000001ff */
[----:B------:R-:W-:Y:S01]  /*b290*/  FMUL.FTZ R106, R49, R78 ;  /* 0x0000004e316a7220 */ /* 0x000fe20000410000 */
[----:B------:R-:W-:Y:S01]  /*b2a0*/  FFMA.FTZ R77, R10, R79, 1.1641532182693481445e-10 ;  /* 0x2f0000000a4d7423 */ /* 0x000fe2000001004f */
[----:B------:R-:W-:-:S04]  /*b2b0*/  IMAD.MOV.U32 R10, RZ, RZ, R20 ;  /* 0x000000ffff0a7224 */ /* 0x000fc800078e0014 */
[----:B------:R-:W-:Y:S01]  /*b2c0*/  FSETP.LE.FTZ.AND P1, PT, R77, R18, PT ;  /* 0x000000124d00720b */ /* 0x000fe20003f33000 */
        /* <DEDUP_REMOVED lines=9> */
.L_x_36779:
        /* <DEDUP_REMOVED lines=13> */
.L_x_36781:
[----:B------:R-:W-:Y:S05]  /*b430*/  BSYNC.RECONVERGENT B3 ;  /* 0x0000000000037941 */ /* 0x000fea0003800200 */
.L_x_36780:
        /* <DEDUP_REMOVED lines=39> */
[----:B------:R-:W-:Y:S01]  /*b6b0*/  HFMA2 R76, -RZ, RZ, 0, 0 ;  /* 0x00000000ff4c7431 */ /* 0x000fe200000001ff */
[----:B------:R-:W-:Y:S01]  /*b6c0*/  MOV R10, R104 ;  /* 0x00000068000a7202 */ /* 0x000fe20000000f00 */
[----:B------:R-:W-:Y:S01]  /*b6d0*/  IMAD.MOV.U32 R104, RZ, RZ, R48 ;  /* 0x000000ffff687224 */ /* 0x000fe200078e0030 */
[----:B------:R-:W-:-:S07]  /*b6e0*/  LOP3.LUT R6, R6, UR31, R49, 0x96, !PT ;  /* 0x0000001f06067c12 */ /* 0x000fce000f8e9631 */
.L_x_36778:
[----:B------:R-:W-:Y:S05]  /*b6f0*/  BSYNC.RECONVERGENT B2 ;  /* 0x0000000000027941 */ /* 0x000fea0003800200 */
.L_x_36777:
[----:B------:R-:W-:Y:S01]  /*b700*/  ISETP.NE.AND P3, PT, R76, 0x1, PT ;  /* 0x000000014c00780c */ /* 0x000fe20003f65270 */
[----:B------:R-:W-:Y:S01]  /*b710*/  FMUL.FTZ R77, R50, R21 ;  /* 0x00000015324d7220 */ /* 0x000fe20000410000 */
[----:B------:R-:W-:Y:S01]  /*b720*/  I2FP.F32.U32 R10, R10 ;  /* 0x0000000a000a7245 */ /* 0x000fe20000201000 */
[----:B------:R-:W-:Y:S02]  /*b730*/  BSSY.RECONVERGENT B2, `(.L_x_36782) ;  /* 0x0000048000027945 */ /* 0x000fe40003800200 */
[----:B------:R-:W-:Y:S02]  /*b740*/  FMUL.FTZ R50, R77, R78 ;  /* 0x0000004e4d327220 */ /* 0x000fe40000410000 */
[----:B------:R-:W-:Y:S01]  /*b750*/  FFMA.FTZ R49, R10, R79, 1.1641532182693481445e-10 ;  /* 0x2f0000000a317423 */ /* 0x000fe2000001004f */
[----:B------:R-:W-:-:S04]  /*b760*/  IMAD.MOV.U32 R10, RZ, RZ, 0x2 ;  /* 0x00000002ff0a7424 */ /* 0x000fc800078e00ff */
        /* <DEDUP_REMOVED lines=11> */
.L_x_36784:
        /* <DEDUP_REMOVED lines=13> */
.L_x_36786:
[----:B------:R-:W-:Y:S05]  /*b8f0*/  BSYNC.RECONVERGENT B3 ;  /* 0x0000000000037941 */ /* 0x000fea0003800200 */
.L_x_36785:
        /* <DEDUP_REMOVED lines=43> */
.L_x_36783:
[----:B------:R-:W-:Y:S05]  /*bbb0*/  BSYNC.RECONVERGENT B2 ;  /* 0x0000000000027941 */ /* 0x000fea0003800200 */
.L_x_36782:
        /* <DEDUP_REMOVED lines=10> */
.L_x_36766:
        /* <DEDUP_REMOVED lines=11> */
[C---:B-1----:R-:W-:Y:S01]  /*bd10*/  IMAD.WIDE.U32 R76, R95.reuse, 0x4, R76 ;  /* 0x000000045f4c7825 */ /* 0x042fe200078e004c */
[----:B------:R-:W-:-:S04]  /*bd20*/  IADD3 R95, PT, PT, R95, 0x20, RZ ;  /* 0x000000205f5f7810 */ /* 0x000fc80007ffe0ff */
[----:B------:R0:W-:Y:S03]  /*bd30*/  STG.E desc[UR8][R76.64], R101 ;  /* 0x000000654c007986 */ /* 0x0001e6000c101908 */
.L_x_36744:
[----:B------:R-:W-:Y:S05]  /*bd40*/  BSYNC.RECONVERGENT B1 ;  /* 0x0000000000017941 */ /* 0x000fea0003800200 */
.L_x_36743:
        /* <DEDUP_REMOVED lines=29> */
.L_x_36792:
        /* <DEDUP_REMOVED lines=13> */
.L_x_36794:
[----:B------:R-:W-:Y:S05]  /*bff0*/  BSYNC.RECONVERGENT B3 ;  /* 0x0000000000037941 */ /* 0x000fea0003800200 */
.L_x_36793:
        /* <DEDUP_REMOVED lines=38> */
[----:B------:R-:W-:-:S03]  /*c260*/  IMAD.WIDE.U32 R106, R10, -0x2daee0ad, RZ ;  /* 0xd2511f530a6a7825 */ /* 0x000fc600078e00ff */
[----:B------:R-:W-:Y:S01]  /*c270*/  MOV R104, R106 ;  /* 0x0000006a00687202 */ /* 0x000fe20000000f00 */
[----:B------:R-:W-:Y:S01]  /*c280*/  HFMA2 R106, -RZ, RZ, 0, 0 ;  /* 0x00000000ff6a7431 */ /* 0x000fe200000001ff */
[----:B------:R-:W-:Y:S01]  /*c290*/  LOP3.LUT R6, R6, UR31, R107, 0x96, !PT ;  /* 0x0000001f06067c12 */ /* 0x000fe2000f8e966b */
[----:B------:R-:W-:-:S07]  /*c2a0*/  IMAD.MOV.U32 R107, RZ, RZ, R18 ;  /* 0x000000ffff6b7224 */ /* 0x000fce00078e0012 */
.L_x_36791:
[----:B------:R-:W-:Y:S05]  /*c2b0*/  BSYNC.RECONVERGENT B2 ;  /* 0x0000000000027941 */ /* 0x000fea0003800200 */
.L_x_36790:
        /* <DEDUP_REMOVED lines=24> */
.L_x_36797:
        /* <DEDUP_REMOVED lines=13> */
.L_x_36799:
[----:B------:R-:W-:Y:S05]  /*c510*/  BSYNC.RECONVERGENT B3 ;  /* 0x0000000000037941 */ /* 0x000fea0003800200 */
.L_x_36798:
        /* <DEDUP_REMOVED lines=43> */
.L_x_36796:
[----:B------:R-:W-:Y:S05]  /*c7d0*/  BSYNC.RECONVERGENT B2 ;  /* 0x0000000000027941 */ /* 0x000fea0003800200 */
.L_x_36795:
        /* <DEDUP_REMOVED lines=21> */
.L_x_36802:
        /* <DEDUP_REMOVED lines=13> */
.L_x_36804:
[----:B------:R-:W-:Y:S05]  /*ca00*/  BSYNC.RECONVERGENT B3 ;  /* 0x0000000000037941 */ /* 0x000fea0003800200 */
.L_x_36803:
        /* <DEDUP_REMOVED lines=37> */
[----:B------:R-:W-:Y:S01]  /*cc60*/  IMAD.MOV.U32 R106, RZ, RZ, RZ ;  /* 0x000000ffff6a7224 */ /* 0x000fe200078e00ff */
[----:B------:R-:W-:Y:S01]  /*cc70*/  MOV R20, R76 ;  /* 0x0000004c00147202 */ /* 0x000fe20000000f00 */
[----:B------:R-:W-:-:S04]  /*cc80*/  IMAD.WIDE.U32 R76, R10, -0x2daee0ad, RZ ;  /* 0xd2511f530a4c7825 */ /* 0x000fc800078e00ff */
[----:B------:R-:W-:Y:S01]  /*cc90*/  IMAD.MOV.U32 R10, RZ, RZ, R104 ;  /* 0x000000ffff0a7224 */ /* 0x000fe200078e0068 */
[----:B------:R-:W-:Y:S02]  /*cca0*/  LOP3.LUT R6, R6, UR31, R77, 0x96, !PT ;  /* 0x0000001f06067c12 */ /* 0x000fe4000f8e964d */
[----:B------:R-:W-:-:S07]  /*ccb0*/  MOV R104, R76 ;  /* 0x0000004c00687202 */ /* 0x000fce0000000f00 */
.L_x_36801:
[----:B------:R-:W-:Y:S05]  /*ccc0*/  BSYNC.RECONVERGENT B2 ;  /* 0x0000000000027941 */ /* 0x000fea0003800200 */
.L_x_36800:
[----:B------:R-:W-:Y:S01]  /*ccd0*/  I2FP.F32.U32 R10, R10 ;  /* 0x0000000a000a7245 */ /* 0x000fe20000201000 */
[----:B------:R-:W-:Y:S01]  /*cce0*/  FMUL.FTZ R107, R54, R21 ;  /* 0x00000015366b7220 */ /* 0x000fe20000410000 */
[----:B------:R-:W-:Y:S01]  /*ccf0*/  ISETP.NE.AND P3, PT, R106, 0x1, PT ;  /* 0x000000016a00780c */ /* 0x000fe20003f65270 */
[----:B------:R-:W-:Y:S02]  /*cd00*/  BSSY.RECONVERGENT B2, `(.L_x_36805) ;  /* 0x000004b000027945 */ /* 0x000fe40003800200 */
[----:B------:R-:W-:Y:S01]  /*cd10*/  FFMA.FTZ R77, R10, R111, 1.1641532182693481445e-10 ;  /* 0x2f0000000a4d7423 */ /* 0x000fe2000001006f */
[----:B------:R-:W-:Y:S01]  /*cd20*/  FMUL.FTZ R107, R107, R110 ;  /* 0x0000006e6b6b7220 */ /* 0x000fe20000410000 */
[----:B------:R-:W-:-:S03]  /*cd30*/  HFMA2 R10, -RZ, RZ, 0, 1.1920928955078125e-07 ;  /* 0x00000002ff0a7431 */ /* 0x000fc600000001ff */
        /* <DEDUP_REMOVED lines=14> */
.L_x_36807:
        /* <DEDUP_REMOVED lines=13> */
.L_x_36809:
[----:B------:R-:W-:Y:S05]  /*cef0*/  BSYNC.RECONVERGENT B3 ;  /* 0x0000000000037941 */ /* 0x000fea0003800200 */
.L_x_36808:
        /* <DEDUP_REMOVED lines=40> */
[----:B------:R-:W-:Y:S02]  /*d180*/  LOP3.LUT R6, R6, UR31, R77, 0x96, !PT ;  /* 0x0000001f06067c12 */ /* 0x000fe4000f8e964d */
[----:B------:R-:W-:Y:S01]  /*d190*/  MOV R77, R104 ;  /* 0x00000068004d7202 */ /* 0x000fe20000000f00 */
[----:B------:R-:W-:-:S07]  /*d1a0*/  IMAD.MOV.U32 R104, RZ, RZ, R76 ;  /* 0x000000ffff687224 */ /* 0x000fce00078e004c */
.L_x_36806:
[----:B------:R-:W-:Y:S05]  /*d1b0*/  BSYNC.RECONVERGENT B2 ;  /* 0x0000000000027941 */ /* 0x000fea0003800200 */
.L_x_36805:
        /* <DEDUP_REMOVED lines=9> */
.L_x_36789:
        /* <DEDUP_REMOVED lines=16> */
.L_x_36813:
        /* <DEDUP_REMOVED lines=13> */
.L_x_36815:
[----:B------:R-:W-:Y:S05]  /*d420*/  BSYNC.RECONVERGENT B3 ;  /* 0x0000000000037941 */ /* 0x000fea0003800200 */
.L_x_36814:
        /* <DEDUP_REMOVED lines=40> */
[----:B------:R-:W-:Y:S01]  /*d6b0*/  MOV R104, R76 ;  /* 0x0000004c00687202 */ /* 0x000fe20000000f00 */
[----:B------:R-:W-:Y:S01]  /*d6c0*/  IMAD.MOV.U32 R76, RZ, RZ, R18 ;  /* 0x000000ffff4c7224 */ /* 0x000fe200078e0012 */
[----:B------:R-:W-:-:S07]  /*d6d0*/  LOP3.LUT R6, R6, UR31, R77, 0x96, !PT ;  /* 0x0000001f06067c12 */ /* 0x000fce000f8e964d */
.L_x_36812:
[----:B------:R-:W-:Y:S05]  /*d6e0*/  BSYNC.RECONVERGENT B2 ;  /* 0x0000000000027941 */ /* 0x000fea0003800200 */
.L_x_36811:
[----:B------:R-:W0:Y:S01]  /*d6f0*/  LDC R18, c[0x0][0x404] ;  /* 0x00010100ff127b82 */ /* 0x000e220000000800 */
[----:B------:R-:W-:Y:S01]  /*d700*/  I2FP.F32.U32 R10, R76 ;  /* 0x0000004c000a7245 */ /* 0x000fe20000201000 */
[----:B------:R-:W-:Y:S01]  /*d710*/  IMAD.MOV.U32 R79, RZ, RZ, 0x2f800000 ;  /* 0x2f800000ff4f7424 */ /* 0x000fe200078e00ff */
[----:B------:R-:W-:Y:S01]  /*d720*/  ISETP.NE.AND P1, PT, R107, 0x1, PT ;  /* 0x000000016b00780c */ /* 0x000fe20003f25270 */
[----:B------:R-:W-:Y:S02]  /*d730*/  BSSY.RECONVERGENT B2, `(.L_x_36816) ;  /* 0x000004a000027945 */ /* 0x000fe40003800200 */
[----:B------:R-:W-:Y:S01]  /*d740*/  FFMA.FTZ R77, R10, R79, 1.1641532182693481445e-10 ;  /* 0x2f0000000a4d7423 */ /* 0x000fe2000001004f */
[----:B------:R-:W-:Y:S01]  /*d750*/  IMAD.MOV.U32 R10, RZ, RZ, R20 ;  /* 0x000000ffff0a7224 */ /* 0x000fe200078e0014 */
[----:B------:R-:W1:Y:S03]  /*d760*/  LDC R78, c[0x0][0x408] ;  /* 0x00010200ff4e7b82 */ /* 0x000e660000000800 */
[----:B0-----:R-:W-:Y:S01]  /*d770*/  FSETP.LE.FTZ.AND P0, PT, R77, R18, PT ;  /* 0x000000124d00720b */ /* 0x001fe20003f13000 */
[----:B-----5:R-:W-:Y:S01]  /*d780*/  FMUL.FTZ R77, R52, R21 ;  /* 0x00000015344d7220 */ /* 0x020fe20000410000 */
[----:B------:R-:W-:-:S03]  /*d790*/  MOV R52, 0x2 ;  /* 0x0000000200347802 */ /* 0x000fc60000000f00 */
[----:B-1----:R-:W-:Y:S01]  /*d7a0*/  FMUL.FTZ R106, R77, R78 ;  /* 0x0000004e4d6a7220 */ /* 0x002fe20000410000 */
[----:B------:R-:W-:Y:S07]  /*d7b0*/  @!P1 BRA `(.L_x_36817) ;  /* 0x0000000400049947 */ /* 0x000fee0003800000 */
        /* <DEDUP_REMOVED lines=8> */
.L_x_36818:
        /* <DEDUP_REMOVED lines=13> */
.L_x_36820:
[----:B------:R-:W-:Y:S05]  /*d910*/  BSYNC.RECONVERGENT B3 ;  /* 0x0000000000037941 */ /* 0x000fea0003800200 */
.L_x_36819:
        /* <DEDUP_REMOVED lines=43> */
.L_x_36817:
[----:B------:R-:W-:Y:S05]  /*dbd0*/  BSYNC.RECONVERGENT B2 ;  /* 0x0000000000027941 */ /* 0x000fea0003800200 */
.L_x_36816:
        /* <DEDUP_REMOVED lines=18> */
.L_x_36823:
        /* <DEDUP_REMOVED lines=13> */
.L_x_36825:
[----:B------:R-:W-:Y:S05]  /*ddd0*/  BSYNC.RECONVERGENT B3 ;  /* 0x0000000000037941 */ /* 0x000fea0003800200 */
.L_x_36824:
        /* <DEDUP_REMOVED lines=43> */
.L_x_36822:
[----:B------:R-:W-:Y:S05]  /*e090*/  BSYNC.RECONVERGENT B2 ;  /* 0x0000000000027941 */ /* 0x000fea0003800200 */
.L_x_36821:
[----:B------:R-:W-:Y:S01]  /*e0a0*/  ISETP.NE.AND P3, PT, R108, 0x1, PT ;  /* 0x000000016c00780c */ /* 0x000fe20003f65270 */
[----:B------:R-:W-:Y:S01]  /*e0b0*/  FMUL.FTZ R77, R54, R21 ;  /* 0x00000015364d7220 */ /* 0x000fe20000410000 */
[----:B------:R-:W-:Y:S01]  /*e0c0*/  I2FP.F32.U32 R10, R10 ;  /* 0x0000000a000a7245 */ /* 0x000fe20000201000 */
[----:B------:R-:W-:Y:S01]  /*e0d0*/  BSSY.RECONVERGENT B2, `(.L_x_36826) ;  /* 0x0000048000027945 */ /* 0x000fe20003800200 */
[----:B------:R-:W-:Y:S02]  /*e0e0*/  IMAD.MOV.U32 R76, RZ, RZ, R20 ;  /* 0x000000ffff4c7224 */ /* 0x000fe400078e0014 */
[----:B------:R-:W-:Y:S01]  /*e0f0*/  FMUL.FTZ R54, R77, R78 ;  /* 0x0000004e4d367220 */ /* 0x000fe20000410000 */
[----:B------:R-:W-:Y:S01]  /*e100*/  FFMA.FTZ R53, R10, R79, 1.1641532182693481445e-10 ;  /* 0x2f0000000a357423 */ /* 0x000fe2000001004f */
[----:B------:R-:W-:-:S04]  /*e110*/  HFMA2 R10, -RZ, RZ, 0, 1.1920928955078125e-07 ;  /* 0x00000002ff0a7431 */ /* 0x000fc800000001ff */
        /* <DEDUP_REMOVED lines=10> */
.L_x_36828:
        /* <DEDUP_REMOVED lines=13> */
.L_x_36830:
[----:B------:R-:W-:Y:S05]  /*e290*/  BSYNC.RECONVERGENT B3 ;  /* 0x0000000000037941 */ /* 0x000fea0003800200 */
.L_x_36829:
        /* <DEDUP_REMOVED lines=43> */
.L_x_36827:
[----:B------:R-:W-:Y:S05]  /*e550*/  BSYNC.RECONVERGENT B2 ;  /* 0x0000000000027941 */ /* 0x000fea0003800200 */
.L_x_36826:
        /* <DEDUP_REMOVED lines=10> */
.L_x_36810:
[----:B------:R-:W0:Y:S01]  /*e600*/  LDC.64 R78, c[0x0][0x3a8] ;  /* 0x0000ea00ff4e7b82 */ /* 0x000e220000000a00 */
[----:B------:R-:W-:Y:S02]  /*e610*/  SEL R18, RZ, 0x1000000, !P3 ;  /* 0x01000000ff127807 */ /* 0x000fe40005800000 */
[----:B------:R-:W-:Y:S02]  /*e620*/  SEL R107, RZ, 0x10000, !P2 ;  /* 0x00010000ff6b7807 */ /* 0x000fe40005000000 */
[----:B------:R-:W-:-:S03]  /*e630*/  SEL R106, RZ, 0x100, !P1 ;  /* 0x00000100ff6a7807 */ /* 0x000fc60004800000 */
[----:B------:R-:W1:Y:S01]  /*e640*/  LDC.64 R76, c[0x0][0x3b0] ;  /* 0x0000ec00ff4c7b82 */ /* 0x000e620000000a00 */
[----:B------:R-:W-:Y:S02]  /*e650*/  IADD3 R18, PT, PT, R106, R18, R107 ;  /* 0x000000126a127210 */ /* 0x000fe40007ffe06b */
[----:B------:R-:W-:-:S05]  /*e660*/  SEL R107, RZ, 0x1, !P0 ;  /* 0x00000001ff6b7807 */ /* 0x000fca0004000000 */
[----:B------:R-:W-:Y:S01]  /*e670*/  IMAD.IADD R107, R18, 0x1, R107 ;  /* 0x00000001126b7824 */ /* 0x000fe200078e026b */
[----:B------:R-:W-:Y:S01]  /*e680*/  MOV R18, R104 ;  /* 0x0000006800127202 */ /* 0x000fe20000000f00 */
[----:B0-----:R-:W-:-:S05]  /*e690*/  IMAD.WIDE.U32 R78, R95, 0x10, R78 ;  /* 0x000000105f4e7825 */ /* 0x001fca00078e004e */
[----:B------:R0:W-:Y:S01]  /*e6a0*/  STG.E.128 desc[UR8][R78.64], R52 ;  /* 0x000000344e007986 */ /* 0x0001e2000c101d08 */
[----:B-1----:R-:W-:-:S04]  /*e6b0*/  IMAD.WIDE.U32 R76, R95, 0x4, R76 ;  /* 0x000000045f4c7825 */ /* 0x002fc800078e004c */
[----:B------:R-:W-:Y:S01]  /*e6c0*/  VIADD R95, R95, 0x20 ;  /* 0x000000205f5f7836 */ /* 0x000fe20000000000 */
[----:B------:R0:W-:Y:S06]  /*e6d0*/  STG.E desc[UR8][R76.64], R107 ;  /* 0x0000006b4c007986 */ /* 0x0001ec000c101908 */
.L_x_36788:
[----:B------:R-:W-:Y:S05]  /*e6e0*/  BSYNC.RECONVERGENT B1 ;  /* 0x0000000000017941 */ /* 0x000fea0003800200 */
.L_x_36787:
        /* <DEDUP_REMOVED lines=29> */
.L_x_36836:
        /* <DEDUP_REMOVED lines=13> */
.L_x_36838:
[----:B------:R-:W-:Y:S05]  /*e990*/  BSYNC.RECONVERGENT B3 ;  /* 0x0000000000037941 */ /* 0x000fea0003800200 */
.L_x_36837:
        /* <DEDUP_REMOVED lines=42> */
.L_x_36835:
[----:B------:R-:W-:Y:S05]  /*ec40*/  BSYNC.RECONVERGENT B2 ;  /* 0x0000000000027941 */ /* 0x000fea0003800200 */
.L_x_36834:
        /* <DEDUP_REMOVED lines=24> */
.L_x_36841:
        /* <DEDUP_REMOVED lines=13> */
.L_x_36843:
[----:B------:R-:W-:Y:S05]  /*eea0*/  BSYNC.RECONVERGENT B3 ;  /* 0x0000000000037941 */ /* 0x000fea0003800200 */
.L_x_36842:
        /* <DEDUP_REMOVED lines=43> */
.L_x_36840:
[----:B------:R-:W-:Y:S05]  /*f160*/  BSYNC.RECONVERGENT B2 ;  /* 0x0000000000027941 */ /* 0x000fea0003800200 */
.L_x_36839:
        /* <DEDUP_REMOVED lines=21> */
.L_x_36846:
        /* <DEDUP_REMOVED lines=13> */
.L_x_36848:
[----:B------:R-:W-:Y:S05]  /*f390*/  BSYNC.RECONVERGENT B3 ;  /* 0x0000000000037941 */ /* 0x000fea0003800200 */
.L_x_36847:
        /* <DEDUP_REMOVED lines=43> */
.L_x_36845:
[----:B------:R-:W-:Y:S05]  /*f650*/  BSYNC.RECONVERGENT B2 ;  /* 0x0000000000027941 */ /* 0x000fea0003800200 */
.L_x_36844:
[----:B------:R-:W-:Y:S01]  /*f660*/  I2FP.F32.U32 R77, R10 ;  /* 0x0000000a004d7245 */ /* 0x000fe20000201000 */
[----:B------:R-:W-:Y:S01]  /*f670*/  FMUL.FTZ R58, R58, R21 ;  /* 0x000000153a3a7220 */ /* 0x000fe20000410000 */
[----:B------:R-:W-:Y:S01]  /*f680*/  ISETP.NE.AND P3, PT, R106, 0x1, PT ;  /* 0x000000016a00780c */ /* 0x000fe20003f65270 */
[----:B------:R-:W-:Y:S01]  /*f690*/  BSSY.RECONVERGENT B2, `(.L_x_36849) ;  /* 0x000004b000027945 */ /* 0x000fe20003800200 */
[----:B------:R-:W-:Y:S02]  /*f6a0*/  HFMA2 R10, -RZ, RZ, 0, 1.1920928955078125e-07 ;  /* 0x00000002ff0a7431 */ /* 0x000fe400000001ff */
        /* <DEDUP_REMOVED lines=16> */
.L_x_36851:
        /* <DEDUP_REMOVED lines=13> */
.L_x_36853:
[----:B------:R-:W-:Y:S05]  /*f880*/  BSYNC.RECONVERGENT B3 ;  /* 0x0000000000037941 */ /* 0x000fea0003800200 */
.L_x_36852:
        /* <DEDUP_REMOVED lines=43> */
.L_x_36850:
[----:B------:R-:W-:Y:S05]  /*fb40*/  BSYNC.RECONVERGENT B2 ;  /* 0x0000000000027941 */ /* 0x000fea0003800200 */
.L_x_36849:
        /* <DEDUP_REMOVED lines=9> */
.L_x_36833:
        /* <DEDUP_REMOVED lines=16> */
.L_x_36857:
        /* <DEDUP_REMOVED lines=13> */
.L_x_36859:
[----:B------:R-:W-:Y:S05]  /*fdb0*/  BSYNC.RECONVERGENT B3 ;  /* 0x0000000000037941 */ /* 0x000fea0003800200 */
.L_x_36858:
        /* <DEDUP_REMOVED lines=42> */
.L_x_36856:
[----:B------:R-:W-:Y:S05]  /*10060*/  BSYNC.RECONVERGENT B2 ;  /* 0x0000000000027941 */ /* 0x000fea0003800200 */
.L_x_36855:
        /* <DEDUP_REMOVED lines=21> */
.L_x_36862:
        /* <DEDUP_REMOVED lines=13> */
.L_x_36864:
[----:B------:R-:W-:Y:S05]  /*10290*/  BSYNC.RECONVERGENT B3 ;  /* 0x0000000000037941 */ /* 0x000fea0003800200 */
.L_x_36863:
        /* <DEDUP_REMOVED lines=43> */
.L_x_36861:
[----:B------:R-:W-:Y:S05]  /*10550*/  BSYNC.RECONVERGENT B2 ;  /* 0x0000000000027941 */ /* 0x000fea0003800200 */
.L_x_36860:
        /* <DEDUP_REMOVED lines=18> */
.L_x_36867:
        /* <DEDUP_REMOVED lines=13> */
.L_x_36869:
[----:B------:R-:W-:Y:S05]  /*10750*/  BSYNC.RECONVERGENT B3 ;  /* 0x0000000000037941 */ /* 0x000fea0003800200 */
.L_x_36868:
        /* <DEDUP_REMOVED lines=43> */
.L_x_36866:
[----:B------:R-:W-:Y:S05]  /*10a10*/  BSYNC.RECONVERGENT B2 ;  /* 0x0000000000027941 */ /* 0x000fea0003800200 */
.L_x_36865:
[----:B------:R-:W-:Y:S01]  /*10a20*/  ISETP.NE.AND P3, PT, R108, 0x1, PT ;  /* 0x000000016c00780c */ /* 0x000fe20003f65270 */
[----:B------:R-:W-:Y:S01]  /*10a30*/  FMUL.FTZ R77, R58, R21 ;  /* 0x000000153a4d7220 */ /* 0x000fe20000410000 */
[----:B------:R-:W-:Y:S01]  /*10a40*/  I2FP.F32.U32 R10, R10 ;  /* 0x0000000a000a7245 */ /* 0x000fe20000201000 */
[----:B------:R-:W-:Y:S01]  /*10a50*/  BSSY.RECONVERGENT B2, `(.L_x_36870) ;  /* 0x0000048000027945 */ /* 0x000fe20003800200 */
[----:B------:R-:W-:Y:S01]  /*10a60*/  MOV R76, R20 ;  /* 0x00000014004c7202 */ /* 0x000fe20000000f00 */
[----:B------:R-:W-:Y:S02]  /*10a70*/  FMUL.FTZ R58, R77, R78 ;  /* 0x0000004e4d3a7220 */ /* 0x000fe40000410000 */
[----:B------:R-:W-:Y:S01]  /*10a80*/  FFMA.FTZ R57, R10, R79, 1.1641532182693481445e-10 ;  /* 0x2f0000000a397423 */ /* 0x000fe2000001004f */
[----:B------:R-:W-:-:S04]  /*10a90*/  IMAD.MOV.U32 R10, RZ, RZ, 0x2 ;  /* 0x00000002ff0a7424 */ /* 0x000fc800078e00ff */
        /* <DEDUP_REMOVED lines=10> */
.L_x_36872:
        /* <DEDUP_REMOVED lines=13> */
.L_x_36874:
[----:B------:R-:W-:Y:S05]  /*10c10*/  BSYNC.RECONVERGENT B3 ;  /* 0x0000000000037941 */ /* 0x000fea0003800200 */
.L_x_36873:
        /* <DEDUP_REMOVED lines=39> */
[----:B------:R-:W-:-:S04]  /*10e90*/  IMAD.WIDE.U32 R56, R10, -0x2daee0ad, RZ ;  /* 0xd2511f530a387825 */ /* 0x000fc800078e00ff */
[----:B------:R-:W-:Y:S01]  /*10ea0*/  IMAD.MOV.U32 R10, RZ, RZ, RZ ;  /* 0x000000ffff0a7224 */ /* 0x000fe200078e00ff */
[----:B------:R-:W-:Y:S02]  /*10eb0*/  LOP3.LUT R6, R6, UR31, R57, 0x96, !PT ;  /* 0x0000001f06067c12 */ /* 0x000fe4000f8e9639 */
[----:B------:R-:W-:-:S07]  /*10ec0*/  MOV R110, R56 ;  /* 0x00000038006e7202 */ /* 0x000fce0000000f00 */
.L_x_36871:
[----:B------:R-:W-:Y:S05]  /*10ed0*/  BSYNC.RECONVERGENT B2 ;  /* 0x0000000000027941 */ /* 0x000fea0003800200 */
.L_x_36870:
        /* <DEDUP_REMOVED lines=10> */
.L_x_36854:
        /* <DEDUP_REMOVED lines=14> */
.L_x_36832:
[----:B------:R-:W-:Y:S05]  /*11060*/  BSYNC.RECONVERGENT B1 ;  /* 0x0000000000017941 */ /* 0x000fea0003800200 */
.L_x_36831:
        /* <DEDUP_REMOVED lines=10> */
[----:B0-2---:R-:W0:Y:S02]  /*11110*/  LDC.64 R76, c[0x0][0x3a0] ;  /* 0x0000e800ff4c7b82 */ /* 0x005e240000000a00 */
        /* <DEDUP_REMOVED lines=18> */
.L_x_36880:
        /* <DEDUP_REMOVED lines=13> */
.L_x_36882:
[----:B------:R-:W-:Y:S05]  /*11310*/  BSYNC.RECONVERGENT B3 ;  /* 0x0000000000037941 */ /* 0x000fea0003800200 */
.L_x_36881:
        /* <DEDUP_REMOVED lines=42> */
.L_x_36879:
[----:B------:R-:W-:Y:S05]  /*115c0*/  BSYNC.RECONVERGENT B2 ;  /* 0x0000000000027941 */ /* 0x000fea0003800200 */
.L_x_36878:
[----:B------:R-:W0:Y:S01]  /*115d0*/  LDC R18, c[0x0][0x408] ;  /* 0x00010200ff127b82 */ /* 0x000e220000000800 */
[----:B------:R-:W-:Y:S01]  /*115e0*/  I2FP.F32.U32 R10, R109 ;  /* 0x0000006d000a7245 */ /* 0x000fe20000201000 */
[----:B------:R-:W-:Y:S02]  /*115f0*/  HFMA2 R113, -RZ, RZ, 0.1171875, 0 ;  /* 0x2f800000ff717431 */ /* 0x000fe400000001ff */
[----:B-----5:R-:W-:Y:S01]  /*11600*/  FMUL.FTZ R109, R60, R21 ;  /* 0x000000153c6d7220 */ /* 0x020fe20000410000 */
[----:B------:R-:W-:Y:S01]  /*11610*/  ISETP.NE.AND P1, PT, R108, 0x1, PT ;  /* 0x000000016c00780c */ /* 0x000fe20003f25270 */
[----:B------:R-:W-:Y:S01]  /*11620*/  BSSY.RECONVERGENT B2, `(.L_x_36883) ;  /* 0x000004c000027945 */ /* 0x000fe20003800200 */
[----:B------:R-:W-:Y:S01]  /*11630*/  FFMA.FTZ R10, R10, R113, 1.1641532182693481445e-10 ;  /* 0x2f0000000a0a7423 */ /* 0x000fe20000010071 */
[----:B------:R-:W1:Y:S01]  /*11640*/  LDC R107, c[0x0][0x404] ;  /* 0x00010100ff6b7b82 */ /* 0x000e620000000800 */
[----:B0-----:R-:W-:-:S03]  /*11650*/  FMUL.FTZ R109, R109, R18 ;  /* 0x000000126d6d7220 */ /* 0x001fc60000410000 */
[----:B-1----:R-:W-:Y:S02]  /*11660*/  FSETP.GTU.FTZ.AND P0, PT, R10, R107, PT ;  /* 0x0000006b0a00720b */ /* 0x002fe40003f1c000 */
        /* <DEDUP_REMOVED lines=14> */
.L_x_36885:
        /* <DEDUP_REMOVED lines=13> */
.L_x_36887:
[----:B------:R-:W-:Y:S05]  /*11820*/  BSYNC.RECONVERGENT B3 ;  /* 0x0000000000037941 */ /* 0x000fea0003800200 */
.L_x_36886:
        /* <DEDUP_REMOVED lines=43> */
.L_x_36884:
[----:B------:R-:W-:Y:S05]  /*11ae0*/  BSYNC.RECONVERGENT B2 ;  /* 0x0000000000027941 */ /* 0x000fea0003800200 */
.L_x_36883:
        /* <DEDUP_REMOVED lines=21> */
.L_x_36890:
        /* <DEDUP_REMOVED lines=13> */
.L_x_36892:
[----:B------:R-:W-:Y:S05]  /*11d10*/  BSYNC.RECONVERGENT B3 ;  /* 0x0000000000037941 */ /* 0x000fea0003800200 */
.L_x_36891:
        /* <DEDUP_REMOVED lines=43> */
.L_x_36889:
[----:B------:R-:W-:Y:S05]  /*11fd0*/  BSYNC.RECONVERGENT B2 ;  /* 0x0000000000027941 */ /* 0x000fea0003800200 */
.L_x_36888:
[----:B------:R-:W-:Y:S01]  /*11fe0*/  I2FP.F32.U32 R10, R10 ;  /* 0x0000000a000a7245 */ /* 0x000fe20000201000 */
[----:B------:R-:W-:Y:S01]  /*11ff0*/  FMUL.FTZ R77, R62, R21 ;  /* 0x000000153e4d7220 */ /* 0x000fe20000410000 */
[----:B------:R-:W-:Y:S01]  /*12000*/  ISETP.NE.AND P3, PT, R108, 0x1, PT ;  /* 0x000000016c00780c */ /* 0x000fe20003f65270 */
[----:B------:R-:W-:Y:S02]  /*12010*/  BSSY.RECONVERGENT B2, `(.L_x_36893) ;  /* 0x000004b000027945 */ /* 0x000fe40003800200 */
[----:B------:R-:W-:Y:S01]  /*12020*/  FFMA.FTZ R10, R10, R113, 1.1641532182693481445e-10 ;  /* 0x2f0000000a0a7423 */ /* 0x000fe20000010071 */
[----:B------:R-:W-:-:S04]  /*12030*/  FMUL.FTZ R77, R77, R18 ;  /* 0x000000124d4d7220 */ /* 0x000fc80000410000 */
        /* <DEDUP_REMOVED lines=15> */
.L_x_36895:
        /* <DEDUP_REMOVED lines=13> */
.L_x_36897:
[----:B------:R-:W-:Y:S05]  /*12200*/  BSYNC.RECONVERGENT B3 ;  /* 0x0000000000037941 */ /* 0x000fea0003800200 */
.L_x_36896:
        /* <DEDUP_REMOVED lines=43> */
.L_x_36894:
[----:B------:R-:W-:Y:S05]  /*124c0*/  BSYNC.RECONVERGENT B2 ;  /* 0x0000000000027941 */ /* 0x000fea0003800200 */
.L_x_36893:
        /* <DEDUP_REMOVED lines=9> */
.L_x_36877:
[----:B------:R-:W-:Y:S01]  /*12560*/  ISETP.NE.AND P0, PT, R10, 0x1, PT ;  /* 0x000000010a00780c */ /* 0x000fe20003f05270 */
[----:B------:R-:W-:Y:S01]  /*12570*/  BSSY.RECONVERGENT B2, `(.L_x_36899) ;  /* 0x0000047000027945 */ /* 0x000fe20003800200 */
[----:B------:R-:W-:Y:S02]  /*12580*/  HFMA2 R108, -RZ, RZ, 0, 1.1920928955078125e-07 ;  /* 0x00000002ff6c7431 */ /* 0x000fe400000001ff */
[----:B0-2---:R-:W-:Y:S01]  /*12590*/  IMAD.MOV.U32 R76, RZ, RZ, R20 ;  /* 0x000000ffff4c7224 */ /* 0x005fe200078e0014 */
        /* <DEDUP_REMOVED lines=12> */
.L_x_36901:
        /* <DEDUP_REMOVED lines=13> */
.L_x_36903:
[----:B------:R-:W-:Y:S05]  /*12730*/  BSYNC.RECONVERGENT B3 ;  /* 0x0000000000037941 */ /* 0x000fea0003800200 */
.L_x_36902:
        /* <DEDUP_REMOVED lines=38> */
[----:B------:R-:W-:Y:S02]  /*129a0*/  MOV R20, R76 ;  /* 0x0000004c00147202 */ /* 0x000fe40000000f00 */
[----:B------:R-:W-:Y:S01]  /*129b0*/  LOP3.LUT R7, R78, UR30, R77, 0x96, !PT ;  /* 0x0000001e4e077c12 */ /* 0x000fe2000f8e964d */
[----:B------:R-:W-:Y:S01]  /*129c0*/  IMAD.MOV.U32 R76, RZ, RZ, R18 ;  /* 0x000000ffff4c7224 */ /* 0x000fe200078e0012 */
[----:B------:R-:W-:-:S07]  /*129d0*/  LOP3.LUT R6, R6, UR31, R113, 0x96, !PT ;  /* 0x0000001f06067c12 */ /* 0x000fce000f8e9671 */
.L_x_36900:
[----:B------:R-:W-:Y:S05]  /*129e0*/  BSYNC.RECONVERGENT B2 ;  /* 0x0000000000027941 */ /* 0x000fea0003800200 */
.L_x_36899:
[----:B------:R-:W0:Y:S01]  /*129f0*/  LDC R18, c[0x0][0x408] ;  /* 0x00010200ff127b82 */ /* 0x000e220000000800 */
[----:B------:R-:W-:Y:S01]  /*12a00*/  ISETP.NE.AND P1, PT, R108, 0x1, PT ;  /* 0x000000016c00780c */ /* 0x000fe20003f25270 */
[----:B------:R-:W-:Y:S01]  /*12a10*/  IMAD.MOV.U32 R79, RZ, RZ, 0x2f800000 ;  /* 0x2f800000ff4f7424 */ /* 0x000fe200078e00ff */
[----:B------:R-:W-:Y:S01]  /*12a20*/  I2FP.F32.U32 R10, R76 ;  /* 0x0000004c000a7245 */ /* 0x000fe20000201000 */
[----:B-----5:R-:W-:Y:S01]  /*12a30*/  FMUL.FTZ R107, R60, R21 ;  /* 0x000000153c6b7220 */ /* 0x020fe20000410000 */
[----:B------:R-:W-:Y:S01]  /*12a40*/  BSSY.RECONVERGENT B2, `(.L_x_36904) ;  /* 0x0000049000027945 */ /* 0x000fe20003800200 */
[----:B------:R-:W-:Y:S02]  /*12a50*/  MOV R60, 0x2 ;  /* 0x00000002003c7802 */ /* 0x000fe40000000f00 */
[----:B------:R-:W1:Y:S01]  /*12a60*/  LDC R78, c[0x0][0x404] ;  /* 0x00010100ff4e7b82 */ /* 0x000e620000000800 */
[----:B------:R-:W-:Y:S01]  /*12a70*/  FFMA.FTZ R77, R10, R79, 1.1641532182693481445e-10 ;  /* 0x2f0000000a4d7423 */ /* 0x000fe2000001004f */
[----:B------:R-:W-:-:S02]  /*12a80*/  IMAD.MOV.U32 R10, RZ, RZ, R20 ;  /* 0x000000ffff0a7224 */ /* 0x000fc400078e0014 */
[----:B0-----:R-:W-:Y:S02]  /*12a90*/  FMUL.FTZ R107, R107, R18 ;  /* 0x000000126b6b7220 */ /* 0x001fe40000410000 */
[----:B-1----:R-:W-:Y:S01]  /*12aa0*/  FSETP.LE.FTZ.AND P0, PT, R77, R78, PT ;  /* 0x0000004e4d00720b */ /* 0x002fe20003f13000 */
        /* <DEDUP_REMOVED lines=9> */
.L_x_36906:
        /* <DEDUP_REMOVED lines=13> */
.L_x_36908:
[----:B------:R-:W-:Y:S05]  /*12c10*/  BSYNC.RECONVERGENT B3 ;  /* 0x0000000000037941 */ /* 0x000fea0003800200 */
.L_x_36907:
        /* <DEDUP_REMOVED lines=43> */
.L_x_36905:
[----:B------:R-:W-:Y:S05]  /*12ed0*/  BSYNC.RECONVERGENT B2 ;  /* 0x0000000000027941 */ /* 0x000fea0003800200 */
.L_x_36904:
        /* <DEDUP_REMOVED lines=18> */
.L_x_36911:
        /* <DEDUP_REMOVED lines=13> */
.L_x_36913:
[----:B------:R-:W-:Y:S05]  /*130d0*/  BSYNC.RECONVERGENT B3 ;  /* 0x0000000000037941 */ /* 0x000fea0003800200 */
.L_x_36912:
        /* <DEDUP_REMOVED lines=43> */
.L_x_36910:
[----:B------:R-:W-:Y:S05]  /*13390*/  BSYNC.RECONVERGENT B2 ;  /* 0x0000000000027941 */ /* 0x000fea0003800200 */
.L_x_36909:
        /* <DEDUP_REMOVED lines=18> */
.L_x_36916:
        /* <DEDUP_REMOVED lines=13> */
.L_x_36918:
[----:B------:R-:W-:Y:S05]  /*13590*/  BSYNC.RECONVERGENT B3 ;  /* 0x0000000000037941 */ /* 0x000fea0003800200 */
.L_x_36917:
        /* <DEDUP_REMOVED lines=43> */
.L_x_36915:
[----:B------:R-:W-:Y:S05]  /*13850*/  BSYNC.RECONVERGENT B2 ;  /* 0x0000000000027941 */ /* 0x000fea0003800200 */
.L_x_36914:
        /* <DEDUP_REMOVED lines=10> */
.L_x_36898:
[----:B------:R-:W0:Y:S01]  /*13900*/  LDC.64 R78, c[0x0][0x3a8] ;  /* 0x0000ea00ff4e7b82 */ /* 0x000e220000000a00 */
[----:B------:R-:W-:Y:S02]  /*13910*/  SEL R18, RZ, 0x1000000, !P3 ;  /* 0x01000000ff127807 */ /* 0x000fe40005800000 */
[----:B------:R-:W-:Y:S02]  /*13920*/  SEL R107, RZ, 0x10000, !P2 ;  /* 0x00010000ff6b7807 */ /* 0x000fe40005000000 */
[----:B------:R-:W-:Y:S02]  /*13930*/  SEL R108, RZ, 0x100, !P1 ;  /* 0x00000100ff6c7807 */ /* 0x000fe40004800000 */
[----:B------:R-:W-:Y:S01]  /*13940*/  SEL R109, RZ, 0x1, !P0 ;  /* 0x00000001ff6d7807 */ /* 0x000fe20004000000 */
[----:B------:R-:W1:Y:S01]  /*13950*/  LDC.64 R76, c[0x0][0x3b0] ;  /* 0x0000ec00ff4c7b82 */ /* 0x000e620000000a00 */
[----:B------:R-:W-:-:S05]  /*13960*/  IADD3 R18, PT, PT, R108, R18, R107 ;  /* 0x000000126c127210 */ /* 0x000fca0007ffe06b */
[----:B------:R-:W-:Y:S01]  /*13970*/  IMAD.IADD R109, R18, 0x1, R109 ;  /* 0x00000001126d7824 */ /* 0x000fe200078e026d */
[----:B------:R-:W-:Y:S01]  /*13980*/  MOV R18, R112 ;  /* 0x0000007000127202 */ /* 0x000fe20000000f00 */
[----:B0-----:R-:W-:-:S05]  /*13990*/  IMAD.WIDE.U32 R78, R95, 0x10, R78 ;  /* 0x000000105f4e7825 */ /* 0x001fca00078e004e */
[----:B------:R3:W-:Y:S01]  /*139a0*/  STG.E.128 desc[UR8][R78.64], R60 ;  /* 0x0000003c4e007986 */ /* 0x0007e2000c101d08 */
[----:B-1----:R-:W-:-:S04]  /*139b0*/  IMAD.WIDE.U32 R76, R95, 0x4, R76 ;  /* 0x000000045f4c7825 */ /* 0x002fc800078e004c */
[----:B------:R-:W-:Y:S01]  /*139c0*/  VIADD R95, R95, 0x20 ;  /* 0x000000205f5f7836 */ /* 0x000fe20000000000 */
[----:B------:R3:W-:Y:S06]  /*139d0*/  STG.E desc[UR8][R76.64], R109 ;  /* 0x0000006d4c007986 */ /* 0x0007ec000c101908 */
.L_x_36876:
[----:B------:R-:W-:Y:S05]  /*139e0*/  BSYNC.RECONVERGENT B1 ;  /* 0x0000000000017941 */ /* 0x000fea0003800200 */
.L_x_36875:
        /* <DEDUP_REMOVED lines=10> */
[----:B---3--:R-:W0:Y:S02]  /*13a90*/  LDC.64 R76, c[0x0][0x3a0] ;  /* 0x0000e800ff4c7b82 */ /* 0x008e240000000a00 */
        /* <DEDUP_REMOVED lines=18> */
.L_x_36924:
        /* <DEDUP_REMOVED lines=13> */
.L_x_36926:
[----:B------:R-:W-:Y:S05]  /*13c90*/  BSYNC.RECONVERGENT B3 ;  /* 0x0000000000037941 */ /* 0x000fea0003800200 */
.L_x_36925:
        /* <DEDUP_REMOVED lines=42> */
.L_x_36923:
[----:B------:R-:W-:Y:S05]  /*13f40*/  BSYNC.RECONVERGENT B2 ;  /* 0x0000000000027941 */ /* 0x000fea0003800200 */
.L_x_36922:
[----:B------:R-:W0:Y:S01]  /*13f50*/  LDC R18, c[0x0][0x408] ;  /* 0x00010200ff127b82 */ /* 0x000e220000000800 */
[----:B------:R-:W-:Y:S01]  /*13f60*/  I2FP.F32.U32 R109, R109 ;  /* 0x0000006d006d7245 */ /* 0x000fe20000201000 */
[----:B------:R-:W-:Y:S02]  /*13f70*/  IMAD.MOV.U32 R114, RZ, RZ, 0x2f800000 ;  /* 0x2f800000ff727424 */ /* 0x000fe400078e00ff */
[----:B-----5:R-:W-:Y:S01]  /*13f80*/  FMUL.FTZ R111, R64, R21 ;  /* 0x00000015406f7220 */ /* 0x020fe20000410000 */
[----:B------:R-:W-:Y:S01]  /*13f90*/  ISETP.NE.AND P1, PT, R108, 0x1, PT ;  /* 0x000000016c00780c */ /* 0x000fe20003f25270 */
[----:B------:R-:W-:Y:S01]  /*13fa0*/  BSSY.RECONVERGENT B2, `(.L_x_36927) ;  /* 0x000004c000027945 */ /* 0x000fe20003800200 */
[----:B------:R-:W-:Y:S01]  /*13fb0*/  FFMA.FTZ R10, R109, R114, 1.1641532182693481445e-10 ;  /* 0x2f0000006d0a7423 */ /* 0x000fe20000010072 */
[----:B------:R-:W1:Y:S01]  /*13fc0*/  LDC R113, c[0x0][0x404] ;  /* 0x00010100ff717b82 */ /* 0x000e620000000800 */
[----:B0-----:R-:W-:-:S03]  /*13fd0*/  FMUL.FTZ R111, R111, R18 ;  /* 0x000000126f6f7220 */ /* 0x001fc60000410000 */
[----:B-1----:R-:W-:Y:S01]  /*13fe0*/  FSETP.GTU.FTZ.AND P0, PT, R10, R113, PT ;  /* 0x000000710a00720b */ /* 0x002fe20003f1c000 */
        /* <DEDUP_REMOVED lines=14> */
.L_x_36929:
        /* <DEDUP_REMOVED lines=13> */
.L_x_36931:
[----:B------:R-:W-:Y:S05]  /*141a0*/  BSYNC.RECONVERGENT B3 ;  /* 0x0000000000037941 */ /* 0x000fea0003800200 */
.L_x_36930:
        /* <DEDUP_REMOVED lines=43> */
.L_x_36928:
[----:B------:R-:W-:Y:S05]  /*14460*/  BSYNC.RECONVERGENT B2 ;  /* 0x0000000000027941 */ /* 0x000fea0003800200 */
.L_x_36927:
        /* <DEDUP_REMOVED lines=21> */
.L_x_36934:
        /* <DEDUP_REMOVED lines=13> */
.L_x_36936:
[----:B------:R-:W-:Y:S05]  /*14690*/  BSYNC.RECONVERGENT B3 ;  /* 0x0000000000037941 */ /* 0x000fea0003800200 */
.L_x_36935:
        /* <DEDUP_REMOVED lines=43> */
.L_x_36933:
[----:B------:R-:W-:Y:S05]  /*14950*/  BSYNC.RECONVERGENT B2 ;  /* 0x0000000000027941 */ /* 0x000fea0003800200 */
.L_x_36932:
[----:B------:R-:W-:Y:S01]  /*14960*/  I2FP.F32.U32 R77, R10 ;  /* 0x0000000a004d7245 */ /* 0x000fe20000201000 */
[----:B------:R-:W-:Y:S01]  /*14970*/  FMUL.FTZ R109, R66, R21 ;  /* 0x00000015426d7220 */ /* 0x000fe20000410000 */
[----:B------:R-:W-:Y:S01]  /*14980*/  ISETP.NE.AND P3, PT, R108, 0x1, PT ;  /* 0x000000016c00780c */ /* 0x000fe20003f65270 */
[----:B------:R-:W-:Y:S02]  /*14990*/  BSSY.RECONVERGENT B2, `(.L_x_36937) ;  /* 0x000004b000027945 */ /* 0x000fe40003800200 */
[----:B------:R-:W-:Y:S01]  /*149a0*/  FFMA.FTZ R10, R77, R114, 1.1641532182693481445e-10 ;  /* 0x2f0000004d0a7423 */ /* 0x000fe20000010072 */
[----:B------:R-:W-:Y:S01]  /*149b0*/  FMUL.FTZ R109, R109, R18 ;  /* 0x000000126d6d7220 */ /* 0x000fe20000410000 */
[----:B------:R-:W-:-:S03]  /*149c0*/  IMAD.MOV.U32 R77, RZ, RZ, R20 ;  /* 0x000000ffff4d7224 */ /* 0x000fc600078e0014 */
        /* <DEDUP_REMOVED lines=14> */
.L_x_36939:
        /* <DEDUP_REMOVED lines=13> */
.L_x_36941:
[----:B------:R-:W-:Y:S05]  /*14b80*/  BSYNC.RECONVERGENT B3 ;  /* 0x0000000000037941 */ /* 0x000fea0003800200 */
.L_x_36940:
        /* <DEDUP_REMOVED lines=43> */
.L_x_36938:
[----:B------:R-:W-:Y:S05]  /*14e40*/  BSYNC.RECONVERGENT B2 ;  /* 0x0000000000027941 */ /* 0x000fea0003800200 */
.L_x_36937:
        /* <DEDUP_REMOVED lines=9> */
.L_x_36921:
[----:B------:R-:W-:Y:S01]  /*14ee0*/  ISETP.NE.AND P0, PT, R10, 0x1, PT ;  /* 0x000000010a00780c */ /* 0x000fe20003f05270 */
[----:B------:R-:W-:Y:S01]  /*14ef0*/  BSSY.RECONVERGENT B2, `(.L_x_36943) ;  /* 0x0000047000027945 */ /* 0x000fe20003800200 */
[----:B------:R-:W-:Y:S01]  /*14f00*/  IMAD.MOV.U32 R110, RZ, RZ, 0x2 ;  /* 0x00000002ff6e7424 */ /* 0x000fe200078e00ff */
[----:B---3--:R-:W-:Y:S01]  /*14f10*/  MOV R76, R20 ;  /* 0x00000014004c7202 */ /* 0x008fe20000000f00 */
        /* <DEDUP_REMOVED lines=12> */
.L_x_36945:
        /* <DEDUP_REMOVED lines=13> */
.L_x_36947:
[----:B------:R-:W-:Y:S05]  /*150b0*/  BSYNC.RECONVERGENT B3 ;  /* 0x0000000000037941 */ /* 0x000fea0003800200 */
.L_x_36946:
        /* <DEDUP_REMOVED lines=42> */
.L_x_36944:
[----:B------:R-:W-:Y:S05]  /*15360*/  BSYNC.RECONVERGENT B2 ;  /* 0x0000000000027941 */ /* 0x000fea0003800200 */
.L_x_36943:
        /* <DEDUP_REMOVED lines=9> */
[----:B------:R-:W-:Y:S01]  /*15400*/  MOV R10, R20 ;  /* 0x00000014000a7202 */ /* 0x000fe20000000f00 */
[----:B0-----:R-:W-:-:S03]  /*15410*/  FMUL.FTZ R108, R109, R18 ;  /* 0x000000126d6c7220 */ /* 0x001fc60000410000 */
[----:B-1----:R-:W-:Y:S01]  /*15420*/  FSETP.LE.FTZ.AND P0, PT, R77, R78, PT ;  /* 0x0000004e4d00720b */ /* 0x002fe20003f13000 */
        /* <DEDUP_REMOVED lines=9> */
.L_x_36950:
        /* <DEDUP_REMOVED lines=13> */
.L_x_36952:
[----:B------:R-:W-:Y:S05]  /*15590*/  BSYNC.RECONVERGENT B3 ;  /* 0x0000000000037941 */ /* 0x000fea0003800200 */
.L_x_36951:
        /* <DEDUP_REMOVED lines=43> */
.L_x_36949:
[----:B------:R-:W-:Y:S05]  /*15850*/  BSYNC.RECONVERGENT B2 ;  /* 0x0000000000027941 */ /* 0x000fea0003800200 */
.L_x_36948:
        /* <DEDUP_REMOVED lines=18> */
.L_x_36955:
        /* <DEDUP_REMOVED lines=13> */
.L_x_36957:
[----:B------:R-:W-:Y:S05]  /*15a50*/  BSYNC.RECONVERGENT B3 ;  /* 0x0000000000037941 */ /* 0x000fea0003800200 */
.L_x_36956:
        /* <DEDUP_REMOVED lines=43> */
.L_x_36954:
[----:B------:R-:W-:Y:S05]  /*15d10*/  BSYNC.RECONVERGENT B2 ;  /* 0x0000000000027941 */ /* 0x000fea0003800200 */
.L_x_36953:
        /* <DEDUP_REMOVED lines=18> */
.L_x_36960:
        /* <DEDUP_REMOVED lines=13> */
.L_x_36962:
[----:B------:R-:W-:Y:S05]  /*15f10*/  BSYNC.RECONVERGENT B3 ;  /* 0x0000000000037941 */ /* 0x000fea0003800200 */
.L_x_36961:
        /* <DEDUP_REMOVED lines=43> */
.L_x_36959:
[----:B------:R-:W-:Y:S05]  /*161d0*/  BSYNC.RECONVERGENT B2 ;  /* 0x0000000000027941 */ /* 0x000fea0003800200 */
.L_x_36958:
        /* <DEDUP_REMOVED lines=10> */
.L_x_36942:
[----:B------:R-:W0:Y:S01]  /*16280*/  LDC.64 R78, c[0x0][0x3a8] ;  /* 0x0000ea00ff4e7b82 */ /* 0x000e220000000a00 */
[----:B------:R-:W-:Y:S02]  /*16290*/  SEL R18, RZ, 0x1000000, !P3 ;  /* 0x01000000ff127807 */ /* 0x000fe40005800000 */
[----:B------:R-:W-:Y:S02]  /*162a0*/  SEL R109, RZ, 0x10000, !P2 ;  /* 0x00010000ff6d7807 */ /* 0x000fe40005000000 */
[----:B------:R-:W-:Y:S02]  /*162b0*/  SEL R108, RZ, 0x100, !P1 ;  /* 0x00000100ff6c7807 */ /* 0x000fe40004800000 */
[----:B------:R-:W-:Y:S01]  /*162c0*/  SEL R111, RZ, 0x1, !P0 ;  /* 0x00000001ff6f7807 */ /* 0x000fe20004000000 */
[----:B------:R-:W1:Y:S01]  /*162d0*/  LDC.64 R76, c[0x0][0x3b0] ;  /* 0x0000ec00ff4c7b82 */ /* 0x000e620000000a00 */
[----:B------:R-:W-:-:S04]  /*162e0*/  IADD3 R18, PT, PT, R108, R18, R109 ;  /* 0x000000126c127210 */ /* 0x000fc80007ffe06d */
[----:B------:R-:W-:Y:S01]  /*162f0*/  IADD3 R111, PT, PT, R18, R111, RZ ;  /* 0x0000006f126f7210 */ /* 0x000fe20007ffe0ff */
[----:B------:R-:W-:Y:S02]  /*16300*/  IMAD.MOV.U32 R18, RZ, RZ, R112 ;  /* 0x000000ffff127224 */ /* 0x000fe400078e0070 */
[----:B0-----:R-:W-:-:S05]  /*16310*/  IMAD.WIDE.U32 R78, R95, 0x10, R78 ;  /* 0x000000105f4e7825 */ /* 0x001fca00078e004e */
[----:B------:R0:W-:Y:S01]  /*16320*/  STG.E.128 desc[UR8][R78.64], R64 ;  /* 0x000000404e007986 */ /* 0x0001e2000c101d08 */
[C---:B-1----:R-:W-:Y:S01]  /*16330*/  IMAD.WIDE.U32 R76, R95.reuse, 0x4, R76 ;  /* 0x000000045f4c7825 */ /* 0x042fe200078e004c */
[----:B------:R-:W-:-:S04]  /*16340*/  IADD3 R95, PT, PT, R95, 0x20, RZ ;  /* 0x000000205f5f7810 */ /* 0x000fc80007ffe0ff */
[----:B------:R0:W-:Y:S03]  /*16350*/  STG.E desc[UR8][R76.64], R111 ;  /* 0x0000006f4c007986 */ /* 0x0001e6000c101908 */
.L_x_36920:
[----:B------:R-:W-:Y:S05]  /*16360*/  BSYNC.RECONVERGENT B1 ;  /* 0x0000000000017941 */ /* 0x000fea0003800200 */
.L_x_36919:
        /* <DEDUP_REMOVED lines=10> */
[----:B0--3--:R-:W0:Y:S02]  /*16410*/  LDC.64 R76, c[0x0][0x3a0] ;  /* 0x0000e800ff4c7b82 */ /* 0x009e240000000a00 */
        /* <DEDUP_REMOVED lines=18> */
.L_x_36968:
        /* <DEDUP_REMOVED lines=13> */
.L_x_36970:
[----:B------:R-:W-:Y:S05]  /*16610*/  BSYNC.RECONVERGENT B3 ;  /* 0x0000000000037941 */ /* 0x000fea0003800200 */
.L_x_36969:
        /* <DEDUP_REMOVED lines=42> */
.L_x_36967:
[----:B------:R-:W-:Y:S05]  /*168c0*/  BSYNC.RECONVERGENT B2 ;  /* 0x0000000000027941 */ /* 0x000fea0003800200 */
.L_x_36966:
        /* <DEDUP_REMOVED lines=24> */
.L_x_36973:
        /* <DEDUP_REMOVED lines=13> */
.L_x_36975:
[----:B------:R-:W-:Y:S05]  /*16b20*/  BSYNC.RECONVERGENT B3 ;  /* 0x0000000000037941 */ /* 0x000fea0003800200 */
.L_x_36974:
        /* <DEDUP_REMOVED lines=43> */
.L_x_36972:
[----:B------:R-:W-:Y:S05]  /*16de0*/  BSYNC.RECONVERGENT B2 ;  /* 0x0000000000027941 */ /* 0x000fea0003800200 */
.L_x_36971:
        /* <DEDUP_REMOVED lines=21> */
.L_x_36978:
        /* <DEDUP_REMOVED lines=13> */
.L_x_36980:
[----:B------:R-:W-:Y:S05]  /*17010*/  BSYNC.RECONVERGENT B3 ;  /* 0x0000000000037941 */ /* 0x000fea0003800200 */
.L_x_36979:
        /* <DEDUP_REMOVED lines=43> */
.L_x_36977:
[----:B------:R-:W-:Y:S05]  /*172d0*/  BSYNC.RECONVERGENT B2 ;  /* 0x0000000000027941 */ /* 0x000fea0003800200 */
.L_x_36976:
        /* <DEDUP_REMOVED lines=21> */
.L_x_36983:
        /* <DEDUP_REMOVED lines=13> */
.L_x_36985:
[----:B------:R-:W-:Y:S05]  /*17500*/  BSYNC.RECONVERGENT B3 ;  /* 0x0000000000037941 */ /* 0x000fea0003800200 */
.L_x_36984:
        /* <DEDUP_REMOVED lines=43> */
.L_x_36982:
[----:B------:R-:W-:Y:S05]  /*177c0*/  BSYNC.RECONVERGENT B2 ;  /* 0x0000000000027941 */ /* 0x000fea0003800200 */
.L_x_36981:
        /* <DEDUP_REMOVED lines=9> */
.L_x_36965:
[----:B------:R-:W-:Y:S01]  /*17860*/  ISETP.NE.AND P0, PT, R10, 0x1, PT ;  /* 0x000000010a00780c */ /* 0x000fe20003f05270 */
[----:B------:R-:W-:Y:S01]  /*17870*/  BSSY.RECONVERGENT B2, `(.L_x_36987) ;  /* 0x0000047000027945 */ /* 0x000fe20003800200 */
[----:B------:R-:W-:Y:S02]  /*17880*/  HFMA2 R110, -RZ, RZ, 0, 1.1920928955078125e-07 ;  /* 0x00000002ff6e7431 */ /* 0x000fe400000001ff */
[----:B0--3--:R-:W-:Y:S01]  /*17890*/  IMAD.MOV.U32 R76, RZ, RZ, R20 ;  /* 0x000000ffff4c7224 */ /* 0x009fe200078e0014 */
        /* <DEDUP_REMOVED lines=12> */
.L_x_36989:
        /* <DEDUP_REMOVED lines=13> */
.L_x_36991:
[----:B------:R-:W-:Y:S05]  /*17a30*/  BSYNC.RECONVERGENT B3 ;  /* 0x0000000000037941 */ /* 0x000fea0003800200 */
.L_x_36990:
        /* <DEDUP_REMOVED lines=42> */
.L_x_36988:
[----:B------:R-:W-:Y:S05]  /*17ce0*/  BSYNC.RECONVERGENT B2 ;  /* 0x0000000000027941 */ /* 0x000fea0003800200 */
.L_x_36987:
        /* <DEDUP_REMOVED lines=21> */
.L_x_36994:
        /* <DEDUP_REMOVED lines=13> */
.L_x_36996:
[----:B------:R-:W-:Y:S05]  /*17f10*/  BSYNC.RECONVERGENT B3 ;  /* 0x0000000000037941 */ /* 0x000fea0003800200 */
.L_x_36995:
        /* <DEDUP_REMOVED lines=43> */
.L_x_36993:
[----:B------:R-:W-:Y:S05]  /*181d0*/  BSYNC.RECONVERGENT B2 ;  /* 0x0000000000027941 */ /* 0x000fea0003800200 */
.L_x_36992:
        /* <DEDUP_REMOVED lines=18> */
.L_x_36999:
        /* <DEDUP_REMOVED lines=13> */
.L_x_37001:
[----:B------:R-:W-:Y:S05]  /*183d0*/  BSYNC.RECONVERGENT B3 ;  /* 0x0000000000037941 */ /* 0x000fea0003800200 */
.L_x_37000:
        /* <DEDUP_REMOVED lines=43> */
.L_x_36998:
[----:B------:R-:W-:Y:S05]  /*18690*/  BSYNC.RECONVERGENT B2 ;  /* 0x0000000000027941 */ /* 0x000fea0003800200 */
.L_x_36997:
        /* <DEDUP_REMOVED lines=18> */
.L_x_37004:
        /* <DEDUP_REMOVED lines=13> */
.L_x_37006:
[----:B------:R-:W-:Y:S05]  /*18890*/  BSYNC.RECONVERGENT B3 ;  /* 0x0000000000037941 */ /* 0x000fea0003800200 */
.L_x_37005:
        /* <DEDUP_REMOVED lines=43> */
.L_x_37003:
[----:B------:R-:W-:Y:S05]  /*18b50*/  BSYNC.RECONVERGENT B2 ;  /* 0x0000000000027941 */ /* 0x000fea0003800200 */
.L_x_37002:
        /* <DEDUP_REMOVED lines=10> */
.L_x_36986:
        /* <DEDUP_REMOVED lines=14> */
.L_x_36964:
[----:B------:R-:W-:Y:S05]  /*18ce0*/  BSYNC.RECONVERGENT B1 ;  /* 0x0000000000017941 */ /* 0x000fea0003800200 */
.L_x_36963:
[----:B------:R-:W-:Y:S01]  /*18cf0*/  ISETP.GE.U32.AND P0, PT, R2, 0x140, PT ;  /* 0x000001400200780c */ /* 0x000fe20003f06070 */
[----:B------:R-:W-:Y:S03]  /*18d00*/  BSSY.RECONVERGENT B1, `(.L_x_37007) ;  /* 0x0000295000017945 */ /* 0x000fe60003800200 */
[----:B---3--:R-:W-:-:S09]  /*18d10*/  P2R R109, PR, RZ, 0x1 ;  /* 0x00000001ff6d7803 */ /* 0x008fd20000000000 */
        /* <DEDUP_REMOVED lines=26> */
.L_x_37012:
        /* <DEDUP_REMOVED lines=13> */
.L_x_37014:
[----:B------:R-:W-:Y:S05]  /*18f90*/  BSYNC.RECONVERGENT B3 ;  /* 0x0000000000037941 */ /* 0x000fea0003800200 */
.L_x_37013:
        /* <DEDUP_REMOVED lines=39> */
[----:B------:R-:W-:Y:S02]  /*19210*/  HFMA2 R110, -RZ, RZ, 0, 0 ;  /* 0x00000000ff6e7431 */ /* 0x000fe400000001ff */
[----:B------:R-:W-:Y:S01]  /*19220*/  IMAD.MOV.U32 R111, RZ, RZ, R18 ;  /* 0x000000ffff6f7224 */ /* 0x000fe200078e0012 */
[----:B------:R-:W-:-:S07]  /*19230*/  LOP3.LUT R6, R6, UR31, R113, 0x96, !PT ;  /* 0x0000001f06067c12 */ /* 0x000fce000f8e9671 */
.L_x_37011:
[----:B------:R-:W-:Y:S05]  /*19240*/  BSYNC.RECONVERGENT B2 ;  /* 0x0000000000027941 */ /* 0x000fea0003800200 */
.L_x_37010:
        /* <DEDUP_REMOVED lines=24> */
.L_x_37017:
        /* <DEDUP_REMOVED lines=13> */
.L_x_37019:
[----:B------:R-:W-:Y:S05]  /*194a0*/  BSYNC.RECONVERGENT B3 ;  /* 0x0000000000037941 */ /* 0x000fea0003800200 */
.L_x_37018:
        /* <DEDUP_REMOVED lines=43> */
.L_x_37016:
[----:B------:R-:W-:Y:S05]  /*19760*/  BSYNC.RECONVERGENT B2 ;  /* 0x0000000000027941 */ /* 0x000fea0003800200 */
.L_x_37015:
        /* <DEDUP_REMOVED lines=21> */
.L_x_37022:
        /* <DEDUP_REMOVED lines=13> */
.L_x_37024:
[----:B------:R-:W-:Y:S05]  /*19990*/  BSYNC.RECONVERGENT B3 ;  /* 0x0000000000037941 */ /* 0x000fea0003800200 */
.L_x_37023:
        /* <DEDUP_REMOVED lines=43> */
.L_x_37021:
[----:B------:R-:W-:Y:S05]  /*19c50*/  BSYNC.RECONVERGENT B2 ;  /* 0x0000000000027941 */ /* 0x000fea0003800200 */
.L_x_37020:
        /* <DEDUP_REMOVED lines=21> */
.L_x_37027:
        /* <DEDUP_REMOVED lines=13> */
.L_x_37029:
[----:B------:R-:W-:Y:S05]  /*19e80*/  BSYNC.RECONVERGENT B3 ;  /* 0x0000000000037941 */ /* 0x000fea0003800200 */
.L_x_37028:
        /* <DEDUP_REMOVED lines=43> */
.L_x_37026:
[----:B------:R-:W-:Y:S05]  /*1a140*/  BSYNC.RECONVERGENT B2 ;  /* 0x0000000000027941 */ /* 0x000fea0003800200 */
.L_x_37025:
        /* <DEDUP_REMOVED lines=9> */
.L_x_37009:
[----:B------:R-:W-:Y:S01]  /*1a1e0*/  ISETP.NE.AND P0, PT, R10, 0x1, PT ;  /* 0x000000010a00780c */ /* 0x000fe20003f05270 */
[----:B------:R-:W-:Y:S01]  /*1a1f0*/  BSSY.RECONVERGENT B2, `(.L_x_37031) ;  /* 0x0000047000027945 */ /* 0x000fe20003800200 */
[----:B------:R-:W-:Y:S01]  /*1a200*/  IMAD.MOV.U32 R113, RZ, RZ, 0x2 ;  /* 0x00000002ff717424 */ /* 0x000fe200078e00ff */
[----:B0-2---:R-:W-:Y:S01]  /*1a210*/  MOV R76, R20 ;  /* 0x00000014004c7202 */ /* 0x005fe20000000f00 */
        /* <DEDUP_REMOVED lines=12> */
.L_x_37033:
        /* <DEDUP_REMOVED lines=13> */
.L_x_37035:
[----:B------:R-:W-:Y:S05]  /*1a3b0*/  BSYNC.RECONVERGENT B3 ;  /* 0x0000000000037941 */ /* 0x000fea0003800200 */
.L_x_37034:
        /* <DEDUP_REMOVED lines=42> */
.L_x_37032:
[----:B------:R-:W-:Y:S05]  /*1a660*/  BSYNC.RECONVERGENT B2 ;  /* 0x0000000000027941 */ /* 0x000fea0003800200 */
.L_x_37031:
        /* <DEDUP_REMOVED lines=21> */
.L_x_37038:
        /* <DEDUP_REMOVED lines=13> */
.L_x_37040:
[----:B------:R-:W-:Y:S05]  /*1a890*/  BSYNC.RECONVERGENT B3 ;  /* 0x0000000000037941 */ /* 0x000fea0003800200 */
.L_x_37039:
        /* <DEDUP_REMOVED lines=43> */
.L_x_37037:
[----:B------:R-:W-:Y:S05]  /*1ab50*/  BSYNC.RECONVERGENT B2 ;  /* 0x0000000000027941 */ /* 0x000fea0003800200 */
.L_x_37036:
        /* <DEDUP_REMOVED lines=18> */
.L_x_37043:
        /* <DEDUP_REMOVED lines=13> */
.L_x_37045:
[----:B------:R-:W-:Y:S05]  /*1ad50*/  BSYNC.RECONVERGENT B3 ;  /* 0x0000000000037941 */ /* 0x000fea0003800200 */
.L_x_37044:
        /* <DEDUP_REMOVED lines=43> */
.L_x_37042:
[----:B------:R-:W-:Y:S05]  /*1b010*/  BSYNC.RECONVERGENT B2 ;  /* 0x0000000000027941 */ /* 0x000fea0003800200 */
.L_x_37041:
        /* <DEDUP_REMOVED lines=18> */
.L_x_37048:
        /* <DEDUP_REMOVED lines=13> */
.L_x_37050:
[----:B------:R-:W-:Y:S05]  /*1b210*/  BSYNC.RECONVERGENT B3 ;  /* 0x0000000000037941 */ /* 0x000fea0003800200 */
.L_x_37049:
        /* <DEDUP_REMOVED lines=43> */
.L_x_37047:
[----:B------:R-:W-:Y:S05]  /*1b4d0*/  BSYNC.RECONVERGENT B2 ;  /* 0x0000000000027941 */ /* 0x000fea0003800200 */
.L_x_37046:
        /* <DEDUP_REMOVED lines=10> */
.L_x_37030:
        /* <DEDUP_REMOVED lines=11> */
[----:B-1----:R-:W-:-:S05]  /*1b630*/  IMAD.WIDE.U32 R76, R95, 0x4, R76 ;  /* 0x000000045f4c7825 */ /* 0x002fca00078e004c */
[----:B------:R3:W-:Y:S02]  /*1b640*/  STG.E desc[UR8][R76.64], R111 ;  /* 0x0000006f4c007986 */ /* 0x0007e4000c101908 */
.L_x_37008:
[----:B------:R-:W-:Y:S05]  /*1b650*/  BSYNC.RECONVERGENT B1 ;  /* 0x0000000000017941 */ /* 0x000fea0003800200 */
.L_x_37007:
[----:B0-23--:R-:W-:Y:S01]  /*1b660*/  FADD.FTZ R76, RZ, R80 ;  /* 0x00000050ff4c7221 */ /* 0x00dfe20000010000 */
[C---:B------:R-:W-:Y:S01]  /*1b670*/  ISETP.GT.U32.AND P4, PT, R2.reuse, 0x3f, PT ;  /* 0x0000003f0200780c */ /* 0x040fe20003f84070 */
[----:B------:R-:W-:Y:S01]  /*1b680*/  UMOV UR4, 0xffffffff ;  /* 0xffffffff00047882 */ /* 0x000fe20000000000 */
[C---:B------:R-:W-:Y:S01]  /*1b690*/  ISETP.GT.U32.AND P3, PT, R2.reuse, 0x5f, PT ;  /* 0x0000005f0200780c */ /* 0x040fe20003f64070 */
[----:B-----5:R-:W-:Y:S01]  /*1b6a0*/  FADD.FTZ R21, R81, R76 ;  /* 0x0000004c51157221 */ /* 0x020fe20000010000 */
        /* <DEDUP_REMOVED lines=50> */
[----:B------:R-:W-:-:S04]  /*1b9d0*/  LOP3.LUT P6, RZ, R88, 0x1f, RZ, 0xc0, !PT ;  /* 0x0000001f58ff7812 */ /* 0x000fc800078cc0ff */
[----:B------:R-:W-:Y:S01]  /*1b9e0*/  P2R R76, PR, RZ, 0x40 ;  /* 0x00000040ff4c7803 */ /* 0x000fe20000000000 */
[----:B------:R-:W-:Y:S08]  /*1b9f0*/  BRA.DIV UR4, `(.L_x_37051) ;  /* 0x0000001a04687947 */ /* 0x000ff0000b800000 */
        /* <DEDUP_REMOVED lines=106> */
.L_x_37084:
[----:B------:R-:W-:Y:S01]  /*1c0a0*/  LOP3.LUT P1, RZ, R88, 0x1f, RZ, 0xc0, !PT ;  /* 0x0000001f58ff7812 */ /* 0x000fe2000782c0ff */
[----:B01----:R-:W-:Y:S01]  /*1c0b0*/  FADD.FTZ R79, R79, R112 ;  /* 0x000000704f4f7221 */ /* 0x003fe20000010000 */
[----:B------:R-:W-:Y:S01]  /*1c0c0*/  FMUL.FTZ R21, R95, R95 ;  /* 0x0000005f5f157220 */ /* 0x000fe20000410000 */
[----:B------:R-:W-:Y:S01]  /*1c0d0*/  ISETP.NE.AND P0, PT, RZ, UR12, PT ;  /* 0x0000000cff007c0c */ /* 0x000fe2000bf05270 */
[----:B------:R-:W-:Y:S01]  /*1c0e0*/  BSSY.RECONVERGENT B1, `(.L_x_37052) ;  /* 0x0000029000017945 */ /* 0x000fe20003800200 */
[----:B------:R-:W-:Y:S02]  /*1c0f0*/  FFMA.FTZ R88, R79, R76, UR13 ;  /* 0x0000000d4f587e23 */ /* 0x000fe4000801004c */
[----:B------:R-:W-:Y:S02]  /*1c100*/  FSEL R111, R21, RZ, P0 ;  /* 0x000000ff156f7208 */ /* 0x000fe40000000000 */
[----:B------:R-:W-:-:S03]  /*1c110*/  FSEL R21, R95, RZ, !P0 ;  /* 0x000000ff5f157208 */ /* 0x000fc60004000000 */
        /* <DEDUP_REMOVED lines=8> */
[----:B------:R-:W-:Y:S05]  /*1c1a0*/  @!P5 BRA `(.L_x_37053) ;  /* 0x000000000070d947 */ /* 0x000fea0003800000 */
[----:B0-----:R-:W-:Y:S01]  /*1c1b0*/  SHF.R.U64 R76, R92, 0x10, R93 ;  /* 0x000000105c4c7819 */ /* 0x001fe2000000125d */
[----:B------:R-:W-:Y:S01]  /*1c1c0*/  FADD.FTZ R77, R81, -R21 ;  /* 0x80000015514d7221 */ /* 0x000fe20000010000 */
[----:B------:R-:W-:Y:S01]  /*1c1d0*/  SHF.R.U64 R78, R38, 0x10, R39 ;  /* 0x00000010264e7819 */ /* 0x000fe20000001227 */
[----:B------:R-:W-:Y:S01]  /*1c1e0*/  FADD.FTZ R79, R83, -R21 ;  /* 0x80000015534f7221 */ /* 0x000fe20000010000 */
[----:B------:R-:W-:Y:S01]  /*1c1f0*/  SHF.R.U32.HI R95, RZ, 0x10, R93 ;  /* 0x00000010ff5f7819 */ /* 0x000fe2000001165d */
[----:B------:R-:W-:Y:S02]  /*1c200*/  HADD2.F32 R76, -RZ, R76.H0_H0 ;  /* 0x2000004cff4c7230 */ /* 0x000fe40000004100 */
[C---:B------:R-:W-:Y:S01]  /*1c210*/  FMUL.FTZ R77, R88.reuse, R77 ;  /* 0x0000004d584d7220 */ /* 0x040fe20000410000 */
[----:B------:R-:W-:Y:S01]  /*1c220*/  HADD2.F32 R78, -RZ, R78.H0_H0 ;  /* 0x2000004eff4e7230 */ /* 0x000fe20000004100 */
[----:B------:R-:W0:Y:S01]  /*1c230*/  LDC.64 R110, c[0x0][0x428] ;  /* 0x00010a00ff6e7b82 */ /* 0x000e220000000a00 */
[----:B------:R-:W-:Y:S01]  /*1c240*/  FMUL.FTZ R79, R88, R79 ;  /* 0x0000004f584f7220 */ /* 0x000fe20000410000 */
[----:B------:R-:W-:-:S02]  /*1c250*/  HADD2.F32 R113, -RZ, R38.H0_H0 ;  /* 0x20000026ff717230 */ /* 0x000fc40000004100 */
[----:B------:R-:W-:Y:S01]  /*1c260*/  FFMA.FTZ R77, R77, R76, R78 ;  /* 0x0000004c4d4d7223 */ /* 0x000fe2000001004e */
[----:B------:R-:W-:Y:S01]  /*1c270*/  SHF.R.U32.HI R78, RZ, 0x10, R39 ;  /* 0x00000010ff4e7819 */ /* 0x000fe20000011627 */
[----:B------:R-:W-:Y:S02]  /*1c280*/  HADD2.F32 R76, -RZ, R95.H0_H0 ;  /* 0x2000005fff4c7230 */ /* 0x000fe40000004100 */
[----:B------:R-:W-:Y:S02]  /*1c290*/  FADD.FTZ R95, R80, -R21 ;  /* 0x80000015505f7221 */ /* 0x000fe40000010000 */
[----:B------:R-:W-:-:S05]  /*1c2a0*/  HADD2.F32 R78, -RZ, R78.H0_H0 ;  /* 0x2000004eff4e7230 */ /* 0x000fca0000004100 */
[----:B------:R-:W-:Y:S01]  /*1c2b0*/  FFMA.FTZ R79, R79, R76, R78 ;  /* 0x0000004c4f4f7223 */ /* 0x000fe2000001004e */
[----:B------:R-:W-:Y:S01]  /*1c2c0*/  FMUL.FTZ R76, R88, R95 ;  /* 0x0000005f584c7220 */ /* 0x000fe20000410000 */
[----:B------:R-:W-:-:S05]  /*1c2d0*/  HADD2.F32 R95, -RZ, R120.H0_H0 ;  /* 0x20000078ff5f7230 */ /* 0x000fca0000004100 */
[----:B------:R-:W-:Y:S01]  /*1c2e0*/  FFMA.FTZ R76, R76, R95, R113 ;  /* 0x0000005f4c4c7223 */ /* 0x000fe20000010071 */
[----:B------:R-:W-:Y:S01]  /*1c2f0*/  FADD.FTZ R95, R82, -R21 ;  /* 0x80000015525f7221 */ /* 0x000fe20000010000 */
[----:B------:R-:W-:Y:S02]  /*1c300*/  HADD2.F32 R113, -RZ, R39.H0_H0 ;  /* 0x20000027ff717230 */ /* 0x000fe40000004100 */
[----:B0-----:R-:W-:-:S04]  /*1c310*/  IMAD.WIDE.U32 R110, R19, 0x10, R110 ;  /* 0x00000010136e7825 */ /* 0x001fc800078e006e */
[----:B------:R-:W-:Y:S01]  /*1c320*/  FMUL.FTZ R78, R88, R95 ;  /* 0x0000005f584e7220 */ /* 0x000fe20000410000 */
[----:B------:R-:W-:Y:S01]  /*1c330*/  IADD3 R19, PT, PT, R19, 0x20, RZ ;  /* 0x0000002013137810 */ /* 0x000fe20007ffe0ff */
[----:B------:R-:W-:-:S05]  /*1c340*/  HADD2.F32 R95, -RZ, R119.H1_H1 ;  /* 0x30000077ff5f7230 */ /* 0x000fca0000004100 */
[----:B------:R-:W-:-:S05]  /*1c350*/  FFMA.FTZ R78, R78, R95, R113 ;  /* 0x0000005f4e4e7223 */ /* 0x000fca0000010071 */
[----:B------:R1:W-:Y:S02]  /*1c360*/  STG.E.128 desc[UR8][R110.64], R76 ;  /* 0x0000004c6e007986 */ /* 0x0003e4000c101d08 */
.L_x_37053:
[----:B------:R-:W-:Y:S05]  /*1c370*/  BSYNC.RECONVERGENT B1 ;  /* 0x0000000000017941 */ /* 0x000fea0003800200 */
.L_x_37052:
[----:B------:R-:W-:Y:S01]  /*1c380*/  ISETP.NE.AND P0, PT, R89, RZ, PT ;  /* 0x000000ff5900720c */ /* 0x000fe20003f05270 */
[----:B------:R-:W-:-:S12]  /*1c390*/  BSSY.RECONVERGENT B1, `(.L_x_37054) ;  /* 0x000001e000017945 */ /* 0x000fd80003800200 */
[----:B------:R-:W-:Y:S05]  /*1c3a0*/  @!P0 BRA `(.L_x_37055) ;  /* 0x0000000000708947 */ /* 0x000fea0003800000 */
[----:B01----:R-:W-:Y:S01]  /*1c3b0*/  SHF.R.U64 R76, R90, 0x10, R91 ;  /* 0x000000105a4c7819 */ /* 0x003fe2000000125b */
        /* <DEDUP_REMOVED lines=23> */
[----:B------:R-:W-:Y:S02]  /*1c530*/  HADD2.F32 R89, -RZ, R118.H1_H1 ;  /* 0x30000076ff597230 */ /* 0x000fe40000004100 */
[----:B------:R-:W-:-:S03]  /*1c540*/  VIADD R19, R19, 0x20 ;  /* 0x0000002013137836 */ /* 0x000fc60000000000 */
[----:B------:R-:W-:-:S05]  /*1c550*/  FFMA.FTZ R78, R78, R89, R95 ;  /* 0x000000594e4e7223 */ /* 0x000fca000001005f */
[----:B------:R2:W-:Y:S02]  /*1c560*/  STG.E.128 desc[UR8][R110.64], R76 ;  /* 0x0000004c6e007986 */ /* 0x0005e4000c101d08 */
.L_x_37055:
[----:B------:R-:W-:Y:S05]  /*1c570*/  BSYNC.RECONVERGENT B1 ;  /* 0x0000000000017941 */ /* 0x000fea0003800200 */
.L_x_37054:
[----:B------:R-:W-:Y:S01]  /*1c580*/  ISETP.NE.AND P0, PT, R96, RZ, PT ;  /* 0x000000ff6000720c */ /* 0x000fe20003f05270 */
[----:B------:R-:W-:-:S12]  /*1c590*/  BSSY.RECONVERGENT B1, `(.L_x_37056) ;  /* 0x000001e000017945 */ /* 0x000fd80003800200 */
[----:B------:R-:W-:Y:S05]  /*1c5a0*/  @!P0 BRA `(.L_x_37057) ;  /* 0x0000000000708947 */ /* 0x000fea0003800000 */
[----:B012---:R-:W-:Y:S01]  /*1c5b0*/  SHF.R.U64 R76, R86, 0x10, R87 ;  /* 0x00000010564c7819 */ /* 0x007fe20000001257 */
        /* <DEDUP_REMOVED lines=27> */
.L_x_37057:
[----:B------:R-:W-:Y:S05]  /*1c770*/  BSYNC.RECONVERGENT B1 ;  /* 0x0000000000017941 */ /* 0x000fea0003800200 */
.L_x_37056:
[----:B------:R-:W-:Y:S01]  /*1c780*/  ISETP.NE.AND P0, PT, R99, RZ, PT ;  /* 0x000000ff6300720c */ /* 0x000fe20003f05270 */
[----:B------:R-:W-:-:S12]  /*1c790*/  BSSY.RECONVERGENT B1, `(.L_x_37058) ;  /* 0x000001b000017945 */ /* 0x000fd80003800200 */
[----:B------:R-:W-:Y:S05]  /*1c7a0*/  @!P0 BRA `(.L_x_37059) ;  /* 0x0000000000648947 */ /* 0x000fea0003800000 */
[----:B0123--:R-:W-:Y:S01]  /*1c7b0*/  FADD.FTZ R77, R48, -R21 ;  /* 0x80000015304d7221 */ /* 0x00ffe20000010000 */
[----:B------:R-:W-:Y:S01]  /*1c7c0*/  SHF.R.U64 R78, R84, 0x10, R85 ;  /* 0x00000010544e7819 */ /* 0x000fe20000001255 */
[----:B------:R-:W-:Y:S02]  /*1c7d0*/  HADD2.F32 R79, -RZ, R117.H0_H0 ;  /* 0x20000075ff4f7230 */ /* 0x000fe40000004100 */
[----:B------:R-:W-:Y:S01]  /*1c7e0*/  FADD.FTZ R89, R49, -R21 ;  /* 0x8000001531597221 */ /* 0x000fe20000010000 */
[C---:B------:R-:W-:Y:S01]  /*1c7f0*/  FMUL.FTZ R76, R88.reuse, R77 ;  /* 0x0000004d584c7220 */ /* 0x040fe20000410000 */
[----:B------:R-:W-:Y:S01]  /*1c800*/  HADD2.F32 R77, -RZ, R32.H0_H0 ;  /* 0x20000020ff4d7230 */ /* 0x000fe20000004100 */
[----:B------:R-:W0:Y:S01]  /*1c810*/  LDC.64 R110, c[0x0][0x428] ;  /* 0x00010a00ff6e7b82 */ /* 0x000e220000000a00 */
[----:B------:R-:W-:Y:S02]  /*1c820*/  HADD2.F32 R78, -RZ, R78.H0_H0 ;  /* 0x2000004eff4e7230 */ /* 0x000fe40000004100 */
[----:B------:R-:W-:Y:S01]  /*1c830*/  FMUL.FTZ R89, R88, R89 ;  /* 0x0000005958597220 */ /* 0x000fe20000410000 */
[----:B------:R-:W-:-:S02]  /*1c840*/  HADD2.F32 R96, -RZ, R105.H0_H0 ;  /* 0x20000069ff607230 */ /* 0x000fc40000004100 */
[----:B------:R-:W-:Y:S01]  /*1c850*/  FFMA.FTZ R76, R76, R79, R77 ;  /* 0x0000004f4c4c7223 */ /* 0x000fe2000001004d */
[----:B------:R-:W-:Y:S01]  /*1c860*/  FADD.FTZ R79, R50, -R21 ;  /* 0x80000015324f7221 */ /* 0x000fe20000010000 */
[----:B------:R-:W-:Y:S02]  /*1c870*/  HADD2.F32 R112, -RZ, R103.H0_H0 ;  /* 0x20000067ff707230 */ /* 0x000fe40000004100 */
[----:B------:R-:W-:Y:S01]  /*1c880*/  FFMA.FTZ R77, R89, R78, R96 ;  /* 0x0000004e594d7223 */ /* 0x000fe20000010060 */
[----:B------:R-:W-:Y:S01]  /*1c890*/  FMUL.FTZ R78, R88, R79 ;  /* 0x0000004f584e7220 */ /* 0x000fe20000410000 */
[----:B------:R-:W-:Y:S02]  /*1c8a0*/  HADD2.F32 R79, -RZ, R105.H1_H1 ;  /* 0x30000069ff4f7230 */ /* 0x000fe40000004100 */
[----:B------:R-:W-:Y:S02]  /*1c8b0*/  HADD2.F32 R89, -RZ, R33.H0_H0 ;  /* 0x20000021ff597230 */ /* 0x000fe40000004100 */
[----:B------:R-:W-:-:S03]  /*1c8c0*/  HADD2.F32 R96, -RZ, R103.H1_H1 ;  /* 0x30000067ff607230 */ /* 0x000fc60000004100 */
[----:B------:R-:W-:Y:S01]  /*1c8d0*/  FFMA.FTZ R78, R78, R79, R89 ;  /* 0x0000004f4e4e7223 */ /* 0x000fe20000010059 */
[----:B------:R-:W-:-:S04]  /*1c8e0*/  FADD.FTZ R79, R51, -R21 ;  /* 0x80000015334f7221 */ /* 0x000fc80000010000 */
[----:B------:R-:W-:Y:S01]  /*1c8f0*/  FMUL.FTZ R79, R88, R79 ;  /* 0x0000004f584f7220 */ /* 0x000fe20000410000 */
[----:B0-----:R-:W-:-:S04]  /*1c900*/  IMAD.WIDE.U32 R110, R19, 0x10, R110 ;  /* 0x00000010136e7825 */ /* 0x001fc800078e006e */
[----:B------:R-:W-:Y:S01]  /*1c910*/  FFMA.FTZ R79, R79, R96, R112 ;  /* 0x000000604f4f7223 */ /* 0x000fe20000010070 */
[----:B------:R-:W-:-:S04]  /*1c920*/  VIADD R19, R19, 0x20 ;  /* 0x0000002013137836 */ /* 0x000fc80000000000 */
[----:B------:R4:W-:Y:S03]  /*1c930*/  STG.E.128 desc[UR8][R110.64], R76 ;  /* 0x0000004c6e007986 */ /* 0x0009e6000c101d08 */
.L_x_37059:
[----:B------:R-:W-:Y:S05]  /*1c940*/  BSYNC.RECONVERGENT B1 ;  /* 0x0000000000017941 */ /* 0x000fea0003800200 */
.L_x_37058:
[----:B------:R-:W-:Y:S01]  /*1c950*/  ISETP.NE.AND P0, PT, R101, RZ, PT ;  /* 0x000000ff6500720c */ /* 0x000fe20003f05270 */
[----:B------:R-:W-:-:S12]  /*1c960*/  BSSY.RECONVERGENT B1, `(.L_x_37060) ;  /* 0x000001a000017945 */ /* 0x000fd80003800200 */
[----:B------:R-:W-:Y:S05]  /*1c970*/  @!P0 BRA `(.L_x_37061) ;  /* 0x0000000000608947 */ /* 0x000fea0003800000 */
[--C-:B01234-:R-:W-:Y:S01]  /*1c980*/  FADD.FTZ R77, R52, -R21.reuse ;  /* 0x80000015344d7221 */ /* 0x11ffe20000010000 */
[----:B------:R-:W-:Y:S02]  /*1c990*/  HADD2.F32 R79, -RZ, R130.H0_H0 ;  /* 0x20000082ff4f7230 */ /* 0x000fe40000004100 */
[----:B------:R-:W-:Y:S01]  /*1c9a0*/  FADD.FTZ R95, R53, -R21 ;  /* 0x80000015355f7221 */ /* 0x000fe20000010000 */
[----:B------:R-:W-:Y:S02]  /*1c9b0*/  HADD2.F32 R89, -RZ, R30.H0_H0 ;  /* 0x2000001eff597230 */ /* 0x000fe40000004100 */
[C---:B------:R-:W-:Y:S01]  /*1c9c0*/  FMUL.FTZ R76, R88.reuse, R77 ;  /* 0x0000004d584c7220 */ /* 0x040fe20000410000 */
[----:B------:R-:W0:Y:S01]  /*1c9d0*/  LDC.64 R110, c[0x0][0x428] ;  /* 0x00010a00ff6e7b82 */ /* 0x000e220000000a00 */
[----:B------:R-:W-:Y:S02]  /*1c9e0*/  HADD2.F32 R78, -RZ, R129.H0_H0 ;  /* 0x20000081ff4e7230 */ /* 0x000fe40000004100 */
[----:B------:R-:W-:Y:S01]  /*1c9f0*/  FMUL.FTZ R77, R88, R95 ;  /* 0x0000005f584d7220 */ /* 0x000fe20000410000 */
[----:B------:R-:W-:-:S02]  /*1ca00*/  HADD2.F32 R96, -RZ, R102.H1_H1 ;  /* 0x30000066ff607230 */ /* 0x000fc40000004100 */
[----:B------:R-:W-:Y:S01]  /*1ca10*/  FFMA.FTZ R76, R76, R79, R89 ;  /* 0x0000004f4c4c7223 */ /* 0x000fe20000010059 */
[----:B------:R-:W-:Y:S01]  /*1ca20*/  FADD.FTZ R79, R54, -R21 ;  /* 0x80000015364f7221 */ /* 0x000fe20000010000 */
[----:B------:R-:W-:Y:S02]  /*1ca30*/  HADD2.F32 R89, -RZ, R31.H0_H0 ;  /* 0x2000001fff597230 */ /* 0x000fe40000004100 */
[----:B------:R-:W-:Y:S01]  /*1ca40*/  FFMA.FTZ R77, R77, R78, R96 ;  /* 0x0000004e4d4d7223 */ /* 0x000fe20000010060 */
[----:B------:R-:W-:Y:S01]  /*1ca50*/  FMUL.FTZ R78, R88, R79 ;  /* 0x0000004f584e7220 */ /* 0x000fe20000410000 */
[----:B------:R-:W-:Y:S02]  /*1ca60*/  HADD2.F32 R79, -RZ, R129.H1_H1 ;  /* 0x30000081ff4f7230 */ /* 0x000fe40000004100 */
[----:B------:R-:W-:Y:S02]  /*1ca70*/  HADD2.F32 R96, -RZ, R128.H1_H1 ;  /* 0x30000080ff607230 */ /* 0x000fe40000004100 */
[----:B------:R-:W-:-:S02]  /*1ca80*/  HADD2.F32 R112, -RZ, R102.H0_H0 ;  /* 0x20000066ff707230 */ /* 0x000fc40000004100 */
[----:B------:R-:W-:Y:S01]  /*1ca90*/  FFMA.FTZ R78, R78, R79, R89 ;  /* 0x0000004f4e4e7223 */ /* 0x000fe20000010059 */
[----:B------:R-:W-:-:S04]  /*1caa0*/  FADD.FTZ R79, R55, -R21 ;  /* 0x80000015374f7221 */ /* 0x000fc80000010000 */
[----:B------:R-:W-:-:S04]  /*1cab0*/  FMUL.FTZ R79, R88, R79 ;  /* 0x0000004f584f7220 */ /* 0x000fc80000410000 */
[----:B------:R-:W-:Y:S01]  /*1cac0*/  FFMA.FTZ R79, R79, R96, R112 ;  /* 0x000000604f4f7223 */ /* 0x000fe20000010070 */
[C---:B0-----:R-:W-:Y:S01]  /*1cad0*/  IMAD.WIDE.U32 R110, R19.reuse, 0x10, R110 ;  /* 0x00000010136e7825 */ /* 0x041fe200078e006e */
[----:B------:R-:W-:-:S04]  /*1cae0*/  IADD3 R19, PT, PT, R19, 0x20, RZ ;  /* 0x0000002013137810 */ /* 0x000fc80007ffe0ff */
[----:B------:R0:W-:Y:S03]  /*1caf0*/  STG.E.128 desc[UR8][R110.64], R76 ;  /* 0x0000004c6e007986 */ /* 0x0001e6000c101d08 */
.L_x_37061:
[----:B------:R-:W-:Y:S05]  /*1cb00*/  BSYNC.RECONVERGENT B1 ;  /* 0x0000000000017941 */ /* 0x000fea0003800200 */
.L_x_37060:
        /* <DEDUP_REMOVED lines=24> */
[----:B0-----:R-:W-:-:S04]  /*1cc90*/  IMAD.WIDE.U32 R110, R19, 0x10, R110 ;  /* 0x00000010136e7825 */ /* 0x001fc800078e006e */
[----:B------:R-:W-:Y:S01]  /*1cca0*/  VIADD R19, R19, 0x20 ;  /* 0x0000002013137836 */ /* 0x000fe20000000000 */
[----:B------:R0:W-:Y:S06]  /*1ccb0*/  STG.E.128 desc[UR8][R110.64], R76 ;  /* 0x0000004c6e007986 */ /* 0x0001ec000c101d08 */
.L_x_37063:
[----:B------:R-:W-:Y:S05]  /*1ccc0*/  BSYNC.RECONVERGENT B1 ;  /* 0x0000000000017941 */ /* 0x000fea0003800200 */
.L_x_37062:
        /* <DEDUP_REMOVED lines=27> */
.L_x_37065:
[----:B------:R-:W-:Y:S05]  /*1ce80*/  BSYNC.RECONVERGENT B1 ;  /* 0x0000000000017941 */ /* 0x000fea0003800200 */
.L_x_37064:
        /* <DEDUP_REMOVED lines=27> */
.L_x_37067:
[----:B------:R-:W-:Y:S05]  /*1d040*/  BSYNC.RECONVERGENT B1 ;  /* 0x0000000000017941 */ /* 0x000fea0003800200 */
.L_x_37066:
        /* <DEDUP_REMOVED lines=27> */
.L_x_37069:
[----:B------:R-:W-:Y:S05]  /*1d200*/  BSYNC.RECONVERGENT B1 ;  /* 0x0000000000017941 */ /* 0x000fea0003800200 */
.L_x_37068:
[----:B------:R-:W-:Y:S01]  /*1d210*/  ISETP.NE.AND P0, PT, R109, RZ, PT ;  /* 0x000000ff6d00720c */ /* 0x000fe20003f05270 */
[----:B------:R-:W-:-:S12]  /*1d220*/  BSSY.RECONVERGENT B1, `(.L_x_37070) ;  /* 0x0000011000017945 */ /* 0x000fd80003800200 */
[----:B------:R-:W-:Y:S05]  /*1d230*/  @!P0 BRA `(.L_x_37071) ;  /* 0x00000000003c8947 */ /* 0x000fea0003800000 */
[----:B01234-:R-:W0:Y:S01]  /*1d240*/  LDC.64 R76, c[0x0][0x428] ;  /* 0x00010a00ff4c7b82 */ /* 0x01fe220000000a00 */
[--C-:B------:R-:W-:Y:S01]  /*1d250*/  FADD.FTZ R79, R72, -R21.reuse ;  /* 0x80000015484f7221 */ /* 0x100fe20000010000 */
[--C-:B------:R-:W-:Y:S01]  /*1d260*/  FADD.FTZ R89, R73, -R21.reuse ;  /* 0x8000001549597221 */ /* 0x100fe20000010000 */
[--C-:B------:R-:W-:Y:S01]  /*1d270*/  FADD.FTZ R95, R74, -R21.reuse ;  /* 0x800000154a5f7221 */ /* 0x100fe20000010000 */
[----:B------:R-:W-:Y:S01]  /*1d280*/  FADD.FTZ R21, R75, -R21 ;  /* 0x800000154b157221 */ /* 0x000fe20000010000 */
        /* <DEDUP_REMOVED lines=8> */
[----:B------:R-:W-:-:S05]  /*1d310*/  FFMA.FTZ R79, R21, R15, R16 ;  /* 0x0000000f154f7223 */ /* 0x000fca0000010010 */
[----:B------:R0:W-:Y:S02]  /*1d320*/  STG.E.128 desc[UR8][R88.64], R76 ;  /* 0x0000004c58007986 */ /* 0x0001e4000c101d08 */
.L_x_37071:
[----:B------:R-:W-:Y:S05]  /*1d330*/  BSYNC.RECONVERGENT B1 ;  /* 0x0000000000017941 */ /* 0x000fea0003800200 */
.L_x_37070:
[----:B01234-:R-:W0:Y:S02]  /*1d340*/  LDC.64 R76, c[0x0][0x380] ;  /* 0x0000e000ff4c7b82 */ /* 0x01fe240000000a00 */
[----:B0-----:R-:W-:-:S05]  /*1d350*/  IMAD R3, R76, 0x4, R3 ;  /* 0x000000044c037824 */ /* 0x001fca00078e0203 */
[----:B------:R-:W-:-:S13]  /*1d360*/  ISETP.GE.AND P0, PT, R3, R77, PT ;  /* 0x0000004d0300720c */ /* 0x000fda0003f06270 */
[----:B------:R-:W-:Y:S05]  /*1d370*/  @!P0 BRA `(.L_x_37072) ;  /* 0xfffffe40008c8947 */ /* 0x000fea000383ffff */
[----:B------:R-:W-:Y:S05]  /*1d380*/  BSYNC B0 ;  /* 0x0000000000007941 */ /* 0x000fea0003800000 */
.L_x_36611:
[----:B------:R-:W-:Y:S05]  /*1d390*/  EXIT ;  /* 0x000000000000794d */ /* 0x000fea0003800000 */
.L_x_37051:
        /* <DEDUP_REMOVED lines=8> */
.L_x_37074:
[----:B------:R-:W-:Y:S05]  /*1d420*/  BSYNC B1 ;  /* 0x0000000000017941 */ /* 0x000fea0003800000 */
.L_x_37073:
        /* <DEDUP_REMOVED lines=9> */
.L_x_37075:
[----:B------:R-:W-:Y:S02]  /*1d4c0*/  IMAD.MOV.U32 R131, RZ, RZ, 0x4 ;  /* 0x00000004ff837424 */ /* 0x000fe400078e00ff */
[----:B------:R-:W-:-:S04]  /*1d4d0*/  IMAD.MOV.U32 R76, RZ, RZ, R112 ;  /* 0x000000ffff4c7224 */ /* 0x000fc800078e0070 */
[----:B------:R-:W-:-:S05]  /*1d4e0*/  FADD.FTZ R78, R77, R76 ;  /* 0x0000004c4d4e7221 */ /* 0x000fca0000010000 */
[----:B------:R-:W-:-:S07]  /*1d4f0*/  MOV R116, R78 ;  /* 0x0000004e00747202 */ /* 0x000fce0000000f00 */
[----:B------:R-:W-:Y:S05]  /*1d500*/  WARPSYNC.COLLECTIVE R115, `(.L_x_37076) ;  /* 0x0000000073087348 */ /* 0x000fea0003c00000 */
[----:B------:R0:W1:Y:S02]  /*1d510*/  SHFL.BFLY P6, R112, R116, R131, R132 ;  /* 0x0c00008374707389 */ /* 0x00006400000c0084 */
[----:B01----:R-:W-:Y:S05]  /*1d520*/  ENDCOLLECTIVE ;  /* 0x000000000000791b */ /* 0x003fea0003800000 */
.L_x_37076:
[----:B------:R-:W-:Y:S01]  /*1d530*/  HFMA2 R131, -RZ, RZ, 0, 4.76837158203125e-07 ;  /* 0x00000008ff837431 */ /* 0x000fe200000001ff */
[----:B------:R-:W-:-:S05]  /*1d540*/  MOV R79, R112 ;  /* 0x00000070004f7202 */ /* 0x000fca0000000f00 */
[----:B------:R-:W-:-:S04]  /*1d550*/  FADD.FTZ R79, R78, R79 ;  /* 0x0000004f4e4f7221 */ /* 0x000fc80000010000 */
[----:B------:R-:W-:-:S07]  /*1d560*/  IMAD.MOV.U32 R116, RZ, RZ, R79 ;  /* 0x000000ffff747224 */ /* 0x000fce00078e004f */
[----:B------:R-:W-:Y:S05]  /*1d570*/  WARPSYNC.COLLECTIVE R115, `(.L_x_37077) ;  /* 0x0000000073087348 */ /* 0x000fea0003c00000 */
[----:B------:R0:W1:Y:S02]  /*1d580*/  SHFL.BFLY P6, R112, R116, R131, R132 ;  /* 0x0c00008374707389 */ /* 0x00006400000c0084 */
[----:B01----:R-:W-:Y:S05]  /*1d590*/  ENDCOLLECTIVE ;  /* 0x000000000000791b */ /* 0x003fea0003800000 */
.L_x_37077:
        /* <DEDUP_REMOVED lines=8> */
.L_x_37078:
[----:B------:R-:W-:Y:S01]  /*1d620*/  HFMA2 R131, -RZ, RZ, 0, 5.9604644775390625e-08 ;  /* 0x00000001ff837431 */ /* 0x000fe200000001ff */
[----:B------:R-:W-:Y:S02]  /*1d630*/  ISETP.NE.AND P6, PT, R95, RZ, PT ;  /* 0x000000ff5f00720c */ /* 0x000fe40003fc5270 */
        /* <DEDUP_REMOVED lines=91> */
.L_x_37079:
[----:B------:R-:W-:Y:S02]  /*1dbf0*/  IMAD.MOV.U32 R131, RZ, RZ, 0x2 ;  /* 0x00000002ff837424 */ /* 0x000fe400078e00ff */
[----:B------:R-:W-:-:S04]  /*1dc00*/  IMAD.MOV.U32 R78, RZ, RZ, R112 ;  /* 0x000000ffff4e7224 */ /* 0x000fc800078e0070 */
[----:B------:R-:W-:-:S05]  /*1dc10*/  FADD.FTZ R78, R21, R78 ;  /* 0x0000004e154e7221 */ /* 0x000fca0000010000 */
[----:B------:R-:W-:-:S07]  /*1dc20*/  MOV R116, R78 ;  /* 0x0000004e00747202 */ /* 0x000fce0000000f00 */
[----:B------:R-:W-:Y:S05]  /*1dc30*/  WARPSYNC.COLLECTIVE R115, `(.L_x_37080) ;  /* 0x0000000073087348 */ /* 0x000fea0003c00000 */
[----:B------:R0:W1:Y:S02]  /*1dc40*/  SHFL.BFLY P6, R112, R116, R131, R132 ;  /* 0x0c00008374707389 */ /* 0x00006400000c0084 */
[----:B01----:R-:W-:Y:S05]  /*1dc50*/  ENDCOLLECTIVE ;  /* 0x000000000000791b */ /* 0x003fea0003800000 */
.L_x_37080:
[----:B------:R-:W-:Y:S01]  /*1dc60*/  HFMA2 R131, -RZ, RZ, 0, 2.384185791015625e-07 ;  /* 0x00000004ff837431 */ /* 0x000fe200000001ff */
[----:B------:R-:W-:-:S05]  /*1dc70*/  MOV R77, R112 ;  /* 0x00000070004d7202 */ /* 0x000fca0000000f00 */
[----:B------:R-:W-:-:S04]  /*1dc80*/  FADD.FTZ R77, R78, R77 ;  /* 0x0000004d4e4d7221 */ /* 0x000fc80000010000 */
[----:B------:R-:W-:-:S07]  /*1dc90*/  IMAD.MOV.U32 R116, RZ, RZ, R77 ;  /* 0x000000ffff747224 */ /* 0x000fce00078e004d */
[----:B------:R-:W-:Y:S05]  /*1dca0*/  WARPSYNC.COLLECTIVE R115, `(.L_x_37081) ;  /* 0x0000000073087348 */ /* 0x000fea0003c00000 */
[----:B------:R0:W1:Y:S02]  /*1dcb0*/  SHFL.BFLY P6, R112, R116, R131, R132 ;  /* 0x0c00008374707389 */ /* 0x00006400000c0084 */
[----:B01----:R-:W-:Y:S05]  /*1dcc0*/  ENDCOLLECTIVE ;  /* 0x000000000000791b */ /* 0x003fea0003800000 */
.L_x_37081:
[----:B------:R-:W-:Y:S02]  /*1dcd0*/  IMAD.MOV.U32 R131, RZ, RZ, 0x8 ;  /* 0x00000008ff837424 */ /* 0x000fe400078e00ff */
[----:B------:R-:W-:-:S04]  /*1dce0*/  IMAD.MOV.U32 R110, RZ, RZ, R112 ;  /* 0x000000ffff6e7224 */ /* 0x000fc800078e0070 */
[----:B------:R-:W-:-:S05]  /*1dcf0*/  FADD.FTZ R110, R77, R110 ;  /* 0x0000006e4d6e7221 */ /* 0x000fca0000010000 */
[----:B------:R-:W-:-:S07]  /*1dd00*/  MOV R116, R110 ;  /* 0x0000006e00747202 */ /* 0x000fce0000000f00 */
[----:B------:R-:W-:Y:S05]  /*1dd10*/  WARPSYNC.COLLECTIVE R115, `(.L_x_37082) ;  /* 0x0000000073087348 */ /* 0x000fea0003c00000 */
[----:B------:R0:W1:Y:S02]  /*1dd20*/  SHFL.BFLY P6, R112, R116, R131, R132 ;  /* 0x0c00008374707389 */ /* 0x00006400000c0084 */
[----:B01----:R-:W-:Y:S05]  /*1dd30*/  ENDCOLLECTIVE ;  /* 0x000000000000791b */ /* 0x003fea0003800000 */
.L_x_37082:
[----:B------:R-:W-:Y:S01]  /*1dd40*/  HFMA2 R131, -RZ, RZ, 0, 9.5367431640625e-07 ;  /* 0x00000010ff837431 */ /* 0x000fe200000001ff */
[----:B------:R-:W-:-:S05]  /*1dd50*/  MOV R79, R112 ;  /* 0x00000070004f7202 */ /* 0x000fca0000000f00 */
[----:B------:R-:W-:-:S04]  /*1dd60*/  FADD.FTZ R79, R110, R79 ;  /* 0x0000004f6e4f7221 */ /* 0x000fc80000010000 */
[----:B------:R-:W-:-:S07]  /*1dd70*/  IMAD.MOV.U32 R116, RZ, RZ, R79 ;  /* 0x000000ffff747224 */ /* 0x000fce00078e004f */
[----:B------:R-:W-:Y:S05]  /*1dd80*/  WARPSYNC.COLLECTIVE R115, `(.L_x_37083) ;  /* 0x0000000073087348 */ /* 0x000fea0003c00000 */
[----:B------:R0:W1:Y:S02]  /*1dd90*/  SHFL.BFLY P6, R112, R116, R131, R132 ;  /* 0x0c00008374707389 */ /* 0x00006400000c0084 */
[----:B01----:R-:W-:Y:S05]  /*1dda0*/  ENDCOLLECTIVE ;  /* 0x000000000000791b */ /* 0x003fea0003800000 */
.L_x_37083:
[----:B------:R-:W-:Y:S05]  /*1ddb0*/  BRA `(.L_x_37084) ;  /* 0xffffffe000b87947 */ /* 0x000fea000383ffff */
.L_x_37085:
        /* <DEDUP_REMOVED lines=12> */
.L_x_45904:


//--------------------- .text._ZN10layer_norm13ln_fwd_kernelINS_13Kernel_traitsI6__halfffffjLj1280ELj1ELj4ELj1ELj16ENS_18Kernel_traits_baseILj1280ES2_ffffjLj128EEEEELb1ELb0ELb0ELb1EEEvNS_9FwdParamsE --------------------------
	.section	.text._ZN10layer_norm13ln_fwd_kernelINS_13Kernel_traitsI6__halfffffjLj1280ELj1ELj4ELj1ELj16ENS_18Kernel_traits_baseILj1280ES2_ffffjLj128EEEEELb1ELb0ELb0ELb1EEEvNS_9FwdParamsE,"ax",@progbits
	.align	128
        .global         _ZN10layer_norm13ln_fwd_kernelINS_13Kernel_traitsI6__halfffffjLj1280ELj1ELj4ELj1ELj16ENS_18Kernel_traits_baseILj1280ES2_ffffjLj128EEEEELb1ELb0ELb0ELb1EEEvNS_9FwdParamsE
        .type           _ZN10layer_norm13ln_fwd_kernelINS_13Kernel_traitsI6__halfffffjLj1280ELj1ELj4ELj1ELj16ENS_18Kernel_traits_baseILj1280ES2_ffffjLj128EEEEELb1ELb0ELb0ELb1EEEvNS_9FwdParamsE,@function
        .size           _ZN10layer_norm13ln_fwd_kernelINS_13Kernel_traitsI6__halfffffjLj1280ELj1ELj4ELj1ELj16ENS_18Kernel_traits_baseILj1280ES2_ffffjLj128EEEEELb1ELb0ELb0ELb1EEEvNS_9FwdParamsE,(.L_x_45905 - _ZN10layer_norm13ln_fwd_kernelINS_13Kernel_traitsI6__halfffffjLj1280ELj1ELj4ELj1ELj16ENS_18Kernel_traits_baseILj1280ES2_ffffjLj128EEEEELb1ELb0ELb0ELb1EEEvNS_9FwdParamsE)
        .other          _ZN10layer_norm13ln_fwd_kernelINS_13Kernel_traitsI6__halfffffjLj1280ELj1ELj4ELj1ELj16ENS_18Kernel_traits_baseILj1280ES2_ffffjLj128EEEEELb1ELb0ELb0ELb1EEEvNS_9FwdParamsE,@"STO_CUDA_ENTRY STV_DEFAULT"
_ZN10layer_norm13ln_fwd_kernelINS_13Kernel_traitsI6__halfffffjLj1280ELj1ELj4ELj1ELj16ENS_18Kernel_traits_baseILj1280ES2_ffffjLj128EEEEELb1ELb0ELb0ELb1EEEvNS_9FwdParamsE:
.text._ZN10layer_norm13ln_fwd_kernelINS_13Kernel_traitsI6__halfffffjLj1280ELj1ELj4ELj1ELj16ENS_18Kernel_traits_baseILj1280ES2_ffffjLj128EEEEELb1ELb0ELb0ELb1EEEvNS_9FwdParamsE:
[----:B------:R-:W-:Y:S01]  /*0000*/  LDC R1, c[0x0][0x37c] ;  /* 0x0000df00ff017b82 */ /* 0x000fe20000000800 */
[----:B------:R-:W0:Y:S01]  /*0010*/  LDCU.U8 UR4, c[0x0][0x464] ;  /* 0x00008c80ff0477ac */ /* 0x000e220008000000 */
[----:B------:R-:W1:Y:S01]  /*0020*/  LDCU.64 UR6, c[0x0][0x450] ;  /* 0x00008a00ff0677ac */ /* 0x000e620008000a00 */
[----:B------:R-:W2:Y:S05]  /*0030*/  LDCU.64 UR8, c[0x0][0x358] ;  /* 0x00006b00ff0877ac */ /* 0x000eaa0008000a00 */
[----:B------:R-:W3:Y:S01]  /*0040*/  LDC R64, c[0x0][0x458] ;  /* 0x00011600ff407b82 */ /* 0x000ee20000000800 */
[----:B------:R-:W4:Y:S01]  /*0050*/  LDCU.64 UR10, c[0x0][0x438] ;  /* 0x00008700ff0a77ac */ /* 0x000f220008000a00 */
[----:B0-----:R-:W-:-:S06]  /*0060*/  ISETP.NE.AND P0, PT, RZ, UR4, PT ;  /* 0x00000004ff007c0c */ /* 0x001fcc000bf05270 */
[----:B------:R-:W3:Y:S01]  /*0070*/  LDC R65, c[0x0][0x45c] ;  /* 0x00011700ff417b82 */ /* 0x000ee20000000800 */
[----:B-1----:R-:W-:Y:S02]  /*0080*/  IMAD.U32 R2, RZ, RZ, UR6 ;  /* 0x00000006ff027e24 */ /* 0x002fe4000f8e00ff */
[----:B------:R-:W-:-:S06]  /*0090*/  IMAD.U32 R3, RZ, RZ, UR7 ;  /* 0x00000007ff037e24 */ /* 0x000fcc000f8e00ff */
[----:B--2---:R-:W2:Y:S01]  /*00a0*/  @P0 LDG.E.64 R2, desc[UR8][R2.64] ;  /* 0x0000000802020981 */ /* 0x004ea2000c1e1b00 */
[----:B------:R-:W0:Y:S03]  /*00b0*/  @P0 LDC R7, c[0x0][0x460] ;  /* 0x00011800ff070b82 */ /* 0x000e260000000800 */
[----:B---3--:R-:W0:Y:S05]  /*00c0*/  @P0 LDG.E.64 R4, desc[UR8][R64.64] ;  /* 0x0000000840040981 */ /* 0x008e2a000c1e1b00 */
[----:B------:R-:W1:Y:S01]  /*00d0*/  S2UR UR5, SR_CTAID.X ;  /* 0x00000000000579c3 */ /* 0x000e620000002500 */
[----:B----4-:R-:W-:Y:S01]  /*00e0*/  UISETP.NE.U32.AND UP0, UPT, UR10, URZ, UPT ;  /* 0x000000ff0a00728c */ /* 0x010fe2000bf05070 */
[----:B------:R-:W3:Y:S03]  /*00f0*/  S2R R0, SR_TID.X ;  /* 0x0000000000007919 */ /* 0x000ee60000002100 */
[----:B------:R-:W-:-:S02]  /*0100*/  UISETP.NE.AND.EX UP0, UPT, UR11, URZ, UPT, UP0 ;  /* 0x000000ff0b00728c */ /* 0x000fc4000bf05300 */
[----:B-1----:R-:W-:Y:S01]  /*0110*/  USHF.L.U32 UR4, UR5, 0x2, URZ ;  /* 0x0000000205047899 */ /* 0x002fe200080006ff */
[----:B---3--:R-:W-:-:S05]  /*0120*/  SHF.R.U32.HI R79, RZ, 0x5, R0 ;  /* 0x00000005ff4f7819 */ /* 0x008fca0000011600 */
[----:B------:R-:W-:Y:S02]  /*0130*/  LOP3.LUT R79, R79, UR4, RZ, 0xfc, !PT ;  /* 0x000000044f4f7c12 */ /* 0x000fe4000f8efcff */
[----:B--2---:R-:W-:Y:S02]  /*0140*/  @P0 R2UR UR7, R3 ;  /* 0x00000000030702ca */ /* 0x004fe400000e0000 */
[----:B------:R-:W1:Y:S01]  /*0150*/  LDC R3, c[0x0][0x360] ;  /* 0x0000d800ff037b82 */ /* 0x000e620000000800 */
[----:B------:R-:W-:Y:S02]  /*0160*/  @P0 R2UR UR6, R2 ;  /* 0x00000000020602ca */ /* 0x000fe400000e0000 */
[----:B0-----:R-:W-:-:S08]  /*0170*/  @P0 IADD3 R64, P1, PT, R4, R7, RZ ;  /* 0x0000000704400210 */ /* 0x001fd00007f3e0ff */
[----:B------:R-:W-:Y:S02]  /*0180*/  UIADD3 UR16, UPT, UPT, UR7, -0x4498517b, URZ ;  /* 0xbb67ae8507107890 */ /* 0x000fe4000fffe0ff */
[----:B------:R-:W-:Y:S01]  /*0190*/  UIADD3 UR18, UPT, UPT, UR7, 0x76cf5d0a, URZ ;  /* 0x76cf5d0a07127890 */ /* 0x000fe2000fffe0ff */
[----:B------:R-:W-:Y:S01]  /*01a0*/  @P0 IADD3.X R65, PT, PT, RZ, R5, RZ, P1, !PT ;  /* 0x00000005ff410210 */ /* 0x000fe20000ffe4ff */
[----:B------:R-:W-:Y:S01]  /*01b0*/  UIADD3 UR15, UPT, UPT, UR6, -0x61c88647, URZ ;  /* 0x9e3779b9060f7890 */ /* 0x000fe2000fffe0ff */
[----:B------:R-:W-:Y:S01]  /*01c0*/  LOP3.LUT R5, R0, 0x1f, RZ, 0xc0, !PT ;  /* 0x0000001f00057812 */ /* 0x000fe200078ec0ff */
[----:B------:R-:W-:Y:S01]  /*01d0*/  UIADD3 UR17, UPT, UPT, UR6, 0x3c6ef372, URZ ;  /* 0x3c6ef37206117890 */ /* 0x000fe2000fffe0ff */
[--C-:B------:R-:W-:Y:S01]  /*01e0*/  SHF.R.U64 R78, R64, 0x2, R65.reuse ;  /* 0x00000002404e7819 */ /* 0x100fe20000001241 */
[----:B------:R-:W-:Y:S01]  /*01f0*/  UIADD3 UR19, UPT, UPT, UR6, -0x255992d5, URZ ;  /* 0xdaa66d2b06137890 */ /* 0x000fe2000fffe0ff */
[----:B------:R-:W-:Y:S01]  /*0200*/  SHF.R.U32.HI R77, RZ, 0x2, R65 ;  /* 0x00000002ff4d7819 */ /* 0x000fe20000011641 */
[----:B------:R-:W-:-:S02]  /*0210*/  UIADD3 UR20, UPT, UPT, UR7, 0x32370b8f, URZ ;  /* 0x32370b8f07147890 */ /* 0x000fc4000fffe0ff */
[----:B------:R-:W-:Y:S01]  /*0220*/  UIADD3 UR21, UPT, UPT, UR6, 0x78dde6e4, URZ ;  /* 0x78dde6e406157890 */ /* 0x000fe2000fffe0ff */
[----:B-1----:R-:W-:Y:S01]  /*0230*/  IMAD R80, R3, UR5, R0 ;  /* 0x0000000503507c24 */ /* 0x002fe2000f8e0200 */
        /* <DEDUP_REMOVED lines=37> */
.L_x_37086:
        /* <DEDUP_REMOVED lines=22> */
.L_x_37087:
[----:B------:R-:W1:Y:S02]  /*05f0*/  LDCU UR4, c[0x0][0x384] ;  /* 0x00007080ff0477ac */ /* 0x000e640008000800 */
[----:B-1----:R-:W-:-:S13]  /*0600*/  ISETP.GE.AND P0, PT, R79, UR4, PT ;  /* 0x000000044f007c0c */ /* 0x002fda000bf06270 */
[----:B------:R-:W-:Y:S05]  /*0610*/  @P0 EXIT ;  /* 0x000000000000094d */ /* 0x000fea0003800000 */
[----:B-----5:R-:W-:Y:S01]  /*0620*/  IMAD.MOV.U32 R87, RZ, RZ, R4 ;  /* 0x000000ffff577224 */ /* 0x020fe200078e0004 */
[----:B0-----:R-:W-:Y:S01]  /*0630*/  SHF.R.U64 R18, R4, 0x10, R5 ;  /* 0x0000001004127819 */ /* 0x001fe20000001205 */
[----:B------:R-:W-:Y:S01]  /*0640*/  IMAD.MOV.U32 R92, RZ, RZ, R10 ;  /* 0x000000ffff5c7224 */ /* 0x000fe200078e000a */
[----:B------:R-:W-:Y:S01]  /*0650*/  MOV R94, R12 ;  /* 0x0000000c005e7202 */ /* 0x000fe20000000f00 */
[----:B------:R-:W-:Y:S01]  /*0660*/  IMAD.MOV.U32 R0, RZ, RZ, R11 ;  /* 0x000000ffff007224 */ /* 0x000fe200078e000b */
[----:B------:R-:W-:Y:S01]  /*0670*/  MOV R85, R6 ;  /* 0x0000000600557202 */ /* 0x000fe20000000f00 */
[----:B------:R-:W-:Y:S01]  /*0680*/  IMAD.MOV.U32 R4, RZ, RZ, R13 ;  /* 0x000000ffff047224 */ /* 0x000fe200078e000d */
[----:B------:R-:W-:Y:S01]  /*0690*/  SHF.R.U64 R20, R6, 0x10, R7 ;  /* 0x0000001006147819 */ /* 0x000fe20000001207 */
[--C-:B------:R-:W-:Y:S01]  /*06a0*/  IMAD.MOV.U32 R86, RZ, RZ, R5.reuse ;  /* 0x000000ffff567224 */ /* 0x100fe200078e0005 */
[----:B------:R-:W-:Y:S01]  /*06b0*/  PRMT R92, R92, 0x5410, R0 ;  /* 0x000054105c5c7816 */ /* 0x000fe20000000000 */
[----:B------:R-:W-:Y:S01]  /*06c0*/  IMAD.HI.U32 R0, R80, -0x326172a9, RZ ;  /* 0xcd9e8d5750007827 */ /* 0x000fe200078e00ff */
[----:B------:R-:W-:Y:S01]  /*06d0*/  PRMT R94, R94, 0x5410, R4 ;  /* 0x000054105e5e7816 */ /* 0x000fe20000000004 */
[----:B------:R-:W0:Y:S01]  /*06e0*/  LDCU.64 UR4, c[0x0][0x3e0] ;  /* 0x00007c00ff0477ac */ /* 0x000e220008000a00 */
[----:B------:R-:W-:Y:S01]  /*06f0*/  SHF.R.U32.HI R19, RZ, 0x10, R5 ;  /* 0x00000010ff137819 */ /* 0x000fe20000011605 */
[----:B------:R-:W-:Y:S01]  /*0700*/  IMAD.HI.U32 R4, R78, -0x2daee0ad, RZ ;  /* 0xd2511f534e047827 */ /* 0x000fe200078e00ff */
[----:B------:R-:W-:-:S03]  /*0710*/  MOV R82, R9 ;  /* 0x0000000900527202 */ /* 0x000fc60000000f00 */
[----:B------:R-:W-:Y:S01]  /*0720*/  HFMA2 R73, -RZ, RZ, 0, 0 ;  /* 0x00000000ff497431 */ /* 0x000fe200000001ff */
[----:B------:R-:W-:Y:S01]  /*0730*/  MOV R5, R15 ;  /* 0x0000000f00057202 */ /* 0x000fe20000000f00 */
[--C-:B------:R-:W-:Y:S01]  /*0740*/  IMAD.MOV.U32 R84, RZ, RZ, R7.reuse ;  /* 0x000000ffff547224 */ /* 0x100fe200078e0007 */
[----:B------:R-:W-:Y:S01]  /*0750*/  SHF.R.U32.HI R7, RZ, 0x10, R7 ;  /* 0x00000010ff077819 */ /* 0x000fe20000011607 */
[----:B------:R-:W-:Y:S01]  /*0760*/  IMAD.MOV.U32 R83, RZ, RZ, R8 ;  /* 0x000000ffff537224 */ /* 0x000fe200078e0008 */
[----:B------:R-:W-:Y:S01]  /*0770*/  SHF.R.U64 R8, R8, 0x10, R9 ;  /* 0x0000001008087819 */ /* 0x000fe20000001209 */
[----:B------:R-:W-:Y:S01]  /*0780*/  IMAD.MOV.U32 R97, RZ, RZ, R14 ;  /* 0x000000ffff617224 */ /* 0x000fe200078e000e */
[----:B------:R-:W-:Y:S01]  /*0790*/  LOP3.LUT R4, R4, UR7, RZ, 0x3c, !PT ;  /* 0x0000000704047c12 */ /* 0x000fe2000f8e3cff */
[----:B------:R-:W-:Y:S01]  /*07a0*/  IMAD.MOV.U32 R99, RZ, RZ, R16 ;  /* 0x000000ffff637224 */ /* 0x000fe200078e0010 */
[----:B------:R-:W-:Y:S01]  /*07b0*/  LOP3.LUT R0, R77, UR6, R0, 0x96, !PT ;  /* 0x000000064d007c12 */ /* 0x000fe2000f8e9600 */
[----:B------:R-:W-:Y:S01]  /*07c0*/  IMAD.MOV.U32 R6, RZ, RZ, R17 ;  /* 0x000000ffff067224 */ /* 0x000fe200078e0011 */
[----:B------:R-:W-:Y:S01]  /*07d0*/  SHF.R.U32.HI R9, RZ, 0x10, R9 ;  /* 0x00000010ff097819 */ /* 0x000fe20000011609 */
[----:B------:R-:W-:Y:S01]  /*07e0*/  BSSY B0, `(.L_x_37088) ;  /* 0x0001b11000007945 */ /* 0x000fe20003800000 */
[----:B------:R-:W-:Y:S01]  /*07f0*/  PRMT R83, R83, 0x5410, R7 ;  /* 0x0000541053537816 */ /* 0x000fe20000000007 */
[----:B------:R-:W-:Y:S01]  /*0800*/  IMAD.HI.U32 R7, R0, -0x2daee0ad, RZ ;  /* 0xd2511f5300077827 */ /* 0x000fe200078e00ff */
[----:B------:R-:W-:Y:S01]  /*0810*/  PRMT R82, R8, 0x5410, R82 ;  /* 0x0000541008527816 */ /* 0x000fe20000000052 */
[----:B------:R-:W1:Y:S01]  /*0820*/  LDCU UR33, c[0x0][0x404] ;  /* 0x00008080ff2177ac */ /* 0x000e620008000800 */
[----:B------:R-:W-:Y:S01]  /*0830*/  PRMT R97, R97, 0x5410, R5 ;  /* 0x0000541061617816 */ /* 0x000fe20000000005 */
[----:B------:R-:W-:Y:S01]  /*0840*/  IMAD R8, R78, -0x2daee0ad, RZ ;  /* 0xd2511f534e087824 */ /* 0x000fe200078e02ff */
[----:B------:R-:W-:Y:S01]  /*0850*/  PRMT R99, R99, 0x5410, R6 ;  /* 0x0000541063637816 */ /* 0x000fe20000000006 */
[----:B------:R-:W-:Y:S01]  /*0860*/  IMAD R6, R80, -0x326172a9, RZ ;  /* 0xcd9e8d5750067824 */ /* 0x000fe200078e02ff */
[--C-:B------:R-:W-:Y:S01]  /*0870*/  SHF.R.U64 R93, R10, 0x10, R11.reuse ;  /* 0x000000100a5d7819 */ /* 0x100fe2000000120b */
[----:B------:R-:W-:Y:S01]  /*0880*/  IMAD.HI.U32 R5, R4, -0x326172a9, RZ ;  /* 0xcd9e8d5704057827 */ /* 0x000fe200078e00ff */
[----:B------:R-:W-:Y:S01]  /*0890*/  SHF.R.U32.HI R10, RZ, 0x10, R11 ;  /* 0x00000010ff0a7819 */ /* 0x000fe2000001160b */
[----:B------:R-:W2:Y:S01]  /*08a0*/  LDCU UR34, c[0x0][0x408] ;  /* 0x00008100ff2277ac */ /* 0x000ea20008000800 */
[----:B------:R-:W-:-:S02]  /*08b0*/  PRMT R87, R87, 0x5410, R9 ;  /* 0x0000541057577816 */ /* 0x000fc40000000009 */
[--C-:B------:R-:W-:Y:S01]  /*08c0*/  SHF.R.U64 R95, R12, 0x10, R13.reuse ;  /* 0x000000100c5f7819 */ /* 0x100fe2000000120d */
[----:B------:R-:W3:Y:S01]  /*08d0*/  LDCU UR12, c[0x0][0x388] ;  /* 0x00007100ff0c77ac */ /* 0x000ee20008000800 */
[----:B------:R-:W-:Y:S02]  /*08e0*/  SHF.R.U32.HI R11, RZ, 0x10, R13 ;  /* 0x00000010ff0b7819 */ /* 0x000fe4000001160d */
[----:B------:R-:W-:Y:S01]  /*08f0*/  MOV R9, R54 ;  /* 0x0000003600097202 */ /* 0x000fe20000000f00 */
[----:B------:R-:W4:Y:S01]  /*0900*/  LDCU.U8 UR13, c[0x0][0x410] ;  /* 0x00008200ff0d77ac */ /* 0x000f220008000000 */
[----:B------:R-:W-:Y:S01]  /*0910*/  LOP3.LUT R5, R6, UR15, R5, 0x96, !PT ;  /* 0x0000000f06057c12 */ /* 0x000fe2000f8e9605 */
[----:B------:R-:W-:Y:S01]  /*0920*/  IMAD.MOV.U32 R6, RZ, RZ, R55 ;  /* 0x000000ffff067224 */ /* 0x000fe200078e0037 */
[----:B------:R-:W-:Y:S01]  /*0930*/  LOP3.LUT R7, R8, UR16, R7, 0x96, !PT ;  /* 0x0000001008077c12 */ /* 0x000fe2000f8e9607 */
[----:B------:R-:W-:Y:S01]  /*0940*/  IMAD.MOV.U32 R8, RZ, RZ, R52 ;  /* 0x000000ffff087224 */ /* 0x000fe200078e0034 */
[----:B------:R-:W-:Y:S01]  /*0950*/  PRMT R95, R95, 0x5410, R11 ;  /* 0x000054105f5f7816 */ /* 0x000fe2000000000b */
[----:B------:R-:W-:Y:S01]  /*0960*/  IMAD R11, R0, -0x2daee0ad, RZ ;  /* 0xd2511f53000b7824 */ /* 0x000fe200078e02ff */
[----:B------:R-:W-:Y:S01]  /*0970*/  PRMT R103, R9, 0x7610, R103 ;  /* 0x0000761009677816 */ /* 0x000fe20000000067 */
[----:B------:R-:W-:Y:S01]  /*0980*/  IMAD R9, R4, -0x326172a9, RZ ;  /* 0xcd9e8d5704097824 */ /* 0x000fe200078e02ff */
[----:B------:R-:W-:Y:S01]  /*0990*/  PRMT R93, R93, 0x5410, R10 ;  /* 0x000054105d5d7816 */ /* 0x000fe2000000000a */
[----:B------:R-:W-:Y:S01]  /*09a0*/  IMAD.HI.U32 R0, R7, -0x326172a9, RZ ;  /* 0xcd9e8d5707007827 */ /* 0x000fe200078e00ff */
[----:B------:R-:W-:Y:S01]  /*09b0*/  MOV R10, R53 ;  /* 0x00000035000a7202 */ /* 0x000fe20000000f00 */
[----:B------:R-:W0:Y:S01]  /*09c0*/  LDCU UR14, c[0x0][0x448] ;  /* 0x00008900ff0e77ac */ /* 0x000e220008000800 */
[----:B------:R-:W-:Y:S01]  /*09d0*/  PRMT R103, R103, 0x5410, R6 ;  /* 0x0000541067677816 */ /* 0x000fe20000000006 */
[----:B------:R-:W-:Y:S01]  /*09e0*/  IMAD.HI.U32 R4, R5, -0x2daee0ad, RZ ;  /* 0xd2511f5305047827 */ /* 0x000fe200078e00ff */
[----:B------:R-:W-:Y:S01]  /*09f0*/  LOP3.LUT R0, R9, UR17, R0, 0x96, !PT ;  /* 0x0000001109007c12 */ /* 0x000fe2000f8e9600 */
[----:B------:R-:W0:Y:S01]  /*0a00*/  LDCU.64 UR10, c[0x0][0x3a0] ;  /* 0x00007400ff0a77ac */ /* 0x000e220008000a00 */
[----:B------:R-:W-:Y:S01]  /*0a10*/  PRMT R104, R8, 0x5410, R10 ;  /* 0x0000541008687816 */ /* 0x000fe2000000000a */
[----:B------:R-:W-:Y:S01]  /*0a20*/  IMAD R6, R7, -0x326172a9, RZ ;  /* 0xcd9e8d5707067824 */ /* 0x000fe200078e02ff */
[----:B------:R-:W-:Y:S01]  /*0a30*/  LOP3.LUT R4, R11, UR18, R4, 0x96, !PT ;  /* 0x000000120b047c12 */ /* 0x000fe2000f8e9604 */
[----:B------:R-:W-:Y:S01]  /*0a40*/  IMAD R8, R5, -0x2daee0ad, RZ ;  /* 0xd2511f5305087824 */ /* 0x000fe200078e02ff */
[----:B------:R-:W-:Y:S01]  /*0a50*/  SHF.R.U32.HI R107, RZ, 0x10, R45 ;  /* 0x00000010ff6b7819 */ /* 0x000fe2000001162d */
[----:B------:R-:W-:Y:S01]  /*0a60*/  IMAD.HI.U32 R7, R0, -0x2daee0ad, RZ ;  /* 0xd2511f5300077827 */ /* 0x000fe200078e00ff */
[----:B------:R-:W-:-:S02]  /*0a70*/  SHF.R.U32.HI R108, RZ, 0x10, R43 ;  /* 0x00000010ff6c7819 */ /* 0x000fc4000001162b */
[----:B------:R-:W-:Y:S01]  /*0a80*/  SHF.R.U32.HI R110, RZ, 0x10, R41 ;  /* 0x00000010ff6e7819 */ /* 0x000fe20000011629 */
[----:B------:R-:W-:Y:S01]  /*0a90*/  IMAD.HI.U32 R5, R4, -0x326172a9, RZ ;  /* 0xcd9e8d5704057827 */ /* 0x000fe200078e00ff */
[----:B------:R-:W-:Y:S02]  /*0aa0*/  LOP3.LUT R7, R8, UR20, R7, 0x96, !PT ;  /* 0x0000001408077c12 */ /* 0x000fe4000f8e9607 */
[----:B------:R-:W-:Y:S01]  /*0ab0*/  SHF.R.U64 R8, R40, 0x10, R41 ;  /* 0x0000001028087819 */ /* 0x000fe20000001229 */
[----:B------:R-:W-:Y:S01]  /*0ac0*/  IMAD.MOV.U32 R9, RZ, RZ, R50 ;  /* 0x000000ffff097224 */ /* 0x000fe200078e0032 */
[----:B------:R-:W-:Y:S01]  /*0ad0*/  LOP3.LUT R5, R6, UR19, R5, 0x96, !PT ;  /* 0x0000001306057c12 */ /* 0x000fe2000f8e9605 */
[----:B------:R-:W-:Y:S01]  /*0ae0*/  IMAD.MOV.U32 R10, RZ, RZ, R51 ;  /* 0x000000ffff0a7224 */ /* 0x000fe200078e0033 */
[----:B------:R-:W-:Y:S01]  /*0af0*/  SHF.R.U64 R6, R42, 0x10, R43 ;  /* 0x000000102a067819 */ /* 0x000fe2000000122b */
[----:B------:R-:W-:Y:S01]  /*0b00*/  IMAD R11, R0, -0x2daee0ad, RZ ;  /* 0xd2511f53000b7824 */ /* 0x000fe200078e02ff */
[----:B------:R-:W-:Y:S01]  /*0b10*/  PRMT R108, R108, 0x5410, R8 ;  /* 0x000054106c6c7816 */ /* 0x000fe20000000008 */
[----:B------:R-:W-:Y:S01]  /*0b20*/  IMAD.HI.U32 R0, R7, -0x326172a9, RZ ;  /* 0xcd9e8d5707007827 */ /* 0x000fe200078e00ff */
[----:B------:R-:W-:-:S02]  /*0b30*/  PRMT R106, R9, 0x5410, R10 ;  /* 0x00005410096a7816 */ /* 0x000fc4000000000a */
[----:B------:R-:W-:Y:S01]  /*0b40*/  PRMT R107, R107, 0x5410, R6 ;  /* 0x000054106b6b7816 */ /* 0x000fe20000000006 */
[----:B------:R-:W-:Y:S01]  /*0b50*/  IMAD R9, R4, -0x326172a9, RZ ;  /* 0xcd9e8d5704097824 */ /* 0x000fe200078e02ff */
[----:B------:R-:W-:Y:S01]  /*0b60*/  SHF.R.U32.HI R111, RZ, 0x10, R39 ;  /* 0x00000010ff6f7819 */ /* 0x000fe20000011627 */
[----:B------:R-:W-:Y:S01]  /*0b70*/  IMAD.HI.U32 R4, R5, -0x2daee0ad, RZ ;  /* 0xd2511f5305047827 */ /* 0x000fe200078e00ff */
[----:B------:R-:W-:Y:S02]  /*0b80*/  SHF.R.U32.HI R112, RZ, 0x10, R37 ;  /* 0x00000010ff707819 */ /* 0x000fe40000011625 */
[----:B------:R-:W-:Y:S01]  /*0b90*/  LOP3.LUT R0, R9, UR21, R0, 0x96, !PT ;  /* 0x0000001509007c12 */ /* 0x000fe2000f8e9600 */
[----:B------:R-:W-:Y:S01]  /*0ba0*/  IMAD R6, R7, -0x326172a9, RZ ;  /* 0xcd9e8d5707067824 */ /* 0x000fe200078e02ff */
[----:B------:R-:W-:Y:S01]  /*0bb0*/  LOP3.LUT R4, R11, UR22, R4, 0x96, !PT ;  /* 0x000000160b047c12 */ /* 0x000fe2000f8e9604 */
[----:B------:R-:W-:Y:S01]  /*0bc0*/  IMAD R8, R5, -0x2daee0ad, RZ ;  /* 0xd2511f5305087824 */ /* 0x000fe200078e02ff */
[----:B------:R-:W-:Y:S01]  /*0bd0*/  SHF.R.U64 R9, R38, 0x10, R39 ;  /* 0x0000001026097819 */ /* 0x000fe20000001227 */
[----:B------:R-:W-:Y:S01]  /*0be0*/  IMAD.HI.U32 R7, R0, -0x2daee0ad, RZ ;  /* 0xd2511f5300077827 */ /* 0x000fe200078e00ff */
[----:B------:R-:W-:-:S02]  /*0bf0*/  SHF.R.U32.HI R113, RZ, 0x10, R35 ;  /* 0x00000010ff717819 */ /* 0x000fc40000011623 */
[----:B------:R-:W-:Y:S01]  /*0c00*/  PRMT R110, R110, 0x5410, R9 ;  /* 0x000054106e6e7816 */ /* 0x000fe20000000009 */
[----:B------:R-:W-:Y:S01]  /*0c10*/  IMAD.HI.U32 R5, R4, -0x326172a9, RZ ;  /* 0xcd9e8d5704057827 */ /* 0x000fe200078e00ff */
[----:B------:R-:W-:Y:S02]  /*0c20*/  LOP3.LUT R7, R8, UR24, R7, 0x96, !PT ;  /* 0x0000001808077c12 */ /* 0x000fe4000f8e9607 */
[----:B------:R-:W-:Y:S01]  /*0c30*/  SHF.R.U64 R98, R14, 0x10, R15 ;  /* 0x000000100e627819 */ /* 0x000fe2000000120f */
        /* <DEDUP_REMOVED lines=13> */
[----:B------:R-:W-:Y:S01]  /*0d10*/  PRMT R112, R112, 0x5410, R9 ;  /* 0x0000541070707816 */ /* 0x000fe20000000009 */
[----:B------:R-:W-:Y:S01]  /*0d20*/  IMAD.HI.U32 R7, R0, -0x2daee0ad, RZ ;  /* 0xd2511f5300077827 */ /* 0x000fe200078e00ff */
[----:B------:R-:W-:-:S02]  /*0d30*/  SHF.R.U64 R102, R16, 0x10, R17 ;  /* 0x0000001010667819 */ /* 0x000fc40000001211 */
[----:B------:R-:W-:Y:S01]  /*0d40*/  SHF.R.U32.HI R13, RZ, 0x10, R17 ;  /* 0x00000010ff0d7819 */ /* 0x000fe20000011611 */
[----:B------:R-:W-:Y:S01]  /*0d50*/  IMAD.HI.U32 R5, R4, -0x326172a9, RZ ;  /* 0xcd9e8d5704057827 */ /* 0x000fe200078e00ff */
[----:B------:R-:W-:Y:S02]  /*0d60*/  LOP3.LUT R7, R8, UR28, R7, 0x96, !PT ;  /* 0x0000001c08077c12 */ /* 0x000fe4000f8e9607 */
[----:B------:R-:W-:Y:S01]  /*0d70*/  SHF.R.U32.HI R115, RZ, 0x10, R33 ;  /* 0x00000010ff737819 */ /* 0x000fe20000011621 */
[----:B------:R-:W-:Y:S01]  /*0d80*/  IMAD R9, R4, -0x326172a9, RZ ;  /* 0xcd9e8d5704097824 */ /* 0x000fe200078e02ff */
[----:B------:R-:W-:Y:S01]  /*0d90*/  LOP3.LUT R5, R6, UR27, R5, 0x96, !PT ;  /* 0x0000001b06057c12 */ /* 0x000fe2000f8e9605 */
[----:B------:R-:W-:Y:S01]  /*0da0*/  IMAD R11, R0, -0x2daee0ad, RZ ;  /* 0xd2511f53000b7824 */ /* 0x000fe200078e02ff */
[----:B------:R-:W-:Y:S01]  /*0db0*/  SHF.R.U64 R6, R32, 0x10, R33 ;  /* 0x0000001020067819 */ /* 0x000fe20000001221 */
[----:B------:R-:W-:Y:S01]  /*0dc0*/  IMAD.HI.U32 R4, R7, -0x326172a9, RZ ;  /* 0xcd9e8d5707047827 */ /* 0x000fe200078e00ff */
[----:B------:R-:W-:-:S02]  /*0dd0*/  SHF.R.U64 R8, R2, 0x10, R3 ;  /* 0x0000001002087819 */ /* 0x000fc40000001203 */
[----:B------:R-:W-:Y:S01]  /*0de0*/  PRMT R113, R113, 0x5410, R6 ;  /* 0x0000541071717816 */ /* 0x000fe20000000006 */
[----:B------:R-:W-:Y:S01]  /*0df0*/  IMAD.HI.U32 R0, R5, -0x2daee0ad, RZ ;  /* 0xd2511f5305007827 */ /* 0x000fe200078e00ff */
[----:B------:R-:W-:Y:S02]  /*0e00*/  LOP3.LUT R4, R9, UR29, R4, 0x96, !PT ;  /* 0x0000001d09047c12 */ /* 0x000fe4000f8e9604 */
[----:B0-----:R-:W-:Y:S01]  /*0e10*/  ISETP.NE.U32.AND P1, PT, RZ, UR4, PT ;  /* 0x00000004ff007c0c */ /* 0x001fe2000bf25070 */
        /* <DEDUP_REMOVED lines=8> */
[----:B------:R-:W-:Y:S02]  /*0ea0*/  PRMT R98, R98, 0x5410, R12 ;  /* 0x0000541062627816 */ /* 0x000fe4000000000c */
[----:B------:R-:W-:Y:S01]  /*0eb0*/  PRMT R102, R102, 0x5410, R13 ;  /* 0x0000541066667816 */ /* 0x000fe2000000000d */
[----:B------:R-:W-:Y:S01]  /*0ec0*/  IMAD R100, R4, -0x2daee0ad, RZ ;  /* 0xd2511f5304647824 */ /* 0x000fe200078e02ff */
[----:B------:R-:W-:Y:S01]  /*0ed0*/  SHF.R.U32.HI R116, RZ, 0x10, R3 ;  /* 0x00000010ff747819 */ /* 0x000fe20000011603 */
[----:B------:R-:W-:Y:S01]  /*0ee0*/  IMAD R74, R0, -0x326172a9, RZ ;  /* 0xcd9e8d57004a7824 */ /* 0x000fe200078e02ff */
[----:B------:R-:W-:Y:S02]  /*0ef0*/  PRMT R115, R115, 0x5410, R8 ;  /* 0x0000541073737816 */ /* 0x000fe40000000008 */
[----:B------:R-:W-:-:S02]  /*0f00*/  ISETP.NE.AND.EX P1, PT, RZ, UR5, PT, P1 ;  /* 0x00000005ff007c0c */ /* 0x000fc4000bf25310 */
[----:B------:R-:W-:Y:S02]  /*0f10*/  LOP3.LUT R76, R5, UR32, R76, 0x96, !PT ;  /* 0x00000020054c7c12 */ /* 0x000fe4000f8e964c */
[----:B------:R-:W-:Y:S02]  /*0f20*/  LOP3.LUT R75, R6, UR31, R75, 0x96, !PT ;  /* 0x0000001f064b7c12 */ /* 0x000fe4000f8e964b */
[----:B-1234-:R-:W-:-:S07]  /*0f30*/  LOP3.LUT R64, R64, 0x3, RZ, 0xc0, !PT ;  /* 0x0000000340407812 */ /* 0x01efce00078ec0ff */
.L_x_37509:
[----:B0-----:R-:W0:Y:S01]  /*0f40*/  S2R R72, SR_TID.X ;  /* 0x0000000000487919 */ /* 0x001e220000002100 */
[----:B------:R-:W1:Y:S01]  /*0f50*/  LDC.64 R68, c[0x0][0x390] ;  /* 0x0000e400ff447b82 */ /* 0x000e620000000a00 */
[----:B------:R-:W-:Y:S02]  /*0f60*/  IMAD R0, R79, UR12, RZ ;  /* 0x0000000c4f007c24 */ /* 0x000fe4000f8e02ff */
[----:B------:R-:W-:-:S03]  /*0f70*/  IMAD.MOV.U32 R81, RZ, RZ, 0x3f800000 ;  /* 0x3f800000ff517424 */ /* 0x000fc600078e00ff */
[----:B--2---:R-:W-:Y:S02]  /*0f80*/  SHF.R.S32.HI R5, RZ, 0x1f, R0 ;  /* 0x0000001fff057819 */ /* 0x004fe40000011400 */
[----:B------:R-:W2:Y:S02]  /*0f90*/  @P1 LDC.64 R8, c[0x0][0x3e0] ;  /* 0x0000f800ff081b82 */ /* 0x000ea40000000a00 */
[----:B------:R-:W-:Y:S02]  /*0fa0*/  LEA.HI R0, R5, R0, RZ, 0x2 ;  /* 0x0000000005007211 */ /* 0x000fe400078f10ff */
[----:B0-----:R-:W-:Y:S01]  /*0fb0*/  LOP3.LUT R5, R72, 0x1f, RZ, 0xc0, !PT ;  /* 0x0000001f48057812 */ /* 0x001fe200078ec0ff */
[----:B--2---:R-:W-:-:S03]  /*0fc0*/  @P1 IMAD.WIDE R8, R79, 0x4, R8 ;  /* 0x000000044f081825 */ /* 0x004fc600078e0208 */
[----:B------:R-:W-:Y:S02]  /*0fd0*/  LEA.HI.SX32 R0, R0, R5, 0x1e ;  /* 0x0000000500007211 */ /* 0x000fe400078ff2ff */
[----:B------:R0:W5:Y:S03]  /*0fe0*/  @P1 LDG.E R81, desc[UR8][R8.64] ;  /* 0x0000000808511981 */ /* 0x000166000c1e1900 */
[----:B-1----:R-:W-:-:S06]  /*0ff0*/  IMAD.WIDE.U32 R4, R0, 0x10, R68 ;  /* 0x0000001000047825 */ /* 0x002fcc00078e0044 */
[----:B------:R-:W5:Y:S01]  /*1000*/  LDG.E.128 R4, desc[UR8][R4.64] ;  /* 0x0000000804047981 */ /* 0x000f62000c1e1d00 */
[----:B------:R-:W-:-:S04]  /*1010*/  ISETP.NE.U32.AND P0, PT, RZ, UR10, PT ;  /* 0x0000000aff007c0c */ /* 0x000fc8000bf05070 */
[----:B------:R-:W-:Y:S01]  /*1020*/  ISETP.NE.AND.EX P0, PT, RZ, UR11, PT, P0 ;  /* 0x0000000bff007c0c */ /* 0x000fe2000bf05300 */
[----:B------:R-:W-:-:S12]  /*1030*/  IMAD.MOV.U32 R88, RZ, RZ, 0x2f800000 ;  /* 0x2f800000ff587424 */ /* 0x000fd800078e00ff */
[----:B0-----:R-:W-:Y:S05]  /*1040*/  @!P0 BRA `(.L_x_37089) ;  /* 0x0000001400108947 */ /* 0x001fea0003800000 */
        /* <DEDUP_REMOVED lines=14> */
.L_x_45740:
[----:B------:R-:W-:Y:S05]  /*1130*/  BRX R12 -0x1140                                        (*"BRANCH_TARGETS .L_x_45741,.L_x_45742,.L_x_45743"*) ;  /* 0xffffffec0cb07949 */ /* 0x000fea000383ffff */
.L_x_45743:
[----:B------:R-:W-:Y:S01]  /*1140*/  VIADD R12, R64, 0x1 ;  /* 0x00000001400c7836 */ /* 0x000fe20000000000 */
[----:B------:R-:W-:Y:S01]  /*1150*/  MOV R24, R100 ;  /* 0x0000006400187202 */ /* 0x000fe20000000f00 */
[----:B------:R-:W-:Y:S01]  /*1160*/  IMAD.MOV.U32 R13, RZ, RZ, R75 ;  /* 0x000000ffff0d7224 */ /* 0x000fe200078e004b */
[----:B------:R-:W-:Y:S06]  /*1170*/  BRA `(.L_x_37091) ;  /* 0x0000000000ec7947 */ /* 0x000fec0003800000 */
.L_x_45741:
[----:B------:R-:W-:Y:S01]  /*1180*/  IMAD.MOV.U32 R24, RZ, RZ, R100 ;  /* 0x000000ffff187224 */ /* 0x000fe200078e0064 */
[----:B------:R-:W-:Y:S01]  /*1190*/  MOV R12, 0x3 ;  /* 0x00000003000c7802 */ /* 0x000fe20000000f00 */
[----:B------:R-:W-:Y:S01]  /*11a0*/  IMAD.MOV.U32 R13, RZ, RZ, R76 ;  /* 0x000000ffff0d7224 */ /* 0x000fe200078e004c */
[----:B------:R-:W-:Y:S06]  /*11b0*/  BRA `(.L_x_37091) ;  /* 0x0000000000dc7947 */ /* 0x000fec0003800000 */
.L_x_45742:
        /* <DEDUP_REMOVED lines=13> */
.L_x_37093:
[----:B------:R-:W-:Y:S05]  /*1290*/  BSYNC.RECONVERGENT B2 ;  /* 0x0000000000027941 */ /* 0x000fea0003800200 */
.L_x_37092:
        /* <DEDUP_REMOVED lines=41> */
.L_x_37091:
[----:B------:R-:W-:Y:S05]  /*1530*/  BSYNC.RECONVERGENT B1 ;  /* 0x0000000000017941 */ /* 0x000fea0003800200 */
.L_x_37090:
[----:B------:R-:W-:Y:S01]  /*1540*/  I2FP.F32.U32 R13, R13 ;  /* 0x0000000d000d7245 */ /* 0x000fe20000201000 */
[----:B-----5:R-:W-:Y:S01]  /*1550*/  FMUL.FTZ R4, R4, R81 ;  /* 0x0000005104047220 */ /* 0x020fe20000410000 */
[----:B------:R-:W-:Y:S01]  /*1560*/  IMAD.U32 R89, RZ, RZ, UR34 ;  /* 0x00000022ff597e24 */ /* 0x000fe2000f8e00ff */
[----:B------:R-:W-:Y:S01]  /*1570*/  ISETP.NE.AND P3, PT, R12, 0x1, PT ;  /* 0x000000010c00780c */ /* 0x000fe20003f65270 */
[----:B------:R-:W-:Y:S01]  /*1580*/  BSSY.RECONVERGENT B1, `(.L_x_37094) ;  /* 0x000004b000017945 */ /* 0x000fe20003800200 */
[----:B------:R-:W-:Y:S01]  /*1590*/  FFMA.FTZ R13, R13, R88, 1.1641532182693481445e-10 ;  /* 0x2f0000000d0d7423 */ /* 0x000fe20000010058 */
[----:B------:R-:W-:Y:S01]  /*15a0*/  MOV R90, UR33 ;  /* 0x00000021005a7c02 */ /* 0x000fe20008000f00 */
[----:B------:R-:W-:Y:S01]  /*15b0*/  FMUL.FTZ R4, R4, R89 ;  /* 0x0000005904047220 */ /* 0x000fe20000410000 */
[----:B------:R-:W-:Y:S02]  /*15c0*/  IMAD.MOV.U32 R14, RZ, RZ, 0x2 ;  /* 0x00000002ff0e7424 */ /* 0x000fe400078e00ff */
        /* <DEDUP_REMOVED lines=14> */
.L_x_37096:
        /* <DEDUP_REMOVED lines=13> */
.L_x_37098:
[----:B------:R-:W-:Y:S05]  /*1780*/  BSYNC.RECONVERGENT B2 ;  /* 0x0000000000027941 */ /* 0x000fea0003800200 */
.L_x_37097:
        /* <DEDUP_REMOVED lines=42> */
.L_x_37095:
[----:B------:R-:W-:Y:S05]  /*1a30*/  BSYNC.RECONVERGENT B1 ;  /* 0x0000000000017941 */ /* 0x000fea0003800200 */
.L_x_37094:
[----:B------:R-:W-:Y:S01]  /*1a40*/  I2FP.F32.U32 R13, R8 ;  /* 0x00000008000d7245 */ /* 0x000fe20000201000 */
[----:B------:R-:W-:Y:S01]  /*1a50*/  FMUL.FTZ R8, R5, R81 ;  /* 0x0000005105087220 */ /* 0x000fe20000410000 */
[----:B------:R-:W-:Y:S01]  /*1a60*/  ISETP.NE.AND P4, PT, R14, 0x1, PT ;  /* 0x000000010e00780c */ /* 0x000fe20003f85270 */
[----:B------:R-:W-:Y:S02]  /*1a70*/  BSSY.RECONVERGENT B1, `(.L_x_37099) ;  /* 0x000004a000017945 */ /* 0x000fe40003800200 */
[----:B------:R-:W-:Y:S01]  /*1a80*/  FFMA.FTZ R13, R13, R88, 1.1641532182693481445e-10 ;  /* 0x2f0000000d0d7423 */ /* 0x000fe20000010058 */
[----:B------:R-:W-:-:S04]  /*1a90*/  FMUL.FTZ R8, R8, R89 ;  /* 0x0000005908087220 */ /* 0x000fc80000410000 */
        /* <DEDUP_REMOVED lines=15> */
.L_x_37101:
        /* <DEDUP_REMOVED lines=13> */
.L_x_37103:
[----:B------:R-:W-:Y:S05]  /*1c60*/  BSYNC.RECONVERGENT B2 ;  /* 0x0000000000027941 */ /* 0x000fea0003800200 */
.L_x_37102:
        /* <DEDUP_REMOVED lines=41> */
[----:B------:R-:W-:-:S07]  /*1f00*/  IMAD.MOV.U32 R8, RZ, RZ, RZ ;  /* 0x000000ffff087224 */ /* 0x000fce00078e00ff */
.L_x_37100:
[----:B------:R-:W-:Y:S05]  /*1f10*/  BSYNC.RECONVERGENT B1 ;  /* 0x0000000000017941 */ /* 0x000fea0003800200 */
.L_x_37099:
        /* <DEDUP_REMOVED lines=21> */
.L_x_37106:
        /* <DEDUP_REMOVED lines=13> */
.L_x_37108:
[----:B------:R-:W-:Y:S05]  /*2140*/  BSYNC.RECONVERGENT B2 ;  /* 0x0000000000027941 */ /* 0x000fea0003800200 */
.L_x_37107:
        /* <DEDUP_REMOVED lines=42> */
.L_x_37105:
[----:B------:R-:W-:Y:S05]  /*23f0*/  BSYNC.RECONVERGENT B1 ;  /* 0x0000000000017941 */ /* 0x000fea0003800200 */
.L_x_37104:
        /* <DEDUP_REMOVED lines=9> */
.L_x_37089:
        /* <DEDUP_REMOVED lines=16> */
.L_x_37112:
        /* <DEDUP_REMOVED lines=13> */
.L_x_37114:
[----:B------:R-:W-:Y:S05]  /*2660*/  BSYNC.RECONVERGENT B2 ;  /* 0x0000000000027941 */ /* 0x000fea0003800200 */
.L_x_37113:
        /* <DEDUP_REMOVED lines=40> */
[----:B------:R-:W-:-:S07]  /*28f0*/  IMAD.MOV.U32 R8, RZ, RZ, R100 ;  /* 0x000000ffff087224 */ /* 0x000fce00078e0064 */
.L_x_37111:
[----:B------:R-:W-:Y:S05]  /*2900*/  BSYNC.RECONVERGENT B1 ;  /* 0x0000000000017941 */ /* 0x000fea0003800200 */
.L_x_37110:
[----:B------:R-:W-:Y:S01]  /*2910*/  ISETP.NE.AND P3, PT, R10, 0x1, PT ;  /* 0x000000010a00780c */ /* 0x000fe20003f65270 */
[----:B------:R-:W-:Y:S01]  /*2920*/  IMAD.U32 R90, RZ, RZ, UR33 ;  /* 0x00000021ff5a7e24 */ /* 0x000fe2000f8e00ff */
[----:B------:R-:W-:Y:S01]  /*2930*/  I2FP.F32.U32 R9, R8 ;  /* 0x0000000800097245 */ /* 0x000fe20000201000 */
[----:B------:R-:W-:Y:S02]  /*2940*/  IMAD.U32 R89, RZ, RZ, UR34 ;  /* 0x00000022ff597e24 */ /* 0x000fe4000f8e00ff */
[----:B-----5:R-:W-:Y:S01]  /*2950*/  FMUL.FTZ R16, R4, R81 ;  /* 0x0000005104107220 */ /* 0x020fe20000410000 */
[----:B------:R-:W-:Y:S01]  /*2960*/  BSSY.RECONVERGENT B1, `(.L_x_37115) ;  /* 0x0000047000017945 */ /* 0x000fe20003800200 */
        /* <DEDUP_REMOVED lines=14> */
.L_x_37117:
        /* <DEDUP_REMOVED lines=13> */
.L_x_37119:
[----:B------:R-:W-:Y:S05]  /*2b20*/  BSYNC.RECONVERGENT B2 ;  /* 0x0000000000027941 */ /* 0x000fea0003800200 */
.L_x_37118:
        /* <DEDUP_REMOVED lines=42> */
.L_x_37116:
[----:B------:R-:W-:Y:S05]  /*2dd0*/  BSYNC.RECONVERGENT B1 ;  /* 0x0000000000017941 */ /* 0x000fea0003800200 */
.L_x_37115:
        /* <DEDUP_REMOVED lines=18> */
.L_x_37122:
        /* <DEDUP_REMOVED lines=13> */
.L_x_37124:
[----:B------:R-:W-:Y:S05]  /*2fd0*/  BSYNC.RECONVERGENT B2 ;  /* 0x0000000000027941 */ /* 0x000fea0003800200 */
.L_x_37123:
        /* <DEDUP_REMOVED lines=42> */
.L_x_37121:
[----:B------:R-:W-:Y:S05]  /*3280*/  BSYNC.RECONVERGENT B1 ;  /* 0x0000000000017941 */ /* 0x000fea0003800200 */
.L_x_37120:
[----:B------:R-:W-:Y:S01]  /*3290*/  ISETP.NE.AND P5, PT, R9, 0x1, PT ;  /* 0x000000010900780c */ /* 0x000fe20003fa5270 */
[----:B------:R-:W-:Y:S01]  /*32a0*/  FMUL.FTZ R6, R6, R81 ;  /* 0x0000005106067220 */ /* 0x000fe20000410000 */
[----:B------:R-:W-:Y:S01]  /*32b0*/  I2FP.F32.U32 R5, R4 ;  /* 0x0000000400057245 */ /* 0x000fe20000201000 */
[----:B------:R-:W-:Y:S01]  /*32c0*/  BSSY.RECONVERGENT B1, `(.L_x_37125) ;  /* 0x0000047000017945 */ /* 0x000fe20003800200 */
[----:B------:R-:W-:Y:S01]  /*32d0*/  IMAD.MOV.U32 R18, RZ, RZ, 0x2 ;  /* 0x00000002ff127424 */ /* 0x000fe200078e00ff */
[----:B------:R-:W-:Y:S01]  /*32e0*/  MOV R4, R74 ;  /* 0x0000004a00047202 */ /* 0x000fe20000000f00 */
[----:B------:R-:W-:Y:S01]  /*32f0*/  FMUL.FTZ R6, R6, R89 ;  /* 0x0000005906067220 */ /* 0x000fe20000410000 */
[----:B------:R-:W-:-:S05]  /*3300*/  FFMA.FTZ R5, R5, R88, 1.1641532182693481445e-10 ;  /* 0x2f00000005057423 */ /* 0x000fca0000010058 */
        /* <DEDUP_REMOVED lines=10> */
.L_x_37127:
        /* <DEDUP_REMOVED lines=13> */
.L_x_37129:
[----:B------:R-:W-:Y:S05]  /*3480*/  BSYNC.RECONVERGENT B2 ;  /* 0x0000000000027941 */ /* 0x000fea0003800200 */
.L_x_37128:
        /* <DEDUP_REMOVED lines=42> */
.L_x_37126:
[----:B------:R-:W-:Y:S05]  /*3730*/  BSYNC.RECONVERGENT B1 ;  /* 0x0000000000017941 */ /* 0x000fea0003800200 */
.L_x_37125:
[----:B------:R-:W-:Y:S01]  /*3740*/  I2FP.F32.U32 R5, R4 ;  /* 0x0000000400057245 */ /* 0x000fe20000201000 */
[----:B------:R-:W-:Y:S01]  /*3750*/  FMUL.FTZ R4, R7, R81 ;  /* 0x0000005107047220 */ /* 0x000fe20000410000 */
[----:B------:R-:W-:-:S03]  /*3760*/  FSEL R6, R6, RZ, P4 ;  /* 0x000000ff06067208 */ /* 0x000fc60002000000 */
[----:B------:R-:W-:Y:S01]  /*3770*/  FFMA.FTZ R5, R5, R88, 1.1641532182693481445e-10 ;  /* 0x2f00000005057423 */ /* 0x000fe20000010058 */
[----:B------:R-:W-:Y:S01]  /*3780*/  FMUL.FTZ R7, R4, R89 ;  /* 0x0000005904077220 */ /* 0x000fe20000410000 */
[----:B------:R-:W-:-:S03]  /*3790*/  FSEL R4, R16, RZ, P2 ;  /* 0x000000ff10047208 */ /* 0x000fc60001000000 */
[----:B------:R-:W-:Y:S02]  /*37a0*/  FSETP.GTU.FTZ.AND P6, PT, R5, R90, PT ;  /* 0x0000005a0500720b */ /* 0x000fe40003fdc000 */
[----:B------:R-:W-:Y:S02]  /*37b0*/  FSEL R5, R17, RZ, P3 ;  /* 0x000000ff11057208 */ /* 0x000fe40001800000 */
[----:B------:R-:W-:Y:S02]  /*37c0*/  PLOP3.LUT P5, PT, P6, PT, PT, 0x8, 0x80 ;  /* 0x000000000080781c */ /* 0x000fe400037ae170 */
[----:B------:R-:W-:-:S11]  /*37d0*/  FSEL R7, R7, RZ, !P6 ;  /* 0x000000ff07077208 */ /* 0x000fd60007000000 */
.L_x_37109:
[----:B------:R-:W0:Y:S01]  /*37e0*/  LDC.64 R122, c[0x0][0x3a8] ;  /* 0x0000ea00ff7a7b82 */ /* 0x000e220000000a00 */
[----:B------:R-:W-:Y:S02]  /*37f0*/  SEL R8, RZ, 0x1000000, !P5 ;  /* 0x01000000ff087807 */ /* 0x000fe40006800000 */
[----:B------:R-:W-:Y:S02]  /*3800*/  SEL R9, RZ, 0x10000, !P4 ;  /* 0x00010000ff097807 */ /* 0x000fe40006000000 */
[----:B------:R-:W-:Y:S02]  /*3810*/  SEL R10, RZ, 0x100, !P3 ;  /* 0x00000100ff0a7807 */ /* 0x000fe40005800000 */
[----:B------:R-:W-:Y:S01]  /*3820*/  IADD3 R91, PT, PT, R0, 0x20, RZ ;  /* 0x00000020005b7810 */ /* 0x000fe20007ffe0ff */
[----:B------:R-:W1:Y:S01]  /*3830*/  LDC.64 R120, c[0x0][0x3b0] ;  /* 0x0000ec00ff787b82 */ /* 0x000e620000000a00 */
[----:B------:R-:W-:Y:S02]  /*3840*/  IADD3 R8, PT, PT, R10, R8, R9 ;  /* 0x000000080a087210 */ /* 0x000fe40007ffe009 */
[----:B------:R-:W-:-:S05]  /*3850*/  SEL R9, RZ, 0x1, !P2 ;  /* 0x00000001ff097807 */ /* 0x000fca0005000000 */
[----:B------:R-:W-:Y:S02]  /*3860*/  IMAD.IADD R17, R8, 0x1, R9 ;  /* 0x0000000108117824 */ /* 0x000fe400078e0209 */
[----:B------:R-:W-:-:S04]  /*3870*/  IMAD.WIDE.U32 R8, R91, 0x10, R68 ;  /* 0x000000105b087825 */ /* 0x000fc800078e0044 */
[----:B0-----:R-:W-:-:S05]  /*3880*/  IMAD.WIDE.U32 R14, R0, 0x10, R122 ;  /* 0x00000010000e7825 */ /* 0x001fca00078e007a */
[----:B------:R0:W-:Y:S01]  /*3890*/  STG.E.128 desc[UR8][R14.64], R4 ;  /* 0x000000040e007986 */ /* 0x0001e2000c101d08 */
[----:B-1----:R-:W-:-:S05]  /*38a0*/  IMAD.WIDE.U32 R12, R0, 0x4, R120 ;  /* 0x00000004000c7825 */ /* 0x002fca00078e0078 */
[----:B------:R0:W-:Y:S04]  /*38b0*/  STG.E desc[UR8][R12.64], R17 ;  /* 0x000000110c007986 */ /* 0x0001e8000c101908 */
        /* <DEDUP_REMOVED lines=21> */
.L_x_37133:
        /* <DEDUP_REMOVED lines=13> */
.L_x_37135:
[----:B------:R-:W-:Y:S05]  /*3ae0*/  BSYNC.RECONVERGENT B2 ;  /* 0x0000000000027941 */ /* 0x000fea0003800200 */
.L_x_37134:
        /* <DEDUP_REMOVED lines=41> */
.L_x_37132:
[----:B------:R-:W-:Y:S05]  /*3d80*/  BSYNC.RECONVERGENT B1 ;  /* 0x0000000000017941 */ /* 0x000fea0003800200 */
.L_x_37131:
[----:B------:R-:W-:Y:S01]  /*3d90*/  I2FP.F32.U32 R17, R17 ;  /* 0x0000001100117245 */ /* 0x000fe20000201000 */
[----:B-----5:R-:W-:Y:S01]  /*3da0*/  FMUL.FTZ R8, R8, R81 ;  /* 0x0000005108087220 */ /* 0x020fe20000410000 */
        /* <DEDUP_REMOVED lines=19> */
.L_x_37138:
        /* <DEDUP_REMOVED lines=13> */
.L_x_37140:
[----:B------:R-:W-:Y:S05]  /*3fb0*/  BSYNC.RECONVERGENT B2 ;  /* 0x0000000000027941 */ /* 0x000fea0003800200 */
.L_x_37139:
        /* <DEDUP_REMOVED lines=42> */
.L_x_37137:
[----:B------:R-:W-:Y:S05]  /*4260*/  BSYNC.RECONVERGENT B1 ;  /* 0x0000000000017941 */ /* 0x000fea0003800200 */
.L_x_37136:
        /* <DEDUP_REMOVED lines=21> */
.L_x_37143:
        /* <DEDUP_REMOVED lines=13> */
.L_x_37145:
[----:B------:R-:W-:Y:S05]  /*4490*/  BSYNC.RECONVERGENT B2 ;  /* 0x0000000000027941 */ /* 0x000fea0003800200 */
.L_x_37144:
        /* <DEDUP_REMOVED lines=40> */
[----:B------:R-:W-:Y:S02]  /*4720*/  IMAD.MOV.U32 R28, RZ, RZ, R12 ;  /* 0x000000ffff1c7224 */ /* 0x000fe400078e000c */
[----:B------:R-:W-:-:S07]  /*4730*/  HFMA2 R12, -RZ, RZ, 0, 0 ;  /* 0x00000000ff0c7431 */ /* 0x000fce00000001ff */
.L_x_37142:
[----:B------:R-:W-:Y:S05]  /*4740*/  BSYNC.RECONVERGENT B1 ;  /* 0x0000000000017941 */ /* 0x000fea0003800200 */
.L_x_37141:
        /* <DEDUP_REMOVED lines=21> */
.L_x_37148:
        /* <DEDUP_REMOVED lines=13> */
.L_x_37150:
[----:B------:R-:W-:Y:S05]  /*4970*/  BSYNC.RECONVERGENT B2 ;  /* 0x0000000000027941 */ /* 0x000fea0003800200 */
.L_x_37149:
        /* <DEDUP_REMOVED lines=42> */
.L_x_37147:
[----:B------:R-:W-:Y:S05]  /*4c20*/  BSYNC.RECONVERGENT B1 ;  /* 0x0000000000017941 */ /* 0x000fea0003800200 */
.L_x_37146:
        /* <DEDUP_REMOVED lines=9> */
.L_x_37130:
        /* <DEDUP_REMOVED lines=16> */
.L_x_37154:
        /* <DEDUP_REMOVED lines=13> */
.L_x_37156:
[----:B------:R-:W-:Y:S05]  /*4e90*/  BSYNC.RECONVERGENT B2 ;  /* 0x0000000000027941 */ /* 0x000fea0003800200 */
.L_x_37155:
        /* <DEDUP_REMOVED lines=41> */
.L_x_37153:
[----:B------:R-:W-:Y:S05]  /*5130*/  BSYNC.RECONVERGENT B1 ;  /* 0x0000000000017941 */ /* 0x000fea0003800200 */
.L_x_37152:
[----:B------:R-:W-:Y:S01]  /*5140*/  ISETP.NE.AND P3, PT, R14, 0x1, PT ;  /* 0x000000010e00780c */ /* 0x000fe20003f65270 */
[----:B-----5:R-:W-:Y:S01]  /*5150*/  FMUL.FTZ R18, R8, R81 ;  /* 0x0000005108127220 */ /* 0x020fe20000410000 */
        /* <DEDUP_REMOVED lines=16> */
.L_x_37159:
        /* <DEDUP_REMOVED lines=13> */
.L_x_37161:
[----:B------:R-:W-:Y:S05]  /*5330*/  BSYNC.RECONVERGENT B2 ;  /* 0x0000000000027941 */ /* 0x000fea0003800200 */
.L_x_37160:
        /* <DEDUP_REMOVED lines=42> */
.L_x_37158:
[----:B------:R-:W-:Y:S05]  /*55e0*/  BSYNC.RECONVERGENT B1 ;  /* 0x0000000000017941 */ /* 0x000fea0003800200 */
.L_x_37157:
[----:B------:R-:W-:Y:S01]  /*55f0*/  ISETP.NE.AND P4, PT, R12, 0x1, PT ;  /* 0x000000010c00780c */ /* 0x000fe20003f85270 */
[----:B------:R-:W-:Y:S01]  /*5600*/  BSSY.RECONVERGENT B1, `(.L_x_37162) ;  /* 0x0000049000017945 */ /* 0x000fe20003800200 */
[----:B------:R-:W-:Y:S01]  /*5610*/  I2FP.F32.U32 R13, R8 ;  /* 0x00000008000d7245 */ /* 0x000fe20000201000 */
[----:B------:R-:W-:Y:S01]  /*5620*/  FMUL.FTZ R8, R9, R81 ;  /* 0x0000005109087220 */ /* 0x000fe20000410000 */
[----:B------:R-:W-:-:S03]  /*5630*/  IMAD.MOV.U32 R9, RZ, RZ, R74 ;  /* 0x000000ffff097224 */ /* 0x000fc600078e004a */
[----:B------:R-:W-:Y:S01]  /*5640*/  FFMA.FTZ R13, R13, R88, 1.1641532182693481445e-10 ;  /* 0x2f0000000d0d7423 */ /* 0x000fe20000010058 */
[----:B------:R-:W-:-:S04]  /*5650*/  FMUL.FTZ R19, R8, R89 ;  /* 0x0000005908137220 */ /* 0x000fc80000410000 */
        /* <DEDUP_REMOVED lines=11> */
.L_x_37164:
        /* <DEDUP_REMOVED lines=13> */
.L_x_37166:
[----:B------:R-:W-:Y:S05]  /*57e0*/  BSYNC.RECONVERGENT B2 ;  /* 0x0000000000027941 */ /* 0x000fea0003800200 */
.L_x_37165:
        /* <DEDUP_REMOVED lines=42> */
.L_x_37163:
[----:B------:R-:W-:Y:S05]  /*5a90*/  BSYNC.RECONVERGENT B1 ;  /* 0x0000000000017941 */ /* 0x000fea0003800200 */
.L_x_37162:
[----:B------:R-:W-:Y:S01]  /*5aa0*/  ISETP.NE.AND P5, PT, R13, 0x1, PT ;  /* 0x000000010d00780c */ /* 0x000fe20003fa5270 */
[----:B------:R-:W-:Y:S01]  /*5ab0*/  FMUL.FTZ R10, R10, R81 ;  /* 0x000000510a0a7220 */ /* 0x000fe20000410000 */
[----:B------:R-:W-:Y:S01]  /*5ac0*/  I2FP.F32.U32 R9, R9 ;  /* 0x0000000900097245 */ /* 0x000fe20000201000 */
[----:B------:R-:W-:Y:S01]  /*5ad0*/  BSSY.RECONVERGENT B1, `(.L_x_37167) ;  /* 0x0000047000017945 */ /* 0x000fe20003800200 */
[----:B------:R-:W-:Y:S02]  /*5ae0*/  IMAD.MOV.U32 R22, RZ, RZ, 0x2 ;  /* 0x00000002ff167424 */ /* 0x000fe400078e00ff */
[----:B------:R-:W-:Y:S01]  /*5af0*/  FMUL.FTZ R10, R10, R89 ;  /* 0x000000590a0a7220 */ /* 0x000fe20000410000 */
[----:B------:R-:W-:-:S05]  /*5b00*/  FFMA.FTZ R9, R9, R88, 1.1641532182693481445e-10 ;  /* 0x2f00000009097423 */ /* 0x000fca0000010058 */
        /* <DEDUP_REMOVED lines=11> */
.L_x_37169:
        /* <DEDUP_REMOVED lines=13> */
.L_x_37171:
[----:B------:R-:W-:Y:S05]  /*5c90*/  BSYNC.RECONVERGENT B2 ;  /* 0x0000000000027941 */ /* 0x000fea0003800200 */
.L_x_37170:
        /* <DEDUP_REMOVED lines=42> */
.L_x_37168:
[----:B------:R-:W-:Y:S05]  /*5f40*/  BSYNC.RECONVERGENT B1 ;  /* 0x0000000000017941 */ /* 0x000fea0003800200 */
.L_x_37167:
        /* <DEDUP_REMOVED lines=10> */
.L_x_37151:
[----:B------:R-:W-:Y:S01]  /*5ff0*/  SEL R12, RZ, 0x1000000, !P5 ;  /* 0x01000000ff0c7807 */ /* 0x000fe20006800000 */
[----:B------:R-:W-:Y:S01]  /*6000*/  VIADD R96, R0, 0x40 ;  /* 0x0000004000607836 */ /* 0x000fe20000000000 */
[----:B------:R-:W-:Y:S01]  /*6010*/  SEL R13, RZ, 0x10000, !P4 ;  /* 0x00010000ff0d7807 */ /* 0x000fe20006000000 */
[C---:B------:R-:W-:Y:S01]  /*6020*/  IMAD.WIDE.U32 R18, R91.reuse, 0x10, R122 ;  /* 0x000000105b127825 */ /* 0x040fe200078e007a */
[----:B------:R-:W-:Y:S02]  /*6030*/  SEL R14, RZ, 0x100, !P3 ;  /* 0x00000100ff0e7807 */ /* 0x000fe40005800000 */
[----:B------:R-:W-:Y:S01]  /*6040*/  SEL R15, RZ, 0x1, !P2 ;  /* 0x00000001ff0f7807 */ /* 0x000fe20005000000 */
[----:B------:R-:W-:Y:S01]  /*6050*/  IMAD.WIDE.U32 R16, R91, 0x4, R120 ;  /* 0x000000045b107825 */ /* 0x000fe200078e0078 */
[----:B------:R-:W-:Y:S01]  /*6060*/  IADD3 R12, PT, PT, R14, R12, R13 ;  /* 0x0000000c0e0c7210 */ /* 0x000fe20007ffe00d */
[----:B------:R0:W-:Y:S03]  /*6070*/  STG.E.128 desc[UR8][R18.64], R8 ;  /* 0x0000000812007986 */ /* 0x0001e6000c101d08 */
[----:B------:R-:W-:Y:S01]  /*6080*/  IADD3 R21, PT, PT, R12, R15, RZ ;  /* 0x0000000f0c157210 */ /* 0x000fe20007ffe0ff */
[----:B------:R-:W-:-:S04]  /*6090*/  IMAD.WIDE.U32 R12, R96, 0x10, R68 ;  /* 0x00000010600c7825 */ /* 0x000fc800078e0044 */
        /* <DEDUP_REMOVED lines=22> */
.L_x_37175:
        /* <DEDUP_REMOVED lines=13> */
.L_x_37177:
[----:B------:R-:W-:Y:S05]  /*62d0*/  BSYNC.RECONVERGENT B2 ;  /* 0x0000000000027941 */ /* 0x000fea0003800200 */
.L_x_37176:
        /* <DEDUP_REMOVED lines=40> */
[----:B------:R-:W-:-:S07]  /*6560*/  HFMA2 R20, -RZ, RZ, 0, 0 ;  /* 0x00000000ff147431 */ /* 0x000fce00000001ff */
.L_x_37174:
[----:B------:R-:W-:Y:S05]  /*6570*/  BSYNC.RECONVERGENT B1 ;  /* 0x0000000000017941 */ /* 0x000fea0003800200 */
.L_x_37173:
        /* <DEDUP_REMOVED lines=21> */
.L_x_37180:
        /* <DEDUP_REMOVED lines=13> */
.L_x_37182:
[----:B------:R-:W-:Y:S05]  /*67a0*/  BSYNC.RECONVERGENT B2 ;  /* 0x0000000000027941 */ /* 0x000fea0003800200 */
.L_x_37181:
        /* <DEDUP_REMOVED lines=42> */
.L_x_37179:
[----:B------:R-:W-:Y:S05]  /*6a50*/  BSYNC.RECONVERGENT B1 ;  /* 0x0000000000017941 */ /* 0x000fea0003800200 */
.L_x_37178:
        /* <DEDUP_REMOVED lines=21> */
.L_x_37185:
        /* <DEDUP_REMOVED lines=13> */
.L_x_37187:
[----:B------:R-:W-:Y:S05]  /*6c80*/  BSYNC.RECONVERGENT B2 ;  /* 0x0000000000027941 */ /* 0x000fea0003800200 */
.L_x_37186:
        /* <DEDUP_REMOVED lines=42> */
.L_x_37184:
[----:B------:R-:W-:Y:S05]  /*6f30*/  BSYNC.RECONVERGENT B1 ;  /* 0x0000000000017941 */ /* 0x000fea0003800200 */
.L_x_37183:
        /* <DEDUP_REMOVED lines=21> */
.L_x_37190:
        /* <DEDUP_REMOVED lines=13> */
.L_x_37192:
[----:B------:R-:W-:Y:S05]  /*7160*/  BSYNC.RECONVERGENT B2 ;  /* 0x0000000000027941 */ /* 0x000fea0003800200 */
.L_x_37191:
        /* <DEDUP_REMOVED lines=42> */
.L_x_37189:
[----:B------:R-:W-:Y:S05]  /*7410*/  BSYNC.RECONVERGENT B1 ;  /* 0x0000000000017941 */ /* 0x000fea0003800200 */
.L_x_37188:
        /* <DEDUP_REMOVED lines=9> */
.L_x_37172:
        /* <DEDUP_REMOVED lines=16> */
.L_x_37196:
        /* <DEDUP_REMOVED lines=13> */
.L_x_37198:
[----:B------:R-:W-:Y:S05]  /*7680*/  BSYNC.RECONVERGENT B2 ;  /* 0x0000000000027941 */ /* 0x000fea0003800200 */
.L_x_37197:
        /* <DEDUP_REMOVED lines=41> */
.L_x_37195:
[----:B------:R-:W-:Y:S05]  /*7920*/  BSYNC.RECONVERGENT B1 ;  /* 0x0000000000017941 */ /* 0x000fea0003800200 */
.L_x_37194:
[----:B------:R-:W-:Y:S01]  /*7930*/  ISETP.NE.AND P3, PT, R18, 0x1, PT ;  /* 0x000000011200780c */ /* 0x000fe20003f65270 */
[----:B-----5:R-:W-:Y:S01]  /*7940*/  FMUL.FTZ R22, R12, R81 ;  /* 0x000000510c167220 */ /* 0x020fe20000410000 */
[----:B------:R-:W-:Y:S01]  /*7950*/  I2FP.F32.U32 R17, R16 ;  /* 0x0000001000117245 */ /* 0x000fe20000201000 */
[----:B------:R-:W-:Y:S01]  /*7960*/  BSSY.RECONVERGENT B1, `(.L_x_37199) ;  /* 0x0000047000017945 */ /* 0x000fe20003800200 */
[----:B------:R-:W-:Y:S02]  /*7970*/  IMAD.MOV.U32 R16, RZ, RZ, 0x2 ;  /* 0x00000002ff107424 */ /* 0x000fe400078e00ff */
[----:B------:R-:W-:Y:S01]  /*7980*/  FMUL.FTZ R22, R22, R89 ;  /* 0x0000005916167220 */ /* 0x000fe20000410000 */
[----:B------:R-:W-:Y:S02]  /*7990*/  IMAD.MOV.U32 R12, RZ, RZ, R74 ;  /* 0x000000ffff0c7224 */ /* 0x000fe400078e004a */
[----:B------:R-:W-:-:S05]  /*79a0*/  FFMA.FTZ R17, R17, R88, 1.1641532182693481445e-10 ;  /* 0x2f00000011117423 */ /* 0x000fca0000010058 */
        /* <DEDUP_REMOVED lines=10> */
.L_x_37201:
        /* <DEDUP_REMOVED lines=13> */
.L_x_37203:
[----:B------:R-:W-:Y:S05]  /*7b20*/  BSYNC.RECONVERGENT B2 ;  /* 0x0000000000027941 */ /* 0x000fea0003800200 */
.L_x_37202:
        /* <DEDUP_REMOVED lines=42> */
.L_x_37200:
[----:B------:R-:W-:Y:S05]  /*7dd0*/  BSYNC.RECONVERGENT B1 ;  /* 0x0000000000017941 */ /* 0x000fea0003800200 */
.L_x_37199:
[----:B------:R-:W-:Y:S01]  /*7de0*/  ISETP.NE.AND P4, PT, R16, 0x1, PT ;  /* 0x000000011000780c */ /* 0x000fe20003f85270 */
[----:B------:R-:W-:Y:S01]  /*7df0*/  BSSY.RECONVERGENT B1, `(.L_x_37204) ;  /* 0x0000049000017945 */ /* 0x000fe20003800200 */
[----:B------:R-:W-:Y:S01]  /*7e00*/  I2FP.F32.U32 R17, R12 ;  /* 0x0000000c00117245 */ /* 0x000fe20000201000 */
[----:B------:R-:W-:Y:S01]  /*7e10*/  FMUL.FTZ R12, R13, R81 ;  /* 0x000000510d0c7220 */ /* 0x000fe20000410000 */
[----:B------:R-:W-:-:S03]  /*7e20*/  MOV R13, R74 ;  /* 0x0000004a000d7202 */ /* 0x000fc60000000f00 */
[----:B------:R-:W-:Y:S01]  /*7e30*/  FFMA.FTZ R17, R17, R88, 1.1641532182693481445e-10 ;  /* 0x2f00000011117423 */ /* 0x000fe20000010058 */
[----:B------:R-:W-:-:S04]  /*7e40*/  FMUL.FTZ R23, R12, R89 ;  /* 0x000000590c177220 */ /* 0x000fc80000410000 */
[----:B------:R-:W-:Y:S01]  /*7e50*/  FSETP.LE.FTZ.AND P3, PT, R17, R90, PT ;  /* 0x0000005a1100720b */ /* 0x000fe20003f73000 */
[----:B------:R-:W-:Y:S01]  /*7e60*/  IMAD.MOV.U32 R17, RZ, RZ, 0x2 ;  /* 0x00000002ff117424 */ /* 0x000fe200078e00ff */
        /* <DEDUP_REMOVED lines=9> */
.L_x_37206:
        /* <DEDUP_REMOVED lines=13> */
.L_x_37208:
[----:B------:R-:W-:Y:S05]  /*7fd0*/  BSYNC.RECONVERGENT B2 ;  /* 0x0000000000027941 */ /* 0x000fea0003800200 */
.L_x_37207:
        /* <DEDUP_REMOVED lines=42> */
.L_x_37205:
[----:B------:R-:W-:Y:S05]  /*8280*/  BSYNC.RECONVERGENT B1 ;  /* 0x0000000000017941 */ /* 0x000fea0003800200 */
.L_x_37204:
[----:B------:R-:W-:Y:S01]  /*8290*/  ISETP.NE.AND P5, PT, R17, 0x1, PT ;  /* 0x000000011100780c */ /* 0x000fe20003fa5270 */
[----:B------:R-:W-:Y:S01]  /*82a0*/  FMUL.FTZ R14, R14, R81 ;  /* 0x000000510e0e7220 */ /* 0x000fe20000410000 */
[----:B------:R-:W-:Y:S01]  /*82b0*/  I2FP.F32.U32 R13, R13 ;  /* 0x0000000d000d7245 */ /* 0x000fe20000201000 */
[----:B------:R-:W-:Y:S01]  /*82c0*/  BSSY.RECONVERGENT B1, `(.L_x_37209) ;  /* 0x0000047000017945 */ /* 0x000fe20003800200 */
[----:B------:R-:W-:Y:S02]  /*82d0*/  HFMA2 R26, -RZ, RZ, 0, 1.1920928955078125e-07 ;  /* 0x00000002ff1a7431 */ /* 0x000fe400000001ff */
        /* <DEDUP_REMOVED lines=13> */
.L_x_37211:
        /* <DEDUP_REMOVED lines=13> */
.L_x_37213:
[----:B------:R-:W-:Y:S05]  /*8480*/  BSYNC.RECONVERGENT B2 ;  /* 0x0000000000027941 */ /* 0x000fea0003800200 */
.L_x_37212:
        /* <DEDUP_REMOVED lines=42> */
.L_x_37210:
[----:B------:R-:W-:Y:S05]  /*8730*/  BSYNC.RECONVERGENT B1 ;  /* 0x0000000000017941 */ /* 0x000fea0003800200 */
.L_x_37209:
        /* <DEDUP_REMOVED lines=10> */
.L_x_37193:
[----:B------:R-:W-:Y:S01]  /*87e0*/  SEL R16, RZ, 0x1000000, !P5 ;  /* 0x01000000ff107807 */ /* 0x000fe20006800000 */
[C---:B------:R-:W-:Y:S01]  /*87f0*/  IMAD.WIDE.U32 R22, R96.reuse, 0x10, R122 ;  /* 0x0000001060167825 */ /* 0x040fe200078e007a */
[----:B------:R-:W-:Y:S02]  /*8800*/  SEL R17, RZ, 0x10000, !P4 ;  /* 0x00010000ff117807 */ /* 0x000fe40006000000 */
[----:B------:R-:W-:Y:S01]  /*8810*/  SEL R18, RZ, 0x100, !P3 ;  /* 0x00000100ff127807 */ /* 0x000fe20005800000 */
[----:B------:R-:W-:Y:S01]  /*8820*/  IMAD.WIDE.U32 R20, R96, 0x4, R120 ;  /* 0x0000000460147825 */ /* 0x000fe200078e0078 */
[----:B------:R-:W-:Y:S01]  /*8830*/  SEL R19, RZ, 0x1, !P2 ;  /* 0x00000001ff137807 */ /* 0x000fe20005000000 */
[----:B------:R0:W-:Y:S01]  /*8840*/  STG.E.128 desc[UR8][R22.64], R12 ;  /* 0x0000000c16007986 */ /* 0x0001e2000c101d08 */
[----:B------:R-:W-:Y:S02]  /*8850*/  IADD3 R16, PT, PT, R18, R16, R17 ;  /* 0x0000001012107210 */ /* 0x000fe40007ffe011 */
[----:B------:R-:W-:-:S03]  /*8860*/  IADD3 R101, PT, PT, R0, 0x60, RZ ;  /* 0x0000006000657810 */ /* 0x000fc60007ffe0ff */
[----:B------:R-:W-:Y:S02]  /*8870*/  IMAD.IADD R25, R16, 0x1, R19 ;  /* 0x0000000110197824 */ /* 0x000fe400078e0213 */
[----:B------:R-:W-:-:S03]  /*8880*/  IMAD.WIDE.U32 R16, R101, 0x10, R68 ;  /* 0x0000001065107825 */ /* 0x000fc600078e0044 */
        /* <DEDUP_REMOVED lines=22> */
.L_x_37217:
        /* <DEDUP_REMOVED lines=13> */
.L_x_37219:
[----:B------:R-:W-:Y:S05]  /*8ac0*/  BSYNC.RECONVERGENT B2 ;  /* 0x0000000000027941 */ /* 0x000fea0003800200 */
.L_x_37218:
        /* <DEDUP_REMOVED lines=41> */
.L_x_37216:
[----:B------:R-:W-:Y:S05]  /*8d60*/  BSYNC.RECONVERGENT B1 ;  /* 0x0000000000017941 */ /* 0x000fea0003800200 */
.L_x_37215:
[----:B------:R-:W-:Y:S01]  /*8d70*/  I2FP.F32.U32 R25, R25 ;  /* 0x0000001900197245 */ /* 0x000fe20000201000 */
[----:B-----5:R-:W-:Y:S01]  /*8d80*/  FMUL.FTZ R16, R16, R81 ;  /* 0x0000005110107220 */ /* 0x020fe20000410000 */
        /* <DEDUP_REMOVED lines=19> */
.L_x_37222:
        /* <DEDUP_REMOVED lines=13> */
.L_x_37224:
[----:B------:R-:W-:Y:S05]  /*8f90*/  BSYNC.RECONVERGENT B2 ;  /* 0x0000000000027941 */ /* 0x000fea0003800200 */
.L_x_37223:
        /* <DEDUP_REMOVED lines=42> */
.L_x_37221:
[----:B------:R-:W-:Y:S05]  /*9240*/  BSYNC.RECONVERGENT B1 ;  /* 0x0000000000017941 */ /* 0x000fea0003800200 */
.L_x_37220:
        /* <DEDUP_REMOVED lines=21> */
.L_x_37227:
        /* <DEDUP_REMOVED lines=13> */
.L_x_37229:
[----:B------:R-:W-:Y:S05]  /*9470*/  BSYNC.RECONVERGENT B2 ;  /* 0x0000000000027941 */ /* 0x000fea0003800200 */
.L_x_37228:
        /* <DEDUP_REMOVED lines=42> */
.L_x_37226:
[----:B------:R-:W-:Y:S05]  /*9720*/  BSYNC.RECONVERGENT B1 ;  /* 0x0000000000017941 */ /* 0x000fea0003800200 */
.L_x_37225:
        /* <DEDUP_REMOVED lines=21> */
.L_x_37232:
        /* <DEDUP_REMOVED lines=13> */
.L_x_37234:
[----:B------:R-:W-:Y:S05]  /*9950*/  BSYNC.RECONVERGENT B2 ;  /* 0x0000000000027941 */ /* 0x000fea0003800200 */
.L_x_37233:
        /* <DEDUP_REMOVED lines=42> */
.L_x_37231:
[----:B------:R-:W-:Y:S05]  /*9c00*/  BSYNC.RECONVERGENT B1 ;  /* 0x0000000000017941 */ /* 0x000fea0003800200 */
.L_x_37230:
        /* <DEDUP_REMOVED lines=9> */
.L_x_37214:
        /* <DEDUP_REMOVED lines=16> */
.L_x_37238:
        /* <DEDUP_REMOVED lines=13> */
.L_x_37240:
[----:B------:R-:W-:Y:S05]  /*9e70*/  BSYNC.RECONVERGENT B2 ;  /* 0x0000000000027941 */ /* 0x000fea0003800200 */
.L_x_37239:
        /* <DEDUP_REMOVED lines=41> */
.L_x_37237:
[----:B------:R-:W-:Y:S05]  /*a110*/  BSYNC.RECONVERGENT B1 ;  /* 0x0000000000017941 */ /* 0x000fea0003800200 */
.L_x_37236:
[----:B------:R-:W-:Y:S01]  /*a120*/  ISETP.NE.AND P3, PT, R22, 0x1, PT ;  /* 0x000000011600780c */ /* 0x000fe20003f65270 */
[----:B-----5:R-:W-:Y:S01]  /*a130*/  FMUL.FTZ R26, R16, R81 ;  /* 0x00000051101a7220 */ /* 0x020fe20000410000 */
[----:B------:R-:W-:Y:S01]  /*a140*/  I2FP.F32.U32 R21, R20 ;  /* 0x0000001400157245 */ /* 0x000fe20000201000 */
[----:B------:R-:W-:Y:S01]  /*a150*/  BSSY.RECONVERGENT B1, `(.L_x_37241) ;  /* 0x0000047000017945 */ /* 0x000fe20003800200 */
[----:B------:R-:W-:Y:S02]  /*a160*/  HFMA2 R20, -RZ, RZ, 0, 1.1920928955078125e-07 ;  /* 0x00000002ff147431 */ /* 0x000fe400000001ff */
[----:B------:R-:W-:Y:S02]  /*a170*/  IMAD.MOV.U32 R16, RZ, RZ, R74 ;  /* 0x000000ffff107224 */ /* 0x000fe400078e004a */
[----:B------:R-:W-:Y:S01]  /*a180*/  FMUL.FTZ R26, R26, R89 ;  /* 0x000000591a1a7220 */ /* 0x000fe20000410000 */
        /* <DEDUP_REMOVED lines=11> */
.L_x_37243:
        /* <DEDUP_REMOVED lines=13> */
.L_x_37245:
[----:B------:R-:W-:Y:S05]  /*a310*/  BSYNC.RECONVERGENT B2 ;  /* 0x0000000000027941 */ /* 0x000fea0003800200 */
.L_x_37244:
        /* <DEDUP_REMOVED lines=42> */
.L_x_37242:
[----:B------:R-:W-:Y:S05]  /*a5c0*/  BSYNC.RECONVERGENT B1 ;  /* 0x0000000000017941 */ /* 0x000fea0003800200 */
.L_x_37241:
        /* <DEDUP_REMOVED lines=18> */
.L_x_37248:
        /* <DEDUP_REMOVED lines=13> */
.L_x_37250:
[----:B------:R-:W-:Y:S05]  /*a7c0*/  BSYNC.RECONVERGENT B2 ;  /* 0x0000000000027941 */ /* 0x000fea0003800200 */
.L_x_37249:
        /* <DEDUP_REMOVED lines=42> */
.L_x_37247:
[----:B------:R-:W-:Y:S05]  /*aa70*/  BSYNC.RECONVERGENT B1 ;  /* 0x0000000000017941 */ /* 0x000fea0003800200 */
.L_x_37246:
        /* <DEDUP_REMOVED lines=18> */
.L_x_37253:
        /* <DEDUP_REMOVED lines=13> */
.L_x_37255:
[----:B------:R-:W-:Y:S05]  /*ac70*/  BSYNC.RECONVERGENT B2 ;  /* 0x0000000000027941 */ /* 0x000fea0003800200 */
.L_x_37254:
        /* <DEDUP_REMOVED lines=42> */
.L_x_37252:
[----:B------:R-:W-:Y:S05]  /*af20*/  BSYNC.RECONVERGENT B1 ;  /* 0x0000000000017941 */ /* 0x000fea0003800200 */
.L_x_37251:
        /* <DEDUP_REMOVED lines=10> */
.L_x_37235:
        /* <DEDUP_REMOVED lines=33> */
.L_x_37259:
        /* <DEDUP_REMOVED lines=13> */
.L_x_37261:
[----:B------:R-:W-:Y:S05]  /*b2b0*/  BSYNC.RECONVERGENT B2 ;  /* 0x0000000000027941 */ /* 0x000fea0003800200 */
.L_x_37260:
        /* <DEDUP_REMOVED lines=41> */
.L_x_37258:
[----:B------:R-:W-:Y:S05]  /*b550*/  BSYNC.RECONVERGENT B1 ;  /* 0x0000000000017941 */ /* 0x000fea0003800200 */
.L_x_37257:
        /* <DEDUP_REMOVED lines=21> */
.L_x_37264:
        /* <DEDUP_REMOVED lines=13> */
.L_x_37266:
[----:B------:R-:W-:Y:S05]  /*b780*/  BSYNC.RECONVERGENT B2 ;  /* 0x0000000000027941 */ /* 0x000fea0003800200 */
.L_x_37265:
        /* <DEDUP_REMOVED lines=42> */
.L_x_37263:
[----:B------:R-:W-:Y:S05]  /*ba30*/  BSYNC.RECONVERGENT B1 ;  /* 0x0000000000017941 */ /* 0x000fea0003800200 */
.L_x_37262:
        /* <DEDUP_REMOVED lines=21> */
.L_x_37269:
        /* <DEDUP_REMOVED lines=13> */
.L_x_37271:
[----:B------:R-:W-:Y:S05]  /*bc60*/  BSYNC.RECONVERGENT B2 ;  /* 0x0000000000027941 */ /* 0x000fea0003800200 */
.L_x_37270:
        /* <DEDUP_REMOVED lines=42> */
.L_x_37268:
[----:B------:R-:W-:Y:S05]  /*bf10*/  BSYNC.RECONVERGENT B1 ;  /* 0x0000000000017941 */ /* 0x000fea0003800200 */
.L_x_37267:
        /* <DEDUP_REMOVED lines=21> */
.L_x_37274:
        /* <DEDUP_REMOVED lines=13> */
.L_x_37276:
[----:B------:R-:W-:Y:S05]  /*c140*/  BSYNC.RECONVERGENT B2 ;  /* 0x0000000000027941 */ /* 0x000fea0003800200 */
.L_x_37275:
        /* <DEDUP_REMOVED lines=42> */
.L_x_37273:
[----:B------:R-:W-:Y:S05]  /*c3f0*/  BSYNC.RECONVERGENT B1 ;  /* 0x0000000000017941 */ /* 0x000fea0003800200 */
.L_x_37272:
        /* <DEDUP_REMOVED lines=9> */
.L_x_37256:
        /* <DEDUP_REMOVED lines=16> */
.L_x_37280:
        /* <DEDUP_REMOVED lines=13> */
.L_x_37282:
[----:B------:R-:W-:Y:S05]  /*c660*/  BSYNC.RECONVERGENT B2 ;  /* 0x0000000000027941 */ /* 0x000fea0003800200 */
.L_x_37281:
        /* <DEDUP_REMOVED lines=41> */
.L_x_37279:
[----:B------:R-:W-:Y:S05]  /*c900*/  BSYNC.RECONVERGENT B1 ;  /* 0x0000000000017941 */ /* 0x000fea0003800200 */
.L_x_37278:
        /* <DEDUP_REMOVED lines=18> */
.L_x_37285:
        /* <DEDUP_REMOVED lines=13> */
.L_x_37287:
[----:B------:R-:W-:Y:S05]  /*cb00*/  BSYNC.RECONVERGENT B2 ;  /* 0x0000000000027941 */ /* 0x000fea0003800200 */
.L_x_37286:
        /* <DEDUP_REMOVED lines=42> */
.L_x_37284:
[----:B------:R-:W-:Y:S05]  /*cdb0*/  BSYNC.RECONVERGENT B1 ;  /* 0x0000000000017941 */ /* 0x000fea0003800200 */
.L_x_37283:
        /* <DEDUP_REMOVED lines=18> */
.L_x_37290:
        /* <DEDUP_REMOVED lines=13> */
.L_x_37292:
[----:B------:R-:W-:Y:S05]  /*cfb0*/  BSYNC.RECONVERGENT B2 ;  /* 0x0000000000027941 */ /* 0x000fea0003800200 */
.L_x_37291:
        /* <DEDUP_REMOVED lines=42> */
.L_x_37289:
[----:B------:R-:W-:Y:S05]  /*d260*/  BSYNC.RECONVERGENT B1 ;  /* 0x0000000000017941 */ /* 0x000fea0003800200 */
.L_x_37288:
        /* <DEDUP_REMOVED lines=18> */
.L_x_37295:
        /* <DEDUP_REMOVED lines=13> */
.L_x_37297:
[----:B------:R-:W-:Y:S05]  /*d460*/  BSYNC.RECONVERGENT B2 ;  /* 0x0000000000027941 */ /* 0x000fea0003800200 */
.L_x_37296:
        /* <DEDUP_REMOVED lines=42> */
.L_x_37294:
[----:B------:R-:W-:Y:S05]  /*d710*/  BSYNC.RECONVERGENT B1 ;  /* 0x0000000000017941 */ /* 0x000fea0003800200 */
.L_x_37293:
        /* <DEDUP_REMOVED lines=10> */
.L_x_37277:
        /* <DEDUP_REMOVED lines=33> */
.L_x_37301:
        /* <DEDUP_REMOVED lines=13> */
.L_x_37303:
[----:B------:R-:W-:Y:S05]  /*daa0*/  BSYNC.RECONVERGENT B2 ;  /* 0x0000000000027941 */ /* 0x000fea0003800200 */
.L_x_37302:
        /* <DEDUP_REMOVED lines=41> */
.L_x_37300:
[----:B------:R-:W-:Y:S05]  /*dd40*/  BSYNC.RECONVERGENT B1 ;  /* 0x0000000000017941 */ /* 0x000fea0003800200 */
.L_x_37299:
        /* <DEDUP_REMOVED lines=21> */
.L_x_37306:
        /* <DEDUP_REMOVED lines=13> */
.L_x_37308:
[----:B------:R-:W-:Y:S05]  /*df70*/  BSYNC.RECONVERGENT B2 ;  /* 0x0000000000027941 */ /* 0x000fea0003800200 */
.L_x_37307:
        /* <DEDUP_REMOVED lines=42> */
.L_x_37305:
[----:B------:R-:W-:Y:S05]  /*e220*/  BSYNC.RECONVERGENT B1 ;  /* 0x0000000000017941 */ /* 0x000fea0003800200 */
.L_x_37304:
        /* <DEDUP_REMOVED lines=21> */
.L_x_37311:
        /* <DEDUP_REMOVED lines=13> */
.L_x_37313:
[----:B------:R-:W-:Y:S05]  /*e450*/  BSYNC.RECONVERGENT B2 ;  /* 0x0000000000027941 */ /* 0x000fea0003800200 */
.L_x_37312:
        /* <DEDUP_REMOVED lines=42> */
.L_x_37310:
[----:B------:R-:W-:Y:S05]  /*e700*/  BSYNC.RECONVERGENT B1 ;  /* 0x0000000000017941 */ /* 0x000fea0003800200 */
.L_x_37309:
        /* <DEDUP_REMOVED lines=21> */
.L_x_37316:
        /* <DEDUP_REMOVED lines=13> */
.L_x_37318:
[----:B------:R-:W-:Y:S05]  /*e930*/  BSYNC.RECONVERGENT B2 ;  /* 0x0000000000027941 */ /* 0x000fea0003800200 */
.L_x_37317:
        /* <DEDUP_REMOVED lines=42> */
.L_x_37315:
[----:B------:R-:W-:Y:S05]  /*ebe0*/  BSYNC.RECONVERGENT B1 ;  /* 0x0000000000017941 */ /* 0x000fea0003800200 */
.L_x_37314:
        /* <DEDUP_REMOVED lines=9> */
.L_x_37298:
        /* <DEDUP_REMOVED lines=16> */
.L_x_37322:
        /* <DEDUP_REMOVED lines=13> */
.L_x_37324:
[----:B------:R-:W-:Y:S05]  /*ee50*/  BSYNC.RECONVERGENT B2 ;  /* 0x0000000000027941 */ /* 0x000fea0003800200 */
.L_x_37323:
        /* <DEDUP_REMOVED lines=41> */
.L_x_37321:
[----:B------:R-:W-:Y:S05]  /*f0f0*/  BSYNC.RECONVERGENT B1 ;  /* 0x0000000000017941 */ /* 0x000fea0003800200 */
.L_x_37320:
[----:B------:R-:W-:Y:S01]  /*f100*/  ISETP.NE.AND P3, PT, R30, 0x1, PT ;  /* 0x000000011e00780c */ /* 0x000fe20003f65270 */
[----:B------:R-:W-:Y:S01]  /*f110*/  BSSY.RECONVERGENT B1, `(.L_x_37325) ;  /* 0x0000049000017945 */ /* 0x000fe20003800200 */
[----:B------:R-:W-:Y:S01]  /*f120*/  I2FP.F32.U32 R29, R28 ;  /* 0x0000001c001d7245 */ /* 0x000fe20000201000 */
[----:B-----5:R-:W-:Y:S01]  /*f130*/  FMUL.FTZ R28, R24, R81 ;  /* 0x00000051181c7220 */ /* 0x020fe20000410000 */
[----:B------:R-:W-:Y:S02]  /*f140*/  HFMA2 R31, -RZ, RZ, 0, 1.1920928955078125e-07 ;  /* 0x00000002ff1f7431 */ /* 0x000fe400000001ff */
[----:B------:R-:W-:Y:S02]  /*f150*/  IMAD.MOV.U32 R24, RZ, RZ, R74 ;  /* 0x000000ffff187224 */ /* 0x000fe400078e004a */
[----:B------:R-:W-:Y:S01]  /*f160*/  FFMA.FTZ R29, R29, R88, 1.1641532182693481445e-10 ;  /* 0x2f0000001d1d7423 */ /* 0x000fe20000010058 */
[----:B------:R-:W-:-:S04]  /*f170*/  FMUL.FTZ R59, R28, R89 ;  /* 0x000000591c3b7220 */ /* 0x000fc80000410000 */
        /* <DEDUP_REMOVED lines=10> */
.L_x_37327:
        /* <DEDUP_REMOVED lines=13> */
.L_x_37329:
[----:B------:R-:W-:Y:S05]  /*f2f0*/  BSYNC.RECONVERGENT B2 ;  /* 0x0000000000027941 */ /* 0x000fea0003800200 */
.L_x_37328:
        /* <DEDUP_REMOVED lines=42> */
.L_x_37326:
[----:B------:R-:W-:Y:S05]  /*f5a0*/  BSYNC.RECONVERGENT B1 ;  /* 0x0000000000017941 */ /* 0x000fea0003800200 */
.L_x_37325:
[----:B------:R-:W-:Y:S01]  /*f5b0*/  ISETP.NE.AND P4, PT, R31, 0x1, PT ;  /* 0x000000011f00780c */ /* 0x000fe20003f85270 */
[----:B------:R-:W-:Y:S01]  /*f5c0*/  FMUL.FTZ R58, R25, R81 ;  /* 0x00000051193a7220 */ /* 0x000fe20000410000 */
        /* <DEDUP_REMOVED lines=16> */
.L_x_37332:
        /* <DEDUP_REMOVED lines=13> */
.L_x_37334:
[----:B------:R-:W-:Y:S05]  /*f7a0*/  BSYNC.RECONVERGENT B2 ;  /* 0x0000000000027941 */ /* 0x000fea0003800200 */
.L_x_37333:
        /* <DEDUP_REMOVED lines=42> */
.L_x_37331:
[----:B------:R-:W-:Y:S05]  /*fa50*/  BSYNC.RECONVERGENT B1 ;  /* 0x0000000000017941 */ /* 0x000fea0003800200 */
.L_x_37330:
        /* <DEDUP_REMOVED lines=18> */
.L_x_37337:
        /* <DEDUP_REMOVED lines=13> */
.L_x_37339:
[----:B------:R-:W-:Y:S05]  /*fc50*/  BSYNC.RECONVERGENT B2 ;  /* 0x0000000000027941 */ /* 0x000fea0003800200 */
.L_x_37338:
        /* <DEDUP_REMOVED lines=42> */
.L_x_37336:
[----:B------:R-:W-:Y:S05]  /*ff00*/  BSYNC.RECONVERGENT B1 ;  /* 0x0000000000017941 */ /* 0x000fea0003800200 */
.L_x_37335:
        /* <DEDUP_REMOVED lines=10> */
.L_x_37319:
        /* <DEDUP_REMOVED lines=33> */
.L_x_37343:
        /* <DEDUP_REMOVED lines=13> */
.L_x_37345:
[----:B------:R-:W-:Y:S05]  /*10290*/  BSYNC.RECONVERGENT B2 ;  /* 0x0000000000027941 */ /* 0x000fea0003800200 */
.L_x_37344:
        /* <DEDUP_REMOVED lines=40> */
[----:B------:R-:W-:-:S07]  /*10520*/  LOP3.LUT R76, R60, UR32, R119, 0x96, !PT ;  /* 0x000000203c4c7c12 */ /* 0x000fce000f8e9677 */
.L_x_37342:
[----:B------:R-:W-:Y:S05]  /*10530*/  BSYNC.RECONVERGENT B1 ;  /* 0x0000000000017941 */ /* 0x000fea0003800200 */
.L_x_37341:
        /* <DEDUP_REMOVED lines=21> */
.L_x_37348:
        /* <DEDUP_REMOVED lines=13> */
.L_x_37350:
[----:B------:R-:W-:Y:S05]  /*10760*/  BSYNC.RECONVERGENT B2 ;  /* 0x0000000000027941 */ /* 0x000fea0003800200 */
.L_x_37349:
        /* <DEDUP_REMOVED lines=42> */
.L_x_37347:
[----:B------:R-:W-:Y:S05]  /*10a10*/  BSYNC.RECONVERGENT B1 ;  /* 0x0000000000017941 */ /* 0x000fea0003800200 */
.L_x_37346:
        /* <DEDUP_REMOVED lines=21> */
.L_x_37353:
        /* <DEDUP_REMOVED lines=13> */
.L_x_37355:
[----:B------:R-:W-:Y:S05]  /*10c40*/  BSYNC.RECONVERGENT B2 ;  /* 0x0000000000027941 */ /* 0x000fea0003800200 */
.L_x_37354:
        /* <DEDUP_REMOVED lines=42> */
.L_x_37352:
[----:B------:R-:W-:Y:S05]  /*10ef0*/  BSYNC.RECONVERGENT B1 ;  /* 0x0000000000017941 */ /* 0x000fea0003800200 */
.L_x_37351:
        /* <DEDUP_REMOVED lines=21> */
.L_x_37358:
        /* <DEDUP_REMOVED lines=13> */
.L_x_37360:
[----:B------:R-:W-:Y:S05]  /*11120*/  BSYNC.RECONVERGENT B2 ;  /* 0x0000000000027941 */ /* 0x000fea0003800200 */
.L_x_37359:
        /* <DEDUP_REMOVED lines=42> */
.L_x_37357:
[----:B------:R-:W-:Y:S05]  /*113d0*/  BSYNC.RECONVERGENT B1 ;  /* 0x0000000000017941 */ /* 0x000fea0003800200 */
.L_x_37356:
        /* <DEDUP_REMOVED lines=9> */
.L_x_37340:
        /* <DEDUP_REMOVED lines=16> */
.L_x_37364:
        /* <DEDUP_REMOVED lines=13> */
.L_x_37366:
[----:B------:R-:W-:Y:S05]  /*11640*/  BSYNC.RECONVERGENT B2 ;  /* 0x0000000000027941 */ /* 0x000fea0003800200 */
.L_x_37365:
        /* <DEDUP_REMOVED lines=41> */
.L_x_37363:
[----:B------:R-:W-:Y:S05]  /*118e0*/  BSYNC.RECONVERGENT B1 ;  /* 0x0000000000017941 */ /* 0x000fea0003800200 */
.L_x_37362:
        /* <DEDUP_REMOVED lines=18> */
.L_x_37369:
        /* <DEDUP_REMOVED lines=13> */
.L_x_37371:
[----:B------:R-:W-:Y:S05]  /*11ae0*/  BSYNC.RECONVERGENT B2 ;  /* 0x0000000000027941 */ /* 0x000fea0003800200 */
.L_x_37370:
        /* <DEDUP_REMOVED lines=42> */
.L_x_37368:
[----:B------:R-:W-:Y:S05]  /*11d90*/  BSYNC.RECONVERGENT B1 ;  /* 0x0000000000017941 */ /* 0x000fea0003800200 */
.L_x_37367:
        /* <DEDUP_REMOVED lines=18> */
.L_x_37374:
        /* <DEDUP_REMOVED lines=13> */
.L_x_37376:
[----:B------:R-:W-:Y:S05]  /*11f90*/  BSYNC.RECONVERGENT B2 ;  /* 0x0000000000027941 */ /* 0x000fea0003800200 */
.L_x_37375:
        /* <DEDUP_REMOVED lines=42> */
.L_x_37373:
[----:B------:R-:W-:Y:S05]  /*12240*/  BSYNC.RECONVERGENT B1 ;  /* 0x0000000000017941 */ /* 0x000fea0003800200 */
.L_x_37372:
        /* <DEDUP_REMOVED lines=18> */
.L_x_37379:
        /* <DEDUP_REMOVED lines=13> */
.L_x_37381:
[----:B------:R-:W-:Y:S05]  /*12440*/  BSYNC.RECONVERGENT B2 ;  /* 0x0000000000027941 */ /* 0x000fea0003800200 */
.L_x_37380:
        /* <DEDUP_REMOVED lines=42> */
.L_x_37378:
[----:B------:R-:W-:Y:S05]  /*126f0*/  BSYNC.RECONVERGENT B1 ;  /* 0x0000000000017941 */ /* 0x000fea0003800200 */
.L_x_37377:
        /* <DEDUP_REMOVED lines=10> */
.L_x_37361:
        /* <DEDUP_REMOVED lines=33> */
.L_x_37385:
        /* <DEDUP_REMOVED lines=13> */
.L_x_37387:
[----:B------:R-:W-:Y:S05]  /*12a80*/  BSYNC.RECONVERGENT B2 ;  /* 0x0000000000027941 */ /* 0x000fea0003800200 */
.L_x_37386:
        /* <DEDUP_REMOVED lines=42> */
.L_x_37384:
[----:B------:R-:W-:Y:S05]  /*12d30*/  BSYNC.RECONVERGENT B1 ;  /* 0x0000000000017941 */ /* 0x000fea0003800200 */
.L_x_37383:
        /* <DEDUP_REMOVED lines=21> */
.L_x_37390:
        /* <DEDUP_REMOVED lines=13> */
.L_x_37392:
[----:B------:R-:W-:Y:S05]  /*12f60*/  BSYNC.RECONVERGENT B2 ;  /* 0x0000000000027941 */ /* 0x000fea0003800200 */
.L_x_37391:
        /* <DEDUP_REMOVED lines=42> */
.L_x_37389:
[----:B------:R-:W-:Y:S05]  /*13210*/  BSYNC.RECONVERGENT B1 ;  /* 0x0000000000017941 */ /* 0x000fea0003800200 */
.L_x_37388:
        /* <DEDUP_REMOVED lines=21> */
.L_x_37395:
        /* <DEDUP_REMOVED lines=13> */
.L_x_37397:
[----:B------:R-:W-:Y:S05]  /*13440*/  BSYNC.RECONVERGENT B2 ;  /* 0x0000000000027941 */ /* 0x000fea0003800200 */
.L_x_37396:
        /* <DEDUP_REMOVED lines=42> */
.L_x_37394:
[----:B------:R-:W-:Y:S05]  /*136f0*/  BSYNC.RECONVERGENT B1 ;  /* 0x0000000000017941 */ /* 0x000fea0003800200 */
.L_x_37393:
        /* <DEDUP_REMOVED lines=21> */
.L_x_37400:
        /* <DEDUP_REMOVED lines=13> */
.L_x_37402:
[----:B------:R-:W-:Y:S05]  /*13920*/  BSYNC.RECONVERGENT B2 ;  /* 0x0000000000027941 */ /* 0x000fea0003800200 */
.L_x_37401:
        /* <DEDUP_REMOVED lines=42> */
.L_x_37399:
[----:B------:R-:W-:Y:S05]  /*13bd0*/  BSYNC.RECONVERGENT B1 ;  /* 0x0000000000017941 */ /* 0x000fea0003800200 */
.L_x_37398:
        /* <DEDUP_REMOVED lines=9> */
.L_x_37382:
        /* <DEDUP_REMOVED lines=16> */
.L_x_37406:
        /* <DEDUP_REMOVED lines=13> */
.L_x_37408:
[----:B------:R-:W-:Y:S05]  /*13e40*/  BSYNC.RECONVERGENT B2 ;  /* 0x0000000000027941 */ /* 0x000fea0003800200 */
.L_x_37407:
        /* <DEDUP_REMOVED lines=42> */
.L_x_37405:
[----:B------:R-:W-:Y:S05]  /*140f0*/  BSYNC.RECONVERGENT B1 ;  /* 0x0000000000017941 */ /* 0x000fea0003800200 */
.L_x_37404:
        /* <DEDUP_REMOVED lines=18> */
.L_x_37411:
        /* <DEDUP_REMOVED lines=13> */
.L_x_37413:
[----:B------:R-:W-:Y:S05]  /*142f0*/  BSYNC.RECONVERGENT B2 ;  /* 0x0000000000027941 */ /* 0x000fea0003800200 */
.L_x_37412:
        /* <DEDUP_REMOVED lines=42> */
.L_x_37410:
[----:B------:R-:W-:Y:S05]  /*145a0*/  BSYNC.RECONVERGENT B1 ;  /* 0x0000000000017941 */ /* 0x000fea0003800200 */
.L_x_37409:
        /* <DEDUP_REMOVED lines=18> */
.L_x_37416:
        /* <DEDUP_REMOVED lines=13> */
.L_x_37418:
[----:B------:R-:W-:Y:S05]  /*147a0*/  BSYNC.RECONVERGENT B2 ;  /* 0x0000000000027941 */ /* 0x000fea0003800200 */
.L_x_37417:
        /* <DEDUP_REMOVED lines=42> */
.L_x_37415:
[----:B------:R-:W-:Y:S05]  /*14a50*/  BSYNC.RECONVERGENT B1 ;  /* 0x0000000000017941 */ /* 0x000fea0003800200 */
.L_x_37414:
        /* <DEDUP_REMOVED lines=18> */
.L_x_37421:
        /* <DEDUP_REMOVED lines=13> */
.L_x_37423:
[----:B------:R-:W-:Y:S05]  /*14c50*/  BSYNC.RECONVERGENT B2 ;  /* 0x0000000000027941 */ /* 0x000fea0003800200 */
.L_x_37422:
        /* <DEDUP_REMOVED lines=42> */
.L_x_37420:
[----:B------:R-:W-:Y:S05]  /*14f00*/  BSYNC.RECONVERGENT B1 ;  /* 0x0000000000017941 */ /* 0x000fea0003800200 */
.L_x_37419:
        /* <DEDUP_REMOVED lines=10> */
.L_x_37403:
        /* <DEDUP_REMOVED lines=33> */
.L_x_37427:
        /* <DEDUP_REMOVED lines=13> */
.L_x_37429:
[----:B------:R-:W-:Y:S05]  /*15290*/  BSYNC.RECONVERGENT B2 ;  /* 0x0000000000027941 */ /* 0x000fea0003800200 */
.L_x_37428:
        /* <DEDUP_REMOVED lines=40> */
[----:B------:R-:W-:-:S07]  /*15520*/  LOP3.LUT R76, R70, UR32, R129, 0x96, !PT ;  /* 0x00000020464c7c12 */ /* 0x000fce000f8e9681 */
.L_x_37426:
[----:B------:R-:W-:Y:S05]  /*15530*/  BSYNC.RECONVERGENT B1 ;  /* 0x0000000000017941 */ /* 0x000fea0003800200 */
.L_x_37425:
        /* <DEDUP_REMOVED lines=21> */
.L_x_37432:
        /* <DEDUP_REMOVED lines=13> */
.L_x_37434:
[----:B------:R-:W-:Y:S05]  /*15760*/  BSYNC.RECONVERGENT B2 ;  /* 0x0000000000027941 */ /* 0x000fea0003800200 */
.L_x_37433:
        /* <DEDUP_REMOVED lines=42> */
.L_x_37431:
[----:B------:R-:W-:Y:S05]  /*15a10*/  BSYNC.RECONVERGENT B1 ;  /* 0x0000000000017941 */ /* 0x000fea0003800200 */
.L_x_37430:
        /* <DEDUP_REMOVED lines=21> */
.L_x_37437:
        /* <DEDUP_REMOVED lines=13> */
.L_x_37439:
[----:B------:R-:W-:Y:S05]  /*15c40*/  BSYNC.RECONVERGENT B2 ;  /* 0x0000000000027941 */ /* 0x000fea0003800200 */
.L_x_37438:
        /* <DEDUP_REMOVED lines=42> */
.L_x_37436:
[----:B------:R-:W-:Y:S05]  /*15ef0*/  BSYNC.RECONVERGENT B1 ;  /* 0x0000000000017941 */ /* 0x000fea0003800200 */
.L_x_37435:
        /* <DEDUP_REMOVED lines=21> */
.L_x_37442:
        /* <DEDUP_REMOVED lines=13> */
.L_x_37444:
[----:B------:R-:W-:Y:S05]  /*16120*/  BSYNC.RECONVERGENT B2 ;  /* 0x0000000000027941 */ /* 0x000fea0003800200 */
.L_x_37443:
        /* <DEDUP_REMOVED lines=42> */
.L_x_37441:
[----:B------:R-:W-:Y:S05]  /*163d0*/  BSYNC.RECONVERGENT B1 ;  /* 0x0000000000017941 */ /* 0x000fea0003800200 */
.L_x_37440:
        /* <DEDUP_REMOVED lines=9> */
.L_x_37424:
        /* <DEDUP_REMOVED lines=16> */
.L_x_37448:
        /* <DEDUP_REMOVED lines=13> */
.L_x_37450:
[----:B------:R-:W-:Y:S05]  /*16640*/  BSYNC.RECONVERGENT B2 ;  /* 0x0000000000027941 */ /* 0x000fea0003800200 */
.L_x_37449:
        /* <DEDUP_REMOVED lines=41> */
.L_x_37447:
[----:B------:R-:W-:Y:S05]  /*168e0*/  BSYNC.RECONVERGENT B1 ;  /* 0x0000000000017941 */ /* 0x000fea0003800200 */
.L_x_37446:
        /* <DEDUP_REMOVED lines=18> */
.L_x_37453:
        /* <DEDUP_REMOVED lines=13> */
.L_x_37455:
[----:B------:R-:W-:Y:S05]  /*16ae0*/  BSYNC.RECONVERGENT B2 ;  /* 0x0000000000027941 */ /* 0x000fea0003800200 */
.L_x_37454:
        /* <DEDUP_REMOVED lines=42> */
.L_x_37452:
[----:B------:R-:W-:Y:S05]  /*16d90*/  BSYNC.RECONVERGENT B1 ;  /* 0x0000000000017941 */ /* 0x000fea0003800200 */
.L_x_37451:
        /* <DEDUP_REMOVED lines=18> */
.L_x_37458:
        /* <DEDUP_REMOVED lines=13> */
.L_x_37460:
[----:B------:R-:W-:Y:S05]  /*16f90*/  BSYNC.RECONVERGENT B2 ;  /* 0x0000000000027941 */ /* 0x000fea0003800200 */
.L_x_37459:
        /* <DEDUP_REMOVED lines=42> */
.L_x_37457:
[----:B------:R-:W-:Y:S05]  /*17240*/  BSYNC.RECONVERGENT B1 ;  /* 0x0000000000017941 */ /* 0x000fea0003800200 */
.L_x_37456:
        /* <DEDUP_REMOVED lines=18> */
.L_x_37463:
        /* <DEDUP_REMOVED lines=13> */
.L_x_37465:
[----:B------:R-:W-:Y:S05]  /*17440*/  BSYNC.RECONVERGENT B2 ;  /* 0x0000000000027941 */ /* 0x000fea0003800200 */
.L_x_37464:
        /* <DEDUP_REMOVED lines=42> */
.L_x_37462:
[----:B------:R-:W-:Y:S05]  /*176f0*/  BSYNC.RECONVERGENT B1 ;  /* 0x0000000000017941 */ /* 0x000fea0003800200 */
.L_x_37461:
        /* <DEDUP_REMOVED lines=10> */
.L_x_37445:
        /* <DEDUP_REMOVED lines=14> */
[----:B------:R-:W1:Y:S02]  /*17880*/  LDC.64 R68, c[0x0][0x3a0] ;  /* 0x0000e800ff447b82 */ /* 0x000e640000000a00 */
[----:B-1----:R-:W-:-:S06]  /*17890*/  IMAD.WIDE.U32 R68, R119, 0x10, R68 ;  /* 0x0000001077447825 */ /* 0x002fcc00078e0044 */
[----:B0-----:R-:W5:Y:S01]  /*178a0*/  LDG.E.128 R68, desc[UR8][R68.64] ;  /* 0x0000000844447981 */ /* 0x001f62000c1e1d00 */
        /* <DEDUP_REMOVED lines=16> */
.L_x_37469:
        /* <DEDUP_REMOVED lines=13> */
.L_x_37471:
[----:B------:R-:W-:Y:S05]  /*17a80*/  BSYNC.RECONVERGENT B2 ;  /* 0x0000000000027941 */ /* 0x000fea0003800200 */
.L_x_37470:
        /* <DEDUP_REMOVED lines=41> */
[----:B------:R-:W-:-:S07]  /*17d20*/  IMAD.MOV.U32 R125, RZ, RZ, R128 ;  /* 0x000000ffff7d7224 */ /* 0x000fce00078e0080 */
.L_x_37468:
[----:B------:R-:W-:Y:S05]  /*17d30*/  BSYNC.RECONVERGENT B1 ;  /* 0x0000000000017941 */ /* 0x000fea0003800200 */
.L_x_37467:
        /* <DEDUP_REMOVED lines=21> */
.L_x_37474:
        /* <DEDUP_REMOVED lines=13> */
.L_x_37476:
[----:B------:R-:W-:Y:S05]  /*17f60*/  BSYNC.RECONVERGENT B2 ;  /* 0x0000000000027941 */ /* 0x000fea0003800200 */
.L_x_37475:
        /* <DEDUP_REMOVED lines=42> */
.L_x_37473:
[----:B------:R-:W-:Y:S05]  /*18210*/  BSYNC.RECONVERGENT B1 ;  /* 0x0000000000017941 */ /* 0x000fea0003800200 */
.L_x_37472:
[----:B------:R-:W-:Y:S01]  /*18220*/  I2FP.F32.U32 R125, R64 ;  /* 0x00000040007d7245 */ /* 0x000fe20000201000 */
[----:B------:R-:W-:Y:S01]  /*18230*/  FMUL.FTZ R64, R65, R81 ;  /* 0x0000005141407220 */ /* 0x000fe20000410000 */
[----:B------:R-:W-:Y:S01]  /*18240*/  ISETP.NE.AND P3, PT, R126, 0x1, PT ;  /* 0x000000017e00780c */ /* 0x000fe20003f65270 */
[----:B------:R-:W-:Y:S01]  /*18250*/  BSSY.RECONVERGENT B1, `(.L_x_37477) ;  /* 0x000004a000017945 */ /* 0x000fe20003800200 */
[----:B------:R-:W-:Y:S02]  /*18260*/  IMAD.MOV.U32 R124, RZ, RZ, 0x2 ;  /* 0x00000002ff7c7424 */ /* 0x000fe400078e00ff */
[----:B------:R-:W-:Y:S01]  /*18270*/  FFMA.FTZ R125, R125, R88, 1.1641532182693481445e-10 ;  /* 0x2f0000007d7d7423 */ /* 0x000fe20000010058 */
[----:B------:R-:W-:Y:S01]  /*18280*/  FMUL.FTZ R64, R64, R89 ;  /* 0x0000005940407220 */ /* 0x000fe20000410000 */
[----:B------:R-:W-:-:S03]  /*18290*/  MOV R65, R74 ;  /* 0x0000004a00417202 */ /* 0x000fc60000000f00 */
        /* <DEDUP_REMOVED lines=13> */
.L_x_37479:
        /* <DEDUP_REMOVED lines=13> */
.L_x_37481:
[----:B------:R-:W-:Y:S05]  /*18440*/  BSYNC.RECONVERGENT B2 ;  /* 0x0000000000027941 */ /* 0x000fea0003800200 */
.L_x_37480:
        /* <DEDUP_REMOVED lines=42> */
.L_x_37478:
[----:B------:R-:W-:Y:S05]  /*186f0*/  BSYNC.RECONVERGENT B1 ;  /* 0x0000000000017941 */ /* 0x000fea0003800200 */
.L_x_37477:
        /* <DEDUP_REMOVED lines=21> */
.L_x_37484:
        /* <DEDUP_REMOVED lines=13> */
.L_x_37486:
[----:B------:R-:W-:Y:S05]  /*18920*/  BSYNC.RECONVERGENT B2 ;  /* 0x0000000000027941 */ /* 0x000fea0003800200 */
.L_x_37485:
        /* <DEDUP_REMOVED lines=42> */
.L_x_37483:
[----:B------:R-:W-:Y:S05]  /*18bd0*/  BSYNC.RECONVERGENT B1 ;  /* 0x0000000000017941 */ /* 0x000fea0003800200 */
.L_x_37482:
        /* <DEDUP_REMOVED lines=9> */
.L_x_37466:
        /* <DEDUP_REMOVED lines=16> */
.L_x_37490:
        /* <DEDUP_REMOVED lines=13> */
.L_x_37492:
[----:B------:R-:W-:Y:S05]  /*18e40*/  BSYNC.RECONVERGENT B2 ;  /* 0x0000000000027941 */ /* 0x000fea0003800200 */
.L_x_37491:
        /* <DEDUP_REMOVED lines=42> */
.L_x_37489:
[----:B------:R-:W-:Y:S05]  /*190f0*/  BSYNC.RECONVERGENT B1 ;  /* 0x0000000000017941 */ /* 0x000fea0003800200 */
.L_x_37488:
        /* <DEDUP_REMOVED lines=18> */
.L_x_37495:
        /* <DEDUP_REMOVED lines=13> */
.L_x_37497:
[----:B------:R-:W-:Y:S05]  /*192f0*/  BSYNC.RECONVERGENT B2 ;  /* 0x0000000000027941 */ /* 0x000fea0003800200 */
.L_x_37496:
        /* <DEDUP_REMOVED lines=42> */
.L_x_37494:
[----:B------:R-:W-:Y:S05]  /*195a0*/  BSYNC.RECONVERGENT B1 ;  /* 0x0000000000017941 */ /* 0x000fea0003800200 */
.L_x_37493:
        /* <DEDUP_REMOVED lines=18> */
.L_x_37500:
        /* <DEDUP_REMOVED lines=13> */
.L_x_37502:
[----:B------:R-:W-:Y:S05]  /*197a0*/  BSYNC.RECONVERGENT B2 ;  /* 0x0000000000027941 */ /* 0x000fea0003800200 */
.L_x_37501:
        /* <DEDUP_REMOVED lines=42> */
.L_x_37499:
[----:B------:R-:W-:Y:S05]  /*19a50*/  BSYNC.RECONVERGENT B1 ;  /* 0x0000000000017941 */ /* 0x000fea0003800200 */
.L_x_37498:
        /* <DEDUP_REMOVED lines=18> */
.L_x_37505:
        /* <DEDUP_REMOVED lines=13> */
.L_x_37507:
[----:B------:R-:W-:Y:S05]  /*19c50*/  BSYNC.RECONVERGENT B2 ;  /* 0x0000000000027941 */ /* 0x000fea0003800200 */
.L_x_37506:
        /* <DEDUP_REMOVED lines=42> */
.L_x_37504:
[----:B------:R-:W-:Y:S05]  /*19f00*/  BSYNC.RECONVERGENT B1 ;  /* 0x0000000000017941 */ /* 0x000fea0003800200 */
.L_x_37503:
        /* <DEDUP_REMOVED lines=10> */
.L_x_37487:
[----:B------:R-:W-:Y:S01]  /*19fb0*/  FADD.FTZ R66, RZ, R4 ;  /* 0x00000004ff427221 */ /* 0x000fe20000010000 */
[----:B------:R-:W-:Y:S01]  /*19fc0*/  SEL R67, RZ, 0x100, !P2 ;  /* 0x00000100ff437807 */ /* 0x000fe20005000000 */
[----:B------:R-:W-:Y:S01]  /*19fd0*/  IMAD.WIDE.U32 R122, R119, 0x10, R122 ;  /* 0x00000010777a7825 */ /* 0x000fe200078e007a */
[----:B------:R-:W-:-:S03]  /*19fe0*/  UMOV UR4, 0xffffffff ;  /* 0xffffffff00047882 */ /* 0x000fc60000000000 */
[----:B------:R-:W-:Y:S01]  /*19ff0*/  FADD.FTZ R65, R66, R5 ;  /* 0x0000000542417221 */ /* 0x000fe20000010000 */
[----:B------:R-:W-:Y:S01]  /*1a000*/  IMAD.WIDE.U32 R120, R119, 0x4, R120 ;  /* 0x0000000477787825 */ /* 0x000fe200078e0078 */
        /* <DEDUP_REMOVED lines=31> */
[----:B------:R-:W-:-:S03]  /*1a200*/  SEL R65, RZ, 0x1000000, !P4 ;  /* 0x01000000ff417807 */ /* 0x000fc60006000000 */
[----:B------:R-:W-:Y:S01]  /*1a210*/  FADD.FTZ R81, R88, R59 ;  /* 0x0000003b58517221 */ /* 0x000fe20000010000 */
[----:B------:R-:W-:Y:S02]  /*1a220*/  SEL R88, RZ, 0x1, !P0 ;  /* 0x00000001ff587807 */ /* 0x000fe40004000000 */
[----:B------:R-:W-:Y:S01]  /*1a230*/  IADD3 R65, PT, PT, R67, R65, R66 ;  /* 0x0000004143417210 */ /* 0x000fe20007ffe042 */
[----:B------:R-:W-:Y:S01]  /*1a240*/  FADD.FTZ R90, R81, R60 ;  /* 0x0000003c515a7221 */ /* 0x000fe20000010000 */
[----:B------:R-:W-:Y:S02]  /*1a250*/  LOP3.LUT P0, RZ, R72, 0x1f, RZ, 0xc0, !PT ;  /* 0x0000001f48ff7812 */ /* 0x000fe4000780c0ff */
[----:B------:R-:W-:Y:S01]  /*1a260*/  IADD3 R65, PT, PT, R65, R88, RZ ;  /* 0x0000005841417210 */ /* 0x000fe20007ffe0ff */
[----:B------:R-:W-:-:S04]  /*1a270*/  FADD.FTZ R67, R90, R61 ;  /* 0x0000003d5a437221 */ /* 0x000fc80000010000 */
[----:B------:R-:W-:Y:S01]  /*1a280*/  FADD.FTZ R66, R67, R62 ;  /* 0x0000003e43427221 */ /* 0x000fe20000010000 */
[----:B------:R0:W-:Y:S03]  /*1a290*/  STG.E desc[UR8][R120.64], R65 ;  /* 0x0000004178007986 */ /* 0x0001e6000c101908 */
        /* <DEDUP_REMOVED lines=107> */
.L_x_37521:
[----:B-1----:R-:W-:Y:S01]  /*1a950*/  FADD.FTZ R72, R88, R121 ;  /* 0x0000007958487221 */ /* 0x002fe20000010000 */
[C---:B------:R-:W-:Y:S01]  /*1a960*/  FMUL.FTZ R66, R65.reuse, R65 ;  /* 0x0000004141427220 */ /* 0x040fe20000410000 */
[----:B------:R-:W-:Y:S01]  /*1a970*/  ISETP.NE.AND P2, PT, RZ, UR13, PT ;  /* 0x0000000dff007c0c */ /* 0x000fe2000bf45270 */
[----:B------:R-:W1:Y:S01]  /*1a980*/  @!P0 LDC.64 R124, c[0x0][0x3c0] ;  /* 0x0000f000ff7c8b82 */ /* 0x000e620000000a00 */
[----:B------:R-:W-:Y:S02]  /*1a990*/  FFMA.FTZ R72, R72, R67, UR14 ;  /* 0x0000000e48487e23 */ /* 0x000fe40008010043 */
[----:B------:R-:W-:Y:S02]  /*1a9a0*/  FSEL R67, R66, RZ, P2 ;  /* 0x000000ff42437208 */ /* 0x000fe40001000000 */
[----:B------:R-:W-:-:S03]  /*1a9b0*/  FSEL R66, R65, RZ, !P2 ;  /* 0x000000ff41427208 */ /* 0x000fc60005000000 */
[----:B------:R-:W2:Y:S01]  /*1a9c0*/  @!P0 LDC.64 R130, c[0x0][0x3c8] ;  /* 0x0000f200ff828b82 */ /* 0x000ea20000000a00 */
[----:B------:R-:W-:Y:S01]  /*1a9d0*/  FADD.FTZ R72, R72, R67 ;  /* 0x0000004348487221 */ /* 0x000fe20000010000 */
[C---:B------:R-:W-:Y:S01]  /*1a9e0*/  FADD.FTZ R67, -R66.reuse, R30 ;  /* 0x0000001e42437221 */ /* 0x040fe20000010100 */
[C---:B------:R-:W-:Y:S01]  /*1a9f0*/  FADD.FTZ R89, -R66.reuse, R58 ;  /* 0x0000003a42597221 */ /* 0x040fe20000010100 */
[C---:B------:R-:W-:Y:S01]  /*1aa00*/  FADD.FTZ R121, -R66.reuse, R60 ;  /* 0x0000003c42797221 */ /* 0x040fe20000010100 */
[----:B------:R-:W3:Y:S01]  /*1aa10*/  MUFU.RSQ R30, R72 ;  /* 0x00000048001e7308 */ /* 0x000ee20000001400 */
[C---:B------:R-:W-:Y:S01]  /*1aa20*/  FADD.FTZ R26, -R66.reuse, R26 ;  /* 0x0000001a421a7221 */ /* 0x040fe20000010100 */
[----:B------:R-:W-:Y:S01]  /*1aa30*/  SHF.R.U32.HI R58, RZ, 0x10, R55 ;  /* 0x00000010ff3a7819 */ /* 0x000fe20000011637 */
[----:B------:R-:W4:Y:S01]  /*1aa40*/  LDC.64 R128, c[0x0][0x428] ;  /* 0x00010a00ff807b82 */ /* 0x000f220000000a00 */
[----:B------:R-:W-:Y:S01]  /*1aa50*/  SHF.R.U32.HI R60, RZ, 0x10, R49 ;  /* 0x00000010ff3c7819 */ /* 0x000fe20000011631 */
        /* <DEDUP_REMOVED lines=38> */
[----:B------:R-:W-:Y:S01]  /*1acc0*/  @!P0 STG.E desc[UR8][R132.64], R65 ;  /* 0x0000004184008986 */ /* 0x000fe2000c101908 */
        /* <DEDUP_REMOVED lines=41> */
[----:B----4-:R-:W-:Y:S01]  /*1af60*/  IMAD.WIDE.U32 R136, R0, 0x10, R128 ;  /* 0x0000001000887825 */ /* 0x010fe200078e0080 */
[----:B------:R-:W-:-:S02]  /*1af70*/  SHF.R.U64 R0, R54, 0x10, R55 ;  /* 0x0000001036007819 */ /* 0x000fc40000001237 */
[----:B------:R-:W-:Y:S01]  /*1af80*/  SHF.R.U64 R62, R50, 0x10, R51 ;  /* 0x00000010323e7819 */ /* 0x000fe20000001233 */
[----:B------:R-:W-:Y:S01]  /*1af90*/  HADD2.F32 R58, -RZ, R58.H0_H0 ;  /* 0x2000003aff3a7230 */ /* 0x000fe20000004100 */
[----:B------:R-:W-:Y:S01]  /*1afa0*/  SHF.R.U64 R66, R44, 0x10, R45 ;  /* 0x000000102c427819 */ /* 0x000fe2000000122d */
[----:B------:R-:W-:Y:S02]  /*1afb0*/  HADD2.F32 R60, -RZ, R60.H0_H0 ;  /* 0x2000003cff3c7230 */ /* 0x000fe40000004100 */
[----:B------:R-:W-:Y:S01]  /*1afc0*/  IMAD.WIDE.U32 R142, R101, 0x10, R128 ;  /* 0x00000010658e7825 */ /* 0x000fe200078e0080 */
[----:B-1----:R-:W-:-:S03]  /*1afd0*/  SHF.R.U64 R30, R48, 0x10, R49 ;  /* 0x00000010301e7819 */ /* 0x002fc60000001231 */
[----:B------:R-:W-:Y:S01]  /*1afe0*/  FFMA.FTZ R7, R7, R58, R60 ;  /* 0x0000003a07077223 */ /* 0x000fe2000001003c */
[----:B------:R-:W-:Y:S01]  /*1aff0*/  HADD2.F32 R65, -RZ, R103.H0_H0 ;  /* 0x20000067ff417230 */ /* 0x000fe20000004100 */
[----:B------:R-:W-:Y:S01]  /*1b000*/  SHF.R.U32.HI R58, RZ, 0x10, R53 ;  /* 0x00000010ff3a7819 */ /* 0x000fe20000011635 */
[----:B------:R-:W-:Y:S01]  /*1b010*/  HADD2.F32 R101, -RZ, R48.H0_H0 ;  /* 0x20000030ff657230 */ /* 0x000fe20000004100 */
[----:B------:R-:W-:Y:S01]  /*1b020*/  SHF.R.U32.HI R60, RZ, 0x10, R47 ;  /* 0x00000010ff3c7819 */ /* 0x000fe2000001162f */
[----:B------:R-:W-:Y:S02]  /*1b030*/  HADD2.F32 R0, -RZ, R0.H0_H0 ;  /* 0x20000000ff007230 */ /* 0x000fe40000004100 */
[----:B------:R-:W-:Y:S02]  /*1b040*/  HADD2.F32 R30, -RZ, R30.H0_H0 ;  /* 0x2000001eff1e7230 */ /* 0x000fe40000004100 */
[----:B------:R-:W-:Y:S01]  /*1b050*/  FFMA.FTZ R4, R4, R65, R101 ;  /* 0x0000004104047223 */ /* 0x000fe20000010065 */
[----:B------:R-:W-:-:S02]  /*1b060*/  HADD2.F32 R58, -RZ, R58.H0_H0 ;  /* 0x2000003aff3a7230 */ /* 0x000fc40000004100 */
[----:B------:R-:W-:Y:S02]  /*1b070*/  HADD2.F32 R60, -RZ, R60.H0_H0 ;  /* 0x2000003cff3c7230 */ /* 0x000fe40000004100 */
[----:B------:R-:W-:Y:S01]  /*1b080*/  FFMA.FTZ R5, R5, R0, R30 ;  /* 0x0000000005057223 */ /* 0x000fe2000001001e */
[----:B------:R-:W-:Y:S01]  /*1b090*/  SHF.R.U64 R0, R52, 0x10, R53 ;  /* 0x0000001034007819 */ /* 0x000fe20000001235 */
[----:B------:R-:W-:Y:S01]  /*1b0a0*/  HADD2.F32 R65, -RZ, R104.H1_H1 ;  /* 0x30000068ff417230 */ /* 0x000fe20000004100 */
[----:B------:R-:W-:Y:S01]  /*1b0b0*/  SHF.R.U64 R30, R46, 0x10, R47 ;  /* 0x000000102e1e7819 */ /* 0x000fe2000000122f */
[----:B------:R-:W-:Y:S02]  /*1b0c0*/  HADD2.F32 R101, -RZ, R47.H0_H0 ;  /* 0x2000002fff657230 */ /* 0x000fe40000004100 */
[----:B------:R-:W-:Y:S01]  /*1b0d0*/  FFMA.FTZ R11, R11, R58, R60 ;  /* 0x0000003a0b0b7223 */ /* 0x000fe2000001003c */
[----:B------:R-:W-:-:S04]  /*1b0e0*/  IMAD.WIDE.U32 R138, R91, 0x10, R128 ;  /* 0x000000105b8a7825 */ /* 0x000fc800078e0080 */
[----:B------:R-:W-:Y:S01]  /*1b0f0*/  FFMA.FTZ R10, R10, R65, R101 ;  /* 0x000000410a0a7223 */ /* 0x000fe20000010065 */
[----:B------:R-:W-:-:S04]  /*1b100*/  IMAD.WIDE.U32 R140, R96, 0x10, R128 ;  /* 0x00000010608c7825 */ /* 0x000fc800078e0080 */
[----:B------:R-:W-:-:S04]  /*1b110*/  IMAD.WIDE.U32 R144, R105, 0x10, R128 ;  /* 0x0000001069907825 */ /* 0x000fc800078e0080 */
[----:B------:R-:W-:-:S04]  /*1b120*/  IMAD.WIDE.U32 R70, R109, 0x10, R128 ;  /* 0x000000106d467825 */ /* 0x000fc800078e0080 */
[----:B------:R-:W-:-:S04]  /*1b130*/  IMAD.WIDE.U32 R90, R114, 0x10, R128 ;  /* 0x00000010725a7825 */ /* 0x000fc800078e0080 */
[----:B------:R-:W-:-:S04]  /*1b140*/  IMAD.WIDE.U32 R132, R117, 0x10, R128 ;  /* 0x0000001075847825 */ /* 0x000fc800078e0080 */
        /* <DEDUP_REMOVED lines=10> */
[----:B------:R-:W-:Y:S01]  /*1b1f0*/  HADD2.F32 R117, -RZ, R104.H0_H0 ;  /* 0x20000068ff757230 */ /* 0x000fe20000004100 */
[----:B------:R-:W-:Y:S01]  /*1b200*/  SHF.R.U32.HI R0, RZ, 0x10, R51 ;  /* 0x00000010ff007819 */ /* 0x000fe20000011633 */
[----:B------:R-:W-:Y:S02]  /*1b210*/  HADD2.F32 R119, -RZ, R46.H0_H0 ;  /* 0x2000002eff777230 */ /* 0x000fe40000004100 */
[----:B------:R-:W-:Y:S01]  /*1b220*/  FFMA.FTZ R17, R17, R58, R60 ;  /* 0x0000003a11117223 */ /* 0x000fe2000001003c */
[----:B------:R-:W-:Y:S01]  /*1b230*/  HADD2.F32 R65, -RZ, R106.H1_H1 ;  /* 0x3000006aff417230 */ /* 0x000fe20000004100 */
[----:B------:R-:W-:Y:S01]  /*1b240*/  STG.E.128 desc[UR8][R136.64], R4 ;  /* 0x0000000488007986 */ /* 0x000fe2000c101d08 */
[----:B------:R-:W-:Y:S02]  /*1b250*/  HADD2.F32 R101, -RZ, R45.H0_H0 ;  /* 0x2000002dff657230 */ /* 0x000fe40000004100 */
[----:B------:R-:W-:Y:S01]  /*1b260*/  FFMA.FTZ R8, R8, R117, R119 ;  /* 0x0000007508087223 */ /* 0x000fe20000010077 */
[----:B------:R-:W-:-:S02]  /*1b270*/  HADD2.F32 R58, -RZ, R84.H0_H0 ;  /* 0x20000054ff3a7230 */ /* 0x000fc40000004100 */
[----:B------:R-:W-:Y:S02]  /*1b280*/  HADD2.F32 R60, -RZ, R108.H1_H1 ;  /* 0x3000006cff3c7230 */ /* 0x000fe40000004100 */
[----:B------:R-:W-:Y:S01]  /*1b290*/  FFMA.FTZ R14, R14, R65, R101 ;  /* 0x000000410e0e7223 */ /* 0x000fe20000010065 */
[----:B------:R-:W-:Y:S01]  /*1b2a0*/  HADD2.F32 R65, -RZ, R85.H0_H0 ;  /* 0x20000055ff417230 */ /* 0x000fe20000004100 */
[----:B------:R1:W-:Y:S01]  /*1b2b0*/  STG.E.128 desc[UR8][R138.64], R8 ;  /* 0x000000088a007986 */ /* 0x0003e2000c101d08 */
        /* <DEDUP_REMOVED lines=11> */
[----:B------:R-:W-:-:S02]  /*1b370*/  HADD2.F32 R66, -RZ, R66.H0_H0 ;  /* 0x20000042ff427230 */ /* 0x000fc40000004100 */
[----:B------:R-:W-:Y:S02]  /*1b380*/  HADD2.F32 R65, -RZ, R83.H0_H0 ;  /* 0x20000053ff417230 */ /* 0x000fe40000004100 */
[----:B-1----:R-:W-:Y:S02]  /*1b390*/  HADD2.F32 R8, -RZ, R111.H0_H0 ;  /* 0x2000006fff087230 */ /* 0x002fe40000004100 */
[----:B------:R-:W-:Y:S01]  /*1b3a0*/  FFMA.FTZ R13, R13, R62, R66 ;  /* 0x0000003e0d0d7223 */ /* 0x000fe20000010042 */
[----:B------:R-:W-:Y:S02]  /*1b3b0*/  HADD2.F32 R101, -RZ, R38.H0_H0 ;  /* 0x20000026ff657230 */ /* 0x000fe40000004100 */
[----:B------:R-:W-:Y:S02]  /*1b3c0*/  HADD2.F32 R9, -RZ, R92.H0_H0 ;  /* 0x2000005cff097230 */ /* 0x000fe40000004100 */
[----:B------:R-:W-:Y:S01]  /*1b3d0*/  FFMA.FTZ R7, R27, R58, R8 ;  /* 0x0000003a1b077223 */ /* 0x000fe20000010008 */
        /* <DEDUP_REMOVED lines=12> */
[----:B------:R-:W-:Y:S02]  /*1b4a0*/  HADD2.F32 R24, -RZ, R95.H0_H0 ;  /* 0x2000005fff187230 */ /* 0x000fe40000004100 */
[----:B------:R-:W-:Y:S02]  /*1b4b0*/  HADD2.F32 R28, -RZ, R112.H1_H1 ;  /* 0x30000070ff1c7230 */ /* 0x000fe40000004100 */
[----:B------:R-:W-:Y:S01]  /*1b4c0*/  FFMA.FTZ R18, R18, R117, R119 ;  /* 0x0000007512127223 */ /* 0x000fe20000010077 */
[----:B------:R-:W-:Y:S02]  /*1b4d0*/  HADD2.F32 R105, -RZ, R84.H1_H1 ;  /* 0x30000054ff697230 */ /* 0x000fe40000004100 */
[----:B------:R-:W-:-:S02]  /*1b4e0*/  HADD2.F32 R109, -RZ, R41.H0_H0 ;  /* 0x20000029ff6d7230 */ /* 0x000fc40000004100 */
[----:B-1----:R-:W-:Y:S01]  /*1b4f0*/  FFMA.FTZ R13, R57, R24, R28 ;  /* 0x00000018390d7223 */ /* 0x002fe2000001001c */
[----:B------:R-:W-:Y:S01]  /*1b500*/  HADD2.F32 R62, -RZ, R83.H1_H1 ;  /* 0x30000053ff3e7230 */ /* 0x000fe20000004100 */
[----:B------:R1:W-:Y:S01]  /*1b510*/  STG.E.128 desc[UR8][R142.64], R16 ;  /* 0x000000108e007986 */ /* 0x0003e2000c101d08 */
[----:B------:R-:W-:Y:S02]  /*1b520*/  HADD2.F32 R66, -RZ, R110.H0_H0 ;  /* 0x2000006eff427230 */ /* 0x000fe40000004100 */
[----:B------:R-:W-:Y:S01]  /*1b530*/  FFMA.FTZ R22, R22, R105, R109 ;  /* 0x0000006916167223 */ /* 0x000fe2000001006d */
[----:B------:R-:W-:Y:S02]  /*1b540*/  HADD2.F32 R0, -RZ, R82.H0_H0 ;  /* 0x20000052ff007230 */ /* 0x000fe40000004100 */
[----:B------:R-:W-:Y:S02]  /*1b550*/  HADD2.F32 R30, -RZ, R110.H1_H1 ;  /* 0x3000006eff1e7230 */ /* 0x000fe40000004100 */
[----:B------:R-:W-:Y:S01]  /*1b560*/  FFMA.FTZ R23, R23, R62, R66 ;  /* 0x0000003e17177223 */ /* 0x000fe20000010042 */
[----:B------:R-:W-:-:S02]  /*1b570*/  HADD2.F32 R24, -RZ, R98.H0_H0 ;  /* 0x20000062ff187230 */ /* 0x000fc40000004100 */
[----:B------:R-:W-:Y:S02]  /*1b580*/  HADD2.F32 R28, -RZ, R113.H1_H1 ;  /* 0x30000071ff1c7230 */ /* 0x000fe40000004100 */
[----:B------:R-:W-:Y:S01]  /*1b590*/  FFMA.FTZ R5, R25, R0, R30 ;  /* 0x0000000019057223 */ /* 0x000fe2000001001e */
[----:B------:R-:W-:Y:S01]  /*1b5a0*/  HADD2.F32 R0, -RZ, R93.H0_H0 ;  /* 0x2000005dff007230 */ /* 0x000fe20000004100 */
[----:B------:R2:W-:Y:S01]  /*1b5b0*/  STG.E.128 desc[UR8][R144.64], R20 ;  /* 0x0000001490007986 */ /* 0x0005e2000c101d08 */
[----:B------:R-:W-:Y:S02]  /*1b5c0*/  HADD2.F32 R10, -RZ, R111.H1_H1 ;  /* 0x3000006fff0a7230 */ /* 0x000fe40000004100 */
[----:B------:R-:W-:Y:S02]  /*1b5d0*/  HADD2.F32 R12, -RZ, R92.H1_H1 ;  /* 0x3000005cff0c7230 */ /* 0x000fe40000004100 */
[----:B------:R-:W-:Y:S02]  /*1b5e0*/  HADD2.F32 R14, -RZ, R37.H0_H0 ;  /* 0x20000025ff0e7230 */ /* 0x000fe40000004100 */
[----:B-1----:R-:W-:Y:S01]  /*1b5f0*/  FFMA.FTZ R17, R61, R24, R28 ;  /* 0x000000183d117223 */ /* 0x002fe2000001001c */
[----:B------:R-:W-:Y:S01]  /*1b600*/  HADD2.F32 R16, -RZ, R93.H1_H1 ;  /* 0x3000005dff107230 */ /* 0x000fe20000004100 */
[----:B------:R-:W1:Y:S01]  /*1b610*/  LDC.64 R24, c[0x0][0x380] ;  /* 0x0000e000ff187b82 */ /* 0x000e620000000a00 */
[----:B------:R-:W-:-:S02]  /*1b620*/  HADD2.F32 R18, -RZ, R112.H0_H0 ;  /* 0x20000070ff127230 */ /* 0x000fc40000004100 */
[----:B------:R-:W-:Y:S01]  /*1b630*/  FFMA.FTZ R9, R29, R0, R10 ;  /* 0x000000001d097223 */ /* 0x000fe2000001000a */
[----:B------:R-:W-:Y:S02]  /*1b640*/  HADD2.F32 R105, -RZ, R82.H1_H1 ;  /* 0x30000052ff697230 */ /* 0x000fe40000004100 */
[----:B------:R-:W-:Y:S01]  /*1b650*/  FFMA.FTZ R10, R67, R12, R14 ;  /* 0x0000000c430a7223 */ /* 0x000fe2000001000e */
[----:B------:R-:W-:Y:S02]  /*1b660*/  HADD2.F32 R109, -RZ, R39.H0_H0 ;  /* 0x20000027ff6d7230 */ /* 0x000fe40000004100 */
[----:B------:R-:W-:Y:S01]  /*1b670*/  FFMA.FTZ R11, R31, R16, R18 ;  /* 0x000000101f0b7223 */ /* 0x000fe20000010012 */
[----:B------:R-:W-:Y:S02]  /*1b680*/  HADD2.F32 R16, -RZ, R95.H1_H1 ;  /* 0x3000005fff107230 */ /* 0x000fe40000004100 */
[----:B------:R-:W-:Y:S02]  /*1b690*/  HADD2.F32 R18, -RZ, R113.H0_H0 ;  /* 0x20000071ff127230 */ /* 0x000fe40000004100 */
[----:B------:R-:W-:Y:S01]  /*1b6a0*/  FFMA.FTZ R6, R56, R105, R109 ;  /* 0x0000006938067223 */ /* 0x000fe2000001006d */
[----:B--2---:R-:W-:-:S02]  /*1b6b0*/  HADD2.F32 R20, -RZ, R94.H0_H0 ;  /* 0x2000005eff147230 */ /* 0x004fc40000004100 */
[----:B------:R-:W-:Y:S02]  /*1b6c0*/  HADD2.F32 R22, -RZ, R34.H0_H0 ;  /* 0x20000022ff167230 */ /* 0x000fe40000004100 */
[----:B------:R-:W-:Y:S01]  /*1b6d0*/  FFMA.FTZ R15, R59, R16, R18 ;  /* 0x000000103b0f7223 */ /* 0x000fe20000010012 */
[----:B------:R-:W-:Y:S01]  /*1b6e0*/  HADD2.F32 R14, -RZ, R94.H1_H1 ;  /* 0x3000005eff0e7230 */ /* 0x000fe20000004100 */
[----:B------:R2:W-:Y:S01]  /*1b6f0*/  STG.E.128 desc[UR8][R70.64], R4 ;  /* 0x0000000446007986 */ /* 0x0005e2000c101d08 */
[----:B------:R-:W-:Y:S02]  /*1b700*/  HADD2.F32 R0, -RZ, R35.H0_H0 ;  /* 0x20000023ff007230 */ /* 0x000fe40000004100 */
[----:B------:R-:W-:Y:S01]  /*1b710*/  FFMA.FTZ R12, R81, R20, R22 ;  /* 0x00000014510c7223 */ /* 0x000fe20000010016 */
[----:B------:R-:W-:Y:S01]  /*1b720*/  HADD2.F32 R20, -RZ, R97.H0_H0 ;  /* 0x20000061ff147230 */ /* 0x000fe20000004100 */
[----:B------:R2:W-:Y:S01]  /*1b730*/  STG.E.128 desc[UR8][R90.64], R8 ;  /* 0x000000085a007986 */ /* 0x0005e2000c101d08 */
[----:B------:R-:W-:-:S02]  /*1b740*/  HADD2.F32 R22, -RZ, R32.H0_H0 ;  /* 0x20000020ff167230 */ /* 0x000fc40000004100 */
[----:B------:R-:W-:Y:S01]  /*1b750*/  FFMA.FTZ R14, R89, R14, R0 ;  /* 0x0000000e590e7223 */ /* 0x000fe20000010000 */
[----:B------:R-:W-:Y:S02]  /*1b760*/  HADD2.F32 R30, -RZ, R97.H1_H1 ;  /* 0x30000061ff1e7230 */ /* 0x000fe40000004100 */
[----:B------:R-:W-:Y:S02]  /*1b770*/  HADD2.F32 R56, -RZ, R33.H0_H0 ;  /* 0x20000021ff387230 */ /* 0x000fe40000004100 */
[----:B------:R-:W-:Y:S01]  /*1b780*/  FFMA.FTZ R16, R121, R20, R22 ;  /* 0x0000001479107223 */ /* 0x000fe20000010016 */
[----:B------:R-:W-:Y:S01]  /*1b790*/  HADD2.F32 R0, -RZ, R98.H1_H1 ;  /* 0x30000062ff007230 */ /* 0x000fe20000004100 */
[----:B------:R2:W-:Y:S01]  /*1b7a0*/  STG.E.128 desc[UR8][R132.64], R12 ;  /* 0x0000000c84007986 */ /* 0x0005e2000c101d08 */
        /* <DEDUP_REMOVED lines=8> */
[----:B------:R-:W-:Y:S01]  /*1b830*/  HADD2.F32 R58, -RZ, R99.H1_H1 ;  /* 0x30000063ff3a7230 */ /* 0x000fe20000004100 */
[----:B------:R2:W-:Y:S01]  /*1b840*/  STG.E.128 desc[UR8][R134.64], R16 ;  /* 0x0000001086007986 */ /* 0x0005e2000c101d08 */
[----:B------:R-:W-:-:S02]  /*1b850*/  HADD2.F32 R60, -RZ, R3.H0_H0 ;  /* 0x20000003ff3c7230 */ /* 0x000fc40000004100 */
[----:B------:R-:W-:Y:S01]  /*1b860*/  FFMA.FTZ R21, R69, R30, R56 ;  /* 0x0000001e45157223 */ /* 0x000fe20000010038 */
[----:B------:R-:W-:Y:S02]  /*1b870*/  HADD2.F32 R23, -RZ, R102.H1_H1 ;  /* 0x30000066ff177230 */ /* 0x000fe40000004100 */
[----:B------:R-:W-:Y:S02]  /*1b880*/  HADD2.F32 R27, -RZ, R116.H0_H0 ;  /* 0x20000074ff1b7230 */ /* 0x000fe40000004100 */
[----:B------:R-:W-:Y:S01]  /*1b890*/  FFMA.FTZ R22, R127, R58, R60 ;  /* 0x0000003a7f167223 */ /* 0x000fe2000001003c */
[----:B-1----:R-:W-:Y:S02]  /*1b8a0*/  IMAD R79, R24, 0x4, R79 ;  /* 0x00000004184f7824 */ /* 0x002fe400078e024f */
[----:B------:R-:W-:-:S03]  /*1b8b0*/  FFMA.FTZ R23, R26, R23, R27 ;  /* 0x000000171a177223 */ /* 0x000fc6000001001b */
[----:B------:R-:W-:Y:S02]  /*1b8c0*/  ISETP.GE.AND P0, PT, R79, R25, PT ;  /* 0x000000194f00720c */ /* 0x000fe40003f06270 */
[----:B------:R2:W-:Y:S11]  /*1b8d0*/  STG.E.128 desc[UR8][R128.64], R20 ;  /* 0x0000001480007986 */ /* 0x0005f6000c101d08 */
[----:B------:R-:W-:Y:S05]  /*1b8e0*/  @!P0 BRA `(.L_x_37509) ;  /* 0xfffffe5400948947 */ /* 0x000fea000383ffff */
[----:B------:R-:W-:Y:S05]  /*1b8f0*/  BSYNC B0 ;  /* 0x0000000000007941 */ /* 0x000fea0003800000 */
.L_x_37088:
[----:B------:R-:W-:Y:S05]  /*1b900*/  EXIT ;  /* 0x000000000000794d */ /* 0x000fea0003800000 */
.L_x_37508:
        /* <DEDUP_REMOVED lines=8> */
.L_x_37511:
[----:B------:R-:W-:Y:S05]  /*1b990*/  BSYNC B1 ;  /* 0x0000000000017941 */ /* 0x000fea0003800000 */
.L_x_37510:
        /* <DEDUP_REMOVED lines=10> */
.L_x_37512:
[----:B------:R-:W-:Y:S02]  /*1ba40*/  IMAD.MOV.U32 R122, RZ, RZ, 0x4 ;  /* 0x00000004ff7a7424 */ /* 0x000fe400078e00ff */
[----:B------:R-:W-:-:S04]  /*1ba50*/  IMAD.MOV.U32 R65, RZ, RZ, R90 ;  /* 0x000000ffff417224 */ /* 0x000fc800078e005a */
[----:B------:R-:W-:-:S05]  /*1ba60*/  FADD.FTZ R81, R72, R65 ;  /* 0x0000004148517221 */ /* 0x000fca0000010000 */
[----:B------:R-:W-:-:S07]  /*1ba70*/  MOV R123, R81 ;  /* 0x00000051007b7202 */ /* 0x000fce0000000f00 */
[----:B------:R-:W-:Y:S05]  /*1ba80*/  WARPSYNC.COLLECTIVE R120, `(.L_x_37513) ;  /* 0x0000000078087348 */ /* 0x000fea0003c00000 */
[----:B------:R0:W1:Y:S02]  /*1ba90*/  SHFL.BFLY P2, R90, R123, R122, R125 ;  /* 0x0c00007a7b5a7389 */ /* 0x000064000004007d */
[----:B01----:R-:W-:Y:S05]  /*1baa0*/  ENDCOLLECTIVE ;  /* 0x000000000000791b */ /* 0x003fea0003800000 */
.L_x_37513:
[----:B------:R-:W-:Y:S01]  /*1bab0*/  HFMA2 R122, -RZ, RZ, 0, 4.76837158203125e-07 ;  /* 0x00000008ff7a7431 */ /* 0x000fe200000001ff */
[----:B------:R-:W-:-:S05]  /*1bac0*/  MOV R88, R90 ;  /* 0x0000005a00587202 */ /* 0x000fca0000000f00 */
[----:B------:R-:W-:-:S04]  /*1bad0*/  FADD.FTZ R88, R81, R88 ;  /* 0x0000005851587221 */ /* 0x000fc80000010000 */
[----:B------:R-:W-:-:S07]  /*1bae0*/  IMAD.MOV.U32 R123, RZ, RZ, R88 ;  /* 0x000000ffff7b7224 */ /* 0x000fce00078e0058 */
[----:B------:R-:W-:Y:S05]  /*1baf0*/  WARPSYNC.COLLECTIVE R120, `(.L_x_37514) ;  /* 0x0000000078087348 */ /* 0x000fea0003c00000 */
[----:B------:R0:W1:Y:S02]  /*1bb00*/  SHFL.BFLY P2, R90, R123, R122, R125 ;  /* 0x0c00007a7b5a7389 */ /* 0x000064000004007d */
[----:B01----:R-:W-:Y:S05]  /*1bb10*/  ENDCOLLECTIVE ;  /* 0x000000000000791b */ /* 0x003fea0003800000 */
.L_x_37514:
[----:B------:R-:W-:Y:S02]  /*1bb20*/  IMAD.MOV.U32 R122, RZ, RZ, 0x10 ;  /* 0x00000010ff7a7424 */ /* 0x000fe400078e00ff */
[----:B------:R-:W-:-:S04]  /*1bb30*/  IMAD.MOV.U32 R65, RZ, RZ, R90 ;  /* 0x000000ffff417224 */ /* 0x000fc800078e005a */
[----:B------:R-:W-:-:S05]  /*1bb40*/  FADD.FTZ R89, R88, R65 ;  /* 0x0000004158597221 */ /* 0x000fca0000010000 */
[----:B------:R-:W-:-:S07]  /*1bb50*/  MOV R123, R89 ;  /* 0x00000059007b7202 */ /* 0x000fce0000000f00 */
[----:B------:R-:W-:Y:S05]  /*1bb60*/  WARPSYNC.COLLECTIVE R120, `(.L_x_37515) ;  /* 0x0000000078087348 */ /* 0x000fea0003c00000 */
[----:B------:R0:W1:Y:S02]  /*1bb70*/  SHFL.BFLY P2, R90, R123, R122, R125 ;  /* 0x0c00007a7b5a7389 */ /* 0x000064000004007d */
[----:B01----:R-:W-:Y:S05]  /*1bb80*/  ENDCOLLECTIVE ;  /* 0x000000000000791b */ /* 0x003fea0003800000 */
.L_x_37515:
[----:B------:R-:W-:Y:S02]  /*1bb90*/  IMAD.MOV.U32 R122, RZ, RZ, 0x1 ;  /* 0x00000001ff7a7424 */ /* 0x000fe400078e00ff */
        /* <DEDUP_REMOVED lines=86> */
.L_x_37516:
[----:B------:R-:W-:Y:S01]  /*1c100*/  HFMA2 R122, -RZ, RZ, 0, 1.1920928955078125e-07 ;  /* 0x00000002ff7a7431 */ /* 0x000fe200000001ff */
[----:B------:R-:W-:-:S05]  /*1c110*/  MOV R81, R90 ;  /* 0x0000005a00517202 */ /* 0x000fca0000000f00 */
[----:B------:R-:W-:-:S04]  /*1c120*/  FADD.FTZ R81, R66, R81 ;  /* 0x0000005142517221 */ /* 0x000fc80000010000 */
[----:B------:R-:W-:-:S07]  /*1c130*/  IMAD.MOV.U32 R123, RZ, RZ, R81 ;  /* 0x000000ffff7b7224 */ /* 0x000fce00078e0051 */
[----:B------:R-:W-:Y:S05]  /*1c140*/  WARPSYNC.COLLECTIVE R120, `(.L_x_37517) ;  /* 0x0000000078087348 */ /* 0x000fea0003c00000 */
[----:B------:R0:W1:Y:S02]  /*1c150*/  SHFL.BFLY P2, R90, R123, R122, R125 ;  /* 0x0c00007a7b5a7389 */ /* 0x000064000004007d */
[----:B01----:R-:W-:Y:S05]  /*1c160*/  ENDCOLLECTIVE ;  /* 0x000000000000791b */ /* 0x003fea0003800000 */
.L_x_37517:
[----:B------:R-:W-:Y:S02]  /*1c170*/  IMAD.MOV.U32 R122, RZ, RZ, 0x4 ;  /* 0x00000004ff7a7424 */ /* 0x000fe400078e00ff */
[----:B------:R-:W-:-:S04]  /*1c180*/  IMAD.MOV.U32 R72, RZ, RZ, R90 ;  /* 0x000000ffff487224 */ /* 0x000fc800078e005a */
[----:B------:R-:W-:-:S05]  /*1c190*/  FADD.FTZ R72, R81, R72 ;  /* 0x0000004851487221 */ /* 0x000fca0000010000 */
[----:B------:R-:W-:-:S07]  /*1c1a0*/  MOV R123, R72 ;  /* 0x00000048007b7202 */ /* 0x000fce0000000f00 */
[----:B------:R-:W-:Y:S05]  /*1c1b0*/  WARPSYNC.COLLECTIVE R120, `(.L_x_37518) ;  /* 0x0000000078087348 */ /* 0x000fea0003c00000 */
[----:B------:R0:W1:Y:S02]  /*1c1c0*/  SHFL.BFLY P2, R90, R123, R122, R125 ;  /* 0x0c00007a7b5a7389 */ /* 0x000064000004007d */
[----:B01----:R-:W-:Y:S05]  /*1c1d0*/  ENDCOLLECTIVE ;  /* 0x000000000000791b */ /* 0x003fea0003800000 */
.L_x_37518:
[----:B------:R-:W-:Y:S01]  /*1c1e0*/  HFMA2 R122, -RZ, RZ, 0, 4.76837158203125e-07 ;  /* 0x00000008ff7a7431 */ /* 0x000fe200000001ff */
[----:B------:R-:W-:-:S05]  /*1c1f0*/  MOV R89, R90 ;  /* 0x0000005a00597202 */ /* 0x000fca0000000f00 */
[----:B------:R-:W-:-:S04]  /*1c200*/  FADD.FTZ R89, R72, R89 ;  /* 0x0000005948597221 */ /* 0x000fc80000010000 */
[----:B------:R-:W-:-:S07]  /*1c210*/  IMAD.MOV.U32 R123, RZ, RZ, R89 ;  /* 0x000000ffff7b7224 */ /* 0x000fce00078e0059 */
[----:B------:R-:W-:Y:S05]  /*1c220*/  WARPSYNC.COLLECTIVE R120, `(.L_x_37519) ;  /* 0x0000000078087348 */ /* 0x000fea0003c00000 */
[----:B------:R0:W1:Y:S02]  /*1c230*/  SHFL.BFLY P2, R90, R123, R122, R125 ;  /* 0x0c00007a7b5a7389 */ /* 0x000064000004007d */
[----:B01----:R-:W-:Y:S05]  /*1c240*/  ENDCOLLECTIVE ;  /* 0x000000000000791b */ /* 0x003fea0003800000 */
.L_x_37519:
[----:B------:R-:W-:Y:S02]  /*1c250*/  IMAD.MOV.U32 R122, RZ, RZ, 0x10 ;  /* 0x00000010ff7a7424 */ /* 0x000fe400078e00ff */
[----:B------:R-:W-:-:S04]  /*1c260*/  IMAD.MOV.U32 R88, RZ, RZ, R90 ;  /* 0x000000ffff587224 */ /* 0x000fc800078e005a */
[----:B------:R-:W-:-:S05]  /*1c270*/  FADD.FTZ R88, R89, R88 ;  /* 0x0000005859587221 */ /* 0x000fca0000010000 */
[----:B------:R-:W-:-:S07]  /*1c280*/  MOV R123, R88 ;  /* 0x00000058007b7202 */ /* 0x000fce0000000f00 */
[----:B------:R-:W-:Y:S05]  /*1c290*/  WARPSYNC.COLLECTIVE R120, `(.L_x_37520) ;  /* 0x0000000078087348 */ /* 0x000fea0003c00000 */
[----:B------:R0:W1:Y:S02]  /*1c2a0*/  SHFL.BFLY P2, R90, R123, R122, R125 ;  /* 0x0c00007a7b5a7389 */ /* 0x000064000004007d */
[----:B01----:R-:W-:Y:S05]  /*1c2b0*/  ENDCOLLECTIVE ;  /* 0x000000000000791b */ /* 0x003fea0003800000 */
.L_x_37520:
[----:B------:R-:W-:Y:S01]  /*1c2c0*/  MOV R121, R90 ;  /* 0x0000005a00797202 */ /* 0x000fe20000000f00 */
[----:B------:R-:W-:Y:S06]  /*1c2d0*/  BRA `(.L_x_37521) ;  /* 0xffffffe4009c7947 */ /* 0x000fec000383ffff */
.L_x_37522:
        /* <DEDUP_REMOVED lines=10> */
.L_x_45905:


//--------------------- .text._ZN10layer_norm13ln_fwd_kernelINS_13Kernel_traitsI6__halfffffjLj1280ELj1ELj4ELj1ELj16ENS_18Kernel_traits_baseILj1280ES2_ffffjLj128EEEEELb1ELb0ELb1ELb0EEEvNS_9FwdParamsE --------------------------
	.section	.text._ZN10layer_norm13ln_fwd_kernelINS_13Kernel_traitsI6__halfffffjLj1280ELj1ELj4ELj1ELj16ENS_18Kernel_traits_baseILj1280ES2_ffffjLj128EEEEELb1ELb0ELb1ELb0EEEvNS_9FwdParamsE,"ax",@progbits
	.align	128
        .global         _ZN10layer_norm13ln_fwd_kernelINS_13Kernel_traitsI6__halfffffjLj1280ELj1ELj4ELj1ELj16ENS_18Kernel_traits_baseILj1280ES2_ffffjLj128EEEEELb1ELb0ELb1ELb0EEEvNS_9FwdParamsE
        .type           _ZN10layer_norm13ln_fwd_kernelINS_13Kernel_traitsI6__halfffffjLj1280ELj1ELj4ELj1ELj16ENS_18Kernel_traits_baseILj1280ES2_ffffjLj128EEEEELb1ELb0ELb1ELb0EEEvNS_9FwdParamsE,@function
        .size           _ZN10layer_norm13ln_fwd_kernelINS_13Kernel_traitsI6__halfffffjLj1280ELj1ELj4ELj1ELj16ENS_18Kernel_traits_baseILj1280ES2_ffffjLj128EEEEELb1ELb0ELb1ELb0EEEvNS_9FwdParamsE,(.L_x_45906 - _ZN10layer_norm13ln_fwd_kernelINS_13Kernel_traitsI6__halfffffjLj1280ELj1ELj4ELj1ELj16ENS_18Kernel_traits_baseILj1280ES2_ffffjLj128EEEEELb1ELb0ELb1ELb0EEEvNS_9FwdParamsE)
        .other          _ZN10layer_norm13ln_fwd_kernelINS_13Kernel_traitsI6__halfffffjLj1280ELj1ELj4ELj1ELj16ENS_18Kernel_traits_baseILj1280ES2_ffffjLj128EEEEELb1ELb0ELb1ELb0EEEvNS_9FwdParamsE,@"STO_CUDA_ENTRY STV_DEFAULT"
_ZN10layer_norm13ln_fwd_kernelINS_13Kernel_traitsI6__halfffffjLj1280ELj1ELj4ELj1ELj16ENS_18Kernel_traits_baseILj1280ES2_ffffjLj128EEEEELb1ELb0ELb1ELb0EEEvNS_9FwdParamsE:
.text._ZN10layer_norm13ln_fwd_kernelINS_13Kernel_traitsI6__halfffffjLj1280ELj1ELj4ELj1ELj16ENS_18Kernel_traits_baseILj1280ES2_ffffjLj128EEEEELb1ELb0ELb1ELb0EEEvNS_9FwdParamsE:
        /* <DEDUP_REMOVED lines=22> */
[----:B-1----:R-:W-:Y:S02]  /*0160*/  IMAD.MOV.U32 R11, RZ, RZ, R90 ;  /* 0x000000ffff0b7224 */ /* 0x002fe400078e005a */
[----:B------:R-:W1:Y:S01]  /*0170*/  LDC R7, c[0x0][0x360] ;  /* 0x0000d800ff077b82 */ /* 0x000e620000000800 */
[----:B---3--:R-:W-:Y:S01]  /*0180*/  USHF.L.U32 UR8, UR9, 0x2, URZ ;  /* 0x0000000209087899 */ /* 0x008fe200080006ff */
[----:B--2---:R-:W-:Y:S02]  /*0190*/  @P0 R2UR UR4, R2 ;  /* 0x00000000020402ca */ /* 0x004fe400000e0000 */
[----:B------:R-:W-:Y:S02]  /*01a0*/  @P0 R2UR UR5, R3 ;  /* 0x00000000030502ca */ /* 0x000fe400000e0000 */
[----:B0-----:R-:W-:Y:S02]  /*01b0*/  @P0 IADD3 R10, P1, PT, R4, R13, RZ ;  /* 0x0000000d040a0210 */ /* 0x001fe40007f3e0ff */
[----:B------:R-:W-:Y:S01]  /*01c0*/  LEA.HI R2, R0, R15, RZ, 0x2 ;  /* 0x0000000f00027211 */ /* 0x000fe200078f10ff */
[--C-:B-1----:R-:W-:Y:S01]  /*01d0*/  IMAD R0, R7, UR9, R6.reuse ;  /* 0x0000000907007c24 */ /* 0x102fe2000f8e0206 */
[----:B------:R-:W-:Y:S01]  /*01e0*/  SHF.R.U32.HI R3, RZ, 0x5, R6 ;  /* 0x00000005ff037819 */ /* 0x000fe20000011606 */
[----:B------:R-:W-:Y:S01]  /*01f0*/  @P0 IMAD.X R9, RZ, RZ, R5, P1 ;  /* 0x000000ffff090224 */ /* 0x000fe200008e0605 */
[----:B------:R-:W-:-:S02]  /*0200*/  LOP3.LUT R7, R11, 0x1f, RZ, 0x3c, !PT ;  /* 0x0000001f0b077812 */ /* 0x000fc400078e3cff */
[----:B------:R-:W-:Y:S01]  /*0210*/  LOP3.LUT R3, R3, UR8, RZ, 0xfc, !PT ;  /* 0x0000000803037c12 */ /* 0x000fe2000f8efcff */
[----:B------:R-:W-:Y:S01]  /*0220*/  UIADD3 UR12, UPT, UPT, UR4, -0x61c88647, URZ ;  /* 0x9e3779b9040c7890 */ /* 0x000fe2000fffe0ff */
[----:B------:R-:W-:Y:S01]  /*0230*/  LEA.HI.SX32 R2, R2, R7, 0x1e ;  /* 0x0000000702027211 */ /* 0x000fe200078ff2ff */
        /* <DEDUP_REMOVED lines=44> */
[----:B------:R-:W-:Y:S02]  /*0500*/  @P6 IADD3 R11, PT, PT, R11, 0x20, RZ ;  /* 0x000000200b0b6810 */ /* 0x000fe40007ffe0ff */
[----:B------:R-:W-:-:S04]  /*0510*/  ISETP.GE.U32.AND P6, PT, R2, 0x100, PT ;  /* 0x000001000200780c */ /* 0x000fc80003fc6070 */
[----:B------:R-:W3:Y:S08]  /*0520*/  @P2 LDC.64 R50, c[0x0][0x3d0] ;  /* 0x0000f400ff322b82 */ /* 0x000ef00000000a00 */
[----:B------:R-:W3:Y:S01]  /*0530*/  @P2 LDC.64 R52, c[0x0][0x438] ;  /* 0x00010e00ff342b82 */ /* 0x000ee20000000a00 */
[----:B------:R-:W-:-:S07]  /*0540*/  ISETP.GE.U32.AND P5, PT, R2, 0x120, PT ;  /* 0x000001200200780c */ /* 0x000fce0003fa6070 */
[----:B0-----:R-:W0:Y:S08]  /*0550*/  @P3 LDC.64 R8, c[0x0][0x3d0] ;  /* 0x0000f400ff083b82 */ /* 0x001e300000000a00 */
[----:B------:R-:W0:Y:S01]  /*0560*/  @P3 LDC.64 R54, c[0x0][0x438] ;  /* 0x00010e00ff363b82 */ /* 0x000e220000000a00 */
[----:B----4-:R-:W-:-:S04]  /*0570*/  @P0 IMAD.WIDE.U32 R42, R11, 0x8, R42 ;  /* 0x000000080b2a0825 */ /* 0x010fc800078e002a */
[C---:B-1----:R-:W-:Y:S01]  /*0580*/  @P0 IMAD.WIDE.U32 R44, R11.reuse, 0x8, R44 ;  /* 0x000000080b2c0825 */ /* 0x042fe200078e002c */
[----:B------:R1:W5:Y:S02]  /*0590*/  @P0 LDG.E.64 R14, desc[UR6][R42.64] ;  /* 0x000000062a0e0981 */ /* 0x000364000c1e1b00 */
[----:B--2---:R-:W2:Y:S01]  /*05a0*/  @P4 LDC.64 R20, c[0x0][0x3d0] ;  /* 0x0000f400ff144b82 */ /* 0x004ea20000000a00 */
[----:B------:R-:W-:Y:S01]  /*05b0*/  @P0 VIADD R11, R11, 0x20 ;  /* 0x000000200b0b0836 */ /* 0x000fe20000000000 */
[----:B------:R1:W5:Y:S06]  /*05c0*/  @P0 LD.E.64 R34, desc[UR6][R44.64] ;  /* 0x000000062c220980 */ /* 0x00036c000c101b00 */
[----:B------:R-:W4:Y:S01]  /*05d0*/  @P4 LDC.64 R18, c[0x0][0x438] ;  /* 0x00010e00ff124b82 */ /* 0x000f220000000a00 */
[----:B------:R-:W-:-:S04]  /*05e0*/  @P1 IMAD.WIDE.U32 R46, R11, 0x8, R46 ;  /* 0x000000080b2e1825 */ /* 0x000fc800078e002e */
[C---:B---3--:R-:W-:Y:S01]  /*05f0*/  @P1 IMAD.WIDE.U32 R48, R11.reuse, 0x8, R48 ;  /* 0x000000080b301825 */ /* 0x048fe200078e0030 */
[----:B------:R1:W5:Y:S02]  /*0600*/  @P1 LDG.E.64 R100, desc[UR6][R46.64] ;  /* 0x000000062e641981 */ /* 0x000364000c1e1b00 */
[----:B------:R-:W3:Y:S01]  /*0610*/  @P6 LDC.64 R40, c[0x0][0x3d0] ;  /* 0x0000f400ff286b82 */ /* 0x000ee20000000a00 */
[----:B------:R-:W-:Y:S01]  /*0620*/  @P1 VIADD R11, R11, 0x20 ;  /* 0x000000200b0b1836 */ /* 0x000fe20000000000 */
[----:B------:R1:W5:Y:S06]  /*0630*/  @P1 LD.E.64 R32, desc[UR6][R48.64] ;  /* 0x0000000630201980 */ /* 0x00036c000c101b00 */
[----:B------:R-:W1:Y:S01]  /*0640*/  @P6 LDC.64 R56, c[0x0][0x438] ;  /* 0x00010e00ff386b82 */ /* 0x000e620000000a00 */
[----:B------:R-:W-:-:S04]  /*0650*/  @P2 IMAD.WIDE.U32 R50, R11, 0x8, R50 ;  /* 0x000000080b322825 */ /* 0x000fc800078e0032 */
[----:B------:R-:W-:-:S03]  /*0660*/  @P2 IMAD.WIDE.U32 R52, R11, 0x8, R52 ;  /* 0x000000080b342825 */ /* 0x000fc600078e0034 */
[----:B------:R-:W1:Y:S01]  /*0670*/  @P5 LDC.64 R58, c[0x0][0x3d0] ;  /* 0x0000f400ff3a5b82 */ /* 0x000e620000000a00 */
[----:B------:R-:W-:Y:S01]  /*0680*/  @P2 IADD3 R11, PT, PT, R11, 0x20, RZ ;  /* 0x000000200b0b2810 */ /* 0x000fe20007ffe0ff */
[----:B------:R1:W5:Y:S06]  /*0690*/  @P2 LDG.E.64 R98, desc[UR6][R50.64] ;  /* 0x0000000632622981 */ /* 0x00036c000c1e1b00 */
[----:B------:R-:W1:Y:S01]  /*06a0*/  @P5 LDC.64 R60, c[0x0][0x438] ;  /* 0x00010e00ff3c5b82 */ /* 0x000e620000000a00 */
[C---:B0-----:R-:W-:Y:S01]  /*06b0*/  @P3 IMAD.WIDE.U32 R8, R11.reuse, 0x8, R8 ;  /* 0x000000080b083825 */ /* 0x041fe200078e0008 */
[----:B------:R0:W5:Y:S03]  /*06c0*/  @P2 LD.E.64 R30, desc[UR6][R52.64] ;  /* 0x00000006341e2980 */ /* 0x000166000c101b00 */
[C---:B------:R-:W-:Y:S01]  /*06d0*/  @P3 IMAD.WIDE.U32 R54, R11.reuse, 0x8, R54 ;  /* 0x000000080b363825 */ /* 0x040fe200078e0036 */
[----:B------:R0:W5:Y:S03]  /*06e0*/  @P3 LDG.E.64 R96, desc[UR6][R8.64] ;  /* 0x0000000608603981 */ /* 0x000166000c1e1b00 */
[----:B------:R-:W-:Y:S01]  /*06f0*/  @P3 VIADD R11, R11, 0x20 ;  /* 0x000000200b0b3836 */ /* 0x000fe20000000000 */
[----:B------:R0:W5:Y:S03]  /*0700*/  @P3 LD.E.64 R28, desc[UR6][R54.64] ;  /* 0x00000006361c3980 */ /* 0x000166000c101b00 */
[----:B--2---:R-:W-:-:S04]  /*0710*/  @P4 IMAD.WIDE.U32 R20, R11, 0x8, R20 ;  /* 0x000000080b144825 */ /* 0x004fc800078e0014 */
[C---:B----4-:R-:W-:Y:S01]  /*0720*/  @P4 IMAD.WIDE.U32 R18, R11.reuse, 0x8, R18 ;  /* 0x000000080b124825 */ /* 0x050fe200078e0012 */
[----:B------:R0:W5:Y:S03]  /*0730*/  @P4 LDG.E.64 R94, desc[UR6][R20.64] ;  /* 0x00000006145e4981 */ /* 0x000166000c1e1b00 */
[----:B------:R-:W-:Y:S01]  /*0740*/  @P4 VIADD R11, R11, 0x20 ;  /* 0x000000200b0b4836 */ /* 0x000fe20000000000 */
[----:B------:R0:W5:Y:S03]  /*0750*/  @P4 LD.E.64 R26, desc[UR6][R18.64] ;  /* 0x00000006121a4980 */ /* 0x000166000c101b00 */
[----:B---3--:R-:W-:-:S04]  /*0760*/  @P6 IMAD.WIDE.U32 R40, R11, 0x8, R40 ;  /* 0x000000080b286825 */ /* 0x008fc800078e0028 */
[C---:B-1----:R-:W-:Y:S01]  /*0770*/  @P6 IMAD.WIDE.U32 R56, R11.reuse, 0x8, R56 ;  /* 0x000000080b386825 */ /* 0x042fe200078e0038 */
[----:B------:R-:W-:Y:S01]  /*0780*/  @P6 IADD3 R11, PT, PT, R11, 0x20, RZ ;  /* 0x000000200b0b6810 */ /* 0x000fe20007ffe0ff */
[----:B------:R0:W5:Y:S04]  /*0790*/  @P6 LDG.E.64 R92, desc[UR6][R40.64] ;  /* 0x00000006285c6981 */ /* 0x000168000c1e1b00 */
[C---:B------:R-:W-:Y:S01]  /*07a0*/  @P5 IMAD.WIDE.U32 R58, R11.reuse, 0x8, R58 ;  /* 0x000000080b3a5825 */ /* 0x040fe200078e003a */
[----:B------:R0:W5:Y:S03]  /*07b0*/  @P6 LD.E.64 R24, desc[UR6][R56.64] ;  /* 0x0000000638186980 */ /* 0x000166000c101b00 */
[C---:B------:R-:W-:Y:S01]  /*07c0*/  @P5 IMAD.WIDE.U32 R60, R11.reuse, 0x8, R60 ;  /* 0x000000080b3c5825 */ /* 0x040fe200078e003c */
[----:B------:R0:W5:Y:S04]  /*07d0*/  @P5 LDG.E.64 R16, desc[UR6][R58.64] ;  /* 0x000000063a105981 */ /* 0x000168000c1e1b00 */
[----:B------:R0:W5:Y:S01]  /*07e0*/  @P5 LD.E.64 R22, desc[UR6][R60.64] ;  /* 0x000000063c165980 */ /* 0x000162000c101b00 */
[----:B------:R-:W-:Y:S01]  /*07f0*/  ISETP.GE.U32.AND P0, PT, R2, 0x140, PT ;  /* 0x000001400200780c */ /* 0x000fe20003f06070 */
[----:B------:R-:W-:-:S12]  /*0800*/  @P5 VIADD R11, R11, 0x20 ;  /* 0x000000200b0b5836 */ /* 0x000fd80000000000 */
        /* <DEDUP_REMOVED lines=8> */
.L_x_37524:
        /* <DEDUP_REMOVED lines=17> */
[----:B-1----:R-:W-:Y:S01]  /*09a0*/  @P6 IMAD.WIDE.U32 R40, R11, 0x8, R40 ;  /* 0x000000080b286825 */ /* 0x002fe200078e0028 */
[----:B------:R-:W-:-:S03]  /*09b0*/  @P6 CS2R R36, SRZ ;  /* 0x0000000000246805 */ /* 0x000fc6000001ff00 */
[----:B------:R-:W-:Y:S01]  /*09c0*/  @P6 VIADD R11, R11, 0x20 ;  /* 0x000000200b0b6836 */ /* 0x000fe20000000000 */
[----:B------:R-:W5:Y:S02]  /*09d0*/  @P6 LDG.E.64 R12, desc[UR6][R40.64] ;  /* 0x00000006280c6981 */ /* 0x000f64000c1e1b00 */
[----:B------:R-:W1:Y:S01]  /*09e0*/  @P3 LDC.64 R48, c[0x0][0x3d0] ;  /* 0x0000f400ff303b82 */ /* 0x000e620000000a00 */
[C---:B--2---:R-:W-:Y:S01]  /*09f0*/  @P5 IMAD.WIDE.U32 R42, R11.reuse, 0x8, R42 ;  /* 0x000000080b2a5825 */ /* 0x044fe200078e002a */
[C---:B------:R-:W-:Y:S02]  /*0a00*/  ISETP.GE.U32.AND P6, PT, R2.reuse, 0x120, PT ;  /* 0x000001200200780c */ /* 0x040fe40003fc6070 */
[----:B------:R-:W-:Y:S02]  /*0a10*/  @P5 CS2R R34, SRZ ;  /* 0x0000000000225805 */ /* 0x000fe4000001ff00 */
[----:B------:R-:W-:Y:S01]  /*0a20*/  @P5 IADD3 R11, PT, PT, R11, 0x20, RZ ;  /* 0x000000200b0b5810 */ /* 0x000fe20007ffe0ff */
[----:B------:R2:W5:Y:S01]  /*0a30*/  @P5 LDG.E.64 R14, desc[UR6][R42.64] ;  /* 0x000000062a0e5981 */ /* 0x000562000c1e1b00 */
[----:B0-----:R-:W0:Y:S01]  /*0a40*/  @P2 LDC.64 R18, c[0x0][0x3d0] ;  /* 0x0000f400ff122b82 */ /* 0x001e220000000a00 */
[----:B------:R-:W-:-:S02]  /*0a50*/  ISETP.GE.U32.AND P5, PT, R2, 0x140, PT ;  /* 0x000001400200780c */ /* 0x000fc40003fa6070 */
[----:B---3--:R-:W-:-:S05]  /*0a60*/  @P0 IMAD.WIDE.U32 R44, R11, 0x8, R44 ;  /* 0x000000080b2c0825 */ /* 0x008fca00078e002c */
[----:B------:R-:W3:Y:S01]  /*0a70*/  @P1 LDC.64 R50, c[0x0][0x3d0] ;  /* 0x0000f400ff321b82 */ /* 0x000ee20000000a00 */
[----:B------:R-:W-:Y:S01]  /*0a80*/  @P0 VIADD R11, R11, 0x20 ;  /* 0x000000200b0b0836 */ /* 0x000fe20000000000 */
[----:B------:R0:W5:Y:S03]  /*0a90*/  @P0 LDG.E.64 R100, desc[UR6][R44.64] ;  /* 0x000000062c640981 */ /* 0x000166000c1e1b00 */
[----:B----4-:R-:W-:-:S03]  /*0aa0*/  @P4 IMAD.WIDE.U32 R46, R11, 0x8, R46 ;  /* 0x000000080b2e4825 */ /* 0x010fc600078e002e */
[----:B------:R-:W4:Y:S01]  /*0ab0*/  @P6 LDC.64 R52, c[0x0][0x3d0] ;  /* 0x0000f400ff346b82 */ /* 0x000f220000000a00 */
[----:B------:R-:W-:Y:S01]  /*0ac0*/  @P4 VIADD R11, R11, 0x20 ;  /* 0x000000200b0b4836 */ /* 0x000fe20000000000 */
[----:B------:R0:W5:Y:S03]  /*0ad0*/  @P4 LDG.E.64 R98, desc[UR6][R46.64] ;  /* 0x000000062e624981 */ /* 0x000166000c1e1b00 */
[----:B-1----:R-:W-:-:S03]  /*0ae0*/  @P3 IMAD.WIDE.U32 R48, R11, 0x8, R48 ;  /* 0x000000080b303825 */ /* 0x002fc600078e0030 */
[----:B--2---:R-:W1:Y:S01]  /*0af0*/  @P5 LDC.64 R42, c[0x0][0x3d0] ;  /* 0x0000f400ff2a5b82 */ /* 0x004e620000000a00 */
[----:B------:R-:W-:Y:S01]  /*0b00*/  @P3 IADD3 R11, PT, PT, R11, 0x20, RZ ;  /* 0x000000200b0b3810 */ /* 0x000fe20007ffe0ff */
[----:B------:R2:W5:Y:S04]  /*0b10*/  @P3 LDG.E.64 R96, desc[UR6][R48.64] ;  /* 0x0000000630603981 */ /* 0x000568000c1e1b00 */
[----:B0-----:R-:W-:-:S04]  /*0b20*/  @P2 IMAD.WIDE.U32 R40, R11, 0x8, R18 ;  /* 0x000000080b282825 */ /* 0x001fc800078e0012 */
[----:B------:R-:W-:Y:S01]  /*0b30*/  @P2 VIADD R11, R11, 0x20 ;  /* 0x000000200b0b2836 */ /* 0x000fe20000000000 */
[----:B------:R2:W5:Y:S03]  /*0b40*/  @P2 LDG.E.64 R94, desc[UR6][R40.64] ;  /* 0x00000006285e2981 */ /* 0x000566000c1e1b00 */
[----:B---3--:R-:W-:-:S04]  /*0b50*/  @P1 IMAD.WIDE.U32 R50, R11, 0x8, R50 ;  /* 0x000000080b321825 */ /* 0x008fc800078e0032 */
[----:B------:R-:W-:Y:S01]  /*0b60*/  @P1 VIADD R11, R11, 0x20 ;  /* 0x000000200b0b1836 */ /* 0x000fe20000000000 */
[----:B------:R2:W5:Y:S03]  /*0b70*/  @P1 LDG.E.64 R92, desc[UR6][R50.64] ;  /* 0x00000006325c1981 */ /* 0x000566000c1e1b00 */
[C---:B----4-:R-:W-:Y:S01]  /*0b80*/  @P6 IMAD.WIDE.U32 R52, R11.reuse, 0x8, R52 ;  /* 0x000000080b346825 */ /* 0x050fe200078e0034 */
[----:B------:R-:W-:-:S04]  /*0b90*/  @P6 IADD3 R11, PT, PT, R11, 0x20, RZ ;  /* 0x000000200b0b6810 */ /* 0x000fc80007ffe0ff */
[----:B------:R2:W5:Y:S01]  /*0ba0*/  @P6 LDG.E.64 R16, desc[UR6][R52.64] ;  /* 0x0000000634106981 */ /* 0x000562000c1e1b00 */
        /* <DEDUP_REMOVED lines=9> */
.L_x_37525:
[----:B------:R-:W-:Y:S05]  /*0c40*/  BSYNC.RECONVERGENT B0 ;  /* 0x0000000000007941 */ /* 0x000fea0003800200 */
.L_x_37523:
[----:B------:R-:W0:Y:S02]  /*0c50*/  LDCU UR8, c[0x0][0x384] ;  /* 0x00007080ff0877ac */ /* 0x000e240008000800 */
[----:B0-----:R-:W-:-:S13]  /*0c60*/  ISETP.GE.AND P0, PT, R3, UR8, PT ;  /* 0x0000000803007c0c */ /* 0x001fda000bf06270 */
[----:B------:R-:W-:Y:S05]  /*0c70*/  @P0 EXIT ;  /* 0x000000000000094d */ /* 0x000fea0003800000 */
[----:B-----5:R-:W-:Y:S01]  /*0c80*/  IMAD.MOV.U32 R19, RZ, RZ, R6 ;  /* 0x000000ffff137224 */ /* 0x020fe200078e0006 */
[----:B------:R-:W-:Y:S01]  /*0c90*/  SHF.R.U64 R88, R6, 0x10, R7 ;  /* 0x0000001006587819 */ /* 0x000fe20000001207 */
[----:B------:R-:W-:Y:S01]  /*0ca0*/  IMAD.MOV.U32 R6, RZ, RZ, R13 ;  /* 0x000000ffff067224 */ /* 0x000fe200078e000d */
[----:B------:R-:W-:Y:S01]  /*0cb0*/  MOV R91, R12 ;  /* 0x0000000c005b7202 */ /* 0x000fe20000000f00 */
[--C-:B------:R-:W-:Y:S01]  /*0cc0*/  IMAD.MOV.U32 R11, RZ, RZ, R7.reuse ;  /* 0x000000ffff0b7224 */ /* 0x100fe200078e0007 */
[----:B------:R-:W-:Y:S01]  /*0cd0*/  SHF.R.U32.HI R89, RZ, 0x10, R7 ;  /* 0x00000010ff597819 */ /* 0x000fe20000011607 */
[----:B------:R-:W-:Y:S01]  /*0ce0*/  IMAD.HI.U32 R7, R4, -0x2daee0ad, RZ ;  /* 0xd2511f5304077827 */ /* 0x000fe200078e00ff */
[----:B------:R-:W-:Y:S01]  /*0cf0*/  PRMT R91, R91, 0x5410, R6 ;  /* 0x000054105b5b7816 */ /* 0x000fe20000000006 */
[----:B------:R-:W-:Y:S01]  /*0d00*/  BSSY B0, `(.L_x_37526) ;  /* 0x00020c6000007945 */ /* 0x000fe20003800000 */
[--C-:B------:R-:W-:Y:S01]  /*0d10*/  SHF.R.U64 R102, R12, 0x10, R13.reuse ;  /* 0x000000100c667819 */ /* 0x100fe2000000120d */
[----:B------:R-:W-:Y:S01]  /*0d20*/  IMAD.HI.U32 R6, R0, -0x326172a9, RZ ;  /* 0xcd9e8d5700067827 */ /* 0x000fe200078e00ff */
[----:B------:R-:W-:-:S02]  /*0d30*/  SHF.R.U32.HI R18, RZ, 0x10, R13 ;  /* 0x00000010ff127819 */ /* 0x000fc4000001160d */
[----:B------:R-:W-:Y:S01]  /*0d40*/  MOV R13, R15 ;  /* 0x0000000f000d7202 */ /* 0x000fe20000000f00 */
[----:B------:R-:W-:Y:S01]  /*0d50*/  IMAD.MOV.U32 R103, RZ, RZ, R14 ;  /* 0x000000ffff677224 */ /* 0x000fe200078e000e */
[----:B------:R-:W-:Y:S01]  /*0d60*/  LOP3.LUT R6, R5, UR4, R6, 0x96, !PT ;  /* 0x0000000405067c12 */ /* 0x000fe2000f8e9606 */
[----:B------:R-:W-:Y:S01]  /*0d70*/  IMAD.MOV.U32 R119, RZ, RZ, R16 ;  /* 0x000000ffff777224 */ /* 0x000fe200078e0010 */
[----:B------:R-:W-:Y:S01]  /*0d80*/  LOP3.LUT R7, R7, UR5, RZ, 0x3c, !PT ;  /* 0x0000000507077c12 */ /* 0x000fe2000f8e3cff */
[----:B------:R-:W-:Y:S01]  /*0d90*/  IMAD.MOV.U32 R40, RZ, RZ, R17 ;  /* 0x000000ffff287224 */ /* 0x000fe200078e0011 */
[--C-:B------:R-:W-:Y:S02]  /*0da0*/  SHF.R.U64 R118, R14, 0x10, R15.reuse ;  /* 0x000000100e767819 */ /* 0x100fe4000000120f */
[----:B------:R-:W-:Y:S01]  /*0db0*/  SHF.R.U32.HI R41, RZ, 0x10, R15 ;  /* 0x00000010ff297819 */ /* 0x000fe2000001160f */
[----:B------:R-:W-:Y:S01]  /*0dc0*/  IMAD.MOV.U32 R15, RZ, RZ, R21 ;  /* 0x000000ffff0f7224 */ /* 0x000fe200078e0015 */
[----:B------:R-:W-:-:S02]  /*0dd0*/  SHF.R.U64 R120, R16, 0x10, R17 ;  /* 0x0000001010787819 */ /* 0x000fc40000001211 */
[----:B------:R-:W-:Y:S02]  /*0de0*/  MOV R12, R20 ;  /* 0x00000014000c7202 */ /* 0x000fe40000000f00 */
[--C-:B------:R-:W-:Y:S01]  /*0df0*/  SHF.R.U64 R14, R20, 0x10, R21.reuse ;  /* 0x00000010140e7819 */ /* 0x100fe20000001215 */
[----:B------:R-:W-:Y:S01]  /*0e00*/  IMAD R20, R4, -0x2daee0ad, RZ ;  /* 0xd2511f5304147824 */ /* 0x000fe200078e02ff */
[----:B------:R-:W-:Y:S02]  /*0e10*/  SHF.R.U32.HI R16, RZ, 0x10, R21 ;  /* 0x00000010ff107819 */ /* 0x000fe40000011615 */
[----:B------:R-:W-:Y:S01]  /*0e20*/  PRMT R103, R103, 0x5410, R13 ;  /* 0x0000541067677816 */ /* 0x000fe2000000000d */
[----:B------:R-:W-:Y:S01]  /*0e30*/  IMAD.HI.U32 R13, R6, -0x2daee0ad, RZ ;  /* 0xd2511f53060d7827 */ /* 0x000fe200078e00ff */
[----:B------:R-:W-:Y:S02]  /*0e40*/  PRMT R21, R21, 0x5410, R11 ;  /* 0x0000541015157816 */ /* 0x000fe4000000000b */
[----:B------:R-:W-:Y:S01]  /*0e50*/  PRMT R102, R102, 0x5410, R18 ;  /* 0x0000541066667816 */ /* 0x000fe20000000012 */
[----:B------:R-:W-:Y:S01]  /*0e60*/  IMAD R18, R0, -0x326172a9, RZ ;  /* 0xcd9e8d5700127824 */ /* 0x000fe200078e02ff */
[----:B------:R-:W-:Y:S01]  /*0e70*/  LOP3.LUT R13, R20, UR13, R13, 0x96, !PT ;  /* 0x0000000d140d7c12 */ /* 0x000fe2000f8e960d */
[----:B------:R-:W-:Y:S01]  /*0e80*/  IMAD.HI.U32 R11, R7, -0x326172a9, RZ ;  /* 0xcd9e8d57070b7827 */ /* 0x000fe200078e00ff */
[----:B------:R-:W-:-:S02]  /*0e90*/  SHF.R.U32.HI R42, RZ, 0x10, R17 ;  /* 0x00000010ff2a7819 */ /* 0x000fc40000011611 */
[----:B------:R-:W-:Y:S01]  /*0ea0*/  PRMT R119, R119, 0x5410, R40 ;  /* 0x0000541077777816 */ /* 0x000fe20000000028 */
[----:B------:R-:W-:Y:S01]  /*0eb0*/  IMAD R7, R7, -0x326172a9, RZ ;  /* 0xcd9e8d5707077824 */ /* 0x000fe200078e02ff */
[----:B------:R-:W-:Y:S01]  /*0ec0*/  LOP3.LUT R11, R18, UR12, R11, 0x96, !PT ;  /* 0x0000000c120b7c12 */ /* 0x000fe2000f8e960b */
[----:B------:R-:W-:Y:S01]  /*0ed0*/  IMAD R18, R6, -0x2daee0ad, RZ ;  /* 0xd2511f5306127824 */ /* 0x000fe200078e02ff */
[----:B------:R-:W-:Y:S01]  /*0ee0*/  MOV R40, R101 ;  /* 0x0000006500287202 */ /* 0x000fe20000000f00 */
[----:B------:R-:W-:Y:S01]  /*0ef0*/  IMAD.HI.U32 R6, R13, -0x326172a9, RZ ;  /* 0xcd9e8d570d067827 */ /* 0x000fe200078e00ff */
[----:B------:R-:W-:Y:S02]  /*0f00*/  PRMT R118, R118, 0x5410, R41 ;  /* 0x0000541076767816 */ /* 0x000fe40000000029 */
[----:B------:R-:W-:Y:S01]  /*0f10*/  PRMT R120, R120, 0x5410, R42 ;  /* 0x0000541078787816 */ /* 0x000fe2000000002a */
[----:B------:R-:W-:Y:S01]  /*0f20*/  IMAD.HI.U32 R17, R11, -0x2daee0ad, RZ ;  /* 0xd2511f530b117827 */ /* 0x000fe200078e00ff */
[----:B------:R-:W-:Y:S01]  /*0f30*/  LOP3.LUT R6, R7, UR10, R6, 0x96, !PT ;  /* 0x0000000a07067c12 */ /* 0x000fe2000f8e9606 */
[----:B------:R-:W0:Y:S01]  /*0f40*/  LDCU.64 UR10, c[0x0][0x3a0] ;  /* 0x00007400ff0a77ac */ /* 0x000e220008000a00 */
[----:B------:R-:W-:Y:S01]  /*0f50*/  SHF.R.U64 R126, R38, 0x10, R39 ;  /* 0x00000010267e7819 */ /* 0x000fe20000001227 */
[----:B------:R-:W-:Y:S01]  /*0f60*/  IMAD.MOV.U32 R20, RZ, RZ, R100 ;  /* 0x000000ffff147224 */ /* 0x000fe200078e0064 */
[----:B------:R-:W-:Y:S01]  /*0f70*/  LOP3.LUT R17, R18, UR14, R17, 0x96, !PT ;  /* 0x0000000e12117c12 */ /* 0x000fe2000f8e9611 */
[----:B------:R-:W-:Y:S01]  /*0f80*/  IMAD R18, R13, -0x326172a9, RZ ;  /* 0xcd9e8d570d127824 */ /* 0x000fe200078e02ff */
[----:B------:R-:W-:Y:S01]  /*0f90*/  SHF.R.U64 R127, R36, 0x10, R37 ;  /* 0x00000010247f7819 */ /* 0x000fe20000001225 */
[----:B------:R-:W-:Y:S01]  /*0fa0*/  IMAD.MOV.U32 R41, RZ, RZ, R98 ;  /* 0x000000ffff297224 */ /* 0x000fe200078e0062 */
[----:B------:R-:W-:Y:S01]  /*0fb0*/  PRMT R121, R20, 0x7610, R121 ;  /* 0x0000761014797816 */ /* 0x000fe20000000079 */
[----:B------:R-:W-:Y:S01]  /*0fc0*/  IMAD R20, R11, -0x2daee0ad, RZ ;  /* 0xd2511f530b147824 */ /* 0x000fe200078e02ff */
[----:B------:R-:W-:Y:S01]  /*0fd0*/  SHF.R.U32.HI R129, RZ, 0x10, R93 ;  /* 0x00000010ff817819 */ /* 0x000fe2000001165d */
[----:B------:R-:W-:Y:S01]  /*0fe0*/  IMAD.HI.U32 R11, R6, -0x2daee0ad, RZ ;  /* 0xd2511f53060b7827 */ /* 0x000fe200078e00ff */
[----:B------:R-:W-:-:S02]  /*0ff0*/  PRMT R121, R121, 0x5410, R40 ;  /* 0x0000541079797816 */ /* 0x000fc40000000028 */
[----:B------:R-:W-:Y:S01]  /*1000*/  SHF.R.U64 R128, R34, 0x10, R35 ;  /* 0x0000001022807819 */ /* 0x000fe20000001223 */
[C---:B------:R-:W-:Y:S01]  /*1010*/  IMAD.HI.U32 R7, R17.reuse, -0x326172a9, RZ ;  /* 0xcd9e8d5711077827 */ /* 0x040fe200078e00ff */
[----:B------:R-:W-:Y:S02]  /*1020*/  LOP3.LUT R11, R20, UR16, R11, 0x96, !PT ;  /* 0x00000010140b7c12 */ /* 0x000fe4000f8e960b */
[----:B------:R-:W-:Y:S01]  /*1030*/  MOV R20, R96 ;  /* 0x0000006000147202 */ /* 0x000fe20000000f00 */
[----:B------:R-:W-:Y:S01]  /*1040*/  IMAD R17, R17, -0x326172a9, RZ ;  /* 0xcd9e8d5711117824 */ /* 0x000fe200078e02ff */
[----:B------:R-:W-:Y:S01]  /*1050*/  LOP3.LUT R7, R18, UR15, R7, 0x96, !PT ;  /* 0x0000000f12077c12 */ /* 0x000fe2000f8e9607 */
[----:B------:R-:W-:Y:S01]  /*1060*/  IMAD R18, R6, -0x2daee0ad, RZ ;  /* 0xd2511f5306127824 */ /* 0x000fe200078e02ff */
[----:B------:R-:W-:Y:S01]  /*1070*/  SHF.R.U64 R130, R22, 0x10, R23 ;  /* 0x0000001016827819 */ /* 0x000fe20000001217 */
[----:B------:R-:W-:Y:S01]  /*1080*/  IMAD.HI.U32 R6, R11, -0x326172a9, RZ ;  /* 0xcd9e8d570b067827 */ /* 0x000fe200078e00ff */
[----:B------:R-:W-:-:S02]  /*1090*/  PRMT R19, R19, 0x5410, R19 ;  /* 0x0000541013137816 */ /* 0x000fc40000000013 */
[----:B------:R-:W-:Y:S01]  /*10a0*/  PRMT R88, R88, 0x5410, R88 ;  /* 0x0000541058587816 */ /* 0x000fe20000000058 */
[----:B------:R-:W-:Y:S01]  /*10b0*/  IMAD.HI.U32 R13, R7, -0x2daee0ad, RZ ;  /* 0xd2511f53070d7827 */ /* 0x000fe200078e00ff */
[----:B------:R-:W-:Y:S02]  /*10c0*/  LOP3.LUT R6, R17, UR17, R6, 0x96, !PT ;  /* 0x0000001111067c12 */ /* 0x000fe4000f8e9606 */
[----:B------:R-:W-:Y:S01]  /*10d0*/  MOV R17, R95 ;  /* 0x0000005f00117202 */ /* 0x000fe20000000f00 */
        /* <DEDUP_REMOVED lines=9> */
[----:B------:R-:W-:-:S03]  /*1170*/  LOP3.LUT R10, R10, 0x3, RZ, 0xc0, !PT ;  /* 0x000000030a0a7812 */ /* 0x000fc600078ec0ff */
[----:B------:R-:W-:Y:S01]  /*1180*/  IMAD.MOV.U32 R41, RZ, RZ, R94 ;  /* 0x000000ffff297224 */ /* 0x000fe200078e005e */
[----:B------:R-:W-:Y:S01]  /*1190*/  LOP3.LUT R11, R20, UR25, R11, 0x96, !PT ;  /* 0x00000019140b7c12 */ /* 0x000fe2000f8e960b */
[----:B------:R-:W-:Y:S01]  /*11a0*/  IMAD.HI.U32 R7, R13, -0x326172a9, RZ ;  /* 0xcd9e8d570d077827 */ /* 0x000fe200078e00ff */
[----:B------:R-:W-:Y:S01]  /*11b0*/  SHF.R.U32.HI R20, RZ, 0x10, R39 ;  /* 0x00000010ff147819 */ /* 0x000fe20000011627 */
[----:B------:R-:W1:Y:S01]  /*11c0*/  LDCU UR25, c[0x0][0x404] ;  /* 0x00008080ff1977ac */ /* 0x000e620008000800 */
        /* <DEDUP_REMOVED lines=8> */
[----:B------:R-:W-:Y:S02]  /*1250*/  LOP3.LUT R6, R13, UR20, R6, 0x96, !PT ;  /* 0x000000140d067c12 */ /* 0x000fe4000f8e9606 */
[----:B------:R-:W-:Y:S01]  /*1260*/  SHF.R.U32.HI R13, RZ, 0x10, R37 ;  /* 0x00000010ff0d7819 */ /* 0x000fe20000011625 */
[----:B------:R-:W-:Y:S01]  /*1270*/  IMAD R20, R7, -0x2daee0ad, RZ ;  /* 0xd2511f5307147824 */ /* 0x000fe200078e02ff */
[----:B------:R-:W-:Y:S01]  /*1280*/  LOP3.LUT R17, R18, UR21, R17, 0x96, !PT ;  /* 0x0000001512117c12 */ /* 0x000fe2000f8e9611 */
[----:B------:R-:W-:Y:S01]  /*1290*/  IMAD R18, R11, -0x326172a9, RZ ;  /* 0xcd9e8d570b127824 */ /* 0x000fe200078e02ff */
[----:B------:R-:W-:Y:S01]  /*12a0*/  PRMT R127, R127, 0x5410, R13 ;  /* 0x000054107f7f7816 */ /* 0x000fe2000000000d */
[----:B------:R-:W-:-:S04]  /*12b0*/  IMAD.HI.U32 R11, R6, -0x2daee0ad, RZ ;  /* 0xd2511f53060b7827 */ /* 0x000fc800078e00ff */
[----:B------:R-:W-:Y:S01]  /*12c0*/  IMAD.HI.U32 R7, R17, -0x326172a9, RZ ;  /* 0xcd9e8d5711077827 */ /* 0x000fe200078e00ff */
[----:B------:R-:W-:-:S03]  /*12d0*/  LOP3.LUT R11, R20, UR22, R11, 0x96, !PT ;  /* 0x00000016140b7c12 */ /* 0x000fc6000f8e960b */
[----:B------:R-:W-:Y:S01]  /*12e0*/  IMAD.MOV.U32 R40, RZ, RZ, R92 ;  /* 0x000000ffff287224 */ /* 0x000fe200078e005c */
[----:B------:R-:W-:Y:S01]  /*12f0*/  LOP3.LUT R7, R18, UR26, R7, 0x96, !PT ;  /* 0x0000001a12077c12 */ /* 0x000fe2000f8e9607 */
[----:B------:R-:W-:Y:S01]  /*1300*/  IMAD.MOV.U32 R41, RZ, RZ, R93 ;  /* 0x000000ffff297224 */ /* 0x000fe200078e005d */
[----:B------:R-:W-:Y:S01]  /*1310*/  SHF.R.U32.HI R18, RZ, 0x10, R25 ;  /* 0x00000010ff127819 */ /* 0x000fe20000011619 */
[----:B------:R-:W-:Y:S01]  /*1320*/  IMAD R20, R6, -0x2daee0ad, RZ ;  /* 0xd2511f5306147824 */ /* 0x000fe200078e02ff */
[----:B------:R-:W2:Y:S01]  /*1330*/  LDCU.U8 UR26, c[0x0][0x410] ;  /* 0x00008200ff1a77ac */ /* 0x000ea20008000000 */
[----:B------:R-:W-:Y:S01]  /*1340*/  IMAD R17, R17, -0x326172a9, RZ ;  /* 0xcd9e8d5711117824 */ /* 0x000fe200078e02ff */
[----:B------:R-:W-:Y:S01]  /*1350*/  PRMT R125, R40, 0x5410, R41 ;  /* 0x00005410287d7816 */ /* 0x000fe20000000029 */
[----:B------:R-:W-:Y:S01]  /*1360*/  IMAD.HI.U32 R6, R11, -0x326172a9, RZ ;  /* 0xcd9e8d570b067827 */ /* 0x000fe200078e00ff */
[----:B------:R-:W-:Y:S02]  /*1370*/  PRMT R129, R129, 0x5410, R18 ;  /* 0x0000541081817816 */ /* 0x000fe40000000012 */
[----:B------:R-:W-:Y:S01]  /*1380*/  SHF.R.U32.HI R40, RZ, 0x10, R35 ;  /* 0x00000010ff287819 */ /* 0x000fe20000011623 */
[----:B------:R-:W-:Y:S01]  /*1390*/  IMAD.HI.U32 R13, R7, -0x2daee0ad, RZ ;  /* 0xd2511f53070d7827 */ /* 0x000fe200078e00ff */
[----:B------:R-:W-:Y:S01]  /*13a0*/  LOP3.LUT R18, R17, UR9, R6, 0x96, !PT ;  /* 0x0000000911127c12 */ /* 0x000fe2000f8e9606 */
[----:B------:R-:W3:Y:S01]  /*13b0*/  LDCU.64 UR8, c[0x0][0x408] ;  /* 0x00008100ff0877ac */ /* 0x000ee20008000a00 */
[----:B------:R-:W-:Y:S01]  /*13c0*/  PRMT R128, R128, 0x5410, R40 ;  /* 0x0000541080807816 */ /* 0x000fe20000000028 */
[----:B------:R-:W-:Y:S01]  /*13d0*/  IMAD R40, R11, -0x326172a9, RZ ;  /* 0xcd9e8d570b287824 */ /* 0x000fe200078e02ff */
[----:B------:R-:W-:Y:S01]  /*13e0*/  LOP3.LUT R20, R20, UR27, R13, 0x96, !PT ;  /* 0x0000001b14147c12 */ /* 0x000fe2000f8e960d */
[----:B------:R-:W-:Y:S01]  /*13f0*/  IMAD R7, R7, -0x2daee0ad, RZ ;  /* 0xd2511f5307077824 */ /* 0x000fe200078e02ff */
[----:B------:R-:W-:Y:S01]  /*1400*/  SHF.R.U32.HI R13, RZ, 0x10, R23 ;  /* 0x00000010ff0d7819 */ /* 0x000fe20000011617 */
[----:B------:R-:W-:Y:S01]  /*1410*/  IMAD.HI.U32 R6, R18, -0x2daee0ad, RZ ;  /* 0xd2511f5312067827 */ /* 0x000fe200078e00ff */
[----:B------:R-:W-:Y:S01]  /*1420*/  SHF.R.U64 R17, R8, 0x10, R9 ;  /* 0x0000001008117819 */ /* 0x000fe20000001209 */
[----:B------:R-:W4:Y:S01]  /*1430*/  LDCU UR27, c[0x0][0x448] ;  /* 0x00008900ff1b77ac */ /* 0x000f220008000800 */
[----:B------:R-:W-:Y:S01]  /*1440*/  PRMT R130, R130, 0x5410, R13 ;  /* 0x0000541082827816 */ /* 0x000fe2000000000d */
[----:B------:R-:W-:Y:S01]  /*1450*/  IMAD.HI.U32 R11, R20, -0x326172a9, RZ ;  /* 0xcd9e8d57140b7827 */ /* 0x000fe200078e00ff */
[----:B------:R-:W-:-:S03]  /*1460*/  LOP3.LUT R6, R7, UR24, R6, 0x96, !PT ;  /* 0x0000001807067c12 */ /* 0x000fc6000f8e9606 */
[----:B------:R-:W-:Y:S01]  /*1470*/  HADD2.F32 R13, -RZ, R12.H0_H0 ;  /* 0x2000000cff0d7230 */ /* 0x000fe20000004100 */
[----:B------:R-:W-:Y:S01]  /*1480*/  LOP3.LUT R7, R40, UR23, R11, 0x96, !PT ;  /* 0x0000001728077c12 */ /* 0x000fe2000f8e960b */
[----:B------:R-:W-:Y:S01]  /*1490*/  HFMA2 R11, -RZ, RZ, 0, 0 ;  /* 0x00000000ff0b7431 */ /* 0x000fe200000001ff */
[----:B------:R-:W-:Y:S01]  /*14a0*/  SHF.R.U32.HI R40, RZ, 0x10, R9 ;  /* 0x00000010ff287819 */ /* 0x000fe20000011609 */
[----:B------:R-:W-:Y:S02]  /*14b0*/  HADD2.F32 R12, -RZ, R15.H0_H0 ;  /* 0x2000000fff0c7230 */ /* 0x000fe40000004100 */
[----:B------:R-:W-:Y:S02]  /*14c0*/  HADD2.F32 R15, -RZ, R16.H0_H0 ;  /* 0x20000010ff0f7230 */ /* 0x000fe40000004100 */
[----:B------:R-:W-:Y:S02]  /*14d0*/  HADD2.F32 R8, -RZ, R8.H0_H0 ;  /* 0x20000008ff087230 */ /* 0x000fe40000004100 */
[----:B------:R-:W-:-:S02]  /*14e0*/  HADD2.F32 R9, -RZ, R9.H0_H0 ;  /* 0x20000009ff097230 */ /* 0x000fc40000004100 */
[----:B------:R-:W-:Y:S02]  /*14f0*/  HADD2.F32 R14, -RZ, R14.H0_H0 ;  /* 0x2000000eff0e7230 */ /* 0x000fe40000004100 */
[----:B------:R-:W-:Y:S02]  /*1500*/  HADD2.F32 R17, -RZ, R17.H0_H0 ;  /* 0x20000011ff117230 */ /* 0x000fe40000004100 */
[----:B------:R-:W-:Y:S02]  /*1510*/  HADD2.F32 R16, -RZ, R40.H0_H0 ;  /* 0x20000028ff107230 */ /* 0x000fe40000004100 */
[----:B------:R-:W-:Y:S02]  /*1520*/  IMAD R18, R18, -0x2daee0ad, RZ ;  /* 0xd2511f5312127824 */ /* 0x000fe400078e02ff */
[----:B01234-:R-:W-:-:S07]  /*1530*/  IMAD R20, R20, -0x326172a9, RZ ;  /* 0xcd9e8d5714147824 */ /* 0x01ffce00078e02ff */
.L_x_38156:
        /* <DEDUP_REMOVED lines=8> */
[----:B-1----:R-:W-:Y:S01]  /*15c0*/  IMAD R104, R3, R86, RZ ;  /* 0x0000005603687224 */ /* 0x002fe200078e02ff */
[----:B------:R-:W-:Y:S01]  /*15d0*/  BSSY.RECONVERGENT B1, `(.L_x_37527) ;  /* 0x000030e000017945 */ /* 0x000fe20003800200 */
[----:B------:R-:W-:Y:S01]  /*15e0*/  IMAD.MOV.U32 R113, RZ, RZ, RZ ;  /* 0x000000ffff717224 */ /* 0x000fe200078e00ff */
[----:B--2---:R-:W-:-:S13]  /*15f0*/  ISETP.GE.AND P0, PT, R114, 0x1, PT ;  /* 0x000000017200780c */ /* 0x004fda0003f06270 */
[----:B------:R-:W-:-:S04]  /*1600*/  @P0 VIADD R105, R114, 0xffffffff ;  /* 0xffffffff72690836 */ /* 0x000fc80000000000 */
[----:B------:R-:W-:Y:S01]  /*1610*/  @P0 IMAD R106, R105, R86, RZ ;  /* 0x00000056696a0224 */ /* 0x000fe200078e02ff */
[----:B------:R-:W-:-:S04]  /*1620*/  SHF.R.S32.HI R105, RZ, 0x1f, R104 ;  /* 0x0000001fff697819 */ /* 0x000fc80000011468 */
[----:B------:R-:W-:Y:S02]  /*1630*/  @P0 SHF.R.S32.HI R107, RZ, 0x1f, R106 ;  /* 0x0000001fff6b0819 */ /* 0x000fe4000001146a */
[----:B------:R-:W-:Y:S02]  /*1640*/  LEA.HI R105, R105, R104, RZ, 0x2 ;  /* 0x0000006869697211 */ /* 0x000fe400078f10ff */
        /* <DEDUP_REMOVED lines=9> */
.L_x_37530:
[----:B------:R-:W-:Y:S05]  /*16e0*/  BSYNC.RECONVERGENT B2 ;  /* 0x0000000000027941 */ /* 0x000fea0003800200 */
.L_x_37529:
[----:B------:R-:W-:Y:S01]  /*16f0*/  UISETP.NE.U32.AND UP0, UPT, UR10, URZ, UPT ;  /* 0x000000ff0a00728c */ /* 0x000fe2000bf05070 */
[----:B------:R-:W-:Y:S03]  /*1700*/  BSSY.RECONVERGENT B2, `(.L_x_37531) ;  /* 0x00002e6000027945 */ /* 0x000fe60003800200 */
[----:B------:R-:W-:-:S09]  /*1710*/  UISETP.NE.AND.EX UP0, UPT, UR11, URZ, UPT, UP0 ;  /* 0x000000ff0b00728c */ /* 0x000fd2000bf05300 */
[----:B------:R-:W-:Y:S05]  /*1720*/  BRA.U !UP0, `(.L_x_37532) ;  /* 0x0000001508e87547 */ /* 0x000fea000b800000 */
[----:B------:R-:W0:Y:S02]  /*1730*/  LDC.64 R44, c[0x0][0x3a0] ;  /* 0x0000e800ff2c7b82 */ /* 0x000e240000000a00 */
[----:B0-----:R-:W-:-:S06]  /*1740*/  IMAD.WIDE.U32 R46, R115, 0x10, R44 ;  /* 0x00000010732e7825 */ /* 0x001fcc00078e002c */
[----:B------:R-:W5:Y:S01]  /*1750*/  LDG.E.128 R44, desc[UR6][R46.64] ;  /* 0x000000062e2c7981 */ /* 0x000f62000c1e1d00 */
[----:B------:R-:W-:Y:S01]  /*1760*/  ISETP.GT.AND P1, PT, R114, RZ, PT ;  /* 0x000000ff7200720c */ /* 0x000fe20003f24270 */
[----:B------:R-:W-:-:S12]  /*1770*/  BSSY.RECONVERGENT B3, `(.L_x_37533) ;  /* 0x000005c000037945 */ /* 0x000fd80003800200 */
        /* <DEDUP_REMOVED lines=19> */
.L_x_37537:
        /* <DEDUP_REMOVED lines=13> */
.L_x_37539:
[----:B------:R-:W-:Y:S05]  /*1980*/  BSYNC.RECONVERGENT B5 ;  /* 0x0000000000057941 */ /* 0x000fea0003800200 */
.L_x_37538:
[----:B------:R-:W-:Y:S01]  /*1990*/  LOP3.LUT R84, R11, UR5, R7, 0x96, !PT ;  /* 0x000000050b547c12 */ /* 0x000fe2000f8e9607 */
[----:B------:R-:W-:Y:S01]  /*19a0*/  IMAD.WIDE.U32 R104, R0, -0x326172a9, RZ ;  /* 0xcd9e8d5700687825 */ /* 0x000fe200078e00ff */
[----:B------:R-:W-:-:S03]  /*19b0*/  UIADD3 UR28, UPT, UPT, UR4, 0x3c6ef372, URZ ;  /* 0x3c6ef372041c7890 */ /* 0x000fc6000fffe0ff */
        /* <DEDUP_REMOVED lines=9> */
[----:B------:R-:W-:-:S04]  /*1a50*/  UIADD3 UR28, UPT, UPT, UR5, -0x56f99767, URZ ;  /* 0xa9066899051c7890 */ /* 0x000fc8000fffe0ff */
[----:B------:R-:W-:-:S05]  /*1a60*/  IMAD.WIDE.U32 R84, R84, -0x2daee0ad, RZ ;  /* 0xd2511f5354547825 */ /* 0x000fca00078e00ff */
[----:B------:R-:W-:Y:S01]  /*1a70*/  LOP3.LUT R85, R6, UR16, R85, 0x96, !PT ;  /* 0x0000001006557c12 */ /* 0x000fe2000f8e9655 */
[----:B------:R-:W-:-:S05]  /*1a80*/  IMAD.WIDE.U32 R6, R7, -0x326172a9, RZ ;  /* 0xcd9e8d5707067825 */ /* 0x000fca00078e00ff */
[----:B------:R-:W-:-:S05]  /*1a90*/  LOP3.LUT R104, R104, UR15, R7, 0x96, !PT ;  /* 0x0000000f68687c12 */ /* 0x000fca000f8e9607 */
[----:B------:R-:W-:-:S05]  /*1aa0*/  IMAD.WIDE.U32 R104, R104, -0x2daee0ad, RZ ;  /* 0xd2511f5368687825 */ /* 0x000fca00078e00ff */
[----:B------:R-:W-:Y:S01]  /*1ab0*/  LOP3.LUT R105, R84, UR18, R105, 0x96, !PT ;  /* 0x0000001254697c12 */ /* 0x000fe2000f8e9669 */
[----:B------:R-:W-:-:S05]  /*1ac0*/  IMAD.WIDE.U32 R84, R85, -0x326172a9, RZ ;  /* 0xcd9e8d5755547825 */ /* 0x000fca00078e00ff */
[----:B------:R-:W-:-:S05]  /*1ad0*/  LOP3.LUT R6, R6, UR17, R85, 0x96, !PT ;  /* 0x0000001106067c12 */ /* 0x000fca000f8e9655 */
[----:B------:R-:W-:-:S05]  /*1ae0*/  IMAD.WIDE.U32 R6, R6, -0x2daee0ad, RZ ;  /* 0xd2511f5306067825 */ /* 0x000fca00078e00ff */
[----:B------:R-:W-:Y:S01]  /*1af0*/  LOP3.LUT R7, R104, UR28, R7, 0x96, !PT ;  /* 0x0000001c68077c12 */ /* 0x000fe2000f8e9607 */
[----:B------:R-:W-:Y:S01]  /*1b00*/  IMAD.WIDE.U32 R104, R105, -0x326172a9, RZ ;  /* 0xcd9e8d5769687825 */ /* 0x000fe200078e00ff */
[----:B------:R-:W-:-:S04]  /*1b10*/  UIADD3 UR28, UPT, UPT, UR4, 0x5384540f, URZ ;  /* 0x5384540f041c7890 */ /* 0x000fc8000fffe0ff */
[----:B------:R-:W-:-:S05]  /*1b20*/  LOP3.LUT R84, R84, UR19, R105, 0x96, !PT ;  /* 0x0000001354547c12 */ /* 0x000fca000f8e9669 */
[----:B------:R-:W-:-:S05]  /*1b30*/  IMAD.WIDE.U32 R84, R84, -0x2daee0ad, RZ ;  /* 0xd2511f5354547825 */ /* 0x000fca00078e00ff */
[----:B------:R-:W-:Y:S01]  /*1b40*/  LOP3.LUT R85, R6, UR21, R85, 0x96, !PT ;  /* 0x0000001506557c12 */ /* 0x000fe2000f8e9655 */
[----:B------:R-:W-:-:S05]  /*1b50*/  IMAD.WIDE.U32 R6, R7, -0x326172a9, RZ ;  /* 0xcd9e8d5707067825 */ /* 0x000fca00078e00ff */
[----:B------:R-:W-:-:S05]  /*1b60*/  LOP3.LUT R104, R104, UR20, R7, 0x96, !PT ;  /* 0x0000001468687c12 */ /* 0x000fca000f8e9607 */
[----:B------:R-:W-:-:S05]  /*1b70*/  IMAD.WIDE.U32 R104, R104, -0x2daee0ad, RZ ;  /* 0xd2511f5368687825 */ /* 0x000fca00078e00ff */
[----:B------:R-:W-:Y:S01]  /*1b80*/  LOP3.LUT R105, R84, UR22, R105, 0x96, !PT ;  /* 0x0000001654697c12 */ /* 0x000fe2000f8e9669 */
[----:B------:R-:W-:-:S05]  /*1b90*/  IMAD.WIDE.U32 R84, R85, -0x326172a9, RZ ;  /* 0xcd9e8d5755547825 */ /* 0x000fca00078e00ff */
[----:B------:R-:W-:Y:S01]  /*1ba0*/  LOP3.LUT R6, R6, UR28, R85, 0x96, !PT ;  /* 0x0000001c06067c12 */ /* 0x000fe2000f8e9655 */
[----:B------:R-:W-:-:S04]  /*1bb0*/  UIADD3 UR28, UPT, UPT, UR5, -0x24c28bd8, URZ ;  /* 0xdb3d7428051c7890 */ /* 0x000fc8000fffe0ff */
[----:B------:R-:W-:-:S05]  /*1bc0*/  IMAD.WIDE.U32 R6, R6, -0x2daee0ad, RZ ;  /* 0xd2511f5306067825 */ /* 0x000fca00078e00ff */
[----:B------:R-:W-:Y:S01]  /*1bd0*/  LOP3.LUT R85, R104, UR28, R7, 0x96, !PT ;  /* 0x0000001c68557c12 */ /* 0x000fe2000f8e9607 */
[----:B------:R-:W-:Y:S01]  /*1be0*/  UIADD3 UR28, UPT, UPT, UR4, -0xe443238, URZ ;  /* 0xf1bbcdc8041c7890 */ /* 0x000fe2000fffe0ff */
        /* <DEDUP_REMOVED lines=9> */
.L_x_37536:
[----:B------:R-:W-:Y:S05]  /*1c80*/  BSYNC.RECONVERGENT B4 ;  /* 0x0000000000047941 */ /* 0x000fea0003800200 */
.L_x_37535:
[----:B------:R-:W-:Y:S01]  /*1c90*/  I2FP.F32.U32 R10, R85 ;  /* 0x00000055000a7245 */ /* 0x000fe20000201000 */
[----:B------:R-:W-:-:S05]  /*1ca0*/  HFMA2 R85, -RZ, RZ, 0.1171875, 0 ;  /* 0x2f800000ff557431 */ /* 0x000fca00000001ff */
[----:B------:R-:W-:-:S05]  /*1cb0*/  FFMA.FTZ R10, R10, R85, 1.1641532182693481445e-10 ;  /* 0x2f0000000a0a7423 */ /* 0x000fca0000010055 */
[----:B------:R-:W-:Y:S01]  /*1cc0*/  FSETP.GTU.FTZ.AND P2, PT, R10, UR25, PT ;  /* 0x000000190a007c0b */ /* 0x000fe2000bf5c000 */
[----:B-----5:R-:W-:-:S04]  /*1cd0*/  FMUL.FTZ R10, R40, UR9 ;  /* 0x00000009280a7c20 */ /* 0x020fc80008410000 */
[----:B------:R-:W-:-:S05]  /*1ce0*/  FMUL.FTZ R10, R10, UR8 ;  /* 0x000000080a0a7c20 */ /* 0x000fca0008410000 */
[----:B------:R-:W-:Y:S02]  /*1cf0*/  FSEL R85, R10, RZ, !P2 ;  /* 0x000000ff0a557208 */ /* 0x000fe40005000000 */
[----:B------:R-:W-:-:S03]  /*1d00*/  SEL R10, RZ, 0x1, P2 ;  /* 0x00000001ff0a7807 */ /* 0x000fc60001000000 */
[----:B------:R-:W-:Y:S01]  /*1d10*/  FADD.FTZ R44, R44, R85 ;  /* 0x000000552c2c7221 */ /* 0x000fe20000010000 */
[----:B------:R-:W-:-:S07]  /*1d20*/  PRMT R19, R10, 0x7610, R19 ;  /* 0x000076100a137816 */ /* 0x000fce0000000013 */
.L_x_37534:
[----:B------:R-:W-:Y:S05]  /*1d30*/  BSYNC.RECONVERGENT B3 ;  /* 0x0000000000037941 */ /* 0x000fea0003800200 */
.L_x_37533:
        /* <DEDUP_REMOVED lines=20> */
.L_x_37544:
        /* <DEDUP_REMOVED lines=13> */
.L_x_37546:
[----:B------:R-:W-:Y:S05]  /*1f50*/  BSYNC.RECONVERGENT B5 ;  /* 0x0000000000057941 */ /* 0x000fea0003800200 */
.L_x_37545:
[----:B------:R-:W-:Y:S01]  /*1f60*/  LOP3.LUT R84, R11, UR5, R7, 0x96, !PT ;  /* 0x000000050b547c12 */ /* 0x000fe2000f8e9607 */
[----:B------:R-:W-:Y:S01]  /*1f70*/  IMAD.WIDE.U32 R104, R0, -0x326172a9, RZ ;  /* 0xcd9e8d5700687825 */ /* 0x000fe200078e00ff */
[----:B------:R-:W-:Y:S01]  /*1f80*/  UIADD3 UR28, UPT, UPT, UR4, 0x3c6ef372, URZ ;  /* 0x3c6ef372041c7890 */ /* 0x000fe2000fffe0ff */
[----:B------:R-:W-:Y:S02]  /*1f90*/  MOV R18, R108 ;  /* 0x0000006c00127202 */ /* 0x000fe40000000f00 */
        /* <DEDUP_REMOVED lines=29> */
[----:B------:R-:W-:-:S04]  /*2170*/  IMAD.WIDE.U32 R84, R85, -0x326172a9, RZ ;  /* 0xcd9e8d5755547825 */ /* 0x000fc800078e00ff */
[----:B------:R-:W-:Y:S01]  /*2180*/  IMAD.WIDE.U32 R106, R106, -0x326172a9, RZ ;  /* 0xcd9e8d576a6a7825 */ /* 0x000fe200078e00ff */
[----:B------:R-:W-:Y:S01]  /*2190*/  LOP3.LUT R6, R6, UR28, R85, 0x96, !PT ;  /* 0x0000001c06067c12 */ /* 0x000fe2000f8e9655 */
[----:B------:R-:W-:-:S04]  /*21a0*/  UIADD3 UR28, UPT, UPT, UR5, -0x24c28bd8, URZ ;  /* 0xdb3d7428051c7890 */ /* 0x000fc8000fffe0ff */
[----:B------:R-:W-:-:S05]  /*21b0*/  IMAD.WIDE.U32 R6, R6, -0x2daee0ad, RZ ;  /* 0xd2511f5306067825 */ /* 0x000fca00078e00ff */
[----:B------:R-:W-:Y:S01]  /*21c0*/  LOP3.LUT R104, R104, UR28, R7, 0x96, !PT ;  /* 0x0000001c68687c12 */ /* 0x000fe2000f8e9607 */
[----:B------:R-:W-:-:S04]  /*21d0*/  UIADD3 UR28, UPT, UPT, UR4, -0xe443238, URZ ;  /* 0xf1bbcdc8041c7890 */ /* 0x000fc8000fffe0ff */
[----:B------:R-:W-:Y:S02]  /*21e0*/  IMAD.WIDE.U32 R104, R104, -0x326172a9, RZ ;  /* 0xcd9e8d5768687825 */ /* 0x000fe400078e00ff */
[----:B------:R-:W-:Y:S02]  /*21f0*/  LOP3.LUT R84, R84, UR28, R107, 0x96, !PT ;  /* 0x0000001c54547c12 */ /* 0x000fe4000f8e966b */
[----:B------:R-:W-:Y:S01]  /*2200*/  IMAD.MOV.U32 R20, RZ, RZ, R104 ;  /* 0x000000ffff147224 */ /* 0x000fe200078e0068 */
[----:B------:R-:W-:Y:S02]  /*2210*/  LOP3.LUT R7, R106, UR23, R105, 0x96, !PT ;  /* 0x000000176a077c12 */ /* 0x000fe4000f8e9669 */
[----:B------:R-:W-:-:S04]  /*2220*/  IMAD.WIDE.U32 R84, R84, -0x2daee0ad, RZ ;  /* 0xd2511f5354547825 */ /* 0x000fc800078e00ff */
[----:B------:R-:W-:Y:S01]  /*2230*/  IMAD.MOV.U32 R10, RZ, RZ, R84 ;  /* 0x000000ffff0a7224 */ /* 0x000fe200078e0054 */
[----:B------:R-:W-:Y:S01]  /*2240*/  LOP3.LUT R6, R6, UR24, R85, 0x96, !PT ;  /* 0x0000001806067c12 */ /* 0x000fe2000f8e9655 */
[----:B------:R-:W-:-:S07]  /*2250*/  IMAD.MOV.U32 R85, RZ, RZ, RZ ;  /* 0x000000ffff557224 */ /* 0x000fce00078e00ff */
.L_x_37543:
[----:B------:R-:W-:Y:S05]  /*2260*/  BSYNC.RECONVERGENT B4 ;  /* 0x0000000000047941 */ /* 0x000fea0003800200 */
.L_x_37542:
[----:B------:R-:W-:Y:S01]  /*2270*/  I2FP.F32.U32 R18, R18 ;  /* 0x0000001200127245 */ /* 0x000fe20000201000 */
[----:B------:R-:W-:-:S04]  /*2280*/  IMAD.MOV.U32 R105, RZ, RZ, 0x2f800000 ;  /* 0x2f800000ff697424 */ /* 0x000fc800078e00ff */
[----:B------:R-:W-:-:S05]  /*2290*/  FFMA.FTZ R18, R18, R105, 1.1641532182693481445e-10 ;  /* 0x2f00000012127423 */ /* 0x000fca0000010069 */
[----:B------:R-:W-:Y:S01]  /*22a0*/  FSETP.GTU.FTZ.AND P2, PT, R18, UR25, PT ;  /* 0x0000001912007c0b */ /* 0x000fe2000bf5c000 */
[----:B-----5:R-:W-:-:S04]  /*22b0*/  FMUL.FTZ R18, R41, UR9 ;  /* 0x0000000929127c20 */ /* 0x020fc80008410000 */
[----:B------:R-:W-:-:S05]  /*22c0*/  FMUL.FTZ R18, R18, UR8 ;  /* 0x0000000812127c20 */ /* 0x000fca0008410000 */
[----:B------:R-:W-:-:S05]  /*22d0*/  FSEL R18, R18, RZ, !P2 ;  /* 0x000000ff12127208 */ /* 0x000fca0005000000 */
[----:B------:R-:W-:Y:S01]  /*22e0*/  FADD.FTZ R45, R45, R18 ;  /* 0x000000122d2d7221 */ /* 0x000fe20000010000 */
[----:B------:R-:W-:-:S04]  /*22f0*/  SEL R18, RZ, 0x1, P2 ;  /* 0x00000001ff127807 */ /* 0x000fc80001000000 */
[----:B------:R-:W-:-:S07]  /*2300*/  PRMT R21, R18, 0x7610, R21 ;  /* 0x0000761012157816 */ /* 0x000fce0000000015 */
.L_x_37541:
[----:B------:R-:W-:Y:S05]  /*2310*/  BSYNC.RECONVERGENT B3 ;  /* 0x0000000000037941 */ /* 0x000fea0003800200 */
.L_x_37540:
        /* <DEDUP_REMOVED lines=20> */
.L_x_37551:
        /* <DEDUP_REMOVED lines=13> */
.L_x_37553:
[----:B------:R-:W-:Y:S05]  /*2530*/  BSYNC.RECONVERGENT B5 ;  /* 0x0000000000057941 */ /* 0x000fea0003800200 */
.L_x_37552:
        /* <DEDUP_REMOVED lines=41> */
[----:B------:R-:W-:Y:S01]  /*27d0*/  MOV R20, R104 ;  /* 0x0000006800147202 */ /* 0x000fe20000000f00 */
[----:B------:R-:W-:Y:S01]  /*27e0*/  IMAD.MOV.U32 R104, RZ, RZ, R10 ;  /* 0x000000ffff687224 */ /* 0x000fe200078e000a */
[----:B------:R-:W-:Y:S01]  /*27f0*/  LOP3.LUT R7, R106, UR23, R105, 0x96, !PT ;  /* 0x000000176a077c12 */ /* 0x000fe2000f8e9669 */
[----:B------:R-:W-:-:S04]  /*2800*/  IMAD.WIDE.U32 R84, R84, -0x2daee0ad, RZ ;  /* 0xd2511f5354547825 */ /* 0x000fc800078e00ff */
[----:B------:R-:W-:Y:S02]  /*2810*/  IMAD.MOV.U32 R18, RZ, RZ, R84 ;  /* 0x000000ffff127224 */ /* 0x000fe400078e0054 */
[----:B------:R-:W-:Y:S01]  /*2820*/  HFMA2 R84, -RZ, RZ, 0, 0 ;  /* 0x00000000ff547431 */ /* 0x000fe200000001ff */
[----:B------:R-:W-:-:S07]  /*2830*/  LOP3.LUT R6, R6, UR24, R85, 0x96, !PT ;  /* 0x0000001806067c12 */ /* 0x000fce000f8e9655 */
.L_x_37550:
[----:B------:R-:W-:Y:S05]  /*2840*/  BSYNC.RECONVERGENT B4 ;  /* 0x0000000000047941 */ /* 0x000fea0003800200 */
.L_x_37549:
[----:B------:R-:W-:Y:S01]  /*2850*/  I2FP.F32.U32 R10, R104 ;  /* 0x00000068000a7245 */ /* 0x000fe20000201000 */
[----:B------:R-:W-:-:S04]  /*2860*/  IMAD.MOV.U32 R85, RZ, RZ, 0x2f800000 ;  /* 0x2f800000ff557424 */ /* 0x000fc800078e00ff */
        /* <DEDUP_REMOVED lines=8> */
.L_x_37548:
[----:B------:R-:W-:Y:S05]  /*28f0*/  BSYNC.RECONVERGENT B3 ;  /* 0x0000000000037941 */ /* 0x000fea0003800200 */
.L_x_37547:
        /* <DEDUP_REMOVED lines=19> */
.L_x_37557:
        /* <DEDUP_REMOVED lines=13> */
.L_x_37559:
[----:B------:R-:W-:Y:S05]  /*2b00*/  BSYNC.RECONVERGENT B4 ;  /* 0x0000000000047941 */ /* 0x000fea0003800200 */
.L_x_37558:
[----:B------:R-:W-:Y:S01]  /*2b10*/  LOP3.LUT R84, R11, UR5, R7, 0x96, !PT ;  /* 0x000000050b547c12 */ /* 0x000fe2000f8e9607 */
[----:B------:R-:W-:Y:S01]  /*2b20*/  IMAD.WIDE.U32 R104, R0, -0x326172a9, RZ ;  /* 0xcd9e8d5700687825 */ /* 0x000fe200078e00ff */
[----:B------:R-:W-:-:S03]  /*2b30*/  UIADD3 UR28, UPT, UPT, UR4, 0x3c6ef372, URZ ;  /* 0x3c6ef372041c7890 */ /* 0x000fc6000fffe0ff */
        /* <DEDUP_REMOVED lines=41> */
[----:B------:R-:W-:-:S05]  /*2dd0*/  IMAD.WIDE.U32 R84, R84, -0x2daee0ad, RZ ;  /* 0xd2511f5354547825 */ /* 0x000fca00078e00ff */
[----:B------:R-:W-:Y:S01]  /*2de0*/  LOP3.LUT R6, R6, UR24, R85, 0x96, !PT ;  /* 0x0000001806067c12 */ /* 0x000fe2000f8e9655 */
[----:B------:R-:W-:Y:S01]  /*2df0*/  IMAD.MOV.U32 R85, RZ, RZ, R18 ;  /* 0x000000ffff557224 */ /* 0x000fe200078e0012 */
[----:B------:R-:W-:-:S07]  /*2e00*/  MOV R106, R84 ;  /* 0x00000054006a7202 */ /* 0x000fce0000000f00 */
.L_x_37556:
[----:B------:R-:W-:Y:S05]  /*2e10*/  BSYNC.RECONVERGENT B3 ;  /* 0x0000000000037941 */ /* 0x000fea0003800200 */
.L_x_37555:
[----:B------:R-:W-:Y:S01]  /*2e20*/  I2FP.F32.U32 R18, R85 ;  /* 0x0000005500127245 */ /* 0x000fe20000201000 */
[----:B------:R-:W-:-:S05]  /*2e30*/  HFMA2 R85, -RZ, RZ, 0.1171875, 0 ;  /* 0x2f800000ff557431 */ /* 0x000fca00000001ff */
[----:B------:R-:W-:-:S05]  /*2e40*/  FFMA.FTZ R18, R18, R85, 1.1641532182693481445e-10 ;  /* 0x2f00000012127423 */ /* 0x000fca0000010055 */
[----:B------:R-:W-:Y:S01]  /*2e50*/  FSETP.GTU.FTZ.AND P1, PT, R18, UR25, PT ;  /* 0x0000001912007c0b */ /* 0x000fe2000bf3c000 */
[----:B-----5:R-:W-:-:S04]  /*2e60*/  FMUL.FTZ R18, R43, UR9 ;  /* 0x000000092b127c20 */ /* 0x020fc80008410000 */
[----:B------:R-:W-:-:S05]  /*2e70*/  FMUL.FTZ R18, R18, UR8 ;  /* 0x0000000812127c20 */ /* 0x000fca0008410000 */
[----:B------:R-:W-:-:S05]  /*2e80*/  FSEL R18, R18, RZ, !P1 ;  /* 0x000000ff12127208 */ /* 0x000fca0004800000 */
[----:B------:R-:W-:Y:S01]  /*2e90*/  FADD.FTZ R47, R47, R18 ;  /* 0x000000122f2f7221 */ /* 0x000fe20000010000 */
[----:B------:R-:W-:-:S04]  /*2ea0*/  SEL R18, RZ, 0x1, P1 ;  /* 0x00000001ff127807 */ /* 0x000fc80000800000 */
[----:B------:R-:W-:Y:S01]  /*2eb0*/  PRMT R89, R18, 0x7610, R89 ;  /* 0x0000761012597816 */ /* 0x000fe20000000059 */
[----:B------:R-:W-:Y:S06]  /*2ec0*/  BRA `(.L_x_37554) ;  /* 0x0000001400a47947 */ /* 0x000fec0003800000 */
.L_x_37532:
        /* <DEDUP_REMOVED lines=21> */
.L_x_37564:
        /* <DEDUP_REMOVED lines=13> */
.L_x_37566:
[----:B------:R-:W-:Y:S05]  /*30f0*/  BSYNC.RECONVERGENT B5 ;  /* 0x0000000000057941 */ /* 0x000fea0003800200 */
.L_x_37565:
        /* <DEDUP_REMOVED lines=47> */
.L_x_37563:
[----:B------:R-:W-:Y:S05]  /*33f0*/  BSYNC.RECONVERGENT B4 ;  /* 0x0000000000047941 */ /* 0x000fea0003800200 */
.L_x_37562:
[----:B------:R-:W-:Y:S01]  /*3400*/  I2FP.F32.U32 R10, R44 ;  /* 0x0000002c000a7245 */ /* 0x000fe20000201000 */
[----:B------:R-:W-:-:S04]  /*3410*/  IMAD.MOV.U32 R45, RZ, RZ, 0x2f800000 ;  /* 0x2f800000ff2d7424 */ /* 0x000fc800078e00ff */
[----:B------:R-:W-:-:S05]  /*3420*/  FFMA.FTZ R10, R10, R45, 1.1641532182693481445e-10 ;  /* 0x2f0000000a0a7423 */ /* 0x000fca000001002d */
[----:B------:R-:W-:Y:S01]  /*3430*/  FSETP.GTU.FTZ.AND P1, PT, R10, UR25, PT ;  /* 0x000000190a007c0b */ /* 0x000fe2000bf3c000 */
[----:B-----5:R-:W-:-:S04]  /*3440*/  FMUL.FTZ R10, R40, UR9 ;  /* 0x00000009280a7c20 */ /* 0x020fc80008410000 */
[----:B------:R-:W-:Y:S01]  /*3450*/  FMUL.FTZ R44, R10, UR8 ;  /* 0x000000080a2c7c20 */ /* 0x000fe20008410000 */
[----:B------:R-:W-:-:S04]  /*3460*/  SEL R10, RZ, 0x1, P1 ;  /* 0x00000001ff0a7807 */ /* 0x000fc80000800000 */
[----:B------:R-:W-:Y:S02]  /*3470*/  FSEL R44, R44, RZ, !P1 ;  /* 0x000000ff2c2c7208 */ /* 0x000fe40004800000 */
[----:B------:R-:W-:-:S07]  /*3480*/  PRMT R19, R10, 0x7610, R19 ;  /* 0x000076100a137816 */ /* 0x000fce0000000013 */
.L_x_37561:
[----:B------:R-:W-:Y:S05]  /*3490*/  BSYNC.RECONVERGENT B3 ;  /* 0x0000000000037941 */ /* 0x000fea0003800200 */
.L_x_37560:
        /* <DEDUP_REMOVED lines=17> */
.L_x_37571:
        /* <DEDUP_REMOVED lines=13> */
.L_x_37573:
[----:B------:R-:W-:Y:S05]  /*3680*/  BSYNC.RECONVERGENT B5 ;  /* 0x0000000000057941 */ /* 0x000fea0003800200 */
.L_x_37572:
[----:B------:R-:W-:Y:S01]  /*3690*/  LOP3.LUT R46, R11, UR5, R7, 0x96, !PT ;  /* 0x000000050b2e7c12 */ /* 0x000fe2000f8e9607 */
[----:B------:R-:W-:Y:S01]  /*36a0*/  IMAD.WIDE.U32 R84, R0, -0x326172a9, RZ ;  /* 0xcd9e8d5700547825 */ /* 0x000fe200078e00ff */
[----:B------:R-:W-:-:S03]  /*36b0*/  UIADD3 UR28, UPT, UPT, UR4, 0x3c6ef372, URZ ;  /* 0x3c6ef372041c7890 */ /* 0x000fc6000fffe0ff */
        /* <DEDUP_REMOVED lines=38> */
[----:B------:R-:W-:-:S05]  /*3920*/  IMAD.WIDE.U32 R46, R47, -0x326172a9, RZ ;  /* 0xcd9e8d572f2e7825 */ /* 0x000fca00078e00ff */
[----:B------:R-:W-:Y:S02]  /*3930*/  LOP3.LUT R7, R84, UR23, R47, 0x96, !PT ;  /* 0x0000001754077c12 */ /* 0x000fe4000f8e962f */
[----:B------:R-:W-:Y:S01]  /*3940*/  MOV R20, R46 ;  /* 0x0000002e00147202 */ /* 0x000fe20000000f00 */
[----:B------:R-:W-:-:S04]  /*3950*/  IMAD.WIDE.U32 R46, R10, -0x2daee0ad, RZ ;  /* 0xd2511f530a2e7825 */ /* 0x000fc800078e00ff */
[----:B------:R-:W-:Y:S02]  /*3960*/  HFMA2 R10, -RZ, RZ, 0, 0 ;  /* 0x00000000ff0a7431 */ /* 0x000fe400000001ff */
[----:B------:R-:W-:Y:S01]  /*3970*/  IMAD.MOV.U32 R106, RZ, RZ, R46 ;  /* 0x000000ffff6a7224 */ /* 0x000fe200078e002e */
[----:B------:R-:W-:-:S07]  /*3980*/  LOP3.LUT R6, R6, UR24, R47, 0x96, !PT ;  /* 0x0000001806067c12 */ /* 0x000fce000f8e962f */
.L_x_37570:
[----:B------:R-:W-:Y:S05]  /*3990*/  BSYNC.RECONVERGENT B4 ;  /* 0x0000000000047941 */ /* 0x000fea0003800200 */
.L_x_37569:
        /* <DEDUP_REMOVED lines=9> */
.L_x_37568:
[----:B------:R-:W-:Y:S05]  /*3a30*/  BSYNC.RECONVERGENT B3 ;  /* 0x0000000000037941 */ /* 0x000fea0003800200 */
.L_x_37567:
        /* <DEDUP_REMOVED lines=17> */
.L_x_37578:
        /* <DEDUP_REMOVED lines=13> */
.L_x_37580:
[----:B------:R-:W-:Y:S05]  /*3c20*/  BSYNC.RECONVERGENT B5 ;  /* 0x0000000000057941 */ /* 0x000fea0003800200 */
.L_x_37579:
        /* <DEDUP_REMOVED lines=48> */
.L_x_37577:
[----:B------:R-:W-:Y:S05]  /*3f30*/  BSYNC.RECONVERGENT B4 ;  /* 0x0000000000047941 */ /* 0x000fea0003800200 */
.L_x_37576:
[----:B------:R-:W-:Y:S01]  /*3f40*/  I2FP.F32.U32 R10, R47 ;  /* 0x0000002f000a7245 */ /* 0x000fe20000201000 */
[----:B------:R-:W-:-:S05]  /*3f50*/  HFMA2 R47, -RZ, RZ, 0.1171875, 0 ;  /* 0x2f800000ff2f7431 */ /* 0x000fca00000001ff */
[----:B------:R-:W-:-:S05]  /*3f60*/  FFMA.FTZ R10, R10, R47, 1.1641532182693481445e-10 ;  /* 0x2f0000000a0a7423 */ /* 0x000fca000001002f */
[----:B------:R-:W-:Y:S01]  /*3f70*/  FSETP.GTU.FTZ.AND P1, PT, R10, UR25, PT ;  /* 0x000000190a007c0b */ /* 0x000fe2000bf3c000 */
[----:B-----5:R-:W-:-:S04]  /*3f80*/  FMUL.FTZ R10, R42, UR9 ;  /* 0x000000092a0a7c20 */ /* 0x020fc80008410000 */
[----:B------:R-:W-:Y:S01]  /*3f90*/  FMUL.FTZ R46, R10, UR8 ;  /* 0x000000080a2e7c20 */ /* 0x000fe20008410000 */
[----:B------:R-:W-:-:S04]  /*3fa0*/  SEL R10, RZ, 0x1, P1 ;  /* 0x00000001ff0a7807 */ /* 0x000fc80000800000 */
[----:B------:R-:W-:Y:S02]  /*3fb0*/  FSEL R46, R46, RZ, !P1 ;  /* 0x000000ff2e2e7208 */ /* 0x000fe40004800000 */
[----:B------:R-:W-:-:S07]  /*3fc0*/  PRMT R88, R10, 0x7610, R88 ;  /* 0x000076100a587816 */ /* 0x000fce0000000058 */
.L_x_37575:
[----:B------:R-:W-:Y:S05]  /*3fd0*/  BSYNC.RECONVERGENT B3 ;  /* 0x0000000000037941 */ /* 0x000fea0003800200 */
.L_x_37574:
        /* <DEDUP_REMOVED lines=16> */
.L_x_37583:
        /* <DEDUP_REMOVED lines=13> */
.L_x_37585:
[----:B------:R-:W-:Y:S05]  /*41b0*/  BSYNC.RECONVERGENT B4 ;  /* 0x0000000000047941 */ /* 0x000fea0003800200 */
.L_x_37584:
        /* <DEDUP_REMOVED lines=47> */
[----:B------:R-:W-:-:S07]  /*44b0*/  MOV R106, R84 ;  /* 0x00000054006a7202 */ /* 0x000fce0000000f00 */
.L_x_37582:
[----:B------:R-:W-:Y:S05]  /*44c0*/  BSYNC.RECONVERGENT B3 ;  /* 0x0000000000037941 */ /* 0x000fea0003800200 */
.L_x_37581:
        /* <DEDUP_REMOVED lines=9> */
.L_x_37554:
[----:B------:R-:W-:Y:S05]  /*4560*/  BSYNC.RECONVERGENT B2 ;  /* 0x0000000000027941 */ /* 0x000fea0003800200 */
.L_x_37531:
[----:B------:R-:W0:Y:S01]  /*4570*/  LDC.64 R84, c[0x0][0x3a8] ;  /* 0x0000ea00ff547b82 */ /* 0x000e220000000a00 */
[----:B------:R-:W-:Y:S01]  /*4580*/  BSSY.RECONVERGENT B2, `(.L_x_37586) ;  /* 0x0000010000027945 */ /* 0x000fe20003800200 */
[----:B------:R-:W-:Y:S01]  /*4590*/  MOV R18, R106 ;  /* 0x0000006a00127202 */ /* 0x000fe20000000f00 */
[----:B0-----:R-:W-:-:S05]  /*45a0*/  IMAD.WIDE.U32 R84, R115, 0x10, R84 ;  /* 0x0000001073547825 */ /* 0x001fca00078e0054 */
[----:B-----5:R0:W-:Y:S01]  /*45b0*/  STG.E.128 desc[UR6][R84.64], R44 ;  /* 0x0000002c54007986 */ /* 0x0201e2000c101d06 */
[----:B------:R-:W-:Y:S05]  /*45c0*/  @!P0 BRA `(.L_x_37587) ;  /* 0x00000000002c8947 */ /* 0x000fea0003800000 */
[----:B0-----:R-:W-:-:S05]  /*45d0*/  IMAD.U32 R84, R88, 0x10000, RZ ;  /* 0x0001000058547824 */ /* 0x001fca00078e00ff */
[----:B------:R-:W-:Y:S02]  /*45e0*/  LOP3.LUT R85, R84, 0xff0000, RZ, 0xc0, !PT ;  /* 0x00ff000054557812 */ /* 0x000fe400078ec0ff */
[----:B------:R-:W-:-:S05]  /*45f0*/  LOP3.LUT R84, R89, 0xffff, RZ, 0xc0, !PT ;  /* 0x0000ffff59547812 */ /* 0x000fca00078ec0ff */
[----:B------:R-:W-:Y:S01]  /*4600*/  IMAD R84, R84, 0x1000000, R85 ;  /* 0x0100000054547824 */ /* 0x000fe200078e0255 */
[----:B------:R-:W-:-:S04]  /*4610*/  LOP3.LUT R85, R21, 0xff, RZ, 0xc0, !PT ;  /* 0x000000ff15557812 */ /* 0x000fc800078ec0ff */
[----:B------:R-:W-:Y:S02]  /*4620*/  LEA R84, R85, R84, 0x8 ;  /* 0x0000005455547211 */ /* 0x000fe400078e40ff */
[----:B------:R-:W-:-:S05]  /*4630*/  LOP3.LUT R85, R19, 0xff, RZ, 0xc0, !PT ;  /* 0x000000ff13557812 */ /* 0x000fca00078ec0ff */
[----:B------:R-:W-:Y:S02]  /*4640*/  IMAD.IADD R105, R84, 0x1, R85 ;  /* 0x0000000154697824 */ /* 0x000fe400078e0255 */
[----:B------:R-:W0:Y:S02]  /*4650*/  LDC.64 R84, c[0x0][0x3b0] ;  /* 0x0000ec00ff547b82 */ /* 0x000e240000000a00 */
[----:B0-----:R-:W-:-:S05]  /*4660*/  IMAD.WIDE.U32 R84, R113, 0x4, R84 ;  /* 0x0000000471547825 */ /* 0x001fca00078e0054 */
[----:B------:R1:W-:Y:S02]  /*4670*/  STG.E desc[UR6][R84.64], R105 ;  /* 0x0000006954007986 */ /* 0x0003e4000c101906 */
.L_x_37587:
[----:B------:R-:W-:Y:S05]  /*4680*/  BSYNC.RECONVERGENT B2 ;  /* 0x0000000000027941 */ /* 0x000fea0003800200 */
.L_x_37586:
[----:B------:R-:W-:Y:S01]  /*4690*/  VIADD R115, R115, 0x20 ;  /* 0x0000002073737836 */ /* 0x000fe20000000000 */
[----:B------:R-:W-:-:S07]  /*46a0*/  IADD3 R113, PT, PT, R113, 0x20, RZ ;  /* 0x0000002071717810 */ /* 0x000fce0007ffe0ff */
.L_x_37528:
[----:B------:R-:W-:Y:S05]  /*46b0*/  BSYNC.RECONVERGENT B1 ;  /* 0x0000000000017941 */ /* 0x000fea0003800200 */
.L_x_37527:
        /* <DEDUP_REMOVED lines=9> */
.L_x_37591:
[----:B------:R-:W-:Y:S05]  /*4750*/  BSYNC.RECONVERGENT B2 ;  /* 0x0000000000027941 */ /* 0x000fea0003800200 */
.L_x_37590:
[----:B------:R-:W-:Y:S01]  /*4760*/  UISETP.NE.U32.AND UP0, UPT, UR10, URZ, UPT ;  /* 0x000000ff0a00728c */ /* 0x000fe2000bf05070 */
[----:B------:R-:W-:Y:S03]  /*4770*/  BSSY.RECONVERGENT B2, `(.L_x_37592) ;  /* 0x00002e6000027945 */ /* 0x000fe60003800200 */
[----:B------:R-:W-:-:S09]  /*4780*/  UISETP.NE.AND.EX UP0, UPT, UR11, URZ, UPT, UP0 ;  /* 0x000000ff0b00728c */ /* 0x000fd2000bf05300 */
[----:B------:R-:W-:Y:S05]  /*4790*/  BRA.U !UP0, `(.L_x_37593) ;  /* 0x0000001508e87547 */ /* 0x000fea000b800000 */
[----:B------:R-:W2:Y:S02]  /*47a0*/  LDC.64 R50, c[0x0][0x3a0] ;  /* 0x0000e800ff327b82 */ /* 0x000ea40000000a00 */
[----:B--2---:R-:W-:-:S06]  /*47b0*/  IMAD.WIDE.U32 R50, R115, 0x10, R50 ;  /* 0x0000001073327825 */ /* 0x004fcc00078e0032 */
[----:B------:R-:W5:Y:S01]  /*47c0*/  LDG.E.128 R48, desc[UR6][R50.64] ;  /* 0x0000000632307981 */ /* 0x000f62000c1e1d00 */
[----:B------:R-:W-:Y:S01]  /*47d0*/  ISETP.GT.AND P1, PT, R114, RZ, PT ;  /* 0x000000ff7200720c */ /* 0x000fe20003f24270 */
[----:B------:R-:W-:-:S12]  /*47e0*/  BSSY.RECONVERGENT B3, `(.L_x_37594) ;  /* 0x000005c000037945 */ /* 0x000fd80003800200 */
[----:B01----:R-:W-:Y:S02]  /*47f0*/  @!P1 IMAD.MOV.U32 R84, RZ, RZ, R10 ;  /* 0x000000ffff549224 */ /* 0x003fe400078e000a */
        /* <DEDUP_REMOVED lines=18> */
.L_x_37598:
        /* <DEDUP_REMOVED lines=13> */
.L_x_37600:
[----:B------:R-:W-:Y:S05]  /*49f0*/  BSYNC.RECONVERGENT B5 ;  /* 0x0000000000057941 */ /* 0x000fea0003800200 */
.L_x_37599:
        /* <DEDUP_REMOVED lines=47> */
.L_x_37597:
[----:B------:R-:W-:Y:S05]  /*4cf0*/  BSYNC.RECONVERGENT B4 ;  /* 0x0000000000047941 */ /* 0x000fea0003800200 */
.L_x_37596:
        /* <DEDUP_REMOVED lines=10> */
.L_x_37595:
[----:B------:R-:W-:Y:S05]  /*4da0*/  BSYNC.RECONVERGENT B3 ;  /* 0x0000000000037941 */ /* 0x000fea0003800200 */
.L_x_37594:
        /* <DEDUP_REMOVED lines=20> */
.L_x_37605:
        /* <DEDUP_REMOVED lines=13> */
.L_x_37607:
[----:B------:R-:W-:Y:S05]  /*4fc0*/  BSYNC.RECONVERGENT B5 ;  /* 0x0000000000057941 */ /* 0x000fea0003800200 */
.L_x_37606:
        /* <DEDUP_REMOVED lines=46> */
[----:B------:R-:W-:Y:S01]  /*52b0*/  IMAD.MOV.U32 R85, RZ, RZ, RZ ;  /* 0x000000ffff557224 */ /* 0x000fe200078e00ff */
[----:B------:R-:W-:-:S07]  /*52c0*/  MOV R10, R84 ;  /* 0x00000054000a7202 */ /* 0x000fce0000000f00 */
.L_x_37604:
[----:B------:R-:W-:Y:S05]  /*52d0*/  BSYNC.RECONVERGENT B4 ;  /* 0x0000000000047941 */ /* 0x000fea0003800200 */
.L_x_37603:
        /* <DEDUP_REMOVED lines=10> */
.L_x_37602:
[----:B------:R-:W-:Y:S05]  /*5380*/  BSYNC.RECONVERGENT B3 ;  /* 0x0000000000037941 */ /* 0x000fea0003800200 */
.L_x_37601:
        /* <DEDUP_REMOVED lines=20> */
.L_x_37612:
        /* <DEDUP_REMOVED lines=13> */
.L_x_37614:
[----:B------:R-:W-:Y:S05]  /*55a0*/  BSYNC.RECONVERGENT B5 ;  /* 0x0000000000057941 */ /* 0x000fea0003800200 */
.L_x_37613:
        /* <DEDUP_REMOVED lines=48> */
.L_x_37611:
[----:B------:R-:W-:Y:S05]  /*58b0*/  BSYNC.RECONVERGENT B4 ;  /* 0x0000000000047941 */ /* 0x000fea0003800200 */
.L_x_37610:
        /* <DEDUP_REMOVED lines=10> */
.L_x_37609:
[----:B------:R-:W-:Y:S05]  /*5960*/  BSYNC.RECONVERGENT B3 ;  /* 0x0000000000037941 */ /* 0x000fea0003800200 */
.L_x_37608:
        /* <DEDUP_REMOVED lines=19> */
.L_x_37618:
        /* <DEDUP_REMOVED lines=13> */
.L_x_37620:
[----:B------:R-:W-:Y:S05]  /*5b70*/  BSYNC.RECONVERGENT B4 ;  /* 0x0000000000047941 */ /* 0x000fea0003800200 */
.L_x_37619:
[----:B------:R-:W-:Y:S01]  /*5b80*/  LOP3.LUT R84, R11, UR5, R7, 0x96, !PT ;  /* 0x000000050b547c12 */ /* 0x000fe2000f8e9607 */
[----:B------:R-:W-:Y:S01]  /*5b90*/  IMAD.WIDE.U32 R106, R0, -0x326172a9, RZ ;  /* 0xcd9e8d57006a7825 */ /* 0x000fe200078e00ff */
[----:B------:R-:W-:-:S03]  /*5ba0*/  UIADD3 UR28, UPT, UPT, UR4, 0x3c6ef372, URZ ;  /* 0x3c6ef372041c7890 */ /* 0x000fc6000fffe0ff */
        /* <DEDUP_REMOVED lines=38> */
[----:B------:R-:W-:-:S03]  /*5e10*/  LOP3.LUT R84, R84, UR28, R109, 0x96, !PT ;  /* 0x0000001c54547c12 */ /* 0x000fc6000f8e966d */
[----:B------:R-:W-:Y:S02]  /*5e20*/  LOP3.LUT R7, R108, UR23, R107, 0x96, !PT ;  /* 0x000000176c077c12 */ /* 0x000fe4000f8e966b */
[----:B------:R-:W-:Y:S01]  /*5e30*/  IMAD.WIDE.U32 R84, R84, -0x2daee0ad, RZ ;  /* 0xd2511f5354547825 */ /* 0x000fe200078e00ff */
[----:B------:R-:W-:-:S03]  /*5e40*/  MOV R20, R106 ;  /* 0x0000006a00147202 */ /* 0x000fc60000000f00 */
[----:B------:R-:W-:Y:S01]  /*5e50*/  IMAD.MOV.U32 R108, RZ, RZ, R84 ;  /* 0x000000ffff6c7224 */ /* 0x000fe200078e0054 */
[----:B------:R-:W-:Y:S01]  /*5e60*/  LOP3.LUT R6, R6, UR24, R85, 0x96, !PT ;  /* 0x0000001806067c12 */ /* 0x000fe2000f8e9655 */
[----:B------:R-:W-:-:S07]  /*5e70*/  IMAD.MOV.U32 R85, RZ, RZ, R18 ;  /* 0x000000ffff557224 */ /* 0x000fce00078e0012 */
.L_x_37617:
[----:B------:R-:W-:Y:S05]  /*5e80*/  BSYNC.RECONVERGENT B3 ;  /* 0x0000000000037941 */ /* 0x000fea0003800200 */
.L_x_37616:
        /* <DEDUP_REMOVED lines=11> */
.L_x_37593:
        /* <DEDUP_REMOVED lines=21> */
.L_x_37625:
        /* <DEDUP_REMOVED lines=13> */
.L_x_37627:
[----:B------:R-:W-:Y:S05]  /*6160*/  BSYNC.RECONVERGENT B5 ;  /* 0x0000000000057941 */ /* 0x000fea0003800200 */
.L_x_37626:
        /* <DEDUP_REMOVED lines=47> */
.L_x_37624:
[----:B------:R-:W-:Y:S05]  /*6460*/  BSYNC.RECONVERGENT B4 ;  /* 0x0000000000047941 */ /* 0x000fea0003800200 */
.L_x_37623:
        /* <DEDUP_REMOVED lines=9> */
.L_x_37622:
[----:B------:R-:W-:Y:S05]  /*6500*/  BSYNC.RECONVERGENT B3 ;  /* 0x0000000000037941 */ /* 0x000fea0003800200 */
.L_x_37621:
        /* <DEDUP_REMOVED lines=17> */
.L_x_37632:
        /* <DEDUP_REMOVED lines=13> */
.L_x_37634:
[----:B------:R-:W-:Y:S05]  /*66f0*/  BSYNC.RECONVERGENT B5 ;  /* 0x0000000000057941 */ /* 0x000fea0003800200 */
.L_x_37633:
[----:B------:R-:W-:Y:S01]  /*6700*/  LOP3.LUT R50, R11, UR5, R7, 0x96, !PT ;  /* 0x000000050b327c12 */ /* 0x000fe2000f8e9607 */
[----:B01----:R-:W-:Y:S01]  /*6710*/  IMAD.WIDE.U32 R84, R0, -0x326172a9, RZ ;  /* 0xcd9e8d5700547825 */ /* 0x003fe200078e00ff */
        /* <DEDUP_REMOVED lines=46> */
.L_x_37631:
[----:B------:R-:W-:Y:S05]  /*6a00*/  BSYNC.RECONVERGENT B4 ;  /* 0x0000000000047941 */ /* 0x000fea0003800200 */
.L_x_37630:
        /* <DEDUP_REMOVED lines=9> */
.L_x_37629:
[----:B------:R-:W-:Y:S05]  /*6aa0*/  BSYNC.RECONVERGENT B3 ;  /* 0x0000000000037941 */ /* 0x000fea0003800200 */
.L_x_37628:
        /* <DEDUP_REMOVED lines=17> */
.L_x_37639:
        /* <DEDUP_REMOVED lines=13> */
.L_x_37641:
[----:B------:R-:W-:Y:S05]  /*6c90*/  BSYNC.RECONVERGENT B5 ;  /* 0x0000000000057941 */ /* 0x000fea0003800200 */
.L_x_37640:
[----:B------:R-:W-:Y:S01]  /*6ca0*/  LOP3.LUT R50, R11, UR5, R7, 0x96, !PT ;  /* 0x000000050b327c12 */ /* 0x000fe2000f8e9607 */
[----:B01----:R-:W-:Y:S01]  /*6cb0*/  IMAD.WIDE.U32 R84, R0, -0x326172a9, RZ ;  /* 0xcd9e8d5700547825 */ /* 0x003fe200078e00ff */
        /* <DEDUP_REMOVED lines=42> */
[----:B------:R-:W-:-:S05]  /*6f60*/  IMAD.WIDE.U32 R50, R10, -0x2daee0ad, RZ ;  /* 0xd2511f530a327825 */ /* 0x000fca00078e00ff */
[----:B------:R-:W-:Y:S01]  /*6f70*/  LOP3.LUT R6, R6, UR24, R51, 0x96, !PT ;  /* 0x0000001806067c12 */ /* 0x000fe2000f8e9633 */
[----:B------:R-:W-:Y:S02]  /*6f80*/  IMAD.MOV.U32 R51, RZ, RZ, R108 ;  /* 0x000000ffff337224 */ /* 0x000fe400078e006c */
[----:B------:R-:W-:-:S07]  /*6f90*/  IMAD.MOV.U32 R108, RZ, RZ, R50 ;  /* 0x000000ffff6c7224 */ /* 0x000fce00078e0032 */
.L_x_37638:
[----:B------:R-:W-:Y:S05]  /*6fa0*/  BSYNC.RECONVERGENT B4 ;  /* 0x0000000000047941 */ /* 0x000fea0003800200 */
.L_x_37637:
        /* <DEDUP_REMOVED lines=9> */
.L_x_37636:
[----:B------:R-:W-:Y:S05]  /*7040*/  BSYNC.RECONVERGENT B3 ;  /* 0x0000000000037941 */ /* 0x000fea0003800200 */
.L_x_37635:
        /* <DEDUP_REMOVED lines=16> */
.L_x_37644:
        /* <DEDUP_REMOVED lines=13> */
.L_x_37646:
[----:B------:R-:W-:Y:S05]  /*7220*/  BSYNC.RECONVERGENT B4 ;  /* 0x0000000000047941 */ /* 0x000fea0003800200 */
.L_x_37645:
[----:B01----:R-:W-:Y:S01]  /*7230*/  LOP3.LUT R84, R11, UR5, R7, 0x96, !PT ;  /* 0x000000050b547c12 */ /* 0x003fe2000f8e9607 */
        /* <DEDUP_REMOVED lines=47> */
.L_x_37643:
[----:B------:R-:W-:Y:S05]  /*7530*/  BSYNC.RECONVERGENT B3 ;  /* 0x0000000000037941 */ /* 0x000fea0003800200 */
.L_x_37642:
        /* <DEDUP_REMOVED lines=9> */
.L_x_37615:
[----:B------:R-:W-:Y:S05]  /*75d0*/  BSYNC.RECONVERGENT B2 ;  /* 0x0000000000027941 */ /* 0x000fea0003800200 */
.L_x_37592:
[----:B01----:R-:W0:Y:S01]  /*75e0*/  LDC.64 R84, c[0x0][0x3a8] ;  /* 0x0000ea00ff547b82 */ /* 0x003e220000000a00 */
[----:B------:R-:W-:Y:S01]  /*75f0*/  BSSY.RECONVERGENT B2, `(.L_x_37647) ;  /* 0x0000010000027945 */ /* 0x000fe20003800200 */
[----:B------:R-:W-:Y:S02]  /*7600*/  IMAD.MOV.U32 R18, RZ, RZ, R108 ;  /* 0x000000ffff127224 */ /* 0x000fe400078e006c */
[----:B0-----:R-:W-:-:S05]  /*7610*/  IMAD.WIDE.U32 R84, R115, 0x10, R84 ;  /* 0x0000001073547825 */ /* 0x001fca00078e0054 */
[----:B-----5:R0:W-:Y:S01]  /*7620*/  STG.E.128 desc[UR6][R84.64], R48 ;  /* 0x0000003054007986 */ /* 0x0201e2000c101d06 */
[----:B------:R-:W-:Y:S05]  /*7630*/  @!P0 BRA `(.L_x_37648) ;  /* 0x00000000002c8947 */ /* 0x000fea0003800000 */
[----:B0-----:R-:W-:-:S05]  /*7640*/  IMAD.U32 R84, R88, 0x10000, RZ ;  /* 0x0001000058547824 */ /* 0x001fca00078e00ff */
[----:B------:R-:W-:Y:S02]  /*7650*/  LOP3.LUT R85, R84, 0xff0000, RZ, 0xc0, !PT ;  /* 0x00ff000054557812 */ /* 0x000fe400078ec0ff */
[----:B------:R-:W-:-:S04]  /*7660*/  LOP3.LUT R84, R89, 0xffff, RZ, 0xc0, !PT ;  /* 0x0000ffff59547812 */ /* 0x000fc800078ec0ff */
[----:B------:R-:W-:Y:S02]  /*7670*/  LEA R84, R84, R85, 0x18 ;  /* 0x0000005554547211 */ /* 0x000fe400078ec0ff */
[----:B------:R-:W-:-:S05]  /*7680*/  LOP3.LUT R85, R21, 0xff, RZ, 0xc0, !PT ;  /* 0x000000ff15557812 */ /* 0x000fca00078ec0ff */
[----:B------:R-:W-:Y:S01]  /*7690*/  IMAD R84, R85, 0x100, R84 ;  /* 0x0000010055547824 */ /* 0x000fe200078e0254 */
[----:B------:R-:W-:-:S05]  /*76a0*/  LOP3.LUT R85, R19, 0xff, RZ, 0xc0, !PT ;  /* 0x000000ff13557812 */ /* 0x000fca00078ec0ff */
[----:B------:R-:W-:Y:S02]  /*76b0*/  IMAD.IADD R105, R84, 0x1, R85 ;  /* 0x0000000154697824 */ /* 0x000fe400078e0255 */
[----:B------:R-:W0:Y:S02]  /*76c0*/  LDC.64 R84, c[0x0][0x3b0] ;  /* 0x0000ec00ff547b82 */ /* 0x000e240000000a00 */
[----:B0-----:R-:W-:-:S05]  /*76d0*/  IMAD.WIDE.U32 R84, R113, 0x4, R84 ;  /* 0x0000000471547825 */ /* 0x001fca00078e0054 */
[----:B------:R1:W-:Y:S02]  /*76e0*/  STG.E desc[UR6][R84.64], R105 ;  /* 0x0000006954007986 */ /* 0x0003e4000c101906 */
.L_x_37648:
[----:B------:R-:W-:Y:S05]  /*76f0*/  BSYNC.RECONVERGENT B2 ;  /* 0x0000000000027941 */ /* 0x000fea0003800200 */
.L_x_37647:
[----:B------:R-:W-:Y:S01]  /*7700*/  IADD3 R115, PT, PT, R115, 0x20, RZ ;  /* 0x0000002073737810 */ /* 0x000fe20007ffe0ff */
[----:B------:R-:W-:-:S07]  /*7710*/  VIADD R113, R113, 0x20 ;  /* 0x0000002071717836 */ /* 0x000fce0000000000 */
.L_x_37589:
[----:B------:R-:W-:Y:S05]  /*7720*/  BSYNC.RECONVERGENT B1 ;  /* 0x0000000000017941 */ /* 0x000fea0003800200 */
.L_x_37588:
[----:B------:R-:W-:Y:S01]  /*7730*/  ISETP.GE.U32.AND P1, PT, R2, 0x60, PT ;  /* 0x000000600200780c */ /* 0x000fe20003f26070 */
[----:B------:R-:W-:Y:S03]  /*7740*/  BSSY.RECONVERGENT B1, `(.L_x_37649) ;  /* 0x0000305000017945 */ /* 0x000fe60003800200 */
[----:B-1----:R-:W-:-:S09]  /*7750*/  P2R R105, PR, RZ, 0x2 ;  /* 0x00000002ff697803 */ /* 0x002fd20000000000 */
[----:B------:R-:W-:Y:S05]  /*7760*/  @!P1 BRA `(.L_x_37650) ;  /* 0x0000003000089947 */ /* 0x000fea0003800000 */
[----:B------:R-:W-:Y:S04]  /*7770*/  BSSY.RECONVERGENT B2, `(.L_x_37651) ;  /* 0x0000005000027945 */ /* 0x000fe80003800200 */
[----:B------:R-:W-:Y:S05]  /*7780*/  @!P0 BRA `(.L_x_37652) ;  /* 0x00000000000c8947 */ /* 0x000fea0003800000 */
[----:B------:R-:W1:Y:S02]  /*7790*/  LDC.64 R40, c[0x0][0x390] ;  /* 0x0000e400ff287b82 */ /* 0x000e640000000a00 */
[----:B-1----:R-:W-:-:S06]  /*77a0*/  IMAD.WIDE.U32 R40, R113, 0x10, R40 ;  /* 0x0000001071287825 */ /* 0x002fcc00078e0028 */
[----:B------:R-:W5:Y:S02]  /*77b0*/  LDG.E.128 R40, desc[UR6][R40.64] ;  /* 0x0000000628287981 */ /* 0x000f64000c1e1d00 */
.L_x_37652:
[----:B------:R-:W-:Y:S05]  /*77c0*/  BSYNC.RECONVERGENT B2 ;  /* 0x0000000000027941 */ /* 0x000fea0003800200 */
.L_x_37651:
[----:B------:R-:W-:Y:S01]  /*77d0*/  UISETP.NE.U32.AND UP0, UPT, UR10, URZ, UPT ;  /* 0x000000ff0a00728c */ /* 0x000fe2000bf05070 */
[----:B------:R-:W-:Y:S03]  /*77e0*/  BSSY.RECONVERGENT B2, `(.L_x_37653) ;  /* 0x00002e6000027945 */ /* 0x000fe60003800200 */
[----:B------:R-:W-:-:S09]  /*77f0*/  UISETP.NE.AND.EX UP0, UPT, UR11, URZ, UPT, UP0 ;  /* 0x000000ff0b00728c */ /* 0x000fd2000bf05300 */
[----:B------:R-:W-:Y:S05]  /*7800*/  BRA.U !UP0, `(.L_x_37654) ;  /* 0x0000001508e87547 */ /* 0x000fea000b800000 */
[----:B------:R-:W1:Y:S02]  /*7810*/  LDC.64 R54, c[0x0][0x3a0] ;  /* 0x0000e800ff367b82 */ /* 0x000e640000000a00 */
[----:B-1----:R-:W-:-:S06]  /*7820*/  IMAD.WIDE.U32 R54, R115, 0x10, R54 ;  /* 0x0000001073367825 */ /* 0x002fcc00078e0036 */
[----:B------:R-:W5:Y:S01]  /*7830*/  LDG.E.128 R52, desc[UR6][R54.64] ;  /* 0x0000000636347981 */ /* 0x000f62000c1e1d00 */
[----:B------:R-:W-:Y:S01]  /*7840*/  ISETP.GT.AND P1, PT, R114, RZ, PT ;  /* 0x000000ff7200720c */ /* 0x000fe20003f24270 */
[----:B------:R-:W-:-:S12]  /*7850*/  BSSY.RECONVERGENT B3, `(.L_x_37655) ;  /* 0x000005c000037945 */ /* 0x000fd80003800200 */
        /* <DEDUP_REMOVED lines=19> */
.L_x_37659:
        /* <DEDUP_REMOVED lines=13> */
.L_x_37661:
[----:B------:R-:W-:Y:S05]  /*7a60*/  BSYNC.RECONVERGENT B5 ;  /* 0x0000000000057941 */ /* 0x000fea0003800200 */
.L_x_37660:
        /* <DEDUP_REMOVED lines=47> */
.L_x_37658:
[----:B------:R-:W-:Y:S05]  /*7d60*/  BSYNC.RECONVERGENT B4 ;  /* 0x0000000000047941 */ /* 0x000fea0003800200 */
.L_x_37657:
        /* <DEDUP_REMOVED lines=10> */
.L_x_37656:
[----:B------:R-:W-:Y:S05]  /*7e10*/  BSYNC.RECONVERGENT B3 ;  /* 0x0000000000037941 */ /* 0x000fea0003800200 */
.L_x_37655:
        /* <DEDUP_REMOVED lines=20> */
.L_x_37666:
        /* <DEDUP_REMOVED lines=13> */
.L_x_37668:
[----:B------:R-:W-:Y:S05]  /*8030*/  BSYNC.RECONVERGENT B5 ;  /* 0x0000000000057941 */ /* 0x000fea0003800200 */
.L_x_37667:
        /* <DEDUP_REMOVED lines=47> */
[----:B------:R-:W-:-:S07]  /*8330*/  HFMA2 R85, -RZ, RZ, 0, 0 ;  /* 0x00000000ff557431 */ /* 0x000fce00000001ff */
.L_x_37665:
[----:B------:R-:W-:Y:S05]  /*8340*/  BSYNC.RECONVERGENT B4 ;  /* 0x0000000000047941 */ /* 0x000fea0003800200 */
.L_x_37664:
        /* <DEDUP_REMOVED lines=10> */
.L_x_37663:
[----:B------:R-:W-:Y:S05]  /*83f0*/  BSYNC.RECONVERGENT B3 ;  /* 0x0000000000037941 */ /* 0x000fea0003800200 */
.L_x_37662:
        /* <DEDUP_REMOVED lines=20> */
.L_x_37673:
        /* <DEDUP_REMOVED lines=13> */
.L_x_37675:
[----:B------:R-:W-:Y:S05]  /*8610*/  BSYNC.RECONVERGENT B5 ;  /* 0x0000000000057941 */ /* 0x000fea0003800200 */
.L_x_37674:
        /* <DEDUP_REMOVED lines=42> */
[----:B------:R-:W-:Y:S01]  /*88c0*/  LOP3.LUT R7, R108, UR23, R107, 0x96, !PT ;  /* 0x000000176c077c12 */ /* 0x000fe2000f8e966b */
[----:B------:R-:W-:Y:S02]  /*88d0*/  IMAD.MOV.U32 R106, RZ, RZ, R10 ;  /* 0x000000ffff6a7224 */ /* 0x000fe400078e000a */
[----:B------:R-:W-:-:S03]  /*88e0*/  IMAD.WIDE.U32 R84, R84, -0x2daee0ad, RZ ;  /* 0xd2511f5354547825 */ /* 0x000fc600078e00ff */
[----:B------:R-:W-:Y:S01]  /*88f0*/  MOV R18, R84 ;  /* 0x0000005400127202 */ /* 0x000fe20000000f00 */
[----:B------:R-:W-:Y:S01]  /*8900*/  IMAD.MOV.U32 R84, RZ, RZ, RZ ;  /* 0x000000ffff547224 */ /* 0x000fe200078e00ff */
[----:B------:R-:W-:-:S07]  /*8910*/  LOP3.LUT R6, R6, UR24, R85, 0x96, !PT ;  /* 0x0000001806067c12 */ /* 0x000fce000f8e9655 */
.L_x_37672:
[----:B------:R-:W-:Y:S05]  /*8920*/  BSYNC.RECONVERGENT B4 ;  /* 0x0000000000047941 */ /* 0x000fea0003800200 */
.L_x_37671:
        /* <DEDUP_REMOVED lines=10> */
.L_x_37670:
[----:B------:R-:W-:Y:S05]  /*89d0*/  BSYNC.RECONVERGENT B3 ;  /* 0x0000000000037941 */ /* 0x000fea0003800200 */
.L_x_37669:
        /* <DEDUP_REMOVED lines=19> */
.L_x_37679:
        /* <DEDUP_REMOVED lines=13> */
.L_x_37681:
[----:B------:R-:W-:Y:S05]  /*8be0*/  BSYNC.RECONVERGENT B4 ;  /* 0x0000000000047941 */ /* 0x000fea0003800200 */
.L_x_37680:
        /* <DEDUP_REMOVED lines=46> */
[----:B------:R-:W-:Y:S02]  /*8ed0*/  LOP3.LUT R6, R6, UR24, R85, 0x96, !PT ;  /* 0x0000001806067c12 */ /* 0x000fe4000f8e9655 */
[----:B------:R-:W-:-:S07]  /*8ee0*/  MOV R85, R18 ;  /* 0x0000001200557202 */ /* 0x000fce0000000f00 */
.L_x_37678:
[----:B------:R-:W-:Y:S05]  /*8ef0*/  BSYNC.RECONVERGENT B3 ;  /* 0x0000000000037941 */ /* 0x000fea0003800200 */
.L_x_37677:
        /* <DEDUP_REMOVED lines=11> */
.L_x_37654:
        /* <DEDUP_REMOVED lines=21> */
.L_x_37686:
        /* <DEDUP_REMOVED lines=13> */
.L_x_37688:
[----:B------:R-:W-:Y:S05]  /*91d0*/  BSYNC.RECONVERGENT B5 ;  /* 0x0000000000057941 */ /* 0x000fea0003800200 */
.L_x_37687:
        /* <DEDUP_REMOVED lines=47> */
.L_x_37685:
[----:B------:R-:W-:Y:S05]  /*94d0*/  BSYNC.RECONVERGENT B4 ;  /* 0x0000000000047941 */ /* 0x000fea0003800200 */
.L_x_37684:
        /* <DEDUP_REMOVED lines=9> */
.L_x_37683:
[----:B------:R-:W-:Y:S05]  /*9570*/  BSYNC.RECONVERGENT B3 ;  /* 0x0000000000037941 */ /* 0x000fea0003800200 */
.L_x_37682:
        /* <DEDUP_REMOVED lines=17> */
.L_x_37693:
        /* <DEDUP_REMOVED lines=13> */
.L_x_37695:
[----:B------:R-:W-:Y:S05]  /*9760*/  BSYNC.RECONVERGENT B5 ;  /* 0x0000000000057941 */ /* 0x000fea0003800200 */
.L_x_37694:
[----:B------:R-:W-:Y:S01]  /*9770*/  LOP3.LUT R54, R11, UR5, R7, 0x96, !PT ;  /* 0x000000050b367c12 */ /* 0x000fe2000f8e9607 */
[----:B0-----:R-:W-:Y:S01]  /*9780*/  IMAD.WIDE.U32 R84, R0, -0x326172a9, RZ ;  /* 0xcd9e8d5700547825 */ /* 0x001fe200078e00ff */
        /* <DEDUP_REMOVED lines=46> */
.L_x_37692:
[----:B------:R-:W-:Y:S05]  /*9a70*/  BSYNC.RECONVERGENT B4 ;  /* 0x0000000000047941 */ /* 0x000fea0003800200 */
.L_x_37691:
        /* <DEDUP_REMOVED lines=9> */
.L_x_37690:
[----:B------:R-:W-:Y:S05]  /*9b10*/  BSYNC.RECONVERGENT B3 ;  /* 0x0000000000037941 */ /* 0x000fea0003800200 */
.L_x_37689:
        /* <DEDUP_REMOVED lines=17> */
.L_x_37700:
        /* <DEDUP_REMOVED lines=13> */
.L_x_37702:
[----:B------:R-:W-:Y:S05]  /*9d00*/  BSYNC.RECONVERGENT B5 ;  /* 0x0000000000057941 */ /* 0x000fea0003800200 */
.L_x_37701:
[----:B------:R-:W-:Y:S01]  /*9d10*/  LOP3.LUT R54, R11, UR5, R7, 0x96, !PT ;  /* 0x000000050b367c12 */ /* 0x000fe2000f8e9607 */
[----:B0-----:R-:W-:Y:S01]  /*9d20*/  IMAD.WIDE.U32 R84, R0, -0x326172a9, RZ ;  /* 0xcd9e8d5700547825 */ /* 0x001fe200078e00ff */
        /* <DEDUP_REMOVED lines=43> */
[----:B------:R-:W-:Y:S01]  /*9fe0*/  LOP3.LUT R6, R6, UR24, R55, 0x96, !PT ;  /* 0x0000001806067c12 */ /* 0x000fe2000f8e9637 */
[----:B------:R-:W-:Y:S01]  /*9ff0*/  IMAD.MOV.U32 R55, RZ, RZ, R108 ;  /* 0x000000ffff377224 */ /* 0x000fe200078e006c */
[----:B------:R-:W-:-:S07]  /*a000*/  MOV R108, R54 ;  /* 0x00000036006c7202 */ /* 0x000fce0000000f00 */
.L_x_37699:
[----:B------:R-:W-:Y:S05]  /*a010*/  BSYNC.RECONVERGENT B4 ;  /* 0x0000000000047941 */ /* 0x000fea0003800200 */
.L_x_37698:
        /* <DEDUP_REMOVED lines=9> */
.L_x_37697:
[----:B------:R-:W-:Y:S05]  /*a0b0*/  BSYNC.RECONVERGENT B3 ;  /* 0x0000000000037941 */ /* 0x000fea0003800200 */
.L_x_37696:
        /* <DEDUP_REMOVED lines=16> */
.L_x_37705:
        /* <DEDUP_REMOVED lines=13> */
.L_x_37707:
[----:B------:R-:W-:Y:S05]  /*a290*/  BSYNC.RECONVERGENT B4 ;  /* 0x0000000000047941 */ /* 0x000fea0003800200 */
.L_x_37706:
[----:B0-----:R-:W-:Y:S01]  /*a2a0*/  LOP3.LUT R84, R11, UR5, R7, 0x96, !PT ;  /* 0x000000050b547c12 */ /* 0x001fe2000f8e9607 */
        /* <DEDUP_REMOVED lines=47> */
.L_x_37704:
[----:B------:R-:W-:Y:S05]  /*a5a0*/  BSYNC.RECONVERGENT B3 ;  /* 0x0000000000037941 */ /* 0x000fea0003800200 */
.L_x_37703:
        /* <DEDUP_REMOVED lines=9> */
.L_x_37676:
[----:B------:R-:W-:Y:S05]  /*a640*/  BSYNC.RECONVERGENT B2 ;  /* 0x0000000000027941 */ /* 0x000fea0003800200 */
.L_x_37653:
[----:B0-----:R-:W0:Y:S01]  /*a650*/  LDC.64 R84, c[0x0][0x3a8] ;  /* 0x0000ea00ff547b82 */ /* 0x001e220000000a00 */
[----:B------:R-:W-:Y:S01]  /*a660*/  BSSY.RECONVERGENT B2, `(.L_x_37708) ;  /* 0x0000010000027945 */ /* 0x000fe20003800200 */
[----:B------:R-:W-:Y:S02]  /*a670*/  IMAD.MOV.U32 R18, RZ, RZ, R108 ;  /* 0x000000ffff127224 */ /* 0x000fe400078e006c */
[----:B0-----:R-:W-:-:S05]  /*a680*/  IMAD.WIDE.U32 R84, R115, 0x10, R84 ;  /* 0x0000001073547825 */ /* 0x001fca00078e0054 */
[----:B-----5:R0:W-:Y:S01]  /*a690*/  STG.E.128 desc[UR6][R84.64], R52 ;  /* 0x0000003454007986 */ /* 0x0201e2000c101d06 */
[----:B------:R-:W-:Y:S05]  /*a6a0*/  @!P0 BRA `(.L_x_37709) ;  /* 0x00000000002c8947 */ /* 0x000fea0003800000 */
[----:B0-----:R-:W-:-:S04]  /*a6b0*/  SHF.L.U32 R84, R88, 0x10, RZ ;  /* 0x0000001058547819 */ /* 0x001fc800000006ff */
[----:B------:R-:W-:Y:S02]  /*a6c0*/  LOP3.LUT R85, R84, 0xff0000, RZ, 0xc0, !PT ;  /* 0x00ff000054557812 */ /* 0x000fe400078ec0ff */
[----:B------:R-:W-:-:S05]  /*a6d0*/  LOP3.LUT R84, R89, 0xffff, RZ, 0xc0, !PT ;  /* 0x0000ffff59547812 */ /* 0x000fca00078ec0ff */
[----:B------:R-:W-:Y:S01]  /*a6e0*/  IMAD R84, R84, 0x1000000, R85 ;  /* 0x0100000054547824 */ /* 0x000fe200078e0255 */
[----:B------:R-:W-:-:S05]  /*a6f0*/  LOP3.LUT R85, R21, 0xff, RZ, 0xc0, !PT ;  /* 0x000000ff15557812 */ /* 0x000fca00078ec0ff */
[----:B------:R-:W-:Y:S01]  /*a700*/  IMAD R84, R85, 0x100, R84 ;  /* 0x0000010055547824 */ /* 0x000fe200078e0254 */
[----:B------:R-:W-:-:S04]  /*a710*/  LOP3.LUT R85, R19, 0xff, RZ, 0xc0, !PT ;  /* 0x000000ff13557812 */ /* 0x000fc800078ec0ff */
[----:B------:R-:W-:Y:S02]  /*a720*/  IADD3 R107, PT, PT, R84, R85, RZ ;  /* 0x00000055546b7210 */ /* 0x000fe40007ffe0ff */
[----:B------:R-:W0:Y:S02]  /*a730*/  LDC.64 R84, c[0x0][0x3b0] ;  /* 0x0000ec00ff547b82 */ /* 0x000e240000000a00 */
[----:B0-----:R-:W-:-:S05]  /*a740*/  IMAD.WIDE.U32 R84, R113, 0x4, R84 ;  /* 0x0000000471547825 */ /* 0x001fca00078e0054 */
[----:B------:R1:W-:Y:S02]  /*a750*/  STG.E desc[UR6][R84.64], R107 ;  /* 0x0000006b54007986 */ /* 0x0003e4000c101906 */
.L_x_37709:
[----:B------:R-:W-:Y:S05]  /*a760*/  BSYNC.RECONVERGENT B2 ;  /* 0x0000000000027941 */ /* 0x000fea0003800200 */
.L_x_37708:
[----:B------:R-:W-:Y:S02]  /*a770*/  VIADD R115, R115, 0x20 ;  /* 0x0000002073737836 */ /* 0x000fe40000000000 */
[----:B------:R-:W-:-:S07]  /*a780*/  VIADD R113, R113, 0x20 ;  /* 0x0000002071717836 */ /* 0x000fce0000000000 */
.L_x_37650:
[----:B------:R-:W-:Y:S05]  /*a790*/  BSYNC.RECONVERGENT B1 ;  /* 0x0000000000017941 */ /* 0x000fea0003800200 */
.L_x_37649:
        /* <DEDUP_REMOVED lines=9> */
.L_x_37713:
[----:B------:R-:W-:Y:S05]  /*a830*/  BSYNC.RECONVERGENT B2 ;  /* 0x0000000000027941 */ /* 0x000fea0003800200 */
.L_x_37712:
        /* <DEDUP_REMOVED lines=28> */
.L_x_37720:
        /* <DEDUP_REMOVED lines=13> */
.L_x_37722:
[----:B------:R-:W-:Y:S05]  /*aad0*/  BSYNC.RECONVERGENT B5 ;  /* 0x0000000000057941 */ /* 0x000fea0003800200 */
.L_x_37721:
        /* <DEDUP_REMOVED lines=44> */
[----:B------:R-:W-:Y:S02]  /*ada0*/  IMAD.MOV.U32 R112, RZ, RZ, R84 ;  /* 0x000000ffff707224 */ /* 0x000fe400078e0054 */
[----:B------:R-:W-:Y:S01]  /*adb0*/  HFMA2 R84, -RZ, RZ, 0, 0 ;  /* 0x00000000ff547431 */ /* 0x000fe200000001ff */
[----:B------:R-:W-:Y:S01]  /*adc0*/  LOP3.LUT R6, R6, UR24, R85, 0x96, !PT ;  /* 0x0000001806067c12 */ /* 0x000fe2000f8e9655 */
[----:B------:R-:W-:-:S07]  /*add0*/  IMAD.MOV.U32 R85, RZ, RZ, R18 ;  /* 0x000000ffff557224 */ /* 0x000fce00078e0012 */
.L_x_37719:
[----:B------:R-:W-:Y:S05]  /*ade0*/  BSYNC.RECONVERGENT B4 ;  /* 0x0000000000047941 */ /* 0x000fea0003800200 */
.L_x_37718:
        /* <DEDUP_REMOVED lines=10> */
.L_x_37717:
[----:B------:R-:W-:Y:S05]  /*ae90*/  BSYNC.RECONVERGENT B3 ;  /* 0x0000000000037941 */ /* 0x000fea0003800200 */
.L_x_37716:
        /* <DEDUP_REMOVED lines=20> */
.L_x_37727:
        /* <DEDUP_REMOVED lines=13> */
.L_x_37729:
[----:B------:R-:W-:Y:S05]  /*b0b0*/  BSYNC.RECONVERGENT B5 ;  /* 0x0000000000057941 */ /* 0x000fea0003800200 */
.L_x_37728:
        /* <DEDUP_REMOVED lines=48> */
.L_x_37726:
[----:B------:R-:W-:Y:S05]  /*b3c0*/  BSYNC.RECONVERGENT B4 ;  /* 0x0000000000047941 */ /* 0x000fea0003800200 */
.L_x_37725:
        /* <DEDUP_REMOVED lines=10> */
.L_x_37724:
[----:B------:R-:W-:Y:S05]  /*b470*/  BSYNC.RECONVERGENT B3 ;  /* 0x0000000000037941 */ /* 0x000fea0003800200 */
.L_x_37723:
        /* <DEDUP_REMOVED lines=20> */
.L_x_37734:
        /* <DEDUP_REMOVED lines=13> */
.L_x_37736:
[----:B------:R-:W-:Y:S05]  /*b690*/  BSYNC.RECONVERGENT B5 ;  /* 0x0000000000057941 */ /* 0x000fea0003800200 */
.L_x_37735:
        /* <DEDUP_REMOVED lines=48> */
.L_x_37733:
[----:B------:R-:W-:Y:S05]  /*b9a0*/  BSYNC.RECONVERGENT B4 ;  /* 0x0000000000047941 */ /* 0x000fea0003800200 */
.L_x_37732:
        /* <DEDUP_REMOVED lines=10> */
.L_x_37731:
[----:B------:R-:W-:Y:S05]  /*ba50*/  BSYNC.RECONVERGENT B3 ;  /* 0x0000000000037941 */ /* 0x000fea0003800200 */
.L_x_37730:
        /* <DEDUP_REMOVED lines=19> */
.L_x_37740:
        /* <DEDUP_REMOVED lines=13> */
.L_x_37742:
[----:B------:R-:W-:Y:S05]  /*bc60*/  BSYNC.RECONVERGENT B4 ;  /* 0x0000000000047941 */ /* 0x000fea0003800200 */
.L_x_37741:
        /* <DEDUP_REMOVED lines=48> */
.L_x_37739:
[----:B------:R-:W-:Y:S05]  /*bf70*/  BSYNC.RECONVERGENT B3 ;  /* 0x0000000000037941 */ /* 0x000fea0003800200 */
.L_x_37738:
        /* <DEDUP_REMOVED lines=11> */
.L_x_37715:
        /* <DEDUP_REMOVED lines=21> */
.L_x_37747:
        /* <DEDUP_REMOVED lines=13> */
.L_x_37749:
[----:B------:R-:W-:Y:S05]  /*c250*/  BSYNC.RECONVERGENT B5 ;  /* 0x0000000000057941 */ /* 0x000fea0003800200 */
.L_x_37748:
        /* <DEDUP_REMOVED lines=47> */
.L_x_37746:
[----:B------:R-:W-:Y:S05]  /*c550*/  BSYNC.RECONVERGENT B4 ;  /* 0x0000000000047941 */ /* 0x000fea0003800200 */
.L_x_37745:
        /* <DEDUP_REMOVED lines=9> */
.L_x_37744:
[----:B------:R-:W-:Y:S05]  /*c5f0*/  BSYNC.RECONVERGENT B3 ;  /* 0x0000000000037941 */ /* 0x000fea0003800200 */
.L_x_37743:
        /* <DEDUP_REMOVED lines=17> */
.L_x_37754:
        /* <DEDUP_REMOVED lines=13> */
.L_x_37756:
[----:B------:R-:W-:Y:S05]  /*c7e0*/  BSYNC.RECONVERGENT B5 ;  /* 0x0000000000057941 */ /* 0x000fea0003800200 */
.L_x_37755:
        /* <DEDUP_REMOVED lines=48> */
.L_x_37753:
[----:B------:R-:W-:Y:S05]  /*caf0*/  BSYNC.RECONVERGENT B4 ;  /* 0x0000000000047941 */ /* 0x000fea0003800200 */
.L_x_37752:
        /* <DEDUP_REMOVED lines=9> */
.L_x_37751:
[----:B------:R-:W-:Y:S05]  /*cb90*/  BSYNC.RECONVERGENT B3 ;  /* 0x0000000000037941 */ /* 0x000fea0003800200 */
.L_x_37750:
        /* <DEDUP_REMOVED lines=17> */
.L_x_37761:
        /* <DEDUP_REMOVED lines=13> */
.L_x_37763:
[----:B------:R-:W-:Y:S05]  /*cd80*/  BSYNC.RECONVERGENT B5 ;  /* 0x0000000000057941 */ /* 0x000fea0003800200 */
.L_x_37762:
        /* <DEDUP_REMOVED lines=48> */
.L_x_37760:
[----:B------:R-:W-:Y:S05]  /*d090*/  BSYNC.RECONVERGENT B4 ;  /* 0x0000000000047941 */ /* 0x000fea0003800200 */
.L_x_37759:
        /* <DEDUP_REMOVED lines=9> */
.L_x_37758:
[----:B------:R-:W-:Y:S05]  /*d130*/  BSYNC.RECONVERGENT B3 ;  /* 0x0000000000037941 */ /* 0x000fea0003800200 */
.L_x_37757:
        /* <DEDUP_REMOVED lines=16> */
.L_x_37766:
        /* <DEDUP_REMOVED lines=13> */
.L_x_37768:
[----:B------:R-:W-:Y:S05]  /*d310*/  BSYNC.RECONVERGENT B4 ;  /* 0x0000000000047941 */ /* 0x000fea0003800200 */
.L_x_37767:
        /* <DEDUP_REMOVED lines=48> */
.L_x_37765:
[----:B------:R-:W-:Y:S05]  /*d620*/  BSYNC.RECONVERGENT B3 ;  /* 0x0000000000037941 */ /* 0x000fea0003800200 */
.L_x_37764:
        /* <DEDUP_REMOVED lines=9> */
.L_x_37737:
[----:B------:R-:W-:Y:S05]  /*d6c0*/  BSYNC.RECONVERGENT B2 ;  /* 0x0000000000027941 */ /* 0x000fea0003800200 */
.L_x_37714:
        /* <DEDUP_REMOVED lines=17> */
.L_x_37770:
[----:B------:R-:W-:Y:S05]  /*d7e0*/  BSYNC.RECONVERGENT B2 ;  /* 0x0000000000027941 */ /* 0x000fea0003800200 */
.L_x_37769:
[----:B------:R-:W-:Y:S01]  /*d7f0*/  IADD3 R115, PT, PT, R115, 0x20, RZ ;  /* 0x0000002073737810 */ /* 0x000fe20007ffe0ff */
[----:B------:R-:W-:-:S07]  /*d800*/  VIADD R113, R113, 0x20 ;  /* 0x0000002071717836 */ /* 0x000fce0000000000 */
.L_x_37711:
[----:B------:R-:W-:Y:S05]  /*d810*/  BSYNC.RECONVERGENT B1 ;  /* 0x0000000000017941 */ /* 0x000fea0003800200 */
.L_x_37710:
        /* <DEDUP_REMOVED lines=9> */
.L_x_37774:
[----:B------:R-:W-:Y:S05]  /*d8b0*/  BSYNC.RECONVERGENT B2 ;  /* 0x0000000000027941 */ /* 0x000fea0003800200 */
.L_x_37773:
        /* <DEDUP_REMOVED lines=28> */
.L_x_37781:
        /* <DEDUP_REMOVED lines=13> */
.L_x_37783:
[----:B------:R-:W-:Y:S05]  /*db50*/  BSYNC.RECONVERGENT B5 ;  /* 0x0000000000057941 */ /* 0x000fea0003800200 */
.L_x_37782:
        /* <DEDUP_REMOVED lines=46> */
[----:B------:R-:W-:Y:S01]  /*de40*/  MOV R112, R84 ;  /* 0x0000005400707202 */ /* 0x000fe20000000f00 */
[----:B------:R-:W-:-:S07]  /*de50*/  IMAD.MOV.U32 R84, RZ, RZ, RZ ;  /* 0x000000ffff547224 */ /* 0x000fce00078e00ff */
.L_x_37780:
[----:B------:R-:W-:Y:S05]  /*de60*/  BSYNC.RECONVERGENT B4 ;  /* 0x0000000000047941 */ /* 0x000fea0003800200 */
.L_x_37779:
[----:B------:R-:W-:Y:S01]  /*de70*/  I2FP.F32.U32 R10, R85 ;  /* 0x00000055000a7245 */ /* 0x000fe20000201000 */
[----:B------:R-:W-:Y:S02]  /*de80*/  HFMA2 R85, -RZ, RZ, 0.1171875, 0 ;  /* 0x2f800000ff557431 */ /* 0x000fe400000001ff */
[----:B-----5:R-:W-:-:S03]  /*de90*/  FMUL.FTZ R18, R40, UR9 ;  /* 0x0000000928127c20 */ /* 0x020fc60008410000 */
[----:B------:R-:W-:Y:S01]  /*dea0*/  FFMA.FTZ R10, R10, R85, 1.1641532182693481445e-10 ;  /* 0x2f0000000a0a7423 */ /* 0x000fe20000010055 */
[----:B------:R-:W-:-:S04]  /*deb0*/  FMUL.FTZ R18, R18, UR8 ;  /* 0x0000000812127c20 */ /* 0x000fc80008410000 */
[----:B------:R-:W-:-:S04]  /*dec0*/  FSETP.GTU.FTZ.AND P2, PT, R10, UR25, PT ;  /* 0x000000190a007c0b */ /* 0x000fc8000bf5c000 */
[----:B------:R-:W-:Y:S02]  /*ded0*/  FSEL R85, R18, RZ, !P2 ;  /* 0x000000ff12557208 */ /* 0x000fe40005000000 */
[----:B------:R-:W-:-:S03]  /*dee0*/  SEL R10, RZ, 0x1, P2 ;  /* 0x00000001ff0a7807 */ /* 0x000fc60001000000 */
[----:B------:R-:W-:Y:S01]  /*def0*/  FADD.FTZ R60, R60, R85 ;  /* 0x000000553c3c7221 */ /* 0x000fe20000010000 */
[----:B------:R-:W-:-:S07]  /*df00*/  PRMT R19, R10, 0x7610, R19 ;  /* 0x000076100a137816 */ /* 0x000fce0000000013 */
.L_x_37778:
[----:B------:R-:W-:Y:S05]  /*df10*/  BSYNC.RECONVERGENT B3 ;  /* 0x0000000000037941 */ /* 0x000fea0003800200 */
.L_x_37777:
        /* <DEDUP_REMOVED lines=20> */
.L_x_37788:
        /* <DEDUP_REMOVED lines=13> */
.L_x_37790:
[----:B------:R-:W-:Y:S05]  /*e130*/  BSYNC.RECONVERGENT B5 ;  /* 0x0000000000057941 */ /* 0x000fea0003800200 */
.L_x_37789:
        /* <DEDUP_REMOVED lines=48> */
.L_x_37787:
[----:B------:R-:W-:Y:S05]  /*e440*/  BSYNC.RECONVERGENT B4 ;  /* 0x0000000000047941 */ /* 0x000fea0003800200 */
.L_x_37786:
[----:B------:R-:W-:Y:S01]  /*e450*/  I2FP.F32.U32 R18, R18 ;  /* 0x0000001200127245 */ /* 0x000fe20000201000 */
[----:B------:R-:W-:Y:S02]  /*e460*/  IMAD.MOV.U32 R109, RZ, RZ, 0x2f800000 ;  /* 0x2f800000ff6d7424 */ /* 0x000fe400078e00ff */
[----:B-----5:R-:W-:Y:S02]  /*e470*/  FMUL.FTZ R84, R41, UR9 ;  /* 0x0000000929547c20 */ /* 0x020fe40008410000 */
[----:B------:R-:W-:Y:S02]  /*e480*/  FFMA.FTZ R18, R18, R109, 1.1641532182693481445e-10 ;  /* 0x2f00000012127423 */ /* 0x000fe4000001006d */
[----:B------:R-:W-:-:S03]  /*e490*/  FMUL.FTZ R84, R84, UR8 ;  /* 0x0000000854547c20 */ /* 0x000fc60008410000 */
[----:B------:R-:W-:-:S04]  /*e4a0*/  FSETP.GTU.FTZ.AND P2, PT, R18, UR25, PT ;  /* 0x0000001912007c0b */ /* 0x000fc8000bf5c000 */
[----:B------:R-:W-:Y:S02]  /*e4b0*/  FSEL R84, R84, RZ, !P2 ;  /* 0x000000ff54547208 */ /* 0x000fe40005000000 */
[----:B------:R-:W-:-:S03]  /*e4c0*/  SEL R18, RZ, 0x1, P2 ;  /* 0x00000001ff127807 */ /* 0x000fc60001000000 */
[----:B------:R-:W-:Y:S01]  /*e4d0*/  FADD.FTZ R61, R61, R84 ;  /* 0x000000543d3d7221 */ /* 0x000fe20000010000 */
[----:B------:R-:W-:-:S07]  /*e4e0*/  PRMT R21, R18, 0x7610, R21 ;  /* 0x0000761012157816 */ /* 0x000fce0000000015 */
.L_x_37785:
[----:B------:R-:W-:Y:S05]  /*e4f0*/  BSYNC.RECONVERGENT B3 ;  /* 0x0000000000037941 */ /* 0x000fea0003800200 */
.L_x_37784:
        /* <DEDUP_REMOVED lines=20> */
.L_x_37795:
        /* <DEDUP_REMOVED lines=13> */
.L_x_37797:
[----:B------:R-:W-:Y:S05]  /*e710*/  BSYNC.RECONVERGENT B5 ;  /* 0x0000000000057941 */ /* 0x000fea0003800200 */
.L_x_37796:
        /* <DEDUP_REMOVED lines=48> */
.L_x_37794:
[----:B------:R-:W-:Y:S05]  /*ea20*/  BSYNC.RECONVERGENT B4 ;  /* 0x0000000000047941 */ /* 0x000fea0003800200 */
.L_x_37793:
[----:B------:R-:W-:Y:S01]  /*ea30*/  I2FP.F32.U32 R10, R108 ;  /* 0x0000006c000a7245 */ /* 0x000fe20000201000 */
[----:B------:R-:W-:-:S04]  /*ea40*/  IMAD.MOV.U32 R85, RZ, RZ, 0x2f800000 ;  /* 0x2f800000ff557424 */ /* 0x000fc800078e00ff */
[----:B------:R-:W-:Y:S01]  /*ea50*/  FFMA.FTZ R10, R10, R85, 1.1641532182693481445e-10 ;  /* 0x2f0000000a0a7423 */ /* 0x000fe20000010055 */
[----:B-----5:R-:W-:-:S04]  /*ea60*/  FMUL.FTZ R85, R42, UR9 ;  /* 0x000000092a557c20 */ /* 0x020fc80008410000 */
[----:B------:R-:W-:Y:S01]  /*ea70*/  FMUL.FTZ R85, R85, UR8 ;  /* 0x0000000855557c20 */ /* 0x000fe20008410000 */
[----:B------:R-:W-:-:S04]  /*ea80*/  FSETP.GTU.FTZ.AND P2, PT, R10, UR25, PT ;  /* 0x000000190a007c0b */ /* 0x000fc8000bf5c000 */
[----:B------:R-:W-:Y:S02]  /*ea90*/  FSEL R85, R85, RZ, !P2 ;  /* 0x000000ff55557208 */ /* 0x000fe40005000000 */
[----:B------:R-:W-:-:S03]  /*eaa0*/  SEL R10, RZ, 0x1, P2 ;  /* 0x00000001ff0a7807 */ /* 0x000fc60001000000 */
[----:B------:R-:W-:Y:S01]  /*eab0*/  FADD.FTZ R62, R62, R85 ;  /* 0x000000553e3e7221 */ /* 0x000fe20000010000 */
[----:B------:R-:W-:-:S07]  /*eac0*/  PRMT R88, R10, 0x7610, R88 ;  /* 0x000076100a587816 */ /* 0x000fce0000000058 */
.L_x_37792:
[----:B------:R-:W-:Y:S05]  /*ead0*/  BSYNC.RECONVERGENT B3 ;  /* 0x0000000000037941 */ /* 0x000fea0003800200 */
.L_x_37791:
        /* <DEDUP_REMOVED lines=19> */
.L_x_37801:
        /* <DEDUP_REMOVED lines=13> */
.L_x_37803:
[----:B------:R-:W-:Y:S05]  /*ece0*/  BSYNC.RECONVERGENT B4 ;  /* 0x0000000000047941 */ /* 0x000fea0003800200 */
.L_x_37802:
        /* <DEDUP_REMOVED lines=48> */
.L_x_37800:
[----:B------:R-:W-:Y:S05]  /*eff0*/  BSYNC.RECONVERGENT B3 ;  /* 0x0000000000037941 */ /* 0x000fea0003800200 */
.L_x_37799:
        /* <DEDUP_REMOVED lines=11> */
.L_x_37776:
        /* <DEDUP_REMOVED lines=21> */
.L_x_37808:
        /* <DEDUP_REMOVED lines=13> */
.L_x_37810:
[----:B------:R-:W-:Y:S05]  /*f2d0*/  BSYNC.RECONVERGENT B5 ;  /* 0x0000000000057941 */ /* 0x000fea0003800200 */
.L_x_37809:
        /* <DEDUP_REMOVED lines=47> */
.L_x_37807:
[----:B------:R-:W-:Y:S05]  /*f5d0*/  BSYNC.RECONVERGENT B4 ;  /* 0x0000000000047941 */ /* 0x000fea0003800200 */
.L_x_37806:
[----:B------:R-:W-:Y:S01]  /*f5e0*/  I2FP.F32.U32 R10, R60 ;  /* 0x0000003c000a7245 */ /* 0x000fe20000201000 */
[----:B------:R-:W-:-:S04]  /*f5f0*/  IMAD.MOV.U32 R61, RZ, RZ, 0x2f800000 ;  /* 0x2f800000ff3d7424 */ /* 0x000fc800078e00ff */
[----:B------:R-:W-:-:S05]  /*f600*/  FFMA.FTZ R10, R10, R61, 1.1641532182693481445e-10 ;  /* 0x2f0000000a0a7423 */ /* 0x000fca000001003d */
[----:B------:R-:W-:Y:S01]  /*f610*/  FSETP.GTU.FTZ.AND P1, PT, R10, UR25, PT ;  /* 0x000000190a007c0b */ /* 0x000fe2000bf3c000 */
[----:B-----5:R-:W-:-:S04]  /*f620*/  FMUL.FTZ R10, R40, UR9 ;  /* 0x00000009280a7c20 */ /* 0x020fc80008410000 */
[----:B------:R-:W-:-:S05]  /*f630*/  FMUL.FTZ R10, R10, UR8 ;  /* 0x000000080a0a7c20 */ /* 0x000fca0008410000 */
[----:B------:R-:W-:Y:S02]  /*f640*/  FSEL R60, R10, RZ, !P1 ;  /* 0x000000ff0a3c7208 */ /* 0x000fe40004800000 */
[----:B------:R-:W-:-:S04]  /*f650*/  SEL R10, RZ, 0x1, P1 ;  /* 0x00000001ff0a7807 */ /* 0x000fc80000800000 */
[----:B------:R-:W-:-:S07]  /*f660*/  PRMT R19, R10, 0x7610, R19 ;  /* 0x000076100a137816 */ /* 0x000fce0000000013 */
.L_x_37805:
[----:B------:R-:W-:Y:S05]  /*f670*/  BSYNC.RECONVERGENT B3 ;  /* 0x0000000000037941 */ /* 0x000fea0003800200 */
.L_x_37804:
        /* <DEDUP_REMOVED lines=17> */
.L_x_37815:
        /* <DEDUP_REMOVED lines=13> */
.L_x_37817:
[----:B------:R-:W-:Y:S05]  /*f860*/  BSYNC.RECONVERGENT B5 ;  /* 0x0000000000057941 */ /* 0x000fea0003800200 */
.L_x_37816:
[----:B------:R-:W-:Y:S01]  /*f870*/  LOP3.LUT R62, R11, UR5, R7, 0x96, !PT ;  /* 0x000000050b3e7c12 */ /* 0x000fe2000f8e9607 */
[----:B0-----:R-:W-:Y:S01]  /*f880*/  IMAD.WIDE.U32 R84, R0, -0x326172a9, RZ ;  /* 0xcd9e8d5700547825 */ /* 0x001fe200078e00ff */
        /* <DEDUP_REMOVED lines=43> */
[----:B------:R-:W-:Y:S01]  /*fb40*/  IMAD.MOV.U32 R10, RZ, RZ, RZ ;  /* 0x000000ffff0a7224 */ /* 0x000fe200078e00ff */
[----:B------:R-:W-:Y:S02]  /*fb50*/  LOP3.LUT R6, R6, UR24, R63, 0x96, !PT ;  /* 0x0000001806067c12 */ /* 0x000fe4000f8e963f */
[----:B------:R-:W-:-:S07]  /*fb60*/  MOV R110, R62 ;  /* 0x0000003e006e7202 */ /* 0x000fce0000000f00 */
.L_x_37814:
[----:B------:R-:W-:Y:S05]  /*fb70*/  BSYNC.RECONVERGENT B4 ;  /* 0x0000000000047941 */ /* 0x000fea0003800200 */
.L_x_37813:
[----:B------:R-:W-:Y:S01]  /*fb80*/  I2FP.F32.U32 R18, R18 ;  /* 0x0000001200127245 */ /* 0x000fe20000201000 */
[----:B------:R-:W-:-:S05]  /*fb90*/  HFMA2 R61, -RZ, RZ, 0.1171875, 0 ;  /* 0x2f800000ff3d7431 */ /* 0x000fca00000001ff */
[----:B------:R-:W-:-:S05]  /*fba0*/  FFMA.FTZ R18, R18, R61, 1.1641532182693481445e-10 ;  /* 0x2f00000012127423 */ /* 0x000fca000001003d */
[----:B------:R-:W-:Y:S01]  /*fbb0*/  FSETP.GTU.FTZ.AND P1, PT, R18, UR25, PT ;  /* 0x0000001912007c0b */ /* 0x000fe2000bf3c000 */
[----:B-----5:R-:W-:-:S04]  /*fbc0*/  FMUL.FTZ R18, R41, UR9 ;  /* 0x0000000929127c20 */ /* 0x020fc80008410000 */
[----:B------:R-:W-:-:S05]  /*fbd0*/  FMUL.FTZ R18, R18, UR8 ;  /* 0x0000000812127c20 */ /* 0x000fca0008410000 */
[----:B------:R-:W-:Y:S02]  /*fbe0*/  FSEL R61, R18, RZ, !P1 ;  /* 0x000000ff123d7208 */ /* 0x000fe40004800000 */
[----:B------:R-:W-:-:S04]  /*fbf0*/  SEL R18, RZ, 0x1, P1 ;  /* 0x00000001ff127807 */ /* 0x000fc80000800000 */
[----:B------:R-:W-:-:S07]  /*fc00*/  PRMT R21, R18, 0x7610, R21 ;  /* 0x0000761012157816 */ /* 0x000fce0000000015 */
.L_x_37812:
[----:B------:R-:W-:Y:S05]  /*fc10*/  BSYNC.RECONVERGENT B3 ;  /* 0x0000000000037941 */ /* 0x000fea0003800200 */
.L_x_37811:
        /* <DEDUP_REMOVED lines=17> */
.L_x_37822:
        /* <DEDUP_REMOVED lines=13> */
.L_x_37824:
[----:B------:R-:W-:Y:S05]  /*fe00*/  BSYNC.RECONVERGENT B5 ;  /* 0x0000000000057941 */ /* 0x000fea0003800200 */
.L_x_37823:
        /* <DEDUP_REMOVED lines=48> */
.L_x_37821:
[----:B------:R-:W-:Y:S05]  /*10110*/  BSYNC.RECONVERGENT B4 ;  /* 0x0000000000047941 */ /* 0x000fea0003800200 */
.L_x_37820:
        /* <DEDUP_REMOVED lines=9> */
.L_x_37819:
[----:B------:R-:W-:Y:S05]  /*101b0*/  BSYNC.RECONVERGENT B3 ;  /* 0x0000000000037941 */ /* 0x000fea0003800200 */
.L_x_37818:
        /* <DEDUP_REMOVED lines=16> */
.L_x_37827:
        /* <DEDUP_REMOVED lines=13> */
.L_x_37829:
[----:B------:R-:W-:Y:S05]  /*10390*/  BSYNC.RECONVERGENT B4 ;  /* 0x0000000000047941 */ /* 0x000fea0003800200 */
.L_x_37828:
        /* <DEDUP_REMOVED lines=48> */
.L_x_37826:
[----:B------:R-:W-:Y:S05]  /*106a0*/  BSYNC.RECONVERGENT B3 ;  /* 0x0000000000037941 */ /* 0x000fea0003800200 */
.L_x_37825:
        /* <DEDUP_REMOVED lines=9> */
.L_x_37798:
[----:B------:R-:W-:Y:S05]  /*10740*/  BSYNC.RECONVERGENT B2 ;  /* 0x0000000000027941 */ /* 0x000fea0003800200 */
.L_x_37775:
        /* <DEDUP_REMOVED lines=17> */
.L_x_37831:
[----:B------:R-:W-:Y:S05]  /*10860*/  BSYNC.RECONVERGENT B2 ;  /* 0x0000000000027941 */ /* 0x000fea0003800200 */
.L_x_37830:
[----:B------:R-:W-:Y:S01]  /*10870*/  IADD3 R115, PT, PT, R115, 0x20, RZ ;  /* 0x0000002073737810 */ /* 0x000fe20007ffe0ff */
[----:B------:R-:W-:-:S07]  /*10880*/  VIADD R113, R113, 0x20 ;  /* 0x0000002071717836 */ /* 0x000fce0000000000 */
.L_x_37772:
[----:B------:R-:W-:Y:S05]  /*10890*/  BSYNC.RECONVERGENT B1 ;  /* 0x0000000000017941 */ /* 0x000fea0003800200 */
.L_x_37771:
        /* <DEDUP_REMOVED lines=9> */
.L_x_37835:
[----:B------:R-:W-:Y:S05]  /*10930*/  BSYNC.RECONVERGENT B2 ;  /* 0x0000000000027941 */ /* 0x000fea0003800200 */
.L_x_37834:
        /* <DEDUP_REMOVED lines=28> */
.L_x_37842:
        /* <DEDUP_REMOVED lines=13> */
.L_x_37844:
[----:B------:R-:W-:Y:S05]  /*10bd0*/  BSYNC.RECONVERGENT B5 ;  /* 0x0000000000057941 */ /* 0x000fea0003800200 */
.L_x_37843:
        /* <DEDUP_REMOVED lines=46> */
[----:B------:R-:W-:Y:S01]  /*10ec0*/  IMAD.MOV.U32 R84, RZ, RZ, RZ ;  /* 0x000000ffff547224 */ /* 0x000fe200078e00ff */
[----:B------:R-:W-:-:S07]  /*10ed0*/  MOV R85, R18 ;  /* 0x0000001200557202 */ /* 0x000fce0000000f00 */
.L_x_37841:
[----:B------:R-:W-:Y:S05]  /*10ee0*/  BSYNC.RECONVERGENT B4 ;  /* 0x0000000000047941 */ /* 0x000fea0003800200 */
.L_x_37840:
        /* <DEDUP_REMOVED lines=10> */
.L_x_37839:
[----:B------:R-:W-:Y:S05]  /*10f90*/  BSYNC.RECONVERGENT B3 ;  /* 0x0000000000037941 */ /* 0x000fea0003800200 */
.L_x_37838:
        /* <DEDUP_REMOVED lines=20> */
.L_x_37849:
        /* <DEDUP_REMOVED lines=13> */
.L_x_37851:
[----:B------:R-:W-:Y:S05]  /*111b0*/  BSYNC.RECONVERGENT B5 ;  /* 0x0000000000057941 */ /* 0x000fea0003800200 */
.L_x_37850:
        /* <DEDUP_REMOVED lines=46> */
[----:B------:R-:W-:Y:S01]  /*114a0*/  HFMA2 R85, -RZ, RZ, 0, 0 ;  /* 0x00000000ff557431 */ /* 0x000fe200000001ff */
[----:B------:R-:W-:-:S07]  /*114b0*/  MOV R10, R84 ;  /* 0x00000054000a7202 */ /* 0x000fce0000000f00 */
.L_x_37848:
[----:B------:R-:W-:Y:S05]  /*114c0*/  BSYNC.RECONVERGENT B4 ;  /* 0x0000000000047941 */ /* 0x000fea0003800200 */
.L_x_37847:
        /* <DEDUP_REMOVED lines=10> */
.L_x_37846:
[----:B------:R-:W-:Y:S05]  /*11570*/  BSYNC.RECONVERGENT B3 ;  /* 0x0000000000037941 */ /* 0x000fea0003800200 */
.L_x_37845:
        /* <DEDUP_REMOVED lines=20> */
.L_x_37856:
        /* <DEDUP_REMOVED lines=13> */
.L_x_37858:
[----:B------:R-:W-:Y:S05]  /*11790*/  BSYNC.RECONVERGENT B5 ;  /* 0x0000000000057941 */ /* 0x000fea0003800200 */
.L_x_37857:
        /* <DEDUP_REMOVED lines=47> */
[----:B------:R-:W-:-:S07]  /*11a90*/  IMAD.MOV.U32 R84, RZ, RZ, RZ ;  /* 0x000000ffff547224 */ /* 0x000fce00078e00ff */
.L_x_37855:
[----:B------:R-:W-:Y:S05]  /*11aa0*/  BSYNC.RECONVERGENT B4 ;  /* 0x0000000000047941 */ /* 0x000fea0003800200 */
.L_x_37854:
[----:B------:R-:W-:Y:S01]  /*11ab0*/  I2FP.F32.U32 R10, R109 ;  /* 0x0000006d000a7245 */ /* 0x000fe20000201000 */
[----:B------:R-:W-:-:S05]  /*11ac0*/  HFMA2 R85, -RZ, RZ, 0.1171875, 0 ;  /* 0x2f800000ff557431 */ /* 0x000fca00000001ff */
        /* <DEDUP_REMOVED lines=8> */
.L_x_37853:
[----:B------:R-:W-:Y:S05]  /*11b50*/  BSYNC.RECONVERGENT B3 ;  /* 0x0000000000037941 */ /* 0x000fea0003800200 */
.L_x_37852:
        /* <DEDUP_REMOVED lines=19> */
.L_x_37862:
        /* <DEDUP_REMOVED lines=13> */
.L_x_37864:
[----:B------:R-:W-:Y:S05]  /*11d60*/  BSYNC.RECONVERGENT B4 ;  /* 0x0000000000047941 */ /* 0x000fea0003800200 */
.L_x_37863:
        /* <DEDUP_REMOVED lines=48> */
.L_x_37861:
[----:B------:R-:W-:Y:S05]  /*12070*/  BSYNC.RECONVERGENT B3 ;  /* 0x0000000000037941 */ /* 0x000fea0003800200 */
.L_x_37860:
        /* <DEDUP_REMOVED lines=9> */
[----:B------:R-:W-:Y:S01]  /*12110*/  PRMT R89, R18, 0x7610, R89 ;  /* 0x0000761012597816 */ /* 0x000fe20000000059 */
[----:B------:R-:W-:Y:S06]  /*12120*/  BRA `(.L_x_37859) ;  /* 0x0000001400a87947 */ /* 0x000fec0003800000 */
.L_x_37837:
        /* <DEDUP_REMOVED lines=21> */
.L_x_37869:
        /* <DEDUP_REMOVED lines=13> */
.L_x_37871:
[----:B------:R-:W-:Y:S05]  /*12350*/  BSYNC.RECONVERGENT B5 ;  /* 0x0000000000057941 */ /* 0x000fea0003800200 */
.L_x_37870:
        /* <DEDUP_REMOVED lines=48> */
.L_x_37868:
[----:B------:R-:W-:Y:S05]  /*12660*/  BSYNC.RECONVERGENT B4 ;  /* 0x0000000000047941 */ /* 0x000fea0003800200 */
.L_x_37867:
[----:B------:R-:W-:Y:S01]  /*12670*/  I2FP.F32.U32 R10, R64 ;  /* 0x00000040000a7245 */ /* 0x000fe20000201000 */
[----:B------:R-:W-:Y:S02]  /*12680*/  IMAD.MOV.U32 R65, RZ, RZ, 0x2f800000 ;  /* 0x2f800000ff417424 */ /* 0x000fe400078e00ff */
[----:B-----5:R-:W-:Y:S02]  /*12690*/  FMUL.FTZ R18, R40, UR9 ;  /* 0x0000000928127c20 */ /* 0x020fe40008410000 */
[----:B------:R-:W-:Y:S02]  /*126a0*/  FFMA.FTZ R10, R10, R65, 1.1641532182693481445e-10 ;  /* 0x2f0000000a0a7423 */ /* 0x000fe40000010041 */
[----:B------:R-:W-:-:S03]  /*126b0*/  FMUL.FTZ R18, R18, UR8 ;  /* 0x0000000812127c20 */ /* 0x000fc60008410000 */
[----:B------:R-:W-:-:S04]  /*126c0*/  FSETP.GTU.FTZ.AND P1, PT, R10, UR25, PT ;  /* 0x000000190a007c0b */ /* 0x000fc8000bf3c000 */
[----:B------:R-:W-:Y:S02]  /*126d0*/  SEL R10, RZ, 0x1, P1 ;  /* 0x00000001ff0a7807 */ /* 0x000fe40000800000 */
[----:B------:R-:W-:Y:S02]  /*126e0*/  FSEL R64, R18, RZ, !P1 ;  /* 0x000000ff12407208 */ /* 0x000fe40004800000 */
[----:B------:R-:W-:-:S07]  /*126f0*/  PRMT R19, R10, 0x7610, R19 ;  /* 0x000076100a137816 */ /* 0x000fce0000000013 */
.L_x_37866:
[----:B------:R-:W-:Y:S05]  /*12700*/  BSYNC.RECONVERGENT B3 ;  /* 0x0000000000037941 */ /* 0x000fea0003800200 */
.L_x_37865:
        /* <DEDUP_REMOVED lines=17> */
.L_x_37876:
        /* <DEDUP_REMOVED lines=13> */
.L_x_37878:
[----:B------:R-:W-:Y:S05]  /*128f0*/  BSYNC.RECONVERGENT B5 ;  /* 0x0000000000057941 */ /* 0x000fea0003800200 */
.L_x_37877:
[----:B------:R-:W-:Y:S01]  /*12900*/  LOP3.LUT R66, R11, UR5, R7, 0x96, !PT ;  /* 0x000000050b427c12 */ /* 0x000fe2000f8e9607 */
[----:B01----:R-:W-:Y:S01]  /*12910*/  IMAD.WIDE.U32 R84, R0, -0x326172a9, RZ ;  /* 0xcd9e8d5700547825 */ /* 0x003fe200078e00ff */
        /* <DEDUP_REMOVED lines=43> */
[----:B------:R-:W-:Y:S02]  /*12bd0*/  HFMA2 R10, -RZ, RZ, 0, 0 ;  /* 0x00000000ff0a7431 */ /* 0x000fe400000001ff */
[----:B------:R-:W-:Y:S01]  /*12be0*/  IMAD.MOV.U32 R112, RZ, RZ, R66 ;  /* 0x000000ffff707224 */ /* 0x000fe200078e0042 */
[----:B------:R-:W-:-:S07]  /*12bf0*/  LOP3.LUT R6, R6, UR24, R67, 0x96, !PT ;  /* 0x0000001806067c12 */ /* 0x000fce000f8e9643 */
.L_x_37875:
[----:B------:R-:W-:Y:S05]  /*12c00*/  BSYNC.RECONVERGENT B4 ;  /* 0x0000000000047941 */ /* 0x000fea0003800200 */
.L_x_37874:
[----:B------:R-:W-:Y:S01]  /*12c10*/  I2FP.F32.U32 R18, R18 ;  /* 0x0000001200127245 */ /* 0x000fe20000201000 */
[----:B------:R-:W-:-:S04]  /*12c20*/  IMAD.MOV.U32 R65, RZ, RZ, 0x2f800000 ;  /* 0x2f800000ff417424 */ /* 0x000fc800078e00ff */
[----:B------:R-:W-:Y:S01]  /*12c30*/  FFMA.FTZ R18, R18, R65, 1.1641532182693481445e-10 ;  /* 0x2f00000012127423 */ /* 0x000fe20000010041 */
[----:B-----5:R-:W-:-:S04]  /*12c40*/  FMUL.FTZ R65, R41, UR9 ;  /* 0x0000000929417c20 */ /* 0x020fc80008410000 */
[----:B------:R-:W-:Y:S01]  /*12c50*/  FSETP.GTU.FTZ.AND P1, PT, R18, UR25, PT ;  /* 0x0000001912007c0b */ /* 0x000fe2000bf3c000 */
[----:B------:R-:W-:-:S03]  /*12c60*/  FMUL.FTZ R65, R65, UR8 ;  /* 0x0000000841417c20 */ /* 0x000fc60008410000 */
[----:B------:R-:W-:Y:S02]  /*12c70*/  SEL R18, RZ, 0x1, P1 ;  /* 0x00000001ff127807 */ /* 0x000fe40000800000 */
[----:B------:R-:W-:Y:S02]  /*12c80*/  FSEL R65, R65, RZ, !P1 ;  /* 0x000000ff41417208 */ /* 0x000fe40004800000 */
[----:B------:R-:W-:-:S07]  /*12c90*/  PRMT R21, R18, 0x7610, R21 ;  /* 0x0000761012157816 */ /* 0x000fce0000000015 */
.L_x_37873:
[----:B------:R-:W-:Y:S05]  /*12ca0*/  BSYNC.RECONVERGENT B3 ;  /* 0x0000000000037941 */ /* 0x000fea0003800200 */
.L_x_37872:
        /* <DEDUP_REMOVED lines=17> */
.L_x_37883:
        /* <DEDUP_REMOVED lines=13> */
.L_x_37885:
[----:B------:R-:W-:Y:S05]  /*12e90*/  BSYNC.RECONVERGENT B5 ;  /* 0x0000000000057941 */ /* 0x000fea0003800200 */
.L_x_37884:
        /* <DEDUP_REMOVED lines=48> */
.L_x_37882:
[----:B------:R-:W-:Y:S05]  /*131a0*/  BSYNC.RECONVERGENT B4 ;  /* 0x0000000000047941 */ /* 0x000fea0003800200 */
.L_x_37881:
        /* <DEDUP_REMOVED lines=9> */
.L_x_37880:
[----:B------:R-:W-:Y:S05]  /*13240*/  BSYNC.RECONVERGENT B3 ;  /* 0x0000000000037941 */ /* 0x000fea0003800200 */
.L_x_37879:
        /* <DEDUP_REMOVED lines=16> */
.L_x_37888:
        /* <DEDUP_REMOVED lines=13> */
.L_x_37890:
[----:B------:R-:W-:Y:S05]  /*13420*/  BSYNC.RECONVERGENT B4 ;  /* 0x0000000000047941 */ /* 0x000fea0003800200 */
.L_x_37889:
        /* <DEDUP_REMOVED lines=48> */
.L_x_37887:
[----:B------:R-:W-:Y:S05]  /*13730*/  BSYNC.RECONVERGENT B3 ;  /* 0x0000000000037941 */ /* 0x000fea0003800200 */
.L_x_37886:
        /* <DEDUP_REMOVED lines=9> */
.L_x_37859:
[----:B------:R-:W-:Y:S05]  /*137d0*/  BSYNC.RECONVERGENT B2 ;  /* 0x0000000000027941 */ /* 0x000fea0003800200 */
.L_x_37836:
[----:B01----:R-:W0:Y:S01]  /*137e0*/  LDC.64 R84, c[0x0][0x3a8] ;  /* 0x0000ea00ff547b82 */ /* 0x003e220000000a00 */
[----:B------:R-:W-:Y:S01]  /*137f0*/  BSSY.RECONVERGENT B2, `(.L_x_37891) ;  /* 0x0000010000027945 */ /* 0x000fe20003800200 */
[----:B------:R-:W-:Y:S01]  /*13800*/  MOV R18, R112 ;  /* 0x0000007000127202 */ /* 0x000fe20000000f00 */
        /* <DEDUP_REMOVED lines=9> */
[----:B------:R-:W-:-:S04]  /*138a0*/  LOP3.LUT R85, R19, 0xff, RZ, 0xc0, !PT ;  /* 0x000000ff13557812 */ /* 0x000fc800078ec0ff */
[----:B------:R-:W-:Y:S02]  /*138b0*/  IADD3 R109, PT, PT, R84, R85, RZ ;  /* 0x00000055546d7210 */ /* 0x000fe40007ffe0ff */
[----:B------:R-:W0:Y:S02]  /*138c0*/  LDC.64 R84, c[0x0][0x3b0] ;  /* 0x0000ec00ff547b82 */ /* 0x000e240000000a00 */
[----:B0-----:R-:W-:-:S05]  /*138d0*/  IMAD.WIDE.U32 R84, R113, 0x4, R84 ;  /* 0x0000000471547825 */ /* 0x001fca00078e0054 */
[----:B------:R1:W-:Y:S02]  /*138e0*/  STG.E desc[UR6][R84.64], R109 ;  /* 0x0000006d54007986 */ /* 0x0003e4000c101906 */
.L_x_37892:
[----:B------:R-:W-:Y:S05]  /*138f0*/  BSYNC.RECONVERGENT B2 ;  /* 0x0000000000027941 */ /* 0x000fea0003800200 */
.L_x_37891:
[----:B------:R-:W-:Y:S01]  /*13900*/  VIADD R115, R115, 0x20 ;  /* 0x0000002073737836 */ /* 0x000fe20000000000 */
[----:B------:R-:W-:-:S07]  /*13910*/  IADD3 R113, PT, PT, R113, 0x20, RZ ;  /* 0x0000002071717810 */ /* 0x000fce0007ffe0ff */
.L_x_37833:
[----:B------:R-:W-:Y:S05]  /*13920*/  BSYNC.RECONVERGENT B1 ;  /* 0x0000000000017941 */ /* 0x000fea0003800200 */
.L_x_37832:
        /* <DEDUP_REMOVED lines=9> */
.L_x_37896:
[----:B------:R-:W-:Y:S05]  /*139c0*/  BSYNC.RECONVERGENT B2 ;  /* 0x0000000000027941 */ /* 0x000fea0003800200 */
.L_x_37895:
        /* <DEDUP_REMOVED lines=28> */
.L_x_37903:
        /* <DEDUP_REMOVED lines=13> */
.L_x_37905:
[----:B------:R-:W-:Y:S05]  /*13c60*/  BSYNC.RECONVERGENT B5 ;  /* 0x0000000000057941 */ /* 0x000fea0003800200 */
.L_x_37904:
        /* <DEDUP_REMOVED lines=43> */
[----:B------:R-:W-:-:S03]  /*13f20*/  IMAD.WIDE.U32 R84, R84, -0x2daee0ad, RZ ;  /* 0xd2511f5354547825 */ /* 0x000fc600078e00ff */
[----:B------:R-:W-:Y:S01]  /*13f30*/  MOV R112, R84 ;  /* 0x0000005400707202 */ /* 0x000fe20000000f00 */
[----:B------:R-:W-:Y:S01]  /*13f40*/  HFMA2 R84, -RZ, RZ, 0, 0 ;  /* 0x00000000ff547431 */ /* 0x000fe200000001ff */
[----:B------:R-:W-:Y:S01]  /*13f50*/  LOP3.LUT R6, R6, UR24, R85, 0x96, !PT ;  /* 0x0000001806067c12 */ /* 0x000fe2000f8e9655 */
[----:B------:R-:W-:-:S07]  /*13f60*/  IMAD.MOV.U32 R85, RZ, RZ, R18 ;  /* 0x000000ffff557224 */ /* 0x000fce00078e0012 */
.L_x_37902:
[----:B------:R-:W-:Y:S05]  /*13f70*/  BSYNC.RECONVERGENT B4 ;  /* 0x0000000000047941 */ /* 0x000fea0003800200 */
.L_x_37901:
        /* <DEDUP_REMOVED lines=10> */
.L_x_37900:
[----:B------:R-:W-:Y:S05]  /*14020*/  BSYNC.RECONVERGENT B3 ;  /* 0x0000000000037941 */ /* 0x000fea0003800200 */
.L_x_37899:
        /* <DEDUP_REMOVED lines=20> */
.L_x_37910:
        /* <DEDUP_REMOVED lines=13> */
.L_x_37912:
[----:B------:R-:W-:Y:S05]  /*14240*/  BSYNC.RECONVERGENT B5 ;  /* 0x0000000000057941 */ /* 0x000fea0003800200 */
.L_x_37911:
        /* <DEDUP_REMOVED lines=48> */
.L_x_37909:
[----:B------:R-:W-:Y:S05]  /*14550*/  BSYNC.RECONVERGENT B4 ;  /* 0x0000000000047941 */ /* 0x000fea0003800200 */
.L_x_37908:
        /* <DEDUP_REMOVED lines=10> */
.L_x_37907:
[----:B------:R-:W-:Y:S05]  /*14600*/  BSYNC.RECONVERGENT B3 ;  /* 0x0000000000037941 */ /* 0x000fea0003800200 */
.L_x_37906:
        /* <DEDUP_REMOVED lines=20> */
.L_x_37917:
        /* <DEDUP_REMOVED lines=13> */
.L_x_37919:
[----:B------:R-:W-:Y:S05]  /*14820*/  BSYNC.RECONVERGENT B5 ;  /* 0x0000000000057941 */ /* 0x000fea0003800200 */
.L_x_37918:
        /* <DEDUP_REMOVED lines=46> */
[----:B------:R-:W-:Y:S01]  /*14b10*/  HFMA2 R84, -RZ, RZ, 0, 0 ;  /* 0x00000000ff547431 */ /* 0x000fe200000001ff */
[----:B------:R-:W-:-:S07]  /*14b20*/  LOP3.LUT R6, R6, UR24, R85, 0x96, !PT ;  /* 0x0000001806067c12 */ /* 0x000fce000f8e9655 */
.L_x_37916:
[----:B------:R-:W-:Y:S05]  /*14b30*/  BSYNC.RECONVERGENT B4 ;  /* 0x0000000000047941 */ /* 0x000fea0003800200 */
.L_x_37915:
        /* <DEDUP_REMOVED lines=10> */
.L_x_37914:
[----:B------:R-:W-:Y:S05]  /*14be0*/  BSYNC.RECONVERGENT B3 ;  /* 0x0000000000037941 */ /* 0x000fea0003800200 */
.L_x_37913:
        /* <DEDUP_REMOVED lines=19> */
.L_x_37923:
        /* <DEDUP_REMOVED lines=13> */
.L_x_37925:
[----:B------:R-:W-:Y:S05]  /*14df0*/  BSYNC.RECONVERGENT B4 ;  /* 0x0000000000047941 */ /* 0x000fea0003800200 */
.L_x_37924:
        /* <DEDUP_REMOVED lines=46> */
[----:B------:R-:W-:Y:S02]  /*150e0*/  LOP3.LUT R6, R6, UR24, R85, 0x96, !PT ;  /* 0x0000001806067c12 */ /* 0x000fe4000f8e9655 */
[----:B------:R-:W-:-:S07]  /*150f0*/  MOV R85, R18 ;  /* 0x0000001200557202 */ /* 0x000fce0000000f00 */
.L_x_37922:
[----:B------:R-:W-:Y:S05]  /*15100*/  BSYNC.RECONVERGENT B3 ;  /* 0x0000000000037941 */ /* 0x000fea0003800200 */
.L_x_37921:
        /* <DEDUP_REMOVED lines=9> */
[----:B------:R-:W-:Y:S01]  /*151a0*/  PRMT R89, R18, 0x7610, R89 ;  /* 0x0000761012597816 */ /* 0x000fe20000000059 */
[----:B------:R-:W-:Y:S06]  /*151b0*/  BRA `(.L_x_37920) ;  /* 0x0000001400a87947 */ /* 0x000fec0003800000 */
.L_x_37898:
        /* <DEDUP_REMOVED lines=21> */
.L_x_37930:
        /* <DEDUP_REMOVED lines=13> */
.L_x_37932:
[----:B------:R-:W-:Y:S05]  /*153e0*/  BSYNC.RECONVERGENT B5 ;  /* 0x0000000000057941 */ /* 0x000fea0003800200 */
.L_x_37931:
        /* <DEDUP_REMOVED lines=48> */
.L_x_37929:
[----:B------:R-:W-:Y:S05]  /*156f0*/  BSYNC.RECONVERGENT B4 ;  /* 0x0000000000047941 */ /* 0x000fea0003800200 */
.L_x_37928:
[----:B------:R-:W-:Y:S01]  /*15700*/  I2FP.F32.U32 R10, R68 ;  /* 0x00000044000a7245 */ /* 0x000fe20000201000 */
[----:B------:R-:W-:Y:S02]  /*15710*/  HFMA2 R69, -RZ, RZ, 0.1171875, 0 ;  /* 0x2f800000ff457431 */ /* 0x000fe400000001ff */
[----:B-----5:R-:W-:-:S03]  /*15720*/  FMUL.FTZ R18, R40, UR9 ;  /* 0x0000000928127c20 */ /* 0x020fc60008410000 */
[----:B------:R-:W-:Y:S01]  /*15730*/  FFMA.FTZ R10, R10, R69, 1.1641532182693481445e-10 ;  /* 0x2f0000000a0a7423 */ /* 0x000fe20000010045 */
[----:B------:R-:W-:-:S04]  /*15740*/  FMUL.FTZ R18, R18, UR8 ;  /* 0x0000000812127c20 */ /* 0x000fc80008410000 */
[----:B------:R-:W-:-:S04]  /*15750*/  FSETP.GTU.FTZ.AND P1, PT, R10, UR25, PT ;  /* 0x000000190a007c0b */ /* 0x000fc8000bf3c000 */
[----:B------:R-:W-:Y:S02]  /*15760*/  SEL R10, RZ, 0x1, P1 ;  /* 0x00000001ff0a7807 */ /* 0x000fe40000800000 */
[----:B------:R-:W-:Y:S02]  /*15770*/  FSEL R68, R18, RZ, !P1 ;  /* 0x000000ff12447208 */ /* 0x000fe40004800000 */
[----:B------:R-:W-:-:S07]  /*15780*/  PRMT R19, R10, 0x7610, R19 ;  /* 0x000076100a137816 */ /* 0x000fce0000000013 */
.L_x_37927:
[----:B------:R-:W-:Y:S05]  /*15790*/  BSYNC.RECONVERGENT B3 ;  /* 0x0000000000037941 */ /* 0x000fea0003800200 */
.L_x_37926:
        /* <DEDUP_REMOVED lines=17> */
.L_x_37937:
        /* <DEDUP_REMOVED lines=13> */
.L_x_37939:
[----:B------:R-:W-:Y:S05]  /*15980*/  BSYNC.RECONVERGENT B5 ;  /* 0x0000000000057941 */ /* 0x000fea0003800200 */
.L_x_37938:
        /* <DEDUP_REMOVED lines=48> */
.L_x_37936:
[----:B------:R-:W-:Y:S05]  /*15c90*/  BSYNC.RECONVERGENT B4 ;  /* 0x0000000000047941 */ /* 0x000fea0003800200 */
.L_x_37935:
[----:B------:R-:W-:Y:S01]  /*15ca0*/  I2FP.F32.U32 R18, R18 ;  /* 0x0000001200127245 */ /* 0x000fe20000201000 */
[----:B------:R-:W-:-:S05]  /*15cb0*/  HFMA2 R69, -RZ, RZ, 0.1171875, 0 ;  /* 0x2f800000ff457431 */ /* 0x000fca00000001ff */
[----:B------:R-:W-:Y:S01]  /*15cc0*/  FFMA.FTZ R18, R18, R69, 1.1641532182693481445e-10 ;  /* 0x2f00000012127423 */ /* 0x000fe20000010045 */
[----:B-----5:R-:W-:-:S04]  /*15cd0*/  FMUL.FTZ R69, R41, UR9 ;  /* 0x0000000929457c20 */ /* 0x020fc80008410000 */
[----:B------:R-:W-:Y:S01]  /*15ce0*/  FSETP.GTU.FTZ.AND P1, PT, R18, UR25, PT ;  /* 0x0000001912007c0b */ /* 0x000fe2000bf3c000 */
[----:B------:R-:W-:-:S03]  /*15cf0*/  FMUL.FTZ R69, R69, UR8 ;  /* 0x0000000845457c20 */ /* 0x000fc60008410000 */
[----:B------:R-:W-:Y:S02]  /*15d00*/  SEL R18, RZ, 0x1, P1 ;  /* 0x00000001ff127807 */ /* 0x000fe40000800000 */
[----:B------:R-:W-:Y:S02]  /*15d10*/  FSEL R69, R69, RZ, !P1 ;  /* 0x000000ff45457208 */ /* 0x000fe40004800000 */
[----:B------:R-:W-:-:S07]  /*15d20*/  PRMT R21, R18, 0x7610, R21 ;  /* 0x0000761012157816 */ /* 0x000fce0000000015 */
.L_x_37934:
[----:B------:R-:W-:Y:S05]  /*15d30*/  BSYNC.RECONVERGENT B3 ;  /* 0x0000000000037941 */ /* 0x000fea0003800200 */
.L_x_37933:
        /* <DEDUP_REMOVED lines=17> */
.L_x_37944:
        /* <DEDUP_REMOVED lines=13> */
.L_x_37946:
[----:B------:R-:W-:Y:S05]  /*15f20*/  BSYNC.RECONVERGENT B5 ;  /* 0x0000000000057941 */ /* 0x000fea0003800200 */
.L_x_37945:
        /* <DEDUP_REMOVED lines=48> */
.L_x_37943:
[----:B------:R-:W-:Y:S05]  /*16230*/  BSYNC.RECONVERGENT B4 ;  /* 0x0000000000047941 */ /* 0x000fea0003800200 */
.L_x_37942:
        /* <DEDUP_REMOVED lines=9> */
.L_x_37941:
[----:B------:R-:W-:Y:S05]  /*162d0*/  BSYNC.RECONVERGENT B3 ;  /* 0x0000000000037941 */ /* 0x000fea0003800200 */
.L_x_37940:
        /* <DEDUP_REMOVED lines=16> */
.L_x_37949:
        /* <DEDUP_REMOVED lines=13> */
.L_x_37951:
[----:B------:R-:W-:Y:S05]  /*164b0*/  BSYNC.RECONVERGENT B4 ;  /* 0x0000000000047941 */ /* 0x000fea0003800200 */
.L_x_37950:
        /* <DEDUP_REMOVED lines=48> */
.L_x_37948:
[----:B------:R-:W-:Y:S05]  /*167c0*/  BSYNC.RECONVERGENT B3 ;  /* 0x0000000000037941 */ /* 0x000fea0003800200 */
.L_x_37947:
        /* <DEDUP_REMOVED lines=9> */
.L_x_37920:
[----:B------:R-:W-:Y:S05]  /*16860*/  BSYNC.RECONVERGENT B2 ;  /* 0x0000000000027941 */ /* 0x000fea0003800200 */
.L_x_37897:
        /* <DEDUP_REMOVED lines=17> */
.L_x_37953:
[----:B------:R-:W-:Y:S05]  /*16980*/  BSYNC.RECONVERGENT B2 ;  /* 0x0000000000027941 */ /* 0x000fea0003800200 */
.L_x_37952:
[----:B------:R-:W-:Y:S01]  /*16990*/  IADD3 R115, PT, PT, R115, 0x20, RZ ;  /* 0x0000002073737810 */ /* 0x000fe20007ffe0ff */
[----:B------:R-:W-:-:S07]  /*169a0*/  VIADD R113, R113, 0x20 ;  /* 0x0000002071717836 */ /* 0x000fce0000000000 */
.L_x_37894:
[----:B------:R-:W-:Y:S05]  /*169b0*/  BSYNC.RECONVERGENT B1 ;  /* 0x0000000000017941 */ /* 0x000fea0003800200 */
.L_x_37893:
        /* <DEDUP_REMOVED lines=9> */
.L_x_37957:
[----:B------:R-:W-:Y:S05]  /*16a50*/  BSYNC.RECONVERGENT B2 ;  /* 0x0000000000027941 */ /* 0x000fea0003800200 */
.L_x_37956:
        /* <DEDUP_REMOVED lines=28> */
.L_x_37964:
        /* <DEDUP_REMOVED lines=13> */
.L_x_37966:
[----:B------:R-:W-:Y:S05]  /*16cf0*/  BSYNC.RECONVERGENT B5 ;  /* 0x0000000000057941 */ /* 0x000fea0003800200 */
.L_x_37965:
        /* <DEDUP_REMOVED lines=48> */
.L_x_37963:
[----:B------:R-:W-:Y:S05]  /*17000*/  BSYNC.RECONVERGENT B4 ;  /* 0x0000000000047941 */ /* 0x000fea0003800200 */
.L_x_37962:
        /* <DEDUP_REMOVED lines=10> */
.L_x_37961:
[----:B------:R-:W-:Y:S05]  /*170b0*/  BSYNC.RECONVERGENT B3 ;  /* 0x0000000000037941 */ /* 0x000fea0003800200 */
.L_x_37960:
        /* <DEDUP_REMOVED lines=20> */
.L_x_37971:
        /* <DEDUP_REMOVED lines=13> */
.L_x_37973:
[----:B------:R-:W-:Y:S05]  /*172d0*/  BSYNC.RECONVERGENT B5 ;  /* 0x0000000000057941 */ /* 0x000fea0003800200 */
.L_x_37972:
        /* <DEDUP_REMOVED lines=48> */
.L_x_37970:
[----:B------:R-:W-:Y:S05]  /*175e0*/  BSYNC.RECONVERGENT B4 ;  /* 0x0000000000047941 */ /* 0x000fea0003800200 */
.L_x_37969:
        /* <DEDUP_REMOVED lines=10> */
.L_x_37968:
[----:B------:R-:W-:Y:S05]  /*17690*/  BSYNC.RECONVERGENT B3 ;  /* 0x0000000000037941 */ /* 0x000fea0003800200 */
.L_x_37967:
        /* <DEDUP_REMOVED lines=20> */
.L_x_37978:
        /* <DEDUP_REMOVED lines=13> */
.L_x_37980:
[----:B------:R-:W-:Y:S05]  /*178b0*/  BSYNC.RECONVERGENT B5 ;  /* 0x0000000000057941 */ /* 0x000fea0003800200 */
.L_x_37979:
        /* <DEDUP_REMOVED lines=48> */
.L_x_37977:
[----:B------:R-:W-:Y:S05]  /*17bc0*/  BSYNC.RECONVERGENT B4 ;  /* 0x0000000000047941 */ /* 0x000fea0003800200 */
.L_x_37976:
        /* <DEDUP_REMOVED lines=10> */
.L_x_37975:
[----:B------:R-:W-:Y:S05]  /*17c70*/  BSYNC.RECONVERGENT B3 ;  /* 0x0000000000037941 */ /* 0x000fea0003800200 */
.L_x_37974:
        /* <DEDUP_REMOVED lines=19> */
.L_x_37984:
        /* <DEDUP_REMOVED lines=13> */
.L_x_37986:
[----:B------:R-:W-:Y:S05]  /*17e80*/  BSYNC.RECONVERGENT B4 ;  /* 0x0000000000047941 */ /* 0x000fea0003800200 */
.L_x_37985:
        /* <DEDUP_REMOVED lines=48> */
.L_x_37983:
[----:B------:R-:W-:Y:S05]  /*18190*/  BSYNC.RECONVERGENT B3 ;  /* 0x0000000000037941 */ /* 0x000fea0003800200 */
.L_x_37982:
        /* <DEDUP_REMOVED lines=11> */
.L_x_37959:
        /* <DEDUP_REMOVED lines=21> */
.L_x_37991:
        /* <DEDUP_REMOVED lines=13> */
.L_x_37993:
[----:B------:R-:W-:Y:S05]  /*18470*/  BSYNC.RECONVERGENT B5 ;  /* 0x0000000000057941 */ /* 0x000fea0003800200 */
.L_x_37992:
        /* <DEDUP_REMOVED lines=48> */
.L_x_37990:
[----:B------:R-:W-:Y:S05]  /*18780*/  BSYNC.RECONVERGENT B4 ;  /* 0x0000000000047941 */ /* 0x000fea0003800200 */
.L_x_37989:
        /* <DEDUP_REMOVED lines=9> */
.L_x_37988:
[----:B------:R-:W-:Y:S05]  /*18820*/  BSYNC.RECONVERGENT B3 ;  /* 0x0000000000037941 */ /* 0x000fea0003800200 */
.L_x_37987:
        /* <DEDUP_REMOVED lines=17> */
.L_x_37998:
        /* <DEDUP_REMOVED lines=13> */
.L_x_38000:
[----:B------:R-:W-:Y:S05]  /*18a10*/  BSYNC.RECONVERGENT B5 ;  /* 0x0000000000057941 */ /* 0x000fea0003800200 */
.L_x_37999:
        /* <DEDUP_REMOVED lines=48> */
.L_x_37997:
[----:B------:R-:W-:Y:S05]  /*18d20*/  BSYNC.RECONVERGENT B4 ;  /* 0x0000000000047941 */ /* 0x000fea0003800200 */
.L_x_37996:
        /* <DEDUP_REMOVED lines=9> */
.L_x_37995:
[----:B------:R-:W-:Y:S05]  /*18dc0*/  BSYNC.RECONVERGENT B3 ;  /* 0x0000000000037941 */ /* 0x000fea0003800200 */
.L_x_37994:
        /* <DEDUP_REMOVED lines=17> */
.L_x_38005:
        /* <DEDUP_REMOVED lines=13> */
.L_x_38007:
[----:B------:R-:W-:Y:S05]  /*18fb0*/  BSYNC.RECONVERGENT B5 ;  /* 0x0000000000057941 */ /* 0x000fea0003800200 */
.L_x_38006:
        /* <DEDUP_REMOVED lines=48> */
.L_x_38004:
[----:B------:R-:W-:Y:S05]  /*192c0*/  BSYNC.RECONVERGENT B4 ;  /* 0x0000000000047941 */ /* 0x000fea0003800200 */
.L_x_38003:
        /* <DEDUP_REMOVED lines=9> */
.L_x_38002:
[----:B------:R-:W-:Y:S05]  /*19360*/  BSYNC.RECONVERGENT B3 ;  /* 0x0000000000037941 */ /* 0x000fea0003800200 */
.L_x_38001:
        /* <DEDUP_REMOVED lines=16> */
.L_x_38010:
        /* <DEDUP_REMOVED lines=13> */
.L_x_38012:
[----:B------:R-:W-:Y:S05]  /*19540*/  BSYNC.RECONVERGENT B4 ;  /* 0x0000000000047941 */ /* 0x000fea0003800200 */
.L_x_38011:
        /* <DEDUP_REMOVED lines=48> */
.L_x_38009:
[----:B------:R-:W-:Y:S05]  /*19850*/  BSYNC.RECONVERGENT B3 ;  /* 0x0000000000037941 */ /* 0x000fea0003800200 */
.L_x_38008:
        /* <DEDUP_REMOVED lines=9> */
.L_x_37981:
[----:B------:R-:W-:Y:S05]  /*198f0*/  BSYNC.RECONVERGENT B2 ;  /* 0x0000000000027941 */ /* 0x000fea0003800200 */
.L_x_37958:
        /* <DEDUP_REMOVED lines=17> */
.L_x_38014:
[----:B------:R-:W-:Y:S05]  /*19a10*/  BSYNC.RECONVERGENT B2 ;  /* 0x0000000000027941 */ /* 0x000fea0003800200 */
.L_x_38013:
[----:B------:R-:W-:Y:S01]  /*19a20*/  VIADD R115, R115, 0x20 ;  /* 0x0000002073737836 */ /* 0x000fe20000000000 */
[----:B------:R-:W-:-:S07]  /*19a30*/  IADD3 R113, PT, PT, R113, 0x20, RZ ;  /* 0x0000002071717810 */ /* 0x000fce0007ffe0ff */
.L_x_37955:
[----:B------:R-:W-:Y:S05]  /*19a40*/  BSYNC.RECONVERGENT B1 ;  /* 0x0000000000017941 */ /* 0x000fea0003800200 */
.L_x_37954:
        /* <DEDUP_REMOVED lines=9> */
.L_x_38018:
[----:B------:R-:W-:Y:S05]  /*19ae0*/  BSYNC.RECONVERGENT B2 ;  /* 0x0000000000027941 */ /* 0x000fea0003800200 */
.L_x_38017:
        /* <DEDUP_REMOVED lines=28> */
.L_x_38025:
        /* <DEDUP_REMOVED lines=13> */
.L_x_38027:
[----:B------:R-:W-:Y:S05]  /*19d80*/  BSYNC.RECONVERGENT B5 ;  /* 0x0000000000057941 */ /* 0x000fea0003800200 */
.L_x_38026:
        /* <DEDUP_REMOVED lines=48> */
.L_x_38024:
[----:B------:R-:W-:Y:S05]  /*1a090*/  BSYNC.RECONVERGENT B4 ;  /* 0x0000000000047941 */ /* 0x000fea0003800200 */
.L_x_38023:
        /* <DEDUP_REMOVED lines=10> */
.L_x_38022:
[----:B------:R-:W-:Y:S05]  /*1a140*/  BSYNC.RECONVERGENT B3 ;  /* 0x0000000000037941 */ /* 0x000fea0003800200 */
.L_x_38021:
        /* <DEDUP_REMOVED lines=20> */
.L_x_38032:
        /* <DEDUP_REMOVED lines=13> */
.L_x_38034:
[----:B------:R-:W-:Y:S05]  /*1a360*/  BSYNC.RECONVERGENT B5 ;  /* 0x0000000000057941 */ /* 0x000fea0003800200 */
.L_x_38033:
        /* <DEDUP_REMOVED lines=48> */
.L_x_38031:
[----:B------:R-:W-:Y:S05]  /*1a670*/  BSYNC.RECONVERGENT B4 ;  /* 0x0000000000047941 */ /* 0x000fea0003800200 */
.L_x_38030:
        /* <DEDUP_REMOVED lines=10> */
.L_x_38029:
[----:B------:R-:W-:Y:S05]  /*1a720*/  BSYNC.RECONVERGENT B3 ;  /* 0x0000000000037941 */ /* 0x000fea0003800200 */
.L_x_38028:
        /* <DEDUP_REMOVED lines=20> */
.L_x_38039:
        /* <DEDUP_REMOVED lines=13> */
.L_x_38041:
[----:B------:R-:W-:Y:S05]  /*1a940*/  BSYNC.RECONVERGENT B5 ;  /* 0x0000000000057941 */ /* 0x000fea0003800200 */
.L_x_38040:
        /* <DEDUP_REMOVED lines=47> */
[----:B------:R-:W-:-:S07]  /*1ac40*/  LOP3.LUT R6, R6, UR24, R85, 0x96, !PT ;  /* 0x0000001806067c12 */ /* 0x000fce000f8e9655 */
.L_x_38038:
[----:B------:R-:W-:Y:S05]  /*1ac50*/  BSYNC.RECONVERGENT B4 ;  /* 0x0000000000047941 */ /* 0x000fea0003800200 */
.L_x_38037:
        /* <DEDUP_REMOVED lines=10> */
.L_x_38036:
[----:B------:R-:W-:Y:S05]  /*1ad00*/  BSYNC.RECONVERGENT B3 ;  /* 0x0000000000037941 */ /* 0x000fea0003800200 */
.L_x_38035:
        /* <DEDUP_REMOVED lines=19> */
.L_x_38045:
        /* <DEDUP_REMOVED lines=13> */
.L_x_38047:
[----:B------:R-:W-:Y:S05]  /*1af10*/  BSYNC.RECONVERGENT B4 ;  /* 0x0000000000047941 */ /* 0x000fea0003800200 */
.L_x_38046:
        /* <DEDUP_REMOVED lines=48> */
.L_x_38044:
[----:B------:R-:W-:Y:S05]  /*1b220*/  BSYNC.RECONVERGENT B3 ;  /* 0x0000000000037941 */ /* 0x000fea0003800200 */
.L_x_38043:
        /* <DEDUP_REMOVED lines=11> */
.L_x_38020:
        /* <DEDUP_REMOVED lines=21> */
.L_x_38052:
        /* <DEDUP_REMOVED lines=13> */
.L_x_38054:
[----:B------:R-:W-:Y:S05]  /*1b500*/  BSYNC.RECONVERGENT B5 ;  /* 0x0000000000057941 */ /* 0x000fea0003800200 */
.L_x_38053:
        /* <DEDUP_REMOVED lines=48> */
.L_x_38051:
[----:B------:R-:W-:Y:S05]  /*1b810*/  BSYNC.RECONVERGENT B4 ;  /* 0x0000000000047941 */ /* 0x000fea0003800200 */
.L_x_38050:
        /* <DEDUP_REMOVED lines=9> */
.L_x_38049:
[----:B------:R-:W-:Y:S05]  /*1b8b0*/  BSYNC.RECONVERGENT B3 ;  /* 0x0000000000037941 */ /* 0x000fea0003800200 */
.L_x_38048:
        /* <DEDUP_REMOVED lines=17> */
.L_x_38059:
        /* <DEDUP_REMOVED lines=13> */
.L_x_38061:
[----:B------:R-:W-:Y:S05]  /*1baa0*/  BSYNC.RECONVERGENT B5 ;  /* 0x0000000000057941 */ /* 0x000fea0003800200 */
.L_x_38060:
        /* <DEDUP_REMOVED lines=48> */
.L_x_38058:
[----:B------:R-:W-:Y:S05]  /*1bdb0*/  BSYNC.RECONVERGENT B4 ;  /* 0x0000000000047941 */ /* 0x000fea0003800200 */
.L_x_38057:
        /* <DEDUP_REMOVED lines=9> */
.L_x_38056:
[----:B------:R-:W-:Y:S05]  /*1be50*/  BSYNC.RECONVERGENT B3 ;  /* 0x0000000000037941 */ /* 0x000fea0003800200 */
.L_x_38055:
        /* <DEDUP_REMOVED lines=17> */
.L_x_38066:
        /* <DEDUP_REMOVED lines=13> */
.L_x_38068:
[----:B------:R-:W-:Y:S05]  /*1c040*/  BSYNC.RECONVERGENT B5 ;  /* 0x0000000000057941 */ /* 0x000fea0003800200 */
.L_x_38067:
        /* <DEDUP_REMOVED lines=48> */
.L_x_38065:
[----:B------:R-:W-:Y:S05]  /*1c350*/  BSYNC.RECONVERGENT B4 ;  /* 0x0000000000047941 */ /* 0x000fea0003800200 */
.L_x_38064:
        /* <DEDUP_REMOVED lines=9> */
.L_x_38063:
[----:B------:R-:W-:Y:S05]  /*1c3f0*/  BSYNC.RECONVERGENT B3 ;  /* 0x0000000000037941 */ /* 0x000fea0003800200 */
.L_x_38062:
        /* <DEDUP_REMOVED lines=16> */
.L_x_38071:
        /* <DEDUP_REMOVED lines=13> */
.L_x_38073:
[----:B------:R-:W-:Y:S05]  /*1c5d0*/  BSYNC.RECONVERGENT B4 ;  /* 0x0000000000047941 */ /* 0x000fea0003800200 */
.L_x_38072:
        /* <DEDUP_REMOVED lines=48> */
.L_x_38070:
[----:B------:R-:W-:Y:S05]  /*1c8e0*/  BSYNC.RECONVERGENT B3 ;  /* 0x0000000000037941 */ /* 0x000fea0003800200 */
.L_x_38069:
        /* <DEDUP_REMOVED lines=9> */
.L_x_38042:
[----:B------:R-:W-:Y:S05]  /*1c980*/  BSYNC.RECONVERGENT B2 ;  /* 0x0000000000027941 */ /* 0x000fea0003800200 */
.L_x_38019:
        /* <DEDUP_REMOVED lines=17> */
.L_x_38075:
[----:B------:R-:W-:Y:S05]  /*1caa0*/  BSYNC.RECONVERGENT B2 ;  /* 0x0000000000027941 */ /* 0x000fea0003800200 */
.L_x_38074:
[----:B------:R-:W-:Y:S01]  /*1cab0*/  IADD3 R115, PT, PT, R115, 0x20, RZ ;  /* 0x0000002073737810 */ /* 0x000fe20007ffe0ff */
[----:B------:R-:W-:-:S07]  /*1cac0*/  VIADD R113, R113, 0x20 ;  /* 0x0000002071717836 */ /* 0x000fce0000000000 */
.L_x_38016:
[----:B------:R-:W-:Y:S05]  /*1cad0*/  BSYNC.RECONVERGENT B1 ;  /* 0x0000000000017941 */ /* 0x000fea0003800200 */
.L_x_38015:
        /* <DEDUP_REMOVED lines=9> */
.L_x_38079:
[----:B------:R-:W-:Y:S05]  /*1cb70*/  BSYNC.RECONVERGENT B2 ;  /* 0x0000000000027941 */ /* 0x000fea0003800200 */
.L_x_38078:
        /* <DEDUP_REMOVED lines=28> */
.L_x_38086:
        /* <DEDUP_REMOVED lines=13> */
.L_x_38088:
[----:B------:R-:W-:Y:S05]  /*1ce10*/  BSYNC.RECONVERGENT B5 ;  /* 0x0000000000057941 */ /* 0x000fea0003800200 */
.L_x_38087:
        /* <DEDUP_REMOVED lines=46> */
[----:B------:R-:W-:Y:S01]  /*1d100*/  IMAD.MOV.U32 R84, RZ, RZ, RZ ;  /* 0x000000ffff547224 */ /* 0x000fe200078e00ff */
[----:B------:R-:W-:-:S07]  /*1d110*/  MOV R85, R18 ;  /* 0x0000001200557202 */ /* 0x000fce0000000f00 */
.L_x_38085:
[----:B------:R-:W-:Y:S05]  /*1d120*/  BSYNC.RECONVERGENT B4 ;  /* 0x0000000000047941 */ /* 0x000fea0003800200 */
.L_x_38084:
        /* <DEDUP_REMOVED lines=10> */
.L_x_38083:
[----:B------:R-:W-:Y:S05]  /*1d1d0*/  BSYNC.RECONVERGENT B3 ;  /* 0x0000000000037941 */ /* 0x000fea0003800200 */
.L_x_38082:
        /* <DEDUP_REMOVED lines=20> */
.L_x_38093:
        /* <DEDUP_REMOVED lines=13> */
.L_x_38095:
[----:B------:R-:W-:Y:S05]  /*1d3f0*/  BSYNC.RECONVERGENT B5 ;  /* 0x0000000000057941 */ /* 0x000fea0003800200 */
.L_x_38094:
        /* <DEDUP_REMOVED lines=48> */
.L_x_38092:
[----:B------:R-:W-:Y:S05]  /*1d700*/  BSYNC.RECONVERGENT B4 ;  /* 0x0000000000047941 */ /* 0x000fea0003800200 */
.L_x_38091:
        /* <DEDUP_REMOVED lines=10> */
.L_x_38090:
[----:B------:R-:W-:Y:S05]  /*1d7b0*/  BSYNC.RECONVERGENT B3 ;  /* 0x0000000000037941 */ /* 0x000fea0003800200 */
.L_x_38089:
        /* <DEDUP_REMOVED lines=20> */
.L_x_38100:
        /* <DEDUP_REMOVED lines=13> */
.L_x_38102:
[----:B------:R-:W-:Y:S05]  /*1d9d0*/  BSYNC.RECONVERGENT B5 ;  /* 0x0000000000057941 */ /* 0x000fea0003800200 */
.L_x_38101:
        /* <DEDUP_REMOVED lines=48> */
.L_x_38099:
[----:B------:R-:W-:Y:S05]  /*1dce0*/  BSYNC.RECONVERGENT B4 ;  /* 0x0000000000047941 */ /* 0x000fea0003800200 */
.L_x_38098:
        /* <DEDUP_REMOVED lines=10> */
.L_x_38097:
[----:B------:R-:W-:Y:S05]  /*1dd90*/  BSYNC.RECONVERGENT B3 ;  /* 0x0000000000037941 */ /* 0x000fea0003800200 */
.L_x_38096:
        /* <DEDUP_REMOVED lines=19> */
.L_x_38106:
        /* <DEDUP_REMOVED lines=13> */
.L_x_38108:
[----:B------:R-:W-:Y:S05]  /*1dfa0*/  BSYNC.RECONVERGENT B4 ;  /* 0x0000000000047941 */ /* 0x000fea0003800200 */
.L_x_38107:
        /* <DEDUP_REMOVED lines=45> */
[----:B------:R-:W-:Y:S01]  /*1e280*/  LOP3.LUT R6, R6, UR24, R85, 0x96, !PT ;  /* 0x0000001806067c12 */ /* 0x000fe2000f8e9655 */
[----:B------:R-:W-:Y:S01]  /*1e290*/  IMAD.MOV.U32 R85, RZ, RZ, R114 ;  /* 0x000000ffff557224 */ /* 0x000fe200078e0072 */
[----:B------:R-:W-:-:S07]  /*1e2a0*/  MOV R18, R84 ;  /* 0x0000005400127202 */ /* 0x000fce0000000f00 */
.L_x_38105:
[----:B------:R-:W-:Y:S05]  /*1e2b0*/  BSYNC.RECONVERGENT B3 ;  /* 0x0000000000037941 */ /* 0x000fea0003800200 */
.L_x_38104:
        /* <DEDUP_REMOVED lines=9> */
[----:B------:R-:W-:Y:S01]  /*1e350*/  PRMT R89, R84, 0x7610, R89 ;  /* 0x0000761054597816 */ /* 0x000fe20000000059 */
[----:B------:R-:W-:Y:S06]  /*1e360*/  BRA `(.L_x_38103) ;  /* 0x0000001400b87947 */ /* 0x000fec0003800000 */
.L_x_38081:
        /* <DEDUP_REMOVED lines=21> */
.L_x_38113:
        /* <DEDUP_REMOVED lines=13> */
.L_x_38115:
[----:B------:R-:W-:Y:S05]  /*1e590*/  BSYNC.RECONVERGENT B5 ;  /* 0x0000000000057941 */ /* 0x000fea0003800200 */
.L_x_38114:
        /* <DEDUP_REMOVED lines=48> */
.L_x_38112:
[----:B------:R-:W-:Y:S05]  /*1e8a0*/  BSYNC.RECONVERGENT B4 ;  /* 0x0000000000047941 */ /* 0x000fea0003800200 */
.L_x_38111:
        /* <DEDUP_REMOVED lines=9> */
.L_x_38110:
[----:B------:R-:W-:Y:S05]  /*1e940*/  BSYNC.RECONVERGENT B3 ;  /* 0x0000000000037941 */ /* 0x000fea0003800200 */
.L_x_38109:
        /* <DEDUP_REMOVED lines=17> */
.L_x_38120:
        /* <DEDUP_REMOVED lines=13> */
.L_x_38122:
[----:B------:R-:W-:Y:S05]  /*1eb30*/  BSYNC.RECONVERGENT B5 ;  /* 0x0000000000057941 */ /* 0x000fea0003800200 */
.L_x_38121:
        /* <DEDUP_REMOVED lines=48> */
.L_x_38119:
[----:B------:R-:W-:Y:S05]  /*1ee40*/  BSYNC.RECONVERGENT B4 ;  /* 0x0000000000047941 */ /* 0x000fea0003800200 */
.L_x_38118:
        /* <DEDUP_REMOVED lines=9> */
.L_x_38117:
[----:B------:R-:W-:Y:S05]  /*1eee0*/  BSYNC.RECONVERGENT B3 ;  /* 0x0000000000037941 */ /* 0x000fea0003800200 */
.L_x_38116:
        /* <DEDUP_REMOVED lines=17> */
.L_x_38127:
        /* <DEDUP_REMOVED lines=13> */
.L_x_38129:
[----:B------:R-:W-:Y:S05]  /*1f0d0*/  BSYNC.RECONVERGENT B5 ;  /* 0x0000000000057941 */ /* 0x000fea0003800200 */
.L_x_38128:
        /* <DEDUP_REMOVED lines=48> */
.L_x_38126:
[----:B------:R-:W-:Y:S05]  /*1f3e0*/  BSYNC.RECONVERGENT B4 ;  /* 0x0000000000047941 */ /* 0x000fea0003800200 */
.L_x_38125:
        /* <DEDUP_REMOVED lines=9> */
.L_x_38124:
[----:B------:R-:W-:Y:S05]  /*1f480*/  BSYNC.RECONVERGENT B3 ;  /* 0x0000000000037941 */ /* 0x000fea0003800200 */
.L_x_38123:
        /* <DEDUP_REMOVED lines=20> */
.L_x_38132:
        /* <DEDUP_REMOVED lines=13> */
.L_x_38134:
[----:B------:R-:W-:Y:S05]  /*1f6a0*/  BSYNC.RECONVERGENT B4 ;  /* 0x0000000000047941 */ /* 0x000fea0003800200 */
.L_x_38133:
        /* <DEDUP_REMOVED lines=47> */
[----:B------:R-:W-:-:S07]  /*1f9a0*/  MOV R18, R84 ;  /* 0x0000005400127202 */ /* 0x000fce0000000f00 */
.L_x_38131:
[----:B------:R-:W-:Y:S05]  /*1f9b0*/  BSYNC.RECONVERGENT B3 ;  /* 0x0000000000037941 */ /* 0x000fea0003800200 */
.L_x_38130:
        /* <DEDUP_REMOVED lines=9> */
.L_x_38103:
[----:B------:R-:W-:Y:S05]  /*1fa50*/  BSYNC.RECONVERGENT B2 ;  /* 0x0000000000027941 */ /* 0x000fea0003800200 */
.L_x_38080:
[----:B------:R-:W0:Y:S02]  /*1fa60*/  LDC.64 R84, c[0x0][0x3a8] ;  /* 0x0000ea00ff547b82 */ /* 0x000e240000000a00 */
[----:B0-----:R-:W-:-:S05]  /*1fa70*/  IMAD.WIDE.U32 R84, R115, 0x10, R84 ;  /* 0x0000001073547825 */ /* 0x001fca00078e0054 */
[----:B-----5:R2:W-:Y:S01]  /*1fa80*/  STG.E.128 desc[UR6][R84.64], R80 ;  /* 0x0000005054007986 */ /* 0x0205e2000c101d06 */
[----:B------:R-:W-:Y:S05]  /*1fa90*/  @!P0 BRA `(.L_x_38077) ;  /* 0x00000000002c8947 */ /* 0x000fea0003800000 */
[----:B--2---:R-:W0:Y:S02]  /*1faa0*/  LDC.64 R84, c[0x0][0x3b0] ;  /* 0x0000ec00ff547b82 */ /* 0x004e240000000a00 */
[----:B0-----:R-:W-:Y:S01]  /*1fab0*/  IMAD.WIDE.U32 R84, R113, 0x4, R84 ;  /* 0x0000000471547825 */ /* 0x001fe200078e0054 */
[----:B------:R-:W-:-:S04]  /*1fac0*/  SHF.L.U32 R113, R88, 0x10, RZ ;  /* 0x0000001058717819 */ /* 0x000fc800000006ff */
[----:B------:R-:W-:Y:S02]  /*1fad0*/  LOP3.LUT R114, R113, 0xff0000, RZ, 0xc0, !PT ;  /* 0x00ff000071727812 */ /* 0x000fe400078ec0ff */
[----:B------:R-:W-:-:S05]  /*1fae0*/  LOP3.LUT R113, R89, 0xffff, RZ, 0xc0, !PT ;  /* 0x0000ffff59717812 */ /* 0x000fca00078ec0ff */
[----:B------:R-:W-:Y:S01]  /*1faf0*/  IMAD R113, R113, 0x1000000, R114 ;  /* 0x0100000071717824 */ /* 0x000fe200078e0272 */
[----:B------:R-:W-:-:S04]  /*1fb00*/  LOP3.LUT R114, R21, 0xff, RZ, 0xc0, !PT ;  /* 0x000000ff15727812 */ /* 0x000fc800078ec0ff */
[----:B------:R-:W-:Y:S02]  /*1fb10*/  LEA R113, R114, R113, 0x8 ;  /* 0x0000007172717211 */ /* 0x000fe400078e40ff */
[----:B------:R-:W-:-:S05]  /*1fb20*/  LOP3.LUT R114, R19, 0xff, RZ, 0xc0, !PT ;  /* 0x000000ff13727812 */ /* 0x000fca00078ec0ff */
[----:B------:R-:W-:-:S05]  /*1fb30*/  IMAD.IADD R113, R113, 0x1, R114 ;  /* 0x0000000171717824 */ /* 0x000fca00078e0272 */
[----:B------:R3:W-:Y:S02]  /*1fb40*/  STG.E desc[UR6][R84.64], R113 ;  /* 0x0000007154007986 */ /* 0x0007e4000c101906 */
.L_x_38077:
[----:B------:R-:W-:Y:S05]  /*1fb50*/  BSYNC.RECONVERGENT B1 ;  /* 0x0000000000017941 */ /* 0x000fea0003800200 */
.L_x_38076:
        /* <DEDUP_REMOVED lines=56> */
[----:B0-----:R-:W-:-:S04]  /*1fee0*/  LOP3.LUT P6, RZ, R117, 0x1f, RZ, 0xc0, !PT ;  /* 0x0000001f75ff7812 */ /* 0x001fc800078cc0ff */
        /* <DEDUP_REMOVED lines=108> */
.L_x_38168:
[----:B------:R-:W-:Y:S01]  /*205b0*/  LOP3.LUT P1, RZ, R117, 0x1f, RZ, 0xc0, !PT ;  /* 0x0000001f75ff7812 */ /* 0x000fe2000782c0ff */
[----:B01----:R-:W-:Y:S01]  /*205c0*/  FADD.FTZ R116, R116, R133 ;  /* 0x0000008574747221 */ /* 0x003fe20000010000 */
[----:B------:R-:W-:Y:S01]  /*205d0*/  ISETP.NE.AND P0, PT, RZ, UR26, PT ;  /* 0x0000001aff007c0c */ /* 0x000fe2000bf05270 */
[----:B------:R-:W-:Y:S02]  /*205e0*/  BSSY.RECONVERGENT B1, `(.L_x_38136) ;  /* 0x0000133000017945 */ /* 0x000fe40003800200 */
[----:B------:R-:W-:-:S08]  /*205f0*/  FFMA.FTZ R113, R116, R113, UR27 ;  /* 0x0000001b74717e23 */ /* 0x000fd00008010071 */
[----:B------:R-:W0:Y:S02]  /*20600*/  @!P1 LDC.64 R84, c[0x0][0x3c0] ;  /* 0x0000f000ff549b82 */ /* 0x000e240000000a00 */
[----:B0-----:R-:W-:-:S04]  /*20610*/  @!P1 IMAD.WIDE R114, R3, 0x4, R84 ;  /* 0x0000000403729825 */ /* 0x001fc800078e0254 */
        /* <DEDUP_REMOVED lines=20> */
[----:B------:R-:W-:Y:S02]  /*20760*/  HADD2.F32 R85, -RZ, R19.H1_H1 ;  /* 0x30000013ff557230 */ /* 0x000fe40000004100 */
[----:B------:R-:W-:Y:S01]  /*20770*/  FADD.FTZ R86, R45, -R116 ;  /* 0x800000742d567221 */ /* 0x000fe20000010000 */
[----:B------:R-:W-:Y:S02]  /*20780*/  HADD2.F32 R87, -RZ, R38.H0_H0 ;  /* 0x20000026ff577230 */ /* 0x000fe40000004100 */
[C---:B------:R-:W-:Y:S01]  /*20790*/  FMUL.FTZ R84, R113.reuse, R84 ;  /* 0x0000005471547220 */ /* 0x040fe20000410000 */
[----:B------:R-:W-:Y:S02]  /*207a0*/  HADD2.F32 R114, -RZ, R126.H0_H0 ;  /* 0x2000007eff727230 */ /* 0x000fe40000004100 */
[----:B------:R-:W-:Y:S02]  /*207b0*/  HADD2.F32 R115, -RZ, R39.H0_H0 ;  /* 0x20000027ff737230 */ /* 0x000fe40000004100 */
[----:B------:R-:W-:Y:S01]  /*207c0*/  FFMA.FTZ R84, R84, R85, R87 ;  /* 0x0000005554547223 */ /* 0x000fe20000010057 */
[----:B------:R-:W-:Y:S01]  /*207d0*/  FMUL.FTZ R85, R113, R86 ;  /* 0x0000005671557220 */ /* 0x000fe20000410000 */
[----:B------:R-:W-:-:S02]  /*207e0*/  HADD2.F32 R86, -RZ, R88.H1_H1 ;  /* 0x30000058ff567230 */ /* 0x000fc40000004100 */
[----:B------:R-:W-:Y:S02]  /*207f0*/  HADD2.F32 R87, -RZ, R21.H1_H1 ;  /* 0x30000015ff577230 */ /* 0x000fe40000004100 */
[----:B------:R-:W-:Y:S02]  /*20800*/  HADD2.F32 R132, -RZ, R126.H1_H1 ;  /* 0x3000007eff847230 */ /* 0x000fe40000004100 */
[----:B------:R-:W-:Y:S01]  /*20810*/  FFMA.FTZ R85, R85, R86, R114 ;  /* 0x0000005655557223 */ /* 0x000fe20000010072 */
[--C-:B------:R-:W-:Y:S01]  /*20820*/  FADD.FTZ R86, R46, -R116.reuse ;  /* 0x800000742e567221 */ /* 0x100fe20000010000 */
[----:B------:R-:W-:-:S03]  /*20830*/  FADD.FTZ R114, R47, -R116 ;  /* 0x800000742f727221 */ /* 0x000fc60000010000 */
[----:B------:R-:W-:-:S04]  /*20840*/  FMUL.FTZ R86, R113, R86 ;  /* 0x0000005671567220 */ /* 0x000fc80000410000 */
[----:B------:R-:W-:Y:S01]  /*20850*/  FFMA.FTZ R86, R86, R87, R115 ;  /* 0x0000005756567223 */ /* 0x000fe20000010073 */
[----:B------:R-:W-:Y:S01]  /*20860*/  FMUL.FTZ R87, R113, R114 ;  /* 0x0000007271577220 */ /* 0x000fe20000410000 */
[----:B------:R-:W-:-:S05]  /*20870*/  HADD2.F32 R114, -RZ, R89.H1_H1 ;  /* 0x30000059ff727230 */ /* 0x000fca0000004100 */
[----:B------:R-:W-:Y:S02]  /*20880*/  FFMA.FTZ R87, R87, R114, R132 ;  /* 0x0000007257577223 */ /* 0x000fe40000010084 */
[----:B------:R-:W0:Y:S02]  /*20890*/  LDC.64 R114, c[0x0][0x428] ;  /* 0x00010a00ff727b82 */ /* 0x000e240000000a00 */
[----:B0-----:R-:W-:-:S04]  /*208a0*/  IMAD.WIDE.U32 R114, R117, 0x10, R114 ;  /* 0x0000001075727825 */ /* 0x001fc800078e0072 */
[----:B------:R-:W-:Y:S01]  /*208b0*/  VIADD R117, R117, 0x20 ;  /* 0x0000002075757836 */ /* 0x000fe20000000000 */
[----:B------:R0:W-:Y:S06]  /*208c0*/  STG.E.128 desc[UR6][R114.64], R84 ;  /* 0x0000005472007986 */ /* 0x0001ec000c101d06 */
.L_x_38139:
[----:B------:R-:W-:Y:S05]  /*208d0*/  BSYNC.RECONVERGENT B2 ;  /* 0x0000000000027941 */ /* 0x000fea0003800200 */
.L_x_38138:
[----:B------:R-:W-:Y:S01]  /*208e0*/  ISETP.NE.AND P0, PT, R104, RZ, PT ;  /* 0x000000ff6800720c */ /* 0x000fe20003f05270 */
[----:B------:R-:W-:-:S12]  /*208f0*/  BSSY.RECONVERGENT B2, `(.L_x_38140) ;  /* 0x000001a000027945 */ /* 0x000fd80003800200 */
[----:B------:R-:W-:Y:S05]  /*20900*/  @!P0 BRA `(.L_x_38141) ;  /* 0x0000000000608947 */ /* 0x000fea0003800000 */
[--C-:B0-----:R-:W-:Y:S01]  /*20910*/  FADD.FTZ R84, R48, -R116.reuse ;  /* 0x8000007430547221 */ /* 0x101fe20000010000 */
[----:B------:R-:W-:Y:S02]  /*20920*/  HADD2.F32 R85, -RZ, R91.H0_H0 ;  /* 0x2000005bff557230 */ /* 0x000fe40000004100 */
[----:B------:R-:W-:Y:S01]  /*20930*/  FADD.FTZ R86, R49, -R116 ;  /* 0x8000007431567221 */ /* 0x000fe20000010000 */
[----:B------:R-:W-:Y:S02]  /*20940*/  HADD2.F32 R87, -RZ, R36.H0_H0 ;  /* 0x20000024ff577230 */ /* 0x000fe40000004100 */
[C---:B------:R-:W-:Y:S01]  /*20950*/  FMUL.FTZ R84, R113.reuse, R84 ;  /* 0x0000005471547220 */ /* 0x040fe20000410000 */
[----:B------:R-:W-:Y:S02]  /*20960*/  HADD2.F32 R104, -RZ, R127.H0_H0 ;  /* 0x2000007fff687230 */ /* 0x000fe40000004100 */
[----:B------:R-:W-:Y:S02]  /*20970*/  HADD2.F32 R115, -RZ, R37.H0_H0 ;  /* 0x20000025ff737230 */ /* 0x000fe40000004100 */
[----:B------:R-:W-:Y:S01]  /*20980*/  FFMA.FTZ R84, R84, R85, R87 ;  /* 0x0000005554547223 */ /* 0x000fe20000010057 */
[----:B------:R-:W-:Y:S01]  /*20990*/  FMUL.FTZ R85, R113, R86 ;  /* 0x0000005671557220 */ /* 0x000fe20000410000 */
[----:B------:R-:W-:-:S02]  /*209a0*/  HADD2.F32 R86, -RZ, R102.H0_H0 ;  /* 0x20000066ff567230 */ /* 0x000fc40000004100 */
        /* <DEDUP_REMOVED lines=11> */
[C---:B0-----:R-:W-:Y:S01]  /*20a60*/  IMAD.WIDE.U32 R114, R117.reuse, 0x10, R114 ;  /* 0x0000001075727825 */ /* 0x041fe200078e0072 */
[----:B------:R-:W-:-:S04]  /*20a70*/  IADD3 R117, PT, PT, R117, 0x20, RZ ;  /* 0x0000002075757810 */ /* 0x000fc80007ffe0ff */
[----:B------:R1:W-:Y:S03]  /*20a80*/  STG.E.128 desc[UR6][R114.64], R84 ;  /* 0x0000005472007986 */ /* 0x0003e6000c101d06 */
.L_x_38141:
[----:B------:R-:W-:Y:S05]  /*20a90*/  BSYNC.RECONVERGENT B2 ;  /* 0x0000000000027941 */ /* 0x000fea0003800200 */
.L_x_38140:
[----:B------:R-:W-:Y:S01]  /*20aa0*/  ISETP.NE.AND P0, PT, R105, RZ, PT ;  /* 0x000000ff6900720c */ /* 0x000fe20003f05270 */
[----:B------:R-:W-:-:S12]  /*20ab0*/  BSSY.RECONVERGENT B2, `(.L_x_38142) ;  /* 0x000001a000027945 */ /* 0x000fd80003800200 */
[----:B------:R-:W-:Y:S05]  /*20ac0*/  @!P0 BRA `(.L_x_38143) ;  /* 0x0000000000608947 */ /* 0x000fea0003800000 */
[--C-:B01----:R-:W-:Y:S01]  /*20ad0*/  FADD.FTZ R84, R52, -R116.reuse ;  /* 0x8000007434547221 */ /* 0x103fe20000010000 */
        /* <DEDUP_REMOVED lines=23> */
.L_x_38143:
[----:B------:R-:W-:Y:S05]  /*20c50*/  BSYNC.RECONVERGENT B2 ;  /* 0x0000000000027941 */ /* 0x000fea0003800200 */
.L_x_38142:
[----:B------:R-:W-:Y:S01]  /*20c60*/  ISETP.NE.AND P0, PT, R106, RZ, PT ;  /* 0x000000ff6a00720c */ /* 0x000fe20003f05270 */
[----:B------:R-:W-:-:S12]  /*20c70*/  BSSY.RECONVERGENT B2, `(.L_x_38144) ;  /* 0x000001e000027945 */ /* 0x000fd80003800200 */
[----:B------:R-:W-:Y:S05]  /*20c80*/  @!P0 BRA `(.L_x_38145) ;  /* 0x0000000000708947 */ /* 0x000fea0003800000 */
[--C-:B012---:R-:W-:Y:S01]  /*20c90*/  FADD.FTZ R84, R56, -R116.reuse ;  /* 0x8000007438547221 */ /* 0x107fe20000010000 */
[----:B------:R-:W-:Y:S01]  /*20ca0*/  HADD2.F32 R85, -RZ, R121.H0_H0 ;  /* 0x20000079ff557230 */ /* 0x000fe20000004100 */
[----:B------:R-:W-:Y:S01]  /*20cb0*/  SHF.R.U64 R104, R100, 0x10, R101 ;  /* 0x0000001064687819 */ /* 0x000fe20000001265 */
[----:B------:R-:W-:Y:S01]  /*20cc0*/  HADD2.F32 R87, -RZ, R32.H0_H0 ;  /* 0x20000020ff577230 */ /* 0x000fe20000004100 */
[--C-:B------:R-:W-:Y:S01]  /*20cd0*/  SHF.R.U64 R106, R32, 0x10, R33.reuse ;  /* 0x00000010206a7819 */ /* 0x100fe20000001221 */
[----:B------:R-:W-:Y:S01]  /*20ce0*/  FMUL.FTZ R84, R113, R84 ;  /* 0x0000005471547220 */ /* 0x000fe20000410000 */
[----:B------:R-:W-:Y:S01]  /*20cf0*/  FADD.FTZ R86, R57, -R116 ;  /* 0x8000007439567221 */ /* 0x000fe20000010000 */
[----:B------:R-:W-:Y:S01]  /*20d00*/  HADD2.F32 R104, -RZ, R104.H0_H0 ;  /* 0x20000068ff687230 */ /* 0x000fe20000004100 */
[----:B------:R-:W-:Y:S01]  /*20d10*/  SHF.R.U32.HI R114, RZ, 0x10, R33 ;  /* 0x00000010ff727819 */ /* 0x000fe20000011621 */
[----:B------:R-:W-:Y:S01]  /*20d20*/  FFMA.FTZ R84, R84, R85, R87 ;  /* 0x0000005554547223 */ /* 0x000fe20000010057 */
[----:B------:R-:W-:-:S02]  /*20d30*/  HADD2.F32 R106, -RZ, R106.H0_H0 ;  /* 0x2000006aff6a7230 */ /* 0x000fc40000004100 */
[----:B------:R-:W-:Y:S01]  /*20d40*/  FMUL.FTZ R85, R113, R86 ;  /* 0x0000005671557220 */ /* 0x000fe20000410000 */
[----:B------:R-:W-:Y:S01]  /*20d50*/  FADD.FTZ R86, R58, -R116 ;  /* 0x800000743a567221 */ /* 0x000fe20000010000 */
[----:B------:R-:W-:Y:S02]  /*20d60*/  HADD2.F32 R87, -RZ, R121.H1_H1 ;  /* 0x30000079ff577230 */ /* 0x000fe40000004100 */
[----:B------:R-:W-:Y:S01]  /*20d70*/  FFMA.FTZ R85, R85, R104, R106 ;  /* 0x0000006855557223 */ /* 0x000fe2000001006a */
[----:B------:R-:W-:Y:S02]  /*20d80*/  HADD2.F32 R105, -RZ, R33.H0_H0 ;  /* 0x20000021ff697230 */ /* 0x000fe40000004100 */
[----:B------:R-:W-:Y:S01]  /*20d90*/  FMUL.FTZ R86, R113, R86 ;  /* 0x0000005671567220 */ /* 0x000fe20000410000 */
[----:B------:R-:W-:Y:S01]  /*20da0*/  FADD.FTZ R104, R59, -R116 ;  /* 0x800000743b687221 */ /* 0x000fe20000010000 */
[----:B------:R-:W-:Y:S01]  /*20db0*/  SHF.R.U32.HI R106, RZ, 0x10, R101 ;  /* 0x00000010ff6a7819 */ /* 0x000fe20000011665 */
[----:B------:R-:W-:-:S02]  /*20dc0*/  HADD2.F32 R114, -RZ, R114.H0_H0 ;  /* 0x20000072ff727230 */ /* 0x000fc40000004100 */
[----:B------:R-:W-:Y:S01]  /*20dd0*/  FFMA.FTZ R86, R86, R87, R105 ;  /* 0x0000005756567223 */ /* 0x000fe20000010069 */
[----:B------:R-:W-:Y:S02]  /*20de0*/  FMUL.FTZ R87, R113, R104 ;  /* 0x0000006871577220 */ /* 0x000fe40000410000 */
[----:B------:R-:W0:Y:S01]  /*20df0*/  LDC.64 R104, c[0x0][0x428] ;  /* 0x00010a00ff687b82 */ /* 0x000e220000000a00 */
[----:B------:R-:W-:-:S05]  /*20e00*/  HADD2.F32 R106, -RZ, R106.H0_H0 ;  /* 0x2000006aff6a7230 */ /* 0x000fca0000004100 */
[----:B------:R-:W-:Y:S01]  /*20e10*/  FFMA.FTZ R87, R87, R106, R114 ;  /* 0x0000006a57577223 */ /* 0x000fe20000010072 */
[C---:B0-----:R-:W-:Y:S01]  /*20e20*/  IMAD.WIDE.U32 R104, R117.reuse, 0x10, R104 ;  /* 0x0000001075687825 */ /* 0x041fe200078e0068 */
[----:B------:R-:W-:-:S04]  /*20e30*/  IADD3 R117, PT, PT, R117, 0x20, RZ ;  /* 0x0000002075757810 */ /* 0x000fc80007ffe0ff */
[----:B------:R3:W-:Y:S03]  /*20e40*/  STG.E.128 desc[UR6][R104.64], R84 ;  /* 0x0000005468007986 */ /* 0x0007e6000c101d06 */
.L_x_38145:
[----:B------:R-:W-:Y:S05]  /*20e50*/  BSYNC.RECONVERGENT B2 ;  /* 0x0000000000027941 */ /* 0x000fea0003800200 */
.L_x_38144:
[----:B------:R-:W-:Y:S01]  /*20e60*/  ISETP.NE.AND P0, PT, R107, RZ, PT ;  /* 0x000000ff6b00720c */ /* 0x000fe20003f05270 */
[----:B------:R-:W-:-:S12]  /*20e70*/  BSSY.RECONVERGENT B2, `(.L_x_38146) ;  /* 0x000001e000027945 */ /* 0x000fd80003800200 */
[----:B------:R-:W-:Y:S05]  /*20e80*/  @!P0 BRA `(.L_x_38147) ;  /* 0x0000000000708947 */ /* 0x000fea0003800000 */
[--C-:B0123--:R-:W-:Y:S01]  /*20e90*/  FADD.FTZ R84, R60, -R116.reuse ;  /* 0x800000743c547221 */ /* 0x10ffe20000010000 */
        /* <DEDUP_REMOVED lines=24> */
[----:B0-----:R-:W-:-:S04]  /*21020*/  IMAD.WIDE.U32 R104, R117, 0x10, R104 ;  /* 0x0000001075687825 */ /* 0x001fc800078e0068 */
[----:B------:R-:W-:Y:S01]  /*21030*/  VIADD R117, R117, 0x20 ;  /* 0x0000002075757836 */ /* 0x000fe20000000000 */
[----:B------:R4:W-:Y:S06]  /*21040*/  STG.E.128 desc[UR6][R104.64], R84 ;  /* 0x0000005468007986 */ /* 0x0009ec000c101d06 */
.L_x_38147:
[----:B------:R-:W-:Y:S05]  /*21050*/  BSYNC.RECONVERGENT B2 ;  /* 0x0000000000027941 */ /* 0x000fea0003800200 */
.L_x_38146:
[----:B------:R-:W-:Y:S01]  /*21060*/  ISETP.NE.AND P0, PT, R108, RZ, PT ;  /* 0x000000ff6c00720c */ /* 0x000fe20003f05270 */
[----:B------:R-:W-:-:S12]  /*21070*/  BSSY.RECONVERGENT B2, `(.L_x_38148) ;  /* 0x000001e000027945 */ /* 0x000fd80003800200 */
[----:B------:R-:W-:Y:S05]  /*21080*/  @!P0 BRA `(.L_x_38149) ;  /* 0x0000000000708947 */ /* 0x000fea0003800000 */
[--C-:B01234-:R-:W-:Y:S01]  /*21090*/  FADD.FTZ R84, R64, -R116.reuse ;  /* 0x8000007440547221 */ /* 0x11ffe20000010000 */
        /* <DEDUP_REMOVED lines=27> */
.L_x_38149:
[----:B------:R-:W-:Y:S05]  /*21250*/  BSYNC.RECONVERGENT B2 ;  /* 0x0000000000027941 */ /* 0x000fea0003800200 */
.L_x_38148:
        /* <DEDUP_REMOVED lines=31> */
.L_x_38151:
[----:B------:R-:W-:Y:S05]  /*21450*/  BSYNC.RECONVERGENT B2 ;  /* 0x0000000000027941 */ /* 0x000fea0003800200 */
.L_x_38150:
[----:B------:R-:W-:Y:S01]  /*21460*/  ISETP.NE.AND P0, PT, R110, RZ, PT ;  /* 0x000000ff6e00720c */ /* 0x000fe20003f05270 */
[----:B------:R-:W-:-:S12]  /*21470*/  BSSY.RECONVERGENT B2, `(.L_x_38152) ;  /* 0x000001c000027945 */ /* 0x000fd80003800200 */
[----:B------:R-:W-:Y:S05]  /*21480*/  @!P0 BRA `(.L_x_38153) ;  /* 0x0000000000688947 */ /* 0x000fea0003800000 */
[--C-:B01234-:R-:W-:Y:S01]  /*21490*/  FADD.FTZ R84, R72, -R116.reuse ;  /* 0x8000007448547221 */ /* 0x11ffe20000010000 */
[--C-:B------:R-:W-:Y:S01]  /*214a0*/  HADD2.F32 R85, -RZ, R125.reuse.H0_H0 ;  /* 0x2000007dff557230 */ /* 0x100fe20000004100 */
[----:B------:R-:W-:Y:S01]  /*214b0*/  SHF.R.U64 R104, R92, 0x10, R93 ;  /* 0x000000105c687819 */ /* 0x000fe2000000125d */
[----:B------:R-:W-:Y:S02]  /*214c0*/  HADD2.F32 R87, -RZ, R24.H0_H0 ;  /* 0x20000018ff577230 */ /* 0x000fe40000004100 */
[----:B------:R-:W-:Y:S01]  /*214d0*/  FMUL.FTZ R84, R113, R84 ;  /* 0x0000005471547220 */ /* 0x000fe20000410000 */
[----:B------:R-:W-:Y:S01]  /*214e0*/  SHF.R.U64 R106, R24, 0x10, R25 ;  /* 0x00000010186a7819 */ /* 0x000fe20000001219 */
[----:B------:R-:W-:Y:S01]  /*214f0*/  FADD.FTZ R86, R73, -R116 ;  /* 0x8000007449567221 */ /* 0x000fe20000010000 */
[----:B------:R-:W-:Y:S02]  /*21500*/  HADD2.F32 R104, -RZ, R104.H0_H0 ;  /* 0x20000068ff687230 */ /* 0x000fe40000004100 */
[----:B------:R-:W-:Y:S01]  /*21510*/  FFMA.FTZ R84, R84, R85, R87 ;  /* 0x0000005554547223 */ /* 0x000fe20000010057 */
[----:B------:R-:W-:-:S02]  /*21520*/  HADD2.F32 R87, -RZ, R125.H1_H1 ;  /* 0x3000007dff577230 */ /* 0x000fc40000004100 */
[----:B------:R-:W-:Y:S01]  /*21530*/  FMUL.FTZ R85, R113, R86 ;  /* 0x0000005671557220 */ /* 0x000fe20000410000 */
[----:B------:R-:W-:Y:S02]  /*21540*/  HADD2.F32 R106, -RZ, R106.H0_H0 ;  /* 0x2000006aff6a7230 */ /* 0x000fe40000004100 */
[----:B------:R-:W-:Y:S01]  /*21550*/  FADD.FTZ R86, R74, -R116 ;  /* 0x800000744a567221 */ /* 0x000fe20000010000 */
[----:B------:R-:W-:Y:S02]  /*21560*/  HADD2.F32 R105, -RZ, R25.H0_H0 ;  /* 0x20000019ff697230 */ /* 0x000fe40000004100 */
[----:B------:R-:W-:Y:S01]  /*21570*/  FFMA.FTZ R85, R85, R104, R106 ;  /* 0x0000006855557223 */ /* 0x000fe2000001006a */
[----:B------:R-:W-:Y:S01]  /*21580*/  FMUL.FTZ R86, R113, R86 ;  /* 0x0000005671567220 */ /* 0x000fe20000410000 */
[----:B------:R-:W-:Y:S01]  /*21590*/  FADD.FTZ R104, R75, -R116 ;  /* 0x800000744b687221 */ /* 0x000fe20000010000 */
[--C-:B------:R-:W-:Y:S02]  /*215a0*/  HADD2.F32 R106, -RZ, R129.reuse.H1_H1 ;  /* 0x30000081ff6a7230 */ /* 0x100fe40000004100 */
[----:B------:R-:W-:Y:S01]  /*215b0*/  FFMA.FTZ R86, R86, R87, R105 ;  /* 0x0000005756567223 */ /* 0x000fe20000010069 */
[----:B------:R-:W-:Y:S01]  /*215c0*/  FMUL.FTZ R87, R113, R104 ;  /* 0x0000006871577220 */ /* 0x000fe20000410000 */
[----:B------:R-:W-:-:S05]  /*215d0*/  HADD2.F32 R104, -RZ, R129.H0_H0 ;  /* 0x20000081ff687230 */ /* 0x000fca0000004100 */
[----:B------:R-:W-:Y:S02]  /*215e0*/  FFMA.FTZ R87, R87, R104, R106 ;  /* 0x0000006857577223 */ /* 0x000fe4000001006a */
[----:B------:R-:W0:Y:S02]  /*215f0*/  LDC.64 R104, c[0x0][0x428] ;  /* 0x00010a00ff687b82 */ /* 0x000e240000000a00 */
[C---:B0-----:R-:W-:Y:S01]  /*21600*/  IMAD.WIDE.U32 R104, R117.reuse, 0x10, R104 ;  /* 0x0000001075687825 */ /* 0x041fe200078e0068 */
[----:B------:R-:W-:-:S04]  /*21610*/  IADD3 R117, PT, PT, R117, 0x20, RZ ;  /* 0x0000002075757810 */ /* 0x000fc80007ffe0ff */
[----:B------:R0:W-:Y:S03]  /*21620*/  STG.E.128 desc[UR6][R104.64], R84 ;  /* 0x0000005468007986 */ /* 0x0001e6000c101d06 */
.L_x_38153:
[----:B------:R-:W-:Y:S05]  /*21630*/  BSYNC.RECONVERGENT B2 ;  /* 0x0000000000027941 */ /* 0x000fea0003800200 */
.L_x_38152:
        /* <DEDUP_REMOVED lines=27> */
.L_x_38155:
[----:B------:R-:W-:Y:S05]  /*217f0*/  BSYNC.RECONVERGENT B2 ;  /* 0x0000000000027941 */ /* 0x000fea0003800200 */
.L_x_38154:
[----:B------:R-:W-:-:S13]  /*21800*/  ISETP.NE.AND P0, PT, R112, RZ, PT ;  /* 0x000000ff7000720c */ /* 0x000fda0003f05270 */
[----:B------:R-:W-:Y:S05]  /*21810*/  @!P0 BRA `(.L_x_38137) ;  /* 0x00000000003c8947 */ /* 0x000fea0003800000 */
[--C-:B0-234-:R-:W-:Y:S01]  /*21820*/  FADD.FTZ R104, R82, -R116.reuse ;  /* 0x8000007452687221 */ /* 0x11dfe20000010000 */
[--C-:B-1----:R-:W-:Y:S01]  /*21830*/  FADD.FTZ R84, R80, -R116.reuse ;  /* 0x8000007450547221 */ /* 0x102fe20000010000 */
[--C-:B------:R-:W-:Y:S01]  /*21840*/  FADD.FTZ R86, R81, -R116.reuse ;  /* 0x8000007451567221 */ /* 0x100fe20000010000 */
[----:B------:R-:W-:Y:S01]  /*21850*/  FADD.FTZ R116, R83, -R116 ;  /* 0x8000007453747221 */ /* 0x000fe20000010000 */
[C---:B------:R-:W-:Y:S01]  /*21860*/  FMUL.FTZ R106, R113.reuse, R104 ;  /* 0x00000068716a7220 */ /* 0x040fe20000410000 */
[C---:B------:R-:W-:Y:S01]  /*21870*/  FMUL.FTZ R85, R113.reuse, R84 ;  /* 0x0000005471557220 */ /* 0x040fe20000410000 */
[----:B------:R-:W0:Y:S01]  /*21880*/  LDC.64 R104, c[0x0][0x428] ;  /* 0x00010a00ff687b82 */ /* 0x000e220000000a00 */
[C---:B------:R-:W-:Y:S01]  /*21890*/  FMUL.FTZ R86, R113.reuse, R86 ;  /* 0x0000005671567220 */ /* 0x040fe20000410000 */
[----:B------:R-:W-:Y:S01]  /*218a0*/  FMUL.FTZ R87, R113, R116 ;  /* 0x0000007471577220 */ /* 0x000fe20000410000 */
[----:B------:R-:W-:Y:S02]  /*218b0*/  FFMA.FTZ R84, R85, R13, R8 ;  /* 0x0000000d55547223 */ /* 0x000fe40000010008 */
[----:B------:R-:W-:Y:S01]  /*218c0*/  FFMA.FTZ R85, R86, R14, R17 ;  /* 0x0000000e56557223 */ /* 0x000fe20000010011 */
[----:B------:R-:W-:Y:S01]  /*218d0*/  FFMA.FTZ R86, R106, R12, R9 ;  /* 0x0000000c6a567223 */ /* 0x000fe20000010009 */
[----:B------:R-:W-:Y:S01]  /*218e0*/  FFMA.FTZ R87, R87, R15, R16 ;  /* 0x0000000f57577223 */ /* 0x000fe20000010010 */
[----:B0-----:R-:W-:-:S05]  /*218f0*/  IMAD.WIDE.U32 R104, R117, 0x10, R104 ;  /* 0x0000001075687825 */ /* 0x001fca00078e0068 */
[----:B------:R0:W-:Y:S02]  /*21900*/  STG.E.128 desc[UR6][R104.64], R84 ;  /* 0x0000005468007986 */ /* 0x0001e4000c101d06 */
.L_x_38137:
[----:B------:R-:W-:Y:S05]  /*21910*/  BSYNC.RECONVERGENT B1 ;  /* 0x0000000000017941 */ /* 0x000fea0003800200 */
.L_x_38136:
[----:B01234-:R-:W0:Y:S02]  /*21920*/  LDC.64 R84, c[0x0][0x380] ;  /* 0x0000e000ff547b82 */ /* 0x01fe240000000a00 */
[----:B0-----:R-:W-:-:S04]  /*21930*/  LEA R3, R84, R3, 0x2 ;  /* 0x0000000354037211 */ /* 0x001fc800078e10ff */
[----:B------:R-:W-:-:S13]  /*21940*/  ISETP.GE.AND P0, PT, R3, R85, PT ;  /* 0x000000550300720c */ /* 0x000fda0003f06270 */
[----:B------:R-:W-:Y:S05]  /*21950*/  @!P0 BRA `(.L_x_38156) ;  /* 0xfffffdf800f88947 */ /* 0x000fea000383ffff */
[----:B------:R-:W-:Y:S05]  /*21960*/  BSYNC B0 ;  /* 0x0000000000007941 */ /* 0x000fea0003800000 */
.L_x_37526:
[----:B------:R-:W-:Y:S05]  /*21970*/  EXIT ;  /* 0x000000000000794d */ /* 0x000fea0003800000 */
.L_x_38135:
        /* <DEDUP_REMOVED lines=8> */
.L_x_38158:
[----:B------:R-:W-:Y:S05]  /*21a00*/  BSYNC B1 ;  /* 0x0000000000017941 */ /* 0x000fea0003800000 */
.L_x_38157:
        /* <DEDUP_REMOVED lines=9> */
.L_x_38159:
[----:B------:R-:W-:Y:S01]  /*21aa0*/  HFMA2 R138, -RZ, RZ, 0, 2.384185791015625e-07 ;  /* 0x00000004ff8a7431 */ /* 0x000fe200000001ff */
[----:B------:R-:W-:-:S05]  /*21ab0*/  MOV R113, R137 ;  /* 0x0000008900717202 */ /* 0x000fca0000000f00 */
[----:B------:R-:W-:-:S04]  /*21ac0*/  FADD.FTZ R115, R114, R113 ;  /* 0x0000007172737221 */ /* 0x000fc80000010000 */
[----:B------:R-:W-:-:S07]  /*21ad0*/  IMAD.MOV.U32 R139, RZ, RZ, R115 ;  /* 0x000000ffff8b7224 */ /* 0x000fce00078e0073 */
[----:B------:R-:W-:Y:S05]  /*21ae0*/  WARPSYNC.COLLECTIVE R136, `(.L_x_38160) ;  /* 0x0000000088087348 */ /* 0x000fea0003c00000 */
[----:B------:R0:W1:Y:S02]  /*21af0*/  SHFL.BFLY P6, R137, R139, R138, R141 ;  /* 0x0c00008a8b897389 */ /* 0x00006400000c008d */
[----:B01----:R-:W-:Y:S05]  /*21b00*/  ENDCOLLECTIVE ;  /* 0x000000000000791b */ /* 0x003fea0003800000 */
.L_x_38160:
[----:B------:R-:W-:Y:S02]  /*21b10*/  IMAD.MOV.U32 R138, RZ, RZ, 0x8 ;  /* 0x00000008ff8a7424 */ /* 0x000fe400078e00ff */
[----:B------:R-:W-:-:S04]  /*21b20*/  IMAD.MOV.U32 R84, RZ, RZ, R137 ;  /* 0x000000ffff547224 */ /* 0x000fc800078e0089 */
[----:B------:R-:W-:-:S05]  /*21b30*/  FADD.FTZ R132, R115, R84 ;  /* 0x0000005473847221 */ /* 0x000fca0000010000 */
[----:B------:R-:W-:-:S07]  /*21b40*/  MOV R139, R132 ;  /* 0x00000084008b7202 */ /* 0x000fce0000000f00 */
[----:B------:R-:W-:Y:S05]  /*21b50*/  WARPSYNC.COLLECTIVE R136, `(.L_x_38161) ;  /* 0x0000000088087348 */ /* 0x000fea0003c00000 */
[----:B------:R0:W1:Y:S02]  /*21b60*/  SHFL.BFLY P6, R137, R139, R138, R141 ;  /* 0x0c00008a8b897389 */ /* 0x00006400000c008d */
[----:B01----:R-:W-:Y:S05]  /*21b70*/  ENDCOLLECTIVE ;  /* 0x000000000000791b */ /* 0x003fea0003800000 */
.L_x_38161:
        /* <DEDUP_REMOVED lines=8> */
.L_x_38162:
[----:B------:R-:W-:Y:S01]  /*21c00*/  IMAD.MOV.U32 R138, RZ, RZ, 0x1 ;  /* 0x00000001ff8a7424 */ /* 0x000fe200078e00ff */
[----:B------:R-:W-:Y:S01]  /*21c10*/  ISETP.NE.AND P6, PT, R131, RZ, PT ;  /* 0x000000ff8300720c */ /* 0x000fe20003fc5270 */
        /* <DEDUP_REMOVED lines=91> */
.L_x_38163:
[----:B------:R-:W-:Y:S01]  /*221d0*/  HFMA2 R138, -RZ, RZ, 0, 1.1920928955078125e-07 ;  /* 0x00000002ff8a7431 */ /* 0x000fe200000001ff */
[----:B------:R-:W-:-:S05]  /*221e0*/  MOV R85, R137 ;  /* 0x0000008900557202 */ /* 0x000fca0000000f00 */
[----:B------:R-:W-:-:S04]  /*221f0*/  FADD.FTZ R85, R84, R85 ;  /* 0x0000005554557221 */ /* 0x000fc80000010000 */
[----:B------:R-:W-:-:S07]  /*22200*/  IMAD.MOV.U32 R139, RZ, RZ, R85 ;  /* 0x000000ffff8b7224 */ /* 0x000fce00078e0055 */
[----:B------:R-:W-:Y:S05]  /*22210*/  WARPSYNC.COLLECTIVE R136, `(.L_x_38164) ;  /* 0x0000000088087348 */ /* 0x000fea0003c00000 */
[----:B------:R0:W1:Y:S02]  /*22220*/  SHFL.BFLY P6, R137, R139, R138, R141 ;  /* 0x0c00008a8b897389 */ /* 0x00006400000c008d */
[----:B01----:R-:W-:Y:S05]  /*22230*/  ENDCOLLECTIVE ;  /* 0x000000000000791b */ /* 0x003fea0003800000 */
.L_x_38164:
[----:B------:R-:W-:Y:S02]  /*22240*/  IMAD.MOV.U32 R138, RZ, RZ, 0x4 ;  /* 0x00000004ff8a7424 */ /* 0x000fe400078e00ff */
[----:B------:R-:W-:-:S04]  /*22250*/  IMAD.MOV.U32 R114, RZ, RZ, R137 ;  /* 0x000000ffff727224 */ /* 0x000fc800078e0089 */
[----:B------:R-:W-:-:S05]  /*22260*/  FADD.FTZ R114, R85, R114 ;  /* 0x0000007255727221 */ /* 0x000fca0000010000 */
[----:B------:R-:W-:-:S07]  /*22270*/  MOV R139, R114 ;  /* 0x00000072008b7202 */ /* 0x000fce0000000f00 */
[----:B------:R-:W-:Y:S05]  /*22280*/  WARPSYNC.COLLECTIVE R136, `(.L_x_38165) ;  /* 0x0000000088087348 */ /* 0x000fea0003c00000 */
[----:B------:R0:W1:Y:S02]  /*22290*/  SHFL.BFLY P6, R137, R139, R138, R141 ;  /* 0x0c00008a8b897389 */ /* 0x00006400000c008d */
[----:B01----:R-:W-:Y:S05]  /*222a0*/  ENDCOLLECTIVE ;  /* 0x000000000000791b */ /* 0x003fea0003800000 */
.L_x_38165:
[----:B------:R-:W-:Y:S01]  /*222b0*/  HFMA2 R138, -RZ, RZ, 0, 4.76837158203125e-07 ;  /* 0x00000008ff8a7431 */ /* 0x000fe200000001ff */
[----:B------:R-:W-:-:S05]  /*222c0*/  MOV R115, R137 ;  /* 0x0000008900737202 */ /* 0x000fca0000000f00 */
[----:B------:R-:W-:-:S04]  /*222d0*/  FADD.FTZ R115, R114, R115 ;  /* 0x0000007372737221 */ /* 0x000fc80000010000 */
[----:B------:R-:W-:-:S07]  /*222e0*/  IMAD.MOV.U32 R139, RZ, RZ, R115 ;  /* 0x000000ffff8b7224 */ /* 0x000fce00078e0073 */
[----:B------:R-:W-:Y:S05]  /*222f0*/  WARPSYNC.COLLECTIVE R136, `(.L_x_38166) ;  /* 0x0000000088087348 */ /* 0x000fea0003c00000 */
[----:B------:R0:W1:Y:S02]  /*22300*/  SHFL.BFLY P6, R137, R139, R138, R141 ;  /* 0x0c00008a8b897389 */ /* 0x00006400000c008d */
[----:B01----:R-:W-:Y:S05]  /*22310*/  ENDCOLLECTIVE ;  /* 0x000000000000791b */ /* 0x003fea0003800000 */
.L_x_38166:
[----:B------:R-:W-:Y:S02]  /*22320*/  IMAD.MOV.U32 R138, RZ, RZ, 0x10 ;  /* 0x00000010ff8a7424 */ /* 0x000fe400078e00ff */
[----:B------:R-:W-:-:S04]  /*22330*/  IMAD.MOV.U32 R116, RZ, RZ, R137 ;  /* 0x000000ffff747224 */ /* 0x000fc800078e0089 */
[----:B------:R-:W-:-:S05]  /*22340*/  FADD.FTZ R116, R115, R116 ;  /* 0x0000007473747221 */ /* 0x000fca0000010000 */
[----:B------:R-:W-:-:S07]  /*22350*/  MOV R139, R116 ;  /* 0x00000074008b7202 */ /* 0x000fce0000000f00 */
[----:B------:R-:W-:Y:S05]  /*22360*/  WARPSYNC.COLLECTIVE R136, `(.L_x_38167) ;  /* 0x0000000088087348 */ /* 0x000fea0003c00000 */
[----:B------:R0:W1:Y:S02]  /*22370*/  SHFL.BFLY P6, R137, R139, R138, R141 ;  /* 0x0c00008a8b897389 */ /* 0x00006400000c008d */
[----:B01----:R-:W-:Y:S05]  /*22380*/  ENDCOLLECTIVE ;  /* 0x000000000000791b */ /* 0x003fea0003800000 */
.L_x_38167:
[----:B------:R-:W-:Y:S01]  /*22390*/  MOV R133, R137 ;  /* 0x0000008900857202 */ /* 0x000fe20000000f00 */
[----:B------:R-:W-:Y:S06]  /*223a0*/  BRA `(.L_x_38168) ;  /* 0xffffffe000807947 */ /* 0x000fec000383ffff */
.L_x_38169:
        /* <DEDUP_REMOVED lines=13> */
.L_x_45906:


//--------------------- .text._ZN10layer_norm13ln_fwd_kernelINS_13Kernel_traitsI6__halfffffjLj1280ELj1ELj4ELj1ELj16ENS_18Kernel_traits_baseILj1280ES2_ffffjLj128EEEEELb1ELb0ELb1ELb1EEEvNS_9FwdParamsE --------------------------
	.section	.text._ZN10layer_norm13ln_fwd_kernelINS_13Kernel_traitsI6__halfffffjLj1280ELj1ELj4ELj1ELj16ENS_18Kernel_traits_baseILj1280ES2_ffffjLj128EEEEELb1ELb0ELb1ELb1EEEvNS_9FwdParamsE,"ax",@progbits
	.align	128
        .global         _ZN10layer_norm13ln_fwd_kernelINS_13Kernel_traitsI6__halfffffjLj1280ELj1ELj4ELj1ELj16ENS_18Kernel_traits_baseILj1280ES2_ffffjLj128EEEEELb1ELb0ELb1ELb1EEEvNS_9FwdParamsE
        .type           _ZN10layer_norm13ln_fwd_kernelINS_13Kernel_traitsI6__halfffffjLj1280ELj1ELj4ELj1ELj16ENS_18Kernel_traits_baseILj1280ES2_ffffjLj128EEEEELb1ELb0ELb1ELb1EEEvNS_9FwdParamsE,@function
        .size           _ZN10layer_norm13ln_fwd_kernelINS_13Kernel_traitsI6__halfffffjLj1280ELj1ELj4ELj1ELj16ENS_18Kernel_traits_baseILj1280ES2_ffffjLj128EEEEELb1ELb0ELb1ELb1EEEvNS_9FwdParamsE,(.L_x_45907 - _ZN10layer_norm13ln_fwd_kernelINS_13Kernel_traitsI6__halfffffjLj1280ELj1ELj4ELj1ELj16ENS_18Kernel_traits_baseILj1280ES2_ffffjLj128EEEEELb1ELb0ELb1ELb1EEEvNS_9FwdParamsE)
        .other          _ZN10layer_norm13ln_fwd_kernelINS_13Kernel_traitsI6__halfffffjLj1280ELj1ELj4ELj1ELj16ENS_18Kernel_traits_baseILj1280ES2_ffffjLj128EEEEELb1ELb0ELb1ELb1EEEvNS_9FwdParamsE,@"STO_CUDA_ENTRY STV_DEFAULT"
_ZN10layer_norm13ln_fwd_kernelINS_13Kernel_traitsI6__halfffffjLj1280ELj1ELj4ELj1ELj16ENS_18Kernel_traits_baseILj1280ES2_ffffjLj128EEEEELb1ELb0ELb1ELb1EEEvNS_9FwdParamsE:
.text._ZN10layer_norm13ln_fwd_kernelINS_13Kernel_traitsI6__halfffffjLj1280ELj1ELj4ELj1ELj16ENS_18Kernel_traits_baseILj1280ES2_ffffjLj128EEEEELb1ELb0ELb1ELb1EEEvNS_9FwdParamsE:
        /* <DEDUP_REMOVED lines=27> */
[----:B------:R-:W-:Y:S02]  /*01b0*/  UIADD3 UR15, UPT, UPT, UR6, -0x61c88647, URZ ;  /* 0x9e3779b9060f7890 */ /* 0x000fe4000fffe0ff */
[----:B------:R-:W-:Y:S01]  /*01c0*/  UIADD3 UR17, UPT, UPT, UR6, 0x3c6ef372, URZ ;  /* 0x3c6ef37206117890 */ /* 0x000fe2000fffe0ff */
[--C-:B------:R-:W-:Y:S01]  /*01d0*/  SHF.R.U64 R70, R82, 0x2, R83.reuse ;  /* 0x0000000252467819 */ /* 0x100fe20000001253 */
[----:B------:R-:W-:Y:S01]  /*01e0*/  UIADD3 UR19, UPT, UPT, UR6, -0x255992d5, URZ ;  /* 0xdaa66d2b06137890 */ /* 0x000fe2000fffe0ff */
[----:B------:R-:W-:Y:S01]  /*01f0*/  SHF.R.U32.HI R71, RZ, 0x2, R83 ;  /* 0x00000002ff477819 */ /* 0x000fe20000011653 */
[----:B------:R-:W-:-:S02]  /*0200*/  UIADD3 UR20, UPT, UPT, UR7, 0x32370b8f, URZ ;  /* 0x32370b8f07147890 */ /* 0x000fc4000fffe0ff */
[----:B------:R-:W-:Y:S01]  /*0210*/  UIADD3 UR21, UPT, UPT, UR6, 0x78dde6e4, URZ ;  /* 0x78dde6e406157890 */ /* 0x000fe2000fffe0ff */
[----:B-1----:R-:W-:Y:S01]  /*0220*/  IMAD R0, R3, UR5, R68 ;  /* 0x0000000503007c24 */ /* 0x002fe2000f8e0244 */
[----:B------:R-:W-:Y:S01]  /*0230*/  LOP3.LUT R68, R68, 0x1f, RZ, 0xc0, !PT ;  /* 0x0000001f44447812 */ /* 0x000fe200078ec0ff */
        /* <DEDUP_REMOVED lines=37> */
.L_x_38170:
        /* <DEDUP_REMOVED lines=22> */
.L_x_38171:
[----:B------:R-:W1:Y:S02]  /*05f0*/  LDCU UR4, c[0x0][0x384] ;  /* 0x00007080ff0477ac */ /* 0x000e640008000800 */
[----:B-1----:R-:W-:-:S13]  /*0600*/  ISETP.GE.AND P0, PT, R69, UR4, PT ;  /* 0x0000000445007c0c */ /* 0x002fda000bf06270 */
[----:B------:R-:W-:Y:S05]  /*0610*/  @P0 EXIT ;  /* 0x000000000000094d */ /* 0x000fea0003800000 */
[----:B-----5:R-:W-:Y:S01]  /*0620*/  IMAD.MOV.U32 R75, RZ, RZ, R4 ;  /* 0x000000ffff4b7224 */ /* 0x020fe200078e0004 */
[--C-:B------:R-:W-:Y:S01]  /*0630*/  SHF.R.U64 R78, R4, 0x10, R5.reuse ;  /* 0x00000010044e7819 */ /* 0x100fe20000001205 */
[--C-:B------:R-:W-:Y:S01]  /*0640*/  IMAD.MOV.U32 R77, RZ, RZ, R5.reuse ;  /* 0x000000ffff4d7224 */ /* 0x100fe200078e0005 */
[----:B------:R-:W-:Y:S01]  /*0650*/  SHF.R.U32.HI R79, RZ, 0x10, R5 ;  /* 0x00000010ff4f7819 */ /* 0x000fe20000011605 */
[----:B------:R-:W-:Y:S01]  /*0660*/  IMAD.MOV.U32 R4, RZ, RZ, R7 ;  /* 0x000000ffff047224 */ /* 0x000fe200078e0007 */
[----:B------:R-:W-:Y:S01]  /*0670*/  MOV R84, R6 ;  /* 0x0000000600547202 */ /* 0x000fe20000000f00 */
[----:B------:R-:W-:Y:S01]  /*0680*/  IMAD.MOV.U32 R87, RZ, RZ, R8 ;  /* 0x000000ffff577224 */ /* 0x000fe200078e0008 */
[----:B------:R-:W-:Y:S01]  /*0690*/  MOV R5, R9 ;  /* 0x0000000900057202 */ /* 0x000fe20000000f00 */
[----:B------:R-:W-:Y:S01]  /*06a0*/  IMAD.MOV.U32 R89, RZ, RZ, R10 ;  /* 0x000000ffff597224 */ /* 0x000fe200078e000a */
[----:B------:R-:W-:Y:S01]  /*06b0*/  PRMT R84, R84, 0x5410, R4 ;  /* 0x0000541054547816 */ /* 0x000fe20000000004 */
[----:B------:R-:W-:Y:S01]  /*06c0*/  IMAD.HI.U32 R4, R0, -0x326172a9, RZ ;  /* 0xcd9e8d5700047827 */ /* 0x000fe200078e00ff */
[----:B------:R-:W-:-:S03]  /*06d0*/  PRMT R87, R87, 0x5410, R5 ;  /* 0x0000541057577816 */ /* 0x000fc60000000005 */
[----:B------:R-:W-:Y:S01]  /*06e0*/  HFMA2 R74, -RZ, RZ, 0, 0 ;  /* 0x00000000ff4a7431 */ /* 0x000fe200000001ff */
[--C-:B------:R-:W-:Y:S01]  /*06f0*/  SHF.R.U64 R86, R6, 0x10, R7.reuse ;  /* 0x0000001006567819 */ /* 0x100fe20000001207 */
[----:B------:R-:W-:Y:S01]  /*0700*/  IMAD.HI.U32 R5, R70, -0x2daee0ad, RZ ;  /* 0xd2511f5346057827 */ /* 0x000fe200078e00ff */
[----:B0-----:R-:W-:Y:S01]  /*0710*/  SHF.R.U32.HI R22, RZ, 0x10, R7 ;  /* 0x00000010ff167819 */ /* 0x001fe20000011607 */
[----:B------:R-:W-:Y:S01]  /*0720*/  BSSY B0, `(.L_x_38172) ;  /* 0x0001e8c000007945 */ /* 0x000fe20003800000 */
[----:B------:R-:W-:Y:S01]  /*0730*/  SHF.R.U64 R88, R8, 0x10, R9 ;  /* 0x0000001008587819 */ /* 0x000fe20000001209 */
[----:B------:R-:W-:Y:S01]  /*0740*/  IMAD.MOV.U32 R6, RZ, RZ, R11 ;  /* 0x000000ffff067224 */ /* 0x000fe200078e000b */
[----:B------:R-:W-:Y:S01]  /*0750*/  SHF.R.U32.HI R23, RZ, 0x10, R9 ;  /* 0x00000010ff177819 */ /* 0x000fe20000011609 */
[----:B------:R-:W-:Y:S01]  /*0760*/  IMAD.MOV.U32 R7, RZ, RZ, R13 ;  /* 0x000000ffff077224 */ /* 0x000fe200078e000d */
[----:B------:R-:W-:Y:S01]  /*0770*/  MOV R91, R12 ;  /* 0x0000000c005b7202 */ /* 0x000fe20000000f00 */
[----:B------:R-:W-:Y:S01]  /*0780*/  IMAD.MOV.U32 R93, RZ, RZ, R14 ;  /* 0x000000ffff5d7224 */ /* 0x000fe200078e000e */
[----:B------:R-:W-:Y:S01]  /*0790*/  MOV R8, R15 ;  /* 0x0000000f00087202 */ /* 0x000fe20000000f00 */
[----:B------:R-:W-:Y:S01]  /*07a0*/  IMAD.MOV.U32 R95, RZ, RZ, R16 ;  /* 0x000000ffff5f7224 */ /* 0x000fe200078e0010 */
[----:B------:R-:W-:Y:S01]  /*07b0*/  LOP3.LUT R4, R71, UR6, R4, 0x96, !PT ;  /* 0x0000000647047c12 */ /* 0x000fe2000f8e9604 */
[----:B------:R-:W-:Y:S01]  /*07c0*/  IMAD.MOV.U32 R9, RZ, RZ, R17 ;  /* 0x000000ffff097224 */ /* 0x000fe200078e0011 */
[----:B------:R-:W-:Y:S01]  /*07d0*/  LOP3.LUT R5, R5, UR7, RZ, 0x3c, !PT ;  /* 0x0000000705057c12 */ /* 0x000fe2000f8e3cff */
[----:B------:R-:W-:Y:S01]  /*07e0*/  IMAD.MOV.U32 R100, RZ, RZ, R20 ;  /* 0x000000ffff647224 */ /* 0x000fe200078e0014 */
[----:B------:R-:W-:Y:S01]  /*07f0*/  PRMT R89, R89, 0x5410, R6 ;  /* 0x0000541059597816 */ /* 0x000fe20000000006 */
[----:B------:R-:W0:Y:S01]  /*0800*/  LDCU UR10, c[0x0][0x404] ;  /* 0x00008080ff0a77ac */ /* 0x000e220008000800 */
[----:B------:R-:W-:Y:S01]  /*0810*/  PRMT R91, R91, 0x5410, R7 ;  /* 0x000054105b5b7816 */ /* 0x000fe20000000007 */
[----:B------:R-:W-:Y:S01]  /*0820*/  IMAD R7, R0, -0x326172a9, RZ ;  /* 0xcd9e8d5700077824 */ /* 0x000fe200078e02ff */
[----:B------:R-:W-:Y:S01]  /*0830*/  PRMT R93, R93, 0x5410, R8 ;  /* 0x000054105d5d7816 */ /* 0x000fe20000000008 */
[----:B------:R-:W-:Y:S01]  /*0840*/  IMAD.HI.U32 R8, R4, -0x2daee0ad, RZ ;  /* 0xd2511f5304087827 */ /* 0x000fe200078e00ff */
[----:B------:R-:W-:Y:S01]  /*0850*/  PRMT R95, R95, 0x5410, R9 ;  /* 0x000054105f5f7816 */ /* 0x000fe20000000009 */
[----:B------:R-:W1:Y:S01]  /*0860*/  LDCU.U8 UR11, c[0x0][0x410] ;  /* 0x00008200ff0b77ac */ /* 0x000e620008000000 */
[--C-:B------:R-:W-:Y:S01]  /*0870*/  SHF.R.U64 R90, R10, 0x10, R11.reuse ;  /* 0x000000100a5a7819 */ /* 0x100fe2000000120b */
[----:B------:R-:W-:Y:S01]  /*0880*/  IMAD R9, R70, -0x2daee0ad, RZ ;  /* 0xd2511f5346097824 */ /* 0x000fe200078e02ff */
[----:B------:R-:W-:Y:S01]  /*0890*/  MOV R97, R18 ;  /* 0x0000001200617202 */ /* 0x000fe20000000f00 */
[----:B------:R-:W-:Y:S01]  /*08a0*/  IMAD.HI.U32 R6, R5, -0x326172a9, RZ ;  /* 0xcd9e8d5705067827 */ /* 0x000fe200078e00ff */
[----:B------:R-:W-:Y:S01]  /*08b0*/  SHF.R.U32.HI R24, RZ, 0x10, R11 ;  /* 0x00000010ff187819 */ /* 0x000fe2000001160b */
[----:B------:R-:W2:Y:S01]  /*08c0*/  LDCU UR14, c[0x0][0x448] ;  /* 0x00008900ff0e77ac */ /* 0x000ea20008000800 */
[----:B------:R-:W-:Y:S01]  /*08d0*/  LOP3.LUT R8, R9, UR16, R8, 0x96, !PT ;  /* 0x0000001009087c12 */ /* 0x000fe2000f8e9608 */
[----:B------:R-:W-:Y:S01]  /*08e0*/  IMAD.MOV.U32 R10, RZ, RZ, R19 ;  /* 0x000000ffff0a7224 */ /* 0x000fe200078e0013 */
[----:B------:R-:W-:Y:S01]  /*08f0*/  LOP3.LUT R6, R7, UR15, R6, 0x96, !PT ;  /* 0x0000000f07067c12 */ /* 0x000fe2000f8e9606 */
[----:B------:R-:W-:Y:S01]  /*0900*/  IMAD R5, R5, -0x326172a9, RZ ;  /* 0xcd9e8d5705057824 */ /* 0x000fe200078e02ff */
[----:B------:R-:W-:Y:S01]  /*0910*/  MOV R11, R21 ;  /* 0x00000015000b7202 */ /* 0x000fe20000000f00 */
[----:B------:R-:W-:Y:S01]  /*0920*/  IMAD.MOV.U32 R9, RZ, RZ, R2 ;  /* 0x000000ffff097224 */ /* 0x000fe200078e0002 */
[----:B------:R-:W-:Y:S01]  /*0930*/  PRMT R97, R97, 0x5410, R10 ;  /* 0x0000541061617816 */ /* 0x000fe2000000000a */
[----:B------:R-:W-:Y:S01]  /*0940*/  IMAD R10, R4, -0x2daee0ad, RZ ;  /* 0xd2511f53040a7824 */ /* 0x000fe200078e02ff */
[----:B------:R-:W-:Y:S01]  /*0950*/  SHF.R.U64 R104, R52, 0x10, R53 ;  /* 0x0000001034687819 */ /* 0x000fe20000001235 */
[----:B------:R-:W-:Y:S01]  /*0960*/  IMAD.HI.U32 R4, R8, -0x326172a9, RZ ;  /* 0xcd9e8d5708047827 */ /* 0x000fe200078e00ff */
[----:B------:R-:W-:Y:S01]  /*0970*/  PRMT R102, R9, 0x7610, R102 ;  /* 0x0000761009667816 */ /* 0x000fe20000000066 */
[----:B------:R-:W3:Y:S01]  /*0980*/  LDCU.64 UR12, c[0x0][0x408] ;  /* 0x00008100ff0c77ac */ /* 0x000ee20008000a00 */
[----:B------:R-:W-:Y:S01]  /*0990*/  PRMT R100, R100, 0x5410, R11 ;  /* 0x0000541064647816 */ /* 0x000fe2000000000b */
[----:B------:R-:W-:Y:S01]  /*09a0*/  IMAD.HI.U32 R7, R6, -0x2daee0ad, RZ ;  /* 0xd2511f5306077827 */ /* 0x000fe200078e00ff */
[----:B------:R-:W-:Y:S01]  /*09b0*/  LOP3.LUT R4, R5, UR17, R4, 0x96, !PT ;  /* 0x0000001105047c12 */ /* 0x000fe2000f8e9604 */
[----:B------:R-:W4:Y:S01]  /*09c0*/  LDCU.64 UR4, c[0x0][0x3a0] ;  /* 0x00007400ff0477ac */ /* 0x000f220008000a00 */
[----:B------:R-:W-:Y:S01]  /*09d0*/  SHF.R.U64 R103, R50, 0x10, R51 ;  /* 0x0000001032677819 */ /* 0x000fe20000001233 */
        /* <DEDUP_REMOVED lines=10> */
[----:B------:R-:W-:Y:S01]  /*0a80*/  IMAD.MOV.U32 R10, RZ, RZ, R3 ;  /* 0x000000ffff0a7224 */ /* 0x000fe200078e0003 */
[----:B------:R-:W-:Y:S01]  /*0a90*/  LOP3.LUT R5, R8, UR19, R5, 0x96, !PT ;  /* 0x0000001308057c12 */ /* 0x000fe2000f8e9605 */
[----:B------:R-:W-:Y:S01]  /*0aa0*/  IMAD R9, R4, -0x2daee0ad, RZ ;  /* 0xd2511f5304097824 */ /* 0x000fe200078e02ff */
[----:B------:R-:W-:Y:S01]  /*0ab0*/  SHF.R.U64 R105, R54, 0x10, R55 ;  /* 0x0000001036697819 */ /* 0x000fe20000001237 */
[----:B------:R-:W-:Y:S01]  /*0ac0*/  IMAD R7, R7, -0x326172a9, RZ ;  /* 0xcd9e8d5707077824 */ /* 0x000fe200078e02ff */
[----:B------:R-:W-:Y:S01]  /*0ad0*/  PRMT R102, R102, 0x5410, R10 ;  /* 0x0000541066667816 */ /* 0x000fe2000000000a */
[----:B------:R-:W-:Y:S01]  /*0ae0*/  IMAD.HI.U32 R4, R6, -0x326172a9, RZ ;  /* 0xcd9e8d5706047827 */ /* 0x000fe200078e00ff */
[----:B------:R-:W-:-:S02]  /*0af0*/  SHF.R.U32.HI R10, RZ, 0x10, R53 ;  /* 0x00000010ff0a7819 */ /* 0x000fc40000011635 */
        /* <DEDUP_REMOVED lines=17> */
[----:B------:R-:W-:Y:S01]  /*0c10*/  PRMT R107, R107, 0x5410, R10 ;  /* 0x000054106b6b7816 */ /* 0x000fe2000000000a */
[----:B------:R-:W-:Y:S01]  /*0c20*/  IMAD.HI.U32 R4, R7, -0x326172a9, RZ ;  /* 0xcd9e8d5707047827 */ /* 0x000fe200078e00ff */
[----:B------:R-:W-:-:S02]  /*0c30*/  SHF.R.U64 R108, R60, 0x10, R61 ;  /* 0x000000103c6c7819 */ /* 0x000fc4000000123d */
[----:B------:R-:W-:Y:S01]  /*0c40*/  SHF.R.U64 R109, R62, 0x10, R63 ;  /* 0x000000103e6d7819 */ /* 0x000fe2000000123f */
        /* <DEDUP_REMOVED lines=12> */
[----:B------:R-:W-:Y:S01]  /*0d10*/  SHF.R.U64 R94, R14, 0x10, R15 ;  /* 0x000000100e5e7819 */ /* 0x000fe2000000120f */
[----:B------:R-:W-:Y:S01]  /*0d20*/  IMAD R9, R6, -0x326172a9, RZ ;  /* 0xcd9e8d5706097824 */ /* 0x000fe200078e02ff */
[----:B------:R-:W-:Y:S01]  /*0d30*/  LOP3.LUT R5, R8, UR27, R5, 0x96, !PT ;  /* 0x0000001b08057c12 */ /* 0x000fe2000f8e9605 */
[----:B------:R-:W-:Y:S01]  /*0d40*/  IMAD R11, R4, -0x2daee0ad, RZ ;  /* 0xd2511f53040b7824 */ /* 0x000fe200078e02ff */
[----:B------:R-:W-:Y:S01]  /*0d50*/  SHF.R.U32.HI R8, RZ, 0x10, R63 ;  /* 0x00000010ff087819 */ /* 0x000fe2000001163f */
[----:B------:R-:W-:Y:S01]  /*0d60*/  IMAD.HI.U32 R4, R7, -0x326172a9, RZ ;  /* 0xcd9e8d5707047827 */ /* 0x000fe200078e00ff */
[----:B------:R-:W-:-:S02]  /*0d70*/  SHF.R.U32.HI R13, RZ, 0x10, R15 ;  /* 0x00000010ff0d7819 */ /* 0x000fc4000001160f */
[----:B------:R-:W-:Y:S01]  /*0d80*/  PRMT R109, R109, 0x5410, R8 ;  /* 0x000054106d6d7816 */ /* 0x000fe20000000008 */
[----:B------:R-:W-:Y:S01]  /*0d90*/  IMAD.HI.U32 R6, R5, -0x2daee0ad, RZ ;  /* 0xd2511f5305067827 */ /* 0x000fe200078e00ff */
[----:B------:R-:W-:Y:S02]  /*0da0*/  LOP3.LUT R4, R9, UR29, R4, 0x96, !PT ;  /* 0x0000001d09047c12 */ /* 0x000fe4000f8e9604 */
[--C-:B------:R-:W-:Y:S01]  /*0db0*/  SHF.R.U64 R96, R16, 0x10, R17.reuse ;  /* 0x0000001010607819 */ /* 0x100fe20000001211 */
[----:B------:R-:W-:Y:S01]  /*0dc0*/  IMAD R8, R7, -0x326172a9, RZ ;  /* 0xcd9e8d5707087824 */ /* 0x000fe200078e02ff */
[----:B------:R-:W-:Y:S01]  /*0dd0*/  LOP3.LUT R6, R11, UR30, R6, 0x96, !PT ;  /* 0x0000001e0b067c12 */ /* 0x000fe2000f8e9606 */
[----:B------:R-:W-:Y:S01]  /*0de0*/  IMAD R5, R5, -0x2daee0ad, RZ ;  /* 0xd2511f5305057824 */ /* 0x000fe200078e02ff */
[----:B------:R-:W-:Y:S01]  /*0df0*/  SHF.R.U32.HI R14, RZ, 0x10, R17 ;  /* 0x00000010ff0e7819 */ /* 0x000fe20000011611 */
[----:B------:R-:W-:Y:S01]  /*0e00*/  IMAD.HI.U32 R72, R4, -0x2daee0ad, RZ ;  /* 0xd2511f5304487827 */ /* 0x000fe200078e00ff */
[----:B------:R-:W-:-:S02]  /*0e10*/  SHF.R.U64 R98, R18, 0x10, R19 ;  /* 0x0000001012627819 */ /* 0x000fc40000001213 */
[----:B------:R-:W-:Y:S01]  /*0e20*/  SHF.R.U32.HI R15, RZ, 0x10, R19 ;  /* 0x00000010ff0f7819 */ /* 0x000fe20000011613 */
[----:B------:R-:W-:Y:S01]  /*0e30*/  IMAD.HI.U32 R73, R6, -0x326172a9, RZ ;  /* 0xcd9e8d5706497827 */ /* 0x000fe200078e00ff */
[--C-:B------:R-:W-:Y:S02]  /*0e40*/  SHF.R.U64 R101, R20, 0x10, R21.reuse ;  /* 0x0000001014657819 */ /* 0x100fe40000001215 */
[----:B------:R-:W-:Y:S01]  /*0e50*/  SHF.R.U32.HI R16, RZ, 0x10, R21 ;  /* 0x00000010ff107819 */ /* 0x000fe20000011615 */
[----:B------:R-:W-:Y:S01]  /*0e60*/  IMAD R83, R4, -0x2daee0ad, RZ ;  /* 0xd2511f5304537824 */ /* 0x000fe200078e02ff */
[--C-:B------:R-:W-:Y:S01]  /*0e70*/  SHF.R.U64 R110, R64, 0x10, R65.reuse ;  /* 0x00000010406e7819 */ /* 0x100fe20000001241 */
[----:B------:R-:W-:Y:S01]  /*0e80*/  IMAD R76, R6, -0x326172a9, RZ ;  /* 0xcd9e8d57064c7824 */ /* 0x000fe200078e02ff */
        /* <DEDUP_REMOVED lines=17> */
[----:B------:R-:W-:Y:S02]  /*0fa0*/  LOP3.LUT R72, R5, UR32, R72, 0x96, !PT ;  /* 0x0000002005487c12 */ /* 0x000fe4000f8e9648 */
[----:B------:R-:W-:Y:S02]  /*0fb0*/  LOP3.LUT R73, R8, UR31, R73, 0x96, !PT ;  /* 0x0000001f08497c12 */ /* 0x000fe4000f8e9649 */
[----:B01234-:R-:W-:-:S07]  /*0fc0*/  LOP3.LUT R82, R82, 0x3, RZ, 0xc0, !PT ;  /* 0x0000000352527812 */ /* 0x01ffce00078ec0ff */
.L_x_38764:
[----:B------:R-:W0:Y:S08]  /*0fd0*/  LDC.64 R8, c[0x0][0x3f0] ;  /* 0x0000fc00ff087b82 */ /* 0x000e300000000a00 */
[----:B------:R-:W1:Y:S08]  /*0fe0*/  LDC R81, c[0x0][0x388] ;  /* 0x0000e200ff517b82 */ /* 0x000e700000000800 */
[----:B------:R-:W2:Y:S01]  /*0ff0*/  LDC.64 R10, c[0x0][0x3f8] ;  /* 0x0000fe00ff0a7b82 */ /* 0x000ea20000000a00 */
[----:B0-----:R-:W-:-:S05]  /*1000*/  IMAD.WIDE R12, R69, 0x4, R8 ;  /* 0x00000004450c7825 */ /* 0x001fca00078e0208 */
[----:B------:R-:W3:Y:S01]  /*1010*/  LDG.E R85, desc[UR8][R12.64] ;  /* 0x000000080c557981 */ /* 0x000ee2000c1e1900 */
[----:B------:R-:W-:Y:S02]  /*1020*/  IMAD.MOV.U32 R44, RZ, RZ, RZ ;  /* 0x000000ffff2c7224 */ /* 0x000fe400078e00ff */
        /* <DEDUP_REMOVED lines=43> */
.L_x_38179:
        /* <DEDUP_REMOVED lines=13> */
.L_x_38181:
[----:B------:R-:W-:Y:S05]  /*13b0*/  BSYNC.RECONVERGENT B4 ;  /* 0x0000000000047941 */ /* 0x000fea0003800200 */
.L_x_38180:
        /* <DEDUP_REMOVED lines=42> */
.L_x_38178:
[----:B------:R-:W-:Y:S05]  /*1660*/  BSYNC.RECONVERGENT B3 ;  /* 0x0000000000037941 */ /* 0x000fea0003800200 */
.L_x_38177:
        /* <DEDUP_REMOVED lines=10> */
.L_x_38176:
[----:B------:R-:W-:Y:S05]  /*1710*/  BSYNC.RECONVERGENT B2 ;  /* 0x0000000000027941 */ /* 0x000fea0003800200 */
.L_x_38175:
        /* <DEDUP_REMOVED lines=20> */
.L_x_38186:
        /* <DEDUP_REMOVED lines=13> */
.L_x_38188:
[----:B------:R-:W-:Y:S05]  /*1930*/  BSYNC.RECONVERGENT B4 ;  /* 0x0000000000047941 */ /* 0x000fea0003800200 */
.L_x_38187:
        /* <DEDUP_REMOVED lines=43> */
.L_x_38185:
[----:B------:R-:W-:Y:S05]  /*1bf0*/  BSYNC.RECONVERGENT B3 ;  /* 0x0000000000037941 */ /* 0x000fea0003800200 */
.L_x_38184:
        /* <DEDUP_REMOVED lines=10> */
.L_x_38183:
[----:B------:R-:W-:Y:S05]  /*1ca0*/  BSYNC.RECONVERGENT B2 ;  /* 0x0000000000027941 */ /* 0x000fea0003800200 */
.L_x_38182:
        /* <DEDUP_REMOVED lines=20> */
.L_x_38193:
        /* <DEDUP_REMOVED lines=13> */
.L_x_38195:
[----:B------:R-:W-:Y:S05]  /*1ec0*/  BSYNC.RECONVERGENT B4 ;  /* 0x0000000000047941 */ /* 0x000fea0003800200 */
.L_x_38194:
        /* <DEDUP_REMOVED lines=42> */
.L_x_38192:
[----:B------:R-:W-:Y:S05]  /*2170*/  BSYNC.RECONVERGENT B3 ;  /* 0x0000000000037941 */ /* 0x000fea0003800200 */
.L_x_38191:
        /* <DEDUP_REMOVED lines=10> */
.L_x_38190:
[----:B------:R-:W-:Y:S05]  /*2220*/  BSYNC.RECONVERGENT B2 ;  /* 0x0000000000027941 */ /* 0x000fea0003800200 */
.L_x_38189:
        /* <DEDUP_REMOVED lines=19> */
.L_x_38199:
        /* <DEDUP_REMOVED lines=13> */
.L_x_38201:
[----:B------:R-:W-:Y:S05]  /*2430*/  BSYNC.RECONVERGENT B3 ;  /* 0x0000000000037941 */ /* 0x000fea0003800200 */
.L_x_38200:
        /* <DEDUP_REMOVED lines=42> */
.L_x_38198:
[----:B------:R-:W-:Y:S05]  /*26e0*/  BSYNC.RECONVERGENT B2 ;  /* 0x0000000000027941 */ /* 0x000fea0003800200 */
.L_x_38197:
        /* <DEDUP_REMOVED lines=11> */
.L_x_38174:
        /* <DEDUP_REMOVED lines=21> */
.L_x_38206:
        /* <DEDUP_REMOVED lines=13> */
.L_x_38208:
[----:B------:R-:W-:Y:S05]  /*29c0*/  BSYNC.RECONVERGENT B4 ;  /* 0x0000000000047941 */ /* 0x000fea0003800200 */
.L_x_38207:
        /* <DEDUP_REMOVED lines=42> */
.L_x_38205:
[----:B------:R-:W-:Y:S05]  /*2c70*/  BSYNC.RECONVERGENT B3 ;  /* 0x0000000000037941 */ /* 0x000fea0003800200 */
.L_x_38204:
        /* <DEDUP_REMOVED lines=9> */
.L_x_38203:
[----:B------:R-:W-:Y:S05]  /*2d10*/  BSYNC.RECONVERGENT B2 ;  /* 0x0000000000027941 */ /* 0x000fea0003800200 */
.L_x_38202:
        /* <DEDUP_REMOVED lines=17> */
.L_x_38213:
        /* <DEDUP_REMOVED lines=13> */
.L_x_38215:
[----:B------:R-:W-:Y:S05]  /*2f00*/  BSYNC.RECONVERGENT B4 ;  /* 0x0000000000047941 */ /* 0x000fea0003800200 */
.L_x_38214:
        /* <DEDUP_REMOVED lines=43> */
.L_x_38212:
[----:B------:R-:W-:Y:S05]  /*31c0*/  BSYNC.RECONVERGENT B3 ;  /* 0x0000000000037941 */ /* 0x000fea0003800200 */
.L_x_38211:
        /* <DEDUP_REMOVED lines=9> */
.L_x_38210:
[----:B------:R-:W-:Y:S05]  /*3260*/  BSYNC.RECONVERGENT B2 ;  /* 0x0000000000027941 */ /* 0x000fea0003800200 */
.L_x_38209:
        /* <DEDUP_REMOVED lines=17> */
.L_x_38220:
        /* <DEDUP_REMOVED lines=13> */
.L_x_38222:
[----:B------:R-:W-:Y:S05]  /*3450*/  BSYNC.RECONVERGENT B4 ;  /* 0x0000000000047941 */ /* 0x000fea0003800200 */
.L_x_38221:
        /* <DEDUP_REMOVED lines=41> */
[----:B------:R-:W-:Y:S02]  /*36f0*/  IMAD.MOV.U32 R18, RZ, RZ, R8 ;  /* 0x000000ffff127224 */ /* 0x000fe400078e0008 */
[----:B------:R-:W-:-:S07]  /*3700*/  HFMA2 R8, -RZ, RZ, 0, 0 ;  /* 0x00000000ff087431 */ /* 0x000fce00000001ff */
.L_x_38219:
[----:B------:R-:W-:Y:S05]  /*3710*/  BSYNC.RECONVERGENT B3 ;  /* 0x0000000000037941 */ /* 0x000fea0003800200 */
.L_x_38218:
        /* <DEDUP_REMOVED lines=9> */
.L_x_38217:
[----:B------:R-:W-:Y:S05]  /*37b0*/  BSYNC.RECONVERGENT B2 ;  /* 0x0000000000027941 */ /* 0x000fea0003800200 */
.L_x_38216:
        /* <DEDUP_REMOVED lines=16> */
.L_x_38225:
        /* <DEDUP_REMOVED lines=13> */
.L_x_38227:
[----:B------:R-:W-:Y:S05]  /*3990*/  BSYNC.RECONVERGENT B3 ;  /* 0x0000000000037941 */ /* 0x000fea0003800200 */
.L_x_38226:
        /* <DEDUP_REMOVED lines=43> */
.L_x_38224:
[----:B------:R-:W-:Y:S05]  /*3c50*/  BSYNC.RECONVERGENT B2 ;  /* 0x0000000000027941 */ /* 0x000fea0003800200 */
.L_x_38223:
        /* <DEDUP_REMOVED lines=9> */
.L_x_38196:
[----:B------:R-:W-:Y:S05]  /*3cf0*/  BSYNC.RECONVERGENT B1 ;  /* 0x0000000000017941 */ /* 0x000fea0003800200 */
.L_x_38173:
[----:B------:R-:W0:Y:S01]  /*3d00*/  LDC.64 R116, c[0x0][0x3a8] ;  /* 0x0000ea00ff747b82 */ /* 0x000e220000000a00 */
[----:B------:R-:W-:Y:S01]  /*3d10*/  BSSY.RECONVERGENT B1, `(.L_x_38228) ;  /* 0x0000010000017945 */ /* 0x000fe20003800200 */
[----:B------:R-:W-:Y:S02]  /*3d20*/  VIADD R14, R44, 0x20 ;  /* 0x000000202c0e7836 */ /* 0x000fe40000000000 */
[----:B0-----:R-:W-:-:S05]  /*3d30*/  IMAD.WIDE.U32 R8, R45, 0x10, R116 ;  /* 0x000000102d087825 */ /* 0x001fca00078e0074 */
[----:B-----5:R0:W-:Y:S01]  /*3d40*/  STG.E.128 desc[UR8][R8.64], R24 ;  /* 0x0000001808007986 */ /* 0x0201e2000c101d08 */
[----:B------:R-:W-:Y:S05]  /*3d50*/  @!P1 BRA `(.L_x_38229) ;  /* 0x00000000002c9947 */ /* 0x000fea0003800000 */
[----:B0-----:R-:W0:Y:S01]  /*3d60*/  LDC.64 R8, c[0x0][0x3b0] ;  /* 0x0000ec00ff087b82 */ /* 0x001e220000000a00 */
[----:B------:R-:W-:Y:S01]  /*3d70*/  IMAD.U32 R11, R78, 0x10000, RZ ;  /* 0x000100004e0b7824 */ /* 0x000fe200078e00ff */
[----:B------:R-:W-:Y:S02]  /*3d80*/  LOP3.LUT R10, R79, 0xffff, RZ, 0xc0, !PT ;  /* 0x0000ffff4f0a7812 */ /* 0x000fe400078ec0ff */
[----:B------:R-:W-:Y:S02]  /*3d90*/  LOP3.LUT R13, R77, 0xff, RZ, 0xc0, !PT ;  /* 0x000000ff4d0d7812 */ /* 0x000fe400078ec0ff */
[----:B------:R-:W-:-:S04]  /*3da0*/  LOP3.LUT R11, R11, 0xff0000, RZ, 0xc0, !PT ;  /* 0x00ff00000b0b7812 */ /* 0x000fc800078ec0ff */
[----:B------:R-:W-:Y:S02]  /*3db0*/  LEA R10, R10, R11, 0x18 ;  /* 0x0000000b0a0a7211 */ /* 0x000fe400078ec0ff */
[----:B------:R-:W-:-:S03]  /*3dc0*/  LOP3.LUT R11, R75, 0xff, RZ, 0xc0, !PT ;  /* 0x000000ff4b0b7812 */ /* 0x000fc600078ec0ff */
[----:B------:R-:W-:-:S04]  /*3dd0*/  IMAD R10, R13, 0x100, R10 ;  /* 0x000001000d0a7824 */ /* 0x000fc800078e020a */
[----:B------:R-:W-:Y:S02]  /*3de0*/  IMAD.IADD R11, R10, 0x1, R11 ;  /* 0x000000010a0b7824 */ /* 0x000fe400078e020b */
[----:B0-----:R-:W-:-:S05]  /*3df0*/  IMAD.WIDE.U32 R8, R44, 0x4, R8 ;  /* 0x000000042c087825 */ /* 0x001fca00078e0008 */
[----:B------:R1:W-:Y:S02]  /*3e00*/  STG.E desc[UR8][R8.64], R11 ;  /* 0x0000000b08007986 */ /* 0x0003e4000c101908 */
.L_x_38229:
[----:B------:R-:W-:Y:S05]  /*3e10*/  BSYNC.RECONVERGENT B1 ;  /* 0x0000000000017941 */ /* 0x000fea0003800200 */
.L_x_38228:
[----:B------:R-:W-:Y:S04]  /*3e20*/  BSSY.RECONVERGENT B1, `(.L_x_38230) ;  /* 0x0000005000017945 */ /* 0x000fe80003800200 */
[----:B------:R-:W-:Y:S05]  /*3e30*/  @!P1 BRA `(.L_x_38231) ;  /* 0x00000000000c9947 */ /* 0x000fea0003800000 */
[----:B------:R-:W2:Y:S02]  /*3e40*/  LDC.64 R4, c[0x0][0x390] ;  /* 0x0000e400ff047b82 */ /* 0x000ea40000000a00 */
[----:B--2---:R-:W-:-:S06]  /*3e50*/  IMAD.WIDE.U32 R4, R14, 0x10, R4 ;  /* 0x000000100e047825 */ /* 0x004fcc00078e0004 */
[----:B------:R-:W5:Y:S02]  /*3e60*/  LDG.E.128 R4, desc[UR8][R4.64] ;  /* 0x0000000804047981 */ /* 0x000f64000c1e1d00 */
.L_x_38231:
[----:B------:R-:W-:Y:S05]  /*3e70*/  BSYNC.RECONVERGENT B1 ;  /* 0x0000000000017941 */ /* 0x000fea0003800200 */
.L_x_38230:
[----:B------:R-:W-:Y:S01]  /*3e80*/  BSSY.RECONVERGENT B1, `(.L_x_38232) ;  /* 0x00002bc000017945 */ /* 0x000fe20003800200 */
[----:B------:R-:W-:-:S03]  /*3e90*/  IADD3 R15, PT, PT, R45, 0x20, RZ ;  /* 0x000000202d0f7810 */ /* 0x000fc60007ffe0ff */
[----:B------:R-:W-:Y:S05]  /*3ea0*/  @!P0 BRA `(.L_x_38233) ;  /* 0x0000001400908947 */ /* 0x000fea0003800000 */
[----:B01----:R-:W0:Y:S02]  /*3eb0*/  LDC.64 R8, c[0x0][0x3a0] ;  /* 0x0000e800ff087b82 */ /* 0x003e240000000a00 */
[----:B0-----:R-:W-:-:S06]  /*3ec0*/  IMAD.WIDE.U32 R8, R15, 0x10, R8 ;  /* 0x000000100f087825 */ /* 0x001fcc00078e0008 */
[----:B------:R-:W5:Y:S01]  /*3ed0*/  LDG.E.128 R8, desc[UR8][R8.64] ;  /* 0x0000000808087981 */ /* 0x000f62000c1e1d00 */
[----:B------:R-:W-:Y:S01]  /*3ee0*/  ISETP.GT.AND P2, PT, R85, RZ, PT ;  /* 0x000000ff5500720c */ /* 0x000fe20003f44270 */
[----:B------:R-:W-:-:S12]  /*3ef0*/  BSSY.RECONVERGENT B2, `(.L_x_38234) ;  /* 0x0000057000027945 */ /* 0x000fd80003800200 */
        /* <DEDUP_REMOVED lines=19> */
.L_x_38238:
        /* <DEDUP_REMOVED lines=13> */
.L_x_38240:
[----:B------:R-:W-:Y:S05]  /*4100*/  BSYNC.RECONVERGENT B4 ;  /* 0x0000000000047941 */ /* 0x000fea0003800200 */
.L_x_38239:
        /* <DEDUP_REMOVED lines=42> */
.L_x_38237:
[----:B------:R-:W-:Y:S05]  /*43b0*/  BSYNC.RECONVERGENT B3 ;  /* 0x0000000000037941 */ /* 0x000fea0003800200 */
.L_x_38236:
        /* <DEDUP_REMOVED lines=10> */
.L_x_38235:
[----:B------:R-:W-:Y:S05]  /*4460*/  BSYNC.RECONVERGENT B2 ;  /* 0x0000000000027941 */ /* 0x000fea0003800200 */
.L_x_38234:
        /* <DEDUP_REMOVED lines=20> */
.L_x_38245:
        /* <DEDUP_REMOVED lines=13> */
.L_x_38247:
[----:B------:R-:W-:Y:S05]  /*4680*/  BSYNC.RECONVERGENT B4 ;  /* 0x0000000000047941 */ /* 0x000fea0003800200 */
.L_x_38246:
        /* <DEDUP_REMOVED lines=43> */
.L_x_38244:
[----:B------:R-:W-:Y:S05]  /*4940*/  BSYNC.RECONVERGENT B3 ;  /* 0x0000000000037941 */ /* 0x000fea0003800200 */
.L_x_38243:
        /* <DEDUP_REMOVED lines=10> */
.L_x_38242:
[----:B------:R-:W-:Y:S05]  /*49f0*/  BSYNC.RECONVERGENT B2 ;  /* 0x0000000000027941 */ /* 0x000fea0003800200 */
.L_x_38241:
        /* <DEDUP_REMOVED lines=20> */
.L_x_38252:
        /* <DEDUP_REMOVED lines=13> */
.L_x_38254:
[----:B------:R-:W-:Y:S05]  /*4c10*/  BSYNC.RECONVERGENT B4 ;  /* 0x0000000000047941 */ /* 0x000fea0003800200 */
.L_x_38253:
        /* <DEDUP_REMOVED lines=42> */
.L_x_38251:
[----:B------:R-:W-:Y:S05]  /*4ec0*/  BSYNC.RECONVERGENT B3 ;  /* 0x0000000000037941 */ /* 0x000fea0003800200 */
.L_x_38250:
        /* <DEDUP_REMOVED lines=10> */
.L_x_38249:
[----:B------:R-:W-:Y:S05]  /*4f70*/  BSYNC.RECONVERGENT B2 ;  /* 0x0000000000027941 */ /* 0x000fea0003800200 */
.L_x_38248:
        /* <DEDUP_REMOVED lines=19> */
.L_x_38258:
        /* <DEDUP_REMOVED lines=13> */
.L_x_38260:
[----:B------:R-:W-:Y:S05]  /*5180*/  BSYNC.RECONVERGENT B3 ;  /* 0x0000000000037941 */ /* 0x000fea0003800200 */
.L_x_38259:
        /* <DEDUP_REMOVED lines=42> */
.L_x_38257:
[----:B------:R-:W-:Y:S05]  /*5430*/  BSYNC.RECONVERGENT B2 ;  /* 0x0000000000027941 */ /* 0x000fea0003800200 */
.L_x_38256:
        /* <DEDUP_REMOVED lines=11> */
.L_x_38233:
[----:B------:R-:W-:Y:S01]  /*54f0*/  BSSY.RECONVERGENT B2, `(.L_x_38261) ;  /* 0x0000057000027945 */ /* 0x000fe20003800200 */
[----:B------:R-:W-:Y:S01]  /*5500*/  MOV R10, R12 ;  /* 0x0000000c000a7202 */ /* 0x000fe20000000f00 */
[----:B------:R-:W-:Y:S02]  /*5510*/  IMAD.MOV.U32 R16, RZ, RZ, R18 ;  /* 0x000000ffff107224 */ /* 0x000fe400078e0012 */
[----:B01----:R-:W-:Y:S01]  /*5520*/  IMAD.MOV.U32 R8, RZ, RZ, RZ ;  /* 0x000000ffff087224 */ /* 0x003fe200078e00ff */
        /* <DEDUP_REMOVED lines=17> */
.L_x_38265:
        /* <DEDUP_REMOVED lines=13> */
.L_x_38267:
[----:B------:R-:W-:Y:S05]  /*5710*/  BSYNC.RECONVERGENT B4 ;  /* 0x0000000000047941 */ /* 0x000fea0003800200 */
.L_x_38266:
        /* <DEDUP_REMOVED lines=42> */
.L_x_38264:
[----:B------:R-:W-:Y:S05]  /*59c0*/  BSYNC.RECONVERGENT B3 ;  /* 0x0000000000037941 */ /* 0x000fea0003800200 */
.L_x_38263:
        /* <DEDUP_REMOVED lines=9> */
.L_x_38262:
[----:B------:R-:W-:Y:S05]  /*5a60*/  BSYNC.RECONVERGENT B2 ;  /* 0x0000000000027941 */ /* 0x000fea0003800200 */
.L_x_38261:
        /* <DEDUP_REMOVED lines=17> */
.L_x_38272:
        /* <DEDUP_REMOVED lines=13> */
.L_x_38274:
[----:B------:R-:W-:Y:S05]  /*5c50*/  BSYNC.RECONVERGENT B4 ;  /* 0x0000000000047941 */ /* 0x000fea0003800200 */
.L_x_38273:
        /* <DEDUP_REMOVED lines=43> */
.L_x_38271:
[----:B------:R-:W-:Y:S05]  /*5f10*/  BSYNC.RECONVERGENT B3 ;  /* 0x0000000000037941 */ /* 0x000fea0003800200 */
.L_x_38270:
        /* <DEDUP_REMOVED lines=9> */
.L_x_38269:
[----:B------:R-:W-:Y:S05]  /*5fb0*/  BSYNC.RECONVERGENT B2 ;  /* 0x0000000000027941 */ /* 0x000fea0003800200 */
.L_x_38268:
        /* <DEDUP_REMOVED lines=17> */
.L_x_38279:
        /* <DEDUP_REMOVED lines=13> */
.L_x_38281:
[----:B------:R-:W-:Y:S05]  /*61a0*/  BSYNC.RECONVERGENT B4 ;  /* 0x0000000000047941 */ /* 0x000fea0003800200 */
.L_x_38280:
        /* <DEDUP_REMOVED lines=43> */
.L_x_38278:
[----:B------:R-:W-:Y:S05]  /*6460*/  BSYNC.RECONVERGENT B3 ;  /* 0x0000000000037941 */ /* 0x000fea0003800200 */
.L_x_38277:
        /* <DEDUP_REMOVED lines=9> */
.L_x_38276:
[----:B------:R-:W-:Y:S05]  /*6500*/  BSYNC.RECONVERGENT B2 ;  /* 0x0000000000027941 */ /* 0x000fea0003800200 */
.L_x_38275:
        /* <DEDUP_REMOVED lines=16> */
.L_x_38284:
        /* <DEDUP_REMOVED lines=13> */
.L_x_38286:
[----:B------:R-:W-:Y:S05]  /*66e0*/  BSYNC.RECONVERGENT B3 ;  /* 0x0000000000037941 */ /* 0x000fea0003800200 */
.L_x_38285:
        /* <DEDUP_REMOVED lines=43> */
.L_x_38283:
[----:B------:R-:W-:Y:S05]  /*69a0*/  BSYNC.RECONVERGENT B2 ;  /* 0x0000000000027941 */ /* 0x000fea0003800200 */
.L_x_38282:
        /* <DEDUP_REMOVED lines=9> */
.L_x_38255:
[----:B------:R-:W-:Y:S05]  /*6a40*/  BSYNC.RECONVERGENT B1 ;  /* 0x0000000000017941 */ /* 0x000fea0003800200 */
.L_x_38232:
[----:B------:R-:W-:Y:S01]  /*6a50*/  IMAD.WIDE.U32 R12, R15, 0x10, R116 ;  /* 0x000000100f0c7825 */ /* 0x000fe200078e0074 */
[----:B------:R-:W-:Y:S03]  /*6a60*/  BSSY.RECONVERGENT B1, `(.L_x_38287) ;  /* 0x000000f000017945 */ /* 0x000fe60003800200 */
[----:B------:R-:W-:Y:S01]  /*6a70*/  VIADD R18, R44, 0x40 ;  /* 0x000000402c127836 */ /* 0x000fe20000000000 */
[----:B-----5:R0:W-:Y:S01]  /*6a80*/  STG.E.128 desc[UR8][R12.64], R8 ;  /* 0x000000080c007986 */ /* 0x0201e2000c101d08 */
[----:B------:R-:W-:Y:S05]  /*6a90*/  @!P1 BRA `(.L_x_38288) ;  /* 0x00000000002c9947 */ /* 0x000fea0003800000 */
[----:B0-----:R-:W0:Y:S01]  /*6aa0*/  LDC.64 R12, c[0x0][0x3b0] ;  /* 0x0000ec00ff0c7b82 */ /* 0x001e220000000a00 */
[----:B------:R-:W-:Y:S02]  /*6ab0*/  SHF.L.U32 R19, R78, 0x10, RZ ;  /* 0x000000104e137819 */ /* 0x000fe400000006ff */
[----:B------:R-:W-:Y:S02]  /*6ac0*/  LOP3.LUT R15, R79, 0xffff, RZ, 0xc0, !PT ;  /* 0x0000ffff4f0f7812 */ /* 0x000fe400078ec0ff */
[----:B------:R-:W-:Y:S02]  /*6ad0*/  LOP3.LUT R20, R19, 0xff0000, RZ, 0xc0, !PT ;  /* 0x00ff000013147812 */ /* 0x000fe400078ec0ff */
[----:B------:R-:W-:-:S03]  /*6ae0*/  LOP3.LUT R22, R77, 0xff, RZ, 0xc0, !PT ;  /* 0x000000ff4d167812 */ /* 0x000fc600078ec0ff */
[----:B------:R-:W-:Y:S01]  /*6af0*/  IMAD R15, R15, 0x1000000, R20 ;  /* 0x010000000f0f7824 */ /* 0x000fe200078e0214 */
[----:B------:R-:W-:-:S03]  /*6b00*/  LOP3.LUT R20, R75, 0xff, RZ, 0xc0, !PT ;  /* 0x000000ff4b147812 */ /* 0x000fc600078ec0ff */
[----:B------:R-:W-:-:S05]  /*6b10*/  IMAD R15, R22, 0x100, R15 ;  /* 0x00000100160f7824 */ /* 0x000fca00078e020f */
[----:B------:R-:W-:Y:S01]  /*6b20*/  IADD3 R15, PT, PT, R15, R20, RZ ;  /* 0x000000140f0f7210 */ /* 0x000fe20007ffe0ff */
[----:B0-----:R-:W-:-:S05]  /*6b30*/  IMAD.WIDE.U32 R12, R14, 0x4, R12 ;  /* 0x000000040e0c7825 */ /* 0x001fca00078e000c */
[----:B------:R1:W-:Y:S02]  /*6b40*/  STG.E desc[UR8][R12.64], R15 ;  /* 0x0000000f0c007986 */ /* 0x0003e4000c101908 */
.L_x_38288:
[----:B------:R-:W-:Y:S05]  /*6b50*/  BSYNC.RECONVERGENT B1 ;  /* 0x0000000000017941 */ /* 0x000fea0003800200 */
.L_x_38287:
[----:B------:R-:W-:Y:S04]  /*6b60*/  BSSY.RECONVERGENT B1, `(.L_x_38289) ;  /* 0x0000005000017945 */ /* 0x000fe80003800200 */
[----:B------:R-:W-:Y:S05]  /*6b70*/  @!P1 BRA `(.L_x_38290) ;  /* 0x00000000000c9947 */ /* 0x000fea0003800000 */
[----:B------:R-:W2:Y:S02]  /*6b80*/  LDC.64 R4, c[0x0][0x390] ;  /* 0x0000e400ff047b82 */ /* 0x000ea40000000a00 */
[----:B--2---:R-:W-:-:S06]  /*6b90*/  IMAD.WIDE.U32 R4, R18, 0x10, R4 ;  /* 0x0000001012047825 */ /* 0x004fcc00078e0004 */
[----:B------:R-:W5:Y:S02]  /*6ba0*/  LDG.E.128 R4, desc[UR8][R4.64] ;  /* 0x0000000804047981 */ /* 0x000f64000c1e1d00 */
.L_x_38290:
[----:B------:R-:W-:Y:S05]  /*6bb0*/  BSYNC.RECONVERGENT B1 ;  /* 0x0000000000017941 */ /* 0x000fea0003800200 */
.L_x_38289:
[----:B------:R-:W-:Y:S01]  /*6bc0*/  BSSY.RECONVERGENT B1, `(.L_x_38291) ;  /* 0x00002bd000017945 */ /* 0x000fe20003800200 */
[----:B------:R-:W-:-:S03]  /*6bd0*/  VIADD R19, R45, 0x40 ;  /* 0x000000402d137836 */ /* 0x000fc60000000000 */
[----:B------:R-:W-:Y:S05]  /*6be0*/  @!P0 BRA `(.L_x_38292) ;  /* 0x0000001400908947 */ /* 0x000fea0003800000 */
[----:B01----:R-:W0:Y:S02]  /*6bf0*/  LDC.64 R12, c[0x0][0x3a0] ;  /* 0x0000e800ff0c7b82 */ /* 0x003e240000000a00 */
[----:B0-----:R-:W-:-:S06]  /*6c00*/  IMAD.WIDE.U32 R12, R19, 0x10, R12 ;  /* 0x00000010130c7825 */ /* 0x001fcc00078e000c */
[----:B------:R-:W5:Y:S01]  /*6c10*/  LDG.E.128 R12, desc[UR8][R12.64] ;  /* 0x000000080c0c7981 */ /* 0x000f62000c1e1d00 */
[----:B------:R-:W-:Y:S01]  /*6c20*/  ISETP.GT.AND P2, PT, R85, RZ, PT ;  /* 0x000000ff5500720c */ /* 0x000fe20003f44270 */
[----:B------:R-:W-:-:S12]  /*6c30*/  BSSY.RECONVERGENT B2, `(.L_x_38293) ;  /* 0x0000057000027945 */ /* 0x000fd80003800200 */
        /* <DEDUP_REMOVED lines=19> */
.L_x_38297:
        /* <DEDUP_REMOVED lines=13> */
.L_x_38299:
[----:B------:R-:W-:Y:S05]  /*6e40*/  BSYNC.RECONVERGENT B4 ;  /* 0x0000000000047941 */ /* 0x000fea0003800200 */
.L_x_38298:
        /* <DEDUP_REMOVED lines=42> */
.L_x_38296:
[----:B------:R-:W-:Y:S05]  /*70f0*/  BSYNC.RECONVERGENT B3 ;  /* 0x0000000000037941 */ /* 0x000fea0003800200 */
.L_x_38295:
        /* <DEDUP_REMOVED lines=10> */
.L_x_38294:
[----:B------:R-:W-:Y:S05]  /*71a0*/  BSYNC.RECONVERGENT B2 ;  /* 0x0000000000027941 */ /* 0x000fea0003800200 */
.L_x_38293:
        /* <DEDUP_REMOVED lines=20> */
.L_x_38304:
        /* <DEDUP_REMOVED lines=13> */
.L_x_38306:
[----:B------:R-:W-:Y:S05]  /*73c0*/  BSYNC.RECONVERGENT B4 ;  /* 0x0000000000047941 */ /* 0x000fea0003800200 */
.L_x_38305:
        /* <DEDUP_REMOVED lines=42> */
.L_x_38303:
[----:B------:R-:W-:Y:S05]  /*7670*/  BSYNC.RECONVERGENT B3 ;  /* 0x0000000000037941 */ /* 0x000fea0003800200 */
.L_x_38302:
        /* <DEDUP_REMOVED lines=10> */
.L_x_38301:
[----:B------:R-:W-:Y:S05]  /*7720*/  BSYNC.RECONVERGENT B2 ;  /* 0x0000000000027941 */ /* 0x000fea0003800200 */
.L_x_38300:
        /* <DEDUP_REMOVED lines=20> */
.L_x_38311:
        /* <DEDUP_REMOVED lines=13> */
.L_x_38313:
[----:B------:R-:W-:Y:S05]  /*7940*/  BSYNC.RECONVERGENT B4 ;  /* 0x0000000000047941 */ /* 0x000fea0003800200 */
.L_x_38312:
        /* <DEDUP_REMOVED lines=42> */
.L_x_38310:
[----:B------:R-:W-:Y:S05]  /*7bf0*/  BSYNC.RECONVERGENT B3 ;  /* 0x0000000000037941 */ /* 0x000fea0003800200 */
.L_x_38309:
        /* <DEDUP_REMOVED lines=10> */
.L_x_38308:
[----:B------:R-:W-:Y:S05]  /*7ca0*/  BSYNC.RECONVERGENT B2 ;  /* 0x0000000000027941 */ /* 0x000fea0003800200 */
.L_x_38307:
        /* <DEDUP_REMOVED lines=19> */
.L_x_38317:
        /* <DEDUP_REMOVED lines=13> */
.L_x_38319:
[----:B------:R-:W-:Y:S05]  /*7eb0*/  BSYNC.RECONVERGENT B3 ;  /* 0x0000000000037941 */ /* 0x000fea0003800200 */
.L_x_38318:
        /* <DEDUP_REMOVED lines=43> */
.L_x_38316:
[----:B------:R-:W-:Y:S05]  /*8170*/  BSYNC.RECONVERGENT B2 ;  /* 0x0000000000027941 */ /* 0x000fea0003800200 */
.L_x_38315:
        /* <DEDUP_REMOVED lines=11> */
.L_x_38292:
[----:B------:R-:W-:Y:S01]  /*8230*/  BSSY.RECONVERGENT B2, `(.L_x_38320) ;  /* 0x0000058000027945 */ /* 0x000fe20003800200 */
[----:B------:R-:W-:Y:S01]  /*8240*/  IMAD.MOV.U32 R14, RZ, RZ, R17 ;  /* 0x000000ffff0e7224 */ /* 0x000fe200078e0011 */
[----:B01----:R-:W-:Y:S01]  /*8250*/  MOV R12, RZ ;  /* 0x000000ff000c7202 */ /* 0x003fe20000000f00 */
        /* <DEDUP_REMOVED lines=18> */
.L_x_38324:
        /* <DEDUP_REMOVED lines=13> */
.L_x_38326:
[----:B------:R-:W-:Y:S05]  /*8450*/  BSYNC.RECONVERGENT B4 ;  /* 0x0000000000047941 */ /* 0x000fea0003800200 */
.L_x_38325:
        /* <DEDUP_REMOVED lines=43> */
.L_x_38323:
[----:B------:R-:W-:Y:S05]  /*8710*/  BSYNC.RECONVERGENT B3 ;  /* 0x0000000000037941 */ /* 0x000fea0003800200 */
.L_x_38322:
        /* <DEDUP_REMOVED lines=9> */
.L_x_38321:
[----:B------:R-:W-:Y:S05]  /*87b0*/  BSYNC.RECONVERGENT B2 ;  /* 0x0000000000027941 */ /* 0x000fea0003800200 */
.L_x_38320:
        /* <DEDUP_REMOVED lines=17> */
.L_x_38331:
        /* <DEDUP_REMOVED lines=13> */
.L_x_38333:
[----:B------:R-:W-:Y:S05]  /*89a0*/  BSYNC.RECONVERGENT B4 ;  /* 0x0000000000047941 */ /* 0x000fea0003800200 */
.L_x_38332:
        /* <DEDUP_REMOVED lines=43> */
.L_x_38330:
[----:B------:R-:W-:Y:S05]  /*8c60*/  BSYNC.RECONVERGENT B3 ;  /* 0x0000000000037941 */ /* 0x000fea0003800200 */
.L_x_38329:
        /* <DEDUP_REMOVED lines=9> */
.L_x_38328:
[----:B------:R-:W-:Y:S05]  /*8d00*/  BSYNC.RECONVERGENT B2 ;  /* 0x0000000000027941 */ /* 0x000fea0003800200 */
.L_x_38327:
        /* <DEDUP_REMOVED lines=17> */
.L_x_38338:
        /* <DEDUP_REMOVED lines=13> */
.L_x_38340:
[----:B------:R-:W-:Y:S05]  /*8ef0*/  BSYNC.RECONVERGENT B4 ;  /* 0x0000000000047941 */ /* 0x000fea0003800200 */
.L_x_38339:
        /* <DEDUP_REMOVED lines=43> */
.L_x_38337:
[----:B------:R-:W-:Y:S05]  /*91b0*/  BSYNC.RECONVERGENT B3 ;  /* 0x0000000000037941 */ /* 0x000fea0003800200 */
.L_x_38336:
        /* <DEDUP_REMOVED lines=9> */
.L_x_38335:
[----:B------:R-:W-:Y:S05]  /*9250*/  BSYNC.RECONVERGENT B2 ;  /* 0x0000000000027941 */ /* 0x000fea0003800200 */
.L_x_38334:
        /* <DEDUP_REMOVED lines=16> */
.L_x_38343:
        /* <DEDUP_REMOVED lines=13> */
.L_x_38345:
[----:B------:R-:W-:Y:S05]  /*9430*/  BSYNC.RECONVERGENT B3 ;  /* 0x0000000000037941 */ /* 0x000fea0003800200 */
.L_x_38344:
        /* <DEDUP_REMOVED lines=43> */
.L_x_38342:
[----:B------:R-:W-:Y:S05]  /*96f0*/  BSYNC.RECONVERGENT B2 ;  /* 0x0000000000027941 */ /* 0x000fea0003800200 */
.L_x_38341:
        /* <DEDUP_REMOVED lines=9> */
.L_x_38314:
[----:B------:R-:W-:Y:S05]  /*9790*/  BSYNC.RECONVERGENT B1 ;  /* 0x0000000000017941 */ /* 0x000fea0003800200 */
.L_x_38291:
[----:B------:R-:W-:Y:S01]  /*97a0*/  IMAD.WIDE.U32 R16, R19, 0x10, R116 ;  /* 0x0000001013107825 */ /* 0x000fe200078e0074 */
[----:B------:R-:W-:Y:S03]  /*97b0*/  BSSY.RECONVERGENT B1, `(.L_x_38346) ;  /* 0x000000f000017945 */ /* 0x000fe60003800200 */
[----:B------:R-:W-:Y:S01]  /*97c0*/  VIADD R20, R44, 0x60 ;  /* 0x000000602c147836 */ /* 0x000fe20000000000 */
[----:B-----5:R0:W-:Y:S01]  /*97d0*/  STG.E.128 desc[UR8][R16.64], R12 ;  /* 0x0000000c10007986 */ /* 0x0201e2000c101d08 */
[----:B------:R-:W-:Y:S05]  /*97e0*/  @!P1 BRA `(.L_x_38347) ;  /* 0x00000000002c9947 */ /* 0x000fea0003800000 */
[----:B0-----:R-:W0:Y:S01]  /*97f0*/  LDC.64 R16, c[0x0][0x3b0] ;  /* 0x0000ec00ff107b82 */ /* 0x001e220000000a00 */
[----:B------:R-:W-:Y:S01]  /*9800*/  IMAD.U32 R21, R78, 0x10000, RZ ;  /* 0x000100004e157824 */ /* 0x000fe200078e00ff */
[----:B------:R-:W-:-:S04]  /*9810*/  LOP3.LUT R19, R79, 0xffff, RZ, 0xc0, !PT ;  /* 0x0000ffff4f137812 */ /* 0x000fc800078ec0ff */
[----:B------:R-:W-:Y:S02]  /*9820*/  LOP3.LUT R22, R21, 0xff0000, RZ, 0xc0, !PT ;  /* 0x00ff000015167812 */ /* 0x000fe400078ec0ff */
[----:B------:R-:W-:Y:S02]  /*9830*/  LOP3.LUT R21, R77, 0xff, RZ, 0xc0, !PT ;  /* 0x000000ff4d157812 */ /* 0x000fe400078ec0ff */
[----:B------:R-:W-:Y:S02]  /*9840*/  LEA R22, R19, R22, 0x18 ;  /* 0x0000001613167211 */ /* 0x000fe400078ec0ff */
[----:B------:R-:W-:-:S03]  /*9850*/  LOP3.LUT R19, R75, 0xff, RZ, 0xc0, !PT ;  /* 0x000000ff4b137812 */ /* 0x000fc600078ec0ff */
[----:B------:R-:W-:-:S04]  /*9860*/  IMAD R22, R21, 0x100, R22 ;  /* 0x0000010015167824 */ /* 0x000fc800078e0216 */
[----:B------:R-:W-:Y:S02]  /*9870*/  IMAD.IADD R19, R22, 0x1, R19 ;  /* 0x0000000116137824 */ /* 0x000fe400078e0213 */
[----:B0-----:R-:W-:-:S05]  /*9880*/  IMAD.WIDE.U32 R16, R18, 0x4, R16 ;  /* 0x0000000412107825 */ /* 0x001fca00078e0010 */
[----:B------:R1:W-:Y:S02]  /*9890*/  STG.E desc[UR8][R16.64], R19 ;  /* 0x0000001310007986 */ /* 0x0003e4000c101908 */
.L_x_38347:
[----:B------:R-:W-:Y:S05]  /*98a0*/  BSYNC.RECONVERGENT B1 ;  /* 0x0000000000017941 */ /* 0x000fea0003800200 */
.L_x_38346:
[----:B------:R-:W-:Y:S04]  /*98b0*/  BSSY.RECONVERGENT B1, `(.L_x_38348) ;  /* 0x0000005000017945 */ /* 0x000fe80003800200 */
[----:B------:R-:W-:Y:S05]  /*98c0*/  @!P1 BRA `(.L_x_38349) ;  /* 0x00000000000c9947 */ /* 0x000fea0003800000 */
[----:B------:R-:W2:Y:S02]  /*98d0*/  LDC.64 R4, c[0x0][0x390] ;  /* 0x0000e400ff047b82 */ /* 0x000ea40000000a00 */
[----:B--2---:R-:W-:-:S06]  /*98e0*/  IMAD.WIDE.U32 R4, R20, 0x10, R4 ;  /* 0x0000001014047825 */ /* 0x004fcc00078e0004 */
[----:B------:R-:W5:Y:S02]  /*98f0*/  LDG.E.128 R4, desc[UR8][R4.64] ;  /* 0x0000000804047981 */ /* 0x000f64000c1e1d00 */
.L_x_38349:
[----:B------:R-:W-:Y:S05]  /*9900*/  BSYNC.RECONVERGENT B1 ;  /* 0x0000000000017941 */ /* 0x000fea0003800200 */
.L_x_38348:
[----:B------:R-:W-:Y:S04]  /*9910*/  BSSY.RECONVERGENT B1, `(.L_x_38350) ;  /* 0x00002bc000017945 */ /* 0x000fe80003800200 */
[----:B------:R-:W-:Y:S05]  /*9920*/  @!P0 BRA `(.L_x_38351) ;  /* 0x0000001400948947 */ /* 0x000fea0003800000 */
[----:B01----:R-:W0:Y:S01]  /*9930*/  LDC.64 R16, c[0x0][0x3a0] ;  /* 0x0000e800ff107b82 */ /* 0x003e220000000a00 */
[----:B------:R-:W-:-:S05]  /*9940*/  IADD3 R19, PT, PT, R45, 0x60, RZ ;  /* 0x000000602d137810 */ /* 0x000fca0007ffe0ff */
        /* <DEDUP_REMOVED lines=23> */
.L_x_38356:
        /* <DEDUP_REMOVED lines=13> */
.L_x_38358:
[----:B------:R-:W-:Y:S05]  /*9b90*/  BSYNC.RECONVERGENT B4 ;  /* 0x0000000000047941 */ /* 0x000fea0003800200 */
.L_x_38357:
        /* <DEDUP_REMOVED lines=43> */
.L_x_38355:
[----:B------:R-:W-:Y:S05]  /*9e50*/  BSYNC.RECONVERGENT B3 ;  /* 0x0000000000037941 */ /* 0x000fea0003800200 */
.L_x_38354:
        /* <DEDUP_REMOVED lines=10> */
.L_x_38353:
[----:B------:R-:W-:Y:S05]  /*9f00*/  BSYNC.RECONVERGENT B2 ;  /* 0x0000000000027941 */ /* 0x000fea0003800200 */
.L_x_38352:
        /* <DEDUP_REMOVED lines=20> */
.L_x_38363:
        /* <DEDUP_REMOVED lines=13> */
.L_x_38365:
[----:B------:R-:W-:Y:S05]  /*a120*/  BSYNC.RECONVERGENT B4 ;  /* 0x0000000000047941 */ /* 0x000fea0003800200 */
.L_x_38364:
        /* <DEDUP_REMOVED lines=42> */
.L_x_38362:
[----:B------:R-:W-:Y:S05]  /*a3d0*/  BSYNC.RECONVERGENT B3 ;  /* 0x0000000000037941 */ /* 0x000fea0003800200 */
.L_x_38361:
        /* <DEDUP_REMOVED lines=10> */
.L_x_38360:
[----:B------:R-:W-:Y:S05]  /*a480*/  BSYNC.RECONVERGENT B2 ;  /* 0x0000000000027941 */ /* 0x000fea0003800200 */
.L_x_38359:
        /* <DEDUP_REMOVED lines=20> */
.L_x_38370:
        /* <DEDUP_REMOVED lines=13> */
.L_x_38372:
[----:B------:R-:W-:Y:S05]  /*a6a0*/  BSYNC.RECONVERGENT B4 ;  /* 0x0000000000047941 */ /* 0x000fea0003800200 */
.L_x_38371:
        /* <DEDUP_REMOVED lines=42> */
.L_x_38369:
[----:B------:R-:W-:Y:S05]  /*a950*/  BSYNC.RECONVERGENT B3 ;  /* 0x0000000000037941 */ /* 0x000fea0003800200 */
.L_x_38368:
        /* <DEDUP_REMOVED lines=10> */
.L_x_38367:
[----:B------:R-:W-:Y:S05]  /*aa00*/  BSYNC.RECONVERGENT B2 ;  /* 0x0000000000027941 */ /* 0x000fea0003800200 */
.L_x_38366:
        /* <DEDUP_REMOVED lines=19> */
.L_x_38376:
        /* <DEDUP_REMOVED lines=13> */
.L_x_38378:
[----:B------:R-:W-:Y:S05]  /*ac10*/  BSYNC.RECONVERGENT B3 ;  /* 0x0000000000037941 */ /* 0x000fea0003800200 */
.L_x_38377:
        /* <DEDUP_REMOVED lines=42> */
.L_x_38375:
[----:B------:R-:W-:Y:S05]  /*aec0*/  BSYNC.RECONVERGENT B2 ;  /* 0x0000000000027941 */ /* 0x000fea0003800200 */
.L_x_38374:
        /* <DEDUP_REMOVED lines=11> */
.L_x_38351:
        /* <DEDUP_REMOVED lines=21> */
.L_x_38383:
        /* <DEDUP_REMOVED lines=13> */
.L_x_38385:
[----:B------:R-:W-:Y:S05]  /*b1a0*/  BSYNC.RECONVERGENT B4 ;  /* 0x0000000000047941 */ /* 0x000fea0003800200 */
.L_x_38384:
        /* <DEDUP_REMOVED lines=42> */
.L_x_38382:
[----:B------:R-:W-:Y:S05]  /*b450*/  BSYNC.RECONVERGENT B3 ;  /* 0x0000000000037941 */ /* 0x000fea0003800200 */
.L_x_38381:
        /* <DEDUP_REMOVED lines=9> */
.L_x_38380:
[----:B------:R-:W-:Y:S05]  /*b4f0*/  BSYNC.RECONVERGENT B2 ;  /* 0x0000000000027941 */ /* 0x000fea0003800200 */
.L_x_38379:
        /* <DEDUP_REMOVED lines=17> */
.L_x_38390:
        /* <DEDUP_REMOVED lines=13> */
.L_x_38392:
[----:B------:R-:W-:Y:S05]  /*b6e0*/  BSYNC.RECONVERGENT B4 ;  /* 0x0000000000047941 */ /* 0x000fea0003800200 */
.L_x_38391:
        /* <DEDUP_REMOVED lines=43> */
.L_x_38389:
[----:B------:R-:W-:Y:S05]  /*b9a0*/  BSYNC.RECONVERGENT B3 ;  /* 0x0000000000037941 */ /* 0x000fea0003800200 */
.L_x_38388:
        /* <DEDUP_REMOVED lines=9> */
.L_x_38387:
[----:B------:R-:W-:Y:S05]  /*ba40*/  BSYNC.RECONVERGENT B2 ;  /* 0x0000000000027941 */ /* 0x000fea0003800200 */
.L_x_38386:
        /* <DEDUP_REMOVED lines=17> */
.L_x_38397:
        /* <DEDUP_REMOVED lines=13> */
.L_x_38399:
[----:B------:R-:W-:Y:S05]  /*bc30*/  BSYNC.RECONVERGENT B4 ;  /* 0x0000000000047941 */ /* 0x000fea0003800200 */
.L_x_38398:
        /* <DEDUP_REMOVED lines=43> */
.L_x_38396:
[----:B------:R-:W-:Y:S05]  /*bef0*/  BSYNC.RECONVERGENT B3 ;  /* 0x0000000000037941 */ /* 0x000fea0003800200 */
.L_x_38395:
        /* <DEDUP_REMOVED lines=9> */
.L_x_38394:
[----:B------:R-:W-:Y:S05]  /*bf90*/  BSYNC.RECONVERGENT B2 ;  /* 0x0000000000027941 */ /* 0x000fea0003800200 */
.L_x_38393:
        /* <DEDUP_REMOVED lines=16> */
.L_x_38402:
        /* <DEDUP_REMOVED lines=13> */
.L_x_38404:
[----:B------:R-:W-:Y:S05]  /*c170*/  BSYNC.RECONVERGENT B3 ;  /* 0x0000000000037941 */ /* 0x000fea0003800200 */
.L_x_38403:
        /* <DEDUP_REMOVED lines=43> */
.L_x_38401:
[----:B------:R-:W-:Y:S05]  /*c430*/  BSYNC.RECONVERGENT B2 ;  /* 0x0000000000027941 */ /* 0x000fea0003800200 */
.L_x_38400:
[----:B------:R-:W-:Y:S01]  /*c440*/  I2FP.F32.U32 R19, R19 ;  /* 0x0000001300137245 */ /* 0x000fe20000201000 */
[----:B------:R-:W-:Y:S02]  /*c450*/  IMAD.MOV.U32 R22, RZ, RZ, 0x2f800000 ;  /* 0x2f800000ff167424 */ /* 0x000fe400078e00ff */
[----:B-----5:R-:W-:Y:S02]  /*c460*/  FMUL.FTZ R21, R7, UR13 ;  /* 0x0000000d07157c20 */ /* 0x020fe40008410000 */
[----:B------:R-:W-:-:S05]  /*c470*/  FFMA.FTZ R19, R19, R22, 1.1641532182693481445e-10 ;  /* 0x2f00000013137423 */ /* 0x000fca0000010016 */
[----:B------:R-:W-:Y:S01]  /*c480*/  FSETP.GTU.FTZ.AND P2, PT, R19, UR10, PT ;  /* 0x0000000a13007c0b */ /* 0x000fe2000bf5c000 */
[----:B------:R-:W-:-:S03]  /*c490*/  FMUL.FTZ R19, R21, UR12 ;  /* 0x0000000c15137c20 */ /* 0x000fc60008410000 */
[----:B------:R-:W-:Y:S02]  /*c4a0*/  SEL R21, RZ, 0x1, P2 ;  /* 0x00000001ff157807 */ /* 0x000fe40001000000 */
[----:B------:R-:W-:Y:S02]  /*c4b0*/  FSEL R19, R19, RZ, !P2 ;  /* 0x000000ff13137208 */ /* 0x000fe40005000000 */
[----:B------:R-:W-:-:S07]  /*c4c0*/  PRMT R79, R21, 0x7610, R79 ;  /* 0x00007610154f7816 */ /* 0x000fce000000004f */
.L_x_38373:
[----:B------:R-:W-:Y:S05]  /*c4d0*/  BSYNC.RECONVERGENT B1 ;  /* 0x0000000000017941 */ /* 0x000fea0003800200 */
.L_x_38350:
[----:B------:R-:W-:Y:S01]  /*c4e0*/  VIADD R23, R45, 0x60 ;  /* 0x000000602d177836 */ /* 0x000fe20000000000 */
[----:B------:R-:W-:Y:S03]  /*c4f0*/  BSSY.RECONVERGENT B1, `(.L_x_38405) ;  /* 0x000000f000017945 */ /* 0x000fe60003800200 */
[----:B------:R-:W-:-:S05]  /*c500*/  IMAD.WIDE.U32 R22, R23, 0x10, R116 ;  /* 0x0000001017167825 */ /* 0x000fca00078e0074 */
[----:B-----5:R0:W-:Y:S01]  /*c510*/  STG.E.128 desc[UR8][R22.64], R16 ;  /* 0x0000001016007986 */ /* 0x0201e2000c101d08 */
[----:B------:R-:W-:Y:S05]  /*c520*/  @!P1 BRA `(.L_x_38406) ;  /* 0x00000000002c9947 */ /* 0x000fea0003800000 */
[----:B------:R-:W1:Y:S01]  /*c530*/  LDC.64 R28, c[0x0][0x3b0] ;  /* 0x0000ec00ff1c7b82 */ /* 0x000e620000000a00 */
[----:B0-----:R-:W-:Y:S02]  /*c540*/  SHF.L.U32 R23, R78, 0x10, RZ ;  /* 0x000000104e177819 */ /* 0x001fe400000006ff */
[----:B------:R-:W-:Y:S02]  /*c550*/  LOP3.LUT R22, R79, 0xffff, RZ, 0xc0, !PT ;  /* 0x0000ffff4f167812 */ /* 0x000fe400078ec0ff */
[----:B------:R-:W-:Y:S02]  /*c560*/  LOP3.LUT R23, R23, 0xff0000, RZ, 0xc0, !PT ;  /* 0x00ff000017177812 */ /* 0x000fe400078ec0ff */
[----:B------:R-:W-:-:S03]  /*c570*/  LOP3.LUT R21, R77, 0xff, RZ, 0xc0, !PT ;  /* 0x000000ff4d157812 */ /* 0x000fc600078ec0ff */
[----:B------:R-:W-:Y:S01]  /*c580*/  IMAD R22, R22, 0x1000000, R23 ;  /* 0x0100000016167824 */ /* 0x000fe200078e0217 */
[----:B------:R-:W-:-:S03]  /*c590*/  LOP3.LUT R23, R75, 0xff, RZ, 0xc0, !PT ;  /* 0x000000ff4b177812 */ /* 0x000fc600078ec0ff */
[----:B------:R-:W-:-:S05]  /*c5a0*/  IMAD R21, R21, 0x100, R22 ;  /* 0x0000010015157824 */ /* 0x000fca00078e0216 */
[----:B------:R-:W-:Y:S01]  /*c5b0*/  IADD3 R21, PT, PT, R21, R23, RZ ;  /* 0x0000001715157210 */ /* 0x000fe20007ffe0ff */
[----:B-1----:R-:W-:-:S05]  /*c5c0*/  IMAD.WIDE.U32 R28, R20, 0x4, R28 ;  /* 0x00000004141c7825 */ /* 0x002fca00078e001c */
[----:B------:R1:W-:Y:S02]  /*c5d0*/  STG.E desc[UR8][R28.64], R21 ;  /* 0x000000151c007986 */ /* 0x0003e4000c101908 */
.L_x_38406:
[----:B------:R-:W-:Y:S05]  /*c5e0*/  BSYNC.RECONVERGENT B1 ;  /* 0x0000000000017941 */ /* 0x000fea0003800200 */
.L_x_38405:
[----:B------:R-:W-:Y:S04]  /*c5f0*/  BSSY.RECONVERGENT B1, `(.L_x_38407) ;  /* 0x0000006000017945 */ /* 0x000fe80003800200 */
[----:B------:R-:W-:Y:S05]  /*c600*/  @!P1 BRA `(.L_x_38408) ;  /* 0x0000000000109947 */ /* 0x000fea0003800000 */
[----:B------:R-:W2:Y:S01]  /*c610*/  LDC.64 R4, c[0x0][0x390] ;  /* 0x0000e400ff047b82 */ /* 0x000ea20000000a00 */
[----:B------:R-:W-:-:S04]  /*c620*/  VIADD R7, R44, 0x80 ;  /* 0x000000802c077836 */ /* 0x000fc80000000000 */
[----:B--2---:R-:W-:-:S06]  /*c630*/  IMAD.WIDE.U32 R4, R7, 0x10, R4 ;  /* 0x0000001007047825 */ /* 0x004fcc00078e0004 */
[----:B------:R-:W5:Y:S02]  /*c640*/  LDG.E.128 R4, desc[UR8][R4.64] ;  /* 0x0000000804047981 */ /* 0x000f64000c1e1d00 */
.L_x_38408:
[----:B------:R-:W-:Y:S05]  /*c650*/  BSYNC.RECONVERGENT B1 ;  /* 0x0000000000017941 */ /* 0x000fea0003800200 */
.L_x_38407:
[----:B------:R-:W-:Y:S04]  /*c660*/  BSSY.RECONVERGENT B1, `(.L_x_38409) ;  /* 0x00002bb000017945 */ /* 0x000fe80003800200 */
[----:B------:R-:W-:Y:S05]  /*c670*/  @!P0 BRA `(.L_x_38410) ;  /* 0x0000001400908947 */ /* 0x000fea0003800000 */
[----:B-1----:R-:W1:Y:S01]  /*c680*/  LDC.64 R20, c[0x0][0x3a0] ;  /* 0x0000e800ff147b82 */ /* 0x002e620000000a00 */
[----:B0-----:R-:W-:-:S04]  /*c690*/  VIADD R23, R45, 0x80 ;  /* 0x000000802d177836 */ /* 0x001fc80000000000 */
[----:B-1----:R-:W-:-:S06]  /*c6a0*/  IMAD.WIDE.U32 R20, R23, 0x10, R20 ;  /* 0x0000001017147825 */ /* 0x002fcc00078e0014 */
        /* <DEDUP_REMOVED lines=22> */
.L_x_38415:
        /* <DEDUP_REMOVED lines=13> */
.L_x_38417:
[----:B------:R-:W-:Y:S05]  /*c8e0*/  BSYNC.RECONVERGENT B4 ;  /* 0x0000000000047941 */ /* 0x000fea0003800200 */
.L_x_38416:
        /* <DEDUP_REMOVED lines=41> */
[----:B------:R-:W-:-:S07]  /*cb80*/  HFMA2 R29, -RZ, RZ, 0, 0 ;  /* 0x00000000ff1d7431 */ /* 0x000fce00000001ff */
.L_x_38414:
[----:B------:R-:W-:Y:S05]  /*cb90*/  BSYNC.RECONVERGENT B3 ;  /* 0x0000000000037941 */ /* 0x000fea0003800200 */
.L_x_38413:
        /* <DEDUP_REMOVED lines=10> */
.L_x_38412:
[----:B------:R-:W-:Y:S05]  /*cc40*/  BSYNC.RECONVERGENT B2 ;  /* 0x0000000000027941 */ /* 0x000fea0003800200 */
.L_x_38411:
        /* <DEDUP_REMOVED lines=20> */
.L_x_38422:
        /* <DEDUP_REMOVED lines=13> */
.L_x_38424:
[----:B------:R-:W-:Y:S05]  /*ce60*/  BSYNC.RECONVERGENT B4 ;  /* 0x0000000000047941 */ /* 0x000fea0003800200 */
.L_x_38423:
        /* <DEDUP_REMOVED lines=42> */
.L_x_38421:
[----:B------:R-:W-:Y:S05]  /*d110*/  BSYNC.RECONVERGENT B3 ;  /* 0x0000000000037941 */ /* 0x000fea0003800200 */
.L_x_38420:
        /* <DEDUP_REMOVED lines=10> */
.L_x_38419:
[----:B------:R-:W-:Y:S05]  /*d1c0*/  BSYNC.RECONVERGENT B2 ;  /* 0x0000000000027941 */ /* 0x000fea0003800200 */
.L_x_38418:
        /* <DEDUP_REMOVED lines=20> */
.L_x_38429:
        /* <DEDUP_REMOVED lines=13> */
.L_x_38431:
[----:B------:R-:W-:Y:S05]  /*d3e0*/  BSYNC.RECONVERGENT B4 ;  /* 0x0000000000047941 */ /* 0x000fea0003800200 */
.L_x_38430:
        /* <DEDUP_REMOVED lines=42> */
.L_x_38428:
[----:B------:R-:W-:Y:S05]  /*d690*/  BSYNC.RECONVERGENT B3 ;  /* 0x0000000000037941 */ /* 0x000fea0003800200 */
.L_x_38427:
        /* <DEDUP_REMOVED lines=10> */
.L_x_38426:
[----:B------:R-:W-:Y:S05]  /*d740*/  BSYNC.RECONVERGENT B2 ;  /* 0x0000000000027941 */ /* 0x000fea0003800200 */
.L_x_38425:
        /* <DEDUP_REMOVED lines=19> */
.L_x_38435:
        /* <DEDUP_REMOVED lines=13> */
.L_x_38437:
[----:B------:R-:W-:Y:S05]  /*d950*/  BSYNC.RECONVERGENT B3 ;  /* 0x0000000000037941 */ /* 0x000fea0003800200 */
.L_x_38436:
        /* <DEDUP_REMOVED lines=42> */
.L_x_38434:
[----:B------:R-:W-:Y:S05]  /*dc00*/  BSYNC.RECONVERGENT B2 ;  /* 0x0000000000027941 */ /* 0x000fea0003800200 */
.L_x_38433:
        /* <DEDUP_REMOVED lines=11> */
.L_x_38410:
        /* <DEDUP_REMOVED lines=21> */
.L_x_38442:
        /* <DEDUP_REMOVED lines=13> */
.L_x_38444:
[----:B------:R-:W-:Y:S05]  /*dee0*/  BSYNC.RECONVERGENT B4 ;  /* 0x0000000000047941 */ /* 0x000fea0003800200 */
.L_x_38443:
[----:B------:R-:W-:Y:S01]  /*def0*/  IMAD.WIDE.U32 R22, R0, -0x326172a9, RZ ;  /* 0xcd9e8d5700167825 */ /* 0x000fe200078e00ff */
[----:B------:R-:W-:-:S04]  /*df00*/  LOP3.LUT R20, R74, UR7, R33, 0x96, !PT ;  /* 0x000000074a147c12 */ /* 0x000fc8000f8e9621 */
[----:B-1----:R-:W-:Y:S01]  /*df10*/  LOP3.LUT R28, R71, UR6, R23, 0x96, !PT ;  /* 0x00000006471c7c12 */ /* 0x002fe2000f8e9617 */
        /* <DEDUP_REMOVED lines=39> */
.L_x_38441:
[----:B------:R-:W-:Y:S05]  /*e190*/  BSYNC.RECONVERGENT B3 ;  /* 0x0000000000037941 */ /* 0x000fea0003800200 */
.L_x_38440:
[----:B------:R-:W-:Y:S01]  /*e1a0*/  I2FP.F32.U32 R20, R20 ;  /* 0x0000001400147245 */ /* 0x000fe20000201000 */
[----:B-1----:R-:W-:-:S05]  /*e1b0*/  HFMA2 R21, -RZ, RZ, 0.1171875, 0 ;  /* 0x2f800000ff157431 */ /* 0x002fca00000001ff */
[----:B------:R-:W-:Y:S01]  /*e1c0*/  FFMA.FTZ R20, R20, R21, 1.1641532182693481445e-10 ;  /* 0x2f00000014147423 */ /* 0x000fe20000010015 */
[----:B-----5:R-:W-:-:S04]  /*e1d0*/  FMUL.FTZ R21, R4, UR13 ;  /* 0x0000000d04157c20 */ /* 0x020fc80008410000 */
[----:B------:R-:W-:Y:S01]  /*e1e0*/  FSETP.GTU.FTZ.AND P2, PT, R20, UR10, PT ;  /* 0x0000000a14007c0b */ /* 0x000fe2000bf5c000 */
[----:B------:R-:W-:-:S03]  /*e1f0*/  FMUL.FTZ R20, R21, UR12 ;  /* 0x0000000c15147c20 */ /* 0x000fc60008410000 */
[----:B------:R-:W-:Y:S02]  /*e200*/  SEL R21, RZ, 0x1, P2 ;  /* 0x00000001ff157807 */ /* 0x000fe40001000000 */
[----:B------:R-:W-:Y:S02]  /*e210*/  FSEL R20, R20, RZ, !P2 ;  /* 0x000000ff14147208 */ /* 0x000fe40005000000 */
[----:B------:R-:W-:-:S07]  /*e220*/  PRMT R75, R21, 0x7610, R75 ;  /* 0x00007610154b7816 */ /* 0x000fce000000004b */
.L_x_38439:
[----:B------:R-:W-:Y:S05]  /*e230*/  BSYNC.RECONVERGENT B2 ;  /* 0x0000000000027941 */ /* 0x000fea0003800200 */
.L_x_38438:
        /* <DEDUP_REMOVED lines=17> */
.L_x_38449:
        /* <DEDUP_REMOVED lines=13> */
.L_x_38451:
[----:B------:R-:W-:Y:S05]  /*e420*/  BSYNC.RECONVERGENT B4 ;  /* 0x0000000000047941 */ /* 0x000fea0003800200 */
.L_x_38450:
        /* <DEDUP_REMOVED lines=43> */
.L_x_38448:
[----:B------:R-:W-:Y:S05]  /*e6e0*/  BSYNC.RECONVERGENT B3 ;  /* 0x0000000000037941 */ /* 0x000fea0003800200 */
.L_x_38447:
        /* <DEDUP_REMOVED lines=9> */
.L_x_38446:
[----:B------:R-:W-:Y:S05]  /*e780*/  BSYNC.RECONVERGENT B2 ;  /* 0x0000000000027941 */ /* 0x000fea0003800200 */
.L_x_38445:
        /* <DEDUP_REMOVED lines=17> */
.L_x_38456:
        /* <DEDUP_REMOVED lines=13> */
.L_x_38458:
[----:B------:R-:W-:Y:S05]  /*e970*/  BSYNC.RECONVERGENT B4 ;  /* 0x0000000000047941 */ /* 0x000fea0003800200 */
.L_x_38457:
        /* <DEDUP_REMOVED lines=43> */
.L_x_38455:
[----:B------:R-:W-:Y:S05]  /*ec30*/  BSYNC.RECONVERGENT B3 ;  /* 0x0000000000037941 */ /* 0x000fea0003800200 */
.L_x_38454:
        /* <DEDUP_REMOVED lines=9> */
.L_x_38453:
[----:B------:R-:W-:Y:S05]  /*ecd0*/  BSYNC.RECONVERGENT B2 ;  /* 0x0000000000027941 */ /* 0x000fea0003800200 */
.L_x_38452:
        /* <DEDUP_REMOVED lines=16> */
.L_x_38461:
        /* <DEDUP_REMOVED lines=13> */
.L_x_38463:
[----:B------:R-:W-:Y:S05]  /*eeb0*/  BSYNC.RECONVERGENT B3 ;  /* 0x0000000000037941 */ /* 0x000fea0003800200 */
.L_x_38462:
        /* <DEDUP_REMOVED lines=43> */
.L_x_38460:
[----:B------:R-:W-:Y:S05]  /*f170*/  BSYNC.RECONVERGENT B2 ;  /* 0x0000000000027941 */ /* 0x000fea0003800200 */
.L_x_38459:
        /* <DEDUP_REMOVED lines=9> */
.L_x_38432:
[----:B------:R-:W-:Y:S05]  /*f210*/  BSYNC.RECONVERGENT B1 ;  /* 0x0000000000017941 */ /* 0x000fea0003800200 */
.L_x_38409:
        /* <DEDUP_REMOVED lines=11> */
[----:B------:R-:W-:-:S03]  /*f2d0*/  IADD3 R30, PT, PT, R44, 0x80, RZ ;  /* 0x000000802c1e7810 */ /* 0x000fc60007ffe0ff */
[----:B------:R-:W-:Y:S01]  /*f2e0*/  IMAD R29, R29, 0x100, R28 ;  /* 0x000001001d1d7824 */ /* 0x000fe200078e021c */
[----:B------:R-:W-:-:S04]  /*f2f0*/  LOP3.LUT R28, R75, 0xff, RZ, 0xc0, !PT ;  /* 0x000000ff4b1c7812 */ /* 0x000fc800078ec0ff */
[----:B------:R-:W-:Y:S01]  /*f300*/  IADD3 R28, PT, PT, R29, R28, RZ ;  /* 0x0000001c1d1c7210 */ /* 0x000fe20007ffe0ff */
[----:B-1----:R-:W-:-:S05]  /*f310*/  IMAD.WIDE.U32 R30, R30, 0x4, R32 ;  /* 0x000000041e1e7825 */ /* 0x002fca00078e0020 */
[----:B------:R1:W-:Y:S02]  /*f320*/  STG.E desc[UR8][R30.64], R28 ;  /* 0x0000001c1e007986 */ /* 0x0003e4000c101908 */
.L_x_38465:
[----:B------:R-:W-:Y:S05]  /*f330*/  BSYNC.RECONVERGENT B1 ;  /* 0x0000000000017941 */ /* 0x000fea0003800200 */
.L_x_38464:
[----:B------:R-:W-:Y:S04]  /*f340*/  BSSY.RECONVERGENT B1, `(.L_x_38466) ;  /* 0x0000006000017945 */ /* 0x000fe80003800200 */
[----:B------:R-:W-:Y:S05]  /*f350*/  @!P1 BRA `(.L_x_38467) ;  /* 0x0000000000109947 */ /* 0x000fea0003800000 */
[----:B------:R-:W2:Y:S01]  /*f360*/  LDC.64 R4, c[0x0][0x390] ;  /* 0x0000e400ff047b82 */ /* 0x000ea20000000a00 */
[----:B------:R-:W-:-:S04]  /*f370*/  VIADD R7, R44, 0xa0 ;  /* 0x000000a02c077836 */ /* 0x000fc80000000000 */
[----:B--2---:R-:W-:-:S06]  /*f380*/  IMAD.WIDE.U32 R4, R7, 0x10, R4 ;  /* 0x0000001007047825 */ /* 0x004fcc00078e0004 */
[----:B------:R-:W5:Y:S02]  /*f390*/  LDG.E.128 R4, desc[UR8][R4.64] ;  /* 0x0000000804047981 */ /* 0x000f64000c1e1d00 */
.L_x_38467:
[----:B------:R-:W-:Y:S05]  /*f3a0*/  BSYNC.RECONVERGENT B1 ;  /* 0x0000000000017941 */ /* 0x000fea0003800200 */
.L_x_38466:
[----:B------:R-:W-:Y:S04]  /*f3b0*/  BSSY.RECONVERGENT B1, `(.L_x_38468) ;  /* 0x00002bc000017945 */ /* 0x000fe80003800200 */
[----:B------:R-:W-:Y:S05]  /*f3c0*/  @!P0 BRA `(.L_x_38469) ;  /* 0x0000001400948947 */ /* 0x000fea0003800000 */
[----:B-1----:R-:W1:Y:S01]  /*f3d0*/  LDC.64 R30, c[0x0][0x3a0] ;  /* 0x0000e800ff1e7b82 */ /* 0x002e620000000a00 */
[----:B0-----:R-:W-:-:S05]  /*f3e0*/  IADD3 R28, PT, PT, R45, 0xa0, RZ ;  /* 0x000000a02d1c7810 */ /* 0x001fca0007ffe0ff */
[----:B-1----:R-:W-:-:S06]  /*f3f0*/  IMAD.WIDE.U32 R28, R28, 0x10, R30 ;  /* 0x000000101c1c7825 */ /* 0x002fcc00078e001e */
        /* <DEDUP_REMOVED lines=22> */
.L_x_38474:
        /* <DEDUP_REMOVED lines=13> */
.L_x_38476:
[----:B------:R-:W-:Y:S05]  /*f630*/  BSYNC.RECONVERGENT B4 ;  /* 0x0000000000047941 */ /* 0x000fea0003800200 */
.L_x_38475:
        /* <DEDUP_REMOVED lines=42> */
.L_x_38473:
[----:B------:R-:W-:Y:S05]  /*f8e0*/  BSYNC.RECONVERGENT B3 ;  /* 0x0000000000037941 */ /* 0x000fea0003800200 */
.L_x_38472:
        /* <DEDUP_REMOVED lines=10> */
.L_x_38471:
[----:B------:R-:W-:Y:S05]  /*f990*/  BSYNC.RECONVERGENT B2 ;  /* 0x0000000000027941 */ /* 0x000fea0003800200 */
.L_x_38470:
        /* <DEDUP_REMOVED lines=20> */
.L_x_38481:
        /* <DEDUP_REMOVED lines=13> */
.L_x_38483:
[----:B------:R-:W-:Y:S05]  /*fbb0*/  BSYNC.RECONVERGENT B4 ;  /* 0x0000000000047941 */ /* 0x000fea0003800200 */
.L_x_38482:
        /* <DEDUP_REMOVED lines=42> */
.L_x_38480:
[----:B------:R-:W-:Y:S05]  /*fe60*/  BSYNC.RECONVERGENT B3 ;  /* 0x0000000000037941 */ /* 0x000fea0003800200 */
.L_x_38479:
        /* <DEDUP_REMOVED lines=10> */
.L_x_38478:
[----:B------:R-:W-:Y:S05]  /*ff10*/  BSYNC.RECONVERGENT B2 ;  /* 0x0000000000027941 */ /* 0x000fea0003800200 */
.L_x_38477:
        /* <DEDUP_REMOVED lines=20> */
.L_x_38488:
        /* <DEDUP_REMOVED lines=13> */
.L_x_38490:
[----:B------:R-:W-:Y:S05]  /*10130*/  BSYNC.RECONVERGENT B4 ;  /* 0x0000000000047941 */ /* 0x000fea0003800200 */
.L_x_38489:
        /* <DEDUP_REMOVED lines=42> */
.L_x_38487:
[----:B------:R-:W-:Y:S05]  /*103e0*/  BSYNC.RECONVERGENT B3 ;  /* 0x0000000000037941 */ /* 0x000fea0003800200 */
.L_x_38486:
        /* <DEDUP_REMOVED lines=10> */
.L_x_38485:
[----:B------:R-:W-:Y:S05]  /*10490*/  BSYNC.RECONVERGENT B2 ;  /* 0x0000000000027941 */ /* 0x000fea0003800200 */
.L_x_38484:
        /* <DEDUP_REMOVED lines=19> */
.L_x_38494:
        /* <DEDUP_REMOVED lines=13> */
.L_x_38496:
[----:B------:R-:W-:Y:S05]  /*106a0*/  BSYNC.RECONVERGENT B3 ;  /* 0x0000000000037941 */ /* 0x000fea0003800200 */
.L_x_38495:
        /* <DEDUP_REMOVED lines=43> */
.L_x_38493:
[----:B------:R-:W-:Y:S05]  /*10960*/  BSYNC.RECONVERGENT B2 ;  /* 0x0000000000027941 */ /* 0x000fea0003800200 */
.L_x_38492:
        /* <DEDUP_REMOVED lines=11> */
.L_x_38469:
[----:B------:R-:W-:Y:S01]  /*10a20*/  BSSY.RECONVERGENT B2, `(.L_x_38497) ;  /* 0x0000057000027945 */ /* 0x000fe20003800200 */
[----:B01----:R-:W-:Y:S01]  /*10a30*/  HFMA2 R28, -RZ, RZ, 0, 0 ;  /* 0x00000000ff1c7431 */ /* 0x003fe200000001ff */
        /* <DEDUP_REMOVED lines=19> */
.L_x_38501:
        /* <DEDUP_REMOVED lines=13> */
.L_x_38503:
[----:B------:R-:W-:Y:S05]  /*10c40*/  BSYNC.RECONVERGENT B4 ;  /* 0x0000000000047941 */ /* 0x000fea0003800200 */
.L_x_38502:
        /* <DEDUP_REMOVED lines=42> */
.L_x_38500:
[----:B------:R-:W-:Y:S05]  /*10ef0*/  BSYNC.RECONVERGENT B3 ;  /* 0x0000000000037941 */ /* 0x000fea0003800200 */
.L_x_38499:
        /* <DEDUP_REMOVED lines=9> */
.L_x_38498:
[----:B------:R-:W-:Y:S05]  /*10f90*/  BSYNC.RECONVERGENT B2 ;  /* 0x0000000000027941 */ /* 0x000fea0003800200 */
.L_x_38497:
        /* <DEDUP_REMOVED lines=17> */
.L_x_38508:
        /* <DEDUP_REMOVED lines=13> */
.L_x_38510:
[----:B------:R-:W-:Y:S05]  /*11180*/  BSYNC.RECONVERGENT B4 ;  /* 0x0000000000047941 */ /* 0x000fea0003800200 */
.L_x_38509:
        /* <DEDUP_REMOVED lines=43> */
.L_x_38507:
[----:B------:R-:W-:Y:S05]  /*11440*/  BSYNC.RECONVERGENT B3 ;  /* 0x0000000000037941 */ /* 0x000fea0003800200 */
.L_x_38506:
        /* <DEDUP_REMOVED lines=9> */
.L_x_38505:
[----:B------:R-:W-:Y:S05]  /*114e0*/  BSYNC.RECONVERGENT B2 ;  /* 0x0000000000027941 */ /* 0x000fea0003800200 */
.L_x_38504:
        /* <DEDUP_REMOVED lines=17> */
.L_x_38515:
        /* <DEDUP_REMOVED lines=13> */
.L_x_38517:
[----:B------:R-:W-:Y:S05]  /*116d0*/  BSYNC.RECONVERGENT B4 ;  /* 0x0000000000047941 */ /* 0x000fea0003800200 */
.L_x_38516:
        /* <DEDUP_REMOVED lines=40> */
[----:B------:R-:W-:Y:S01]  /*11960*/  MOV R38, R32 ;  /* 0x0000002000267202 */ /* 0x000fe20000000f00 */
[----:B------:R-:W-:Y:S01]  /*11970*/  IMAD.MOV.U32 R32, RZ, RZ, RZ ;  /* 0x000000ffff207224 */ /* 0x000fe200078e00ff */
[----:B------:R-:W-:-:S07]  /*11980*/  LOP3.LUT R72, R72, UR32, R33, 0x96, !PT ;  /* 0x0000002048487c12 */ /* 0x000fce000f8e9621 */
.L_x_38514:
[----:B------:R-:W-:Y:S05]  /*11990*/  BSYNC.RECONVERGENT B3 ;  /* 0x0000000000037941 */ /* 0x000fea0003800200 */
.L_x_38513:
        /* <DEDUP_REMOVED lines=9> */
.L_x_38512:
[----:B------:R-:W-:Y:S05]  /*11a30*/  BSYNC.RECONVERGENT B2 ;  /* 0x0000000000027941 */ /* 0x000fea0003800200 */
.L_x_38511:
        /* <DEDUP_REMOVED lines=16> */
.L_x_38520:
        /* <DEDUP_REMOVED lines=13> */
.L_x_38522:
[----:B------:R-:W-:Y:S05]  /*11c10*/  BSYNC.RECONVERGENT B3 ;  /* 0x0000000000037941 */ /* 0x000fea0003800200 */
.L_x_38521:
        /* <DEDUP_REMOVED lines=43> */
.L_x_38519:
[----:B------:R-:W-:Y:S05]  /*11ed0*/  BSYNC.RECONVERGENT B2 ;  /* 0x0000000000027941 */ /* 0x000fea0003800200 */
.L_x_38518:
        /* <DEDUP_REMOVED lines=9> */
.L_x_38491:
[----:B------:R-:W-:Y:S05]  /*11f70*/  BSYNC.RECONVERGENT B1 ;  /* 0x0000000000017941 */ /* 0x000fea0003800200 */
.L_x_38468:
        /* <DEDUP_REMOVED lines=17> */
.L_x_38524:
[----:B------:R-:W-:Y:S05]  /*12090*/  BSYNC.RECONVERGENT B1 ;  /* 0x0000000000017941 */ /* 0x000fea0003800200 */
.L_x_38523:
[----:B------:R-:W-:Y:S04]  /*120a0*/  BSSY.RECONVERGENT B1, `(.L_x_38525) ;  /* 0x0000006000017945 */ /* 0x000fe80003800200 */
[----:B------:R-:W-:Y:S05]  /*120b0*/  @!P1 BRA `(.L_x_38526) ;  /* 0x0000000000109947 */ /* 0x000fea0003800000 */
[----:B------:R-:W2:Y:S01]  /*120c0*/  LDC.64 R6, c[0x0][0x390] ;  /* 0x0000e400ff067b82 */ /* 0x000ea20000000a00 */
[----:B------:R-:W-:-:S04]  /*120d0*/  VIADD R4, R44, 0xc0 ;  /* 0x000000c02c047836 */ /* 0x000fc80000000000 */
[----:B--2---:R-:W-:-:S06]  /*120e0*/  IMAD.WIDE.U32 R4, R4, 0x10, R6 ;  /* 0x0000001004047825 */ /* 0x004fcc00078e0006 */
[----:B------:R-:W5:Y:S02]  /*120f0*/  LDG.E.128 R4, desc[UR8][R4.64] ;  /* 0x0000000804047981 */ /* 0x000f64000c1e1d00 */
.L_x_38526:
[----:B------:R-:W-:Y:S05]  /*12100*/  BSYNC.RECONVERGENT B1 ;  /* 0x0000000000017941 */ /* 0x000fea0003800200 */
.L_x_38525:
        /* <DEDUP_REMOVED lines=27> */
.L_x_38533:
        /* <DEDUP_REMOVED lines=13> */
.L_x_38535:
[----:B------:R-:W-:Y:S05]  /*12390*/  BSYNC.RECONVERGENT B4 ;  /* 0x0000000000047941 */ /* 0x000fea0003800200 */
.L_x_38534:
        /* <DEDUP_REMOVED lines=42> */
.L_x_38532:
[----:B------:R-:W-:Y:S05]  /*12640*/  BSYNC.RECONVERGENT B3 ;  /* 0x0000000000037941 */ /* 0x000fea0003800200 */
.L_x_38531:
        /* <DEDUP_REMOVED lines=10> */
.L_x_38530:
[----:B------:R-:W-:Y:S05]  /*126f0*/  BSYNC.RECONVERGENT B2 ;  /* 0x0000000000027941 */ /* 0x000fea0003800200 */
.L_x_38529:
        /* <DEDUP_REMOVED lines=20> */
.L_x_38540:
        /* <DEDUP_REMOVED lines=13> */
.L_x_38542:
[----:B------:R-:W-:Y:S05]  /*12910*/  BSYNC.RECONVERGENT B4 ;  /* 0x0000000000047941 */ /* 0x000fea0003800200 */
.L_x_38541:
        /* <DEDUP_REMOVED lines=42> */
.L_x_38539:
[----:B------:R-:W-:Y:S05]  /*12bc0*/  BSYNC.RECONVERGENT B3 ;  /* 0x0000000000037941 */ /* 0x000fea0003800200 */
.L_x_38538:
        /* <DEDUP_REMOVED lines=10> */
.L_x_38537:
[----:B------:R-:W-:Y:S05]  /*12c70*/  BSYNC.RECONVERGENT B2 ;  /* 0x0000000000027941 */ /* 0x000fea0003800200 */
.L_x_38536:
        /* <DEDUP_REMOVED lines=20> */
.L_x_38547:
        /* <DEDUP_REMOVED lines=13> */
.L_x_38549:
[----:B------:R-:W-:Y:S05]  /*12e90*/  BSYNC.RECONVERGENT B4 ;  /* 0x0000000000047941 */ /* 0x000fea0003800200 */
.L_x_38548:
        /* <DEDUP_REMOVED lines=42> */
.L_x_38546:
[----:B------:R-:W-:Y:S05]  /*13140*/  BSYNC.RECONVERGENT B3 ;  /* 0x0000000000037941 */ /* 0x000fea0003800200 */
.L_x_38545:
        /* <DEDUP_REMOVED lines=10> */
.L_x_38544:
[----:B------:R-:W-:Y:S05]  /*131f0*/  BSYNC.RECONVERGENT B2 ;  /* 0x0000000000027941 */ /* 0x000fea0003800200 */
.L_x_38543:
        /* <DEDUP_REMOVED lines=19> */
.L_x_38553:
        /* <DEDUP_REMOVED lines=13> */
.L_x_38555:
[----:B------:R-:W-:Y:S05]  /*13400*/  BSYNC.RECONVERGENT B3 ;  /* 0x0000000000037941 */ /* 0x000fea0003800200 */
.L_x_38554:
        /* <DEDUP_REMOVED lines=43> */
.L_x_38552:
[----:B------:R-:W-:Y:S05]  /*136c0*/  BSYNC.RECONVERGENT B2 ;  /* 0x0000000000027941 */ /* 0x000fea0003800200 */
.L_x_38551:
        /* <DEDUP_REMOVED lines=11> */
.L_x_38528:
        /* <DEDUP_REMOVED lines=21> */
.L_x_38560:
        /* <DEDUP_REMOVED lines=13> */
.L_x_38562:
[----:B------:R-:W-:Y:S05]  /*139a0*/  BSYNC.RECONVERGENT B4 ;  /* 0x0000000000047941 */ /* 0x000fea0003800200 */
.L_x_38561:
        /* <DEDUP_REMOVED lines=41> */
[----:B------:R-:W-:-:S07]  /*13c40*/  IMAD.MOV.U32 R34, RZ, RZ, RZ ;  /* 0x000000ffff227224 */ /* 0x000fce00078e00ff */
.L_x_38559:
[----:B------:R-:W-:Y:S05]  /*13c50*/  BSYNC.RECONVERGENT B3 ;  /* 0x0000000000037941 */ /* 0x000fea0003800200 */
.L_x_38558:
        /* <DEDUP_REMOVED lines=9> */
.L_x_38557:
[----:B------:R-:W-:Y:S05]  /*13cf0*/  BSYNC.RECONVERGENT B2 ;  /* 0x0000000000027941 */ /* 0x000fea0003800200 */
.L_x_38556:
        /* <DEDUP_REMOVED lines=17> */
.L_x_38567:
        /* <DEDUP_REMOVED lines=13> */
.L_x_38569:
[----:B------:R-:W-:Y:S05]  /*13ee0*/  BSYNC.RECONVERGENT B4 ;  /* 0x0000000000047941 */ /* 0x000fea0003800200 */
.L_x_38568:
        /* <DEDUP_REMOVED lines=43> */
.L_x_38566:
[----:B------:R-:W-:Y:S05]  /*141a0*/  BSYNC.RECONVERGENT B3 ;  /* 0x0000000000037941 */ /* 0x000fea0003800200 */
.L_x_38565:
        /* <DEDUP_REMOVED lines=9> */
.L_x_38564:
[----:B------:R-:W-:Y:S05]  /*14240*/  BSYNC.RECONVERGENT B2 ;  /* 0x0000000000027941 */ /* 0x000fea0003800200 */
.L_x_38563:
        /* <DEDUP_REMOVED lines=17> */
.L_x_38574:
        /* <DEDUP_REMOVED lines=13> */
.L_x_38576:
[----:B------:R-:W-:Y:S05]  /*14430*/  BSYNC.RECONVERGENT B4 ;  /* 0x0000000000047941 */ /* 0x000fea0003800200 */
.L_x_38575:
        /* <DEDUP_REMOVED lines=43> */
.L_x_38573:
[----:B------:R-:W-:Y:S05]  /*146f0*/  BSYNC.RECONVERGENT B3 ;  /* 0x0000000000037941 */ /* 0x000fea0003800200 */
.L_x_38572:
        /* <DEDUP_REMOVED lines=9> */
.L_x_38571:
[----:B------:R-:W-:Y:S05]  /*14790*/  BSYNC.RECONVERGENT B2 ;  /* 0x0000000000027941 */ /* 0x000fea0003800200 */
.L_x_38570:
        /* <DEDUP_REMOVED lines=16> */
.L_x_38579:
        /* <DEDUP_REMOVED lines=13> */
.L_x_38581:
[----:B------:R-:W-:Y:S05]  /*14970*/  BSYNC.RECONVERGENT B3 ;  /* 0x0000000000037941 */ /* 0x000fea0003800200 */
.L_x_38580:
        /* <DEDUP_REMOVED lines=43> */
.L_x_38578:
[----:B------:R-:W-:Y:S05]  /*14c30*/  BSYNC.RECONVERGENT B2 ;  /* 0x0000000000027941 */ /* 0x000fea0003800200 */
.L_x_38577:
        /* <DEDUP_REMOVED lines=9> */
.L_x_38550:
[----:B------:R-:W-:Y:S05]  /*14cd0*/  BSYNC.RECONVERGENT B1 ;  /* 0x0000000000017941 */ /* 0x000fea0003800200 */
.L_x_38527:
        /* <DEDUP_REMOVED lines=17> */
.L_x_38583:
[----:B------:R-:W-:Y:S05]  /*14df0*/  BSYNC.RECONVERGENT B1 ;  /* 0x0000000000017941 */ /* 0x000fea0003800200 */
.L_x_38582:
[----:B------:R-:W-:Y:S04]  /*14e00*/  BSSY.RECONVERGENT B1, `(.L_x_38584) ;  /* 0x0000006000017945 */ /* 0x000fe80003800200 */
[----:B------:R-:W-:Y:S05]  /*14e10*/  @!P1 BRA `(.L_x_38585) ;  /* 0x0000000000109947 */ /* 0x000fea0003800000 */
[----:B------:R-:W2:Y:S01]  /*14e20*/  LDC.64 R6, c[0x0][0x390] ;  /* 0x0000e400ff067b82 */ /* 0x000ea20000000a00 */
[----:B------:R-:W-:-:S04]  /*14e30*/  VIADD R4, R44, 0xe0 ;  /* 0x000000e02c047836 */ /* 0x000fc80000000000 */
[----:B--2---:R-:W-:-:S06]  /*14e40*/  IMAD.WIDE.U32 R4, R4, 0x10, R6 ;  /* 0x0000001004047825 */ /* 0x004fcc00078e0006 */
[----:B------:R-:W5:Y:S02]  /*14e50*/  LDG.E.128 R4, desc[UR8][R4.64] ;  /* 0x0000000804047981 */ /* 0x000f64000c1e1d00 */
.L_x_38585:
[----:B------:R-:W-:Y:S05]  /*14e60*/  BSYNC.RECONVERGENT B1 ;  /* 0x0000000000017941 */ /* 0x000fea0003800200 */
.L_x_38584:
        /* <DEDUP_REMOVED lines=27> */
.L_x_38592:
        /* <DEDUP_REMOVED lines=13> */
.L_x_38594:
[----:B------:R-:W-:Y:S05]  /*150f0*/  BSYNC.RECONVERGENT B4 ;  /* 0x0000000000047941 */ /* 0x000fea0003800200 */
.L_x_38593:
        /* <DEDUP_REMOVED lines=42> */
.L_x_38591:
[----:B------:R-:W-:Y:S05]  /*153a0*/  BSYNC.RECONVERGENT B3 ;  /* 0x0000000000037941 */ /* 0x000fea0003800200 */
.L_x_38590:
        /* <DEDUP_REMOVED lines=10> */
.L_x_38589:
[----:B------:R-:W-:Y:S05]  /*15450*/  BSYNC.RECONVERGENT B2 ;  /* 0x0000000000027941 */ /* 0x000fea0003800200 */
.L_x_38588:
        /* <DEDUP_REMOVED lines=20> */
.L_x_38599:
        /* <DEDUP_REMOVED lines=13> */
.L_x_38601:
[----:B------:R-:W-:Y:S05]  /*15670*/  BSYNC.RECONVERGENT B4 ;  /* 0x0000000000047941 */ /* 0x000fea0003800200 */
.L_x_38600:
        /* <DEDUP_REMOVED lines=42> */
.L_x_38598:
[----:B------:R-:W-:Y:S05]  /*15920*/  BSYNC.RECONVERGENT B3 ;  /* 0x0000000000037941 */ /* 0x000fea0003800200 */
.L_x_38597:
        /* <DEDUP_REMOVED lines=10> */
.L_x_38596:
[----:B------:R-:W-:Y:S05]  /*159d0*/  BSYNC.RECONVERGENT B2 ;  /* 0x0000000000027941 */ /* 0x000fea0003800200 */
.L_x_38595:
        /* <DEDUP_REMOVED lines=20> */
.L_x_38606:
        /* <DEDUP_REMOVED lines=13> */
.L_x_38608:
[----:B------:R-:W-:Y:S05]  /*15bf0*/  BSYNC.RECONVERGENT B4 ;  /* 0x0000000000047941 */ /* 0x000fea0003800200 */
.L_x_38607:
        /* <DEDUP_REMOVED lines=42> */
.L_x_38605:
[----:B------:R-:W-:Y:S05]  /*15ea0*/  BSYNC.RECONVERGENT B3 ;  /* 0x0000000000037941 */ /* 0x000fea0003800200 */
.L_x_38604:
        /* <DEDUP_REMOVED lines=10> */
.L_x_38603:
[----:B------:R-:W-:Y:S05]  /*15f50*/  BSYNC.RECONVERGENT B2 ;  /* 0x0000000000027941 */ /* 0x000fea0003800200 */
.L_x_38602:
        /* <DEDUP_REMOVED lines=19> */
.L_x_38612:
        /* <DEDUP_REMOVED lines=13> */
.L_x_38614:
[----:B------:R-:W-:Y:S05]  /*16160*/  BSYNC.RECONVERGENT B3 ;  /* 0x0000000000037941 */ /* 0x000fea0003800200 */
.L_x_38613:
        /* <DEDUP_REMOVED lines=43> */
.L_x_38611:
[----:B------:R-:W-:Y:S05]  /*16420*/  BSYNC.RECONVERGENT B2 ;  /* 0x0000000000027941 */ /* 0x000fea0003800200 */
.L_x_38610:
        /* <DEDUP_REMOVED lines=11> */
.L_x_38587:
        /* <DEDUP_REMOVED lines=21> */
.L_x_38619:
        /* <DEDUP_REMOVED lines=13> */
.L_x_38621:
[----:B------:R-:W-:Y:S05]  /*16700*/  BSYNC.RECONVERGENT B4 ;  /* 0x0000000000047941 */ /* 0x000fea0003800200 */
.L_x_38620:
        /* <DEDUP_REMOVED lines=40> */
[----:B------:R-:W-:Y:S01]  /*16990*/  MOV R83, R36 ;  /* 0x0000002400537202 */ /* 0x000fe20000000f00 */
[----:B------:R-:W-:Y:S01]  /*169a0*/  IMAD.MOV.U32 R36, RZ, RZ, R42 ;  /* 0x000000ffff247224 */ /* 0x000fe200078e002a */
[----:B------:R-:W-:-:S07]  /*169b0*/  LOP3.LUT R72, R72, UR32, R37, 0x96, !PT ;  /* 0x0000002048487c12 */ /* 0x000fce000f8e9625 */
.L_x_38618:
[----:B------:R-:W-:Y:S05]  /*169c0*/  BSYNC.RECONVERGENT B3 ;  /* 0x0000000000037941 */ /* 0x000fea0003800200 */
.L_x_38617:
        /* <DEDUP_REMOVED lines=9> */
.L_x_38616:
[----:B------:R-:W-:Y:S05]  /*16a60*/  BSYNC.RECONVERGENT B2 ;  /* 0x0000000000027941 */ /* 0x000fea0003800200 */
.L_x_38615:
        /* <DEDUP_REMOVED lines=17> */
.L_x_38626:
        /* <DEDUP_REMOVED lines=13> */
.L_x_38628:
[----:B------:R-:W-:Y:S05]  /*16c50*/  BSYNC.RECONVERGENT B4 ;  /* 0x0000000000047941 */ /* 0x000fea0003800200 */
.L_x_38627:
        /* <DEDUP_REMOVED lines=43> */
.L_x_38625:
[----:B------:R-:W-:Y:S05]  /*16f10*/  BSYNC.RECONVERGENT B3 ;  /* 0x0000000000037941 */ /* 0x000fea0003800200 */
.L_x_38624:
        /* <DEDUP_REMOVED lines=9> */
.L_x_38623:
[----:B------:R-:W-:Y:S05]  /*16fb0*/  BSYNC.RECONVERGENT B2 ;  /* 0x0000000000027941 */ /* 0x000fea0003800200 */
.L_x_38622:
        /* <DEDUP_REMOVED lines=17> */
.L_x_38633:
        /* <DEDUP_REMOVED lines=13> */
.L_x_38635:
[----:B------:R-:W-:Y:S05]  /*171a0*/  BSYNC.RECONVERGENT B4 ;  /* 0x0000000000047941 */ /* 0x000fea0003800200 */
.L_x_38634:
        /* <DEDUP_REMOVED lines=43> */
.L_x_38632:
[----:B------:R-:W-:Y:S05]  /*17460*/  BSYNC.RECONVERGENT B3 ;  /* 0x0000000000037941 */ /* 0x000fea0003800200 */
.L_x_38631:
        /* <DEDUP_REMOVED lines=9> */
.L_x_38630:
[----:B------:R-:W-:Y:S05]  /*17500*/  BSYNC.RECONVERGENT B2 ;  /* 0x0000000000027941 */ /* 0x000fea0003800200 */
.L_x_38629:
        /* <DEDUP_REMOVED lines=16> */
.L_x_38638:
        /* <DEDUP_REMOVED lines=13> */
.L_x_38640:
[----:B------:R-:W-:Y:S05]  /*176e0*/  BSYNC.RECONVERGENT B3 ;  /* 0x0000000000037941 */ /* 0x000fea0003800200 */
.L_x_38639:
        /* <DEDUP_REMOVED lines=43> */
.L_x_38637:
[----:B------:R-:W-:Y:S05]  /*179a0*/  BSYNC.RECONVERGENT B2 ;  /* 0x0000000000027941 */ /* 0x000fea0003800200 */
.L_x_38636:
        /* <DEDUP_REMOVED lines=9> */
.L_x_38609:
[----:B------:R-:W-:Y:S05]  /*17a40*/  BSYNC.RECONVERGENT B1 ;  /* 0x0000000000017941 */ /* 0x000fea0003800200 */
.L_x_38586:
[----:B------:R-:W-:Y:S01]  /*17a50*/  IADD3 R40, PT, PT, R45, 0xe0, RZ ;  /* 0x000000e02d287810 */ /* 0x000fe20007ffe0ff */
[----:B------:R-:W-:Y:S04]  /*17a60*/  BSSY.RECONVERGENT B1, `(.L_x_38641) ;  /* 0x0000010000017945 */ /* 0x000fe80003800200 */
[----:B------:R-:W-:-:S05]  /*17a70*/  IMAD.WIDE.U32 R40, R40, 0x10, R116 ;  /* 0x0000001028287825 */ /* 0x000fca00078e0074 */
[----:B-----5:R0:W-:Y:S01]  /*17a80*/  STG.E.128 desc[UR8][R40.64], R36 ;  /* 0x0000002428007986 */ /* 0x0201e2000c101d08 */
[----:B------:R-:W-:Y:S05]  /*17a90*/  @!P1 BRA `(.L_x_38642) ;  /* 0x0000000000309947 */ /* 0x000fea0003800000 */
[----:B------:R-:W1:Y:S01]  /*17aa0*/  LDC.64 R46, c[0x0][0x3b0] ;  /* 0x0000ec00ff2e7b82 */ /* 0x000e620000000a00 */
[----:B0-----:R-:W-:Y:S01]  /*17ab0*/  IMAD.U32 R40, R78, 0x10000, RZ ;  /* 0x000100004e287824 */ /* 0x001fe200078e00ff */
[----:B------:R-:W-:Y:S02]  /*17ac0*/  LOP3.LUT R42, R79, 0xffff, RZ, 0xc0, !PT ;  /* 0x0000ffff4f2a7812 */ /* 0x000fe400078ec0ff */
[----:B------:R-:W-:Y:S02]  /*17ad0*/  LOP3.LUT R41, R77, 0xff, RZ, 0xc0, !PT ;  /* 0x000000ff4d297812 */ /* 0x000fe400078ec0ff */
[----:B------:R-:W-:-:S04]  /*17ae0*/  LOP3.LUT R40, R40, 0xff0000, RZ, 0xc0, !PT ;  /* 0x00ff000028287812 */ /* 0x000fc800078ec0ff */
[----:B------:R-:W-:Y:S01]  /*17af0*/  LEA R40, R42, R40, 0x18 ;  /* 0x000000282a287211 */ /* 0x000fe200078ec0ff */
[----:B------:R-:W-:-:S03]  /*17b00*/  VIADD R42, R44, 0xe0 ;  /* 0x000000e02c2a7836 */ /* 0x000fc60000000000 */
[----:B------:R-:W-:Y:S02]  /*17b10*/  LEA R41, R41, R40, 0x8 ;  /* 0x0000002829297211 */ /* 0x000fe400078e40ff */
[----:B------:R-:W-:-:S05]  /*17b20*/  LOP3.LUT R40, R75, 0xff, RZ, 0xc0, !PT ;  /* 0x000000ff4b287812 */ /* 0x000fca00078ec0ff */
[----:B------:R-:W-:Y:S02]  /*17b30*/  IMAD.IADD R40, R41, 0x1, R40 ;  /* 0x0000000129287824 */ /* 0x000fe400078e0228 */
[----:B-1----:R-:W-:-:S05]  /*17b40*/  IMAD.WIDE.U32 R42, R42, 0x4, R46 ;  /* 0x000000042a2a7825 */ /* 0x002fca00078e002e */
[----:B------:R1:W-:Y:S02]  /*17b50*/  STG.E desc[UR8][R42.64], R40 ;  /* 0x000000282a007986 */ /* 0x0003e4000c101908 */
.L_x_38642:
[----:B------:R-:W-:Y:S05]  /*17b60*/  BSYNC.RECONVERGENT B1 ;  /* 0x0000000000017941 */ /* 0x000fea0003800200 */
.L_x_38641:
[----:B------:R-:W-:Y:S04]  /*17b70*/  BSSY.RECONVERGENT B1, `(.L_x_38643) ;  /* 0x0000006000017945 */ /* 0x000fe80003800200 */
[----:B------:R-:W-:Y:S05]  /*17b80*/  @!P1 BRA `(.L_x_38644) ;  /* 0x0000000000109947 */ /* 0x000fea0003800000 */
[----:B------:R-:W2:Y:S01]  /*17b90*/  LDC.64 R6, c[0x0][0x390] ;  /* 0x0000e400ff067b82 */ /* 0x000ea20000000a00 */
[----:B------:R-:W-:-:S05]  /*17ba0*/  IADD3 R4, PT, PT, R44, 0x100, RZ ;  /* 0x000001002c047810 */ /* 0x000fca0007ffe0ff */
[----:B--2---:R-:W-:-:S06]  /*17bb0*/  IMAD.WIDE.U32 R4, R4, 0x10, R6 ;  /* 0x0000001004047825 */ /* 0x004fcc00078e0006 */
[----:B------:R-:W5:Y:S02]  /*17bc0*/  LDG.E.128 R4, desc[UR8][R4.64] ;  /* 0x0000000804047981 */ /* 0x000f64000c1e1d00 */
.L_x_38644:
[----:B------:R-:W-:Y:S05]  /*17bd0*/  BSYNC.RECONVERGENT B1 ;  /* 0x0000000000017941 */ /* 0x000fea0003800200 */
.L_x_38643:
        /* <DEDUP_REMOVED lines=27> */
.L_x_38651:
        /* <DEDUP_REMOVED lines=13> */
.L_x_38653:
[----:B------:R-:W-:Y:S05]  /*17e60*/  BSYNC.RECONVERGENT B4 ;  /* 0x0000000000047941 */ /* 0x000fea0003800200 */
.L_x_38652:
        /* <DEDUP_REMOVED lines=42> */
.L_x_38650:
[----:B------:R-:W-:Y:S05]  /*18110*/  BSYNC.RECONVERGENT B3 ;  /* 0x0000000000037941 */ /* 0x000fea0003800200 */
.L_x_38649:
        /* <DEDUP_REMOVED lines=10> */
.L_x_38648:
[----:B------:R-:W-:Y:S05]  /*181c0*/  BSYNC.RECONVERGENT B2 ;  /* 0x0000000000027941 */ /* 0x000fea0003800200 */
.L_x_38647:
        /* <DEDUP_REMOVED lines=20> */
.L_x_38658:
        /* <DEDUP_REMOVED lines=13> */
.L_x_38660:
[----:B------:R-:W-:Y:S05]  /*183e0*/  BSYNC.RECONVERGENT B4 ;  /* 0x0000000000047941 */ /* 0x000fea0003800200 */
.L_x_38659:
        /* <DEDUP_REMOVED lines=43> */
.L_x_38657:
[----:B------:R-:W-:Y:S05]  /*186a0*/  BSYNC.RECONVERGENT B3 ;  /* 0x0000000000037941 */ /* 0x000fea0003800200 */
.L_x_38656:
        /* <DEDUP_REMOVED lines=10> */
.L_x_38655:
[----:B------:R-:W-:Y:S05]  /*18750*/  BSYNC.RECONVERGENT B2 ;  /* 0x0000000000027941 */ /* 0x000fea0003800200 */
.L_x_38654:
        /* <DEDUP_REMOVED lines=20> */
.L_x_38665:
        /* <DEDUP_REMOVED lines=13> */
.L_x_38667:
[----:B------:R-:W-:Y:S05]  /*18970*/  BSYNC.RECONVERGENT B4 ;  /* 0x0000000000047941 */ /* 0x000fea0003800200 */
.L_x_38666:
        /* <DEDUP_REMOVED lines=42> */
.L_x_38664:
[----:B------:R-:W-:Y:S05]  /*18c20*/  BSYNC.RECONVERGENT B3 ;  /* 0x0000000000037941 */ /* 0x000fea0003800200 */
.L_x_38663:
        /* <DEDUP_REMOVED lines=10> */
.L_x_38662:
[----:B------:R-:W-:Y:S05]  /*18cd0*/  BSYNC.RECONVERGENT B2 ;  /* 0x0000000000027941 */ /* 0x000fea0003800200 */
.L_x_38661:
        /* <DEDUP_REMOVED lines=19> */
.L_x_38671:
        /* <DEDUP_REMOVED lines=13> */
.L_x_38673:
[----:B------:R-:W-:Y:S05]  /*18ee0*/  BSYNC.RECONVERGENT B3 ;  /* 0x0000000000037941 */ /* 0x000fea0003800200 */
.L_x_38672:
        /* <DEDUP_REMOVED lines=43> */
.L_x_38670:
[----:B------:R-:W-:Y:S05]  /*191a0*/  BSYNC.RECONVERGENT B2 ;  /* 0x0000000000027941 */ /* 0x000fea0003800200 */
.L_x_38669:
        /* <DEDUP_REMOVED lines=11> */
.L_x_38646:
        /* <DEDUP_REMOVED lines=21> */
.L_x_38678:
        /* <DEDUP_REMOVED lines=13> */
.L_x_38680:
[----:B------:R-:W-:Y:S05]  /*19480*/  BSYNC.RECONVERGENT B4 ;  /* 0x0000000000047941 */ /* 0x000fea0003800200 */
.L_x_38679:
        /* <DEDUP_REMOVED lines=43> */
.L_x_38677:
[----:B------:R-:W-:Y:S05]  /*19740*/  BSYNC.RECONVERGENT B3 ;  /* 0x0000000000037941 */ /* 0x000fea0003800200 */
.L_x_38676:
        /* <DEDUP_REMOVED lines=9> */
.L_x_38675:
[----:B------:R-:W-:Y:S05]  /*197e0*/  BSYNC.RECONVERGENT B2 ;  /* 0x0000000000027941 */ /* 0x000fea0003800200 */
.L_x_38674:
        /* <DEDUP_REMOVED lines=17> */
.L_x_38685:
        /* <DEDUP_REMOVED lines=13> */
.L_x_38687:
[----:B------:R-:W-:Y:S05]  /*199d0*/  BSYNC.RECONVERGENT B4 ;  /* 0x0000000000047941 */ /* 0x000fea0003800200 */
.L_x_38686:
        /* <DEDUP_REMOVED lines=43> */
.L_x_38684:
[----:B------:R-:W-:Y:S05]  /*19c90*/  BSYNC.RECONVERGENT B3 ;  /* 0x0000000000037941 */ /* 0x000fea0003800200 */
.L_x_38683:
        /* <DEDUP_REMOVED lines=9> */
.L_x_38682:
[----:B------:R-:W-:Y:S05]  /*19d30*/  BSYNC.RECONVERGENT B2 ;  /* 0x0000000000027941 */ /* 0x000fea0003800200 */
.L_x_38681:
        /* <DEDUP_REMOVED lines=17> */
.L_x_38692:
        /* <DEDUP_REMOVED lines=13> */
.L_x_38694:
[----:B------:R-:W-:Y:S05]  /*19f20*/  BSYNC.RECONVERGENT B4 ;  /* 0x0000000000047941 */ /* 0x000fea0003800200 */
.L_x_38693:
        /* <DEDUP_REMOVED lines=43> */
.L_x_38691:
[----:B------:R-:W-:Y:S05]  /*1a1e0*/  BSYNC.RECONVERGENT B3 ;  /* 0x0000000000037941 */ /* 0x000fea0003800200 */
.L_x_38690:
        /* <DEDUP_REMOVED lines=9> */
.L_x_38689:
[----:B------:R-:W-:Y:S05]  /*1a280*/  BSYNC.RECONVERGENT B2 ;  /* 0x0000000000027941 */ /* 0x000fea0003800200 */
.L_x_38688:
        /* <DEDUP_REMOVED lines=16> */
.L_x_38697:
        /* <DEDUP_REMOVED lines=13> */
.L_x_38699:
[----:B------:R-:W-:Y:S05]  /*1a460*/  BSYNC.RECONVERGENT B3 ;  /* 0x0000000000037941 */ /* 0x000fea0003800200 */
.L_x_38698:
        /* <DEDUP_REMOVED lines=39> */
[----:B------:R-:W-:Y:S02]  /*1a6e0*/  HFMA2 R113, -RZ, RZ, 0, 0 ;  /* 0x00000000ff717431 */ /* 0x000fe400000001ff */
[----:B------:R-:W-:Y:S01]  /*1a6f0*/  IMAD.MOV.U32 R76, RZ, RZ, R112 ;  /* 0x000000ffff4c7224 */ /* 0x000fe200078e0070 */
[----:B------:R-:W-:Y:S01]  /*1a700*/  LOP3.LUT R72, R72, UR32, R47, 0x96, !PT ;  /* 0x0000002048487c12 */ /* 0x000fe2000f8e962f */
[----:B------:R-:W-:-:S07]  /*1a710*/  IMAD.MOV.U32 R82, RZ, RZ, R46 ;  /* 0x000000ffff527224 */ /* 0x000fce00078e002e */
.L_x_38696:
[----:B------:R-:W-:Y:S05]  /*1a720*/  BSYNC.RECONVERGENT B2 ;  /* 0x0000000000027941 */ /* 0x000fea0003800200 */
.L_x_38695:
        /* <DEDUP_REMOVED lines=9> */
.L_x_38668:
[----:B------:R-:W-:Y:S05]  /*1a7c0*/  BSYNC.RECONVERGENT B1 ;  /* 0x0000000000017941 */ /* 0x000fea0003800200 */
.L_x_38645:
[----:B------:R-:W-:Y:S01]  /*1a7d0*/  IADD3 R46, PT, PT, R45, 0x100, RZ ;  /* 0x000001002d2e7810 */ /* 0x000fe20007ffe0ff */
[----:B------:R-:W-:Y:S01]  /*1a7e0*/  BSSY.RECONVERGENT B1, `(.L_x_38700) ;  /* 0x0000011000017945 */ /* 0x000fe20003800200 */
[----:B------:R-:W-:-:S03]  /*1a7f0*/  VIADD R99, R44, 0x120 ;  /* 0x000001202c637836 */ /* 0x000fc60000000000 */
[----:B------:R-:W-:-:S05]  /*1a800*/  IMAD.WIDE.U32 R46, R46, 0x10, R116 ;  /* 0x000000102e2e7825 */ /* 0x000fca00078e0074 */
[----:B-----5:R0:W-:Y:S01]  /*1a810*/  STG.E.128 desc[UR8][R46.64], R40 ;  /* 0x000000282e007986 */ /* 0x0201e2000c101d08 */
[----:B------:R-:W-:Y:S05]  /*1a820*/  @!P1 BRA `(.L_x_38701) ;  /* 0x0000000000309947 */ /* 0x000fea0003800000 */
[----:B------:R-:W1:Y:S01]  /*1a830*/  LDC.64 R114, c[0x0][0x3b0] ;  /* 0x0000ec00ff727b82 */ /* 0x000e620000000a00 */
[----:B------:R-:W-:Y:S02]  /*1a840*/  IADD3 R44, PT, PT, R44, 0x100, RZ ;  /* 0x000001002c2c7810 */ /* 0x000fe40007ffe0ff */
[----:B0-----:R-:W-:-:S03]  /*1a850*/  LOP3.LUT R46, R79, 0xffff, RZ, 0xc0, !PT ;  /* 0x0000ffff4f2e7812 */ /* 0x001fc600078ec0ff */
[----:B-1----:R-:W-:-:S04]  /*1a860*/  IMAD.WIDE.U32 R114, R44, 0x4, R114 ;  /* 0x000000042c727825 */ /* 0x002fc800078e0072 */
[----:B------:R-:W-:-:S05]  /*1a870*/  IMAD.U32 R44, R78, 0x10000, RZ ;  /* 0x000100004e2c7824 */ /* 0x000fca00078e00ff */
[----:B------:R-:W-:-:S04]  /*1a880*/  LOP3.LUT R44, R44, 0xff0000, RZ, 0xc0, !PT ;  /* 0x00ff00002c2c7812 */ /* 0x000fc800078ec0ff */
[----:B------:R-:W-:Y:S02]  /*1a890*/  LEA R44, R46, R44, 0x18 ;  /* 0x0000002c2e2c7211 */ /* 0x000fe400078ec0ff */
[----:B------:R-:W-:-:S05]  /*1a8a0*/  LOP3.LUT R46, R77, 0xff, RZ, 0xc0, !PT ;  /* 0x000000ff4d2e7812 */ /* 0x000fca00078ec0ff */
[----:B------:R-:W-:Y:S01]  /*1a8b0*/  IMAD R46, R46, 0x100, R44 ;  /* 0x000001002e2e7824 */ /* 0x000fe200078e022c */
[----:B------:R-:W-:-:S04]  /*1a8c0*/  LOP3.LUT R44, R75, 0xff, RZ, 0xc0, !PT ;  /* 0x000000ff4b2c7812 */ /* 0x000fc800078ec0ff */
[----:B------:R-:W-:-:S05]  /*1a8d0*/  IADD3 R44, PT, PT, R46, R44, RZ ;  /* 0x0000002c2e2c7210 */ /* 0x000fca0007ffe0ff */
[----:B------:R1:W-:Y:S02]  /*1a8e0*/  STG.E desc[UR8][R114.64], R44 ;  /* 0x0000002c72007986 */ /* 0x0003e4000c101908 */
.L_x_38701:
[----:B------:R-:W-:Y:S05]  /*1a8f0*/  BSYNC.RECONVERGENT B1 ;  /* 0x0000000000017941 */ /* 0x000fea0003800200 */
.L_x_38700:
[----:B------:R-:W-:Y:S04]  /*1a900*/  BSSY.RECONVERGENT B1, `(.L_x_38702) ;  /* 0x0000005000017945 */ /* 0x000fe80003800200 */
[----:B------:R-:W-:Y:S05]  /*1a910*/  @!P1 BRA `(.L_x_38703) ;  /* 0x00000000000c9947 */ /* 0x000fea0003800000 */
[----:B------:R-:W2:Y:S02]  /*1a920*/  LDC.64 R4, c[0x0][0x390] ;  /* 0x0000e400ff047b82 */ /* 0x000ea40000000a00 */
[----:B--2---:R-:W-:-:S06]  /*1a930*/  IMAD.WIDE.U32 R4, R99, 0x10, R4 ;  /* 0x0000001063047825 */ /* 0x004fcc00078e0004 */
[----:B------:R-:W5:Y:S02]  /*1a940*/  LDG.E.128 R4, desc[UR8][R4.64] ;  /* 0x0000000804047981 */ /* 0x000f64000c1e1d00 */
.L_x_38703:
[----:B------:R-:W-:Y:S05]  /*1a950*/  BSYNC.RECONVERGENT B1 ;  /* 0x0000000000017941 */ /* 0x000fea0003800200 */
.L_x_38702:
[----:B------:R-:W-:Y:S01]  /*1a960*/  BSSY.RECONVERGENT B1, `(.L_x_38704) ;  /* 0x00002c0000017945 */ /* 0x000fe20003800200 */
[----:B------:R-:W-:-:S03]  /*1a970*/  VIADD R112, R45, 0x120 ;  /* 0x000001202d707836 */ /* 0x000fc60000000000 */
[----:B------:R-:W-:Y:S05]  /*1a980*/  @!P0 BRA `(.L_x_38705) ;  /* 0x00000014009c8947 */ /* 0x000fea0003800000 */
[----:B-1----:R-:W1:Y:S02]  /*1a990*/  LDC.64 R44, c[0x0][0x3a0] ;  /* 0x0000e800ff2c7b82 */ /* 0x002e640000000a00 */
[----:B-1----:R-:W-:-:S06]  /*1a9a0*/  IMAD.WIDE.U32 R44, R112, 0x10, R44 ;  /* 0x00000010702c7825 */ /* 0x002fcc00078e002c */
[----:B0-----:R-:W5:Y:S01]  /*1a9b0*/  LDG.E.128 R44, desc[UR8][R44.64] ;  /* 0x000000082c2c7981 */ /* 0x001f62000c1e1d00 */
        /* <DEDUP_REMOVED lines=21> */
.L_x_38710:
        /* <DEDUP_REMOVED lines=13> */
.L_x_38712:
[----:B------:R-:W-:Y:S05]  /*1abe0*/  BSYNC.RECONVERGENT B4 ;  /* 0x0000000000047941 */ /* 0x000fea0003800200 */
.L_x_38711:
        /* <DEDUP_REMOVED lines=42> */
[----:B------:R-:W-:-:S07]  /*1ae90*/  IMAD.MOV.U32 R114, RZ, RZ, RZ ;  /* 0x000000ffff727224 */ /* 0x000fce00078e00ff */
.L_x_38709:
[----:B------:R-:W-:Y:S05]  /*1aea0*/  BSYNC.RECONVERGENT B3 ;  /* 0x0000000000037941 */ /* 0x000fea0003800200 */
.L_x_38708:
        /* <DEDUP_REMOVED lines=10> */
.L_x_38707:
[----:B------:R-:W-:Y:S05]  /*1af50*/  BSYNC.RECONVERGENT B2 ;  /* 0x0000000000027941 */ /* 0x000fea0003800200 */
.L_x_38706:
        /* <DEDUP_REMOVED lines=20> */
.L_x_38717:
        /* <DEDUP_REMOVED lines=13> */
.L_x_38719:
[----:B------:R-:W-:Y:S05]  /*1b170*/  BSYNC.RECONVERGENT B4 ;  /* 0x0000000000047941 */ /* 0x000fea0003800200 */
.L_x_38718:
        /* <DEDUP_REMOVED lines=37> */
[----:B------:R-:W-:-:S04]  /*1b3d0*/  IMAD.WIDE.U32 R114, R73, -0x326172a9, RZ ;  /* 0xcd9e8d5749727825 */ /* 0x000fc800078e00ff */
[----:B------:R-:W-:Y:S01]  /*1b3e0*/  IMAD.MOV.U32 R76, RZ, RZ, R114 ;  /* 0x000000ffff4c7224 */ /* 0x000fe200078e0072 */
[----:B------:R-:W-:Y:S01]  /*1b3f0*/  LOP3.LUT R73, R118, UR31, R115, 0x96, !PT ;  /* 0x0000001f76497c12 */ /* 0x000fe2000f8e9673 */
[----:B------:R-:W-:-:S05]  /*1b400*/  IMAD.WIDE.U32 R114, R72, -0x2daee0ad, RZ ;  /* 0xd2511f5348727825 */ /* 0x000fca00078e00ff */
[----:B------:R-:W-:Y:S02]  /*1b410*/  LOP3.LUT R72, R82, UR32, R115, 0x96, !PT ;  /* 0x0000002052487c12 */ /* 0x000fe4000f8e9673 */
[----:B------:R-:W-:-:S07]  /*1b420*/  MOV R82, R114 ;  /* 0x0000007200527202 */ /* 0x000fce0000000f00 */
.L_x_38716:
[----:B------:R-:W-:Y:S05]  /*1b430*/  BSYNC.RECONVERGENT B3 ;  /* 0x0000000000037941 */ /* 0x000fea0003800200 */
.L_x_38715:
        /* <DEDUP_REMOVED lines=10> */
.L_x_38714:
[----:B------:R-:W-:Y:S05]  /*1b4e0*/  BSYNC.RECONVERGENT B2 ;  /* 0x0000000000027941 */ /* 0x000fea0003800200 */
.L_x_38713:
        /* <DEDUP_REMOVED lines=20> */
.L_x_38724:
        /* <DEDUP_REMOVED lines=13> */
.L_x_38726:
[----:B------:R-:W-:Y:S05]  /*1b700*/  BSYNC.RECONVERGENT B4 ;  /* 0x0000000000047941 */ /* 0x000fea0003800200 */
.L_x_38725:
        /* <DEDUP_REMOVED lines=43> */
.L_x_38723:
[----:B------:R-:W-:Y:S05]  /*1b9c0*/  BSYNC.RECONVERGENT B3 ;  /* 0x0000000000037941 */ /* 0x000fea0003800200 */
.L_x_38722:
        /* <DEDUP_REMOVED lines=10> */
.L_x_38721:
[----:B------:R-:W-:Y:S05]  /*1ba70*/  BSYNC.RECONVERGENT B2 ;  /* 0x0000000000027941 */ /* 0x000fea0003800200 */
.L_x_38720:
        /* <DEDUP_REMOVED lines=19> */
.L_x_38730:
        /* <DEDUP_REMOVED lines=13> */
.L_x_38732:
[----:B------:R-:W-:Y:S05]  /*1bc80*/  BSYNC.RECONVERGENT B3 ;  /* 0x0000000000037941 */ /* 0x000fea0003800200 */
.L_x_38731:
        /* <DEDUP_REMOVED lines=40> */
[----:B------:R-:W-:Y:S01]  /*1bf10*/  HFMA2 R82, -RZ, RZ, 0, 0 ;  /* 0x00000000ff527431 */ /* 0x000fe200000001ff */
[----:B------:R-:W-:Y:S01]  /*1bf20*/  MOV R83, R114 ;  /* 0x0000007200537202 */ /* 0x000fe20000000f00 */
[----:B------:R-:W-:-:S07]  /*1bf30*/  IMAD.MOV.U32 R114, RZ, RZ, R85 ;  /* 0x000000ffff727224 */ /* 0x000fce00078e0055 */
.L_x_38729:
[----:B------:R-:W-:Y:S05]  /*1bf40*/  BSYNC.RECONVERGENT B2 ;  /* 0x0000000000027941 */ /* 0x000fea0003800200 */
.L_x_38728:
        /* <DEDUP_REMOVED lines=11> */
.L_x_38705:
[----:B------:R-:W-:Y:S01]  /*1c000*/  BSSY.RECONVERGENT B2, `(.L_x_38733) ;  /* 0x0000058000027945 */ /* 0x000fe20003800200 */
[----:B-1----:R-:W-:Y:S01]  /*1c010*/  HFMA2 R44, -RZ, RZ, 0, 0 ;  /* 0x00000000ff2c7431 */ /* 0x002fe200000001ff */
        /* <DEDUP_REMOVED lines=19> */
.L_x_38737:
        /* <DEDUP_REMOVED lines=13> */
.L_x_38739:
[----:B------:R-:W-:Y:S05]  /*1c220*/  BSYNC.RECONVERGENT B4 ;  /* 0x0000000000047941 */ /* 0x000fea0003800200 */
.L_x_38738:
        /* <DEDUP_REMOVED lines=43> */
.L_x_38736:
[----:B------:R-:W-:Y:S05]  /*1c4e0*/  BSYNC.RECONVERGENT B3 ;  /* 0x0000000000037941 */ /* 0x000fea0003800200 */
.L_x_38735:
        /* <DEDUP_REMOVED lines=9> */
.L_x_38734:
[----:B------:R-:W-:Y:S05]  /*1c580*/  BSYNC.RECONVERGENT B2 ;  /* 0x0000000000027941 */ /* 0x000fea0003800200 */
.L_x_38733:
        /* <DEDUP_REMOVED lines=17> */
.L_x_38744:
        /* <DEDUP_REMOVED lines=13> */
.L_x_38746:
[----:B------:R-:W-:Y:S05]  /*1c770*/  BSYNC.RECONVERGENT B4 ;  /* 0x0000000000047941 */ /* 0x000fea0003800200 */
.L_x_38745:
        /* <DEDUP_REMOVED lines=43> */
.L_x_38743:
[----:B------:R-:W-:Y:S05]  /*1ca30*/  BSYNC.RECONVERGENT B3 ;  /* 0x0000000000037941 */ /* 0x000fea0003800200 */
.L_x_38742:
        /* <DEDUP_REMOVED lines=9> */
.L_x_38741:
[----:B------:R-:W-:Y:S05]  /*1cad0*/  BSYNC.RECONVERGENT B2 ;  /* 0x0000000000027941 */ /* 0x000fea0003800200 */
.L_x_38740:
        /* <DEDUP_REMOVED lines=17> */
.L_x_38751:
        /* <DEDUP_REMOVED lines=13> */
.L_x_38753:
[----:B------:R-:W-:Y:S05]  /*1ccc0*/  BSYNC.RECONVERGENT B4 ;  /* 0x0000000000047941 */ /* 0x000fea0003800200 */
.L_x_38752:
        /* <DEDUP_REMOVED lines=42> */
[----:B------:R-:W-:-:S07]  /*1cf70*/  IMAD.MOV.U32 R83, RZ, RZ, R114 ;  /* 0x000000ffff537224 */ /* 0x000fce00078e0072 */
.L_x_38750:
[----:B------:R-:W-:Y:S05]  /*1cf80*/  BSYNC.RECONVERGENT B3 ;  /* 0x0000000000037941 */ /* 0x000fea0003800200 */
.L_x_38749:
        /* <DEDUP_REMOVED lines=9> */
.L_x_38748:
[----:B------:R-:W-:Y:S05]  /*1d020*/  BSYNC.RECONVERGENT B2 ;  /* 0x0000000000027941 */ /* 0x000fea0003800200 */
.L_x_38747:
        /* <DEDUP_REMOVED lines=16> */
.L_x_38756:
        /* <DEDUP_REMOVED lines=13> */
.L_x_38758:
[----:B------:R-:W-:Y:S05]  /*1d200*/  BSYNC.RECONVERGENT B3 ;  /* 0x0000000000037941 */ /* 0x000fea0003800200 */
.L_x_38757:
        /* <DEDUP_REMOVED lines=39> */
[----:B------:R-:W-:Y:S01]  /*1d480*/  IMAD.WIDE.U32 R118, R47, -0x2daee0ad, RZ ;  /* 0xd2511f532f767825 */ /* 0x000fe200078e00ff */
[----:B------:R-:W-:-:S03]  /*1d490*/  MOV R47, R83 ;  /* 0x00000053002f7202 */ /* 0x000fc60000000f00 */
[----:B------:R-:W-:Y:S01]  /*1d4a0*/  IMAD.MOV.U32 R83, RZ, RZ, R118 ;  /* 0x000000ffff537224 */ /* 0x000fe200078e0076 */
[----:B------:R-:W-:-:S07]  /*1d4b0*/  LOP3.LUT R72, R114, UR32, R119, 0x96, !PT ;  /* 0x0000002072487c12 */ /* 0x000fce000f8e9677 */
.L_x_38755:
[----:B------:R-:W-:Y:S05]  /*1d4c0*/  BSYNC.RECONVERGENT B2 ;  /* 0x0000000000027941 */ /* 0x000fea0003800200 */
.L_x_38754:
[----:B------:R-:W-:Y:S01]  /*1d4d0*/  I2FP.F32.U32 R85, R47 ;  /* 0x0000002f00557245 */ /* 0x000fe20000201000 */
[----:B------:R-:W-:-:S04]  /*1d4e0*/  IMAD.MOV.U32 R47, RZ, RZ, 0x2f800000 ;  /* 0x2f800000ff2f7424 */ /* 0x000fc800078e00ff */
[----:B------:R-:W-:-:S05]  /*1d4f0*/  FFMA.FTZ R47, R85, R47, 1.1641532182693481445e-10 ;  /* 0x2f000000552f7423 */ /* 0x000fca000001002f */
[----:B------:R-:W-:Y:S01]  /*1d500*/  FSETP.GTU.FTZ.AND P0, PT, R47, UR10, PT ;  /* 0x0000000a2f007c0b */ /* 0x000fe2000bf1c000 */
[----:B-----5:R-:W-:-:S03]  /*1d510*/  FMUL.FTZ R47, R7, UR13 ;  /* 0x0000000d072f7c20 */ /* 0x020fc60008410000 */
[----:B------:R-:W-:Y:S01]  /*1d520*/  SEL R85, RZ, 0x1, P0 ;  /* 0x00000001ff557807 */ /* 0x000fe20000000000 */
[----:B------:R-:W-:-:S03]  /*1d530*/  FMUL.FTZ R47, R47, UR12 ;  /* 0x0000000c2f2f7c20 */ /* 0x000fc60008410000 */
[----:B------:R-:W-:Y:S02]  /*1d540*/  PRMT R79, R85, 0x7610, R79 ;  /* 0x00007610554f7816 */ /* 0x000fe4000000004f */
[----:B------:R-:W-:-:S07]  /*1d550*/  FSEL R47, R47, RZ, !P0 ;  /* 0x000000ff2f2f7208 */ /* 0x000fce0004000000 */
.L_x_38727:
[----:B------:R-:W-:Y:S05]  /*1d560*/  BSYNC.RECONVERGENT B1 ;  /* 0x0000000000017941 */ /* 0x000fea0003800200 */
.L_x_38704:
[----:B------:R-:W-:Y:S01]  /*1d570*/  FADD.FTZ R85, RZ, R24 ;  /* 0x00000018ff557221 */ /* 0x000fe20000010000 */
[----:B------:R-:W0:Y:S01]  /*1d580*/  S2R R114, SR_TID.X ;  /* 0x0000000000727919 */ /* 0x000e220000002100 */
[----:B------:R-:W-:Y:S01]  /*1d590*/  IMAD.WIDE.U32 R112, R112, 0x10, R116 ;  /* 0x0000001070707825 */ /* 0x000fe200078e0074 */
[----:B------:R-:W-:Y:S03]  /*1d5a0*/  BSSY.RECONVERGENT B1, `(.L_x_38759) ;  /* 0x0000035000017945 */ /* 0x000fe60003800200 */
[----:B------:R-:W-:Y:S01]  /*1d5b0*/  FADD.FTZ R85, R85, R25 ;  /* 0x0000001955557221 */ /* 0x000fe20000010000 */
[----:B-----5:R1:W-:Y:S03]  /*1d5c0*/  STG.E.128 desc[UR8][R112.64], R44 ;  /* 0x0000002c70007986 */ /* 0x0203e6000c101d08 */
        /* <DEDUP_REMOVED lines=39> */
[----:B------:R-:W0:Y:S01]  /*1d840*/  LDC.64 R116, c[0x0][0x3b0] ;  /* 0x0000ec00ff747b82 */ /* 0x000e220000000a00 */
[----:B------:R-:W-:Y:S01]  /*1d850*/  LOP3.LUT R112, R79, 0xffff, RZ, 0xc0, !PT ;  /* 0x0000ffff4f707812 */ /* 0x000fe200078ec0ff */
[----:B0-----:R-:W-:Y:S01]  /*1d860*/  IMAD.WIDE.U32 R116, R99, 0x4, R116 ;  /* 0x0000000463747825 */ /* 0x001fe200078e0074 */
[----:B------:R-:W-:-:S04]  /*1d870*/  SHF.L.U32 R99, R78, 0x10, RZ ;  /* 0x000000104e637819 */ /* 0x000fc800000006ff */
[----:B------:R-:W-:-:S05]  /*1d880*/  LOP3.LUT R99, R99, 0xff0000, RZ, 0xc0, !PT ;  /* 0x00ff000063637812 */ /* 0x000fca00078ec0ff */
[----:B------:R-:W-:Y:S01]  /*1d890*/  IMAD R99, R112, 0x1000000, R99 ;  /* 0x0100000070637824 */ /* 0x000fe200078e0263 */
[----:B------:R-:W-:-:S04]  /*1d8a0*/  LOP3.LUT R112, R77, 0xff, RZ, 0xc0, !PT ;  /* 0x000000ff4d707812 */ /* 0x000fc800078ec0ff */
[----:B------:R-:W-:Y:S02]  /*1d8b0*/  LEA R112, R112, R99, 0x8 ;  /* 0x0000006370707211 */ /* 0x000fe400078e40ff */
[----:B------:R-:W-:-:S05]  /*1d8c0*/  LOP3.LUT R99, R75, 0xff, RZ, 0xc0, !PT ;  /* 0x000000ff4b637812 */ /* 0x000fca00078ec0ff */
[----:B------:R-:W-:-:S05]  /*1d8d0*/  IMAD.IADD R99, R112, 0x1, R99 ;  /* 0x0000000170637824 */ /* 0x000fca00078e0263 */
[----:B------:R0:W-:Y:S02]  /*1d8e0*/  STG.E desc[UR8][R116.64], R99 ;  /* 0x0000006374007986 */ /* 0x0001e4000c101908 */
.L_x_38760:
[----:B------:R-:W-:Y:S05]  /*1d8f0*/  BSYNC.RECONVERGENT B1 ;  /* 0x0000000000017941 */ /* 0x000fea0003800200 */
.L_x_38759:
[----:B------:R-:W-:Y:S01]  /*1d900*/  UMOV UR33, 0xffffffff ;  /* 0xffffffff00217882 */ /* 0x000fe20000000000 */
[----:B0-----:R-:W-:Y:S02]  /*1d910*/  FADD.FTZ R99, R85, R47 ;  /* 0x0000002f55637221 */ /* 0x001fe40000010000 */
        /* <DEDUP_REMOVED lines=102> */
.L_x_38776:
[----:B-1----:R-:W-:Y:S01]  /*1df80*/  FADD.FTZ R85, R116, R85 ;  /* 0x0000005574557221 */ /* 0x002fe20000010000 */
[----:B------:R-:W-:Y:S01]  /*1df90*/  ISETP.NE.AND P1, PT, RZ, UR11, PT ;  /* 0x0000000bff007c0c */ /* 0x000fe2000bf25270 */
[----:B------:R-:W1:Y:S01]  /*1dfa0*/  @!P0 LDC.64 R112, c[0x0][0x3c0] ;  /* 0x0000f000ff708b82 */ /* 0x000e620000000a00 */
[----:B------:R-:W-:Y:S01]  /*1dfb0*/  BSSY.RECONVERGENT B1, `(.L_x_38762) ;  /* 0x00000fe000017945 */ /* 0x000fe20003800200 */
[----:B------:R-:W-:Y:S01]  /*1dfc0*/  FFMA.FTZ R115, R85, R115, UR14 ;  /* 0x0000000e55737e23 */ /* 0x000fe20008010073 */
[----:B------:R-:W-:-:S05]  /*1dfd0*/  FMUL.FTZ R85, R99, R99 ;  /* 0x0000006363557220 */ /* 0x000fca0000410000 */
[----:B------:R-:W-:Y:S01]  /*1dfe0*/  FSEL R85, R85, RZ, P1 ;  /* 0x000000ff55557208 */ /* 0x000fe20000800000 */
[----:B0-----:R-:W0:Y:S04]  /*1dff0*/  @!P0 LDC.64 R116, c[0x0][0x3c8] ;  /* 0x0000f200ff748b82 */ /* 0x001e280000000a00 */
        /* <DEDUP_REMOVED lines=9> */
[----:B------:R-:W-:Y:S02]  /*1e090*/  SHF.R.U64 R112, R2, 0x10, R3 ;  /* 0x0000001002707819 */ /* 0x000fe40000001203 */
[----:B------:R-:W-:Y:S01]  /*1e0a0*/  SHF.R.U64 R68, R48, 0x10, R49 ;  /* 0x0000001030447819 */ /* 0x000fe20000001231 */
[C---:B------:R-:W-:Y:S01]  /*1e0b0*/  FADD.FTZ R25, -R99.reuse, R25 ;  /* 0x0000001963197221 */ /* 0x040fe20000010100 */
[C---:B------:R-:W-:Y:S01]  /*1e0c0*/  FADD.FTZ R27, -R99.reuse, R27 ;  /* 0x0000001b631b7221 */ /* 0x040fe20000010100 */
[----:B------:R-:W-:Y:S02]  /*1e0d0*/  HADD2.F32 R112, -RZ, R112.H0_H0 ;  /* 0x20000070ff707230 */ /* 0x000fe40000004100 */
[----:B------:R-:W-:Y:S01]  /*1e0e0*/  FADD.FTZ R26, -R99, R26 ;  /* 0x0000001a631a7221 */ /* 0x000fe20000010100 */
[----:B------:R-:W-:-:S02]  /*1e0f0*/  HADD2.F32 R68, -RZ, R68.H0_H0 ;  /* 0x20000044ff447230 */ /* 0x000fc40000004100 */
[C---:B------:R-:W-:Y:S01]  /*1e100*/  FMUL.FTZ R25, R85.reuse, R25 ;  /* 0x0000001955197220 */ /* 0x040fe20000410000 */
[----:B------:R-:W-:Y:S01]  /*1e110*/  FMUL.FTZ R27, R85, R27 ;  /* 0x0000001b551b7220 */ /* 0x000fe20000410000 */
[C---:B------:R-:W-:Y:S01]  /*1e120*/  FADD.FTZ R8, -R99.reuse, R8 ;  /* 0x0000000863087221 */ /* 0x040fe20000010100 */
[----:B------:R-:W-:Y:S01]  /*1e130*/  FADD.FTZ R9, -R99, R9 ;  /* 0x0000000963097221 */ /* 0x000fe20000010100 */
[----:B------:R-:W-:Y:S01]  /*1e140*/  FFMA.FTZ R25, R25, R112, R68 ;  /* 0x0000007019197223 */ /* 0x000fe20000010044 */
[----:B------:R-:W-:Y:S01]  /*1e150*/  SHF.R.U32.HI R112, RZ, 0x10, R3 ;  /* 0x00000010ff707819 */ /* 0x000fe20000011603 */
[C---:B------:R-:W-:Y:S01]  /*1e160*/  FMUL.FTZ R8, R85.reuse, R8 ;  /* 0x0000000855087220 */ /* 0x040fe20000410000 */
[----:B------:R-:W-:Y:S01]  /*1e170*/  SHF.R.U32.HI R68, RZ, 0x10, R49 ;  /* 0x00000010ff447819 */ /* 0x000fe20000011631 */
[----:B------:R-:W-:Y:S01]  /*1e180*/  FMUL.FTZ R9, R85, R9 ;  /* 0x0000000955097220 */ /* 0x000fe20000410000 */
[----:B------:R-:W-:Y:S01]  /*1e190*/  FADD.FTZ R10, -R99, R10 ;  /* 0x0000000a630a7221 */ /* 0x000fe20000010100 */
[----:B------:R-:W-:-:S02]  /*1e1a0*/  HADD2.F32 R112, -RZ, R112.H0_H0 ;  /* 0x20000070ff707230 */ /* 0x000fc40000004100 */
[----:B------:R-:W-:Y:S01]  /*1e1b0*/  FADD.FTZ R11, -R99, R11 ;  /* 0x0000000b630b7221 */ /* 0x000fe20000010100 */
[----:B------:R-:W-:Y:S02]  /*1e1c0*/  HADD2.F32 R68, -RZ, R68.H0_H0 ;  /* 0x20000044ff447230 */ /* 0x000fe40000004100 */
[----:B------:R-:W-:Y:S01]  /*1e1d0*/  FMUL.FTZ R10, R85, R10 ;  /* 0x0000000a550a7220 */ /* 0x000fe20000410000 */
[----:B------:R-:W-:Y:S01]  /*1e1e0*/  FADD.FTZ R13, -R99, R13 ;  /* 0x0000000d630d7221 */ /* 0x000fe20000010100 */
[----:B------:R-:W-:Y:S01]  /*1e1f0*/  FMUL.FTZ R11, R85, R11 ;  /* 0x0000000b550b7220 */ /* 0x000fe20000410000 */
[----:B------:R-:W-:Y:S01]  /*1e200*/  FADD.FTZ R12, -R99, R12 ;  /* 0x0000000c630c7221 */ /* 0x000fe20000010100 */
[----:B------:R-:W-:Y:S01]  /*1e210*/  FFMA.FTZ R27, R27, R112, R68 ;  /* 0x000000701b1b7223 */ /* 0x000fe20000010044 */
[----:B------:R-:W-:Y:S01]  /*1e220*/  IADD3 R68, PT, PT, R80, -0x1, RZ ;  /* 0xffffffff50447810 */ /* 0x000fe20007ffe0ff */
[----:B------:R-:W0:Y:S01]  /*1e230*/  LDC.64 R112, c[0x0][0x428] ;  /* 0x00010a00ff707b82 */ /* 0x000e220000000a00 */
[----:B------:R-:W-:Y:S01]  /*1e240*/  FADD.FTZ R80, -R99, R24 ;  /* 0x0000001863507221 */ /* 0x000fe20000010100 */
[----:B------:R-:W-:-:S02]  /*1e250*/  HADD2.F32 R24, -RZ, R48.H0_H0 ;  /* 0x20000030ff187230 */ /* 0x000fc40000004100 */
[C---:B------:R-:W-:Y:S01]  /*1e260*/  FMUL.FTZ R13, R85.reuse, R13 ;  /* 0x0000000d550d7220 */ /* 0x040fe20000410000 */
[----:B------:R-:W-:Y:S02]  /*1e270*/  IMAD R81, R68, R81, RZ ;  /* 0x0000005144517224 */ /* 0x000fe400078e02ff */
[----:B------:R-:W-:Y:S01]  /*1e280*/  FMUL.FTZ R80, R85, R80 ;  /* 0x0000005055507220 */ /* 0x000fe20000410000 */
[--C-:B------:R-:W-:Y:S02]  /*1e290*/  HADD2.F32 R68, -RZ, R102.reuse.H0_H0 ;  /* 0x20000066ff447230 */ /* 0x100fe40000004100 */
[C---:B------:R-:W-:Y:S01]  /*1e2a0*/  FADD.FTZ R14, -R99.reuse, R14 ;  /* 0x0000000e630e7221 */ /* 0x040fe20000010100 */
[C---:B------:R-:W-:Y:S01]  /*1e2b0*/  FADD.FTZ R15, -R99.reuse, R15 ;  /* 0x0000000f630f7221 */ /* 0x040fe20000010100 */
[C---:B------:R-:W-:Y:S01]  /*1e2c0*/  FADD.FTZ R16, -R99.reuse, R16 ;  /* 0x0000001063107221 */ /* 0x040fe20000010100 */
[C---:B------:R-:W-:Y:S01]  /*1e2d0*/  FADD.FTZ R17, -R99.reuse, R17 ;  /* 0x0000001163117221 */ /* 0x040fe20000010100 */
[----:B------:R-:W-:Y:S01]  /*1e2e0*/  FFMA.FTZ R24, R80, R68, R24 ;  /* 0x0000004450187223 */ /* 0x000fe20000010018 */
[----:B------:R-:W-:Y:S01]  /*1e2f0*/  SHF.R.S32.HI R80, RZ, 0x1f, R81 ;  /* 0x0000001fff507819 */ /* 0x000fe20000011451 */
[----:B------:R-:W-:Y:S01]  /*1e300*/  FADD.FTZ R36, -R99, R36 ;  /* 0x0000002463247221 */ /* 0x000fe20000010100 */
[----:B------:R-:W-:Y:S01]  /*1e310*/  LOP3.LUT R68, R114, 0x1f, RZ, 0xc0, !PT ;  /* 0x0000001f72447812 */ /* 0x000fe200078ec0ff */
[----:B------:R-:W-:Y:S01]  /*1e320*/  FMUL.FTZ R114, R85, R26 ;  /* 0x0000001a55727220 */ /* 0x000fe20000410000 */
[----:B------:R-:W-:Y:S01]  /*1e330*/  LEA.HI R80, R80, R81, RZ, 0x2 ;  /* 0x0000005150507211 */ /* 0x000fe200078f10ff */
[----:B------:R-:W-:-:S02]  /*1e340*/  HADD2.F32 R81, -RZ, R102.H1_H1 ;  /* 0x30000066ff517230 */ /* 0x000fc40000004100 */
[----:B------:R-:W-:Y:S01]  /*1e350*/  FADD.FTZ R37, -R99, R37 ;  /* 0x0000002563257221 */ /* 0x000fe20000010100 */
[----:B------:R-:W-:Y:S01]  /*1e360*/  HADD2.F32 R26, -RZ, R49.H0_H0 ;  /* 0x20000031ff1a7230 */ /* 0x000fe20000004100 */
[----:B------:R-:W-:Y:S01]  /*1e370*/  LEA.HI.SX32 R80, R80, R68, 0x1e ;  /* 0x0000004450507211 */ /* 0x000fe200078ff2ff */
[C---:B------:R-:W-:Y:S01]  /*1e380*/  FMUL.FTZ R12, R85.reuse, R12 ;  /* 0x0000000c550c7220 */ /* 0x040fe20000410000 */
[C---:B------:R-:W-:Y:S01]  /*1e390*/  FMUL.FTZ R14, R85.reuse, R14 ;  /* 0x0000000e550e7220 */ /* 0x040fe20000410000 */
[----:B------:R-:W-:Y:S01]  /*1e3a0*/  FMUL.FTZ R15, R85, R15 ;  /* 0x0000000f550f7220 */ /* 0x000fe20000410000 */
[----:B------:R-:W-:Y:S01]  /*1e3b0*/  FFMA.FTZ R26, R114, R81, R26 ;  /* 0x00000051721a7223 */ /* 0x000fe2000001001a */
[----:B0-----:R-:W-:-:S04]  /*1e3c0*/  IMAD.WIDE.U32 R114, R80, 0x10, R112 ;  /* 0x0000001050727825 */ /* 0x001fc800078e0070 */
[C---:B------:R-:W-:Y:S01]  /*1e3d0*/  FMUL.FTZ R118, R85.reuse, R16 ;  /* 0x0000001055767220 */ /* 0x040fe20000410000 */
[C---:B------:R-:W-:Y:S01]  /*1e3e0*/  FMUL.FTZ R117, R85.reuse, R17 ;  /* 0x0000001155757220 */ /* 0x040fe20000410000 */
[C---:B------:R-:W-:Y:S01]  /*1e3f0*/  FMUL.FTZ R16, R85.reuse, R36 ;  /* 0x0000002455107220 */ /* 0x040fe20000410000 */
[----:B------:R-:W-:Y:S01]  /*1e400*/  FMUL.FTZ R17, R85, R37 ;  /* 0x0000002555117220 */ /* 0x000fe20000410000 */
[----:B------:R0:W-:Y:S01]  /*1e410*/  STG.E.128 desc[UR8][R114.64], R24 ;  /* 0x0000001872007986 */ /* 0x0001e2000c101d08 */
[C---:B------:R-:W-:Y:S01]  /*1e420*/  FADD.FTZ R18, -R99.reuse, R18 ;  /* 0x0000001263127221 */ /* 0x040fe20000010100 */
[C---:B------:R-:W-:Y:S01]  /*1e430*/  FADD.FTZ R22, -R99.reuse, R22 ;  /* 0x0000001663167221 */ /* 0x040fe20000010100 */
[C---:B------:R-:W-:Y:S01]  /*1e440*/  FADD.FTZ R23, -R99.reuse, R23 ;  /* 0x0000001763177221 */ /* 0x040fe20000010100 */
[----:B------:R-:W-:Y:S01]  /*1e450*/  FADD.FTZ R38, -R99, R38 ;  /* 0x0000002663267221 */ /* 0x000fe20000010100 */
[----:B------:R-:W-:Y:S01]  /*1e460*/  FMUL.FTZ R116, R85, R18 ;  /* 0x0000001255747220 */ /* 0x000fe20000410000 */
[C---:B------:R-:W-:Y:S01]  /*1e470*/  FADD.FTZ R19, -R99.reuse, R19 ;  /* 0x0000001363137221 */ /* 0x040fe20000010100 */
[----:B------:R-:W-:Y:S01]  /*1e480*/  FADD.FTZ R20, -R99, R20 ;  /* 0x0000001463147221 */ /* 0x000fe20000010100 */
[----:B------:R-:W-:Y:S01]  /*1e490*/  FMUL.FTZ R81, R85, R22 ;  /* 0x0000001655517220 */ /* 0x000fe20000410000 */
[----:B------:R-:W-:Y:S01]  /*1e4a0*/  FADD.FTZ R21, -R99, R21 ;  /* 0x0000001563157221 */ /* 0x000fe20000010100 */
[----:B------:R-:W-:Y:S01]  /*1e4b0*/  FMUL.FTZ R18, R85, R38 ;  /* 0x0000002655127220 */ /* 0x000fe20000410000 */
[----:B------:R-:W-:-:S02]  /*1e4c0*/  HADD2.F32 R38, -RZ, R88.H1_H1 ;  /* 0x30000058ff267230 */ /* 0x000fc40000004100 */
[C---:B------:R-:W-:Y:S01]  /*1e4d0*/  FADD.FTZ R28, -R99.reuse, R28 ;  /* 0x0000001c631c7221 */ /* 0x040fe20000010100 */
[C---:B------:R-:W-:Y:S01]  /*1e4e0*/  FADD.FTZ R29, -R99.reuse, R29 ;  /* 0x0000001d631d7221 */ /* 0x040fe20000010100 */
[C---:B------:R-:W-:Y:S01]  /*1e4f0*/  FADD.FTZ R30, -R99.reuse, R30 ;  /* 0x0000001e631e7221 */ /* 0x040fe20000010100 */
[C---:B------:R-:W-:Y:S01]  /*1e500*/  FADD.FTZ R31, -R99.reuse, R31 ;  /* 0x0000001f631f7221 */ /* 0x040fe20000010100 */
[C---:B------:R-:W-:Y:S01]  /*1e510*/  FADD.FTZ R32, -R99.reuse, R32 ;  /* 0x0000002063207221 */ /* 0x040fe20000010100 */
[----:B------:R-:W-:Y:S01]  /*1e520*/  FADD.FTZ R33, -R99, R33 ;  /* 0x0000002163217221 */ /* 0x000fe20000010100 */
[----:B0-----:R-:W-:Y:S02]  /*1e530*/  HADD2.F32 R25, -RZ, R75.H1_H1 ;  /* 0x3000004bff197230 */ /* 0x001fe40000004100 */
[C---:B------:R-:W-:Y:S01]  /*1e540*/  FMUL.FTZ R115, R85.reuse, R19 ;  /* 0x0000001355737220 */ /* 0x040fe20000410000 */
[----:B------:R-:W-:Y:S02]  /*1e550*/  HADD2.F32 R24, -RZ, R50.H0_H0 ;  /* 0x20000032ff187230 */ /* 0x000fe40000004100 */
[----:B------:R-:W-:Y:S01]  /*1e560*/  FMUL.FTZ R114, R85, R20 ;  /* 0x0000001455727220 */ /* 0x000fe20000410000 */
[----:B------:R-:W-:-:S02]  /*1e570*/  VIADD R26, R80, 0x20 ;  /* 0x00000020501a7836 */ /* 0x000fc40000000000 */
[C---:B------:R-:W-:Y:S01]  /*1e580*/  FADD.FTZ R34, -R99.reuse, R34 ;  /* 0x0000002263227221 */ /* 0x040fe20000010100 */
[C---:B------:R-:W-:Y:S01]  /*1e590*/  FADD.FTZ R35, -R99.reuse, R35 ;  /* 0x0000002363237221 */ /* 0x040fe20000010100 */
[----:B------:R-:W-:Y:S01]  /*1e5a0*/  FFMA.FTZ R8, R8, R25, R24 ;  /* 0x0000001908087223 */ /* 0x000fe20000010018 */
[----:B------:R-:W-:Y:S02]  /*1e5b0*/  HADD2.F32 R25, -RZ, R78.H1_H1 ;  /* 0x3000004eff197230 */ /* 0x000fe40000004100 */
[C---:B------:R-:W-:Y:S01]  /*1e5c0*/  FADD.FTZ R39, -R99.reuse, R39 ;  /* 0x0000002763277221 */ /* 0x040fe20000010100 */
[----:B------:R-:W-:Y:S02]  /*1e5d0*/  HADD2.F32 R24, -RZ, R103.H0_H0 ;  /* 0x20000067ff187230 */ /* 0x000fe40000004100 */
[----:B------:R-:W-:Y:S01]  /*1e5e0*/  FADD.FTZ R40, -R99, R40 ;  /* 0x0000002863287221 */ /* 0x000fe20000010100 */
[----:B------:R-:W-:-:S04]  /*1e5f0*/  IMAD.WIDE.U32 R26, R26, 0x10, R112 ;  /* 0x000000101a1a7825 */ /* 0x000fc800078e0070 */
[C---:B------:R-:W-:Y:S01]  /*1e600*/  FADD.FTZ R41, -R99.reuse, R41 ;  /* 0x0000002963297221 */ /* 0x040fe20000010100 */
[----:B------:R-:W-:Y:S01]  /*1e610*/  FADD.FTZ R42, -R99, R42 ;  /* 0x0000002a632a7221 */ /* 0x000fe20000010100 */
[----:B------:R-:W-:Y:S01]  /*1e620*/  FFMA.FTZ R9, R9, R25, R24 ;  /* 0x0000001909097223 */ /* 0x000fe20000010018 */
[----:B------:R-:W-:Y:S02]  /*1e630*/  HADD2.F32 R25, -RZ, R77.H1_H1 ;  /* 0x3000004dff197230 */ /* 0x000fe40000004100 */
[C---:B------:R-:W-:Y:S01]  /*1e640*/  FADD.FTZ R43, -R99.reuse, R43 ;  /* 0x0000002b632b7221 */ /* 0x040fe20000010100 */
[----:B------:R-:W-:Y:S02]  /*1e650*/  HADD2.F32 R24, -RZ, R51.H0_H0 ;  /* 0x20000033ff187230 */ /* 0x000fe40000004100 */
        /* <DEDUP_REMOVED lines=9> */
[C---:B------:R-:W-:Y:S01]  /*1e6f0*/  FMUL.FTZ R31, R85.reuse, R31 ;  /* 0x0000001f551f7220 */ /* 0x040fe20000410000 */
[C---:B------:R-:W-:Y:S01]  /*1e700*/  FMUL.FTZ R32, R85.reuse, R32 ;  /* 0x0000002055207220 */ /* 0x040fe20000410000 */
[----:B------:R-:W-:Y:S01]  /*1e710*/  FMUL.FTZ R28, R85, R28 ;  /* 0x0000001c551c7220 */ /* 0x000fe20000410000 */
[----:B------:R-:W-:Y:S01]  /*1e720*/  FFMA.FTZ R11, R11, R25, R24 ;  /* 0x000000190b0b7223 */ /* 0x000fe20000010018 */
[----:B------:R-:W-:Y:S02]  /*1e730*/  HADD2.F32 R25, -RZ, R84.H1_H1 ;  /* 0x30000054ff197230 */ /* 0x000fe40000004100 */
[----:B------:R-:W-:Y:S01]  /*1e740*/  FMUL.FTZ R29, R85, R29 ;  /* 0x0000001d551d7220 */ /* 0x000fe20000410000 */
[----:B------:R-:W-:-:S02]  /*1e750*/  HADD2.F32 R24, -RZ, R86.H1_H1 ;  /* 0x30000056ff187230 */ /* 0x000fc40000004100 */
        /* <DEDUP_REMOVED lines=8> */
[C---:B------:R-:W-:Y:S01]  /*1e7e0*/  VIADD R42, R80.reuse, 0xa0 ;  /* 0x000000a0502a7836 */ /* 0x040fe20000000000 */
[----:B------:R-:W-:Y:S01]  /*1e7f0*/  IADD3 R40, PT, PT, R80, 0xc0, RZ ;  /* 0x000000c050287810 */ /* 0x000fe20007ffe0ff */
[C---:B------:R-:W-:Y:S01]  /*1e800*/  FMUL.FTZ R44, R85.reuse, R44 ;  /* 0x0000002c552c7220 */ /* 0x040fe20000410000 */
[C---:B------:R-:W-:Y:S01]  /*1e810*/  FMUL.FTZ R45, R85.reuse, R45 ;  /* 0x0000002d552d7220 */ /* 0x040fe20000410000 */
[----:B------:R-:W-:-:S02]  /*1e820*/  FMUL.FTZ R47, R85, R47 ;  /* 0x0000002f552f7220 */ /* 0x000fc40000410000 */
[----:B------:R-:W-:-:S04]  /*1e830*/  IMAD.WIDE.U32 R40, R40, 0x10, R112 ;  /* 0x0000001028287825 */ /* 0x000fc800078e0070 */
[----:B0-----:R-:W-:Y:S02]  /*1e840*/  HADD2.F32 R26, -RZ, R86.H0_H0 ;  /* 0x20000056ff1a7230 */ /* 0x001fe40000004100 */
[----:B------:R-:W-:Y:S02]  /*1e850*/  HADD2.F32 R9, -RZ, R104.H0_H0 ;  /* 0x20000068ff097230 */ /* 0x000fe40000004100 */
[----:B------:R-:W-:Y:S02]  /*1e860*/  HADD2.F32 R27, -RZ, R84.H0_H0 ;  /* 0x20000054ff1b7230 */ /* 0x000fe40000004100 */
[----:B------:R-:W-:Y:S02]  /*1e870*/  HADD2.F32 R8, -RZ, R52.H0_H0 ;  /* 0x20000034ff087230 */ /* 0x000fe40000004100 */
[----:B------:R-:W-:Y:S01]  /*1e880*/  FFMA.FTZ R9, R13, R26, R9 ;  /* 0x0000001a0d097223 */ /* 0x000fe20000010009 */
[----:B------:R-:W-:Y:S01]  /*1e890*/  HADD2.F32 R10, -RZ, R53.H0_H0 ;  /* 0x20000035ff0a7230 */ /* 0x000fe20000004100 */
[----:B------:R-:W-:Y:S01]  /*1e8a0*/  IADD3 R26, PT, PT, R80, 0x40, RZ ;  /* 0x00000040501a7810 */ /* 0x000fe20007ffe0ff */
[----:B------:R-:W-:-:S02]  /*1e8b0*/  HADD2.F32 R11, -RZ, R104.H1_H1 ;  /* 0x30000068ff0b7230 */ /* 0x000fc40000004100 */
[----:B------:R-:W-:Y:S01]  /*1e8c0*/  FFMA.FTZ R8, R12, R27, R8 ;  /* 0x0000001b0c087223 */ /* 0x000fe20000010008 */
[----:B------:R-:W-:Y:S02]  /*1e8d0*/  HADD2.F32 R13, -RZ, R87.H1_H1 ;  /* 0x30000057ff0d7230 */ /* 0x000fe40000004100 */
[----:B------:R-:W-:Y:S01]  /*1e8e0*/  FFMA.FTZ R10, R14, R25, R10 ;  /* 0x000000190e0a7223 */ /* 0x000fe2000001000a */
[----:B------:R-:W-:-:S04]  /*1e8f0*/  IMAD.WIDE.U32 R36, R26, 0x10, R112 ;  /* 0x000000101a247825 */ /* 0x000fc800078e0070 */
[----:B------:R-:W-:Y:S01]  /*1e900*/  FFMA.FTZ R11, R15, R24, R11 ;  /* 0x000000180f0b7223 */ /* 0x000fe2000001000b */
[C---:B------:R-:W-:Y:S01]  /*1e910*/  FMUL.FTZ R27, R85.reuse, R23 ;  /* 0x00000017551b7220 */ /* 0x040fe20000410000 */
[C---:B------:R-:W-:Y:S01]  /*1e920*/  FMUL.FTZ R23, R85.reuse, R43 ;  /* 0x0000002b55177220 */ /* 0x040fe20000410000 */
[----:B------:R-:W-:Y:S02]  /*1e930*/  HADD2.F32 R25, -RZ, R87.H0_H0 ;  /* 0x20000057ff197230 */ /* 0x000fe40000004100 */
[----:B------:R-:W-:Y:S01]  /*1e940*/  FMUL.FTZ R26, R85, R46 ;  /* 0x0000002e551a7220 */ /* 0x000fe20000410000 */
[----:B------:R-:W-:Y:S01]  /*1e950*/  HADD2.F32 R24, -RZ, R54.H0_H0 ;  /* 0x20000036ff187230 */ /* 0x000fe20000004100 */
[----:B------:R0:W-:Y:S01]  /*1e960*/  STG.E.128 desc[UR8][R36.64], R8 ;  /* 0x0000000824007986 */ /* 0x0001e2000c101d08 */
[----:B------:R-:W-:Y:S02]  /*1e970*/  HADD2.F32 R15, -RZ, R88.H0_H0 ;  /* 0x20000058ff0f7230 */ /* 0x000fe40000004100 */
[----:B------:R-:W-:-:S02]  /*1e980*/  HADD2.F32 R14, -RZ, R105.H0_H0 ;  /* 0x20000069ff0e7230 */ /* 0x000fc40000004100 */
[----:B------:R-:W-:Y:S02]  /*1e990*/  HADD2.F32 R12, -RZ, R55.H0_H0 ;  /* 0x20000037ff0c7230 */ /* 0x000fe40000004100 */
[----:B------:R-:W-:-:S04]  /*1e9a0*/  IMAD.WIDE.U32 R42, R42, 0x10, R112 ;  /* 0x000000102a2a7825 */ /* 0x000fc800078e0070 */
[----:B0-----:R-:W-:Y:S01]  /*1e9b0*/  FFMA.FTZ R8, R118, R25, R24 ;  /* 0x0000001976087223 */ /* 0x001fe20000010018 */
[----:B------:R-:W-:Y:S01]  /*1e9c0*/  FFMA.FTZ R9, R117, R15, R14 ;  /* 0x0000000f75097223 */ /* 0x000fe2000001000e */
[----:B------:R-:W-:Y:S02]  /*1e9d0*/  HADD2.F32 R25, -RZ, R89.H1_H1 ;  /* 0x30000059ff197230 */ /* 0x000fe40000004100 */
[----:B------:R-:W-:Y:S01]  /*1e9e0*/  FFMA.FTZ R10, R116, R13, R12 ;  /* 0x0000000d740a7223 */ /* 0x000fe2000001000c */
[----:B------:R-:W-:Y:S02]  /*1e9f0*/  HADD2.F32 R14, -RZ, R57.H0_H0 ;  /* 0x20000039ff0e7230 */ /* 0x000fe40000004100 */
[----:B------:R-:W-:Y:S02]  /*1ea00*/  HADD2.F32 R24, -RZ, R90.H1_H1 ;  /* 0x3000005aff187230 */ /* 0x000fe40000004100 */
[----:B------:R-:W-:Y:S02]  /*1ea10*/  HADD2.F32 R15, -RZ, R106.H1_H1 ;  /* 0x3000006aff0f7230 */ /* 0x000fe40000004100 */
[----:B------:R-:W-:Y:S01]  /*1ea20*/  FFMA.FTZ R14, R81, R25, R14 ;  /* 0x00000019510e7223 */ /* 0x000fe2000001000e */
[----:B------:R-:W-:-:S02]  /*1ea30*/  HADD2.F32 R11, -RZ, R105.H1_H1 ;  /* 0x30000069ff0b7230 */ /* 0x000fc40000004100 */
[----:B------:R-:W-:Y:S02]  /*1ea40*/  HADD2.F32 R37, -RZ, R89.H0_H0 ;  /* 0x20000059ff257230 */ /* 0x000fe40000004100 */
[----:B------:R-:W-:Y:S01]  /*1ea50*/  FFMA.FTZ R15, R27, R24, R15 ;  /* 0x000000181b0f7223 */ /* 0x000fe2000001000f */
[----:B------:R-:W-:Y:S01]  /*1ea60*/  HADD2.F32 R12, -RZ, R56.H0_H0 ;  /* 0x20000038ff0c7230 */ /* 0x000fe20000004100 */
[----:B------:R-:W-:Y:S01]  /*1ea70*/  IADD3 R24, PT, PT, R80, 0x80, RZ ;  /* 0x0000008050187810 */ /* 0x000fe20007ffe0ff */
[----:B------:R-:W-:Y:S02]  /*1ea80*/  HADD2.F32 R36, -RZ, R90.H0_H0 ;  /* 0x2000005aff247230 */ /* 0x000fe40000004100 */
[----:B------:R-:W-:Y:S01]  /*1ea90*/  FFMA.FTZ R11, R115, R38, R11 ;  /* 0x00000026730b7223 */ /* 0x000fe2000001000b */
[----:B------:R-:W-:Y:S02]  /*1eaa0*/  HADD2.F32 R13, -RZ, R106.H0_H0 ;  /* 0x2000006aff0d7230 */ /* 0x000fe40000004100 */
[----:B------:R-:W-:Y:S01]  /*1eab0*/  FFMA.FTZ R12, R114, R37, R12 ;  /* 0x00000025720c7223 */ /* 0x000fe2000001000c */
[----:B------:R-:W-:-:S02]  /*1eac0*/  VIADD R25, R80, 0x60 ;  /* 0x0000006050197836 */ /* 0x000fc40000000000 */
[----:B------:R-:W-:Y:S02]  /*1ead0*/  HADD2.F32 R27, -RZ, R62.H0_H0 ;  /* 0x2000003eff1b7230 */ /* 0x000fe40000004100 */
[----:B------:R-:W-:Y:S01]  /*1eae0*/  FFMA.FTZ R13, R99, R36, R13 ;  /* 0x00000024630d7223 */ /* 0x000fe2000001000d */
[----:B------:R-:W-:Y:S01]  /*1eaf0*/  IMAD.WIDE.U32 R114, R25, 0x10, R112 ;  /* 0x0000001019727825 */ /* 0x000fe200078e0070 */
[----:B------:R-:W-:-:S03]  /*1eb00*/  IADD3 R36, PT, PT, R80, 0x100, RZ ;  /* 0x0000010050247810 */ /* 0x000fc60007ffe0ff */
[--C-:B------:R-:W-:Y:S01]  /*1eb10*/  IMAD.WIDE.U32 R24, R24, 0x10, R112.reuse ;  /* 0x0000001018187825 */ /* 0x100fe200078e0070 */
[----:B------:R0:W-:Y:S03]  /*1eb20*/  STG.E.128 desc[UR8][R114.64], R8 ;  /* 0x0000000872007986 */ /* 0x0001e6000c101d08 */
[C---:B------:R-:W-:Y:S01]  /*1eb30*/  VIADD R38, R80.reuse, 0xe0 ;  /* 0x000000e050267836 */ /* 0x040fe20000000000 */
[----:B------:R1:W-:Y:S01]  /*1eb40*/  STG.E.128 desc[UR8][R24.64], R12 ;  /* 0x0000000c18007986 */ /* 0x0003e2000c101d08 */
[----:B------:R-:W-:Y:S02]  /*1eb50*/  VIADD R80, R80, 0x120 ;  /* 0x0000012050507836 */ /* 0x000fe40000000000 */
[----:B------:R-:W-:-:S04]  /*1eb60*/  IMAD.WIDE.U32 R38, R38, 0x10, R112 ;  /* 0x0000001026267825 */ /* 0x000fc800078e0070 */
[----:B------:R-:W-:-:S04]  /*1eb70*/  IMAD.WIDE.U32 R36, R36, 0x10, R112 ;  /* 0x0000001024247825 */ /* 0x000fc800078e0070 */
[----:B------:R-:W-:-:S04]  /*1eb80*/  IMAD.WIDE.U32 R112, R80, 0x10, R112 ;  /* 0x0000001050707825 */ /* 0x000fc800078e0070 */
[----:B0-----:R-:W-:Y:S02]  /*1eb90*/  HADD2.F32 R10, -RZ, R59.H0_H0 ;  /* 0x2000003bff0a7230 */ /* 0x001fe40000004100 */
[----:B------:R-:W-:Y:S02]  /*1eba0*/  HADD2.F32 R11, -RZ, R107.H1_H1 ;  /* 0x3000006bff0b7230 */ /* 0x000fe40000004100 */
[----:B-1----:R-:W-:Y:S02]  /*1ebb0*/  HADD2.F32 R15, -RZ, R91.H1_H1 ;  /* 0x3000005bff0f7230 */ /* 0x002fe40000004100 */
[----:B------:R-:W-:Y:S02]  /*1ebc0*/  HADD2.F32 R14, -RZ, R92.H1_H1 ;  /* 0x3000005cff0e7230 */ /* 0x000fe40000004100 */
[----:B------:R-:W-:Y:S02]  /*1ebd0*/  HADD2.F32 R13, -RZ, R93.H0_H0 ;  /* 0x2000005dff0d7230 */ /* 0x000fe40000004100 */
[----:B------:R-:W-:Y:S01]  /*1ebe0*/  FFMA.FTZ R10, R30, R15, R10 ;  /* 0x0000000f1e0a7223 */ /* 0x000fe2000001000a */
        /* <DEDUP_REMOVED lines=22> */
[----:B------:R-:W-:Y:S01]  /*1ed50*/  FFMA.FTZ R16, R16, R28, R27 ;  /* 0x0000001c10107223 */ /* 0x000fe2000001001b */
[----:B------:R-:W-:Y:S02]  /*1ed60*/  HADD2.F32 R34, -RZ, R95.H1_H1 ;  /* 0x3000005fff227230 */ /* 0x000fe40000004100 */
[----:B------:R-:W-:-:S02]  /*1ed70*/  HADD2.F32 R33, -RZ, R63.H0_H0 ;  /* 0x2000003fff217230 */ /* 0x000fc40000004100 */
[----:B------:R-:W-:Y:S01]  /*1ed80*/  FFMA.FTZ R17, R17, R25, R24 ;  /* 0x0000001911117223 */ /* 0x000fe20000010018 */
[----:B------:R-:W-:Y:S01]  /*1ed90*/  HADD2.F32 R32, -RZ, R96.H1_H1 ;  /* 0x30000060ff207230 */ /* 0x000fe20000004100 */
[----:B------:R0:W-:Y:S01]  /*1eda0*/  STG.E.128 desc[UR8][R40.64], R12 ;  /* 0x0000000c28007986 */ /* 0x0001e2000c101d08 */
        /* <DEDUP_REMOVED lines=8> */
[----:B------:R-:W-:Y:S01]  /*1ee30*/  HADD2.F32 R25, -RZ, R97.H1_H1 ;  /* 0x30000061ff197230 */ /* 0x000fe20000004100 */
[----:B------:R0:W-:Y:S01]  /*1ee40*/  STG.E.128 desc[UR8][R38.64], R16 ;  /* 0x0000001026007986 */ /* 0x0001e2000c101d08 */
        /* <DEDUP_REMOVED lines=20> */
.L_x_38763:
[----:B------:R-:W-:Y:S05]  /*1ef90*/  BSYNC.RECONVERGENT B1 ;  /* 0x0000000000017941 */ /* 0x000fea0003800200 */
.L_x_38762:
[----:B0-----:R-:W0:Y:S02]  /*1efa0*/  LDC.64 R8, c[0x0][0x380] ;  /* 0x0000e000ff087b82 */ /* 0x001e240000000a00 */
[----:B0-----:R-:W-:-:S04]  /*1efb0*/  LEA R69, R8, R69, 0x2 ;  /* 0x0000004508457211 */ /* 0x001fc800078e10ff */
[----:B------:R-:W-:-:S13]  /*1efc0*/  ISETP.GE.AND P0, PT, R69, R9, PT ;  /* 0x000000094500720c */ /* 0x000fda0003f06270 */
[----:B------:R-:W-:Y:S05]  /*1efd0*/  @!P0 BRA `(.L_x_38764) ;  /* 0xfffffe1c00fc8947 */ /* 0x000fea000383ffff */
[----:B------:R-:W-:Y:S05]  /*1efe0*/  BSYNC B0 ;  /* 0x0000000000007941 */ /* 0x000fea0003800000 */
.L_x_38172:
[----:B------:R-:W-:Y:S05]  /*1eff0*/  EXIT ;  /* 0x000000000000794d */ /* 0x000fea0003800000 */
.L_x_38761:
        /* <DEDUP_REMOVED lines=8> */
.L_x_38766:
[----:B------:R-:W-:Y:S05]  /*1f080*/  BSYNC B1 ;  /* 0x0000000000017941 */ /* 0x000fea0003800000 */
.L_x_38765:
[----:B------:R-:W-:Y:S01]  /*1f090*/  FADD.FTZ R99, R99, R85 ;  /* 0x0000005563637221 */ /* 0x000fe20000010000 */
[----:B------:R-:W-:Y:S02]  /*1f0a0*/  IMAD.MOV.U32 R85, RZ, RZ, 0x1f ;  /* 0x0000001fff557424 */ /* 0x000fe400078e00ff */
[----:B------:R-:W-:Y:S01]  /*1f0b0*/  HFMA2 R112, -RZ, RZ, 0, 1.1920928955078125e-07 ;  /* 0x00000002ff707431 */ /* 0x000fe200000001ff */
[----:B------:R-:W-:Y:S01]  /*1f0c0*/  MOV R113, 0xffffffff ;  /* 0xffffffff00717802 */ /* 0x000fe20000000f00 */
[----:B------:R-:W-:Y:S01]  /*1f0d0*/  IMAD.MOV.U32 R118, RZ, RZ, R99 ;  /* 0x000000ffff767224 */ /* 0x000fe200078e0063 */
[----:B------:R-:W0:Y:S06]  /*1f0e0*/  LDC R115, c[0x0][0x400] ;  /* 0x00010000ff737b82 */ /* 0x000e2c0000000800 */
[----:B0-----:R-:W-:Y:S05]  /*1f0f0*/  WARPSYNC.COLLECTIVE R113, `(.L_x_38767) ;  /* 0x0000000071087348 */ /* 0x001fea0003c00000 */
[----:B------:R1:W2:Y:S02]  /*1f100*/  SHFL.BFLY P1, R85, R118, R112, R85 ;  /* 0x0c00007076557389 */ /* 0x0002a40000020055 */
[----:B012---:R-:W-:Y:S05]  /*1f110*/  ENDCOLLECTIVE ;  /* 0x000000000000791b */ /* 0x007fea0003800000 */
.L_x_38767:
[----:B------:R-:W-:Y:S02]  /*1f120*/  HFMA2 R112, -RZ, RZ, 0, 2.384185791015625e-07 ;  /* 0x00000004ff707431 */ /* 0x000fe400000001ff */
[----:B------:R-:W-:Y:S01]  /*1f130*/  FADD.FTZ R99, R99, R85 ;  /* 0x0000005563637221 */ /* 0x000fe20000010000 */
[----:B------:R-:W-:-:S03]  /*1f140*/  IMAD.MOV.U32 R85, RZ, RZ, 0x1f ;  /* 0x0000001fff557424 */ /* 0x000fc600078e00ff */
[----:B------:R-:W-:-:S07]  /*1f150*/  IMAD.MOV.U32 R118, RZ, RZ, R99 ;  /* 0x000000ffff767224 */ /* 0x000fce00078e0063 */
[----:B------:R-:W-:Y:S05]  /*1f160*/  WARPSYNC.COLLECTIVE R113, `(.L_x_38768) ;  /* 0x0000000071087348 */ /* 0x000fea0003c00000 */
[----:B------:R0:W1:Y:S02]  /*1f170*/  SHFL.BFLY P1, R85, R118, R112, R85 ;  /* 0x0c00007076557389 */ /* 0x0000640000020055 */
[----:B01----:R-:W-:Y:S05]  /*1f180*/  ENDCOLLECTIVE ;  /* 0x000000000000791b */ /* 0x003fea0003800000 */
.L_x_38768:
[----:B------:R-:W-:Y:S02]  /*1f190*/  IMAD.MOV.U32 R112, RZ, RZ, 0x8 ;  /* 0x00000008ff707424 */ /* 0x000fe400078e00ff */
[----:B------:R-:W-:Y:S01]  /*1f1a0*/  FADD.FTZ R99, R99, R85 ;  /* 0x0000005563637221 */ /* 0x000fe20000010000 */
[----:B------:R-:W-:-:S04]  /*1f1b0*/  HFMA2 R85, -RZ, RZ, 0, 1.847743988037109375e-06 ;  /* 0x0000001fff557431 */ /* 0x000fc800000001ff */
[----:B------:R-:W-:-:S07]  /*1f1c0*/  MOV R118, R99 ;  /* 0x0000006300767202 */ /* 0x000fce0000000f00 */
[----:B------:R-:W-:Y:S05]  /*1f1d0*/  WARPSYNC.COLLECTIVE R113, `(.L_x_38769) ;  /* 0x0000000071087348 */ /* 0x000fea0003c00000 */
[----:B------:R0:W1:Y:S02]  /*1f1e0*/  SHFL.BFLY P1, R85, R118, R112, R85 ;  /* 0x0c00007076557389 */ /* 0x0000640000020055 */
[----:B01----:R-:W-:Y:S05]  /*1f1f0*/  ENDCOLLECTIVE ;  /* 0x000000000000791b */ /* 0x003fea0003800000 */
.L_x_38769:
[----:B------:R-:W-:Y:S01]  /*1f200*/  MOV R112, 0x10 ;  /* 0x0000001000707802 */ /* 0x000fe20000000f00 */
[----:B------:R-:W-:Y:S01]  /*1f210*/  FADD.FTZ R99, R99, R85 ;  /* 0x0000005563637221 */ /* 0x000fe20000010000 */
[----:B------:R-:W-:-:S03]  /*1f220*/  IMAD.MOV.U32 R85, RZ, RZ, 0x1f ;  /* 0x0000001fff557424 */ /* 0x000fc600078e00ff */
[----:B------:R-:W-:-:S07]  /*1f230*/  IMAD.MOV.U32 R118, RZ, RZ, R99 ;  /* 0x000000ffff767224 */ /* 0x000fce00078e0063 */
[----:B------:R-:W-:Y:S05]  /*1f240*/  WARPSYNC.COLLECTIVE R113, `(.L_x_38770) ;  /* 0x0000000071087348 */ /* 0x000fea0003c00000 */
[----:B------:R0:W1:Y:S02]  /*1f250*/  SHFL.BFLY P1, R85, R118, R112, R85 ;  /* 0x0c00007076557389 */ /* 0x0000640000020055 */
[----:B01----:R-:W-:Y:S05]  /*1f260*/  ENDCOLLECTIVE ;  /* 0x000000000000791b */ /* 0x003fea0003800000 */
.L_x_38770:
        /* <DEDUP_REMOVED lines=81> */
[----:B------:R-:W-:-:S03]  /*1f780*/  IMAD.MOV.U32 R112, RZ, RZ, 0x1 ;  /* 0x00000001ff707424 */ /* 0x000fc600078e00ff */
[----:B------:R-:W-:Y:S01]  /*1f790*/  FFMA.FTZ R116, R116, R116, R85 ;  /* 0x0000007474747223 */ /* 0x000fe20000010055 */
[----:B------:R-:W-:-:S04]  /*1f7a0*/  HFMA2 R85, -RZ, RZ, 0, 1.847743988037109375e-06 ;  /* 0x0000001fff557431 */ /* 0x000fc800000001ff */
[----:B------:R-:W-:-:S07]  /*1f7b0*/  MOV R118, R116 ;  /* 0x0000007400767202 */ /* 0x000fce0000000f00 */
[----:B------:R-:W-:Y:S05]  /*1f7c0*/  WARPSYNC.COLLECTIVE R113, `(.L_x_38771) ;  /* 0x0000000071087348 */ /* 0x000fea0003c00000 */
[----:B------:R0:W1:Y:S02]  /*1f7d0*/  SHFL.BFLY P1, R85, R118, R112, R85 ;  /* 0x0c00007076557389 */ /* 0x0000640000020055 */
[----:B01----:R-:W-:Y:S05]  /*1f7e0*/  ENDCOLLECTIVE ;  /* 0x000000000000791b */ /* 0x003fea0003800000 */
.L_x_38771:
[----:B------:R-:W-:Y:S01]  /*1f7f0*/  MOV R112, 0x2 ;  /* 0x0000000200707802 */ /* 0x000fe20000000f00 */
[----:B------:R-:W-:Y:S01]  /*1f800*/  FADD.FTZ R116, R116, R85 ;  /* 0x0000005574747221 */ /* 0x000fe20000010000 */
[----:B------:R-:W-:-:S03]  /*1f810*/  IMAD.MOV.U32 R85, RZ, RZ, 0x1f ;  /* 0x0000001fff557424 */ /* 0x000fc600078e00ff */
[----:B------:R-:W-:-:S07]  /*1f820*/  IMAD.MOV.U32 R118, RZ, RZ, R116 ;  /* 0x000000ffff767224 */ /* 0x000fce00078e0074 */
[----:B------:R-:W-:Y:S05]  /*1f830*/  WARPSYNC.COLLECTIVE R113, `(.L_x_38772) ;  /* 0x0000000071087348 */ /* 0x000fea0003c00000 */
[----:B------:R0:W1:Y:S02]  /*1f840*/  SHFL.BFLY P1, R85, R118, R112, R85 ;  /* 0x0c00007076557389 */ /* 0x0000640000020055 */
[----:B01----:R-:W-:Y:S05]  /*1f850*/  ENDCOLLECTIVE ;  /* 0x000000000000791b */ /* 0x003fea0003800000 */
.L_x_38772:
[----:B------:R-:W-:Y:S02]  /*1f860*/  IMAD.MOV.U32 R112, RZ, RZ, 0x4 ;  /* 0x00000004ff707424 */ /* 0x000fe400078e00ff */
[----:B------:R-:W-:Y:S01]  /*1f870*/  FADD.FTZ R116, R116, R85 ;  /* 0x0000005574747221 */ /* 0x000fe20000010000 */
[----:B------:R-:W-:-:S04]  /*1f880*/  HFMA2 R85, -RZ, RZ, 0, 1.847743988037109375e-06 ;  /* 0x0000001fff557431 */ /* 0x000fc800000001ff */
[----:B------:R-:W-:-:S07]  /*1f890*/  MOV R118, R116 ;  /* 0x0000007400767202 */ /* 0x000fce0000000f00 */
[----:B------:R-:W-:Y:S05]  /*1f8a0*/  WARPSYNC.COLLECTIVE R113, `(.L_x_38773) ;  /* 0x0000000071087348 */ /* 0x000fea0003c00000 */
[----:B------:R0:W1:Y:S02]  /*1f8b0*/  SHFL.BFLY P1, R85, R118, R112, R85 ;  /* 0x0c00007076557389 */ /* 0x0000640000020055 */
[----:B01----:R-:W-:Y:S05]  /*1f8c0*/  ENDCOLLECTIVE ;  /* 0x000000000000791b */ /* 0x003fea0003800000 */
.L_x_38773:
[----:B------:R-:W-:Y:S01]  /*1f8d0*/  MOV R112, 0x8 ;  /* 0x0000000800707802 */ /* 0x000fe20000000f00 */
[----:B------:R-:W-:Y:S01]  /*1f8e0*/  FADD.FTZ R116, R116, R85 ;  /* 0x0000005574747221 */ /* 0x000fe20000010000 */
[----:B------:R-:W-:-:S03]  /*1f8f0*/  IMAD.MOV.U32 R85, RZ, RZ, 0x1f ;  /* 0x0000001fff557424 */ /* 0x000fc600078e00ff */
[----:B------:R-:W-:-:S07]  /*1f900*/  IMAD.MOV.U32 R118, RZ, RZ, R116 ;  /* 0x000000ffff767224 */ /* 0x000fce00078e0074 */
[----:B------:R-:W-:Y:S05]  /*1f910*/  WARPSYNC.COLLECTIVE R113, `(.L_x_38774) ;  /* 0x0000000071087348 */ /* 0x000fea0003c00000 */
[----:B------:R0:W1:Y:S02]  /*1f920*/  SHFL.BFLY P1, R85, R118, R112, R85 ;  /* 0x0c00007076557389 */ /* 0x0000640000020055 */
[----:B01----:R-:W-:Y:S05]  /*1f930*/  ENDCOLLECTIVE ;  /* 0x000000000000791b */ /* 0x003fea0003800000 */
.L_x_38774:
[----:B------:R-:W-:Y:S02]  /*1f940*/  IMAD.MOV.U32 R112, RZ, RZ, 0x10 ;  /* 0x00000010ff707424 */ /* 0x000fe400078e00ff */
[----:B------:R-:W-:Y:S01]  /*1f950*/  FADD.FTZ R116, R116, R85 ;  /* 0x0000005574747221 */ /* 0x000fe20000010000 */
[----:B------:R-:W-:-:S04]  /*1f960*/  HFMA2 R85, -RZ, RZ, 0, 1.847743988037109375e-06 ;  /* 0x0000001fff557431 */ /* 0x000fc800000001ff */
[----:B------:R-:W-:-:S07]  /*1f970*/  MOV R118, R116 ;  /* 0x0000007400767202 */ /* 0x000fce0000000f00 */
[----:B------:R-:W-:Y:S05]  /*1f980*/  WARPSYNC.COLLECTIVE R113, `(.L_x_38775) ;  /* 0x0000000071087348 */ /* 0x000fea0003c00000 */
[----:B------:R0:W1:Y:S02]  /*1f990*/  SHFL.BFLY P1, R85, R118, R112, R85 ;  /* 0x0c00007076557389 */ /* 0x0000640000020055 */
[----:B01----:R-:W-:Y:S05]  /*1f9a0*/  ENDCOLLECTIVE ;  /* 0x000000000000791b */ /* 0x003fea0003800000 */
.L_x_38775:
[----:B------:R-:W-:Y:S05]  /*1f9b0*/  BRA `(.L_x_38776) ;  /* 0xffffffe400707947 */ /* 0x000fea000383ffff */
.L_x_38777:
        /* <DEDUP_REMOVED lines=12> */
.L_x_45907:


//--------------------- .text._ZN10layer_norm13ln_fwd_kernelINS_13Kernel_traitsI6__halfffffjLj1280ELj1ELj4ELj1ELj16ENS_18Kernel_traits_baseILj1280ES2_ffffjLj128EEEEELb1ELb1ELb0ELb0EEEvNS_9FwdParamsE --------------------------
	.section	.text._ZN10layer_norm13ln_fwd_kernelINS_13Kernel_traitsI6__halfffffjLj1280ELj1ELj4ELj1ELj16ENS_18Kernel_traits_baseILj1280ES2_ffffjLj128EEEEELb1ELb1ELb0ELb0EEEvNS_9FwdParamsE,"ax",@progbits
	.align	128
        .global         _ZN10layer_norm13ln_fwd_kernelINS_13Kernel_traitsI6__halfffffjLj1280ELj1ELj4ELj1ELj16ENS_18Kernel_traits_baseILj1280ES2_ffffjLj128EEEEELb1ELb1ELb0ELb0EEEvNS_9FwdParamsE
        .type           _ZN10layer_norm13ln_fwd_kernelINS_13Kernel_traitsI6__halfffffjLj1280ELj1ELj4ELj1ELj16ENS_18Kernel_traits_baseILj1280ES2_ffffjLj128EEEEELb1ELb1ELb0ELb0EEEvNS_9FwdParamsE,@function
        .size           _ZN10layer_norm13ln_fwd_kernelINS_13Kernel_traitsI6__halfffffjLj1280ELj1ELj4ELj1ELj16ENS_18Kernel_traits_baseILj1280ES2_ffffjLj128EEEEELb1ELb1ELb0ELb0EEEvNS_9FwdParamsE,(.L_x_45908 - _ZN10layer_norm13ln_fwd_kernelINS_13Kernel_traitsI6__halfffffjLj1280ELj1ELj4ELj1ELj16ENS_18Kernel_traits_baseILj1280ES2_ffffjLj128EEEEELb1ELb1ELb0ELb0EEEvNS_9FwdParamsE)
        .other          _ZN10layer_norm13ln_fwd_kernelINS_13Kernel_traitsI6__halfffffjLj1280ELj1ELj4ELj1ELj16ENS_18Kernel_traits_baseILj1280ES2_ffffjLj128EEEEELb1ELb1ELb0ELb0EEEvNS_9FwdParamsE,@"STO_CUDA_ENTRY STV_DEFAULT"
_ZN10layer_norm13ln_fwd_kernelINS_13Kernel_traitsI6__halfffffjLj1280ELj1ELj4ELj1ELj16ENS_18Kernel_traits_baseILj1280ES2_ffffjLj128EEEEELb1ELb1ELb0ELb0EEEvNS_9FwdParamsE:
.text._ZN10layer_norm13ln_fwd_kernelINS_13Kernel_traitsI6__halfffffjLj1280ELj1ELj4ELj1ELj16ENS_18Kernel_traits_baseILj1280ES2_ffffjLj128EEEEELb1ELb1ELb0ELb0EEEvNS_9FwdParamsE:
        /* <DEDUP_REMOVED lines=42> */
[C---:B------:R-:W-:Y:S01]  /*02a0*/  ISETP.GE.U32.AND P2, PT, R73.reuse, 0xa0, PT ;  /* 0x000000a04900780c */ /* 0x040fe20003f46070 */
[----:B0-----:R-:W-:Y:S01]  /*02b0*/  @P4 IMAD.WIDE.U32 R6, R42, 0x8, R6 ;  /* 0x000000082a064825 */ /* 0x001fe200078e0006 */
[----:B------:R-:W-:-:S04]  /*02c0*/  ISETP.GE.U32.AND P3, PT, R73, 0xc0, PT ;  /* 0x000000c04900780c */ /* 0x000fc80003f66070 */
[----:B------:R0:W5:Y:S01]  /*02d0*/  @P4 LDG.E.64 R22, desc[UR6][R6.64] ;  /* 0x0000000606164981 */ /* 0x000162000c1e1b00 */
[----:B------:R-:W4:Y:S01]  /*02e0*/  @P5 LDC.64 R74, c[0x0][0x3e8] ;  /* 0x0000fa00ff4a5b82 */ /* 0x000f220000000a00 */
[----:B-1----:R-:W-:-:S05]  /*02f0*/  @P4 IMAD.WIDE.U32 R46, R42, 0x8, R46 ;  /* 0x000000082a2e4825 */ /* 0x002fca00078e002e */
[----:B------:R1:W5:Y:S02]  /*0300*/  @P4 LDG.E.64 R38, desc[UR6][R46.64] ;  /* 0x000000062e264981 */ /* 0x000364000c1e1b00 */
[----:B------:R-:W1:Y:S01]  /*0310*/  @P5 LDC.64 R70, c[0x0][0x438] ;  /* 0x00010e00ff465b82 */ /* 0x000e620000000a00 */
[C---:B--2---:R-:W-:Y:S01]  /*0320*/  @P4 IMAD.WIDE.U32 R44, R42.reuse, 0x8, R44 ;  /* 0x000000082a2c4825 */ /* 0x044fe200078e002c */
[----:B------:R-:W-:-:S04]  /*0330*/  @P4 LOP3.LUT R42, R42, 0x20, RZ, 0xfc, !PT ;  /* 0x000000202a2a4812 */ /* 0x000fc800078efcff */
[----:B------:R-:W5:Y:S02]  /*0340*/  @P4 LD.E.64 R62, desc[UR6][R44.64] ;  /* 0x000000062c3e4980 */ /* 0x000f64000c101b00 */
[----:B------:R-:W2:Y:S08]  /*0350*/  @P0 LDC.64 R76, c[0x0][0x3d0] ;  /* 0x0000f400ff4c0b82 */ /* 0x000eb00000000a00 */
[----:B------:R-:W2:Y:S08]  /*0360*/  @P0 LDC.64 R80, c[0x0][0x438] ;  /* 0x00010e00ff500b82 */ /* 0x000eb00000000a00 */
[----:B------:R-:W2:Y:S01]  /*0370*/  @P0 LDC.64 R82, c[0x0][0x3e8] ;  /* 0x0000fa00ff520b82 */ /* 0x000ea20000000a00 */
[----:B------:R-:W-:Y:S01]  /*0380*/  ISETP.GE.U32.AND P4, PT, R73, 0xe0, PT ;  /* 0x000000e04900780c */ /* 0x000fe20003f86070 */
[----:B---3--:R-:W-:-:S06]  /*0390*/  @P5 IMAD.WIDE.U32 R68, R42, 0x8, R68 ;  /* 0x000000082a445825 */ /* 0x008fcc00078e0044 */
[----:B------:R-:W3:Y:S01]  /*03a0*/  @P1 LDC.64 R84, c[0x0][0x3d0] ;  /* 0x0000f400ff541b82 */ /* 0x000ee20000000a00 */
[C---:B----4-:R-:W-:Y:S01]  /*03b0*/  @P5 IMAD.WIDE.U32 R74, R42.reuse, 0x8, R74 ;  /* 0x000000082a4a5825 */ /* 0x050fe200078e004a */
[----:B------:R-:W-:Y:S01]  /*03c0*/  ISETP.GE.U32.AND P6, PT, R73, 0x100, PT ;  /* 0x000001004900780c */ /* 0x000fe20003fc6070 */
[----:B------:R4:W5:Y:S05]  /*03d0*/  @P5 LDG.E.64 R20, desc[UR6][R68.64] ;  /* 0x0000000644145981 */ /* 0x00096a000c1e1b00 */
[----:B0-----:R-:W0:Y:S08]  /*03e0*/  @P1 LDC.64 R6, c[0x0][0x438] ;  /* 0x00010e00ff061b82 */ /* 0x001e300000000a00 */
[----:B-1----:R-:W1:Y:S01]  /*03f0*/  @P1 LDC.64 R46, c[0x0][0x3e8] ;  /* 0x0000fa00ff2e1b82 */ /* 0x002e620000000a00 */
[C---:B------:R-:W-:Y:S01]  /*0400*/  @P5 IMAD.WIDE.U32 R70, R42.reuse, 0x8, R70 ;  /* 0x000000082a465825 */ /* 0x040fe200078e0046 */
[----:B------:R2:W5:Y:S06]  /*0410*/  @P5 LDG.E.64 R40, desc[UR6][R74.64] ;  /* 0x000000064a285981 */ /* 0x00056c000c1e1b00 */
[----:B------:R-:W1:Y:S01]  /*0420*/  @P2 LDC.64 R86, c[0x0][0x3d0] ;  /* 0x0000f400ff562b82 */ /* 0x000e620000000a00 */
[----:B------:R3:W5:Y:S07]  /*0430*/  @P5 LD.E.64 R60, desc[UR6][R70.64] ;  /* 0x00000006463c5980 */ /* 0x00076e000c101b00 */
[----:B------:R-:W1:Y:S08]  /*0440*/  @P2 LDC.64 R88, c[0x0][0x438] ;  /* 0x00010e00ff582b82 */ /* 0x000e700000000a00 */
[----:B------:R-:W1:Y:S01]  /*0450*/  @P2 LDC.64 R90, c[0x0][0x3e8] ;  /* 0x0000fa00ff5a2b82 */ /* 0x000e620000000a00 */
[----:B------:R-:W-:-:S02]  /*0460*/  @P5 IADD3 R42, PT, PT, R42, 0x20, RZ ;  /* 0x000000202a2a5810 */ /* 0x000fc40007ffe0ff */
[----:B------:R-:W-:-:S05]  /*0470*/  ISETP.GE.U32.AND P5, PT, R73, 0x120, PT ;  /* 0x000001204900780c */ /* 0x000fca0003fa6070 */
[----:B------:R-:W1:Y:S08]  /*0480*/  @P3 LDC.64 R92, c[0x0][0x3d0] ;  /* 0x0000f400ff5c3b82 */ /* 0x000e700000000a00 */
[----:B----4-:R-:W4:Y:S08]  /*0490*/  @P3 LDC.64 R68, c[0x0][0x438] ;  /* 0x00010e00ff443b82 */ /* 0x010f300000000a00 */
[----:B--2---:R-:W2:Y:S01]  /*04a0*/  @P3 LDC.64 R74, c[0x0][0x3e8] ;  /* 0x0000fa00ff4a3b82 */ /* 0x004ea20000000a00 */
[----:B------:R-:W-:-:S04]  /*04b0*/  @P0 IMAD.WIDE.U32 R76, R42, 0x8, R76 ;  /* 0x000000082a4c0825 */ /* 0x000fc800078e004c */
[C---:B------:R-:W-:Y:S01]  /*04c0*/  @P0 IMAD.WIDE.U32 R80, R42.reuse, 0x8, R80 ;  /* 0x000000082a500825 */ /* 0x040fe200078e0050 */
[----:B------:R0:W5:Y:S02]  /*04d0*/  @P0 LDG.E.64 R18, desc[UR6][R76.64] ;  /* 0x000000064c120981 */ /* 0x000164000c1e1b00 */
[----:B------:R-:W2:Y:S01]  /*04e0*/  @P4 LDC.64 R44, c[0x0][0x3d0] ;  /* 0x0000f400ff2c4b82 */ /* 0x000ea20000000a00 */
[C---:B------:R-:W-:Y:S01]  /*04f0*/  @P0 IMAD.WIDE.U32 R82, R42.reuse, 0x8, R82 ;  /* 0x000000082a520825 */ /* 0x040fe200078e0052 */
[----:B------:R0:W5:Y:S06]  /*0500*/  @P0 LD.E.64 R58, desc[UR6][R80.64] ;  /* 0x00000006503a0980 */ /* 0x00016c000c101b00 */
[----:B---3--:R-:W3:Y:S01]  /*0510*/  @P4 LDC.64 R70, c[0x0][0x438] ;  /* 0x00010e00ff464b82 */ /* 0x008ee20000000a00 */
[----:B------:R-:W-:Y:S01]  /*0520*/  @P0 VIADD R42, R42, 0x20 ;  /* 0x000000202a2a0836 */ /* 0x000fe20000000000 */
[----:B------:R0:W5:Y:S06]  /*0530*/  @P0 LDG.E.64 R36, desc[UR6][R82.64] ;  /* 0x0000000652240981 */ /* 0x00016c000c1e1b00 */
[----:B------:R-:W3:Y:S01]  /*0540*/  @P4 LDC.64 R94, c[0x0][0x3e8] ;  /* 0x0000fa00ff5e4b82 */ /* 0x000ee20000000a00 */
[----:B------:R-:W-:-:S04]  /*0550*/  @P1 IMAD.WIDE.U32 R84, R42, 0x8, R84 ;  /* 0x000000082a541825 */ /* 0x000fc800078e0054 */
[C---:B0-----:R-:W-:Y:S01]  /*0560*/  @P1 IMAD.WIDE.U32 R6, R42.reuse, 0x8, R6 ;  /* 0x000000082a061825 */ /* 0x041fe200078e0006 */
[----:B------:R0:W5:Y:S02]  /*0570*/  @P1 LDG.E.64 R16, desc[UR6][R84.64] ;  /* 0x0000000654101981 */ /* 0x000164000c1e1b00 */
[----:B------:R-:W0:Y:S01]  /*0580*/  @P6 LDC.64 R96, c[0x0][0x3d0] ;  /* 0x0000f400ff606b82 */ /* 0x000e220000000a00 */
[C---:B-1----:R-:W-:Y:S01]  /*0590*/  @P1 IMAD.WIDE.U32 R46, R42.reuse, 0x8, R46 ;  /* 0x000000082a2e1825 */ /* 0x042fe200078e002e */
[----:B------:R1:W5:Y:S06]  /*05a0*/  @P1 LD.E.64 R56, desc[UR6][R6.64] ;  /* 0x0000000606381980 */ /* 0x00036c000c101b00 */
[----:B------:R-:W1:Y:S01]  /*05b0*/  @P6 LDC.64 R98, c[0x0][0x438] ;  /* 0x00010e00ff626b82 */ /* 0x000e620000000a00 */
[----:B------:R-:W-:Y:S01]  /*05c0*/  @P1 VIADD R42, R42, 0x20 ;  /* 0x000000202a2a1836 */ /* 0x000fe20000000000 */
[----:B------:R0:W5:Y:S06]  /*05d0*/  @P1 LDG.E.64 R34, desc[UR6][R46.64] ;  /* 0x000000062e221981 */ /* 0x00016c000c1e1b00 */
[----:B------:R-:W1:Y:S01]  /*05e0*/  @P6 LDC.64 R100, c[0x0][0x3e8] ;  /* 0x0000fa00ff646b82 */ /* 0x000e620000000a00 */
[----:B------:R-:W-:-:S04]  /*05f0*/  @P2 IMAD.WIDE.U32 R86, R42, 0x8, R86 ;  /* 0x000000082a562825 */ /* 0x000fc800078e0056 */
[C---:B------:R-:W-:Y:S01]  /*0600*/  @P2 IMAD.WIDE.U32 R88, R42.reuse, 0x8, R88 ;  /* 0x000000082a582825 */ /* 0x040fe200078e0058 */
[----:B------:R0:W5:Y:S02]  /*0610*/  @P2 LDG.E.64 R14, desc[UR6][R86.64] ;  /* 0x00000006560e2981 */ /* 0x000164000c1e1b00 */
[----:B------:R-:W1:Y:S01]  /*0620*/  @P5 LDC.64 R102, c[0x0][0x3d0] ;  /* 0x0000f400ff665b82 */ /* 0x000e620000000a00 */
[C---:B------:R-:W-:Y:S01]  /*0630*/  @P2 IMAD.WIDE.U32 R90, R42.reuse, 0x8, R90 ;  /* 0x000000082a5a2825 */ /* 0x040fe200078e005a */
[----:B------:R-:W-:Y:S01]  /*0640*/  @P2 IADD3 R42, PT, PT, R42, 0x20, RZ ;  /* 0x000000202a2a2810 */ /* 0x000fe20007ffe0ff */
[----:B------:R0:W5:Y:S05]  /*0650*/  @P2 LD.E.64 R54, desc[UR6][R88.64] ;  /* 0x0000000658362980 */ /* 0x00016a000c101b00 */
[----:B------:R-:W1:Y:S08]  /*0660*/  @P5 LDC.64 R106, c[0x0][0x3e8] ;  /* 0x0000fa00ff6a5b82 */ /* 0x000e700000000a00 */
[----:B------:R-:W1:Y:S01]  /*0670*/  @P5 LDC.64 R104, c[0x0][0x438] ;  /* 0x00010e00ff685b82 */ /* 0x000e620000000a00 */
[C---:B------:R-:W-:Y:S01]  /*0680*/  @P3 IMAD.WIDE.U32 R92, R42.reuse, 0x8, R92 ;  /* 0x000000082a5c3825 */ /* 0x040fe200078e005c */
[----:B------:R0:W5:Y:S03]  /*0690*/  @P2 LDG.E.64 R32, desc[UR6][R90.64] ;  /* 0x000000065a202981 */ /* 0x000166000c1e1b00 */
[C---:B----4-:R-:W-:Y:S01]  /*06a0*/  @P3 IMAD.WIDE.U32 R68, R42.reuse, 0x8, R68 ;  /* 0x000000082a443825 */ /* 0x050fe200078e0044 */
[----:B------:R4:W5:Y:S03]  /*06b0*/  @P3 LDG.E.64 R12, desc[UR6][R92.64] ;  /* 0x000000065c0c3981 */ /* 0x000966000c1e1b00 */
[C---:B--2---:R-:W-:Y:S01]  /*06c0*/  @P3 IMAD.WIDE.U32 R74, R42.reuse, 0x8, R74 ;  /* 0x000000082a4a3825 */ /* 0x044fe200078e004a */
[----:B------:R4:W5:Y:S03]  /*06d0*/  @P3 LD.E.64 R52, desc[UR6][R68.64] ;  /* 0x0000000644343980 */ /* 0x000966000c101b00 */
[----:B------:R-:W-:Y:S01]  /*06e0*/  @P3 VIADD R42, R42, 0x20 ;  /* 0x000000202a2a3836 */ /* 0x000fe20000000000 */
[----:B------:R4:W5:Y:S03]  /*06f0*/  @P3 LDG.E.64 R30, desc[UR6][R74.64] ;  /* 0x000000064a1e3981 */ /* 0x000966000c1e1b00 */
[----:B------:R-:W-:-:S04]  /*0700*/  @P4 IMAD.WIDE.U32 R44, R42, 0x8, R44 ;  /* 0x000000082a2c4825 */ /* 0x000fc800078e002c */
[C---:B---3--:R-:W-:Y:S01]  /*0710*/  @P4 IMAD.WIDE.U32 R70, R42.reuse, 0x8, R70 ;  /* 0x000000082a464825 */ /* 0x048fe200078e0046 */
[----:B------:R4:W5:Y:S03]  /*0720*/  @P4 LDG.E.64 R10, desc[UR6][R44.64] ;  /* 0x000000062c0a4981 */ /* 0x000966000c1e1b00 */
[C---:B------:R-:W-:Y:S01]  /*0730*/  @P4 IMAD.WIDE.U32 R94, R42.reuse, 0x8, R94 ;  /* 0x000000082a5e4825 */ /* 0x040fe200078e005e */
[----:B------:R4:W5:Y:S03]  /*0740*/  @P4 LD.E.64 R50, desc[UR6][R70.64] ;  /* 0x0000000646324980 */ /* 0x000966000c101b00 */
[----:B------:R-:W-:Y:S01]  /*0750*/  @P4 VIADD R42, R42, 0x20 ;  /* 0x000000202a2a4836 */ /* 0x000fe20000000000 */
[----:B------:R4:W5:Y:S03]  /*0760*/  @P4 LDG.E.64 R28, desc[UR6][R94.64] ;  /* 0x000000065e1c4981 */ /* 0x000966000c1e1b00 */
[----:B0-----:R-:W-:-:S04]  /*0770*/  @P6 IMAD.WIDE.U32 R96, R42, 0x8, R96 ;  /* 0x000000082a606825 */ /* 0x001fc800078e0060 */
[C---:B-1----:R-:W-:Y:S01]  /*0780*/  @P6 IMAD.WIDE.U32 R98, R42.reuse, 0x8, R98 ;  /* 0x000000082a626825 */ /* 0x042fe200078e0062 */
[----:B------:R4:W5:Y:S03]  /*0790*/  @P6 LDG.E.64 R8, desc[UR6][R96.64] ;  /* 0x0000000660086981 */ /* 0x000966000c1e1b00 */
[C---:B------:R-:W-:Y:S01]  /*07a0*/  @P6 IMAD.WIDE.U32 R100, R42.reuse, 0x8, R100 ;  /* 0x000000082a646825 */ /* 0x040fe200078e0064 */
[----:B------:R-:W-:Y:S01]  /*07b0*/  @P6 IADD3 R42, PT, PT, R42, 0x20, RZ ;  /* 0x000000202a2a6810 */ /* 0x000fe20007ffe0ff */
[----:B------:R4:W5:Y:S04]  /*07c0*/  @P6 LD.E.64 R48, desc[UR6][R98.64] ;  /* 0x0000000662306980 */ /* 0x000968000c101b00 */
[C---:B------:R-:W-:Y:S01]  /*07d0*/  @P5 IMAD.WIDE.U32 R102, R42.reuse, 0x8, R102 ;  /* 0x000000082a665825 */ /* 0x040fe200078e0066 */
[----:B------:R4:W5:Y:S03]  /*07e0*/  @P6 LDG.E.64 R26, desc[UR6][R100.64] ;  /* 0x00000006641a6981 */ /* 0x000966000c1e1b00 */
[C---:B------:R-:W-:Y:S01]  /*07f0*/  @P5 IMAD.WIDE.U32 R106, R42.reuse, 0x8, R106 ;  /* 0x000000082a6a5825 */ /* 0x040fe200078e006a */
[----:B------:R4:W5:Y:S03]  /*0800*/  @P5 LDG.E.64 R4, desc[UR6][R102.64] ;  /* 0x0000000666045981 */ /* 0x000966000c1e1b00 */
[C---:B------:R-:W-:Y:S01]  /*0810*/  @P5 IMAD.WIDE.U32 R104, R42.reuse, 0x8, R104 ;  /* 0x000000082a685825 */ /* 0x040fe200078e0068 */
[----:B------:R4:W5:Y:S04]  /*0820*/  @P5 LDG.E.64 R24, desc[UR6][R106.64] ;  /* 0x000000066a185981 */ /* 0x000968000c1e1b00 */
[----:B------:R4:W5:Y:S01]  /*0830*/  @P5 LD.E.64 R2, desc[UR6][R104.64] ;  /* 0x0000000668025980 */ /* 0x000962000c101b00 */
[----:B------:R-:W-:Y:S01]  /*0840*/  ISETP.GE.U32.AND P0, PT, R73, 0x140, PT ;  /* 0x000001404900780c */ /* 0x000fe20003f06070 */
[----:B------:R-:W-:-:S12]  /*0850*/  @P5 VIADD R42, R42, 0x20 ;  /* 0x000000202a2a5836 */ /* 0x000fd80000000000 */
[----:B----4-:R-:W-:Y:S05]  /*0860*/  @!P0 BRA `(.L_x_38780) ;  /* 0x00000004008c8947 */ /* 0x010fea0003800000 */
[----:B------:R-:W0:Y:S08]  /*0870*/  LDC.64 R44, c[0x0][0x3e8] ;  /* 0x0000fa00ff2c7b82 */ /* 0x000e300000000a00 */
[----:B------:R-:W1:Y:S08]  /*0880*/  LDC.64 R6, c[0x0][0x3d0] ;  /* 0x0000f400ff067b82 */ /* 0x000e700000000a00 */
[----:B------:R-:W2:Y:S01]  /*0890*/  LDC.64 R46, c[0x0][0x438] ;  /* 0x00010e00ff2e7b82 */ /* 0x000ea20000000a00 */
[----:B0-----:R-:W-:-:S06]  /*08a0*/  IMAD.WIDE.U32 R44, R42, 0x8, R44 ;  /* 0x000000082a2c7825 */ /* 0x001fcc00078e002c */
[----:B------:R-:W5:Y:S01]  /*08b0*/  LDG.E.64 R44, desc[UR6][R44.64] ;  /* 0x000000062c2c7981 */ /* 0x000f62000c1e1b00 */
[----:B-1----:R-:W-:-:S06]  /*08c0*/  IMAD.WIDE.U32 R6, R42, 0x8, R6 ;  /* 0x000000082a067825 */ /* 0x002fcc00078e0006 */
[----:B------:R-:W5:Y:S01]  /*08d0*/  LDG.E.64 R6, desc[UR6][R6.64] ;  /* 0x0000000606067981 */ /* 0x000f62000c1e1b00 */
[----:B--2---:R-:W-:-:S05]  /*08e0*/  IMAD.WIDE.U32 R42, R42, 0x8, R46 ;  /* 0x000000082a2a7825 */ /* 0x004fca00078e002e */
[----:B------:R0:W5:Y:S01]  /*08f0*/  LD.E.64 R76, desc[UR6][R42.64] ;  /* 0x000000062a4c7980 */ /* 0x000162000c101b00 */
[----:B------:R-:W-:Y:S05]  /*0900*/  BRA `(.L_x_38780) ;  /* 0x0000000400647947 */ /* 0x000fea0003800000 */
.L_x_38779:
        /* <DEDUP_REMOVED lines=13> */
[C---:B-1----:R-:W-:Y:S01]  /*09e0*/  @P1 IMAD.WIDE.U32 R68, R42.reuse, 0x8, R68 ;  /* 0x000000082a441825 */ /* 0x042fe200078e0044 */
[----:B------:R-:W-:Y:S02]  /*09f0*/  @P1 LOP3.LUT R42, R42, 0x20, RZ, 0xfc, !PT ;  /* 0x000000202a2a1812 */ /* 0x000fe400078efcff */
[----:B------:R-:W-:Y:S02]  /*0a00*/  ISETP.GE.U32.AND P2, PT, R73, 0xe0, PT ;  /* 0x000000e04900780c */ /* 0x000fe40003f46070 */
[----:B------:R-:W-:Y:S01]  /*0a10*/  @P1 CS2R R62, SRZ ;  /* 0x00000000003e1805 */ /* 0x000fe2000001ff00 */
[----:B------:R-:W5:Y:S01]  /*0a20*/  @P1 LDG.E.64 R38, desc[UR6][R68.64] ;  /* 0x0000000644261981 */ /* 0x000f62000c1e1b00 */
[----:B------:R-:W1:Y:S08]  /*0a30*/  @P5 LDC.64 R82, c[0x0][0x3e8] ;  /* 0x0000fa00ff525b82 */ /* 0x000e700000000a00 */
[----:B------:R-:W1:Y:S08]  /*0a40*/  @P0 LDC.64 R84, c[0x0][0x3d0] ;  /* 0x0000f400ff540b82 */ /* 0x000e700000000a00 */
[----:B------:R-:W1:Y:S01]  /*0a50*/  @P0 LDC.64 R86, c[0x0][0x3e8] ;  /* 0x0000fa00ff560b82 */ /* 0x000e620000000a00 */
[----:B--2---:R-:W-:-:S04]  /*0a60*/  @P6 IMAD.WIDE.U32 R70, R42, 0x8, R70 ;  /* 0x000000082a466825 */ /* 0x004fc800078e0046 */
[----:B---3--:R-:W-:-:S03]  /*0a70*/  @P6 IMAD.WIDE.U32 R74, R42, 0x8, R74 ;  /* 0x000000082a4a6825 */ /* 0x008fc600078e004a */
[----:B0-----:R-:W0:Y:S01]  /*0a80*/  @P4 LDC.64 R46, c[0x0][0x3d0] ;  /* 0x0000f400ff2e4b82 */ /* 0x001e220000000a00 */
[----:B------:R-:W-:Y:S01]  /*0a90*/  @P6 VIADD R42, R42, 0x20 ;  /* 0x000000202a2a6836 */ /* 0x000fe20000000000 */
[----:B------:R-:W-:Y:S01]  /*0aa0*/  ISETP.GE.U32.AND P1, PT, R73, 0x100, PT ;  /* 0x000001004900780c */ /* 0x000fe20003f26070 */
[----:B------:R2:W5:Y:S05]  /*0ab0*/  @P6 LDG.E.64 R20, desc[UR6][R70.64] ;  /* 0x0000000646146981 */ /* 0x00056a000c1e1b00 */
[----:B------:R-:W3:Y:S01]  /*0ac0*/  @P4 LDC.64 R88, c[0x0][0x3e8] ;  /* 0x0000fa00ff584b82 */ /* 0x000ee20000000a00 */
[----:B------:R2:W5:Y:S01]  /*0ad0*/  @P6 LDG.E.64 R40, desc[UR6][R74.64] ;  /* 0x000000064a286981 */ /* 0x000562000c1e1b00 */
[----:B----4-:R-:W-:Y:S01]  /*0ae0*/  @P5 IMAD.WIDE.U32 R80, R42, 0x8, R80 ;  /* 0x000000082a505825 */ /* 0x010fe200078e0050 */
[----:B------:R-:W-:-:S03]  /*0af0*/  @P6 CS2R R60, SRZ ;  /* 0x00000000003c6805 */ /* 0x000fc6000001ff00 */
[C---:B-1----:R-:W-:Y:S02]  /*0b00*/  @P5 IMAD.WIDE.U32 R82, R42.reuse, 0x8, R82 ;  /* 0x000000082a525825 */ /* 0x042fe400078e0052 */
[----:B--2---:R-:W1:Y:S01]  /*0b10*/  @P3 LDC.64 R70, c[0x0][0x3d0] ;  /* 0x0000f400ff463b82 */ /* 0x004e620000000a00 */
[----:B------:R-:W-:Y:S01]  /*0b20*/  ISETP.GE.U32.AND P6, PT, R73, 0x120, PT ;  /* 0x000001204900780c */ /* 0x000fe20003fc6070 */
[----:B------:R2:W5:Y:S01]  /*0b30*/  @P5 LDG.E.64 R18, desc[UR6][R80.64] ;  /* 0x0000000650125981 */ /* 0x000562000c1e1b00 */
[----:B------:R-:W-:-:S03]  /*0b40*/  @P5 IADD3 R42, PT, PT, R42, 0x20, RZ ;  /* 0x000000202a2a5810 */ /* 0x000fc60007ffe0ff */
[----:B------:R4:W5:Y:S02]  /*0b50*/  @P5 LDG.E.64 R36, desc[UR6][R82.64] ;  /* 0x0000000652245981 */ /* 0x000964000c1e1b00 */
[----:B------:R-:W1:Y:S01]  /*0b60*/  @P3 LDC.64 R74, c[0x0][0x3e8] ;  /* 0x0000fa00ff4a3b82 */ /* 0x000e620000000a00 */
[----:B------:R-:W-:Y:S02]  /*0b70*/  @P5 CS2R R58, SRZ ;  /* 0x00000000003a5805 */ /* 0x000fe4000001ff00 */
[----:B------:R-:W-:Y:S01]  /*0b80*/  ISETP.GE.U32.AND P5, PT, R73, 0x140, PT ;  /* 0x000001404900780c */ /* 0x000fe20003fa6070 */
[----:B------:R-:W-:-:S04]  /*0b90*/  @P0 IMAD.WIDE.U32 R84, R42, 0x8, R84 ;  /* 0x000000082a540825 */ /* 0x000fc800078e0054 */
[----:B--2---:R-:W2:Y:S01]  /*0ba0*/  @P2 LDC.64 R80, c[0x0][0x3d0] ;  /* 0x0000f400ff502b82 */ /* 0x004ea20000000a00 */
[C---:B------:R-:W-:Y:S01]  /*0bb0*/  @P0 IMAD.WIDE.U32 R86, R42.reuse, 0x8, R86 ;  /* 0x000000082a560825 */ /* 0x040fe200078e0056 */
[----:B------:R0:W5:Y:S06]  /*0bc0*/  @P0 LDG.E.64 R16, desc[UR6][R84.64] ;  /* 0x0000000654100981 */ /* 0x00016c000c1e1b00 */
[----:B----4-:R-:W4:Y:S01]  /*0bd0*/  @P2 LDC.64 R82, c[0x0][0x3e8] ;  /* 0x0000fa00ff522b82 */ /* 0x010f220000000a00 */
[----:B------:R-:W-:Y:S01]  /*0be0*/  @P0 VIADD R42, R42, 0x20 ;  /* 0x000000202a2a0836 */ /* 0x000fe20000000000 */
[----:B------:R1:W5:Y:S06]  /*0bf0*/  @P0 LDG.E.64 R34, desc[UR6][R86.64] ;  /* 0x0000000656220981 */ /* 0x00036c000c1e1b00 */
[----:B------:R-:W4:Y:S01]  /*0c00*/  @P1 LDC.64 R90, c[0x0][0x3d0] ;  /* 0x0000f400ff5a1b82 */ /* 0x000f220000000a00 */
[----:B0-----:R-:W-:-:S07]  /*0c10*/  @P4 IMAD.WIDE.U32 R68, R42, 0x8, R46 ;  /* 0x000000082a444825 */ /* 0x001fce00078e002e */
[----:B------:R-:W0:Y:S01]  /*0c20*/  @P1 LDC.64 R92, c[0x0][0x3e8] ;  /* 0x0000fa00ff5c1b82 */ /* 0x000e220000000a00 */
[C---:B---3--:R-:W-:Y:S01]  /*0c30*/  @P4 IMAD.WIDE.U32 R88, R42.reuse, 0x8, R88 ;  /* 0x000000082a584825 */ /* 0x048fe200078e0058 */
[----:B------:R3:W5:Y:S06]  /*0c40*/  @P4 LDG.E.64 R14, desc[UR6][R68.64] ;  /* 0x00000006440e4981 */ /* 0x00076c000c1e1b00 */
[----:B------:R-:W3:Y:S01]  /*0c50*/  @P6 LDC.64 R46, c[0x0][0x3d0] ;  /* 0x0000f400ff2e6b82 */ /* 0x000ee20000000a00 */
[----:B------:R-:W-:Y:S01]  /*0c60*/  @P4 VIADD R42, R42, 0x20 ;  /* 0x000000202a2a4836 */ /* 0x000fe20000000000 */
[----:B------:R0:W5:Y:S06]  /*0c70*/  @P4 LDG.E.64 R32, desc[UR6][R88.64] ;  /* 0x0000000658204981 */ /* 0x00016c000c1e1b00 */
[----:B------:R-:W3:Y:S01]  /*0c80*/  @P6 LDC.64 R96, c[0x0][0x3e8] ;  /* 0x0000fa00ff606b82 */ /* 0x000ee20000000a00 */
[----:B-1----:R-:W-:-:S04]  /*0c90*/  @P3 IMAD.WIDE.U32 R70, R42, 0x8, R70 ;  /* 0x000000082a463825 */ /* 0x002fc800078e0046 */
[----:B------:R-:W-:-:S03]  /*0ca0*/  @P3 IMAD.WIDE.U32 R74, R42, 0x8, R74 ;  /* 0x000000082a4a3825 */ /* 0x000fc600078e004a */
[----:B------:R-:W1:Y:S01]  /*0cb0*/  @P5 LDC.64 R100, c[0x0][0x3e8] ;  /* 0x0000fa00ff645b82 */ /* 0x000e620000000a00 */
[----:B------:R-:W-:Y:S01]  /*0cc0*/  @P3 IADD3 R42, PT, PT, R42, 0x20, RZ ;  /* 0x000000202a2a3810 */ /* 0x000fe20007ffe0ff */
[----:B------:R0:W5:Y:S06]  /*0cd0*/  @P3 LDG.E.64 R12, desc[UR6][R70.64] ;  /* 0x00000006460c3981 */ /* 0x00016c000c1e1b00 */
[----:B------:R-:W1:Y:S01]  /*0ce0*/  @P5 LDC.64 R98, c[0x0][0x3d0] ;  /* 0x0000f400ff625b82 */ /* 0x000e620000000a00 */
[C---:B--2---:R-:W-:Y:S01]  /*0cf0*/  @P2 IMAD.WIDE.U32 R80, R42.reuse, 0x8, R80 ;  /* 0x000000082a502825 */ /* 0x044fe200078e0050 */
[----:B------:R2:W5:Y:S03]  /*0d00*/  @P3 LDG.E.64 R30, desc[UR6][R74.64] ;  /* 0x000000064a1e3981 */ /* 0x000566000c1e1b00 */
[C---:B----4-:R-:W-:Y:S01]  /*0d10*/  @P2 IMAD.WIDE.U32 R82, R42.reuse, 0x8, R82 ;  /* 0x000000082a522825 */ /* 0x050fe200078e0052 */
[----:B------:R2:W5:Y:S03]  /*0d20*/  @P2 LDG.E.64 R10, desc[UR6][R80.64] ;  /* 0x00000006500a2981 */ /* 0x000566000c1e1b00 */
[----:B------:R-:W-:Y:S01]  /*0d30*/  @P2 VIADD R42, R42, 0x20 ;  /* 0x000000202a2a2836 */ /* 0x000fe20000000000 */
[----:B------:R2:W5:Y:S03]  /*0d40*/  @P2 LDG.E.64 R28, desc[UR6][R82.64] ;  /* 0x00000006521c2981 */ /* 0x000566000c1e1b00 */
[----:B------:R-:W-:-:S04]  /*0d50*/  @P1 IMAD.WIDE.U32 R90, R42, 0x8, R90 ;  /* 0x000000082a5a1825 */ /* 0x000fc800078e005a */
[C---:B0-----:R-:W-:Y:S01]  /*0d60*/  @P1 IMAD.WIDE.U32 R92, R42.reuse, 0x8, R92 ;  /* 0x000000082a5c1825 */ /* 0x041fe200078e005c */
[----:B------:R2:W5:Y:S03]  /*0d70*/  @P1 LDG.E.64 R8, desc[UR6][R90.64] ;  /* 0x000000065a081981 */ /* 0x000566000c1e1b00 */
[----:B------:R-:W-:Y:S01]  /*0d80*/  @P1 VIADD R42, R42, 0x20 ;  /* 0x000000202a2a1836 */ /* 0x000fe20000000000 */
[----:B------:R2:W5:Y:S03]  /*0d90*/  @P1 LDG.E.64 R26, desc[UR6][R92.64] ;  /* 0x000000065c1a1981 */ /* 0x000566000c1e1b00 */
[----:B---3--:R-:W-:-:S04]  /*0da0*/  @P6 IMAD.WIDE.U32 R94, R42, 0x8, R46 ;  /* 0x000000082a5e6825 */ /* 0x008fc800078e002e */
[C---:B------:R-:W-:Y:S01]  /*0db0*/  @P6 IMAD.WIDE.U32 R96, R42.reuse, 0x8, R96 ;  /* 0x000000082a606825 */ /* 0x040fe200078e0060 */
[----:B------:R-:W-:Y:S01]  /*0dc0*/  @P6 IADD3 R42, PT, PT, R42, 0x20, RZ ;  /* 0x000000202a2a6810 */ /* 0x000fe20007ffe0ff */
[----:B------:R2:W5:Y:S04]  /*0dd0*/  @P6 LDG.E.64 R4, desc[UR6][R94.64] ;  /* 0x000000065e046981 */ /* 0x000568000c1e1b00 */
[C---:B-1----:R-:W-:Y:S01]  /*0de0*/  @P5 IMAD.WIDE.U32 R46, R42.reuse, 0x8, R100 ;  /* 0x000000082a2e5825 */ /* 0x042fe200078e0064 */
[----:B------:R2:W5:Y:S03]  /*0df0*/  @P6 LDG.E.64 R24, desc[UR6][R96.64] ;  /* 0x0000000660186981 */ /* 0x000566000c1e1b00 */
[----:B------:R-:W-:Y:S01]  /*0e00*/  @P5 IMAD.WIDE.U32 R42, R42, 0x8, R98 ;  /* 0x000000082a2a5825 */ /* 0x000fe200078e0062 */
        /* <DEDUP_REMOVED lines=9> */
.L_x_38780:
[----:B------:R-:W-:Y:S05]  /*0ea0*/  BSYNC.RECONVERGENT B0 ;  /* 0x0000000000007941 */ /* 0x000fea0003800200 */
.L_x_38778:
[----:B------:R-:W1:Y:S02]  /*0eb0*/  LDCU UR4, c[0x0][0x384] ;  /* 0x00007080ff0477ac */ /* 0x000e640008000800 */
[----:B-1----:R-:W-:-:S13]  /*0ec0*/  ISETP.GE.AND P0, PT, R72, UR4, PT ;  /* 0x0000000448007c0c */ /* 0x002fda000bf06270 */
[----:B------:R-:W-:Y:S05]  /*0ed0*/  @P0 EXIT ;  /* 0x000000000000094d */ /* 0x000fea0003800000 */
[----:B-----5:R-:W-:Y:S01]  /*0ee0*/  MOV R98, R32 ;  /* 0x0000002000627202 */ /* 0x020fe20000000f00 */
[----:B------:R-:W-:Y:S01]  /*0ef0*/  IMAD.MOV.U32 R100, RZ, RZ, R30 ;  /* 0x000000ffff647224 */ /* 0x000fe200078e001e */
[----:B------:R-:W-:Y:S01]  /*0f00*/  SHF.R.U64 R99, R32, 0x10, R33 ;  /* 0x0000001020637819 */ /* 0x000fe20000001221 */
[----:B------:R-:W-:Y:S01]  /*0f10*/  IMAD.MOV.U32 R102, RZ, RZ, R28 ;  /* 0x000000ffff667224 */ /* 0x000fe200078e001c */
[----:B------:R-:W-:Y:S01]  /*0f20*/  MOV R32, R31 ;  /* 0x0000001f00207202 */ /* 0x000fe20000000f00 */
[----:B------:R-:W-:Y:S01]  /*0f30*/  IMAD.MOV.U32 R115, RZ, RZ, R24 ;  /* 0x000000ffff737224 */ /* 0x000fe200078e0018 */
[----:B------:R-:W-:Y:S01]  /*0f40*/  SHF.R.U64 R101, R30, 0x10, R31 ;  /* 0x000000101e657819 */ /* 0x000fe2000000121f */
[----:B------:R-:W-:Y:S01]  /*0f50*/  IMAD.MOV.U32 R30, RZ, RZ, R29 ;  /* 0x000000ffff1e7224 */ /* 0x000fe200078e001d */
[----:B------:R-:W-:Y:S01]  /*0f60*/  SHF.R.U32.HI R46, RZ, 0x10, R31 ;  /* 0x00000010ff2e7819 */ /* 0x000fe2000001161f */
[----:B------:R-:W-:Y:S01]  /*0f70*/  IMAD.MOV.U32 R123, RZ, RZ, R20 ;  /* 0x000000ffff7b7224 */ /* 0x000fe200078e0014 */
[----:B------:R-:W1:Y:S01]  /*0f80*/  LDC R31, c[0x0][0x360] ;  /* 0x0000d800ff1f7b82 */ /* 0x000e620000000800 */
[--C-:B------:R-:W-:Y:S01]  /*0f90*/  SHF.R.U64 R103, R28, 0x10, R29.reuse ;  /* 0x000000101c677819 */ /* 0x100fe2000000121d */
[----:B------:R-:W-:Y:S01]  /*0fa0*/  IMAD.MOV.U32 R125, RZ, RZ, R18 ;  /* 0x000000ffff7d7224 */ /* 0x000fe200078e0012 */
[----:B------:R-:W-:Y:S01]  /*0fb0*/  SHF.R.U32.HI R47, RZ, 0x10, R29 ;  /* 0x00000010ff2f7819 */ /* 0x000fe2000001161d */
[----:B------:R-:W-:Y:S01]  /*0fc0*/  IMAD.MOV.U32 R129, RZ, RZ, R14 ;  /* 0x000000ffff817224 */ /* 0x000fe200078e000e */
[----:B------:R-:W-:Y:S01]  /*0fd0*/  MOV R28, R25 ;  /* 0x00000019001c7202 */ /* 0x000fe20000000f00 */
[----:B------:R-:W-:Y:S01]  /*0fe0*/  IMAD.MOV.U32 R141, RZ, RZ, R12 ;  /* 0x000000ffff8d7224 */ /* 0x000fe200078e000c */
[----:B------:R-:W-:Y:S01]  /*0ff0*/  SHF.R.U64 R118, R24, 0x10, R25 ;  /* 0x0000001018767819 */ /* 0x000fe20000001219 */
[----:B------:R-:W-:Y:S01]  /*1000*/  IMAD.MOV.U32 R24, RZ, RZ, R23 ;  /* 0x000000ffff187224 */ /* 0x000fe200078e0017 */
[----:B------:R-:W-:Y:S01]  /*1010*/  SHF.R.U32.HI R29, RZ, 0x10, R25 ;  /* 0x00000010ff1d7819 */ /* 0x000fe20000011619 */
[----:B------:R-:W-:Y:S01]  /*1020*/  IMAD.MOV.U32 R145, RZ, RZ, R8 ;  /* 0x000000ffff917224 */ /* 0x000fe200078e0008 */
[----:B------:R-:W-:Y:S01]  /*1030*/  MOV R121, R22 ;  /* 0x0000001600797202 */ /* 0x000fe20000000f00 */
[----:B------:R-:W-:Y:S01]  /*1040*/  IMAD.MOV.U32 R147, RZ, RZ, R4 ;  /* 0x000000ffff937224 */ /* 0x000fe200078e0004 */
[--C-:B------:R-:W-:Y:S01]  /*1050*/  SHF.R.U64 R122, R22, 0x10, R23.reuse ;  /* 0x00000010167a7819 */ /* 0x100fe20000001217 */
[----:B------:R-:W-:Y:S01]  /*1060*/  IMAD.MOV.U32 R89, RZ, RZ, R38 ;  /* 0x000000ffff597224 */ /* 0x000fe200078e0026 */
[----:B------:R-:W-:Y:S01]  /*1070*/  SHF.R.U32.HI R25, RZ, 0x10, R23 ;  /* 0x00000010ff197819 */ /* 0x000fe20000011617 */
[----:B------:R-:W-:Y:S01]  /*1080*/  IMAD.MOV.U32 R96, RZ, RZ, R34 ;  /* 0x000000ffff607224 */ /* 0x000fe200078e0022 */
[----:B------:R-:W-:Y:S01]  /*1090*/  MOV R22, R21 ;  /* 0x0000001500167202 */ /* 0x000fe20000000f00 */
[----:B0-----:R-:W-:Y:S01]  /*10a0*/  IMAD.MOV.U32 R42, RZ, RZ, R39 ;  /* 0x000000ffff2a7224 */ /* 0x001fe200078e0027 */
[----:B------:R-:W-:Y:S01]  /*10b0*/  SHF.R.U64 R124, R20, 0x10, R21 ;  /* 0x00000010147c7819 */ /* 0x000fe20000001215 */
[----:B------:R-:W-:Y:S01]  /*10c0*/  IMAD.MOV.U32 R20, RZ, RZ, R19 ;  /* 0x000000ffff147224 */ /* 0x000fe200078e0013 */
[----:B------:R-:W-:Y:S01]  /*10d0*/  SHF.R.U32.HI R23, RZ, 0x10, R21 ;  /* 0x00000010ff177819 */ /* 0x000fe20000011615 */
[----:B------:R-:W-:Y:S01]  /*10e0*/  IMAD.MOV.U32 R94, RZ, RZ, R36 ;  /* 0x000000ffff5e7224 */ /* 0x000fe200078e0024 */
[----:B------:R-:W-:Y:S01]  /*10f0*/  SHF.R.U64 R126, R18, 0x10, R19 ;  /* 0x00000010127e7819 */ /* 0x000fe20000001213 */
[----:B------:R-:W-:Y:S01]  /*1100*/  IMAD.MOV.U32 R18, RZ, RZ, R17 ;  /* 0x000000ffff127224 */ /* 0x000fe200078e0011 */
[----:B------:R-:W-:Y:S01]  /*1110*/  SHF.R.U32.HI R21, RZ, 0x10, R19 ;  /* 0x00000010ff157819 */ /* 0x000fe20000011613 */
[----:B-1----:R-:W-:Y:S01]  /*1120*/  IMAD R0, R31, UR5, R0 ;  /* 0x000000051f007c24 */ /* 0x002fe2000f8e0200 */
[----:B------:R-:W-:Y:S01]  /*1130*/  MOV R127, R16 ;  /* 0x00000010007f7202 */ /* 0x000fe20000000f00 */
[----:B------:R-:W0:Y:S01]  /*1140*/  LDCU.64 UR4, c[0x0][0x3e0] ;  /* 0x00007c00ff0477ac */ /* 0x000e220008000a00 */
[--C-:B------:R-:W-:Y:S01]  /*1150*/  SHF.R.U64 R128, R16, 0x10, R17.reuse ;  /* 0x0000001010807819 */ /* 0x100fe20000001211 */
[----:B------:R-:W-:Y:S01]  /*1160*/  IMAD.MOV.U32 R119, RZ, RZ, R44 ;  /* 0x000000ffff777224 */ /* 0x000fe200078e002c */
[----:B------:R-:W-:Y:S01]  /*1170*/  SHF.R.U32.HI R19, RZ, 0x10, R17 ;  /* 0x00000010ff137819 */ /* 0x000fe20000011611 */
[----:B------:R-:W-:Y:S01]  /*1180*/  IMAD.MOV.U32 R79, RZ, RZ, RZ ;  /* 0x000000ffff4f7224 */ /* 0x000fe200078e00ff */
[----:B------:R-:W-:Y:S01]  /*1190*/  MOV R16, R15 ;  /* 0x0000000f00107202 */ /* 0x000fe20000000f00 */
[----:B------:R-:W1:Y:S01]  /*11a0*/  LDCU UR12, c[0x0][0x388] ;  /* 0x00007100ff0c77ac */ /* 0x000e620008000800 */
[----:B------:R-:W-:Y:S01]  /*11b0*/  SHF.R.U64 R139, R14, 0x10, R15 ;  /* 0x000000100e8b7819 */ /* 0x000fe2000000120f */
[----:B------:R-:W-:Y:S01]  /*11c0*/  IMAD.MOV.U32 R14, RZ, RZ, R13 ;  /* 0x000000ffff0e7224 */ /* 0x000fe200078e000d */
[----:B------:R-:W-:Y:S01]  /*11d0*/  SHF.R.U32.HI R17, RZ, 0x10, R15 ;  /* 0x00000010ff117819 */ /* 0x000fe2000001160f */
[----:B------:R-:W2:Y:S01]  /*11e0*/  LDCU.U8 UR10, c[0x0][0x410] ;  /* 0x00008200ff0a77ac */ /* 0x000ea20008000000 */
[----:B------:R-:W-:Y:S01]  /*11f0*/  SHF.R.U64 R142, R12, 0x10, R13 ;  /* 0x000000100c8e7819 */ /* 0x000fe2000000120d */
[----:B------:R-:W-:Y:S01]  /*1200*/  IMAD.MOV.U32 R12, RZ, RZ, R11 ;  /* 0x000000ffff0c7224 */ /* 0x000fe200078e000b */
[----:B------:R-:W-:Y:S01]  /*1210*/  SHF.R.U32.HI R15, RZ, 0x10, R13 ;  /* 0x00000010ff0f7819 */ /* 0x000fe2000001160d */
[----:B------:R-:W3:Y:S01]  /*1220*/  LDCU UR11, c[0x0][0x448] ;  /* 0x00008900ff0b77ac */ /* 0x000ee20008000800 */
[----:B------:R-:W-:-:S02]  /*1230*/  MOV R143, R10 ;  /* 0x0000000a008f7202 */ /* 0x000fc40000000f00 */
[--C-:B------:R-:W-:Y:S01]  /*1240*/  SHF.R.U64 R144, R10, 0x10, R11.reuse ;  /* 0x000000100a907819 */ /* 0x100fe2000000120b */
[----:B------:R-:W4:Y:S01]  /*1250*/  LDCU.64 UR8, c[0x0][0x3a0] ;  /* 0x00007400ff0877ac */ /* 0x000f220008000a00 */
[----:B------:R-:W-:Y:S02]  /*1260*/  SHF.R.U32.HI R13, RZ, 0x10, R11 ;  /* 0x00000010ff0d7819 */ /* 0x000fe4000001160b */
[----:B------:R-:W-:Y:S02]  /*1270*/  MOV R10, R9 ;  /* 0x00000009000a7202 */ /* 0x000fe40000000f00 */
[----:B------:R-:W-:Y:S01]  /*1280*/  SHF.R.U64 R146, R8, 0x10, R9 ;  /* 0x0000001008927819 */ /* 0x000fe20000001209 */
[----:B------:R-:W-:Y:S01]  /*1290*/  IMAD.MOV.U32 R8, RZ, RZ, R5 ;  /* 0x000000ffff087224 */ /* 0x000fe200078e0005 */
[----:B------:R-:W-:Y:S02]  /*12a0*/  SHF.R.U32.HI R11, RZ, 0x10, R9 ;  /* 0x00000010ff0b7819 */ /* 0x000fe40000011609 */
[----:B------:R-:W-:-:S02]  /*12b0*/  SHF.R.U64 R148, R4, 0x10, R5 ;  /* 0x0000001004947819 */ /* 0x000fc40000001205 */
[----:B------:R-:W-:Y:S01]  /*12c0*/  SHF.R.U32.HI R9, RZ, 0x10, R5 ;  /* 0x00000010ff097819 */ /* 0x000fe20000011605 */
[--C-:B------:R-:W-:Y:S01]  /*12d0*/  IMAD.MOV.U32 R5, RZ, RZ, R7.reuse ;  /* 0x000000ffff057224 */ /* 0x100fe200078e0007 */
[----:B------:R-:W-:Y:S02]  /*12e0*/  MOV R4, R6 ;  /* 0x0000000600047202 */ /* 0x000fe40000000f00 */
[--C-:B------:R-:W-:Y:S01]  /*12f0*/  SHF.R.U64 R82, R6, 0x10, R7.reuse ;  /* 0x0000001006527819 */ /* 0x100fe20000001207 */
[----:B------:R-:W-:Y:S01]  /*1300*/  IMAD.HI.U32 R6, R0, -0x326172a9, RZ ;  /* 0xcd9e8d5700067827 */ /* 0x000fe200078e00ff */
[----:B------:R-:W-:Y:S02]  /*1310*/  SHF.R.U32.HI R83, RZ, 0x10, R7 ;  /* 0x00000010ff537819 */ /* 0x000fe40000011607 */
[----:B------:R-:W-:Y:S01]  /*1320*/  PRMT R147, R147, 0x5410, R8 ;  /* 0x0000541093937816 */ /* 0x000fe20000000008 */
[----:B------:R-:W-:Y:S01]  /*1330*/  IMAD.HI.U32 R7, R66, -0x2daee0ad, RZ ;  /* 0xd2511f5342077827 */ /* 0x000fe200078e00ff */
[----:B------:R-:W-:-:S02]  /*1340*/  SHF.R.U64 R149, R62, 0x10, R63 ;  /* 0x000000103e957819 */ /* 0x000fc4000000123f */
[----:B------:R-:W-:Y:S01]  /*1350*/  SHF.R.U32.HI R8, RZ, 0x10, R63 ;  /* 0x00000010ff087819 */ /* 0x000fe2000001163f */
[----:B------:R-:W-:Y:S01]  /*1360*/  HADD2.F32 R81, -RZ, R4.H0_H0 ;  /* 0x20000004ff517230 */ /* 0x000fe20000004100 */
[----:B------:R-:W-:Y:S01]  /*1370*/  LOP3.LUT R7, R7, R65, RZ, 0x3c, !PT ;  /* 0x0000004107077212 */ /* 0x000fe200078e3cff */
[----:B------:R-:W-:Y:S01]  /*1380*/  HADD2.F32 R80, -RZ, R5.H0_H0 ;  /* 0x20000005ff507230 */ /* 0x000fe20000004100 */
[----:B------:R-:W-:Y:S01]  /*1390*/  LOP3.LUT R6, R67, R6, R64, 0x96, !PT ;  /* 0x0000000643067212 */ /* 0x000fe200078e9640 */
[----:B------:R-:W-:Y:S01]  /*13a0*/  HADD2.F32 R82, -RZ, R82.H0_H0 ;  /* 0x20000052ff527230 */ /* 0x000fe20000004100 */
[----:B------:R-:W-:Y:S01]  /*13b0*/  PRMT R143, R143, 0x5410, R12 ;  /* 0x000054108f8f7816 */ /* 0x000fe2000000000c */
        /* <DEDUP_REMOVED lines=8> */
[----:B------:R-:W-:Y:S02]  /*1440*/  PRMT R144, R144, 0x5410, R13 ;  /* 0x0000541090907816 */ /* 0x000fe4000000000d */
[----:B------:R-:W-:Y:S01]  /*1450*/  IADD3 R13, PT, PT, R65, -0x4498517b, RZ ;  /* 0xbb67ae85410d7810 */ /* 0x000fe20007ffe0ff */
[----:B------:R-:W-:Y:S01]  /*1460*/  IMAD R9, R0, -0x326172a9, RZ ;  /* 0xcd9e8d5700097824 */ /* 0x000fe200078e02ff */
[----:B------:R-:W-:Y:S01]  /*1470*/  PRMT R141, R141, 0x5410, R14 ;  /* 0x000054108d8d7816 */ /* 0x000fe2000000000e */
[----:B------:R-:W-:Y:S01]  /*1480*/  IMAD R7, R7, -0x326172a9, RZ ;  /* 0xcd9e8d5707077824 */ /* 0x000fe200078e02ff */
[----:B------:R-:W-:Y:S01]  /*1490*/  LOP3.LUT R11, R13, R12, R11, 0x96, !PT ;  /* 0x0000000c0d0b7212 */ /* 0x000fe200078e960b */
[----:B------:R-:W-:Y:S01]  /*14a0*/  IMAD R13, R6, -0x2daee0ad, RZ ;  /* 0xd2511f53060d7824 */ /* 0x000fe200078e02ff */
[----:B------:R-:W-:Y:S01]  /*14b0*/  LOP3.LUT R8, R10, R9, R8, 0x96, !PT ;  /* 0x000000090a087212 */ /* 0x000fe200078e9608 */
[----:B------:R-:W-:Y:S01]  /*14c0*/  VIADD R12, R65, 0x76cf5d0a ;  /* 0x76cf5d0a410c7836 */ /* 0x000fe20000000000 */
[--C-:B------:R-:W-:Y:S01]  /*14d0*/  SHF.R.U64 R150, R60, 0x10, R61.reuse ;  /* 0x000000103c967819 */ /* 0x100fe2000000123d */
[----:B------:R-:W-:Y:S01]  /*14e0*/  IMAD.HI.U32 R6, R11, -0x326172a9, RZ ;  /* 0xcd9e8d570b067827 */ /* 0x000fe200078e00ff */
[----:B------:R-:W-:-:S02]  /*14f0*/  SHF.R.U32.HI R14, RZ, 0x10, R61 ;  /* 0x00000010ff0e7819 */ /* 0x000fc4000001163d */
[--C-:B------:R-:W-:Y:S01]  /*1500*/  SHF.R.U64 R151, R58, 0x10, R59.reuse ;  /* 0x000000103a977819 */ /* 0x100fe2000000123b */
[----:B------:R-:W-:Y:S01]  /*1510*/  IMAD.HI.U32 R10, R8, -0x2daee0ad, RZ ;  /* 0xd2511f53080a7827 */ /* 0x000fe200078e00ff */
[----:B------:R-:W-:Y:S02]  /*1520*/  PRMT R150, R150, 0x5410, R14 ;  /* 0x0000541096967816 */ /* 0x000fe4000000000e */
[----:B------:R-:W-:Y:S01]  /*1530*/  SHF.R.U32.HI R14, RZ, 0x10, R59 ;  /* 0x00000010ff0e7819 */ /* 0x000fe2000001163b */
[----:B------:R-:W-:Y:S01]  /*1540*/  VIADD R9, R64, 0x3c6ef372 ;  /* 0x3c6ef37240097836 */ /* 0x000fe20000000000 */
[----:B------:R-:W-:Y:S01]  /*1550*/  LOP3.LUT R10, R12, R13, R10, 0x96, !PT ;  /* 0x0000000d0c0a7212 */ /* 0x000fe200078e960a */
[----:B------:R-:W-:Y:S01]  /*1560*/  IMAD R12, R8, -0x2daee0ad, RZ ;  /* 0xd2511f53080c7824 */ /* 0x000fe200078e02ff */
[----:B------:R-:W-:Y:S01]  /*1570*/  PRMT R151, R151, 0x5410, R14 ;  /* 0x0000541097977816 */ /* 0x000fe2000000000e */
[----:B------:R-:W-:Y:S01]  /*1580*/  IMAD R8, R11, -0x326172a9, RZ ;  /* 0xcd9e8d570b087824 */ /* 0x000fe200078e02ff */
[----:B------:R-:W-:Y:S01]  /*1590*/  LOP3.LUT R6, R9, R7, R6, 0x96, !PT ;  /* 0x0000000709067212 */ /* 0x000fe200078e9606 */
[----:B------:R-:W-:Y:S01]  /*15a0*/  IMAD.HI.U32 R7, R10, -0x326172a9, RZ ;  /* 0xcd9e8d570a077827 */ /* 0x000fe200078e00ff */
[----:B------:R-:W-:-:S02]  /*15b0*/  IADD3 R9, PT, PT, R64, -0x255992d5, RZ ;  /* 0xdaa66d2b40097810 */ /* 0x000fc40007ffe0ff */
[----:B------:R-:W-:Y:S01]  /*15c0*/  SHF.R.U64 R152, R56, 0x10, R57 ;  /* 0x0000001038987819 */ /* 0x000fe20000001239 */
[----:B------:R-:W-:Y:S01]  /*15d0*/  IMAD.HI.U32 R11, R6, -0x2daee0ad, RZ ;  /* 0xd2511f53060b7827 */ /* 0x000fe200078e00ff */
[----:B------:R-:W-:Y:S02]  /*15e0*/  LOP3.LUT R7, R9, R8, R7, 0x96, !PT ;  /* 0x0000000809077212 */ /* 0x000fe400078e9607 */
[----:B------:R-:W-:Y:S01]  /*15f0*/  IADD3 R8, PT, PT, R64, 0x78dde6e4, RZ ;  /* 0x78dde6e440087810 */ /* 0x000fe20007ffe0ff */
[----:B------:R-:W-:Y:S01]  /*1600*/  VIADD R13, R65, 0x32370b8f ;  /* 0x32370b8f410d7836 */ /* 0x000fe20000000000 */
[----:B------:R-:W-:Y:S01]  /*1610*/  SHF.R.U32.HI R14, RZ, 0x10, R57 ;  /* 0x00000010ff0e7819 */ /* 0x000fe20000011639 */
[----:B------:R-:W-:Y:S01]  /*1620*/  IMAD R9, R10, -0x326172a9, RZ ;  /* 0xcd9e8d570a097824 */ /* 0x000fe200078e02ff */
[----:B------:R-:W-:Y:S01]  /*1630*/  SHF.R.U64 R153, R54, 0x10, R55 ;  /* 0x0000001036997819 */ /* 0x000fe20000001237 */
[----:B------:R-:W-:Y:S01]  /*1640*/  IMAD.HI.U32 R10, R7, -0x2daee0ad, RZ ;  /* 0xd2511f53070a7827 */ /* 0x000fe200078e00ff */
[----:B------:R-:W-:-:S02]  /*1650*/  LOP3.LUT R11, R13, R12, R11, 0x96, !PT ;  /* 0x0000000c0d0b7212 */ /* 0x000fc400078e960b */
[----:B------:R-:W-:Y:S01]  /*1660*/  PRMT R152, R152, 0x5410, R14 ;  /* 0x0000541098987816 */ /* 0x000fe2000000000e */
[----:B------:R-:W-:Y:S01]  /*1670*/  IMAD R13, R6, -0x2daee0ad, RZ ;  /* 0xd2511f53060d7824 */ /* 0x000fe200078e02ff */
[----:B------:R-:W-:Y:S01]  /*1680*/  SHF.R.U32.HI R14, RZ, 0x10, R55 ;  /* 0x00000010ff0e7819 */ /* 0x000fe20000011637 */
[----:B------:R-:W-:Y:S01]  /*1690*/  VIADD R12, R65, 0xed9eba14 ;  /* 0xed9eba14410c7836 */ /* 0x000fe20000000000 */
[--C-:B------:R-:W-:Y:S01]  /*16a0*/  SHF.R.U64 R154, R52, 0x10, R53.reuse ;  /* 0x00000010349a7819 */ /* 0x100fe20000001235 */
[----:B------:R-:W-:Y:S01]  /*16b0*/  IMAD.HI.U32 R6, R11, -0x326172a9, RZ ;  /* 0xcd9e8d570b067827 */ /* 0x000fe200078e00ff */
[----:B------:R-:W-:Y:S02]  /*16c0*/  PRMT R153, R153, 0x5410, R14 ;  /* 0x0000541099997816 */ /* 0x000fe4000000000e */
[----:B------:R-:W-:Y:S01]  /*16d0*/  LOP3.LUT R10, R12, R13, R10, 0x96, !PT ;  /* 0x0000000d0c0a7212 */ /* 0x000fe200078e960a */
[----:B------:R-:W-:Y:S01]  /*16e0*/  IMAD R12, R7, -0x2daee0ad, RZ ;  /* 0xd2511f53070c7824 */ /* 0x000fe200078e02ff */
[----:B------:R-:W-:Y:S01]  /*16f0*/  LOP3.LUT R6, R8, R9, R6, 0x96, !PT ;  /* 0x0000000908067212 */ /* 0x000fe200078e9606 */
[----:B------:R-:W-:Y:S01]  /*1700*/  IMAD R8, R11, -0x326172a9, RZ ;  /* 0xcd9e8d570b087824 */ /* 0x000fe200078e02ff */
[----:B------:R-:W-:Y:S01]  /*1710*/  SHF.R.U32.HI R14, RZ, 0x10, R53 ;  /* 0x00000010ff0e7819 */ /* 0x000fe20000011635 */
[----:B------:R-:W-:Y:S01]  /*1720*/  VIADD R9, R64, 0x1715609d ;  /* 0x1715609d40097836 */ /* 0x000fe20000000000 */
[----:B------:R-:W-:Y:S01]  /*1730*/  SHF.R.U64 R155, R50, 0x10, R51 ;  /* 0x00000010329b7819 */ /* 0x000fe20000001233 */
[----:B------:R-:W-:Y:S01]  /*1740*/  IMAD.HI.U32 R7, R10, -0x326172a9, RZ ;  /* 0xcd9e8d570a077827 */ /* 0x000fe200078e00ff */
[----:B------:R-:W-:-:S02]  /*1750*/  PRMT R154, R154, 0x5410, R14 ;  /* 0x000054109a9a7816 */ /* 0x000fc4000000000e */
[----:B------:R-:W-:Y:S01]  /*1760*/  SHF.R.U32.HI R14, RZ, 0x10, R51 ;  /* 0x00000010ff0e7819 */ /* 0x000fe20000011633 */
[----:B------:R-:W-:Y:S01]  /*1770*/  IMAD.HI.U32 R11, R6, -0x2daee0ad, RZ ;  /* 0xd2511f53060b7827 */ /* 0x000fe200078e00ff */
[----:B------:R-:W-:Y:S02]  /*1780*/  LOP3.LUT R7, R9, R8, R7, 0x96, !PT ;  /* 0x0000000809077212 */ /* 0x000fe400078e9607 */
[----:B------:R-:W-:Y:S01]  /*1790*/  SHF.R.U64 R90, R38, 0x10, R39 ;  /* 0x00000010265a7819 */ /* 0x000fe20000001227 */
[----:B------:R-:W-:Y:S01]  /*17a0*/  VIADD R13, R65, 0xa9066899 ;  /* 0xa9066899410d7836 */ /* 0x000fe20000000000 */
[----:B------:R-:W-:Y:S01]  /*17b0*/  MOV R92, R40 ;  /* 0x00000028005c7202 */ /* 0x000fe20000000f00 */
[----:B------:R-:W-:Y:S01]  /*17c0*/  IMAD R9, R10, -0x326172a9, RZ ;  /* 0xcd9e8d570a097824 */ /* 0x000fe200078e02ff */
[----:B------:R-:W-:Y:S01]  /*17d0*/  SHF.R.U64 R93, R40, 0x10, R41 ;  /* 0x00000010285d7819 */ /* 0x000fe20000001229 */
[----:B------:R-:W-:Y:S01]  /*17e0*/  IMAD.HI.U32 R10, R7, -0x2daee0ad, RZ ;  /* 0xd2511f53070a7827 */ /* 0x000fe200078e00ff */
[----:B------:R-:W-:-:S02]  /*17f0*/  LOP3.LUT R11, R13, R12, R11, 0x96, !PT ;  /* 0x0000000c0d0b7212 */ /* 0x000fc400078e960b */
[----:B------:R-:W-:Y:S01]  /*1800*/  IADD3 R12, PT, PT, R65, 0x646e171e, RZ ;  /* 0x646e171e410c7810 */ /* 0x000fe20007ffe0ff */
[----:B------:R-:W-:Y:S01]  /*1810*/  IMAD R13, R6, -0x2daee0ad, RZ ;  /* 0xd2511f53060d7824 */ /* 0x000fe200078e02ff */
[----:B0-----:R-:W-:Y:S01]  /*1820*/  ISETP.NE.U32.AND P0, PT, RZ, UR4, PT ;  /* 0x00000004ff007c0c */ /* 0x001fe2000bf05070 */
[----:B------:R-:W-:Y:S01]  /*1830*/  IMAD.HI.U32 R6, R11, -0x326172a9, RZ ;  /* 0xcd9e8d570b067827 */ /* 0x000fe200078e00ff */
[----:B------:R-:W-:Y:S02]  /*1840*/  SHF.R.U32.HI R40, RZ, 0x10, R41 ;  /* 0x00000010ff287819 */ /* 0x000fe40000011629 */
[----:B------:R-:W-:Y:S01]  /*1850*/  LOP3.LUT R10, R12, R13, R10, 0x96, !PT ;  /* 0x0000000d0c0a7212 */ /* 0x000fe200078e960a */
[----:B------:R-:W-:Y:S01]  /*1860*/  VIADD R8, R64, 0xb54cda56 ;  /* 0xb54cda5640087836 */ /* 0x000fe20000000000 */
[----:B------:R-:W-:Y:S01]  /*1870*/  IADD3 R13, PT, PT, R65, 0x1fd5c5a3, RZ ;  /* 0x1fd5c5a3410d7810 */ /* 0x000fe20007ffe0ff */
[----:B------:R-:W-:Y:S01]  /*1880*/  IMAD R12, R7, -0x2daee0ad, RZ ;  /* 0xd2511f53070c7824 */ /* 0x000fe200078e02ff */
[----:B------:R-:W-:Y:S01]  /*1890*/  SHF.R.U64 R97, R34, 0x10, R35 ;  /* 0x0000001022617819 */ /* 0x000fe20000001223 */
[----:B------:R-:W-:Y:S01]  /*18a0*/  IMAD.HI.U32 R7, R10, -0x326172a9, RZ ;  /* 0xcd9e8d570a077827 */ /* 0x000fe200078e00ff */
[----:B------:R-:W-:-:S02]  /*18b0*/  LOP3.LUT R6, R8, R9, R6, 0x96, !PT ;  /* 0x0000000908067212 */ /* 0x000fc400078e9606 */
[----:B------:R-:W-:Y:S01]  /*18c0*/  SHF.R.U32.HI R43, RZ, 0x10, R39 ;  /* 0x00000010ff2b7819 */ /* 0x000fe20000011627 */
[----:B------:R-:W-:Y:S01]  /*18d0*/  IMAD R8, R11, -0x326172a9, RZ ;  /* 0xcd9e8d570b087824 */ /* 0x000fe200078e02ff */
[----:B------:R-:W-:Y:S01]  /*18e0*/  SHF.R.U64 R95, R36, 0x10, R37 ;  /* 0x00000010245f7819 */ /* 0x000fe20000001225 */
[----:B------:R-:W-:Y:S01]  /*18f0*/  VIADD R9, R64, 0x5384540f ;  /* 0x5384540f40097836 */ /* 0x000fe20000000000 */
[----:B------:R-:W-:Y:S01]  /*1900*/  MOV R104, R26 ;  /* 0x0000001a00687202 */ /* 0x000fe20000000f00 */
[----:B------:R-:W-:Y:S01]  /*1910*/  IMAD.HI.U32 R11, R6, -0x2daee0ad, RZ ;  /* 0xd2511f53060b7827 */ /* 0x000fe200078e00ff */
[----:B------:R-:W-:Y:S02]  /*1920*/  SHF.R.U64 R114, R26, 0x10, R27 ;  /* 0x000000101a727819 */ /* 0x000fe4000000121b */
[----:B------:R-:W-:Y:S01]  /*1930*/  LOP3.LUT R7, R9, R8, R7, 0x96, !PT ;  /* 0x0000000809077212 */ /* 0x000fe200078e9607 */
[----:B------:R-:W-:Y:S01]  /*1940*/  IMAD R9, R10, -0x326172a9, RZ ;  /* 0xcd9e8d570a097824 */ /* 0x000fe200078e02ff */
[----:B------:R-:W-:Y:S01]  /*1950*/  LOP3.LUT R11, R13, R12, R11, 0x96, !PT ;  /* 0x0000000c0d0b7212 */ /* 0x000fe200078e960b */
[----:B------:R-:W-:Y:S01]  /*1960*/  IMAD R13, R6, -0x2daee0ad, RZ ;  /* 0xd2511f53060d7824 */ /* 0x000fe200078e02ff */
[----:B------:R-:W-:Y:S01]  /*1970*/  MOV R39, R37 ;  /* 0x0000002500277202 */ /* 0x000fe20000000f00 */
[----:B------:R-:W-:Y:S01]  /*1980*/  VIADD R12, R65, 0xdb3d7428 ;  /* 0xdb3d7428410c7836 */ /* 0x000fe20000000000 */
[----:B------:R-:W-:Y:S01]  /*1990*/  SHF.R.U32.HI R68, RZ, 0x10, R27 ;  /* 0x00000010ff447819 */ /* 0x000fe2000001161b */
[----:B------:R-:W-:Y:S01]  /*19a0*/  IMAD.HI.U32 R10, R7, -0x2daee0ad, RZ ;  /* 0xd2511f53070a7827 */ /* 0x000fe200078e00ff */
[----:B------:R-:W-:-:S02]  /*19b0*/  PRMT R155, R155, 0x5410, R14 ;  /* 0x000054109b9b7816 */ /* 0x000fc4000000000e */
[--C-:B------:R-:W-:Y:S01]  /*19c0*/  SHF.R.U64 R85, R76, 0x10, R77.reuse ;  /* 0x000000104c557819 */ /* 0x100fe2000000124d */
[----:B------:R-:W-:Y:S01]  /*19d0*/  IMAD.HI.U32 R6, R11, -0x326172a9, RZ ;  /* 0xcd9e8d570b067827 */ /* 0x000fe200078e00ff */
[----:B------:R-:W-:Y:S02]  /*19e0*/  LOP3.LUT R10, R12, R13, R10, 0x96, !PT ;  /* 0x0000000d0c0a7212 */ /* 0x000fe400078e960a */
[----:B------:R-:W-:Y:S01]  /*19f0*/  SHF.R.U32.HI R84, RZ, 0x10, R77 ;  /* 0x00000010ff547819 */ /* 0x000fe2000001164d */
[----:B------:R-:W-:Y:S01]  /*1a00*/  VIADD R8, R64, 0xf1bbcdc8 ;  /* 0xf1bbcdc840087836 */ /* 0x000fe20000000000 */
[----:B------:R-:W-:Y:S01]  /*1a10*/  SHF.R.U32.HI R37, RZ, 0x10, R37 ;  /* 0x00000010ff257819 */ /* 0x000fe20000011625 */
[----:B------:R-:W-:Y:S01]  /*1a20*/  IMAD.MOV.U32 R38, RZ, RZ, R41 ;  /* 0x000000ffff267224 */ /* 0x000fe200078e0029 */
[--C-:B------:R-:W-:Y:S01]  /*1a30*/  SHF.R.U32.HI R41, RZ, 0x10, R33.reuse ;  /* 0x00000010ff297819 */ /* 0x100fe20000011621 */
[----:B------:R-:W-:Y:S01]  /*1a40*/  IMAD.MOV.U32 R34, RZ, RZ, R33 ;  /* 0x000000ffff227224 */ /* 0x000fe200078e0021 */
[----:B------:R-:W-:Y:S01]  /*1a50*/  LOP3.LUT R6, R8, R9, R6, 0x96, !PT ;  /* 0x0000000908067212 */ /* 0x000fe200078e9606 */
[----:B------:R-:W-:Y:S01]  /*1a60*/  IMAD R8, R7, -0x2daee0ad, RZ ;  /* 0xd2511f5307087824 */ /* 0x000fe200078e02ff */
[----:B------:R-:W-:Y:S01]  /*1a70*/  SHF.R.U64 R120, R44, 0x10, R45 ;  /* 0x000000102c787819 */ /* 0x000fe2000000122d */
[--C-:B------:R-:W-:Y:S01]  /*1a80*/  IMAD.MOV.U32 R36, RZ, RZ, R35.reuse ;  /* 0x000000ffff247224 */ /* 0x100fe200078e0023 */
[----:B------:R-:W-:Y:S01]  /*1a90*/  SHF.R.U32.HI R35, RZ, 0x10, R35 ;  /* 0x00000010ff237819 */ /* 0x000fe20000011623 */
[----:B------:R-:W-:Y:S01]  /*1aa0*/  IMAD.MOV.U32 R33, RZ, RZ, R27 ;  /* 0x000000ffff217224 */ /* 0x000fe200078e001b */
[--C-:B------:R-:W-:Y:S01]  /*1ab0*/  SHF.R.U32.HI R27, RZ, 0x10, R45.reuse ;  /* 0x00000010ff1b7819 */ /* 0x100fe2000001162d */
[----:B------:R-:W-:Y:S01]  /*1ac0*/  IMAD.MOV.U32 R26, RZ, RZ, R45 ;  /* 0x000000ffff1a7224 */ /* 0x000fe200078e002d */
[--C-:B------:R-:W-:Y:S01]  /*1ad0*/  SHF.R.U64 R156, R48, 0x10, R49.reuse ;  /* 0x00000010309c7819 */ /* 0x100fe20000001231 */
[----:B------:R-:W-:Y:S01]  /*1ae0*/  IMAD R11, R11, -0x326172a9, RZ ;  /* 0xcd9e8d570b0b7824 */ /* 0x000fe200078e02ff */
[----:B------:R-:W-:Y:S01]  /*1af0*/  SHF.R.U32.HI R14, RZ, 0x10, R49 ;  /* 0x00000010ff0e7819 */ /* 0x000fe20000011631 */
[----:B------:R-:W-:Y:S01]  /*1b00*/  IMAD.HI.U32 R74, R10, -0x326172a9, RZ ;  /* 0xcd9e8d570a4a7827 */ /* 0x000fe200078e00ff */
[----:B------:R-:W-:-:S02]  /*1b10*/  SHF.R.U64 R157, R2, 0x10, R3 ;  /* 0x00000010029d7819 */ /* 0x000fc40000001203 */
[----:B------:R-:W-:Y:S01]  /*1b20*/  IADD3 R9, PT, PT, R64, -0x700cb87f, RZ ;  /* 0x8ff3478140097810 */ /* 0x000fe20007ffe0ff */
[----:B------:R-:W-:Y:S01]  /*1b30*/  IMAD.HI.U32 R75, R6, -0x2daee0ad, RZ ;  /* 0xd2511f53064b7827 */ /* 0x000fe200078e00ff */
[----:B------:R-:W-:Y:S02]  /*1b40*/  SHF.R.U32.HI R12, RZ, 0x10, R3 ;  /* 0x00000010ff0c7819 */ /* 0x000fe40000011603 */
[----:B------:R-:W-:Y:S01]  /*1b50*/  ISETP.NE.AND.EX P0, PT, RZ, UR5, PT, P0 ;  /* 0x00000005ff007c0c */ /* 0x000fe2000bf05300 */
[----:B------:R-:W-:Y:S01]  /*1b60*/  VIADD R7, R65, 0x96a522ad ;  /* 0x96a522ad41077836 */ /* 0x000fe20000000000 */
[----:B------:R-:W-:Y:S01]  /*1b70*/  PRMT R89, R42, 0x5410, R89 ;  /* 0x000054102a597816 */ /* 0x000fe20000000059 */
[----:B------:R-:W-:Y:S01]  /*1b80*/  HADD2.F32 R76, -RZ, R76.H0_H0 ;  /* 0x2000004cff4c7230 */ /* 0x000fe20000004100 */
        /* <DEDUP_REMOVED lines=9> */
[----:B------:R-:W-:Y:S01]  /*1c20*/  IMAD R86, R10, -0x326172a9, RZ ;  /* 0xcd9e8d570a567824 */ /* 0x000fe200078e02ff */
[----:B------:R-:W-:Y:S01]  /*1c30*/  PRMT R96, R96, 0x5410, R36 ;  /* 0x0000541060607816 */ /* 0x000fe20000000024 */
[----:B------:R-:W-:Y:S01]  /*1c40*/  IMAD R87, R6, -0x2daee0ad, RZ ;  /* 0xd2511f5306577824 */ /* 0x000fe200078e02ff */
        /* <DEDUP_REMOVED lines=26> */
[----:B------:R-:W-:Y:S02]  /*1df0*/  LOP3.LUT R74, R9, R11, R74, 0x96, !PT ;  /* 0x0000000b094a7212 */ /* 0x000fe400078e964a */
[----:B------:R-:W-:Y:S02]  /*1e00*/  LOP3.LUT R75, R7, R8, R75, 0x96, !PT ;  /* 0x00000008074b7212 */ /* 0x000fe400078e964b */
[----:B------:R-:W-:Y:S02]  /*1e10*/  LOP3.LUT R78, R78, 0x3, RZ, 0xc0, !PT ;  /* 0x000000034e4e7812 */ /* 0x000fe400078ec0ff */
[----:B-1234-:R-:W-:-:S07]  /*1e20*/  P2R R88, PR, RZ, 0x1 ;  /* 0x00000001ff587803 */ /* 0x01efce0000000000 */
.L_x_39241:
[----:B------:R-:W-:Y:S01]  /*1e30*/  ISETP.NE.AND P0, PT, R88, RZ, PT ;  /* 0x000000ff5800720c */ /* 0x000fe20003f05270 */
[----:B------:R-:W-:-:S12]  /*1e40*/  HFMA2 R68, -RZ, RZ, 1.875, 0 ;  /* 0x3f800000ff447431 */ /* 0x000fd800000001ff */
[----:B------:R-:W0:Y:S02]  /*1e50*/  @P0 LDC.64 R70, c[0x0][0x3e0] ;  /* 0x0000f800ff460b82 */ /* 0x000e240000000a00 */
[----:B0-----:R-:W-:-:S05]  /*1e60*/  @P0 IMAD.WIDE R106, R72, 0x4, R70 ;  /* 0x00000004486a0825 */ /* 0x001fca00078e0246 */
        /* <DEDUP_REMOVED lines=31> */
.L_x_45744:
[----:B------:R-:W-:Y:S05]  /*2060*/  BRX R106 -0x2070                                       (*"BRANCH_TARGETS .L_x_45745,.L_x_45746,.L_x_45747"*) ;  /* 0xffffffdc6ae47949 */ /* 0x000fea000383ffff */
.L_x_45747:
[----:B------:R-:W-:Y:S01]  /*2070*/  VIADD R106, R78, 0x1 ;  /* 0x000000014e6a7836 */ /* 0x000fe20000000000 */
[----:B------:R-:W-:Y:S01]  /*2080*/  MOV R105, R74 ;  /* 0x0000004a00697202 */ /* 0x000fe20000000f00 */
[----:B------:R-:W-:Y:S01]  /*2090*/  IMAD.MOV.U32 R70, RZ, RZ, R87 ;  /* 0x000000ffff467224 */ /* 0x000fe200078e0057 */
[----:B------:R-:W-:Y:S06]  /*20a0*/  BRA `(.L_x_38785) ;  /* 0x0000000400387947 */ /* 0x000fec0003800000 */
.L_x_45745:
[----:B------:R-:W-:Y:S01]  /*20b0*/  IMAD.MOV.U32 R70, RZ, RZ, R87 ;  /* 0x000000ffff467224 */ /* 0x000fe200078e0057 */
[----:B------:R-:W-:Y:S01]  /*20c0*/  MOV R105, R75 ;  /* 0x0000004b00697202 */ /* 0x000fe20000000f00 */
[----:B------:R-:W-:Y:S01]  /*20d0*/  IMAD.MOV.U32 R106, RZ, RZ, 0x3 ;  /* 0x00000003ff6a7424 */ /* 0x000fe200078e00ff */
[----:B------:R-:W-:Y:S06]  /*20e0*/  BRA `(.L_x_38785) ;  /* 0x0000000400287947 */ /* 0x000fec0003800000 */
.L_x_45746:
        /* <DEDUP_REMOVED lines=13> */
.L_x_38787:
[----:B------:R-:W-:Y:S05]  /*21c0*/  BSYNC.RECONVERGENT B2 ;  /* 0x0000000000027941 */ /* 0x000fea0003800200 */
.L_x_38786:
[----:B------:R-:W-:Y:S01]  /*21d0*/  IMAD.WIDE.U32 R110, R0, -0x326172a9, RZ ;  /* 0xcd9e8d57006e7825 */ /* 0x000fe200078e00ff */
[----:B------:R-:W-:Y:S02]  /*21e0*/  LOP3.LUT R71, R79, R107, R65, 0x96, !PT ;  /* 0x0000006b4f477212 */ /* 0x000fe400078e9641 */
[----:B------:R-:W-:Y:S02]  /*21f0*/  MOV R105, R87 ;  /* 0x0000005700697202 */ /* 0x000fe40000000f00 */
        /* <DEDUP_REMOVED lines=54> */
[----:B------:R-:W-:-:S04]  /*2560*/  LOP3.LUT R74, R74, R110, R109, 0x96, !PT ;  /* 0x0000006e4a4a7212 */ /* 0x000fc800078e966d */
[----:B------:R-:W-:Y:S01]  /*2570*/  LOP3.LUT R75, R75, R106, R71, 0x96, !PT ;  /* 0x0000006a4b4b7212 */ /* 0x000fe200078e9647 */
[----:B------:R-:W-:-:S07]  /*2580*/  IMAD.MOV.U32 R106, RZ, RZ, RZ ;  /* 0x000000ffff6a7224 */ /* 0x000fce00078e00ff */
.L_x_38785:
[----:B------:R-:W-:Y:S05]  /*2590*/  BSYNC.RECONVERGENT B1 ;  /* 0x0000000000017941 */ /* 0x000fea0003800200 */
.L_x_38784:
[----:B------:R-:W0:Y:S01]  /*25a0*/  LDC R71, c[0x0][0x408] ;  /* 0x00010200ff477b82 */ /* 0x000e220000000800 */
[----:B------:R-:W-:Y:S01]  /*25b0*/  I2FP.F32.U32 R78, R105 ;  /* 0x00000069004e7245 */ /* 0x000fe20000201000 */
[----:B------:R-:W-:Y:S02]  /*25c0*/  IMAD.MOV.U32 R105, RZ, RZ, 0x2f800000 ;  /* 0x2f800000ff697424 */ /* 0x000fe400078e00ff */
[----:B-----5:R-:W-:Y:S01]  /*25d0*/  FMUL.FTZ R8, R8, R68 ;  /* 0x0000004408087220 */ /* 0x020fe20000410000 */
[----:B------:R-:W-:Y:S01]  /*25e0*/  ISETP.NE.AND P1, PT, R106, 0x1, PT ;  /* 0x000000016a00780c */ /* 0x000fe20003f25270 */
[----:B------:R-:W-:Y:S02]  /*25f0*/  HADD2.F32 R107, -RZ, R89.H1_H1 ;  /* 0x30000059ff6b7230 */ /* 0x000fe40000004100 */
[----:B------:R-:W-:Y:S01]  /*2600*/  FFMA.FTZ R78, R78, R105, 1.1641532182693481445e-10 ;  /* 0x2f0000004e4e7423 */ /* 0x000fe20000010069 */
[----:B------:R-:W-:Y:S01]  /*2610*/  BSSY.RECONVERGENT B1, `(.L_x_38788) ;  /* 0x000005d000017945 */ /* 0x000fe20003800200 */
[----:B------:R-:W1:Y:S01]  /*2620*/  LDC R87, c[0x0][0x404] ;  /* 0x00010100ff577b82 */ /* 0x000e620000000800 */
[----:B0-----:R-:W-:-:S02]  /*2630*/  FMUL.FTZ R8, R8, R71 ;  /* 0x0000004708087220 */ /* 0x001fc40000410000 */
[----:B-1----:R-:W-:Y:S01]  /*2640*/  FSETP.GTU.FTZ.AND P0, PT, R78, R87, PT ;  /* 0x000000574e00720b */ /* 0x002fe20003f1c000 */
[----:B------:R-:W-:-:S03]  /*2650*/  HFMA2 R78, -RZ, RZ, 0, 1.1920928955078125e-07 ;  /* 0x00000002ff4e7431 */ /* 0x000fc600000001ff */
        /* <DEDUP_REMOVED lines=13> */
.L_x_38790:
        /* <DEDUP_REMOVED lines=13> */
.L_x_38792:
[----:B------:R-:W-:Y:S05]  /*2800*/  BSYNC.RECONVERGENT B2 ;  /* 0x0000000000027941 */ /* 0x000fea0003800200 */
.L_x_38791:
[----:B------:R-:W-:Y:S01]  /*2810*/  IMAD.WIDE.U32 R112, R0, -0x326172a9, RZ ;  /* 0xcd9e8d5700707825 */ /* 0x000fe200078e00ff */
[----:B------:R-:W-:-:S03]  /*2820*/  LOP3.LUT R74, R79, R107, R65, 0x96, !PT ;  /* 0x0000006b4f4a7212 */ /* 0x000fc600078e9641 */
[----:B------:R-:W-:Y:S01]  /*2830*/  IMAD.MOV.U32 R78, RZ, RZ, RZ ;  /* 0x000000ffff4e7224 */ /* 0x000fe200078e00ff */
[----:B------:R-:W-:Y:S01]  /*2840*/  LOP3.LUT R75, R67, R113, R64, 0x96, !PT ;  /* 0x00000071434b7212 */ /* 0x000fe200078e9640 */
        /* <DEDUP_REMOVED lines=53> */
[----:B------:R-:W-:Y:S01]  /*2ba0*/  LOP3.LUT R74, R74, R112, R111, 0x96, !PT ;  /* 0x000000704a4a7212 */ /* 0x000fe200078e966f */
[----:B------:R-:W-:Y:S01]  /*2bb0*/  IMAD.MOV.U32 R86, RZ, RZ, R110 ;  /* 0x000000ffff567224 */ /* 0x000fe200078e006e */
[----:B------:R-:W-:-:S02]  /*2bc0*/  LOP3.LUT R75, R75, R106, R109, 0x96, !PT ;  /* 0x0000006a4b4b7212 */ /* 0x000fc400078e966d */
[----:B------:R-:W-:-:S07]  /*2bd0*/  MOV R70, R108 ;  /* 0x0000006c00467202 */ /* 0x000fce0000000f00 */
.L_x_38789:
[----:B------:R-:W-:Y:S05]  /*2be0*/  BSYNC.RECONVERGENT B1 ;  /* 0x0000000000017941 */ /* 0x000fea0003800200 */
.L_x_38788:
[----:B------:R-:W-:Y:S01]  /*2bf0*/  I2FP.F32.U32 R106, R107 ;  /* 0x0000006b006a7245 */ /* 0x000fe20000201000 */
[----:B------:R-:W-:Y:S01]  /*2c00*/  FMUL.FTZ R108, R9, R68 ;  /* 0x00000044096c7220 */ /* 0x000fe20000410000 */
[----:B------:R-:W-:Y:S01]  /*2c10*/  ISETP.NE.AND P2, PT, R78, 0x1, PT ;  /* 0x000000014e00780c */ /* 0x000fe20003f45270 */
[----:B------:R-:W-:Y:S01]  /*2c20*/  BSSY.RECONVERGENT B1, `(.L_x_38793) ;  /* 0x000005e000017945 */ /* 0x000fe20003800200 */
[----:B------:R-:W-:Y:S01]  /*2c30*/  MOV R107, R86 ;  /* 0x00000056006b7202 */ /* 0x000fe20000000f00 */
[----:B------:R-:W-:Y:S01]  /*2c40*/  FFMA.FTZ R106, R106, R105, 1.1641532182693481445e-10 ;  /* 0x2f0000006a6a7423 */ /* 0x000fe20000010069 */
[----:B------:R-:W-:-:S04]  /*2c50*/  FMUL.FTZ R108, R108, R71 ;  /* 0x000000476c6c7220 */ /* 0x000fc80000410000 */
        /* <DEDUP_REMOVED lines=15> */
.L_x_38795:
        /* <DEDUP_REMOVED lines=13> */
.L_x_38797:
[----:B------:R-:W-:Y:S05]  /*2e20*/  BSYNC.RECONVERGENT B2 ;  /* 0x0000000000027941 */ /* 0x000fea0003800200 */
.L_x_38796:
        /* <DEDUP_REMOVED lines=55> */
[----:B------:R-:W-:-:S03]  /*31a0*/  LOP3.LUT R75, R75, R106, R109, 0x96, !PT ;  /* 0x0000006a4b4b7212 */ /* 0x000fc600078e966d */
[----:B------:R-:W-:Y:S02]  /*31b0*/  HFMA2 R106, -RZ, RZ, 0, 0 ;  /* 0x00000000ff6a7431 */ /* 0x000fe400000001ff */
[----:B------:R-:W-:Y:S01]  /*31c0*/  VIADD R74, R64, 0x8ff34781 ;  /* 0x8ff34781404a7836 */ /* 0x000fe20000000000 */
[----:B------:R-:W-:Y:S01]  /*31d0*/  MOV R86, R110 ;  /* 0x0000006e00567202 */ /* 0x000fe20000000f00 */
[----:B------:R-:W-:-:S03]  /*31e0*/  IMAD.MOV.U32 R70, RZ, RZ, R108 ;  /* 0x000000ffff467224 */ /* 0x000fc600078e006c */
[----:B------:R-:W-:-:S07]  /*31f0*/  LOP3.LUT R74, R74, R112, R111, 0x96, !PT ;  /* 0x000000704a4a7212 */ /* 0x000fce00078e966f */
.L_x_38794:
[----:B------:R-:W-:Y:S05]  /*3200*/  BSYNC.RECONVERGENT B1 ;  /* 0x0000000000017941 */ /* 0x000fea0003800200 */
.L_x_38793:
[----:B------:R-:W-:Y:S01]  /*3210*/  I2FP.F32.U32 R78, R107 ;  /* 0x0000006b004e7245 */ /* 0x000fe20000201000 */
[----:B------:R-:W-:Y:S01]  /*3220*/  FMUL.FTZ R10, R10, R68 ;  /* 0x000000440a0a7220 */ /* 0x000fe20000410000 */
[----:B------:R-:W-:Y:S01]  /*3230*/  ISETP.NE.AND P3, PT, R106, 0x1, PT ;  /* 0x000000016a00780c */ /* 0x000fe20003f65270 */
[----:B------:R-:W-:Y:S01]  /*3240*/  HADD2.F32 R107, -RZ, R89.H0_H0 ;  /* 0x20000059ff6b7230 */ /* 0x000fe20000004100 */
[----:B------:R-:W-:Y:S01]  /*3250*/  BSSY.RECONVERGENT B1, `(.L_x_38798) ;  /* 0x000005d000017945 */ /* 0x000fe20003800200 */
[----:B------:R-:W-:Y:S01]  /*3260*/  FFMA.FTZ R78, R78, R105, 1.1641532182693481445e-10 ;  /* 0x2f0000004e4e7423 */ /* 0x000fe20000010069 */
[----:B------:R-:W-:-:S04]  /*3270*/  FMUL.FTZ R10, R10, R71 ;  /* 0x000000470a0a7220 */ /* 0x000fc80000410000 */
[----:B------:R-:W-:Y:S01]  /*3280*/  FSETP.GTU.FTZ.AND P2, PT, R78, R87, PT ;  /* 0x000000574e00720b */ /* 0x000fe20003f5c000 */
[----:B------:R-:W-:-:S03]  /*3290*/  IMAD.MOV.U32 R78, RZ, RZ, 0x2 ;  /* 0x00000002ff4e7424 */ /* 0x000fc600078e00ff */
        /* <DEDUP_REMOVED lines=13> */
.L_x_38800:
        /* <DEDUP_REMOVED lines=13> */
.L_x_38802:
[----:B------:R-:W-:Y:S05]  /*3440*/  BSYNC.RECONVERGENT B2 ;  /* 0x0000000000027941 */ /* 0x000fea0003800200 */
.L_x_38801:
[----:B------:R-:W-:Y:S01]  /*3450*/  IMAD.WIDE.U32 R112, R0, -0x326172a9, RZ ;  /* 0xcd9e8d5700707825 */ /* 0x000fe200078e00ff */
[----:B------:R-:W-:-:S03]  /*3460*/  LOP3.LUT R74, R79, R107, R65, 0x96, !PT ;  /* 0x0000006b4f4a7212 */ /* 0x000fc600078e9641 */
[----:B------:R-:W-:Y:S01]  /*3470*/  IMAD.MOV.U32 R78, RZ, RZ, RZ ;  /* 0x000000ffff4e7224 */ /* 0x000fe200078e00ff */
        /* <DEDUP_REMOVED lines=48> */
[----:B------:R-:W-:Y:S02]  /*3780*/  LOP3.LUT R74, R74, R110, R107, 0x96, !PT ;  /* 0x0000006e4a4a7212 */ /* 0x000fe400078e966b */
[----:B------:R-:W-:Y:S01]  /*3790*/  MOV R107, R70 ;  /* 0x00000046006b7202 */ /* 0x000fe20000000f00 */
[----:B------:R-:W-:-:S04]  /*37a0*/  IMAD.WIDE.U32 R108, R75, -0x2daee0ad, RZ ;  /* 0xd2511f534b6c7825 */ /* 0x000fc800078e00ff */
[----:B------:R-:W-:Y:S01]  /*37b0*/  IMAD.WIDE.U32 R110, R74, -0x326172a9, RZ ;  /* 0xcd9e8d574a6e7825 */ /* 0x000fe200078e00ff */
[----:B------:R-:W-:-:S03]  /*37c0*/  IADD3 R74, PT, PT, R64, -0x700cb87f, RZ ;  /* 0x8ff34781404a7810 */ /* 0x000fc60007ffe0ff */
[----:B------:R-:W-:Y:S01]  /*37d0*/  VIADD R75, R65, 0x96a522ad ;  /* 0x96a522ad414b7836 */ /* 0x000fe20000000000 */
[----:B------:R-:W-:Y:S01]  /*37e0*/  LOP3.LUT R74, R74, R112, R111, 0x96, !PT ;  /* 0x000000704a4a7212 */ /* 0x000fe200078e966f */
[----:B------:R-:W-:Y:S02]  /*37f0*/  IMAD.MOV.U32 R86, RZ, RZ, R110 ;  /* 0x000000ffff567224 */ /* 0x000fe400078e006e */
[----:B------:R-:W-:Y:S01]  /*3800*/  IMAD.MOV.U32 R70, RZ, RZ, R108 ;  /* 0x000000ffff467224 */ /* 0x000fe200078e006c */
[----:B------:R-:W-:-:S07]  /*3810*/  LOP3.LUT R75, R75, R106, R109, 0x96, !PT ;  /* 0x0000006a4b4b7212 */ /* 0x000fce00078e966d */
.L_x_38799:
[----:B------:R-:W-:Y:S05]  /*3820*/  BSYNC.RECONVERGENT B1 ;  /* 0x0000000000017941 */ /* 0x000fea0003800200 */
.L_x_38798:
[----:B------:R-:W-:Y:S01]  /*3830*/  I2FP.F32.U32 R106, R107 ;  /* 0x0000006b006a7245 */ /* 0x000fe20000201000 */
[----:B------:R-:W-:-:S04]  /*3840*/  FMUL.FTZ R108, R11, R68 ;  /* 0x000000440b6c7220 */ /* 0x000fc80000410000 */
[----:B------:R-:W-:Y:S01]  /*3850*/  FFMA.FTZ R106, R106, R105, 1.1641532182693481445e-10 ;  /* 0x2f0000006a6a7423 */ /* 0x000fe20000010069 */
[----:B------:R-:W-:-:S04]  /*3860*/  FMUL.FTZ R108, R108, R71 ;  /* 0x000000476c6c7220 */ /* 0x000fc80000410000 */
[----:B------:R-:W-:Y:S01]  /*3870*/  FSETP.GTU.FTZ.AND P4, PT, R106, R87, PT ;  /* 0x000000576a00720b */ /* 0x000fe20003f9c000 */
[----:B------:R-:W-:-:S03]  /*3880*/  HADD2.F32 R106, -RZ, R90.H1_H1 ;  /* 0x3000005aff6a7230 */ /* 0x000fc60000004100 */
[----:B------:R-:W-:Y:S02]  /*3890*/  FSEL R108, R108, RZ, !P4 ;  /* 0x000000ff6c6c7208 */ /* 0x000fe40006000000 */
[----:B------:R-:W-:-:S03]  /*38a0*/  PLOP3.LUT P3, PT, P4, PT, PT, 0x8, 0x80 ;  /* 0x000000000080781c */ /* 0x000fc6000276e170 */
[----:B------:R-:W-:Y:S01]  /*38b0*/  FFMA.FTZ R11, R108, R106, R7 ;  /* 0x0000006a6c0b7223 */ /* 0x000fe20000010007 */
[----:B------:R-:W-:Y:S09]  /*38c0*/  BRA `(.L_x_38803) ;  /* 0x0000001800347947 */ /* 0x000ff20003800000 */
.L_x_38783:
        /* <DEDUP_REMOVED lines=16> */
.L_x_38806:
        /* <DEDUP_REMOVED lines=13> */
.L_x_38808:
[----:B------:R-:W-:Y:S05]  /*3aa0*/  BSYNC.RECONVERGENT B2 ;  /* 0x0000000000027941 */ /* 0x000fea0003800200 */
.L_x_38807:
[----:B------:R-:W-:Y:S01]  /*3ab0*/  IMAD.WIDE.U32 R110, R0, -0x326172a9, RZ ;  /* 0xcd9e8d57006e7825 */ /* 0x000fe200078e00ff */
[----:B------:R-:W-:-:S03]  /*3ac0*/  LOP3.LUT R71, R79, R107, R65, 0x96, !PT ;  /* 0x0000006b4f477212 */ /* 0x000fc600078e9641 */
[----:B------:R-:W-:Y:S01]  /*3ad0*/  IMAD.MOV.U32 R105, RZ, RZ, R87 ;  /* 0x000000ffff697224 */ /* 0x000fe200078e0057 */
        /* <DEDUP_REMOVED lines=42> */
[----:B------:R-:W-:Y:S02]  /*3d80*/  LOP3.LUT R70, R70, R106, R109, 0x96, !PT ;  /* 0x0000006a46467212 */ /* 0x000fe400078e966d */
[----:B------:R-:W-:Y:S01]  /*3d90*/  IADD3 R75, PT, PT, R65, -0x695add53, RZ ;  /* 0x96a522ad414b7810 */ /* 0x000fe20007ffe0ff */
        /* <DEDUP_REMOVED lines=12> */
[----:B------:R-:W-:-:S07]  /*3e60*/  HFMA2 R106, -RZ, RZ, 0, 0 ;  /* 0x00000000ff6a7431 */ /* 0x000fce00000001ff */
.L_x_38805:
[----:B------:R-:W-:Y:S05]  /*3e70*/  BSYNC.RECONVERGENT B1 ;  /* 0x0000000000017941 */ /* 0x000fea0003800200 */
.L_x_38804:
        /* <DEDUP_REMOVED lines=10> */
[----:B------:R-:W-:-:S03]  /*3f20*/  HADD2.F32 R78, -RZ, R89.H1_H1 ;  /* 0x30000059ff4e7230 */ /* 0x000fc60000004100 */
[----:B------:R-:W-:Y:S02]  /*3f30*/  FSEL R107, R8, RZ, !P0 ;  /* 0x000000ff086b7208 */ /* 0x000fe40004000000 */
[----:B------:R-:W-:-:S03]  /*3f40*/  PLOP3.LUT P0, PT, P0, PT, PT, 0x8, 0x80 ;  /* 0x000000000080781c */ /* 0x000fc6000070e170 */
[----:B------:R-:W-:Y:S01]  /*3f50*/  FMUL.FTZ R8, R107, R78 ;  /* 0x0000004e6b087220 */ /* 0x000fe20000410000 */
        /* <DEDUP_REMOVED lines=11> */
.L_x_38811:
        /* <DEDUP_REMOVED lines=13> */
.L_x_38813:
[----:B------:R-:W-:Y:S05]  /*40e0*/  BSYNC.RECONVERGENT B2 ;  /* 0x0000000000027941 */ /* 0x000fea0003800200 */
.L_x_38812:
        /* <DEDUP_REMOVED lines=51> */
[----:B------:R-:W-:Y:S01]  /*4420*/  IMAD.MOV.U32 R107, RZ, RZ, R70 ;  /* 0x000000ffff6b7224 */ /* 0x000fe200078e0046 */
[----:B------:R-:W-:-:S03]  /*4430*/  LOP3.LUT R75, R75, R108, R113, 0x96, !PT ;  /* 0x0000006c4b4b7212 */ /* 0x000fc600078e9671 */
[----:B------:R-:W-:-:S04]  /*4440*/  IMAD.WIDE.U32 R110, R74, -0x326172a9, RZ ;  /* 0xcd9e8d574a6e7825 */ /* 0x000fc800078e00ff */
[----:B------:R-:W-:Y:S01]  /*4450*/  IMAD.WIDE.U32 R108, R75, -0x2daee0ad, RZ ;  /* 0xd2511f534b6c7825 */ /* 0x000fe200078e00ff */
[----:B------:R-:W-:-:S03]  /*4460*/  MOV R86, R110 ;  /* 0x0000006e00567202 */ /* 0x000fc60000000f00 */
[----:B------:R-:W-:Y:S02]  /*4470*/  VIADD R74, R64, 0x8ff34781 ;  /* 0x8ff34781404a7836 */ /* 0x000fe40000000000 */
[----:B------:R-:W-:Y:S02]  /*4480*/  VIADD R75, R65, 0x96a522ad ;  /* 0x96a522ad414b7836 */ /* 0x000fe40000000000 */
[----:B------:R-:W-:Y:S01]  /*4490*/  IMAD.MOV.U32 R70, RZ, RZ, R108 ;  /* 0x000000ffff467224 */ /* 0x000fe200078e006c */
[----:B------:R-:W-:Y:S02]  /*44a0*/  LOP3.LUT R74, R74, R112, R111, 0x96, !PT ;  /* 0x000000704a4a7212 */ /* 0x000fe400078e966f */
[----:B------:R-:W-:-:S07]  /*44b0*/  LOP3.LUT R75, R75, R106, R109, 0x96, !PT ;  /* 0x0000006a4b4b7212 */ /* 0x000fce00078e966d */
.L_x_38810:
[----:B------:R-:W-:Y:S05]  /*44c0*/  BSYNC.RECONVERGENT B1 ;  /* 0x0000000000017941 */ /* 0x000fea0003800200 */
.L_x_38809:
[----:B------:R-:W-:Y:S01]  /*44d0*/  I2FP.F32.U32 R106, R107 ;  /* 0x0000006b006a7245 */ /* 0x000fe20000201000 */
[----:B------:R-:W-:Y:S01]  /*44e0*/  FMUL.FTZ R108, R9, R68 ;  /* 0x00000044096c7220 */ /* 0x000fe20000410000 */
[----:B------:R-:W-:Y:S01]  /*44f0*/  ISETP.NE.AND P2, PT, R78, 0x1, PT ;  /* 0x000000014e00780c */ /* 0x000fe20003f45270 */
[----:B------:R-:W-:Y:S01]  /*4500*/  HADD2.F32 R9, -RZ, R90.H0_H0 ;  /* 0x2000005aff097230 */ /* 0x000fe20000004100 */
[----:B------:R-:W-:Y:S01]  /*4510*/  BSSY.RECONVERGENT B1, `(.L_x_38814) ;  /* 0x000005d000017945 */ /* 0x000fe20003800200 */
[----:B------:R-:W-:Y:S01]  /*4520*/  FFMA.FTZ R106, R106, R105, 1.1641532182693481445e-10 ;  /* 0x2f0000006a6a7423 */ /* 0x000fe20000010069 */
[----:B------:R-:W-:Y:S01]  /*4530*/  FMUL.FTZ R108, R108, R71 ;  /* 0x000000476c6c7220 */ /* 0x000fe20000410000 */
[----:B------:R-:W-:-:S03]  /*4540*/  IMAD.MOV.U32 R107, RZ, RZ, R86 ;  /* 0x000000ffff6b7224 */ /* 0x000fc600078e0056 */
        /* <DEDUP_REMOVED lines=14> */
.L_x_38816:
        /* <DEDUP_REMOVED lines=13> */
.L_x_38818:
[----:B------:R-:W-:Y:S05]  /*4700*/  BSYNC.RECONVERGENT B2 ;  /* 0x0000000000027941 */ /* 0x000fea0003800200 */
.L_x_38817:
[----:B------:R-:W-:Y:S01]  /*4710*/  IMAD.WIDE.U32 R112, R0, -0x326172a9, RZ ;  /* 0xcd9e8d5700707825 */ /* 0x000fe200078e00ff */
        /* <DEDUP_REMOVED lines=51> */
[----:B------:R-:W-:Y:S01]  /*4a50*/  MOV R107, R70 ;  /* 0x00000046006b7202 */ /* 0x000fe20000000f00 */
[----:B------:R-:W-:Y:S02]  /*4a60*/  VIADD R75, R65, 0x96a522ad ;  /* 0x96a522ad414b7836 */ /* 0x000fe40000000000 */
[----:B------:R-:W-:Y:S01]  /*4a70*/  IMAD.WIDE.U32 R110, R74, -0x326172a9, RZ ;  /* 0xcd9e8d574a6e7825 */ /* 0x000fe200078e00ff */
[----:B------:R-:W-:Y:S02]  /*4a80*/  IADD3 R74, PT, PT, R64, -0x700cb87f, RZ ;  /* 0x8ff34781404a7810 */ /* 0x000fe40007ffe0ff */
[----:B------:R-:W-:Y:S01]  /*4a90*/  LOP3.LUT R75, R75, R106, R109, 0x96, !PT ;  /* 0x0000006a4b4b7212 */ /* 0x000fe200078e966d */
[----:B------:R-:W-:Y:S01]  /*4aa0*/  IMAD.MOV.U32 R86, RZ, RZ, R110 ;  /* 0x000000ffff567224 */ /* 0x000fe200078e006e */
[----:B------:R-:W-:Y:S01]  /*4ab0*/  LOP3.LUT R74, R74, R112, R111, 0x96, !PT ;  /* 0x000000704a4a7212 */ /* 0x000fe200078e966f */
[----:B------:R-:W-:-:S02]  /*4ac0*/  IMAD.MOV.U32 R70, RZ, RZ, R108 ;  /* 0x000000ffff467224 */ /* 0x000fc400078e006c */
[----:B------:R-:W-:-:S07]  /*4ad0*/  IMAD.MOV.U32 R106, RZ, RZ, RZ ;  /* 0x000000ffff6a7224 */ /* 0x000fce00078e00ff */
.L_x_38815:
[----:B------:R-:W-:Y:S05]  /*4ae0*/  BSYNC.RECONVERGENT B1 ;  /* 0x0000000000017941 */ /* 0x000fea0003800200 */
.L_x_38814:
[----:B------:R-:W-:Y:S01]  /*4af0*/  I2FP.F32.U32 R78, R107 ;  /* 0x0000006b004e7245 */ /* 0x000fe20000201000 */
[----:B------:R-:W-:Y:S01]  /*4b00*/  FMUL.FTZ R10, R10, R68 ;  /* 0x000000440a0a7220 */ /* 0x000fe20000410000 */
[----:B------:R-:W-:Y:S01]  /*4b10*/  ISETP.NE.AND P3, PT, R106, 0x1, PT ;  /* 0x000000016a00780c */ /* 0x000fe20003f65270 */
[----:B------:R-:W-:Y:S02]  /*4b20*/  BSSY.RECONVERGENT B1, `(.L_x_38819) ;  /* 0x000005e000017945 */ /* 0x000fe40003800200 */
[----:B------:R-:W-:Y:S01]  /*4b30*/  FFMA.FTZ R78, R78, R105, 1.1641532182693481445e-10 ;  /* 0x2f0000004e4e7423 */ /* 0x000fe20000010069 */
[----:B------:R-:W-:-:S04]  /*4b40*/  FMUL.FTZ R10, R10, R71 ;  /* 0x000000470a0a7220 */ /* 0x000fc80000410000 */
[----:B------:R-:W-:Y:S01]  /*4b50*/  FSETP.GTU.FTZ.AND P2, PT, R78, R87, PT ;  /* 0x000000574e00720b */ /* 0x000fe20003f5c000 */
[----:B------:R-:W-:-:S03]  /*4b60*/  HADD2.F32 R78, -RZ, R89.H0_H0 ;  /* 0x20000059ff4e7230 */ /* 0x000fc60000004100 */
[----:B------:R-:W-:Y:S02]  /*4b70*/  FSEL R107, R10, RZ, !P2 ;  /* 0x000000ff0a6b7208 */ /* 0x000fe40005000000 */
[----:B------:R-:W-:-:S03]  /*4b80*/  PLOP3.LUT P2, PT, P2, PT, PT, 0x8, 0x80 ;  /* 0x000000000080781c */ /* 0x000fc6000174e170 */
[----:B------:R-:W-:Y:S01]  /*4b90*/  FMUL.FTZ R10, R107, R78 ;  /* 0x0000004e6b0a7220 */ /* 0x000fe20000410000 */
        /* <DEDUP_REMOVED lines=11> */
.L_x_38821:
        /* <DEDUP_REMOVED lines=13> */
.L_x_38823:
[----:B------:R-:W-:Y:S05]  /*4d20*/  BSYNC.RECONVERGENT B2 ;  /* 0x0000000000027941 */ /* 0x000fea0003800200 */
.L_x_38822:
        /* <DEDUP_REMOVED lines=61> */
.L_x_38820:
[----:B------:R-:W-:Y:S05]  /*5100*/  BSYNC.RECONVERGENT B1 ;  /* 0x0000000000017941 */ /* 0x000fea0003800200 */
.L_x_38819:
[----:B------:R-:W-:Y:S01]  /*5110*/  I2FP.F32.U32 R106, R107 ;  /* 0x0000006b006a7245 */ /* 0x000fe20000201000 */
[----:B------:R-:W-:Y:S01]  /*5120*/  FMUL.FTZ R108, R11, R68 ;  /* 0x000000440b6c7220 */ /* 0x000fe20000410000 */
[----:B------:R-:W-:-:S03]  /*5130*/  HADD2.F32 R11, -RZ, R90.H1_H1 ;  /* 0x3000005aff0b7230 */ /* 0x000fc60000004100 */
[----:B------:R-:W-:Y:S01]  /*5140*/  FFMA.FTZ R106, R106, R105, 1.1641532182693481445e-10 ;  /* 0x2f0000006a6a7423 */ /* 0x000fe20000010069 */
[----:B------:R-:W-:-:S04]  /*5150*/  FMUL.FTZ R108, R108, R71 ;  /* 0x000000476c6c7220 */ /* 0x000fc80000410000 */
[----:B------:R-:W-:-:S04]  /*5160*/  FSETP.GTU.FTZ.AND P4, PT, R106, R87, PT ;  /* 0x000000576a00720b */ /* 0x000fc80003f9c000 */
[----:B------:R-:W-:Y:S02]  /*5170*/  FSEL R108, R108, RZ, !P4 ;  /* 0x000000ff6c6c7208 */ /* 0x000fe40006000000 */
[----:B------:R-:W-:-:S03]  /*5180*/  PLOP3.LUT P3, PT, P4, PT, PT, 0x8, 0x80 ;  /* 0x000000000080781c */ /* 0x000fc6000276e170 */
[----:B------:R-:W-:-:S10]  /*5190*/  FMUL.FTZ R11, R108, R11 ;  /* 0x0000000b6c0b7220 */ /* 0x000fd40000410000 */
.L_x_38803:
[----:B------:R-:W0:Y:S01]  /*51a0*/  LDC.64 R110, c[0x0][0x3a8] ;  /* 0x0000ea00ff6e7b82 */ /* 0x000e220000000a00 */
[----:B------:R-:W-:Y:S02]  /*51b0*/  SEL R87, RZ, 0x1000000, !P3 ;  /* 0x01000000ff577807 */ /* 0x000fe40005800000 */
[----:B------:R-:W-:Y:S02]  /*51c0*/  SEL R106, RZ, 0x10000, !P2 ;  /* 0x00010000ff6a7807 */ /* 0x000fe40005000000 */
[----:B------:R-:W-:-:S03]  /*51d0*/  SEL R71, RZ, 0x100, !P1 ;  /* 0x00000100ff477807 */ /* 0x000fc60004800000 */
[----:B------:R-:W1:Y:S01]  /*51e0*/  LDC.64 R108, c[0x0][0x3b0] ;  /* 0x0000ec00ff6c7b82 */ /* 0x000e620000000a00 */
[----:B------:R-:W-:Y:S02]  /*51f0*/  IADD3 R106, PT, PT, R71, R87, R106 ;  /* 0x00000057476a7210 */ /* 0x000fe40007ffe06a */
[----:B------:R-:W-:Y:S02]  /*5200*/  SEL R71, RZ, 0x1, !P0 ;  /* 0x00000001ff477807 */ /* 0x000fe40004000000 */
[----:B------:R-:W-:Y:S01]  /*5210*/  MOV R87, R70 ;  /* 0x0000004600577202 */ /* 0x000fe20000000f00 */
[C---:B------:R-:W-:Y:S02]  /*5220*/  VIADD R70, R91.reuse, 0x20 ;  /* 0x000000205b467836 */ /* 0x040fe40000000000 */
[----:B------:R-:W-:Y:S02]  /*5230*/  IMAD.IADD R71, R106, 0x1, R71 ;  /* 0x000000016a477824 */ /* 0x000fe400078e0247 */
[----:B0-----:R-:W-:-:S05]  /*5240*/  IMAD.WIDE.U32 R110, R91, 0x10, R110 ;  /* 0x000000105b6e7825 */ /* 0x001fca00078e006e */
[----:B------:R0:W-:Y:S01]  /*5250*/  STG.E.128 desc[UR6][R110.64], R8 ;  /* 0x000000086e007986 */ /* 0x0001e2000c101d06 */
[----:B-1----:R-:W-:-:S05]  /*5260*/  IMAD.WIDE.U32 R108, R91, 0x4, R108 ;  /* 0x000000045b6c7825 */ /* 0x002fca00078e006c */
[----:B------:R0:W-:Y:S02]  /*5270*/  STG.E desc[UR6][R108.64], R71 ;  /* 0x000000476c007986 */ /* 0x0001e4000c101906 */
.L_x_38782:
[----:B------:R-:W-:Y:S05]  /*5280*/  BSYNC.RECONVERGENT B0 ;  /* 0x0000000000007941 */ /* 0x000fea0003800200 */
.L_x_38781:
        /* <DEDUP_REMOVED lines=13> */
[----:B------:R-:W-:Y:S01]  /*5360*/  ISETP.NE.AND P0, PT, R78, 0x1, PT ;  /* 0x000000014e00780c */ /* 0x000fe20003f05270 */
[----:B------:R-:W-:Y:S01]  /*5370*/  BSSY.RECONVERGENT B1, `(.L_x_38827) ;  /* 0x000005a000017945 */ /* 0x000fe20003800200 */
[----:B0-----:R-:W-:Y:S01]  /*5380*/  IMAD.MOV.U32 R108, RZ, RZ, 0x2 ;  /* 0x00000002ff6c7424 */ /* 0x001fe200078e00ff */
        /* <DEDUP_REMOVED lines=13> */
.L_x_38829:
        /* <DEDUP_REMOVED lines=13> */
.L_x_38831:
[----:B------:R-:W-:Y:S05]  /*5530*/  BSYNC.RECONVERGENT B2 ;  /* 0x0000000000027941 */ /* 0x000fea0003800200 */
.L_x_38830:
        /* <DEDUP_REMOVED lines=54> */
[----:B------:R-:W-:Y:S02]  /*58a0*/  LOP3.LUT R75, R75, R106, R109, 0x96, !PT ;  /* 0x0000006a4b4b7212 */ /* 0x000fe400078e966d */
[----:B------:R-:W-:Y:S01]  /*58b0*/  MOV R106, R108 ;  /* 0x0000006c006a7202 */ /* 0x000fe20000000f00 */
[----:B------:R-:W-:-:S04]  /*58c0*/  IMAD.WIDE.U32 R110, R74, -0x326172a9, RZ ;  /* 0xcd9e8d574a6e7825 */ /* 0x000fc800078e00ff */
[----:B------:R-:W-:Y:S02]  /*58d0*/  HFMA2 R108, -RZ, RZ, 0, 0 ;  /* 0x00000000ff6c7431 */ /* 0x000fe400000001ff */
[----:B------:R-:W-:Y:S02]  /*58e0*/  VIADD R74, R64, 0x8ff34781 ;  /* 0x8ff34781404a7836 */ /* 0x000fe40000000000 */
[----:B------:R-:W-:-:S03]  /*58f0*/  IMAD.MOV.U32 R86, RZ, RZ, R110 ;  /* 0x000000ffff567224 */ /* 0x000fc600078e006e */
[----:B------:R-:W-:-:S07]  /*5900*/  LOP3.LUT R74, R74, R112, R111, 0x96, !PT ;  /* 0x000000704a4a7212 */ /* 0x000fce00078e966f */
.L_x_38828:
[----:B------:R-:W-:Y:S05]  /*5910*/  BSYNC.RECONVERGENT B1 ;  /* 0x0000000000017941 */ /* 0x000fea0003800200 */
.L_x_38827:
[----:B------:R-:W0:Y:S01]  /*5920*/  LDC R71, c[0x0][0x408] ;  /* 0x00010200ff477b82 */ /* 0x000e220000000800 */
[----:B------:R-:W-:Y:S01]  /*5930*/  I2FP.F32.U32 R78, R107 ;  /* 0x0000006b004e7245 */ /* 0x000fe20000201000 */
[----:B------:R-:W-:Y:S02]  /*5940*/  IMAD.MOV.U32 R107, RZ, RZ, 0x2f800000 ;  /* 0x2f800000ff6b7424 */ /* 0x000fe400078e00ff */
[----:B-----5:R-:W-:Y:S01]  /*5950*/  FMUL.FTZ R12, R12, R68 ;  /* 0x000000440c0c7220 */ /* 0x020fe20000410000 */
[----:B------:R-:W-:Y:S01]  /*5960*/  ISETP.NE.AND P1, PT, R108, 0x1, PT ;  /* 0x000000016c00780c */ /* 0x000fe20003f25270 */
[----:B------:R-:W-:Y:S02]  /*5970*/  HADD2.F32 R109, -RZ, R92.H0_H0 ;  /* 0x2000005cff6d7230 */ /* 0x000fe40000004100 */
        /* <DEDUP_REMOVED lines=19> */
.L_x_38834:
        /* <DEDUP_REMOVED lines=13> */
.L_x_38836:
[----:B------:R-:W-:Y:S05]  /*5b80*/  BSYNC.RECONVERGENT B2 ;  /* 0x0000000000027941 */ /* 0x000fea0003800200 */
.L_x_38835:
[----:B------:R-:W-:Y:S01]  /*5b90*/  IMAD.WIDE.U32 R116, R0, -0x326172a9, RZ ;  /* 0xcd9e8d5700747825 */ /* 0x000fe200078e00ff */
[----:B------:R-:W-:-:S03]  /*5ba0*/  LOP3.LUT R74, R79, R109, R65, 0x96, !PT ;  /* 0x0000006d4f4a7212 */ /* 0x000fc600078e9641 */
[----:B------:R-:W-:Y:S01]  /*5bb0*/  HFMA2 R78, -RZ, RZ, 0, 0 ;  /* 0x00000000ff4e7431 */ /* 0x000fe200000001ff */
        /* <DEDUP_REMOVED lines=48> */
[----:B------:R-:W-:Y:S02]  /*5ec0*/  LOP3.LUT R75, R75, R110, R117, 0x96, !PT ;  /* 0x0000006e4b4b7212 */ /* 0x000fe400078e9675 */
[----:B------:R-:W-:Y:S01]  /*5ed0*/  MOV R109, R106 ;  /* 0x0000006a006d7202 */ /* 0x000fe20000000f00 */
[----:B------:R-:W-:-:S04]  /*5ee0*/  IMAD.WIDE.U32 R112, R74, -0x326172a9, RZ ;  /* 0xcd9e8d574a707825 */ /* 0x000fc800078e00ff */
[----:B------:R-:W-:Y:S02]  /*5ef0*/  VIADD R74, R64, 0x8ff34781 ;  /* 0x8ff34781404a7836 */ /* 0x000fe40000000000 */
[----:B------:R-:W-:Y:S01]  /*5f00*/  IMAD.WIDE.U32 R110, R75, -0x2daee0ad, RZ ;  /* 0xd2511f534b6e7825 */ /* 0x000fe200078e00ff */
[----:B------:R-:W-:Y:S02]  /*5f10*/  IADD3 R75, PT, PT, R65, -0x695add53, RZ ;  /* 0x96a522ad414b7810 */ /* 0x000fe40007ffe0ff */
[----:B------:R-:W-:Y:S01]  /*5f20*/  LOP3.LUT R74, R74, R116, R113, 0x96, !PT ;  /* 0x000000744a4a7212 */ /* 0x000fe200078e9671 */
[----:B------:R-:W-:Y:S01]  /*5f30*/  IMAD.MOV.U32 R86, RZ, RZ, R112 ;  /* 0x000000ffff567224 */ /* 0x000fe200078e0070 */
[----:B------:R-:W-:Y:S01]  /*5f40*/  LOP3.LUT R75, R75, R108, R111, 0x96, !PT ;  /* 0x0000006c4b4b7212 */ /* 0x000fe200078e966f */
[----:B------:R-:W-:-:S07]  /*5f50*/  IMAD.MOV.U32 R106, RZ, RZ, R110 ;  /* 0x000000ffff6a7224 */ /* 0x000fce00078e006e */
.L_x_38833:
[----:B------:R-:W-:Y:S05]  /*5f60*/  BSYNC.RECONVERGENT B1 ;  /* 0x0000000000017941 */ /* 0x000fea0003800200 */
.L_x_38832:
        /* <DEDUP_REMOVED lines=22> */
.L_x_38839:
        /* <DEDUP_REMOVED lines=13> */
.L_x_38841:
[----:B------:R-:W-:Y:S05]  /*61a0*/  BSYNC.RECONVERGENT B2 ;  /* 0x0000000000027941 */ /* 0x000fea0003800200 */
.L_x_38840:
        /* <DEDUP_REMOVED lines=50> */
[----:B------:R-:W-:Y:S01]  /*64d0*/  IMAD.WIDE.U32 R112, R74, -0x326172a9, RZ ;  /* 0xcd9e8d574a707825 */ /* 0x000fe200078e00ff */
[----:B------:R-:W-:Y:S02]  /*64e0*/  IADD3 R74, PT, PT, R64, -0x700cb87f, RZ ;  /* 0x8ff34781404a7810 */ /* 0x000fe40007ffe0ff */
[----:B------:R-:W-:Y:S01]  /*64f0*/  LOP3.LUT R75, R75, R110, R117, 0x96, !PT ;  /* 0x0000006e4b4b7212 */ /* 0x000fe200078e9675 */
[----:B------:R-:W-:Y:S01]  /*6500*/  IMAD.MOV.U32 R109, RZ, RZ, R106 ;  /* 0x000000ffff6d7224 */ /* 0x000fe200078e006a */
[----:B------:R-:W-:Y:S02]  /*6510*/  LOP3.LUT R74, R74, R116, R113, 0x96, !PT ;  /* 0x000000744a4a7212 */ /* 0x000fe400078e9671 */
[----:B------:R-:W-:Y:S01]  /*6520*/  MOV R86, R112 ;  /* 0x0000007000567202 */ /* 0x000fe20000000f00 */
[----:B------:R-:W-:-:S04]  /*6530*/  IMAD.WIDE.U32 R110, R75, -0x2daee0ad, RZ ;  /* 0xd2511f534b6e7825 */ /* 0x000fc800078e00ff */
[----:B------:R-:W-:Y:S01]  /*6540*/  VIADD R75, R65, 0x96a522ad ;  /* 0x96a522ad414b7836 */ /* 0x000fe20000000000 */
[----:B------:R-:W-:-:S04]  /*6550*/  MOV R106, R110 ;  /* 0x0000006e006a7202 */ /* 0x000fc80000000f00 */
[----:B------:R-:W-:Y:S01]  /*6560*/  LOP3.LUT R75, R75, R108, R111, 0x96, !PT ;  /* 0x0000006c4b4b7212 */ /* 0x000fe200078e966f */
[----:B------:R-:W-:-:S07]  /*6570*/  IMAD.MOV.U32 R108, RZ, RZ, RZ ;  /* 0x000000ffff6c7224 */ /* 0x000fce00078e00ff */
.L_x_38838:
[----:B------:R-:W-:Y:S05]  /*6580*/  BSYNC.RECONVERGENT B1 ;  /* 0x0000000000017941 */ /* 0x000fea0003800200 */
.L_x_38837:
[----:B------:R-:W-:Y:S01]  /*6590*/  I2FP.F32.U32 R78, R109 ;  /* 0x0000006d004e7245 */ /* 0x000fe20000201000 */
[----:B------:R-:W-:Y:S01]  /*65a0*/  FMUL.FTZ R14, R14, R68 ;  /* 0x000000440e0e7220 */ /* 0x000fe20000410000 */
[----:B------:R-:W-:Y:S01]  /*65b0*/  ISETP.NE.AND P3, PT, R108, 0x1, PT ;  /* 0x000000016c00780c */ /* 0x000fe20003f65270 */
[----:B------:R-:W-:Y:S01]  /*65c0*/  HADD2.F32 R109, -RZ, R92.H1_H1 ;  /* 0x3000005cff6d7230 */ /* 0x000fe20000004100 */
[----:B------:R-:W-:Y:S01]  /*65d0*/  BSSY.RECONVERGENT B1, `(.L_x_38842) ;  /* 0x000005d000017945 */ /* 0x000fe20003800200 */
[----:B------:R-:W-:Y:S01]  /*65e0*/  FFMA.FTZ R78, R78, R107, 1.1641532182693481445e-10 ;  /* 0x2f0000004e4e7423 */ /* 0x000fe2000001006b */
[----:B------:R-:W-:-:S04]  /*65f0*/  FMUL.FTZ R14, R14, R71 ;  /* 0x000000470e0e7220 */ /* 0x000fc80000410000 */
[----:B------:R-:W-:Y:S01]  /*6600*/  FSETP.GTU.FTZ.AND P2, PT, R78, R87, PT ;  /* 0x000000574e00720b */ /* 0x000fe20003f5c000 */
        /* <DEDUP_REMOVED lines=14> */
.L_x_38844:
        /* <DEDUP_REMOVED lines=13> */
.L_x_38846:
[----:B------:R-:W-:Y:S05]  /*67c0*/  BSYNC.RECONVERGENT B2 ;  /* 0x0000000000027941 */ /* 0x000fea0003800200 */
.L_x_38845:
        /* <DEDUP_REMOVED lines=61> */
.L_x_38843:
[----:B------:R-:W-:Y:S05]  /*6ba0*/  BSYNC.RECONVERGENT B1 ;  /* 0x0000000000017941 */ /* 0x000fea0003800200 */
.L_x_38842:
        /* <DEDUP_REMOVED lines=10> */
.L_x_38826:
        /* <DEDUP_REMOVED lines=16> */
.L_x_38850:
        /* <DEDUP_REMOVED lines=13> */
.L_x_38852:
[----:B------:R-:W-:Y:S05]  /*6e20*/  BSYNC.RECONVERGENT B2 ;  /* 0x0000000000027941 */ /* 0x000fea0003800200 */
.L_x_38851:
        /* <DEDUP_REMOVED lines=61> */
.L_x_38849:
[----:B------:R-:W-:Y:S05]  /*7200*/  BSYNC.RECONVERGENT B1 ;  /* 0x0000000000017941 */ /* 0x000fea0003800200 */
.L_x_38848:
        /* <DEDUP_REMOVED lines=25> */
.L_x_38855:
        /* <DEDUP_REMOVED lines=13> */
.L_x_38857:
[----:B------:R-:W-:Y:S05]  /*7470*/  BSYNC.RECONVERGENT B2 ;  /* 0x0000000000027941 */ /* 0x000fea0003800200 */
.L_x_38856:
        /* <DEDUP_REMOVED lines=61> */
.L_x_38854:
[----:B------:R-:W-:Y:S05]  /*7850*/  BSYNC.RECONVERGENT B1 ;  /* 0x0000000000017941 */ /* 0x000fea0003800200 */
.L_x_38853:
[----:B------:R-:W-:Y:S01]  /*7860*/  I2FP.F32.U32 R108, R109 ;  /* 0x0000006d006c7245 */ /* 0x000fe20000201000 */
[----:B------:R-:W-:Y:S01]  /*7870*/  FMUL.FTZ R110, R13, R68 ;  /* 0x000000440d6e7220 */ /* 0x000fe20000410000 */
[----:B------:R-:W-:Y:S01]  /*7880*/  ISETP.NE.AND P2, PT, R78, 0x1, PT ;  /* 0x000000014e00780c */ /* 0x000fe20003f45270 */
[----:B------:R-:W-:Y:S01]  /*7890*/  HADD2.F32 R13, -RZ, R93.H0_H0 ;  /* 0x2000005dff0d7230 */ /* 0x000fe20000004100 */
[----:B------:R-:W-:Y:S01]  /*78a0*/  BSSY.RECONVERGENT B1, `(.L_x_38858) ;  /* 0x000005d000017945 */ /* 0x000fe20003800200 */
[----:B------:R-:W-:Y:S01]  /*78b0*/  FFMA.FTZ R108, R108, R107, 1.1641532182693481445e-10 ;  /* 0x2f0000006c6c7423 */ /* 0x000fe2000001006b */
[----:B------:R-:W-:Y:S01]  /*78c0*/  FMUL.FTZ R110, R110, R71 ;  /* 0x000000476e6e7220 */ /* 0x000fe20000410000 */
[----:B------:R-:W-:-:S03]  /*78d0*/  MOV R109, R86 ;  /* 0x00000056006d7202 */ /* 0x000fc60000000f00 */
        /* <DEDUP_REMOVED lines=14> */
.L_x_38860:
        /* <DEDUP_REMOVED lines=13> */
.L_x_38862:
[----:B------:R-:W-:Y:S05]  /*7a90*/  BSYNC.RECONVERGENT B2 ;  /* 0x0000000000027941 */ /* 0x000fea0003800200 */
.L_x_38861:
        /* <DEDUP_REMOVED lines=61> */
.L_x_38859:
[----:B------:R-:W-:Y:S05]  /*7e70*/  BSYNC.RECONVERGENT B1 ;  /* 0x0000000000017941 */ /* 0x000fea0003800200 */
.L_x_38858:
[----:B------:R-:W-:Y:S01]  /*7e80*/  I2FP.F32.U32 R78, R109 ;  /* 0x0000006d004e7245 */ /* 0x000fe20000201000 */
[----:B------:R-:W-:Y:S01]  /*7e90*/  FMUL.FTZ R14, R14, R68 ;  /* 0x000000440e0e7220 */ /* 0x000fe20000410000 */
[----:B------:R-:W-:Y:S01]  /*7ea0*/  ISETP.NE.AND P3, PT, R108, 0x1, PT ;  /* 0x000000016c00780c */ /* 0x000fe20003f65270 */
[----:B------:R-:W-:Y:S02]  /*7eb0*/  BSSY.RECONVERGENT B1, `(.L_x_38863) ;  /* 0x000005e000017945 */ /* 0x000fe40003800200 */
[----:B------:R-:W-:Y:S01]  /*7ec0*/  FFMA.FTZ R78, R78, R107, 1.1641532182693481445e-10 ;  /* 0x2f0000004e4e7423 */ /* 0x000fe2000001006b */
[----:B------:R-:W-:-:S04]  /*7ed0*/  FMUL.FTZ R14, R14, R71 ;  /* 0x000000470e0e7220 */ /* 0x000fc80000410000 */
[----:B------:R-:W-:Y:S01]  /*7ee0*/  FSETP.GTU.FTZ.AND P2, PT, R78, R87, PT ;  /* 0x000000574e00720b */ /* 0x000fe20003f5c000 */
[----:B------:R-:W-:-:S03]  /*7ef0*/  HADD2.F32 R78, -RZ, R92.H1_H1 ;  /* 0x3000005cff4e7230 */ /* 0x000fc60000004100 */
        /* <DEDUP_REMOVED lines=14> */
.L_x_38865:
        /* <DEDUP_REMOVED lines=13> */
.L_x_38867:
[----:B------:R-:W-:Y:S05]  /*80b0*/  BSYNC.RECONVERGENT B2 ;  /* 0x0000000000027941 */ /* 0x000fea0003800200 */
.L_x_38866:
        /* <DEDUP_REMOVED lines=61> */
.L_x_38864:
[----:B------:R-:W-:Y:S05]  /*8490*/  BSYNC.RECONVERGENT B1 ;  /* 0x0000000000017941 */ /* 0x000fea0003800200 */
.L_x_38863:
        /* <DEDUP_REMOVED lines=9> */
.L_x_38847:
[----:B------:R-:W0:Y:S01]  /*8530*/  LDC.64 R112, c[0x0][0x3a8] ;  /* 0x0000ea00ff707b82 */ /* 0x000e220000000a00 */
[----:B------:R-:W-:Y:S02]  /*8540*/  SEL R87, RZ, 0x1000000, !P3 ;  /* 0x01000000ff577807 */ /* 0x000fe40005800000 */
[----:B------:R-:W-:Y:S02]  /*8550*/  SEL R108, RZ, 0x10000, !P2 ;  /* 0x00010000ff6c7807 */ /* 0x000fe40005000000 */
[----:B------:R-:W-:-:S03]  /*8560*/  SEL R71, RZ, 0x100, !P1 ;  /* 0x00000100ff477807 */ /* 0x000fc60004800000 */
[----:B------:R-:W1:Y:S01]  /*8570*/  LDC.64 R110, c[0x0][0x3b0] ;  /* 0x0000ec00ff6e7b82 */ /* 0x000e620000000a00 */
[----:B------:R-:W-:Y:S02]  /*8580*/  IADD3 R108, PT, PT, R71, R87, R108 ;  /* 0x00000057476c7210 */ /* 0x000fe40007ffe06c */
[----:B------:R-:W-:Y:S02]  /*8590*/  SEL R71, RZ, 0x1, !P0 ;  /* 0x00000001ff477807 */ /* 0x000fe40004000000 */
[----:B------:R-:W-:-:S03]  /*85a0*/  MOV R87, R106 ;  /* 0x0000006a00577202 */ /* 0x000fc60000000f00 */
[----:B------:R-:W-:Y:S02]  /*85b0*/  IMAD.IADD R71, R108, 0x1, R71 ;  /* 0x000000016c477824 */ /* 0x000fe400078e0247 */
[----:B0-----:R-:W-:-:S05]  /*85c0*/  IMAD.WIDE.U32 R112, R70, 0x10, R112 ;  /* 0x0000001046707825 */ /* 0x001fca00078e0070 */
[----:B------:R2:W-:Y:S01]  /*85d0*/  STG.E.128 desc[UR6][R112.64], R12 ;  /* 0x0000000c70007986 */ /* 0x0005e2000c101d06 */
[----:B-1----:R-:W-:-:S04]  /*85e0*/  IMAD.WIDE.U32 R110, R70, 0x4, R110 ;  /* 0x00000004466e7825 */ /* 0x002fc800078e006e */
[----:B------:R-:W-:Y:S01]  /*85f0*/  VIADD R70, R70, 0x20 ;  /* 0x0000002046467836 */ /* 0x000fe20000000000 */
[----:B------:R2:W-:Y:S06]  /*8600*/  STG.E desc[UR6][R110.64], R71 ;  /* 0x000000476e007986 */ /* 0x0005ec000c101906 */
.L_x_38825:
[----:B------:R-:W-:Y:S05]  /*8610*/  BSYNC.RECONVERGENT B0 ;  /* 0x0000000000007941 */ /* 0x000fea0003800200 */
.L_x_38824:
[----:B------:R-:W-:Y:S01]  /*8620*/  ISETP.GE.U32.AND P0, PT, R73, 0x60, PT ;  /* 0x000000604900780c */ /* 0x000fe20003f06070 */
[----:B------:R-:W-:Y:S03]  /*8630*/  BSSY.RECONVERGENT B0, `(.L_x_38868) ;  /* 0x0000337000007945 */ /* 0x000fe60003800200 */
[----:B------:R-:W-:-:S09]  /*8640*/  P2R R106, PR, RZ, 0x1 ;  /* 0x00000001ff6a7803 */ /* 0x000fd20000000000 */
[----:B------:R-:W-:Y:S05]  /*8650*/  @!P0 BRA `(.L_x_38869) ;  /* 0x0000003000d08947 */ /* 0x000fea0003800000 */
[----:B------:R-:W-:Y:S01]  /*8660*/  ISETP.NE.U32.AND P0, PT, RZ, UR8, PT ;  /* 0x00000008ff007c0c */ /* 0x000fe2000bf05070 */
[----:B------:R-:W1:Y:S03]  /*8670*/  LDC.64 R16, c[0x0][0x390] ;  /* 0x0000e400ff107b82 */ /* 0x000e660000000a00 */
[----:B------:R-:W-:-:S13]  /*8680*/  ISETP.NE.AND.EX P0, PT, RZ, UR9, PT, P0 ;  /* 0x00000009ff007c0c */ /* 0x000fda000bf05300 */
[----:B0-----:R-:W0:Y:S01]  /*8690*/  @P0 LDC.64 R108, c[0x0][0x3a0] ;  /* 0x0000e800ff6c0b82 */ /* 0x001e220000000a00 */
[----:B-1----:R-:W-:-:S06]  /*86a0*/  IMAD.WIDE.U32 R16, R70, 0x10, R16 ;  /* 0x0000001046107825 */ /* 0x002fcc00078e0010 */
[----:B------:R-:W5:Y:S01]  /*86b0*/  LDG.E.128 R16, desc[UR6][R16.64] ;  /* 0x0000000610107981 */ /* 0x000f62000c1e1d00 */
[----:B0-----:R-:W-:-:S05]  /*86c0*/  @P0 IMAD.WIDE.U32 R108, R70, 0x10, R108 ;  /* 0x00000010466c0825 */ /* 0x001fca00078e006c */
        /* <DEDUP_REMOVED lines=18> */
.L_x_38873:
        /* <DEDUP_REMOVED lines=8> */
[----:B--2---:R-:W-:Y:S02]  /*8870*/  @!P0 IADD3 R71, PT, PT, R79, 0x1, RZ ;  /* 0x000000014f478810 */ /* 0x004fe40007ffe0ff */
[----:B------:R-:W-:Y:S02]  /*8880*/  @!P0 MOV R67, RZ ;  /* 0x000000ff00438202 */ /* 0x000fe40000000f00 */
[----:B------:R-:W-:-:S13]  /*8890*/  ISETP.NE.AND P1, PT, R0, RZ, !P0 ;  /* 0x000000ff0000720c */ /* 0x000fda0004725270 */
[----:B------:R-:W-:-:S04]  /*88a0*/  @P1 IMAD.MOV R71, RZ, RZ, R79 ;  /* 0x000000ffff471224 */ /* 0x000fc800078e024f */
[----:B------:R-:W-:-:S07]  /*88b0*/  @!P0 IMAD.MOV.U32 R79, RZ, RZ, R71 ;  /* 0x000000ffff4f8224 */ /* 0x000fce00078e0047 */
.L_x_38875:
[----:B------:R-:W-:Y:S05]  /*88c0*/  BSYNC.RECONVERGENT B2 ;  /* 0x0000000000027941 */ /* 0x000fea0003800200 */
.L_x_38874:
[----:B------:R-:W-:Y:S01]  /*88d0*/  IMAD.WIDE.U32 R116, R0, -0x326172a9, RZ ;  /* 0xcd9e8d5700747825 */ /* 0x000fe200078e00ff */
[----:B------:R-:W-:Y:S02]  /*88e0*/  LOP3.LUT R74, R79, R109, R65, 0x96, !PT ;  /* 0x0000006d4f4a7212 */ /* 0x000fe400078e9641 */
[----:B------:R-:W-:Y:S01]  /*88f0*/  MOV R107, R87 ;  /* 0x00000057006b7202 */ /* 0x000fe20000000f00 */
[----:B------:R-:W-:Y:S01]  /*8900*/  VIADD R75, R65, 0x96a522ad ;  /* 0x96a522ad414b7836 */ /* 0x000fe20000000000 */
[----:B--2---:R-:W-:Y:S01]  /*8910*/  LOP3.LUT R71, R67, R117, R64, 0x96, !PT ;  /* 0x0000007543477212 */ /* 0x004fe200078e9640 */
        /* <DEDUP_REMOVED lines=50> */
[----:B------:R-:W-:Y:S01]  /*8c40*/  IMAD.MOV.U32 R109, RZ, RZ, RZ ;  /* 0x000000ffff6d7224 */ /* 0x000fe200078e00ff */
[----:B------:R-:W-:Y:S02]  /*8c50*/  LOP3.LUT R74, R74, R116, R113, 0x96, !PT ;  /* 0x000000744a4a7212 */ /* 0x000fe400078e9671 */
[----:B------:R-:W-:Y:S01]  /*8c60*/  MOV R86, R112 ;  /* 0x0000007000567202 */ /* 0x000fe20000000f00 */
[----:B------:R-:W-:-:S05]  /*8c70*/  IMAD.WIDE.U32 R110, R71, -0x2daee0ad, RZ ;  /* 0xd2511f53476e7825 */ /* 0x000fca00078e00ff */
[----:B------:R-:W-:Y:S01]  /*8c80*/  LOP3.LUT R75, R75, R108, R111, 0x96, !PT ;  /* 0x0000006c4b4b7212 */ /* 0x000fe200078e966f */
[----:B------:R-:W-:-:S07]  /*8c90*/  IMAD.MOV.U32 R108, RZ, RZ, R110 ;  /* 0x000000ffff6c7224 */ /* 0x000fce00078e006e */
.L_x_38872:
[----:B------:R-:W-:Y:S05]  /*8ca0*/  BSYNC.RECONVERGENT B1 ;  /* 0x0000000000017941 */ /* 0x000fea0003800200 */
.L_x_38871:
[----:B--2---:R-:W0:Y:S01]  /*8cb0*/  LDC R71, c[0x0][0x408] ;  /* 0x00010200ff477b82 */ /* 0x004e220000000800 */
[----:B------:R-:W-:Y:S01]  /*8cc0*/  I2FP.F32.U32 R78, R107 ;  /* 0x0000006b004e7245 */ /* 0x000fe20000201000 */
[----:B------:R-:W-:Y:S01]  /*8cd0*/  HFMA2 R107, -RZ, RZ, 0.1171875, 0 ;  /* 0x2f800000ff6b7431 */ /* 0x000fe200000001ff */
[----:B------:R-:W-:Y:S01]  /*8ce0*/  ISETP.NE.AND P1, PT, R109, 0x1, PT ;  /* 0x000000016d00780c */ /* 0x000fe20003f25270 */
[----:B-----5:R-:W-:Y:S01]  /*8cf0*/  FMUL.FTZ R16, R16, R68 ;  /* 0x0000004410107220 */ /* 0x020fe20000410000 */
[----:B------:R-:W-:Y:S01]  /*8d00*/  HADD2.F32 R111, -RZ, R94.H0_H0 ;  /* 0x2000005eff6f7230 */ /* 0x000fe20000004100 */
[----:B------:R-:W-:Y:S01]  /*8d10*/  BSSY.RECONVERGENT B1, `(.L_x_38876) ;  /* 0x000005e000017945 */ /* 0x000fe20003800200 */
[----:B------:R-:W-:Y:S01]  /*8d20*/  FFMA.FTZ R78, R78, R107, 1.1641532182693481445e-10 ;  /* 0x2f0000004e4e7423 */ /* 0x000fe2000001006b */
[----:B------:R-:W1:Y:S01]  /*8d30*/  LDC R87, c[0x0][0x404] ;  /* 0x00010100ff577b82 */ /* 0x000e620000000800 */
[----:B------:R-:W-:Y:S01]  /*8d40*/  MOV R110, R86 ;  /* 0x00000056006e7202 */ /* 0x000fe20000000f00 */
[----:B0-----:R-:W-:-:S02]  /*8d50*/  FMUL.FTZ R16, R16, R71 ;  /* 0x0000004710107220 */ /* 0x001fc40000410000 */
[----:B-1----:R-:W-:Y:S01]  /*8d60*/  FSETP.GTU.FTZ.AND P0, PT, R78, R87, PT ;  /* 0x000000574e00720b */ /* 0x002fe20003f1c000 */
        /* <DEDUP_REMOVED lines=13> */
.L_x_38878:
        /* <DEDUP_REMOVED lines=13> */
.L_x_38880:
[----:B------:R-:W-:Y:S05]  /*8f10*/  BSYNC.RECONVERGENT B2 ;  /* 0x0000000000027941 */ /* 0x000fea0003800200 */
.L_x_38879:
        /* <DEDUP_REMOVED lines=61> */
.L_x_38877:
[----:B------:R-:W-:Y:S05]  /*92f0*/  BSYNC.RECONVERGENT B1 ;  /* 0x0000000000017941 */ /* 0x000fea0003800200 */
.L_x_38876:
[----:B------:R-:W-:Y:S01]  /*9300*/  I2FP.F32.U32 R110, R110 ;  /* 0x0000006e006e7245 */ /* 0x000fe20000201000 */
[----:B------:R-:W-:Y:S01]  /*9310*/  FMUL.FTZ R112, R17, R68 ;  /* 0x0000004411707220 */ /* 0x000fe20000410000 */
[----:B------:R-:W-:Y:S01]  /*9320*/  ISETP.NE.AND P2, PT, R78, 0x1, PT ;  /* 0x000000014e00780c */ /* 0x000fe20003f45270 */
[----:B------:R-:W-:Y:S01]  /*9330*/  BSSY.RECONVERGENT B1, `(.L_x_38881) ;  /* 0x000005e000017945 */ /* 0x000fe20003800200 */
[----:B------:R-:W-:Y:S02]  /*9340*/  HFMA2 R109, -RZ, RZ, 0, 1.1920928955078125e-07 ;  /* 0x00000002ff6d7431 */ /* 0x000fe400000001ff */
[----:B------:R-:W-:Y:S01]  /*9350*/  FFMA.FTZ R110, R110, R107, 1.1641532182693481445e-10 ;  /* 0x2f0000006e6e7423 */ /* 0x000fe2000001006b */
[----:B------:R-:W-:-:S04]  /*9360*/  FMUL.FTZ R112, R112, R71 ;  /* 0x0000004770707220 */ /* 0x000fc80000410000 */
        /* <DEDUP_REMOVED lines=15> */
.L_x_38883:
        /* <DEDUP_REMOVED lines=13> */
.L_x_38885:
[----:B------:R-:W-:Y:S05]  /*9530*/  BSYNC.RECONVERGENT B2 ;  /* 0x0000000000027941 */ /* 0x000fea0003800200 */
.L_x_38884:
        /* <DEDUP_REMOVED lines=61> */
.L_x_38882:
[----:B------:R-:W-:Y:S05]  /*9910*/  BSYNC.RECONVERGENT B1 ;  /* 0x0000000000017941 */ /* 0x000fea0003800200 */
.L_x_38881:
[----:B------:R-:W-:Y:S01]  /*9920*/  I2FP.F32.U32 R110, R110 ;  /* 0x0000006e006e7245 */ /* 0x000fe20000201000 */
[----:B------:R-:W-:Y:S01]  /*9930*/  FMUL.FTZ R78, R18, R68 ;  /* 0x00000044124e7220 */ /* 0x000fe20000410000 */
[----:B------:R-:W-:Y:S01]  /*9940*/  ISETP.NE.AND P3, PT, R109, 0x1, PT ;  /* 0x000000016d00780c */ /* 0x000fe20003f65270 */
[----:B------:R-:W-:Y:S01]  /*9950*/  HADD2.F32 R111, -RZ, R94.H1_H1 ;  /* 0x3000005eff6f7230 */ /* 0x000fe20000004100 */
[----:B------:R-:W-:Y:S01]  /*9960*/  BSSY.RECONVERGENT B1, `(.L_x_38886) ;  /* 0x000005d000017945 */ /* 0x000fe20003800200 */
[----:B------:R-:W-:Y:S01]  /*9970*/  FFMA.FTZ R18, R110, R107, 1.1641532182693481445e-10 ;  /* 0x2f0000006e127423 */ /* 0x000fe2000001006b */
[----:B------:R-:W-:Y:S01]  /*9980*/  FMUL.FTZ R113, R78, R71 ;  /* 0x000000474e717220 */ /* 0x000fe20000410000 */
[----:B------:R-:W-:Y:S01]  /*9990*/  IMAD.MOV.U32 R78, RZ, RZ, 0x2 ;  /* 0x00000002ff4e7424 */ /* 0x000fe200078e00ff */
[----:B------:R-:W-:Y:S02]  /*99a0*/  MOV R110, R86 ;  /* 0x00000056006e7202 */ /* 0x000fe40000000f00 */
        /* <DEDUP_REMOVED lines=13> */
.L_x_38888:
        /* <DEDUP_REMOVED lines=13> */
.L_x_38890:
[----:B------:R-:W-:Y:S05]  /*9b50*/  BSYNC.RECONVERGENT B2 ;  /* 0x0000000000027941 */ /* 0x000fea0003800200 */
.L_x_38889:
        /* <DEDUP_REMOVED lines=61> */
.L_x_38887:
[----:B------:R-:W-:Y:S05]  /*9f30*/  BSYNC.RECONVERGENT B1 ;  /* 0x0000000000017941 */ /* 0x000fea0003800200 */
.L_x_38886:
        /* <DEDUP_REMOVED lines=10> */
.L_x_38870:
        /* <DEDUP_REMOVED lines=16> */
.L_x_38894:
        /* <DEDUP_REMOVED lines=13> */
.L_x_38896:
[----:B------:R-:W-:Y:S05]  /*a1b0*/  BSYNC.RECONVERGENT B2 ;  /* 0x0000000000027941 */ /* 0x000fea0003800200 */
.L_x_38895:
        /* <DEDUP_REMOVED lines=61> */
.L_x_38893:
[----:B------:R-:W-:Y:S05]  /*a590*/  BSYNC.RECONVERGENT B1 ;  /* 0x0000000000017941 */ /* 0x000fea0003800200 */
.L_x_38892:
[----:B--2---:R-:W0:Y:S01]  /*a5a0*/  LDC R71, c[0x0][0x408] ;  /* 0x00010200ff477b82 */ /* 0x004e220000000800 */
[----:B------:R-:W-:Y:S01]  /*a5b0*/  I2FP.F32.U32 R78, R107 ;  /* 0x0000006b004e7245 */ /* 0x000fe20000201000 */
[----:B------:R-:W-:Y:S02]  /*a5c0*/  HFMA2 R107, -RZ, RZ, 0.1171875, 0 ;  /* 0x2f800000ff6b7431 */ /* 0x000fe400000001ff */
[----:B-----5:R-:W-:Y:S01]  /*a5d0*/  FMUL.FTZ R16, R16, R68 ;  /* 0x0000004410107220 */ /* 0x020fe20000410000 */
[----:B------:R-:W-:Y:S01]  /*a5e0*/  ISETP.NE.AND P1, PT, R109, 0x1, PT ;  /* 0x000000016d00780c */ /* 0x000fe20003f25270 */
[----:B------:R-:W-:Y:S01]  /*a5f0*/  BSSY.RECONVERGENT B1, `(.L_x_38897) ;  /* 0x000005f000017945 */ /* 0x000fe20003800200 */
[----:B------:R-:W-:Y:S01]  /*a600*/  MOV R110, R86 ;  /* 0x00000056006e7202 */ /* 0x000fe20000000f00 */
        /* <DEDUP_REMOVED lines=18> */
.L_x_38899:
        /* <DEDUP_REMOVED lines=13> */
.L_x_38901:
[----:B------:R-:W-:Y:S05]  /*a800*/  BSYNC.RECONVERGENT B2 ;  /* 0x0000000000027941 */ /* 0x000fea0003800200 */
.L_x_38900:
        /* <DEDUP_REMOVED lines=61> */
.L_x_38898:
[----:B------:R-:W-:Y:S05]  /*abe0*/  BSYNC.RECONVERGENT B1 ;  /* 0x0000000000017941 */ /* 0x000fea0003800200 */
.L_x_38897:
[----:B------:R-:W-:Y:S01]  /*abf0*/  I2FP.F32.U32 R110, R110 ;  /* 0x0000006e006e7245 */ /* 0x000fe20000201000 */
[----:B------:R-:W-:Y:S01]  /*ac00*/  FMUL.FTZ R112, R17, R68 ;  /* 0x0000004411707220 */ /* 0x000fe20000410000 */
[----:B------:R-:W-:Y:S01]  /*ac10*/  ISETP.NE.AND P2, PT, R78, 0x1, PT ;  /* 0x000000014e00780c */ /* 0x000fe20003f45270 */
[----:B------:R-:W-:Y:S01]  /*ac20*/  HADD2.F32 R17, -RZ, R95.H0_H0 ;  /* 0x2000005fff117230 */ /* 0x000fe20000004100 */
[----:B------:R-:W-:Y:S01]  /*ac30*/  BSSY.RECONVERGENT B1, `(.L_x_38902) ;  /* 0x000005d000017945 */ /* 0x000fe20003800200 */
[----:B------:R-:W-:Y:S01]  /*ac40*/  FFMA.FTZ R110, R110, R107, 1.1641532182693481445e-10 ;  /* 0x2f0000006e6e7423 */ /* 0x000fe2000001006b */
[----:B------:R-:W-:Y:S01]  /*ac50*/  FMUL.FTZ R112, R112, R71 ;  /* 0x0000004770707220 */ /* 0x000fe20000410000 */
[----:B------:R-:W-:-:S03]  /*ac60*/  HFMA2 R109, -RZ, RZ, 0, 1.1920928955078125e-07 ;  /* 0x00000002ff6d7431 */ /* 0x000fc600000001ff */
        /* <DEDUP_REMOVED lines=14> */
.L_x_38904:
        /* <DEDUP_REMOVED lines=13> */
.L_x_38906:
[----:B------:R-:W-:Y:S05]  /*ae20*/  BSYNC.RECONVERGENT B2 ;  /* 0x0000000000027941 */ /* 0x000fea0003800200 */
.L_x_38905:
        /* <DEDUP_REMOVED lines=61> */
.L_x_38903:
[----:B------:R-:W-:Y:S05]  /*b200*/  BSYNC.RECONVERGENT B1 ;  /* 0x0000000000017941 */ /* 0x000fea0003800200 */
.L_x_38902:
[----:B------:R-:W-:Y:S01]  /*b210*/  I2FP.F32.U32 R110, R110 ;  /* 0x0000006e006e7245 */ /* 0x000fe20000201000 */
[----:B------:R-:W-:Y:S01]  /*b220*/  FMUL.FTZ R78, R18, R68 ;  /* 0x00000044124e7220 */ /* 0x000fe20000410000 */
[----:B------:R-:W-:Y:S01]  /*b230*/  ISETP.NE.AND P3, PT, R109, 0x1, PT ;  /* 0x000000016d00780c */ /* 0x000fe20003f65270 */
[----:B------:R-:W-:Y:S02]  /*b240*/  BSSY.RECONVERGENT B1, `(.L_x_38907) ;  /* 0x000005e000017945 */ /* 0x000fe40003800200 */
[----:B------:R-:W-:Y:S01]  /*b250*/  FFMA.FTZ R18, R110, R107, 1.1641532182693481445e-10 ;  /* 0x2f0000006e127423 */ /* 0x000fe2000001006b */
[----:B------:R-:W-:Y:S01]  /*b260*/  FMUL.FTZ R111, R78, R71 ;  /* 0x000000474e6f7220 */ /* 0x000fe20000410000 */
[----:B------:R-:W-:Y:S01]  /*b270*/  IMAD.MOV.U32 R78, RZ, RZ, 0x2 ;  /* 0x00000002ff4e7424 */ /* 0x000fe200078e00ff */
[----:B------:R-:W-:Y:S02]  /*b280*/  MOV R110, R86 ;  /* 0x00000056006e7202 */ /* 0x000fe40000000f00 */
        /* <DEDUP_REMOVED lines=14> */
.L_x_38909:
        /* <DEDUP_REMOVED lines=13> */
.L_x_38911:
[----:B------:R-:W-:Y:S05]  /*b440*/  BSYNC.RECONVERGENT B2 ;  /* 0x0000000000027941 */ /* 0x000fea0003800200 */
.L_x_38910:
        /* <DEDUP_REMOVED lines=61> */
.L_x_38908:
[----:B------:R-:W-:Y:S05]  /*b820*/  BSYNC.RECONVERGENT B1 ;  /* 0x0000000000017941 */ /* 0x000fea0003800200 */
.L_x_38907:
        /* <DEDUP_REMOVED lines=9> */
.L_x_38891:
[----:B------:R-:W0:Y:S01]  /*b8c0*/  LDC.64 R116, c[0x0][0x3a8] ;  /* 0x0000ea00ff747b82 */ /* 0x000e220000000a00 */
[----:B------:R-:W-:Y:S02]  /*b8d0*/  SEL R87, RZ, 0x1000000, !P3 ;  /* 0x01000000ff577807 */ /* 0x000fe40005800000 */
[----:B------:R-:W-:Y:S02]  /*b8e0*/  SEL R110, RZ, 0x10000, !P2 ;  /* 0x00010000ff6e7807 */ /* 0x000fe40005000000 */
[----:B------:R-:W-:-:S03]  /*b8f0*/  SEL R71, RZ, 0x100, !P1 ;  /* 0x00000100ff477807 */ /* 0x000fc60004800000 */
[----:B------:R-:W1:Y:S01]  /*b900*/  LDC.64 R112, c[0x0][0x3b0] ;  /* 0x0000ec00ff707b82 */ /* 0x000e620000000a00 */
[----:B------:R-:W-:Y:S01]  /*b910*/  IADD3 R110, PT, PT, R71, R87, R110 ;  /* 0x00000057476e7210 */ /* 0x000fe20007ffe06e */
[----:B------:R-:W-:Y:S01]  /*b920*/  IMAD.MOV.U32 R87, RZ, RZ, R108 ;  /* 0x000000ffff577224 */ /* 0x000fe200078e006c */
[----:B------:R-:W-:-:S04]  /*b930*/  SEL R71, RZ, 0x1, !P0 ;  /* 0x00000001ff477807 */ /* 0x000fc80004000000 */
[----:B------:R-:W-:Y:S01]  /*b940*/  IADD3 R71, PT, PT, R110, R71, RZ ;  /* 0x000000476e477210 */ /* 0x000fe20007ffe0ff */
[----:B0-----:R-:W-:-:S05]  /*b950*/  IMAD.WIDE.U32 R116, R70, 0x10, R116 ;  /* 0x0000001046747825 */ /* 0x001fca00078e0074 */
[----:B------:R3:W-:Y:S01]  /*b960*/  STG.E.128 desc[UR6][R116.64], R16 ;  /* 0x0000001074007986 */ /* 0x0007e2000c101d06 */
[C---:B-1----:R-:W-:Y:S01]  /*b970*/  IMAD.WIDE.U32 R112, R70.reuse, 0x4, R112 ;  /* 0x0000000446707825 */ /* 0x042fe200078e0070 */
[----:B------:R-:W-:-:S04]  /*b980*/  IADD3 R70, PT, PT, R70, 0x20, RZ ;  /* 0x0000002046467810 */ /* 0x000fc80007ffe0ff */
[----:B------:R3:W-:Y:S03]  /*b990*/  STG.E desc[UR6][R112.64], R71 ;  /* 0x0000004770007986 */ /* 0x0007e6000c101906 */
.L_x_38869:
[----:B------:R-:W-:Y:S05]  /*b9a0*/  BSYNC.RECONVERGENT B0 ;  /* 0x0000000000007941 */ /* 0x000fea0003800200 */
.L_x_38868:
        /* <DEDUP_REMOVED lines=15> */
[----:B--2---:R-:W-:Y:S01]  /*baa0*/  IMAD.MOV.U32 R110, RZ, RZ, 0x2 ;  /* 0x00000002ff6e7424 */ /* 0x004fe200078e00ff */
        /* <DEDUP_REMOVED lines=13> */
.L_x_38917:
        /* <DEDUP_REMOVED lines=8> */
[----:B---3--:R-:W-:Y:S02]  /*bc00*/  @!P0 VIADD R71, R79, 0x1 ;  /* 0x000000014f478836 */ /* 0x008fe40000000000 */
[----:B------:R-:W-:Y:S01]  /*bc10*/  @!P0 IMAD.MOV.U32 R67, RZ, RZ, RZ ;  /* 0x000000ffff438224 */ /* 0x000fe200078e00ff */
[----:B------:R-:W-:-:S13]  /*bc20*/  ISETP.NE.AND P1, PT, R0, RZ, !P0 ;  /* 0x000000ff0000720c */ /* 0x000fda0004725270 */
[----:B------:R-:W-:-:S04]  /*bc30*/  @P1 IADD3 R71, PT, PT, R79, RZ, RZ ;  /* 0x000000ff4f471210 */ /* 0x000fc80007ffe0ff */
[----:B------:R-:W-:-:S07]  /*bc40*/  @!P0 MOV R79, R71 ;  /* 0x00000047004f8202 */ /* 0x000fce0000000f00 */
.L_x_38919:
[----:B------:R-:W-:Y:S05]  /*bc50*/  BSYNC.RECONVERGENT B2 ;  /* 0x0000000000027941 */ /* 0x000fea0003800200 */
.L_x_38918:
[----:B---3--:R-:W-:Y:S01]  /*bc60*/  IMAD.WIDE.U32 R116, R0, -0x326172a9, RZ ;  /* 0xcd9e8d5700747825 */ /* 0x008fe200078e00ff */
        /* <DEDUP_REMOVED lines=60> */
.L_x_38916:
[----:B------:R-:W-:Y:S05]  /*c030*/  BSYNC.RECONVERGENT B1 ;  /* 0x0000000000017941 */ /* 0x000fea0003800200 */
.L_x_38915:
[----:B---3--:R-:W0:Y:S01]  /*c040*/  LDC R71, c[0x0][0x408] ;  /* 0x00010200ff477b82 */ /* 0x008e220000000800 */
        /* <DEDUP_REMOVED lines=24> */
.L_x_38922:
        /* <DEDUP_REMOVED lines=13> */
.L_x_38924:
[----:B------:R-:W-:Y:S05]  /*c2a0*/  BSYNC.RECONVERGENT B2 ;  /* 0x0000000000027941 */ /* 0x000fea0003800200 */
.L_x_38923:
        /* <DEDUP_REMOVED lines=61> */
.L_x_38921:
[----:B------:R-:W-:Y:S05]  /*c680*/  BSYNC.RECONVERGENT B1 ;  /* 0x0000000000017941 */ /* 0x000fea0003800200 */
.L_x_38920:
        /* <DEDUP_REMOVED lines=22> */
.L_x_38927:
        /* <DEDUP_REMOVED lines=13> */
.L_x_38929:
[----:B------:R-:W-:Y:S05]  /*c8c0*/  BSYNC.RECONVERGENT B2 ;  /* 0x0000000000027941 */ /* 0x000fea0003800200 */
.L_x_38928:
        /* <DEDUP_REMOVED lines=61> */
.L_x_38926:
[----:B------:R-:W-:Y:S05]  /*cca0*/  BSYNC.RECONVERGENT B1 ;  /* 0x0000000000017941 */ /* 0x000fea0003800200 */
.L_x_38925:
[----:B------:R-:W-:Y:S01]  /*ccb0*/  I2FP.F32.U32 R112, R111 ;  /* 0x0000006f00707245 */ /* 0x000fe20000201000 */
[----:B------:R-:W-:Y:S01]  /*ccc0*/  FMUL.FTZ R78, R22, R68 ;  /* 0x00000044164e7220 */ /* 0x000fe20000410000 */
[----:B------:R-:W-:Y:S01]  /*ccd0*/  ISETP.NE.AND P3, PT, R110, 0x1, PT ;  /* 0x000000016e00780c */ /* 0x000fe20003f65270 */
[----:B------:R-:W-:Y:S01]  /*cce0*/  HADD2.F32 R113, -RZ, R96.H1_H1 ;  /* 0x30000060ff717230 */ /* 0x000fe20000004100 */
[----:B------:R-:W-:Y:S01]  /*ccf0*/  BSSY.RECONVERGENT B1, `(.L_x_38930) ;  /* 0x000005d000017945 */ /* 0x000fe20003800200 */
[----:B------:R-:W-:Y:S01]  /*cd00*/  FFMA.FTZ R22, R112, R109, 1.1641532182693481445e-10 ;  /* 0x2f00000070167423 */ /* 0x000fe2000001006d */
[----:B------:R-:W-:Y:S01]  /*cd10*/  FMUL.FTZ R117, R78, R71 ;  /* 0x000000474e757220 */ /* 0x000fe20000410000 */
[----:B------:R-:W-:Y:S02]  /*cd20*/  HFMA2 R78, -RZ, RZ, 0, 1.1920928955078125e-07 ;  /* 0x00000002ff4e7431 */ /* 0x000fe400000001ff */
[----:B------:R-:W-:Y:S01]  /*cd30*/  IMAD.MOV.U32 R111, RZ, RZ, R86 ;  /* 0x000000ffff6f7224 */ /* 0x000fe200078e0056 */
        /* <DEDUP_REMOVED lines=13> */
.L_x_38932:
        /* <DEDUP_REMOVED lines=13> */
.L_x_38934:
[----:B------:R-:W-:Y:S05]  /*cee0*/  BSYNC.RECONVERGENT B2 ;  /* 0x0000000000027941 */ /* 0x000fea0003800200 */
.L_x_38933:
        /* <DEDUP_REMOVED lines=61> */
.L_x_38931:
[----:B------:R-:W-:Y:S05]  /*d2c0*/  BSYNC.RECONVERGENT B1 ;  /* 0x0000000000017941 */ /* 0x000fea0003800200 */
.L_x_38930:
        /* <DEDUP_REMOVED lines=10> */
.L_x_38914:
        /* <DEDUP_REMOVED lines=16> */
.L_x_38938:
        /* <DEDUP_REMOVED lines=13> */
.L_x_38940:
[----:B------:R-:W-:Y:S05]  /*d540*/  BSYNC.RECONVERGENT B2 ;  /* 0x0000000000027941 */ /* 0x000fea0003800200 */
.L_x_38939:
        /* <DEDUP_REMOVED lines=61> */
.L_x_38937:
[----:B------:R-:W-:Y:S05]  /*d920*/  BSYNC.RECONVERGENT B1 ;  /* 0x0000000000017941 */ /* 0x000fea0003800200 */
.L_x_38936:
[----:B---3--:R-:W0:Y:S01]  /*d930*/  LDC R71, c[0x0][0x408] ;  /* 0x00010200ff477b82 */ /* 0x008e220000000800 */
        /* <DEDUP_REMOVED lines=24> */
.L_x_38943:
        /* <DEDUP_REMOVED lines=13> */
.L_x_38945:
[----:B------:R-:W-:Y:S05]  /*db90*/  BSYNC.RECONVERGENT B2 ;  /* 0x0000000000027941 */ /* 0x000fea0003800200 */
.L_x_38944:
        /* <DEDUP_REMOVED lines=61> */
.L_x_38942:
[----:B------:R-:W-:Y:S05]  /*df70*/  BSYNC.RECONVERGENT B1 ;  /* 0x0000000000017941 */ /* 0x000fea0003800200 */
.L_x_38941:
        /* <DEDUP_REMOVED lines=22> */
.L_x_38948:
        /* <DEDUP_REMOVED lines=13> */
.L_x_38950:
[----:B------:R-:W-:Y:S05]  /*e1b0*/  BSYNC.RECONVERGENT B2 ;  /* 0x0000000000027941 */ /* 0x000fea0003800200 */
.L_x_38949:
        /* <DEDUP_REMOVED lines=61> */
.L_x_38947:
[----:B------:R-:W-:Y:S05]  /*e590*/  BSYNC.RECONVERGENT B1 ;  /* 0x0000000000017941 */ /* 0x000fea0003800200 */
.L_x_38946:
[----:B------:R-:W-:Y:S01]  /*e5a0*/  I2FP.F32.U32 R78, R111 ;  /* 0x0000006f004e7245 */ /* 0x000fe20000201000 */
[----:B------:R-:W-:Y:S01]  /*e5b0*/  FMUL.FTZ R112, R22, R68 ;  /* 0x0000004416707220 */ /* 0x000fe20000410000 */
[----:B------:R-:W-:Y:S01]  /*e5c0*/  ISETP.NE.AND P3, PT, R110, 0x1, PT ;  /* 0x000000016e00780c */ /* 0x000fe20003f65270 */
[----:B------:R-:W-:Y:S01]  /*e5d0*/  HADD2.F32 R22, -RZ, R96.H1_H1 ;  /* 0x30000060ff167230 */ /* 0x000fe20000004100 */
[----:B------:R-:W-:Y:S01]  /*e5e0*/  BSSY.RECONVERGENT B1, `(.L_x_38951) ;  /* 0x000005d000017945 */ /* 0x000fe20003800200 */
[----:B------:R-:W-:Y:S01]  /*e5f0*/  FFMA.FTZ R78, R78, R109, 1.1641532182693481445e-10 ;  /* 0x2f0000004e4e7423 */ /* 0x000fe2000001006d */
[----:B------:R-:W-:Y:S01]  /*e600*/  FMUL.FTZ R113, R112, R71 ;  /* 0x0000004770717220 */ /* 0x000fe20000410000 */
[----:B------:R-:W-:-:S03]  /*e610*/  IMAD.MOV.U32 R111, RZ, RZ, R86 ;  /* 0x000000ffff6f7224 */ /* 0x000fc600078e0056 */
        /* <DEDUP_REMOVED lines=14> */
.L_x_38953:
        /* <DEDUP_REMOVED lines=13> */
.L_x_38955:
[----:B------:R-:W-:Y:S05]  /*e7d0*/  BSYNC.RECONVERGENT B2 ;  /* 0x0000000000027941 */ /* 0x000fea0003800200 */
.L_x_38954:
        /* <DEDUP_REMOVED lines=61> */
.L_x_38952:
[----:B------:R-:W-:Y:S05]  /*ebb0*/  BSYNC.RECONVERGENT B1 ;  /* 0x0000000000017941 */ /* 0x000fea0003800200 */
.L_x_38951:
        /* <DEDUP_REMOVED lines=9> */
.L_x_38935:
        /* <DEDUP_REMOVED lines=14> */
.L_x_38913:
[----:B------:R-:W-:Y:S05]  /*ed30*/  BSYNC.RECONVERGENT B0 ;  /* 0x0000000000007941 */ /* 0x000fea0003800200 */
.L_x_38912:
[----:B------:R-:W-:Y:S01]  /*ed40*/  ISETP.GE.U32.AND P0, PT, R73, 0xa0, PT ;  /* 0x000000a04900780c */ /* 0x000fe20003f06070 */
[----:B------:R-:W-:Y:S03]  /*ed50*/  BSSY.RECONVERGENT B0, `(.L_x_38956) ;  /* 0x0000337000007945 */ /* 0x000fe60003800200 */
[----:B0-----:R-:W-:-:S09]  /*ed60*/  P2R R108, PR, RZ, 0x1 ;  /* 0x00000001ff6c7803 */ /* 0x001fd20000000000 */
[----:B------:R-:W-:Y:S05]  /*ed70*/  @!P0 BRA `(.L_x_38957) ;  /* 0x0000003000d08947 */ /* 0x000fea0003800000 */
[----:B------:R-:W-:Y:S01]  /*ed80*/  ISETP.NE.U32.AND P0, PT, RZ, UR8, PT ;  /* 0x00000008ff007c0c */ /* 0x000fe2000bf05070 */
[----:B------:R-:W0:Y:S03]  /*ed90*/  LDC.64 R24, c[0x0][0x390] ;  /* 0x0000e400ff187b82 */ /* 0x000e260000000a00 */
[----:B------:R-:W-:-:S13]  /*eda0*/  ISETP.NE.AND.EX P0, PT, RZ, UR9, PT, P0 ;  /* 0x00000009ff007c0c */ /* 0x000fda000bf05300 */
[----:B--2---:R-:W1:Y:S01]  /*edb0*/  @P0 LDC.64 R110, c[0x0][0x3a0] ;  /* 0x0000e800ff6e0b82 */ /* 0x004e620000000a00 */
[----:B0-----:R-:W-:-:S06]  /*edc0*/  IMAD.WIDE.U32 R24, R70, 0x10, R24 ;  /* 0x0000001046187825 */ /* 0x001fcc00078e0018 */
[----:B------:R-:W5:Y:S01]  /*edd0*/  LDG.E.128 R24, desc[UR6][R24.64] ;  /* 0x0000000618187981 */ /* 0x000f62000c1e1d00 */
[----:B-1----:R-:W-:-:S05]  /*ede0*/  @P0 IMAD.WIDE.U32 R110, R70, 0x10, R110 ;  /* 0x00000010466e0825 */ /* 0x002fca00078e006e */
        /* <DEDUP_REMOVED lines=18> */
.L_x_38961:
        /* <DEDUP_REMOVED lines=8> */
[----:B---34-:R-:W-:Y:S01]  /*ef90*/  @!P0 IADD3 R71, PT, PT, R79, 0x1, RZ ;  /* 0x000000014f478810 */ /* 0x018fe20007ffe0ff */
[----:B------:R-:W-:-:S03]  /*efa0*/  @!P0 IMAD.MOV.U32 R67, RZ, RZ, RZ ;  /* 0x000000ffff438224 */ /* 0x000fc600078e00ff */
[----:B------:R-:W-:-:S13]  /*efb0*/  ISETP.NE.AND P1, PT, R0, RZ, !P0 ;  /* 0x000000ff0000720c */ /* 0x000fda0004725270 */
[----:B------:R-:W-:-:S05]  /*efc0*/  @P1 IMAD.MOV R71, RZ, RZ, R79 ;  /* 0x000000ffff471224 */ /* 0x000fca00078e024f */
[----:B------:R-:W-:-:S07]  /*efd0*/  @!P0 MOV R79, R71 ;  /* 0x00000047004f8202 */ /* 0x000fce0000000f00 */
.L_x_38963:
[----:B------:R-:W-:Y:S05]  /*efe0*/  BSYNC.RECONVERGENT B2 ;  /* 0x0000000000027941 */ /* 0x000fea0003800200 */
.L_x_38962:
[----:B------:R-:W-:Y:S01]  /*eff0*/  IMAD.WIDE.U32 R130, R0, -0x326172a9, RZ ;  /* 0xcd9e8d5700827825 */ /* 0x000fe200078e00ff */
[----:B------:R-:W-:Y:S02]  /*f000*/  LOP3.LUT R74, R79, R111, R65, 0x96, !PT ;  /* 0x0000006f4f4a7212 */ /* 0x000fe400078e9641 */
[----:B------:R-:W-:Y:S01]  /*f010*/  MOV R109, R87 ;  /* 0x00000057006d7202 */ /* 0x000fe20000000f00 */
[----:B------:R-:W-:Y:S01]  /*f020*/  VIADD R75, R65, 0x96a522ad ;  /* 0x96a522ad414b7836 */ /* 0x000fe20000000000 */
[----:B---34-:R-:W-:Y:S01]  /*f030*/  LOP3.LUT R71, R67, R131, R64, 0x96, !PT ;  /* 0x0000008343477212 */ /* 0x018fe200078e9640 */
        /* <DEDUP_REMOVED lines=56> */
.L_x_38960:
[----:B------:R-:W-:Y:S05]  /*f3c0*/  BSYNC.RECONVERGENT B1 ;  /* 0x0000000000017941 */ /* 0x000fea0003800200 */
.L_x_38959:
[----:B---34-:R-:W0:Y:S01]  /*f3d0*/  LDC R71, c[0x0][0x408] ;  /* 0x00010200ff477b82 */ /* 0x018e220000000800 */
[----:B------:R-:W-:Y:S01]  /*f3e0*/  I2FP.F32.U32 R112, R109 ;  /* 0x0000006d00707245 */ /* 0x000fe20000201000 */
[----:B------:R-:W-:Y:S02]  /*f3f0*/  HFMA2 R109, -RZ, RZ, 0.1171875, 0 ;  /* 0x2f800000ff6d7431 */ /* 0x000fe400000001ff */
[----:B-----5:R-:W-:Y:S01]  /*f400*/  FMUL.FTZ R78, R24, R68 ;  /* 0x00000044184e7220 */ /* 0x020fe20000410000 */
[----:B------:R-:W-:Y:S01]  /*f410*/  ISETP.NE.AND P1, PT, R111, 0x1, PT ;  /* 0x000000016f00780c */ /* 0x000fe20003f25270 */
[----:B------:R-:W-:Y:S01]  /*f420*/  HADD2.F32 R113, -RZ, R98.H0_H0 ;  /* 0x20000062ff717230 */ /* 0x000fe20000004100 */
[----:B------:R-:W-:Y:S01]  /*f430*/  BSSY.RECONVERGENT B1, `(.L_x_38964) ;  /* 0x000005e000017945 */ /* 0x000fe20003800200 */
[----:B------:R-:W-:Y:S01]  /*f440*/  FFMA.FTZ R24, R112, R109, 1.1641532182693481445e-10 ;  /* 0x2f00000070187423 */ /* 0x000fe2000001006d */
[----:B------:R-:W1:Y:S01]  /*f450*/  LDC R87, c[0x0][0x404] ;  /* 0x00010100ff577b82 */ /* 0x000e620000000800 */
[----:B------:R-:W-:Y:S01]  /*f460*/  MOV R112, R86 ;  /* 0x0000005600707202 */ /* 0x000fe20000000f00 */
[----:B0-----:R-:W-:Y:S01]  /*f470*/  FMUL.FTZ R117, R78, R71 ;  /* 0x000000474e757220 */ /* 0x001fe20000410000 */
[----:B------:R-:W-:Y:S01]  /*f480*/  IMAD.MOV.U32 R78, RZ, RZ, 0x2 ;  /* 0x00000002ff4e7424 */ /* 0x000fe200078e00ff */
[----:B-1----:R-:W-:-:S04]  /*f490*/  FSETP.GTU.FTZ.AND P0, PT, R24, R87, PT ;  /* 0x000000571800720b */ /* 0x002fc80003f1c000 */
        /* <DEDUP_REMOVED lines=12> */
.L_x_38966:
        /* <DEDUP_REMOVED lines=13> */
.L_x_38968:
[----:B------:R-:W-:Y:S05]  /*f630*/  BSYNC.RECONVERGENT B2 ;  /* 0x0000000000027941 */ /* 0x000fea0003800200 */
.L_x_38967:
        /* <DEDUP_REMOVED lines=61> */
.L_x_38965:
[----:B------:R-:W-:Y:S05]  /*fa10*/  BSYNC.RECONVERGENT B1 ;  /* 0x0000000000017941 */ /* 0x000fea0003800200 */
.L_x_38964:
        /* <DEDUP_REMOVED lines=22> */
.L_x_38971:
        /* <DEDUP_REMOVED lines=13> */
.L_x_38973:
[----:B------:R-:W-:Y:S05]  /*fc50*/  BSYNC.RECONVERGENT B2 ;  /* 0x0000000000027941 */ /* 0x000fea0003800200 */
.L_x_38972:
        /* <DEDUP_REMOVED lines=61> */
.L_x_38970:
[----:B------:R-:W-:Y:S05]  /*10030*/  BSYNC.RECONVERGENT B1 ;  /* 0x0000000000017941 */ /* 0x000fea0003800200 */
.L_x_38969:
        /* <DEDUP_REMOVED lines=22> */
.L_x_38976:
        /* <DEDUP_REMOVED lines=13> */
.L_x_38978:
[----:B------:R-:W-:Y:S05]  /*10270*/  BSYNC.RECONVERGENT B2 ;  /* 0x0000000000027941 */ /* 0x000fea0003800200 */
.L_x_38977:
        /* <DEDUP_REMOVED lines=61> */
.L_x_38975:
[----:B------:R-:W-:Y:S05]  /*10650*/  BSYNC.RECONVERGENT B1 ;  /* 0x0000000000017941 */ /* 0x000fea0003800200 */
.L_x_38974:
        /* <DEDUP_REMOVED lines=10> */
.L_x_38958:
        /* <DEDUP_REMOVED lines=16> */
.L_x_38982:
        /* <DEDUP_REMOVED lines=13> */
.L_x_38984:
[----:B------:R-:W-:Y:S05]  /*108d0*/  BSYNC.RECONVERGENT B2 ;  /* 0x0000000000027941 */ /* 0x000fea0003800200 */
.L_x_38983:
        /* <DEDUP_REMOVED lines=61> */
.L_x_38981:
[----:B------:R-:W-:Y:S05]  /*10cb0*/  BSYNC.RECONVERGENT B1 ;  /* 0x0000000000017941 */ /* 0x000fea0003800200 */
.L_x_38980:
[----:B---34-:R-:W0:Y:S01]  /*10cc0*/  LDC R71, c[0x0][0x408] ;  /* 0x00010200ff477b82 */ /* 0x018e220000000800 */
[----:B------:R-:W-:Y:S01]  /*10cd0*/  I2FP.F32.U32 R112, R109 ;  /* 0x0000006d00707245 */ /* 0x000fe20000201000 */
[----:B------:R-:W-:Y:S02]  /*10ce0*/  HFMA2 R109, -RZ, RZ, 0.1171875, 0 ;  /* 0x2f800000ff6d7431 */ /* 0x000fe400000001ff */
[----:B-----5:R-:W-:Y:S01]  /*10cf0*/  FMUL.FTZ R78, R24, R68 ;  /* 0x00000044184e7220 */ /* 0x020fe20000410000 */
[----:B------:R-:W-:Y:S01]  /*10d00*/  ISETP.NE.AND P1, PT, R111, 0x1, PT ;  /* 0x000000016f00780c */ /* 0x000fe20003f25270 */
[----:B------:R-:W-:Y:S01]  /*10d10*/  BSSY.RECONVERGENT B1, `(.L_x_38985) ;  /* 0x000005f000017945 */ /* 0x000fe20003800200 */
[----:B------:R-:W-:Y:S01]  /*10d20*/  FFMA.FTZ R24, R112, R109, 1.1641532182693481445e-10 ;  /* 0x2f00000070187423 */ /* 0x000fe2000001006d */
[----:B------:R-:W1:Y:S01]  /*10d30*/  LDC R87, c[0x0][0x404] ;  /* 0x00010100ff577b82 */ /* 0x000e620000000800 */
[----:B------:R-:W-:Y:S01]  /*10d40*/  MOV R112, R86 ;  /* 0x0000005600707202 */ /* 0x000fe20000000f00 */
[----:B0-----:R-:W-:Y:S01]  /*10d50*/  FMUL.FTZ R113, R78, R71 ;  /* 0x000000474e717220 */ /* 0x001fe20000410000 */
[----:B------:R-:W-:Y:S01]  /*10d60*/  IMAD.MOV.U32 R78, RZ, RZ, 0x2 ;  /* 0x00000002ff4e7424 */ /* 0x000fe200078e00ff */
[----:B-1----:R-:W-:Y:S01]  /*10d70*/  FSETP.GTU.FTZ.AND P0, PT, R24, R87, PT ;  /* 0x000000571800720b */ /* 0x002fe20003f1c000 */
        /* <DEDUP_REMOVED lines=13> */
.L_x_38987:
        /* <DEDUP_REMOVED lines=13> */
.L_x_38989:
[----:B------:R-:W-:Y:S05]  /*10f20*/  BSYNC.RECONVERGENT B2 ;  /* 0x0000000000027941 */ /* 0x000fea0003800200 */
.L_x_38988:
        /* <DEDUP_REMOVED lines=61> */
.L_x_38986:
[----:B------:R-:W-:Y:S05]  /*11300*/  BSYNC.RECONVERGENT B1 ;  /* 0x0000000000017941 */ /* 0x000fea0003800200 */
.L_x_38985:
        /* <DEDUP_REMOVED lines=22> */
.L_x_38992:
        /* <DEDUP_REMOVED lines=13> */
.L_x_38994:
[----:B------:R-:W-:Y:S05]  /*11540*/  BSYNC.RECONVERGENT B2 ;  /* 0x0000000000027941 */ /* 0x000fea0003800200 */
.L_x_38993:
        /* <DEDUP_REMOVED lines=61> */
.L_x_38991:
[----:B------:R-:W-:Y:S05]  /*11920*/  BSYNC.RECONVERGENT B1 ;  /* 0x0000000000017941 */ /* 0x000fea0003800200 */
.L_x_38990:
[----:B------:R-:W-:Y:S01]  /*11930*/  I2FP.F32.U32 R78, R112 ;  /* 0x00000070004e7245 */ /* 0x000fe20000201000 */
[----:B------:R-:W-:Y:S01]  /*11940*/  FMUL.FTZ R112, R26, R68 ;  /* 0x000000441a707220 */ /* 0x000fe20000410000 */
[----:B------:R-:W-:Y:S01]  /*11950*/  ISETP.NE.AND P3, PT, R111, 0x1, PT ;  /* 0x000000016f00780c */ /* 0x000fe20003f65270 */
[----:B------:R-:W-:Y:S01]  /*11960*/  HADD2.F32 R26, -RZ, R98.H1_H1 ;  /* 0x30000062ff1a7230 */ /* 0x000fe20000004100 */
        /* <DEDUP_REMOVED lines=18> */
.L_x_38997:
        /* <DEDUP_REMOVED lines=13> */
.L_x_38999:
[----:B------:R-:W-:Y:S05]  /*11b60*/  BSYNC.RECONVERGENT B2 ;  /* 0x0000000000027941 */ /* 0x000fea0003800200 */
.L_x_38998:
        /* <DEDUP_REMOVED lines=61> */
.L_x_38996:
[----:B------:R-:W-:Y:S05]  /*11f40*/  BSYNC.RECONVERGENT B1 ;  /* 0x0000000000017941 */ /* 0x000fea0003800200 */
.L_x_38995:
        /* <DEDUP_REMOVED lines=9> */
.L_x_38979:
        /* <DEDUP_REMOVED lines=14> */
.L_x_38957:
[----:B------:R-:W-:Y:S05]  /*120c0*/  BSYNC.RECONVERGENT B0 ;  /* 0x0000000000007941 */ /* 0x000fea0003800200 */
.L_x_38956:
[----:B------:R-:W-:Y:S01]  /*120d0*/  ISETP.GE.U32.AND P0, PT, R73, 0xc0, PT ;  /* 0x000000c04900780c */ /* 0x000fe20003f06070 */
[----:B------:R-:W-:Y:S03]  /*120e0*/  BSSY.RECONVERGENT B0, `(.L_x_39000) ;  /* 0x0000337000007945 */ /* 0x000fe60003800200 */
[----:B------:R-:W-:-:S09]  /*120f0*/  P2R R109, PR, RZ, 0x1 ;  /* 0x00000001ff6d7803 */ /* 0x000fd20000000000 */
[----:B------:R-:W-:Y:S05]  /*12100*/  @!P0 BRA `(.L_x_39001) ;  /* 0x0000003000d08947 */ /* 0x000fea0003800000 */
[----:B------:R-:W-:Y:S01]  /*12110*/  ISETP.NE.U32.AND P0, PT, RZ, UR8, PT ;  /* 0x00000008ff007c0c */ /* 0x000fe2000bf05070 */
[----:B------:R-:W1:Y:S03]  /*12120*/  LDC.64 R28, c[0x0][0x390] ;  /* 0x0000e400ff1c7b82 */ /* 0x000e660000000a00 */
[----:B------:R-:W-:-:S13]  /*12130*/  ISETP.NE.AND.EX P0, PT, RZ, UR9, PT, P0 ;  /* 0x00000009ff007c0c */ /* 0x000fda000bf05300 */
[----:B--2---:R-:W2:Y:S01]  /*12140*/  @P0 LDC.64 R110, c[0x0][0x3a0] ;  /* 0x0000e800ff6e0b82 */ /* 0x004ea20000000a00 */
[----:B-1----:R-:W-:-:S06]  /*12150*/  IMAD.WIDE.U32 R28, R70, 0x10, R28 ;  /* 0x00000010461c7825 */ /* 0x002fcc00078e001c */
[----:B------:R-:W5:Y:S01]  /*12160*/  LDG.E.128 R28, desc[UR6][R28.64] ;  /* 0x000000061c1c7981 */ /* 0x000f62000c1e1d00 */
[----:B--2---:R-:W-:-:S05]  /*12170*/  @P0 IMAD.WIDE.U32 R110, R70, 0x10, R110 ;  /* 0x00000010466e0825 */ /* 0x004fca00078e006e */
[----:B------:R1:W5:Y:S01]  /*12180*/  @P0 LDG.E.128 R4, desc[UR6][R110.64] ;  /* 0x000000066e040981 */ /* 0x000362000c1e1d00 */
[----:B------:R-:W-:Y:S05]  /*12190*/  @!P0 BRA `(.L_x_39002) ;  /* 0x00000018003c8947 */ /* 0x000fea0003800000 */
[----:B------:R-:W-:Y:S01]  /*121a0*/  ISETP.NE.AND P0, PT, R78, 0x1, PT ;  /* 0x000000014e00780c */ /* 0x000fe20003f05270 */
[----:B------:R-:W-:Y:S01]  /*121b0*/  BSSY.RECONVERGENT B1, `(.L_x_39003) ;  /* 0x000005a000017945 */ /* 0x000fe20003800200 */
[----:B---34-:R-:W-:Y:S01]  /*121c0*/  IMAD.MOV.U32 R112, RZ, RZ, 0x2 ;  /* 0x00000002ff707424 */ /* 0x018fe200078e00ff */
        /* <DEDUP_REMOVED lines=13> */
.L_x_39005:
        /* <DEDUP_REMOVED lines=8> */
[----:B0-----:R-:W-:Y:S02]  /*12320*/  @!P0 VIADD R71, R79, 0x1 ;  /* 0x000000014f478836 */ /* 0x001fe40000000000 */
[----:B------:R-:W-:Y:S01]  /*12330*/  @!P0 IMAD.MOV.U32 R67, RZ, RZ, RZ ;  /* 0x000000ffff438224 */ /* 0x000fe200078e00ff */
[----:B------:R-:W-:-:S13]  /*12340*/  ISETP.NE.AND P1, PT, R0, RZ, !P0 ;  /* 0x000000ff0000720c */ /* 0x000fda0004725270 */
[----:B------:R-:W-:-:S04]  /*12350*/  @P1 IADD3 R71, PT, PT, R79, RZ, RZ ;  /* 0x000000ff4f471210 */ /* 0x000fc80007ffe0ff */
[----:B------:R-:W-:-:S07]  /*12360*/  @!P0 MOV R79, R71 ;  /* 0x00000047004f8202 */ /* 0x000fce0000000f00 */
.L_x_39007:
[----:B------:R-:W-:Y:S05]  /*12370*/  BSYNC.RECONVERGENT B2 ;  /* 0x0000000000027941 */ /* 0x000fea0003800200 */
.L_x_39006:
[----:B0-----:R-:W-:Y:S01]  /*12380*/  IMAD.WIDE.U32 R130, R0, -0x326172a9, RZ ;  /* 0xcd9e8d5700827825 */ /* 0x001fe200078e00ff */
        /* <DEDUP_REMOVED lines=60> */
.L_x_39004:
[----:B------:R-:W-:Y:S05]  /*12750*/  BSYNC.RECONVERGENT B1 ;  /* 0x0000000000017941 */ /* 0x000fea0003800200 */
.L_x_39003:
[----:B0-----:R-:W0:Y:S01]  /*12760*/  LDC R71, c[0x0][0x408] ;  /* 0x00010200ff477b82 */ /* 0x001e220000000800 */
        /* <DEDUP_REMOVED lines=8> */
[----:B------:R-:W-:-:S02]  /*127f0*/  IMAD.MOV.U32 R113, RZ, RZ, R86 ;  /* 0x000000ffff717224 */ /* 0x000fc400078e0056 */
[----:B0-----:R-:W-:Y:S01]  /*12800*/  FMUL.FTZ R131, R78, R71 ;  /* 0x000000474e837220 */ /* 0x001fe20000410000 */
[----:B------:R-:W-:Y:S02]  /*12810*/  MOV R78, 0x2 ;  /* 0x00000002004e7802 */ /* 0x000fe40000000f00 */
        /* <DEDUP_REMOVED lines=13> */
.L_x_39010:
        /* <DEDUP_REMOVED lines=13> */
.L_x_39012:
[----:B------:R-:W-:Y:S05]  /*129c0*/  BSYNC.RECONVERGENT B2 ;  /* 0x0000000000027941 */ /* 0x000fea0003800200 */
.L_x_39011:
        /* <DEDUP_REMOVED lines=61> */
.L_x_39009:
[----:B------:R-:W-:Y:S05]  /*12da0*/  BSYNC.RECONVERGENT B1 ;  /* 0x0000000000017941 */ /* 0x000fea0003800200 */
.L_x_39008:
        /* <DEDUP_REMOVED lines=22> */
.L_x_39015:
        /* <DEDUP_REMOVED lines=13> */
.L_x_39017:
[----:B------:R-:W-:Y:S05]  /*12fe0*/  BSYNC.RECONVERGENT B2 ;  /* 0x0000000000027941 */ /* 0x000fea0003800200 */
.L_x_39016:
        /* <DEDUP_REMOVED lines=61> */
.L_x_39014:
[----:B------:R-:W-:Y:S05]  /*133c0*/  BSYNC.RECONVERGENT B1 ;  /* 0x0000000000017941 */ /* 0x000fea0003800200 */
.L_x_39013:
        /* <DEDUP_REMOVED lines=22> */
.L_x_39020:
        /* <DEDUP_REMOVED lines=13> */
.L_x_39022:
[----:B------:R-:W-:Y:S05]  /*13600*/  BSYNC.RECONVERGENT B2 ;  /* 0x0000000000027941 */ /* 0x000fea0003800200 */
.L_x_39021:
        /* <DEDUP_REMOVED lines=61> */
.L_x_39019:
[----:B------:R-:W-:Y:S05]  /*139e0*/  BSYNC.RECONVERGENT B1 ;  /* 0x0000000000017941 */ /* 0x000fea0003800200 */
.L_x_39018:
        /* <DEDUP_REMOVED lines=10> */
.L_x_39002:
        /* <DEDUP_REMOVED lines=16> */
.L_x_39026:
        /* <DEDUP_REMOVED lines=13> */
.L_x_39028:
[----:B------:R-:W-:Y:S05]  /*13c60*/  BSYNC.RECONVERGENT B2 ;  /* 0x0000000000027941 */ /* 0x000fea0003800200 */
.L_x_39027:
        /* <DEDUP_REMOVED lines=61> */
.L_x_39025:
[----:B------:R-:W-:Y:S05]  /*14040*/  BSYNC.RECONVERGENT B1 ;  /* 0x0000000000017941 */ /* 0x000fea0003800200 */
.L_x_39024:
[----:B0-----:R-:W0:Y:S01]  /*14050*/  LDC R71, c[0x0][0x408] ;  /* 0x00010200ff477b82 */ /* 0x001e220000000800 */
[----:B------:R-:W-:Y:S01]  /*14060*/  I2FP.F32.U32 R78, R111 ;  /* 0x0000006f004e7245 */ /* 0x000fe20000201000 */
[----:B------:R-:W-:Y:S01]  /*14070*/  IMAD.MOV.U32 R111, RZ, RZ, 0x2f800000 ;  /* 0x2f800000ff6f7424 */ /* 0x000fe200078e00ff */
[----:B------:R-:W-:Y:S01]  /*14080*/  ISETP.NE.AND P1, PT, R112, 0x1, PT ;  /* 0x000000017000780c */ /* 0x000fe20003f25270 */
[----:B-----5:R-:W-:Y:S01]  /*14090*/  FMUL.FTZ R116, R28, R68 ;  /* 0x000000441c747220 */ /* 0x020fe20000410000 */
[----:B------:R-:W-:Y:S02]  /*140a0*/  HADD2.F32 R28, -RZ, R100.H0_H0 ;  /* 0x20000064ff1c7230 */ /* 0x000fe40000004100 */
[----:B------:R-:W-:Y:S01]  /*140b0*/  FFMA.FTZ R78, R78, R111, 1.1641532182693481445e-10 ;  /* 0x2f0000004e4e7423 */ /* 0x000fe2000001006f */
[----:B------:R-:W-:Y:S01]  /*140c0*/  BSSY.RECONVERGENT B1, `(.L_x_39029) ;  /* 0x000005d000017945 */ /* 0x000fe20003800200 */
[----:B------:R-:W1:Y:S01]  /*140d0*/  LDC R87, c[0x0][0x404] ;  /* 0x00010100ff577b82 */ /* 0x000e620000000800 */
[----:B------:R-:W-:-:S02]  /*140e0*/  IMAD.MOV.U32 R113, RZ, RZ, R86 ;  /* 0x000000ffff717224 */ /* 0x000fc400078e0056 */
[----:B0-----:R-:W-:Y:S01]  /*140f0*/  FMUL.FTZ R117, R116, R71 ;  /* 0x0000004774757220 */ /* 0x001fe20000410000 */
[----:B-1----:R-:W-:Y:S02]  /*14100*/  FSETP.GTU.FTZ.AND P0, PT, R78, R87, PT ;  /* 0x000000574e00720b */ /* 0x002fe40003f1c000 */
[----:B------:R-:W-:Y:S02]  /*14110*/  MOV R78, 0x2 ;  /* 0x00000002004e7802 */ /* 0x000fe40000000f00 */
        /* <DEDUP_REMOVED lines=12> */
.L_x_39031:
        /* <DEDUP_REMOVED lines=13> */
.L_x_39033:
[----:B------:R-:W-:Y:S05]  /*142b0*/  BSYNC.RECONVERGENT B2 ;  /* 0x0000000000027941 */ /* 0x000fea0003800200 */
.L_x_39032:
        /* <DEDUP_REMOVED lines=61> */
.L_x_39030:
[----:B------:R-:W-:Y:S05]  /*14690*/  BSYNC.RECONVERGENT B1 ;  /* 0x0000000000017941 */ /* 0x000fea0003800200 */
.L_x_39029:
        /* <DEDUP_REMOVED lines=22> */
.L_x_39036:
        /* <DEDUP_REMOVED lines=13> */
.L_x_39038:
[----:B------:R-:W-:Y:S05]  /*148d0*/  BSYNC.RECONVERGENT B2 ;  /* 0x0000000000027941 */ /* 0x000fea0003800200 */
.L_x_39037:
        /* <DEDUP_REMOVED lines=61> */
.L_x_39035:
[----:B------:R-:W-:Y:S05]  /*14cb0*/  BSYNC.RECONVERGENT B1 ;  /* 0x0000000000017941 */ /* 0x000fea0003800200 */
.L_x_39034:
        /* <DEDUP_REMOVED lines=22> */
.L_x_39041:
        /* <DEDUP_REMOVED lines=13> */
.L_x_39043:
[----:B------:R-:W-:Y:S05]  /*14ef0*/  BSYNC.RECONVERGENT B2 ;  /* 0x0000000000027941 */ /* 0x000fea0003800200 */
.L_x_39042:
        /* <DEDUP_REMOVED lines=61> */
.L_x_39040:
[----:B------:R-:W-:Y:S05]  /*152d0*/  BSYNC.RECONVERGENT B1 ;  /* 0x0000000000017941 */ /* 0x000fea0003800200 */
.L_x_39039:
        /* <DEDUP_REMOVED lines=9> */
.L_x_39023:
[----:B------:R-:W0:Y:S01]  /*15370*/  LDC.64 R130, c[0x0][0x3a8] ;  /* 0x0000ea00ff827b82 */ /* 0x000e220000000a00 */
[----:B------:R-:W-:Y:S02]  /*15380*/  SEL R111, RZ, 0x1000000, !P3 ;  /* 0x01000000ff6f7807 */ /* 0x000fe40005800000 */
[----:B------:R-:W-:Y:S02]  /*15390*/  SEL R112, RZ, 0x10000, !P2 ;  /* 0x00010000ff707807 */ /* 0x000fe40005000000 */
[----:B------:R-:W-:Y:S02]  /*153a0*/  SEL R87, RZ, 0x100, !P1 ;  /* 0x00000100ff577807 */ /* 0x000fe40004800000 */
[----:B------:R-:W-:Y:S01]  /*153b0*/  SEL R71, RZ, 0x1, !P0 ;  /* 0x00000001ff477807 */ /* 0x000fe20004000000 */
[----:B------:R-:W1:Y:S01]  /*153c0*/  LDC.64 R116, c[0x0][0x3b0] ;  /* 0x0000ec00ff747b82 */ /* 0x000e620000000a00 */
[----:B------:R-:W-:Y:S02]  /*153d0*/  IADD3 R112, PT, PT, R87, R111, R112 ;  /* 0x0000006f57707210 */ /* 0x000fe40007ffe070 */
[----:B------:R-:W-:-:S03]  /*153e0*/  MOV R87, R110 ;  /* 0x0000006e00577202 */ /* 0x000fc60000000f00 */
[----:B------:R-:W-:Y:S02]  /*153f0*/  IMAD.IADD R71, R112, 0x1, R71 ;  /* 0x0000000170477824 */ /* 0x000fe400078e0247 */
[----:B0-----:R-:W-:-:S05]  /*15400*/  IMAD.WIDE.U32 R130, R70, 0x10, R130 ;  /* 0x0000001046827825 */ /* 0x001fca00078e0082 */
[----:B------:R0:W-:Y:S01]  /*15410*/  STG.E.128 desc[UR6][R130.64], R28 ;  /* 0x0000001c82007986 */ /* 0x0001e2000c101d06 */
[----:B-1----:R-:W-:-:S04]  /*15420*/  IMAD.WIDE.U32 R116, R70, 0x4, R116 ;  /* 0x0000000446747825 */ /* 0x002fc800078e0074 */
[----:B------:R-:W-:Y:S01]  /*15430*/  VIADD R70, R70, 0x20 ;  /* 0x0000002046467836 */ /* 0x000fe20000000000 */
[----:B------:R0:W-:Y:S06]  /*15440*/  STG.E desc[UR6][R116.64], R71 ;  /* 0x0000004774007986 */ /* 0x0001ec000c101906 */
.L_x_39001:
[----:B------:R-:W-:Y:S05]  /*15450*/  BSYNC.RECONVERGENT B0 ;  /* 0x0000000000007941 */ /* 0x000fea0003800200 */
.L_x_39000:
[----:B------:R-:W-:Y:S01]  /*15460*/  ISETP.GE.U32.AND P0, PT, R73, 0xe0, PT ;  /* 0x000000e04900780c */ /* 0x000fe20003f06070 */
[----:B------:R-:W-:Y:S03]  /*15470*/  BSSY.RECONVERGENT B0, `(.L_x_39044) ;  /* 0x0000337000007945 */ /* 0x000fe60003800200 */
[----:B--2---:R-:W-:-:S09]  /*15480*/  P2R R110, PR, RZ, 0x1 ;  /* 0x00000001ff6e7803 */ /* 0x004fd20000000000 */
[----:B------:R-:W-:Y:S05]  /*15490*/  @!P0 BRA `(.L_x_39045) ;  /* 0x0000003000d08947 */ /* 0x000fea0003800000 */
[----:B------:R-:W-:Y:S01]  /*154a0*/  ISETP.NE.U32.AND P0, PT, RZ, UR8, PT ;  /* 0x00000008ff007c0c */ /* 0x000fe2000bf05070 */
[----:B------:R-:W1:Y:S03]  /*154b0*/  LDC.64 R32, c[0x0][0x390] ;  /* 0x0000e400ff207b82 */ /* 0x000e660000000a00 */
[----:B------:R-:W-:-:S13]  /*154c0*/  ISETP.NE.AND.EX P0, PT, RZ, UR9, PT, P0 ;  /* 0x00000009ff007c0c */ /* 0x000fda000bf05300 */
[----:B---34-:R-:W2:Y:S01]  /*154d0*/  @P0 LDC.64 R112, c[0x0][0x3a0] ;  /* 0x0000e800ff700b82 */ /* 0x018ea20000000a00 */
[----:B-1----:R-:W-:-:S06]  /*154e0*/  IMAD.WIDE.U32 R32, R70, 0x10, R32 ;  /* 0x0000001046207825 */ /* 0x002fcc00078e0020 */
[----:B------:R-:W5:Y:S01]  /*154f0*/  LDG.E.128 R32, desc[UR6][R32.64] ;  /* 0x0000000620207981 */ /* 0x000f62000c1e1d00 */
[----:B--2---:R-:W-:-:S05]  /*15500*/  @P0 IMAD.WIDE.U32 R112, R70, 0x10, R112 ;  /* 0x0000001046700825 */ /* 0x004fca00078e0070 */
        /* <DEDUP_REMOVED lines=18> */
.L_x_39049:
        /* <DEDUP_REMOVED lines=8> */
[----:B0-----:R-:W-:Y:S02]  /*156b0*/  @!P0 IADD3 R71, PT, PT, R79, 0x1, RZ ;  /* 0x000000014f478810 */ /* 0x001fe40007ffe0ff */
[----:B------:R-:W-:Y:S02]  /*156c0*/  @!P0 MOV R67, RZ ;  /* 0x000000ff00438202 */ /* 0x000fe40000000f00 */
[----:B------:R-:W-:-:S13]  /*156d0*/  ISETP.NE.AND P1, PT, R0, RZ, !P0 ;  /* 0x000000ff0000720c */ /* 0x000fda0004725270 */
[----:B------:R-:W-:-:S04]  /*156e0*/  @P1 IMAD.MOV R71, RZ, RZ, R79 ;  /* 0x000000ffff471224 */ /* 0x000fc800078e024f */
[----:B------:R-:W-:-:S07]  /*156f0*/  @!P0 IMAD.MOV.U32 R79, RZ, RZ, R71 ;  /* 0x000000ffff4f8224 */ /* 0x000fce00078e0047 */
.L_x_39051:
[----:B------:R-:W-:Y:S05]  /*15700*/  BSYNC.RECONVERGENT B2 ;  /* 0x0000000000027941 */ /* 0x000fea0003800200 */
.L_x_39050:
[----:B------:R-:W-:Y:S01]  /*15710*/  IMAD.WIDE.U32 R132, R0, -0x326172a9, RZ ;  /* 0xcd9e8d5700847825 */ /* 0x000fe200078e00ff */
[----:B------:R-:W-:Y:S02]  /*15720*/  LOP3.LUT R74, R79, R113, R65, 0x96, !PT ;  /* 0x000000714f4a7212 */ /* 0x000fe400078e9641 */
[----:B------:R-:W-:Y:S01]  /*15730*/  MOV R111, R87 ;  /* 0x00000057006f7202 */ /* 0x000fe20000000f00 */
[----:B------:R-:W-:Y:S01]  /*15740*/  VIADD R75, R65, 0x96a522ad ;  /* 0x96a522ad414b7836 */ /* 0x000fe20000000000 */
[----:B0-----:R-:W-:Y:S01]  /*15750*/  LOP3.LUT R71, R67, R133, R64, 0x96, !PT ;  /* 0x0000008543477212 */ /* 0x001fe200078e9640 */
        /* <DEDUP_REMOVED lines=56> */
.L_x_39048:
[----:B------:R-:W-:Y:S05]  /*15ae0*/  BSYNC.RECONVERGENT B1 ;  /* 0x0000000000017941 */ /* 0x000fea0003800200 */
.L_x_39047:
[----:B0-----:R-:W0:Y:S01]  /*15af0*/  LDC R71, c[0x0][0x408] ;  /* 0x00010200ff477b82 */ /* 0x001e220000000800 */
        /* <DEDUP_REMOVED lines=24> */
.L_x_39054:
        /* <DEDUP_REMOVED lines=13> */
.L_x_39056:
[----:B------:R-:W-:Y:S05]  /*15d50*/  BSYNC.RECONVERGENT B2 ;  /* 0x0000000000027941 */ /* 0x000fea0003800200 */
.L_x_39055:
        /* <DEDUP_REMOVED lines=61> */
.L_x_39053:
[----:B------:R-:W-:Y:S05]  /*16130*/  BSYNC.RECONVERGENT B1 ;  /* 0x0000000000017941 */ /* 0x000fea0003800200 */
.L_x_39052:
        /* <DEDUP_REMOVED lines=22> */
.L_x_39059:
        /* <DEDUP_REMOVED lines=13> */
.L_x_39061:
[----:B------:R-:W-:Y:S05]  /*16370*/  BSYNC.RECONVERGENT B2 ;  /* 0x0000000000027941 */ /* 0x000fea0003800200 */
.L_x_39060:
        /* <DEDUP_REMOVED lines=61> */
.L_x_39058:
[----:B------:R-:W-:Y:S05]  /*16750*/  BSYNC.RECONVERGENT B1 ;  /* 0x0000000000017941 */ /* 0x000fea0003800200 */
.L_x_39057:
        /* <DEDUP_REMOVED lines=22> */
.L_x_39064:
        /* <DEDUP_REMOVED lines=13> */
.L_x_39066:
[----:B------:R-:W-:Y:S05]  /*16990*/  BSYNC.RECONVERGENT B2 ;  /* 0x0000000000027941 */ /* 0x000fea0003800200 */
.L_x_39065:
        /* <DEDUP_REMOVED lines=61> */
.L_x_39063:
[----:B------:R-:W-:Y:S05]  /*16d70*/  BSYNC.RECONVERGENT B1 ;  /* 0x0000000000017941 */ /* 0x000fea0003800200 */
.L_x_39062:
        /* <DEDUP_REMOVED lines=10> */
.L_x_39046:
        /* <DEDUP_REMOVED lines=16> */
.L_x_39070:
        /* <DEDUP_REMOVED lines=13> */
.L_x_39072:
[----:B------:R-:W-:Y:S05]  /*16ff0*/  BSYNC.RECONVERGENT B2 ;  /* 0x0000000000027941 */ /* 0x000fea0003800200 */
.L_x_39071:
        /* <DEDUP_REMOVED lines=61> */
.L_x_39069:
[----:B------:R-:W-:Y:S05]  /*173d0*/  BSYNC.RECONVERGENT B1 ;  /* 0x0000000000017941 */ /* 0x000fea0003800200 */
.L_x_39068:
[----:B0-----:R-:W0:Y:S01]  /*173e0*/  LDC R71, c[0x0][0x408] ;  /* 0x00010200ff477b82 */ /* 0x001e220000000800 */
        /* <DEDUP_REMOVED lines=8> */
[----:B0-----:R-:W-:Y:S01]  /*17470*/  FMUL.FTZ R117, R116, R71 ;  /* 0x0000004774757220 */ /* 0x001fe20000410000 */
[----:B------:R-:W-:-:S02]  /*17480*/  MOV R116, R86 ;  /* 0x0000005600747202 */ /* 0x000fc40000000f00 */
[----:B-1----:R-:W-:Y:S01]  /*17490*/  FSETP.GTU.FTZ.AND P0, PT, R78, R87, PT ;  /* 0x000000574e00720b */ /* 0x002fe20003f1c000 */
        /* <DEDUP_REMOVED lines=13> */
.L_x_39075:
        /* <DEDUP_REMOVED lines=13> */
.L_x_39077:
[----:B------:R-:W-:Y:S05]  /*17640*/  BSYNC.RECONVERGENT B2 ;  /* 0x0000000000027941 */ /* 0x000fea0003800200 */
.L_x_39076:
        /* <DEDUP_REMOVED lines=61> */
.L_x_39074:
[----:B------:R-:W-:Y:S05]  /*17a20*/  BSYNC.RECONVERGENT B1 ;  /* 0x0000000000017941 */ /* 0x000fea0003800200 */
.L_x_39073:
        /* <DEDUP_REMOVED lines=22> */
.L_x_39080:
        /* <DEDUP_REMOVED lines=13> */
.L_x_39082:
[----:B------:R-:W-:Y:S05]  /*17c60*/  BSYNC.RECONVERGENT B2 ;  /* 0x0000000000027941 */ /* 0x000fea0003800200 */
.L_x_39081:
        /* <DEDUP_REMOVED lines=61> */
.L_x_39079:
[----:B------:R-:W-:Y:S05]  /*18040*/  BSYNC.RECONVERGENT B1 ;  /* 0x0000000000017941 */ /* 0x000fea0003800200 */
.L_x_39078:
        /* <DEDUP_REMOVED lines=22> */
.L_x_39085:
        /* <DEDUP_REMOVED lines=13> */
.L_x_39087:
[----:B------:R-:W-:Y:S05]  /*18280*/  BSYNC.RECONVERGENT B2 ;  /* 0x0000000000027941 */ /* 0x000fea0003800200 */
.L_x_39086:
        /* <DEDUP_REMOVED lines=61> */
.L_x_39084:
[----:B------:R-:W-:Y:S05]  /*18660*/  BSYNC.RECONVERGENT B1 ;  /* 0x0000000000017941 */ /* 0x000fea0003800200 */
.L_x_39083:
        /* <DEDUP_REMOVED lines=9> */
.L_x_39067:
[----:B------:R-:W0:Y:S01]  /*18700*/  LDC.64 R132, c[0x0][0x3a8] ;  /* 0x0000ea00ff847b82 */ /* 0x000e220000000a00 */
[----:B------:R-:W-:Y:S02]  /*18710*/  SEL R111, RZ, 0x1000000, !P3 ;  /* 0x01000000ff6f7807 */ /* 0x000fe40005800000 */
[----:B------:R-:W-:Y:S02]  /*18720*/  SEL R116, RZ, 0x10000, !P2 ;  /* 0x00010000ff747807 */ /* 0x000fe40005000000 */
[----:B------:R-:W-:Y:S02]  /*18730*/  SEL R87, RZ, 0x100, !P1 ;  /* 0x00000100ff577807 */ /* 0x000fe40004800000 */
[----:B------:R-:W-:Y:S01]  /*18740*/  SEL R71, RZ, 0x1, !P0 ;  /* 0x00000001ff477807 */ /* 0x000fe20004000000 */
[----:B------:R-:W1:Y:S01]  /*18750*/  LDC.64 R130, c[0x0][0x3b0] ;  /* 0x0000ec00ff827b82 */ /* 0x000e620000000a00 */
[----:B------:R-:W-:Y:S01]  /*18760*/  IADD3 R116, PT, PT, R87, R111, R116 ;  /* 0x0000006f57747210 */ /* 0x000fe20007ffe074 */
[----:B------:R-:W-:-:S03]  /*18770*/  IMAD.MOV.U32 R87, RZ, RZ, R112 ;  /* 0x000000ffff577224 */ /* 0x000fc600078e0070 */
[----:B------:R-:W-:Y:S01]  /*18780*/  IADD3 R71, PT, PT, R116, R71, RZ ;  /* 0x0000004774477210 */ /* 0x000fe20007ffe0ff */
[----:B0-----:R-:W-:-:S05]  /*18790*/  IMAD.WIDE.U32 R132, R70, 0x10, R132 ;  /* 0x0000001046847825 */ /* 0x001fca00078e0084 */
[----:B------:R2:W-:Y:S01]  /*187a0*/  STG.E.128 desc[UR6][R132.64], R32 ;  /* 0x0000002084007986 */ /* 0x0005e2000c101d06 */
[C---:B-1----:R-:W-:Y:S01]  /*187b0*/  IMAD.WIDE.U32 R130, R70.reuse, 0x4, R130 ;  /* 0x0000000446827825 */ /* 0x042fe200078e0082 */
[----:B------:R-:W-:-:S04]  /*187c0*/  IADD3 R70, PT, PT, R70, 0x20, RZ ;  /* 0x0000002046467810 */ /* 0x000fc80007ffe0ff */
[----:B------:R2:W-:Y:S03]  /*187d0*/  STG.E desc[UR6][R130.64], R71 ;  /* 0x0000004782007986 */ /* 0x0005e6000c101906 */
.L_x_39045:
[----:B------:R-:W-:Y:S05]  /*187e0*/  BSYNC.RECONVERGENT B0 ;  /* 0x0000000000007941 */ /* 0x000fea0003800200 */
.L_x_39044:
[----:B------:R-:W-:Y:S01]  /*187f0*/  ISETP.GE.U32.AND P0, PT, R73, 0x100, PT ;  /* 0x000001004900780c */ /* 0x000fe20003f06070 */
[----:B------:R-:W-:Y:S03]  /*18800*/  BSSY.RECONVERGENT B0, `(.L_x_39088) ;  /* 0x0000337000007945 */ /* 0x000fe60003800200 */
[----:B------:R-:W-:-:S09]  /*18810*/  P2R R111, PR, RZ, 0x1 ;  /* 0x00000001ff6f7803 */ /* 0x000fd20000000000 */
[----:B------:R-:W-:Y:S05]  /*18820*/  @!P0 BRA `(.L_x_39089) ;  /* 0x0000003000d08947 */ /* 0x000fea0003800000 */
[----:B------:R-:W-:Y:S01]  /*18830*/  ISETP.NE.U32.AND P0, PT, RZ, UR8, PT ;  /* 0x00000008ff007c0c */ /* 0x000fe2000bf05070 */
[----:B------:R-:W1:Y:S03]  /*18840*/  LDC.64 R36, c[0x0][0x390] ;  /* 0x0000e400ff247b82 */ /* 0x000e660000000a00 */
[----:B------:R-:W-:-:S13]  /*18850*/  ISETP.NE.AND.EX P0, PT, RZ, UR9, PT, P0 ;  /* 0x00000009ff007c0c */ /* 0x000fda000bf05300 */
[----:B---34-:R-:W3:Y:S01]  /*18860*/  @P0 LDC.64 R112, c[0x0][0x3a0] ;  /* 0x0000e800ff700b82 */ /* 0x018ee20000000a00 */
[----:B-1----:R-:W-:-:S06]  /*18870*/  IMAD.WIDE.U32 R36, R70, 0x10, R36 ;  /* 0x0000001046247825 */ /* 0x002fcc00078e0024 */
[----:B------:R-:W5:Y:S01]  /*18880*/  LDG.E.128 R36, desc[UR6][R36.64] ;  /* 0x0000000624247981 */ /* 0x000f62000c1e1d00 */
[----:B---3--:R-:W-:-:S05]  /*18890*/  @P0 IMAD.WIDE.U32 R112, R70, 0x10, R112 ;  /* 0x0000001046700825 */ /* 0x008fca00078e0070 */
        /* <DEDUP_REMOVED lines=18> */
.L_x_39093:
        /* <DEDUP_REMOVED lines=8> */
[----:B--2---:R-:W-:Y:S02]  /*18a40*/  @!P0 VIADD R71, R79, 0x1 ;  /* 0x000000014f478836 */ /* 0x004fe40000000000 */
[----:B------:R-:W-:Y:S01]  /*18a50*/  @!P0 IMAD.MOV.U32 R67, RZ, RZ, RZ ;  /* 0x000000ffff438224 */ /* 0x000fe200078e00ff */
[----:B------:R-:W-:-:S13]  /*18a60*/  ISETP.NE.AND P1, PT, R0, RZ, !P0 ;  /* 0x000000ff0000720c */ /* 0x000fda0004725270 */
[----:B------:R-:W-:-:S04]  /*18a70*/  @P1 IADD3 R71, PT, PT, R79, RZ, RZ ;  /* 0x000000ff4f471210 */ /* 0x000fc80007ffe0ff */
[----:B------:R-:W-:-:S07]  /*18a80*/  @!P0 MOV R79, R71 ;  /* 0x00000047004f8202 */ /* 0x000fce0000000f00 */
.L_x_39095:
[----:B------:R-:W-:Y:S05]  /*18a90*/  BSYNC.RECONVERGENT B2 ;  /* 0x0000000000027941 */ /* 0x000fea0003800200 */
.L_x_39094:
[----:B--2---:R-:W-:Y:S01]  /*18aa0*/  IMAD.WIDE.U32 R132, R0, -0x326172a9, RZ ;  /* 0xcd9e8d5700847825 */ /* 0x004fe200078e00ff */
        /* <DEDUP_REMOVED lines=60> */
.L_x_39092:
[----:B------:R-:W-:Y:S05]  /*18e70*/  BSYNC.RECONVERGENT B1 ;  /* 0x0000000000017941 */ /* 0x000fea0003800200 */
.L_x_39091:
[----:B--2---:R-:W0:Y:S01]  /*18e80*/  LDC R71, c[0x0][0x408] ;  /* 0x00010200ff477b82 */ /* 0x004e220000000800 */
        /* <DEDUP_REMOVED lines=24> */
.L_x_39098:
        /* <DEDUP_REMOVED lines=13> */
.L_x_39100:
[----:B------:R-:W-:Y:S05]  /*190e0*/  BSYNC.RECONVERGENT B2 ;  /* 0x0000000000027941 */ /* 0x000fea0003800200 */
.L_x_39099:
        /* <DEDUP_REMOVED lines=61> */
.L_x_39097:
[----:B------:R-:W-:Y:S05]  /*194c0*/  BSYNC.RECONVERGENT B1 ;  /* 0x0000000000017941 */ /* 0x000fea0003800200 */
.L_x_39096:
        /* <DEDUP_REMOVED lines=22> */
.L_x_39103:
        /* <DEDUP_REMOVED lines=13> */
.L_x_39105:
[----:B------:R-:W-:Y:S05]  /*19700*/  BSYNC.RECONVERGENT B2 ;  /* 0x0000000000027941 */ /* 0x000fea0003800200 */
.L_x_39104:
        /* <DEDUP_REMOVED lines=61> */
.L_x_39102:
[----:B------:R-:W-:Y:S05]  /*19ae0*/  BSYNC.RECONVERGENT B1 ;  /* 0x0000000000017941 */ /* 0x000fea0003800200 */
.L_x_39101:
        /* <DEDUP_REMOVED lines=22> */
.L_x_39108:
        /* <DEDUP_REMOVED lines=13> */
.L_x_39110:
[----:B------:R-:W-:Y:S05]  /*19d20*/  BSYNC.RECONVERGENT B2 ;  /* 0x0000000000027941 */ /* 0x000fea0003800200 */
.L_x_39109:
        /* <DEDUP_REMOVED lines=61> */
.L_x_39107:
[----:B------:R-:W-:Y:S05]  /*1a100*/  BSYNC.RECONVERGENT B1 ;  /* 0x0000000000017941 */ /* 0x000fea0003800200 */
.L_x_39106:
        /* <DEDUP_REMOVED lines=10> */
.L_x_39090:
        /* <DEDUP_REMOVED lines=16> */
.L_x_39114:
        /* <DEDUP_REMOVED lines=13> */
.L_x_39116:
[----:B------:R-:W-:Y:S05]  /*1a380*/  BSYNC.RECONVERGENT B2 ;  /* 0x0000000000027941 */ /* 0x000fea0003800200 */
.L_x_39115:
        /* <DEDUP_REMOVED lines=61> */
.L_x_39113:
[----:B------:R-:W-:Y:S05]  /*1a760*/  BSYNC.RECONVERGENT B1 ;  /* 0x0000000000017941 */ /* 0x000fea0003800200 */
.L_x_39112:
[----:B--2---:R-:W0:Y:S01]  /*1a770*/  LDC R71, c[0x0][0x408] ;  /* 0x00010200ff477b82 */ /* 0x004e220000000800 */
        /* <DEDUP_REMOVED lines=24> */
.L_x_39119:
        /* <DEDUP_REMOVED lines=13> */
.L_x_39121:
[----:B------:R-:W-:Y:S05]  /*1a9d0*/  BSYNC.RECONVERGENT B2 ;  /* 0x0000000000027941 */ /* 0x000fea0003800200 */
.L_x_39120:
        /* <DEDUP_REMOVED lines=61> */
.L_x_39118:
[----:B------:R-:W-:Y:S05]  /*1adb0*/  BSYNC.RECONVERGENT B1 ;  /* 0x0000000000017941 */ /* 0x000fea0003800200 */
.L_x_39117:
        /* <DEDUP_REMOVED lines=22> */
.L_x_39124:
        /* <DEDUP_REMOVED lines=13> */
.L_x_39126:
[----:B------:R-:W-:Y:S05]  /*1aff0*/  BSYNC.RECONVERGENT B2 ;  /* 0x0000000000027941 */ /* 0x000fea0003800200 */
.L_x_39125:
        /* <DEDUP_REMOVED lines=61> */
.L_x_39123:
[----:B------:R-:W-:Y:S05]  /*1b3d0*/  BSYNC.RECONVERGENT B1 ;  /* 0x0000000000017941 */ /* 0x000fea0003800200 */
.L_x_39122:
        /* <DEDUP_REMOVED lines=22> */
.L_x_39129:
        /* <DEDUP_REMOVED lines=13> */
.L_x_39131:
[----:B------:R-:W-:Y:S05]  /*1b610*/  BSYNC.RECONVERGENT B2 ;  /* 0x0000000000027941 */ /* 0x000fea0003800200 */
.L_x_39130:
        /* <DEDUP_REMOVED lines=61> */
.L_x_39128:
[----:B------:R-:W-:Y:S05]  /*1b9f0*/  BSYNC.RECONVERGENT B1 ;  /* 0x0000000000017941 */ /* 0x000fea0003800200 */
.L_x_39127:
        /* <DEDUP_REMOVED lines=9> */
.L_x_39111:
        /* <DEDUP_REMOVED lines=14> */
.L_x_39089:
[----:B------:R-:W-:Y:S05]  /*1bb70*/  BSYNC.RECONVERGENT B0 ;  /* 0x0000000000007941 */ /* 0x000fea0003800200 */
.L_x_39088:
[----:B------:R-:W-:Y:S01]  /*1bb80*/  ISETP.GE.U32.AND P0, PT, R73, 0x120, PT ;  /* 0x000001204900780c */ /* 0x000fe20003f06070 */
[----:B------:R-:W-:Y:S03]  /*1bb90*/  BSSY.RECONVERGENT B0, `(.L_x_39132) ;  /* 0x0000337000007945 */ /* 0x000fe60003800200 */
[----:B---34-:R-:W-:-:S09]  /*1bba0*/  P2R R112, PR, RZ, 0x1 ;  /* 0x00000001ff707803 */ /* 0x018fd20000000000 */
        /* <DEDUP_REMOVED lines=26> */
.L_x_39137:
        /* <DEDUP_REMOVED lines=13> */
.L_x_39139:
[----:B------:R-:W-:Y:S05]  /*1be20*/  BSYNC.RECONVERGENT B2 ;  /* 0x0000000000027941 */ /* 0x000fea0003800200 */
.L_x_39138:
        /* <DEDUP_REMOVED lines=61> */
.L_x_39136:
[----:B------:R-:W-:Y:S05]  /*1c200*/  BSYNC.RECONVERGENT B1 ;  /* 0x0000000000017941 */ /* 0x000fea0003800200 */
.L_x_39135:
[----:B--2---:R-:W0:Y:S01]  /*1c210*/  LDC R71, c[0x0][0x408] ;  /* 0x00010200ff477b82 */ /* 0x004e220000000800 */
        /* <DEDUP_REMOVED lines=24> */
.L_x_39142:
        /* <DEDUP_REMOVED lines=13> */
.L_x_39144:
[----:B------:R-:W-:Y:S05]  /*1c470*/  BSYNC.RECONVERGENT B2 ;  /* 0x0000000000027941 */ /* 0x000fea0003800200 */
.L_x_39143:
        /* <DEDUP_REMOVED lines=61> */
.L_x_39141:
[----:B------:R-:W-:Y:S05]  /*1c850*/  BSYNC.RECONVERGENT B1 ;  /* 0x0000000000017941 */ /* 0x000fea0003800200 */
.L_x_39140:
        /* <DEDUP_REMOVED lines=22> */
.L_x_39147:
        /* <DEDUP_REMOVED lines=13> */
.L_x_39149:
[----:B------:R-:W-:Y:S05]  /*1ca90*/  BSYNC.RECONVERGENT B2 ;  /* 0x0000000000027941 */ /* 0x000fea0003800200 */
.L_x_39148:
        /* <DEDUP_REMOVED lines=61> */
.L_x_39146:
[----:B------:R-:W-:Y:S05]  /*1ce70*/  BSYNC.RECONVERGENT B1 ;  /* 0x0000000000017941 */ /* 0x000fea0003800200 */
.L_x_39145:
        /* <DEDUP_REMOVED lines=22> */
.L_x_39152:
        /* <DEDUP_REMOVED lines=13> */
.L_x_39154:
[----:B------:R-:W-:Y:S05]  /*1d0b0*/  BSYNC.RECONVERGENT B2 ;  /* 0x0000000000027941 */ /* 0x000fea0003800200 */
.L_x_39153:
        /* <DEDUP_REMOVED lines=61> */
.L_x_39151:
[----:B------:R-:W-:Y:S05]  /*1d490*/  BSYNC.RECONVERGENT B1 ;  /* 0x0000000000017941 */ /* 0x000fea0003800200 */
.L_x_39150:
        /* <DEDUP_REMOVED lines=10> */
.L_x_39134:
        /* <DEDUP_REMOVED lines=16> */
.L_x_39158:
        /* <DEDUP_REMOVED lines=13> */
.L_x_39160:
[----:B------:R-:W-:Y:S05]  /*1d710*/  BSYNC.RECONVERGENT B2 ;  /* 0x0000000000027941 */ /* 0x000fea0003800200 */
.L_x_39159:
        /* <DEDUP_REMOVED lines=61> */
.L_x_39157:
[----:B------:R-:W-:Y:S05]  /*1daf0*/  BSYNC.RECONVERGENT B1 ;  /* 0x0000000000017941 */ /* 0x000fea0003800200 */
.L_x_39156:
        /* <DEDUP_REMOVED lines=25> */
.L_x_39163:
        /* <DEDUP_REMOVED lines=13> */
.L_x_39165:
[----:B------:R-:W-:Y:S05]  /*1dd60*/  BSYNC.RECONVERGENT B2 ;  /* 0x0000000000027941 */ /* 0x000fea0003800200 */
.L_x_39164:
        /* <DEDUP_REMOVED lines=61> */
.L_x_39162:
[----:B------:R-:W-:Y:S05]  /*1e140*/  BSYNC.RECONVERGENT B1 ;  /* 0x0000000000017941 */ /* 0x000fea0003800200 */
.L_x_39161:
        /* <DEDUP_REMOVED lines=22> */
.L_x_39168:
        /* <DEDUP_REMOVED lines=13> */
.L_x_39170:
[----:B------:R-:W-:Y:S05]  /*1e380*/  BSYNC.RECONVERGENT B2 ;  /* 0x0000000000027941 */ /* 0x000fea0003800200 */
.L_x_39169:
        /* <DEDUP_REMOVED lines=61> */
.L_x_39167:
[----:B------:R-:W-:Y:S05]  /*1e760*/  BSYNC.RECONVERGENT B1 ;  /* 0x0000000000017941 */ /* 0x000fea0003800200 */
.L_x_39166:
        /* <DEDUP_REMOVED lines=22> */
.L_x_39173:
        /* <DEDUP_REMOVED lines=13> */
.L_x_39175:
[----:B------:R-:W-:Y:S05]  /*1e9a0*/  BSYNC.RECONVERGENT B2 ;  /* 0x0000000000027941 */ /* 0x000fea0003800200 */
.L_x_39174:
        /* <DEDUP_REMOVED lines=61> */
.L_x_39172:
[----:B------:R-:W-:Y:S05]  /*1ed80*/  BSYNC.RECONVERGENT B1 ;  /* 0x0000000000017941 */ /* 0x000fea0003800200 */
.L_x_39171:
        /* <DEDUP_REMOVED lines=9> */
.L_x_39155:
        /* <DEDUP_REMOVED lines=14> */
.L_x_39133:
[----:B------:R-:W-:Y:S05]  /*1ef00*/  BSYNC.RECONVERGENT B0 ;  /* 0x0000000000007941 */ /* 0x000fea0003800200 */
.L_x_39132:
        /* <DEDUP_REMOVED lines=29> */
.L_x_39181:
        /* <DEDUP_REMOVED lines=13> */
.L_x_39183:
[----:B------:R-:W-:Y:S05]  /*1f1b0*/  BSYNC.RECONVERGENT B2 ;  /* 0x0000000000027941 */ /* 0x000fea0003800200 */
.L_x_39182:
        /* <DEDUP_REMOVED lines=61> */
.L_x_39180:
[----:B------:R-:W-:Y:S05]  /*1f590*/  BSYNC.RECONVERGENT B1 ;  /* 0x0000000000017941 */ /* 0x000fea0003800200 */
.L_x_39179:
        /* <DEDUP_REMOVED lines=25> */
.L_x_39186:
        /* <DEDUP_REMOVED lines=13> */
.L_x_39188:
[----:B------:R-:W-:Y:S05]  /*1f800*/  BSYNC.RECONVERGENT B2 ;  /* 0x0000000000027941 */ /* 0x000fea0003800200 */
.L_x_39187:
        /* <DEDUP_REMOVED lines=61> */
.L_x_39185:
[----:B------:R-:W-:Y:S05]  /*1fbe0*/  BSYNC.RECONVERGENT B1 ;  /* 0x0000000000017941 */ /* 0x000fea0003800200 */
.L_x_39184:
        /* <DEDUP_REMOVED lines=22> */
.L_x_39191:
        /* <DEDUP_REMOVED lines=13> */
.L_x_39193:
[----:B------:R-:W-:Y:S05]  /*1fe20*/  BSYNC.RECONVERGENT B2 ;  /* 0x0000000000027941 */ /* 0x000fea0003800200 */
.L_x_39192:
        /* <DEDUP_REMOVED lines=61> */
.L_x_39190:
[----:B------:R-:W-:Y:S05]  /*20200*/  BSYNC.RECONVERGENT B1 ;  /* 0x0000000000017941 */ /* 0x000fea0003800200 */
.L_x_39189:
        /* <DEDUP_REMOVED lines=22> */
.L_x_39196:
        /* <DEDUP_REMOVED lines=13> */
.L_x_39198:
[----:B------:R-:W-:Y:S05]  /*20440*/  BSYNC.RECONVERGENT B2 ;  /* 0x0000000000027941 */ /* 0x000fea0003800200 */
.L_x_39197:
        /* <DEDUP_REMOVED lines=61> */
.L_x_39195:
[----:B------:R-:W-:Y:S05]  /*20820*/  BSYNC.RECONVERGENT B1 ;  /* 0x0000000000017941 */ /* 0x000fea0003800200 */
.L_x_39194:
[----:B------:R-:W-:Y:S01]  /*20830*/  I2FP.F32.U32 R130, R131 ;  /* 0x0000008300827245 */ /* 0x000fe20000201000 */
[----:B------:R-:W-:-:S04]  /*20840*/  FMUL.FTZ R68, R47, R68 ;  /* 0x000000442f447220 */ /* 0x000fc80000410000 */
[----:B------:R-:W-:Y:S01]  /*20850*/  FFMA.FTZ R130, R130, R117, 1.1641532182693481445e-10 ;  /* 0x2f00000082827423 */ /* 0x000fe20000010075 */
[----:B------:R-:W-:-:S04]  /*20860*/  FMUL.FTZ R68, R68, R71 ;  /* 0x0000004744447220 */ /* 0x000fc80000410000 */
[----:B------:R-:W-:-:S04]  /*20870*/  FSETP.GTU.FTZ.AND P3, PT, R130, R87, PT ;  /* 0x000000578200720b */ /* 0x000fc80003f7c000 */
[----:B------:R-:W-:Y:S01]  /*20880*/  FSEL R130, R68, RZ, !P3 ;  /* 0x000000ff44827208 */ /* 0x000fe20005800000 */
[----:B------:R-:W-:Y:S01]  /*20890*/  HADD2.F32 R68, -RZ, R120.H1_H1 ;  /* 0x30000078ff447230 */ /* 0x000fe20000004100 */
[----:B------:R-:W-:-:S04]  /*208a0*/  PLOP3.LUT P3, PT, P3, PT, PT, 0x8, 0x80 ;  /* 0x000000000080781c */ /* 0x000fc80001f6e170 */
[----:B------:R-:W-:Y:S01]  /*208b0*/  FFMA.FTZ R47, R130, R68, R7 ;  /* 0x00000044822f7223 */ /* 0x000fe20000010007 */
[----:B------:R-:W-:Y:S08]  /*208c0*/  BRA `(.L_x_39199) ;  /* 0x0000001800387947 */ /* 0x000ff00003800000 */
.L_x_39178:
        /* <DEDUP_REMOVED lines=16> */
.L_x_39202:
        /* <DEDUP_REMOVED lines=13> */
.L_x_39204:
[----:B------:R-:W-:Y:S05]  /*20aa0*/  BSYNC.RECONVERGENT B2 ;  /* 0x0000000000027941 */ /* 0x000fea0003800200 */
.L_x_39203:
        /* <DEDUP_REMOVED lines=61> */
.L_x_39201:
[----:B------:R-:W-:Y:S05]  /*20e80*/  BSYNC.RECONVERGENT B1 ;  /* 0x0000000000017941 */ /* 0x000fea0003800200 */
.L_x_39200:
[----:B---3--:R-:W0:Y:S01]  /*20e90*/  LDC R71, c[0x0][0x408] ;  /* 0x00010200ff477b82 */ /* 0x008e220000000800 */
        /* <DEDUP_REMOVED lines=24> */
.L_x_39207:
        /* <DEDUP_REMOVED lines=13> */
.L_x_39209:
[----:B------:R-:W-:Y:S05]  /*210f0*/  BSYNC.RECONVERGENT B2 ;  /* 0x0000000000027941 */ /* 0x000fea0003800200 */
.L_x_39208:
        /* <DEDUP_REMOVED lines=61> */
.L_x_39206:
[----:B------:R-:W-:Y:S05]  /*214d0*/  BSYNC.RECONVERGENT B1 ;  /* 0x0000000000017941 */ /* 0x000fea0003800200 */
.L_x_39205:
        /* <DEDUP_REMOVED lines=22> */
.L_x_39212:
        /* <DEDUP_REMOVED lines=13> */
.L_x_39214:
[----:B------:R-:W-:Y:S05]  /*21710*/  BSYNC.RECONVERGENT B2 ;  /* 0x0000000000027941 */ /* 0x000fea0003800200 */
.L_x_39213:
        /* <DEDUP_REMOVED lines=61> */
.L_x_39211:
[----:B------:R-:W-:Y:S05]  /*21af0*/  BSYNC.RECONVERGENT B1 ;  /* 0x0000000000017941 */ /* 0x000fea0003800200 */
.L_x_39210:
        /* <DEDUP_REMOVED lines=22> */
.L_x_39217:
        /* <DEDUP_REMOVED lines=13> */
.L_x_39219:
[----:B------:R-:W-:Y:S05]  /*21d30*/  BSYNC.RECONVERGENT B2 ;  /* 0x0000000000027941 */ /* 0x000fea0003800200 */
.L_x_39218:
        /* <DEDUP_REMOVED lines=61> */
.L_x_39216:
[----:B------:R-:W-:Y:S05]  /*22110*/  BSYNC.RECONVERGENT B1 ;  /* 0x0000000000017941 */ /* 0x000fea0003800200 */
.L_x_39215:
        /* <DEDUP_REMOVED lines=9> */
.L_x_39199:
        /* <DEDUP_REMOVED lines=11> */
[----:B-1----:R-:W-:-:S05]  /*22260*/  IMAD.WIDE.U32 R132, R70, 0x4, R132 ;  /* 0x0000000446847825 */ /* 0x002fca00078e0084 */
[----:B------:R4:W-:Y:S02]  /*22270*/  STG.E desc[UR6][R132.64], R68 ;  /* 0x0000004484007986 */ /* 0x0009e4000c101906 */
.L_x_39177:
[----:B------:R-:W-:Y:S05]  /*22280*/  BSYNC.RECONVERGENT B0 ;  /* 0x0000000000007941 */ /* 0x000fea0003800200 */
.L_x_39176:
[----:B----45:R-:W-:Y:S01]  /*22290*/  FADD.FTZ R68, RZ, R8 ;  /* 0x00000008ff447221 */ /* 0x030fe20000010000 */
[C---:B------:R-:W-:Y:S01]  /*222a0*/  ISETP.GT.U32.AND P4, PT, R73.reuse, 0x3f, PT ;  /* 0x0000003f4900780c */ /* 0x040fe20003f84070 */
[----:B------:R-:W-:Y:S01]  /*222b0*/  UMOV UR4, 0xffffffff ;  /* 0xffffffff00047882 */ /* 0x000fe20000000000 */
[----:B------:R-:W-:Y:S01]  /*222c0*/  ISETP.GT.U32.AND P3, PT, R73, 0x5f, PT ;  /* 0x0000005f4900780c */ /* 0x000fe20003f64070 */
[----:B0-23--:R-:W-:Y:S01]  /*222d0*/  FADD.FTZ R71, R9, R68 ;  /* 0x0000004409477221 */ /* 0x00dfe20000010000 */
[C---:B------:R-:W-:Y:S02]  /*222e0*/  ISETP.GT.U32.AND P2, PT, R73.reuse, 0x7f, PT ;  /* 0x0000007f4900780c */ /* 0x040fe40003f44070 */
[C---:B------:R-:W-:Y:S01]  /*222f0*/  ISETP.GT.U32.AND P1, PT, R73.reuse, 0x9f, PT ;  /* 0x0000009f4900780c */ /* 0x040fe20003f24070 */
        /* <DEDUP_REMOVED lines=44> */
[----:B------:R-:W-:Y:S01]  /*225c0*/  FADD.FTZ R71, R45, R68 ;  /* 0x000000442d477221 */ /* 0x000fe20000010000 */
[----:B------:R-:W-:-:S03]  /*225d0*/  P2R R68, PR, RZ, 0x40 ;  /* 0x00000040ff447803 */ /* 0x000fc60000000000 */
[----:B------:R-:W-:-:S04]  /*225e0*/  FADD.FTZ R70, R46, R71 ;  /* 0x000000472e467221 */ /* 0x000fc80000010000 */
[----:B------:R-:W-:Y:S01]  /*225f0*/  @P6 FADD.FTZ R117, R47, R70 ;  /* 0x000000462f756221 */ /* 0x000fe20000010000 */
[----:B------:R-:W-:-:S04]  /*22600*/  LOP3.LUT P6, RZ, R69, 0x1f, RZ, 0xc0, !PT ;  /* 0x0000001f45ff7812 */ /* 0x000fc800078cc0ff */
        /* <DEDUP_REMOVED lines=23> */
[----:B------:R-:W-:-:S04]  /*22780*/  FFMA.FTZ R116, R116, R116, R117 ;  /* 0x0000007474747223 */ /* 0x000fc80000010075 */
[----:B------:R-:W-:Y:S01]  /*22790*/  FFMA.FTZ R116, R71, R71, R116 ;  /* 0x0000004747747223 */ /* 0x000fe20000010074 */
[----:B------:R-:W-:-:S04]  /*227a0*/  FADD.FTZ R71, R15, -R68 ;  /* 0x800000440f477221 */ /* 0x000fc80000010000 */
[----:B------:R-:W-:Y:S01]  /*227b0*/  FSEL R117, R116, RZ, P5 ;  /* 0x000000ff74757208 */ /* 0x000fe20002800000 */
[----:B------:R-:W-:-:S04]  /*227c0*/  FADD.FTZ R116, R14, -R68 ;  /* 0x800000440e747221 */ /* 0x000fc80000010000 */
[----:B------:R-:W-:-:S04]  /*227d0*/  FFMA.FTZ R130, R130, R130, R117 ;  /* 0x0000008282827223 */ /* 0x000fc80000010075 */
[----:B------:R-:W-:Y:S01]  /*227e0*/  FFMA.FTZ R135, R135, R135, R130 ;  /* 0x0000008787877223 */ /* 0x000fe20000010082 */
[----:B------:R-:W-:-:S03]  /*227f0*/  FADD.FTZ R130, R16, -R68 ;  /* 0x8000004410827221 */ /* 0x000fc60000010000 */
[----:B------:R-:W-:-:S04]  /*22800*/  FFMA.FTZ R116, R116, R116, R135 ;  /* 0x0000007474747223 */ /* 0x000fc80000010087 */
[----:B------:R-:W-:Y:S01]  /*22810*/  @P4 FFMA.FTZ R117, R71, R71, R116 ;  /* 0x0000004747754223 */ /* 0x000fe20000010074 */
[----:B------:R-:W-:Y:S01]  /*22820*/  ISETP.NE.AND P4, PT, R133, RZ, PT ;  /* 0x000000ff8500720c */ /* 0x000fe20003f85270 */
[--C-:B------:R-:W-:Y:S01]  /*22830*/  FADD.FTZ R133, R17, -R68.reuse ;  /* 0x8000004411857221 */ /* 0x100fe20000010000 */
[--C-:B------:R-:W-:Y:S01]  /*22840*/  FADD.FTZ R116, R18, -R68.reuse ;  /* 0x8000004412747221 */ /* 0x100fe20000010000 */
        /* <DEDUP_REMOVED lines=72> */
.L_x_39253:
[----:B------:R-:W-:Y:S01]  /*22cd0*/  LOP3.LUT P1, RZ, R69, 0x1f, RZ, 0xc0, !PT ;  /* 0x0000001f45ff7812 */ /* 0x000fe2000782c0ff */
[C---:B------:R-:W-:Y:S01]  /*22ce0*/  FMUL.FTZ R71, R68.reuse, R68 ;  /* 0x0000004444477220 */ /* 0x040fe20000410000 */
        /* <DEDUP_REMOVED lines=15> */
[----:B------:R-:W0:Y:S01]  /*22de0*/  LDC.64 R158, c[0x0][0x428] ;  /* 0x00010a00ff9e7b82 */ /* 0x000e220000000a00 */
[--C-:B------:R-:W-:Y:S01]  /*22df0*/  FADD.FTZ R140, R8, -R116.reuse ;  /* 0x80000074088c7221 */ /* 0x100fe20000010000 */
[--C-:B------:R-:W-:Y:S01]  /*22e00*/  FADD.FTZ R136, R9, -R116.reuse ;  /* 0x8000007409887221 */ /* 0x100fe20000010000 */
[--C-:B-1----:R-:W-:Y:S01]  /*22e10*/  FADD.FTZ R132, R10, -R116.reuse ;  /* 0x800000740a847221 */ /* 0x102fe20000010000 */
        /* <DEDUP_REMOVED lines=17> */
[----:B0-----:R-:W-:-:S04]  /*22f30*/  IMAD.WIDE.U32 R158, R91, 0x10, R158 ;  /* 0x000000105b9e7825 */ /* 0x001fc800078e009e */
[----:B------:R-:W-:Y:S01]  /*22f40*/  VIADD R91, R91, 0x20 ;  /* 0x000000205b5b7836 */ /* 0x000fe20000000000 */
[----:B------:R0:W-:Y:S06]  /*22f50*/  STG.E.128 desc[UR6][R158.64], R68 ;  /* 0x000000449e007986 */ /* 0x0001ec000c101d06 */
.L_x_39222:
[----:B------:R-:W-:Y:S05]  /*22f60*/  BSYNC.RECONVERGENT B0 ;  /* 0x0000000000007941 */ /* 0x000fea0003800200 */
.L_x_39221:
[----:B------:R-:W-:Y:S01]  /*22f70*/  ISETP.NE.AND P0, PT, R105, RZ, PT ;  /* 0x000000ff6900720c */ /* 0x000fe20003f05270 */
[----:B------:R-:W-:-:S12]  /*22f80*/  BSSY.RECONVERGENT B0, `(.L_x_39223) ;  /* 0x000001a000007945 */ /* 0x000fd80003800200 */
[----:B------:R-:W-:Y:S05]  /*22f90*/  @!P0 BRA `(.L_x_39224) ;  /* 0x0000000000608947 */ /* 0x000fea0003800000 */
[----:B0-----:R-:W0:Y:S01]  /*22fa0*/  LDC.64 R158, c[0x0][0x428] ;  /* 0x00010a00ff9e7b82 */ /* 0x001e220000000a00 */
        /* <DEDUP_REMOVED lines=23> */
.L_x_39224:
[----:B------:R-:W-:Y:S05]  /*23120*/  BSYNC.RECONVERGENT B0 ;  /* 0x0000000000007941 */ /* 0x000fea0003800200 */
.L_x_39223:
[----:B------:R-:W-:Y:S01]  /*23130*/  ISETP.NE.AND P0, PT, R106, RZ, PT ;  /* 0x000000ff6a00720c */ /* 0x000fe20003f05270 */
[----:B------:R-:W-:-:S12]  /*23140*/  BSSY.RECONVERGENT B0, `(.L_x_39225) ;  /* 0x000001a000007945 */ /* 0x000fd80003800200 */
[----:B------:R-:W-:Y:S05]  /*23150*/  @!P0 BRA `(.L_x_39226) ;  /* 0x0000000000608947 */ /* 0x000fea0003800000 */
[----:B0-2---:R-:W0:Y:S01]  /*23160*/  LDC.64 R158, c[0x0][0x428] ;  /* 0x00010a00ff9e7b82 */ /* 0x005e220000000a00 */
        /* <DEDUP_REMOVED lines=23> */
.L_x_39226:
[----:B------:R-:W-:Y:S05]  /*232e0*/  BSYNC.RECONVERGENT B0 ;  /* 0x0000000000007941 */ /* 0x000fea0003800200 */
.L_x_39225:
[----:B------:R-:W-:Y:S01]  /*232f0*/  ISETP.NE.AND P0, PT, R107, RZ, PT ;  /* 0x000000ff6b00720c */ /* 0x000fe20003f05270 */
[----:B------:R-:W-:-:S12]  /*23300*/  BSSY.RECONVERGENT B0, `(.L_x_39227) ;  /* 0x000001a000007945 */ /* 0x000fd80003800200 */
[----:B------:R-:W-:Y:S05]  /*23310*/  @!P0 BRA `(.L_x_39228) ;  /* 0x0000000000608947 */ /* 0x000fea0003800000 */
[----:B0-23--:R-:W0:Y:S01]  /*23320*/  LDC.64 R158, c[0x0][0x428] ;  /* 0x00010a00ff9e7b82 */ /* 0x00de220000000a00 */
        /* <DEDUP_REMOVED lines=23> */
.L_x_39228:
[----:B------:R-:W-:Y:S05]  /*234a0*/  BSYNC.RECONVERGENT B0 ;  /* 0x0000000000007941 */ /* 0x000fea0003800200 */
.L_x_39227:
[----:B------:R-:W-:Y:S01]  /*234b0*/  ISETP.NE.AND P0, PT, R108, RZ, PT ;  /* 0x000000ff6c00720c */ /* 0x000fe20003f05270 */
[----:B------:R-:W-:-:S12]  /*234c0*/  BSSY.RECONVERGENT B0, `(.L_x_39229) ;  /* 0x000001a000007945 */ /* 0x000fd80003800200 */
[----:B------:R-:W-:Y:S05]  /*234d0*/  @!P0 BRA `(.L_x_39230) ;  /* 0x0000000000608947 */ /* 0x000fea0003800000 */
[----:B0-234-:R-:W0:Y:S01]  /*234e0*/  LDC.64 R158, c[0x0][0x428] ;  /* 0x00010a00ff9e7b82 */ /* 0x01de220000000a00 */
[--C-:B------:R-:W-:Y:S01]  /*234f0*/  FADD.FTZ R136, R24, -R116.reuse ;  /* 0x8000007418887221 */ /* 0x100fe20000010000 */
[--C-:B-1----:R-:W-:Y:S01]  /*23500*/  FADD.FTZ R132, R25, -R116.reuse ;  /* 0x8000007419847221 */ /* 0x102fe20000010000 */
        /* <DEDUP_REMOVED lines=21> */
.L_x_39230:
[----:B------:R-:W-:Y:S05]  /*23660*/  BSYNC.RECONVERGENT B0 ;  /* 0x0000000000007941 */ /* 0x000fea0003800200 */
.L_x_39229:
        /* <DEDUP_REMOVED lines=27> */
.L_x_39232:
[----:B------:R-:W-:Y:S05]  /*23820*/  BSYNC.RECONVERGENT B0 ;  /* 0x0000000000007941 */ /* 0x000fea0003800200 */
.L_x_39231:
[----:B------:R-:W-:Y:S01]  /*23830*/  ISETP.NE.AND P0, PT, R110, RZ, PT ;  /* 0x000000ff6e00720c */ /* 0x000fe20003f05270 */
[----:B------:R-:W-:-:S12]  /*23840*/  BSSY.RECONVERGENT B0, `(.L_x_39233) ;  /* 0x000001a000007945 */ /* 0x000fd80003800200 */
[----:B------:R-:W-:Y:S05]  /*23850*/  @!P0 BRA `(.L_x_39234) ;  /* 0x0000000000608947 */ /* 0x000fea0003800000 */
[----:B------:R-:W5:Y:S01]  /*23860*/  LDC.64 R136, c[0x0][0x428] ;  /* 0x00010a00ff887b82 */ /* 0x000f620000000a00 */
[--C-:B------:R-:W-:Y:S01]  /*23870*/  FADD.FTZ R134, R32, -R116.reuse ;  /* 0x8000007420867221 */ /* 0x100fe20000010000 */
[--C-:B-1----:R-:W-:Y:S01]  /*23880*/  FADD.FTZ R130, R33, -R116.reuse ;  /* 0x8000007421827221 */ /* 0x102fe20000010000 */
[--C-:B------:R-:W-:Y:S01]  /*23890*/  FADD.FTZ R132, R34, -R116.reuse ;  /* 0x8000007422847221 */ /* 0x100fe20000010000 */
[----:B------:R-:W-:Y:S01]  /*238a0*/  FADD.FTZ R108, R35, -R116 ;  /* 0x80000074236c7221 */ /* 0x000fe20000010000 */
[----:B------:R-:W-:Y:S02]  /*238b0*/  HADD2.F32 R109, -RZ, R143.H0_H0 ;  /* 0x2000008fff6d7230 */ /* 0x000fe40000004100 */
[C---:B------:R-:W-:Y:S01]  /*238c0*/  FMUL.FTZ R131, R117.reuse, R134 ;  /* 0x0000008675837220 */ /* 0x040fe20000410000 */
[----:B0-234-:R-:W-:Y:S02]  /*238d0*/  HADD2.F32 R68, -RZ, R50.H0_H0 ;  /* 0x20000032ff447230 */ /* 0x01dfe40000004100 */
        /* <DEDUP_REMOVED lines=13> */
[----:B-----5:R-:W-:-:S04]  /*239b0*/  IMAD.WIDE.U32 R136, R91, 0x10, R136 ;  /* 0x000000105b887825 */ /* 0x020fc800078e0088 */
[----:B------:R-:W-:Y:S01]  /*239c0*/  VIADD R91, R91, 0x20 ;  /* 0x000000205b5b7836 */ /* 0x000fe20000000000 */
[----:B------:R0:W-:Y:S06]  /*239d0*/  STG.E.128 desc[UR6][R136.64], R68 ;  /* 0x0000004488007986 */ /* 0x0001ec000c101d06 */
.L_x_39234:
[----:B------:R-:W-:Y:S05]  /*239e0*/  BSYNC.RECONVERGENT B0 ;  /* 0x0000000000007941 */ /* 0x000fea0003800200 */
.L_x_39233:
[----:B------:R-:W-:Y:S01]  /*239f0*/  ISETP.NE.AND P0, PT, R111, RZ, PT ;  /* 0x000000ff6f00720c */ /* 0x000fe20003f05270 */
[----:B------:R-:W-:-:S12]  /*23a00*/  BSSY.RECONVERGENT B0, `(.L_x_39235) ;  /* 0x000001a000007945 */ /* 0x000fd80003800200 */
[----:B------:R-:W-:Y:S05]  /*23a10*/  @!P0 BRA `(.L_x_39236) ;  /* 0x0000000000608947 */ /* 0x000fea0003800000 */
[----:B0-----:R-:W0:Y:S01]  /*23a20*/  LDC.64 R136, c[0x0][0x428] ;  /* 0x00010a00ff887b82 */ /* 0x001e220000000a00 */
[--C-:B------:R-:W-:Y:S01]  /*23a30*/  FADD.FTZ R134, R36, -R116.reuse ;  /* 0x8000007424867221 */ /* 0x100fe20000010000 */
[--C-:B-1----:R-:W-:Y:S01]  /*23a40*/  FADD.FTZ R130, R37, -R116.reuse ;  /* 0x8000007425827221 */ /* 0x102fe20000010000 */
[--C-:B------:R-:W-:Y:S01]  /*23a50*/  FADD.FTZ R132, R38, -R116.reuse ;  /* 0x8000007426847221 */ /* 0x100fe20000010000 */
[----:B------:R-:W-:Y:S01]  /*23a60*/  FADD.FTZ R108, R39, -R116 ;  /* 0x80000074276c7221 */ /* 0x000fe20000010000 */
[----:B------:R-:W-:Y:S02]  /*23a70*/  HADD2.F32 R109, -RZ, R145.H0_H0 ;  /* 0x20000091ff6d7230 */ /* 0x000fe40000004100 */
[C---:B------:R-:W-:Y:S01]  /*23a80*/  FMUL.FTZ R111, R117.reuse, R134 ;  /* 0x00000086756f7220 */ /* 0x040fe20000410000 */
[----:B--234-:R-:W-:Y:S02]  /*23a90*/  HADD2.F32 R68, -RZ, R48.H0_H0 ;  /* 0x20000030ff447230 */ /* 0x01cfe40000004100 */
        /* <DEDUP_REMOVED lines=16> */
.L_x_39236:
[----:B------:R-:W-:Y:S05]  /*23ba0*/  BSYNC.RECONVERGENT B0 ;  /* 0x0000000000007941 */ /* 0x000fea0003800200 */
.L_x_39235:
[----:B------:R-:W-:Y:S01]  /*23bb0*/  ISETP.NE.AND P0, PT, R112, RZ, PT ;  /* 0x000000ff7000720c */ /* 0x000fe20003f05270 */
[----:B------:R-:W-:-:S12]  /*23bc0*/  BSSY.RECONVERGENT B0, `(.L_x_39237) ;  /* 0x000001a000007945 */ /* 0x000fd80003800200 */
[----:B------:R-:W-:Y:S05]  /*23bd0*/  @!P0 BRA `(.L_x_39238) ;  /* 0x0000000000608947 */ /* 0x000fea0003800000 */
[----:B------:R-:W5:Y:S01]  /*23be0*/  LDC.64 R134, c[0x0][0x428] ;  /* 0x00010a00ff867b82 */ /* 0x000f620000000a00 */
[--C-:B-1----:R-:W-:Y:S01]  /*23bf0*/  FADD.FTZ R132, R40, -R116.reuse ;  /* 0x8000007428847221 */ /* 0x102fe20000010000 */
[--C-:B------:R-:W-:Y:S01]  /*23c00*/  FADD.FTZ R112, R41, -R116.reuse ;  /* 0x8000007429707221 */ /* 0x100fe20000010000 */
        /* <DEDUP_REMOVED lines=21> */
.L_x_39238:
[----:B------:R-:W-:Y:S05]  /*23d60*/  BSYNC.RECONVERGENT B0 ;  /* 0x0000000000007941 */ /* 0x000fea0003800200 */
.L_x_39237:
[----:B------:R-:W-:Y:S01]  /*23d70*/  ISETP.NE.AND P0, PT, R113, RZ, PT ;  /* 0x000000ff7100720c */ /* 0x000fe20003f05270 */
[----:B------:R-:W-:-:S12]  /*23d80*/  BSSY.RECONVERGENT B0, `(.L_x_39239) ;  /* 0x0000011000007945 */ /* 0x000fd80003800200 */
        /* <DEDUP_REMOVED lines=16> */
.L_x_39240:
[----:B------:R-:W-:Y:S05]  /*23e90*/  BSYNC.RECONVERGENT B0 ;  /* 0x0000000000007941 */ /* 0x000fea0003800200 */
.L_x_39239:
[----:B01234-:R-:W0:Y:S02]  /*23ea0*/  LDC.64 R68, c[0x0][0x380] ;  /* 0x0000e000ff447b82 */ /* 0x01fe240000000a00 */
[----:B0-----:R-:W-:-:S04]  /*23eb0*/  LEA R72, R68, R72, 0x2 ;  /* 0x0000004844487211 */ /* 0x001fc800078e10ff */
[----:B------:R-:W-:-:S13]  /*23ec0*/  ISETP.GE.AND P0, PT, R72, R69, PT ;  /* 0x000000454800720c */ /* 0x000fda0003f06270 */
[----:B------:R-:W-:Y:S05]  /*23ed0*/  @!P0 BRA `(.L_x_39241) ;  /* 0xfffffddc00d48947 */ /* 0x000fea000383ffff */
[----:B------:R-:W-:Y:S05]  /*23ee0*/  EXIT ;  /* 0x000000000000794d */ /* 0x000fea0003800000 */
.L_x_39220:
[----:B------:R-:W-:Y:S01]  /*23ef0*/  HFMA2 R71, -RZ, RZ, 0, 1.847743988037109375e-06 ;  /* 0x0000001fff477431 */ /* 0x000fe200000001ff */
[----:B------:R-:W-:Y:S01]  /*23f00*/  BSSY B0, `(.L_x_39242) ;  /* 0x0000006000007945 */ /* 0x000fe20003800000 */
[----:B------:R-:W-:Y:S02]  /*23f10*/  IMAD.MOV.U32 R116, RZ, RZ, 0x1 ;  /* 0x00000001ff747424 */ /* 0x000fe400078e00ff */
[----:B------:R-:W-:-:S07]  /*23f20*/  IMAD.MOV.U32 R130, RZ, RZ, -0x1 ;  /* 0xffffffffff827424 */ /* 0x000fce00078e00ff */
[----:B------:R-:W-:Y:S05]  /*23f30*/  WARPSYNC.COLLECTIVE R130, `(.L_x_39243) ;  /* 0x0000000082087348 */ /* 0x000fea0003c00000 */
[----:B------:R0:W1:Y:S02]  /*23f40*/  SHFL.BFLY P6, R135, R117, R116, R71 ;  /* 0x0c00007475877389 */ /* 0x00006400000c0047 */
[----:B01----:R-:W-:Y:S05]  /*23f50*/  ENDCOLLECTIVE ;  /* 0x000000000000791b */ /* 0x003fea0003800000 */
.L_x_39243:
[----:B------:R-:W-:Y:S05]  /*23f60*/  BSYNC B0 ;  /* 0x0000000000007941 */ /* 0x000fea0003800000 */
.L_x_39242:
[----:B------:R-:W-:Y:S01]  /*23f70*/  FADD.FTZ R117, R117, R135 ;  /* 0x0000008775757221 */ /* 0x000fe20000010000 */
[----:B------:R-:W-:Y:S01]  /*23f80*/  MOV R116, 0x2 ;  /* 0x0000000200747802 */ /* 0x000fe20000000f00 */
[----:B------:R-:W-:Y:S01]  /*23f90*/  IMAD.MOV.U32 R71, RZ, RZ, 0x1f ;  /* 0x0000001fff477424 */ /* 0x000fe200078e00ff */
[----:B------:R-:W-:Y:S01]  /*23fa0*/  MOV R130, 0xffffffff ;  /* 0xffffffff00827802 */ /* 0x000fe20000000f00 */
[----:B------:R-:W0:Y:S06]  /*23fb0*/  LDC R70, c[0x0][0x400] ;  /* 0x00010000ff467b82 */ /* 0x000e2c0000000800 */
[----:B0-----:R-:W-:Y:S05]  /*23fc0*/  WARPSYNC.COLLECTIVE R130, `(.L_x_39244) ;  /* 0x0000000082087348 */ /* 0x001fea0003c00000 */
[----:B------:R1:W2:Y:S02]  /*23fd0*/  SHFL.BFLY P6, R135, R117, R116, R71 ;  /* 0x0c00007475877389 */ /* 0x0002a400000c0047 */
[----:B012---:R-:W-:Y:S05]  /*23fe0*/  ENDCOLLECTIVE ;  /* 0x000000000000791b */ /* 0x007fea0003800000 */
.L_x_39244:
[----:B------:R-:W-:Y:S02]  /*23ff0*/  HFMA2 R116, -RZ, RZ, 0, 2.384185791015625e-07 ;  /* 0x00000004ff747431 */ /* 0x000fe400000001ff */
[----:B------:R-:W-:-:S04]  /*24000*/  FADD.FTZ R137, R117, R135 ;  /* 0x0000008775897221 */ /* 0x000fc80000010000 */
[----:B------:R-:W-:-:S07]  /*24010*/  IMAD.MOV.U32 R117, RZ, RZ, R137 ;  /* 0x000000ffff757224 */ /* 0x000fce00078e0089 */
[----:B------:R-:W-:Y:S05]  /*24020*/  WARPSYNC.COLLECTIVE R130, `(.L_x_39245) ;  /* 0x0000000082087348 */ /* 0x000fea0003c00000 */
[----:B------:R0:W1:Y:S02]  /*24030*/  SHFL.BFLY P6, R135, R117, R116, R71 ;  /* 0x0c00007475877389 */ /* 0x00006400000c0047 */
[----:B01----:R-:W-:Y:S05]  /*24040*/  ENDCOLLECTIVE ;  /* 0x000000000000791b */ /* 0x003fea0003800000 */
.L_x_39245:
[----:B------:R-:W-:Y:S01]  /*24050*/  MOV R116, 0x8 ;  /* 0x0000000800747802 */ /* 0x000fe20000000f00 */
[----:B------:R-:W-:-:S04]  /*24060*/  FADD.FTZ R136, R137, R135 ;  /* 0x0000008789887221 */ /* 0x000fc80000010000 */
[----:B------:R-:W-:-:S07]  /*24070*/  IMAD.MOV.U32 R117, RZ, RZ, R136 ;  /* 0x000000ffff757224 */ /* 0x000fce00078e0088 */
[----:B------:R-:W-:Y:S05]  /*24080*/  WARPSYNC.COLLECTIVE R130, `(.L_x_39246) ;  /* 0x0000000082087348 */ /* 0x000fea0003c00000 */
[----:B------:R0:W1:Y:S02]  /*24090*/  SHFL.BFLY P6, R135, R117, R116, R71 ;  /* 0x0c00007475877389 */ /* 0x00006400000c0047 */
[----:B01----:R-:W-:Y:S05]  /*240a0*/  ENDCOLLECTIVE ;  /* 0x000000000000791b */ /* 0x003fea0003800000 */
.L_x_39246:
[----:B------:R-:W-:Y:S02]  /*240b0*/  HFMA2 R116, -RZ, RZ, 0, 9.5367431640625e-07 ;  /* 0x00000010ff747431 */ /* 0x000fe400000001ff */
[----:B------:R-:W-:-:S04]  /*240c0*/  FADD.FTZ R134, R136, R135 ;  /* 0x0000008788867221 */ /* 0x000fc80000010000 */
[----:B------:R-:W-:-:S07]  /*240d0*/  IMAD.MOV.U32 R117, RZ, RZ, R134 ;  /* 0x000000ffff757224 */ /* 0x000fce00078e0086 */
[----:B------:R-:W-:Y:S05]  /*240e0*/  WARPSYNC.COLLECTIVE R130, `(.L_x_39247) ;  /* 0x0000000082087348 */ /* 0x000fea0003c00000 */
[----:B------:R0:W1:Y:S02]  /*240f0*/  SHFL.BFLY P6, R135, R117, R116, R71 ;  /* 0x0c00007475877389 */ /* 0x00006400000c0047 */
[----:B01----:R-:W-:Y:S05]  /*24100*/  ENDCOLLECTIVE ;  /* 0x000000000000791b */ /* 0x003fea0003800000 */
.L_x_39247:
[----:B------:R-:W-:Y:S01]  /*24110*/  FADD.FTZ R135, R134, R135 ;  /* 0x0000008786877221 */ /* 0x000fe20000010000 */
[----:B------:R-:W-:-:S03]  /*24120*/  ISETP.NE.AND P6, PT, R68, RZ, PT ;  /* 0x000000ff4400720c */ /* 0x000fc60003fc5270 */
        /* <DEDUP_REMOVED lines=85> */
[----:B------:R-:W-:Y:S01]  /*24680*/  IMAD.MOV.U32 R116, RZ, RZ, 0x1 ;  /* 0x00000001ff747424 */ /* 0x000fe200078e00ff */
[----:B------:R-:W-:-:S07]  /*24690*/  MOV R71, 0x1f ;  /* 0x0000001f00477802 */ /* 0x000fce0000000f00 */
[----:B------:R-:W-:Y:S05]  /*246a0*/  WARPSYNC.COLLECTIVE R130, `(.L_x_39248) ;  /* 0x0000000082087348 */ /* 0x000fea0003c00000 */
[----:B------:R0:W1:Y:S02]  /*246b0*/  SHFL.BFLY P6, R135, R117, R116, R71 ;  /* 0x0c00007475877389 */ /* 0x00006400000c0047 */
[----:B01----:R-:W-:Y:S05]  /*246c0*/  ENDCOLLECTIVE ;  /* 0x000000000000791b */ /* 0x003fea0003800000 */
.L_x_39248:
[----:B------:R-:W-:Y:S02]  /*246d0*/  HFMA2 R116, -RZ, RZ, 0, 1.1920928955078125e-07 ;  /* 0x00000002ff747431 */ /* 0x000fe400000001ff */
[----:B------:R-:W-:-:S04]  /*246e0*/  FADD.FTZ R134, R117, R135 ;  /* 0x0000008775867221 */ /* 0x000fc80000010000 */
[----:B------:R-:W-:-:S07]  /*246f0*/  IMAD.MOV.U32 R117, RZ, RZ, R134 ;  /* 0x000000ffff757224 */ /* 0x000fce00078e0086 */
[----:B------:R-:W-:Y:S05]  /*24700*/  WARPSYNC.COLLECTIVE R130, `(.L_x_39249) ;  /* 0x0000000082087348 */ /* 0x000fea0003c00000 */
[----:B------:R0:W1:Y:S02]  /*24710*/  SHFL.BFLY P6, R135, R117, R116, R71 ;  /* 0x0c00007475877389 */ /* 0x00006400000c0047 */
[----:B01----:R-:W-:Y:S05]  /*24720*/  ENDCOLLECTIVE ;  /* 0x000000000000791b */ /* 0x003fea0003800000 */
.L_x_39249:
[----:B------:R-:W-:Y:S01]  /*24730*/  MOV R116, 0x4 ;  /* 0x0000000400747802 */ /* 0x000fe20000000f00 */
[----:B------:R-:W-:-:S04]  /*24740*/  FADD.FTZ R133, R134, R135 ;  /* 0x0000008786857221 */ /* 0x000fc80000010000 */
[----:B------:R-:W-:-:S07]  /*24750*/  IMAD.MOV.U32 R117, RZ, RZ, R133 ;  /* 0x000000ffff757224 */ /* 0x000fce00078e0085 */
[----:B------:R-:W-:Y:S05]  /*24760*/  WARPSYNC.COLLECTIVE R130, `(.L_x_39250) ;  /* 0x0000000082087348 */ /* 0x000fea0003c00000 */
[----:B------:R0:W1:Y:S02]  /*24770*/  SHFL.BFLY P6, R135, R117, R116, R71 ;  /* 0x0c00007475877389 */ /* 0x00006400000c0047 */
[----:B01----:R-:W-:Y:S05]  /*24780*/  ENDCOLLECTIVE ;  /* 0x000000000000791b */ /* 0x003fea0003800000 */
.L_x_39250:
[----:B------:R-:W-:Y:S02]  /*24790*/  HFMA2 R116, -RZ, RZ, 0, 4.76837158203125e-07 ;  /* 0x00000008ff747431 */ /* 0x000fe400000001ff */
[----:B------:R-:W-:-:S04]  /*247a0*/  FADD.FTZ R132, R133, R135 ;  /* 0x0000008785847221 */ /* 0x000fc80000010000 */
[----:B------:R-:W-:-:S07]  /*247b0*/  IMAD.MOV.U32 R117, RZ, RZ, R132 ;  /* 0x000000ffff757224 */ /* 0x000fce00078e0084 */
[----:B------:R-:W-:Y:S05]  /*247c0*/  WARPSYNC.COLLECTIVE R130, `(.L_x_39251) ;  /* 0x0000000082087348 */ /* 0x000fea0003c00000 */
[----:B------:R0:W1:Y:S02]  /*247d0*/  SHFL.BFLY P6, R135, R117, R116, R71 ;  /* 0x0c00007475877389 */ /* 0x00006400000c0047 */
[----:B01----:R-:W-:Y:S05]  /*247e0*/  ENDCOLLECTIVE ;  /* 0x000000000000791b */ /* 0x003fea0003800000 */
.L_x_39251:
[----:B------:R-:W-:Y:S01]  /*247f0*/  MOV R116, 0x10 ;  /* 0x0000001000747802 */ /* 0x000fe20000000f00 */
[----:B------:R-:W-:-:S04]  /*24800*/  FADD.FTZ R131, R132, R135 ;  /* 0x0000008784837221 */ /* 0x000fc80000010000 */
[----:B------:R-:W-:-:S07]  /*24810*/  IMAD.MOV.U32 R117, RZ, RZ, R131 ;  /* 0x000000ffff757224 */ /* 0x000fce00078e0083 */
[----:B------:R-:W-:Y:S05]  /*24820*/  WARPSYNC.COLLECTIVE R130, `(.L_x_39252) ;  /* 0x0000000082087348 */ /* 0x000fea0003c00000 */
[----:B------:R0:W1:Y:S02]  /*24830*/  SHFL.BFLY P6, R135, R117, R116, R71 ;  /* 0x0c00007475877389 */ /* 0x00006400000c0047 */
[----:B01----:R-:W-:Y:S05]  /*24840*/  ENDCOLLECTIVE ;  /* 0x000000000000791b */ /* 0x003fea0003800000 */
.L_x_39252:
[----:B------:R-:W-:Y:S05]  /*24850*/  BRA `(.L_x_39253) ;  /* 0xffffffe4001c7947 */ /* 0x000fea000383ffff */
.L_x_39254:
        /* <DEDUP_REMOVED lines=10> */
.L_x_45908:


//--------------------- .text._ZN10layer_norm13ln_fwd_kernelINS_13Kernel_traitsI6__halfffffjLj1280ELj1ELj4ELj1ELj16ENS_18Kernel_traits_baseILj1280ES2_ffffjLj128EEEEELb1ELb1ELb0ELb1EEEvNS_9FwdParamsE --------------------------
	.section	.text._ZN10layer_norm13ln_fwd_kernelINS_13Kernel_traitsI6__halfffffjLj1280ELj1ELj4ELj1ELj16ENS_18Kernel_traits_baseILj1280ES2_ffffjLj128EEEEELb1ELb1ELb0ELb1EEEvNS_9FwdParamsE,"ax",@progbits
	.align	128
        .global         _ZN10layer_norm13ln_fwd_kernelINS_13Kernel_traitsI6__halfffffjLj1280ELj1ELj4ELj1ELj16ENS_18Kernel_traits_baseILj1280ES2_ffffjLj128EEEEELb1ELb1ELb0ELb1EEEvNS_9FwdParamsE
        .type           _ZN10layer_norm13ln_fwd_kernelINS_13Kernel_traitsI6__halfffffjLj1280ELj1ELj4ELj1ELj16ENS_18Kernel_traits_baseILj1280ES2_ffffjLj128EEEEELb1ELb1ELb0ELb1EEEvNS_9FwdParamsE,@function
        .size           _ZN10layer_norm13ln_fwd_kernelINS_13Kernel_traitsI6__halfffffjLj1280ELj1ELj4ELj1ELj16ENS_18Kernel_traits_baseILj1280ES2_ffffjLj128EEEEELb1ELb1ELb0ELb1EEEvNS_9FwdParamsE,(.L_x_45909 - _ZN10layer_norm13ln_fwd_kernelINS_13Kernel_traitsI6__halfffffjLj1280ELj1ELj4ELj1ELj16ENS_18Kernel_traits_baseILj1280ES2_ffffjLj128EEEEELb1ELb1ELb0ELb1EEEvNS_9FwdParamsE)
        .other          _ZN10layer_norm13ln_fwd_kernelINS_13Kernel_traitsI6__halfffffjLj1280ELj1ELj4ELj1ELj16ENS_18Kernel_traits_baseILj1280ES2_ffffjLj128EEEEELb1ELb1ELb0ELb1EEEvNS_9FwdParamsE,@"STO_CUDA_ENTRY STV_DEFAULT"
_ZN10layer_norm13ln_fwd_kernelINS_13Kernel_traitsI6__halfffffjLj1280ELj1ELj4ELj1ELj16ENS_18Kernel_traits_baseILj1280ES2_ffffjLj128EEEEELb1ELb1ELb0ELb1EEEvNS_9FwdParamsE:
.text._ZN10layer_norm13ln_fwd_kernelINS_13Kernel_traitsI6__halfffffjLj1280ELj1ELj4ELj1ELj16ENS_18Kernel_traits_baseILj1280ES2_ffffjLj128EEEEELb1ELb1ELb0ELb1EEEvNS_9FwdParamsE:
        /* <DEDUP_REMOVED lines=65> */
.L_x_39255:
        /* <DEDUP_REMOVED lines=34> */
.L_x_39256:
[----:B------:R-:W1:Y:S02]  /*0630*/  LDCU UR4, c[0x0][0x384] ;  /* 0x00007080ff0477ac */ /* 0x000e640008000800 */
[----:B-1----:R-:W-:-:S13]  /*0640*/  ISETP.GE.AND P0, PT, R74, UR4, PT ;  /* 0x000000044a007c0c */ /* 0x002fda000bf06270 */
[----:B------:R-:W-:Y:S05]  /*0650*/  @P0 EXIT ;  /* 0x000000000000094d */ /* 0x000fea0003800000 */
[----:B-----5:R-:W-:Y:S01]  /*0660*/  IMAD.MOV.U32 R75, RZ, RZ, R52 ;  /* 0x000000ffff4b7224 */ /* 0x020fe200078e0034 */
[----:B------:R-:W-:Y:S01]  /*0670*/  SHF.R.U64 R88, R52, 0x10, R53 ;  /* 0x0000001034587819 */ /* 0x000fe20000001235 */
[----:B------:R-:W-:Y:S01]  /*0680*/  IMAD.MOV.U32 R138, RZ, RZ, R4 ;  /* 0x000000ffff8a7224 */ /* 0x000fe200078e0004 */
[----:B------:R-:W1:Y:S01]  /*0690*/  LDC R52, c[0x0][0x360] ;  /* 0x0000d800ff347b82 */ /* 0x000e620000000800 */
[----:B------:R-:W-:Y:S01]  /*06a0*/  MOV R0, R5 ;  /* 0x0000000500007202 */ /* 0x000fe20000000f00 */
[----:B------:R-:W-:Y:S01]  /*06b0*/  IMAD.MOV.U32 R132, RZ, RZ, R10 ;  /* 0x000000ffff847224 */ /* 0x000fe200078e000a */
[----:B------:R-:W-:Y:S01]  /*06c0*/  SHF.R.U64 R139, R4, 0x10, R5 ;  /* 0x00000010048b7819 */ /* 0x000fe20000001205 */
[----:B------:R-:W-:Y:S01]  /*06d0*/  IMAD.MOV.U32 R134, RZ, RZ, R8 ;  /* 0x000000ffff867224 */ /* 0x000fe200078e0008 */
[----:B------:R-:W-:Y:S01]  /*06e0*/  PRMT R138, R138, 0x5410, R0 ;  /* 0x000054108a8a7816 */ /* 0x000fe20000000000 */
[----:B0-----:R-:W-:Y:S01]  /*06f0*/  IMAD.MOV.U32 R64, RZ, RZ, R45 ;  /* 0x000000ffff407224 */ /* 0x001fe200078e002d */
[--C-:B------:R-:W-:Y:S01]  /*0700*/  SHF.R.U64 R140, R40, 0x10, R41.reuse ;  /* 0x00000010288c7819 */ /* 0x100fe20000001229 */
[----:B------:R-:W-:Y:S01]  /*0710*/  IMAD.MOV.U32 R81, RZ, RZ, R46 ;  /* 0x000000ffff517224 */ /* 0x000fe200078e002e */
[----:B------:R-:W-:Y:S01]  /*0720*/  SHF.R.U32.HI R0, RZ, 0x10, R41 ;  /* 0x00000010ff007819 */ /* 0x000fe20000011629 */
[----:B------:R-:W-:Y:S01]  /*0730*/  IMAD.MOV.U32 R66, RZ, RZ, R49 ;  /* 0x000000ffff427224 */ /* 0x000fe200078e0031 */
[----:B------:R-:W-:Y:S01]  /*0740*/  SHF.R.U32.HI R4, RZ, 0x10, R5 ;  /* 0x00000010ff047819 */ /* 0x000fe20000011605 */
[----:B------:R-:W-:Y:S01]  /*0750*/  IMAD.HI.U32 R5, R72, -0x2daee0ad, RZ ;  /* 0xd2511f5348057827 */ /* 0x000fe200078e00ff */
[----:B------:R-:W-:Y:S01]  /*0760*/  PRMT R140, R140, 0x5410, R0 ;  /* 0x000054108c8c7816 */ /* 0x000fe20000000000 */
[----:B------:R-:W0:Y:S01]  /*0770*/  LDCU UR13, c[0x0][0x404] ;  /* 0x00008080ff0d77ac */ /* 0x000e220008000800 */
[----:B------:R-:W-:Y:S01]  /*0780*/  PRMT R139, R139, 0x5410, R4 ;  /* 0x000054108b8b7816 */ /* 0x000fe20000000004 */
[----:B------:R-:W-:Y:S01]  /*0790*/  IMAD.MOV.U32 R85, RZ, RZ, R54 ;  /* 0x000000ffff557224 */ /* 0x000fe200078e0036 */
[--C-:B------:R-:W-:Y:S01]  /*07a0*/  SHF.R.U64 R141, R38, 0x10, R39.reuse ;  /* 0x00000010268d7819 */ /* 0x100fe20000001227 */
[----:B------:R-:W-:Y:S01]  /*07b0*/  IMAD.MOV.U32 R89, RZ, RZ, R58 ;  /* 0x000000ffff597224 */ /* 0x000fe200078e003a */
[----:B------:R-:W-:Y:S01]  /*07c0*/  SHF.R.U32.HI R4, RZ, 0x10, R39 ;  /* 0x00000010ff047819 */ /* 0x000fe20000011627 */
[----:B------:R-:W-:Y:S01]  /*07d0*/  IMAD.MOV.U32 R111, RZ, RZ, R16 ;  /* 0x000000ffff6f7224 */ /* 0x000fe200078e0010 */
[----:B------:R-:W-:Y:S01]  /*07e0*/  SHF.R.U64 R133, R10, 0x10, R11 ;  /* 0x000000100a857819 */ /* 0x000fe2000000120b */
[--C-:B------:R-:W-:Y:S01]  /*07f0*/  IMAD.MOV.U32 R10, RZ, RZ, R9.reuse ;  /* 0x000000ffff0a7224 */ /* 0x100fe200078e0009 */
[----:B------:R-:W-:Y:S01]  /*0800*/  SHF.R.U64 R135, R8, 0x10, R9 ;  /* 0x0000001008877819 */ /* 0x000fe20000001209 */
[----:B-1----:R-:W-:Y:S01]  /*0810*/  IMAD R71, R52, UR5, R71 ;  /* 0x0000000534477c24 */ /* 0x002fe2000f8e0247 */
[----:B------:R-:W-:Y:S01]  /*0820*/  SHF.R.U32.HI R9, RZ, 0x10, R9 ;  /* 0x00000010ff097819 */ /* 0x000fe20000011609 */
[--C-:B------:R-:W-:Y:S01]  /*0830*/  IMAD.MOV.U32 R8, RZ, RZ, R7.reuse ;  /* 0x000000ffff087224 */ /* 0x100fe200078e0007 */
[----:B------:R-:W-:Y:S01]  /*0840*/  MOV R136, R6 ;  /* 0x0000000600887202 */ /* 0x000fe20000000f00 */
[----:B------:R-:W-:Y:S01]  /*0850*/  IMAD.HI.U32 R0, R71, -0x326172a9, RZ ;  /* 0xcd9e8d5747007827 */ /* 0x000fe200078e00ff */
[--C-:B------:R-:W-:Y:S01]  /*0860*/  SHF.R.U64 R137, R6, 0x10, R7.reuse ;  /* 0x0000001006897819 */ /* 0x100fe20000001207 */
[----:B------:R-:W1:Y:S01]  /*0870*/  LDCU.64 UR4, c[0x0][0x3e0] ;  /* 0x00007c00ff0477ac */ /* 0x000e620008000a00 */
[----:B------:R-:W-:Y:S01]  /*0880*/  PRMT R141, R141, 0x5410, R4 ;  /* 0x000054108d8d7816 */ /* 0x000fe20000000004 */
[----:B------:R-:W-:Y:S01]  /*0890*/  IMAD.MOV.U32 R115, RZ, RZ, R14 ;  /* 0x000000ffff737224 */ /* 0x000fe200078e000e */
[----:B------:R-:W-:Y:S01]  /*08a0*/  LOP3.LUT R0, R73, R0, R42, 0x96, !PT ;  /* 0x0000000049007212 */ /* 0x000fe200078e962a */
[----:B------:R-:W-:Y:S01]  /*08b0*/  IMAD.MOV.U32 R79, RZ, RZ, R48 ;  /* 0x000000ffff4f7224 */ /* 0x000fe200078e0030 */
[----:B------:R-:W-:Y:S01]  /*08c0*/  SHF.R.U32.HI R6, RZ, 0x10, R7 ;  /* 0x00000010ff067819 */ /* 0x000fe20000011607 */
[----:B------:R-:W-:Y:S01]  /*08d0*/  IMAD R7, R71, -0x326172a9, RZ ;  /* 0xcd9e8d5747077824 */ /* 0x000fe200078e02ff */
[----:B------:R-:W-:Y:S01]  /*08e0*/  SHF.R.U64 R142, R36, 0x10, R37 ;  /* 0x00000010248e7819 */ /* 0x000fe20000001225 */
[----:B------:R-:W-:Y:S01]  /*08f0*/  IMAD.MOV.U32 R67, RZ, RZ, R51 ;  /* 0x000000ffff437224 */ /* 0x000fe200078e0033 */
[----:B------:R-:W-:Y:S01]  /*0900*/  SHF.R.U32.HI R4, RZ, 0x10, R37 ;  /* 0x00000010ff047819 */ /* 0x000fe20000011625 */
[----:B------:R-:W-:Y:S01]  /*0910*/  IMAD.MOV.U32 R92, RZ, RZ, R60 ;  /* 0x000000ffff5c7224 */ /* 0x000fe200078e003c */
[----:B------:R-:W-:Y:S01]  /*0920*/  LOP3.LUT R5, R5, R43, RZ, 0x3c, !PT ;  /* 0x0000002b05057212 */ /* 0x000fe200078e3cff */
[----:B------:R-:W-:Y:S01]  /*0930*/  IMAD.MOV.U32 R105, RZ, RZ, R22 ;  /* 0x000000ffff697224 */ /* 0x000fe200078e0016 */
[----:B------:R-:W-:Y:S01]  /*0940*/  PRMT R134, R134, 0x5410, R10 ;  /* 0x0000541086867816 */ /* 0x000fe2000000000a */
[----:B------:R-:W-:Y:S01]  /*0950*/  VIADD R10, R43, 0xbb67ae85 ;  /* 0xbb67ae852b0a7836 */ /* 0x000fe20000000000 */
[----:B------:R-:W-:Y:S01]  /*0960*/  PRMT R135, R135, 0x5410, R9 ;  /* 0x0000541087877816 */ /* 0x000fe20000000009 */
[----:B------:R-:W-:Y:S01]  /*0970*/  IMAD R9, R72, -0x2daee0ad, RZ ;  /* 0xd2511f5348097824 */ /* 0x000fe200078e02ff */
[----:B------:R-:W-:Y:S01]  /*0980*/  PRMT R136, R136, 0x5410, R8 ;  /* 0x0000541088887816 */ /* 0x000fe20000000008 */
[----:B------:R-:W-:Y:S01]  /*0990*/  IMAD.HI.U32 R8, R0, -0x2daee0ad, RZ ;  /* 0xd2511f5300087827 */ /* 0x000fe200078e00ff */
[----:B------:R-:W-:Y:S01]  /*09a0*/  PRMT R137, R137, 0x5410, R6 ;  /* 0x0000541089897816 */ /* 0x000fe20000000006 */
[----:B------:R-:W2:Y:S01]  /*09b0*/  LDCU UR14, c[0x0][0x408] ;  /* 0x00008100ff0e77ac */ /* 0x000ea20008000800 */
[----:B------:R-:W-:Y:S01]  /*09c0*/  PRMT R142, R142, 0x5410, R4 ;  /* 0x000054108e8e7816 */ /* 0x000fe20000000004 */
[----:B------:R-:W-:Y:S01]  /*09d0*/  VIADD R6, R42, 0x9e3779b9 ;  /* 0x9e3779b92a067836 */ /* 0x000fe20000000000 */
[----:B------:R-:W-:Y:S01]  /*09e0*/  LOP3.LUT R8, R10, R9, R8, 0x96, !PT ;  /* 0x000000090a087212 */ /* 0x000fe200078e9608 */
[----:B------:R-:W-:Y:S01]  /*09f0*/  IMAD.HI.U32 R4, R5, -0x326172a9, RZ ;  /* 0xcd9e8d5705047827 */ /* 0x000fe200078e00ff */
[----:B------:R-:W-:Y:S01]  /*0a00*/  IADD3 R9, PT, PT, R43, 0x76cf5d0a, RZ ;  /* 0x76cf5d0a2b097810 */ /* 0x000fe20007ffe0ff */
[----:B------:R-:W3:Y:S01]  /*0a10*/  LDCU UR10, c[0x0][0x388] ;  /* 0x00007100ff0a77ac */ /* 0x000ee20008000800 */
[----:B------:R-:W-:Y:S01]  /*0a20*/  MOV R130, R12 ;  /* 0x0000000c00827202 */ /* 0x000fe20000000f00 */
[----:B------:R-:W-:Y:S01]  /*0a30*/  IMAD R10, R0, -0x2daee0ad, RZ ;  /* 0xd2511f53000a7824 */ /* 0x000fe200078e02ff */
[----:B------:R-:W-:Y:S01]  /*0a40*/  LOP3.LUT R4, R6, R7, R4, 0x96, !PT ;  /* 0x0000000706047212 */ /* 0x000fe200078e9604 */
[----:B------:R-:W-:Y:S01]  /*0a50*/  IMAD R5, R5, -0x326172a9, RZ ;  /* 0xcd9e8d5705057824 */ /* 0x000fe200078e02ff */
[----:B------:R-:W-:Y:S01]  /*0a60*/  SHF.R.U64 R131, R12, 0x10, R13 ;  /* 0x000000100c837819 */ /* 0x000fe2000000120d */
[----:B------:R-:W-:Y:S01]  /*0a70*/  IMAD.HI.U32 R0, R8, -0x326172a9, RZ ;  /* 0xcd9e8d5708007827 */ /* 0x000fe200078e00ff */
[----:B------:R-:W-:Y:S01]  /*0a80*/  MOV R12, R11 ;  /* 0x0000000b000c7202 */ /* 0x000fe20000000f00 */
[----:B------:R-:W4:Y:S01]  /*0a90*/  LDCU.U8 UR11, c[0x0][0x410] ;  /* 0x00008200ff0b77ac */ /* 0x000f220008000000 */
[----:B------:R-:W-:Y:S01]  /*0aa0*/  SHF.R.U32.HI R11, RZ, 0x10, R11 ;  /* 0x00000010ff0b7819 */ /* 0x000fe2000001160b */
[----:B------:R-:W-:Y:S01]  /*0ab0*/  VIADD R6, R42, 0x3c6ef372 ;  /* 0x3c6ef3722a067836 */ /* 0x000fe20000000000 */
[----:B------:R-:W-:Y:S01]  /*0ac0*/  SHF.R.U64 R143, R34, 0x10, R35 ;  /* 0x00000010228f7819 */ /* 0x000fe20000001223 */
[----:B------:R-:W-:Y:S01]  /*0ad0*/  IMAD.HI.U32 R7, R4, -0x2daee0ad, RZ ;  /* 0xd2511f5304077827 */ /* 0x000fe200078e00ff */
[----:B------:R-:W-:Y:S01]  /*0ae0*/  PRMT R133, R133, 0x5410, R11 ;  /* 0x0000541085857816 */ /* 0x000fe2000000000b */
[----:B------:R-:W0:Y:S01]  /*0af0*/  LDCU UR12, c[0x0][0x448] ;  /* 0x00008900ff0c77ac */ /* 0x000e220008000800 */
[----:B------:R-:W-:Y:S01]  /*0b00*/  LOP3.LUT R0, R6, R5, R0, 0x96, !PT ;  /* 0x0000000506007212 */ /* 0x000fe200078e9600 */
[----:B------:R-:W-:Y:S01]  /*0b10*/  IMAD R5, R8, -0x326172a9, RZ ;  /* 0xcd9e8d5708057824 */ /* 0x000fe200078e02ff */
[----:B------:R-:W-:Y:S01]  /*0b20*/  LOP3.LUT R7, R9, R10, R7, 0x96, !PT ;  /* 0x0000000a09077212 */ /* 0x000fe200078e9607 */
[----:B------:R-:W-:Y:S01]  /*0b30*/  IMAD R9, R4, -0x2daee0ad, RZ ;  /* 0xd2511f5304097824 */ /* 0x000fe200078e02ff */
[----:B------:R-:W-:Y:S01]  /*0b40*/  IADD3 R10, PT, PT, R43, 0x32370b8f, RZ ;  /* 0x32370b8f2b0a7810 */ /* 0x000fe20007ffe0ff */
[----:B------:R-:W-:Y:S01]  /*0b50*/  IMAD.HI.U32 R8, R0, -0x2daee0ad, RZ ;  /* 0xd2511f5300087827 */ /* 0x000fe200078e00ff */
[----:B------:R-:W-:Y:S01]  /*0b60*/  SHF.R.U32.HI R11, RZ, 0x10, R35 ;  /* 0x00000010ff0b7819 */ /* 0x000fe20000011623 */
[----:B------:R-:W0:Y:S01]  /*0b70*/  LDCU.64 UR8, c[0x0][0x3a0] ;  /* 0x00007400ff0877ac */ /* 0x000e220008000a00 */
[----:B------:R-:W-:Y:S01]  /*0b80*/  SHF.R.U64 R144, R32, 0x10, R33 ;  /* 0x0000001020907819 */ /* 0x000fe20000001221 */
[----:B------:R-:W-:Y:S01]  /*0b90*/  VIADD R6, R42, 0xdaa66d2b ;  /* 0xdaa66d2b2a067836 */ /* 0x000fe20000000000 */
[----:B------:R-:W-:Y:S01]  /*0ba0*/  LOP3.LUT R8, R10, R9, R8, 0x96, !PT ;  /* 0x000000090a087212 */ /* 0x000fe200078e9608 */
[----:B------:R-:W-:Y:S01]  /*0bb0*/  IMAD.HI.U32 R4, R7, -0x326172a9, RZ ;  /* 0xcd9e8d5707047827 */ /* 0x000fe200078e00ff */
[----:B------:R-:W-:-:S02]  /*0bc0*/  PRMT R143, R143, 0x5410, R11 ;  /* 0x000054108f8f7816 */ /* 0x000fc4000000000b */
[----:B------:R-:W-:Y:S01]  /*0bd0*/  SHF.R.U32.HI R11, RZ, 0x10, R33 ;  /* 0x00000010ff0b7819 */ /* 0x000fe20000011621 */
[----:B------:R-:W-:Y:S01]  /*0be0*/  IMAD R9, R0, -0x2daee0ad, RZ ;  /* 0xd2511f5300097824 */ /* 0x000fe200078e02ff */
[----:B------:R-:W-:Y:S01]  /*0bf0*/  LOP3.LUT R4, R6, R5, R4, 0x96, !PT ;  /* 0x0000000506047212 */ /* 0x000fe200078e9604 */
[----:B------:R-:W-:Y:S01]  /*0c00*/  IMAD R7, R7, -0x326172a9, RZ ;  /* 0xcd9e8d5707077824 */ /* 0x000fe200078e02ff */
[----:B------:R-:W-:Y:S01]  /*0c10*/  PRMT R144, R144, 0x5410, R11 ;  /* 0x0000541090907816 */ /* 0x000fe2000000000b */
[----:B------:R-:W-:Y:S01]  /*0c20*/  IMAD.HI.U32 R0, R8, -0x326172a9, RZ ;  /* 0xcd9e8d5708007827 */ /* 0x000fe200078e00ff */
[--C-:B------:R-:W-:Y:S02]  /*0c30*/  SHF.R.U64 R145, R30, 0x10, R31.reuse ;  /* 0x000000101e917819 */ /* 0x100fe4000000121f */
[----:B------:R-:W-:Y:S01]  /*0c40*/  SHF.R.U32.HI R11, RZ, 0x10, R31 ;  /* 0x00000010ff0b7819 */ /* 0x000fe2000001161f */
[----:B------:R-:W-:Y:S01]  /*0c50*/  VIADD R5, R42, 0x78dde6e4 ;  /* 0x78dde6e42a057836 */ /* 0x000fe20000000000 */
[----:B------:R-:W-:Y:S01]  /*0c60*/  SHF.R.U64 R146, R28, 0x10, R29 ;  /* 0x000000101c927819 */ /* 0x000fe2000000121d */
[----:B------:R-:W-:Y:S01]  /*0c70*/  VIADD R10, R43, 0xed9eba14 ;  /* 0xed9eba142b0a7836 */ /* 0x000fe20000000000 */
[----:B------:R-:W-:Y:S01]  /*0c80*/  PRMT R145, R145, 0x5410, R11 ;  /* 0x0000541091917816 */ /* 0x000fe2000000000b */
[----:B------:R-:W-:Y:S01]  /*0c90*/  IMAD.HI.U32 R6, R4, -0x2daee0ad, RZ ;  /* 0xd2511f5304067827 */ /* 0x000fe200078e00ff */
[----:B------:R-:W-:-:S02]  /*0ca0*/  LOP3.LUT R0, R5, R7, R0, 0x96, !PT ;  /* 0x0000000705007212 */ /* 0x000fc400078e9600 */
[----:B------:R-:W-:Y:S01]  /*0cb0*/  IADD3 R7, PT, PT, R42, 0x1715609d, RZ ;  /* 0x1715609d2a077810 */ /* 0x000fe20007ffe0ff */
[----:B------:R-:W-:Y:S01]  /*0cc0*/  IMAD R5, R8, -0x326172a9, RZ ;  /* 0xcd9e8d5708057824 */ /* 0x000fe200078e02ff */
[----:B------:R-:W-:Y:S01]  /*0cd0*/  LOP3.LUT R6, R10, R9, R6, 0x96, !PT ;  /* 0x000000090a067212 */ /* 0x000fe200078e9606 */
[----:B------:R-:W-:Y:S01]  /*0ce0*/  IMAD R9, R4, -0x2daee0ad, RZ ;  /* 0xd2511f5304097824 */ /* 0x000fe200078e02ff */
[----:B------:R-:W-:Y:S01]  /*0cf0*/  SHF.R.U32.HI R11, RZ, 0x10, R29 ;  /* 0x00000010ff0b7819 */ /* 0x000fe2000001161d */
[----:B------:R-:W-:Y:S01]  /*0d00*/  IMAD.HI.U32 R8, R0, -0x2daee0ad, RZ ;  /* 0xd2511f5300087827 */ /* 0x000fe200078e00ff */
[----:B------:R-:W-:Y:S02]  /*0d10*/  SHF.R.U64 R147, R26, 0x10, R27 ;  /* 0x000000101a937819 */ /* 0x000fe4000000121b */
[----:B------:R-:W-:Y:S01]  /*0d20*/  PRMT R146, R146, 0x5410, R11 ;  /* 0x0000541092927816 */ /* 0x000fe2000000000b */
[----:B------:R-:W-:Y:S01]  /*0d30*/  VIADD R10, R43, 0xa9066899 ;  /* 0xa90668992b0a7836 */ /* 0x000fe20000000000 */
[----:B------:R-:W-:Y:S01]  /*0d40*/  SHF.R.U32.HI R11, RZ, 0x10, R27 ;  /* 0x00000010ff0b7819 */ /* 0x000fe2000001161b */
[----:B------:R-:W-:Y:S01]  /*0d50*/  IMAD.HI.U32 R4, R6, -0x326172a9, RZ ;  /* 0xcd9e8d5706047827 */ /* 0x000fe200078e00ff */
[----:B------:R-:W-:-:S02]  /*0d60*/  MOV R68, R53 ;  /* 0x0000003500447202 */ /* 0x000fc40000000f00 */
[----:B------:R-:W-:Y:S01]  /*0d70*/  LOP3.LUT R8, R10, R9, R8, 0x96, !PT ;  /* 0x000000090a087212 */ /* 0x000fe200078e9608 */
[----:B------:R-:W-:Y:S01]  /*0d80*/  IMAD R10, R0, -0x2daee0ad, RZ ;  /* 0xd2511f53000a7824 */ /* 0x000fe200078e02ff */
[----:B------:R-:W-:Y:S01]  /*0d90*/  LOP3.LUT R4, R7, R5, R4, 0x96, !PT ;  /* 0x0000000507047212 */ /* 0x000fe200078e9604 */
[----:B------:R-:W-:Y:S01]  /*0da0*/  IMAD R5, R6, -0x326172a9, RZ ;  /* 0xcd9e8d5706057824 */ /* 0x000fe200078e02ff */
[----:B------:R-:W-:Y:S01]  /*0db0*/  IADD3 R6, PT, PT, R42, -0x4ab325aa, RZ ;  /* 0xb54cda562a067810 */ /* 0x000fe20007ffe0ff */
[----:B------:R-:W-:Y:S01]  /*0dc0*/  IMAD.HI.U32 R0, R8, -0x326172a9, RZ ;  /* 0xcd9e8d5708007827 */ /* 0x000fe200078e00ff */
[--C-:B------:R-:W-:Y:S02]  /*0dd0*/  SHF.R.U64 R80, R46, 0x10, R47.reuse ;  /* 0x000000102e507819 */ /* 0x100fe4000000122f */
[----:B------:R-:W-:Y:S01]  /*0de0*/  SHF.R.U32.HI R70, RZ, 0x10, R47 ;  /* 0x00000010ff467819 */ /* 0x000fe2000001162f */
[----:B------:R-:W-:Y:S01]  /*0df0*/  VIADD R9, R43, 0x646e171e ;  /* 0x646e171e2b097836 */ /* 0x000fe20000000000 */
[----:B------:R-:W-:Y:S01]  /*0e00*/  LOP3.LUT R0, R6, R5, R0, 0x96, !PT ;  /* 0x0000000506007212 */ /* 0x000fe200078e9600 */
[----:B------:R-:W-:Y:S01]  /*0e10*/  IMAD.HI.U32 R7, R4, -0x2daee0ad, RZ ;  /* 0xd2511f5304077827 */ /* 0x000fe200078e00ff */
[----:B------:R-:W-:-:S02]  /*0e20*/  PRMT R147, R147, 0x5410, R11 ;  /* 0x0000541093937816 */ /* 0x000fc4000000000b */
[----:B------:R-:W-:Y:S01]  /*0e30*/  SHF.R.U64 R148, R24, 0x10, R25 ;  /* 0x0000001018947819 */ /* 0x000fe20000001219 */
[----:B------:R-:W-:Y:S01]  /*0e40*/  IMAD R5, R8, -0x326172a9, RZ ;  /* 0xcd9e8d5708057824 */ /* 0x000fe200078e02ff */
[----:B------:R-:W-:Y:S01]  /*0e50*/  LOP3.LUT R7, R9, R10, R7, 0x96, !PT ;  /* 0x0000000a09077212 */ /* 0x000fe200078e9607 */
[----:B------:R-:W-:Y:S01]  /*0e60*/  IMAD R9, R4, -0x2daee0ad, RZ ;  /* 0xd2511f5304097824 */ /* 0x000fe200078e02ff */
[----:B------:R-:W-:Y:S01]  /*0e70*/  SHF.R.U32.HI R11, RZ, 0x10, R25 ;  /* 0x00000010ff0b7819 */ /* 0x000fe20000011619 */
[----:B------:R-:W-:Y:S01]  /*0e80*/  IMAD.HI.U32 R8, R0, -0x2daee0ad, RZ ;  /* 0xd2511f5300087827 */ /* 0x000fe200078e00ff */
[----:B------:R-:W-:Y:S02]  /*0e90*/  MOV R83, R44 ;  /* 0x0000002c00537202 */ /* 0x000fe40000000f00 */
[--C-:B------:R-:W-:Y:S01]  /*0ea0*/  SHF.R.U64 R82, R44, 0x10, R45.reuse ;  /* 0x000000102c527819 */ /* 0x100fe2000000122d */
[----:B------:R-:W-:Y:S01]  /*0eb0*/  VIADD R10, R43, 0x1fd5c5a3 ;  /* 0x1fd5c5a32b0a7836 */ /* 0x000fe20000000000 */
[----:B------:R-:W-:Y:S01]  /*0ec0*/  SHF.R.U32.HI R69, RZ, 0x10, R45 ;  /* 0x00000010ff457819 */ /* 0x000fe2000001162d */
[----:B------:R-:W-:Y:S01]  /*0ed0*/  VIADD R6, R42, 0x5384540f ;  /* 0x5384540f2a067836 */ /* 0x000fe20000000000 */
[----:B------:R-:W-:Y:S01]  /*0ee0*/  SHF.R.U64 R78, R48, 0x10, R49 ;  /* 0x00000010304e7819 */ /* 0x000fe20000001231 */
[----:B------:R-:W-:Y:S01]  /*0ef0*/  IMAD.HI.U32 R4, R7, -0x326172a9, RZ ;  /* 0xcd9e8d5707047827 */ /* 0x000fe200078e00ff */
[----:B------:R-:W-:-:S02]  /*0f00*/  LOP3.LUT R8, R10, R9, R8, 0x96, !PT ;  /* 0x000000090a087212 */ /* 0x000fc400078e9608 */
[----:B------:R-:W-:Y:S01]  /*0f10*/  IADD3 R10, PT, PT, R43, -0x24c28bd8, RZ ;  /* 0xdb3d74282b0a7810 */ /* 0x000fe20007ffe0ff */
[----:B------:R-:W-:Y:S01]  /*0f20*/  IMAD R9, R0, -0x2daee0ad, RZ ;  /* 0xd2511f5300097824 */ /* 0x000fe200078e02ff */
[----:B------:R-:W-:Y:S01]  /*0f30*/  LOP3.LUT R4, R6, R5, R4, 0x96, !PT ;  /* 0x0000000506047212 */ /* 0x000fe200078e9604 */
[----:B------:R-:W-:Y:S01]  /*0f40*/  IMAD R7, R7, -0x326172a9, RZ ;  /* 0xcd9e8d5707077824 */ /* 0x000fe200078e02ff */
[----:B------:R-:W-:Y:S01]  /*0f50*/  SHF.R.U32.HI R76, RZ, 0x10, R49 ;  /* 0x00000010ff4c7819 */ /* 0x000fe20000011631 */
[----:B------:R-:W-:Y:S01]  /*0f60*/  IMAD.HI.U32 R0, R8, -0x326172a9, RZ ;  /* 0xcd9e8d5708007827 */ /* 0x000fe200078e00ff */
[----:B------:R-:W-:Y:S02]  /*0f70*/  SHF.R.U32.HI R90, RZ, 0x10, R53 ;  /* 0x00000010ff5a7819 */ /* 0x000fe40000011635 */
[----:B------:R-:W-:Y:S01]  /*0f80*/  PRMT R75, R68, 0x5410, R75 ;  /* 0x00005410444b7816 */ /* 0x000fe2000000004b */
[----:B------:R-:W-:Y:S01]  /*0f90*/  VIADD R5, R42, 0xf1bbcdc8 ;  /* 0xf1bbcdc82a057836 */ /* 0x000fe20000000000 */
[----:B------:R-:W-:Y:S01]  /*0fa0*/  MOV R65, R47 ;  /* 0x0000002f00417202 */ /* 0x000fe20000000f00 */
[----:B------:R-:W-:Y:S01]  /*0fb0*/  IMAD.HI.U32 R6, R4, -0x2daee0ad, RZ ;  /* 0xd2511f5304067827 */ /* 0x000fe200078e00ff */
[----:B------:R-:W-:-:S02]  /*0fc0*/  SHF.R.U64 R84, R50, 0x10, R51 ;  /* 0x0000001032547819 */ /* 0x000fc40000001233 */
[----:B------:R-:W-:Y:S01]  /*0fd0*/  LOP3.LUT R5, R5, R7, R0, 0x96, !PT ;  /* 0x0000000705057212 */ /* 0x000fe200078e9600 */
[----:B------:R-:W-:Y:S01]  /*0fe0*/  IMAD.MOV.U32 R53, RZ, RZ, R55 ;  /* 0x000000ffff357224 */ /* 0x000fe200078e0037 */
[----:B------:R-:W-:Y:S01]  /*0ff0*/  LOP3.LUT R6, R10, R9, R6, 0x96, !PT ;  /* 0x000000090a067212 */ /* 0x000fe200078e9606 */
[----:B------:R-:W-:Y:S01]  /*1000*/  IMAD.MOV.U32 R46, RZ, RZ, R20 ;  /* 0x000000ffff2e7224 */ /* 0x000fe200078e0014 */
[----:B------:R-:W-:Y:S01]  /*1010*/  SHF.R.U32.HI R86, RZ, 0x10, R51 ;  /* 0x00000010ff567819 */ /* 0x000fe20000011633 */
[----:B------:R-:W-:Y:S01]  /*1020*/  IMAD R7, R4, -0x2daee0ad, RZ ;  /* 0xd2511f5304077824 */ /* 0x000fe200078e02ff */
[--C-:B------:R-:W-:Y:S01]  /*1030*/  SHF.R.U64 R91, R54, 0x10, R55.reuse ;  /* 0x00000010365b7819 */ /* 0x100fe20000001237 */
[----:B------:R-:W-:Y:S01]  /*1040*/  IMAD.HI.U32 R68, R5, -0x2daee0ad, RZ ;  /* 0xd2511f5305447827 */ /* 0x000fe200078e00ff */
[----:B------:R-:W-:Y:S02]  /*1050*/  SHF.R.U32.HI R93, RZ, 0x10, R55 ;  /* 0x00000010ff5d7819 */ /* 0x000fe40000011637 */
[----:B------:R-:W-:Y:S01]  /*1060*/  MOV R87, R56 ;  /* 0x0000003800577202 */ /* 0x000fe20000000f00 */
        /* <DEDUP_REMOVED lines=8> */
[--C-:B------:R-:W-:Y:S01]  /*10f0*/  IMAD.MOV.U32 R20, RZ, RZ, R19.reuse ;  /* 0x000000ffff147224 */ /* 0x100fe200078e0013 */
[----:B------:R-:W-:Y:S01]  /*1100*/  SHF.R.U64 R110, R18, 0x10, R19 ;  /* 0x00000010126e7819 */ /* 0x000fe20000001213 */
[----:B------:R-:W-:Y:S01]  /*1110*/  VIADD R10, R42, 0x8ff34781 ;  /* 0x8ff347812a0a7836 */ /* 0x000fe20000000000 */
[----:B------:R-:W-:Y:S01]  /*1120*/  SHF.R.U64 R113, R16, 0x10, R17 ;  /* 0x0000001010717819 */ /* 0x000fe20000001211 */
[--C-:B------:R-:W-:Y:S01]  /*1130*/  IMAD.MOV.U32 R16, RZ, RZ, R15.reuse ;  /* 0x000000ffff107224 */ /* 0x100fe200078e000f */
[----:B------:R-:W-:Y:S01]  /*1140*/  SHF.R.U64 R129, R14, 0x10, R15 ;  /* 0x000000100e817819 */ /* 0x000fe2000000120f */
[----:B------:R-:W-:Y:S01]  /*1150*/  IMAD.MOV.U32 R14, RZ, RZ, R13 ;  /* 0x000000ffff0e7224 */ /* 0x000fe200078e000d */
[----:B------:R-:W-:Y:S01]  /*1160*/  PRMT R80, R70, 0x5410, R80 ;  /* 0x0000541046507816 */ /* 0x000fe20000000050 */
[----:B------:R-:W-:Y:S01]  /*1170*/  IMAD R9, R8, -0x326172a9, RZ ;  /* 0xcd9e8d5708097824 */ /* 0x000fe200078e02ff */
[----:B------:R-:W-:Y:S01]  /*1180*/  MOV R77, R50 ;  /* 0x00000032004d7202 */ /* 0x000fe20000000f00 */
[----:B------:R-:W-:Y:S01]  /*1190*/  IMAD.HI.U32 R70, R6, -0x326172a9, RZ ;  /* 0xcd9e8d5706467827 */ /* 0x000fe200078e00ff */
[----:B------:R-:W-:-:S02]  /*11a0*/  SHF.R.U64 R56, R56, 0x10, R57 ;  /* 0x0000001038387819 */ /* 0x000fc40000001239 */
[----:B------:R-:W-:Y:S01]  /*11b0*/  MOV R55, R59 ;  /* 0x0000003b00377202 */ /* 0x000fe20000000f00 */
[----:B------:R-:W-:Y:S01]  /*11c0*/  IMAD R98, R5, -0x2daee0ad, RZ ;  /* 0xd2511f5305627824 */ /* 0x000fe200078e02ff */
[----:B------:R-:W-:Y:S02]  /*11d0*/  SHF.R.U64 R58, R58, 0x10, R59 ;  /* 0x000000103a3a7819 */ /* 0x000fe4000000123b */
[----:B------:R-:W-:Y:S02]  /*11e0*/  SHF.R.U64 R106, R22, 0x10, R23 ;  /* 0x00000010166a7819 */ /* 0x000fe40000001217 */
[----:B------:R-:W-:Y:S02]  /*11f0*/  MOV R18, R17 ;  /* 0x0000001100127202 */ /* 0x000fe40000000f00 */
[----:B------:R-:W-:Y:S02]  /*1200*/  PRMT R148, R148, 0x5410, R11 ;  /* 0x0000541094947816 */ /* 0x000fe4000000000b */
[----:B------:R-:W-:-:S02]  /*1210*/  IADD3 R0, PT, PT, R43, -0x695add53, RZ ;  /* 0x96a522ad2b007810 */ /* 0x000fc40007ffe0ff */
[----:B------:R-:W-:Y:S02]  /*1220*/  SHF.R.U32.HI R57, RZ, 0x10, R57 ;  /* 0x00000010ff397819 */ /* 0x000fe40000011639 */
[----:B------:R-:W-:Y:S02]  /*1230*/  SHF.R.U32.HI R59, RZ, 0x10, R59 ;  /* 0x00000010ff3b7819 */ /* 0x000fe4000001163b */
[--C-:B------:R-:W-:Y:S02]  /*1240*/  SHF.R.U64 R94, R60, 0x10, R61.reuse ;  /* 0x000000103c5e7819 */ /* 0x100fe4000000123d */
[----:B------:R-:W-:Y:S02]  /*1250*/  SHF.R.U32.HI R51, RZ, 0x10, R61 ;  /* 0x00000010ff337819 */ /* 0x000fe4000001163d */
[----:B------:R-:W-:Y:S02]  /*1260*/  MOV R50, R62 ;  /* 0x0000003e00327202 */ /* 0x000fe40000000f00 */
[----:B------:R-:W-:-:S02]  /*1270*/  SHF.R.U64 R97, R62, 0x10, R63 ;  /* 0x000000103e617819 */ /* 0x000fc4000000123f */
[----:B------:R-:W-:Y:S02]  /*1280*/  SHF.R.U32.HI R48, RZ, 0x10, R63 ;  /* 0x00000010ff307819 */ /* 0x000fe4000001163f */
[----:B------:R-:W-:Y:S02]  /*1290*/  SHF.R.U32.HI R22, RZ, 0x10, R23 ;  /* 0x00000010ff167819 */ /* 0x000fe40000011617 */
[----:B------:R-:W-:Y:S02]  /*12a0*/  SHF.R.U32.HI R19, RZ, 0x10, R19 ;  /* 0x00000010ff137819 */ /* 0x000fe40000011613 */
[----:B------:R-:W-:Y:S02]  /*12b0*/  SHF.R.U32.HI R17, RZ, 0x10, R17 ;  /* 0x00000010ff117819 */ /* 0x000fe40000011611 */
[----:B------:R-:W-:Y:S02]  /*12c0*/  SHF.R.U32.HI R15, RZ, 0x10, R15 ;  /* 0x00000010ff0f7819 */ /* 0x000fe4000001160f */
[----:B------:R-:W-:-:S02]  /*12d0*/  SHF.R.U32.HI R13, RZ, 0x10, R13 ;  /* 0x00000010ff0d7819 */ /* 0x000fc4000001160d */
[--C-:B------:R-:W-:Y:S02]  /*12e0*/  SHF.R.U64 R149, R2, 0x10, R3.reuse ;  /* 0x0000001002957819 */ /* 0x100fe40000001203 */
[----:B------:R-:W-:Y:S02]  /*12f0*/  SHF.R.U32.HI R11, RZ, 0x10, R3 ;  /* 0x00000010ff0b7819 */ /* 0x000fe40000011603 */
[----:B-1----:R-:W-:Y:S02]  /*1300*/  ISETP.NE.U32.AND P1, PT, RZ, UR4, PT ;  /* 0x00000004ff007c0c */ /* 0x002fe4000bf25070 */
[----:B------:R-:W-:Y:S02]  /*1310*/  PRMT R78, R76, 0x5410, R78 ;  /* 0x000054104c4e7816 */ /* 0x000fe4000000004e */
[----:B------:R-:W-:Y:S02]  /*1320*/  PRMT R76, R86, 0x5410, R84 ;  /* 0x00005410564c7816 */ /* 0x000fe40000000054 */
[----:B------:R-:W-:Y:S01]  /*1330*/  PRMT R82, R69, 0x5410, R82 ;  /* 0x0000541045527816 */ /* 0x000fe20000000052 */
[----:B------:R-:W-:Y:S01]  /*1340*/  IMAD.MOV.U32 R69, RZ, RZ, RZ ;  /* 0x000000ffff457224 */ /* 0x000fe200078e00ff */
[----:B------:R-:W-:-:S02]  /*1350*/  PRMT R84, R88, 0x5410, R90 ;  /* 0x0000541058547816 */ /* 0x000fc4000000005a */
[----:B------:R-:W-:Y:S01]  /*1360*/  LOP3.LUT R68, R0, R7, R68, 0x96, !PT ;  /* 0x0000000700447212 */ /* 0x000fe200078e9644 */
[----:B------:R-:W-:Y:S01]  /*1370*/  IMAD R0, R6, -0x326172a9, RZ ;  /* 0xcd9e8d5706007824 */ /* 0x000fe200078e02ff */
        /* <DEDUP_REMOVED lines=28> */
[----:B------:R-:W-:-:S02]  /*1540*/  ISETP.NE.AND.EX P1, PT, RZ, UR5, PT, P1 ;  /* 0x00000005ff007c0c */ /* 0x000fc4000bf25310 */
[----:B------:R-:W-:Y:S02]  /*1550*/  LOP3.LUT R70, R10, R9, R70, 0x96, !PT ;  /* 0x000000090a467212 */ /* 0x000fe400078e9646 */
[----:B0-234-:R-:W-:-:S09]  /*1560*/  LOP3.LUT R100, R100, 0x3, RZ, 0xc0, !PT ;  /* 0x0000000364647812 */ /* 0x01dfd200078ec0ff */
.L_x_39677:
[----:B0-----:R-:W0:Y:S01]  /*1570*/  S2R R116, SR_TID.X ;  /* 0x0000000000747919 */ /* 0x001e220000002100 */
[----:B------:R-:W1:Y:S01]  /*1580*/  @P1 LDC.64 R10, c[0x0][0x3e0] ;  /* 0x0000f800ff0a1b82 */ /* 0x000e620000000a00 */
[----:B------:R-:W-:Y:S02]  /*1590*/  IMAD R8, R74, UR10, RZ ;  /* 0x0000000a4a087c24 */ /* 0x000fe4000f8e02ff */
[----:B------:R-:W-:-:S03]  /*15a0*/  IMAD.MOV.U32 R122, RZ, RZ, 0x3f800000 ;  /* 0x3f800000ff7a7424 */ /* 0x000fc600078e00ff */
[----:B------:R-:W-:Y:S02]  /*15b0*/  SHF.R.S32.HI R9, RZ, 0x1f, R8 ;  /* 0x0000001fff097819 */ /* 0x000fe40000011408 */
[----:B------:R-:W2:Y:S02]  /*15c0*/  LDC.64 R154, c[0x0][0x390] ;  /* 0x0000e400ff9a7b82 */ /* 0x000ea40000000a00 */
[----:B------:R-:W-:Y:S01]  /*15d0*/  LEA.HI R9, R9, R8, RZ, 0x2 ;  /* 0x0000000809097211 */ /* 0x000fe200078f10ff */
[----:B-1----:R-:W-:-:S05]  /*15e0*/  @P1 IMAD.WIDE R10, R74, 0x4, R10 ;  /* 0x000000044a0a1825 */ /* 0x002fca00078e020a */
[----:B------:R1:W5:Y:S01]  /*15f0*/  @P1 LDG.E R122, desc[UR6][R10.64] ;  /* 0x000000060a7a1981 */ /* 0x000362000c1e1900 */
[----:B0-----:R-:W-:-:S04]  /*1600*/  LOP3.LUT R8, R116, 0x1f, RZ, 0xc0, !PT ;  /* 0x0000001f74087812 */ /* 0x001fc800078ec0ff */
[----:B------:R-:W-:-:S05]  /*1610*/  LEA.HI.SX32 R91, R9, R8, 0x1e ;  /* 0x00000008095b7211 */ /* 0x000fca00078ff2ff */
[----:B--2---:R-:W-:-:S06]  /*1620*/  IMAD.WIDE.U32 R8, R91, 0x10, R154 ;  /* 0x000000105b087825 */ /* 0x004fcc00078e009a */
[----:B------:R-:W5:Y:S01]  /*1630*/  LDG.E.128 R8, desc[UR6][R8.64] ;  /* 0x0000000608087981 */ /* 0x000f62000c1e1d00 */
[----:B------:R-:W-:-:S04]  /*1640*/  ISETP.NE.U32.AND P0, PT, RZ, UR8, PT ;  /* 0x00000008ff007c0c */ /* 0x000fc8000bf05070 */
[----:B------:R-:W-:Y:S01]  /*1650*/  ISETP.NE.AND.EX P0, PT, RZ, UR9, PT, P0 ;  /* 0x00000009ff007c0c */ /* 0x000fe2000bf05300 */
[C---:B------:R-:W-:Y:S01]  /*1660*/  VIADD R119, R43.reuse, 0xbb67ae85 ;  /* 0xbb67ae852b777836 */ /* 0x040fe20000000000 */
[C---:B------:R-:W-:Y:S01]  /*1670*/  IADD3 R120, PT, PT, R42.reuse, -0x700cb87f, RZ ;  /* 0x8ff347812a787810 */ /* 0x040fe20007ffe0ff */
[----:B------:R-:W-:Y:S01]  /*1680*/  VIADD R118, R43, 0xa9066899 ;  /* 0xa90668992b767836 */ /* 0x000fe20000000000 */
[----:B------:R-:W-:Y:S01]  /*1690*/  IADD3 R117, PT, PT, R42, -0xe443238, RZ ;  /* 0xf1bbcdc82a757810 */ /* 0x000fe20007ffe0ff */
[----:B------:R-:W-:-:S08]  /*16a0*/  IMAD.MOV.U32 R121, RZ, RZ, 0x2f800000 ;  /* 0x2f800000ff797424 */ /* 0x000fd000078e00ff */
[----:B-1----:R-:W-:Y:S05]  /*16b0*/  @!P0 BRA `(.L_x_39257) ;  /* 0x0000001800108947 */ /* 0x002fea0003800000 */
        /* <DEDUP_REMOVED lines=14> */
.L_x_45748:
[----:B------:R-:W-:Y:S05]  /*17a0*/  BRX R12 -0x17b0                                        (*"BRANCH_TARGETS .L_x_45749,.L_x_45750,.L_x_45751"*) ;  /* 0xffffffe80c147949 */ /* 0x000fea000383ffff */
.L_x_45751:
[----:B------:R-:W-:Y:S01]  /*17b0*/  VIADD R12, R100, 0x1 ;  /* 0x00000001640c7836 */ /* 0x000fe20000000000 */
[----:B------:R-:W-:Y:S01]  /*17c0*/  MOV R13, R70 ;  /* 0x00000046000d7202 */ /* 0x000fe20000000f00 */
[----:B------:R-:W-:Y:S01]  /*17d0*/  IMAD.MOV.U32 R16, RZ, RZ, R98 ;  /* 0x000000ffff107224 */ /* 0x000fe200078e0062 */
[----:B------:R-:W-:Y:S06]  /*17e0*/  BRA `(.L_x_39259) ;  /* 0x0000000400287947 */ /* 0x000fec0003800000 */
.L_x_45749:
[----:B------:R-:W-:Y:S01]  /*17f0*/  IMAD.MOV.U32 R16, RZ, RZ, R98 ;  /* 0x000000ffff107224 */ /* 0x000fe200078e0062 */
[----:B------:R-:W-:Y:S01]  /*1800*/  MOV R13, R68 ;  /* 0x00000044000d7202 */ /* 0x000fe20000000f00 */
[----:B------:R-:W-:Y:S01]  /*1810*/  IMAD.MOV.U32 R12, RZ, RZ, 0x3 ;  /* 0x00000003ff0c7424 */ /* 0x000fe200078e00ff */
[----:B------:R-:W-:Y:S06]  /*1820*/  BRA `(.L_x_39259) ;  /* 0x0000000400187947 */ /* 0x000fec0003800000 */
.L_x_45750:
        /* <DEDUP_REMOVED lines=13> */
.L_x_39261:
[----:B------:R-:W-:Y:S05]  /*1900*/  BSYNC.RECONVERGENT B1 ;  /* 0x0000000000017941 */ /* 0x000fea0003800200 */
.L_x_39260:
        /* <DEDUP_REMOVED lines=56> */
.L_x_39259:
[----:B------:R-:W-:Y:S05]  /*1c90*/  BSYNC.RECONVERGENT B0 ;  /* 0x0000000000007941 */ /* 0x000fea0003800200 */
.L_x_39258:
[----:B------:R-:W-:Y:S01]  /*1ca0*/  I2FP.F32.U32 R14, R13 ;  /* 0x0000000d000e7245 */ /* 0x000fe20000201000 */
[----:B-----5:R-:W-:Y:S01]  /*1cb0*/  FMUL.FTZ R8, R8, R122 ;  /* 0x0000007a08087220 */ /* 0x020fe20000410000 */
[----:B------:R-:W-:Y:S01]  /*1cc0*/  IMAD.U32 R123, RZ, RZ, UR14 ;  /* 0x0000000eff7b7e24 */ /* 0x000fe2000f8e00ff */
[----:B------:R-:W-:Y:S01]  /*1cd0*/  ISETP.NE.AND P3, PT, R12, 0x1, PT ;  /* 0x000000010c00780c */ /* 0x000fe20003f65270 */
[----:B------:R-:W-:Y:S02]  /*1ce0*/  IMAD.U32 R124, RZ, RZ, UR13 ;  /* 0x0000000dff7c7e24 */ /* 0x000fe4000f8e00ff */
[----:B------:R-:W-:Y:S01]  /*1cf0*/  FFMA.FTZ R13, R14, R121, 1.1641532182693481445e-10 ;  /* 0x2f0000000e0d7423 */ /* 0x000fe20000010079 */
[----:B------:R-:W-:Y:S01]  /*1d00*/  FMUL.FTZ R8, R8, R123 ;  /* 0x0000007b08087220 */ /* 0x000fe20000410000 */
[----:B------:R-:W-:Y:S01]  /*1d10*/  HADD2.F32 R14, -RZ, R83.H1_H1 ;  /* 0x30000053ff0e7230 */ /* 0x000fe20000004100 */
[----:B------:R-:W-:Y:S01]  /*1d20*/  BSSY.RECONVERGENT B0, `(.L_x_39262) ;  /* 0x0000057000007945 */ /* 0x000fe20003800200 */
[----:B------:R-:W-:Y:S01]  /*1d30*/  HFMA2 R15, -RZ, RZ, 0, 1.1920928955078125e-07 ;  /* 0x00000002ff0f7431 */ /* 0x000fe200000001ff */
        /* <DEDUP_REMOVED lines=14> */
.L_x_39264:
        /* <DEDUP_REMOVED lines=13> */
.L_x_39266:
[----:B------:R-:W-:Y:S05]  /*1ef0*/  BSYNC.RECONVERGENT B1 ;  /* 0x0000000000017941 */ /* 0x000fea0003800200 */
.L_x_39265:
        /* <DEDUP_REMOVED lines=52> */
[----:B------:R-:W-:Y:S02]  /*2240*/  HFMA2 R15, -RZ, RZ, 0, 0 ;  /* 0x00000000ff0f7431 */ /* 0x000fe400000001ff */
[----:B------:R-:W-:Y:S01]  /*2250*/  IMAD.MOV.U32 R13, RZ, RZ, R16 ;  /* 0x000000ffff0d7224 */ /* 0x000fe200078e0010 */
[----:B------:R-:W-:Y:S01]  /*2260*/  LOP3.LUT R70, R120, R20, R19, 0x96, !PT ;  /* 0x0000001478467212 */ /* 0x000fe200078e9613 */
[----:B------:R-:W-:Y:S01]  /*2270*/  IMAD.MOV.U32 R16, RZ, RZ, R12 ;  /* 0x000000ffff107224 */ /* 0x000fe200078e000c */
[----:B------:R-:W-:-:S07]  /*2280*/  MOV R0, R18 ;  /* 0x0000001200007202 */ /* 0x000fce0000000f00 */
.L_x_39263:
[----:B------:R-:W-:Y:S05]  /*2290*/  BSYNC.RECONVERGENT B0 ;  /* 0x0000000000007941 */ /* 0x000fea0003800200 */
.L_x_39262:
[----:B------:R-:W-:Y:S01]  /*22a0*/  I2FP.F32.U32 R12, R13 ;  /* 0x0000000d000c7245 */ /* 0x000fe20000201000 */
[----:B------:R-:W-:Y:S01]  /*22b0*/  FMUL.FTZ R14, R9, R122 ;  /* 0x0000007a090e7220 */ /* 0x000fe20000410000 */
[----:B------:R-:W-:Y:S01]  /*22c0*/  ISETP.NE.AND P4, PT, R15, 0x1, PT ;  /* 0x000000010f00780c */ /* 0x000fe20003f85270 */
[----:B------:R-:W-:Y:S01]  /*22d0*/  BSSY.RECONVERGENT B0, `(.L_x_39267) ;  /* 0x000005a000007945 */ /* 0x000fe20003800200 */
[----:B------:R-:W-:Y:S02]  /*22e0*/  IMAD.MOV.U32 R13, RZ, RZ, R0 ;  /* 0x000000ffff0d7224 */ /* 0x000fe400078e0000 */
[----:B------:R-:W-:Y:S01]  /*22f0*/  FFMA.FTZ R9, R12, R121, 1.1641532182693481445e-10 ;  /* 0x2f0000000c097423 */ /* 0x000fe20000010079 */
[----:B------:R-:W-:-:S04]  /*2300*/  FMUL.FTZ R14, R14, R123 ;  /* 0x0000007b0e0e7220 */ /* 0x000fc80000410000 */
[----:B------:R-:W-:Y:S01]  /*2310*/  FSETP.GTU.FTZ.AND P3, PT, R9, R124, PT ;  /* 0x0000007c0900720b */ /* 0x000fe20003f7c000 */
[----:B------:R-:W-:-:S03]  /*2320*/  HADD2.F32 R9, -RZ, R82.H1_H1 ;  /* 0x30000052ff097230 */ /* 0x000fc60000004100 */
        /* <DEDUP_REMOVED lines=13> */
.L_x_39269:
        /* <DEDUP_REMOVED lines=13> */
.L_x_39271:
[----:B------:R-:W-:Y:S05]  /*24d0*/  BSYNC.RECONVERGENT B1 ;  /* 0x0000000000017941 */ /* 0x000fea0003800200 */
.L_x_39270:
        /* <DEDUP_REMOVED lines=57> */
.L_x_39268:
[----:B------:R-:W-:Y:S05]  /*2870*/  BSYNC.RECONVERGENT B0 ;  /* 0x0000000000007941 */ /* 0x000fea0003800200 */
.L_x_39267:
[----:B------:R-:W-:Y:S01]  /*2880*/  I2FP.F32.U32 R12, R13 ;  /* 0x0000000d000c7245 */ /* 0x000fe20000201000 */
[----:B------:R-:W-:Y:S01]  /*2890*/  FMUL.FTZ R10, R10, R122 ;  /* 0x0000007a0a0a7220 */ /* 0x000fe20000410000 */
[----:B------:R-:W-:Y:S01]  /*28a0*/  ISETP.NE.AND P5, PT, R14, 0x1, PT ;  /* 0x000000010e00780c */ /* 0x000fe20003fa5270 */
[----:B------:R-:W-:Y:S01]  /*28b0*/  BSSY.RECONVERGENT B0, `(.L_x_39272) ;  /* 0x000005a000007945 */ /* 0x000fe20003800200 */
[----:B------:R-:W-:Y:S02]  /*28c0*/  IMAD.MOV.U32 R17, RZ, RZ, 0x2 ;  /* 0x00000002ff117424 */ /* 0x000fe400078e00ff */
[----:B------:R-:W-:Y:S01]  /*28d0*/  FFMA.FTZ R13, R12, R121, 1.1641532182693481445e-10 ;  /* 0x2f0000000c0d7423 */ /* 0x000fe20000010079 */
[----:B------:R-:W-:Y:S01]  /*28e0*/  FMUL.FTZ R10, R10, R123 ;  /* 0x0000007b0a0a7220 */ /* 0x000fe20000410000 */
[----:B------:R-:W-:-:S03]  /*28f0*/  HADD2.F32 R12, -RZ, R83.H0_H0 ;  /* 0x20000053ff0c7230 */ /* 0x000fc60000004100 */
        /* <DEDUP_REMOVED lines=14> */
.L_x_39274:
        /* <DEDUP_REMOVED lines=13> */
.L_x_39276:
[----:B------:R-:W-:Y:S05]  /*2ab0*/  BSYNC.RECONVERGENT B1 ;  /* 0x0000000000017941 */ /* 0x000fea0003800200 */
.L_x_39275:
        /* <DEDUP_REMOVED lines=42> */
[----:B------:R-:W-:Y:S01]  /*2d60*/  IMAD.MOV.U32 R17, RZ, RZ, RZ ;  /* 0x000000ffff117224 */ /* 0x000fe200078e00ff */
        /* <DEDUP_REMOVED lines=14> */
.L_x_39273:
[----:B------:R-:W-:Y:S05]  /*2e50*/  BSYNC.RECONVERGENT B0 ;  /* 0x0000000000007941 */ /* 0x000fea0003800200 */
.L_x_39272:
[----:B------:R-:W-:Y:S01]  /*2e60*/  I2FP.F32.U32 R12, R13 ;  /* 0x0000000d000c7245 */ /* 0x000fe20000201000 */
[----:B------:R-:W-:-:S04]  /*2e70*/  FMUL.FTZ R14, R11, R122 ;  /* 0x0000007a0b0e7220 */ /* 0x000fc80000410000 */
[----:B------:R-:W-:Y:S01]  /*2e80*/  FFMA.FTZ R11, R12, R121, 1.1641532182693481445e-10 ;  /* 0x2f0000000c0b7423 */ /* 0x000fe20000010079 */
[----:B------:R-:W-:-:S04]  /*2e90*/  FMUL.FTZ R14, R14, R123 ;  /* 0x0000007b0e0e7220 */ /* 0x000fc80000410000 */
[----:B------:R-:W-:Y:S01]  /*2ea0*/  FSETP.GTU.FTZ.AND P6, PT, R11, R124, PT ;  /* 0x0000007c0b00720b */ /* 0x000fe20003fdc000 */
[----:B------:R-:W-:-:S03]  /*2eb0*/  HADD2.F32 R11, -RZ, R82.H0_H0 ;  /* 0x20000052ff0b7230 */ /* 0x000fc60000004100 */
[----:B------:R-:W-:Y:S02]  /*2ec0*/  FSEL R14, R14, RZ, !P6 ;  /* 0x000000ff0e0e7208 */ /* 0x000fe40007000000 */
[----:B------:R-:W-:-:S03]  /*2ed0*/  PLOP3.LUT P5, PT, P6, PT, PT, 0x8, 0x80 ;  /* 0x000000000080781c */ /* 0x000fc600037ae170 */
[----:B------:R-:W-:Y:S01]  /*2ee0*/  FFMA.FTZ R11, R14, R11, R7 ;  /* 0x0000000b0e0b7223 */ /* 0x000fe20000010007 */
[----:B------:R-:W-:Y:S09]  /*2ef0*/  BRA `(.L_x_39277) ;  /* 0x0000001400f07947 */ /* 0x000ff20003800000 */
.L_x_39257:
        /* <DEDUP_REMOVED lines=16> */
.L_x_39280:
        /* <DEDUP_REMOVED lines=13> */
.L_x_39282:
[----:B------:R-:W-:Y:S05]  /*30d0*/  BSYNC.RECONVERGENT B1 ;  /* 0x0000000000017941 */ /* 0x000fea0003800200 */
.L_x_39281:
        /* <DEDUP_REMOVED lines=55> */
[----:B------:R-:W-:-:S07]  /*3450*/  IMAD.MOV.U32 R12, RZ, RZ, R98 ;  /* 0x000000ffff0c7224 */ /* 0x000fce00078e0062 */
.L_x_39279:
[----:B------:R-:W-:Y:S05]  /*3460*/  BSYNC.RECONVERGENT B0 ;  /* 0x0000000000007941 */ /* 0x000fea0003800200 */
.L_x_39278:
[----:B------:R-:W-:Y:S01]  /*3470*/  I2FP.F32.U32 R12, R12 ;  /* 0x0000000c000c7245 */ /* 0x000fe20000201000 */
[----:B-----5:R-:W-:Y:S01]  /*3480*/  FMUL.FTZ R8, R8, R122 ;  /* 0x0000007a08087220 */ /* 0x020fe20000410000 */
[----:B------:R-:W-:Y:S01]  /*3490*/  MOV R123, UR14 ;  /* 0x0000000e007b7c02 */ /* 0x000fe20008000f00 */
[----:B------:R-:W-:Y:S01]  /*34a0*/  IMAD.U32 R124, RZ, RZ, UR13 ;  /* 0x0000000dff7c7e24 */ /* 0x000fe2000f8e00ff */
[----:B------:R-:W-:Y:S01]  /*34b0*/  ISETP.NE.AND P3, PT, R14, 0x1, PT ;  /* 0x000000010e00780c */ /* 0x000fe20003f65270 */
[----:B------:R-:W-:Y:S01]  /*34c0*/  FFMA.FTZ R13, R12, R121, 1.1641532182693481445e-10 ;  /* 0x2f0000000c0d7423 */ /* 0x000fe20000010079 */
[----:B------:R-:W-:Y:S01]  /*34d0*/  BSSY.RECONVERGENT B0, `(.L_x_39283) ;  /* 0x0000059000007945 */ /* 0x000fe20003800200 */
[----:B------:R-:W-:Y:S01]  /*34e0*/  FMUL.FTZ R8, R8, R123 ;  /* 0x0000007b08087220 */ /* 0x000fe20000410000 */
[----:B------:R-:W-:Y:S02]  /*34f0*/  IMAD.MOV.U32 R15, RZ, RZ, 0x2 ;  /* 0x00000002ff0f7424 */ /* 0x000fe400078e00ff */
        /* <DEDUP_REMOVED lines=15> */
.L_x_39285:
        /* <DEDUP_REMOVED lines=13> */
.L_x_39287:
[----:B------:R-:W-:Y:S05]  /*36c0*/  BSYNC.RECONVERGENT B1 ;  /* 0x0000000000017941 */ /* 0x000fea0003800200 */
.L_x_39286:
        /* <DEDUP_REMOVED lines=52> */
[----:B------:R-:W-:-:S04]  /*3a10*/  MOV R0, R18 ;  /* 0x0000001200007202 */ /* 0x000fc80000000f00 */
[----:B------:R-:W-:Y:S01]  /*3a20*/  LOP3.LUT R68, R15, R14, R13, 0x96, !PT ;  /* 0x0000000e0f447212 */ /* 0x000fe200078e960d */
[----:B------:R-:W-:Y:S01]  /*3a30*/  IMAD.MOV.U32 R13, RZ, RZ, R16 ;  /* 0x000000ffff0d7224 */ /* 0x000fe200078e0010 */
[----:B------:R-:W-:Y:S01]  /*3a40*/  MOV R16, R12 ;  /* 0x0000000c00107202 */ /* 0x000fe20000000f00 */
[----:B------:R-:W-:-:S07]  /*3a50*/  IMAD.MOV.U32 R15, RZ, RZ, RZ ;  /* 0x000000ffff0f7224 */ /* 0x000fce00078e00ff */
.L_x_39284:
[----:B------:R-:W-:Y:S05]  /*3a60*/  BSYNC.RECONVERGENT B0 ;  /* 0x0000000000007941 */ /* 0x000fea0003800200 */
.L_x_39283:
[----:B------:R-:W-:Y:S01]  /*3a70*/  I2FP.F32.U32 R12, R13 ;  /* 0x0000000d000c7245 */ /* 0x000fe20000201000 */
[----:B------:R-:W-:Y:S01]  /*3a80*/  FMUL.FTZ R14, R9, R122 ;  /* 0x0000007a090e7220 */ /* 0x000fe20000410000 */
[----:B------:R-:W-:Y:S01]  /*3a90*/  ISETP.NE.AND P4, PT, R15, 0x1, PT ;  /* 0x000000010f00780c */ /* 0x000fe20003f85270 */
[----:B------:R-:W-:Y:S01]  /*3aa0*/  BSSY.RECONVERGENT B0, `(.L_x_39288) ;  /* 0x000005a000007945 */ /* 0x000fe20003800200 */
[----:B------:R-:W-:Y:S02]  /*3ab0*/  IMAD.MOV.U32 R13, RZ, RZ, R0 ;  /* 0x000000ffff0d7224 */ /* 0x000fe400078e0000 */
[----:B------:R-:W-:Y:S01]  /*3ac0*/  FFMA.FTZ R9, R12, R121, 1.1641532182693481445e-10 ;  /* 0x2f0000000c097423 */ /* 0x000fe20000010079 */
[----:B------:R-:W-:Y:S01]  /*3ad0*/  FMUL.FTZ R14, R14, R123 ;  /* 0x0000007b0e0e7220 */ /* 0x000fe20000410000 */
[----:B------:R-:W-:-:S03]  /*3ae0*/  HADD2.F32 R12, -RZ, R82.H1_H1 ;  /* 0x30000052ff0c7230 */ /* 0x000fc60000004100 */
        /* <DEDUP_REMOVED lines=14> */
.L_x_39290:
        /* <DEDUP_REMOVED lines=13> */
.L_x_39292:
[----:B------:R-:W-:Y:S05]  /*3ca0*/  BSYNC.RECONVERGENT B1 ;  /* 0x0000000000017941 */ /* 0x000fea0003800200 */
.L_x_39291:
        /* <DEDUP_REMOVED lines=57> */
.L_x_39289:
[----:B------:R-:W-:Y:S05]  /*4040*/  BSYNC.RECONVERGENT B0 ;  /* 0x0000000000007941 */ /* 0x000fea0003800200 */
.L_x_39288:
[----:B------:R-:W-:Y:S01]  /*4050*/  I2FP.F32.U32 R12, R13 ;  /* 0x0000000d000c7245 */ /* 0x000fe20000201000 */
[----:B------:R-:W-:Y:S01]  /*4060*/  FMUL.FTZ R10, R10, R122 ;  /* 0x0000007a0a0a7220 */ /* 0x000fe20000410000 */
[----:B------:R-:W-:Y:S01]  /*4070*/  ISETP.NE.AND P5, PT, R14, 0x1, PT ;  /* 0x000000010e00780c */ /* 0x000fe20003fa5270 */
[----:B------:R-:W-:Y:S01]  /*4080*/  BSSY.RECONVERGENT B0, `(.L_x_39293) ;  /* 0x000005a000007945 */ /* 0x000fe20003800200 */
[----:B------:R-:W-:Y:S02]  /*4090*/  IMAD.MOV.U32 R17, RZ, RZ, 0x2 ;  /* 0x00000002ff117424 */ /* 0x000fe400078e00ff */
[----:B------:R-:W-:Y:S01]  /*40a0*/  FFMA.FTZ R13, R12, R121, 1.1641532182693481445e-10 ;  /* 0x2f0000000c0d7423 */ /* 0x000fe20000010079 */
[----:B------:R-:W-:-:S04]  /*40b0*/  FMUL.FTZ R10, R10, R123 ;  /* 0x0000007b0a0a7220 */ /* 0x000fc80000410000 */
        /* <DEDUP_REMOVED lines=15> */
.L_x_39295:
        /* <DEDUP_REMOVED lines=13> */
.L_x_39297:
[----:B------:R-:W-:Y:S05]  /*4280*/  BSYNC.RECONVERGENT B1 ;  /* 0x0000000000017941 */ /* 0x000fea0003800200 */
.L_x_39296:
        /* <DEDUP_REMOVED lines=45> */
[----:B------:R-:W-:Y:S01]  /*4560*/  IMAD.MOV.U32 R17, RZ, RZ, RZ ;  /* 0x000000ffff117224 */ /* 0x000fe200078e00ff */
        /* <DEDUP_REMOVED lines=10> */
[----:B------:R-:W-:-:S07]  /*4610*/  MOV R16, R12 ;  /* 0x0000000c00107202 */ /* 0x000fce0000000f00 */
.L_x_39294:
[----:B------:R-:W-:Y:S05]  /*4620*/  BSYNC.RECONVERGENT B0 ;  /* 0x0000000000007941 */ /* 0x000fea0003800200 */
.L_x_39293:
[----:B------:R-:W-:Y:S01]  /*4630*/  I2FP.F32.U32 R12, R13 ;  /* 0x0000000d000c7245 */ /* 0x000fe20000201000 */
[----:B------:R-:W-:-:S04]  /*4640*/  FMUL.FTZ R14, R11, R122 ;  /* 0x0000007a0b0e7220 */ /* 0x000fc80000410000 */
[----:B------:R-:W-:Y:S01]  /*4650*/  FFMA.FTZ R11, R12, R121, 1.1641532182693481445e-10 ;  /* 0x2f0000000c0b7423 */ /* 0x000fe20000010079 */
[----:B------:R-:W-:Y:S01]  /*4660*/  FMUL.FTZ R14, R14, R123 ;  /* 0x0000007b0e0e7220 */ /* 0x000fe20000410000 */
[----:B------:R-:W-:-:S03]  /*4670*/  HADD2.F32 R12, -RZ, R82.H0_H0 ;  /* 0x20000052ff0c7230 */ /* 0x000fc60000004100 */
[----:B------:R-:W-:-:S04]  /*4680*/  FSETP.GTU.FTZ.AND P6, PT, R11, R124, PT ;  /* 0x0000007c0b00720b */ /* 0x000fc80003fdc000 */
[----:B------:R-:W-:Y:S02]  /*4690*/  FSEL R11, R14, RZ, !P6 ;  /* 0x000000ff0e0b7208 */ /* 0x000fe40007000000 */
[----:B------:R-:W-:-:S03]  /*46a0*/  PLOP3.LUT P5, PT, P6, PT, PT, 0x8, 0x80 ;  /* 0x000000000080781c */ /* 0x000fc600037ae170 */
[----:B------:R-:W-:-:S10]  /*46b0*/  FMUL.FTZ R11, R11, R12 ;  /* 0x0000000c0b0b7220 */ /* 0x000fd40000410000 */
.L_x_39277:
        /* <DEDUP_REMOVED lines=8> */
[----:B------:R-:W2:Y:S01]  /*4740*/  @P0 LDC.64 R12, c[0x0][0x3a0] ;  /* 0x0000e800ff0c0b82 */ /* 0x000ea20000000a00 */
[----:B------:R-:W-:Y:S02]  /*4750*/  IMAD.IADD R20, R14, 0x1, R15 ;  /* 0x000000010e147824 */ /* 0x000fe400078e020f */
[----:B------:R-:W-:-:S04]  /*4760*/  IMAD.WIDE.U32 R14, R93, 0x10, R154 ;  /* 0x000000105d0e7825 */ /* 0x000fc800078e009a */
[----:B0-----:R-:W-:-:S05]  /*4770*/  IMAD.WIDE.U32 R22, R91, 0x10, R152 ;  /* 0x000000105b167825 */ /* 0x001fca00078e0098 */
[----:B------:R0:W-:Y:S01]  /*4780*/  STG.E.128 desc[UR6][R22.64], R8 ;  /* 0x0000000816007986 */ /* 0x0001e2000c101d06 */
[----:B-1----:R-:W-:-:S05]  /*4790*/  IMAD.WIDE.U32 R18, R91, 0x4, R150 ;  /* 0x000000045b127825 */ /* 0x002fca00078e0096 */
[----:B------:R0:W-:Y:S01]  /*47a0*/  STG.E desc[UR6][R18.64], R20 ;  /* 0x0000001412007986 */ /* 0x0001e2000c101906 */
[----:B--2---:R-:W-:-:S05]  /*47b0*/  @P0 IMAD.WIDE.U32 R12, R93, 0x10, R12 ;  /* 0x000000105d0c0825 */ /* 0x004fca00078e000c */
[----:B------:R0:W5:Y:S04]  /*47c0*/  @P0 LDG.E.128 R4, desc[UR6][R12.64] ;  /* 0x000000060c040981 */ /* 0x000168000c1e1d00 */
[----:B------:R-:W5:Y:S01]  /*47d0*/  LDG.E.128 R12, desc[UR6][R14.64] ;  /* 0x000000060e0c7981 */ /* 0x000f62000c1e1d00 */
[----:B0-----:R-:W-:Y:S05]  /*47e0*/  @!P0 BRA `(.L_x_39298) ;  /* 0x0000001400ec8947 */ /* 0x001fea0003800000 */
        /* <DEDUP_REMOVED lines=16> */
.L_x_39301:
        /* <DEDUP_REMOVED lines=13> */
.L_x_39303:
[----:B------:R-:W-:Y:S05]  /*49c0*/  BSYNC.RECONVERGENT B1 ;  /* 0x0000000000017941 */ /* 0x000fea0003800200 */
.L_x_39302:
        /* <DEDUP_REMOVED lines=31> */
[C---:B------:R-:W-:Y:S02]  /*4bc0*/  IADD3 R21, PT, PT, R43.reuse, 0x646e171e, RZ ;  /* 0x646e171e2b157810 */ /* 0x040fe40007ffe0ff */
[----:B------:R-:W-:Y:S01]  /*4bd0*/  LOP3.LUT R46, R118, R22, R45, 0x96, !PT ;  /* 0x00000016762e7212 */ /* 0x000fe200078e962d */
[----:B------:R-:W-:Y:S01]  /*4be0*/  VIADD R22, R42, 0xb54cda56 ;  /* 0xb54cda562a167836 */ /* 0x000fe20000000000 */
[----:B------:R-:W-:Y:S01]  /*4bf0*/  IADD3 R0, PT, PT, R43, -0x24c28bd8, RZ ;  /* 0xdb3d74282b007810 */ /* 0x000fe20007ffe0ff */
        /* <DEDUP_REMOVED lines=13> */
[----:B------:R-:W-:Y:S01]  /*4cd0*/  HFMA2 R19, -RZ, RZ, 0, 0 ;  /* 0x00000000ff137431 */ /* 0x000fe200000001ff */
[----:B------:R-:W-:Y:S01]  /*4ce0*/  LOP3.LUT R20, R117, R20, R45, 0x96, !PT ;  /* 0x0000001475147212 */ /* 0x000fe200078e962d */
[----:B------:R-:W-:-:S04]  /*4cf0*/  IMAD.WIDE.U32 R22, R22, -0x326172a9, RZ ;  /* 0xcd9e8d5716167825 */ /* 0x000fc800078e00ff */
[----:B------:R-:W-:Y:S01]  /*4d00*/  IMAD.WIDE.U32 R20, R20, -0x2daee0ad, RZ ;  /* 0xd2511f5314147825 */ /* 0x000fe200078e00ff */
[----:B------:R-:W-:Y:S02]  /*4d10*/  LOP3.LUT R70, R120, R44, R23, 0x96, !PT ;  /* 0x0000002c78467212 */ /* 0x000fe400078e9617 */
[----:B------:R-:W-:Y:S02]  /*4d20*/  MOV R0, R22 ;  /* 0x0000001600007202 */ /* 0x000fe40000000f00 */
[----:B------:R-:W-:Y:S01]  /*4d30*/  LOP3.LUT R68, R68, R18, R21, 0x96, !PT ;  /* 0x0000001244447212 */ /* 0x000fe200078e9615 */
[----:B------:R-:W-:-:S07]  /*4d40*/  IMAD.MOV.U32 R18, RZ, RZ, R16 ;  /* 0x000000ffff127224 */ /* 0x000fce00078e0010 */
.L_x_39300:
[----:B------:R-:W-:Y:S05]  /*4d50*/  BSYNC.RECONVERGENT B0 ;  /* 0x0000000000007941 */ /* 0x000fea0003800200 */
.L_x_39299:
[----:B------:R-:W-:Y:S01]  /*4d60*/  I2FP.F32.U32 R16, R18 ;  /* 0x0000001200107245 */ /* 0x000fe20000201000 */
[----:B-----5:R-:W-:Y:S01]  /*4d70*/  FMUL.FTZ R12, R12, R122 ;  /* 0x0000007a0c0c7220 */ /* 0x020fe20000410000 */
[----:B------:R-:W-:Y:S01]  /*4d80*/  ISETP.NE.AND P3, PT, R19, 0x1, PT ;  /* 0x000000011300780c */ /* 0x000fe20003f65270 */
[----:B------:R-:W-:Y:S01]  /*4d90*/  BSSY.RECONVERGENT B0, `(.L_x_39304) ;  /* 0x000005a000007945 */ /* 0x000fe20003800200 */
[----:B------:R-:W-:Y:S02]  /*4da0*/  IMAD.MOV.U32 R18, RZ, RZ, 0x2 ;  /* 0x00000002ff127424 */ /* 0x000fe400078e00ff */
[----:B------:R-:W-:Y:S01]  /*4db0*/  FFMA.FTZ R17, R16, R121, 1.1641532182693481445e-10 ;  /* 0x2f00000010117423 */ /* 0x000fe20000010079 */
[----:B------:R-:W-:Y:S01]  /*4dc0*/  FMUL.FTZ R12, R12, R123 ;  /* 0x0000007b0c0c7220 */ /* 0x000fe20000410000 */
[----:B------:R-:W-:-:S03]  /*4dd0*/  HADD2.F32 R16, -RZ, R81.H1_H1 ;  /* 0x30000051ff107230 */ /* 0x000fc60000004100 */
        /* <DEDUP_REMOVED lines=14> */
.L_x_39306:
        /* <DEDUP_REMOVED lines=13> */
.L_x_39308:
[----:B------:R-:W-:Y:S05]  /*4f90*/  BSYNC.RECONVERGENT B1 ;  /* 0x0000000000017941 */ /* 0x000fea0003800200 */
.L_x_39307:
        /* <DEDUP_REMOVED lines=57> */
.L_x_39305:
[----:B------:R-:W-:Y:S05]  /*5330*/  BSYNC.RECONVERGENT B0 ;  /* 0x0000000000007941 */ /* 0x000fea0003800200 */
.L_x_39304:
[----:B------:R-:W-:Y:S01]  /*5340*/  I2FP.F32.U32 R16, R17 ;  /* 0x0000001100107245 */ /* 0x000fe20000201000 */
[----:B------:R-:W-:Y:S01]  /*5350*/  FMUL.FTZ R22, R13, R122 ;  /* 0x0000007a0d167220 */ /* 0x000fe20000410000 */
[----:B------:R-:W-:Y:S01]  /*5360*/  ISETP.NE.AND P4, PT, R18, 0x1, PT ;  /* 0x000000011200780c */ /* 0x000fe20003f85270 */
[----:B------:R-:W-:Y:S01]  /*5370*/  BSSY.RECONVERGENT B0, `(.L_x_39309) ;  /* 0x000005a000007945 */ /* 0x000fe20003800200 */
[----:B------:R-:W-:Y:S02]  /*5380*/  IMAD.MOV.U32 R17, RZ, RZ, R0 ;  /* 0x000000ffff117224 */ /* 0x000fe400078e0000 */
[----:B------:R-:W-:Y:S01]  /*5390*/  FFMA.FTZ R13, R16, R121, 1.1641532182693481445e-10 ;  /* 0x2f000000100d7423 */ /* 0x000fe20000010079 */
[----:B------:R-:W-:Y:S01]  /*53a0*/  FMUL.FTZ R22, R22, R123 ;  /* 0x0000007b16167220 */ /* 0x000fe20000410000 */
[----:B------:R-:W-:-:S03]  /*53b0*/  HFMA2 R16, -RZ, RZ, 0, 1.1920928955078125e-07 ;  /* 0x00000002ff107431 */ /* 0x000fc600000001ff */
        /* <DEDUP_REMOVED lines=14> */
.L_x_39311:
        /* <DEDUP_REMOVED lines=13> */
.L_x_39313:
[----:B------:R-:W-:Y:S05]  /*5570*/  BSYNC.RECONVERGENT B1 ;  /* 0x0000000000017941 */ /* 0x000fea0003800200 */
.L_x_39312:
        /* <DEDUP_REMOVED lines=57> */
.L_x_39310:
[----:B------:R-:W-:Y:S05]  /*5910*/  BSYNC.RECONVERGENT B0 ;  /* 0x0000000000007941 */ /* 0x000fea0003800200 */
.L_x_39309:
        /* <DEDUP_REMOVED lines=22> */
.L_x_39316:
        /* <DEDUP_REMOVED lines=13> */
.L_x_39318:
[----:B------:R-:W-:Y:S05]  /*5b50*/  BSYNC.RECONVERGENT B1 ;  /* 0x0000000000017941 */ /* 0x000fea0003800200 */
.L_x_39317:
        /* <DEDUP_REMOVED lines=32> */
[----:B------:R-:W-:Y:S01]  /*5d60*/  IMAD.MOV.U32 R21, RZ, RZ, RZ ;  /* 0x000000ffff157224 */ /* 0x000fe200078e00ff */
        /* <DEDUP_REMOVED lines=24> */
.L_x_39315:
[----:B------:R-:W-:Y:S05]  /*5ef0*/  BSYNC.RECONVERGENT B0 ;  /* 0x0000000000007941 */ /* 0x000fea0003800200 */
.L_x_39314:
        /* <DEDUP_REMOVED lines=10> */
.L_x_39298:
        /* <DEDUP_REMOVED lines=16> */
.L_x_39322:
        /* <DEDUP_REMOVED lines=13> */
.L_x_39324:
[----:B------:R-:W-:Y:S05]  /*6170*/  BSYNC.RECONVERGENT B1 ;  /* 0x0000000000017941 */ /* 0x000fea0003800200 */
.L_x_39323:
        /* <DEDUP_REMOVED lines=56> */
.L_x_39321:
[----:B------:R-:W-:Y:S05]  /*6500*/  BSYNC.RECONVERGENT B0 ;  /* 0x0000000000007941 */ /* 0x000fea0003800200 */
.L_x_39320:
[----:B------:R-:W-:Y:S01]  /*6510*/  I2FP.F32.U32 R16, R18 ;  /* 0x0000001200107245 */ /* 0x000fe20000201000 */
[----:B-----5:R-:W-:Y:S01]  /*6520*/  FMUL.FTZ R12, R12, R122 ;  /* 0x0000007a0c0c7220 */ /* 0x020fe20000410000 */
[----:B------:R-:W-:Y:S01]  /*6530*/  ISETP.NE.AND P3, PT, R19, 0x1, PT ;  /* 0x000000011300780c */ /* 0x000fe20003f65270 */
[----:B------:R-:W-:Y:S01]  /*6540*/  BSSY.RECONVERGENT B0, `(.L_x_39325) ;  /* 0x000005a000007945 */ /* 0x000fe20003800200 */
[----:B------:R-:W-:Y:S02]  /*6550*/  IMAD.MOV.U32 R18, RZ, RZ, 0x2 ;  /* 0x00000002ff127424 */ /* 0x000fe400078e00ff */
[----:B------:R-:W-:Y:S01]  /*6560*/  FFMA.FTZ R17, R16, R121, 1.1641532182693481445e-10 ;  /* 0x2f00000010117423 */ /* 0x000fe20000010079 */
[----:B------:R-:W-:-:S04]  /*6570*/  FMUL.FTZ R12, R12, R123 ;  /* 0x0000007b0c0c7220 */ /* 0x000fc80000410000 */
        /* <DEDUP_REMOVED lines=15> */
.L_x_39327:
        /* <DEDUP_REMOVED lines=13> */
.L_x_39329:
[----:B------:R-:W-:Y:S05]  /*6740*/  BSYNC.RECONVERGENT B1 ;  /* 0x0000000000017941 */ /* 0x000fea0003800200 */
.L_x_39328:
        /* <DEDUP_REMOVED lines=57> */
.L_x_39326:
[----:B------:R-:W-:Y:S05]  /*6ae0*/  BSYNC.RECONVERGENT B0 ;  /* 0x0000000000007941 */ /* 0x000fea0003800200 */
.L_x_39325:
        /* <DEDUP_REMOVED lines=22> */
.L_x_39332:
        /* <DEDUP_REMOVED lines=13> */
.L_x_39334:
[----:B------:R-:W-:Y:S05]  /*6d20*/  BSYNC.RECONVERGENT B1 ;  /* 0x0000000000017941 */ /* 0x000fea0003800200 */
.L_x_39333:
        /* <DEDUP_REMOVED lines=57> */
.L_x_39331:
[----:B------:R-:W-:Y:S05]  /*70c0*/  BSYNC.RECONVERGENT B0 ;  /* 0x0000000000007941 */ /* 0x000fea0003800200 */
.L_x_39330:
        /* <DEDUP_REMOVED lines=22> */
.L_x_39337:
        /* <DEDUP_REMOVED lines=13> */
.L_x_39339:
[----:B------:R-:W-:Y:S05]  /*7300*/  BSYNC.RECONVERGENT B1 ;  /* 0x0000000000017941 */ /* 0x000fea0003800200 */
.L_x_39338:
        /* <DEDUP_REMOVED lines=57> */
.L_x_39336:
[----:B------:R-:W-:Y:S05]  /*76a0*/  BSYNC.RECONVERGENT B0 ;  /* 0x0000000000007941 */ /* 0x000fea0003800200 */
.L_x_39335:
        /* <DEDUP_REMOVED lines=9> */
.L_x_39319:
[----:B------:R-:W0:Y:S01]  /*7740*/  @P0 LDC.64 R22, c[0x0][0x3a0] ;  /* 0x0000e800ff160b82 */ /* 0x000e220000000a00 */
[----:B------:R-:W-:Y:S01]  /*7750*/  SEL R17, RZ, 0x1000000, !P5 ;  /* 0x01000000ff117807 */ /* 0x000fe20006800000 */
[----:B------:R-:W-:Y:S01]  /*7760*/  IMAD.WIDE.U32 R44, R93, 0x10, R152 ;  /* 0x000000105d2c7825 */ /* 0x000fe200078e0098 */
[----:B------:R-:W-:Y:S02]  /*7770*/  SEL R18, RZ, 0x10000, !P4 ;  /* 0x00010000ff127807 */ /* 0x000fe40006000000 */
[----:B------:R-:W-:Y:S02]  /*7780*/  SEL R19, RZ, 0x100, !P3 ;  /* 0x00000100ff137807 */ /* 0x000fe40005800000 */
[----:B------:R-:W-:Y:S01]  /*7790*/  SEL R16, RZ, 0x1, !P2 ;  /* 0x00000001ff107807 */ /* 0x000fe20005000000 */
[----:B------:R-:W-:Y:S01]  /*77a0*/  STG.E.128 desc[UR6][R44.64], R12 ;  /* 0x0000000c2c007986 */ /* 0x000fe2000c101d06 */
[----:B------:R-:W-:Y:S01]  /*77b0*/  IADD3 R17, PT, PT, R19, R17, R18 ;  /* 0x0000001113117210 */ /* 0x000fe20007ffe012 */
[----:B------:R-:W-:Y:S01]  /*77c0*/  IMAD.WIDE.U32 R18, R93, 0x4, R150 ;  /* 0x000000045d127825 */ /* 0x000fe200078e0096 */
[----:B------:R-:W-:-:S03]  /*77d0*/  IADD3 R96, PT, PT, R91, 0x40, RZ ;  /* 0x000000405b607810 */ /* 0x000fc60007ffe0ff */
[----:B------:R-:W-:Y:S02]  /*77e0*/  IMAD.IADD R16, R17, 0x1, R16 ;  /* 0x0000000111107824 */ /* 0x000fe400078e0210 */
[----:B------:R-:W-:-:S03]  /*77f0*/  IMAD.WIDE.U32 R46, R96, 0x10, R154 ;  /* 0x00000010602e7825 */ /* 0x000fc600078e009a */
[----:B------:R1:W-:Y:S01]  /*7800*/  STG.E desc[UR6][R18.64], R16 ;  /* 0x0000001012007986 */ /* 0x0003e2000c101906 */
[----:B0-----:R-:W-:-:S05]  /*7810*/  @P0 IMAD.WIDE.U32 R22, R96, 0x10, R22 ;  /* 0x0000001060160825 */ /* 0x001fca00078e0016 */
[----:B------:R0:W5:Y:S04]  /*7820*/  @P0 LDG.E.128 R4, desc[UR6][R22.64] ;  /* 0x0000000616040981 */ /* 0x000168000c1e1d00 */
[----:B-1----:R0:W5:Y:S01]  /*7830*/  LDG.E.128 R16, desc[UR6][R46.64] ;  /* 0x000000062e107981 */ /* 0x002162000c1e1d00 */
        /* <DEDUP_REMOVED lines=17> */
.L_x_39343:
        /* <DEDUP_REMOVED lines=13> */
.L_x_39345:
[----:B------:R-:W-:Y:S05]  /*7a20*/  BSYNC.RECONVERGENT B1 ;  /* 0x0000000000017941 */ /* 0x000fea0003800200 */
.L_x_39344:
        /* <DEDUP_REMOVED lines=54> */
[----:B------:R-:W-:Y:S01]  /*7d90*/  LOP3.LUT R68, R68, R22, R45, 0x96, !PT ;  /* 0x0000001644447212 */ /* 0x000fe200078e962d */
[----:B------:R-:W-:-:S07]  /*7da0*/  HFMA2 R22, -RZ, RZ, 0, 0 ;  /* 0x00000000ff167431 */ /* 0x000fce00000001ff */
.L_x_39342:
[----:B------:R-:W-:Y:S05]  /*7db0*/  BSYNC.RECONVERGENT B0 ;  /* 0x0000000000007941 */ /* 0x000fea0003800200 */
.L_x_39341:
        /* <DEDUP_REMOVED lines=22> */
.L_x_39348:
        /* <DEDUP_REMOVED lines=13> */
.L_x_39350:
[----:B------:R-:W-:Y:S05]  /*7ff0*/  BSYNC.RECONVERGENT B1 ;  /* 0x0000000000017941 */ /* 0x000fea0003800200 */
.L_x_39349:
        /* <DEDUP_REMOVED lines=57> */
.L_x_39347:
[----:B------:R-:W-:Y:S05]  /*8390*/  BSYNC.RECONVERGENT B0 ;  /* 0x0000000000007941 */ /* 0x000fea0003800200 */
.L_x_39346:
        /* <DEDUP_REMOVED lines=22> */
.L_x_39353:
        /* <DEDUP_REMOVED lines=13> */
.L_x_39355:
[----:B------:R-:W-:Y:S05]  /*85d0*/  BSYNC.RECONVERGENT B1 ;  /* 0x0000000000017941 */ /* 0x000fea0003800200 */
.L_x_39354:
        /* <DEDUP_REMOVED lines=15> */
[----:B------:R-:W-:Y:S02]  /*86d0*/  LOP3.LUT R0, R0, R22, R51, 0x96, !PT ;  /* 0x0000001600007212 */ /* 0x000fe400078e9633 */
        /* <DEDUP_REMOVED lines=41> */
.L_x_39352:
[----:B------:R-:W-:Y:S05]  /*8970*/  BSYNC.RECONVERGENT B0 ;  /* 0x0000000000007941 */ /* 0x000fea0003800200 */
.L_x_39351:
        /* <DEDUP_REMOVED lines=22> */
.L_x_39358:
        /* <DEDUP_REMOVED lines=13> */
.L_x_39360:
[----:B------:R-:W-:Y:S05]  /*8bb0*/  BSYNC.RECONVERGENT B1 ;  /* 0x0000000000017941 */ /* 0x000fea0003800200 */
.L_x_39359:
        /* <DEDUP_REMOVED lines=57> */
.L_x_39357:
[----:B------:R-:W-:Y:S05]  /*8f50*/  BSYNC.RECONVERGENT B0 ;  /* 0x0000000000007941 */ /* 0x000fea0003800200 */
.L_x_39356:
        /* <DEDUP_REMOVED lines=10> */
.L_x_39340:
        /* <DEDUP_REMOVED lines=16> */
.L_x_39364:
        /* <DEDUP_REMOVED lines=13> */
.L_x_39366:
[----:B------:R-:W-:Y:S05]  /*91d0*/  BSYNC.RECONVERGENT B1 ;  /* 0x0000000000017941 */ /* 0x000fea0003800200 */
.L_x_39365:
        /* <DEDUP_REMOVED lines=56> */
.L_x_39363:
[----:B------:R-:W-:Y:S05]  /*9560*/  BSYNC.RECONVERGENT B0 ;  /* 0x0000000000007941 */ /* 0x000fea0003800200 */
.L_x_39362:
        /* <DEDUP_REMOVED lines=22> */
.L_x_39369:
        /* <DEDUP_REMOVED lines=13> */
.L_x_39371:
[----:B------:R-:W-:Y:S05]  /*97a0*/  BSYNC.RECONVERGENT B1 ;  /* 0x0000000000017941 */ /* 0x000fea0003800200 */
.L_x_39370:
        /* <DEDUP_REMOVED lines=57> */
.L_x_39368:
[----:B------:R-:W-:Y:S05]  /*9b40*/  BSYNC.RECONVERGENT B0 ;  /* 0x0000000000007941 */ /* 0x000fea0003800200 */
.L_x_39367:
        /* <DEDUP_REMOVED lines=22> */
.L_x_39374:
        /* <DEDUP_REMOVED lines=13> */
.L_x_39376:
[----:B------:R-:W-:Y:S05]  /*9d80*/  BSYNC.RECONVERGENT B1 ;  /* 0x0000000000017941 */ /* 0x000fea0003800200 */
.L_x_39375:
        /* <DEDUP_REMOVED lines=57> */
.L_x_39373:
[----:B------:R-:W-:Y:S05]  /*a120*/  BSYNC.RECONVERGENT B0 ;  /* 0x0000000000007941 */ /* 0x000fea0003800200 */
.L_x_39372:
        /* <DEDUP_REMOVED lines=22> */
.L_x_39379:
        /* <DEDUP_REMOVED lines=13> */
.L_x_39381:
[----:B------:R-:W-:Y:S05]  /*a360*/  BSYNC.RECONVERGENT B1 ;  /* 0x0000000000017941 */ /* 0x000fea0003800200 */
.L_x_39380:
        /* <DEDUP_REMOVED lines=57> */
.L_x_39378:
[----:B------:R-:W-:Y:S05]  /*a700*/  BSYNC.RECONVERGENT B0 ;  /* 0x0000000000007941 */ /* 0x000fea0003800200 */
.L_x_39377:
        /* <DEDUP_REMOVED lines=8> */
[----:B------:R-:W-:-:S10]  /*a790*/  FMUL.FTZ R19, R20, R19 ;  /* 0x0000001314137220 */ /* 0x000fd40000410000 */
.L_x_39361:
[----:B------:R-:W0:Y:S01]  /*a7a0*/  @P0 LDC.64 R46, c[0x0][0x3a0] ;  /* 0x0000e800ff2e0b82 */ /* 0x000e220000000a00 */
[----:B------:R-:W-:Y:S01]  /*a7b0*/  SEL R23, RZ, 0x1000000, !P5 ;  /* 0x01000000ff177807 */ /* 0x000fe20006800000 */
[C---:B------:R-:W-:Y:S01]  /*a7c0*/  IMAD.WIDE.U32 R48, R96.reuse, 0x10, R152 ;  /* 0x0000001060307825 */ /* 0x040fe200078e0098 */
        /* <DEDUP_REMOVED lines=30> */
.L_x_39385:
        /* <DEDUP_REMOVED lines=13> */
.L_x_39387:
[----:B------:R-:W-:Y:S05]  /*aa80*/  BSYNC.RECONVERGENT B1 ;  /* 0x0000000000017941 */ /* 0x000fea0003800200 */
.L_x_39386:
        /* <DEDUP_REMOVED lines=48> */
[----:B------:R-:W-:Y:S01]  /*ad90*/  LOP3.LUT R0, R0, R50, R47, 0x96, !PT ;  /* 0x0000003200007212 */ /* 0x000fe200078e962f */
[----:B------:R-:W-:Y:S02]  /*ada0*/  IMAD.MOV.U32 R47, RZ, RZ, R44 ;  /* 0x000000ffff2f7224 */ /* 0x000fe400078e002c */
[----:B------:R-:W-:-:S04]  /*adb0*/  IMAD.WIDE.U32 R48, R45, -0x2daee0ad, RZ ;  /* 0xd2511f532d307825 */ /* 0x000fc800078e00ff */
[----:B------:R-:W-:Y:S01]  /*adc0*/  IMAD.WIDE.U32 R50, R0, -0x326172a9, RZ ;  /* 0xcd9e8d5700327825 */ /* 0x000fe200078e00ff */
[----:B------:R-:W-:-:S03]  /*add0*/  LOP3.LUT R68, R68, R46, R49, 0x96, !PT ;  /* 0x0000002e44447212 */ /* 0x000fc600078e9631 */
[----:B------:R-:W-:Y:S01]  /*ade0*/  HFMA2 R46, -RZ, RZ, 0, 0 ;  /* 0x00000000ff2e7431 */ /* 0x000fe200000001ff */
[----:B------:R-:W-:Y:S02]  /*adf0*/  LOP3.LUT R70, R120, R52, R51, 0x96, !PT ;  /* 0x0000003478467212 */ /* 0x000fe400078e9633 */
[----:B------:R-:W-:-:S07]  /*ae00*/  MOV R0, R50 ;  /* 0x0000003200007202 */ /* 0x000fce0000000f00 */
.L_x_39384:
[----:B------:R-:W-:Y:S05]  /*ae10*/  BSYNC.RECONVERGENT B0 ;  /* 0x0000000000007941 */ /* 0x000fea0003800200 */
.L_x_39383:
        /* <DEDUP_REMOVED lines=22> */
.L_x_39390:
        /* <DEDUP_REMOVED lines=13> */
.L_x_39392:
[----:B------:R-:W-:Y:S05]  /*b050*/  BSYNC.RECONVERGENT B1 ;  /* 0x0000000000017941 */ /* 0x000fea0003800200 */
.L_x_39391:
        /* <DEDUP_REMOVED lines=57> */
.L_x_39389:
[----:B------:R-:W-:Y:S05]  /*b3f0*/  BSYNC.RECONVERGENT B0 ;  /* 0x0000000000007941 */ /* 0x000fea0003800200 */
.L_x_39388:
        /* <DEDUP_REMOVED lines=22> */
.L_x_39395:
        /* <DEDUP_REMOVED lines=13> */
.L_x_39397:
[----:B------:R-:W-:Y:S05]  /*b630*/  BSYNC.RECONVERGENT B1 ;  /* 0x0000000000017941 */ /* 0x000fea0003800200 */
.L_x_39396:
        /* <DEDUP_REMOVED lines=50> */
[----:B------:R-:W-:Y:S02]  /*b960*/  LOP3.LUT R68, R68, R46, R45, 0x96, !PT ;  /* 0x0000002e44447212 */ /* 0x000fe400078e962d */
[----:B------:R-:W-:Y:S01]  /*b970*/  MOV R46, R48 ;  /* 0x00000030002e7202 */ /* 0x000fe20000000f00 */
[----:B------:R-:W-:-:S04]  /*b980*/  IMAD.WIDE.U32 R50, R0, -0x326172a9, RZ ;  /* 0xcd9e8d5700327825 */ /* 0x000fc800078e00ff */
[----:B------:R-:W-:Y:S02]  /*b990*/  IMAD.MOV.U32 R48, RZ, RZ, R44 ;  /* 0x000000ffff307224 */ /* 0x000fe400078e002c */
[----:B------:R-:W-:Y:S01]  /*b9a0*/  HFMA2 R44, -RZ, RZ, 0, 0 ;  /* 0x00000000ff2c7431 */ /* 0x000fe200000001ff */
[----:B------:R-:W-:Y:S01]  /*b9b0*/  LOP3.LUT R70, R120, R54, R51, 0x96, !PT ;  /* 0x0000003678467212 */ /* 0x000fe200078e9633 */
[----:B------:R-:W-:-:S07]  /*b9c0*/  IMAD.MOV.U32 R0, RZ, RZ, R50 ;  /* 0x000000ffff007224 */ /* 0x000fce00078e0032 */
.L_x_39394:
[----:B------:R-:W-:Y:S05]  /*b9d0*/  BSYNC.RECONVERGENT B0 ;  /* 0x0000000000007941 */ /* 0x000fea0003800200 */
.L_x_39393:
        /* <DEDUP_REMOVED lines=22> */
.L_x_39400:
        /* <DEDUP_REMOVED lines=13> */
.L_x_39402:
[----:B------:R-:W-:Y:S05]  /*bc10*/  BSYNC.RECONVERGENT B1 ;  /* 0x0000000000017941 */ /* 0x000fea0003800200 */
.L_x_39401:
        /* <DEDUP_REMOVED lines=55> */
[----:B------:R-:W-:Y:S02]  /*bf90*/  MOV R0, R50 ;  /* 0x0000003200007202 */ /* 0x000fe40000000f00 */
[----:B------:R-:W-:-:S07]  /*bfa0*/  MOV R48, R44 ;  /* 0x0000002c00307202 */ /* 0x000fce0000000f00 */
.L_x_39399:
[----:B------:R-:W-:Y:S05]  /*bfb0*/  BSYNC.RECONVERGENT B0 ;  /* 0x0000000000007941 */ /* 0x000fea0003800200 */
.L_x_39398:
        /* <DEDUP_REMOVED lines=10> */
.L_x_39382:
        /* <DEDUP_REMOVED lines=16> */
.L_x_39406:
        /* <DEDUP_REMOVED lines=13> */
.L_x_39408:
[----:B------:R-:W-:Y:S05]  /*c230*/  BSYNC.RECONVERGENT B1 ;  /* 0x0000000000017941 */ /* 0x000fea0003800200 */
.L_x_39407:
        /* <DEDUP_REMOVED lines=56> */
.L_x_39405:
[----:B------:R-:W-:Y:S05]  /*c5c0*/  BSYNC.RECONVERGENT B0 ;  /* 0x0000000000007941 */ /* 0x000fea0003800200 */
.L_x_39404:
        /* <DEDUP_REMOVED lines=22> */
.L_x_39411:
        /* <DEDUP_REMOVED lines=13> */
.L_x_39413:
[----:B------:R-:W-:Y:S05]  /*c800*/  BSYNC.RECONVERGENT B1 ;  /* 0x0000000000017941 */ /* 0x000fea0003800200 */
.L_x_39412:
        /* <DEDUP_REMOVED lines=57> */
.L_x_39410:
[----:B------:R-:W-:Y:S05]  /*cba0*/  BSYNC.RECONVERGENT B0 ;  /* 0x0000000000007941 */ /* 0x000fea0003800200 */
.L_x_39409:
        /* <DEDUP_REMOVED lines=22> */
.L_x_39416:
        /* <DEDUP_REMOVED lines=13> */
.L_x_39418:
[----:B------:R-:W-:Y:S05]  /*cde0*/  BSYNC.RECONVERGENT B1 ;  /* 0x0000000000017941 */ /* 0x000fea0003800200 */
.L_x_39417:
        /* <DEDUP_REMOVED lines=57> */
.L_x_39415:
[----:B------:R-:W-:Y:S05]  /*d180*/  BSYNC.RECONVERGENT B0 ;  /* 0x0000000000007941 */ /* 0x000fea0003800200 */
.L_x_39414:
        /* <DEDUP_REMOVED lines=22> */
.L_x_39421:
        /* <DEDUP_REMOVED lines=13> */
.L_x_39423:
[----:B------:R-:W-:Y:S05]  /*d3c0*/  BSYNC.RECONVERGENT B1 ;  /* 0x0000000000017941 */ /* 0x000fea0003800200 */
.L_x_39422:
        /* <DEDUP_REMOVED lines=57> */
.L_x_39420:
[----:B------:R-:W-:Y:S05]  /*d760*/  BSYNC.RECONVERGENT B0 ;  /* 0x0000000000007941 */ /* 0x000fea0003800200 */
.L_x_39419:
        /* <DEDUP_REMOVED lines=9> */
.L_x_39403:
        /* <DEDUP_REMOVED lines=33> */
.L_x_39427:
        /* <DEDUP_REMOVED lines=13> */
.L_x_39429:
[----:B------:R-:W-:Y:S05]  /*dae0*/  BSYNC.RECONVERGENT B1 ;  /* 0x0000000000017941 */ /* 0x000fea0003800200 */
.L_x_39428:
        /* <DEDUP_REMOVED lines=47> */
[----:B------:R-:W-:Y:S02]  /*dde0*/  LOP3.LUT R0, R0, R56, R51, 0x96, !PT ;  /* 0x0000003800007212 */ /* 0x000fe400078e9633 */
[----:B------:R-:W-:Y:S02]  /*ddf0*/  MOV R51, R48 ;  /* 0x0000003000337202 */ /* 0x000fe40000000f00 */
        /* <DEDUP_REMOVED lines=8> */
.L_x_39426:
[----:B------:R-:W-:Y:S05]  /*de80*/  BSYNC.RECONVERGENT B0 ;  /* 0x0000000000007941 */ /* 0x000fea0003800200 */
.L_x_39425:
[----:B------:R-:W-:Y:S01]  /*de90*/  I2FP.F32.U32 R48, R51 ;  /* 0x0000003300307245 */ /* 0x000fe20000201000 */
[----:B-----5:R-:W-:Y:S01]  /*dea0*/  FMUL.FTZ R44, R44, R122 ;  /* 0x0000007a2c2c7220 */ /* 0x020fe20000410000 */
[----:B------:R-:W-:Y:S01]  /*deb0*/  ISETP.NE.AND P3, PT, R50, 0x1, PT ;  /* 0x000000013200780c */ /* 0x000fe20003f65270 */
[----:B------:R-:W-:Y:S01]  /*dec0*/  BSSY.RECONVERGENT B0, `(.L_x_39430) ;  /* 0x000005a000007945 */ /* 0x000fe20003800200 */
[----:B------:R-:W-:Y:S02]  /*ded0*/  HFMA2 R49, -RZ, RZ, 0, 1.1920928955078125e-07 ;  /* 0x00000002ff317431 */ /* 0x000fe400000001ff */
[----:B------:R-:W-:Y:S01]  /*dee0*/  FFMA.FTZ R48, R48, R121, 1.1641532182693481445e-10 ;  /* 0x2f00000030307423 */ /* 0x000fe20000010079 */
[----:B------:R-:W-:-:S04]  /*def0*/  FMUL.FTZ R44, R44, R123 ;  /* 0x0000007b2c2c7220 */ /* 0x000fc80000410000 */
        /* <DEDUP_REMOVED lines=15> */
.L_x_39432:
        /* <DEDUP_REMOVED lines=13> */
.L_x_39434:
[----:B------:R-:W-:Y:S05]  /*e0c0*/  BSYNC.RECONVERGENT B1 ;  /* 0x0000000000017941 */ /* 0x000fea0003800200 */
.L_x_39433:
        /* <DEDUP_REMOVED lines=52> */
[----:B------:R-:W-:Y:S02]  /*e410*/  MOV R48, R52 ;  /* 0x0000003400307202 */ /* 0x000fe40000000f00 */
[----:B------:R-:W-:Y:S01]  /*e420*/  LOP3.LUT R70, R120, R58, R57, 0x96, !PT ;  /* 0x0000003a78467212 */ /* 0x000fe200078e9639 */
[----:B------:R-:W-:Y:S01]  /*e430*/  IMAD.MOV.U32 R0, RZ, RZ, R56 ;  /* 0x000000ffff007224 */ /* 0x000fe200078e0038 */
[----:B------:R-:W-:Y:S01]  /*e440*/  LOP3.LUT R68, R68, R50, R55, 0x96, !PT ;  /* 0x0000003244447212 */ /* 0x000fe200078e9637 */
[----:B------:R-:W-:-:S07]  /*e450*/  IMAD.MOV.U32 R52, RZ, RZ, R54 ;  /* 0x000000ffff347224 */ /* 0x000fce00078e0036 */
.L_x_39431:
[----:B------:R-:W-:Y:S05]  /*e460*/  BSYNC.RECONVERGENT B0 ;  /* 0x0000000000007941 */ /* 0x000fea0003800200 */
.L_x_39430:
        /* <DEDUP_REMOVED lines=22> */
.L_x_39437:
        /* <DEDUP_REMOVED lines=13> */
.L_x_39439:
[----:B------:R-:W-:Y:S05]  /*e6a0*/  BSYNC.RECONVERGENT B1 ;  /* 0x0000000000017941 */ /* 0x000fea0003800200 */
.L_x_39438:
        /* <DEDUP_REMOVED lines=53> */
[----:B------:R-:W-:Y:S01]  /*ea00*/  MOV R52, R48 ;  /* 0x0000003000347202 */ /* 0x000fe20000000f00 */
[----:B------:R-:W-:Y:S01]  /*ea10*/  IMAD.MOV.U32 R48, RZ, RZ, RZ ;  /* 0x000000ffff307224 */ /* 0x000fe200078e00ff */
[----:B------:R-:W-:Y:S02]  /*ea20*/  LOP3.LUT R70, R120, R58, R55, 0x96, !PT ;  /* 0x0000003a78467212 */ /* 0x000fe400078e9637 */
[----:B------:R-:W-:-:S07]  /*ea30*/  MOV R0, R54 ;  /* 0x0000003600007202 */ /* 0x000fce0000000f00 */
.L_x_39436:
[----:B------:R-:W-:Y:S05]  /*ea40*/  BSYNC.RECONVERGENT B0 ;  /* 0x0000000000007941 */ /* 0x000fea0003800200 */
.L_x_39435:
        /* <DEDUP_REMOVED lines=22> */
.L_x_39442:
        /* <DEDUP_REMOVED lines=13> */
.L_x_39444:
[----:B------:R-:W-:Y:S05]  /*ec80*/  BSYNC.RECONVERGENT B1 ;  /* 0x0000000000017941 */ /* 0x000fea0003800200 */
.L_x_39443:
[----:B------:R-:W-:Y:S01]  /*ec90*/  IMAD.WIDE.U32 R58, R71, -0x326172a9, RZ ;  /* 0xcd9e8d57473a7825 */ /* 0x000fe200078e00ff */
[----:B------:R-:W-:-:S03]  /*eca0*/  LOP3.LUT R0, R69, R51, R43, 0x96, !PT ;  /* 0x0000003345007212 */ /* 0x000fc600078e962b */
[----:B------:R-:W-:Y:S01]  /*ecb0*/  HFMA2 R53, -RZ, RZ, 0, 0 ;  /* 0x00000000ff357431 */ /* 0x000fe200000001ff */
        /* <DEDUP_REMOVED lines=51> */
[----:B------:R-:W-:Y:S01]  /*eff0*/  IMAD.MOV.U32 R0, RZ, RZ, R54 ;  /* 0x000000ffff007224 */ /* 0x000fe200078e0036 */
[----:B------:R-:W-:Y:S01]  /*f000*/  LOP3.LUT R70, R120, R58, R55, 0x96, !PT ;  /* 0x0000003a78467212 */ /* 0x000fe200078e9637 */
[----:B------:R-:W-:-:S07]  /*f010*/  IMAD.MOV.U32 R52, RZ, RZ, R48 ;  /* 0x000000ffff347224 */ /* 0x000fce00078e0030 */
.L_x_39441:
[----:B------:R-:W-:Y:S05]  /*f020*/  BSYNC.RECONVERGENT B0 ;  /* 0x0000000000007941 */ /* 0x000fea0003800200 */
.L_x_39440:
        /* <DEDUP_REMOVED lines=10> */
.L_x_39424:
        /* <DEDUP_REMOVED lines=16> */
.L_x_39448:
        /* <DEDUP_REMOVED lines=13> */
.L_x_39450:
[----:B------:R-:W-:Y:S05]  /*f2a0*/  BSYNC.RECONVERGENT B1 ;  /* 0x0000000000017941 */ /* 0x000fea0003800200 */
.L_x_39449:
        /* <DEDUP_REMOVED lines=47> */
[----:B------:R-:W-:-:S04]  /*f5a0*/  LOP3.LUT R49, R117, R52, R57, 0x96, !PT ;  /* 0x0000003475317212 */ /* 0x000fc800078e9639 */
[----:B------:R-:W-:Y:S01]  /*f5b0*/  LOP3.LUT R0, R0, R54, R51, 0x96, !PT ;  /* 0x0000003600007212 */ /* 0x000fe200078e9633 */
[----:B------:R-:W-:Y:S01]  /*f5c0*/  IMAD.WIDE.U32 R52, R49, -0x2daee0ad, RZ ;  /* 0xd2511f5331347825 */ /* 0x000fe200078e00ff */
[----:B------:R-:W-:-:S03]  /*f5d0*/  MOV R51, R48 ;  /* 0x0000003000337202 */ /* 0x000fc60000000f00 */
[----:B------:R-:W-:Y:S01]  /*f5e0*/  IMAD.WIDE.U32 R54, R0, -0x326172a9, RZ ;  /* 0xcd9e8d5700367825 */ /* 0x000fe200078e00ff */
[----:B------:R-:W-:-:S03]  /*f5f0*/  LOP3.LUT R68, R68, R50, R53, 0x96, !PT ;  /* 0x0000003244447212 */ /* 0x000fc600078e9635 */
[----:B------:R-:W-:Y:S01]  /*f600*/  IMAD.MOV.U32 R0, RZ, RZ, R54 ;  /* 0x000000ffff007224 */ /* 0x000fe200078e0036 */
[----:B------:R-:W-:Y:S01]  /*f610*/  LOP3.LUT R70, R120, R56, R55, 0x96, !PT ;  /* 0x0000003878467212 */ /* 0x000fe200078e9637 */
[----:B------:R-:W-:-:S07]  /*f620*/  IMAD.MOV.U32 R50, RZ, RZ, RZ ;  /* 0x000000ffff327224 */ /* 0x000fce00078e00ff */
.L_x_39447:
[----:B------:R-:W-:Y:S05]  /*f630*/  BSYNC.RECONVERGENT B0 ;  /* 0x0000000000007941 */ /* 0x000fea0003800200 */
.L_x_39446:
        /* <DEDUP_REMOVED lines=22> */
.L_x_39453:
        /* <DEDUP_REMOVED lines=13> */
.L_x_39455:
[----:B------:R-:W-:Y:S05]  /*f870*/  BSYNC.RECONVERGENT B1 ;  /* 0x0000000000017941 */ /* 0x000fea0003800200 */
.L_x_39454:
        /* <DEDUP_REMOVED lines=57> */
.L_x_39452:
[----:B------:R-:W-:Y:S05]  /*fc10*/  BSYNC.RECONVERGENT B0 ;  /* 0x0000000000007941 */ /* 0x000fea0003800200 */
.L_x_39451:
        /* <DEDUP_REMOVED lines=22> */
.L_x_39458:
        /* <DEDUP_REMOVED lines=13> */
.L_x_39460:
[----:B------:R-:W-:Y:S05]  /*fe50*/  BSYNC.RECONVERGENT B1 ;  /* 0x0000000000017941 */ /* 0x000fea0003800200 */
.L_x_39459:
        /* <DEDUP_REMOVED lines=57> */
.L_x_39457:
[----:B------:R-:W-:Y:S05]  /*101f0*/  BSYNC.RECONVERGENT B0 ;  /* 0x0000000000007941 */ /* 0x000fea0003800200 */
.L_x_39456:
        /* <DEDUP_REMOVED lines=22> */
.L_x_39463:
        /* <DEDUP_REMOVED lines=13> */
.L_x_39465:
[----:B------:R-:W-:Y:S05]  /*10430*/  BSYNC.RECONVERGENT B1 ;  /* 0x0000000000017941 */ /* 0x000fea0003800200 */
.L_x_39464:
        /* <DEDUP_REMOVED lines=57> */
.L_x_39462:
[----:B------:R-:W-:Y:S05]  /*107d0*/  BSYNC.RECONVERGENT B0 ;  /* 0x0000000000007941 */ /* 0x000fea0003800200 */
.L_x_39461:
        /* <DEDUP_REMOVED lines=8> */
[----:B------:R-:W-:-:S10]  /*10860*/  FMUL.FTZ R47, R48, R47 ;  /* 0x0000002f302f7220 */ /* 0x000fd40000410000 */
.L_x_39445:
[----:B------:R-:W0:Y:S01]  /*10870*/  @P0 LDC.64 R54, c[0x0][0x3a0] ;  /* 0x0000e800ff360b82 */ /* 0x000e220000000a00 */
[----:B------:R-:W-:Y:S01]  /*10880*/  SEL R51, RZ, 0x1000000, !P5 ;  /* 0x01000000ff337807 */ /* 0x000fe20006800000 */
[----:B------:R-:W-:Y:S01]  /*10890*/  VIADD R104, R91, 0xa0 ;  /* 0x000000a05b687836 */ /* 0x000fe20000000000 */
[----:B------:R-:W-:Y:S01]  /*108a0*/  SEL R50, RZ, 0x10000, !P4 ;  /* 0x00010000ff327807 */ /* 0x000fe20006000000 */
[----:B------:R-:W-:Y:S01]  /*108b0*/  IMAD.WIDE.U32 R56, R102, 0x10, R152 ;  /* 0x0000001066387825 */ /* 0x000fe200078e0098 */
[----:B------:R-:W-:Y:S02]  /*108c0*/  SEL R49, RZ, 0x100, !P3 ;  /* 0x00000100ff317807 */ /* 0x000fe40005800000 */
[----:B------:R-:W-:Y:S01]  /*108d0*/  SEL R48, RZ, 0x1, !P2 ;  /* 0x00000001ff307807 */ /* 0x000fe20005000000 */
[----:B------:R-:W-:Y:S01]  /*108e0*/  IMAD.WIDE.U32 R58, R104, 0x10, R154 ;  /* 0x00000010683a7825 */ /* 0x000fe200078e009a */
[----:B------:R-:W-:Y:S01]  /*108f0*/  IADD3 R49, PT, PT, R49, R51, R50 ;  /* 0x0000003331317210 */ /* 0x000fe20007ffe032 */
[----:B------:R-:W-:Y:S02]  /*10900*/  STG.E.128 desc[UR6][R56.64], R44 ;  /* 0x0000002c38007986 */ /* 0x000fe4000c101d06 */
[----:B------:R-:W-:Y:S01]  /*10910*/  IMAD.WIDE.U32 R50, R102, 0x4, R150 ;  /* 0x0000000466327825 */ /* 0x000fe200078e0096 */
[----:B------:R-:W-:-:S05]  /*10920*/  IADD3 R48, PT, PT, R49, R48, RZ ;  /* 0x0000003031307210 */ /* 0x000fca0007ffe0ff */
[----:B------:R1:W-:Y:S01]  /*10930*/  STG.E desc[UR6][R50.64], R48 ;  /* 0x0000003032007986 */ /* 0x0003e2000c101906 */
[----:B0-----:R-:W-:-:S05]  /*10940*/  @P0 IMAD.WIDE.U32 R54, R104, 0x10, R54 ;  /* 0x0000001068360825 */ /* 0x001fca00078e0036 */
[----:B------:R0:W5:Y:S04]  /*10950*/  @P0 LDG.E.128 R4, desc[UR6][R54.64] ;  /* 0x0000000636040981 */ /* 0x000168000c1e1d00 */
[----:B-1----:R0:W5:Y:S01]  /*10960*/  LDG.E.128 R48, desc[UR6][R58.64] ;  /* 0x000000063a307981 */ /* 0x002162000c1e1d00 */
        /* <DEDUP_REMOVED lines=17> */
.L_x_39469:
        /* <DEDUP_REMOVED lines=13> */
.L_x_39471:
[----:B------:R-:W-:Y:S05]  /*10b50*/  BSYNC.RECONVERGENT B1 ;  /* 0x0000000000017941 */ /* 0x000fea0003800200 */
.L_x_39470:
        /* <DEDUP_REMOVED lines=56> */
.L_x_39468:
[----:B------:R-:W-:Y:S05]  /*10ee0*/  BSYNC.RECONVERGENT B0 ;  /* 0x0000000000007941 */ /* 0x000fea0003800200 */
.L_x_39467:
        /* <DEDUP_REMOVED lines=22> */
.L_x_39474:
        /* <DEDUP_REMOVED lines=13> */
.L_x_39476:
[----:B------:R-:W-:Y:S05]  /*11120*/  BSYNC.RECONVERGENT B1 ;  /* 0x0000000000017941 */ /* 0x000fea0003800200 */
.L_x_39475:
        /* <DEDUP_REMOVED lines=57> */
.L_x_39473:
[----:B------:R-:W-:Y:S05]  /*114c0*/  BSYNC.RECONVERGENT B0 ;  /* 0x0000000000007941 */ /* 0x000fea0003800200 */
.L_x_39472:
        /* <DEDUP_REMOVED lines=22> */
.L_x_39479:
        /* <DEDUP_REMOVED lines=13> */
.L_x_39481:
[----:B------:R-:W-:Y:S05]  /*11700*/  BSYNC.RECONVERGENT B1 ;  /* 0x0000000000017941 */ /* 0x000fea0003800200 */
.L_x_39480:
        /* <DEDUP_REMOVED lines=57> */
.L_x_39478:
[----:B------:R-:W-:Y:S05]  /*11aa0*/  BSYNC.RECONVERGENT B0 ;  /* 0x0000000000007941 */ /* 0x000fea0003800200 */
.L_x_39477:
        /* <DEDUP_REMOVED lines=22> */
.L_x_39484:
        /* <DEDUP_REMOVED lines=13> */
.L_x_39486:
[----:B------:R-:W-:Y:S05]  /*11ce0*/  BSYNC.RECONVERGENT B1 ;  /* 0x0000000000017941 */ /* 0x000fea0003800200 */
.L_x_39485:
        /* <DEDUP_REMOVED lines=57> */
.L_x_39483:
[----:B------:R-:W-:Y:S05]  /*12080*/  BSYNC.RECONVERGENT B0 ;  /* 0x0000000000007941 */ /* 0x000fea0003800200 */
.L_x_39482:
        /* <DEDUP_REMOVED lines=10> */
.L_x_39466:
        /* <DEDUP_REMOVED lines=16> */
.L_x_39490:
        /* <DEDUP_REMOVED lines=13> */
.L_x_39492:
[----:B------:R-:W-:Y:S05]  /*12300*/  BSYNC.RECONVERGENT B1 ;  /* 0x0000000000017941 */ /* 0x000fea0003800200 */
.L_x_39491:
        /* <DEDUP_REMOVED lines=56> */
.L_x_39489:
[----:B------:R-:W-:Y:S05]  /*12690*/  BSYNC.RECONVERGENT B0 ;  /* 0x0000000000007941 */ /* 0x000fea0003800200 */
.L_x_39488:
        /* <DEDUP_REMOVED lines=22> */
.L_x_39495:
        /* <DEDUP_REMOVED lines=13> */
.L_x_39497:
[----:B------:R-:W-:Y:S05]  /*128d0*/  BSYNC.RECONVERGENT B1 ;  /* 0x0000000000017941 */ /* 0x000fea0003800200 */
.L_x_39496:
        /* <DEDUP_REMOVED lines=57> */
.L_x_39494:
[----:B------:R-:W-:Y:S05]  /*12c70*/  BSYNC.RECONVERGENT B0 ;  /* 0x0000000000007941 */ /* 0x000fea0003800200 */
.L_x_39493:
        /* <DEDUP_REMOVED lines=22> */
.L_x_39500:
        /* <DEDUP_REMOVED lines=13> */
.L_x_39502:
[----:B------:R-:W-:Y:S05]  /*12eb0*/  BSYNC.RECONVERGENT B1 ;  /* 0x0000000000017941 */ /* 0x000fea0003800200 */
.L_x_39501:
        /* <DEDUP_REMOVED lines=57> */
.L_x_39499:
[----:B------:R-:W-:Y:S05]  /*13250*/  BSYNC.RECONVERGENT B0 ;  /* 0x0000000000007941 */ /* 0x000fea0003800200 */
.L_x_39498:
        /* <DEDUP_REMOVED lines=22> */
.L_x_39505:
        /* <DEDUP_REMOVED lines=13> */
.L_x_39507:
[----:B------:R-:W-:Y:S05]  /*13490*/  BSYNC.RECONVERGENT B1 ;  /* 0x0000000000017941 */ /* 0x000fea0003800200 */
.L_x_39506:
        /* <DEDUP_REMOVED lines=57> */
.L_x_39504:
[----:B------:R-:W-:Y:S05]  /*13830*/  BSYNC.RECONVERGENT B0 ;  /* 0x0000000000007941 */ /* 0x000fea0003800200 */
.L_x_39503:
        /* <DEDUP_REMOVED lines=9> */
.L_x_39487:
[----:B------:R-:W0:Y:S01]  /*138d0*/  @P0 LDC.64 R58, c[0x0][0x3a0] ;  /* 0x0000e800ff3a0b82 */ /* 0x000e220000000a00 */
        /* <DEDUP_REMOVED lines=32> */
.L_x_39511:
        /* <DEDUP_REMOVED lines=13> */
.L_x_39513:
[----:B------:R-:W-:Y:S05]  /*13bb0*/  BSYNC.RECONVERGENT B1 ;  /* 0x0000000000017941 */ /* 0x000fea0003800200 */
.L_x_39512:
        /* <DEDUP_REMOVED lines=56> */
.L_x_39510:
[----:B------:R-:W-:Y:S05]  /*13f40*/  BSYNC.RECONVERGENT B0 ;  /* 0x0000000000007941 */ /* 0x000fea0003800200 */
.L_x_39509:
        /* <DEDUP_REMOVED lines=22> */
.L_x_39516:
        /* <DEDUP_REMOVED lines=13> */
.L_x_39518:
[----:B------:R-:W-:Y:S05]  /*14180*/  BSYNC.RECONVERGENT B1 ;  /* 0x0000000000017941 */ /* 0x000fea0003800200 */
.L_x_39517:
        /* <DEDUP_REMOVED lines=57> */
.L_x_39515:
[----:B------:R-:W-:Y:S05]  /*14520*/  BSYNC.RECONVERGENT B0 ;  /* 0x0000000000007941 */ /* 0x000fea0003800200 */
.L_x_39514:
        /* <DEDUP_REMOVED lines=22> */
.L_x_39521:
        /* <DEDUP_REMOVED lines=13> */
.L_x_39523:
[----:B------:R-:W-:Y:S05]  /*14760*/  BSYNC.RECONVERGENT B1 ;  /* 0x0000000000017941 */ /* 0x000fea0003800200 */
.L_x_39522:
        /* <DEDUP_REMOVED lines=57> */
.L_x_39520:
[----:B------:R-:W-:Y:S05]  /*14b00*/  BSYNC.RECONVERGENT B0 ;  /* 0x0000000000007941 */ /* 0x000fea0003800200 */
.L_x_39519:
        /* <DEDUP_REMOVED lines=22> */
.L_x_39526:
        /* <DEDUP_REMOVED lines=13> */
.L_x_39528:
[----:B------:R-:W-:Y:S05]  /*14d40*/  BSYNC.RECONVERGENT B1 ;  /* 0x0000000000017941 */ /* 0x000fea0003800200 */
.L_x_39527:
        /* <DEDUP_REMOVED lines=57> */
.L_x_39525:
[----:B------:R-:W-:Y:S05]  /*150e0*/  BSYNC.RECONVERGENT B0 ;  /* 0x0000000000007941 */ /* 0x000fea0003800200 */
.L_x_39524:
        /* <DEDUP_REMOVED lines=10> */
.L_x_39508:
        /* <DEDUP_REMOVED lines=16> */
.L_x_39532:
        /* <DEDUP_REMOVED lines=13> */
.L_x_39534:
[----:B------:R-:W-:Y:S05]  /*15360*/  BSYNC.RECONVERGENT B1 ;  /* 0x0000000000017941 */ /* 0x000fea0003800200 */
.L_x_39533:
        /* <DEDUP_REMOVED lines=56> */
.L_x_39531:
[----:B------:R-:W-:Y:S05]  /*156f0*/  BSYNC.RECONVERGENT B0 ;  /* 0x0000000000007941 */ /* 0x000fea0003800200 */
.L_x_39530:
        /* <DEDUP_REMOVED lines=22> */
.L_x_39537:
        /* <DEDUP_REMOVED lines=13> */
.L_x_39539:
[----:B------:R-:W-:Y:S05]  /*15930*/  BSYNC.RECONVERGENT B1 ;  /* 0x0000000000017941 */ /* 0x000fea0003800200 */
.L_x_39538:
        /* <DEDUP_REMOVED lines=57> */
.L_x_39536:
[----:B------:R-:W-:Y:S05]  /*15cd0*/  BSYNC.RECONVERGENT B0 ;  /* 0x0000000000007941 */ /* 0x000fea0003800200 */
.L_x_39535:
        /* <DEDUP_REMOVED lines=22> */
.L_x_39542:
        /* <DEDUP_REMOVED lines=13> */
.L_x_39544:
[----:B------:R-:W-:Y:S05]  /*15f10*/  BSYNC.RECONVERGENT B1 ;  /* 0x0000000000017941 */ /* 0x000fea0003800200 */
.L_x_39543:
        /* <DEDUP_REMOVED lines=57> */
.L_x_39541:
[----:B------:R-:W-:Y:S05]  /*162b0*/  BSYNC.RECONVERGENT B0 ;  /* 0x0000000000007941 */ /* 0x000fea0003800200 */
.L_x_39540:
        /* <DEDUP_REMOVED lines=22> */
.L_x_39547:
        /* <DEDUP_REMOVED lines=13> */
.L_x_39549:
[----:B------:R-:W-:Y:S05]  /*164f0*/  BSYNC.RECONVERGENT B1 ;  /* 0x0000000000017941 */ /* 0x000fea0003800200 */
.L_x_39548:
        /* <DEDUP_REMOVED lines=57> */
.L_x_39546:
[----:B------:R-:W-:Y:S05]  /*16890*/  BSYNC.RECONVERGENT B0 ;  /* 0x0000000000007941 */ /* 0x000fea0003800200 */
.L_x_39545:
        /* <DEDUP_REMOVED lines=9> */
.L_x_39529:
        /* <DEDUP_REMOVED lines=33> */
.L_x_39553:
        /* <DEDUP_REMOVED lines=13> */
.L_x_39555:
[----:B------:R-:W-:Y:S05]  /*16c10*/  BSYNC.RECONVERGENT B1 ;  /* 0x0000000000017941 */ /* 0x000fea0003800200 */
.L_x_39554:
        /* <DEDUP_REMOVED lines=56> */
.L_x_39552:
[----:B------:R-:W-:Y:S05]  /*16fa0*/  BSYNC.RECONVERGENT B0 ;  /* 0x0000000000007941 */ /* 0x000fea0003800200 */
.L_x_39551:
        /* <DEDUP_REMOVED lines=22> */
.L_x_39558:
        /* <DEDUP_REMOVED lines=13> */
.L_x_39560:
[----:B------:R-:W-:Y:S05]  /*171e0*/  BSYNC.RECONVERGENT B1 ;  /* 0x0000000000017941 */ /* 0x000fea0003800200 */
.L_x_39559:
        /* <DEDUP_REMOVED lines=57> */
.L_x_39557:
[----:B------:R-:W-:Y:S05]  /*17580*/  BSYNC.RECONVERGENT B0 ;  /* 0x0000000000007941 */ /* 0x000fea0003800200 */
.L_x_39556:
        /* <DEDUP_REMOVED lines=22> */
.L_x_39563:
        /* <DEDUP_REMOVED lines=13> */
.L_x_39565:
[----:B------:R-:W-:Y:S05]  /*177c0*/  BSYNC.RECONVERGENT B1 ;  /* 0x0000000000017941 */ /* 0x000fea0003800200 */
.L_x_39564:
        /* <DEDUP_REMOVED lines=57> */
.L_x_39562:
[----:B------:R-:W-:Y:S05]  /*17b60*/  BSYNC.RECONVERGENT B0 ;  /* 0x0000000000007941 */ /* 0x000fea0003800200 */
.L_x_39561:
        /* <DEDUP_REMOVED lines=22> */
.L_x_39568:
        /* <DEDUP_REMOVED lines=13> */
.L_x_39570:
[----:B------:R-:W-:Y:S05]  /*17da0*/  BSYNC.RECONVERGENT B1 ;  /* 0x0000000000017941 */ /* 0x000fea0003800200 */
.L_x_39569:
        /* <DEDUP_REMOVED lines=57> */
.L_x_39567:
[----:B------:R-:W-:Y:S05]  /*18140*/  BSYNC.RECONVERGENT B0 ;  /* 0x0000000000007941 */ /* 0x000fea0003800200 */
.L_x_39566:
        /* <DEDUP_REMOVED lines=10> */
.L_x_39550:
        /* <DEDUP_REMOVED lines=16> */
.L_x_39574:
        /* <DEDUP_REMOVED lines=13> */
.L_x_39576:
[----:B------:R-:W-:Y:S05]  /*183c0*/  BSYNC.RECONVERGENT B1 ;  /* 0x0000000000017941 */ /* 0x000fea0003800200 */
.L_x_39575:
        /* <DEDUP_REMOVED lines=56> */
.L_x_39573:
[----:B------:R-:W-:Y:S05]  /*18750*/  BSYNC.RECONVERGENT B0 ;  /* 0x0000000000007941 */ /* 0x000fea0003800200 */
.L_x_39572:
        /* <DEDUP_REMOVED lines=22> */
.L_x_39579:
        /* <DEDUP_REMOVED lines=13> */
.L_x_39581:
[----:B------:R-:W-:Y:S05]  /*18990*/  BSYNC.RECONVERGENT B1 ;  /* 0x0000000000017941 */ /* 0x000fea0003800200 */
.L_x_39580:
        /* <DEDUP_REMOVED lines=57> */
.L_x_39578:
[----:B------:R-:W-:Y:S05]  /*18d30*/  BSYNC.RECONVERGENT B0 ;  /* 0x0000000000007941 */ /* 0x000fea0003800200 */
.L_x_39577:
        /* <DEDUP_REMOVED lines=22> */
.L_x_39584:
        /* <DEDUP_REMOVED lines=13> */
.L_x_39586:
[----:B------:R-:W-:Y:S05]  /*18f70*/  BSYNC.RECONVERGENT B1 ;  /* 0x0000000000017941 */ /* 0x000fea0003800200 */
.L_x_39585:
        /* <DEDUP_REMOVED lines=57> */
.L_x_39583:
[----:B------:R-:W-:Y:S05]  /*19310*/  BSYNC.RECONVERGENT B0 ;  /* 0x0000000000007941 */ /* 0x000fea0003800200 */
.L_x_39582:
        /* <DEDUP_REMOVED lines=22> */
.L_x_39589:
        /* <DEDUP_REMOVED lines=13> */
.L_x_39591:
[----:B------:R-:W-:Y:S05]  /*19550*/  BSYNC.RECONVERGENT B1 ;  /* 0x0000000000017941 */ /* 0x000fea0003800200 */
.L_x_39590:
        /* <DEDUP_REMOVED lines=57> */
.L_x_39588:
[----:B------:R-:W-:Y:S05]  /*198f0*/  BSYNC.RECONVERGENT B0 ;  /* 0x0000000000007941 */ /* 0x000fea0003800200 */
.L_x_39587:
        /* <DEDUP_REMOVED lines=9> */
.L_x_39571:
[----:B------:R-:W0:Y:S01]  /*19990*/  @P0 LDC.64 R66, c[0x0][0x3a0] ;  /* 0x0000e800ff420b82 */ /* 0x000e220000000a00 */
[----:B------:R-:W-:Y:S01]  /*199a0*/  SEL R62, RZ, 0x1000000, !P5 ;  /* 0x01000000ff3e7807 */ /* 0x000fe20006800000 */
[----:B------:R-:W-:Y:S01]  /*199b0*/  IMAD.WIDE.U32 R126, R109, 0x10, R152 ;  /* 0x000000106d7e7825 */ /* 0x000fe200078e0098 */
[----:B------:R-:W-:Y:S02]  /*199c0*/  SEL R60, RZ, 0x10000, !P4 ;  /* 0x00010000ff3c7807 */ /* 0x000fe40006000000 */
[----:B------:R-:W-:Y:S01]  /*199d0*/  SEL R61, RZ, 0x100, !P3 ;  /* 0x00000100ff3d7807 */ /* 0x000fe20005800000 */
[----:B------:R-:W-:Y:S01]  /*199e0*/  VIADD R112, R91, 0x100 ;  /* 0x000001005b707836 */ /* 0x000fe20000000000 */
[----:B------:R1:W-:Y:S02]  /*199f0*/  STG.E.128 desc[UR6][R126.64], R56 ;  /* 0x000000387e007986 */ /* 0x0003e4000c101d06 */
[----:B------:R-:W-:Y:S01]  /*19a00*/  IADD3 R61, PT, PT, R61, R62, R60 ;  /* 0x0000003e3d3d7210 */ /* 0x000fe20007ffe03c */
[----:B------:R-:W-:Y:S01]  /*19a10*/  IMAD.WIDE.U32 R62, R109, 0x4, R150 ;  /* 0x000000046d3e7825 */ /* 0x000fe200078e0096 */
[----:B------:R-:W-:-:S04]  /*19a20*/  SEL R60, RZ, 0x1, !P2 ;  /* 0x00000001ff3c7807 */ /* 0x000fc80005000000 */
[----:B------:R-:W-:-:S05]  /*19a30*/  IADD3 R60, PT, PT, R61, R60, RZ ;  /* 0x0000003c3d3c7210 */ /* 0x000fca0007ffe0ff */
[----:B------:R2:W-:Y:S01]  /*19a40*/  STG.E desc[UR6][R62.64], R60 ;  /* 0x0000003c3e007986 */ /* 0x0005e2000c101906 */
[----:B0-----:R-:W-:-:S04]  /*19a50*/  @P0 IMAD.WIDE.U32 R66, R112, 0x10, R66 ;  /* 0x0000001070420825 */ /* 0x001fc800078e0042 */
[----:B-1----:R-:W-:Y:S01]  /*19a60*/  IMAD.WIDE.U32 R126, R112, 0x10, R154 ;  /* 0x00000010707e7825 */ /* 0x002fe200078e009a */
[----:B------:R0:W5:Y:S04]  /*19a70*/  @P0 LDG.E.128 R4, desc[UR6][R66.64] ;  /* 0x0000000642040981 */ /* 0x000168000c1e1d00 */
[----:B--2---:R0:W5:Y:S01]  /*19a80*/  LDG.E.128 R60, desc[UR6][R126.64] ;  /* 0x000000067e3c7981 */ /* 0x004162000c1e1d00 */
        /* <DEDUP_REMOVED lines=17> */
.L_x_39595:
        /* <DEDUP_REMOVED lines=13> */
.L_x_39597:
[----:B------:R-:W-:Y:S05]  /*19c70*/  BSYNC.RECONVERGENT B1 ;  /* 0x0000000000017941 */ /* 0x000fea0003800200 */
.L_x_39596:
[----:B------:R-:W-:Y:S01]  /*19c80*/  LOP3.LUT R65, R69, R67, R43, 0x96, !PT ;  /* 0x0000004345417212 */ /* 0x000fe200078e962b */
[----:B------:R-:W-:Y:S01]  /*19c90*/  IMAD.WIDE.U32 R156, R71, -0x326172a9, RZ ;  /* 0xcd9e8d57479c7825 */ /* 0x000fe200078e00ff */
[----:B------:R-:W-:-:S03]  /*19ca0*/  IADD3 R68, PT, PT, R43, -0x695add53, RZ ;  /* 0x96a522ad2b447810 */ /* 0x000fc60007ffe0ff */
[----:B------:R-:W-:Y:S02]  /*19cb0*/  VIADD R0, R42, 0x9e3779b9 ;  /* 0x9e3779b92a007836 */ /* 0x000fe40000000000 */
[----:B------:R-:W-:Y:S01]  /*19cc0*/  IMAD.WIDE.U32 R126, R65, -0x326172a9, RZ ;  /* 0xcd9e8d57417e7825 */ /* 0x000fe200078e00ff */
[----:B------:R-:W-:-:S04]  /*19cd0*/  LOP3.LUT R65, R73, R157, R42, 0x96, !PT ;  /* 0x0000009d49417212 */ /* 0x000fc800078e962a */
[----:B------:R-:W-:Y:S01]  /*19ce0*/  LOP3.LUT R0, R0, R156, R127, 0x96, !PT ;  /* 0x0000009c00007212 */ /* 0x000fe200078e967f */
[----:B------:R-:W-:-:S05]  /*19cf0*/  IMAD.WIDE.U32 R156, R65, -0x2daee0ad, RZ ;  /* 0xd2511f53419c7825 */ /* 0x000fca00078e00ff */
[----:B------:R-:W-:Y:S01]  /*19d00*/  LOP3.LUT R65, R119, R66, R157, 0x96, !PT ;  /* 0x0000004277417212 */ /* 0x000fe200078e969d */
[----:B------:R-:W-:Y:S01]  /*19d10*/  IMAD.WIDE.U32 R66, R0, -0x2daee0ad, RZ ;  /* 0xd2511f5300427825 */ /* 0x000fe200078e00ff */
[----:B------:R-:W-:-:S04]  /*19d20*/  IADD3 R0, PT, PT, R43, 0x76cf5d0a, RZ ;  /* 0x76cf5d0a2b007810 */ /* 0x000fc80007ffe0ff */
[----:B------:R-:W-:Y:S01]  /*19d30*/  LOP3.LUT R0, R0, R156, R67, 0x96, !PT ;  /* 0x0000009c00007212 */ /* 0x000fe200078e9643 */
[----:B------:R-:W-:-:S04]  /*19d40*/  IMAD.WIDE.U32 R156, R65, -0x326172a9, RZ ;  /* 0xcd9e8d57419c7825 */ /* 0x000fc800078e00ff */
[----:B------:R-:W-:-:S05]  /*19d50*/  VIADD R65, R42, 0x3c6ef372 ;  /* 0x3c6ef3722a417836 */ /* 0x000fca0000000000 */
[----:B------:R-:W-:Y:S01]  /*19d60*/  LOP3.LUT R65, R65, R126, R157, 0x96, !PT ;  /* 0x0000007e41417212 */ /* 0x000fe200078e969d */
[----:B------:R-:W-:Y:S01]  /*19d70*/  IMAD.WIDE.U32 R126, R0, -0x326172a9, RZ ;  /* 0xcd9e8d57007e7825 */ /* 0x000fe200078e00ff */
[----:B------:R-:W-:-:S04]  /*19d80*/  IADD3 R0, PT, PT, R42, -0x255992d5, RZ ;  /* 0xdaa66d2b2a007810 */ /* 0x000fc80007ffe0ff */
        /* <DEDUP_REMOVED lines=11> */
[----:B------:R-:W-:-:S04]  /*19e40*/  IADD3 R0, PT, PT, R42, 0x1715609d, RZ ;  /* 0x1715609d2a007810 */ /* 0x000fc80007ffe0ff */
[----:B------:R-:W-:Y:S01]  /*19e50*/  LOP3.LUT R0, R0, R156, R127, 0x96, !PT ;  /* 0x0000009c00007212 */ /* 0x000fe200078e967f */
[----:B------:R-:W-:-:S05]  /*19e60*/  IMAD.WIDE.U32 R156, R65, -0x2daee0ad, RZ ;  /* 0xd2511f53419c7825 */ /* 0x000fca00078e00ff */
        /* <DEDUP_REMOVED lines=13> */
[----:B------:R-:W-:-:S04]  /*19f40*/  IMAD.WIDE.U32 R66, R0, -0x2daee0ad, RZ ;  /* 0xd2511f5300427825 */ /* 0x000fc800078e00ff */
[----:B------:R-:W-:Y:S02]  /*19f50*/  VIADD R0, R43, 0xdb3d7428 ;  /* 0xdb3d74282b007836 */ /* 0x000fe40000000000 */
[----:B------:R-:W-:-:S03]  /*19f60*/  IMAD.WIDE.U32 R158, R65, -0x326172a9, RZ ;  /* 0xcd9e8d57419e7825 */ /* 0x000fc600078e00ff */
[----:B------:R-:W-:Y:S01]  /*19f70*/  LOP3.LUT R0, R0, R156, R67, 0x96, !PT ;  /* 0x0000009c00007212 */ /* 0x000fe200078e9643 */
[----:B------:R-:W-:-:S04]  /*19f80*/  IMAD.MOV.U32 R67, RZ, RZ, R64 ;  /* 0x000000ffff437224 */ /* 0x000fc800078e0040 */
[----:B------:R-:W-:Y:S01]  /*19f90*/  IMAD.WIDE.U32 R156, R0, -0x326172a9, RZ ;  /* 0xcd9e8d57009c7825 */ /* 0x000fe200078e00ff */
[----:B------:R-:W-:-:S04]  /*19fa0*/  LOP3.LUT R0, R117, R126, R159, 0x96, !PT ;  /* 0x0000007e75007212 */ /* 0x000fc800078e969f */
[----:B------:R-:W-:Y:S01]  /*19fb0*/  LOP3.LUT R70, R120, R158, R157, 0x96, !PT ;  /* 0x0000009e78467212 */ /* 0x000fe200078e969d */
[----:B------:R-:W-:-:S04]  /*19fc0*/  IMAD.WIDE.U32 R126, R0, -0x2daee0ad, RZ ;  /* 0xd2511f53007e7825 */ /* 0x000fc800078e00ff */
[----:B------:R-:W-:Y:S01]  /*19fd0*/  IMAD.MOV.U32 R0, RZ, RZ, R156 ;  /* 0x000000ffff007224 */ /* 0x000fe200078e009c */
[----:B------:R-:W-:Y:S01]  /*19fe0*/  LOP3.LUT R68, R68, R66, R127, 0x96, !PT ;  /* 0x0000004244447212 */ /* 0x000fe200078e967f */
[----:B------:R-:W-:Y:S01]  /*19ff0*/  HFMA2 R66, -RZ, RZ, 0, 0 ;  /* 0x00000000ff427431 */ /* 0x000fe200000001ff */
[----:B------:R-:W-:-:S07]  /*1a000*/  MOV R100, R126 ;  /* 0x0000007e00647202 */ /* 0x000fce0000000f00 */
.L_x_39594:
[----:B------:R-:W-:Y:S05]  /*1a010*/  BSYNC.RECONVERGENT B0 ;  /* 0x0000000000007941 */ /* 0x000fea0003800200 */
.L_x_39593:
        /* <DEDUP_REMOVED lines=22> */
.L_x_39600:
        /* <DEDUP_REMOVED lines=13> */
.L_x_39602:
[----:B------:R-:W-:Y:S05]  /*1a250*/  BSYNC.RECONVERGENT B1 ;  /* 0x0000000000017941 */ /* 0x000fea0003800200 */
.L_x_39601:
[----:B------:R-:W-:Y:S01]  /*1a260*/  LOP3.LUT R64, R69, R67, R43, 0x96, !PT ;  /* 0x0000004345407212 */ /* 0x000fe200078e962b */
[----:B------:R-:W-:Y:S01]  /*1a270*/  IMAD.WIDE.U32 R156, R71, -0x326172a9, RZ ;  /* 0xcd9e8d57479c7825 */ /* 0x000fe200078e00ff */
[----:B------:R-:W-:-:S03]  /*1a280*/  IADD3 R0, PT, PT, R42, -0x61c88647, RZ ;  /* 0x9e3779b92a007810 */ /* 0x000fc60007ffe0ff */
[----:B------:R-:W-:Y:S01]  /*1a290*/  IMAD.WIDE.U32 R126, R64, -0x326172a9, RZ ;  /* 0xcd9e8d57407e7825 */ /* 0x000fe200078e00ff */
[----:B------:R-:W-:-:S03]  /*1a2a0*/  LOP3.LUT R64, R73, R157, R42, 0x96, !PT ;  /* 0x0000009d49407212 */ /* 0x000fc600078e962a */
[----:B------:R-:W-:Y:S01]  /*1a2b0*/  VIADD R68, R43, 0x96a522ad ;  /* 0x96a522ad2b447836 */ /* 0x000fe20000000000 */
[----:B------:R-:W-:Y:S01]  /*1a2c0*/  LOP3.LUT R0, R0, R156, R127, 0x96, !PT ;  /* 0x0000009c00007212 */ /* 0x000fe200078e967f */
[----:B------:R-:W-:-:S05]  /*1a2d0*/  IMAD.WIDE.U32 R156, R64, -0x2daee0ad, RZ ;  /* 0xd2511f53409c7825 */ /* 0x000fca00078e00ff */
        /* <DEDUP_REMOVED lines=40> */
[----:B------:R-:W-:Y:S01]  /*1a560*/  IMAD.WIDE.U32 R64, R0, -0x326172a9, RZ ;  /* 0xcd9e8d5700407825 */ /* 0x000fe200078e00ff */
[----:B------:R-:W-:-:S04]  /*1a570*/  LOP3.LUT R0, R117, R126, R157, 0x96, !PT ;  /* 0x0000007e75007212 */ /* 0x000fc800078e969d */
[----:B------:R-:W-:Y:S01]  /*1a580*/  LOP3.LUT R70, R120, R156, R65, 0x96, !PT ;  /* 0x0000009c78467212 */ /* 0x000fe200078e9641 */
[----:B------:R-:W-:Y:S01]  /*1a590*/  IMAD.WIDE.U32 R126, R0, -0x2daee0ad, RZ ;  /* 0xd2511f53007e7825 */ /* 0x000fe200078e00ff */
[----:B------:R-:W-:-:S03]  /*1a5a0*/  MOV R0, R64 ;  /* 0x0000004000007202 */ /* 0x000fc60000000f00 */
[----:B------:R-:W-:Y:S01]  /*1a5b0*/  IMAD.MOV.U32 R64, RZ, RZ, R100 ;  /* 0x000000ffff407224 */ /* 0x000fe200078e0064 */
[----:B------:R-:W-:Y:S01]  /*1a5c0*/  LOP3.LUT R68, R68, R66, R127, 0x96, !PT ;  /* 0x0000004244447212 */ /* 0x000fe200078e967f */
[----:B------:R-:W-:Y:S01]  /*1a5d0*/  IMAD.MOV.U32 R65, RZ, RZ, RZ ;  /* 0x000000ffff417224 */ /* 0x000fe200078e00ff */
[----:B------:R-:W-:-:S07]  /*1a5e0*/  MOV R100, R126 ;  /* 0x0000007e00647202 */ /* 0x000fce0000000f00 */
.L_x_39599:
[----:B------:R-:W-:Y:S05]  /*1a5f0*/  BSYNC.RECONVERGENT B0 ;  /* 0x0000000000007941 */ /* 0x000fea0003800200 */
.L_x_39598:
        /* <DEDUP_REMOVED lines=22> */
.L_x_39605:
        /* <DEDUP_REMOVED lines=13> */
.L_x_39607:
[----:B------:R-:W-:Y:S05]  /*1a830*/  BSYNC.RECONVERGENT B1 ;  /* 0x0000000000017941 */ /* 0x000fea0003800200 */
.L_x_39606:
        /* <DEDUP_REMOVED lines=47> */
[----:B------:R-:W-:-:S05]  /*1ab30*/  LOP3.LUT R0, R0, R156, R67, 0x96, !PT ;  /* 0x0000009c00007212 */ /* 0x000fca00078e9643 */
[----:B------:R-:W-:Y:S01]  /*1ab40*/  IMAD.WIDE.U32 R156, R0, -0x326172a9, RZ ;  /* 0xcd9e8d57009c7825 */ /* 0x000fe200078e00ff */
[----:B------:R-:W-:-:S04]  /*1ab50*/  LOP3.LUT R0, R117, R126, R65, 0x96, !PT ;  /* 0x0000007e75007212 */ /* 0x000fc800078e9641 */
[----:B------:R-:W-:Y:S01]  /*1ab60*/  LOP3.LUT R70, R120, R64, R157, 0x96, !PT ;  /* 0x0000004078467212 */ /* 0x000fe200078e969d */
[----:B------:R-:W-:-:S04]  /*1ab70*/  IMAD.WIDE.U32 R64, R0, -0x2daee0ad, RZ ;  /* 0xd2511f5300407825 */ /* 0x000fc800078e00ff */
[----:B------:R-:W-:Y:S01]  /*1ab80*/  IMAD.MOV.U32 R0, RZ, RZ, R156 ;  /* 0x000000ffff007224 */ /* 0x000fe200078e009c */
[----:B------:R-:W-:Y:S02]  /*1ab90*/  LOP3.LUT R68, R68, R66, R65, 0x96, !PT ;  /* 0x0000004244447212 */ /* 0x000fe400078e9641 */
[----:B------:R-:W-:Y:S01]  /*1aba0*/  MOV R66, R100 ;  /* 0x0000006400427202 */ /* 0x000fe20000000f00 */
[----:B------:R-:W-:Y:S02]  /*1abb0*/  IMAD.MOV.U32 R100, RZ, RZ, R64 ;  /* 0x000000ffff647224 */ /* 0x000fe400078e0040 */
[----:B------:R-:W-:-:S07]  /*1abc0*/  HFMA2 R64, -RZ, RZ, 0, 0 ;  /* 0x00000000ff407431 */ /* 0x000fce00000001ff */
.L_x_39604:
[----:B------:R-:W-:Y:S05]  /*1abd0*/  BSYNC.RECONVERGENT B0 ;  /* 0x0000000000007941 */ /* 0x000fea0003800200 */
.L_x_39603:
        /* <DEDUP_REMOVED lines=22> */
.L_x_39610:
        /* <DEDUP_REMOVED lines=13> */
.L_x_39612:
[----:B------:R-:W-:Y:S05]  /*1ae10*/  BSYNC.RECONVERGENT B1 ;  /* 0x0000000000017941 */ /* 0x000fea0003800200 */
.L_x_39611:
        /* <DEDUP_REMOVED lines=45> */
[----:B------:R-:W-:-:S03]  /*1b0f0*/  IADD3 R0, PT, PT, R43, -0x24c28bd8, RZ ;  /* 0xdb3d74282b007810 */ /* 0x000fc60007ffe0ff */
[----:B------:R-:W-:Y:S01]  /*1b100*/  IMAD.WIDE.U32 R64, R64, -0x326172a9, RZ ;  /* 0xcd9e8d5740407825 */ /* 0x000fe200078e00ff */
[----:B------:R-:W-:-:S05]  /*1b110*/  LOP3.LUT R0, R0, R156, R67, 0x96, !PT ;  /* 0x0000009c00007212 */ /* 0x000fca00078e9643 */
[----:B------:R-:W-:Y:S01]  /*1b120*/  IMAD.WIDE.U32 R156, R0, -0x326172a9, RZ ;  /* 0xcd9e8d57009c7825 */ /* 0x000fe200078e00ff */
[----:B------:R-:W-:-:S03]  /*1b130*/  LOP3.LUT R0, R117, R126, R65, 0x96, !PT ;  /* 0x0000007e75007212 */ /* 0x000fc600078e9641 */
[----:B------:R-:W-:Y:S01]  /*1b140*/  IMAD.MOV.U32 R126, RZ, RZ, RZ ;  /* 0x000000ffff7e7224 */ /* 0x000fe200078e00ff */
[----:B------:R-:W-:Y:S01]  /*1b150*/  LOP3.LUT R70, R120, R64, R157, 0x96, !PT ;  /* 0x0000004078467212 */ /* 0x000fe200078e969d */
[----:B------:R-:W-:Y:S01]  /*1b160*/  IMAD.WIDE.U32 R64, R0, -0x2daee0ad, RZ ;  /* 0xd2511f5300407825 */ /* 0x000fe200078e00ff */
[----:B------:R-:W-:-:S04]  /*1b170*/  MOV R0, R156 ;  /* 0x0000009c00007202 */ /* 0x000fc80000000f00 */
[----:B------:R-:W-:Y:S01]  /*1b180*/  LOP3.LUT R68, R68, R66, R65, 0x96, !PT ;  /* 0x0000004244447212 */ /* 0x000fe200078e9641 */
[----:B------:R-:W-:Y:S01]  /*1b190*/  IMAD.MOV.U32 R65, RZ, RZ, R100 ;  /* 0x000000ffff417224 */ /* 0x000fe200078e0064 */
[----:B------:R-:W-:-:S07]  /*1b1a0*/  MOV R100, R64 ;  /* 0x0000004000647202 */ /* 0x000fce0000000f00 */
.L_x_39609:
[----:B------:R-:W-:Y:S05]  /*1b1b0*/  BSYNC.RECONVERGENT B0 ;  /* 0x0000000000007941 */ /* 0x000fea0003800200 */
.L_x_39608:
        /* <DEDUP_REMOVED lines=10> */
.L_x_39592:
        /* <DEDUP_REMOVED lines=16> */
.L_x_39616:
        /* <DEDUP_REMOVED lines=13> */
.L_x_39618:
[----:B------:R-:W-:Y:S05]  /*1b430*/  BSYNC.RECONVERGENT B1 ;  /* 0x0000000000017941 */ /* 0x000fea0003800200 */
.L_x_39617:
        /* <DEDUP_REMOVED lines=47> */
[----:B------:R-:W-:Y:S02]  /*1b730*/  LOP3.LUT R0, R0, R156, R67, 0x96, !PT ;  /* 0x0000009c00007212 */ /* 0x000fe400078e9643 */
[----:B------:R-:W-:-:S03]  /*1b740*/  MOV R67, R64 ;  /* 0x0000004000437202 */ /* 0x000fc60000000f00 */
[----:B------:R-:W-:Y:S01]  /*1b750*/  IMAD.WIDE.U32 R156, R0, -0x326172a9, RZ ;  /* 0xcd9e8d57009c7825 */ /* 0x000fe200078e00ff */
[----:B------:R-:W-:-:S04]  /*1b760*/  LOP3.LUT R0, R117, R126, R159, 0x96, !PT ;  /* 0x0000007e75007212 */ /* 0x000fc800078e969f */
[----:B------:R-:W-:Y:S01]  /*1b770*/  LOP3.LUT R70, R120, R158, R157, 0x96, !PT ;  /* 0x0000009e78467212 */ /* 0x000fe200078e969d */
[----:B------:R-:W-:Y:S01]  /*1b780*/  IMAD.WIDE.U32 R126, R0, -0x2daee0ad, RZ ;  /* 0xd2511f53007e7825 */ /* 0x000fe200078e00ff */
[----:B------:R-:W-:-:S03]  /*1b790*/  MOV R0, R156 ;  /* 0x0000009c00007202 */ /* 0x000fc60000000f00 */
[----:B------:R-:W-:Y:S01]  /*1b7a0*/  IMAD.MOV.U32 R100, RZ, RZ, R126 ;  /* 0x000000ffff647224 */ /* 0x000fe200078e007e */
[----:B------:R-:W-:Y:S01]  /*1b7b0*/  LOP3.LUT R68, R68, R66, R127, 0x96, !PT ;  /* 0x0000004244447212 */ /* 0x000fe200078e967f */
[----:B------:R-:W-:-:S07]  /*1b7c0*/  IMAD.MOV.U32 R66, RZ, RZ, RZ ;  /* 0x000000ffff427224 */ /* 0x000fce00078e00ff */
.L_x_39615:
[----:B------:R-:W-:Y:S05]  /*1b7d0*/  BSYNC.RECONVERGENT B0 ;  /* 0x0000000000007941 */ /* 0x000fea0003800200 */
.L_x_39614:
        /* <DEDUP_REMOVED lines=22> */
.L_x_39621:
        /* <DEDUP_REMOVED lines=13> */
.L_x_39623:
[----:B------:R-:W-:Y:S05]  /*1ba10*/  BSYNC.RECONVERGENT B1 ;  /* 0x0000000000017941 */ /* 0x000fea0003800200 */
.L_x_39622:
        /* <DEDUP_REMOVED lines=47> */
[----:B------:R-:W-:-:S04]  /*1bd10*/  IMAD.WIDE.U32 R156, R64, -0x326172a9, RZ ;  /* 0xcd9e8d57409c7825 */ /* 0x000fc800078e00ff */
[----:B------:R-:W-:Y:S01]  /*1bd20*/  IMAD.WIDE.U32 R64, R0, -0x326172a9, RZ ;  /* 0xcd9e8d5700407825 */ /* 0x000fe200078e00ff */
[----:B------:R-:W-:-:S04]  /*1bd30*/  LOP3.LUT R0, R117, R126, R157, 0x96, !PT ;  /* 0x0000007e75007212 */ /* 0x000fc800078e969d */
[----:B------:R-:W-:Y:S01]  /*1bd40*/  LOP3.LUT R70, R120, R156, R65, 0x96, !PT ;  /* 0x0000009c78467212 */ /* 0x000fe200078e9641 */
[----:B------:R-:W-:-:S04]  /*1bd50*/  IMAD.WIDE.U32 R126, R0, -0x2daee0ad, RZ ;  /* 0xd2511f53007e7825 */ /* 0x000fc800078e00ff */
[----:B------:R-:W-:Y:S02]  /*1bd60*/  HFMA2 R65, -RZ, RZ, 0, 0 ;  /* 0x00000000ff417431 */ /* 0x000fe400000001ff */
[----:B------:R-:W-:Y:S01]  /*1bd70*/  IMAD.MOV.U32 R0, RZ, RZ, R64 ;  /* 0x000000ffff007224 */ /* 0x000fe200078e0040 */
[----:B------:R-:W-:Y:S01]  /*1bd80*/  MOV R64, R100 ;  /* 0x0000006400407202 */ /* 0x000fe20000000f00 */
[----:B------:R-:W-:Y:S01]  /*1bd90*/  IMAD.MOV.U32 R100, RZ, RZ, R126 ;  /* 0x000000ffff647224 */ /* 0x000fe200078e007e */
[----:B------:R-:W-:-:S07]  /*1bda0*/  LOP3.LUT R68, R68, R66, R127, 0x96, !PT ;  /* 0x0000004244447212 */ /* 0x000fce00078e967f */
.L_x_39620:
[----:B------:R-:W-:Y:S05]  /*1bdb0*/  BSYNC.RECONVERGENT B0 ;  /* 0x0000000000007941 */ /* 0x000fea0003800200 */
.L_x_39619:
        /* <DEDUP_REMOVED lines=22> */
.L_x_39626:
        /* <DEDUP_REMOVED lines=13> */
.L_x_39628:
[----:B------:R-:W-:Y:S05]  /*1bff0*/  BSYNC.RECONVERGENT B1 ;  /* 0x0000000000017941 */ /* 0x000fea0003800200 */
.L_x_39627:
        /* <DEDUP_REMOVED lines=57> */
.L_x_39625:
[----:B------:R-:W-:Y:S05]  /*1c390*/  BSYNC.RECONVERGENT B0 ;  /* 0x0000000000007941 */ /* 0x000fea0003800200 */
.L_x_39624:
        /* <DEDUP_REMOVED lines=22> */
.L_x_39631:
        /* <DEDUP_REMOVED lines=13> */
.L_x_39633:
[----:B------:R-:W-:Y:S05]  /*1c5d0*/  BSYNC.RECONVERGENT B1 ;  /* 0x0000000000017941 */ /* 0x000fea0003800200 */
.L_x_39632:
        /* <DEDUP_REMOVED lines=49> */
[----:B------:R-:W-:-:S03]  /*1c8f0*/  LOP3.LUT R0, R117, R126, R65, 0x96, !PT ;  /* 0x0000007e75007212 */ /* 0x000fc600078e9641 */
[----:B------:R-:W-:Y:S01]  /*1c900*/  HFMA2 R126, -RZ, RZ, 0, 0 ;  /* 0x00000000ff7e7431 */ /* 0x000fe200000001ff */
[----:B------:R-:W-:Y:S01]  /*1c910*/  LOP3.LUT R70, R120, R64, R157, 0x96, !PT ;  /* 0x0000004078467212 */ /* 0x000fe200078e969d */
[----:B------:R-:W-:-:S04]  /*1c920*/  IMAD.WIDE.U32 R64, R0, -0x2daee0ad, RZ ;  /* 0xd2511f5300407825 */ /* 0x000fc800078e00ff */
[----:B------:R-:W-:Y:S01]  /*1c930*/  IMAD.MOV.U32 R0, RZ, RZ, R156 ;  /* 0x000000ffff007224 */ /* 0x000fe200078e009c */
[----:B------:R-:W-:Y:S02]  /*1c940*/  LOP3.LUT R68, R68, R66, R65, 0x96, !PT ;  /* 0x0000004244447212 */ /* 0x000fe400078e9641 */
[----:B------:R-:W-:Y:S01]  /*1c950*/  MOV R65, R100 ;  /* 0x0000006400417202 */ /* 0x000fe20000000f00 */
[----:B------:R-:W-:-:S07]  /*1c960*/  IMAD.MOV.U32 R100, RZ, RZ, R64 ;  /* 0x000000ffff647224 */ /* 0x000fce00078e0040 */
.L_x_39630:
[----:B------:R-:W-:Y:S05]  /*1c970*/  BSYNC.RECONVERGENT B0 ;  /* 0x0000000000007941 */ /* 0x000fea0003800200 */
.L_x_39629:
        /* <DEDUP_REMOVED lines=9> */
.L_x_39613:
[----:B------:R-:W0:Y:S01]  /*1ca10*/  @P0 LDC.64 R156, c[0x0][0x3a0] ;  /* 0x0000e800ff9c0b82 */ /* 0x000e220000000a00 */
[----:B------:R-:W-:Y:S01]  /*1ca20*/  IMAD.WIDE.U32 R64, R112, 0x10, R152 ;  /* 0x0000001070407825 */ /* 0x000fe200078e0098 */
[----:B------:R-:W-:Y:S02]  /*1ca30*/  SEL R66, RZ, 0x1000000, !P5 ;  /* 0x01000000ff427807 */ /* 0x000fe40006800000 */
[----:B------:R-:W-:Y:S02]  /*1ca40*/  IADD3 R114, PT, PT, R91, 0x120, RZ ;  /* 0x000001205b727810 */ /* 0x000fe40007ffe0ff */
[----:B------:R1:W-:Y:S02]  /*1ca50*/  STG.E.128 desc[UR6][R64.64], R60 ;  /* 0x0000003c40007986 */ /* 0x0003e4000c101d06 */
[----:B-1----:R-:W-:Y:S01]  /*1ca60*/  SEL R65, RZ, 0x10000, !P4 ;  /* 0x00010000ff417807 */ /* 0x002fe20006000000 */
[----:B0-----:R-:W-:Y:S01]  /*1ca70*/  @P0 IMAD.WIDE.U32 R156, R114, 0x10, R156 ;  /* 0x00000010729c0825 */ /* 0x001fe200078e009c */
[----:B------:R-:W-:-:S04]  /*1ca80*/  SEL R64, RZ, 0x100, !P3 ;  /* 0x00000100ff407807 */ /* 0x000fc80005800000 */
[----:B------:R-:W-:Y:S01]  /*1ca90*/  IADD3 R65, PT, PT, R64, R66, R65 ;  /* 0x0000004240417210 */ /* 0x000fe20007ffe041 */
[----:B------:R-:W-:Y:S01]  /*1caa0*/  IMAD.WIDE.U32 R66, R112, 0x4, R150 ;  /* 0x0000000470427825 */ /* 0x000fe200078e0096 */
[----:B------:R-:W-:-:S05]  /*1cab0*/  SEL R64, RZ, 0x1, !P2 ;  /* 0x00000001ff407807 */ /* 0x000fca0005000000 */
[----:B------:R-:W-:-:S05]  /*1cac0*/  IMAD.IADD R64, R65, 0x1, R64 ;  /* 0x0000000141407824 */ /* 0x000fca00078e0240 */
[----:B------:R0:W-:Y:S04]  /*1cad0*/  STG.E desc[UR6][R66.64], R64 ;  /* 0x0000004042007986 */ /* 0x0001e8000c101906 */
[----:B------:R1:W5:Y:S01]  /*1cae0*/  @P0 LDG.E.128 R4, desc[UR6][R156.64] ;  /* 0x000000069c040981 */ /* 0x000362000c1e1d00 */
[----:B0-----:R-:W-:-:S06]  /*1caf0*/  IMAD.WIDE.U32 R64, R114, 0x10, R154 ;  /* 0x0000001072407825 */ /* 0x001fcc00078e009a */
[----:B------:R-:W5:Y:S01]  /*1cb00*/  LDG.E.128 R64, desc[UR6][R64.64] ;  /* 0x0000000640407981 */ /* 0x000f62000c1e1d00 */
[----:B-1----:R-:W-:Y:S05]  /*1cb10*/  @!P0 BRA `(.L_x_39634) ;  /* 0x0000001400f08947 */ /* 0x002fea0003800000 */
        /* <DEDUP_REMOVED lines=16> */
.L_x_39637:
        /* <DEDUP_REMOVED lines=12> */
.L_x_39639:
[----:B------:R-:W-:Y:S05]  /*1cce0*/  BSYNC.RECONVERGENT B1 ;  /* 0x0000000000017941 */ /* 0x000fea0003800200 */
.L_x_39638:
[----:B------:R-:W-:-:S04]  /*1ccf0*/  IMAD.WIDE.U32 R126, R71, -0x326172a9, RZ ;  /* 0xcd9e8d57477e7825 */ /* 0x000fc800078e00ff */
[----:B------:R-:W-:Y:S02]  /*1cd00*/  HFMA2 R125, -RZ, RZ, 0, 0 ;  /* 0x00000000ff7d7431 */ /* 0x000fe400000001ff */
[----:B------:R-:W-:Y:S01]  /*1cd10*/  IMAD.WIDE.U32 R156, R72, -0x2daee0ad, RZ ;  /* 0xd2511f53489c7825 */ /* 0x000fe200078e00ff */
[----:B------:R-:W-:-:S05]  /*1cd20*/  LOP3.LUT R0, R73, R127, R42, 0x96, !PT ;  /* 0x0000007f49007212 */ /* 0x000fca00078e962a */
[----:B------:R-:W-:Y:S01]  /*1cd30*/  IMAD.WIDE.U32 R154, R0, -0x2daee0ad, RZ ;  /* 0xd2511f53009a7825 */ /* 0x000fe200078e00ff */
[----:B------:R-:W-:-:S04]  /*1cd40*/  LOP3.LUT R0, R69, R157, R43, 0x96, !PT ;  /* 0x0000009d45007212 */ /* 0x000fc800078e962b */
        /* <DEDUP_REMOVED lines=42> */
[----:B------:R-:W-:Y:S02]  /*1cff0*/  VIADD R0, R43, 0xdb3d7428 ;  /* 0xdb3d74282b007836 */ /* 0x000fe40000000000 */
[----:B------:R-:W-:-:S03]  /*1d000*/  IMAD.MOV.U32 R127, RZ, RZ, R100 ;  /* 0x000000ffff7f7224 */ /* 0x000fc600078e0064 */
[----:B------:R-:W-:Y:S01]  /*1d010*/  LOP3.LUT R0, R0, R154, R157, 0x96, !PT ;  /* 0x0000009a00007212 */ /* 0x000fe200078e969d */
[----:B------:R-:W-:Y:S01]  /*1d020*/  IMAD.WIDE.U32 R154, R68, -0x2daee0ad, RZ ;  /* 0xd2511f53449a7825 */ /* 0x000fe200078e00ff */
[----:B------:R-:W-:-:S04]  /*1d030*/  IADD3 R68, PT, PT, R43, -0x695add53, RZ ;  /* 0x96a522ad2b447810 */ /* 0x000fc80007ffe0ff */
[----:B------:R-:W-:Y:S01]  /*1d040*/  LOP3.LUT R68, R68, R156, R155, 0x96, !PT ;  /* 0x0000009c44447212 */ /* 0x000fe200078e969b */
[----:B------:R-:W-:Y:S01]  /*1d050*/  IMAD.WIDE.U32 R156, R0, -0x326172a9, RZ ;  /* 0xcd9e8d57009c7825 */ /* 0x000fe200078e00ff */
[----:B------:R-:W-:-:S03]  /*1d060*/  MOV R98, R154 ;  /* 0x0000009a00627202 */ /* 0x000fc60000000f00 */
[----:B------:R-:W-:Y:S01]  /*1d070*/  IMAD.MOV.U32 R0, RZ, RZ, R156 ;  /* 0x000000ffff007224 */ /* 0x000fe200078e009c */
[----:B------:R-:W-:-:S07]  /*1d080*/  LOP3.LUT R70, R120, R126, R157, 0x96, !PT ;  /* 0x0000007e78467212 */ /* 0x000fce00078e969d */
.L_x_39636:
[----:B------:R-:W-:Y:S05]  /*1d090*/  BSYNC.RECONVERGENT B0 ;  /* 0x0000000000007941 */ /* 0x000fea0003800200 */
.L_x_39635:
[----:B------:R-:W-:Y:S01]  /*1d0a0*/  I2FP.F32.U32 R100, R127 ;  /* 0x0000007f00647245 */ /* 0x000fe20000201000 */
[----:B-----5:R-:W-:Y:S01]  /*1d0b0*/  FMUL.FTZ R64, R64, R122 ;  /* 0x0000007a40407220 */ /* 0x020fe20000410000 */
[----:B------:R-:W-:Y:S01]  /*1d0c0*/  ISETP.NE.AND P2, PT, R125, 0x1, PT ;  /* 0x000000017d00780c */ /* 0x000fe20003f45270 */
[----:B------:R-:W-:Y:S01]  /*1d0d0*/  BSSY.RECONVERGENT B0, `(.L_x_39640) ;  /* 0x000005a000007945 */ /* 0x000fe20003800200 */
[----:B------:R-:W-:Y:S01]  /*1d0e0*/  MOV R126, R0 ;  /* 0x00000000007e7202 */ /* 0x000fe20000000f00 */
[----:B------:R-:W-:Y:S01]  /*1d0f0*/  FFMA.FTZ R100, R100, R121, 1.1641532182693481445e-10 ;  /* 0x2f00000064647423 */ /* 0x000fe20000010079 */
[----:B------:R-:W-:-:S04]  /*1d100*/  FMUL.FTZ R64, R64, R123 ;  /* 0x0000007b40407220 */ /* 0x000fc80000410000 */
[----:B------:R-:W-:-:S04]  /*1d110*/  FSETP.GTU.FTZ.AND P0, PT, R100, R124, PT ;  /* 0x0000007c6400720b */ /* 0x000fc80003f1c000 */
[----:B------:R-:W-:Y:S01]  /*1d120*/  FSEL R100, R64, RZ, !P0 ;  /* 0x000000ff40647208 */ /* 0x000fe20004000000 */
[----:B------:R-:W-:Y:S01]  /*1d130*/  HADD2.F32 R64, -RZ, R95.H0_H0 ;  /* 0x2000005fff407230 */ /* 0x000fe20000004100 */
[----:B------:R-:W-:-:S04]  /*1d140*/  PLOP3.LUT P0, PT, P0, PT, PT, 0x8, 0x80 ;  /* 0x000000000080781c */ /* 0x000fc8000070e170 */
[----:B------:R-:W-:Y:S01]  /*1d150*/  FFMA.FTZ R64, R100, R64, R4 ;  /* 0x0000004064407223 */ /* 0x000fe20000010004 */
[----:B------:R-:W-:Y:S01]  /*1d160*/  IMAD.MOV.U32 R100, RZ, RZ, 0x2 ;  /* 0x00000002ff647424 */ /* 0x000fe200078e00ff */
        /* <DEDUP_REMOVED lines=9> */
.L_x_39642:
[----:B------:R-:W-:Y:S01]  /*1d200*/  VIADD R72, R72, 0x1 ;  /* 0x0000000148487836 */ /* 0x000fe20000000000 */
[----:B------:R-:W-:Y:S04]  /*1d210*/  BSSY.RECONVERGENT B1, `(.L_x_39643) ;  /* 0x000000b000017945 */ /* 0x000fe80003800200 */
        /* <DEDUP_REMOVED lines=10> */
.L_x_39644:
[----:B------:R-:W-:Y:S05]  /*1d2c0*/  BSYNC.RECONVERGENT B1 ;  /* 0x0000000000017941 */ /* 0x000fea0003800200 */
.L_x_39643:
[----:B------:R-:W-:-:S04]  /*1d2d0*/  IMAD.WIDE.U32 R126, R71, -0x326172a9, RZ ;  /* 0xcd9e8d57477e7825 */ /* 0x000fc800078e00ff */
[----:B------:R-:W-:Y:S01]  /*1d2e0*/  IMAD.WIDE.U32 R156, R72, -0x2daee0ad, RZ ;  /* 0xd2511f53489c7825 */ /* 0x000fe200078e00ff */
[----:B------:R-:W-:-:S03]  /*1d2f0*/  LOP3.LUT R0, R73, R127, R42, 0x96, !PT ;  /* 0x0000007f49007212 */ /* 0x000fc600078e962a */
[----:B------:R-:W-:Y:S02]  /*1d300*/  IMAD.MOV.U32 R100, RZ, RZ, RZ ;  /* 0x000000ffff647224 */ /* 0x000fe400078e00ff */
[----:B------:R-:W-:Y:S01]  /*1d310*/  IMAD.WIDE.U32 R154, R0, -0x2daee0ad, RZ ;  /* 0xd2511f53009a7825 */ /* 0x000fe200078e00ff */
[----:B------:R-:W-:-:S04]  /*1d320*/  LOP3.LUT R0, R69, R157, R43, 0x96, !PT ;  /* 0x0000009d45007212 */ /* 0x000fc800078e962b */
        /* <DEDUP_REMOVED lines=42> */
[----:B------:R-:W-:-:S04]  /*1d5d0*/  IADD3 R0, PT, PT, R43, -0x24c28bd8, RZ ;  /* 0xdb3d74282b007810 */ /* 0x000fc80007ffe0ff */
[----:B------:R-:W-:Y:S01]  /*1d5e0*/  LOP3.LUT R0, R0, R154, R157, 0x96, !PT ;  /* 0x0000009a00007212 */ /* 0x000fe200078e969d */
[----:B------:R-:W-:-:S04]  /*1d5f0*/  IMAD.WIDE.U32 R154, R68, -0x2daee0ad, RZ ;  /* 0xd2511f53449a7825 */ /* 0x000fc800078e00ff */
[----:B------:R-:W-:-:S05]  /*1d600*/  VIADD R68, R43, 0x96a522ad ;  /* 0x96a522ad2b447836 */ /* 0x000fca0000000000 */
[----:B------:R-:W-:Y:S01]  /*1d610*/  LOP3.LUT R68, R68, R156, R155, 0x96, !PT ;  /* 0x0000009c44447212 */ /* 0x000fe200078e969b */
[----:B------:R-:W-:-:S05]  /*1d620*/  IMAD.WIDE.U32 R156, R0, -0x326172a9, RZ ;  /* 0xcd9e8d57009c7825 */ /* 0x000fca00078e00ff */
[----:B------:R-:W-:Y:S01]  /*1d630*/  LOP3.LUT R70, R120, R126, R157, 0x96, !PT ;  /* 0x0000007e78467212 */ /* 0x000fe200078e969d */
[----:B------:R-:W-:Y:S01]  /*1d640*/  IMAD.MOV.U32 R126, RZ, RZ, R98 ;  /* 0x000000ffff7e7224 */ /* 0x000fe200078e0062 */
[----:B------:R-:W-:Y:S02]  /*1d650*/  MOV R0, R156 ;  /* 0x0000009c00007202 */ /* 0x000fe40000000f00 */
[----:B------:R-:W-:-:S07]  /*1d660*/  MOV R98, R154 ;  /* 0x0000009a00627202 */ /* 0x000fce0000000f00 */
.L_x_39641:
[----:B------:R-:W-:Y:S05]  /*1d670*/  BSYNC.RECONVERGENT B0 ;  /* 0x0000000000007941 */ /* 0x000fea0003800200 */
.L_x_39640:
[----:B------:R-:W-:Y:S01]  /*1d680*/  I2FP.F32.U32 R125, R126 ;  /* 0x0000007e007d7245 */ /* 0x000fe20000201000 */
[----:B------:R-:W-:Y:S01]  /*1d690*/  FMUL.FTZ R65, R65, R122 ;  /* 0x0000007a41417220 */ /* 0x000fe20000410000 */
[----:B------:R-:W-:Y:S01]  /*1d6a0*/  ISETP.NE.AND P3, PT, R100, 0x1, PT ;  /* 0x000000016400780c */ /* 0x000fe20003f65270 */
[----:B------:R-:W-:Y:S01]  /*1d6b0*/  BSSY.RECONVERGENT B0, `(.L_x_39645) ;  /* 0x000005a000007945 */ /* 0x000fe20003800200 */
[----:B------:R-:W-:Y:S02]  /*1d6c0*/  IMAD.MOV.U32 R126, RZ, RZ, R0 ;  /* 0x000000ffff7e7224 */ /* 0x000fe400078e0000 */
[----:B------:R-:W-:Y:S01]  /*1d6d0*/  FFMA.FTZ R125, R125, R121, 1.1641532182693481445e-10 ;  /* 0x2f0000007d7d7423 */ /* 0x000fe20000010079 */
[----:B------:R-:W-:-:S04]  /*1d6e0*/  FMUL.FTZ R65, R65, R123 ;  /* 0x0000007b41417220 */ /* 0x000fc80000410000 */
[----:B------:R-:W-:-:S04]  /*1d6f0*/  FSETP.GTU.FTZ.AND P2, PT, R125, R124, PT ;  /* 0x0000007c7d00720b */ /* 0x000fc80003f5c000 */
[----:B------:R-:W-:Y:S01]  /*1d700*/  FSEL R125, R65, RZ, !P2 ;  /* 0x000000ff417d7208 */ /* 0x000fe20005000000 */
[----:B------:R-:W-:Y:S01]  /*1d710*/  HADD2.F32 R65, -RZ, R97.H0_H0 ;  /* 0x20000061ff417230 */ /* 0x000fe20000004100 */
[----:B------:R-:W-:-:S04]  /*1d720*/  PLOP3.LUT P2, PT, P2, PT, PT, 0x8, 0x80 ;  /* 0x000000000080781c */ /* 0x000fc8000174e170 */
[----:B------:R-:W-:Y:S01]  /*1d730*/  FFMA.FTZ R65, R125, R65, R5 ;  /* 0x000000417d417223 */ /* 0x000fe20000010005 */
[----:B------:R-:W-:Y:S01]  /*1d740*/  HFMA2 R125, -RZ, RZ, 0, 1.1920928955078125e-07 ;  /* 0x00000002ff7d7431 */ /* 0x000fe200000001ff */
        /* <DEDUP_REMOVED lines=9> */
.L_x_39647:
        /* <DEDUP_REMOVED lines=12> */
.L_x_39649:
[----:B------:R-:W-:Y:S05]  /*1d8a0*/  BSYNC.RECONVERGENT B1 ;  /* 0x0000000000017941 */ /* 0x000fea0003800200 */
.L_x_39648:
        /* <DEDUP_REMOVED lines=54> */
[----:B------:R-:W-:Y:S01]  /*1dc10*/  IMAD.MOV.U32 R0, RZ, RZ, R156 ;  /* 0x000000ffff007224 */ /* 0x000fe200078e009c */
[----:B------:R-:W-:Y:S02]  /*1dc20*/  LOP3.LUT R70, R120, R126, R157, 0x96, !PT ;  /* 0x0000007e78467212 */ /* 0x000fe400078e969d */
[----:B------:R-:W-:Y:S01]  /*1dc30*/  MOV R126, R98 ;  /* 0x00000062007e7202 */ /* 0x000fe20000000f00 */
[----:B------:R-:W-:-:S07]  /*1dc40*/  IMAD.MOV.U32 R98, RZ, RZ, R154 ;  /* 0x000000ffff627224 */ /* 0x000fce00078e009a */
.L_x_39646:
[----:B------:R-:W-:Y:S05]  /*1dc50*/  BSYNC.RECONVERGENT B0 ;  /* 0x0000000000007941 */ /* 0x000fea0003800200 */
.L_x_39645:
[----:B------:R-:W-:Y:S01]  /*1dc60*/  I2FP.F32.U32 R100, R126 ;  /* 0x0000007e00647245 */ /* 0x000fe20000201000 */
[----:B------:R-:W-:Y:S01]  /*1dc70*/  FMUL.FTZ R66, R66, R122 ;  /* 0x0000007a42427220 */ /* 0x000fe20000410000 */
[----:B------:R-:W-:Y:S01]  /*1dc80*/  ISETP.NE.AND P4, PT, R125, 0x1, PT ;  /* 0x000000017d00780c */ /* 0x000fe20003f85270 */
[----:B------:R-:W-:Y:S01]  /*1dc90*/  BSSY.RECONVERGENT B0, `(.L_x_39650) ;  /* 0x000005a000007945 */ /* 0x000fe20003800200 */
[----:B------:R-:W-:Y:S01]  /*1dca0*/  MOV R126, R0 ;  /* 0x00000000007e7202 */ /* 0x000fe20000000f00 */
[----:B------:R-:W-:Y:S01]  /*1dcb0*/  FFMA.FTZ R100, R100, R121, 1.1641532182693481445e-10 ;  /* 0x2f00000064647423 */ /* 0x000fe20000010079 */
[----:B------:R-:W-:-:S04]  /*1dcc0*/  FMUL.FTZ R66, R66, R123 ;  /* 0x0000007b42427220 */ /* 0x000fc80000410000 */
[----:B------:R-:W-:-:S04]  /*1dcd0*/  FSETP.GTU.FTZ.AND P3, PT, R100, R124, PT ;  /* 0x0000007c6400720b */ /* 0x000fc80003f7c000 */
[----:B------:R-:W-:Y:S01]  /*1dce0*/  FSEL R100, R66, RZ, !P3 ;  /* 0x000000ff42647208 */ /* 0x000fe20005800000 */
[----:B------:R-:W-:Y:S01]  /*1dcf0*/  HADD2.F32 R66, -RZ, R95.H1_H1 ;  /* 0x3000005fff427230 */ /* 0x000fe20000004100 */
        /* <DEDUP_REMOVED lines=12> */
.L_x_39652:
        /* <DEDUP_REMOVED lines=13> */
.L_x_39654:
[----:B------:R-:W-:Y:S05]  /*1de90*/  BSYNC.RECONVERGENT B1 ;  /* 0x0000000000017941 */ /* 0x000fea0003800200 */
.L_x_39653:
[----:B------:R-:W-:Y:S01]  /*1dea0*/  LOP3.LUT R68, R69, R155, R43, 0x96, !PT ;  /* 0x0000009b45447212 */ /* 0x000fe200078e962b */
[----:B------:R-:W-:Y:S01]  /*1deb0*/  IMAD.WIDE.U32 R156, R71, -0x326172a9, RZ ;  /* 0xcd9e8d57479c7825 */ /* 0x000fe200078e00ff */
[----:B------:R-:W-:-:S03]  /*1dec0*/  IADD3 R0, PT, PT, R42, -0x61c88647, RZ ;  /* 0x9e3779b92a007810 */ /* 0x000fc60007ffe0ff */
[----:B------:R-:W-:Y:S01]  /*1ded0*/  IMAD.WIDE.U32 R126, R68, -0x326172a9, RZ ;  /* 0xcd9e8d57447e7825 */ /* 0x000fe200078e00ff */
[----:B------:R-:W-:-:S03]  /*1dee0*/  LOP3.LUT R68, R73, R157, R42, 0x96, !PT ;  /* 0x0000009d49447212 */ /* 0x000fc600078e962a */
[----:B------:R-:W-:Y:S01]  /*1def0*/  IMAD.MOV.U32 R100, RZ, RZ, RZ ;  /* 0x000000ffff647224 */ /* 0x000fe200078e00ff */
        /* <DEDUP_REMOVED lines=25> */
[----:B------:R-:W-:Y:S01]  /*1e090*/  VIADD R68, R42, 0xb54cda56 ;  /* 0xb54cda562a447836 */ /* 0x000fe20000000000 */
[----:B------:R-:W-:Y:S01]  /*1e0a0*/  LOP3.LUT R118, R118, R154, R157, 0x96, !PT ;  /* 0x0000009a76767212 */ /* 0x000fe200078e969d */
[----:B------:R-:W-:Y:S01]  /*1e0b0*/  IMAD.WIDE.U32 R154, R0, -0x2daee0ad, RZ ;  /* 0xd2511f53009a7825 */ /* 0x000fe200078e00ff */
[----:B------:R-:W-:-:S04]  /*1e0c0*/  IADD3 R0, PT, PT, R43, 0x646e171e, RZ ;  /* 0x646e171e2b007810 */ /* 0x000fc80007ffe0ff */
[----:B------:R-:W-:Y:S01]  /*1e0d0*/  LOP3.LUT R0, R0, R156, R155, 0x96, !PT ;  /* 0x0000009c00007212 */ /* 0x000fe200078e969b */
[----:B------:R-:W-:-:S04]  /*1e0e0*/  IMAD.WIDE.U32 R156, R118, -0x326172a9, RZ ;  /* 0xcd9e8d57769c7825 */ /* 0x000fc800078e00ff */
[----:B------:R-:W-:Y:S01]  /*1e0f0*/  IMAD.WIDE.U32 R118, R0, -0x326172a9, RZ ;  /* 0xcd9e8d5700767825 */ /* 0x000fe200078e00ff */
[----:B------:R-:W-:Y:S02]  /*1e100*/  LOP3.LUT R68, R68, R126, R157, 0x96, !PT ;  /* 0x0000007e44447212 */ /* 0x000fe400078e969d */
[----:B------:R-:W-:-:S04]  /*1e110*/  IADD3 R0, PT, PT, R42, 0x5384540f, RZ ;  /* 0x5384540f2a007810 */ /* 0x000fc80007ffe0ff */
[----:B------:R-:W-:Y:S01]  /*1e120*/  LOP3.LUT R0, R0, R156, R119, 0x96, !PT ;  /* 0x0000009c00007212 */ /* 0x000fe200078e9677 */
        /* <DEDUP_REMOVED lines=16> */
.L_x_39651:
[----:B------:R-:W-:Y:S05]  /*1e230*/  BSYNC.RECONVERGENT B0 ;  /* 0x0000000000007941 */ /* 0x000fea0003800200 */
.L_x_39650:
        /* <DEDUP_REMOVED lines=10> */
.L_x_39634:
        /* <DEDUP_REMOVED lines=16> */
.L_x_39658:
        /* <DEDUP_REMOVED lines=12> */
.L_x_39660:
[----:B------:R-:W-:Y:S05]  /*1e4a0*/  BSYNC.RECONVERGENT B1 ;  /* 0x0000000000017941 */ /* 0x000fea0003800200 */
.L_x_39659:
        /* <DEDUP_REMOVED lines=48> */
[----:B------:R-:W-:Y:S02]  /*1e7b0*/  IADD3 R0, PT, PT, R43, -0x24c28bd8, RZ ;  /* 0xdb3d74282b007810 */ /* 0x000fe40007ffe0ff */
[----:B------:R-:W-:Y:S02]  /*1e7c0*/  MOV R127, R100 ;  /* 0x00000064007f7202 */ /* 0x000fe40000000f00 */
[----:B------:R-:W-:Y:S01]  /*1e7d0*/  LOP3.LUT R0, R0, R154, R157, 0x96, !PT ;  /* 0x0000009a00007212 */ /* 0x000fe200078e969d */
[----:B------:R-:W-:-:S04]  /*1e7e0*/  IMAD.WIDE.U32 R154, R68, -0x2daee0ad, RZ ;  /* 0xd2511f53449a7825 */ /* 0x000fc800078e00ff */
[----:B------:R-:W-:Y:S02]  /*1e7f0*/  VIADD R68, R43, 0x96a522ad ;  /* 0x96a522ad2b447836 */ /* 0x000fe40000000000 */
[----:B------:R-:W-:-:S03]  /*1e800*/  IMAD.MOV.U32 R98, RZ, RZ, R154 ;  /* 0x000000ffff627224 */ /* 0x000fc600078e009a */
[----:B------:R-:W-:Y:S01]  /*1e810*/  LOP3.LUT R68, R68, R156, R155, 0x96, !PT ;  /* 0x0000009c44447212 */ /* 0x000fe200078e969b */
[----:B------:R-:W-:-:S05]  /*1e820*/  IMAD.WIDE.U32 R156, R0, -0x326172a9, RZ ;  /* 0xcd9e8d57009c7825 */ /* 0x000fca00078e00ff */
[----:B------:R-:W-:Y:S02]  /*1e830*/  LOP3.LUT R70, R120, R126, R157, 0x96, !PT ;  /* 0x0000007e78467212 */ /* 0x000fe400078e969d */
[----:B------:R-:W-:-:S07]  /*1e840*/  MOV R0, R156 ;  /* 0x0000009c00007202 */ /* 0x000fce0000000f00 */
.L_x_39657:
[----:B------:R-:W-:Y:S05]  /*1e850*/  BSYNC.RECONVERGENT B0 ;  /* 0x0000000000007941 */ /* 0x000fea0003800200 */
.L_x_39656:
[----:B------:R-:W-:Y:S01]  /*1e860*/  I2FP.F32.U32 R100, R127 ;  /* 0x0000007f00647245 */ /* 0x000fe20000201000 */
[----:B-----5:R-:W-:Y:S01]  /*1e870*/  FMUL.FTZ R64, R64, R122 ;  /* 0x0000007a40407220 */ /* 0x020fe20000410000 */
        /* <DEDUP_REMOVED lines=9> */
[----:B------:R-:W-:Y:S01]  /*1e910*/  FMUL.FTZ R64, R64, R100 ;  /* 0x0000006440407220 */ /* 0x000fe20000410000 */
        /* <DEDUP_REMOVED lines=10> */
.L_x_39663:
        /* <DEDUP_REMOVED lines=12> */
.L_x_39665:
[----:B------:R-:W-:Y:S05]  /*1ea80*/  BSYNC.RECONVERGENT B1 ;  /* 0x0000000000017941 */ /* 0x000fea0003800200 */
.L_x_39664:
        /* <DEDUP_REMOVED lines=58> */
.L_x_39662:
[----:B------:R-:W-:Y:S05]  /*1ee30*/  BSYNC.RECONVERGENT B0 ;  /* 0x0000000000007941 */ /* 0x000fea0003800200 */
.L_x_39661:
        /* <DEDUP_REMOVED lines=11> */
[----:B------:R-:W-:Y:S01]  /*1eef0*/  FMUL.FTZ R65, R65, R125 ;  /* 0x0000007d41417220 */ /* 0x000fe20000410000 */
        /* <DEDUP_REMOVED lines=10> */
.L_x_39668:
        /* <DEDUP_REMOVED lines=12> */
.L_x_39670:
[----:B------:R-:W-:Y:S05]  /*1f060*/  BSYNC.RECONVERGENT B1 ;  /* 0x0000000000017941 */ /* 0x000fea0003800200 */
.L_x_39669:
        /* <DEDUP_REMOVED lines=58> */
.L_x_39667:
[----:B------:R-:W-:Y:S05]  /*1f410*/  BSYNC.RECONVERGENT B0 ;  /* 0x0000000000007941 */ /* 0x000fea0003800200 */
.L_x_39666:
        /* <DEDUP_REMOVED lines=9> */
[----:B------:R-:W-:Y:S01]  /*1f4b0*/  HADD2.F32 R66, -RZ, R95.H1_H1 ;  /* 0x3000005fff427230 */ /* 0x000fe20000004100 */
        /* <DEDUP_REMOVED lines=12> */
.L_x_39673:
        /* <DEDUP_REMOVED lines=13> */
.L_x_39675:
[----:B------:R-:W-:Y:S05]  /*1f650*/  BSYNC.RECONVERGENT B1 ;  /* 0x0000000000017941 */ /* 0x000fea0003800200 */
.L_x_39674:
[----:B------:R-:W-:Y:S01]  /*1f660*/  LOP3.LUT R68, R69, R155, R43, 0x96, !PT ;  /* 0x0000009b45447212 */ /* 0x000fe200078e962b */
[----:B------:R-:W-:-:S04]  /*1f670*/  IMAD.WIDE.U32 R156, R71, -0x326172a9, RZ ;  /* 0xcd9e8d57479c7825 */ /* 0x000fc800078e00ff */
[----:B------:R-:W-:Y:S02]  /*1f680*/  HFMA2 R100, -RZ, RZ, 0, 0 ;  /* 0x00000000ff647431 */ /* 0x000fe400000001ff */
[----:B------:R-:W-:Y:S02]  /*1f690*/  VIADD R0, R42, 0x9e3779b9 ;  /* 0x9e3779b92a007836 */ /* 0x000fe40000000000 */
[----:B------:R-:W-:Y:S01]  /*1f6a0*/  IMAD.WIDE.U32 R126, R68, -0x326172a9, RZ ;  /* 0xcd9e8d57447e7825 */ /* 0x000fe200078e00ff */
[----:B------:R-:W-:-:S04]  /*1f6b0*/  LOP3.LUT R68, R73, R157, R42, 0x96, !PT ;  /* 0x0000009d49447212 */ /* 0x000fc800078e962a */
[----:B------:R-:W-:Y:S01]  /*1f6c0*/  LOP3.LUT R0, R0, R156, R127, 0x96, !PT ;  /* 0x0000009c00007212 */ /* 0x000fe200078e967f */
[----:B------:R-:W-:-:S04]  /*1f6d0*/  IMAD.WIDE.U32 R156, R68, -0x2daee0ad, RZ ;  /* 0xd2511f53449c7825 */ /* 0x000fc800078e00ff */
[----:B------:R-:W-:Y:S01]  /*1f6e0*/  VIADD R68, R42, 0x3c6ef372 ;  /* 0x3c6ef3722a447836 */ /* 0x000fe20000000000 */
[----:B------:R-:W-:Y:S01]  /*1f6f0*/  LOP3.LUT R119, R119, R154, R157, 0x96, !PT ;  /* 0x0000009a77777212 */ /* 0x000fe200078e969d */
[----:B------:R-:W-:Y:S01]  /*1f700*/  IMAD.WIDE.U32 R154, R0, -0x2daee0ad, RZ ;  /* 0xd2511f53009a7825 */ /* 0x000fe200078e00ff */
[----:B------:R-:W-:-:S04]  /*1f710*/  IADD3 R0, PT, PT, R43, 0x76cf5d0a, RZ ;  /* 0x76cf5d0a2b007810 */ /* 0x000fc80007ffe0ff */
        /* <DEDUP_REMOVED lines=18> */
[----:B------:R-:W-:Y:S01]  /*1f840*/  IMAD.WIDE.U32 R156, R68, -0x2daee0ad, RZ ;  /* 0xd2511f53449c7825 */ /* 0x000fe200078e00ff */
[----:B------:R-:W-:-:S04]  /*1f850*/  IADD3 R68, PT, PT, R42, -0x4ab325aa, RZ ;  /* 0xb54cda562a447810 */ /* 0x000fc80007ffe0ff */
[----:B------:R-:W-:Y:S01]  /*1f860*/  LOP3.LUT R118, R118, R154, R157, 0x96, !PT ;  /* 0x0000009a76767212 */ /* 0x000fe200078e969d */
[----:B------:R-:W-:-:S04]  /*1f870*/  IMAD.WIDE.U32 R154, R0, -0x2daee0ad, RZ ;  /* 0xd2511f53009a7825 */ /* 0x000fc800078e00ff */
        /* <DEDUP_REMOVED lines=19> */
[----:B------:R-:W-:-:S05]  /*1f9b0*/  IMAD.WIDE.U32 R118, R117, -0x2daee0ad, RZ ;  /* 0xd2511f5375767825 */ /* 0x000fca00078e00ff */
[----:B------:R-:W-:Y:S02]  /*1f9c0*/  LOP3.LUT R68, R68, R126, R119, 0x96, !PT ;  /* 0x0000007e44447212 */ /* 0x000fe400078e9677 */
[----:B------:R-:W-:Y:S01]  /*1f9d0*/  MOV R126, R98 ;  /* 0x00000062007e7202 */ /* 0x000fe20000000f00 */
[----:B------:R-:W-:-:S07]  /*1f9e0*/  IMAD.MOV.U32 R98, RZ, RZ, R118 ;  /* 0x000000ffff627224 */ /* 0x000fce00078e0076 */
.L_x_39672:
[----:B------:R-:W-:Y:S05]  /*1f9f0*/  BSYNC.RECONVERGENT B0 ;  /* 0x0000000000007941 */ /* 0x000fea0003800200 */
.L_x_39671:
        /* <DEDUP_REMOVED lines=9> */
.L_x_39655:
        /* <DEDUP_REMOVED lines=9> */
[----:B------:R-:W-:Y:S01]  /*1fb20*/  IADD3 R119, PT, PT, R119, R121, R120 ;  /* 0x0000007977777210 */ /* 0x000fe20007ffe078 */
[----:B------:R0:W-:Y:S01]  /*1fb30*/  STG.E.128 desc[UR6][R152.64], R64 ;  /* 0x0000004098007986 */ /* 0x0001e2000c101d06 */
[----:B------:R-:W-:Y:S01]  /*1fb40*/  LOP3.LUT P0, RZ, R116, 0x1f, RZ, 0xc0, !PT ;  /* 0x0000001f74ff7812 */ /* 0x000fe2000780c0ff */
[----:B------:R-:W-:Y:S01]  /*1fb50*/  FADD.FTZ R117, R117, R11 ;  /* 0x0000000b75757221 */ /* 0x000fe20000010000 */
[----:B------:R-:W-:Y:S01]  /*1fb60*/  UMOV UR4, 0xffffffff ;  /* 0xffffffff00047882 */ /* 0x000fe20000000000 */
[----:B------:R-:W-:Y:S02]  /*1fb70*/  IMAD.IADD R118, R119, 0x1, R118 ;  /* 0x0000000177767824 */ /* 0x000fe400078e0276 */
[----:B------:R-:W-:-:S03]  /*1fb80*/  FADD.FTZ R117, R117, R12 ;  /* 0x0000000c75757221 */ /* 0x000fc60000010000 */
[----:B------:R0:W-:Y:S01]  /*1fb90*/  STG.E desc[UR6][R150.64], R118 ;  /* 0x0000007696007986 */ /* 0x0001e2000c101906 */
        /* <DEDUP_REMOVED lines=137> */
.L_x_39689:
[----:B01----:R-:W-:Y:S01]  /*20430*/  FADD.FTZ R121, R121, R117 ;  /* 0x0000007579797221 */ /* 0x003fe20000010000 */
[C---:B------:R-:W-:Y:S01]  /*20440*/  FMUL.FTZ R117, R116.reuse, R116 ;  /* 0x0000007474757220 */ /* 0x040fe20000410000 */
[----:B------:R-:W-:Y:S01]  /*20450*/  ISETP.NE.AND P2, PT, RZ, UR11, PT ;  /* 0x0000000bff007c0c */ /* 0x000fe2000bf45270 */
[----:B------:R-:W0:Y:S01]  /*20460*/  @!P0 LDC.64 R156, c[0x0][0x3c8] ;  /* 0x0000f200ff9c8b82 */ /* 0x000e220000000a00 */
[----:B------:R-:W-:Y:S01]  /*20470*/  FFMA.FTZ R118, R121, R120, UR12 ;  /* 0x0000000c79767e23 */ /* 0x000fe20008010078 */
[----:B------:R-:W-:Y:S01]  /*20480*/  HADD2.F32 R122, -RZ, R101.H0_H0 ;  /* 0x20000065ff7a7230 */ /* 0x000fe20000004100 */
        /* <DEDUP_REMOVED lines=8> */
[----:B------:R-:W1:Y:S01]  /*20510*/  MUFU.RSQ R8, R118 ;  /* 0x0000007600087308 */ /* 0x000e620000001400 */
        /* <DEDUP_REMOVED lines=20> */
[C---:B------:R-:W-:Y:S01]  /*20660*/  FMUL.FTZ R56, R8.reuse, R49 ;  /* 0x0000003108387220 */ /* 0x040fe20000410000 */
[C---:B------:R-:W-:Y:S01]  /*20670*/  FMUL.FTZ R49, R8.reuse, R51 ;  /* 0x0000003308317220 */ /* 0x040fe20000410000 */
[C---:B------:R-:W-:Y:S01]  /*20680*/  FMUL.FTZ R48, R8.reuse, R52 ;  /* 0x0000003408307220 */ /* 0x040fe20000410000 */
[C---:B------:R-:W-:Y:S01]  /*20690*/  FMUL.FTZ R52, R8.reuse, R126 ;  /* 0x0000007e08347220 */ /* 0x040fe20000410000 */
[----:B------:R-:W-:Y:S01]  /*206a0*/  FMUL.FTZ R51, R8, R127 ;  /* 0x0000007f08337220 */ /* 0x000fe20000410000 */
[----:B--2---:R-:W-:Y:S01]  /*206b0*/  @!P0 IMAD.WIDE R10, R74, 0x4, R10 ;  /* 0x000000044a0a8825 */ /* 0x004fe200078e020a */
[----:B------:R-:W1:Y:S03]  /*206c0*/  LDC.64 R126, c[0x0][0x428] ;  /* 0x00010a00ff7e7b82 */ /* 0x000e660000000a00 */
        /* <DEDUP_REMOVED lines=21> */
[----:B0-----:R-:W-:-:S04]  /*20820*/  @!P0 IMAD.WIDE R156, R74, 0x4, R156 ;  /* 0x000000044a9c8825 */ /* 0x001fc800078e029c */
        /* <DEDUP_REMOVED lines=10> */
[----:B--2---:R-:W-:-:S02]  /*208d0*/  HADD2.F32 R11, -RZ, R103.H1_H1 ;  /* 0x30000067ff0b7230 */ /* 0x004fc40000004100 */
        /* <DEDUP_REMOVED lines=34> */
[----:B0-----:R-:W-:Y:S01]  /*20b00*/  FFMA.FTZ R8, R124, R122, R123 ;  /* 0x0000007a7c087223 */ /* 0x001fe2000001007b */
        /* <DEDUP_REMOVED lines=15> */
[----:B------:R-:W-:Y:S02]  /*20c00*/  HADD2.F32 R122, -RZ, R37.H0_H0 ;  /* 0x20000025ff7a7230 */ /* 0x000fe40000004100 */
[----:B------:R-:W-:Y:S01]  /*20c10*/  FFMA.FTZ R17, R17, R125, R124 ;  /* 0x0000007d11117223 */ /* 0x000fe2000001007c */
[----:B------:R-:W-:Y:S02]  /*20c20*/  HADD2.F32 R117, -RZ, R113.H0_H0 ;  /* 0x20000071ff757230 */ /* 0x000fe40000004100 */
[----:B------:R-:W-:Y:S02]  /*20c30*/  HADD2.F32 R116, -RZ, R143.H0_H0 ;  /* 0x2000008fff747230 */ /* 0x000fe40000004100 */
[----:B------:R-:W-:Y:S01]  /*20c40*/  FFMA.FTZ R18, R18, R123, R122 ;  /* 0x0000007b12127223 */ /* 0x000fe2000001007a */
[----:B-1----:R-:W-:-:S04]  /*20c50*/  IMAD.WIDE.U32 R150, R91, 0x10, R126 ;  /* 0x000000105b967825 */ /* 0x002fc800078e007e */
[----:B------:R-:W-:Y:S01]  /*20c60*/  FFMA.FTZ R21, R21, R117, R116 ;  /* 0x0000007515157223 */ /* 0x000fe20000010074 */
[----:B------:R-:W-:Y:S01]  /*20c70*/  HADD2.F32 R121, -RZ, R110.H1_H1 ;  /* 0x3000006eff797230 */ /* 0x000fe20000004100 */
[----:B------:R-:W-:Y:S01]  /*20c80*/  STG.E.128 desc[UR6][R150.64], R8 ;  /* 0x0000000896007986 */ /* 0x000fe2000c101d06 */
[----:B------:R-:W-:Y:S02]  /*20c90*/  HADD2.F32 R120, -RZ, R142.H1_H1 ;  /* 0x3000008eff787230 */ /* 0x000fe40000004100 */
[----:B------:R-:W-:-:S04]  /*20ca0*/  IMAD.WIDE.U32 R152, R93, 0x10, R126 ;  /* 0x000000105d987825 */ /* 0x000fc800078e007e */
[----:B------:R-:W-:Y:S01]  /*20cb0*/  FFMA.FTZ R19, R19, R121, R120 ;  /* 0x0000007913137223 */ /* 0x000fe20000010078 */
[--C-:B------:R-:W-:Y:S01]  /*20cc0*/  HADD2.F32 R119, -RZ, R111.reuse.H0_H0 ;  /* 0x2000006fff777230 */ /* 0x100fe20000004100 */
[----:B------:R0:W-:Y:S01]  /*20cd0*/  STG.E.128 desc[UR6][R152.64], R12 ;  /* 0x0000000c98007986 */ /* 0x0001e2000c101d06 */
[----:B------:R-:W-:Y:S02]  /*20ce0*/  HADD2.F32 R118, -RZ, R34.H0_H0 ;  /* 0x20000022ff767230 */ /* 0x000fe40000004100 */
[----:B------:R-:W-:Y:S02]  /*20cf0*/  HADD2.F32 R125, -RZ, R111.H1_H1 ;  /* 0x3000006fff7d7230 */ /* 0x000fe40000004100 */
        /* <DEDUP_REMOVED lines=8> */
[----:B------:R-:W-:-:S04]  /*20d80*/  IMAD.WIDE.U32 R154, R96, 0x10, R126 ;  /* 0x00000010609a7825 */ /* 0x000fc800078e007e */
[----:B------:R-:W-:Y:S01]  /*20d90*/  FFMA.FTZ R46, R46, R117, R116 ;  /* 0x000000752e2e7223 */ /* 0x000fe20000010074 */
[----:B------:R-:W-:Y:S01]  /*20da0*/  IMAD.WIDE.U32 R156, R99, 0x10, R126 ;  /* 0x00000010639c7825 */ /* 0x000fe200078e007e */
[----:B------:R-:W-:Y:S03]  /*20db0*/  STG.E.128 desc[UR6][R154.64], R16 ;  /* 0x000000109a007986 */ /* 0x000fe6000c101d06 */
[----:B0-----:R-:W-:Y:S01]  /*20dc0*/  HADD2.F32 R14, -RZ, R131.H1_H1 ;  /* 0x30000083ff0e7230 */ /* 0x001fe20000004100 */
[----:B------:R0:W-:Y:S01]  /*20dd0*/  STG.E.128 desc[UR6][R156.64], R20 ;  /* 0x000000149c007986 */ /* 0x0001e2000c101d06 */
[----:B------:R-:W-:Y:S02]  /*20de0*/  HADD2.F32 R11, -RZ, R145.H1_H1 ;  /* 0x30000091ff0b7230 */ /* 0x000fe40000004100 */
[----:B------:R-:W-:Y:S02]  /*20df0*/  HADD2.F32 R13, -RZ, R132.H0_H0 ;  /* 0x20000084ff0d7230 */ /* 0x000fe40000004100 */
[----:B------:R-:W-:-:S02]  /*20e00*/  HADD2.F32 R12, -RZ, R28.H0_H0 ;  /* 0x2000001cff0c7230 */ /* 0x000fc40000004100 */
[----:B------:R-:W-:Y:S01]  /*20e10*/  FFMA.FTZ R11, R64, R14, R11 ;  /* 0x0000000e400b7223 */ /* 0x000fe2000001000b */
[----:B------:R-:W-:Y:S02]  /*20e20*/  HADD2.F32 R121, -RZ, R115.H0_H0 ;  /* 0x20000073ff797230 */ /* 0x000fe40000004100 */
[----:B------:R-:W-:Y:S02]  /*20e30*/  HADD2.F32 R120, -RZ, R32.H0_H0 ;  /* 0x20000020ff787230 */ /* 0x000fe40000004100 */
[----:B------:R-:W-:Y:S01]  /*20e40*/  FFMA.FTZ R12, R63, R13, R12 ;  /* 0x0000000d3f0c7223 */ /* 0x000fe2000001000c */
[--C-:B------:R-:W-:Y:S02]  /*20e50*/  HADD2.F32 R119, -RZ, R129.reuse.H0_H0 ;  /* 0x20000081ff777230 */ /* 0x100fe40000004100 */
[----:B------:R-:W-:Y:S02]  /*20e60*/  HADD2.F32 R118, -RZ, R144.H0_H0 ;  /* 0x20000090ff767230 */ /* 0x000fe40000004100 */
[----:B------:R-:W-:Y:S01]  /*20e70*/  FFMA.FTZ R44, R44, R121, R120 ;  /* 0x000000792c2c7223 */ /* 0x000fe20000010078 */
[----:B------:R-:W-:-:S02]  /*20e80*/  HADD2.F32 R117, -RZ, R129.H1_H1 ;  /* 0x30000081ff757230 */ /* 0x000fc40000004100 */
[----:B------:R-:W-:Y:S02]  /*20e90*/  HADD2.F32 R116, -RZ, R144.H1_H1 ;  /* 0x30000090ff747230 */ /* 0x000fe40000004100 */
[----:B------:R-:W-:Y:S01]  /*20ea0*/  FFMA.FTZ R45, R45, R119, R118 ;  /* 0x000000772d2d7223 */ /* 0x000fe20000010076 */
[----:B------:R-:W-:-:S04]  /*20eb0*/  IMAD.WIDE.U32 R158, R102, 0x10, R126 ;  /* 0x00000010669e7825 */ /* 0x000fc800078e007e */
[----:B------:R-:W-:Y:S01]  /*20ec0*/  FFMA.FTZ R47, R47, R117, R116 ;  /* 0x000000752f2f7223 */ /* 0x000fe20000010074 */
[----:B0-----:R-:W-:Y:S02]  /*20ed0*/  HADD2.F32 R22, -RZ, R133.H0_H0 ;  /* 0x20000085ff167230 */ /* 0x001fe40000004100 */
[----:B------:R-:W-:Y:S02]  /*20ee0*/  HADD2.F32 R13, -RZ, R146.H0_H0 ;  /* 0x20000092ff0d7230 */ /* 0x000fe40000004100 */
[----:B------:R-:W-:Y:S01]  /*20ef0*/  HADD2.F32 R21, -RZ, R132.H1_H1 ;  /* 0x30000084ff157230 */ /* 0x000fe20000004100 */
[----:B------:R0:W-:Y:S01]  /*20f00*/  STG.E.128 desc[UR6][R158.64], R44 ;  /* 0x0000002c9e007986 */ /* 0x0001e2000c101d06 */
        /* <DEDUP_REMOVED lines=8> */
[----:B------:R-:W-:Y:S02]  /*20f90*/  HADD2.F32 R8, -RZ, R30.H0_H0 ;  /* 0x2000001eff087230 */ /* 0x000fe40000004100 */
[----:B------:R-:W-:-:S02]  /*20fa0*/  HADD2.F32 R16, -RZ, R131.H0_H0 ;  /* 0x20000083ff107230 */ /* 0x000fc40000004100 */
[----:B------:R-:W-:Y:S02]  /*20fb0*/  HADD2.F32 R9, -RZ, R145.H0_H0 ;  /* 0x20000091ff097230 */ /* 0x000fe40000004100 */
[----:B------:R-:W-:Y:S01]  /*20fc0*/  FFMA.FTZ R8, R67, R17, R8 ;  /* 0x0000001143087223 */ /* 0x000fe20000010008 */
[----:B------:R-:W-:Y:S02]  /*20fd0*/  HADD2.F32 R15, -RZ, R130.H1_H1 ;  /* 0x30000082ff0f7230 */ /* 0x000fe40000004100 */
[----:B0-----:R-:W-:Y:S02]  /*20fe0*/  HADD2.F32 R44, -RZ, R137.H0_H0 ;  /* 0x20000089ff2c7230 */ /* 0x001fe40000004100 */
[----:B------:R-:W-:Y:S01]  /*20ff0*/  FFMA.FTZ R9, R66, R16, R9 ;  /* 0x0000001042097223 */ /* 0x000fe20000010009 */
[----:B------:R-:W-:Y:S02]  /*21000*/  HADD2.F32 R10, -RZ, R31.H0_H0 ;  /* 0x2000001fff0a7230 */ /* 0x000fe40000004100 */
[----:B------:R-:W-:-:S02]  /*21010*/  HADD2.F32 R20, -RZ, R133.H1_H1 ;  /* 0x30000085ff147230 */ /* 0x000fc40000004100 */
[----:B------:R-:W-:Y:S01]  /*21020*/  FFMA.FTZ R21, R49, R44, R21 ;  /* 0x0000002c31157223 */ /* 0x000fe20000010015 */
[----:B------:R-:W-:Y:S02]  /*21030*/  HADD2.F32 R19, -RZ, R134.H0_H0 ;  /* 0x20000086ff137230 */ /* 0x000fe40000004100 */
[----:B------:R-:W-:Y:S01]  /*21040*/  FFMA.FTZ R10, R65, R15, R10 ;  /* 0x0000000f410a7223 */ /* 0x000fe2000001000a */
[----:B------:R-:W0:Y:S01]  /*21050*/  LDC.64 R48, c[0x0][0x380] ;  /* 0x0000e000ff307b82 */ /* 0x000e220000000a00 */
[----:B------:R-:W-:Y:S02]  /*21060*/  HADD2.F32 R15, -RZ, R146.H1_H1 ;  /* 0x30000092ff0f7230 */ /* 0x000fe40000004100 */
[----:B------:R-:W-:Y:S02]  /*21070*/  HADD2.F32 R16, -RZ, R26.H0_H0 ;  /* 0x2000001aff107230 */ /* 0x000fe40000004100 */
[----:B------:R-:W-:Y:S02]  /*21080*/  HADD2.F32 R18, -RZ, R135.H0_H0 ;  /* 0x20000087ff127230 */ /* 0x000fe40000004100 */
[----:B------:R-:W-:Y:S01]  /*21090*/  FFMA.FTZ R15, R60, R20, R15 ;  /* 0x000000143c0f7223 */ /* 0x000fe2000001000f */
[----:B------:R-:W-:-:S02]  /*210a0*/  HADD2.F32 R17, -RZ, R147.H0_H0 ;  /* 0x20000093ff117230 */ /* 0x000fc40000004100 */
[----:B------:R-:W-:Y:S01]  /*210b0*/  FFMA.FTZ R16, R59, R19, R16 ;  /* 0x000000133b107223 */ /* 0x000fe20000010010 */
[----:B------:R-:W-:Y:S02]  /*210c0*/  HADD2.F32 R47, -RZ, R134.H1_H1 ;  /* 0x30000086ff2f7230 */ /* 0x000fe40000004100 */
[----:B------:R-:W-:Y:S02]  /*210d0*/  HADD2.F32 R46, -RZ, R135.H1_H1 ;  /* 0x30000087ff2e7230 */ /* 0x000fe40000004100 */
[----:B------:R-:W-:Y:S01]  /*210e0*/  FFMA.FTZ R17, R58, R18, R17 ;  /* 0x000000123a117223 */ /* 0x000fe20000010011 */
[----:B------:R-:W-:Y:S02]  /*210f0*/  HADD2.F32 R18, -RZ, R27.H0_H0 ;  /* 0x2000001bff127230 */ /* 0x000fe40000004100 */
[----:B------:R-:W-:Y:S02]  /*21100*/  HADD2.F32 R19, -RZ, R147.H1_H1 ;  /* 0x30000093ff137230 */ /* 0x000fe40000004100 */
[----:B------:R-:W-:-:S02]  /*21110*/  HADD2.F32 R45, -RZ, R136.H0_H0 ;  /* 0x20000088ff2d7230 */ /* 0x000fc40000004100 */
[----:B------:R-:W-:Y:S01]  /*21120*/  FFMA.FTZ R18, R57, R47, R18 ;  /* 0x0000002f39127223 */ /* 0x000fe20000010012 */
[----:B------:R-:W-:Y:S02]  /*21130*/  HADD2.F32 R20, -RZ, R24.H0_H0 ;  /* 0x20000018ff147230 */ /* 0x000fe40000004100 */
[----:B------:R-:W-:Y:S01]  /*21140*/  FFMA.FTZ R19, R56, R46, R19 ;  /* 0x0000002e38137223 */ /* 0x000fe20000010013 */
[----:B------:R-:W-:Y:S02]  /*21150*/  HADD2.F32 R59, -RZ, R137.H1_H1 ;  /* 0x30000089ff3b7230 */ /* 0x000fe40000004100 */
[----:B------:R-:W-:Y:S02]  /*21160*/  HADD2.F32 R23, -RZ, R148.H1_H1 ;  /* 0x30000094ff177230 */ /* 0x000fe40000004100 */
[----:B------:R-:W-:Y:S01]  /*21170*/  FFMA.FTZ R20, R55, R45, R20 ;  /* 0x0000002d37147223 */ /* 0x000fe20000010014 */
[----:B------:R-:W-:Y:S01]  /*21180*/  HADD2.F32 R58, -RZ, R138.H0_H0 ;  /* 0x2000008aff3a7230 */ /* 0x000fe20000004100 */
[----:B0-----:R-:W-:Y:S01]  /*21190*/  LEA R74, R48, R74, 0x2 ;  /* 0x0000004a304a7211 */ /* 0x001fe200078e10ff */
[----:B------:R-:W-:-:S02]  /*211a0*/  HADD2.F32 R44, -RZ, R2.H0_H0 ;  /* 0x20000002ff2c7230 */ /* 0x000fc40000004100 */
[----:B------:R-:W-:Y:S01]  /*211b0*/  FFMA.FTZ R23, R54, R59, R23 ;  /* 0x0000003b36177223 */ /* 0x000fe20000010017 */
[----:B------:R-:W-:Y:S01]  /*211c0*/  HADD2.F32 R57, -RZ, R139.H0_H0 ;  /* 0x2000008bff397230 */ /* 0x000fe20000004100 */
[----:B------:R-:W-:Y:S01]  /*211d0*/  ISETP.GE.AND P0, PT, R74, R49, PT ;  /* 0x000000314a00720c */ /* 0x000fe20003f06270 */
        /* <DEDUP_REMOVED lines=21> */
.L_x_39676:
        /* <DEDUP_REMOVED lines=8> */
.L_x_39679:
[----:B------:R-:W-:Y:S05]  /*213b0*/  BSYNC B0 ;  /* 0x0000000000007941 */ /* 0x000fea0003800000 */
.L_x_39678:
        /* <DEDUP_REMOVED lines=9> */
.L_x_39680:
[----:B------:R-:W-:Y:S02]  /*21450*/  HFMA2 R118, -RZ, RZ, 0, 2.384185791015625e-07 ;  /* 0x00000004ff767431 */ /* 0x000fe400000001ff */
[----:B------:R-:W-:Y:S01]  /*21460*/  FADD.FTZ R116, R116, R117 ;  /* 0x0000007574747221 */ /* 0x000fe20000010000 */
[----:B------:R-:W-:-:S03]  /*21470*/  IMAD.MOV.U32 R117, RZ, RZ, 0x1f ;  /* 0x0000001fff757424 */ /* 0x000fc600078e00ff */
[----:B------:R-:W-:-:S07]  /*21480*/  IMAD.MOV.U32 R122, RZ, RZ, R116 ;  /* 0x000000ffff7a7224 */ /* 0x000fce00078e0074 */
[----:B------:R-:W-:Y:S05]  /*21490*/  WARPSYNC.COLLECTIVE R119, `(.L_x_39681) ;  /* 0x0000000077087348 */ /* 0x000fea0003c00000 */
[----:B------:R0:W1:Y:S02]  /*214a0*/  SHFL.BFLY P2, R117, R122, R118, R117 ;  /* 0x0c0000767a757389 */ /* 0x0000640000040075 */
[----:B01----:R-:W-:Y:S05]  /*214b0*/  ENDCOLLECTIVE ;  /* 0x000000000000791b */ /* 0x003fea0003800000 */
.L_x_39681:
[----:B------:R-:W-:Y:S02]  /*214c0*/  IMAD.MOV.U32 R118, RZ, RZ, 0x8 ;  /* 0x00000008ff767424 */ /* 0x000fe400078e00ff */
[----:B------:R-:W-:Y:S01]  /*214d0*/  FADD.FTZ R116, R116, R117 ;  /* 0x0000007574747221 */ /* 0x000fe20000010000 */
[----:B------:R-:W-:-:S04]  /*214e0*/  HFMA2 R117, -RZ, RZ, 0, 1.847743988037109375e-06 ;  /* 0x0000001fff757431 */ /* 0x000fc800000001ff */
[----:B------:R-:W-:-:S07]  /*214f0*/  MOV R122, R116 ;  /* 0x00000074007a7202 */ /* 0x000fce0000000f00 */
[----:B------:R-:W-:Y:S05]  /*21500*/  WARPSYNC.COLLECTIVE R119, `(.L_x_39682) ;  /* 0x0000000077087348 */ /* 0x000fea0003c00000 */
[----:B------:R0:W1:Y:S02]  /*21510*/  SHFL.BFLY P2, R117, R122, R118, R117 ;  /* 0x0c0000767a757389 */ /* 0x0000640000040075 */
[----:B01----:R-:W-:Y:S05]  /*21520*/  ENDCOLLECTIVE ;  /* 0x000000000000791b */ /* 0x003fea0003800000 */
.L_x_39682:
[----:B------:R-:W-:Y:S01]  /*21530*/  MOV R118, 0x10 ;  /* 0x0000001000767802 */ /* 0x000fe20000000f00 */
[----:B------:R-:W-:Y:S01]  /*21540*/  FADD.FTZ R116, R116, R117 ;  /* 0x0000007574747221 */ /* 0x000fe20000010000 */
[----:B------:R-:W-:-:S03]  /*21550*/  IMAD.MOV.U32 R117, RZ, RZ, 0x1f ;  /* 0x0000001fff757424 */ /* 0x000fc600078e00ff */
[----:B------:R-:W-:-:S07]  /*21560*/  IMAD.MOV.U32 R122, RZ, RZ, R116 ;  /* 0x000000ffff7a7224 */ /* 0x000fce00078e0074 */
[----:B------:R-:W-:Y:S05]  /*21570*/  WARPSYNC.COLLECTIVE R119, `(.L_x_39683) ;  /* 0x0000000077087348 */ /* 0x000fea0003c00000 */
[----:B------:R0:W1:Y:S02]  /*21580*/  SHFL.BFLY P2, R117, R122, R118, R117 ;  /* 0x0c0000767a757389 */ /* 0x0000640000040075 */
[----:B01----:R-:W-:Y:S05]  /*21590*/  ENDCOLLECTIVE ;  /* 0x000000000000791b */ /* 0x003fea0003800000 */
.L_x_39683:
        /* <DEDUP_REMOVED lines=88> */
.L_x_39684:
[----:B------:R-:W-:Y:S01]  /*21b20*/  MOV R118, 0x2 ;  /* 0x0000000200767802 */ /* 0x000fe20000000f00 */
[----:B------:R-:W-:Y:S01]  /*21b30*/  FADD.FTZ R121, R121, R117 ;  /* 0x0000007579797221 */ /* 0x000fe20000010000 */
[----:B------:R-:W-:-:S03]  /*21b40*/  IMAD.MOV.U32 R117, RZ, RZ, 0x1f ;  /* 0x0000001fff757424 */ /* 0x000fc600078e00ff */
[----:B------:R-:W-:-:S07]  /*21b50*/  IMAD.MOV.U32 R122, RZ, RZ, R121 ;  /* 0x000000ffff7a7224 */ /* 0x000fce00078e0079 */
[----:B------:R-:W-:Y:S05]  /*21b60*/  WARPSYNC.COLLECTIVE R119, `(.L_x_39685) ;  /* 0x0000000077087348 */ /* 0x000fea0003c00000 */
[----:B------:R0:W1:Y:S02]  /*21b70*/  SHFL.BFLY P2, R117, R122, R118, R117 ;  /* 0x0c0000767a757389 */ /* 0x0000640000040075 */
[----:B01----:R-:W-:Y:S05]  /*21b80*/  ENDCOLLECTIVE ;  /* 0x000000000000791b */ /* 0x003fea0003800000 */
.L_x_39685:
[----:B------:R-:W-:Y:S02]  /*21b90*/  IMAD.MOV.U32 R118, RZ, RZ, 0x4 ;  /* 0x00000004ff767424 */ /* 0x000fe400078e00ff */
[----:B------:R-:W-:Y:S01]  /*21ba0*/  FADD.FTZ R121, R121, R117 ;  /* 0x0000007579797221 */ /* 0x000fe20000010000 */
[----:B------:R-:W-:-:S04]  /*21bb0*/  HFMA2 R117, -RZ, RZ, 0, 1.847743988037109375e-06 ;  /* 0x0000001fff757431 */ /* 0x000fc800000001ff */
[----:B------:R-:W-:-:S07]  /*21bc0*/  MOV R122, R121 ;  /* 0x00000079007a7202 */ /* 0x000fce0000000f00 */
[----:B------:R-:W-:Y:S05]  /*21bd0*/  WARPSYNC.COLLECTIVE R119, `(.L_x_39686) ;  /* 0x0000000077087348 */ /* 0x000fea0003c00000 */
[----:B------:R0:W1:Y:S02]  /*21be0*/  SHFL.BFLY P2, R117, R122, R118, R117 ;  /* 0x0c0000767a757389 */ /* 0x0000640000040075 */
[----:B01----:R-:W-:Y:S05]  /*21bf0*/  ENDCOLLECTIVE ;  /* 0x000000000000791b */ /* 0x003fea0003800000 */
.L_x_39686:
[----:B------:R-:W-:Y:S01]  /*21c00*/  MOV R118, 0x8 ;  /* 0x0000000800767802 */ /* 0x000fe20000000f00 */
[----:B------:R-:W-:Y:S01]  /*21c10*/  FADD.FTZ R121, R121, R117 ;  /* 0x0000007579797221 */ /* 0x000fe20000010000 */
[----:B------:R-:W-:-:S03]  /*21c20*/  IMAD.MOV.U32 R117, RZ, RZ, 0x1f ;  /* 0x0000001fff757424 */ /* 0x000fc600078e00ff */
[----:B------:R-:W-:-:S07]  /*21c30*/  IMAD.MOV.U32 R122, RZ, RZ, R121 ;  /* 0x000000ffff7a7224 */ /* 0x000fce00078e0079 */
[----:B------:R-:W-:Y:S05]  /*21c40*/  WARPSYNC.COLLECTIVE R119, `(.L_x_39687) ;  /* 0x0000000077087348 */ /* 0x000fea0003c00000 */
[----:B------:R0:W1:Y:S02]  /*21c50*/  SHFL.BFLY P2, R117, R122, R118, R117 ;  /* 0x0c0000767a757389 */ /* 0x0000640000040075 */
[----:B01----:R-:W-:Y:S05]  /*21c60*/  ENDCOLLECTIVE ;  /* 0x000000000000791b */ /* 0x003fea0003800000 */
.L_x_39687:
[----:B------:R-:W-:Y:S02]  /*21c70*/  IMAD.MOV.U32 R118, RZ, RZ, 0x10 ;  /* 0x00000010ff767424 */ /* 0x000fe400078e00ff */
[----:B------:R-:W-:Y:S01]  /*21c80*/  FADD.FTZ R121, R121, R117 ;  /* 0x0000007579797221 */ /* 0x000fe20000010000 */
[----:B------:R-:W-:-:S04]  /*21c90*/  HFMA2 R117, -RZ, RZ, 0, 1.847743988037109375e-06 ;  /* 0x0000001fff757431 */ /* 0x000fc800000001ff */
[----:B------:R-:W-:-:S07]  /*21ca0*/  MOV R122, R121 ;  /* 0x00000079007a7202 */ /* 0x000fce0000000f00 */
[----:B------:R-:W-:Y:S05]  /*21cb0*/  WARPSYNC.COLLECTIVE R119, `(.L_x_39688) ;  /* 0x0000000077087348 */ /* 0x000fea0003c00000 */
[----:B------:R0:W1:Y:S02]  /*21cc0*/  SHFL.BFLY P2, R117, R122, R118, R117 ;  /* 0x0c0000767a757389 */ /* 0x0000640000040075 */
[----:B01----:R-:W-:Y:S05]  /*21cd0*/  ENDCOLLECTIVE ;  /* 0x000000000000791b */ /* 0x003fea0003800000 */
.L_x_39688:
[----:B------:R-:W-:Y:S05]  /*21ce0*/  BRA `(.L_x_39689) ;  /* 0xffffffe400d07947 */ /* 0x000fea000383ffff */
.L_x_39690:
        /* <DEDUP_REMOVED lines=9> */
.L_x_45909:


//--------------------- .text._ZN10layer_norm13ln_fwd_kernelINS_13Kernel_traitsI6__halfffffjLj1280ELj1ELj4ELj1ELj16ENS_18Kernel_traits_baseILj1280ES2_ffffjLj128EEEEELb1ELb1ELb1ELb0EEEvNS_9FwdParamsE --------------------------
	.section	.text._ZN10layer_norm13ln_fwd_kernelINS_13Kernel_traitsI6__halfffffjLj1280ELj1ELj4ELj1ELj16ENS_18Kernel_traits_baseILj1280ES2_ffffjLj128EEEEELb1ELb1ELb1ELb0EEEvNS_9FwdParamsE,"ax",@progbits
	.align	128
        .global         _ZN10layer_norm13ln_fwd_kernelINS_13Kernel_traitsI6__halfffffjLj1280ELj1ELj4ELj1ELj16ENS_18Kernel_traits_baseILj1280ES2_ffffjLj128EEEEELb1ELb1ELb1ELb0EEEvNS_9FwdParamsE
        .type           _ZN10layer_norm13ln_fwd_kernelINS_13Kernel_traitsI6__halfffffjLj1280ELj1ELj4ELj1ELj16ENS_18Kernel_traits_baseILj1280ES2_ffffjLj128EEEEELb1ELb1ELb1ELb0EEEvNS_9FwdParamsE,@function
        .size           _ZN10layer_norm13ln_fwd_kernelINS_13Kernel_traitsI6__halfffffjLj1280ELj1ELj4ELj1ELj16ENS_18Kernel_traits_baseILj1280ES2_ffffjLj128EEEEELb1ELb1ELb1ELb0EEEvNS_9FwdParamsE,(.L_x_45910 - _ZN10layer_norm13ln_fwd_kernelINS_13Kernel_traitsI6__halfffffjLj1280ELj1ELj4ELj1ELj16ENS_18Kernel_traits_baseILj1280ES2_ffffjLj128EEEEELb1ELb1ELb1ELb0EEEvNS_9FwdParamsE)
        .other          _ZN10layer_norm13ln_fwd_kernelINS_13Kernel_traitsI6__halfffffjLj1280ELj1ELj4ELj1ELj16ENS_18Kernel_traits_baseILj1280ES2_ffffjLj128EEEEELb1ELb1ELb1ELb0EEEvNS_9FwdParamsE,@"STO_CUDA_ENTRY STV_DEFAULT"
_ZN10layer_norm13ln_fwd_kernelINS_13Kernel_traitsI6__halfffffjLj1280ELj1ELj4ELj1ELj16ENS_18Kernel_traits_baseILj1280ES2_ffffjLj128EEEEELb1ELb1ELb1ELb0EEEvNS_9FwdParamsE:
.text._ZN10layer_norm13ln_fwd_kernelINS_13Kernel_traitsI6__halfffffjLj1280ELj1ELj4ELj1ELj16ENS_18Kernel_traits_baseILj1280ES2_ffffjLj128EEEEELb1ELb1ELb1ELb0EEEvNS_9FwdParamsE:
        /* <DEDUP_REMOVED lines=25> */
[----:B------:R-:W-:Y:S01]  /*0190*/  LEA.HI R4, R4, R7, RZ, 0x2 ;  /* 0x0000000704047211 */ /* 0x000fe200078f10ff */
[----:B0-----:R-:W-:-:S06]  /*01a0*/  USHF.L.U32 UR4, UR5, 0x2, URZ ;  /* 0x0000000205047899 */ /* 0x001fcc00080006ff */
[----:B------:R-:W-:Y:S02]  /*01b0*/  LOP3.LUT R77, R77, UR4, RZ, 0xfc, !PT ;  /* 0x000000044d4d7c12 */ /* 0x000fe4000f8efcff */
[----:B-1----:R-:W-:Y:S02]  /*01c0*/  @P0 IADD3 R84, P1, PT, R2, R5, RZ ;  /* 0x0000000502540210 */ /* 0x002fe40007f3e0ff */
[----:B------:R-:W-:Y:S02]  /*01d0*/  LOP3.LUT R5, R0, 0x1f, RZ, 0x3c, !PT ;  /* 0x0000001f00057812 */ /* 0x000fe400078e3cff */
[----:B------:R-:W-:Y:S02]  /*01e0*/  @P0 IADD3.X R85, PT, PT, RZ, R3, RZ, P1, !PT ;  /* 0x00000003ff550210 */ /* 0x000fe40000ffe4ff */
[----:B------:R-:W-:Y:S02]  /*01f0*/  LEA.HI.SX32 R78, R4, R5, 0x1e ;  /* 0x00000005044e7211 */ /* 0x000fe400078ff2ff */
[----:B------:R-:W-:-:S02]  /*0200*/  SHF.R.U64 R76, R84, 0x2, R85 ;  /* 0x00000002544c7819 */ /* 0x000fc40000001255 */
        /* <DEDUP_REMOVED lines=27> */
[----:B----4-:R-:W-:Y:S01]  /*03c0*/  @P5 IMAD.WIDE.U32 R50, R0, 0x8, R50 ;  /* 0x0000000800325825 */ /* 0x010fe200078e0032 */
        /* <DEDUP_REMOVED lines=8> */
[----:B------:R-:W1:Y:S01]  /*0450*/  @P2 LDC.64 R88, c[0x0][0x438] ;  /* 0x00010e00ff582b82 */ /* 0x000e620000000a00 */
[----:B------:R-:W-:-:S07]  /*0460*/  @P5 VIADD R0, R0, 0x20 ;  /* 0x0000002000005836 */ /* 0x000fce0000000000 */
[----:B------:R-:W1:Y:S01]  /*0470*/  @P2 LDC.64 R90, c[0x0][0x3e8] ;  /* 0x0000fa00ff5a2b82 */ /* 0x000e620000000a00 */
[----:B------:R-:W-:-:S07]  /*0480*/  ISETP.GE.U32.AND P5, PT, R78, 0x120, PT ;  /* 0x000001204e00780c */ /* 0x000fce0003fa6070 */
        /* <DEDUP_REMOVED lines=18> */
[----:B------:R-:W-:Y:S01]  /*05b0*/  @P1 IADD3 R0, PT, PT, R0, 0x20, RZ ;  /* 0x0000002000001810 */ /* 0x000fe20007ffe0ff */
[----:B------:R1:W5:Y:S05]  /*05c0*/  @P1 LD.E.64 R64, desc[UR6][R6.64] ;  /* 0x0000000606401980 */ /* 0x00036a000c101b00 */
[----:B------:R-:W1:Y:S08]  /*05d0*/  @P6 LDC.64 R98, c[0x0][0x438] ;  /* 0x00010e00ff626b82 */ /* 0x000e700000000a00 */
[----:B------:R-:W1:Y:S01]  /*05e0*/  @P6 LDC.64 R100, c[0x0][0x3e8] ;  /* 0x0000fa00ff646b82 */ /* 0x000e620000000a00 */
[C---:B------:R-:W-:Y:S01]  /*05f0*/  @P2 IMAD.WIDE.U32 R86, R0.reuse, 0x8, R86 ;  /* 0x0000000800562825 */ /* 0x040fe200078e0056 */
[----:B------:R0:W5:Y:S03]  /*0600*/  @P1 LDG.E.64 R34, desc[UR6][R44.64] ;  /* 0x000000062c221981 */ /* 0x000166000c1e1b00 */
[C---:B------:R-:W-:Y:S01]  /*0610*/  @P2 IMAD.WIDE.U32 R88, R0.reuse, 0x8, R88 ;  /* 0x0000000800582825 */ /* 0x040fe200078e0058 */
[----:B------:R0:W5:Y:S02]  /*0620*/  @P2 LDG.E.64 R14, desc[UR6][R86.64] ;  /* 0x00000006560e2981 */ /* 0x000164000c1e1b00 */
[----:B------:R-:W1:Y:S01]  /*0630*/  @P5 LDC.64 R102, c[0x0][0x3d0] ;  /* 0x0000f400ff665b82 */ /* 0x000e620000000a00 */
[C---:B------:R-:W-:Y:S01]  /*0640*/  @P2 IMAD.WIDE.U32 R90, R0.reuse, 0x8, R90 ;  /* 0x00000008005a2825 */ /* 0x040fe200078e005a */
[----:B------:R0:W5:Y:S06]  /*0650*/  @P2 LD.E.64 R62, desc[UR6][R88.64] ;  /* 0x00000006583e2980 */ /* 0x00016c000c101b00 */
[----:B------:R-:W1:Y:S01]  /*0660*/  @P5 LDC.64 R106, c[0x0][0x3e8] ;  /* 0x0000fa00ff6a5b82 */ /* 0x000e620000000a00 */
[----:B------:R-:W-:Y:S01]  /*0670*/  @P2 VIADD R0, R0, 0x20 ;  /* 0x0000002000002836 */ /* 0x000fe20000000000 */
[----:B------:R0:W5:Y:S06]  /*0680*/  @P2 LDG.E.64 R36, desc[UR6][R90.64] ;  /* 0x000000065a242981 */ /* 0x00016c000c1e1b00 */
[----:B------:R-:W1:Y:S01]  /*0690*/  @P5 LDC.64 R104, c[0x0][0x438] ;  /* 0x00010e00ff685b82 */ /* 0x000e620000000a00 */
[----:B------:R-:W-:-:S04]  /*06a0*/  @P3 IMAD.WIDE.U32 R92, R0, 0x8, R92 ;  /* 0x00000008005c3825 */ /* 0x000fc800078e005c */
        /* <DEDUP_REMOVED lines=10> */
[----:B------:R-:W-:Y:S01]  /*0750*/  @P4 IADD3 R0, PT, PT, R0, 0x20, RZ ;  /* 0x0000002000004810 */ /* 0x000fe20007ffe0ff */
[----:B------:R4:W5:Y:S04]  /*0760*/  @P4 LD.E.64 R58, desc[UR6][R48.64] ;  /* 0x00000006303a4980 */ /* 0x000968000c101b00 */
[C---:B0-----:R-:W-:Y:S01]  /*0770*/  @P6 IMAD.WIDE.U32 R96, R0.reuse, 0x8, R96 ;  /* 0x0000000800606825 */ /* 0x041fe200078e0060 */
[----:B------:R4:W5:Y:S03]  /*0780*/  @P4 LDG.E.64 R40, desc[UR6][R94.64] ;  /* 0x000000065e284981 */ /* 0x000966000c1e1b00 */
[C---:B-1----:R-:W-:Y:S01]  /*0790*/  @P6 IMAD.WIDE.U32 R98, R0.reuse, 0x8, R98 ;  /* 0x0000000800626825 */ /* 0x042fe200078e0062 */
[----:B------:R4:W5:Y:S03]  /*07a0*/  @P6 LDG.E.64 R8, desc[UR6][R96.64] ;  /* 0x0000000660086981 */ /* 0x000966000c1e1b00 */
[C---:B------:R-:W-:Y:S01]  /*07b0*/  @P6 IMAD.WIDE.U32 R100, R0.reuse, 0x8, R100 ;  /* 0x0000000800646825 */ /* 0x040fe200078e0064 */
[----:B------:R4:W5:Y:S03]  /*07c0*/  @P6 LD.E.64 R56, desc[UR6][R98.64] ;  /* 0x0000000662386980 */ /* 0x000966000c101b00 */
[----:B------:R-:W-:Y:S01]  /*07d0*/  @P6 VIADD R0, R0, 0x20 ;  /* 0x0000002000006836 */ /* 0x000fe20000000000 */
[----:B------:R4:W5:Y:S03]  /*07e0*/  @P6 LDG.E.64 R26, desc[UR6][R100.64] ;  /* 0x00000006641a6981 */ /* 0x000966000c1e1b00 */
[----:B------:R-:W-:-:S04]  /*07f0*/  @P5 IMAD.WIDE.U32 R102, R0, 0x8, R102 ;  /* 0x0000000800665825 */ /* 0x000fc800078e0066 */
[C---:B------:R-:W-:Y:S01]  /*0800*/  @P5 IMAD.WIDE.U32 R106, R0.reuse, 0x8, R106 ;  /* 0x00000008006a5825 */ /* 0x040fe200078e006a */
[----:B------:R4:W5:Y:S03]  /*0810*/  @P5 LDG.E.64 R4, desc[UR6][R102.64] ;  /* 0x0000000666045981 */ /* 0x000966000c1e1b00 */
[----:B------:R-:W-:Y:S01]  /*0820*/  @P5 IMAD.WIDE.U32 R104, R0, 0x8, R104 ;  /* 0x0000000800685825 */ /* 0x000fe200078e0068 */
        /* <DEDUP_REMOVED lines=15> */
.L_x_39692:
        /* <DEDUP_REMOVED lines=17> */
[----:B------:R1:W5:Y:S02]  /*0a30*/  @P1 LDG.E.64 R22, desc[UR6][R44.64] ;  /* 0x000000062c161981 */ /* 0x000364000c1e1b00 */
        /* <DEDUP_REMOVED lines=8> */
[----:B------:R-:W-:Y:S01]  /*0ac0*/  ISETP.GE.U32.AND P1, PT, R78, 0x100, PT ;  /* 0x000001004e00780c */ /* 0x000fe20003f26070 */
[C---:B----4-:R-:W-:Y:S01]  /*0ad0*/  @P5 IMAD.WIDE.U32 R52, R0.reuse, 0x8, R52 ;  /* 0x0000000800345825 */ /* 0x050fe200078e0034 */
[----:B------:R-:W5:Y:S05]  /*0ae0*/  @P6 LDG.E.64 R20, desc[UR6][R48.64] ;  /* 0x0000000630146981 */ /* 0x000f6a000c1e1b00 */
[----:B-1----:R-:W1:Y:S01]  /*0af0*/  @P4 LDC.64 R44, c[0x0][0x3d0] ;  /* 0x0000f400ff2c4b82 */ /* 0x002e620000000a00 */
[----:B------:R-:W-:Y:S01]  /*0b00*/  @P5 IMAD.WIDE.U32 R54, R0, 0x8, R54 ;  /* 0x0000000800365825 */ /* 0x000fe200078e0036 */
[----:B------:R-:W-:-:S02]  /*0b10*/  @P6 CS2R R68, SRZ ;  /* 0x0000000000446805 */ /* 0x000fc4000001ff00 */
[----:B------:R-:W-:Y:S01]  /*0b20*/  ISETP.GE.U32.AND P6, PT, R78, 0x120, PT ;  /* 0x000001204e00780c */ /* 0x000fe20003fc6070 */
[----:B------:R4:W5:Y:S03]  /*0b30*/  @P5 LDG.E.64 R18, desc[UR6][R52.64] ;  /* 0x0000000634125981 */ /* 0x000966000c1e1b00 */
[----:B------:R-:W1:Y:S01]  /*0b40*/  @P3 LDC.64 R50, c[0x0][0x3d0] ;  /* 0x0000f400ff323b82 */ /* 0x000e620000000a00 */
[----:B------:R0:W5:Y:S01]  /*0b50*/  @P5 LDG.E.64 R32, desc[UR6][R54.64] ;  /* 0x0000000636205981 */ /* 0x000162000c1e1b00 */
[----:B------:R-:W-:-:S06]  /*0b60*/  @P5 VIADD R0, R0, 0x20 ;  /* 0x0000002000005836 */ /* 0x000fcc0000000000 */
[----:B------:R-:W1:Y:S01]  /*0b70*/  @P3 LDC.64 R88, c[0x0][0x3e8] ;  /* 0x0000fa00ff583b82 */ /* 0x000e620000000a00 */
[----:B------:R-:W-:Y:S02]  /*0b80*/  @P5 CS2R R66, SRZ ;  /* 0x0000000000425805 */ /* 0x000fe4000001ff00 */
[----:B------:R-:W-:Y:S01]  /*0b90*/  ISETP.GE.U32.AND P5, PT, R78, 0x140, PT ;  /* 0x000001404e00780c */ /* 0x000fe20003fa6070 */
[----:B--2---:R-:W-:-:S04]  /*0ba0*/  @P0 IMAD.WIDE.U32 R80, R0, 0x8, R80 ;  /* 0x0000000800500825 */ /* 0x004fc800078e0050 */
[----:B----4-:R-:W2:Y:S01]  /*0bb0*/  @P2 LDC.64 R52, c[0x0][0x3d0] ;  /* 0x0000f400ff342b82 */ /* 0x010ea20000000a00 */
[C---:B---3--:R-:W-:Y:S01]  /*0bc0*/  @P0 IMAD.WIDE.U32 R86, R0.reuse, 0x8, R86 ;  /* 0x0000000800560825 */ /* 0x048fe200078e0056 */
[----:B------:R-:W5:Y:S06]  /*0bd0*/  @P0 LDG.E.64 R16, desc[UR6][R80.64] ;  /* 0x0000000650100981 */ /* 0x000f6c000c1e1b00 */
[----:B0-----:R-:W0:Y:S01]  /*0be0*/  @P2 LDC.64 R54, c[0x0][0x3e8] ;  /* 0x0000fa00ff362b82 */ /* 0x001e220000000a00 */
[----:B------:R-:W-:Y:S01]  /*0bf0*/  @P0 VIADD R0, R0, 0x20 ;  /* 0x0000002000000836 */ /* 0x000fe20000000000 */
[----:B------:R-:W5:Y:S06]  /*0c00*/  @P0 LDG.E.64 R34, desc[UR6][R86.64] ;  /* 0x0000000656220981 */ /* 0x000f6c000c1e1b00 */
[----:B------:R-:W3:Y:S01]  /*0c10*/  @P1 LDC.64 R90, c[0x0][0x3d0] ;  /* 0x0000f400ff5a1b82 */ /* 0x000ee20000000a00 */
[----:B------:R-:W-:-:S07]  /*0c20*/  @P4 IMAD.WIDE.U32 R48, R0, 0x8, R46 ;  /* 0x0000000800304825 */ /* 0x000fce00078e002e */
[----:B------:R-:W4:Y:S01]  /*0c30*/  @P1 LDC.64 R92, c[0x0][0x3e8] ;  /* 0x0000fa00ff5c1b82 */ /* 0x000f220000000a00 */
[C---:B-1----:R-:W-:Y:S01]  /*0c40*/  @P4 IMAD.WIDE.U32 R44, R0.reuse, 0x8, R44 ;  /* 0x00000008002c4825 */ /* 0x042fe200078e002c */
[----:B------:R-:W-:Y:S01]  /*0c50*/  @P4 IADD3 R0, PT, PT, R0, 0x20, RZ ;  /* 0x0000002000004810 */ /* 0x000fe20007ffe0ff */
[----:B------:R-:W5:Y:S05]  /*0c60*/  @P4 LDG.E.64 R36, desc[UR6][R48.64] ;  /* 0x0000000630244981 */ /* 0x000f6a000c1e1b00 */
[----:B------:R-:W1:Y:S08]  /*0c70*/  @P6 LDC.64 R46, c[0x0][0x3d0] ;  /* 0x0000f400ff2e6b82 */ /* 0x000e700000000a00 */
[----:B------:R-:W1:Y:S01]  /*0c80*/  @P6 LDC.64 R96, c[0x0][0x3e8] ;  /* 0x0000fa00ff606b82 */ /* 0x000e620000000a00 */
[C---:B------:R-:W-:Y:S01]  /*0c90*/  @P3 IMAD.WIDE.U32 R50, R0.reuse, 0x8, R50 ;  /* 0x0000000800323825 */ /* 0x040fe200078e0032 */
[----:B------:R1:W5:Y:S03]  /*0ca0*/  @P4 LDG.E.64 R14, desc[UR6][R44.64] ;  /* 0x000000062c0e4981 */ /* 0x000366000c1e1b00 */
[C---:B------:R-:W-:Y:S01]  /*0cb0*/  @P3 IMAD.WIDE.U32 R88, R0.reuse, 0x8, R88 ;  /* 0x0000000800583825 */ /* 0x040fe200078e0058 */
[----:B------:R0:W5:Y:S02]  /*0cc0*/  @P3 LDG.E.64 R12, desc[UR6][R50.64] ;  /* 0x00000006320c3981 */ /* 0x000164000c1e1b00 */
[----:B------:R-:W1:Y:S01]  /*0cd0*/  @P5 LDC.64 R100, c[0x0][0x3e8] ;  /* 0x0000fa00ff645b82 */ /* 0x000e620000000a00 */
[----:B------:R-:W-:Y:S01]  /*0ce0*/  @P3 VIADD R0, R0, 0x20 ;  /* 0x0000002000003836 */ /* 0x000fe20000000000 */
[----:B------:R0:W5:Y:S06]  /*0cf0*/  @P3 LDG.E.64 R38, desc[UR6][R88.64] ;  /* 0x0000000658263981 */ /* 0x00016c000c1e1b00 */
[----:B------:R-:W1:Y:S01]  /*0d00*/  @P5 LDC.64 R98, c[0x0][0x3d0] ;  /* 0x0000f400ff625b82 */ /* 0x000e620000000a00 */
[----:B--2---:R-:W-:-:S04]  /*0d10*/  @P2 IMAD.WIDE.U32 R52, R0, 0x8, R52 ;  /* 0x0000000800342825 */ /* 0x004fc800078e0034 */
[C---:B0-----:R-:W-:Y:S01]  /*0d20*/  @P2 IMAD.WIDE.U32 R54, R0.reuse, 0x8, R54 ;  /* 0x0000000800362825 */ /* 0x041fe200078e0036 */
[----:B------:R0:W5:Y:S03]  /*0d30*/  @P2 LDG.E.64 R10, desc[UR6][R52.64] ;  /* 0x00000006340a2981 */ /* 0x000166000c1e1b00 */
[----:B------:R-:W-:Y:S01]  /*0d40*/  @P2 VIADD R0, R0, 0x20 ;  /* 0x0000002000002836 */ /* 0x000fe20000000000 */
[----:B------:R0:W5:Y:S03]  /*0d50*/  @P2 LDG.E.64 R40, desc[UR6][R54.64] ;  /* 0x0000000636282981 */ /* 0x000166000c1e1b00 */
[----:B---3--:R-:W-:-:S04]  /*0d60*/  @P1 IMAD.WIDE.U32 R90, R0, 0x8, R90 ;  /* 0x00000008005a1825 */ /* 0x008fc800078e005a */
[C---:B----4-:R-:W-:Y:S01]  /*0d70*/  @P1 IMAD.WIDE.U32 R92, R0.reuse, 0x8, R92 ;  /* 0x00000008005c1825 */ /* 0x050fe200078e005c */
[----:B------:R-:W-:Y:S01]  /*0d80*/  @P1 IADD3 R0, PT, PT, R0, 0x20, RZ ;  /* 0x0000002000001810 */ /* 0x000fe20007ffe0ff */
[----:B------:R0:W5:Y:S04]  /*0d90*/  @P1 LDG.E.64 R8, desc[UR6][R90.64] ;  /* 0x000000065a081981 */ /* 0x000168000c1e1b00 */
[C---:B-1----:R-:W-:Y:S01]  /*0da0*/  @P6 IMAD.WIDE.U32 R94, R0.reuse, 0x8, R46 ;  /* 0x00000008005e6825 */ /* 0x042fe200078e002e */
[----:B------:R0:W5:Y:S03]  /*0db0*/  @P1 LDG.E.64 R26, desc[UR6][R92.64] ;  /* 0x000000065c1a1981 */ /* 0x000166000c1e1b00 */
[C---:B------:R-:W-:Y:S01]  /*0dc0*/  @P6 IMAD.WIDE.U32 R96, R0.reuse, 0x8, R96 ;  /* 0x0000000800606825 */ /* 0x040fe200078e0060 */
[----:B------:R0:W5:Y:S03]  /*0dd0*/  @P6 LDG.E.64 R4, desc[UR6][R94.64] ;  /* 0x000000065e046981 */ /* 0x000166000c1e1b00 */
[----:B------:R-:W-:Y:S01]  /*0de0*/  @P6 VIADD R0, R0, 0x20 ;  /* 0x0000002000006836 */ /* 0x000fe20000000000 */
[----:B------:R0:W5:Y:S03]  /*0df0*/  @P6 LDG.E.64 R24, desc[UR6][R96.64] ;  /* 0x0000000660186981 */ /* 0x000166000c1e1b00 */
[----:B------:R-:W-:-:S04]  /*0e00*/  @P5 IMAD.WIDE.U32 R46, R0, 0x8, R100 ;  /* 0x00000008002e5825 */ /* 0x000fc800078e0064 */
[----:B------:R-:W-:Y:S01]  /*0e10*/  @P5 IMAD.WIDE.U32 R44, R0, 0x8, R98 ;  /* 0x00000008002c5825 */ /* 0x000fe200078e0062 */
[----:B------:R0:W5:Y:S04]  /*0e20*/  @P5 LDG.E.64 R42, desc[UR6][R46.64] ;  /* 0x000000062e2a5981 */ /* 0x000168000c1e1b00 */
[----:B------:R0:W5:Y:S01]  /*0e30*/  @P5 LDG.E.64 R6, desc[UR6][R44.64] ;  /* 0x000000062c065981 */ /* 0x000162000c1e1b00 */
[----:B------:R-:W-:Y:S02]  /*0e40*/  @P0 CS2R R64, SRZ ;  /* 0x0000000000400805 */ /* 0x000fe4000001ff00 */
[----:B------:R-:W-:Y:S02]  /*0e50*/  @P4 CS2R R62, SRZ ;  /* 0x00000000003e4805 */ /* 0x000fe4000001ff00 */
[----:B------:R-:W-:-:S02]  /*0e60*/  @P3 CS2R R60, SRZ ;  /* 0x00000000003c3805 */ /* 0x000fc4000001ff00 */
[----:B------:R-:W-:Y:S02]  /*0e70*/  @P2 CS2R R58, SRZ ;  /* 0x00000000003a2805 */ /* 0x000fe4000001ff00 */
[----:B------:R-:W-:Y:S02]  /*0e80*/  @P1 CS2R R56, SRZ ;  /* 0x0000000000381805 */ /* 0x000fe4000001ff00 */
[----:B------:R-:W-:Y:S02]  /*0e90*/  @P6 CS2R R2, SRZ ;  /* 0x0000000000026805 */ /* 0x000fe4000001ff00 */
[----:B0-----:R-:W-:-:S07]  /*0ea0*/  @P5 CS2R R82, SRZ ;  /* 0x0000000000525805 */ /* 0x001fce000001ff00 */
.L_x_39693:
[----:B------:R-:W-:Y:S05]  /*0eb0*/  BSYNC.RECONVERGENT B0 ;  /* 0x0000000000007941 */ /* 0x000fea0003800200 */
.L_x_39691:
[----:B------:R-:W0:Y:S02]  /*0ec0*/  LDCU UR4, c[0x0][0x384] ;  /* 0x00007080ff0477ac */ /* 0x000e240008000800 */
[----:B0-----:R-:W-:-:S13]  /*0ed0*/  ISETP.GE.AND P0, PT, R77, UR4, PT ;  /* 0x000000044d007c0c */ /* 0x001fda000bf06270 */
[----:B------:R-:W-:Y:S05]  /*0ee0*/  @P0 EXIT ;  /* 0x000000000000094d */ /* 0x000fea0003800000 */
[--C-:B-----5:R-:W-:Y:S01]  /*0ef0*/  IMAD.MOV.U32 R45, RZ, RZ, R31.reuse ;  /* 0x000000ffff2d7224 */ /* 0x120fe200078e001f */
[--C-:B------:R-:W-:Y:S01]  /*0f00*/  SHF.R.U64 R107, R30, 0x10, R31.reuse ;  /* 0x000000101e6b7819 */ /* 0x100fe2000000121f */
[----:B------:R-:W-:Y:S01]  /*0f10*/  IMAD.MOV.U32 R154, RZ, RZ, R4 ;  /* 0x000000ffff9a7224 */ /* 0x000fe200078e0004 */
[----:B------:R-:W-:Y:S01]  /*0f20*/  SHF.R.U32.HI R47, RZ, 0x10, R31 ;  /* 0x00000010ff2f7819 */ /* 0x000fe2000001161f */
[----:B------:R-:W-:Y:S01]  /*0f30*/  IMAD.MOV.U32 R148, RZ, RZ, R12 ;  /* 0x000000ffff947224 */ /* 0x000fe200078e000c */
[----:B------:R-:W0:Y:S01]  /*0f40*/  LDC R31, c[0x0][0x360] ;  /* 0x0000d800ff1f7b82 */ /* 0x000e220000000800 */
        /* <DEDUP_REMOVED lines=8> */
[----:B------:R-:W-:Y:S01]  /*0fd0*/  MOV R8, R5 ;  /* 0x0000000500087202 */ /* 0x000fe20000000f00 */
[--C-:B------:R-:W-:Y:S01]  /*0fe0*/  IMAD.MOV.U32 R5, RZ, RZ, R7.reuse ;  /* 0x000000ffff057224 */ /* 0x100fe200078e0007 */
[----:B------:R-:W-:Y:S01]  /*0ff0*/  SHF.R.U64 R88, R6, 0x10, R7 ;  /* 0x0000001006587819 */ /* 0x000fe20000001207 */
[----:B------:R-:W-:Y:S01]  /*1000*/  IMAD.MOV.U32 R30, RZ, RZ, R33 ;  /* 0x000000ffff1e7224 */ /* 0x000fe200078e0021 */
[----:B------:R-:W-:Y:S01]  /*1010*/  SHF.R.U32.HI R89, RZ, 0x10, R7 ;  /* 0x00000010ff597819 */ /* 0x000fe20000011607 */
[----:B------:R-:W-:Y:S01]  /*1020*/  IMAD.HI.U32 R7, R76, -0x2daee0ad, RZ ;  /* 0xd2511f534c077827 */ /* 0x000fe200078e00ff */
[----:B------:R-:W-:-:S03]  /*1030*/  PRMT R155, R155, 0x5410, R4 ;  /* 0x000054109b9b7816 */ /* 0x000fc60000000004 */
[----:B------:R-:W-:Y:S01]  /*1040*/  HFMA2 R85, -RZ, RZ, 0, 0 ;  /* 0x00000000ff557431 */ /* 0x000fe200000001ff */
[----:B------:R-:W-:Y:S01]  /*1050*/  SHF.R.U64 R149, R12, 0x10, R13 ;  /* 0x000000100c957819 */ /* 0x000fe2000000120d */
[--C-:B------:R-:W-:Y:S01]  /*1060*/  IMAD.MOV.U32 R12, RZ, RZ, R11.reuse ;  /* 0x000000ffff0c7224 */ /* 0x100fe200078e000b */
[----:B------:R-:W-:Y:S01]  /*1070*/  SHF.R.U64 R151, R10, 0x10, R11 ;  /* 0x000000100a977819 */ /* 0x000fe2000000120b */
[----:B------:R-:W-:Y:S01]  /*1080*/  IMAD.MOV.U32 R10, RZ, RZ, R9 ;  /* 0x000000ffff0a7224 */ /* 0x000fe200078e0009 */
[----:B------:R-:W-:Y:S01]  /*1090*/  SHF.R.U32.HI R11, RZ, 0x10, R11 ;  /* 0x00000010ff0b7819 */ /* 0x000fe2000001160b */
[----:B------:R-:W-:Y:S01]  /*10a0*/  IMAD.MOV.U32 R104, RZ, RZ, R34 ;  /* 0x000000ffff687224 */ /* 0x000fe200078e0022 */
[----:B------:R-:W-:Y:S01]  /*10b0*/  SHF.R.U32.HI R9, RZ, 0x10, R9 ;  /* 0x00000010ff097819 */ /* 0x000fe20000011609 */
[----:B0-----:R-:W-:Y:S01]  /*10c0*/  IMAD R74, R31, UR5, R74 ;  /* 0x000000051f4a7c24 */ /* 0x001fe2000f8e024a */
[--C-:B------:R-:W-:Y:S01]  /*10d0*/  SHF.R.U64 R156, R70, 0x10, R71.reuse ;  /* 0x00000010469c7819 */ /* 0x100fe20000001247 */
[----:B------:R-:W-:Y:S01]  /*10e0*/  IMAD.MOV.U32 R102, RZ, RZ, R36 ;  /* 0x000000ffff667224 */ /* 0x000fe200078e0024 */
[----:B------:R-:W-:Y:S01]  /*10f0*/  SHF.R.U32.HI R6, RZ, 0x10, R71 ;  /* 0x00000010ff067819 */ /* 0x000fe20000011647 */
[----:B------:R-:W-:Y:S01]  /*1100*/  IMAD.HI.U32 R4, R74, -0x326172a9, RZ ;  /* 0xcd9e8d574a047827 */ /* 0x000fe200078e00ff */
[----:B------:R-:W-:Y:S01]  /*1110*/  LOP3.LUT R7, R7, R73, RZ, 0x3c, !PT ;  /* 0x0000004907077212 */ /* 0x000fe200078e3cff */
[----:B------:R-:W0:Y:S01]  /*1120*/  LDCU UR8, c[0x0][0x404] ;  /* 0x00008080ff0877ac */ /* 0x000e220008000800 */
[----:B------:R-:W-:Y:S01]  /*1130*/  PRMT R150, R150, 0x5410, R12 ;  /* 0x0000541096967816 */ /* 0x000fe2000000000c */
[----:B------:R-:W-:Y:S01]  /*1140*/  VIADD R12, R73, 0xbb67ae85 ;  /* 0xbb67ae85490c7836 */ /* 0x000fe20000000000 */
[----:B------:R-:W-:Y:S01]  /*1150*/  LOP3.LUT R4, R75, R4, R72, 0x96, !PT ;  /* 0x000000044b047212 */ /* 0x000fe200078e9648 */
[----:B------:R-:W-:Y:S01]  /*1160*/  IMAD.MOV.U32 R93, RZ, RZ, R27 ;  /* 0x000000ffff5d7224 */ /* 0x000fe200078e001b */
        /* <DEDUP_REMOVED lines=8> */
[----:B------:R-:W-:Y:S01]  /*11f0*/  PRMT R154, R154, 0x5410, R8 ;  /* 0x000054109a9a7816 */ /* 0x000fe20000000008 */
[----:B------:R-:W2:Y:S01]  /*1200*/  LDCU UR12, c[0x0][0x448] ;  /* 0x00008900ff0c77ac */ /* 0x000ea20008000800 */
[----:B------:R-:W-:Y:S01]  /*1210*/  IADD3 R8, PT, PT, R72, -0x61c88647, RZ ;  /* 0x9e3779b948087810 */ /* 0x000fe20007ffe0ff */
[----:B------:R-:W-:Y:S01]  /*1220*/  IMAD R9, R74, -0x326172a9, RZ ;  /* 0xcd9e8d574a097824 */ /* 0x000fe200078e02ff */
[----:B------:R-:W-:Y:S01]  /*1230*/  LOP3.LUT R10, R12, R11, R10, 0x96, !PT ;  /* 0x0000000b0c0a7212 */ /* 0x000fe200078e960a */
[----:B------:R-:W-:Y:S01]  /*1240*/  IMAD R12, R4, -0x2daee0ad, RZ ;  /* 0xd2511f53040c7824 */ /* 0x000fe200078e02ff */
[----:B------:R-:W-:Y:S01]  /*1250*/  MOV R146, R14 ;  /* 0x0000000e00927202 */ /* 0x000fe20000000f00 */
[----:B------:R-:W-:Y:S01]  /*1260*/  VIADD R11, R73, 0x76cf5d0a ;  /* 0x76cf5d0a490b7836 */ /* 0x000fe20000000000 */
[----:B------:R-:W-:Y:S01]  /*1270*/  LOP3.LUT R6, R8, R9, R6, 0x96, !PT ;  /* 0x0000000908067212 */ /* 0x000fe200078e9606 */
[----:B------:R-:W-:Y:S01]  /*1280*/  IMAD R7, R7, -0x326172a9, RZ ;  /* 0xcd9e8d5707077824 */ /* 0x000fe200078e02ff */
[----:B------:R-:W-:Y:S01]  /*1290*/  IADD3 R8, PT, PT, R72, 0x3c6ef372, RZ ;  /* 0x3c6ef37248087810 */ /* 0x000fe20007ffe0ff */
[----:B------:R-:W-:Y:S01]  /*12a0*/  IMAD.HI.U32 R4, R10, -0x326172a9, RZ ;  /* 0xcd9e8d570a047827 */ /* 0x000fe200078e00ff */
[----:B------:R-:W-:Y:S01]  /*12b0*/  SHF.R.U64 R147, R14, 0x10, R15 ;  /* 0x000000100e937819 */ /* 0x000fe2000000120f */
[----:B------:R-:W3:Y:S01]  /*12c0*/  LDCU.64 UR10, c[0x0][0x408] ;  /* 0x00008100ff0a77ac */ /* 0x000ee20008000a00 */
[----:B------:R-:W-:Y:S01]  /*12d0*/  MOV R14, R13 ;  /* 0x0000000d000e7202 */ /* 0x000fe20000000f00 */
[----:B------:R-:W-:Y:S01]  /*12e0*/  IMAD.HI.U32 R9, R6, -0x2daee0ad, RZ ;  /* 0xd2511f5306097827 */ /* 0x000fe200078e00ff */
[----:B------:R-:W-:Y:S01]  /*12f0*/  LOP3.LUT R4, R8, R7, R4, 0x96, !PT ;  /* 0x0000000708047212 */ /* 0x000fe200078e9604 */
[----:B------:R-:W4:Y:S01]  /*1300*/  LDCU.64 UR4, c[0x0][0x3a0] ;  /* 0x00007400ff0477ac */ /* 0x000f220008000a00 */
[----:B------:R-:W-:Y:S01]  /*1310*/  SHF.R.U32.HI R13, RZ, 0x10, R13 ;  /* 0x00000010ff0d7819 */ /* 0x000fe2000001160d */
[----:B------:R-:W-:Y:S01]  /*1320*/  IMAD R7, R10, -0x326172a9, RZ ;  /* 0xcd9e8d570a077824 */ /* 0x000fe200078e02ff */
[----:B------:R-:W-:Y:S01]  /*1330*/  LOP3.LUT R9, R11, R12, R9, 0x96, !PT ;  /* 0x0000000c0b097212 */ /* 0x000fe200078e9609 */
[----:B------:R-:W-:Y:S01]  /*1340*/  IMAD R11, R6, -0x2daee0ad, RZ ;  /* 0xd2511f53060b7824 */ /* 0x000fe200078e02ff */
[----:B------:R-:W-:Y:S01]  /*1350*/  PRMT R149, R149, 0x5410, R13 ;  /* 0x0000541095957816 */ /* 0x000fe2000000000d */
[----:B------:R-:W-:Y:S01]  /*1360*/  VIADD R8, R72, 0xdaa66d2b ;  /* 0xdaa66d2b48087836 */ /* 0x000fe20000000000 */
[--C-:B------:R-:W-:Y:S01]  /*1370*/  SHF.R.U64 R157, R68, 0x10, R69.reuse ;  /* 0x00000010449d7819 */ /* 0x100fe20000001245 */
[----:B------:R-:W-:Y:S01]  /*1380*/  IMAD.HI.U32 R6, R9, -0x326172a9, RZ ;  /* 0xcd9e8d5709067827 */ /* 0x000fe200078e00ff */
[----:B------:R-:W-:-:S02]  /*1390*/  SHF.R.U32.HI R13, RZ, 0x10, R69 ;  /* 0x00000010ff0d7819 */ /* 0x000fc40000011645 */
[----:B------:R-:W-:Y:S01]  /*13a0*/  SHF.R.U64 R158, R66, 0x10, R67 ;  /* 0x00000010429e7819 */ /* 0x000fe20000001243 */
[----:B------:R-:W-:Y:S01]  /*13b0*/  IMAD.HI.U32 R10, R4, -0x2daee0ad, RZ ;  /* 0xd2511f53040a7827 */ /* 0x000fe200078e00ff */
[----:B------:R-:W-:Y:S02]  /*13c0*/  LOP3.LUT R6, R8, R7, R6, 0x96, !PT ;  /* 0x0000000708067212 */ /* 0x000fe400078e9606 */
[----:B------:R-:W-:Y:S01]  /*13d0*/  PRMT R157, R157, 0x5410, R13 ;  /* 0x000054109d9d7816 */ /* 0x000fe2000000000d */
[----:B------:R-:W-:Y:S01]  /*13e0*/  VIADD R12, R73, 0x32370b8f ;  /* 0x32370b8f490c7836 */ /* 0x000fe20000000000 */
[----:B------:R-:W-:Y:S01]  /*13f0*/  SHF.R.U32.HI R13, RZ, 0x10, R67 ;  /* 0x00000010ff0d7819 */ /* 0x000fe20000011643 */
[----:B------:R-:W-:Y:S01]  /*1400*/  IMAD R9, R9, -0x326172a9, RZ ;  /* 0xcd9e8d5709097824 */ /* 0x000fe200078e02ff */
[----:B------:R-:W-:Y:S01]  /*1410*/  SHF.R.U64 R159, R64, 0x10, R65 ;  /* 0x00000010409f7819 */ /* 0x000fe20000001241 */
[----:B------:R-:W-:Y:S01]  /*1420*/  IMAD.HI.U32 R8, R6, -0x2daee0ad, RZ ;  /* 0xd2511f5306087827 */ /* 0x000fe200078e00ff */
[----:B------:R-:W-:-:S02]  /*1430*/  LOP3.LUT R10, R12, R11, R10, 0x96, !PT ;  /* 0x0000000b0c0a7212 */ /* 0x000fc400078e960a */
[C---:B------:R-:W-:Y:S01]  /*1440*/  IADD3 R12, PT, PT, R73.reuse, -0x126145ec, RZ ;  /* 0xed9eba14490c7810 */ /* 0x040fe20007ffe0ff */
[----:B------:R-:W-:Y:S01]  /*1450*/  IMAD R11, R4, -0x2daee0ad, RZ ;  /* 0xd2511f53040b7824 */ /* 0x000fe200078e02ff */
[----:B------:R-:W-:Y:S01]  /*1460*/  PRMT R158, R158, 0x5410, R13 ;  /* 0x000054109e9e7816 */ /* 0x000fe2000000000d */
[----:B------:R-:W-:Y:S01]  /*1470*/  IMAD.HI.U32 R4, R10, -0x326172a9, RZ ;  /* 0xcd9e8d570a047827 */ /* 0x000fe200078e00ff */
[----:B------:R-:W-:Y:S02]  /*1480*/  SHF.R.U32.HI R13, RZ, 0x10, R65 ;  /* 0x00000010ff0d7819 */ /* 0x000fe40000011641 */
[----:B------:R-:W-:Y:S01]  /*1490*/  LOP3.LUT R8, R12, R11, R8, 0x96, !PT ;  /* 0x0000000b0c087212 */ /* 0x000fe200078e9608 */
[----:B------:R-:W-:Y:S01]  /*14a0*/  VIADD R7, R72, 0x78dde6e4 ;  /* 0x78dde6e448077836 */ /* 0x000fe20000000000 */
[----:B------:R-:W-:Y:S01]  /*14b0*/  IADD3 R12, PT, PT, R73, -0x56f99767, RZ ;  /* 0xa9066899490c7810 */ /* 0x000fe20007ffe0ff */
[----:B------:R-:W-:Y:S01]  /*14c0*/  IMAD R11, R6, -0x2daee0ad, RZ ;  /* 0xd2511f53060b7824 */ /* 0x000fe200078e02ff */
[----:B------:R-:W-:Y:S01]  /*14d0*/  PRMT R159, R159, 0x5410, R13 ;  /* 0x000054109f9f7816 */ /* 0x000fe2000000000d */
[----:B------:R-:W-:Y:S01]  /*14e0*/  IMAD.HI.U32 R6, R8, -0x326172a9, RZ ;  /* 0xcd9e8d5708067827 */ /* 0x000fe200078e00ff */
[----:B------:R-:W-:-:S02]  /*14f0*/  LOP3.LUT R4, R7, R9, R4, 0x96, !PT ;  /* 0x0000000907047212 */ /* 0x000fc400078e9604 */
[--C-:B------:R-:W-:Y:S01]  /*1500*/  SHF.R.U64 R160, R62, 0x10, R63.reuse ;  /* 0x000000103ea07819 */ /* 0x100fe2000000123f */
[----:B------:R-:W-:Y:S01]  /*1510*/  IMAD R7, R10, -0x326172a9, RZ ;  /* 0xcd9e8d570a077824 */ /* 0x000fe200078e02ff */
[----:B------:R-:W-:Y:S01]  /*1520*/  SHF.R.U32.HI R13, RZ, 0x10, R63 ;  /* 0x00000010ff0d7819 */ /* 0x000fe2000001163f */
[----:B------:R-:W-:Y:S01]  /*1530*/  VIADD R9, R72, 0x1715609d ;  /* 0x1715609d48097836 */ /* 0x000fe20000000000 */
[----:B------:R-:W-:Y:S01]  /*1540*/  SHF.R.U64 R161, R60, 0x10, R61 ;  /* 0x000000103ca17819 */ /* 0x000fe2000000123d */
        /* <DEDUP_REMOVED lines=14> */
[----:B------:R-:W-:Y:S01]  /*1630*/  MOV R44, R29 ;  /* 0x0000001d002c7202 */ /* 0x000fe20000000f00 */
[----:B------:R-:W-:Y:S01]  /*1640*/  VIADD R8, R72, 0xb54cda56 ;  /* 0xb54cda5648087836 */ /* 0x000fe20000000000 */
[--C-:B------:R-:W-:Y:S01]  /*1650*/  SHF.R.U64 R109, R28, 0x10, R29.reuse ;  /* 0x000000101c6d7819 */ /* 0x100fe2000000121d */
[----:B------:R-:W-:Y:S01]  /*1660*/  IMAD R11, R6, -0x2daee0ad, RZ ;  /* 0xd2511f53060b7824 */ /* 0x000fe200078e02ff */
[----:B------:R-:W-:Y:S01]  /*1670*/  SHF.R.U32.HI R46, RZ, 0x10, R29 ;  /* 0x00000010ff2e7819 */ /* 0x000fe2000001161d */
[----:B------:R-:W-:Y:S01]  /*1680*/  IMAD.HI.U32 R6, R9, -0x326172a9, RZ ;  /* 0xcd9e8d5709067827 */ /* 0x000fe200078e00ff */
[----:B------:R-:W-:-:S02]  /*1690*/  LOP3.LUT R4, R8, R7, R4, 0x96, !PT ;  /* 0x0000000708047212 */ /* 0x000fc400078e9604 */
[----:B------:R-:W-:Y:S01]  /*16a0*/  IADD3 R8, PT, PT, R72, 0x5384540f, RZ ;  /* 0x5384540f48087810 */ /* 0x000fe20007ffe0ff */
[----:B------:R-:W-:Y:S01]  /*16b0*/  IMAD R7, R10, -0x326172a9, RZ ;  /* 0xcd9e8d570a077824 */ /* 0x000fe200078e02ff */
[----:B------:R-:W-:Y:S01]  /*16c0*/  MOV R106, R32 ;  /* 0x00000020006a7202 */ /* 0x000fe20000000f00 */
[----:B------:R-:W-:Y:S01]  /*16d0*/  IMAD.HI.U32 R10, R4, -0x2daee0ad, RZ ;  /* 0xd2511f53040a7827 */ /* 0x000fe200078e00ff */
[--C-:B------:R-:W-:Y:S02]  /*16e0*/  SHF.R.U64 R105, R32, 0x10, R33.reuse ;  /* 0x0000001020697819 */ /* 0x100fe40000001221 */
[----:B------:R-:W-:Y:S01]  /*16f0*/  LOP3.LUT R6, R8, R7, R6, 0x96, !PT ;  /* 0x0000000708067212 */ /* 0x000fe200078e9606 */
[----:B------:R-:W-:Y:S01]  /*1700*/  VIADD R12, R73, 0x1fd5c5a3 ;  /* 0x1fd5c5a3490c7836 */ /* 0x000fe20000000000 */
[----:B------:R-:W-:Y:S01]  /*1710*/  IADD3 R7, PT, PT, R72, -0xe443238, RZ ;  /* 0xf1bbcdc848077810 */ /* 0x000fe20007ffe0ff */
[----:B------:R-:W-:Y:S01]  /*1720*/  IMAD R9, R9, -0x326172a9, RZ ;  /* 0xcd9e8d5709097824 */ /* 0x000fe200078e02ff */
[----:B------:R-:W-:Y:S01]  /*1730*/  SHF.R.U32.HI R48, RZ, 0x10, R33 ;  /* 0x00000010ff307819 */ /* 0x000fe20000011621 */
[----:B------:R-:W-:Y:S01]  /*1740*/  IMAD.HI.U32 R8, R6, -0x2daee0ad, RZ ;  /* 0xd2511f5306087827 */ /* 0x000fe200078e00ff */
[----:B------:R-:W-:-:S02]  /*1750*/  LOP3.LUT R10, R12, R11, R10, 0x96, !PT ;  /* 0x0000000b0c0a7212 */ /* 0x000fc400078e960a */
[----:B------:R-:W-:Y:S01]  /*1760*/  SHF.R.U64 R103, R34, 0x10, R35 ;  /* 0x0000001022677819 */ /* 0x000fe20000001223 */
[----:B------:R-:W-:Y:S01]  /*1770*/  IMAD R11, R4, -0x2daee0ad, RZ ;  /* 0xd2511f53040b7824 */ /* 0x000fe200078e02ff */
[----:B------:R-:W-:Y:S01]  /*1780*/  SHF.R.U64 R101, R36, 0x10, R37 ;  /* 0x0000001024657819 */ /* 0x000fe20000001225 */
[----:B------:R-:W-:Y:S01]  /*1790*/  VIADD R12, R73, 0xdb3d7428 ;  /* 0xdb3d7428490c7836 */ /* 0x000fe20000000000 */
[--C-:B------:R-:W-:Y:S01]  /*17a0*/  SHF.R.U64 R111, R26, 0x10, R27.reuse ;  /* 0x000000101a6f7819 */ /* 0x100fe2000000121b */
[----:B------:R-:W-:Y:S01]  /*17b0*/  IMAD.HI.U32 R4, R10, -0x326172a9, RZ ;  /* 0xcd9e8d570a047827 */ /* 0x000fe200078e00ff */
[----:B------:R-:W-:Y:S02]  /*17c0*/  SHF.R.U32.HI R29, RZ, 0x10, R27 ;  /* 0x00000010ff1d7819 */ /* 0x000fe4000001161b */
[----:B------:R-:W-:Y:S01]  /*17d0*/  LOP3.LUT R8, R12, R11, R8, 0x96, !PT ;  /* 0x0000000b0c087212 */ /* 0x000fe200078e9608 */
[----:B------:R-:W-:Y:S01]  /*17e0*/  IMAD.MOV.U32 R122, RZ, RZ, R22 ;  /* 0x000000ffff7a7224 */ /* 0x000fe200078e0016 */
[----:B------:R-:W-:Y:S01]  /*17f0*/  LOP3.LUT R4, R7, R9, R4, 0x96, !PT ;  /* 0x0000000907047212 */ /* 0x000fe200078e9604 */
[----:B------:R-:W-:Y:S01]  /*1800*/  IMAD.MOV.U32 R128, RZ, RZ, R18 ;  /* 0x000000ffff807224 */ /* 0x000fe200078e0012 */
[----:B------:R-:W-:Y:S01]  /*1810*/  MOV R112, R24 ;  /* 0x0000001800707202 */ /* 0x000fe20000000f00 */
[----:B------:R-:W-:Y:S01]  /*1820*/  IMAD.MOV.U32 R144, RZ, RZ, R16 ;  /* 0x000000ffff907224 */ /* 0x000fe200078e0010 */
[----:B------:R-:W-:Y:S01]  /*1830*/  SHF.R.U64 R117, R24, 0x10, R25 ;  /* 0x0000001018757819 */ /* 0x000fe20000001219 */
[----:B------:R-:W-:Y:S01]  /*1840*/  IMAD.MOV.U32 R33, RZ, RZ, R37 ;  /* 0x000000ffff217224 */ /* 0x000fe200078e0025 */
[----:B------:R-:W-:Y:S01]  /*1850*/  SHF.R.U64 R123, R22, 0x10, R23 ;  /* 0x00000010167b7819 */ /* 0x000fe20000001217 */
[----:B------:R-:W-:Y:S01]  /*1860*/  IMAD.MOV.U32 R34, RZ, RZ, R39 ;  /* 0x000000ffff227224 */ /* 0x000fe200078e0027 */
[----:B------:R-:W-:Y:S01]  /*1870*/  MOV R125, R20 ;  /* 0x00000014007d7202 */ /* 0x000fe20000000f00 */
[----:B------:R-:W-:Y:S01]  /*1880*/  IMAD.MOV.U32 R98, RZ, RZ, R40 ;  /* 0x000000ffff627224 */ /* 0x000fe200078e0028 */
[----:B------:R-:W-:Y:S01]  /*1890*/  SHF.R.U64 R127, R20, 0x10, R21 ;  /* 0x00000010147f7819 */ /* 0x000fe20000001215 */
[----:B------:R-:W-:Y:S01]  /*18a0*/  IMAD.MOV.U32 R95, RZ, RZ, R26 ;  /* 0x000000ffff5f7224 */ /* 0x000fe200078e001a */
[----:B------:R-:W-:Y:S01]  /*18b0*/  SHF.R.U64 R130, R18, 0x10, R19 ;  /* 0x0000001012827819 */ /* 0x000fe20000001213 */
[----:B------:R-:W-:Y:S01]  /*18c0*/  IMAD.MOV.U32 R27, RZ, RZ, R25 ;  /* 0x000000ffff1b7224 */ /* 0x000fe200078e0019 */
[----:B------:R-:W-:Y:S01]  /*18d0*/  SHF.R.U64 R145, R16, 0x10, R17 ;  /* 0x0000001010917819 */ /* 0x000fe20000001211 */
[----:B------:R-:W-:Y:S01]  /*18e0*/  IMAD.MOV.U32 R118, RZ, RZ, R42 ;  /* 0x000000ffff767224 */ /* 0x000fe200078e002a */
[----:B------:R-:W-:Y:S01]  /*18f0*/  MOV R32, R35 ;  /* 0x0000002300207202 */ /* 0x000fe20000000f00 */
[----:B------:R-:W-:Y:S01]  /*1900*/  IMAD.MOV.U32 R24, RZ, RZ, R23 ;  /* 0x000000ffff187224 */ /* 0x000fe200078e0017 */
[----:B------:R-:W-:Y:S01]  /*1910*/  SHF.R.U32.HI R49, RZ, 0x10, R35 ;  /* 0x00000010ff317819 */ /* 0x000fe20000011623 */
[----:B------:R-:W-:Y:S01]  /*1920*/  IMAD.MOV.U32 R22, RZ, RZ, R21 ;  /* 0x000000ffff167224 */ /* 0x000fe200078e0015 */
[----:B------:R-:W-:Y:S01]  /*1930*/  SHF.R.U32.HI R36, RZ, 0x10, R37 ;  /* 0x00000010ff247819 */ /* 0x000fe20000011625 */
[----:B------:R-:W-:Y:S01]  /*1940*/  IMAD.MOV.U32 R18, RZ, RZ, R17 ;  /* 0x000000ffff127224 */ /* 0x000fe200078e0011 */
[----:B------:R-:W-:Y:S01]  /*1950*/  SHF.R.U32.HI R28, RZ, 0x10, R25 ;  /* 0x00000010ff1c7819 */ /* 0x000fe20000011619 */
[----:B------:R-:W-:Y:S01]  /*1960*/  IMAD.MOV.U32 R16, RZ, RZ, R15 ;  /* 0x000000ffff107224 */ /* 0x000fe200078e000f */
[----:B------:R-:W-:Y:S01]  /*1970*/  MOV R20, R19 ;  /* 0x0000001300147202 */ /* 0x000fe20000000f00 */
[----:B------:R-:W-:Y:S01]  /*1980*/  VIADD R11, R72, 0x8ff34781 ;  /* 0x8ff34781480b7836 */ /* 0x000fe20000000000 */
[----:B------:R-:W-:Y:S01]  /*1990*/  PRMT R162, R162, 0x5410, R13 ;  /* 0x00005410a2a27816 */ /* 0x000fe2000000000d */
[----:B------:R-:W-:Y:S01]  /*19a0*/  IMAD R6, R6, -0x2daee0ad, RZ ;  /* 0xd2511f5306067824 */ /* 0x000fe200078e02ff */
[--C-:B------:R-:W-:Y:S01]  /*19b0*/  SHF.R.U64 R91, R82, 0x10, R83.reuse ;  /* 0x00000010525b7819 */ /* 0x100fe20000001253 */
[----:B------:R-:W-:Y:S01]  /*19c0*/  IMAD R9, R10, -0x326172a9, RZ ;  /* 0xcd9e8d570a097824 */ /* 0x000fe200078e02ff */
[----:B------:R-:W-:Y:S01]  /*19d0*/  SHF.R.U32.HI R90, RZ, 0x10, R83 ;  /* 0x00000010ff5a7819 */ /* 0x000fe20000011653 */
[----:B------:R-:W-:Y:S01]  /*19e0*/  IMAD.HI.U32 R80, R8, -0x326172a9, RZ ;  /* 0xcd9e8d5708507827 */ /* 0x000fe200078e00ff */
[----:B------:R-:W-:-:S02]  /*19f0*/  MOV R100, R38 ;  /* 0x0000002600647202 */ /* 0x000fc40000000f00 */
[--C-:B------:R-:W-:Y:S01]  /*1a00*/  SHF.R.U64 R99, R38, 0x10, R39.reuse ;  /* 0x0000001026637819 */ /* 0x100fe20000001227 */
[----:B------:R-:W-:Y:S01]  /*1a10*/  IMAD.HI.U32 R81, R4, -0x2daee0ad, RZ ;  /* 0xd2511f5304517827 */ /* 0x000fe200078e00ff */
[----:B------:R-:W-:Y:S02]  /*1a20*/  SHF.R.U32.HI R37, RZ, 0x10, R39 ;  /* 0x00000010ff257819 */ /* 0x000fe40000011627 */
[----:B------:R-:W-:Y:S01]  /*1a30*/  MOV R35, R41 ;  /* 0x0000002900237202 */ /* 0x000fe20000000f00 */
[----:B------:R-:W-:Y:S01]  /*1a40*/  VIADD R7, R73, 0x96a522ad ;  /* 0x96a522ad49077836 */ /* 0x000fe20000000000 */
[--C-:B------:R-:W-:Y:S01]  /*1a50*/  SHF.R.U64 R97, R40, 0x10, R41.reuse ;  /* 0x0000001028617819 */ /* 0x100fe20000001229 */
[----:B------:R-:W-:Y:S01]  /*1a60*/  HADD2.F32 R82, -RZ, R82.H0_H0 ;  /* 0x20000052ff527230 */ /* 0x000fe20000004100 */
[----:B------:R-:W-:Y:S01]  /*1a70*/  SHF.R.U32.HI R96, RZ, 0x10, R41 ;  /* 0x00000010ff607819 */ /* 0x000fe20000011629 */
[----:B------:R-:W-:Y:S01]  /*1a80*/  HADD2.F32 R83, -RZ, R83.H0_H0 ;  /* 0x20000053ff537230 */ /* 0x000fe20000004100 */
[----:B------:R-:W-:Y:S01]  /*1a90*/  MOV R25, R43 ;  /* 0x0000002b00197202 */ /* 0x000fe20000000f00 */
        /* <DEDUP_REMOVED lines=12> */
[----:B------:R-:W-:Y:S01]  /*1b60*/  IMAD R92, R8, -0x326172a9, RZ ;  /* 0xcd9e8d57085c7824 */ /* 0x000fe200078e02ff */
[----:B------:R-:W-:Y:S01]  /*1b70*/  SHF.R.U32.HI R15, RZ, 0x10, R15 ;  /* 0x00000010ff0f7819 */ /* 0x000fe2000001160f */
[----:B------:R-:W-:Y:S01]  /*1b80*/  IMAD R94, R4, -0x2daee0ad, RZ ;  /* 0xd2511f53045e7824 */ /* 0x000fe200078e02ff */
        /* <DEDUP_REMOVED lines=39> */
[----:B------:R-:W-:Y:S02]  /*1e00*/  LOP3.LUT R80, R11, R9, R80, 0x96, !PT ;  /* 0x000000090b507212 */ /* 0x000fe400078e9650 */
[----:B------:R-:W-:Y:S02]  /*1e10*/  LOP3.LUT R81, R7, R6, R81, 0x96, !PT ;  /* 0x0000000607517212 */ /* 0x000fe400078e9651 */
[----:B01234-:R-:W-:-:S07]  /*1e20*/  LOP3.LUT R84, R84, 0x3, RZ, 0xc0, !PT ;  /* 0x0000000354547812 */ /* 0x01ffce00078ec0ff */
.L_x_40305:
        /* <DEDUP_REMOVED lines=20> */
[----:B------:R-:W-:-:S03]  /*1f70*/  IMAD.MOV.U32 R52, RZ, RZ, RZ ;  /* 0x000000ffff347224 */ /* 0x000fc600078e00ff */
[----:B------:R-:W-:Y:S01]  /*1f80*/  @P0 LEA.HI.SX32 R52, R114, R79, 0x1e ;  /* 0x0000004f72340211 */ /* 0x000fe200078ff2ff */
[----:B0-----:R-:W-:Y:S06]  /*1f90*/  @!P5 BRA `(.L_x_39695) ;  /* 0x0000003400b8d947 */ /* 0x001fec0003800000 */
[----:B------:R-:W-:Y:S04]  /*1fa0*/  BSSY.RECONVERGENT B1, `(.L_x_39696) ;  /* 0x0000005000017945 */ /* 0x000fe80003800200 */
[----:B------:R-:W-:Y:S05]  /*1fb0*/  @!P0 BRA `(.L_x_39697) ;  /* 0x00000000000c8947 */ /* 0x000fea0003800000 */
[----:B------:R-:W0:Y:S02]  /*1fc0*/  LDC.64 R4, c[0x0][0x390] ;  /* 0x0000e400ff047b82 */ /* 0x000e240000000a00 */
[----:B0-----:R-:W-:-:S06]  /*1fd0*/  IMAD.WIDE.U32 R4, R52, 0x10, R4 ;  /* 0x0000001034047825 */ /* 0x001fcc00078e0004 */
[----:B------:R-:W5:Y:S02]  /*1fe0*/  LDG.E.128 R4, desc[UR6][R4.64] ;  /* 0x0000000604047981 */ /* 0x000f64000c1e1d00 */
.L_x_39697:
[----:B------:R-:W-:Y:S05]  /*1ff0*/  BSYNC.RECONVERGENT B1 ;  /* 0x0000000000017941 */ /* 0x000fea0003800200 */
.L_x_39696:
[----:B------:R-:W-:Y:S01]  /*2000*/  UISETP.NE.U32.AND UP0, UPT, UR4, URZ, UPT ;  /* 0x000000ff0400728c */ /* 0x000fe2000bf05070 */
[----:B------:R-:W-:Y:S03]  /*2010*/  BSSY.RECONVERGENT B1, `(.L_x_39698) ;  /* 0x0000352000017945 */ /* 0x000fe60003800200 */
        /* <DEDUP_REMOVED lines=9> */
[----:B--2---:R-:W-:Y:S01]  /*20b0*/  @!P1 IMAD.MOV.U32 R12, RZ, RZ, R8 ;  /* 0x000000ffff0c9224 */ /* 0x004fe200078e0008 */
        /* <DEDUP_REMOVED lines=17> */
.L_x_39704:
        /* <DEDUP_REMOVED lines=13> */
.L_x_39706:
[----:B------:R-:W-:Y:S05]  /*22a0*/  BSYNC.RECONVERGENT B4 ;  /* 0x0000000000047941 */ /* 0x000fea0003800200 */
.L_x_39705:
[----:B------:R-:W-:Y:S01]  /*22b0*/  IMAD.WIDE.U32 R132, R74, -0x326172a9, RZ ;  /* 0xcd9e8d574a847825 */ /* 0x000fe200078e00ff */
        /* <DEDUP_REMOVED lines=57> */
[----:B------:R-:W-:Y:S01]  /*2650*/  LOP3.LUT R80, R80, R132, R135, 0x96, !PT ;  /* 0x0000008450507212 */ /* 0x000fe200078e9687 */
[----:B------:R-:W-:-:S07]  /*2660*/  IMAD.MOV.U32 R12, RZ, RZ, R94 ;  /* 0x000000ffff0c7224 */ /* 0x000fce00078e005e */
.L_x_39703:
[----:B------:R-:W-:Y:S05]  /*2670*/  BSYNC.RECONVERGENT B3 ;  /* 0x0000000000037941 */ /* 0x000fea0003800200 */
.L_x_39702:
[----:B------:R-:W-:Y:S01]  /*2680*/  I2FP.F32.U32 R13, R12 ;  /* 0x0000000c000d7245 */ /* 0x000fe20000201000 */
[----:B------:R-:W-:Y:S02]  /*2690*/  IMAD.MOV.U32 R12, RZ, RZ, 0x2f800000 ;  /* 0x2f800000ff0c7424 */ /* 0x000fe400078e00ff */
[----:B-----5:R-:W-:Y:S01]  /*26a0*/  FMUL.FTZ R113, R4, UR11 ;  /* 0x0000000b04717c20 */ /* 0x020fe20008410000 */
[----:B------:R-:W-:Y:S02]  /*26b0*/  HADD2.F32 R15, -RZ, R110.H1_H1 ;  /* 0x3000006eff0f7230 */ /* 0x000fe40000004100 */
[----:B------:R-:W-:Y:S01]  /*26c0*/  FFMA.FTZ R12, R13, R12, 1.1641532182693481445e-10 ;  /* 0x2f0000000d0c7423 */ /* 0x000fe2000001000c */
[----:B------:R-:W-:-:S04]  /*26d0*/  FMUL.FTZ R113, R113, UR10 ;  /* 0x0000000a71717c20 */ /* 0x000fc80008410000 */
[----:B------:R-:W-:-:S04]  /*26e0*/  FSETP.GTU.FTZ.AND P2, PT, R12, UR8, PT ;  /* 0x000000080c007c0b */ /* 0x000fc8000bf5c000 */
[----:B------:R-:W-:Y:S02]  /*26f0*/  FSEL R113, R113, RZ, !P2 ;  /* 0x000000ff71717208 */ /* 0x000fe40005000000 */
[----:B------:R-:W-:-:S03]  /*2700*/  SEL R13, RZ, 0x1, P2 ;  /* 0x00000001ff0d7807 */ /* 0x000fc60001000000 */
[----:B------:R-:W-:Y:S01]  /*2710*/  FFMA.FTZ R12, R113, R15, R8 ;  /* 0x0000000f710c7223 */ /* 0x000fe20000010008 */
[----:B------:R-:W-:-:S07]  /*2720*/  PRMT R93, R13, 0x7610, R93 ;  /* 0x000076100d5d7816 */ /* 0x000fce000000005d */
.L_x_39701:
[----:B------:R-:W-:Y:S05]  /*2730*/  BSYNC.RECONVERGENT B2 ;  /* 0x0000000000027941 */ /* 0x000fea0003800200 */
.L_x_39700:
        /* <DEDUP_REMOVED lines=17> */
.L_x_39711:
        /* <DEDUP_REMOVED lines=13> */
.L_x_39713:
[----:B------:R-:W-:Y:S05]  /*2920*/  BSYNC.RECONVERGENT B4 ;  /* 0x0000000000047941 */ /* 0x000fea0003800200 */
.L_x_39712:
        /* <DEDUP_REMOVED lines=56> */
[----:B------:R-:W-:Y:S02]  /*2cb0*/  MOV R13, R114 ;  /* 0x00000072000d7202 */ /* 0x000fe40000000f00 */
[----:B------:R-:W-:Y:S01]  /*2cc0*/  LOP3.LUT R80, R80, R136, R135, 0x96, !PT ;  /* 0x0000008850507212 */ /* 0x000fe200078e9687 */
[----:B------:R-:W-:Y:S01]  /*2cd0*/  IMAD.MOV.U32 R114, RZ, RZ, R14 ;  /* 0x000000ffff727224 */ /* 0x000fe200078e000e */
[----:B------:R-:W-:Y:S01]  /*2ce0*/  LOP3.LUT R81, R81, R132, R15, 0x96, !PT ;  /* 0x0000008451517212 */ /* 0x000fe200078e960f */
[----:B------:R-:W-:-:S07]  /*2cf0*/  IMAD.MOV.U32 R15, RZ, RZ, RZ ;  /* 0x000000ffff0f7224 */ /* 0x000fce00078e00ff */
.L_x_39710:
[----:B------:R-:W-:Y:S05]  /*2d00*/  BSYNC.RECONVERGENT B3 ;  /* 0x0000000000037941 */ /* 0x000fea0003800200 */
.L_x_39709:
[----:B------:R-:W-:Y:S01]  /*2d10*/  I2FP.F32.U32 R14, R13 ;  /* 0x0000000d000e7245 */ /* 0x000fe20000201000 */
[----:B------:R-:W-:Y:S02]  /*2d20*/  HFMA2 R13, -RZ, RZ, 0.1171875, 0 ;  /* 0x2f800000ff0d7431 */ /* 0x000fe400000001ff */
        /* <DEDUP_REMOVED lines=9> */
.L_x_39708:
[----:B------:R-:W-:Y:S05]  /*2dc0*/  BSYNC.RECONVERGENT B2 ;  /* 0x0000000000027941 */ /* 0x000fea0003800200 */
.L_x_39707:
        /* <DEDUP_REMOVED lines=17> */
.L_x_39718:
        /* <DEDUP_REMOVED lines=13> */
.L_x_39720:
[----:B------:R-:W-:Y:S05]  /*2fb0*/  BSYNC.RECONVERGENT B4 ;  /* 0x0000000000047941 */ /* 0x000fea0003800200 */
.L_x_39719:
        /* <DEDUP_REMOVED lines=61> */
.L_x_39717:
[----:B------:R-:W-:Y:S05]  /*3390*/  BSYNC.RECONVERGENT B3 ;  /* 0x0000000000037941 */ /* 0x000fea0003800200 */
.L_x_39716:
[----:B------:R-:W-:Y:S01]  /*33a0*/  I2FP.F32.U32 R15, R14 ;  /* 0x0000000e000f7245 */ /* 0x000fe20000201000 */
[----:B------:R-:W-:Y:S02]  /*33b0*/  IMAD.MOV.U32 R14, RZ, RZ, 0x2f800000 ;  /* 0x2f800000ff0e7424 */ /* 0x000fe400078e00ff */
[----:B-----5:R-:W-:Y:S01]  /*33c0*/  FMUL.FTZ R115, R6, UR11 ;  /* 0x0000000b06737c20 */ /* 0x020fe20008410000 */
[----:B------:R-:W-:Y:S02]  /*33d0*/  HADD2.F32 R113, -RZ, R110.H0_H0 ;  /* 0x2000006eff717230 */ /* 0x000fe40000004100 */
[----:B------:R-:W-:Y:S01]  /*33e0*/  FFMA.FTZ R14, R15, R14, 1.1641532182693481445e-10 ;  /* 0x2f0000000f0e7423 */ /* 0x000fe2000001000e */
[----:B------:R-:W-:-:S04]  /*33f0*/  FMUL.FTZ R115, R115, UR10 ;  /* 0x0000000a73737c20 */ /* 0x000fc80008410000 */
[----:B------:R-:W-:-:S04]  /*3400*/  FSETP.GTU.FTZ.AND P2, PT, R14, UR8, PT ;  /* 0x000000080e007c0b */ /* 0x000fc8000bf5c000 */
[----:B------:R-:W-:Y:S02]  /*3410*/  FSEL R115, R115, RZ, !P2 ;  /* 0x000000ff73737208 */ /* 0x000fe40005000000 */
[----:B------:R-:W-:-:S03]  /*3420*/  SEL R15, RZ, 0x1, P2 ;  /* 0x00000001ff0f7807 */ /* 0x000fc60001000000 */
[----:B------:R-:W-:Y:S01]  /*3430*/  FFMA.FTZ R14, R115, R113, R10 ;  /* 0x00000071730e7223 */ /* 0x000fe2000001000a */
[----:B------:R-:W-:-:S07]  /*3440*/  PRMT R96, R15, 0x7610, R96 ;  /* 0x000076100f607816 */ /* 0x000fce0000000060 */
.L_x_39715:
[----:B------:R-:W-:Y:S05]  /*3450*/  BSYNC.RECONVERGENT B2 ;  /* 0x0000000000027941 */ /* 0x000fea0003800200 */
.L_x_39714:
        /* <DEDUP_REMOVED lines=16> */
.L_x_39724:
        /* <DEDUP_REMOVED lines=13> */
.L_x_39726:
[----:B------:R-:W-:Y:S05]  /*3630*/  BSYNC.RECONVERGENT B3 ;  /* 0x0000000000037941 */ /* 0x000fea0003800200 */
.L_x_39725:
        /* <DEDUP_REMOVED lines=59> */
[----:B------:R-:W-:Y:S01]  /*39f0*/  LOP3.LUT R81, R81, R132, R135, 0x96, !PT ;  /* 0x0000008451517212 */ /* 0x000fe200078e9687 */
[----:B------:R-:W-:-:S07]  /*3a00*/  IMAD.MOV.U32 R114, RZ, RZ, R134 ;  /* 0x000000ffff727224 */ /* 0x000fce00078e0086 */
.L_x_39723:
[----:B------:R-:W-:Y:S05]  /*3a10*/  BSYNC.RECONVERGENT B2 ;  /* 0x0000000000027941 */ /* 0x000fea0003800200 */
.L_x_39722:
        /* <DEDUP_REMOVED lines=10> */
[----:B------:R-:W-:Y:S01]  /*3ac0*/  PRMT R97, R94, 0x7610, R97 ;  /* 0x000076105e617816 */ /* 0x000fe20000000061 */
[----:B------:R-:W-:Y:S06]  /*3ad0*/  BRA `(.L_x_39721) ;  /* 0x0000001800947947 */ /* 0x000fec0003800000 */
.L_x_39699:
        /* <DEDUP_REMOVED lines=21> */
.L_x_39731:
        /* <DEDUP_REMOVED lines=13> */
.L_x_39733:
[----:B------:R-:W-:Y:S05]  /*3d00*/  BSYNC.RECONVERGENT B4 ;  /* 0x0000000000047941 */ /* 0x000fea0003800200 */
.L_x_39732:
        /* <DEDUP_REMOVED lines=43> */
[----:B------:R-:W-:Y:S01]  /*3fc0*/  LOP3.LUT R13, R13, R132, R81, 0x96, !PT ;  /* 0x000000840d0d7212 */ /* 0x000fe200078e9651 */
[----:B------:R-:W-:-:S03]  /*3fd0*/  VIADD R81, R73, 0x96a522ad ;  /* 0x96a522ad49517836 */ /* 0x000fc60000000000 */
        /* <DEDUP_REMOVED lines=15> */
.L_x_39730:
[----:B------:R-:W-:Y:S05]  /*40d0*/  BSYNC.RECONVERGENT B3 ;  /* 0x0000000000037941 */ /* 0x000fea0003800200 */
.L_x_39729:
[----:B------:R-:W-:Y:S01]  /*40e0*/  I2FP.F32.U32 R13, R12 ;  /* 0x0000000c000d7245 */ /* 0x000fe20000201000 */
[----:B------:R-:W-:Y:S02]  /*40f0*/  HFMA2 R12, -RZ, RZ, 0.1171875, 0 ;  /* 0x2f800000ff0c7431 */ /* 0x000fe400000001ff */
[----:B-----5:R-:W-:-:S03]  /*4100*/  FMUL.FTZ R15, R4, UR11 ;  /* 0x0000000b040f7c20 */ /* 0x020fc60008410000 */
[----:B------:R-:W-:Y:S01]  /*4110*/  FFMA.FTZ R12, R13, R12, 1.1641532182693481445e-10 ;  /* 0x2f0000000d0c7423 */ /* 0x000fe2000001000c */
[----:B------:R-:W-:-:S04]  /*4120*/  FMUL.FTZ R15, R15, UR10 ;  /* 0x0000000a0f0f7c20 */ /* 0x000fc80008410000 */
[----:B------:R-:W-:Y:S01]  /*4130*/  FSETP.GTU.FTZ.AND P1, PT, R12, UR8, PT ;  /* 0x000000080c007c0b */ /* 0x000fe2000bf3c000 */
[----:B------:R-:W-:-:S03]  /*4140*/  HADD2.F32 R12, -RZ, R110.H1_H1 ;  /* 0x3000006eff0c7230 */ /* 0x000fc60000004100 */
[----:B------:R-:W-:Y:S02]  /*4150*/  FSEL R15, R15, RZ, !P1 ;  /* 0x000000ff0f0f7208 */ /* 0x000fe40004800000 */
[----:B------:R-:W-:-:S03]  /*4160*/  SEL R13, RZ, 0x1, P1 ;  /* 0x00000001ff0d7807 */ /* 0x000fc60000800000 */
[----:B------:R-:W-:Y:S01]  /*4170*/  FMUL.FTZ R12, R15, R12 ;  /* 0x0000000c0f0c7220 */ /* 0x000fe20000410000 */
[----:B------:R-:W-:-:S07]  /*4180*/  PRMT R93, R13, 0x7610, R93 ;  /* 0x000076100d5d7816 */ /* 0x000fce000000005d */
.L_x_39728:
[----:B------:R-:W-:Y:S05]  /*4190*/  BSYNC.RECONVERGENT B2 ;  /* 0x0000000000027941 */ /* 0x000fea0003800200 */
.L_x_39727:
        /* <DEDUP_REMOVED lines=17> */
.L_x_39738:
        /* <DEDUP_REMOVED lines=13> */
.L_x_39740:
[----:B------:R-:W-:Y:S05]  /*4380*/  BSYNC.RECONVERGENT B4 ;  /* 0x0000000000047941 */ /* 0x000fea0003800200 */
.L_x_39739:
        /* <DEDUP_REMOVED lines=45> */
[C---:B------:R-:W-:Y:S01]  /*4660*/  IADD3 R81, PT, PT, R73.reuse, -0x695add53, RZ ;  /* 0x96a522ad49517810 */ /* 0x040fe20007ffe0ff */
        /* <DEDUP_REMOVED lines=11> */
[----:B------:R-:W-:Y:S01]  /*4720*/  IMAD.MOV.U32 R13, RZ, RZ, R114 ;  /* 0x000000ffff0d7224 */ /* 0x000fe200078e0072 */
[----:B------:R-:W-:Y:S01]  /*4730*/  LOP3.LUT R81, R81, R132, R15, 0x96, !PT ;  /* 0x0000008451517212 */ /* 0x000fe200078e960f */
[----:B------:R-:W-:Y:S01]  /*4740*/  IMAD.MOV.U32 R15, RZ, RZ, RZ ;  /* 0x000000ffff0f7224 */ /* 0x000fe200078e00ff */
[----:B------:R-:W-:-:S07]  /*4750*/  MOV R114, R14 ;  /* 0x0000000e00727202 */ /* 0x000fce0000000f00 */
.L_x_39737:
[----:B------:R-:W-:Y:S05]  /*4760*/  BSYNC.RECONVERGENT B3 ;  /* 0x0000000000037941 */ /* 0x000fea0003800200 */
.L_x_39736:
[----:B------:R-:W-:Y:S01]  /*4770*/  I2FP.F32.U32 R14, R13 ;  /* 0x0000000d000e7245 */ /* 0x000fe20000201000 */
[----:B------:R-:W-:Y:S02]  /*4780*/  IMAD.MOV.U32 R13, RZ, RZ, 0x2f800000 ;  /* 0x2f800000ff0d7424 */ /* 0x000fe400078e00ff */
[----:B-----5:R-:W-:Y:S02]  /*4790*/  FMUL.FTZ R84, R5, UR11 ;  /* 0x0000000b05547c20 */ /* 0x020fe40008410000 */
[----:B------:R-:W-:Y:S02]  /*47a0*/  FFMA.FTZ R13, R14, R13, 1.1641532182693481445e-10 ;  /* 0x2f0000000e0d7423 */ /* 0x000fe4000001000d */
[----:B------:R-:W-:-:S03]  /*47b0*/  FMUL.FTZ R84, R84, UR10 ;  /* 0x0000000a54547c20 */ /* 0x000fc60008410000 */
[----:B------:R-:W-:Y:S01]  /*47c0*/  FSETP.GTU.FTZ.AND P1, PT, R13, UR8, PT ;  /* 0x000000080d007c0b */ /* 0x000fe2000bf3c000 */
[----:B------:R-:W-:-:S03]  /*47d0*/  HADD2.F32 R13, -RZ, R109.H1_H1 ;  /* 0x3000006dff0d7230 */ /* 0x000fc60000004100 */
[----:B------:R-:W-:Y:S02]  /*47e0*/  FSEL R84, R84, RZ, !P1 ;  /* 0x000000ff54547208 */ /* 0x000fe40004800000 */
[----:B------:R-:W-:-:S03]  /*47f0*/  SEL R14, RZ, 0x1, P1 ;  /* 0x00000001ff0e7807 */ /* 0x000fc60000800000 */
[----:B------:R-:W-:Y:S01]  /*4800*/  FMUL.FTZ R13, R84, R13 ;  /* 0x0000000d540d7220 */ /* 0x000fe20000410000 */
[----:B------:R-:W-:-:S07]  /*4810*/  PRMT R95, R14, 0x7610, R95 ;  /* 0x000076100e5f7816 */ /* 0x000fce000000005f */
.L_x_39735:
[----:B------:R-:W-:Y:S05]  /*4820*/  BSYNC.RECONVERGENT B2 ;  /* 0x0000000000027941 */ /* 0x000fea0003800200 */
.L_x_39734:
        /* <DEDUP_REMOVED lines=17> */
.L_x_39745:
        /* <DEDUP_REMOVED lines=13> */
.L_x_39747:
[----:B------:R-:W-:Y:S05]  /*4a10*/  BSYNC.RECONVERGENT B4 ;  /* 0x0000000000047941 */ /* 0x000fea0003800200 */
.L_x_39746:
        /* <DEDUP_REMOVED lines=61> */
.L_x_39744:
[----:B------:R-:W-:Y:S05]  /*4df0*/  BSYNC.RECONVERGENT B3 ;  /* 0x0000000000037941 */ /* 0x000fea0003800200 */
.L_x_39743:
[----:B------:R-:W-:Y:S01]  /*4e00*/  I2FP.F32.U32 R15, R14 ;  /* 0x0000000e000f7245 */ /* 0x000fe20000201000 */
[----:B------:R-:W-:Y:S02]  /*4e10*/  IMAD.MOV.U32 R14, RZ, RZ, 0x2f800000 ;  /* 0x2f800000ff0e7424 */ /* 0x000fe400078e00ff */
[----:B-----5:R-:W-:Y:S02]  /*4e20*/  FMUL.FTZ R113, R6, UR11 ;  /* 0x0000000b06717c20 */ /* 0x020fe40008410000 */
[----:B------:R-:W-:Y:S02]  /*4e30*/  FFMA.FTZ R14, R15, R14, 1.1641532182693481445e-10 ;  /* 0x2f0000000f0e7423 */ /* 0x000fe4000001000e */
[----:B------:R-:W-:-:S03]  /*4e40*/  FMUL.FTZ R113, R113, UR10 ;  /* 0x0000000a71717c20 */ /* 0x000fc60008410000 */
[----:B------:R-:W-:Y:S01]  /*4e50*/  FSETP.GTU.FTZ.AND P1, PT, R14, UR8, PT ;  /* 0x000000080e007c0b */ /* 0x000fe2000bf3c000 */
[----:B------:R-:W-:-:S03]  /*4e60*/  HADD2.F32 R14, -RZ, R110.H0_H0 ;  /* 0x2000006eff0e7230 */ /* 0x000fc60000004100 */
[----:B------:R-:W-:Y:S02]  /*4e70*/  FSEL R113, R113, RZ, !P1 ;  /* 0x000000ff71717208 */ /* 0x000fe40004800000 */
[----:B------:R-:W-:-:S03]  /*4e80*/  SEL R15, RZ, 0x1, P1 ;  /* 0x00000001ff0f7807 */ /* 0x000fc60000800000 */
[----:B------:R-:W-:Y:S01]  /*4e90*/  FMUL.FTZ R14, R113, R14 ;  /* 0x0000000e710e7220 */ /* 0x000fe20000410000 */
[----:B------:R-:W-:-:S07]  /*4ea0*/  PRMT R96, R15, 0x7610, R96 ;  /* 0x000076100f607816 */ /* 0x000fce0000000060 */
.L_x_39742:
[----:B------:R-:W-:Y:S05]  /*4eb0*/  BSYNC.RECONVERGENT B2 ;  /* 0x0000000000027941 */ /* 0x000fea0003800200 */
.L_x_39741:
        /* <DEDUP_REMOVED lines=16> */
.L_x_39750:
        /* <DEDUP_REMOVED lines=13> */
.L_x_39752:
[----:B------:R-:W-:Y:S05]  /*5090*/  BSYNC.RECONVERGENT B3 ;  /* 0x0000000000037941 */ /* 0x000fea0003800200 */
.L_x_39751:
[----:B------:R-:W-:Y:S01]  /*50a0*/  IMAD.WIDE.U32 R138, R74, -0x326172a9, RZ ;  /* 0xcd9e8d574a8a7825 */ /* 0x000fe200078e00ff */
[----:B------:R-:W-:-:S03]  /*50b0*/  LOP3.LUT R80, R85, R133, R73, 0x96, !PT ;  /* 0x0000008555507212 */ /* 0x000fc600078e9649 */
[----:B------:R-:W-:Y:S01]  /*50c0*/  VIADD R81, R73, 0x96a522ad ;  /* 0x96a522ad49517836 */ /* 0x000fe20000000000 */
        /* <DEDUP_REMOVED lines=53> */
[----:B------:R-:W-:Y:S02]  /*5420*/  MOV R15, R114 ;  /* 0x00000072000f7202 */ /* 0x000fe40000000f00 */
[----:B------:R-:W-:Y:S01]  /*5430*/  LOP3.LUT R80, R80, R138, R137, 0x96, !PT ;  /* 0x0000008a50507212 */ /* 0x000fe200078e9689 */
[----:B------:R-:W-:Y:S01]  /*5440*/  IMAD.MOV.U32 R92, RZ, RZ, R136 ;  /* 0x000000ffff5c7224 */ /* 0x000fe200078e0088 */
[----:B------:R-:W-:Y:S01]  /*5450*/  LOP3.LUT R81, R81, R132, R135, 0x96, !PT ;  /* 0x0000008451517212 */ /* 0x000fe200078e9687 */
[----:B------:R-:W-:-:S07]  /*5460*/  IMAD.MOV.U32 R114, RZ, RZ, R134 ;  /* 0x000000ffff727224 */ /* 0x000fce00078e0086 */
.L_x_39749:
[----:B------:R-:W-:Y:S05]  /*5470*/  BSYNC.RECONVERGENT B2 ;  /* 0x0000000000027941 */ /* 0x000fea0003800200 */
.L_x_39748:
[----:B------:R-:W-:Y:S01]  /*5480*/  I2FP.F32.U32 R94, R15 ;  /* 0x0000000f005e7245 */ /* 0x000fe20000201000 */
[----:B------:R-:W-:Y:S02]  /*5490*/  HFMA2 R15, -RZ, RZ, 0.1171875, 0 ;  /* 0x2f800000ff0f7431 */ /* 0x000fe400000001ff */
[----:B-----5:R-:W-:-:S03]  /*54a0*/  FMUL.FTZ R116, R7, UR11 ;  /* 0x0000000b07747c20 */ /* 0x020fc60008410000 */
[----:B------:R-:W-:Y:S01]  /*54b0*/  FFMA.FTZ R15, R94, R15, 1.1641532182693481445e-10 ;  /* 0x2f0000005e0f7423 */ /* 0x000fe2000001000f */
[----:B------:R-:W-:-:S04]  /*54c0*/  FMUL.FTZ R116, R116, UR10 ;  /* 0x0000000a74747c20 */ /* 0x000fc80008410000 */
[----:B------:R-:W-:Y:S01]  /*54d0*/  FSETP.GTU.FTZ.AND P1, PT, R15, UR8, PT ;  /* 0x000000080f007c0b */ /* 0x000fe2000bf3c000 */
[----:B------:R-:W-:-:S03]  /*54e0*/  HADD2.F32 R15, -RZ, R109.H0_H0 ;  /* 0x2000006dff0f7230 */ /* 0x000fc60000004100 */
[----:B------:R-:W-:Y:S02]  /*54f0*/  FSEL R116, R116, RZ, !P1 ;  /* 0x000000ff74747208 */ /* 0x000fe40004800000 */
[----:B------:R-:W-:-:S03]  /*5500*/  SEL R94, RZ, 0x1, P1 ;  /* 0x00000001ff5e7807 */ /* 0x000fc60000800000 */
[----:B------:R-:W-:Y:S01]  /*5510*/  FMUL.FTZ R15, R116, R15 ;  /* 0x0000000f740f7220 */ /* 0x000fe20000410000 */
[----:B------:R-:W-:-:S07]  /*5520*/  PRMT R97, R94, 0x7610, R97 ;  /* 0x000076105e617816 */ /* 0x000fce0000000061 */
.L_x_39721:
[----:B------:R-:W-:Y:S05]  /*5530*/  BSYNC.RECONVERGENT B1 ;  /* 0x0000000000017941 */ /* 0x000fea0003800200 */
.L_x_39698:
[----:B------:R-:W0:Y:S01]  /*5540*/  LDC.64 R132, c[0x0][0x3a8] ;  /* 0x0000ea00ff847b82 */ /* 0x000e220000000a00 */
[----:B------:R-:W-:Y:S01]  /*5550*/  BSSY.RECONVERGENT B1, `(.L_x_39753) ;  /* 0x0000010000017945 */ /* 0x000fe20003800200 */
[----:B------:R-:W-:Y:S02]  /*5560*/  IMAD.MOV.U32 R94, RZ, RZ, R114 ;  /* 0x000000ffff5e7224 */ /* 0x000fe400078e0072 */
[----:B0-----:R-:W-:-:S05]  /*5570*/  IMAD.WIDE.U32 R132, R55, 0x10, R132 ;  /* 0x0000001037847825 */ /* 0x001fca00078e0084 */
[----:B------:R0:W-:Y:S01]  /*5580*/  STG.E.128 desc[UR6][R132.64], R12 ;  /* 0x0000000c84007986 */ /* 0x0001e2000c101d06 */
[----:B------:R-:W-:Y:S05]  /*5590*/  @!P0 BRA `(.L_x_39754) ;  /* 0x00000000002c8947 */ /* 0x000fea0003800000 */
[----:B0-----:R-:W0:Y:S01]  /*55a0*/  LDC.64 R132, c[0x0][0x3b0] ;  /* 0x0000ec00ff847b82 */ /* 0x001e220000000a00 */
[----:B------:R-:W-:Y:S01]  /*55b0*/  IMAD.U32 R115, R96, 0x10000, RZ ;  /* 0x0001000060737824 */ /* 0x000fe200078e00ff */
[----:B------:R-:W-:Y:S02]  /*55c0*/  LOP3.LUT R116, R97, 0xffff, RZ, 0xc0, !PT ;  /* 0x0000ffff61747812 */ /* 0x000fe400078ec0ff */
[----:B------:R-:W-:Y:S02]  /*55d0*/  LOP3.LUT R114, R95, 0xff, RZ, 0xc0, !PT ;  /* 0x000000ff5f727812 */ /* 0x000fe400078ec0ff */
[----:B------:R-:W-:Y:S02]  /*55e0*/  LOP3.LUT R115, R115, 0xff0000, RZ, 0xc0, !PT ;  /* 0x00ff000073737812 */ /* 0x000fe400078ec0ff */
[----:B------:R-:W-:Y:S02]  /*55f0*/  LOP3.LUT R113, R93, 0xff, RZ, 0xc0, !PT ;  /* 0x000000ff5d717812 */ /* 0x000fe400078ec0ff */
[----:B------:R-:W-:-:S05]  /*5600*/  LEA R115, R116, R115, 0x18 ;  /* 0x0000007374737211 */ /* 0x000fca00078ec0ff */
[----:B------:R-:W-:-:S04]  /*5610*/  IMAD R114, R114, 0x100, R115 ;  /* 0x0000010072727824 */ /* 0x000fc800078e0273 */
[----:B------:R-:W-:Y:S02]  /*5620*/  IMAD.IADD R113, R114, 0x1, R113 ;  /* 0x0000000172717824 */ /* 0x000fe400078e0271 */
[----:B0-----:R-:W-:-:S05]  /*5630*/  IMAD.WIDE.U32 R132, R52, 0x4, R132 ;  /* 0x0000000434847825 */ /* 0x001fca00078e0084 */
[----:B------:R1:W-:Y:S02]  /*5640*/  STG.E desc[UR6][R132.64], R113 ;  /* 0x0000007184007986 */ /* 0x0003e4000c101906 */
.L_x_39754:
[----:B------:R-:W-:Y:S05]  /*5650*/  BSYNC.RECONVERGENT B1 ;  /* 0x0000000000017941 */ /* 0x000fea0003800200 */
.L_x_39753:
[----:B------:R-:W-:Y:S01]  /*5660*/  IADD3 R55, PT, PT, R55, 0x20, RZ ;  /* 0x0000002037377810 */ /* 0x000fe20007ffe0ff */
[----:B------:R-:W-:-:S07]  /*5670*/  VIADD R52, R52, 0x20 ;  /* 0x0000002034347836 */ /* 0x000fce0000000000 */
.L_x_39695:
[----:B------:R-:W-:Y:S05]  /*5680*/  BSYNC.RECONVERGENT B0 ;  /* 0x0000000000007941 */ /* 0x000fea0003800200 */
.L_x_39694:
[----:B------:R-:W-:Y:S01]  /*5690*/  ISETP.GE.U32.AND P1, PT, R78, 0x40, PT ;  /* 0x000000404e00780c */ /* 0x000fe20003f26070 */
[----:B------:R-:W-:Y:S03]  /*56a0*/  BSSY.RECONVERGENT B1, `(.L_x_39755) ;  /* 0x000036e000017945 */ /* 0x000fe60003800200 */
[----:B01----:R-:W-:-:S09]  /*56b0*/  P2R R132, PR, RZ, 0x2 ;  /* 0x00000002ff847803 */ /* 0x003fd20000000000 */
[----:B------:R-:W-:Y:S05]  /*56c0*/  @!P1 BRA `(.L_x_39756) ;  /* 0x0000003400ac9947 */ /* 0x000fea0003800000 */
[----:B------:R-:W-:Y:S01]  /*56d0*/  ISETP.NE.U32.AND P1, PT, RZ, UR4, PT ;  /* 0x00000004ff007c0c */ /* 0x000fe2000bf25070 */
[----:B------:R-:W0:Y:S03]  /*56e0*/  @P0 LDC.64 R18, c[0x0][0x390] ;  /* 0x0000e400ff120b82 */ /* 0x000e260000000a00 */
[----:B------:R-:W-:-:S13]  /*56f0*/  ISETP.NE.AND.EX P1, PT, RZ, UR5, PT, P1 ;  /* 0x00000005ff007c0c */ /* 0x000fda000bf25310 */
[----:B------:R-:W1:Y:S01]  /*5700*/  @P1 LDC.64 R16, c[0x0][0x3a0] ;  /* 0x0000e800ff101b82 */ /* 0x000e620000000a00 */
[----:B0-----:R-:W-:-:S05]  /*5710*/  @P0 IMAD.WIDE.U32 R18, R52, 0x10, R18 ;  /* 0x0000001034120825 */ /* 0x001fca00078e0012 */
[----:B-----5:R0:W5:Y:S01]  /*5720*/  @P0 LDG.E.128 R4, desc[UR6][R18.64] ;  /* 0x0000000612040981 */ /* 0x020162000c1e1d00 */
[----:B-1----:R-:W-:-:S05]  /*5730*/  @P1 IMAD.WIDE.U32 R16, R55, 0x10, R16 ;  /* 0x0000001037101825 */ /* 0x002fca00078e0010 */
        /* <DEDUP_REMOVED lines=25> */
.L_x_39763:
        /* <DEDUP_REMOVED lines=13> */
.L_x_39765:
[----:B------:R-:W-:Y:S05]  /*59a0*/  BSYNC.RECONVERGENT B4 ;  /* 0x0000000000047941 */ /* 0x000fea0003800200 */
.L_x_39764:
        /* <DEDUP_REMOVED lines=60> */
.L_x_39762:
[----:B------:R-:W-:Y:S05]  /*5d70*/  BSYNC.RECONVERGENT B3 ;  /* 0x0000000000037941 */ /* 0x000fea0003800200 */
.L_x_39761:
[----:B------:R-:W-:Y:S01]  /*5d80*/  I2FP.F32.U32 R17, R16 ;  /* 0x0000001000117245 */ /* 0x000fe20000201000 */
[----:B------:R-:W-:Y:S02]  /*5d90*/  HFMA2 R16, -RZ, RZ, 0.1171875, 0 ;  /* 0x2f800000ff107431 */ /* 0x000fe400000001ff */
[----:B------:R-:W-:Y:S01]  /*5da0*/  FMUL.FTZ R113, R4, UR11 ;  /* 0x0000000b04717c20 */ /* 0x000fe20008410000 */
        /* <DEDUP_REMOVED lines=8> */
.L_x_39760:
[----:B------:R-:W-:Y:S05]  /*5e30*/  BSYNC.RECONVERGENT B2 ;  /* 0x0000000000027941 */ /* 0x000fea0003800200 */
.L_x_39759:
        /* <DEDUP_REMOVED lines=17> */
.L_x_39770:
        /* <DEDUP_REMOVED lines=13> */
.L_x_39772:
[----:B------:R-:W-:Y:S05]  /*6020*/  BSYNC.RECONVERGENT B4 ;  /* 0x0000000000047941 */ /* 0x000fea0003800200 */
.L_x_39771:
        /* <DEDUP_REMOVED lines=61> */
.L_x_39769:
[----:B------:R-:W-:Y:S05]  /*6400*/  BSYNC.RECONVERGENT B3 ;  /* 0x0000000000037941 */ /* 0x000fea0003800200 */
.L_x_39768:
[----:B------:R-:W-:Y:S01]  /*6410*/  I2FP.F32.U32 R18, R17 ;  /* 0x0000001100127245 */ /* 0x000fe20000201000 */
[----:B------:R-:W-:Y:S02]  /*6420*/  IMAD.MOV.U32 R17, RZ, RZ, 0x2f800000 ;  /* 0x2f800000ff117424 */ /* 0x000fe400078e00ff */
        /* <DEDUP_REMOVED lines=9> */
.L_x_39767:
[----:B------:R-:W-:Y:S05]  /*64c0*/  BSYNC.RECONVERGENT B2 ;  /* 0x0000000000027941 */ /* 0x000fea0003800200 */
.L_x_39766:
        /* <DEDUP_REMOVED lines=17> */
.L_x_39777:
        /* <DEDUP_REMOVED lines=13> */
.L_x_39779:
[----:B------:R-:W-:Y:S05]  /*66b0*/  BSYNC.RECONVERGENT B4 ;  /* 0x0000000000047941 */ /* 0x000fea0003800200 */
.L_x_39778:
        /* <DEDUP_REMOVED lines=61> */
.L_x_39776:
[----:B------:R-:W-:Y:S05]  /*6a90*/  BSYNC.RECONVERGENT B3 ;  /* 0x0000000000037941 */ /* 0x000fea0003800200 */
.L_x_39775:
[----:B------:R-:W-:Y:S01]  /*6aa0*/  I2FP.F32.U32 R19, R18 ;  /* 0x0000001200137245 */ /* 0x000fe20000201000 */
[----:B------:R-:W-:Y:S02]  /*6ab0*/  IMAD.MOV.U32 R18, RZ, RZ, 0x2f800000 ;  /* 0x2f800000ff127424 */ /* 0x000fe400078e00ff */
[----:B------:R-:W-:Y:S01]  /*6ac0*/  FMUL.FTZ R115, R6, UR11 ;  /* 0x0000000b06737c20 */ /* 0x000fe20008410000 */
        /* <DEDUP_REMOVED lines=8> */
.L_x_39774:
[----:B------:R-:W-:Y:S05]  /*6b50*/  BSYNC.RECONVERGENT B2 ;  /* 0x0000000000027941 */ /* 0x000fea0003800200 */
.L_x_39773:
        /* <DEDUP_REMOVED lines=16> */
.L_x_39783:
        /* <DEDUP_REMOVED lines=13> */
.L_x_39785:
[----:B------:R-:W-:Y:S05]  /*6d30*/  BSYNC.RECONVERGENT B3 ;  /* 0x0000000000037941 */ /* 0x000fea0003800200 */
.L_x_39784:
        /* <DEDUP_REMOVED lines=61> */
.L_x_39782:
[----:B------:R-:W-:Y:S05]  /*7110*/  BSYNC.RECONVERGENT B2 ;  /* 0x0000000000027941 */ /* 0x000fea0003800200 */
.L_x_39781:
[----:B------:R-:W-:Y:S01]  /*7120*/  I2FP.F32.U32 R94, R19 ;  /* 0x00000013005e7245 */ /* 0x000fe20000201000 */
[----:B------:R-:W-:Y:S02]  /*7130*/  HFMA2 R19, -RZ, RZ, 0.1171875, 0 ;  /* 0x2f800000ff137431 */ /* 0x000fe400000001ff */
        /* <DEDUP_REMOVED lines=10> */
.L_x_39758:
[----:B------:R-:W-:Y:S01]  /*71e0*/  BSSY.RECONVERGENT B2, `(.L_x_39786) ;  /* 0x000006b000027945 */ /* 0x000fe20003800200 */
[----:B0-----:R-:W-:Y:S01]  /*71f0*/  IMAD.MOV.U32 R18, RZ, RZ, R84 ;  /* 0x000000ffff127224 */ /* 0x001fe200078e0054 */
        /* <DEDUP_REMOVED lines=19> */
.L_x_39790:
        /* <DEDUP_REMOVED lines=13> */
.L_x_39792:
[----:B------:R-:W-:Y:S05]  /*7400*/  BSYNC.RECONVERGENT B4 ;  /* 0x0000000000047941 */ /* 0x000fea0003800200 */
.L_x_39791:
        /* <DEDUP_REMOVED lines=48> */
[C---:B------:R-:W-:Y:S02]  /*7710*/  VIADD R17, R73.reuse, 0xdb3d7428 ;  /* 0xdb3d742849117836 */ /* 0x040fe40000000000 */
[----:B------:R-:W-:Y:S01]  /*7720*/  VIADD R81, R73, 0x96a522ad ;  /* 0x96a522ad49517836 */ /* 0x000fe20000000000 */
[----:B------:R-:W-:Y:S02]  /*7730*/  LOP3.LUT R16, R16, R80, R135, 0x96, !PT ;  /* 0x0000005010107212 */ /* 0x000fe400078e9687 */
[----:B------:R-:W-:Y:S02]  /*7740*/  LOP3.LUT R17, R17, R114, R19, 0x96, !PT ;  /* 0x0000007211117212 */ /* 0x000fe400078e9613 */
[----:B------:R-:W-:Y:S01]  /*7750*/  IADD3 R80, PT, PT, R72, -0x700cb87f, RZ ;  /* 0x8ff3478148507810 */ /* 0x000fe20007ffe0ff */
[----:B------:R-:W-:Y:S01]  /*7760*/  IMAD.WIDE.U32 R114, R16, -0x2daee0ad, RZ ;  /* 0xd2511f5310727825 */ /* 0x000fe200078e00ff */
[----:B------:R-:W-:-:S03]  /*7770*/  MOV R16, R94 ;  /* 0x0000005e00107202 */ /* 0x000fc60000000f00 */
[----:B------:R-:W-:Y:S01]  /*7780*/  IMAD.WIDE.U32 R136, R17, -0x326172a9, RZ ;  /* 0xcd9e8d5711887825 */ /* 0x000fe200078e00ff */
[----:B------:R-:W-:-:S03]  /*7790*/  LOP3.LUT R81, R81, R18, R115, 0x96, !PT ;  /* 0x0000001251517212 */ /* 0x000fc600078e9673 */
[----:B------:R-:W-:Y:S01]  /*77a0*/  IMAD.MOV.U32 R92, RZ, RZ, R136 ;  /* 0x000000ffff5c7224 */ /* 0x000fe200078e0088 */
[----:B------:R-:W-:Y:S01]  /*77b0*/  LOP3.LUT R80, R80, R134, R137, 0x96, !PT ;  /* 0x0000008650507212 */ /* 0x000fe200078e9689 */
[----:B------:R-:W-:-:S07]  /*77c0*/  IMAD.MOV.U32 R18, RZ, RZ, RZ ;  /* 0x000000ffff127224 */ /* 0x000fce00078e00ff */
.L_x_39789:
[----:B------:R-:W-:Y:S05]  /*77d0*/  BSYNC.RECONVERGENT B3 ;  /* 0x0000000000037941 */ /* 0x000fea0003800200 */
.L_x_39788:
        /* <DEDUP_REMOVED lines=11> */
.L_x_39787:
[----:B------:R-:W-:Y:S05]  /*7890*/  BSYNC.RECONVERGENT B2 ;  /* 0x0000000000027941 */ /* 0x000fea0003800200 */
.L_x_39786:
        /* <DEDUP_REMOVED lines=17> */
.L_x_39797:
        /* <DEDUP_REMOVED lines=13> */
.L_x_39799:
[----:B------:R-:W-:Y:S05]  /*7a80*/  BSYNC.RECONVERGENT B4 ;  /* 0x0000000000047941 */ /* 0x000fea0003800200 */
.L_x_39798:
        /* <DEDUP_REMOVED lines=61> */
.L_x_39796:
[----:B------:R-:W-:Y:S05]  /*7e60*/  BSYNC.RECONVERGENT B3 ;  /* 0x0000000000037941 */ /* 0x000fea0003800200 */
.L_x_39795:
        /* <DEDUP_REMOVED lines=11> */
.L_x_39794:
[----:B------:R-:W-:Y:S05]  /*7f20*/  BSYNC.RECONVERGENT B2 ;  /* 0x0000000000027941 */ /* 0x000fea0003800200 */
.L_x_39793:
        /* <DEDUP_REMOVED lines=17> */
.L_x_39804:
        /* <DEDUP_REMOVED lines=13> */
.L_x_39806:
[----:B------:R-:W-:Y:S05]  /*8110*/  BSYNC.RECONVERGENT B4 ;  /* 0x0000000000047941 */ /* 0x000fea0003800200 */
.L_x_39805:
        /* <DEDUP_REMOVED lines=61> */
.L_x_39803:
[----:B------:R-:W-:Y:S05]  /*84f0*/  BSYNC.RECONVERGENT B3 ;  /* 0x0000000000037941 */ /* 0x000fea0003800200 */
.L_x_39802:
        /* <DEDUP_REMOVED lines=11> */
.L_x_39801:
[----:B------:R-:W-:Y:S05]  /*85b0*/  BSYNC.RECONVERGENT B2 ;  /* 0x0000000000027941 */ /* 0x000fea0003800200 */
.L_x_39800:
        /* <DEDUP_REMOVED lines=16> */
.L_x_39809:
        /* <DEDUP_REMOVED lines=13> */
.L_x_39811:
[----:B------:R-:W-:Y:S05]  /*8790*/  BSYNC.RECONVERGENT B3 ;  /* 0x0000000000037941 */ /* 0x000fea0003800200 */
.L_x_39810:
        /* <DEDUP_REMOVED lines=58> */
[----:B------:R-:W-:Y:S01]  /*8b40*/  IMAD.MOV.U32 R19, RZ, RZ, R114 ;  /* 0x000000ffff137224 */ /* 0x000fe200078e0072 */
[----:B------:R-:W-:Y:S02]  /*8b50*/  LOP3.LUT R81, R81, R134, R137, 0x96, !PT ;  /* 0x0000008651517212 */ /* 0x000fe400078e9689 */
[----:B------:R-:W-:-:S07]  /*8b60*/  MOV R114, R136 ;  /* 0x0000008800727202 */ /* 0x000fce0000000f00 */
.L_x_39808:
[----:B------:R-:W-:Y:S05]  /*8b70*/  BSYNC.RECONVERGENT B2 ;  /* 0x0000000000027941 */ /* 0x000fea0003800200 */
.L_x_39807:
        /* <DEDUP_REMOVED lines=11> */
.L_x_39780:
[----:B------:R-:W-:Y:S05]  /*8c30*/  BSYNC.RECONVERGENT B0 ;  /* 0x0000000000007941 */ /* 0x000fea0003800200 */
.L_x_39757:
[----:B------:R-:W0:Y:S01]  /*8c40*/  LDC.64 R134, c[0x0][0x3a8] ;  /* 0x0000ea00ff867b82 */ /* 0x000e220000000a00 */
[----:B------:R-:W-:Y:S01]  /*8c50*/  BSSY.RECONVERGENT B0, `(.L_x_39812) ;  /* 0x0000010000007945 */ /* 0x000fe20003800200 */
[----:B------:R-:W-:Y:S02]  /*8c60*/  IMAD.MOV.U32 R94, RZ, RZ, R114 ;  /* 0x000000ffff5e7224 */ /* 0x000fe400078e0072 */
[----:B0-----:R-:W-:-:S05]  /*8c70*/  IMAD.WIDE.U32 R134, R55, 0x10, R134 ;  /* 0x0000001037867825 */ /* 0x001fca00078e0086 */
[----:B------:R0:W-:Y:S01]  /*8c80*/  STG.E.128 desc[UR6][R134.64], R16 ;  /* 0x0000001086007986 */ /* 0x0001e2000c101d06 */
[----:B------:R-:W-:Y:S05]  /*8c90*/  @!P0 BRA `(.L_x_39813) ;  /* 0x00000000002c8947 */ /* 0x000fea0003800000 */
[----:B0-----:R-:W0:Y:S01]  /*8ca0*/  LDC.64 R134, c[0x0][0x3b0] ;  /* 0x0000ec00ff867b82 */ /* 0x001e220000000a00 */
[----:B------:R-:W-:Y:S02]  /*8cb0*/  SHF.L.U32 R115, R96, 0x10, RZ ;  /* 0x0000001060737819 */ /* 0x000fe400000006ff */
[----:B------:R-:W-:Y:S02]  /*8cc0*/  LOP3.LUT R116, R97, 0xffff, RZ, 0xc0, !PT ;  /* 0x0000ffff61747812 */ /* 0x000fe400078ec0ff */
[----:B------:R-:W-:Y:S02]  /*8cd0*/  LOP3.LUT R115, R115, 0xff0000, RZ, 0xc0, !PT ;  /* 0x00ff000073737812 */ /* 0x000fe400078ec0ff */
[----:B------:R-:W-:Y:S02]  /*8ce0*/  LOP3.LUT R114, R95, 0xff, RZ, 0xc0, !PT ;  /* 0x000000ff5f727812 */ /* 0x000fe400078ec0ff */
[----:B------:R-:W-:Y:S01]  /*8cf0*/  LOP3.LUT R113, R93, 0xff, RZ, 0xc0, !PT ;  /* 0x000000ff5d717812 */ /* 0x000fe200078ec0ff */
[----:B------:R-:W-:-:S05]  /*8d00*/  IMAD R115, R116, 0x1000000, R115 ;  /* 0x0100000074737824 */ /* 0x000fca00078e0273 */
[----:B------:R-:W-:-:S05]  /*8d10*/  LEA R114, R114, R115, 0x8 ;  /* 0x0000007372727211 */ /* 0x000fca00078e40ff */
[----:B------:R-:W-:Y:S02]  /*8d20*/  IMAD.IADD R113, R114, 0x1, R113 ;  /* 0x0000000172717824 */ /* 0x000fe400078e0271 */
[----:B0-----:R-:W-:-:S05]  /*8d30*/  IMAD.WIDE.U32 R134, R52, 0x4, R134 ;  /* 0x0000000434867825 */ /* 0x001fca00078e0086 */
[----:B------:R1:W-:Y:S02]  /*8d40*/  STG.E desc[UR6][R134.64], R113 ;  /* 0x0000007186007986 */ /* 0x0003e4000c101906 */
.L_x_39813:
[----:B------:R-:W-:Y:S05]  /*8d50*/  BSYNC.RECONVERGENT B0 ;  /* 0x0000000000007941 */ /* 0x000fea0003800200 */
.L_x_39812:
[----:B------:R-:W-:Y:S01]  /*8d60*/  IADD3 R55, PT, PT, R55, 0x20, RZ ;  /* 0x0000002037377810 */ /* 0x000fe20007ffe0ff */
[----:B------:R-:W-:-:S07]  /*8d70*/  VIADD R52, R52, 0x20 ;  /* 0x0000002034347836 */ /* 0x000fce0000000000 */
.L_x_39756:
[----:B------:R-:W-:Y:S05]  /*8d80*/  BSYNC.RECONVERGENT B1 ;  /* 0x0000000000017941 */ /* 0x000fea0003800200 */
.L_x_39755:
        /* <DEDUP_REMOVED lines=12> */
[----:B------:R-:W-:Y:S04]  /*8e50*/  BSSY.RECONVERGENT B0, `(.L_x_39816) ;  /* 0x000034e000007945 */ /* 0x000fe80003800200 */
[----:B------:R-:W-:Y:S05]  /*8e60*/  @!P1 BRA `(.L_x_39817) ;  /* 0x00000018009c9947 */ /* 0x000fea0003800000 */
[----:B------:R-:W-:Y:S01]  /*8e70*/  ISETP.GT.AND P1, PT, R0, RZ, PT ;  /* 0x000000ff0000720c */ /* 0x000fe20003f24270 */
[----:B------:R-:W-:Y:S01]  /*8e80*/  BSSY.RECONVERGENT B2, `(.L_x_39818) ;  /* 0x000006b000027945 */ /* 0x000fe20003800200 */
[----:B--2---:R-:W-:Y:S01]  /*8e90*/  MOV R22, R84 ;  /* 0x0000005400167202 */ /* 0x004fe20000000f00 */
        /* <DEDUP_REMOVED lines=19> */
.L_x_39822:
        /* <DEDUP_REMOVED lines=13> */
.L_x_39824:
[----:B------:R-:W-:Y:S05]  /*90a0*/  BSYNC.RECONVERGENT B4 ;  /* 0x0000000000047941 */ /* 0x000fea0003800200 */
.L_x_39823:
[----:B01----:R-:W-:Y:S01]  /*90b0*/  IMAD.WIDE.U32 R134, R74, -0x326172a9, RZ ;  /* 0xcd9e8d574a867825 */ /* 0x003fe200078e00ff */
        /* <DEDUP_REMOVED lines=49> */
[----:B------:R-:W-:Y:S01]  /*93d0*/  LOP3.LUT R20, R20, R80, R135, 0x96, !PT ;  /* 0x0000005014147212 */ /* 0x000fe200078e9687 */
[----:B------:R-:W-:-:S03]  /*93e0*/  VIADD R80, R72, 0x8ff34781 ;  /* 0x8ff3478148507836 */ /* 0x000fc60000000000 */
        /* <DEDUP_REMOVED lines=8> */
.L_x_39821:
[----:B------:R-:W-:Y:S05]  /*9470*/  BSYNC.RECONVERGENT B3 ;  /* 0x0000000000037941 */ /* 0x000fea0003800200 */
.L_x_39820:
[----:B------:R-:W-:Y:S01]  /*9480*/  I2FP.F32.U32 R21, R20 ;  /* 0x0000001400157245 */ /* 0x000fe20000201000 */
[----:B------:R-:W-:Y:S02]  /*9490*/  HFMA2 R20, -RZ, RZ, 0.1171875, 0 ;  /* 0x2f800000ff147431 */ /* 0x000fe400000001ff */
[----:B-1----:R-:W-:Y:S01]  /*94a0*/  FMUL.FTZ R113, R4, UR11 ;  /* 0x0000000b04717c20 */ /* 0x002fe20008410000 */
        /* <DEDUP_REMOVED lines=8> */
.L_x_39819:
[----:B------:R-:W-:Y:S05]  /*9530*/  BSYNC.RECONVERGENT B2 ;  /* 0x0000000000027941 */ /* 0x000fea0003800200 */
.L_x_39818:
        /* <DEDUP_REMOVED lines=17> */
.L_x_39829:
        /* <DEDUP_REMOVED lines=13> */
.L_x_39831:
[----:B------:R-:W-:Y:S05]  /*9720*/  BSYNC.RECONVERGENT B4 ;  /* 0x0000000000047941 */ /* 0x000fea0003800200 */
.L_x_39830:
        /* <DEDUP_REMOVED lines=61> */
.L_x_39828:
[----:B------:R-:W-:Y:S05]  /*9b00*/  BSYNC.RECONVERGENT B3 ;  /* 0x0000000000037941 */ /* 0x000fea0003800200 */
.L_x_39827:
        /* <DEDUP_REMOVED lines=11> */
.L_x_39826:
[----:B------:R-:W-:Y:S05]  /*9bc0*/  BSYNC.RECONVERGENT B2 ;  /* 0x0000000000027941 */ /* 0x000fea0003800200 */
.L_x_39825:
        /* <DEDUP_REMOVED lines=17> */
.L_x_39836:
        /* <DEDUP_REMOVED lines=13> */
.L_x_39838:
[----:B------:R-:W-:Y:S05]  /*9db0*/  BSYNC.RECONVERGENT B4 ;  /* 0x0000000000047941 */ /* 0x000fea0003800200 */
.L_x_39837:
        /* <DEDUP_REMOVED lines=59> */
[----:B------:R-:W-:Y:S02]  /*a170*/  LOP3.LUT R81, R81, R134, R137, 0x96, !PT ;  /* 0x0000008651517212 */ /* 0x000fe400078e9689 */
[----:B------:R-:W-:-:S07]  /*a180*/  MOV R114, R136 ;  /* 0x0000008800727202 */ /* 0x000fce0000000f00 */
.L_x_39835:
[----:B------:R-:W-:Y:S05]  /*a190*/  BSYNC.RECONVERGENT B3 ;  /* 0x0000000000037941 */ /* 0x000fea0003800200 */
.L_x_39834:
[----:B------:R-:W-:Y:S01]  /*a1a0*/  I2FP.F32.U32 R23, R22 ;  /* 0x0000001600177245 */ /* 0x000fe20000201000 */
[----:B------:R-:W-:Y:S02]  /*a1b0*/  HFMA2 R22, -RZ, RZ, 0.1171875, 0 ;  /* 0x2f800000ff167431 */ /* 0x000fe400000001ff */
[----:B------:R-:W-:Y:S01]  /*a1c0*/  FMUL.FTZ R115, R6, UR11 ;  /* 0x0000000b06737c20 */ /* 0x000fe20008410000 */
[----:B-1----:R-:W-:Y:S02]  /*a1d0*/  HADD2.F32 R113, -RZ, R106.H0_H0 ;  /* 0x2000006aff717230 */ /* 0x002fe40000004100 */
[----:B------:R-:W-:Y:S01]  /*a1e0*/  FFMA.FTZ R22, R23, R22, 1.1641532182693481445e-10 ;  /* 0x2f00000017167423 */ /* 0x000fe20000010016 */
[----:B------:R-:W-:-:S04]  /*a1f0*/  FMUL.FTZ R115, R115, UR10 ;  /* 0x0000000a73737c20 */ /* 0x000fc80008410000 */
[----:B------:R-:W-:-:S04]  /*a200*/  FSETP.GTU.FTZ.AND P2, PT, R22, UR8, PT ;  /* 0x0000000816007c0b */ /* 0x000fc8000bf5c000 */
[----:B------:R-:W-:Y:S02]  /*a210*/  FSEL R115, R115, RZ, !P2 ;  /* 0x000000ff73737208 */ /* 0x000fe40005000000 */
[----:B------:R-:W-:-:S03]  /*a220*/  SEL R23, RZ, 0x1, P2 ;  /* 0x00000001ff177807 */ /* 0x000fc60001000000 */
[----:B------:R-:W-:Y:S01]  /*a230*/  FFMA.FTZ R22, R115, R113, R10 ;  /* 0x0000007173167223 */ /* 0x000fe2000001000a */
[----:B------:R-:W-:-:S07]  /*a240*/  PRMT R96, R23, 0x7610, R96 ;  /* 0x0000761017607816 */ /* 0x000fce0000000060 */
.L_x_39833:
[----:B------:R-:W-:Y:S05]  /*a250*/  BSYNC.RECONVERGENT B2 ;  /* 0x0000000000027941 */ /* 0x000fea0003800200 */
.L_x_39832:
        /* <DEDUP_REMOVED lines=16> */
.L_x_39842:
        /* <DEDUP_REMOVED lines=13> */
.L_x_39844:
[----:B------:R-:W-:Y:S05]  /*a430*/  BSYNC.RECONVERGENT B3 ;  /* 0x0000000000037941 */ /* 0x000fea0003800200 */
.L_x_39843:
        /* <DEDUP_REMOVED lines=61> */
.L_x_39841:
[----:B------:R-:W-:Y:S05]  /*a810*/  BSYNC.RECONVERGENT B2 ;  /* 0x0000000000027941 */ /* 0x000fea0003800200 */
.L_x_39840:
        /* <DEDUP_REMOVED lines=12> */
.L_x_39817:
[----:B------:R-:W-:Y:S01]  /*a8e0*/  BSSY.RECONVERGENT B2, `(.L_x_39845) ;  /* 0x000006b000027945 */ /* 0x000fe20003800200 */
[----:B--2---:R-:W-:Y:S01]  /*a8f0*/  IMAD.MOV.U32 R22, RZ, RZ, R84 ;  /* 0x000000ffff167224 */ /* 0x004fe200078e0054 */
        /* <DEDUP_REMOVED lines=19> */
.L_x_39849:
        /* <DEDUP_REMOVED lines=13> */
.L_x_39851:
[----:B------:R-:W-:Y:S05]  /*ab00*/  BSYNC.RECONVERGENT B4 ;  /* 0x0000000000047941 */ /* 0x000fea0003800200 */
.L_x_39850:
[----:B01----:R-:W-:Y:S01]  /*ab10*/  IMAD.WIDE.U32 R134, R74, -0x326172a9, RZ ;  /* 0xcd9e8d574a867825 */ /* 0x003fe200078e00ff */
        /* <DEDUP_REMOVED lines=58> */
[----:B------:R-:W-:-:S07]  /*aec0*/  HFMA2 R22, -RZ, RZ, 0, 0 ;  /* 0x00000000ff167431 */ /* 0x000fce00000001ff */
.L_x_39848:
[----:B------:R-:W-:Y:S05]  /*aed0*/  BSYNC.RECONVERGENT B3 ;  /* 0x0000000000037941 */ /* 0x000fea0003800200 */
.L_x_39847:
        /* <DEDUP_REMOVED lines=11> */
.L_x_39846:
[----:B------:R-:W-:Y:S05]  /*af90*/  BSYNC.RECONVERGENT B2 ;  /* 0x0000000000027941 */ /* 0x000fea0003800200 */
.L_x_39845:
        /* <DEDUP_REMOVED lines=17> */
.L_x_39856:
        /* <DEDUP_REMOVED lines=13> */
.L_x_39858:
[----:B------:R-:W-:Y:S05]  /*b180*/  BSYNC.RECONVERGENT B4 ;  /* 0x0000000000047941 */ /* 0x000fea0003800200 */
.L_x_39857:
        /* <DEDUP_REMOVED lines=61> */
.L_x_39855:
[----:B------:R-:W-:Y:S05]  /*b560*/  BSYNC.RECONVERGENT B3 ;  /* 0x0000000000037941 */ /* 0x000fea0003800200 */
.L_x_39854:
        /* <DEDUP_REMOVED lines=11> */
.L_x_39853:
[----:B------:R-:W-:Y:S05]  /*b620*/  BSYNC.RECONVERGENT B2 ;  /* 0x0000000000027941 */ /* 0x000fea0003800200 */
.L_x_39852:
        /* <DEDUP_REMOVED lines=17> */
.L_x_39863:
        /* <DEDUP_REMOVED lines=13> */
.L_x_39865:
[----:B------:R-:W-:Y:S05]  /*b810*/  BSYNC.RECONVERGENT B4 ;  /* 0x0000000000047941 */ /* 0x000fea0003800200 */
.L_x_39864:
        /* <DEDUP_REMOVED lines=60> */
[----:B------:R-:W-:-:S07]  /*bbe0*/  IMAD.MOV.U32 R114, RZ, RZ, R136 ;  /* 0x000000ffff727224 */ /* 0x000fce00078e0088 */
.L_x_39862:
[----:B------:R-:W-:Y:S05]  /*bbf0*/  BSYNC.RECONVERGENT B3 ;  /* 0x0000000000037941 */ /* 0x000fea0003800200 */
.L_x_39861:
[----:B------:R-:W-:Y:S01]  /*bc00*/  I2FP.F32.U32 R23, R22 ;  /* 0x0000001600177245 */ /* 0x000fe20000201000 */
[----:B------:R-:W-:Y:S02]  /*bc10*/  IMAD.MOV.U32 R22, RZ, RZ, 0x2f800000 ;  /* 0x2f800000ff167424 */ /* 0x000fe400078e00ff */
[----:B-1---5:R-:W-:Y:S02]  /*bc20*/  FMUL.FTZ R113, R6, UR11 ;  /* 0x0000000b06717c20 */ /* 0x022fe40008410000 */
        /* <DEDUP_REMOVED lines=8> */
.L_x_39860:
[----:B------:R-:W-:Y:S05]  /*bcb0*/  BSYNC.RECONVERGENT B2 ;  /* 0x0000000000027941 */ /* 0x000fea0003800200 */
.L_x_39859:
        /* <DEDUP_REMOVED lines=16> */
.L_x_39868:
        /* <DEDUP_REMOVED lines=13> */
.L_x_39870:
[----:B------:R-:W-:Y:S05]  /*be90*/  BSYNC.RECONVERGENT B3 ;  /* 0x0000000000037941 */ /* 0x000fea0003800200 */
.L_x_39869:
[----:B------:R-:W-:Y:S01]  /*bea0*/  IMAD.WIDE.U32 R140, R74, -0x326172a9, RZ ;  /* 0xcd9e8d574a8c7825 */ /* 0x000fe200078e00ff */
[----:B------:R-:W-:-:S03]  /*beb0*/  LOP3.LUT R80, R85, R135, R73, 0x96, !PT ;  /* 0x0000008755507212 */ /* 0x000fc600078e9649 */
[----:B------:R-:W-:Y:S01]  /*bec0*/  HFMA2 R84, -RZ, RZ, 0, 0 ;  /* 0x00000000ff547431 */ /* 0x000fe200000001ff */
        /* <DEDUP_REMOVED lines=58> */
.L_x_39867:
[----:B------:R-:W-:Y:S05]  /*c270*/  BSYNC.RECONVERGENT B2 ;  /* 0x0000000000027941 */ /* 0x000fea0003800200 */
.L_x_39866:
        /* <DEDUP_REMOVED lines=11> */
.L_x_39839:
[----:B------:R-:W-:Y:S05]  /*c330*/  BSYNC.RECONVERGENT B0 ;  /* 0x0000000000007941 */ /* 0x000fea0003800200 */
.L_x_39816:
[----:B01----:R-:W0:Y:S01]  /*c340*/  LDC.64 R134, c[0x0][0x3a8] ;  /* 0x0000ea00ff867b82 */ /* 0x003e220000000a00 */
[----:B------:R-:W-:Y:S01]  /*c350*/  BSSY.RECONVERGENT B0, `(.L_x_39871) ;  /* 0x0000010000007945 */ /* 0x000fe20003800200 */
[----:B------:R-:W-:Y:S01]  /*c360*/  MOV R94, R114 ;  /* 0x00000072005e7202 */ /* 0x000fe20000000f00 */
        /* <DEDUP_REMOVED lines=10> */
[----:B------:R-:W-:-:S05]  /*c410*/  IMAD R114, R114, 0x100, R115 ;  /* 0x0000010072727824 */ /* 0x000fca00078e0273 */
[----:B------:R-:W-:Y:S01]  /*c420*/  IADD3 R113, PT, PT, R114, R113, RZ ;  /* 0x0000007172717210 */ /* 0x000fe20007ffe0ff */
[----:B0-----:R-:W-:-:S05]  /*c430*/  IMAD.WIDE.U32 R134, R52, 0x4, R134 ;  /* 0x0000000434867825 */ /* 0x001fca00078e0086 */
[----:B------:R1:W-:Y:S02]  /*c440*/  STG.E desc[UR6][R134.64], R113 ;  /* 0x0000007186007986 */ /* 0x0003e4000c101906 */
.L_x_39872:
[----:B------:R-:W-:Y:S05]  /*c450*/  BSYNC.RECONVERGENT B0 ;  /* 0x0000000000007941 */ /* 0x000fea0003800200 */
.L_x_39871:
[----:B------:R-:W-:Y:S01]  /*c460*/  VIADD R55, R55, 0x20 ;  /* 0x0000002037377836 */ /* 0x000fe20000000000 */
[----:B------:R-:W-:-:S07]  /*c470*/  IADD3 R52, PT, PT, R52, 0x20, RZ ;  /* 0x0000002034347810 */ /* 0x000fce0007ffe0ff */
.L_x_39815:
[----:B------:R-:W-:Y:S05]  /*c480*/  BSYNC.RECONVERGENT B1 ;  /* 0x0000000000017941 */ /* 0x000fea0003800200 */
.L_x_39814:
        /* <DEDUP_REMOVED lines=16> */
[----:B--2---:R-:W-:Y:S01]  /*c590*/  IMAD.MOV.U32 R26, RZ, RZ, R84 ;  /* 0x000000ffff1a7224 */ /* 0x004fe200078e0054 */
        /* <DEDUP_REMOVED lines=19> */
.L_x_39881:
        /* <DEDUP_REMOVED lines=13> */
.L_x_39883:
[----:B------:R-:W-:Y:S05]  /*c7a0*/  BSYNC.RECONVERGENT B4 ;  /* 0x0000000000047941 */ /* 0x000fea0003800200 */
.L_x_39882:
        /* <DEDUP_REMOVED lines=60> */
.L_x_39880:
[----:B------:R-:W-:Y:S05]  /*cb70*/  BSYNC.RECONVERGENT B3 ;  /* 0x0000000000037941 */ /* 0x000fea0003800200 */
.L_x_39879:
[----:B------:R-:W-:Y:S01]  /*cb80*/  I2FP.F32.U32 R25, R24 ;  /* 0x0000001800197245 */ /* 0x000fe20000201000 */
[----:B------:R-:W-:Y:S02]  /*cb90*/  IMAD.MOV.U32 R24, RZ, RZ, 0x2f800000 ;  /* 0x2f800000ff187424 */ /* 0x000fe400078e00ff */
        /* <DEDUP_REMOVED lines=9> */
.L_x_39878:
[----:B------:R-:W-:Y:S05]  /*cc30*/  BSYNC.RECONVERGENT B2 ;  /* 0x0000000000027941 */ /* 0x000fea0003800200 */
.L_x_39877:
        /* <DEDUP_REMOVED lines=17> */
.L_x_39888:
        /* <DEDUP_REMOVED lines=13> */
.L_x_39890:
[----:B------:R-:W-:Y:S05]  /*ce20*/  BSYNC.RECONVERGENT B4 ;  /* 0x0000000000047941 */ /* 0x000fea0003800200 */
.L_x_39889:
        /* <DEDUP_REMOVED lines=61> */
.L_x_39887:
[----:B------:R-:W-:Y:S05]  /*d200*/  BSYNC.RECONVERGENT B3 ;  /* 0x0000000000037941 */ /* 0x000fea0003800200 */
.L_x_39886:
        /* <DEDUP_REMOVED lines=11> */
.L_x_39885:
[----:B------:R-:W-:Y:S05]  /*d2c0*/  BSYNC.RECONVERGENT B2 ;  /* 0x0000000000027941 */ /* 0x000fea0003800200 */
.L_x_39884:
        /* <DEDUP_REMOVED lines=17> */
.L_x_39895:
        /* <DEDUP_REMOVED lines=13> */
.L_x_39897:
[----:B------:R-:W-:Y:S05]  /*d4b0*/  BSYNC.RECONVERGENT B4 ;  /* 0x0000000000047941 */ /* 0x000fea0003800200 */
.L_x_39896:
        /* <DEDUP_REMOVED lines=61> */
.L_x_39894:
[----:B------:R-:W-:Y:S05]  /*d890*/  BSYNC.RECONVERGENT B3 ;  /* 0x0000000000037941 */ /* 0x000fea0003800200 */
.L_x_39893:
[----:B------:R-:W-:Y:S01]  /*d8a0*/  I2FP.F32.U32 R27, R26 ;  /* 0x0000001a001b7245 */ /* 0x000fe20000201000 */
[----:B------:R-:W-:Y:S02]  /*d8b0*/  IMAD.MOV.U32 R26, RZ, RZ, 0x2f800000 ;  /* 0x2f800000ff1a7424 */ /* 0x000fe400078e00ff */
        /* <DEDUP_REMOVED lines=9> */
.L_x_39892:
[----:B------:R-:W-:Y:S05]  /*d950*/  BSYNC.RECONVERGENT B2 ;  /* 0x0000000000027941 */ /* 0x000fea0003800200 */
.L_x_39891:
        /* <DEDUP_REMOVED lines=16> */
.L_x_39901:
        /* <DEDUP_REMOVED lines=13> */
.L_x_39903:
[----:B------:R-:W-:Y:S05]  /*db30*/  BSYNC.RECONVERGENT B3 ;  /* 0x0000000000037941 */ /* 0x000fea0003800200 */
.L_x_39902:
        /* <DEDUP_REMOVED lines=61> */
.L_x_39900:
[----:B------:R-:W-:Y:S05]  /*df10*/  BSYNC.RECONVERGENT B2 ;  /* 0x0000000000027941 */ /* 0x000fea0003800200 */
.L_x_39899:
        /* <DEDUP_REMOVED lines=12> */
.L_x_39876:
        /* <DEDUP_REMOVED lines=21> */
.L_x_39908:
        /* <DEDUP_REMOVED lines=13> */
.L_x_39910:
[----:B------:R-:W-:Y:S05]  /*e200*/  BSYNC.RECONVERGENT B4 ;  /* 0x0000000000047941 */ /* 0x000fea0003800200 */
.L_x_39909:
        /* <DEDUP_REMOVED lines=60> */
.L_x_39907:
[----:B------:R-:W-:Y:S05]  /*e5d0*/  BSYNC.RECONVERGENT B3 ;  /* 0x0000000000037941 */ /* 0x000fea0003800200 */
.L_x_39906:
        /* <DEDUP_REMOVED lines=11> */
.L_x_39905:
[----:B------:R-:W-:Y:S05]  /*e690*/  BSYNC.RECONVERGENT B2 ;  /* 0x0000000000027941 */ /* 0x000fea0003800200 */
.L_x_39904:
        /* <DEDUP_REMOVED lines=17> */
.L_x_39915:
        /* <DEDUP_REMOVED lines=13> */
.L_x_39917:
[----:B------:R-:W-:Y:S05]  /*e880*/  BSYNC.RECONVERGENT B4 ;  /* 0x0000000000047941 */ /* 0x000fea0003800200 */
.L_x_39916:
        /* <DEDUP_REMOVED lines=61> */
.L_x_39914:
[----:B------:R-:W-:Y:S05]  /*ec60*/  BSYNC.RECONVERGENT B3 ;  /* 0x0000000000037941 */ /* 0x000fea0003800200 */
.L_x_39913:
        /* <DEDUP_REMOVED lines=11> */
.L_x_39912:
[----:B------:R-:W-:Y:S05]  /*ed20*/  BSYNC.RECONVERGENT B2 ;  /* 0x0000000000027941 */ /* 0x000fea0003800200 */
.L_x_39911:
        /* <DEDUP_REMOVED lines=17> */
.L_x_39922:
        /* <DEDUP_REMOVED lines=13> */
.L_x_39924:
[----:B------:R-:W-:Y:S05]  /*ef10*/  BSYNC.RECONVERGENT B4 ;  /* 0x0000000000047941 */ /* 0x000fea0003800200 */
.L_x_39923:
        /* <DEDUP_REMOVED lines=61> */
.L_x_39921:
[----:B------:R-:W-:Y:S05]  /*f2f0*/  BSYNC.RECONVERGENT B3 ;  /* 0x0000000000037941 */ /* 0x000fea0003800200 */
.L_x_39920:
[----:B------:R-:W-:Y:S01]  /*f300*/  I2FP.F32.U32 R27, R26 ;  /* 0x0000001a001b7245 */ /* 0x000fe20000201000 */
[----:B------:R-:W-:Y:S02]  /*f310*/  HFMA2 R26, -RZ, RZ, 0.1171875, 0 ;  /* 0x2f800000ff1a7431 */ /* 0x000fe400000001ff */
[----:B-1---5:R-:W-:-:S03]  /*f320*/  FMUL.FTZ R113, R6, UR11 ;  /* 0x0000000b06717c20 */ /* 0x022fc60008410000 */
        /* <DEDUP_REMOVED lines=8> */
.L_x_39919:
[----:B------:R-:W-:Y:S05]  /*f3b0*/  BSYNC.RECONVERGENT B2 ;  /* 0x0000000000027941 */ /* 0x000fea0003800200 */
.L_x_39918:
        /* <DEDUP_REMOVED lines=16> */
.L_x_39927:
        /* <DEDUP_REMOVED lines=13> */
.L_x_39929:
[----:B------:R-:W-:Y:S05]  /*f590*/  BSYNC.RECONVERGENT B3 ;  /* 0x0000000000037941 */ /* 0x000fea0003800200 */
.L_x_39928:
        /* <DEDUP_REMOVED lines=61> */
.L_x_39926:
[----:B------:R-:W-:Y:S05]  /*f970*/  BSYNC.RECONVERGENT B2 ;  /* 0x0000000000027941 */ /* 0x000fea0003800200 */
.L_x_39925:
        /* <DEDUP_REMOVED lines=11> */
.L_x_39898:
[----:B------:R-:W-:Y:S05]  /*fa30*/  BSYNC.RECONVERGENT B0 ;  /* 0x0000000000007941 */ /* 0x000fea0003800200 */
.L_x_39875:
[----:B01----:R-:W0:Y:S01]  /*fa40*/  LDC.64 R134, c[0x0][0x3a8] ;  /* 0x0000ea00ff867b82 */ /* 0x003e220000000a00 */
        /* <DEDUP_REMOVED lines=16> */
.L_x_39931:
[----:B------:R-:W-:Y:S05]  /*fb50*/  BSYNC.RECONVERGENT B0 ;  /* 0x0000000000007941 */ /* 0x000fea0003800200 */
.L_x_39930:
[----:B------:R-:W-:Y:S01]  /*fb60*/  IADD3 R55, PT, PT, R55, 0x20, RZ ;  /* 0x0000002037377810 */ /* 0x000fe20007ffe0ff */
[----:B------:R-:W-:-:S07]  /*fb70*/  VIADD R52, R52, 0x20 ;  /* 0x0000002034347836 */ /* 0x000fce0000000000 */
.L_x_39874:
[----:B------:R-:W-:Y:S05]  /*fb80*/  BSYNC.RECONVERGENT B1 ;  /* 0x0000000000017941 */ /* 0x000fea0003800200 */
.L_x_39873:
        /* <DEDUP_REMOVED lines=36> */
.L_x_39940:
        /* <DEDUP_REMOVED lines=13> */
.L_x_39942:
[----:B------:R-:W-:Y:S05]  /*fea0*/  BSYNC.RECONVERGENT B4 ;  /* 0x0000000000047941 */ /* 0x000fea0003800200 */
.L_x_39941:
        /* <DEDUP_REMOVED lines=60> */
.L_x_39939:
[----:B------:R-:W-:Y:S05]  /*10270*/  BSYNC.RECONVERGENT B3 ;  /* 0x0000000000037941 */ /* 0x000fea0003800200 */
.L_x_39938:
[----:B------:R-:W-:Y:S01]  /*10280*/  I2FP.F32.U32 R84, R28 ;  /* 0x0000001c00547245 */ /* 0x000fe20000201000 */
[----:B------:R-:W-:Y:S02]  /*10290*/  HFMA2 R29, -RZ, RZ, 0.1171875, 0 ;  /* 0x2f800000ff1d7431 */ /* 0x000fe400000001ff */
[----:B------:R-:W-:Y:S01]  /*102a0*/  FMUL.FTZ R28, R4, UR11 ;  /* 0x0000000b041c7c20 */ /* 0x000fe20008410000 */
[----:B------:R-:W-:Y:S02]  /*102b0*/  HADD2.F32 R31, -RZ, R102.H1_H1 ;  /* 0x30000066ff1f7230 */ /* 0x000fe40000004100 */
[----:B------:R-:W-:Y:S01]  /*102c0*/  FFMA.FTZ R29, R84, R29, 1.1641532182693481445e-10 ;  /* 0x2f000000541d7423 */ /* 0x000fe2000001001d */
[----:B------:R-:W-:-:S04]  /*102d0*/  FMUL.FTZ R28, R28, UR10 ;  /* 0x0000000a1c1c7c20 */ /* 0x000fc80008410000 */
[----:B------:R-:W-:-:S04]  /*102e0*/  FSETP.GTU.FTZ.AND P2, PT, R29, UR8, PT ;  /* 0x000000081d007c0b */ /* 0x000fc8000bf5c000 */
[----:B-1----:R-:W-:Y:S02]  /*102f0*/  FSEL R113, R28, RZ, !P2 ;  /* 0x000000ff1c717208 */ /* 0x002fe40005000000 */
[----:B------:R-:W-:-:S03]  /*10300*/  SEL R29, RZ, 0x1, P2 ;  /* 0x00000001ff1d7807 */ /* 0x000fc60001000000 */
[----:B------:R-:W-:Y:S01]  /*10310*/  FFMA.FTZ R28, R113, R31, R8 ;  /* 0x0000001f711c7223 */ /* 0x000fe20000010008 */
[----:B------:R-:W-:-:S07]  /*10320*/  PRMT R93, R29, 0x7610, R93 ;  /* 0x000076101d5d7816 */ /* 0x000fce000000005d */
.L_x_39937:
[----:B------:R-:W-:Y:S05]  /*10330*/  BSYNC.RECONVERGENT B2 ;  /* 0x0000000000027941 */ /* 0x000fea0003800200 */
.L_x_39936:
        /* <DEDUP_REMOVED lines=17> */
.L_x_39947:
        /* <DEDUP_REMOVED lines=13> */
.L_x_39949:
[----:B------:R-:W-:Y:S05]  /*10520*/  BSYNC.RECONVERGENT B4 ;  /* 0x0000000000047941 */ /* 0x000fea0003800200 */
.L_x_39948:
        /* <DEDUP_REMOVED lines=61> */
.L_x_39946:
[----:B------:R-:W-:Y:S05]  /*10900*/  BSYNC.RECONVERGENT B3 ;  /* 0x0000000000037941 */ /* 0x000fea0003800200 */
.L_x_39945:
[----:B-1----:R-:W-:Y:S01]  /*10910*/  I2FP.F32.U32 R113, R29 ;  /* 0x0000001d00717245 */ /* 0x002fe20000201000 */
        /* <DEDUP_REMOVED lines=10> */
.L_x_39944:
[----:B------:R-:W-:Y:S05]  /*109c0*/  BSYNC.RECONVERGENT B2 ;  /* 0x0000000000027941 */ /* 0x000fea0003800200 */
.L_x_39943:
        /* <DEDUP_REMOVED lines=17> */
.L_x_39954:
        /* <DEDUP_REMOVED lines=13> */
.L_x_39956:
[----:B------:R-:W-:Y:S05]  /*10bb0*/  BSYNC.RECONVERGENT B4 ;  /* 0x0000000000047941 */ /* 0x000fea0003800200 */
.L_x_39955:
        /* <DEDUP_REMOVED lines=61> */
.L_x_39953:
[----:B------:R-:W-:Y:S05]  /*10f90*/  BSYNC.RECONVERGENT B3 ;  /* 0x0000000000037941 */ /* 0x000fea0003800200 */
.L_x_39952:
        /* <DEDUP_REMOVED lines=11> */
.L_x_39951:
[----:B------:R-:W-:Y:S05]  /*11050*/  BSYNC.RECONVERGENT B2 ;  /* 0x0000000000027941 */ /* 0x000fea0003800200 */
.L_x_39950:
        /* <DEDUP_REMOVED lines=16> */
.L_x_39960:
        /* <DEDUP_REMOVED lines=13> */
.L_x_39962:
[----:B------:R-:W-:Y:S05]  /*11230*/  BSYNC.RECONVERGENT B3 ;  /* 0x0000000000037941 */ /* 0x000fea0003800200 */
.L_x_39961:
        /* <DEDUP_REMOVED lines=61> */
.L_x_39959:
[----:B------:R-:W-:Y:S05]  /*11610*/  BSYNC.RECONVERGENT B2 ;  /* 0x0000000000027941 */ /* 0x000fea0003800200 */
.L_x_39958:
        /* <DEDUP_REMOVED lines=12> */
.L_x_39935:
        /* <DEDUP_REMOVED lines=21> */
.L_x_39967:
        /* <DEDUP_REMOVED lines=13> */
.L_x_39969:
[----:B------:R-:W-:Y:S05]  /*11900*/  BSYNC.RECONVERGENT B4 ;  /* 0x0000000000047941 */ /* 0x000fea0003800200 */
.L_x_39968:
        /* <DEDUP_REMOVED lines=60> */
.L_x_39966:
[----:B------:R-:W-:Y:S05]  /*11cd0*/  BSYNC.RECONVERGENT B3 ;  /* 0x0000000000037941 */ /* 0x000fea0003800200 */
.L_x_39965:
        /* <DEDUP_REMOVED lines=11> */
.L_x_39964:
[----:B------:R-:W-:Y:S05]  /*11d90*/  BSYNC.RECONVERGENT B2 ;  /* 0x0000000000027941 */ /* 0x000fea0003800200 */
.L_x_39963:
        /* <DEDUP_REMOVED lines=17> */
.L_x_39974:
        /* <DEDUP_REMOVED lines=13> */
.L_x_39976:
[----:B------:R-:W-:Y:S05]  /*11f80*/  BSYNC.RECONVERGENT B4 ;  /* 0x0000000000047941 */ /* 0x000fea0003800200 */
.L_x_39975:
        /* <DEDUP_REMOVED lines=61> */
.L_x_39973:
[----:B------:R-:W-:Y:S05]  /*12360*/  BSYNC.RECONVERGENT B3 ;  /* 0x0000000000037941 */ /* 0x000fea0003800200 */
.L_x_39972:
        /* <DEDUP_REMOVED lines=11> */
.L_x_39971:
[----:B------:R-:W-:Y:S05]  /*12420*/  BSYNC.RECONVERGENT B2 ;  /* 0x0000000000027941 */ /* 0x000fea0003800200 */
.L_x_39970:
        /* <DEDUP_REMOVED lines=17> */
.L_x_39981:
        /* <DEDUP_REMOVED lines=13> */
.L_x_39983:
[----:B------:R-:W-:Y:S05]  /*12610*/  BSYNC.RECONVERGENT B4 ;  /* 0x0000000000047941 */ /* 0x000fea0003800200 */
.L_x_39982:
        /* <DEDUP_REMOVED lines=61> */
.L_x_39980:
[----:B------:R-:W-:Y:S05]  /*129f0*/  BSYNC.RECONVERGENT B3 ;  /* 0x0000000000037941 */ /* 0x000fea0003800200 */
.L_x_39979:
        /* <DEDUP_REMOVED lines=11> */
.L_x_39978:
[----:B------:R-:W-:Y:S05]  /*12ab0*/  BSYNC.RECONVERGENT B2 ;  /* 0x0000000000027941 */ /* 0x000fea0003800200 */
.L_x_39977:
        /* <DEDUP_REMOVED lines=16> */
.L_x_39986:
        /* <DEDUP_REMOVED lines=13> */
.L_x_39988:
[----:B------:R-:W-:Y:S05]  /*12c90*/  BSYNC.RECONVERGENT B3 ;  /* 0x0000000000037941 */ /* 0x000fea0003800200 */
.L_x_39987:
        /* <DEDUP_REMOVED lines=61> */
.L_x_39985:
[----:B------:R-:W-:Y:S05]  /*13070*/  BSYNC.RECONVERGENT B2 ;  /* 0x0000000000027941 */ /* 0x000fea0003800200 */
.L_x_39984:
        /* <DEDUP_REMOVED lines=11> */
.L_x_39957:
[----:B------:R-:W-:Y:S05]  /*13130*/  BSYNC.RECONVERGENT B0 ;  /* 0x0000000000007941 */ /* 0x000fea0003800200 */
.L_x_39934:
        /* <DEDUP_REMOVED lines=17> */
.L_x_39990:
[----:B------:R-:W-:Y:S05]  /*13250*/  BSYNC.RECONVERGENT B0 ;  /* 0x0000000000007941 */ /* 0x000fea0003800200 */
.L_x_39989:
[----:B------:R-:W-:Y:S01]  /*13260*/  VIADD R55, R55, 0x20 ;  /* 0x0000002037377836 */ /* 0x000fe20000000000 */
[----:B------:R-:W-:-:S07]  /*13270*/  IADD3 R52, PT, PT, R52, 0x20, RZ ;  /* 0x0000002034347810 */ /* 0x000fce0007ffe0ff */
.L_x_39933:
[----:B------:R-:W-:Y:S05]  /*13280*/  BSYNC.RECONVERGENT B1 ;  /* 0x0000000000017941 */ /* 0x000fea0003800200 */
.L_x_39932:
        /* <DEDUP_REMOVED lines=36> */
.L_x_39999:
        /* <DEDUP_REMOVED lines=13> */
.L_x_40001:
[----:B------:R-:W-:Y:S05]  /*135a0*/  BSYNC.RECONVERGENT B4 ;  /* 0x0000000000047941 */ /* 0x000fea0003800200 */
.L_x_40000:
        /* <DEDUP_REMOVED lines=60> */
.L_x_39998:
[----:B------:R-:W-:Y:S05]  /*13970*/  BSYNC.RECONVERGENT B3 ;  /* 0x0000000000037941 */ /* 0x000fea0003800200 */
.L_x_39997:
[----:B------:R-:W-:Y:S01]  /*13980*/  I2FP.F32.U32 R84, R32 ;  /* 0x0000002000547245 */ /* 0x000fe20000201000 */
[----:B------:R-:W-:Y:S02]  /*13990*/  IMAD.MOV.U32 R33, RZ, RZ, 0x2f800000 ;  /* 0x2f800000ff217424 */ /* 0x000fe400078e00ff */
        /* <DEDUP_REMOVED lines=9> */
.L_x_39996:
[----:B------:R-:W-:Y:S05]  /*13a30*/  BSYNC.RECONVERGENT B2 ;  /* 0x0000000000027941 */ /* 0x000fea0003800200 */
.L_x_39995:
        /* <DEDUP_REMOVED lines=17> */
.L_x_40006:
        /* <DEDUP_REMOVED lines=13> */
.L_x_40008:
[----:B------:R-:W-:Y:S05]  /*13c20*/  BSYNC.RECONVERGENT B4 ;  /* 0x0000000000047941 */ /* 0x000fea0003800200 */
.L_x_40007:
        /* <DEDUP_REMOVED lines=61> */
.L_x_40005:
[----:B------:R-:W-:Y:S05]  /*14000*/  BSYNC.RECONVERGENT B3 ;  /* 0x0000000000037941 */ /* 0x000fea0003800200 */
.L_x_40004:
[----:B-1----:R-:W-:Y:S01]  /*14010*/  I2FP.F32.U32 R113, R33 ;  /* 0x0000002100717245 */ /* 0x002fe20000201000 */
        /* <DEDUP_REMOVED lines=10> */
.L_x_40003:
[----:B------:R-:W-:Y:S05]  /*140c0*/  BSYNC.RECONVERGENT B2 ;  /* 0x0000000000027941 */ /* 0x000fea0003800200 */
.L_x_40002:
        /* <DEDUP_REMOVED lines=17> */
.L_x_40013:
        /* <DEDUP_REMOVED lines=13> */
.L_x_40015:
[----:B------:R-:W-:Y:S05]  /*142b0*/  BSYNC.RECONVERGENT B4 ;  /* 0x0000000000047941 */ /* 0x000fea0003800200 */
.L_x_40014:
        /* <DEDUP_REMOVED lines=61> */
.L_x_40012:
[----:B------:R-:W-:Y:S05]  /*14690*/  BSYNC.RECONVERGENT B3 ;  /* 0x0000000000037941 */ /* 0x000fea0003800200 */
.L_x_40011:
        /* <DEDUP_REMOVED lines=11> */
.L_x_40010:
[----:B------:R-:W-:Y:S05]  /*14750*/  BSYNC.RECONVERGENT B2 ;  /* 0x0000000000027941 */ /* 0x000fea0003800200 */
.L_x_40009:
        /* <DEDUP_REMOVED lines=16> */
.L_x_40019:
        /* <DEDUP_REMOVED lines=13> */
.L_x_40021:
[----:B------:R-:W-:Y:S05]  /*14930*/  BSYNC.RECONVERGENT B3 ;  /* 0x0000000000037941 */ /* 0x000fea0003800200 */
.L_x_40020:
        /* <DEDUP_REMOVED lines=61> */
.L_x_40018:
[----:B------:R-:W-:Y:S05]  /*14d10*/  BSYNC.RECONVERGENT B2 ;  /* 0x0000000000027941 */ /* 0x000fea0003800200 */
.L_x_40017:
[----:B-1----:R-:W-:Y:S01]  /*14d20*/  I2FP.F32.U32 R113, R35 ;  /* 0x0000002300717245 */ /* 0x002fe20000201000 */
[----:B------:R-:W-:Y:S02]  /*14d30*/  IMAD.MOV.U32 R94, RZ, RZ, 0x2f800000 ;  /* 0x2f800000ff5e7424 */ /* 0x000fe400078e00ff */
[----:B------:R-:W-:Y:S01]  /*14d40*/  FMUL.FTZ R35, R7, UR11 ;  /* 0x0000000b07237c20 */ /* 0x000fe20008410000 */
[----:B------:R-:W-:Y:S02]  /*14d50*/  HADD2.F32 R116, -RZ, R99.H0_H0 ;  /* 0x20000063ff747230 */ /* 0x000fe40000004100 */
[----:B------:R-:W-:Y:S01]  /*14d60*/  FFMA.FTZ R94, R113, R94, 1.1641532182693481445e-10 ;  /* 0x2f000000715e7423 */ /* 0x000fe2000001005e */
[----:B------:R-:W-:-:S04]  /*14d70*/  FMUL.FTZ R35, R35, UR10 ;  /* 0x0000000a23237c20 */ /* 0x000fc80008410000 */
[----:B------:R-:W-:-:S04]  /*14d80*/  FSETP.GTU.FTZ.AND P1, PT, R94, UR8, PT ;  /* 0x000000085e007c0b */ /* 0x000fc8000bf3c000 */
[----:B0-----:R-:W-:Y:S02]  /*14d90*/  FSEL R134, R35, RZ, !P1 ;  /* 0x000000ff23867208 */ /* 0x001fe40004800000 */
[----:B------:R-:W-:-:S03]  /*14da0*/  SEL R94, RZ, 0x1, P1 ;  /* 0x00000001ff5e7807 */ /* 0x000fc60000800000 */
[----:B------:R-:W-:Y:S01]  /*14db0*/  FFMA.FTZ R35, R134, R116, R11 ;  /* 0x0000007486237223 */ /* 0x000fe2000001000b */
[----:B------:R-:W-:Y:S01]  /*14dc0*/  PRMT R97, R94, 0x7610, R97 ;  /* 0x000076105e617816 */ /* 0x000fe20000000061 */
[----:B------:R-:W-:Y:S06]  /*14dd0*/  BRA `(.L_x_40016) ;  /* 0x0000001800947947 */ /* 0x000fec0003800000 */
.L_x_39994:
        /* <DEDUP_REMOVED lines=21> */
.L_x_40026:
        /* <DEDUP_REMOVED lines=13> */
.L_x_40028:
[----:B------:R-:W-:Y:S05]  /*15000*/  BSYNC.RECONVERGENT B4 ;  /* 0x0000000000047941 */ /* 0x000fea0003800200 */
.L_x_40027:
        /* <DEDUP_REMOVED lines=60> */
.L_x_40025:
[----:B------:R-:W-:Y:S05]  /*153d0*/  BSYNC.RECONVERGENT B3 ;  /* 0x0000000000037941 */ /* 0x000fea0003800200 */
.L_x_40024:
[----:B------:R-:W-:Y:S01]  /*153e0*/  I2FP.F32.U32 R84, R32 ;  /* 0x0000002000547245 */ /* 0x000fe20000201000 */
[----:B------:R-:W-:Y:S02]  /*153f0*/  HFMA2 R33, -RZ, RZ, 0.1171875, 0 ;  /* 0x2f800000ff217431 */ /* 0x000fe400000001ff */
[----:B-----5:R-:W-:-:S03]  /*15400*/  FMUL.FTZ R32, R4, UR11 ;  /* 0x0000000b04207c20 */ /* 0x020fc60008410000 */
[----:B------:R-:W-:Y:S01]  /*15410*/  FFMA.FTZ R33, R84, R33, 1.1641532182693481445e-10 ;  /* 0x2f00000054217423 */ /* 0x000fe20000010021 */
[----:B------:R-:W-:-:S04]  /*15420*/  FMUL.FTZ R32, R32, UR10 ;  /* 0x0000000a20207c20 */ /* 0x000fc80008410000 */
[----:B------:R-:W-:-:S04]  /*15430*/  FSETP.GTU.FTZ.AND P1, PT, R33, UR8, PT ;  /* 0x0000000821007c0b */ /* 0x000fc8000bf3c000 */
[----:B------:R-:W-:Y:S01]  /*15440*/  FSEL R35, R32, RZ, !P1 ;  /* 0x000000ff20237208 */ /* 0x000fe20004800000 */
[----:B------:R-:W-:Y:S01]  /*15450*/  HADD2.F32 R32, -RZ, R100.H1_H1 ;  /* 0x30000064ff207230 */ /* 0x000fe20000004100 */
[----:B------:R-:W-:-:S04]  /*15460*/  SEL R33, RZ, 0x1, P1 ;  /* 0x00000001ff217807 */ /* 0x000fc80000800000 */
[----:B------:R-:W-:Y:S01]  /*15470*/  FMUL.FTZ R32, R32, R35 ;  /* 0x0000002320207220 */ /* 0x000fe20000410000 */
[----:B------:R-:W-:-:S07]  /*15480*/  PRMT R93, R33, 0x7610, R93 ;  /* 0x00007610215d7816 */ /* 0x000fce000000005d */
.L_x_40023:
[----:B------:R-:W-:Y:S05]  /*15490*/  BSYNC.RECONVERGENT B2 ;  /* 0x0000000000027941 */ /* 0x000fea0003800200 */
.L_x_40022:
        /* <DEDUP_REMOVED lines=17> */
.L_x_40033:
        /* <DEDUP_REMOVED lines=13> */
.L_x_40035:
[----:B------:R-:W-:Y:S05]  /*15680*/  BSYNC.RECONVERGENT B4 ;  /* 0x0000000000047941 */ /* 0x000fea0003800200 */
.L_x_40034:
        /* <DEDUP_REMOVED lines=61> */
.L_x_40032:
[----:B------:R-:W-:Y:S05]  /*15a60*/  BSYNC.RECONVERGENT B3 ;  /* 0x0000000000037941 */ /* 0x000fea0003800200 */
.L_x_40031:
[----:B-1----:R-:W-:Y:S01]  /*15a70*/  I2FP.F32.U32 R113, R33 ;  /* 0x0000002100717245 */ /* 0x002fe20000201000 */
        /* <DEDUP_REMOVED lines=10> */
.L_x_40030:
[----:B------:R-:W-:Y:S05]  /*15b20*/  BSYNC.RECONVERGENT B2 ;  /* 0x0000000000027941 */ /* 0x000fea0003800200 */
.L_x_40029:
        /* <DEDUP_REMOVED lines=17> */
.L_x_40040:
        /* <DEDUP_REMOVED lines=13> */
.L_x_40042:
[----:B------:R-:W-:Y:S05]  /*15d10*/  BSYNC.RECONVERGENT B4 ;  /* 0x0000000000047941 */ /* 0x000fea0003800200 */
.L_x_40041:
        /* <DEDUP_REMOVED lines=61> */
.L_x_40039:
[----:B------:R-:W-:Y:S05]  /*160f0*/  BSYNC.RECONVERGENT B3 ;  /* 0x0000000000037941 */ /* 0x000fea0003800200 */
.L_x_40038:
[----:B------:R-:W-:Y:S01]  /*16100*/  I2FP.F32.U32 R84, R34 ;  /* 0x0000002200547245 */ /* 0x000fe20000201000 */
[----:B------:R-:W-:Y:S02]  /*16110*/  HFMA2 R35, -RZ, RZ, 0.1171875, 0 ;  /* 0x2f800000ff237431 */ /* 0x000fe400000001ff */
[----:B-----5:R-:W-:-:S03]  /*16120*/  FMUL.FTZ R34, R6, UR11 ;  /* 0x0000000b06227c20 */ /* 0x020fc60008410000 */
[----:B------:R-:W-:Y:S01]  /*16130*/  FFMA.FTZ R35, R84, R35, 1.1641532182693481445e-10 ;  /* 0x2f00000054237423 */ /* 0x000fe20000010023 */
[----:B------:R-:W-:-:S04]  /*16140*/  FMUL.FTZ R34, R34, UR10 ;  /* 0x0000000a22227c20 */ /* 0x000fc80008410000 */
[----:B------:R-:W-:-:S04]  /*16150*/  FSETP.GTU.FTZ.AND P1, PT, R35, UR8, PT ;  /* 0x0000000823007c0b */ /* 0x000fc8000bf3c000 */
[----:B-1----:R-:W-:Y:S01]  /*16160*/  FSEL R113, R34, RZ, !P1 ;  /* 0x000000ff22717208 */ /* 0x002fe20004800000 */
[----:B------:R-:W-:Y:S01]  /*16170*/  HADD2.F32 R34, -RZ, R100.H0_H0 ;  /* 0x20000064ff227230 */ /* 0x000fe20000004100 */
[----:B------:R-:W-:-:S04]  /*16180*/  SEL R35, RZ, 0x1, P1 ;  /* 0x00000001ff237807 */ /* 0x000fc80000800000 */
[----:B------:R-:W-:Y:S01]  /*16190*/  FMUL.FTZ R34, R34, R113 ;  /* 0x0000007122227220 */ /* 0x000fe20000410000 */
[----:B------:R-:W-:-:S07]  /*161a0*/  PRMT R96, R35, 0x7610, R96 ;  /* 0x0000761023607816 */ /* 0x000fce0000000060 */
.L_x_40037:
[----:B------:R-:W-:Y:S05]  /*161b0*/  BSYNC.RECONVERGENT B2 ;  /* 0x0000000000027941 */ /* 0x000fea0003800200 */
.L_x_40036:
        /* <DEDUP_REMOVED lines=16> */
.L_x_40045:
        /* <DEDUP_REMOVED lines=13> */
.L_x_40047:
[----:B------:R-:W-:Y:S05]  /*16390*/  BSYNC.RECONVERGENT B3 ;  /* 0x0000000000037941 */ /* 0x000fea0003800200 */
.L_x_40046:
        /* <DEDUP_REMOVED lines=61> */
.L_x_40044:
[----:B------:R-:W-:Y:S05]  /*16770*/  BSYNC.RECONVERGENT B2 ;  /* 0x0000000000027941 */ /* 0x000fea0003800200 */
.L_x_40043:
[----:B-1----:R-:W-:Y:S01]  /*16780*/  I2FP.F32.U32 R113, R35 ;  /* 0x0000002300717245 */ /* 0x002fe20000201000 */
[----:B------:R-:W-:Y:S02]  /*16790*/  HFMA2 R94, -RZ, RZ, 0.1171875, 0 ;  /* 0x2f800000ff5e7431 */ /* 0x000fe400000001ff */
[----:B-----5:R-:W-:-:S03]  /*167a0*/  FMUL.FTZ R35, R7, UR11 ;  /* 0x0000000b07237c20 */ /* 0x020fc60008410000 */
[----:B------:R-:W-:Y:S01]  /*167b0*/  FFMA.FTZ R94, R113, R94, 1.1641532182693481445e-10 ;  /* 0x2f000000715e7423 */ /* 0x000fe2000001005e */
[----:B------:R-:W-:-:S04]  /*167c0*/  FMUL.FTZ R35, R35, UR10 ;  /* 0x0000000a23237c20 */ /* 0x000fc80008410000 */
[----:B------:R-:W-:-:S04]  /*167d0*/  FSETP.GTU.FTZ.AND P1, PT, R94, UR8, PT ;  /* 0x000000085e007c0b */ /* 0x000fc8000bf3c000 */
[----:B------:R-:W-:Y:S01]  /*167e0*/  FSEL R116, R35, RZ, !P1 ;  /* 0x000000ff23747208 */ /* 0x000fe20004800000 */
[----:B------:R-:W-:Y:S01]  /*167f0*/  HADD2.F32 R35, -RZ, R99.H0_H0 ;  /* 0x20000063ff237230 */ /* 0x000fe20000004100 */
[----:B------:R-:W-:-:S04]  /*16800*/  SEL R94, RZ, 0x1, P1 ;  /* 0x00000001ff5e7807 */ /* 0x000fc80000800000 */
[----:B------:R-:W-:Y:S01]  /*16810*/  FMUL.FTZ R35, R35, R116 ;  /* 0x0000007423237220 */ /* 0x000fe20000410000 */
[----:B------:R-:W-:-:S07]  /*16820*/  PRMT R97, R94, 0x7610, R97 ;  /* 0x000076105e617816 */ /* 0x000fce0000000061 */
.L_x_40016:
[----:B------:R-:W-:Y:S05]  /*16830*/  BSYNC.RECONVERGENT B0 ;  /* 0x0000000000007941 */ /* 0x000fea0003800200 */
.L_x_39993:
        /* <DEDUP_REMOVED lines=17> */
.L_x_40049:
[----:B------:R-:W-:Y:S05]  /*16950*/  BSYNC.RECONVERGENT B0 ;  /* 0x0000000000007941 */ /* 0x000fea0003800200 */
.L_x_40048:
[----:B------:R-:W-:Y:S01]  /*16960*/  IADD3 R55, PT, PT, R55, 0x20, RZ ;  /* 0x0000002037377810 */ /* 0x000fe20007ffe0ff */
[----:B------:R-:W-:-:S07]  /*16970*/  VIADD R52, R52, 0x20 ;  /* 0x0000002034347836 */ /* 0x000fce0000000000 */
.L_x_39992:
[----:B------:R-:W-:Y:S05]  /*16980*/  BSYNC.RECONVERGENT B1 ;  /* 0x0000000000017941 */ /* 0x000fea0003800200 */
.L_x_39991:
        /* <DEDUP_REMOVED lines=36> */
.L_x_40058:
        /* <DEDUP_REMOVED lines=13> */
.L_x_40060:
[----:B------:R-:W-:Y:S05]  /*16ca0*/  BSYNC.RECONVERGENT B4 ;  /* 0x0000000000047941 */ /* 0x000fea0003800200 */
.L_x_40059:
        /* <DEDUP_REMOVED lines=60> */
.L_x_40057:
[----:B------:R-:W-:Y:S05]  /*17070*/  BSYNC.RECONVERGENT B3 ;  /* 0x0000000000037941 */ /* 0x000fea0003800200 */
.L_x_40056:
        /* <DEDUP_REMOVED lines=11> */
.L_x_40055:
[----:B------:R-:W-:Y:S05]  /*17130*/  BSYNC.RECONVERGENT B2 ;  /* 0x0000000000027941 */ /* 0x000fea0003800200 */
.L_x_40054:
        /* <DEDUP_REMOVED lines=17> */
.L_x_40065:
        /* <DEDUP_REMOVED lines=13> */
.L_x_40067:
[----:B------:R-:W-:Y:S05]  /*17320*/  BSYNC.RECONVERGENT B4 ;  /* 0x0000000000047941 */ /* 0x000fea0003800200 */
.L_x_40066:
        /* <DEDUP_REMOVED lines=61> */
.L_x_40064:
[----:B------:R-:W-:Y:S05]  /*17700*/  BSYNC.RECONVERGENT B3 ;  /* 0x0000000000037941 */ /* 0x000fea0003800200 */
.L_x_40063:
        /* <DEDUP_REMOVED lines=11> */
.L_x_40062:
[----:B------:R-:W-:Y:S05]  /*177c0*/  BSYNC.RECONVERGENT B2 ;  /* 0x0000000000027941 */ /* 0x000fea0003800200 */
.L_x_40061:
        /* <DEDUP_REMOVED lines=17> */
.L_x_40072:
        /* <DEDUP_REMOVED lines=13> */
.L_x_40074:
[----:B------:R-:W-:Y:S05]  /*179b0*/  BSYNC.RECONVERGENT B4 ;  /* 0x0000000000047941 */ /* 0x000fea0003800200 */
.L_x_40073:
        /* <DEDUP_REMOVED lines=61> */
.L_x_40071:
[----:B------:R-:W-:Y:S05]  /*17d90*/  BSYNC.RECONVERGENT B3 ;  /* 0x0000000000037941 */ /* 0x000fea0003800200 */
.L_x_40070:
        /* <DEDUP_REMOVED lines=11> */
.L_x_40069:
[----:B------:R-:W-:Y:S05]  /*17e50*/  BSYNC.RECONVERGENT B2 ;  /* 0x0000000000027941 */ /* 0x000fea0003800200 */
.L_x_40068:
        /* <DEDUP_REMOVED lines=16> */
.L_x_40078:
        /* <DEDUP_REMOVED lines=13> */
.L_x_40080:
[----:B------:R-:W-:Y:S05]  /*18030*/  BSYNC.RECONVERGENT B3 ;  /* 0x0000000000037941 */ /* 0x000fea0003800200 */
.L_x_40079:
        /* <DEDUP_REMOVED lines=61> */
.L_x_40077:
[----:B------:R-:W-:Y:S05]  /*18410*/  BSYNC.RECONVERGENT B2 ;  /* 0x0000000000027941 */ /* 0x000fea0003800200 */
.L_x_40076:
[----:B-1----:R-:W-:Y:S01]  /*18420*/  I2FP.F32.U32 R113, R39 ;  /* 0x0000002700717245 */ /* 0x002fe20000201000 */
[----:B------:R-:W-:Y:S02]  /*18430*/  HFMA2 R94, -RZ, RZ, 0.1171875, 0 ;  /* 0x2f800000ff5e7431 */ /* 0x000fe400000001ff */
[----:B------:R-:W-:Y:S01]  /*18440*/  FMUL.FTZ R39, R7, UR11 ;  /* 0x0000000b07277c20 */ /* 0x000fe20008410000 */
[----:B------:R-:W-:Y:S02]  /*18450*/  HADD2.F32 R116, -RZ, R96.H1_H1 ;  /* 0x30000060ff747230 */ /* 0x000fe40000004100 */
        /* <DEDUP_REMOVED lines=8> */
.L_x_40053:
        /* <DEDUP_REMOVED lines=21> */
.L_x_40085:
        /* <DEDUP_REMOVED lines=13> */
.L_x_40087:
[----:B------:R-:W-:Y:S05]  /*18700*/  BSYNC.RECONVERGENT B4 ;  /* 0x0000000000047941 */ /* 0x000fea0003800200 */
.L_x_40086:
        /* <DEDUP_REMOVED lines=60> */
.L_x_40084:
[----:B------:R-:W-:Y:S05]  /*18ad0*/  BSYNC.RECONVERGENT B3 ;  /* 0x0000000000037941 */ /* 0x000fea0003800200 */
.L_x_40083:
[----:B------:R-:W-:Y:S01]  /*18ae0*/  I2FP.F32.U32 R84, R36 ;  /* 0x0000002400547245 */ /* 0x000fe20000201000 */
[----:B------:R-:W-:Y:S02]  /*18af0*/  IMAD.MOV.U32 R37, RZ, RZ, 0x2f800000 ;  /* 0x2f800000ff257424 */ /* 0x000fe400078e00ff */
[----:B-----5:R-:W-:Y:S02]  /*18b00*/  FMUL.FTZ R36, R4, UR11 ;  /* 0x0000000b04247c20 */ /* 0x020fe40008410000 */
[----:B------:R-:W-:Y:S02]  /*18b10*/  FFMA.FTZ R37, R84, R37, 1.1641532182693481445e-10 ;  /* 0x2f00000054257423 */ /* 0x000fe40000010025 */
[----:B------:R-:W-:-:S03]  /*18b20*/  FMUL.FTZ R36, R36, UR10 ;  /* 0x0000000a24247c20 */ /* 0x000fc60008410000 */
[----:B------:R-:W-:-:S04]  /*18b30*/  FSETP.GTU.FTZ.AND P1, PT, R37, UR8, PT ;  /* 0x0000000825007c0b */ /* 0x000fc8000bf3c000 */
[----:B------:R-:W-:Y:S01]  /*18b40*/  FSEL R39, R36, RZ, !P1 ;  /* 0x000000ff24277208 */ /* 0x000fe20004800000 */
[----:B------:R-:W-:Y:S01]  /*18b50*/  HADD2.F32 R36, -RZ, R98.H1_H1 ;  /* 0x30000062ff247230 */ /* 0x000fe20000004100 */
[----:B------:R-:W-:-:S04]  /*18b60*/  SEL R37, RZ, 0x1, P1 ;  /* 0x00000001ff257807 */ /* 0x000fc80000800000 */
[----:B------:R-:W-:Y:S01]  /*18b70*/  FMUL.FTZ R36, R36, R39 ;  /* 0x0000002724247220 */ /* 0x000fe20000410000 */
[----:B------:R-:W-:-:S07]  /*18b80*/  PRMT R93, R37, 0x7610, R93 ;  /* 0x00007610255d7816 */ /* 0x000fce000000005d */
.L_x_40082:
[----:B------:R-:W-:Y:S05]  /*18b90*/  BSYNC.RECONVERGENT B2 ;  /* 0x0000000000027941 */ /* 0x000fea0003800200 */
.L_x_40081:
        /* <DEDUP_REMOVED lines=17> */
.L_x_40092:
        /* <DEDUP_REMOVED lines=13> */
.L_x_40094:
[----:B------:R-:W-:Y:S05]  /*18d80*/  BSYNC.RECONVERGENT B4 ;  /* 0x0000000000047941 */ /* 0x000fea0003800200 */
.L_x_40093:
        /* <DEDUP_REMOVED lines=61> */
.L_x_40091:
[----:B------:R-:W-:Y:S05]  /*19160*/  BSYNC.RECONVERGENT B3 ;  /* 0x0000000000037941 */ /* 0x000fea0003800200 */
.L_x_40090:
[----:B-1----:R-:W-:Y:S01]  /*19170*/  I2FP.F32.U32 R113, R37 ;  /* 0x0000002500717245 */ /* 0x002fe20000201000 */
        /* <DEDUP_REMOVED lines=10> */
.L_x_40089:
[----:B------:R-:W-:Y:S05]  /*19220*/  BSYNC.RECONVERGENT B2 ;  /* 0x0000000000027941 */ /* 0x000fea0003800200 */
.L_x_40088:
        /* <DEDUP_REMOVED lines=17> */
.L_x_40099:
        /* <DEDUP_REMOVED lines=13> */
.L_x_40101:
[----:B------:R-:W-:Y:S05]  /*19410*/  BSYNC.RECONVERGENT B4 ;  /* 0x0000000000047941 */ /* 0x000fea0003800200 */
.L_x_40100:
        /* <DEDUP_REMOVED lines=61> */
.L_x_40098:
[----:B------:R-:W-:Y:S05]  /*197f0*/  BSYNC.RECONVERGENT B3 ;  /* 0x0000000000037941 */ /* 0x000fea0003800200 */
.L_x_40097:
[----:B------:R-:W-:Y:S01]  /*19800*/  I2FP.F32.U32 R84, R38 ;  /* 0x0000002600547245 */ /* 0x000fe20000201000 */
[----:B------:R-:W-:Y:S02]  /*19810*/  IMAD.MOV.U32 R39, RZ, RZ, 0x2f800000 ;  /* 0x2f800000ff277424 */ /* 0x000fe400078e00ff */
[----:B-----5:R-:W-:Y:S02]  /*19820*/  FMUL.FTZ R38, R6, UR11 ;  /* 0x0000000b06267c20 */ /* 0x020fe40008410000 */
[----:B------:R-:W-:Y:S02]  /*19830*/  FFMA.FTZ R39, R84, R39, 1.1641532182693481445e-10 ;  /* 0x2f00000054277423 */ /* 0x000fe40000010027 */
[----:B------:R-:W-:-:S03]  /*19840*/  FMUL.FTZ R38, R38, UR10 ;  /* 0x0000000a26267c20 */ /* 0x000fc60008410000 */
[----:B------:R-:W-:-:S04]  /*19850*/  FSETP.GTU.FTZ.AND P1, PT, R39, UR8, PT ;  /* 0x0000000827007c0b */ /* 0x000fc8000bf3c000 */
[----:B-1----:R-:W-:Y:S01]  /*19860*/  FSEL R113, R38, RZ, !P1 ;  /* 0x000000ff26717208 */ /* 0x002fe20004800000 */
[----:B------:R-:W-:Y:S01]  /*19870*/  HADD2.F32 R38, -RZ, R98.H0_H0 ;  /* 0x20000062ff267230 */ /* 0x000fe20000004100 */
[----:B------:R-:W-:-:S04]  /*19880*/  SEL R39, RZ, 0x1, P1 ;  /* 0x00000001ff277807 */ /* 0x000fc80000800000 */
[----:B------:R-:W-:Y:S01]  /*19890*/  FMUL.FTZ R38, R38, R113 ;  /* 0x0000007126267220 */ /* 0x000fe20000410000 */
[----:B------:R-:W-:-:S07]  /*198a0*/  PRMT R96, R39, 0x7610, R96 ;  /* 0x0000761027607816 */ /* 0x000fce0000000060 */
.L_x_40096:
[----:B------:R-:W-:Y:S05]  /*198b0*/  BSYNC.RECONVERGENT B2 ;  /* 0x0000000000027941 */ /* 0x000fea0003800200 */
.L_x_40095:
        /* <DEDUP_REMOVED lines=16> */
.L_x_40104:
        /* <DEDUP_REMOVED lines=13> */
.L_x_40106:
[----:B------:R-:W-:Y:S05]  /*19a90*/  BSYNC.RECONVERGENT B3 ;  /* 0x0000000000037941 */ /* 0x000fea0003800200 */
.L_x_40105:
        /* <DEDUP_REMOVED lines=61> */
.L_x_40103:
[----:B------:R-:W-:Y:S05]  /*19e70*/  BSYNC.RECONVERGENT B2 ;  /* 0x0000000000027941 */ /* 0x000fea0003800200 */
.L_x_40102:
        /* <DEDUP_REMOVED lines=11> */
.L_x_40075:
[----:B------:R-:W-:Y:S05]  /*19f30*/  BSYNC.RECONVERGENT B0 ;  /* 0x0000000000007941 */ /* 0x000fea0003800200 */
.L_x_40052:
        /* <DEDUP_REMOVED lines=17> */
.L_x_40108:
[----:B------:R-:W-:Y:S05]  /*1a050*/  BSYNC.RECONVERGENT B0 ;  /* 0x0000000000007941 */ /* 0x000fea0003800200 */
.L_x_40107:
[----:B------:R-:W-:Y:S01]  /*1a060*/  VIADD R55, R55, 0x20 ;  /* 0x0000002037377836 */ /* 0x000fe20000000000 */
[----:B------:R-:W-:-:S07]  /*1a070*/  IADD3 R52, PT, PT, R52, 0x20, RZ ;  /* 0x0000002034347810 */ /* 0x000fce0007ffe0ff */
.L_x_40051:
[----:B------:R-:W-:Y:S05]  /*1a080*/  BSYNC.RECONVERGENT B1 ;  /* 0x0000000000017941 */ /* 0x000fea0003800200 */
.L_x_40050:
        /* <DEDUP_REMOVED lines=36> */
.L_x_40117:
        /* <DEDUP_REMOVED lines=13> */
.L_x_40119:
[----:B------:R-:W-:Y:S05]  /*1a3a0*/  BSYNC.RECONVERGENT B4 ;  /* 0x0000000000047941 */ /* 0x000fea0003800200 */
.L_x_40118:
        /* <DEDUP_REMOVED lines=60> */
.L_x_40116:
[----:B------:R-:W-:Y:S05]  /*1a770*/  BSYNC.RECONVERGENT B3 ;  /* 0x0000000000037941 */ /* 0x000fea0003800200 */
.L_x_40115:
        /* <DEDUP_REMOVED lines=11> */
.L_x_40114:
[----:B------:R-:W-:Y:S05]  /*1a830*/  BSYNC.RECONVERGENT B2 ;  /* 0x0000000000027941 */ /* 0x000fea0003800200 */
.L_x_40113:
        /* <DEDUP_REMOVED lines=17> */
.L_x_40124:
        /* <DEDUP_REMOVED lines=13> */
.L_x_40126:
[----:B------:R-:W-:Y:S05]  /*1aa20*/  BSYNC.RECONVERGENT B4 ;  /* 0x0000000000047941 */ /* 0x000fea0003800200 */
.L_x_40125:
        /* <DEDUP_REMOVED lines=61> */
.L_x_40123:
[----:B------:R-:W-:Y:S05]  /*1ae00*/  BSYNC.RECONVERGENT B3 ;  /* 0x0000000000037941 */ /* 0x000fea0003800200 */
.L_x_40122:
[----:B-1----:R-:W-:Y:S01]  /*1ae10*/  I2FP.F32.U32 R113, R41 ;  /* 0x0000002900717245 */ /* 0x002fe20000201000 */
        /* <DEDUP_REMOVED lines=10> */
.L_x_40121:
[----:B------:R-:W-:Y:S05]  /*1aec0*/  BSYNC.RECONVERGENT B2 ;  /* 0x0000000000027941 */ /* 0x000fea0003800200 */
.L_x_40120:
        /* <DEDUP_REMOVED lines=17> */
.L_x_40131:
        /* <DEDUP_REMOVED lines=13> */
.L_x_40133:
[----:B------:R-:W-:Y:S05]  /*1b0b0*/  BSYNC.RECONVERGENT B4 ;  /* 0x0000000000047941 */ /* 0x000fea0003800200 */
.L_x_40132:
        /* <DEDUP_REMOVED lines=61> */
.L_x_40130:
[----:B------:R-:W-:Y:S05]  /*1b490*/  BSYNC.RECONVERGENT B3 ;  /* 0x0000000000037941 */ /* 0x000fea0003800200 */
.L_x_40129:
[----:B------:R-:W-:Y:S01]  /*1b4a0*/  I2FP.F32.U32 R84, R42 ;  /* 0x0000002a00547245 */ /* 0x000fe20000201000 */
[----:B------:R-:W-:Y:S02]  /*1b4b0*/  IMAD.MOV.U32 R43, RZ, RZ, 0x2f800000 ;  /* 0x2f800000ff2b7424 */ /* 0x000fe400078e00ff */
[----:B------:R-:W-:Y:S01]  /*1b4c0*/  FMUL.FTZ R42, R6, UR11 ;  /* 0x0000000b062a7c20 */ /* 0x000fe20008410000 */
[----:B-1----:R-:W-:Y:S02]  /*1b4d0*/  HADD2.F32 R113, -RZ, R93.H1_H1 ;  /* 0x3000005dff717230 */ /* 0x002fe40000004100 */
[----:B------:R-:W-:Y:S01]  /*1b4e0*/  FFMA.FTZ R43, R84, R43, 1.1641532182693481445e-10 ;  /* 0x2f000000542b7423 */ /* 0x000fe2000001002b */
[----:B------:R-:W-:-:S04]  /*1b4f0*/  FMUL.FTZ R42, R42, UR10 ;  /* 0x0000000a2a2a7c20 */ /* 0x000fc80008410000 */
[----:B------:R-:W-:-:S04]  /*1b500*/  FSETP.GTU.FTZ.AND P2, PT, R43, UR8, PT ;  /* 0x000000082b007c0b */ /* 0x000fc8000bf5c000 */
[----:B------:R-:W-:Y:S02]  /*1b510*/  FSEL R115, R42, RZ, !P2 ;  /* 0x000000ff2a737208 */ /* 0x000fe40005000000 */
[----:B------:R-:W-:-:S03]  /*1b520*/  SEL R43, RZ, 0x1, P2 ;  /* 0x00000001ff2b7807 */ /* 0x000fc60001000000 */
[----:B------:R-:W-:Y:S01]  /*1b530*/  FFMA.FTZ R42, R115, R113, R10 ;  /* 0x00000071732a7223 */ /* 0x000fe2000001000a */
[----:B------:R-:W-:-:S07]  /*1b540*/  PRMT R96, R43, 0x7610, R96 ;  /* 0x000076102b607816 */ /* 0x000fce0000000060 */
.L_x_40128:
[----:B------:R-:W-:Y:S05]  /*1b550*/  BSYNC.RECONVERGENT B2 ;  /* 0x0000000000027941 */ /* 0x000fea0003800200 */
.L_x_40127:
        /* <DEDUP_REMOVED lines=16> */
.L_x_40137:
        /* <DEDUP_REMOVED lines=13> */
.L_x_40139:
[----:B------:R-:W-:Y:S05]  /*1b730*/  BSYNC.RECONVERGENT B3 ;  /* 0x0000000000037941 */ /* 0x000fea0003800200 */
.L_x_40138:
        /* <DEDUP_REMOVED lines=61> */
.L_x_40136:
[----:B------:R-:W-:Y:S05]  /*1bb10*/  BSYNC.RECONVERGENT B2 ;  /* 0x0000000000027941 */ /* 0x000fea0003800200 */
.L_x_40135:
[----:B-1----:R-:W-:Y:S01]  /*1bb20*/  I2FP.F32.U32 R113, R43 ;  /* 0x0000002b00717245 */ /* 0x002fe20000201000 */
[----:B------:R-:W-:Y:S02]  /*1bb30*/  IMAD.MOV.U32 R94, RZ, RZ, 0x2f800000 ;  /* 0x2f800000ff5e7424 */ /* 0x000fe400078e00ff */
        /* <DEDUP_REMOVED lines=10> */
.L_x_40112:
        /* <DEDUP_REMOVED lines=21> */
.L_x_40144:
        /* <DEDUP_REMOVED lines=13> */
.L_x_40146:
[----:B------:R-:W-:Y:S05]  /*1be00*/  BSYNC.RECONVERGENT B4 ;  /* 0x0000000000047941 */ /* 0x000fea0003800200 */
.L_x_40145:
        /* <DEDUP_REMOVED lines=60> */
.L_x_40143:
[----:B------:R-:W-:Y:S05]  /*1c1d0*/  BSYNC.RECONVERGENT B3 ;  /* 0x0000000000037941 */ /* 0x000fea0003800200 */
.L_x_40142:
        /* <DEDUP_REMOVED lines=11> */
.L_x_40141:
[----:B------:R-:W-:Y:S05]  /*1c290*/  BSYNC.RECONVERGENT B2 ;  /* 0x0000000000027941 */ /* 0x000fea0003800200 */
.L_x_40140:
        /* <DEDUP_REMOVED lines=17> */
.L_x_40151:
        /* <DEDUP_REMOVED lines=13> */
.L_x_40153:
[----:B------:R-:W-:Y:S05]  /*1c480*/  BSYNC.RECONVERGENT B4 ;  /* 0x0000000000047941 */ /* 0x000fea0003800200 */
.L_x_40152:
        /* <DEDUP_REMOVED lines=61> */
.L_x_40150:
[----:B------:R-:W-:Y:S05]  /*1c860*/  BSYNC.RECONVERGENT B3 ;  /* 0x0000000000037941 */ /* 0x000fea0003800200 */
.L_x_40149:
        /* <DEDUP_REMOVED lines=11> */
.L_x_40148:
[----:B------:R-:W-:Y:S05]  /*1c920*/  BSYNC.RECONVERGENT B2 ;  /* 0x0000000000027941 */ /* 0x000fea0003800200 */
.L_x_40147:
        /* <DEDUP_REMOVED lines=17> */
.L_x_40158:
        /* <DEDUP_REMOVED lines=13> */
.L_x_40160:
[----:B------:R-:W-:Y:S05]  /*1cb10*/  BSYNC.RECONVERGENT B4 ;  /* 0x0000000000047941 */ /* 0x000fea0003800200 */
.L_x_40159:
        /* <DEDUP_REMOVED lines=61> */
.L_x_40157:
[----:B------:R-:W-:Y:S05]  /*1cef0*/  BSYNC.RECONVERGENT B3 ;  /* 0x0000000000037941 */ /* 0x000fea0003800200 */
.L_x_40156:
[----:B------:R-:W-:Y:S01]  /*1cf00*/  I2FP.F32.U32 R84, R42 ;  /* 0x0000002a00547245 */ /* 0x000fe20000201000 */
[----:B------:R-:W-:Y:S02]  /*1cf10*/  HFMA2 R43, -RZ, RZ, 0.1171875, 0 ;  /* 0x2f800000ff2b7431 */ /* 0x000fe400000001ff */
[----:B-----5:R-:W-:-:S03]  /*1cf20*/  FMUL.FTZ R42, R6, UR11 ;  /* 0x0000000b062a7c20 */ /* 0x020fc60008410000 */
[----:B------:R-:W-:Y:S01]  /*1cf30*/  FFMA.FTZ R43, R84, R43, 1.1641532182693481445e-10 ;  /* 0x2f000000542b7423 */ /* 0x000fe2000001002b */
[----:B------:R-:W-:-:S04]  /*1cf40*/  FMUL.FTZ R42, R42, UR10 ;  /* 0x0000000a2a2a7c20 */ /* 0x000fc80008410000 */
[----:B------:R-:W-:-:S04]  /*1cf50*/  FSETP.GTU.FTZ.AND P1, PT, R43, UR8, PT ;  /* 0x000000082b007c0b */ /* 0x000fc8000bf3c000 */
[----:B-1----:R-:W-:Y:S01]  /*1cf60*/  FSEL R113, R42, RZ, !P1 ;  /* 0x000000ff2a717208 */ /* 0x002fe20004800000 */
[----:B------:R-:W-:Y:S01]  /*1cf70*/  HADD2.F32 R42, -RZ, R93.H1_H1 ;  /* 0x3000005dff2a7230 */ /* 0x000fe20000004100 */
[----:B------:R-:W-:-:S04]  /*1cf80*/  SEL R43, RZ, 0x1, P1 ;  /* 0x00000001ff2b7807 */ /* 0x000fc80000800000 */
[----:B------:R-:W-:Y:S01]  /*1cf90*/  FMUL.FTZ R42, R42, R113 ;  /* 0x000000712a2a7220 */ /* 0x000fe20000410000 */
[----:B------:R-:W-:-:S07]  /*1cfa0*/  PRMT R96, R43, 0x7610, R96 ;  /* 0x000076102b607816 */ /* 0x000fce0000000060 */
.L_x_40155:
[----:B------:R-:W-:Y:S05]  /*1cfb0*/  BSYNC.RECONVERGENT B2 ;  /* 0x0000000000027941 */ /* 0x000fea0003800200 */
.L_x_40154:
        /* <DEDUP_REMOVED lines=16> */
.L_x_40163:
        /* <DEDUP_REMOVED lines=13> */
.L_x_40165:
[----:B------:R-:W-:Y:S05]  /*1d190*/  BSYNC.RECONVERGENT B3 ;  /* 0x0000000000037941 */ /* 0x000fea0003800200 */
.L_x_40164:
        /* <DEDUP_REMOVED lines=61> */
.L_x_40162:
[----:B------:R-:W-:Y:S05]  /*1d570*/  BSYNC.RECONVERGENT B2 ;  /* 0x0000000000027941 */ /* 0x000fea0003800200 */
.L_x_40161:
        /* <DEDUP_REMOVED lines=11> */
.L_x_40134:
[----:B------:R-:W-:Y:S05]  /*1d630*/  BSYNC.RECONVERGENT B0 ;  /* 0x0000000000007941 */ /* 0x000fea0003800200 */
.L_x_40111:
        /* <DEDUP_REMOVED lines=17> */
.L_x_40167:
[----:B------:R-:W-:Y:S05]  /*1d750*/  BSYNC.RECONVERGENT B0 ;  /* 0x0000000000007941 */ /* 0x000fea0003800200 */
.L_x_40166:
[----:B------:R-:W-:Y:S01]  /*1d760*/  IADD3 R55, PT, PT, R55, 0x20, RZ ;  /* 0x0000002037377810 */ /* 0x000fe20007ffe0ff */
[----:B------:R-:W-:-:S07]  /*1d770*/  VIADD R52, R52, 0x20 ;  /* 0x0000002034347836 */ /* 0x000fce0000000000 */
.L_x_40110:
[----:B------:R-:W-:Y:S05]  /*1d780*/  BSYNC.RECONVERGENT B1 ;  /* 0x0000000000017941 */ /* 0x000fea0003800200 */
.L_x_40109:
        /* <DEDUP_REMOVED lines=36> */
.L_x_40176:
        /* <DEDUP_REMOVED lines=13> */
.L_x_40178:
[----:B------:R-:W-:Y:S05]  /*1daa0*/  BSYNC.RECONVERGENT B4 ;  /* 0x0000000000047941 */ /* 0x000fea0003800200 */
.L_x_40177:
        /* <DEDUP_REMOVED lines=60> */
.L_x_40175:
[----:B------:R-:W-:Y:S05]  /*1de70*/  BSYNC.RECONVERGENT B3 ;  /* 0x0000000000037941 */ /* 0x000fea0003800200 */
.L_x_40174:
[----:B------:R-:W-:Y:S01]  /*1de80*/  I2FP.F32.U32 R84, R44 ;  /* 0x0000002c00547245 */ /* 0x000fe20000201000 */
[----:B------:R-:W-:Y:S02]  /*1de90*/  HFMA2 R45, -RZ, RZ, 0.1171875, 0 ;  /* 0x2f800000ff2d7431 */ /* 0x000fe400000001ff */
[----:B------:R-:W-:Y:S01]  /*1dea0*/  FMUL.FTZ R44, R4, UR11 ;  /* 0x0000000b042c7c20 */ /* 0x000fe20008410000 */
[----:B------:R-:W-:Y:S02]  /*1deb0*/  HADD2.F32 R47, -RZ, R112.H0_H0 ;  /* 0x20000070ff2f7230 */ /* 0x000fe40000004100 */
[----:B------:R-:W-:Y:S01]  /*1dec0*/  FFMA.FTZ R45, R84, R45, 1.1641532182693481445e-10 ;  /* 0x2f000000542d7423 */ /* 0x000fe2000001002d */
[----:B------:R-:W-:-:S04]  /*1ded0*/  FMUL.FTZ R44, R44, UR10 ;  /* 0x0000000a2c2c7c20 */ /* 0x000fc80008410000 */
[----:B------:R-:W-:-:S04]  /*1dee0*/  FSETP.GTU.FTZ.AND P2, PT, R45, UR8, PT ;  /* 0x000000082d007c0b */ /* 0x000fc8000bf5c000 */
[----:B-1----:R-:W-:Y:S02]  /*1def0*/  FSEL R113, R44, RZ, !P2 ;  /* 0x000000ff2c717208 */ /* 0x002fe40005000000 */
[----:B------:R-:W-:-:S03]  /*1df00*/  SEL R45, RZ, 0x1, P2 ;  /* 0x00000001ff2d7807 */ /* 0x000fc60001000000 */
[----:B------:R-:W-:Y:S01]  /*1df10*/  FFMA.FTZ R44, R113, R47, R8 ;  /* 0x0000002f712c7223 */ /* 0x000fe20000010008 */
[----:B------:R-:W-:-:S07]  /*1df20*/  PRMT R93, R45, 0x7610, R93 ;  /* 0x000076102d5d7816 */ /* 0x000fce000000005d */
.L_x_40173:
[----:B------:R-:W-:Y:S05]  /*1df30*/  BSYNC.RECONVERGENT B2 ;  /* 0x0000000000027941 */ /* 0x000fea0003800200 */
.L_x_40172:
        /* <DEDUP_REMOVED lines=17> */
.L_x_40183:
        /* <DEDUP_REMOVED lines=13> */
.L_x_40185:
[----:B------:R-:W-:Y:S05]  /*1e120*/  BSYNC.RECONVERGENT B4 ;  /* 0x0000000000047941 */ /* 0x000fea0003800200 */
.L_x_40184:
        /* <DEDUP_REMOVED lines=61> */
.L_x_40182:
[----:B------:R-:W-:Y:S05]  /*1e500*/  BSYNC.RECONVERGENT B3 ;  /* 0x0000000000037941 */ /* 0x000fea0003800200 */
.L_x_40181:
[----:B-1----:R-:W-:Y:S01]  /*1e510*/  I2FP.F32.U32 R113, R45 ;  /* 0x0000002d00717245 */ /* 0x002fe20000201000 */
        /* <DEDUP_REMOVED lines=10> */
.L_x_40180:
[----:B------:R-:W-:Y:S05]  /*1e5c0*/  BSYNC.RECONVERGENT B2 ;  /* 0x0000000000027941 */ /* 0x000fea0003800200 */
.L_x_40179:
        /* <DEDUP_REMOVED lines=17> */
.L_x_40190:
        /* <DEDUP_REMOVED lines=13> */
.L_x_40192:
[----:B------:R-:W-:Y:S05]  /*1e7b0*/  BSYNC.RECONVERGENT B4 ;  /* 0x0000000000047941 */ /* 0x000fea0003800200 */
.L_x_40191:
        /* <DEDUP_REMOVED lines=61> */
.L_x_40189:
[----:B------:R-:W-:Y:S05]  /*1eb90*/  BSYNC.RECONVERGENT B3 ;  /* 0x0000000000037941 */ /* 0x000fea0003800200 */
.L_x_40188:
[----:B------:R-:W-:Y:S01]  /*1eba0*/  I2FP.F32.U32 R84, R46 ;  /* 0x0000002e00547245 */ /* 0x000fe20000201000 */
[----:B------:R-:W-:Y:S02]  /*1ebb0*/  HFMA2 R47, -RZ, RZ, 0.1171875, 0 ;  /* 0x2f800000ff2f7431 */ /* 0x000fe400000001ff */
        /* <DEDUP_REMOVED lines=9> */
.L_x_40187:
[----:B------:R-:W-:Y:S05]  /*1ec50*/  BSYNC.RECONVERGENT B2 ;  /* 0x0000000000027941 */ /* 0x000fea0003800200 */
.L_x_40186:
        /* <DEDUP_REMOVED lines=16> */
.L_x_40196:
        /* <DEDUP_REMOVED lines=13> */
.L_x_40198:
[----:B------:R-:W-:Y:S05]  /*1ee30*/  BSYNC.RECONVERGENT B3 ;  /* 0x0000000000037941 */ /* 0x000fea0003800200 */
.L_x_40197:
        /* <DEDUP_REMOVED lines=61> */
.L_x_40195:
[----:B------:R-:W-:Y:S05]  /*1f210*/  BSYNC.RECONVERGENT B2 ;  /* 0x0000000000027941 */ /* 0x000fea0003800200 */
.L_x_40194:
[----:B-1----:R-:W-:Y:S01]  /*1f220*/  I2FP.F32.U32 R113, R47 ;  /* 0x0000002f00717245 */ /* 0x002fe20000201000 */
[----:B------:R-:W-:Y:S02]  /*1f230*/  HFMA2 R94, -RZ, RZ, 0.1171875, 0 ;  /* 0x2f800000ff5e7431 */ /* 0x000fe400000001ff */
[----:B------:R-:W-:Y:S01]  /*1f240*/  FMUL.FTZ R47, R7, UR11 ;  /* 0x0000000b072f7c20 */ /* 0x000fe20008410000 */
[----:B0-----:R-:W-:Y:S02]  /*1f250*/  HADD2.F32 R134, -RZ, R117.H1_H1 ;  /* 0x30000075ff867230 */ /* 0x001fe40000004100 */
        /* <DEDUP_REMOVED lines=8> */
.L_x_40171:
        /* <DEDUP_REMOVED lines=21> */
.L_x_40203:
        /* <DEDUP_REMOVED lines=13> */
.L_x_40205:
[----:B------:R-:W-:Y:S05]  /*1f500*/  BSYNC.RECONVERGENT B4 ;  /* 0x0000000000047941 */ /* 0x000fea0003800200 */
.L_x_40204:
        /* <DEDUP_REMOVED lines=60> */
.L_x_40202:
[----:B------:R-:W-:Y:S05]  /*1f8d0*/  BSYNC.RECONVERGENT B3 ;  /* 0x0000000000037941 */ /* 0x000fea0003800200 */
.L_x_40201:
[----:B------:R-:W-:Y:S01]  /*1f8e0*/  I2FP.F32.U32 R84, R44 ;  /* 0x0000002c00547245 */ /* 0x000fe20000201000 */
[----:B------:R-:W-:Y:S02]  /*1f8f0*/  IMAD.MOV.U32 R45, RZ, RZ, 0x2f800000 ;  /* 0x2f800000ff2d7424 */ /* 0x000fe400078e00ff */
[----:B-----5:R-:W-:Y:S02]  /*1f900*/  FMUL.FTZ R44, R4, UR11 ;  /* 0x0000000b042c7c20 */ /* 0x020fe40008410000 */
[----:B------:R-:W-:Y:S02]  /*1f910*/  FFMA.FTZ R45, R84, R45, 1.1641532182693481445e-10 ;  /* 0x2f000000542d7423 */ /* 0x000fe4000001002d */
[----:B------:R-:W-:-:S03]  /*1f920*/  FMUL.FTZ R44, R44, UR10 ;  /* 0x0000000a2c2c7c20 */ /* 0x000fc60008410000 */
[----:B------:R-:W-:-:S04]  /*1f930*/  FSETP.GTU.FTZ.AND P1, PT, R45, UR8, PT ;  /* 0x000000082d007c0b */ /* 0x000fc8000bf3c000 */
[----:B------:R-:W-:Y:S01]  /*1f940*/  FSEL R47, R44, RZ, !P1 ;  /* 0x000000ff2c2f7208 */ /* 0x000fe20004800000 */
[----:B------:R-:W-:Y:S01]  /*1f950*/  HADD2.F32 R44, -RZ, R112.H0_H0 ;  /* 0x20000070ff2c7230 */ /* 0x000fe20000004100 */
[----:B------:R-:W-:-:S04]  /*1f960*/  SEL R45, RZ, 0x1, P1 ;  /* 0x00000001ff2d7807 */ /* 0x000fc80000800000 */
[----:B------:R-:W-:Y:S01]  /*1f970*/  FMUL.FTZ R44, R44, R47 ;  /* 0x0000002f2c2c7220 */ /* 0x000fe20000410000 */
[----:B------:R-:W-:-:S07]  /*1f980*/  PRMT R93, R45, 0x7610, R93 ;  /* 0x000076102d5d7816 */ /* 0x000fce000000005d */
.L_x_40200:
[----:B------:R-:W-:Y:S05]  /*1f990*/  BSYNC.RECONVERGENT B2 ;  /* 0x0000000000027941 */ /* 0x000fea0003800200 */
.L_x_40199:
        /* <DEDUP_REMOVED lines=17> */
.L_x_40210:
        /* <DEDUP_REMOVED lines=13> */
.L_x_40212:
[----:B------:R-:W-:Y:S05]  /*1fb80*/  BSYNC.RECONVERGENT B4 ;  /* 0x0000000000047941 */ /* 0x000fea0003800200 */
.L_x_40211:
        /* <DEDUP_REMOVED lines=61> */
.L_x_40209:
[----:B------:R-:W-:Y:S05]  /*1ff60*/  BSYNC.RECONVERGENT B3 ;  /* 0x0000000000037941 */ /* 0x000fea0003800200 */
.L_x_40208:
[----:B-1----:R-:W-:Y:S01]  /*1ff70*/  I2FP.F32.U32 R113, R45 ;  /* 0x0000002d00717245 */ /* 0x002fe20000201000 */
        /* <DEDUP_REMOVED lines=10> */
.L_x_40207:
[----:B------:R-:W-:Y:S05]  /*20020*/  BSYNC.RECONVERGENT B2 ;  /* 0x0000000000027941 */ /* 0x000fea0003800200 */
.L_x_40206:
        /* <DEDUP_REMOVED lines=17> */
.L_x_40217:
        /* <DEDUP_REMOVED lines=13> */
.L_x_40219:
[----:B------:R-:W-:Y:S05]  /*20210*/  BSYNC.RECONVERGENT B4 ;  /* 0x0000000000047941 */ /* 0x000fea0003800200 */
.L_x_40218:
        /* <DEDUP_REMOVED lines=61> */
.L_x_40216:
[----:B------:R-:W-:Y:S05]  /*205f0*/  BSYNC.RECONVERGENT B3 ;  /* 0x0000000000037941 */ /* 0x000fea0003800200 */
.L_x_40215:
[----:B------:R-:W-:Y:S01]  /*20600*/  I2FP.F32.U32 R84, R46 ;  /* 0x0000002e00547245 */ /* 0x000fe20000201000 */
[----:B------:R-:W-:Y:S02]  /*20610*/  IMAD.MOV.U32 R47, RZ, RZ, 0x2f800000 ;  /* 0x2f800000ff2f7424 */ /* 0x000fe400078e00ff */
[----:B-----5:R-:W-:Y:S02]  /*20620*/  FMUL.FTZ R46, R6, UR11 ;  /* 0x0000000b062e7c20 */ /* 0x020fe40008410000 */
[----:B------:R-:W-:Y:S02]  /*20630*/  FFMA.FTZ R47, R84, R47, 1.1641532182693481445e-10 ;  /* 0x2f000000542f7423 */ /* 0x000fe4000001002f */
[----:B------:R-:W-:-:S03]  /*20640*/  FMUL.FTZ R46, R46, UR10 ;  /* 0x0000000a2e2e7c20 */ /* 0x000fc60008410000 */
[----:B------:R-:W-:-:S04]  /*20650*/  FSETP.GTU.FTZ.AND P1, PT, R47, UR8, PT ;  /* 0x000000082f007c0b */ /* 0x000fc8000bf3c000 */
[----:B-1----:R-:W-:Y:S01]  /*20660*/  FSEL R113, R46, RZ, !P1 ;  /* 0x000000ff2e717208 */ /* 0x002fe20004800000 */
[----:B------:R-:W-:Y:S01]  /*20670*/  HADD2.F32 R46, -RZ, R112.H1_H1 ;  /* 0x30000070ff2e7230 */ /* 0x000fe20000004100 */
[----:B------:R-:W-:-:S04]  /*20680*/  SEL R47, RZ, 0x1, P1 ;  /* 0x00000001ff2f7807 */ /* 0x000fc80000800000 */
[----:B------:R-:W-:Y:S01]  /*20690*/  FMUL.FTZ R46, R46, R113 ;  /* 0x000000712e2e7220 */ /* 0x000fe20000410000 */
[----:B------:R-:W-:-:S07]  /*206a0*/  PRMT R96, R47, 0x7610, R96 ;  /* 0x000076102f607816 */ /* 0x000fce0000000060 */
.L_x_40214:
[----:B------:R-:W-:Y:S05]  /*206b0*/  BSYNC.RECONVERGENT B2 ;  /* 0x0000000000027941 */ /* 0x000fea0003800200 */
.L_x_40213:
        /* <DEDUP_REMOVED lines=16> */
.L_x_40222:
        /* <DEDUP_REMOVED lines=13> */
.L_x_40224:
[----:B------:R-:W-:Y:S05]  /*20890*/  BSYNC.RECONVERGENT B3 ;  /* 0x0000000000037941 */ /* 0x000fea0003800200 */
.L_x_40223:
        /* <DEDUP_REMOVED lines=61> */
.L_x_40221:
[----:B------:R-:W-:Y:S05]  /*20c70*/  BSYNC.RECONVERGENT B2 ;  /* 0x0000000000027941 */ /* 0x000fea0003800200 */
.L_x_40220:
[----:B-1----:R-:W-:Y:S01]  /*20c80*/  I2FP.F32.U32 R113, R47 ;  /* 0x0000002f00717245 */ /* 0x002fe20000201000 */
[----:B------:R-:W-:Y:S02]  /*20c90*/  IMAD.MOV.U32 R94, RZ, RZ, 0x2f800000 ;  /* 0x2f800000ff5e7424 */ /* 0x000fe400078e00ff */
[----:B-----5:R-:W-:Y:S02]  /*20ca0*/  FMUL.FTZ R47, R7, UR11 ;  /* 0x0000000b072f7c20 */ /* 0x020fe40008410000 */
[----:B------:R-:W-:Y:S02]  /*20cb0*/  FFMA.FTZ R94, R113, R94, 1.1641532182693481445e-10 ;  /* 0x2f000000715e7423 */ /* 0x000fe4000001005e */
[----:B------:R-:W-:-:S03]  /*20cc0*/  FMUL.FTZ R47, R47, UR10 ;  /* 0x0000000a2f2f7c20 */ /* 0x000fc60008410000 */
[----:B------:R-:W-:-:S04]  /*20cd0*/  FSETP.GTU.FTZ.AND P1, PT, R94, UR8, PT ;  /* 0x000000085e007c0b */ /* 0x000fc8000bf3c000 */
[----:B0-----:R-:W-:Y:S01]  /*20ce0*/  FSEL R134, R47, RZ, !P1 ;  /* 0x000000ff2f867208 */ /* 0x001fe20004800000 */
[----:B------:R-:W-:Y:S01]  /*20cf0*/  HADD2.F32 R47, -RZ, R117.H1_H1 ;  /* 0x30000075ff2f7230 */ /* 0x000fe20000004100 */
[----:B------:R-:W-:-:S04]  /*20d00*/  SEL R94, RZ, 0x1, P1 ;  /* 0x00000001ff5e7807 */ /* 0x000fc80000800000 */
[----:B------:R-:W-:Y:S01]  /*20d10*/  FMUL.FTZ R47, R47, R134 ;  /* 0x000000862f2f7220 */ /* 0x000fe20000410000 */
[----:B------:R-:W-:-:S07]  /*20d20*/  PRMT R97, R94, 0x7610, R97 ;  /* 0x000076105e617816 */ /* 0x000fce0000000061 */
.L_x_40193:
[----:B------:R-:W-:Y:S05]  /*20d30*/  BSYNC.RECONVERGENT B0 ;  /* 0x0000000000007941 */ /* 0x000fea0003800200 */
.L_x_40170:
[----:B01----:R-:W0:Y:S01]  /*20d40*/  LDC.64 R134, c[0x0][0x3a8] ;  /* 0x0000ea00ff867b82 */ /* 0x003e220000000a00 */
[----:B------:R-:W-:Y:S01]  /*20d50*/  BSSY.RECONVERGENT B0, `(.L_x_40225) ;  /* 0x0000010000007945 */ /* 0x000fe20003800200 */
[----:B------:R-:W-:Y:S01]  /*20d60*/  MOV R94, R114 ;  /* 0x00000072005e7202 */ /* 0x000fe20000000f00 */
[----:B0-----:R-:W-:-:S05]  /*20d70*/  IMAD.WIDE.U32 R134, R55, 0x10, R134 ;  /* 0x0000001037867825 */ /* 0x001fca00078e0086 */
[----:B------:R0:W-:Y:S01]  /*20d80*/  STG.E.128 desc[UR6][R134.64], R44 ;  /* 0x0000002c86007986 */ /* 0x0001e2000c101d06 */
[----:B------:R-:W-:Y:S05]  /*20d90*/  @!P0 BRA `(.L_x_40226) ;  /* 0x00000000002c8947 */ /* 0x000fea0003800000 */
[----:B------:R-:W1:Y:S01]  /*20da0*/  LDC.64 R136, c[0x0][0x3b0] ;  /* 0x0000ec00ff887b82 */ /* 0x000e620000000a00 */
[----:B------:R-:W-:Y:S01]  /*20db0*/  IMAD.U32 R115, R96, 0x10000, RZ ;  /* 0x0001000060737824 */ /* 0x000fe200078e00ff */
[----:B0-----:R-:W-:Y:S02]  /*20dc0*/  LOP3.LUT R134, R97, 0xffff, RZ, 0xc0, !PT ;  /* 0x0000ffff61867812 */ /* 0x001fe400078ec0ff */
[----:B------:R-:W-:Y:S02]  /*20dd0*/  LOP3.LUT R114, R95, 0xff, RZ, 0xc0, !PT ;  /* 0x000000ff5f727812 */ /* 0x000fe400078ec0ff */
[----:B------:R-:W-:Y:S02]  /*20de0*/  LOP3.LUT R115, R115, 0xff0000, RZ, 0xc0, !PT ;  /* 0x00ff000073737812 */ /* 0x000fe400078ec0ff */
[----:B------:R-:W-:Y:S02]  /*20df0*/  LOP3.LUT R113, R93, 0xff, RZ, 0xc0, !PT ;  /* 0x000000ff5d717812 */ /* 0x000fe400078ec0ff */
[----:B------:R-:W-:-:S05]  /*20e00*/  LEA R115, R134, R115, 0x18 ;  /* 0x0000007386737211 */ /* 0x000fca00078ec0ff */
[----:B------:R-:W-:-:S05]  /*20e10*/  IMAD R114, R114, 0x100, R115 ;  /* 0x0000010072727824 */ /* 0x000fca00078e0273 */
[----:B------:R-:W-:Y:S01]  /*20e20*/  IADD3 R113, PT, PT, R114, R113, RZ ;  /* 0x0000007172717210 */ /* 0x000fe20007ffe0ff */
[----:B-1----:R-:W-:-:S05]  /*20e30*/  IMAD.WIDE.U32 R136, R52, 0x4, R136 ;  /* 0x0000000434887825 */ /* 0x002fca00078e0088 */
[----:B------:R1:W-:Y:S02]  /*20e40*/  STG.E desc[UR6][R136.64], R113 ;  /* 0x0000007188007986 */ /* 0x0003e4000c101906 */
.L_x_40226:
[----:B------:R-:W-:Y:S05]  /*20e50*/  BSYNC.RECONVERGENT B0 ;  /* 0x0000000000007941 */ /* 0x000fea0003800200 */
.L_x_40225:
[----:B------:R-:W-:Y:S01]  /*20e60*/  VIADD R55, R55, 0x20 ;  /* 0x0000002037377836 */ /* 0x000fe20000000000 */
[----:B------:R-:W-:-:S07]  /*20e70*/  IADD3 R52, PT, PT, R52, 0x20, RZ ;  /* 0x0000002034347810 */ /* 0x000fce0007ffe0ff */
.L_x_40169:
[----:B------:R-:W-:Y:S05]  /*20e80*/  BSYNC.RECONVERGENT B1 ;  /* 0x0000000000017941 */ /* 0x000fea0003800200 */
.L_x_40168:
[----:B------:R-:W-:Y:S01]  /*20e90*/  ISETP.GE.U32.AND P1, PT, R78, 0x140, PT ;  /* 0x000001404e00780c */ /* 0x000fe20003f26070 */
[----:B------:R-:W-:Y:S03]  /*20ea0*/  BSSY.RECONVERGENT B1, `(.L_x_40227) ;  /* 0x0000371000017945 */ /* 0x000fe60003800200 */
[----:B-1----:R-:W-:-:S09]  /*20eb0*/  P2R R113, PR, RZ, 0x2 ;  /* 0x00000002ff717803 */ /* 0x002fd20000000000 */
[----:B------:R-:W-:Y:S05]  /*20ec0*/  @!P1 BRA `(.L_x_40228) ;  /* 0x0000003400b89947 */ /* 0x000fea0003800000 */
[----:B------:R-:W-:Y:S01]  /*20ed0*/  ISETP.NE.U32.AND P1, PT, RZ, UR4, PT ;  /* 0x00000004ff007c0c */ /* 0x000fe2000bf25070 */
[----:B------:R-:W1:Y:S03]  /*20ee0*/  @P0 LDC.64 R50, c[0x0][0x390] ;  /* 0x0000e400ff320b82 */ /* 0x000e660000000a00 */
[----:B------:R-:W-:-:S13]  /*20ef0*/  ISETP.NE.AND.EX P1, PT, RZ, UR5, PT, P1 ;  /* 0x00000005ff007c0c */ /* 0x000fda000bf25310 */
[----:B------:R-:W2:Y:S01]  /*20f00*/  @P1 LDC.64 R48, c[0x0][0x3a0] ;  /* 0x0000e800ff301b82 */ /* 0x000ea20000000a00 */
[----:B-1----:R-:W-:-:S05]  /*20f10*/  @P0 IMAD.WIDE.U32 R50, R52, 0x10, R50 ;  /* 0x0000001034320825 */ /* 0x002fca00078e0032 */
[----:B-----5:R1:W5:Y:S01]  /*20f20*/  @P0 LDG.E.128 R4, desc[UR6][R50.64] ;  /* 0x0000000632040981 */ /* 0x020362000c1e1d00 */
[----:B--2---:R-:W-:-:S05]  /*20f30*/  @P1 IMAD.WIDE.U32 R48, R55, 0x10, R48 ;  /* 0x0000001037301825 */ /* 0x004fca00078e0030 */
[----:B------:R1:W5:Y:S01]  /*20f40*/  @P1 LDG.E.128 R8, desc[UR6][R48.64] ;  /* 0x0000000630081981 */ /* 0x000362000c1e1d00 */
[----:B------:R-:W-:Y:S04]  /*20f50*/  BSSY.RECONVERGENT B0, `(.L_x_40229) ;  /* 0x0000356000007945 */ /* 0x000fe80003800200 */
[----:B------:R-:W-:Y:S05]  /*20f60*/  @!P1 BRA `(.L_x_40230) ;  /* 0x0000001800ac9947 */ /* 0x000fea0003800000 */
[----:B------:R-:W-:Y:S01]  /*20f70*/  ISETP.GT.AND P1, PT, R0, RZ, PT ;  /* 0x000000ff0000720c */ /* 0x000fe20003f24270 */
[----:B------:R-:W-:Y:S01]  /*20f80*/  BSSY.RECONVERGENT B2, `(.L_x_40231) ;  /* 0x000006b000027945 */ /* 0x000fe20003800200 */
[----:B-1----:R-:W-:Y:S01]  /*20f90*/  IMAD.MOV.U32 R50, RZ, RZ, R84 ;  /* 0x000000ffff327224 */ /* 0x002fe200078e0054 */
        /* <DEDUP_REMOVED lines=19> */
.L_x_40235:
        /* <DEDUP_REMOVED lines=13> */
.L_x_40237:
[----:B------:R-:W-:Y:S05]  /*211a0*/  BSYNC.RECONVERGENT B4 ;  /* 0x0000000000047941 */ /* 0x000fea0003800200 */
.L_x_40236:
[----:B0-----:R-:W-:Y:S01]  /*211b0*/  IMAD.WIDE.U32 R134, R74, -0x326172a9, RZ ;  /* 0xcd9e8d574a867825 */ /* 0x001fe200078e00ff */
        /* <DEDUP_REMOVED lines=59> */
.L_x_40234:
[----:B------:R-:W-:Y:S05]  /*21570*/  BSYNC.RECONVERGENT B3 ;  /* 0x0000000000037941 */ /* 0x000fea0003800200 */
.L_x_40233:
[----:B------:R-:W-:Y:S01]  /*21580*/  I2FP.F32.U32 R49, R0 ;  /* 0x0000000000317245 */ /* 0x000fe20000201000 */
[----:B------:R-:W-:Y:S02]  /*21590*/  IMAD.MOV.U32 R48, RZ, RZ, 0x2f800000 ;  /* 0x2f800000ff307424 */ /* 0x000fe400078e00ff */
[----:B------:R-:W-:Y:S02]  /*215a0*/  FMUL.FTZ R0, R4, UR11 ;  /* 0x0000000b04007c20 */ /* 0x000fe40008410000 */
[----:B------:R-:W-:Y:S02]  /*215b0*/  FFMA.FTZ R48, R49, R48, 1.1641532182693481445e-10 ;  /* 0x2f00000031307423 */ /* 0x000fe40000010030 */
[----:B------:R-:W-:Y:S01]  /*215c0*/  FMUL.FTZ R0, R0, UR10 ;  /* 0x0000000a00007c20 */ /* 0x000fe20008410000 */
[----:B------:R-:W-:Y:S02]  /*215d0*/  HADD2.F32 R49, -RZ, R118.H0_H0 ;  /* 0x20000076ff317230 */ /* 0x000fe40000004100 */
[----:B------:R-:W-:-:S04]  /*215e0*/  FSETP.GTU.FTZ.AND P2, PT, R48, UR8, PT ;  /* 0x0000000830007c0b */ /* 0x000fc8000bf5c000 */
[----:B------:R-:W-:Y:S02]  /*215f0*/  FSEL R51, R0, RZ, !P2 ;  /* 0x000000ff00337208 */ /* 0x000fe40005000000 */
[----:B------:R-:W-:-:S03]  /*21600*/  SEL R0, RZ, 0x1, P2 ;  /* 0x00000001ff007807 */ /* 0x000fc60001000000 */
[----:B------:R-:W-:Y:S01]  /*21610*/  FFMA.FTZ R48, R51, R49, R8 ;  /* 0x0000003133307223 */ /* 0x000fe20000010008 */
[----:B------:R-:W-:-:S07]  /*21620*/  PRMT R93, R0, 0x7610, R93 ;  /* 0x00007610005d7816 */ /* 0x000fce000000005d */
.L_x_40232:
[----:B------:R-:W-:Y:S05]  /*21630*/  BSYNC.RECONVERGENT B2 ;  /* 0x0000000000027941 */ /* 0x000fea0003800200 */
.L_x_40231:
        /* <DEDUP_REMOVED lines=17> */
.L_x_40242:
        /* <DEDUP_REMOVED lines=13> */
.L_x_40244:
[----:B------:R-:W-:Y:S05]  /*21820*/  BSYNC.RECONVERGENT B4 ;  /* 0x0000000000047941 */ /* 0x000fea0003800200 */
.L_x_40243:
[----:B------:R-:W-:Y:S01]  /*21830*/  IMAD.WIDE.U32 R136, R74, -0x326172a9, RZ ;  /* 0xcd9e8d574a887825 */ /* 0x000fe200078e00ff */
[----:B------:R-:W-:-:S04]  /*21840*/  LOP3.LUT R49, R85, R51, R73, 0x96, !PT ;  /* 0x0000003355317212 */ /* 0x000fc800078e9649 */
[----:B------:R-:W-:Y:S01]  /*21850*/  LOP3.LUT R0, R75, R137, R72, 0x96, !PT ;  /* 0x000000894b007212 */ /* 0x000fe200078e9648 */
[----:B------:R-:W-:-:S04]  /*21860*/  IMAD.WIDE.U32 R80, R49, -0x326172a9, RZ ;  /* 0xcd9e8d5731507825 */ /* 0x000fc800078e00ff */
[----:B------:R-:W-:Y:S02]  /*21870*/  VIADD R49, R72, 0x9e3779b9 ;  /* 0x9e3779b948317836 */ /* 0x000fe40000000000 */
[----:B0-----:R-:W-:Y:S01]  /*21880*/  IMAD.WIDE.U32 R134, R0, -0x2daee0ad, RZ ;  /* 0xd2511f5300867825 */ /* 0x001fe200078e00ff */
        /* <DEDUP_REMOVED lines=45> */
[----:B------:R-:W-:Y:S01]  /*21b60*/  HFMA2 R51, -RZ, RZ, 0, 0 ;  /* 0x00000000ff337431 */ /* 0x000fe200000001ff */
        /* <DEDUP_REMOVED lines=9> */
.L_x_40241:
[----:B------:R-:W-:Y:S05]  /*21c00*/  BSYNC.RECONVERGENT B3 ;  /* 0x0000000000037941 */ /* 0x000fea0003800200 */
.L_x_40240:
        /* <DEDUP_REMOVED lines=11> */
.L_x_40239:
[----:B------:R-:W-:Y:S05]  /*21cc0*/  BSYNC.RECONVERGENT B2 ;  /* 0x0000000000027941 */ /* 0x000fea0003800200 */
.L_x_40238:
        /* <DEDUP_REMOVED lines=17> */
.L_x_40249:
        /* <DEDUP_REMOVED lines=13> */
.L_x_40251:
[----:B------:R-:W-:Y:S05]  /*21eb0*/  BSYNC.RECONVERGENT B4 ;  /* 0x0000000000047941 */ /* 0x000fea0003800200 */
.L_x_40250:
        /* <DEDUP_REMOVED lines=58> */
[----:B------:R-:W-:Y:S01]  /*22260*/  MOV R50, R114 ;  /* 0x0000007200327202 */ /* 0x000fe20000000f00 */
[----:B------:R-:W-:Y:S01]  /*22270*/  IMAD.MOV.U32 R114, RZ, RZ, R136 ;  /* 0x000000ffff727224 */ /* 0x000fe200078e0088 */
[----:B------:R-:W-:-:S07]  /*22280*/  LOP3.LUT R81, R81, R134, R137, 0x96, !PT ;  /* 0x0000008651517212 */ /* 0x000fce00078e9689 */
.L_x_40248:
[----:B------:R-:W-:Y:S05]  /*22290*/  BSYNC.RECONVERGENT B3 ;  /* 0x0000000000037941 */ /* 0x000fea0003800200 */
.L_x_40247:
        /* <DEDUP_REMOVED lines=11> */
.L_x_40246:
[----:B------:R-:W-:Y:S05]  /*22350*/  BSYNC.RECONVERGENT B2 ;  /* 0x0000000000027941 */ /* 0x000fea0003800200 */
.L_x_40245:
        /* <DEDUP_REMOVED lines=20> */
.L_x_40255:
        /* <DEDUP_REMOVED lines=13> */
.L_x_40257:
[----:B------:R-:W-:Y:S05]  /*22570*/  BSYNC.RECONVERGENT B3 ;  /* 0x0000000000037941 */ /* 0x000fea0003800200 */
.L_x_40256:
        /* <DEDUP_REMOVED lines=59> */
[----:B------:R-:W-:Y:S01]  /*22930*/  IMAD.MOV.U32 R51, RZ, RZ, R114 ;  /* 0x000000ffff337224 */ /* 0x000fe200078e0072 */
[----:B------:R-:W-:-:S07]  /*22940*/  MOV R94, R136 ;  /* 0x00000088005e7202 */ /* 0x000fce0000000f00 */
.L_x_40254:
[----:B------:R-:W-:Y:S05]  /*22950*/  BSYNC.RECONVERGENT B2 ;  /* 0x0000000000027941 */ /* 0x000fea0003800200 */
.L_x_40253:
[----:B------:R-:W-:Y:S01]  /*22960*/  I2FP.F32.U32 R114, R51 ;  /* 0x0000003300727245 */ /* 0x000fe20000201000 */
[----:B------:R-:W-:Y:S02]  /*22970*/  IMAD.MOV.U32 R51, RZ, RZ, 0x2f800000 ;  /* 0x2f800000ff337424 */ /* 0x000fe400078e00ff */
[----:B------:R-:W-:Y:S02]  /*22980*/  FMUL.FTZ R0, R7, UR11 ;  /* 0x0000000b07007c20 */ /* 0x000fe40008410000 */
[----:B------:R-:W-:Y:S02]  /*22990*/  FFMA.FTZ R51, R114, R51, 1.1641532182693481445e-10 ;  /* 0x2f00000072337423 */ /* 0x000fe40000010033 */
[----:B------:R-:W-:Y:S01]  /*229a0*/  FMUL.FTZ R0, R0, UR10 ;  /* 0x0000000a00007c20 */ /* 0x000fe20008410000 */
[----:B------:R-:W-:Y:S02]  /*229b0*/  HADD2.F32 R114, -RZ, R120.H1_H1 ;  /* 0x30000078ff727230 */ /* 0x000fe40000004100 */
[----:B------:R-:W-:-:S04]  /*229c0*/  FSETP.GTU.FTZ.AND P1, PT, R51, UR8, PT ;  /* 0x0000000833007c0b */ /* 0x000fc8000bf3c000 */
[----:B0-----:R-:W-:Y:S02]  /*229d0*/  FSEL R134, R0, RZ, !P1 ;  /* 0x000000ff00867208 */ /* 0x001fe40004800000 */
[----:B------:R-:W-:-:S03]  /*229e0*/  SEL R0, RZ, 0x1, P1 ;  /* 0x00000001ff007807 */ /* 0x000fc60000800000 */
[----:B------:R-:W-:Y:S01]  /*229f0*/  FFMA.FTZ R51, R134, R114, R11 ;  /* 0x0000007286337223 */ /* 0x000fe2000001000b */
[----:B------:R-:W-:Y:S01]  /*22a00*/  PRMT R97, R0, 0x7610, R97 ;  /* 0x0000761000617816 */ /* 0x000fe20000000061 */
[----:B------:R-:W-:Y:S06]  /*22a10*/  BRA `(.L_x_40252) ;  /* 0x0000001800a47947 */ /* 0x000fec0003800000 */
.L_x_40230:
[----:B------:R-:W-:Y:S01]  /*22a20*/  BSSY.RECONVERGENT B2, `(.L_x_40258) ;  /* 0x000006b000027945 */ /* 0x000fe20003800200 */
[----:B-1----:R-:W-:Y:S01]  /*22a30*/  HFMA2 R48, -RZ, RZ, 0, 0 ;  /* 0x00000000ff307431 */ /* 0x002fe200000001ff */
        /* <DEDUP_REMOVED lines=19> */
.L_x_40262:
        /* <DEDUP_REMOVED lines=13> */
.L_x_40264:
[----:B------:R-:W-:Y:S05]  /*22c40*/  BSYNC.RECONVERGENT B4 ;  /* 0x0000000000047941 */ /* 0x000fea0003800200 */
.L_x_40263:
[----:B0-----:R-:W-:Y:S01]  /*22c50*/  IMAD.WIDE.U32 R134, R74, -0x326172a9, RZ ;  /* 0xcd9e8d574a867825 */ /* 0x001fe200078e00ff */
        /* <DEDUP_REMOVED lines=59> */
.L_x_40261:
[----:B------:R-:W-:Y:S05]  /*23010*/  BSYNC.RECONVERGENT B3 ;  /* 0x0000000000037941 */ /* 0x000fea0003800200 */
.L_x_40260:
[----:B------:R-:W-:Y:S01]  /*23020*/  I2FP.F32.U32 R50, R48 ;  /* 0x0000003000327245 */ /* 0x000fe20000201000 */
        /* <DEDUP_REMOVED lines=10> */
.L_x_40259:
[----:B------:R-:W-:Y:S05]  /*230d0*/  BSYNC.RECONVERGENT B2 ;  /* 0x0000000000027941 */ /* 0x000fea0003800200 */
.L_x_40258:
        /* <DEDUP_REMOVED lines=17> */
.L_x_40269:
        /* <DEDUP_REMOVED lines=13> */
.L_x_40271:
[----:B------:R-:W-:Y:S05]  /*232c0*/  BSYNC.RECONVERGENT B4 ;  /* 0x0000000000047941 */ /* 0x000fea0003800200 */
.L_x_40270:
[----:B------:R-:W-:Y:S01]  /*232d0*/  IMAD.WIDE.U32 R136, R74, -0x326172a9, RZ ;  /* 0xcd9e8d574a887825 */ /* 0x000fe200078e00ff */
[----:B------:R-:W-:-:S04]  /*232e0*/  LOP3.LUT R49, R85, R51, R73, 0x96, !PT ;  /* 0x0000003355317212 */ /* 0x000fc800078e9649 */
[----:B------:R-:W-:Y:S01]  /*232f0*/  LOP3.LUT R0, R75, R137, R72, 0x96, !PT ;  /* 0x000000894b007212 */ /* 0x000fe200078e9648 */
[----:B------:R-:W-:Y:S01]  /*23300*/  IMAD.WIDE.U32 R80, R49, -0x326172a9, RZ ;  /* 0xcd9e8d5731507825 */ /* 0x000fe200078e00ff */
[----:B------:R-:W-:-:S03]  /*23310*/  IADD3 R49, PT, PT, R72, -0x61c88647, RZ ;  /* 0x9e3779b948317810 */ /* 0x000fc60007ffe0ff */
[----:B0-----:R-:W-:Y:S01]  /*23320*/  IMAD.WIDE.U32 R134, R0, -0x2daee0ad, RZ ;  /* 0xd2511f5300867825 */ /* 0x001fe200078e00ff */
        /* <DEDUP_REMOVED lines=48> */
[----:B------:R-:W-:Y:S01]  /*23630*/  IADD3 R80, PT, PT, R72, -0x700cb87f, RZ ;  /* 0x8ff3478148507810 */ /* 0x000fe20007ffe0ff */
[----:B------:R-:W-:Y:S01]  /*23640*/  IMAD.MOV.U32 R51, RZ, RZ, RZ ;  /* 0x000000ffff337224 */ /* 0x000fe200078e00ff */
[----:B------:R-:W-:Y:S01]  /*23650*/  MOV R92, R138 ;  /* 0x0000008a005c7202 */ /* 0x000fe20000000f00 */
[----:B------:R-:W-:Y:S01]  /*23660*/  IMAD.WIDE.U32 R134, R0, -0x2daee0ad, RZ ;  /* 0xd2511f5300867825 */ /* 0x000fe200078e00ff */
[----:B------:R-:W-:-:S04]  /*23670*/  LOP3.LUT R80, R80, R136, R139, 0x96, !PT ;  /* 0x0000008850507212 */ /* 0x000fc800078e968b */
[----:B------:R-:W-:Y:S02]  /*23680*/  LOP3.LUT R81, R81, R50, R135, 0x96, !PT ;  /* 0x0000003251517212 */ /* 0x000fe400078e9687 */
[----:B------:R-:W-:-:S07]  /*23690*/  MOV R114, R134 ;  /* 0x0000008600727202 */ /* 0x000fce0000000f00 */
.L_x_40268:
[----:B------:R-:W-:Y:S05]  /*236a0*/  BSYNC.RECONVERGENT B3 ;  /* 0x0000000000037941 */ /* 0x000fea0003800200 */
.L_x_40267:
        /* <DEDUP_REMOVED lines=11> */
.L_x_40266:
[----:B------:R-:W-:Y:S05]  /*23760*/  BSYNC.RECONVERGENT B2 ;  /* 0x0000000000027941 */ /* 0x000fea0003800200 */
.L_x_40265:
        /* <DEDUP_REMOVED lines=17> */
.L_x_40276:
        /* <DEDUP_REMOVED lines=13> */
.L_x_40278:
[----:B------:R-:W-:Y:S05]  /*23950*/  BSYNC.RECONVERGENT B4 ;  /* 0x0000000000047941 */ /* 0x000fea0003800200 */
.L_x_40277:
        /* <DEDUP_REMOVED lines=61> */
.L_x_40275:
[----:B------:R-:W-:Y:S05]  /*23d30*/  BSYNC.RECONVERGENT B3 ;  /* 0x0000000000037941 */ /* 0x000fea0003800200 */
.L_x_40274:
        /* <DEDUP_REMOVED lines=11> */
.L_x_40273:
[----:B------:R-:W-:Y:S05]  /*23df0*/  BSYNC.RECONVERGENT B2 ;  /* 0x0000000000027941 */ /* 0x000fea0003800200 */
.L_x_40272:
        /* <DEDUP_REMOVED lines=20> */
.L_x_40281:
        /* <DEDUP_REMOVED lines=13> */
.L_x_40283:
[----:B------:R-:W-:Y:S05]  /*24010*/  BSYNC.RECONVERGENT B3 ;  /* 0x0000000000037941 */ /* 0x000fea0003800200 */
.L_x_40282:
        /* <DEDUP_REMOVED lines=52> */
[----:B------:R-:W-:Y:S01]  /*24360*/  IMAD.WIDE.U32 R140, R51, -0x326172a9, RZ ;  /* 0xcd9e8d57338c7825 */ /* 0x000fe200078e00ff */
[----:B------:R-:W-:Y:S02]  /*24370*/  MOV R51, R114 ;  /* 0x0000007200337202 */ /* 0x000fe40000000f00 */
[----:B------:R-:W-:Y:S02]  /*24380*/  LOP3.LUT R0, R0, R80, R139, 0x96, !PT ;  /* 0x0000005000007212 */ /* 0x000fe400078e968b */
[----:B------:R-:W-:Y:S02]  /*24390*/  IADD3 R80, PT, PT, R72, -0x700cb87f, RZ ;  /* 0x8ff3478148507810 */ /* 0x000fe40007ffe0ff */
[----:B------:R-:W-:Y:S01]  /*243a0*/  MOV R92, R140 ;  /* 0x0000008c005c7202 */ /* 0x000fe20000000f00 */
[----:B------:R-:W-:Y:S01]  /*243b0*/  IMAD.WIDE.U32 R136, R0, -0x2daee0ad, RZ ;  /* 0xd2511f5300887825 */ /* 0x000fe200078e00ff */
[----:B------:R-:W-:-:S03]  /*243c0*/  LOP3.LUT R80, R80, R138, R141, 0x96, !PT ;  /* 0x0000008a50507212 */ /* 0x000fc600078e968d */
[----:B------:R-:W-:Y:S01]  /*243d0*/  IMAD.MOV.U32 R94, RZ, RZ, R136 ;  /* 0x000000ffff5e7224 */ /* 0x000fe200078e0088 */
[----:B------:R-:W-:-:S07]  /*243e0*/  LOP3.LUT R81, R81, R134, R137, 0x96, !PT ;  /* 0x0000008651517212 */ /* 0x000fce00078e9689 */
.L_x_40280:
[----:B------:R-:W-:Y:S05]  /*243f0*/  BSYNC.RECONVERGENT B2 ;  /* 0x0000000000027941 */ /* 0x000fea0003800200 */
.L_x_40279:
        /* <DEDUP_REMOVED lines=11> */
.L_x_40252:
[----:B------:R-:W-:Y:S05]  /*244b0*/  BSYNC.RECONVERGENT B0 ;  /* 0x0000000000007941 */ /* 0x000fea0003800200 */
.L_x_40229:
[----:B------:R-:W1:Y:S02]  /*244c0*/  LDC.64 R114, c[0x0][0x3a8] ;  /* 0x0000ea00ff727b82 */ /* 0x000e640000000a00 */
[----:B-1----:R-:W-:-:S05]  /*244d0*/  IMAD.WIDE.U32 R114, R55, 0x10, R114 ;  /* 0x0000001037727825 */ /* 0x002fca00078e0072 */
[----:B------:R1:W-:Y:S01]  /*244e0*/  STG.E.128 desc[UR6][R114.64], R48 ;  /* 0x0000003072007986 */ /* 0x0003e2000c101d06 */
[----:B------:R-:W-:Y:S05]  /*244f0*/  @!P0 BRA `(.L_x_40228) ;  /* 0x00000000002c8947 */ /* 0x000fea0003800000 */
[----:B0-----:R-:W0:Y:S01]  /*24500*/  LDC.64 R134, c[0x0][0x3b0] ;  /* 0x0000ec00ff867b82 */ /* 0x001e220000000a00 */
[----:B-1----:R-:W-:Y:S01]  /*24510*/  IMAD.U32 R114, R96, 0x10000, RZ ;  /* 0x0001000060727824 */ /* 0x002fe200078e00ff */
        /* <DEDUP_REMOVED lines=9> */
.L_x_40228:
[----:B------:R-:W-:Y:S05]  /*245b0*/  BSYNC.RECONVERGENT B1 ;  /* 0x0000000000017941 */ /* 0x000fea0003800200 */
.L_x_40227:
[----:B--2---:R-:W-:Y:S01]  /*245c0*/  FADD.FTZ R0, RZ, R12 ;  /* 0x0000000cff007221 */ /* 0x004fe20000010000 */
[C---:B------:R-:W-:Y:S01]  /*245d0*/  ISETP.GT.U32.AND P4, PT, R78.reuse, 0x3f, PT ;  /* 0x0000003f4e00780c */ /* 0x040fe20003f84070 */
[----:B------:R-:W2:Y:S01]  /*245e0*/  S2R R52, SR_TID.X ;  /* 0x0000000000347919 */ /* 0x000ea20000002100 */
        /* <DEDUP_REMOVED lines=9> */
[----:B0-----:R-:W-:Y:S02]  /*24680*/  P2R R134, PR, RZ, 0x40 ;  /* 0x00000040ff867803 */ /* 0x001fe40000000000 */
        /* <DEDUP_REMOVED lines=33> */
[----:B-1----:R-:W-:-:S03]  /*248a0*/  P2R R115, PR, RZ, 0x40 ;  /* 0x00000040ff737803 */ /* 0x002fc60000000000 */
        /* <DEDUP_REMOVED lines=27> */
[--C-:B------:R-:W-:Y:S02]  /*24a60*/  FADD.FTZ R137, R16, -R114.reuse ;  /* 0x8000007210897221 */ /* 0x100fe40000010000 */
[----:B------:R-:W-:Y:S01]  /*24a70*/  FFMA.FTZ R136, R0, R0, RZ ;  /* 0x0000000000887223 */ /* 0x000fe200000100ff */
[----:B------:R-:W-:-:S03]  /*24a80*/  FADD.FTZ R0, R14, -R114 ;  /* 0x800000720e007221 */ /* 0x000fc60000010000 */
[----:B------:R-:W-:Y:S01]  /*24a90*/  FFMA.FTZ R135, R135, R135, R136 ;  /* 0x0000008787877223 */ /* 0x000fe20000010088 */
[----:B------:R-:W-:-:S03]  /*24aa0*/  FADD.FTZ R136, R15, -R114 ;  /* 0x800000720f887221 */ /* 0x000fc60000010000 */
[----:B------:R-:W-:Y:S01]  /*24ab0*/  FFMA.FTZ R135, R0, R0, R135 ;  /* 0x0000000000877223 */ /* 0x000fe20000010087 */
[----:B------:R-:W-:-:S03]  /*24ac0*/  FADD.FTZ R0, R18, -R114 ;  /* 0x8000007212007221 */ /* 0x000fc60000010000 */
[----:B------:R-:W-:-:S05]  /*24ad0*/  FFMA.FTZ R135, R136, R136, R135 ;  /* 0x0000008888877223 */ /* 0x000fca0000010087 */
        /* <DEDUP_REMOVED lines=9> */
[----:B------:R-:W-:Y:S01]  /*24b70*/  ISETP.NE.AND P4, PT, R115, RZ, PT ;  /* 0x000000ff7300720c */ /* 0x000fe20003f85270 */
[----:B------:R-:W-:Y:S02]  /*24b80*/  FADD.FTZ R115, R21, -R114 ;  /* 0x8000007215737221 */ /* 0x000fe40000010000 */
[----:B------:R-:W-:Y:S01]  /*24b90*/  FFMA.FTZ R136, R135, R135, R138 ;  /* 0x0000008787887223 */ /* 0x000fe2000001008a */
[----:B------:R-:W-:-:S03]  /*24ba0*/  FADD.FTZ R135, R23, -R114 ;  /* 0x8000007217877221 */ /* 0x000fc60000010000 */
[----:B------:R-:W-:-:S04]  /*24bb0*/  FFMA.FTZ R115, R115, R115, R136 ;  /* 0x0000007373737223 */ /* 0x000fc80000010088 */
[----:B------:R-:W-:Y:S01]  /*24bc0*/  FFMA.FTZ R0, R0, R0, R115 ;  /* 0x0000000000007223 */ /* 0x000fe20000010073 */
[----:B------:R-:W-:-:S03]  /*24bd0*/  FADD.FTZ R115, R25, -R114 ;  /* 0x8000007219737221 */ /* 0x000fc60000010000 */
[----:B------:R-:W-:Y:S01]  /*24be0*/  @P3 FFMA.FTZ R138, R135, R135, R0 ;  /* 0x00000087878a3223 */ /* 0x000fe20000010000 */
[----:B------:R-:W-:Y:S01]  /*24bf0*/  ISETP.NE.AND P3, PT, R133, RZ, PT ;  /* 0x000000ff8500720c */ /* 0x000fe20003f65270 */
        /* <DEDUP_REMOVED lines=65> */
.L_x_40317:
[----:B------:R-:W-:Y:S01]  /*25010*/  LOP3.LUT P1, RZ, R52, 0x1f, RZ, 0xc0, !PT ;  /* 0x0000001f34ff7812 */ /* 0x000fe2000782c0ff */
[----:B01----:R-:W-:Y:S01]  /*25020*/  FADD.FTZ R134, R134, R140 ;  /* 0x0000008c86867221 */ /* 0x003fe20000010000 */
[----:B------:R-:W-:Y:S01]  /*25030*/  FMUL.FTZ R0, R114, R114 ;  /* 0x0000007272007220 */ /* 0x000fe20000410000 */
        /* <DEDUP_REMOVED lines=33> */
[----:B------:R-:W-:Y:S02]  /*25250*/  FADD.FTZ R55, R14, -R114 ;  /* 0x800000720e377221 */ /* 0x000fe40000010000 */
[----:B------:R-:W-:Y:S01]  /*25260*/  FFMA.FTZ R53, R133, R53, R54 ;  /* 0x0000003585357223 */ /* 0x000fe20000010036 */
[----:B------:R-:W-:Y:S02]  /*25270*/  HADD2.F32 R54, -RZ, R122.H1_H1 ;  /* 0x3000007aff367230 */ /* 0x000fe40000004100 */
[----:B------:R-:W-:Y:S01]  /*25280*/  FMUL.FTZ R134, R0, R55 ;  /* 0x0000003700867220 */ /* 0x000fe20000410000 */
[----:B------:R-:W-:Y:S02]  /*25290*/  HADD2.F32 R133, -RZ, R71.H0_H0 ;  /* 0x20000047ff857230 */ /* 0x000fe40000004100 */
[----:B------:R-:W-:-:S03]  /*252a0*/  FADD.FTZ R55, R15, -R114 ;  /* 0x800000720f377221 */ /* 0x000fc60000010000 */
[----:B------:R-:W-:Y:S01]  /*252b0*/  FFMA.FTZ R54, R134, R54, R133 ;  /* 0x0000003686367223 */ /* 0x000fe20000010085 */
[----:B------:R-:W-:Y:S02]  /*252c0*/  HADD2.F32 R133, -RZ, R123.H1_H1 ;  /* 0x3000007bff857230 */ /* 0x000fe40000004100 */
[----:B------:R-:W-:Y:S01]  /*252d0*/  FMUL.FTZ R55, R0, R55 ;  /* 0x0000003700377220 */ /* 0x000fe20000410000 */
[----:B------:R-:W-:Y:S02]  /*252e0*/  HADD2.F32 R134, -RZ, R156.H1_H1 ;  /* 0x3000009cff867230 */ /* 0x000fe40000004100 */
[C---:B0-----:R-:W-:Y:S01]  /*252f0*/  IMAD.WIDE.U32 R136, R115.reuse, 0x10, R136 ;  /* 0x0000001073887825 */ /* 0x041fe200078e0088 */
[----:B------:R-:W-:-:S03]  /*25300*/  IADD3 R115, PT, PT, R115, 0x20, RZ ;  /* 0x0000002073737810 */ /* 0x000fc60007ffe0ff */
[----:B------:R-:W-:-:S05]  /*25310*/  FFMA.FTZ R55, R55, R133, R134 ;  /* 0x0000008537377223 */ /* 0x000fca0000010086 */
[----:B------:R0:W-:Y:S02]  /*25320*/  STG.E.128 desc[UR6][R136.64], R52 ;  /* 0x0000003488007986 */ /* 0x0001e4000c101d06 */
.L_x_40288:
[----:B------:R-:W-:Y:S05]  /*25330*/  BSYNC.RECONVERGENT B1 ;  /* 0x0000000000017941 */ /* 0x000fea0003800200 */
.L_x_40287:
[----:B------:R-:W-:Y:S01]  /*25340*/  ISETP.NE.AND P0, PT, R132, RZ, PT ;  /* 0x000000ff8400720c */ /* 0x000fe20003f05270 */
[----:B------:R-:W-:-:S12]  /*25350*/  BSSY.RECONVERGENT B1, `(.L_x_40289) ;  /* 0x000001a000017945 */ /* 0x000fd80003800200 */
[----:B------:R-:W-:Y:S05]  /*25360*/  @!P0 BRA `(.L_x_40290) ;  /* 0x0000000000608947 */ /* 0x000fea0003800000 */
[----:B0-----:R-:W0:Y:S01]  /*25370*/  LDC.64 R136, c[0x0][0x428] ;  /* 0x00010a00ff887b82 */ /* 0x001e220000000a00 */
[--C-:B------:R-:W-:Y:S01]  /*25380*/  FADD.FTZ R133, R16, -R114.reuse ;  /* 0x8000007210857221 */ /* 0x100fe20000010000 */
[----:B------:R-:W-:Y:S01]  /*25390*/  FADD.FTZ R135, R17, -R114 ;  /* 0x8000007211877221 */ /* 0x000fe20000010000 */
[----:B------:R-:W-:Y:S02]  /*253a0*/  HADD2.F32 R55, -RZ, R125.H0_H0 ;  /* 0x2000007dff377230 */ /* 0x000fe40000004100 */
        /* <DEDUP_REMOVED lines=8> */
[----:B------:R-:W-:Y:S01]  /*25430*/  FADD.FTZ R133, R19, -R114 ;  /* 0x8000007213857221 */ /* 0x000fe20000010000 */
[----:B------:R-:W-:Y:S01]  /*25440*/  FFMA.FTZ R53, R132, R54, R53 ;  /* 0x0000003684357223 */ /* 0x000fe20000010035 */
[----:B------:R-:W-:Y:S02]  /*25450*/  HADD2.F32 R54, -RZ, R69.H0_H0 ;  /* 0x20000045ff367230 */ /* 0x000fe40000004100 */
[C---:B------:R-:W-:Y:S01]  /*25460*/  FMUL.FTZ R135, R0.reuse, R135 ;  /* 0x0000008700877220 */ /* 0x040fe20000410000 */
[----:B------:R-:W-:Y:S02]  /*25470*/  HADD2.F32 R132, -RZ, R127.H1_H1 ;  /* 0x3000007fff847230 */ /* 0x000fe40000004100 */
[----:B------:R-:W-:Y:S01]  /*25480*/  FMUL.FTZ R134, R0, R133 ;  /* 0x0000008500867220 */ /* 0x000fe20000410000 */
[----:B------:R-:W-:Y:S01]  /*25490*/  FFMA.FTZ R54, R135, R55, R54 ;  /* 0x0000003787367223 */ /* 0x000fe20000010036 */
[----:B------:R-:W-:-:S02]  /*254a0*/  HADD2.F32 R55, -RZ, R157.H1_H1 ;  /* 0x3000009dff377230 */ /* 0x000fc40000004100 */
[----:B0-----:R-:W-:-:S04]  /*254b0*/  IMAD.WIDE.U32 R136, R115, 0x10, R136 ;  /* 0x0000001073887825 */ /* 0x001fc800078e0088 */
[----:B------:R-:W-:Y:S01]  /*254c0*/  FFMA.FTZ R55, R134, R132, R55 ;  /* 0x0000008486377223 */ /* 0x000fe20000010037 */
[----:B------:R-:W-:-:S04]  /*254d0*/  VIADD R115, R115, 0x20 ;  /* 0x0000002073737836 */ /* 0x000fc80000000000 */
[----:B------:R1:W-:Y:S03]  /*254e0*/  STG.E.128 desc[UR6][R136.64], R52 ;  /* 0x0000003488007986 */ /* 0x0003e6000c101d06 */
.L_x_40290:
[----:B------:R-:W-:Y:S05]  /*254f0*/  BSYNC.RECONVERGENT B1 ;  /* 0x0000000000017941 */ /* 0x000fea0003800200 */
.L_x_40289:
[----:B------:R-:W-:Y:S01]  /*25500*/  ISETP.NE.AND P0, PT, R131, RZ, PT ;  /* 0x000000ff8300720c */ /* 0x000fe20003f05270 */
[----:B------:R-:W-:-:S12]  /*25510*/  BSSY.RECONVERGENT B1, `(.L_x_40291) ;  /* 0x000001a000017945 */ /* 0x000fd80003800200 */
[----:B------:R-:W-:Y:S05]  /*25520*/  @!P0 BRA `(.L_x_40292) ;  /* 0x0000000000608947 */ /* 0x000fea0003800000 */
[----:B01----:R-:W0:Y:S01]  /*25530*/  LDC.64 R136, c[0x0][0x428] ;  /* 0x00010a00ff887b82 */ /* 0x003e220000000a00 */
        /* <DEDUP_REMOVED lines=19> */
[C---:B0-----:R-:W-:Y:S01]  /*25670*/  IMAD.WIDE.U32 R136, R115.reuse, 0x10, R136 ;  /* 0x0000001073887825 */ /* 0x041fe200078e0088 */
[----:B------:R-:W-:-:S03]  /*25680*/  IADD3 R115, PT, PT, R115, 0x20, RZ ;  /* 0x0000002073737810 */ /* 0x000fc60007ffe0ff */
[----:B------:R-:W-:-:S05]  /*25690*/  FFMA.FTZ R55, R134, R132, R55 ;  /* 0x0000008486377223 */ /* 0x000fca0000010037 */
[----:B------:R2:W-:Y:S02]  /*256a0*/  STG.E.128 desc[UR6][R136.64], R52 ;  /* 0x0000003488007986 */ /* 0x0005e4000c101d06 */
.L_x_40292:
[----:B------:R-:W-:Y:S05]  /*256b0*/  BSYNC.RECONVERGENT B1 ;  /* 0x0000000000017941 */ /* 0x000fea0003800200 */
.L_x_40291:
[----:B------:R-:W-:Y:S01]  /*256c0*/  ISETP.NE.AND P0, PT, R129, RZ, PT ;  /* 0x000000ff8100720c */ /* 0x000fe20003f05270 */
[----:B------:R-:W-:-:S12]  /*256d0*/  BSSY.RECONVERGENT B1, `(.L_x_40293) ;  /* 0x000001a000017945 */ /* 0x000fd80003800200 */
[----:B------:R-:W-:Y:S05]  /*256e0*/  @!P0 BRA `(.L_x_40294) ;  /* 0x0000000000608947 */ /* 0x000fea0003800000 */
[----:B012---:R-:W0:Y:S01]  /*256f0*/  LDC.64 R136, c[0x0][0x428] ;  /* 0x00010a00ff887b82 */ /* 0x007e220000000a00 */
        /* <DEDUP_REMOVED lines=23> */
.L_x_40294:
[----:B------:R-:W-:Y:S05]  /*25870*/  BSYNC.RECONVERGENT B1 ;  /* 0x0000000000017941 */ /* 0x000fea0003800200 */
.L_x_40293:
[----:B------:R-:W-:Y:S01]  /*25880*/  ISETP.NE.AND P0, PT, R126, RZ, PT ;  /* 0x000000ff7e00720c */ /* 0x000fe20003f05270 */
[----:B------:R-:W-:-:S12]  /*25890*/  BSSY.RECONVERGENT B1, `(.L_x_40295) ;  /* 0x000001a000017945 */ /* 0x000fd80003800200 */
[----:B------:R-:W-:Y:S05]  /*258a0*/  @!P0 BRA `(.L_x_40296) ;  /* 0x0000000000608947 */ /* 0x000fea0003800000 */
[----:B------:R-:W4:Y:S01]  /*258b0*/  LDC.64 R134, c[0x0][0x428] ;  /* 0x00010a00ff867b82 */ /* 0x000f220000000a00 */
[--C-:B------:R-:W-:Y:S01]  /*258c0*/  FADD.FTZ R129, R28, -R114.reuse ;  /* 0x800000721c817221 */ /* 0x100fe20000010000 */
[----:B------:R-:W-:Y:S01]  /*258d0*/  FADD.FTZ R131, R29, -R114 ;  /* 0x800000721d837221 */ /* 0x000fe20000010000 */
[----:B0123--:R-:W-:Y:S02]  /*258e0*/  HADD2.F32 R55, -RZ, R146.H0_H0 ;  /* 0x20000092ff377230 */ /* 0x00ffe40000004100 */
        /* <DEDUP_REMOVED lines=16> */
[C---:B----4-:R-:W-:Y:S01]  /*259f0*/  IMAD.WIDE.U32 R134, R115.reuse, 0x10, R134 ;  /* 0x0000001073867825 */ /* 0x050fe200078e0086 */
[----:B------:R-:W-:-:S03]  /*25a00*/  IADD3 R115, PT, PT, R115, 0x20, RZ ;  /* 0x0000002073737810 */ /* 0x000fc60007ffe0ff */
[----:B------:R-:W-:-:S05]  /*25a10*/  FFMA.FTZ R55, R132, R126, R55 ;  /* 0x0000007e84377223 */ /* 0x000fca0000010037 */
[----:B------:R4:W-:Y:S02]  /*25a20*/  STG.E.128 desc[UR6][R134.64], R52 ;  /* 0x0000003486007986 */ /* 0x0009e4000c101d06 */
.L_x_40296:
[----:B------:R-:W-:Y:S05]  /*25a30*/  BSYNC.RECONVERGENT B1 ;  /* 0x0000000000017941 */ /* 0x000fea0003800200 */
.L_x_40295:
[----:B------:R-:W-:Y:S01]  /*25a40*/  ISETP.NE.AND P0, PT, R124, RZ, PT ;  /* 0x000000ff7c00720c */ /* 0x000fe20003f05270 */
[----:B------:R-:W-:-:S12]  /*25a50*/  BSSY.RECONVERGENT B1, `(.L_x_40297) ;  /* 0x000001a000017945 */ /* 0x000fd80003800200 */
[----:B------:R-:W-:Y:S05]  /*25a60*/  @!P0 BRA `(.L_x_40298) ;  /* 0x0000000000608947 */ /* 0x000fea0003800000 */
[----:B------:R-:W5:Y:S01]  /*25a70*/  LDC.64 R132, c[0x0][0x428] ;  /* 0x00010a00ff847b82 */ /* 0x000f620000000a00 */
[--C-:B------:R-:W-:Y:S01]  /*25a80*/  FADD.FTZ R129, R32, -R114.reuse ;  /* 0x8000007220817221 */ /* 0x100fe20000010000 */
[----:B------:R-:W-:Y:S01]  /*25a90*/  FADD.FTZ R131, R33, -R114 ;  /* 0x8000007221837221 */ /* 0x000fe20000010000 */
[----:B01234-:R-:W-:Y:S02]  /*25aa0*/  HADD2.F32 R55, -RZ, R148.H0_H0 ;  /* 0x20000094ff377230 */ /* 0x01ffe40000004100 */
        /* <DEDUP_REMOVED lines=16> */
[----:B-----5:R-:W-:-:S04]  /*25bb0*/  IMAD.WIDE.U32 R132, R115, 0x10, R132 ;  /* 0x0000001073847825 */ /* 0x020fc800078e0084 */
[----:B------:R-:W-:Y:S01]  /*25bc0*/  FFMA.FTZ R55, R126, R124, R55 ;  /* 0x0000007c7e377223 */ /* 0x000fe20000010037 */
[----:B------:R-:W-:-:S04]  /*25bd0*/  VIADD R115, R115, 0x20 ;  /* 0x0000002073737836 */ /* 0x000fc80000000000 */
[----:B------:R0:W-:Y:S03]  /*25be0*/  STG.E.128 desc[UR6][R132.64], R52 ;  /* 0x0000003484007986 */ /* 0x0001e6000c101d06 */
.L_x_40298:
[----:B------:R-:W-:Y:S05]  /*25bf0*/  BSYNC.RECONVERGENT B1 ;  /* 0x0000000000017941 */ /* 0x000fea0003800200 */
.L_x_40297:
[----:B------:R-:W-:Y:S01]  /*25c00*/  ISETP.NE.AND P0, PT, R121, RZ, PT ;  /* 0x000000ff7900720c */ /* 0x000fe20003f05270 */
[----:B------:R-:W-:-:S12]  /*25c10*/  BSSY.RECONVERGENT B1, `(.L_x_40299) ;  /* 0x000001a000017945 */ /* 0x000fd80003800200 */
[----:B------:R-:W-:Y:S05]  /*25c20*/  @!P0 BRA `(.L_x_40300) ;  /* 0x0000000000608947 */ /* 0x000fea0003800000 */
[----:B0-----:R-:W0:Y:S01]  /*25c30*/  LDC.64 R132, c[0x0][0x428] ;  /* 0x00010a00ff847b82 */ /* 0x001e220000000a00 */
[--C-:B------:R-:W-:Y:S01]  /*25c40*/  FADD.FTZ R121, R36, -R114.reuse ;  /* 0x8000007224797221 */ /* 0x100fe20000010000 */
[----:B------:R-:W-:Y:S01]  /*25c50*/  FADD.FTZ R129, R37, -R114 ;  /* 0x8000007225817221 */ /* 0x000fe20000010000 */
[----:B-1234-:R-:W-:Y:S02]  /*25c60*/  HADD2.F32 R55, -RZ, R150.H0_H0 ;  /* 0x20000096ff377230 */ /* 0x01efe40000004100 */
        /* <DEDUP_REMOVED lines=20> */
.L_x_40300:
[----:B------:R-:W-:Y:S05]  /*25db0*/  BSYNC.RECONVERGENT B1 ;  /* 0x0000000000017941 */ /* 0x000fea0003800200 */
.L_x_40299:
        /* <DEDUP_REMOVED lines=27> */
.L_x_40302:
[----:B------:R-:W-:Y:S05]  /*25f70*/  BSYNC.RECONVERGENT B1 ;  /* 0x0000000000017941 */ /* 0x000fea0003800200 */
.L_x_40301:
        /* <DEDUP_REMOVED lines=27> */
.L_x_40304:
[----:B------:R-:W-:Y:S05]  /*26130*/  BSYNC.RECONVERGENT B1 ;  /* 0x0000000000017941 */ /* 0x000fea0003800200 */
.L_x_40303:
[----:B------:R-:W-:-:S13]  /*26140*/  ISETP.NE.AND P0, PT, R113, RZ, PT ;  /* 0x000000ff7100720c */ /* 0x000fda0003f05270 */
[----:B------:R-:W-:Y:S05]  /*26150*/  @!P0 BRA `(.L_x_40286) ;  /* 0x00000000003c8947 */ /* 0x000fea0003800000 */
[----:B0-----:R-:W0:Y:S01]  /*26160*/  LDC.64 R132, c[0x0][0x428] ;  /* 0x00010a00ff847b82 */ /* 0x001e220000000a00 */
[--C-:B-1234-:R-:W-:Y:S01]  /*26170*/  FADD.FTZ R53, R48, -R114.reuse ;  /* 0x8000007230357221 */ /* 0x11efe20000010000 */
        /* <DEDUP_REMOVED lines=11> */
[----:B0-----:R-:W-:-:S05]  /*26230*/  IMAD.WIDE.U32 R132, R115, 0x10, R132 ;  /* 0x0000001073847825 */ /* 0x001fca00078e0084 */
[----:B------:R0:W-:Y:S02]  /*26240*/  STG.E.128 desc[UR6][R132.64], R52 ;  /* 0x0000003484007986 */ /* 0x0001e4000c101d06 */
.L_x_40286:
[----:B------:R-:W-:Y:S05]  /*26250*/  BSYNC.RECONVERGENT B0 ;  /* 0x0000000000007941 */ /* 0x000fea0003800200 */
.L_x_40285:
[----:B01234-:R-:W0:Y:S02]  /*26260*/  LDC.64 R52, c[0x0][0x380] ;  /* 0x0000e000ff347b82 */ /* 0x01fe240000000a00 */
[----:B0-----:R-:W-:-:S05]  /*26270*/  IMAD R77, R52, 0x4, R77 ;  /* 0x00000004344d7824 */ /* 0x001fca00078e024d */
[----:B------:R-:W-:-:S13]  /*26280*/  ISETP.GE.AND P0, PT, R77, R53, PT ;  /* 0x000000354d00720c */ /* 0x000fda0003f06270 */
[----:B------:R-:W-:Y:S05]  /*26290*/  @!P0 BRA `(.L_x_40305) ;  /* 0xfffffdb800e48947 */ /* 0x000fea000383ffff */
[----:B------:R-:W-:Y:S05]  /*262a0*/  EXIT ;  /* 0x000000000000794d */ /* 0x000fea0003800000 */
.L_x_40284:
        /* <DEDUP_REMOVED lines=8> */
.L_x_40307:
[----:B------:R-:W-:Y:S05]  /*26330*/  BSYNC B0 ;  /* 0x0000000000007941 */ /* 0x000fea0003800000 */
.L_x_40306:
        /* <DEDUP_REMOVED lines=8> */
.L_x_40308:
[----:B------:R-:W-:Y:S02]  /*263c0*/  HFMA2 R137, -RZ, RZ, 0, 2.384185791015625e-07 ;  /* 0x00000004ff897431 */ /* 0x000fe400000001ff */
[----:B------:R-:W-:-:S04]  /*263d0*/  FADD.FTZ R142, R138, R140 ;  /* 0x0000008c8a8e7221 */ /* 0x000fc80000010000 */
[----:B------:R-:W-:-:S07]  /*263e0*/  IMAD.MOV.U32 R138, RZ, RZ, R142 ;  /* 0x000000ffff8a7224 */ /* 0x000fce00078e008e */
[----:B------:R-:W-:Y:S05]  /*263f0*/  WARPSYNC.COLLECTIVE R135, `(.L_x_40309) ;  /* 0x0000000087087348 */ /* 0x000fea0003c00000 */
[----:B------:R0:W1:Y:S02]  /*26400*/  SHFL.BFLY P6, R140, R138, R137, R136 ;  /* 0x0c0000898a8c7389 */ /* 0x00006400000c0088 */
[----:B01----:R-:W-:Y:S05]  /*26410*/  ENDCOLLECTIVE ;  /* 0x000000000000791b */ /* 0x003fea0003800000 */
.L_x_40309:
[----:B------:R-:W-:Y:S01]  /*26420*/  MOV R137, 0x8 ;  /* 0x0000000800897802 */ /* 0x000fe20000000f00 */
[----:B------:R-:W-:-:S04]  /*26430*/  FADD.FTZ R143, R142, R140 ;  /* 0x0000008c8e8f7221 */ /* 0x000fc80000010000 */
[----:B------:R-:W-:-:S07]  /*26440*/  IMAD.MOV.U32 R138, RZ, RZ, R143 ;  /* 0x000000ffff8a7224 */ /* 0x000fce00078e008f */
[----:B------:R-:W-:Y:S05]  /*26450*/  WARPSYNC.COLLECTIVE R135, `(.L_x_40310) ;  /* 0x0000000087087348 */ /* 0x000fea0003c00000 */
[----:B------:R0:W1:Y:S02]  /*26460*/  SHFL.BFLY P6, R140, R138, R137, R136 ;  /* 0x0c0000898a8c7389 */ /* 0x00006400000c0088 */
[----:B01----:R-:W-:Y:S05]  /*26470*/  ENDCOLLECTIVE ;  /* 0x000000000000791b */ /* 0x003fea0003800000 */
.L_x_40310:
[----:B------:R-:W-:Y:S02]  /*26480*/  HFMA2 R137, -RZ, RZ, 0, 9.5367431640625e-07 ;  /* 0x00000010ff897431 */ /* 0x000fe400000001ff */
[----:B------:R-:W-:-:S04]  /*26490*/  FADD.FTZ R139, R143, R140 ;  /* 0x0000008c8f8b7221 */ /* 0x000fc80000010000 */
[----:B------:R-:W-:-:S07]  /*264a0*/  IMAD.MOV.U32 R138, RZ, RZ, R139 ;  /* 0x000000ffff8a7224 */ /* 0x000fce00078e008b */
[----:B------:R-:W-:Y:S05]  /*264b0*/  WARPSYNC.COLLECTIVE R135, `(.L_x_40311) ;  /* 0x0000000087087348 */ /* 0x000fea0003c00000 */
[----:B------:R0:W1:Y:S02]  /*264c0*/  SHFL.BFLY P6, R140, R138, R137, R136 ;  /* 0x0c0000898a8c7389 */ /* 0x00006400000c0088 */
[----:B01----:R-:W-:Y:S05]  /*264d0*/  ENDCOLLECTIVE ;  /* 0x000000000000791b */ /* 0x003fea0003800000 */
.L_x_40311:
[----:B------:R-:W-:Y:S02]  /*264e0*/  IMAD.MOV.U32 R137, RZ, RZ, 0x1 ;  /* 0x00000001ff897424 */ /* 0x000fe400078e00ff */
        /* <DEDUP_REMOVED lines=20> */
[----:B------:R-:W-:Y:S01]  /*26630*/  ISETP.NE.AND P4, PT, R115, RZ, PT ;  /* 0x000000ff7300720c */ /* 0x000fe20003f85270 */
[----:B------:R-:W-:Y:S01]  /*26640*/  FADD.FTZ R115, R20, -R114 ;  /* 0x8000007214737221 */ /* 0x000fe20000010000 */
[----:B------:R-:W-:-:S03]  /*26650*/  MOV R135, 0xffffffff ;  /* 0xffffffff00877802 */ /* 0x000fc60000000f00 */
        /* <DEDUP_REMOVED lines=64> */
[----:B------:R-:W-:-:S07]  /*26a60*/  @P6 FFMA.FTZ R138, R0, R0, R115 ;  /* 0x00000000008a6223 */ /* 0x000fce0000010073 */
[----:B------:R-:W-:Y:S05]  /*26a70*/  WARPSYNC.COLLECTIVE R135, `(.L_x_40312) ;  /* 0x0000000087087348 */ /* 0x000fea0003c00000 */
[----:B------:R0:W1:Y:S02]  /*26a80*/  SHFL.BFLY P6, R140, R138, R137, R136 ;  /* 0x0c0000898a8c7389 */ /* 0x00006400000c0088 */
[----:B01----:R-:W-:Y:S05]  /*26a90*/  ENDCOLLECTIVE ;  /* 0x000000000000791b */ /* 0x003fea0003800000 */
.L_x_40312:
[----:B------:R-:W-:Y:S02]  /*26aa0*/  HFMA2 R137, -RZ, RZ, 0, 1.1920928955078125e-07 ;  /* 0x00000002ff897431 */ /* 0x000fe400000001ff */
[----:B------:R-:W-:-:S04]  /*26ab0*/  FADD.FTZ R0, R138, R140 ;  /* 0x0000008c8a007221 */ /* 0x000fc80000010000 */
[----:B------:R-:W-:-:S07]  /*26ac0*/  IMAD.MOV.U32 R138, RZ, RZ, R0 ;  /* 0x000000ffff8a7224 */ /* 0x000fce00078e0000 */
[----:B------:R-:W-:Y:S05]  /*26ad0*/  WARPSYNC.COLLECTIVE R135, `(.L_x_40313) ;  /* 0x0000000087087348 */ /* 0x000fea0003c00000 */
[----:B------:R0:W1:Y:S02]  /*26ae0*/  SHFL.BFLY P6, R140, R138, R137, R136 ;  /* 0x0c0000898a8c7389 */ /* 0x00006400000c0088 */
[----:B01----:R-:W-:Y:S05]  /*26af0*/  ENDCOLLECTIVE ;  /* 0x000000000000791b */ /* 0x003fea0003800000 */
.L_x_40313:
[----:B------:R-:W-:Y:S01]  /*26b00*/  MOV R137, 0x4 ;  /* 0x0000000400897802 */ /* 0x000fe20000000f00 */
[----:B------:R-:W-:-:S04]  /*26b10*/  FADD.FTZ R115, R0, R140 ;  /* 0x0000008c00737221 */ /* 0x000fc80000010000 */
[----:B------:R-:W-:-:S07]  /*26b20*/  IMAD.MOV.U32 R138, RZ, RZ, R115 ;  /* 0x000000ffff8a7224 */ /* 0x000fce00078e0073 */
[----:B------:R-:W-:Y:S05]  /*26b30*/  WARPSYNC.COLLECTIVE R135, `(.L_x_40314) ;  /* 0x0000000087087348 */ /* 0x000fea0003c00000 */
[----:B------:R0:W1:Y:S02]  /*26b40*/  SHFL.BFLY P6, R140, R138, R137, R136 ;  /* 0x0c0000898a8c7389 */ /* 0x00006400000c0088 */
[----:B01----:R-:W-:Y:S05]  /*26b50*/  ENDCOLLECTIVE ;  /* 0x000000000000791b */ /* 0x003fea0003800000 */
.L_x_40314:
[----:B------:R-:W-:Y:S02]  /*26b60*/  HFMA2 R137, -RZ, RZ, 0, 4.76837158203125e-07 ;  /* 0x00000008ff897431 */ /* 0x000fe400000001ff */
[----:B------:R-:W-:-:S04]  /*26b70*/  FADD.FTZ R133, R115, R140 ;  /* 0x0000008c73857221 */ /* 0x000fc80000010000 */
[----:B------:R-:W-:-:S07]  /*26b80*/  IMAD.MOV.U32 R138, RZ, RZ, R133 ;  /* 0x000000ffff8a7224 */ /* 0x000fce00078e0085 */
[----:B------:R-:W-:Y:S05]  /*26b90*/  WARPSYNC.COLLECTIVE R135, `(.L_x_40315) ;  /* 0x0000000087087348 */ /* 0x000fea0003c00000 */
[----:B------:R0:W1:Y:S02]  /*26ba0*/  SHFL.BFLY P6, R140, R138, R137, R136 ;  /* 0x0c0000898a8c7389 */ /* 0x00006400000c0088 */
[----:B01----:R-:W-:Y:S05]  /*26bb0*/  ENDCOLLECTIVE ;  /* 0x000000000000791b */ /* 0x003fea0003800000 */
.L_x_40315:
[----:B------:R-:W-:Y:S01]  /*26bc0*/  MOV R137, 0x10 ;  /* 0x0000001000897802 */ /* 0x000fe20000000f00 */
[----:B------:R-:W-:-:S04]  /*26bd0*/  FADD.FTZ R134, R133, R140 ;  /* 0x0000008c85867221 */ /* 0x000fc80000010000 */
[----:B------:R-:W-:-:S07]  /*26be0*/  IMAD.MOV.U32 R138, RZ, RZ, R134 ;  /* 0x000000ffff8a7224 */ /* 0x000fce00078e0086 */
[----:B------:R-:W-:Y:S05]  /*26bf0*/  WARPSYNC.COLLECTIVE R135, `(.L_x_40316) ;  /* 0x0000000087087348 */ /* 0x000fea0003c00000 */
[----:B------:R0:W1:Y:S02]  /*26c00*/  SHFL.BFLY P6, R140, R138, R137, R136 ;  /* 0x0c0000898a8c7389 */ /* 0x00006400000c0088 */
[----:B01----:R-:W-:Y:S05]  /*26c10*/  ENDCOLLECTIVE ;  /* 0x000000000000791b */ /* 0x003fea0003800000 */
.L_x_40316:
[----:B------:R-:W-:Y:S05]  /*26c20*/  BRA `(.L_x_40317) ;  /* 0xffffffe000f87947 */ /* 0x000fea000383ffff */
.L_x_40318:
        /* <DEDUP_REMOVED lines=13> */
.L_x_45910:


//--------------------- .text._ZN10layer_norm13ln_fwd_kernelINS_13Kernel_traitsI6__halfffffjLj1280ELj1ELj4ELj1ELj16ENS_18Kernel_traits_baseILj1280ES2_ffffjLj128EEEEELb1ELb1ELb1ELb1EEEvNS_9FwdParamsE --------------------------
	.section	.text._ZN10layer_norm13ln_fwd_kernelINS_13Kernel_traitsI6__halfffffjLj1280ELj1ELj4ELj1ELj16ENS_18Kernel_traits_baseILj1280ES2_ffffjLj128EEEEELb1ELb1ELb1ELb1EEEvNS_9FwdParamsE,"ax",@progbits
	.align	128
        .global         _ZN10layer_norm13ln_fwd_kernelINS_13Kernel_traitsI6__halfffffjLj1280ELj1ELj4ELj1ELj16ENS_18Kernel_traits_baseILj1280ES2_ffffjLj128EEEEELb1ELb1ELb1ELb1EEEvNS_9FwdParamsE
        .type           _ZN10layer_norm13ln_fwd_kernelINS_13Kernel_traitsI6__halfffffjLj1280ELj1ELj4ELj1ELj16ENS_18Kernel_traits_baseILj1280ES2_ffffjLj128EEEEELb1ELb1ELb1ELb1EEEvNS_9FwdParamsE,@function
        .size           _ZN10layer_norm13ln_fwd_kernelINS_13Kernel_traitsI6__halfffffjLj1280ELj1ELj4ELj1ELj16ENS_18Kernel_traits_baseILj1280ES2_ffffjLj128EEEEELb1ELb1ELb1ELb1EEEvNS_9FwdParamsE,(.L_x_45911 - _ZN10layer_norm13ln_fwd_kernelINS_13Kernel_traitsI6__halfffffjLj1280ELj1ELj4ELj1ELj16ENS_18Kernel_traits_baseILj1280ES2_ffffjLj128EEEEELb1ELb1ELb1ELb1EEEvNS_9FwdParamsE)
        .other          _ZN10layer_norm13ln_fwd_kernelINS_13Kernel_traitsI6__halfffffjLj1280ELj1ELj4ELj1ELj16ENS_18Kernel_traits_baseILj1280ES2_ffffjLj128EEEEELb1ELb1ELb1ELb1EEEvNS_9FwdParamsE,@"STO_CUDA_ENTRY STV_DEFAULT"
_ZN10layer_norm13ln_fwd_kernelINS_13Kernel_traitsI6__halfffffjLj1280ELj1ELj4ELj1ELj16ENS_18Kernel_traits_baseILj1280ES2_ffffjLj128EEEEELb1ELb1ELb1ELb1EEEvNS_9FwdParamsE:
.text._ZN10layer_norm13ln_fwd_kernelINS_13Kernel_traitsI6__halfffffjLj1280ELj1ELj4ELj1ELj16ENS_18Kernel_traits_baseILj1280ES2_ffffjLj128EEEEELb1ELb1ELb1ELb1EEEvNS_9FwdParamsE:
        /* <DEDUP_REMOVED lines=65> */
.L_x_40319:
        /* <DEDUP_REMOVED lines=34> */
.L_x_40320:
[----:B------:R-:W1:Y:S02]  /*0630*/  LDCU UR4, c[0x0][0x384] ;  /* 0x00007080ff0477ac */ /* 0x000e640008000800 */
[----:B-1----:R-:W-:-:S13]  /*0640*/  ISETP.GE.AND P0, PT, R74, UR4, PT ;  /* 0x000000044a007c0c */ /* 0x002fda000bf06270 */
[----:B------:R-:W-:Y:S05]  /*0650*/  @P0 EXIT ;  /* 0x000000000000094d */ /* 0x000fea0003800000 */
[--C-:B0----5:R-:W-:Y:S01]  /*0660*/  IMAD.MOV.U32 R46, RZ, RZ, R29.reuse ;  /* 0x000000ffff2e7224 */ /* 0x121fe200078e001d */
[----:B------:R-:W-:Y:S01]  /*0670*/  SHF.R.U64 R138, R28, 0x10, R29 ;  /* 0x000000101c8a7819 */ /* 0x000fe2000000121d */
[----:B------:R-:W-:Y:S01]  /*0680*/  IMAD.MOV.U32 R89, RZ, RZ, R9 ;  /* 0x000000ffff597224 */ /* 0x000fe200078e0009 */
[----:B------:R-:W-:Y:S01]  /*0690*/  SHF.R.U32.HI R50, RZ, 0x10, R29 ;  /* 0x00000010ff327819 */ /* 0x000fe2000001161d */
[----:B------:R-:W-:Y:S01]  /*06a0*/  IMAD.MOV.U32 R91, RZ, RZ, R7 ;  /* 0x000000ffff5b7224 */ /* 0x000fe200078e0007 */
[----:B------:R-:W0:Y:S01]  /*06b0*/  LDC R29, c[0x0][0x360] ;  /* 0x0000d800ff1d7b82 */ /* 0x000e220000000800 */
[----:B------:R-:W-:Y:S01]  /*06c0*/  MOV R83, R12 ;  /* 0x0000000c00537202 */ /* 0x000fe20000000f00 */
[----:B------:R-:W-:Y:S01]  /*06d0*/  IMAD.MOV.U32 R139, RZ, RZ, R28 ;  /* 0x000000ffff8b7224 */ /* 0x000fe200078e001c */
[----:B------:R-:W-:Y:S01]  /*06e0*/  SHF.R.U64 R85, R12, 0x10, R13 ;  /* 0x000000100c557819 */ /* 0x000fe2000000120d */
[----:B------:R-:W-:Y:S01]  /*06f0*/  IMAD.MOV.U32 R12, RZ, RZ, R10 ;  /* 0x000000ffff0c7224 */ /* 0x000fe200078e000a */
[----:B------:R-:W-:Y:S01]  /*0700*/  MOV R87, R11 ;  /* 0x0000000b00577202 */ /* 0x000fe20000000f00 */
[----:B------:R-:W-:Y:S01]  /*0710*/  IMAD.MOV.U32 R47, RZ, RZ, R31 ;  /* 0x000000ffff2f7224 */ /* 0x000fe200078e001f */
[--C-:B------:R-:W-:Y:S01]  /*0720*/  SHF.R.U64 R10, R10, 0x10, R11.reuse ;  /* 0x000000100a0a7819 */ /* 0x100fe2000000120b */
[----:B------:R-:W-:Y:S01]  /*0730*/  IMAD.MOV.U32 R135, RZ, RZ, R32 ;  /* 0x000000ffff877224 */ /* 0x000fe200078e0020 */
[----:B------:R-:W-:Y:S01]  /*0740*/  SHF.R.U32.HI R88, RZ, 0x10, R11 ;  /* 0x00000010ff587819 */ /* 0x000fe2000001160b */
[----:B------:R-:W-:Y:S01]  /*0750*/  IMAD.MOV.U32 R11, RZ, RZ, R8 ;  /* 0x000000ffff0b7224 */ /* 0x000fe200078e0008 */
[--C-:B------:R-:W-:Y:S01]  /*0760*/  SHF.R.U64 R8, R8, 0x10, R9.reuse ;  /* 0x0000001008087819 */ /* 0x100fe20000001209 */
        /* <DEDUP_REMOVED lines=12> */
[----:B0-----:R-:W-:Y:S01]  /*0830*/  IMAD R0, R29, UR5, R0 ;  /* 0x000000051d007c24 */ /* 0x001fe2000f8e0200 */
[----:B------:R-:W-:Y:S01]  /*0840*/  SHF.R.U32.HI R94, RZ, 0x10, R5 ;  /* 0x00000010ff5e7819 */ /* 0x000fe20000011605 */
[----:B------:R-:W-:Y:S01]  /*0850*/  IMAD.MOV.U32 R123, RZ, RZ, R41 ;  /* 0x000000ffff7b7224 */ /* 0x000fe200078e0029 */
[----:B------:R-:W-:Y:S01]  /*0860*/  PRMT R93, R93, 0x5410, R4 ;  /* 0x000054105d5d7816 */ /* 0x000fe20000000004 */
[----:B------:R-:W-:Y:S01]  /*0870*/  IMAD.MOV.U32 R121, RZ, RZ, R43 ;  /* 0x000000ffff797224 */ /* 0x000fe200078e002b */
[----:B------:R-:W-:Y:S01]  /*0880*/  SHF.R.U64 R5, R68, 0x10, R69 ;  /* 0x0000001044057819 */ /* 0x000fe20000001245 */
[----:B------:R-:W-:Y:S01]  /*0890*/  IMAD.MOV.U32 R117, RZ, RZ, R21 ;  /* 0x000000ffff757224 */ /* 0x000fe200078e0015 */
[----:B------:R-:W-:Y:S01]  /*08a0*/  SHF.R.U32.HI R95, RZ, 0x10, R69 ;  /* 0x00000010ff5f7819 */ /* 0x000fe20000011645 */
[----:B------:R-:W-:Y:S01]  /*08b0*/  IMAD.MOV.U32 R115, RZ, RZ, R19 ;  /* 0x000000ffff737224 */ /* 0x000fe200078e0013 */
[----:B------:R-:W-:Y:S01]  /*08c0*/  SHF.R.U64 R4, R66, 0x10, R67 ;  /* 0x0000001042047819 */ /* 0x000fe20000001243 */
[----:B------:R-:W-:Y:S01]  /*08d0*/  IMAD.MOV.U32 R111, RZ, RZ, R15 ;  /* 0x000000ffff6f7224 */ /* 0x000fe200078e000f */
[----:B------:R-:W-:Y:S01]  /*08e0*/  PRMT R94, R94, 0x5410, R5 ;  /* 0x000054105e5e7816 */ /* 0x000fe20000000005 */
[----:B------:R-:W-:Y:S01]  /*08f0*/  IMAD.HI.U32 R5, R72, -0x2daee0ad, RZ ;  /* 0xd2511f5348057827 */ /* 0x000fe200078e00ff */
[----:B------:R-:W-:Y:S01]  /*0900*/  PRMT R95, R95, 0x5410, R4 ;  /* 0x000054105f5f7816 */ /* 0x000fe20000000004 */
[----:B------:R-:W0:Y:S01]  /*0910*/  LDCU UR8, c[0x0][0x404] ;  /* 0x00008080ff0877ac */ /* 0x000e220008000800 */
[----:B------:R-:W-:Y:S01]  /*0920*/  PRMT R87, R87, 0x5410, R10 ;  /* 0x0000541057577816 */ /* 0x000fe2000000000a */
[----:B------:R-:W-:Y:S01]  /*0930*/  IMAD.HI.U32 R4, R0, -0x326172a9, RZ ;  /* 0xcd9e8d5700047827 */ /* 0x000fe200078e00ff */
[----:B------:R-:W-:Y:S01]  /*0940*/  LOP3.LUT R5, R5, R71, RZ, 0x3c, !PT ;  /* 0x0000004705057212 */ /* 0x000fe200078e3cff */
[----:B------:R-:W1:Y:S01]  /*0950*/  LDCU.U8 UR9, c[0x0][0x410] ;  /* 0x00008200ff0977ac */ /* 0x000e620008000000 */
[----:B------:R-:W-:Y:S01]  /*0960*/  PRMT R88, R88, 0x5410, R11 ;  /* 0x0000541058587816 */ /* 0x000fe2000000000b */
[----:B------:R-:W-:Y:S01]  /*0970*/  IMAD R10, R72, -0x2daee0ad, RZ ;  /* 0xd2511f53480a7824 */ /* 0x000fe200078e02ff */
[----:B------:R-:W-:Y:S01]  /*0980*/  LOP3.LUT R4, R73, R4, R70, 0x96, !PT ;  /* 0x0000000449047212 */ /* 0x000fe200078e9646 */
[----:B------:R-:W-:Y:S01]  /*0990*/  VIADD R11, R71, 0xbb67ae85 ;  /* 0xbb67ae85470b7836 */ /* 0x000fe20000000000 */
[----:B------:R-:W-:Y:S01]  /*09a0*/  PRMT R89, R89, 0x5410, R8 ;  /* 0x0000541059597816 */ /* 0x000fe20000000008 */
[----:B------:R-:W-:Y:S01]  /*09b0*/  VIADD R8, R70, 0x9e3779b9 ;  /* 0x9e3779b946087836 */ /* 0x000fe20000000000 */
[----:B------:R-:W-:Y:S01]  /*09c0*/  PRMT R90, R90, 0x5410, R9 ;  /* 0x000054105a5a7816 */ /* 0x000fe20000000009 */
[----:B------:R-:W-:Y:S01]  /*09d0*/  IMAD.HI.U32 R9, R4, -0x2daee0ad, RZ ;  /* 0xd2511f5304097827 */ /* 0x000fe200078e00ff */
[----:B------:R-:W-:Y:S01]  /*09e0*/  PRMT R91, R91, 0x5410, R6 ;  /* 0x000054105b5b7816 */ /* 0x000fe20000000006 */
[----:B------:R-:W2:Y:S01]  /*09f0*/  LDCU UR12, c[0x0][0x448] ;  /* 0x00008900ff0c77ac */ /* 0x000ea20008000800 */
[----:B------:R-:W-:Y:S01]  /*0a00*/  PRMT R92, R92, 0x5410, R7 ;  /* 0x000054105c5c7816 */ /* 0x000fe20000000007 */
[----:B------:R-:W-:Y:S01]  /*0a10*/  IMAD.HI.U32 R6, R5, -0x326172a9, RZ ;  /* 0xcd9e8d5705067827 */ /* 0x000fe200078e00ff */
[----:B------:R-:W-:Y:S01]  /*0a20*/  LOP3.LUT R9, R11, R10, R9, 0x96, !PT ;  /* 0x0000000a0b097212 */ /* 0x000fe200078e9609 */
[----:B------:R-:W3:Y:S01]  /*0a30*/  LDCU.64 UR10, c[0x0][0x408] ;  /* 0x00008100ff0a77ac */ /* 0x000ee20008000a00 */
[----:B------:R-:W-:Y:S01]  /*0a40*/  IADD3 R10, PT, PT, R71, 0x76cf5d0a, RZ ;  /* 0x76cf5d0a470a7810 */ /* 0x000fe20007ffe0ff */
[----:B------:R-:W-:Y:S01]  /*0a50*/  IMAD R7, R0, -0x326172a9, RZ ;  /* 0xcd9e8d5700077824 */ /* 0x000fe200078e02ff */
[----:B------:R-:W-:Y:S01]  /*0a60*/  SHF.R.U32.HI R86, RZ, 0x10, R13 ;  /* 0x00000010ff567819 */ /* 0x000fe2000001160d */
[----:B------:R-:W-:Y:S01]  /*0a70*/  IMAD R11, R4, -0x2daee0ad, RZ ;  /* 0xd2511f53040b7824 */ /* 0x000fe200078e02ff */
[----:B------:R-:W-:Y:S01]  /*0a80*/  SHF.R.U32.HI R96, RZ, 0x10, R67 ;  /* 0x00000010ff607819 */ /* 0x000fe20000011643 */
[----:B------:R-:W-:Y:S01]  /*0a90*/  IMAD R5, R5, -0x326172a9, RZ ;  /* 0xcd9e8d5705057824 */ /* 0x000fe200078e02ff */
[----:B------:R-:W-:Y:S01]  /*0aa0*/  LOP3.LUT R6, R8, R7, R6, 0x96, !PT ;  /* 0x0000000708067212 */ /* 0x000fe200078e9606 */
[----:B------:R-:W-:Y:S01]  /*0ab0*/  IMAD.HI.U32 R4, R9, -0x326172a9, RZ ;  /* 0xcd9e8d5709047827 */ /* 0x000fe200078e00ff */
[----:B------:R-:W-:Y:S01]  /*0ac0*/  PRMT R86, R86, 0x5410, R12 ;  /* 0x0000541056567816 */ /* 0x000fe2000000000c */
[----:B------:R-:W4:Y:S01]  /*0ad0*/  LDCU.64 UR4, c[0x0][0x3a0] ;  /* 0x00007400ff0477ac */ /* 0x000f220008000a00 */
[--C-:B------:R-:W-:Y:S01]  /*0ae0*/  SHF.R.U64 R12, R64, 0x10, R65.reuse ;  /* 0x00000010400c7819 */ /* 0x100fe20000001241 */
[----:B------:R-:W-:Y:S01]  /*0af0*/  IMAD.HI.U32 R8, R6, -0x2daee0ad, RZ ;  /* 0xd2511f5306087827 */ /* 0x000fe200078e00ff */
[----:B------:R-:W-:-:S02]  /*0b00*/  SHF.R.U32.HI R97, RZ, 0x10, R65 ;  /* 0x00000010ff617819 */ /* 0x000fc40000011641 */
[----:B------:R-:W-:Y:S01]  /*0b10*/  PRMT R96, R96, 0x5410, R12 ;  /* 0x0000541060607816 */ /* 0x000fe2000000000c */
[----:B------:R-:W-:Y:S01]  /*0b20*/  VIADD R7, R70, 0x3c6ef372 ;  /* 0x3c6ef37246077836 */ /* 0x000fe20000000000 */
[----:B------:R-:W-:Y:S01]  /*0b30*/  LOP3.LUT R8, R10, R11, R8, 0x96, !PT ;  /* 0x0000000b0a087212 */ /* 0x000fe200078e9608 */
[----:B------:R-:W-:Y:S01]  /*0b40*/  IMAD R10, R6, -0x2daee0ad, RZ ;  /* 0xd2511f53060a7824 */ /* 0x000fe200078e02ff */
[----:B------:R-:W-:Y:S01]  /*0b50*/  IADD3 R11, PT, PT, R71, 0x32370b8f, RZ ;  /* 0x32370b8f470b7810 */ /* 0x000fe20007ffe0ff */
[----:B------:R-:W-:Y:S01]  /*0b60*/  IMAD R6, R9, -0x326172a9, RZ ;  /* 0xcd9e8d5709067824 */ /* 0x000fe200078e02ff */
[----:B------:R-:W-:Y:S01]  /*0b70*/  LOP3.LUT R4, R7, R5, R4, 0x96, !PT ;  /* 0x0000000507047212 */ /* 0x000fe200078e9604 */
[----:B------:R-:W-:Y:S01]  /*0b80*/  VIADD R7, R70, 0xdaa66d2b ;  /* 0xdaa66d2b46077836 */ /* 0x000fe20000000000 */
[--C-:B------:R-:W-:Y:S01]  /*0b90*/  SHF.R.U64 R12, R62, 0x10, R63.reuse ;  /* 0x000000103e0c7819 */ /* 0x100fe2000000123f */
[----:B------:R-:W-:Y:S01]  /*0ba0*/  IMAD.HI.U32 R5, R8, -0x326172a9, RZ ;  /* 0xcd9e8d5708057827 */ /* 0x000fe200078e00ff */
[----:B------:R-:W-:-:S02]  /*0bb0*/  SHF.R.U32.HI R98, RZ, 0x10, R63 ;  /* 0x00000010ff627819 */ /* 0x000fc4000001163f */
[----:B------:R-:W-:Y:S01]  /*0bc0*/  PRMT R97, R97, 0x5410, R12 ;  /* 0x0000541061617816 */ /* 0x000fe2000000000c */
[----:B------:R-:W-:Y:S01]  /*0bd0*/  IMAD.HI.U32 R9, R4, -0x2daee0ad, RZ ;  /* 0xd2511f5304097827 */ /* 0x000fe200078e00ff */
[----:B------:R-:W-:Y:S02]  /*0be0*/  LOP3.LUT R5, R7, R6, R5, 0x96, !PT ;  /* 0x0000000607057212 */ /* 0x000fe400078e9605 */
[----:B------:R-:W-:Y:S01]  /*0bf0*/  SHF.R.U64 R12, R60, 0x10, R61 ;  /* 0x000000103c0c7819 */ /* 0x000fe2000000123d */
[----:B------:R-:W-:Y:S01]  /*0c00*/  IMAD R7, R8, -0x326172a9, RZ ;  /* 0xcd9e8d5708077824 */ /* 0x000fe200078e02ff */
[----:B------:R-:W-:Y:S01]  /*0c10*/  LOP3.LUT R9, R11, R10, R9, 0x96, !PT ;  /* 0x0000000a0b097212 */ /* 0x000fe200078e9609 */
[----:B------:R-:W-:Y:S01]  /*0c20*/  IMAD R11, R4, -0x2daee0ad, RZ ;  /* 0xd2511f53040b7824 */ /* 0x000fe200078e02ff */
[----:B------:R-:W-:Y:S01]  /*0c30*/  PRMT R98, R98, 0x5410, R12 ;  /* 0x0000541062627816 */ /* 0x000fe2000000000c */
[----:B------:R-:W-:Y:S01]  /*0c40*/  VIADD R10, R71, 0xed9eba14 ;  /* 0xed9eba14470a7836 */ /* 0x000fe20000000000 */
[----:B------:R-:W-:Y:S01]  /*0c50*/  SHF.R.U32.HI R99, RZ, 0x10, R61 ;  /* 0x00000010ff637819 */ /* 0x000fe2000001163d */
[----:B------:R-:W-:Y:S01]  /*0c60*/  IMAD.HI.U32 R8, R5, -0x2daee0ad, RZ ;  /* 0xd2511f5305087827 */ /* 0x000fe200078e00ff */
[----:B------:R-:W-:-:S02]  /*0c70*/  SHF.R.U64 R12, R58, 0x10, R59 ;  /* 0x000000103a0c7819 */ /* 0x000fc4000000123b */
[----:B------:R-:W-:Y:S01]  /*0c80*/  SHF.R.U32.HI R100, RZ, 0x10, R59 ;  /* 0x00000010ff647819 */ /* 0x000fe2000001163b */
[----:B------:R-:W-:Y:S01]  /*0c90*/  IMAD.HI.U32 R4, R9, -0x326172a9, RZ ;  /* 0xcd9e8d5709047827 */ /* 0x000fe200078e00ff */
[----:B------:R-:W-:Y:S02]  /*0ca0*/  LOP3.LUT R8, R10, R11, R8, 0x96, !PT ;  /* 0x0000000b0a087212 */ /* 0x000fe400078e9608 */
[----:B------:R-:W-:Y:S01]  /*0cb0*/  PRMT R99, R99, 0x5410, R12 ;  /* 0x0000541063637816 */ /* 0x000fe2000000000c */
[----:B------:R-:W-:Y:S01]  /*0cc0*/  VIADD R6, R70, 0x78dde6e4 ;  /* 0x78dde6e446067836 */ /* 0x000fe20000000000 */
[----:B------:R-:W-:Y:S01]  /*0cd0*/  SHF.R.U64 R12, R56, 0x10, R57 ;  /* 0x00000010380c7819 */ /* 0x000fe20000001239 */
[----:B------:R-:W-:Y:S01]  /*0ce0*/  IMAD R10, R5, -0x2daee0ad, RZ ;  /* 0xd2511f53050a7824 */ /* 0x000fe200078e02ff */
[----:B------:R-:W-:Y:S01]  /*0cf0*/  MOV R143, R24 ;  /* 0x00000018008f7202 */ /* 0x000fe20000000f00 */
[----:B------:R-:W-:Y:S01]  /*0d00*/  IMAD.HI.U32 R5, R8, -0x326172a9, RZ ;  /* 0xcd9e8d5708057827 */ /* 0x000fe200078e00ff */
[----:B------:R-:W-:-:S02]  /*0d10*/  LOP3.LUT R4, R6, R7, R4, 0x96, !PT ;  /* 0x0000000706047212 */ /* 0x000fc400078e9604 */
[----:B------:R-:W-:Y:S01]  /*0d20*/  IADD3 R7, PT, PT, R70, 0x1715609d, RZ ;  /* 0x1715609d46077810 */ /* 0x000fe20007ffe0ff */
[----:B------:R-:W-:Y:S01]  /*0d30*/  IMAD R6, R9, -0x326172a9, RZ ;  /* 0xcd9e8d5709067824 */ /* 0x000fe200078e02ff */
[----:B------:R-:W-:Y:S01]  /*0d40*/  SHF.R.U64 R142, R24, 0x10, R25 ;  /* 0x00000010188e7819 */ /* 0x000fe20000001219 */
[----:B------:R-:W-:Y:S01]  /*0d50*/  IMAD.HI.U32 R9, R4, -0x2daee0ad, RZ ;  /* 0xd2511f5304097827 */ /* 0x000fe200078e00ff */
[----:B------:R-:W-:Y:S02]  /*0d60*/  SHF.R.U64 R134, R32, 0x10, R33 ;  /* 0x0000001020867819 */ /* 0x000fe40000001221 */
[----:B------:R-:W-:Y:S01]  /*0d70*/  LOP3.LUT R5, R7, R6, R5, 0x96, !PT ;  /* 0x0000000607057212 */ /* 0x000fe200078e9605 */
[----:B------:R-:W-:Y:S01]  /*0d80*/  VIADD R11, R71, 0xa9066899 ;  /* 0xa9066899470b7836 */ /* 0x000fe20000000000 */
[----:B------:R-:W-:Y:S01]  /*0d90*/  IADD3 R6, PT, PT, R70, -0x4ab325aa, RZ ;  /* 0xb54cda5646067810 */ /* 0x000fe20007ffe0ff */
[----:B------:R-:W-:Y:S01]  /*0da0*/  IMAD R7, R8, -0x326172a9, RZ ;  /* 0xcd9e8d5708077824 */ /* 0x000fe200078e02ff */
[----:B------:R-:W-:Y:S01]  /*0db0*/  SHF.R.U32.HI R76, RZ, 0x10, R33 ;  /* 0x00000010ff4c7819 */ /* 0x000fe20000011621 */
[----:B------:R-:W-:Y:S01]  /*0dc0*/  IMAD.HI.U32 R8, R5, -0x2daee0ad, RZ ;  /* 0xd2511f5305087827 */ /* 0x000fe200078e00ff */
[----:B------:R-:W-:-:S02]  /*0dd0*/  LOP3.LUT R9, R11, R10, R9, 0x96, !PT ;  /* 0x0000000a0b097212 */ /* 0x000fc400078e9609 */
[----:B------:R-:W-:Y:S01]  /*0de0*/  PRMT R100, R100, 0x5410, R12 ;  /* 0x0000541064647816 */ /* 0x000fe2000000000c */
[----:B------:R-:W-:Y:S01]  /*0df0*/  IMAD R11, R4, -0x2daee0ad, RZ ;  /* 0xd2511f53040b7824 */ /* 0x000fe200078e02ff */
[----:B------:R-:W-:Y:S01]  /*0e00*/  SHF.R.U64 R118, R22, 0x10, R23 ;  /* 0x0000001016767819 */ /* 0x000fe20000001217 */
[----:B------:R-:W-:Y:S01]  /*0e10*/  VIADD R10, R71, 0x646e171e ;  /* 0x646e171e470a7836 */ /* 0x000fe20000000000 */
[----:B------:R-:W-:Y:S01]  /*0e20*/  SHF.R.U32.HI R101, RZ, 0x10, R57 ;  /* 0x00000010ff657819 */ /* 0x000fe20000011639 */
[----:B------:R-:W-:Y:S01]  /*0e30*/  IMAD.HI.U32 R4, R9, -0x326172a9, RZ ;  /* 0xcd9e8d5709047827 */ /* 0x000fe200078e00ff */
[----:B------:R-:W-:Y:S02]  /*0e40*/  SHF.R.U64 R12, R54, 0x10, R55 ;  /* 0x00000010360c7819 */ /* 0x000fe40000001237 */
[----:B------:R-:W-:Y:S01]  /*0e50*/  LOP3.LUT R8, R10, R11, R8, 0x96, !PT ;  /* 0x0000000b0a087212 */ /* 0x000fe200078e9608 */
[----:B------:R-:W-:Y:S01]  /*0e60*/  IMAD R10, R5, -0x2daee0ad, RZ ;  /* 0xd2511f53050a7824 */ /* 0x000fe200078e02ff */
[----:B------:R-:W-:Y:S01]  /*0e70*/  LOP3.LUT R4, R6, R7, R4, 0x96, !PT ;  /* 0x0000000706047212 */ /* 0x000fe200078e9604 */
[----:B------:R-:W-:Y:S01]  /*0e80*/  IMAD R6, R9, -0x326172a9, RZ ;  /* 0xcd9e8d5709067824 */ /* 0x000fe200078e02ff */
[----:B------:R-:W-:Y:S01]  /*0e90*/  SHF.R.U64 R116, R20, 0x10, R21 ;  /* 0x0000001014747819 */ /* 0x000fe20000001215 */
[----:B------:R-:W-:Y:S01]  /*0ea0*/  VIADD R7, R70, 0x5384540f ;  /* 0x5384540f46077836 */ /* 0x000fe20000000000 */
[----:B------:R-:W-:Y:S01]  /*0eb0*/  SHF.R.U64 R104, R14, 0x10, R15 ;  /* 0x000000100e687819 */ /* 0x000fe2000000120f */
[----:B------:R-:W-:Y:S01]  /*0ec0*/  IMAD.HI.U32 R5, R8, -0x326172a9, RZ ;  /* 0xcd9e8d5708057827 */ /* 0x000fe200078e00ff */
[----:B------:R-:W-:-:S02]  /*0ed0*/  SHF.R.U64 R114, R18, 0x10, R19 ;  /* 0x0000001012727819 */ /* 0x000fc40000001213 */
[----:B------:R-:W-:Y:S01]  /*0ee0*/  MOV R137, R30 ;  /* 0x0000001e00897202 */ /* 0x000fe20000000f00 */
[----:B------:R-:W-:Y:S01]  /*0ef0*/  IMAD.HI.U32 R9, R4, -0x2daee0ad, RZ ;  /* 0xd2511f5304097827 */ /* 0x000fe200078e00ff */
[----:B------:R-:W-:Y:S02]  /*0f00*/  LOP3.LUT R5, R7, R6, R5, 0x96, !PT ;  /* 0x0000000607057212 */ /* 0x000fe400078e9605 */
[--C-:B------:R-:W-:Y:S01]  /*0f10*/  SHF.R.U64 R136, R30, 0x10, R31.reuse ;  /* 0x000000101e887819 */ /* 0x100fe2000000121f */
[----:B------:R-:W-:Y:S01]  /*0f20*/  VIADD R11, R71, 0x1fd5c5a3 ;  /* 0x1fd5c5a3470b7836 */ /* 0x000fe20000000000 */
[----:B------:R-:W-:Y:S01]  /*0f30*/  SHF.R.U32.HI R51, RZ, 0x10, R31 ;  /* 0x00000010ff337819 */ /* 0x000fe2000001161f */
[----:B------:R-:W-:Y:S01]  /*0f40*/  IMAD R7, R8, -0x326172a9, RZ ;  /* 0xcd9e8d5708077824 */ /* 0x000fe200078e02ff */
[----:B------:R-:W-:Y:S01]  /*0f50*/  SHF.R.U64 R132, R34, 0x10, R35 ;  /* 0x0000001022847819 */ /* 0x000fe20000001223 */
[----:B------:R-:W-:Y:S01]  /*0f60*/  IMAD.HI.U32 R8, R5, -0x2daee0ad, RZ ;  /* 0xd2511f5305087827 */ /* 0x000fe200078e00ff */
[----:B------:R-:W-:-:S02]  /*0f70*/  LOP3.LUT R9, R11, R10, R9, 0x96, !PT ;  /* 0x0000000a0b097212 */ /* 0x000fc400078e9609 */
[----:B------:R-:W-:Y:S01]  /*0f80*/  IADD3 R10, PT, PT, R71, -0x24c28bd8, RZ ;  /* 0xdb3d7428470a7810 */ /* 0x000fe20007ffe0ff */
[----:B------:R-:W-:Y:S01]  /*0f90*/  IMAD R11, R4, -0x2daee0ad, RZ ;  /* 0xd2511f53040b7824 */ /* 0x000fe200078e02ff */
[----:B------:R-:W-:Y:S01]  /*0fa0*/  SHF.R.U64 R112, R16, 0x10, R17 ;  /* 0x0000001010707819 */ /* 0x000fe20000001211 */
[----:B------:R-:W-:Y:S01]  /*0fb0*/  IMAD.HI.U32 R4, R9, -0x326172a9, RZ ;  /* 0xcd9e8d5709047827 */ /* 0x000fe200078e00ff */
[----:B------:R-:W-:Y:S02]  /*0fc0*/  PRMT R134, R76, 0x5410, R134 ;  /* 0x000054104c867816 */ /* 0x000fe40000000086 */
[----:B------:R-:W-:Y:S01]  /*0fd0*/  LOP3.LUT R8, R10, R11, R8, 0x96, !PT ;  /* 0x0000000b0a087212 */ /* 0x000fe200078e9608 */
[----:B------:R-:W-:Y:S01]  /*0fe0*/  VIADD R6, R70, 0xf1bbcdc8 ;  /* 0xf1bbcdc846067836 */ /* 0x000fe20000000000 */
[----:B------:R-:W-:Y:S01]  /*0ff0*/  SHF.R.U32.HI R48, RZ, 0x10, R25 ;  /* 0x00000010ff307819 */ /* 0x000fe20000011619 */
[----:B------:R-:W-:Y:S01]  /*1000*/  IMAD.MOV.U32 R24, RZ, RZ, R22 ;  /* 0x000000ffff187224 */ /* 0x000fe200078e0016 */
[----:B------:R-:W-:Y:S01]  /*1010*/  MOV R45, R27 ;  /* 0x0000001b002d7202 */ /* 0x000fe20000000f00 */
[----:B------:R-:W-:Y:S01]  /*1020*/  IMAD.MOV.U32 R22, RZ, RZ, R20 ;  /* 0x000000ffff167224 */ /* 0x000fe200078e0014 */
[----:B------:R-:W-:Y:S01]  /*1030*/  LOP3.LUT R4, R6, R7, R4, 0x96, !PT ;  /* 0x0000000706047212 */ /* 0x000fe200078e9604 */
        /* <DEDUP_REMOVED lines=9> */
[----:B------:R-:W-:Y:S01]  /*10d0*/  SHF.R.U32.HI R34, RZ, 0x10, R35 ;  /* 0x00000010ff227819 */ /* 0x000fe20000011623 */
[----:B------:R-:W-:Y:S01]  /*10e0*/  VIADD R7, R70, 0x8ff34781 ;  /* 0x8ff3478146077836 */ /* 0x000fe20000000000 */
[----:B------:R-:W-:Y:S01]  /*10f0*/  MOV R131, R36 ;  /* 0x0000002400837202 */ /* 0x000fe20000000f00 */
[----:B------:R-:W-:Y:S01]  /*1100*/  IMAD R6, R5, -0x2daee0ad, RZ ;  /* 0xd2511f5305067824 */ /* 0x000fe200078e02ff */
[----:B------:R-:W-:Y:S01]  /*1110*/  SHF.R.U64 R130, R36, 0x10, R37 ;  /* 0x0000001024827819 */ /* 0x000fe20000001225 */
[----:B------:R-:W-:Y:S01]  /*1120*/  IMAD R9, R9, -0x326172a9, RZ ;  /* 0xcd9e8d5709097824 */ /* 0x000fe200078e02ff */
[----:B------:R-:W-:Y:S01]  /*1130*/  MOV R119, R23 ;  /* 0x0000001700777202 */ /* 0x000fe20000000f00 */
[----:B------:R-:W-:Y:S01]  /*1140*/  IMAD.HI.U32 R76, R8, -0x326172a9, RZ ;  /* 0xcd9e8d57084c7827 */ /* 0x000fe200078e00ff */
[----:B------:R-:W-:-:S02]  /*1150*/  MOV R113, R17 ;  /* 0x0000001100717202 */ /* 0x000fc40000000f00 */
[----:B------:R-:W-:Y:S01]  /*1160*/  PRMT R101, R101, 0x5410, R12 ;  /* 0x0000541065657816 */ /* 0x000fe2000000000c */
[----:B------:R-:W-:Y:S01]  /*1170*/  IMAD.HI.U32 R77, R4, -0x2daee0ad, RZ ;  /* 0xd2511f53044d7827 */ /* 0x000fe200078e00ff */
[----:B------:R-:W-:Y:S02]  /*1180*/  SHF.R.U32.HI R35, RZ, 0x10, R37 ;  /* 0x00000010ff237819 */ /* 0x000fe40000011625 */
[----:B------:R-:W-:Y:S01]  /*1190*/  MOV R33, R39 ;  /* 0x0000002700217202 */ /* 0x000fe20000000f00 */
[----:B------:R-:W-:Y:S01]  /*11a0*/  IMAD.MOV.U32 R79, RZ, RZ, RZ ;  /* 0x000000ffff4f7224 */ /* 0x000fe200078e00ff */
[--C-:B------:R-:W-:Y:S01]  /*11b0*/  SHF.R.U64 R128, R38, 0x10, R39.reuse ;  /* 0x0000001026807819 */ /* 0x100fe20000001227 */
[----:B------:R-:W-:Y:S01]  /*11c0*/  IMAD R80, R8, -0x326172a9, RZ ;  /* 0xcd9e8d5708507824 */ /* 0x000fe200078e02ff */
[----:B------:R-:W-:Y:S01]  /*11d0*/  SHF.R.U32.HI R36, RZ, 0x10, R39 ;  /* 0x00000010ff247819 */ /* 0x000fe20000011627 */
[----:B------:R-:W-:Y:S01]  /*11e0*/  IMAD R81, R4, -0x2daee0ad, RZ ;  /* 0xd2511f5304517824 */ /* 0x000fe200078e02ff */
[----:B------:R-:W-:-:S02]  /*11f0*/  SHF.R.U64 R122, R40, 0x10, R41 ;  /* 0x00000010287a7819 */ /* 0x000fc40000001229 */
[----:B------:R-:W-:Y:S02]  /*1200*/  SHF.R.U32.HI R27, RZ, 0x10, R41 ;  /* 0x00000010ff1b7819 */ /* 0x000fe40000011629 */
[----:B------:R-:W-:Y:S02]  /*1210*/  MOV R26, R42 ;  /* 0x0000002a001a7202 */ /* 0x000fe40000000f00 */
[--C-:B------:R-:W-:Y:S02]  /*1220*/  SHF.R.U64 R120, R42, 0x10, R43.reuse ;  /* 0x000000102a787819 */ /* 0x100fe4000000122b */
[----:B------:R-:W-:Y:S02]  /*1230*/  SHF.R.U32.HI R25, RZ, 0x10, R43 ;  /* 0x00000010ff197819 */ /* 0x000fe4000001162b */
[----:B------:R-:W-:Y:S02]  /*1240*/  SHF.R.U32.HI R23, RZ, 0x10, R23 ;  /* 0x00000010ff177819 */ /* 0x000fe40000011617 */
[----:B------:R-:W-:-:S02]  /*1250*/  SHF.R.U32.HI R21, RZ, 0x10, R21 ;  /* 0x00000010ff157819 */ /* 0x000fc40000011615 */
[----:B------:R-:W-:Y:S02]  /*1260*/  SHF.R.U32.HI R19, RZ, 0x10, R19 ;  /* 0x00000010ff137819 */ /* 0x000fe40000011613 */
[----:B------:R-:W-:Y:S02]  /*1270*/  SHF.R.U32.HI R17, RZ, 0x10, R17 ;  /* 0x00000010ff117819 */ /* 0x000fe40000011611 */
[----:B------:R-:W-:Y:S02]  /*1280*/  SHF.R.U32.HI R82, RZ, 0x10, R15 ;  /* 0x00000010ff527819 */ /* 0x000fe4000001160f */
[----:B------:R-:W-:Y:S02]  /*1290*/  PRMT R104, R104, 0x5410, R104 ;  /* 0x0000541068687816 */ /* 0x000fe40000000068 */
[----:B------:R-:W-:Y:S02]  /*12a0*/  SHF.R.U32.HI R102, RZ, 0x10, R55 ;  /* 0x00000010ff667819 */ /* 0x000fe40000011637 */
[----:B------:R-:W-:-:S02]  /*12b0*/  SHF.R.U64 R12, R52, 0x10, R53 ;  /* 0x00000010340c7819 */ /* 0x000fc40000001235 */
[----:B------:R-:W-:Y:S02]  /*12c0*/  SHF.R.U32.HI R103, RZ, 0x10, R53 ;  /* 0x00000010ff677819 */ /* 0x000fe40000011635 */
[--C-:B------:R-:W-:Y:S02]  /*12d0*/  SHF.R.U64 R10, R2, 0x10, R3.reuse ;  /* 0x00000010020a7819 */ /* 0x100fe40000001203 */
[----:B------:R-:W-:Y:S02]  /*12e0*/  SHF.R.U32.HI R11, RZ, 0x10, R3 ;  /* 0x00000010ff0b7819 */ /* 0x000fe40000011603 */
[----:B------:R-:W-:Y:S02]  /*12f0*/  IADD3 R5, PT, PT, R71, -0x695add53, RZ ;  /* 0x96a522ad47057810 */ /* 0x000fe40007ffe0ff */
        /* <DEDUP_REMOVED lines=35> */
[----:B------:R-:W-:Y:S02]  /*1530*/  LOP3.LUT R76, R7, R9, R76, 0x96, !PT ;  /* 0x00000009074c7212 */ /* 0x000fe400078e964c */
[----:B------:R-:W-:Y:S02]  /*1540*/  LOP3.LUT R77, R5, R6, R77, 0x96, !PT ;  /* 0x00000006054d7212 */ /* 0x000fe400078e964d */
[----:B01234-:R-:W-:-:S07]  /*1550*/  LOP3.LUT R78, R78, 0x3, RZ, 0xc0, !PT ;  /* 0x000000034e4e7812 */ /* 0x01ffce00078ec0ff */
.L_x_40894:
[----:B------:R-:W0:Y:S08]  /*1560*/  LDC.64 R12, c[0x0][0x3f0] ;  /* 0x0000fc00ff0c7b82 */ /* 0x000e300000000a00 */
[----:B------:R-:W1:Y:S08]  /*1570*/  LDC R108, c[0x0][0x388] ;  /* 0x0000e200ff6c7b82 */ /* 0x000e700000000800 */
[----:B------:R-:W2:Y:S01]  /*1580*/  LDC.64 R14, c[0x0][0x3f8] ;  /* 0x0000fe00ff0e7b82 */ /* 0x000ea20000000a00 */
[----:B0-----:R-:W-:-:S06]  /*1590*/  IMAD.WIDE R48, R74, 0x4, R12 ;  /* 0x000000044a307825 */ /* 0x001fcc00078e020c */
[----:B------:R-:W3:Y:S01]  /*15a0*/  LDG.E R48, desc[UR6][R48.64] ;  /* 0x0000000630307981 */ /* 0x000ee2000c1e1900 */
        /* <DEDUP_REMOVED lines=25> */
[----:B------:R-:W-:Y:S02]  /*1740*/  @!P2 IMAD.MOV.U32 R14, RZ, RZ, R78 ;  /* 0x000000ffff0ea224 */ /* 0x000fe400078e004e */
[----:B------:R-:W-:Y:S01]  /*1750*/  @!P2 IMAD.MOV.U32 R24, RZ, RZ, R81 ;  /* 0x000000ffff18a224 */ /* 0x000fe200078e0051 */
[----:B--2---:R-:W-:Y:S01]  /*1760*/  @!P2 MOV R12, R8 ;  /* 0x00000008000ca202 */ /* 0x004fe20000000f00 */
        /* <DEDUP_REMOVED lines=17> */
.L_x_40327:
        /* <DEDUP_REMOVED lines=13> */
.L_x_40329:
[----:B------:R-:W-:Y:S05]  /*1950*/  BSYNC.RECONVERGENT B3 ;  /* 0x0000000000037941 */ /* 0x000fea0003800200 */
.L_x_40328:
        /* <DEDUP_REMOVED lines=59> */
[----:B------:R-:W-:-:S07]  /*1d10*/  IMAD.MOV.U32 R14, RZ, RZ, RZ ;  /* 0x000000ffff0e7224 */ /* 0x000fce00078e00ff */
.L_x_40326:
[----:B------:R-:W-:Y:S05]  /*1d20*/  BSYNC.RECONVERGENT B2 ;  /* 0x0000000000027941 */ /* 0x000fea0003800200 */
.L_x_40325:
        /* <DEDUP_REMOVED lines=9> */
[----:B------:R-:W-:Y:S01]  /*1dc0*/  FFMA.FTZ R12, R15, R12, R8 ;  /* 0x0000000c0f0c7223 */ /* 0x000fe20000010008 */
[----:B------:R-:W-:-:S07]  /*1dd0*/  PRMT R82, R13, 0x7610, R82 ;  /* 0x000076100d527816 */ /* 0x000fce0000000052 */
.L_x_40324:
[----:B------:R-:W-:Y:S05]  /*1de0*/  BSYNC.RECONVERGENT B1 ;  /* 0x0000000000017941 */ /* 0x000fea0003800200 */
.L_x_40323:
        /* <DEDUP_REMOVED lines=17> */
.L_x_40334:
        /* <DEDUP_REMOVED lines=13> */
.L_x_40336:
[----:B------:R-:W-:Y:S05]  /*1fd0*/  BSYNC.RECONVERGENT B3 ;  /* 0x0000000000037941 */ /* 0x000fea0003800200 */
.L_x_40335:
        /* <DEDUP_REMOVED lines=60> */
.L_x_40333:
[----:B------:R-:W-:Y:S05]  /*23a0*/  BSYNC.RECONVERGENT B2 ;  /* 0x0000000000027941 */ /* 0x000fea0003800200 */
.L_x_40332:
        /* <DEDUP_REMOVED lines=9> */
[----:B------:R-:W-:Y:S01]  /*2440*/  FFMA.FTZ R13, R16, R13, R9 ;  /* 0x0000000d100d7223 */ /* 0x000fe20000010009 */
[----:B------:R-:W-:-:S07]  /*2450*/  PRMT R83, R14, 0x7610, R83 ;  /* 0x000076100e537816 */ /* 0x000fce0000000053 */
.L_x_40331:
[----:B------:R-:W-:Y:S05]  /*2460*/  BSYNC.RECONVERGENT B1 ;  /* 0x0000000000017941 */ /* 0x000fea0003800200 */
.L_x_40330:
        /* <DEDUP_REMOVED lines=17> */
.L_x_40341:
        /* <DEDUP_REMOVED lines=13> */
.L_x_40343:
[----:B------:R-:W-:Y:S05]  /*2650*/  BSYNC.RECONVERGENT B3 ;  /* 0x0000000000037941 */ /* 0x000fea0003800200 */
.L_x_40342:
        /* <DEDUP_REMOVED lines=60> */
.L_x_40340:
[----:B------:R-:W-:Y:S05]  /*2a20*/  BSYNC.RECONVERGENT B2 ;  /* 0x0000000000027941 */ /* 0x000fea0003800200 */
.L_x_40339:
        /* <DEDUP_REMOVED lines=9> */
[----:B------:R-:W-:Y:S01]  /*2ac0*/  FFMA.FTZ R14, R17, R14, R10 ;  /* 0x0000000e110e7223 */ /* 0x000fe2000001000a */
[----:B------:R-:W-:-:S07]  /*2ad0*/  PRMT R84, R15, 0x7610, R84 ;  /* 0x000076100f547816 */ /* 0x000fce0000000054 */
.L_x_40338:
[----:B------:R-:W-:Y:S05]  /*2ae0*/  BSYNC.RECONVERGENT B1 ;  /* 0x0000000000017941 */ /* 0x000fea0003800200 */
.L_x_40337:
        /* <DEDUP_REMOVED lines=16> */
.L_x_40347:
        /* <DEDUP_REMOVED lines=13> */
.L_x_40349:
[----:B------:R-:W-:Y:S05]  /*2cc0*/  BSYNC.RECONVERGENT B2 ;  /* 0x0000000000027941 */ /* 0x000fea0003800200 */
.L_x_40348:
        /* <DEDUP_REMOVED lines=58> */
[----:B------:R-:W-:Y:S02]  /*3070*/  LOP3.LUT R77, R77, R18, R17, 0x96, !PT ;  /* 0x000000124d4d7212 */ /* 0x000fe400078e9611 */
[----:B------:R-:W-:-:S07]  /*3080*/  MOV R24, R16 ;  /* 0x0000001000187202 */ /* 0x000fce0000000f00 */
.L_x_40346:
[----:B------:R-:W-:Y:S05]  /*3090*/  BSYNC.RECONVERGENT B1 ;  /* 0x0000000000017941 */ /* 0x000fea0003800200 */
.L_x_40345:
        /* <DEDUP_REMOVED lines=10> */
[----:B------:R-:W-:Y:S01]  /*3140*/  PRMT R85, R16, 0x7610, R85 ;  /* 0x0000761010557816 */ /* 0x000fe20000000055 */
[----:B------:R-:W-:Y:S06]  /*3150*/  BRA `(.L_x_40344) ;  /* 0x0000001800887947 */ /* 0x000fec0003800000 */
.L_x_40322:
        /* <DEDUP_REMOVED lines=21> */
.L_x_40354:
        /* <DEDUP_REMOVED lines=13> */
.L_x_40356:
[----:B------:R-:W-:Y:S05]  /*3380*/  BSYNC.RECONVERGENT B3 ;  /* 0x0000000000037941 */ /* 0x000fea0003800200 */
.L_x_40355:
        /* <DEDUP_REMOVED lines=60> */
.L_x_40353:
[----:B------:R-:W-:Y:S05]  /*3750*/  BSYNC.RECONVERGENT B2 ;  /* 0x0000000000027941 */ /* 0x000fea0003800200 */
.L_x_40352:
        /* <DEDUP_REMOVED lines=9> */
[----:B------:R-:W-:Y:S01]  /*37f0*/  FMUL.FTZ R12, R12, R17 ;  /* 0x000000110c0c7220 */ /* 0x000fe20000410000 */
[----:B------:R-:W-:-:S07]  /*3800*/  PRMT R82, R13, 0x7610, R82 ;  /* 0x000076100d527816 */ /* 0x000fce0000000052 */
.L_x_40351:
[----:B------:R-:W-:Y:S05]  /*3810*/  BSYNC.RECONVERGENT B1 ;  /* 0x0000000000017941 */ /* 0x000fea0003800200 */
.L_x_40350:
        /* <DEDUP_REMOVED lines=17> */
.L_x_40361:
        /* <DEDUP_REMOVED lines=13> */
.L_x_40363:
[----:B------:R-:W-:Y:S05]  /*3a00*/  BSYNC.RECONVERGENT B3 ;  /* 0x0000000000037941 */ /* 0x000fea0003800200 */
.L_x_40362:
        /* <DEDUP_REMOVED lines=58> */
[----:B------:R-:W-:Y:S01]  /*3db0*/  IMAD.MOV.U32 R15, RZ, RZ, RZ ;  /* 0x000000ffff0f7224 */ /* 0x000fe200078e00ff */
[----:B------:R-:W-:-:S07]  /*3dc0*/  MOV R24, R14 ;  /* 0x0000000e00187202 */ /* 0x000fce0000000f00 */
.L_x_40360:
[----:B------:R-:W-:Y:S05]  /*3dd0*/  BSYNC.RECONVERGENT B2 ;  /* 0x0000000000027941 */ /* 0x000fea0003800200 */
.L_x_40359:
        /* <DEDUP_REMOVED lines=11> */
.L_x_40358:
[----:B------:R-:W-:Y:S05]  /*3e90*/  BSYNC.RECONVERGENT B1 ;  /* 0x0000000000017941 */ /* 0x000fea0003800200 */
.L_x_40357:
        /* <DEDUP_REMOVED lines=17> */
.L_x_40368:
        /* <DEDUP_REMOVED lines=13> */
.L_x_40370:
[----:B------:R-:W-:Y:S05]  /*4080*/  BSYNC.RECONVERGENT B3 ;  /* 0x0000000000037941 */ /* 0x000fea0003800200 */
.L_x_40369:
        /* <DEDUP_REMOVED lines=59> */
[----:B------:R-:W-:-:S07]  /*4440*/  IMAD.MOV.U32 R16, RZ, RZ, RZ ;  /* 0x000000ffff107224 */ /* 0x000fce00078e00ff */
.L_x_40367:
[----:B------:R-:W-:Y:S05]  /*4450*/  BSYNC.RECONVERGENT B2 ;  /* 0x0000000000027941 */ /* 0x000fea0003800200 */
.L_x_40366:
[----:B------:R-:W-:Y:S01]  /*4460*/  I2FP.F32.U32 R14, R17 ;  /* 0x00000011000e7245 */ /* 0x000fe20000201000 */
[----:B------:R-:W-:Y:S02]  /*4470*/  HFMA2 R15, -RZ, RZ, 0.1171875, 0 ;  /* 0x2f800000ff0f7431 */ /* 0x000fe400000001ff */
[----:B-----5:R-:W-:Y:S01]  /*4480*/  FMUL.FTZ R17, R6, UR11 ;  /* 0x0000000b06117c20 */ /* 0x020fe20008410000 */
[----:B------:R-:W-:Y:S02]  /*4490*/  HADD2.F32 R19, -RZ, R143.H0_H0 ;  /* 0x2000008fff137230 */ /* 0x000fe40000004100 */
[----:B------:R-:W-:Y:S01]  /*44a0*/  FFMA.FTZ R14, R14, R15, 1.1641532182693481445e-10 ;  /* 0x2f0000000e0e7423 */ /* 0x000fe2000001000f */
[----:B------:R-:W-:-:S04]  /*44b0*/  FMUL.FTZ R17, R17, UR10 ;  /* 0x0000000a11117c20 */ /* 0x000fc80008410000 */
[----:B------:R-:W-:-:S04]  /*44c0*/  FSETP.GTU.FTZ.AND P2, PT, R14, UR8, PT ;  /* 0x000000080e007c0b */ /* 0x000fc8000bf5c000 */
[----:B------:R-:W-:Y:S02]  /*44d0*/  FSEL R14, R17, RZ, !P2 ;  /* 0x000000ff110e7208 */ /* 0x000fe40005000000 */
[----:B------:R-:W-:-:S03]  /*44e0*/  SEL R15, RZ, 0x1, P2 ;  /* 0x00000001ff0f7807 */ /* 0x000fc60001000000 */
[----:B------:R-:W-:Y:S01]  /*44f0*/  FMUL.FTZ R14, R14, R19 ;  /* 0x000000130e0e7220 */ /* 0x000fe20000410000 */
[----:B------:R-:W-:-:S07]  /*4500*/  PRMT R84, R15, 0x7610, R84 ;  /* 0x000076100f547816 */ /* 0x000fce0000000054 */
.L_x_40365:
[----:B------:R-:W-:Y:S05]  /*4510*/  BSYNC.RECONVERGENT B1 ;  /* 0x0000000000017941 */ /* 0x000fea0003800200 */
.L_x_40364:
        /* <DEDUP_REMOVED lines=16> */
.L_x_40373:
        /* <DEDUP_REMOVED lines=13> */
.L_x_40375:
[----:B------:R-:W-:Y:S05]  /*46f0*/  BSYNC.RECONVERGENT B2 ;  /* 0x0000000000027941 */ /* 0x000fea0003800200 */
.L_x_40374:
        /* <DEDUP_REMOVED lines=59> */
[----:B------:R-:W-:-:S07]  /*4ab0*/  IMAD.MOV.U32 R24, RZ, RZ, R16 ;  /* 0x000000ffff187224 */ /* 0x000fce00078e0010 */
.L_x_40372:
[----:B------:R-:W-:Y:S05]  /*4ac0*/  BSYNC.RECONVERGENT B1 ;  /* 0x0000000000017941 */ /* 0x000fea0003800200 */
.L_x_40371:
        /* <DEDUP_REMOVED lines=11> */
.L_x_40344:
[----:B------:R-:W-:Y:S05]  /*4b80*/  BSYNC.RECONVERGENT B0 ;  /* 0x0000000000007941 */ /* 0x000fea0003800200 */
.L_x_40321:
[----:B------:R-:W0:Y:S01]  /*4b90*/  LDC.64 R126, c[0x0][0x3a8] ;  /* 0x0000ea00ff7e7b82 */ /* 0x000e220000000a00 */
[----:B------:R-:W-:Y:S01]  /*4ba0*/  @P0 IADD3 R25, PT, PT, R105, 0x20, RZ ;  /* 0x0000002069190810 */ /* 0x000fe20007ffe0ff */
        /* <DEDUP_REMOVED lines=9> */
[----:B0-----:R-:W0:Y:S01]  /*4c40*/  LDC.64 R16, c[0x0][0x3b0] ;  /* 0x0000ec00ff107b82 */ /* 0x001e220000000a00 */
[----:B------:R-:W-:Y:S01]  /*4c50*/  IMAD.U32 R25, R84, 0x10000, RZ ;  /* 0x0001000054197824 */ /* 0x000fe200078e00ff */
[----:B------:R-:W-:Y:S02]  /*4c60*/  LOP3.LUT R22, R85, 0xffff, RZ, 0xc0, !PT ;  /* 0x0000ffff55167812 */ /* 0x000fe400078ec0ff */
[----:B------:R-:W-:Y:S02]  /*4c70*/  LOP3.LUT R26, R83, 0xff, RZ, 0xc0, !PT ;  /* 0x000000ff531a7812 */ /* 0x000fe400078ec0ff */
[----:B------:R-:W-:-:S05]  /*4c80*/  LOP3.LUT R25, R25, 0xff0000, RZ, 0xc0, !PT ;  /* 0x00ff000019197812 */ /* 0x000fca00078ec0ff */
[----:B------:R-:W-:Y:S01]  /*4c90*/  IMAD R27, R22, 0x1000000, R25 ;  /* 0x01000000161b7824 */ /* 0x000fe200078e0219 */
[----:B------:R-:W-:-:S04]  /*4ca0*/  LOP3.LUT R25, R82, 0xff, RZ, 0xc0, !PT ;  /* 0x000000ff52197812 */ /* 0x000fc800078ec0ff */
[----:B------:R-:W-:-:S05]  /*4cb0*/  LEA R22, R26, R27, 0x8 ;  /* 0x0000001b1a167211 */ /* 0x000fca00078e40ff */
[----:B------:R-:W-:Y:S02]  /*4cc0*/  IMAD.IADD R25, R22, 0x1, R25 ;  /* 0x0000000116197824 */ /* 0x000fe400078e0219 */
[----:B0-----:R-:W-:-:S05]  /*4cd0*/  IMAD.WIDE.U32 R16, R51, 0x4, R16 ;  /* 0x0000000433107825 */ /* 0x001fca00078e0010 */
[----:B------:R1:W-:Y:S02]  /*4ce0*/  STG.E desc[UR6][R16.64], R25 ;  /* 0x0000001910007986 */ /* 0x0003e4000c101906 */
.L_x_40377:
[----:B------:R-:W-:Y:S05]  /*4cf0*/  BSYNC.RECONVERGENT B0 ;  /* 0x0000000000007941 */ /* 0x000fea0003800200 */
.L_x_40376:
[----:B-----5:R2:W5:Y:S04]  /*4d00*/  @P1 LDG.E.128 R4, desc[UR6][R20.64] ;  /* 0x0000000614041981 */ /* 0x020568000c1e1d00 */
[----:B------:R2:W5:Y:S01]  /*4d10*/  @P0 LDG.E.128 R8, desc[UR6][R18.64] ;  /* 0x0000000612080981 */ /* 0x000562000c1e1d00 */
[----:B------:R-:W-:Y:S04]  /*4d20*/  BSSY.RECONVERGENT B0, `(.L_x_40378) ;  /* 0x0000346000007945 */ /* 0x000fe80003800200 */
[----:B------:R-:W-:Y:S05]  /*4d30*/  @!P0 BRA `(.L_x_40379) ;  /* 0x00000018008c8947 */ /* 0x000fea0003800000 */
[----:B------:R-:W-:Y:S01]  /*4d40*/  ISETP.GT.AND P2, PT, R48, RZ, PT ;  /* 0x000000ff3000720c */ /* 0x000fe20003f44270 */
[----:B------:R-:W-:Y:S01]  /*4d50*/  BSSY.RECONVERGENT B1, `(.L_x_40380) ;  /* 0x000006a000017945 */ /* 0x000fe20003800200 */
[----:B--2---:R-:W-:Y:S01]  /*4d60*/  IMAD.MOV.U32 R18, RZ, RZ, R23 ;  /* 0x000000ffff127224 */ /* 0x004fe200078e0017 */
[----:B------:R-:W-:Y:S01]  /*4d70*/  MOV R22, R24 ;  /* 0x0000001800167202 */ /* 0x000fe20000000f00 */
[----:B01---5:R-:W-:-:S09]  /*4d80*/  IMAD.MOV.U32 R16, RZ, RZ, R8 ;  /* 0x000000ffff107224 */ /* 0x023fd200078e0008 */
        /* <DEDUP_REMOVED lines=17> */
.L_x_40384:
        /* <DEDUP_REMOVED lines=13> */
.L_x_40386:
[----:B------:R-:W-:Y:S05]  /*4f70*/  BSYNC.RECONVERGENT B3 ;  /* 0x0000000000037941 */ /* 0x000fea0003800200 */
.L_x_40385:
        /* <DEDUP_REMOVED lines=59> */
.L_x_40383:
[----:B------:R-:W-:Y:S05]  /*5330*/  BSYNC.RECONVERGENT B2 ;  /* 0x0000000000027941 */ /* 0x000fea0003800200 */
.L_x_40382:
[----:B------:R-:W-:Y:S01]  /*5340*/  I2FP.F32.U32 R16, R16 ;  /* 0x0000001000107245 */ /* 0x000fe20000201000 */
[----:B------:R-:W-:Y:S02]  /*5350*/  IMAD.MOV.U32 R17, RZ, RZ, 0x2f800000 ;  /* 0x2f800000ff117424 */ /* 0x000fe400078e00ff */
[----:B------:R-:W-:Y:S02]  /*5360*/  FMUL.FTZ R19, R4, UR11 ;  /* 0x0000000b04137c20 */ /* 0x000fe40008410000 */
        /* <DEDUP_REMOVED lines=8> */
.L_x_40381:
[----:B------:R-:W-:Y:S05]  /*53f0*/  BSYNC.RECONVERGENT B1 ;  /* 0x0000000000017941 */ /* 0x000fea0003800200 */
.L_x_40380:
        /* <DEDUP_REMOVED lines=17> */
.L_x_40391:
        /* <DEDUP_REMOVED lines=13> */
.L_x_40393:
[----:B------:R-:W-:Y:S05]  /*55e0*/  BSYNC.RECONVERGENT B3 ;  /* 0x0000000000037941 */ /* 0x000fea0003800200 */
.L_x_40392:
        /* <DEDUP_REMOVED lines=60> */
.L_x_40390:
[----:B------:R-:W-:Y:S05]  /*59b0*/  BSYNC.RECONVERGENT B2 ;  /* 0x0000000000027941 */ /* 0x000fea0003800200 */
.L_x_40389:
[----:B------:R-:W-:Y:S01]  /*59c0*/  I2FP.F32.U32 R17, R17 ;  /* 0x0000001100117245 */ /* 0x000fe20000201000 */
[----:B------:R-:W-:Y:S02]  /*59d0*/  HFMA2 R18, -RZ, RZ, 0.1171875, 0 ;  /* 0x2f800000ff127431 */ /* 0x000fe400000001ff */
[----:B------:R-:W-:-:S03]  /*59e0*/  FMUL.FTZ R20, R5, UR11 ;  /* 0x0000000b05147c20 */ /* 0x000fc60008410000 */
        /* <DEDUP_REMOVED lines=8> */
.L_x_40388:
[----:B------:R-:W-:Y:S05]  /*5a70*/  BSYNC.RECONVERGENT B1 ;  /* 0x0000000000017941 */ /* 0x000fea0003800200 */
.L_x_40387:
        /* <DEDUP_REMOVED lines=17> */
.L_x_40398:
        /* <DEDUP_REMOVED lines=13> */
.L_x_40400:
[----:B------:R-:W-:Y:S05]  /*5c60*/  BSYNC.RECONVERGENT B3 ;  /* 0x0000000000037941 */ /* 0x000fea0003800200 */
.L_x_40399:
        /* <DEDUP_REMOVED lines=60> */
.L_x_40397:
[----:B------:R-:W-:Y:S05]  /*6030*/  BSYNC.RECONVERGENT B2 ;  /* 0x0000000000027941 */ /* 0x000fea0003800200 */
.L_x_40396:
[----:B------:R-:W-:Y:S01]  /*6040*/  I2FP.F32.U32 R18, R21 ;  /* 0x0000001500127245 */ /* 0x000fe20000201000 */
[----:B------:R-:W-:Y:S02]  /*6050*/  IMAD.MOV.U32 R19, RZ, RZ, 0x2f800000 ;  /* 0x2f800000ff137424 */ /* 0x000fe400078e00ff */
[----:B------:R-:W-:Y:S02]  /*6060*/  FMUL.FTZ R21, R6, UR11 ;  /* 0x0000000b06157c20 */ /* 0x000fe40008410000 */
        /* <DEDUP_REMOVED lines=8> */
.L_x_40395:
[----:B------:R-:W-:Y:S05]  /*60f0*/  BSYNC.RECONVERGENT B1 ;  /* 0x0000000000017941 */ /* 0x000fea0003800200 */
.L_x_40394:
        /* <DEDUP_REMOVED lines=16> */
.L_x_40404:
        /* <DEDUP_REMOVED lines=13> */
.L_x_40406:
[----:B------:R-:W-:Y:S05]  /*62d0*/  BSYNC.RECONVERGENT B2 ;  /* 0x0000000000027941 */ /* 0x000fea0003800200 */
.L_x_40405:
        /* <DEDUP_REMOVED lines=59> */
[----:B------:R-:W-:-:S07]  /*6690*/  LOP3.LUT R77, R77, R24, R21, 0x96, !PT ;  /* 0x000000184d4d7212 */ /* 0x000fce00078e9615 */
.L_x_40403:
[----:B------:R-:W-:Y:S05]  /*66a0*/  BSYNC.RECONVERGENT B1 ;  /* 0x0000000000017941 */ /* 0x000fea0003800200 */
.L_x_40402:
        /* <DEDUP_REMOVED lines=12> */
.L_x_40379:
[----:B------:R-:W-:Y:S01]  /*6770*/  BSSY.RECONVERGENT B1, `(.L_x_40407) ;  /* 0x000006a000017945 */ /* 0x000fe20003800200 */
[----:B01----:R-:W-:Y:S01]  /*6780*/  HFMA2 R16, -RZ, RZ, 0, 0 ;  /* 0x00000000ff107431 */ /* 0x003fe200000001ff */
[----:B--2---:R-:W-:Y:S01]  /*6790*/  MOV R18, R23 ;  /* 0x0000001700127202 */ /* 0x004fe20000000f00 */
        /* <DEDUP_REMOVED lines=18> */
.L_x_40411:
        /* <DEDUP_REMOVED lines=13> */
.L_x_40413:
[----:B------:R-:W-:Y:S05]  /*6990*/  BSYNC.RECONVERGENT B3 ;  /* 0x0000000000037941 */ /* 0x000fea0003800200 */
.L_x_40412:
        /* <DEDUP_REMOVED lines=59> */
.L_x_40410:
[----:B------:R-:W-:Y:S05]  /*6d50*/  BSYNC.RECONVERGENT B2 ;  /* 0x0000000000027941 */ /* 0x000fea0003800200 */
.L_x_40409:
        /* <DEDUP_REMOVED lines=11> */
.L_x_40408:
[----:B------:R-:W-:Y:S05]  /*6e10*/  BSYNC.RECONVERGENT B1 ;  /* 0x0000000000017941 */ /* 0x000fea0003800200 */
.L_x_40407:
        /* <DEDUP_REMOVED lines=17> */
.L_x_40418:
        /* <DEDUP_REMOVED lines=13> */
.L_x_40420:
[----:B------:R-:W-:Y:S05]  /*7000*/  BSYNC.RECONVERGENT B3 ;  /* 0x0000000000037941 */ /* 0x000fea0003800200 */
.L_x_40419:
        /* <DEDUP_REMOVED lines=60> */
.L_x_40417:
[----:B------:R-:W-:Y:S05]  /*73d0*/  BSYNC.RECONVERGENT B2 ;  /* 0x0000000000027941 */ /* 0x000fea0003800200 */
.L_x_40416:
        /* <DEDUP_REMOVED lines=11> */
.L_x_40415:
[----:B------:R-:W-:Y:S05]  /*7490*/  BSYNC.RECONVERGENT B1 ;  /* 0x0000000000017941 */ /* 0x000fea0003800200 */
.L_x_40414:
        /* <DEDUP_REMOVED lines=17> */
.L_x_40425:
        /* <DEDUP_REMOVED lines=13> */
.L_x_40427:
[----:B------:R-:W-:Y:S05]  /*7680*/  BSYNC.RECONVERGENT B3 ;  /* 0x0000000000037941 */ /* 0x000fea0003800200 */
.L_x_40426:
        /* <DEDUP_REMOVED lines=60> */
.L_x_40424:
[----:B------:R-:W-:Y:S05]  /*7a50*/  BSYNC.RECONVERGENT B2 ;  /* 0x0000000000027941 */ /* 0x000fea0003800200 */
.L_x_40423:
        /* <DEDUP_REMOVED lines=11> */
.L_x_40422:
[----:B------:R-:W-:Y:S05]  /*7b10*/  BSYNC.RECONVERGENT B1 ;  /* 0x0000000000017941 */ /* 0x000fea0003800200 */
.L_x_40421:
        /* <DEDUP_REMOVED lines=16> */
.L_x_40430:
        /* <DEDUP_REMOVED lines=13> */
.L_x_40432:
[----:B------:R-:W-:Y:S05]  /*7cf0*/  BSYNC.RECONVERGENT B2 ;  /* 0x0000000000027941 */ /* 0x000fea0003800200 */
.L_x_40431:
        /* <DEDUP_REMOVED lines=59> */
[----:B------:R-:W-:-:S07]  /*80b0*/  MOV R22, R20 ;  /* 0x0000001400167202 */ /* 0x000fce0000000f00 */
.L_x_40429:
[----:B------:R-:W-:Y:S05]  /*80c0*/  BSYNC.RECONVERGENT B1 ;  /* 0x0000000000017941 */ /* 0x000fea0003800200 */
.L_x_40428:
        /* <DEDUP_REMOVED lines=11> */
.L_x_40401:
[----:B------:R-:W-:Y:S05]  /*8180*/  BSYNC.RECONVERGENT B0 ;  /* 0x0000000000007941 */ /* 0x000fea0003800200 */
.L_x_40378:
[----:B------:R-:W-:Y:S01]  /*8190*/  VIADD R20, R105, 0x20 ;  /* 0x0000002069147836 */ /* 0x000fe20000000000 */
        /* <DEDUP_REMOVED lines=10> */
[----:B------:R-:W0:Y:S01]  /*8240*/  LDC.64 R20, c[0x0][0x3b0] ;  /* 0x0000ec00ff147b82 */ /* 0x000e220000000a00 */
[----:B------:R-:W-:Y:S02]  /*8250*/  SHF.L.U32 R26, R84, 0x10, RZ ;  /* 0x00000010541a7819 */ /* 0x000fe400000006ff */
        /* <DEDUP_REMOVED lines=8> */
[----:B0-----:R-:W-:-:S05]  /*82e0*/  IMAD.WIDE.U32 R20, R25, 0x4, R20 ;  /* 0x0000000419147825 */ /* 0x001fca00078e0014 */
[----:B------:R0:W-:Y:S02]  /*82f0*/  STG.E desc[UR6][R20.64], R24 ;  /* 0x0000001814007986 */ /* 0x0001e4000c101906 */
.L_x_40434:
[----:B------:R-:W-:Y:S05]  /*8300*/  BSYNC.RECONVERGENT B0 ;  /* 0x0000000000007941 */ /* 0x000fea0003800200 */
.L_x_40433:
[----:B-----5:R1:W5:Y:S04]  /*8310*/  @P1 LDG.E.128 R4, desc[UR6][R30.64] ;  /* 0x000000061e041981 */ /* 0x020368000c1e1d00 */
        /* <DEDUP_REMOVED lines=25> */
.L_x_40441:
        /* <DEDUP_REMOVED lines=13> */
.L_x_40443:
[----:B------:R-:W-:Y:S05]  /*8580*/  BSYNC.RECONVERGENT B3 ;  /* 0x0000000000037941 */ /* 0x000fea0003800200 */
.L_x_40442:
        /* <DEDUP_REMOVED lines=56> */
[----:B------:R-:W-:Y:S01]  /*8910*/  MOV R27, R20 ;  /* 0x00000014001b7202 */ /* 0x000fe20000000f00 */
[----:B------:R-:W-:-:S03]  /*8920*/  IMAD.MOV.U32 R20, RZ, RZ, R22 ;  /* 0x000000ffff147224 */ /* 0x000fc600078e0016 */
[----:B------:R-:W-:Y:S01]  /*8930*/  LOP3.LUT R77, R77, R24, R21, 0x96, !PT ;  /* 0x000000184d4d7212 */ /* 0x000fe200078e9615 */
[----:B------:R-:W-:-:S07]  /*8940*/  HFMA2 R24, -RZ, RZ, 0, 0 ;  /* 0x00000000ff187431 */ /* 0x000fce00000001ff */
.L_x_40440:
[----:B------:R-:W-:Y:S05]  /*8950*/  BSYNC.RECONVERGENT B2 ;  /* 0x0000000000027941 */ /* 0x000fea0003800200 */
.L_x_40439:
        /* <DEDUP_REMOVED lines=11> */
.L_x_40438:
[----:B------:R-:W-:Y:S05]  /*8a10*/  BSYNC.RECONVERGENT B1 ;  /* 0x0000000000017941 */ /* 0x000fea0003800200 */
.L_x_40437:
        /* <DEDUP_REMOVED lines=17> */
.L_x_40448:
        /* <DEDUP_REMOVED lines=13> */
.L_x_40450:
[----:B------:R-:W-:Y:S05]  /*8c00*/  BSYNC.RECONVERGENT B3 ;  /* 0x0000000000037941 */ /* 0x000fea0003800200 */
.L_x_40449:
        /* <DEDUP_REMOVED lines=54> */
[----:B------:R-:W-:Y:S01]  /*8f70*/  LOP3.LUT R77, R77, R24, R23, 0x96, !PT ;  /* 0x000000184d4d7212 */ /* 0x000fe200078e9617 */
[----:B------:R-:W-:Y:S02]  /*8f80*/  IMAD.MOV.U32 R23, RZ, RZ, RZ ;  /* 0x000000ffff177224 */ /* 0x000fe400078e00ff */
[----:B------:R-:W-:-:S04]  /*8f90*/  IMAD.WIDE.U32 R80, R21, -0x326172a9, RZ ;  /* 0xcd9e8d5715507825 */ /* 0x000fc800078e00ff */
[----:B------:R-:W-:Y:S01]  /*8fa0*/  IMAD.MOV.U32 R21, RZ, RZ, R27 ;  /* 0x000000ffff157224 */ /* 0x000fe200078e001b */
[----:B------:R-:W-:Y:S02]  /*8fb0*/  LOP3.LUT R76, R76, R28, R81, 0x96, !PT ;  /* 0x0000001c4c4c7212 */ /* 0x000fe400078e9651 */
[----:B------:R-:W-:-:S07]  /*8fc0*/  MOV R27, R22 ;  /* 0x00000016001b7202 */ /* 0x000fce0000000f00 */
.L_x_40447:
[----:B------:R-:W-:Y:S05]  /*8fd0*/  BSYNC.RECONVERGENT B2 ;  /* 0x0000000000027941 */ /* 0x000fea0003800200 */
.L_x_40446:
        /* <DEDUP_REMOVED lines=11> */
.L_x_40445:
[----:B------:R-:W-:Y:S05]  /*9090*/  BSYNC.RECONVERGENT B1 ;  /* 0x0000000000017941 */ /* 0x000fea0003800200 */
.L_x_40444:
        /* <DEDUP_REMOVED lines=17> */
.L_x_40455:
        /* <DEDUP_REMOVED lines=13> */
.L_x_40457:
[----:B------:R-:W-:Y:S05]  /*9280*/  BSYNC.RECONVERGENT B3 ;  /* 0x0000000000037941 */ /* 0x000fea0003800200 */
.L_x_40456:
[----:B------:R-:W-:Y:S01]  /*9290*/  IMAD.WIDE.U32 R32, R0, -0x326172a9, RZ ;  /* 0xcd9e8d5700207825 */ /* 0x000fe200078e00ff */
[----:B------:R-:W-:Y:S02]  /*92a0*/  LOP3.LUT R22, R79, R25, R71, 0x96, !PT ;  /* 0x000000194f167212 */ /* 0x000fe400078e9647 */
[----:B------:R-:W-:Y:S01]  /*92b0*/  IADD3 R25, PT, PT, R70, -0x61c88647, RZ ;  /* 0x9e3779b946197810 */ /* 0x000fe20007ffe0ff */
[----:B-1----:R-:W-:Y:S01]  /*92c0*/  VIADD R28, R71, 0xbb67ae85 ;  /* 0xbb67ae85471c7836 */ /* 0x002fe20000000000 */
[----:B------:R-:W-:Y:S01]  /*92d0*/  LOP3.LUT R30, R73, R33, R70, 0x96, !PT ;  /* 0x00000021491e7212 */ /* 0x000fe200078e9646 */
[----:B------:R-:W-:Y:S01]  /*92e0*/  IMAD.WIDE.U32 R22, R22, -0x326172a9, RZ ;  /* 0xcd9e8d5716167825 */ /* 0x000fe200078e00ff */
[----:B------:R-:W-:Y:S02]  /*92f0*/  IADD3 R80, PT, PT, R71, -0x24c28bd8, RZ ;  /* 0xdb3d742847507810 */ /* 0x000fe40007ffe0ff */
[----:B------:R-:W-:Y:S01]  /*9300*/  IADD3 R76, PT, PT, R70, -0x700cb87f, RZ ;  /* 0x8ff34781464c7810 */ /* 0x000fe20007ffe0ff */
[----:B------:R-:W-:Y:S01]  /*9310*/  IMAD.WIDE.U32 R30, R30, -0x2daee0ad, RZ ;  /* 0xd2511f531e1e7825 */ /* 0x000fe200078e00ff */
[----:B------:R-:W-:-:S02]  /*9320*/  LOP3.LUT R25, R25, R32, R23, 0x96, !PT ;  /* 0x0000002019197212 */ /* 0x000fc400078e9617 */
        /* <DEDUP_REMOVED lines=42> */
[----:B------:R-:W-:Y:S01]  /*95d0*/  VIADD R77, R71, 0x96a522ad ;  /* 0x96a522ad474d7836 */ /* 0x000fe20000000000 */
[----:B------:R-:W-:Y:S01]  /*95e0*/  LOP3.LUT R22, R23, R22, R29, 0x96, !PT ;  /* 0x0000001617167212 */ /* 0x000fe200078e961d */
[----:B------:R-:W-:-:S04]  /*95f0*/  IMAD.WIDE.U32 R80, R80, -0x326172a9, RZ ;  /* 0xcd9e8d5750507825 */ /* 0x000fc800078e00ff */
[----:B------:R-:W-:Y:S01]  /*9600*/  IMAD.WIDE.U32 R22, R22, -0x2daee0ad, RZ ;  /* 0xd2511f5316167825 */ /* 0x000fe200078e00ff */
[----:B------:R-:W-:-:S03]  /*9610*/  LOP3.LUT R76, R76, R28, R81, 0x96, !PT ;  /* 0x0000001c4c4c7212 */ /* 0x000fc600078e9651 */
[----:B------:R-:W-:Y:S01]  /*9620*/  IMAD.MOV.U32 R27, RZ, RZ, R22 ;  /* 0x000000ffff1b7224 */ /* 0x000fe200078e0016 */
[----:B------:R-:W-:Y:S01]  /*9630*/  LOP3.LUT R77, R77, R24, R23, 0x96, !PT ;  /* 0x000000184d4d7212 */ /* 0x000fe200078e9617 */
[----:B------:R-:W-:-:S07]  /*9640*/  HFMA2 R24, -RZ, RZ, 0, 0 ;  /* 0x00000000ff187431 */ /* 0x000fce00000001ff */
.L_x_40454:
[----:B------:R-:W-:Y:S05]  /*9650*/  BSYNC.RECONVERGENT B2 ;  /* 0x0000000000027941 */ /* 0x000fea0003800200 */
.L_x_40453:
        /* <DEDUP_REMOVED lines=11> */
.L_x_40452:
[----:B------:R-:W-:Y:S05]  /*9710*/  BSYNC.RECONVERGENT B1 ;  /* 0x0000000000017941 */ /* 0x000fea0003800200 */
.L_x_40451:
        /* <DEDUP_REMOVED lines=16> */
.L_x_40461:
        /* <DEDUP_REMOVED lines=13> */
.L_x_40463:
[----:B------:R-:W-:Y:S05]  /*98f0*/  BSYNC.RECONVERGENT B2 ;  /* 0x0000000000027941 */ /* 0x000fea0003800200 */
.L_x_40462:
[----:B------:R-:W-:Y:S01]  /*9900*/  IMAD.WIDE.U32 R36, R0, -0x326172a9, RZ ;  /* 0xcd9e8d5700247825 */ /* 0x000fe200078e00ff */
[----:B------:R-:W-:Y:S02]  /*9910*/  LOP3.LUT R32, R79, R25, R71, 0x96, !PT ;  /* 0x000000194f207212 */ /* 0x000fe400078e9647 */
[----:B-1----:R-:W-:Y:S01]  /*9920*/  IADD3 R30, PT, PT, R71, -0x4498517b, RZ ;  /* 0xbb67ae85471e7810 */ /* 0x002fe20007ffe0ff */
        /* <DEDUP_REMOVED lines=10> */
[----:B------:R-:W-:-:S04]  /*99d0*/  IMAD.WIDE.U32 R30, R30, -0x326172a9, RZ ;  /* 0xcd9e8d571e1e7825 */ /* 0x000fc800078e00ff */
[C---:B------:R-:W-:Y:S01]  /*99e0*/  VIADD R24, R71.reuse, 0x76cf5d0a ;  /* 0x76cf5d0a47187836 */ /* 0x040fe20000000000 */
[----:B------:R-:W-:Y:S01]  /*99f0*/  LOP3.LUT R36, R36, R32, R31, 0x96, !PT ;  /* 0x0000002024247212 */ /* 0x000fe200078e961f */
        /* <DEDUP_REMOVED lines=32> */
[----:B------:R-:W-:Y:S01]  /*9c00*/  IMAD.MOV.U32 R23, RZ, RZ, R27 ;  /* 0x000000ffff177224 */ /* 0x000fe200078e001b */
        /* <DEDUP_REMOVED lines=10> */
[----:B------:R-:W-:-:S07]  /*9cb0*/  LOP3.LUT R76, R76, R30, R81, 0x96, !PT ;  /* 0x0000001e4c4c7212 */ /* 0x000fce00078e9651 */
.L_x_40460:
[----:B------:R-:W-:Y:S05]  /*9cc0*/  BSYNC.RECONVERGENT B1 ;  /* 0x0000000000017941 */ /* 0x000fea0003800200 */
.L_x_40459:
[----:B------:R-:W-:Y:S01]  /*9cd0*/  I2FP.F32.U32 R24, R23 ;  /* 0x0000001700187245 */ /* 0x000fe20000201000 */
[----:B-1----:R-:W-:Y:S02]  /*9ce0*/  HFMA2 R29, -RZ, RZ, 0.1171875, 0 ;  /* 0x2f800000ff1d7431 */ /* 0x002fe400000001ff */
        /* <DEDUP_REMOVED lines=10> */
.L_x_40436:
[----:B------:R-:W-:Y:S01]  /*9d90*/  BSSY.RECONVERGENT B1, `(.L_x_40464) ;  /* 0x000006b000017945 */ /* 0x000fe20003800200 */
[----:B0-----:R-:W-:Y:S01]  /*9da0*/  IMAD.MOV.U32 R24, RZ, RZ, R23 ;  /* 0x000000ffff187224 */ /* 0x001fe200078e0017 */
        /* <DEDUP_REMOVED lines=19> */
.L_x_40468:
        /* <DEDUP_REMOVED lines=13> */
.L_x_40470:
[----:B------:R-:W-:Y:S05]  /*9fb0*/  BSYNC.RECONVERGENT B3 ;  /* 0x0000000000037941 */ /* 0x000fea0003800200 */
.L_x_40469:
        /* <DEDUP_REMOVED lines=60> */
.L_x_40467:
[----:B------:R-:W-:Y:S05]  /*a380*/  BSYNC.RECONVERGENT B2 ;  /* 0x0000000000027941 */ /* 0x000fea0003800200 */
.L_x_40466:
        /* <DEDUP_REMOVED lines=11> */
.L_x_40465:
[----:B------:R-:W-:Y:S05]  /*a440*/  BSYNC.RECONVERGENT B1 ;  /* 0x0000000000017941 */ /* 0x000fea0003800200 */
.L_x_40464:
        /* <DEDUP_REMOVED lines=17> */
.L_x_40475:
        /* <DEDUP_REMOVED lines=13> */
.L_x_40477:
[----:B------:R-:W-:Y:S05]  /*a630*/  BSYNC.RECONVERGENT B3 ;  /* 0x0000000000037941 */ /* 0x000fea0003800200 */
.L_x_40476:
        /* <DEDUP_REMOVED lines=60> */
.L_x_40474:
[----:B------:R-:W-:Y:S05]  /*aa00*/  BSYNC.RECONVERGENT B2 ;  /* 0x0000000000027941 */ /* 0x000fea0003800200 */
.L_x_40473:
        /* <DEDUP_REMOVED lines=11> */
.L_x_40472:
[----:B------:R-:W-:Y:S05]  /*aac0*/  BSYNC.RECONVERGENT B1 ;  /* 0x0000000000017941 */ /* 0x000fea0003800200 */
.L_x_40471:
        /* <DEDUP_REMOVED lines=17> */
.L_x_40482:
        /* <DEDUP_REMOVED lines=13> */
.L_x_40484:
[----:B------:R-:W-:Y:S05]  /*acb0*/  BSYNC.RECONVERGENT B3 ;  /* 0x0000000000037941 */ /* 0x000fea0003800200 */
.L_x_40483:
        /* <DEDUP_REMOVED lines=60> */
.L_x_40481:
[----:B------:R-:W-:Y:S05]  /*b080*/  BSYNC.RECONVERGENT B2 ;  /* 0x0000000000027941 */ /* 0x000fea0003800200 */
.L_x_40480:
[----:B------:R-:W-:Y:S01]  /*b090*/  I2FP.F32.U32 R22, R25 ;  /* 0x0000001900167245 */ /* 0x000fe20000201000 */
[----:B------:R-:W-:Y:S02]  /*b0a0*/  IMAD.MOV.U32 R23, RZ, RZ, 0x2f800000 ;  /* 0x2f800000ff177424 */ /* 0x000fe400078e00ff */
[----:B-----5:R-:W-:Y:S01]  /*b0b0*/  FMUL.FTZ R25, R6, UR11 ;  /* 0x0000000b06197c20 */ /* 0x020fe20008410000 */
[----:B-1----:R-:W-:Y:S02]  /*b0c0*/  HADD2.F32 R29, -RZ, R139.H0_H0 ;  /* 0x2000008bff1d7230 */ /* 0x002fe40000004100 */
[----:B------:R-:W-:Y:S01]  /*b0d0*/  FFMA.FTZ R22, R22, R23, 1.1641532182693481445e-10 ;  /* 0x2f00000016167423 */ /* 0x000fe20000010017 */
[----:B------:R-:W-:-:S04]  /*b0e0*/  FMUL.FTZ R25, R25, UR10 ;  /* 0x0000000a19197c20 */ /* 0x000fc80008410000 */
[----:B------:R-:W-:-:S04]  /*b0f0*/  FSETP.GTU.FTZ.AND P2, PT, R22, UR8, PT ;  /* 0x0000000816007c0b */ /* 0x000fc8000bf5c000 */
[----:B------:R-:W-:Y:S02]  /*b100*/  FSEL R22, R25, RZ, !P2 ;  /* 0x000000ff19167208 */ /* 0x000fe40005000000 */
[----:B------:R-:W-:-:S03]  /*b110*/  SEL R23, RZ, 0x1, P2 ;  /* 0x00000001ff177807 */ /* 0x000fc60001000000 */
[----:B------:R-:W-:Y:S01]  /*b120*/  FMUL.FTZ R22, R29, R22 ;  /* 0x000000161d167220 */ /* 0x000fe20000410000 */
[----:B------:R-:W-:-:S07]  /*b130*/  PRMT R84, R23, 0x7610, R84 ;  /* 0x0000761017547816 */ /* 0x000fce0000000054 */
.L_x_40479:
[----:B------:R-:W-:Y:S05]  /*b140*/  BSYNC.RECONVERGENT B1 ;  /* 0x0000000000017941 */ /* 0x000fea0003800200 */
.L_x_40478:
        /* <DEDUP_REMOVED lines=16> */
.L_x_40487:
        /* <DEDUP_REMOVED lines=13> */
.L_x_40489:
[----:B------:R-:W-:Y:S05]  /*b320*/  BSYNC.RECONVERGENT B2 ;  /* 0x0000000000027941 */ /* 0x000fea0003800200 */
.L_x_40488:
        /* <DEDUP_REMOVED lines=60> */
.L_x_40486:
[----:B------:R-:W-:Y:S05]  /*b6f0*/  BSYNC.RECONVERGENT B1 ;  /* 0x0000000000017941 */ /* 0x000fea0003800200 */
.L_x_40485:
[----:B------:R-:W-:Y:S01]  /*b700*/  I2FP.F32.U32 R24, R23 ;  /* 0x0000001700187245 */ /* 0x000fe20000201000 */
[----:B-1----:R-:W-:Y:S02]  /*b710*/  HFMA2 R29, -RZ, RZ, 0.1171875, 0 ;  /* 0x2f800000ff1d7431 */ /* 0x002fe400000001ff */
[----:B-----5:R-:W-:-:S03]  /*b720*/  FMUL.FTZ R23, R7, UR11 ;  /* 0x0000000b07177c20 */ /* 0x020fc60008410000 */
[----:B------:R-:W-:Y:S01]  /*b730*/  FFMA.FTZ R24, R24, R29, 1.1641532182693481445e-10 ;  /* 0x2f00000018187423 */ /* 0x000fe2000001001d */
[----:B------:R-:W-:Y:S01]  /*b740*/  FMUL.FTZ R26, R23, UR10 ;  /* 0x0000000a171a7c20 */ /* 0x000fe20008410000 */
[----:B------:R-:W-:-:S03]  /*b750*/  HADD2.F32 R23, -RZ, R138.H0_H0 ;  /* 0x2000008aff177230 */ /* 0x000fc60000004100 */
[----:B------:R-:W-:-:S04]  /*b760*/  FSETP.GTU.FTZ.AND P2, PT, R24, UR8, PT ;  /* 0x0000000818007c0b */ /* 0x000fc8000bf5c000 */
[----:B------:R-:W-:Y:S02]  /*b770*/  FSEL R26, R26, RZ, !P2 ;  /* 0x000000ff1a1a7208 */ /* 0x000fe40005000000 */
[----:B------:R-:W-:-:S03]  /*b780*/  SEL R24, RZ, 0x1, P2 ;  /* 0x00000001ff187807 */ /* 0x000fc60001000000 */
[----:B------:R-:W-:Y:S01]  /*b790*/  FMUL.FTZ R23, R23, R26 ;  /* 0x0000001a17177220 */ /* 0x000fe20000410000 */
[----:B------:R-:W-:-:S07]  /*b7a0*/  PRMT R85, R24, 0x7610, R85 ;  /* 0x0000761018557816 */ /* 0x000fce0000000055 */
.L_x_40458:
[----:B------:R-:W-:Y:S05]  /*b7b0*/  BSYNC.RECONVERGENT B0 ;  /* 0x0000000000007941 */ /* 0x000fea0003800200 */
.L_x_40435:
[----:B------:R-:W-:Y:S01]  /*b7c0*/  VIADD R24, R105, 0x40 ;  /* 0x0000004069187836 */ /* 0x000fe20000000000 */
[----:B-1----:R-:W0:Y:S01]  /*b7d0*/  @P1 LDC.64 R30, c[0x0][0x390] ;  /* 0x0000e400ff1e1b82 */ /* 0x002e220000000a00 */
        /* <DEDUP_REMOVED lines=21> */
.L_x_40491:
[----:B------:R-:W-:Y:S05]  /*b930*/  BSYNC.RECONVERGENT B0 ;  /* 0x0000000000007941 */ /* 0x000fea0003800200 */
.L_x_40490:
[----:B-----5:R1:W5:Y:S04]  /*b940*/  @P1 LDG.E.128 R4, desc[UR6][R30.64] ;  /* 0x000000061e041981 */ /* 0x020368000c1e1d00 */
[----:B------:R1:W5:Y:S01]  /*b950*/  @P0 LDG.E.128 R8, desc[UR6][R32.64] ;  /* 0x0000000620080981 */ /* 0x000362000c1e1d00 */
[----:B------:R-:W-:Y:S04]  /*b960*/  BSSY.RECONVERGENT B0, `(.L_x_40492) ;  /* 0x0000348000007945 */ /* 0x000fe80003800200 */
[----:B------:R-:W-:Y:S05]  /*b970*/  @!P0 BRA `(.L_x_40493) ;  /* 0x0000001800908947 */ /* 0x000fea0003800000 */
[----:B------:R-:W-:Y:S01]  /*b980*/  ISETP.GT.AND P2, PT, R48, RZ, PT ;  /* 0x000000ff3000720c */ /* 0x000fe20003f44270 */
[----:B------:R-:W-:Y:S01]  /*b990*/  BSSY.RECONVERGENT B1, `(.L_x_40494) ;  /* 0x000006b000017945 */ /* 0x000fe20003800200 */
[----:B------:R-:W-:Y:S01]  /*b9a0*/  IMAD.MOV.U32 R26, RZ, RZ, R25 ;  /* 0x000000ffff1a7224 */ /* 0x000fe200078e0019 */
[----:B-1----:R-:W-:Y:S01]  /*b9b0*/  MOV R31, R27 ;  /* 0x0000001b001f7202 */ /* 0x002fe20000000f00 */
[----:B0----5:R-:W-:-:S09]  /*b9c0*/  IMAD.MOV.U32 R24, RZ, RZ, R8 ;  /* 0x000000ffff187224 */ /* 0x021fd200078e0008 */
        /* <DEDUP_REMOVED lines=17> */
.L_x_40498:
        /* <DEDUP_REMOVED lines=13> */
.L_x_40500:
[----:B------:R-:W-:Y:S05]  /*bbb0*/  BSYNC.RECONVERGENT B3 ;  /* 0x0000000000037941 */ /* 0x000fea0003800200 */
.L_x_40499:
[----:B------:R-:W-:Y:S01]  /*bbc0*/  IMAD.WIDE.U32 R36, R0, -0x326172a9, RZ ;  /* 0xcd9e8d5700247825 */ /* 0x000fe200078e00ff */
[----:B------:R-:W-:-:S03]  /*bbd0*/  LOP3.LUT R32, R79, R25, R71, 0x96, !PT ;  /* 0x000000194f207212 */ /* 0x000fc600078e9647 */
[----:B------:R-:W-:Y:S01]  /*bbe0*/  HFMA2 R26, -RZ, RZ, 0, 0 ;  /* 0x00000000ff1a7431 */ /* 0x000fe200000001ff */
[----:B------:R-:W-:Y:S01]  /*bbf0*/  IADD3 R28, PT, PT, R70, -0x61c88647, RZ ;  /* 0x9e3779b9461c7810 */ /* 0x000fe20007ffe0ff */
[----:B------:R-:W-:Y:S01]  /*bc00*/  VIADD R30, R71, 0xbb67ae85 ;  /* 0xbb67ae85471e7836 */ /* 0x000fe20000000000 */
        /* <DEDUP_REMOVED lines=55> */
.L_x_40497:
[----:B------:R-:W-:Y:S05]  /*bf80*/  BSYNC.RECONVERGENT B2 ;  /* 0x0000000000027941 */ /* 0x000fea0003800200 */
.L_x_40496:
        /* <DEDUP_REMOVED lines=11> */
.L_x_40495:
[----:B------:R-:W-:Y:S05]  /*c040*/  BSYNC.RECONVERGENT B1 ;  /* 0x0000000000017941 */ /* 0x000fea0003800200 */
.L_x_40494:
        /* <DEDUP_REMOVED lines=17> */
.L_x_40505:
        /* <DEDUP_REMOVED lines=13> */
.L_x_40507:
[----:B------:R-:W-:Y:S05]  /*c230*/  BSYNC.RECONVERGENT B3 ;  /* 0x0000000000037941 */ /* 0x000fea0003800200 */
.L_x_40506:
[----:B------:R-:W-:Y:S01]  /*c240*/  IMAD.WIDE.U32 R38, R0, -0x326172a9, RZ ;  /* 0xcd9e8d5700267825 */ /* 0x000fe200078e00ff */
[----:B------:R-:W-:Y:S02]  /*c250*/  LOP3.LUT R34, R79, R29, R71, 0x96, !PT ;  /* 0x0000001d4f227212 */ /* 0x000fe400078e9647 */
[----:B------:R-:W-:Y:S01]  /*c260*/  IADD3 R32, PT, PT, R71, -0x4498517b, RZ ;  /* 0xbb67ae8547207810 */ /* 0x000fe20007ffe0ff */
[----:B------:R-:W-:Y:S01]  /*c270*/  VIADD R26, R70, 0x9e3779b9 ;  /* 0x9e3779b9461a7836 */ /* 0x000fe20000000000 */
[----:B------:R-:W-:Y:S01]  /*c280*/  LOP3.LUT R36, R73, R39, R70, 0x96, !PT ;  /* 0x0000002749247212 */ /* 0x000fe200078e9646 */
[----:B------:R-:W-:Y:S01]  /*c290*/  IMAD.WIDE.U32 R34, R34, -0x326172a9, RZ ;  /* 0xcd9e8d5722227825 */ /* 0x000fe200078e00ff */
[----:B------:R-:W-:Y:S02]  /*c2a0*/  IADD3 R25, PT, PT, R70, -0xe443238, RZ ;  /* 0xf1bbcdc846197810 */ /* 0x000fe40007ffe0ff */
[----:B------:R-:W-:Y:S01]  /*c2b0*/  IADD3 R77, PT, PT, R71, -0x695add53, RZ ;  /* 0x96a522ad474d7810 */ /* 0x000fe20007ffe0ff */
[----:B------:R-:W-:Y:S01]  /*c2c0*/  IMAD.WIDE.U32 R36, R36, -0x2daee0ad, RZ ;  /* 0xd2511f5324247825 */ /* 0x000fe200078e00ff */
[----:B------:R-:W-:-:S02]  /*c2d0*/  LOP3.LUT R26, R26, R38, R35, 0x96, !PT ;  /* 0x000000261a1a7212 */ /* 0x000fc400078e9623 */
[C---:B------:R-:W-:Y:S01]  /*c2e0*/  IADD3 R38, PT, PT, R70.reuse, 0x3c6ef372, RZ ;  /* 0x3c6ef37246267810 */ /* 0x040fe20007ffe0ff */
        /* <DEDUP_REMOVED lines=49> */
.L_x_40504:
[----:B------:R-:W-:Y:S05]  /*c600*/  BSYNC.RECONVERGENT B2 ;  /* 0x0000000000027941 */ /* 0x000fea0003800200 */
.L_x_40503:
        /* <DEDUP_REMOVED lines=11> */
.L_x_40502:
[----:B------:R-:W-:Y:S05]  /*c6c0*/  BSYNC.RECONVERGENT B1 ;  /* 0x0000000000017941 */ /* 0x000fea0003800200 */
.L_x_40501:
        /* <DEDUP_REMOVED lines=17> */
.L_x_40512:
        /* <DEDUP_REMOVED lines=13> */
.L_x_40514:
[----:B------:R-:W-:Y:S05]  /*c8b0*/  BSYNC.RECONVERGENT B3 ;  /* 0x0000000000037941 */ /* 0x000fea0003800200 */
.L_x_40513:
        /* <DEDUP_REMOVED lines=60> */
.L_x_40511:
[----:B------:R-:W-:Y:S05]  /*cc80*/  BSYNC.RECONVERGENT B2 ;  /* 0x0000000000027941 */ /* 0x000fea0003800200 */
.L_x_40510:
        /* <DEDUP_REMOVED lines=11> */
.L_x_40509:
[----:B------:R-:W-:Y:S05]  /*cd40*/  BSYNC.RECONVERGENT B1 ;  /* 0x0000000000017941 */ /* 0x000fea0003800200 */
.L_x_40508:
        /* <DEDUP_REMOVED lines=16> */
.L_x_40518:
        /* <DEDUP_REMOVED lines=13> */
.L_x_40520:
[----:B------:R-:W-:Y:S05]  /*cf20*/  BSYNC.RECONVERGENT B2 ;  /* 0x0000000000027941 */ /* 0x000fea0003800200 */
.L_x_40519:
[----:B------:R-:W-:Y:S01]  /*cf30*/  IMAD.WIDE.U32 R38, R0, -0x326172a9, RZ ;  /* 0xcd9e8d5700267825 */ /* 0x000fe200078e00ff */
[----:B------:R-:W-:Y:S02]  /*cf40*/  LOP3.LUT R34, R79, R29, R71, 0x96, !PT ;  /* 0x0000001d4f227212 */ /* 0x000fe400078e9647 */
[----:B------:R-:W-:Y:S01]  /*cf50*/  IADD3 R77, PT, PT, R71, -0x695add53, RZ ;  /* 0x96a522ad474d7810 */ /* 0x000fe20007ffe0ff */
[----:B------:R-:W-:Y:S01]  /*cf60*/  VIADD R32, R70, 0x9e3779b9 ;  /* 0x9e3779b946207836 */ /* 0x000fe20000000000 */
[----:B------:R-:W-:Y:S01]  /*cf70*/  LOP3.LUT R27, R73, R39, R70, 0x96, !PT ;  /* 0x00000027491b7212 */ /* 0x000fe200078e9646 */
        /* <DEDUP_REMOVED lines=55> */
.L_x_40517:
[----:B------:R-:W-:Y:S05]  /*d2f0*/  BSYNC.RECONVERGENT B1 ;  /* 0x0000000000017941 */ /* 0x000fea0003800200 */
.L_x_40516:
[----:B------:R-:W-:Y:S01]  /*d300*/  I2FP.F32.U32 R28, R27 ;  /* 0x0000001b001c7245 */ /* 0x000fe20000201000 */
[----:B------:R-:W-:Y:S02]  /*d310*/  HFMA2 R27, -RZ, RZ, 0.1171875, 0 ;  /* 0x2f800000ff1b7431 */ /* 0x000fe400000001ff */
[----:B------:R-:W-:-:S03]  /*d320*/  FMUL.FTZ R30, R7, UR11 ;  /* 0x0000000b071e7c20 */ /* 0x000fc60008410000 */
[----:B------:R-:W-:Y:S01]  /*d330*/  FFMA.FTZ R27, R28, R27, 1.1641532182693481445e-10 ;  /* 0x2f0000001c1b7423 */ /* 0x000fe2000001001b */
[----:B------:R-:W-:-:S04]  /*d340*/  FMUL.FTZ R30, R30, UR10 ;  /* 0x0000000a1e1e7c20 */ /* 0x000fc80008410000 */
[----:B------:R-:W-:Y:S01]  /*d350*/  FSETP.GTU.FTZ.AND P2, PT, R27, UR8, PT ;  /* 0x000000081b007c0b */ /* 0x000fe2000bf5c000 */
[----:B------:R-:W-:-:S03]  /*d360*/  HADD2.F32 R27, -RZ, R136.H0_H0 ;  /* 0x20000088ff1b7230 */ /* 0x000fc60000004100 */
[----:B------:R-:W-:Y:S02]  /*d370*/  FSEL R30, R30, RZ, !P2 ;  /* 0x000000ff1e1e7208 */ /* 0x000fe40005000000 */
[----:B------:R-:W-:-:S03]  /*d380*/  SEL R28, RZ, 0x1, P2 ;  /* 0x00000001ff1c7807 */ /* 0x000fc60001000000 */
[----:B------:R-:W-:Y:S01]  /*d390*/  FFMA.FTZ R27, R30, R27, R11 ;  /* 0x0000001b1e1b7223 */ /* 0x000fe2000001000b */
[----:B------:R-:W-:Y:S01]  /*d3a0*/  PRMT R85, R28, 0x7610, R85 ;  /* 0x000076101c557816 */ /* 0x000fe20000000055 */
[----:B------:R-:W-:Y:S06]  /*d3b0*/  BRA `(.L_x_40515) ;  /* 0x0000001800887947 */ /* 0x000fec0003800000 */
.L_x_40493:
[----:B------:R-:W-:Y:S01]  /*d3c0*/  BSSY.RECONVERGENT B1, `(.L_x_40521) ;  /* 0x000006b000017945 */ /* 0x000fe20003800200 */
[----:B------:R-:W-:Y:S01]  /*d3d0*/  IMAD.MOV.U32 R26, RZ, RZ, R25 ;  /* 0x000000ffff1a7224 */ /* 0x000fe200078e0019 */
        /* <DEDUP_REMOVED lines=19> */
.L_x_40525:
        /* <DEDUP_REMOVED lines=13> */
.L_x_40527:
[----:B------:R-:W-:Y:S05]  /*d5e0*/  BSYNC.RECONVERGENT B3 ;  /* 0x0000000000037941 */ /* 0x000fea0003800200 */
.L_x_40526:
        /* <DEDUP_REMOVED lines=60> */
.L_x_40524:
[----:B------:R-:W-:Y:S05]  /*d9b0*/  BSYNC.RECONVERGENT B2 ;  /* 0x0000000000027941 */ /* 0x000fea0003800200 */
.L_x_40523:
        /* <DEDUP_REMOVED lines=11> */
.L_x_40522:
[----:B------:R-:W-:Y:S05]  /*da70*/  BSYNC.RECONVERGENT B1 ;  /* 0x0000000000017941 */ /* 0x000fea0003800200 */
.L_x_40521:
        /* <DEDUP_REMOVED lines=17> */
.L_x_40532:
        /* <DEDUP_REMOVED lines=13> */
.L_x_40534:
[----:B------:R-:W-:Y:S05]  /*dc60*/  BSYNC.RECONVERGENT B3 ;  /* 0x0000000000037941 */ /* 0x000fea0003800200 */
.L_x_40533:
        /* <DEDUP_REMOVED lines=60> */
.L_x_40531:
[----:B------:R-:W-:Y:S05]  /*e030*/  BSYNC.RECONVERGENT B2 ;  /* 0x0000000000027941 */ /* 0x000fea0003800200 */
.L_x_40530:
        /* <DEDUP_REMOVED lines=11> */
.L_x_40529:
[----:B------:R-:W-:Y:S05]  /*e0f0*/  BSYNC.RECONVERGENT B1 ;  /* 0x0000000000017941 */ /* 0x000fea0003800200 */
.L_x_40528:
        /* <DEDUP_REMOVED lines=17> */
.L_x_40539:
        /* <DEDUP_REMOVED lines=13> */
.L_x_40541:
[----:B------:R-:W-:Y:S05]  /*e2e0*/  BSYNC.RECONVERGENT B3 ;  /* 0x0000000000037941 */ /* 0x000fea0003800200 */
.L_x_40540:
        /* <DEDUP_REMOVED lines=60> */
.L_x_40538:
[----:B------:R-:W-:Y:S05]  /*e6b0*/  BSYNC.RECONVERGENT B2 ;  /* 0x0000000000027941 */ /* 0x000fea0003800200 */
.L_x_40537:
        /* <DEDUP_REMOVED lines=11> */
.L_x_40536:
[----:B------:R-:W-:Y:S05]  /*e770*/  BSYNC.RECONVERGENT B1 ;  /* 0x0000000000017941 */ /* 0x000fea0003800200 */
.L_x_40535:
        /* <DEDUP_REMOVED lines=16> */
.L_x_40544:
        /* <DEDUP_REMOVED lines=13> */
.L_x_40546:
[----:B------:R-:W-:Y:S05]  /*e950*/  BSYNC.RECONVERGENT B2 ;  /* 0x0000000000027941 */ /* 0x000fea0003800200 */
.L_x_40545:
        /* <DEDUP_REMOVED lines=60> */
.L_x_40543:
[----:B------:R-:W-:Y:S05]  /*ed20*/  BSYNC.RECONVERGENT B1 ;  /* 0x0000000000017941 */ /* 0x000fea0003800200 */
.L_x_40542:
        /* <DEDUP_REMOVED lines=11> */
.L_x_40515:
[----:B------:R-:W-:Y:S05]  /*ede0*/  BSYNC.RECONVERGENT B0 ;  /* 0x0000000000007941 */ /* 0x000fea0003800200 */
.L_x_40492:
        /* <DEDUP_REMOVED lines=23> */
.L_x_40548:
[----:B------:R-:W-:Y:S05]  /*ef60*/  BSYNC.RECONVERGENT B0 ;  /* 0x0000000000007941 */ /* 0x000fea0003800200 */
.L_x_40547:
        /* <DEDUP_REMOVED lines=26> */
.L_x_40555:
        /* <DEDUP_REMOVED lines=13> */
.L_x_40557:
[----:B------:R-:W-:Y:S05]  /*f1e0*/  BSYNC.RECONVERGENT B3 ;  /* 0x0000000000037941 */ /* 0x000fea0003800200 */
.L_x_40556:
        /* <DEDUP_REMOVED lines=11> */
[----:B------:R-:W-:Y:S02]  /*f2a0*/  VIADD R28, R71, 0xbb67ae85 ;  /* 0xbb67ae85471c7836 */ /* 0x000fe40000000000 */
[----:B------:R-:W-:-:S03]  /*f2b0*/  IMAD.WIDE.U32 R32, R32, -0x2daee0ad, RZ ;  /* 0xd2511f5320207825 */ /* 0x000fc600078e00ff */
[----:B------:R-:W-:Y:S02]  /*f2c0*/  LOP3.LUT R28, R28, R36, R39, 0x96, !PT ;  /* 0x000000241c1c7212 */ /* 0x000fe400078e9627 */
        /* <DEDUP_REMOVED lines=41> */
[----:B------:R-:W-:-:S03]  /*f560*/  LOP3.LUT R76, R76, R36, R81, 0x96, !PT ;  /* 0x000000244c4c7212 */ /* 0x000fc600078e9651 */
[----:B------:R-:W-:-:S03]  /*f570*/  IMAD.WIDE.U32 R28, R28, -0x2daee0ad, RZ ;  /* 0xd2511f531c1c7825 */ /* 0x000fc600078e00ff */
[----:B------:R-:W-:Y:S01]  /*f580*/  MOV R35, R28 ;  /* 0x0000001c00237202 */ /* 0x000fe20000000f00 */
[----:B------:R-:W-:Y:S01]  /*f590*/  IMAD.MOV.U32 R28, RZ, RZ, R31 ;  /* 0x000000ffff1c7224 */ /* 0x000fe200078e001f */
[----:B------:R-:W-:-:S07]  /*f5a0*/  LOP3.LUT R77, R77, R32, R29, 0x96, !PT ;  /* 0x000000204d4d7212 */ /* 0x000fce00078e961d */
.L_x_40554:
[----:B------:R-:W-:Y:S05]  /*f5b0*/  BSYNC.RECONVERGENT B2 ;  /* 0x0000000000027941 */ /* 0x000fea0003800200 */
.L_x_40553:
        /* <DEDUP_REMOVED lines=11> */
.L_x_40552:
[----:B------:R-:W-:Y:S05]  /*f670*/  BSYNC.RECONVERGENT B1 ;  /* 0x0000000000017941 */ /* 0x000fea0003800200 */
.L_x_40551:
        /* <DEDUP_REMOVED lines=17> */
.L_x_40562:
        /* <DEDUP_REMOVED lines=13> */
.L_x_40564:
[----:B------:R-:W-:Y:S05]  /*f860*/  BSYNC.RECONVERGENT B3 ;  /* 0x0000000000037941 */ /* 0x000fea0003800200 */
.L_x_40563:
[----:B------:R-:W-:Y:S01]  /*f870*/  IMAD.WIDE.U32 R40, R0, -0x326172a9, RZ ;  /* 0xcd9e8d5700287825 */ /* 0x000fe200078e00ff */
[----:B------:R-:W-:Y:S02]  /*f880*/  LOP3.LUT R30, R79, R33, R71, 0x96, !PT ;  /* 0x000000214f1e7212 */ /* 0x000fe400078e9647 */
[----:B------:R-:W-:Y:S01]  /*f890*/  IADD3 R77, PT, PT, R71, -0x695add53, RZ ;  /* 0x96a522ad474d7810 */ /* 0x000fe20007ffe0ff */
[----:B------:R-:W-:Y:S01]  /*f8a0*/  VIADD R76, R70, 0x8ff34781 ;  /* 0x8ff34781464c7836 */ /* 0x000fe20000000000 */
        /* <DEDUP_REMOVED lines=56> */
.L_x_40561:
[----:B------:R-:W-:Y:S05]  /*fc30*/  BSYNC.RECONVERGENT B2 ;  /* 0x0000000000027941 */ /* 0x000fea0003800200 */
.L_x_40560:
        /* <DEDUP_REMOVED lines=11> */
.L_x_40559:
[----:B------:R-:W-:Y:S05]  /*fcf0*/  BSYNC.RECONVERGENT B1 ;  /* 0x0000000000017941 */ /* 0x000fea0003800200 */
.L_x_40558:
        /* <DEDUP_REMOVED lines=17> */
.L_x_40569:
        /* <DEDUP_REMOVED lines=13> */
.L_x_40571:
[----:B------:R-:W-:Y:S05]  /*fee0*/  BSYNC.RECONVERGENT B3 ;  /* 0x0000000000037941 */ /* 0x000fea0003800200 */
.L_x_40570:
        /* <DEDUP_REMOVED lines=56> */
[----:B------:R-:W-:-:S03]  /*10270*/  MOV R30, R35 ;  /* 0x00000023001e7202 */ /* 0x000fc60000000f00 */
[----:B------:R-:W-:Y:S01]  /*10280*/  IMAD.MOV.U32 R35, RZ, RZ, R36 ;  /* 0x000000ffff237224 */ /* 0x000fe200078e0024 */
[----:B------:R-:W-:Y:S01]  /*10290*/  LOP3.LUT R77, R77, R32, R37, 0x96, !PT ;  /* 0x000000204d4d7212 */ /* 0x000fe200078e9625 */
[----:B------:R-:W-:-:S07]  /*102a0*/  HFMA2 R32, -RZ, RZ, 0, 0 ;  /* 0x00000000ff207431 */ /* 0x000fce00000001ff */
.L_x_40568:
[----:B------:R-:W-:Y:S05]  /*102b0*/  BSYNC.RECONVERGENT B2 ;  /* 0x0000000000027941 */ /* 0x000fea0003800200 */
.L_x_40567:
        /* <DEDUP_REMOVED lines=11> */
.L_x_40566:
[----:B------:R-:W-:Y:S05]  /*10370*/  BSYNC.RECONVERGENT B1 ;  /* 0x0000000000017941 */ /* 0x000fea0003800200 */
.L_x_40565:
        /* <DEDUP_REMOVED lines=16> */
.L_x_40575:
        /* <DEDUP_REMOVED lines=13> */
.L_x_40577:
[----:B------:R-:W-:Y:S05]  /*10550*/  BSYNC.RECONVERGENT B2 ;  /* 0x0000000000027941 */ /* 0x000fea0003800200 */
.L_x_40576:
        /* <DEDUP_REMOVED lines=60> */
.L_x_40574:
[----:B------:R-:W-:Y:S05]  /*10920*/  BSYNC.RECONVERGENT B1 ;  /* 0x0000000000017941 */ /* 0x000fea0003800200 */
.L_x_40573:
        /* <DEDUP_REMOVED lines=12> */
.L_x_40550:
        /* <DEDUP_REMOVED lines=21> */
.L_x_40582:
        /* <DEDUP_REMOVED lines=13> */
.L_x_40584:
[----:B------:R-:W-:Y:S05]  /*10c10*/  BSYNC.RECONVERGENT B3 ;  /* 0x0000000000037941 */ /* 0x000fea0003800200 */
.L_x_40583:
        /* <DEDUP_REMOVED lines=60> */
.L_x_40581:
[----:B------:R-:W-:Y:S05]  /*10fe0*/  BSYNC.RECONVERGENT B2 ;  /* 0x0000000000027941 */ /* 0x000fea0003800200 */
.L_x_40580:
        /* <DEDUP_REMOVED lines=11> */
.L_x_40579:
[----:B------:R-:W-:Y:S05]  /*110a0*/  BSYNC.RECONVERGENT B1 ;  /* 0x0000000000017941 */ /* 0x000fea0003800200 */
.L_x_40578:
        /* <DEDUP_REMOVED lines=17> */
.L_x_40589:
        /* <DEDUP_REMOVED lines=13> */
.L_x_40591:
[----:B------:R-:W-:Y:S05]  /*11290*/  BSYNC.RECONVERGENT B3 ;  /* 0x0000000000037941 */ /* 0x000fea0003800200 */
.L_x_40590:
        /* <DEDUP_REMOVED lines=60> */
.L_x_40588:
[----:B------:R-:W-:Y:S05]  /*11660*/  BSYNC.RECONVERGENT B2 ;  /* 0x0000000000027941 */ /* 0x000fea0003800200 */
.L_x_40587:
        /* <DEDUP_REMOVED lines=11> */
.L_x_40586:
[----:B------:R-:W-:Y:S05]  /*11720*/  BSYNC.RECONVERGENT B1 ;  /* 0x0000000000017941 */ /* 0x000fea0003800200 */
.L_x_40585:
        /* <DEDUP_REMOVED lines=17> */
.L_x_40596:
        /* <DEDUP_REMOVED lines=13> */
.L_x_40598:
[----:B------:R-:W-:Y:S05]  /*11910*/  BSYNC.RECONVERGENT B3 ;  /* 0x0000000000037941 */ /* 0x000fea0003800200 */
.L_x_40597:
        /* <DEDUP_REMOVED lines=60> */
.L_x_40595:
[----:B------:R-:W-:Y:S05]  /*11ce0*/  BSYNC.RECONVERGENT B2 ;  /* 0x0000000000027941 */ /* 0x000fea0003800200 */
.L_x_40594:
        /* <DEDUP_REMOVED lines=11> */
.L_x_40593:
[----:B------:R-:W-:Y:S05]  /*11da0*/  BSYNC.RECONVERGENT B1 ;  /* 0x0000000000017941 */ /* 0x000fea0003800200 */
.L_x_40592:
        /* <DEDUP_REMOVED lines=16> */
.L_x_40601:
        /* <DEDUP_REMOVED lines=13> */
.L_x_40603:
[----:B------:R-:W-:Y:S05]  /*11f80*/  BSYNC.RECONVERGENT B2 ;  /* 0x0000000000027941 */ /* 0x000fea0003800200 */
.L_x_40602:
        /* <DEDUP_REMOVED lines=60> */
.L_x_40600:
[----:B------:R-:W-:Y:S05]  /*12350*/  BSYNC.RECONVERGENT B1 ;  /* 0x0000000000017941 */ /* 0x000fea0003800200 */
.L_x_40599:
        /* <DEDUP_REMOVED lines=11> */
.L_x_40572:
[----:B------:R-:W-:Y:S05]  /*12410*/  BSYNC.RECONVERGENT B0 ;  /* 0x0000000000007941 */ /* 0x000fea0003800200 */
.L_x_40549:
        /* <DEDUP_REMOVED lines=23> */
.L_x_40605:
[----:B------:R-:W-:Y:S05]  /*12590*/  BSYNC.RECONVERGENT B0 ;  /* 0x0000000000007941 */ /* 0x000fea0003800200 */
.L_x_40604:
        /* <DEDUP_REMOVED lines=26> */
.L_x_40612:
        /* <DEDUP_REMOVED lines=13> */
.L_x_40614:
[----:B------:R-:W-:Y:S05]  /*12810*/  BSYNC.RECONVERGENT B3 ;  /* 0x0000000000037941 */ /* 0x000fea0003800200 */
.L_x_40613:
[----:B------:R-:W-:Y:S01]  /*12820*/  IMAD.WIDE.U32 R42, R0, -0x326172a9, RZ ;  /* 0xcd9e8d57002a7825 */ /* 0x000fe200078e00ff */
[----:B------:R-:W-:-:S03]  /*12830*/  LOP3.LUT R33, R79, R37, R71, 0x96, !PT ;  /* 0x000000254f217212 */ /* 0x000fc600078e9647 */
        /* <DEDUP_REMOVED lines=58> */
.L_x_40611:
[----:B------:R-:W-:Y:S05]  /*12be0*/  BSYNC.RECONVERGENT B2 ;  /* 0x0000000000027941 */ /* 0x000fea0003800200 */
.L_x_40610:
        /* <DEDUP_REMOVED lines=11> */
.L_x_40609:
[----:B------:R-:W-:Y:S05]  /*12ca0*/  BSYNC.RECONVERGENT B1 ;  /* 0x0000000000017941 */ /* 0x000fea0003800200 */
.L_x_40608:
        /* <DEDUP_REMOVED lines=17> */
.L_x_40619:
        /* <DEDUP_REMOVED lines=13> */
.L_x_40621:
[----:B------:R-:W-:Y:S05]  /*12e90*/  BSYNC.RECONVERGENT B3 ;  /* 0x0000000000037941 */ /* 0x000fea0003800200 */
.L_x_40620:
        /* <DEDUP_REMOVED lines=60> */
.L_x_40618:
[----:B------:R-:W-:Y:S05]  /*13260*/  BSYNC.RECONVERGENT B2 ;  /* 0x0000000000027941 */ /* 0x000fea0003800200 */
.L_x_40617:
        /* <DEDUP_REMOVED lines=11> */
.L_x_40616:
[----:B------:R-:W-:Y:S05]  /*13320*/  BSYNC.RECONVERGENT B1 ;  /* 0x0000000000017941 */ /* 0x000fea0003800200 */
.L_x_40615:
        /* <DEDUP_REMOVED lines=17> */
.L_x_40626:
        /* <DEDUP_REMOVED lines=13> */
.L_x_40628:
[----:B------:R-:W-:Y:S05]  /*13510*/  BSYNC.RECONVERGENT B3 ;  /* 0x0000000000037941 */ /* 0x000fea0003800200 */
.L_x_40627:
        /* <DEDUP_REMOVED lines=60> */
.L_x_40625:
[----:B------:R-:W-:Y:S05]  /*138e0*/  BSYNC.RECONVERGENT B2 ;  /* 0x0000000000027941 */ /* 0x000fea0003800200 */
.L_x_40624:
        /* <DEDUP_REMOVED lines=11> */
.L_x_40623:
[----:B------:R-:W-:Y:S05]  /*139a0*/  BSYNC.RECONVERGENT B1 ;  /* 0x0000000000017941 */ /* 0x000fea0003800200 */
.L_x_40622:
        /* <DEDUP_REMOVED lines=16> */
.L_x_40632:
        /* <DEDUP_REMOVED lines=13> */
.L_x_40634:
[----:B------:R-:W-:Y:S05]  /*13b80*/  BSYNC.RECONVERGENT B2 ;  /* 0x0000000000027941 */ /* 0x000fea0003800200 */
.L_x_40633:
        /* <DEDUP_REMOVED lines=60> */
.L_x_40631:
[----:B------:R-:W-:Y:S05]  /*13f50*/  BSYNC.RECONVERGENT B1 ;  /* 0x0000000000017941 */ /* 0x000fea0003800200 */
.L_x_40630:
        /* <DEDUP_REMOVED lines=12> */
.L_x_40607:
        /* <DEDUP_REMOVED lines=21> */
.L_x_40639:
        /* <DEDUP_REMOVED lines=13> */
.L_x_40641:
[----:B------:R-:W-:Y:S05]  /*14240*/  BSYNC.RECONVERGENT B3 ;  /* 0x0000000000037941 */ /* 0x000fea0003800200 */
.L_x_40640:
        /* <DEDUP_REMOVED lines=60> */
.L_x_40638:
[----:B------:R-:W-:Y:S05]  /*14610*/  BSYNC.RECONVERGENT B2 ;  /* 0x0000000000027941 */ /* 0x000fea0003800200 */
.L_x_40637:
        /* <DEDUP_REMOVED lines=11> */
.L_x_40636:
[----:B------:R-:W-:Y:S05]  /*146d0*/  BSYNC.RECONVERGENT B1 ;  /* 0x0000000000017941 */ /* 0x000fea0003800200 */
.L_x_40635:
        /* <DEDUP_REMOVED lines=17> */
.L_x_40646:
        /* <DEDUP_REMOVED lines=13> */
.L_x_40648:
[----:B------:R-:W-:Y:S05]  /*148c0*/  BSYNC.RECONVERGENT B3 ;  /* 0x0000000000037941 */ /* 0x000fea0003800200 */
.L_x_40647:
        /* <DEDUP_REMOVED lines=60> */
.L_x_40645:
[----:B------:R-:W-:Y:S05]  /*14c90*/  BSYNC.RECONVERGENT B2 ;  /* 0x0000000000027941 */ /* 0x000fea0003800200 */
.L_x_40644:
        /* <DEDUP_REMOVED lines=11> */
.L_x_40643:
[----:B------:R-:W-:Y:S05]  /*14d50*/  BSYNC.RECONVERGENT B1 ;  /* 0x0000000000017941 */ /* 0x000fea0003800200 */
.L_x_40642:
        /* <DEDUP_REMOVED lines=17> */
.L_x_40653:
        /* <DEDUP_REMOVED lines=13> */
.L_x_40655:
[----:B------:R-:W-:Y:S05]  /*14f40*/  BSYNC.RECONVERGENT B3 ;  /* 0x0000000000037941 */ /* 0x000fea0003800200 */
.L_x_40654:
        /* <DEDUP_REMOVED lines=60> */
.L_x_40652:
[----:B------:R-:W-:Y:S05]  /*15310*/  BSYNC.RECONVERGENT B2 ;  /* 0x0000000000027941 */ /* 0x000fea0003800200 */
.L_x_40651:
        /* <DEDUP_REMOVED lines=11> */
.L_x_40650:
[----:B------:R-:W-:Y:S05]  /*153d0*/  BSYNC.RECONVERGENT B1 ;  /* 0x0000000000017941 */ /* 0x000fea0003800200 */
.L_x_40649:
        /* <DEDUP_REMOVED lines=16> */
.L_x_40658:
        /* <DEDUP_REMOVED lines=13> */
.L_x_40660:
[----:B------:R-:W-:Y:S05]  /*155b0*/  BSYNC.RECONVERGENT B2 ;  /* 0x0000000000027941 */ /* 0x000fea0003800200 */
.L_x_40659:
        /* <DEDUP_REMOVED lines=60> */
.L_x_40657:
[----:B------:R-:W-:Y:S05]  /*15980*/  BSYNC.RECONVERGENT B1 ;  /* 0x0000000000017941 */ /* 0x000fea0003800200 */
.L_x_40656:
        /* <DEDUP_REMOVED lines=11> */
.L_x_40629:
[----:B------:R-:W-:Y:S05]  /*15a40*/  BSYNC.RECONVERGENT B0 ;  /* 0x0000000000007941 */ /* 0x000fea0003800200 */
.L_x_40606:
        /* <DEDUP_REMOVED lines=23> */
.L_x_40662:
[----:B------:R-:W-:Y:S05]  /*15bc0*/  BSYNC.RECONVERGENT B0 ;  /* 0x0000000000007941 */ /* 0x000fea0003800200 */
.L_x_40661:
        /* <DEDUP_REMOVED lines=26> */
.L_x_40669:
        /* <DEDUP_REMOVED lines=13> */
.L_x_40671:
[----:B------:R-:W-:Y:S05]  /*15e40*/  BSYNC.RECONVERGENT B3 ;  /* 0x0000000000037941 */ /* 0x000fea0003800200 */
.L_x_40670:
        /* <DEDUP_REMOVED lines=60> */
.L_x_40668:
[----:B------:R-:W-:Y:S05]  /*16210*/  BSYNC.RECONVERGENT B2 ;  /* 0x0000000000027941 */ /* 0x000fea0003800200 */
.L_x_40667:
        /* <DEDUP_REMOVED lines=11> */
.L_x_40666:
[----:B------:R-:W-:Y:S05]  /*162d0*/  BSYNC.RECONVERGENT B1 ;  /* 0x0000000000017941 */ /* 0x000fea0003800200 */
.L_x_40665:
        /* <DEDUP_REMOVED lines=17> */
.L_x_40676:
        /* <DEDUP_REMOVED lines=13> */
.L_x_40678:
[----:B------:R-:W-:Y:S05]  /*164c0*/  BSYNC.RECONVERGENT B3 ;  /* 0x0000000000037941 */ /* 0x000fea0003800200 */
.L_x_40677:
        /* <DEDUP_REMOVED lines=39> */
[----:B------:R-:W-:Y:S01]  /*16740*/  IADD3 R77, PT, PT, R71, -0x695add53, RZ ;  /* 0x96a522ad474d7810 */ /* 0x000fe20007ffe0ff */
        /* <DEDUP_REMOVED lines=21> */
.L_x_40675:
[----:B------:R-:W-:Y:S05]  /*168a0*/  BSYNC.RECONVERGENT B2 ;  /* 0x0000000000027941 */ /* 0x000fea0003800200 */
.L_x_40674:
        /* <DEDUP_REMOVED lines=11> */
.L_x_40673:
[----:B------:R-:W-:Y:S05]  /*16960*/  BSYNC.RECONVERGENT B1 ;  /* 0x0000000000017941 */ /* 0x000fea0003800200 */
.L_x_40672:
        /* <DEDUP_REMOVED lines=17> */
.L_x_40683:
        /* <DEDUP_REMOVED lines=13> */
.L_x_40685:
[----:B------:R-:W-:Y:S05]  /*16b50*/  BSYNC.RECONVERGENT B3 ;  /* 0x0000000000037941 */ /* 0x000fea0003800200 */
.L_x_40684:
        /* <DEDUP_REMOVED lines=53> */
[----:B------:R-:W-:Y:S01]  /*16eb0*/  LOP3.LUT R39, R39, R46, R41, 0x96, !PT ;  /* 0x0000002e27277212 */ /* 0x000fe200078e9629 */
[----:B------:R-:W-:Y:S01]  /*16ec0*/  VIADD R76, R70, 0x8ff34781 ;  /* 0x8ff34781464c7836 */ /* 0x000fe20000000000 */
[----:B------:R-:W-:Y:S01]  /*16ed0*/  LOP3.LUT R77, R77, R40, R45, 0x96, !PT ;  /* 0x000000284d4d7212 */ /* 0x000fe200078e962d */
[----:B------:R-:W-:Y:S02]  /*16ee0*/  HFMA2 R40, -RZ, RZ, 0, 0 ;  /* 0x00000000ff287431 */ /* 0x000fe400000001ff */
[----:B------:R-:W-:-:S02]  /*16ef0*/  IMAD.MOV.U32 R43, RZ, RZ, R44 ;  /* 0x000000ffff2b7224 */ /* 0x000fc400078e002c */
[----:B------:R-:W-:-:S05]  /*16f00*/  IMAD.WIDE.U32 R46, R39, -0x326172a9, RZ ;  /* 0xcd9e8d57272e7825 */ /* 0x000fca00078e00ff */
[----:B------:R-:W-:Y:S01]  /*16f10*/  LOP3.LUT R76, R76, R80, R47, 0x96, !PT ;  /* 0x000000504c4c7212 */ /* 0x000fe200078e962f */
[----:B------:R-:W-:-:S07]  /*16f20*/  IMAD.MOV.U32 R80, RZ, RZ, R46 ;  /* 0x000000ffff507224 */ /* 0x000fce00078e002e */
.L_x_40682:
[----:B------:R-:W-:Y:S05]  /*16f30*/  BSYNC.RECONVERGENT B2 ;  /* 0x0000000000027941 */ /* 0x000fea0003800200 */
.L_x_40681:
        /* <DEDUP_REMOVED lines=11> */
.L_x_40680:
[----:B------:R-:W-:Y:S05]  /*16ff0*/  BSYNC.RECONVERGENT B1 ;  /* 0x0000000000017941 */ /* 0x000fea0003800200 */
.L_x_40679:
        /* <DEDUP_REMOVED lines=16> */
.L_x_40689:
        /* <DEDUP_REMOVED lines=13> */
.L_x_40691:
[----:B------:R-:W-:Y:S05]  /*171d0*/  BSYNC.RECONVERGENT B2 ;  /* 0x0000000000027941 */ /* 0x000fea0003800200 */
.L_x_40690:
        /* <DEDUP_REMOVED lines=61> */
.L_x_40688:
[----:B------:R-:W-:Y:S05]  /*175b0*/  BSYNC.RECONVERGENT B1 ;  /* 0x0000000000017941 */ /* 0x000fea0003800200 */
.L_x_40687:
        /* <DEDUP_REMOVED lines=12> */
.L_x_40664:
        /* <DEDUP_REMOVED lines=21> */
.L_x_40696:
        /* <DEDUP_REMOVED lines=13> */
.L_x_40698:
[----:B------:R-:W-:Y:S05]  /*178a0*/  BSYNC.RECONVERGENT B3 ;  /* 0x0000000000037941 */ /* 0x000fea0003800200 */
.L_x_40697:
        /* <DEDUP_REMOVED lines=60> */
.L_x_40695:
[----:B------:R-:W-:Y:S05]  /*17c70*/  BSYNC.RECONVERGENT B2 ;  /* 0x0000000000027941 */ /* 0x000fea0003800200 */
.L_x_40694:
        /* <DEDUP_REMOVED lines=11> */
.L_x_40693:
[----:B------:R-:W-:Y:S05]  /*17d30*/  BSYNC.RECONVERGENT B1 ;  /* 0x0000000000017941 */ /* 0x000fea0003800200 */
.L_x_40692:
        /* <DEDUP_REMOVED lines=17> */
.L_x_40703:
        /* <DEDUP_REMOVED lines=13> */
.L_x_40705:
[----:B------:R-:W-:Y:S05]  /*17f20*/  BSYNC.RECONVERGENT B3 ;  /* 0x0000000000037941 */ /* 0x000fea0003800200 */
.L_x_40704:
        /* <DEDUP_REMOVED lines=43> */
[----:B------:R-:W-:Y:S01]  /*181e0*/  IADD3 R76, PT, PT, R70, -0x700cb87f, RZ ;  /* 0x8ff34781464c7810 */ /* 0x000fe20007ffe0ff */
[C---:B------:R-:W-:Y:S02]  /*181f0*/  VIADD R37, R71.reuse, 0x1fd5c5a3 ;  /* 0x1fd5c5a347257836 */ /* 0x040fe40000000000 */
        /* <DEDUP_REMOVED lines=16> */
.L_x_40702:
[----:B------:R-:W-:Y:S05]  /*18300*/  BSYNC.RECONVERGENT B2 ;  /* 0x0000000000027941 */ /* 0x000fea0003800200 */
.L_x_40701:
        /* <DEDUP_REMOVED lines=11> */
.L_x_40700:
[----:B------:R-:W-:Y:S05]  /*183c0*/  BSYNC.RECONVERGENT B1 ;  /* 0x0000000000017941 */ /* 0x000fea0003800200 */
.L_x_40699:
        /* <DEDUP_REMOVED lines=17> */
.L_x_40710:
        /* <DEDUP_REMOVED lines=13> */
.L_x_40712:
[----:B------:R-:W-:Y:S05]  /*185b0*/  BSYNC.RECONVERGENT B3 ;  /* 0x0000000000037941 */ /* 0x000fea0003800200 */
.L_x_40711:
        /* <DEDUP_REMOVED lines=59> */
[----:B------:R-:W-:Y:S01]  /*18970*/  IMAD.MOV.U32 R40, RZ, RZ, RZ ;  /* 0x000000ffff287224 */ /* 0x000fe200078e00ff */
[----:B------:R-:W-:-:S07]  /*18980*/  MOV R43, R44 ;  /* 0x0000002c002b7202 */ /* 0x000fce0000000f00 */
.L_x_40709:
[----:B------:R-:W-:Y:S05]  /*18990*/  BSYNC.RECONVERGENT B2 ;  /* 0x0000000000027941 */ /* 0x000fea0003800200 */
.L_x_40708:
        /* <DEDUP_REMOVED lines=11> */
.L_x_40707:
[----:B------:R-:W-:Y:S05]  /*18a50*/  BSYNC.RECONVERGENT B1 ;  /* 0x0000000000017941 */ /* 0x000fea0003800200 */
.L_x_40706:
        /* <DEDUP_REMOVED lines=16> */
.L_x_40715:
        /* <DEDUP_REMOVED lines=13> */
.L_x_40717:
[----:B------:R-:W-:Y:S05]  /*18c30*/  BSYNC.RECONVERGENT B2 ;  /* 0x0000000000027941 */ /* 0x000fea0003800200 */
.L_x_40716:
        /* <DEDUP_REMOVED lines=61> */
.L_x_40714:
[----:B------:R-:W-:Y:S05]  /*19010*/  BSYNC.RECONVERGENT B1 ;  /* 0x0000000000017941 */ /* 0x000fea0003800200 */
.L_x_40713:
        /* <DEDUP_REMOVED lines=11> */
.L_x_40686:
[----:B------:R-:W-:Y:S05]  /*190d0*/  BSYNC.RECONVERGENT B0 ;  /* 0x0000000000007941 */ /* 0x000fea0003800200 */
.L_x_40663:
        /* <DEDUP_REMOVED lines=23> */
.L_x_40719:
[----:B------:R-:W-:Y:S05]  /*19250*/  BSYNC.RECONVERGENT B0 ;  /* 0x0000000000007941 */ /* 0x000fea0003800200 */
.L_x_40718:
        /* <DEDUP_REMOVED lines=26> */
.L_x_40726:
        /* <DEDUP_REMOVED lines=13> */
.L_x_40728:
[----:B------:R-:W-:Y:S05]  /*194d0*/  BSYNC.RECONVERGENT B3 ;  /* 0x0000000000037941 */ /* 0x000fea0003800200 */
.L_x_40727:
        /* <DEDUP_REMOVED lines=61> */
.L_x_40725:
[----:B------:R-:W-:Y:S05]  /*198b0*/  BSYNC.RECONVERGENT B2 ;  /* 0x0000000000027941 */ /* 0x000fea0003800200 */
.L_x_40724:
        /* <DEDUP_REMOVED lines=11> */
.L_x_40723:
[----:B------:R-:W-:Y:S05]  /*19970*/  BSYNC.RECONVERGENT B1 ;  /* 0x0000000000017941 */ /* 0x000fea0003800200 */
.L_x_40722:
        /* <DEDUP_REMOVED lines=17> */
.L_x_40733:
        /* <DEDUP_REMOVED lines=13> */
.L_x_40735:
[----:B------:R-:W-:Y:S05]  /*19b60*/  BSYNC.RECONVERGENT B3 ;  /* 0x0000000000037941 */ /* 0x000fea0003800200 */
.L_x_40734:
        /* <DEDUP_REMOVED lines=55> */
[----:B------:R-:W-:Y:S02]  /*19ee0*/  MOV R41, R47 ;  /* 0x0000002f00297202 */ /* 0x000fe40000000f00 */
[----:B------:R-:W-:Y:S01]  /*19ef0*/  LOP3.LUT R76, R76, R124, R81, 0x96, !PT ;  /* 0x0000007c4c4c7212 */ /* 0x000fe200078e9651 */
[----:B------:R-:W-:Y:S01]  /*19f00*/  IMAD.MOV.U32 R47, RZ, RZ, R42 ;  /* 0x000000ffff2f7224 */ /* 0x000fe200078e002a */
[----:B------:R-:W-:Y:S01]  /*19f10*/  LOP3.LUT R77, R77, R44, R43, 0x96, !PT ;  /* 0x0000002c4d4d7212 */ /* 0x000fe200078e962b */
[----:B------:R-:W-:-:S07]  /*19f20*/  HFMA2 R43, -RZ, RZ, 0, 0 ;  /* 0x00000000ff2b7431 */ /* 0x000fce00000001ff */
.L_x_40732:
[----:B------:R-:W-:Y:S05]  /*19f30*/  BSYNC.RECONVERGENT B2 ;  /* 0x0000000000027941 */ /* 0x000fea0003800200 */
.L_x_40731:
        /* <DEDUP_REMOVED lines=11> */
.L_x_40730:
[----:B------:R-:W-:Y:S05]  /*19ff0*/  BSYNC.RECONVERGENT B1 ;  /* 0x0000000000017941 */ /* 0x000fea0003800200 */
.L_x_40729:
        /* <DEDUP_REMOVED lines=17> */
.L_x_40740:
        /* <DEDUP_REMOVED lines=13> */
.L_x_40742:
[----:B------:R-:W-:Y:S05]  /*1a1e0*/  BSYNC.RECONVERGENT B3 ;  /* 0x0000000000037941 */ /* 0x000fea0003800200 */
.L_x_40741:
        /* <DEDUP_REMOVED lines=60> */
.L_x_40739:
[----:B------:R-:W-:Y:S05]  /*1a5b0*/  BSYNC.RECONVERGENT B2 ;  /* 0x0000000000027941 */ /* 0x000fea0003800200 */
.L_x_40738:
        /* <DEDUP_REMOVED lines=10> */
[----:B------:R-:W-:-:S07]  /*1a660*/  PRMT R84, R43, 0x7610, R84 ;  /* 0x000076102b547816 */ /* 0x000fce0000000054 */
.L_x_40737:
[----:B------:R-:W-:Y:S05]  /*1a670*/  BSYNC.RECONVERGENT B1 ;  /* 0x0000000000017941 */ /* 0x000fea0003800200 */
.L_x_40736:
        /* <DEDUP_REMOVED lines=16> */
.L_x_40746:
        /* <DEDUP_REMOVED lines=13> */
.L_x_40748:
[----:B------:R-:W-:Y:S05]  /*1a850*/  BSYNC.RECONVERGENT B2 ;  /* 0x0000000000027941 */ /* 0x000fea0003800200 */
.L_x_40747:
        /* <DEDUP_REMOVED lines=44> */
[----:B------:R-:W-:Y:S01]  /*1ab20*/  IMAD.WIDE.U32 R124, R44, -0x2daee0ad, RZ ;  /* 0xd2511f532c7c7825 */ /* 0x000fe200078e00ff */
[----:B------:R-:W-:Y:S02]  /*1ab30*/  IADD3 R44, PT, PT, R71, -0x24c28bd8, RZ ;  /* 0xdb3d7428472c7810 */ /* 0x000fe40007ffe0ff */
[----:B------:R-:W-:Y:S01]  /*1ab40*/  LOP3.LUT R43, R43, R80, R145, 0x96, !PT ;  /* 0x000000502b2b7212 */ /* 0x000fe200078e9691 */
[----:B------:R-:W-:Y:S01]  /*1ab50*/  VIADD R77, R71, 0x96a522ad ;  /* 0x96a522ad474d7836 */ /* 0x000fe20000000000 */
        /* <DEDUP_REMOVED lines=13> */
.L_x_40745:
[----:B------:R-:W-:Y:S05]  /*1ac30*/  BSYNC.RECONVERGENT B1 ;  /* 0x0000000000017941 */ /* 0x000fea0003800200 */
.L_x_40744:
        /* <DEDUP_REMOVED lines=12> */
.L_x_40721:
        /* <DEDUP_REMOVED lines=21> */
.L_x_40753:
        /* <DEDUP_REMOVED lines=13> */
.L_x_40755:
[----:B------:R-:W-:Y:S05]  /*1af20*/  BSYNC.RECONVERGENT B3 ;  /* 0x0000000000037941 */ /* 0x000fea0003800200 */
.L_x_40754:
        /* <DEDUP_REMOVED lines=61> */
.L_x_40752:
[----:B------:R-:W-:Y:S05]  /*1b300*/  BSYNC.RECONVERGENT B2 ;  /* 0x0000000000027941 */ /* 0x000fea0003800200 */
.L_x_40751:
        /* <DEDUP_REMOVED lines=11> */
.L_x_40750:
[----:B------:R-:W-:Y:S05]  /*1b3c0*/  BSYNC.RECONVERGENT B1 ;  /* 0x0000000000017941 */ /* 0x000fea0003800200 */
.L_x_40749:
        /* <DEDUP_REMOVED lines=17> */
.L_x_40760:
        /* <DEDUP_REMOVED lines=13> */
.L_x_40762:
[----:B------:R-:W-:Y:S05]  /*1b5b0*/  BSYNC.RECONVERGENT B3 ;  /* 0x0000000000037941 */ /* 0x000fea0003800200 */
.L_x_40761:
        /* <DEDUP_REMOVED lines=60> */
.L_x_40759:
[----:B------:R-:W-:Y:S05]  /*1b980*/  BSYNC.RECONVERGENT B2 ;  /* 0x0000000000027941 */ /* 0x000fea0003800200 */
.L_x_40758:
        /* <DEDUP_REMOVED lines=11> */
.L_x_40757:
[----:B------:R-:W-:Y:S05]  /*1ba40*/  BSYNC.RECONVERGENT B1 ;  /* 0x0000000000017941 */ /* 0x000fea0003800200 */
.L_x_40756:
        /* <DEDUP_REMOVED lines=17> */
.L_x_40767:
        /* <DEDUP_REMOVED lines=13> */
.L_x_40769:
[----:B------:R-:W-:Y:S05]  /*1bc30*/  BSYNC.RECONVERGENT B3 ;  /* 0x0000000000037941 */ /* 0x000fea0003800200 */
.L_x_40768:
        /* <DEDUP_REMOVED lines=60> */
.L_x_40766:
[----:B------:R-:W-:Y:S05]  /*1c000*/  BSYNC.RECONVERGENT B2 ;  /* 0x0000000000027941 */ /* 0x000fea0003800200 */
.L_x_40765:
        /* <DEDUP_REMOVED lines=11> */
.L_x_40764:
[----:B------:R-:W-:Y:S05]  /*1c0c0*/  BSYNC.RECONVERGENT B1 ;  /* 0x0000000000017941 */ /* 0x000fea0003800200 */
.L_x_40763:
        /* <DEDUP_REMOVED lines=16> */
.L_x_40772:
        /* <DEDUP_REMOVED lines=13> */
.L_x_40774:
[----:B------:R-:W-:Y:S05]  /*1c2a0*/  BSYNC.RECONVERGENT B2 ;  /* 0x0000000000027941 */ /* 0x000fea0003800200 */
.L_x_40773:
        /* <DEDUP_REMOVED lines=61> */
.L_x_40771:
[----:B------:R-:W-:Y:S05]  /*1c680*/  BSYNC.RECONVERGENT B1 ;  /* 0x0000000000017941 */ /* 0x000fea0003800200 */
.L_x_40770:
        /* <DEDUP_REMOVED lines=11> */
.L_x_40743:
[----:B------:R-:W-:Y:S05]  /*1c740*/  BSYNC.RECONVERGENT B0 ;  /* 0x0000000000007941 */ /* 0x000fea0003800200 */
.L_x_40720:
        /* <DEDUP_REMOVED lines=23> */
.L_x_40776:
[----:B------:R-:W-:Y:S05]  /*1c8c0*/  BSYNC.RECONVERGENT B0 ;  /* 0x0000000000007941 */ /* 0x000fea0003800200 */
.L_x_40775:
[----:B-----5:R1:W5:Y:S04]  /*1c8d0*/  @P1 LDG.E.128 R4, desc[UR6][R124.64] ;  /* 0x000000067c041981 */ /* 0x020368000c1e1d00 */
[----:B------:R1:W5:Y:S01]  /*1c8e0*/  @P0 LDG.E.128 R8, desc[UR6][R144.64] ;  /* 0x0000000690080981 */ /* 0x000362000c1e1d00 */
[----:B------:R-:W-:Y:S04]  /*1c8f0*/  BSSY.RECONVERGENT B0, `(.L_x_40777) ;  /* 0x0000350000007945 */ /* 0x000fe80003800200 */
[----:B------:R-:W-:Y:S05]  /*1c900*/  @!P0 BRA `(.L_x_40778) ;  /* 0x0000001800a08947 */ /* 0x000fea0003800000 */
[----:B------:R-:W-:Y:S01]  /*1c910*/  ISETP.GT.AND P2, PT, R48, RZ, PT ;  /* 0x000000ff3000720c */ /* 0x000fe20003f44270 */
[----:B------:R-:W-:Y:S01]  /*1c920*/  BSSY.RECONVERGENT B1, `(.L_x_40779) ;  /* 0x000006c000017945 */ /* 0x000fe20003800200 */
[----:B------:R-:W-:Y:S01]  /*1c930*/  IMAD.MOV.U32 R46, RZ, RZ, R45 ;  /* 0x000000ffff2e7224 */ /* 0x000fe200078e002d */
[----:B------:R-:W-:Y:S01]  /*1c940*/  MOV R50, R47 ;  /* 0x0000002f00327202 */ /* 0x000fe20000000f00 */
        /* <DEDUP_REMOVED lines=18> */
.L_x_40783:
        /* <DEDUP_REMOVED lines=13> */
.L_x_40785:
[----:B------:R-:W-:Y:S05]  /*1cb40*/  BSYNC.RECONVERGENT B3 ;  /* 0x0000000000037941 */ /* 0x000fea0003800200 */
.L_x_40784:
[----:B-1----:R-:W-:Y:S01]  /*1cb50*/  IMAD.WIDE.U32 R124, R0, -0x326172a9, RZ ;  /* 0xcd9e8d57007c7825 */ /* 0x002fe200078e00ff */
        /* <DEDUP_REMOVED lines=45> */
[C---:B------:R-:W-:Y:S02]  /*1ce30*/  IADD3 R45, PT, PT, R71.reuse, -0x24c28bd8, RZ ;  /* 0xdb3d7428472d7810 */ /* 0x040fe40007ffe0ff */
        /* <DEDUP_REMOVED lines=12> */
[----:B------:R-:W-:Y:S02]  /*1cf00*/  LOP3.LUT R77, R77, R124, R45, 0x96, !PT ;  /* 0x0000007c4d4d7212 */ /* 0x000fe400078e962d */
[----:B------:R-:W-:-:S07]  /*1cf10*/  MOV R44, R47 ;  /* 0x0000002f002c7202 */ /* 0x000fce0000000f00 */
.L_x_40782:
[----:B------:R-:W-:Y:S05]  /*1cf20*/  BSYNC.RECONVERGENT B2 ;  /* 0x0000000000027941 */ /* 0x000fea0003800200 */
.L_x_40781:
        /* <DEDUP_REMOVED lines=11> */
.L_x_40780:
[----:B------:R-:W-:Y:S05]  /*1cfe0*/  BSYNC.RECONVERGENT B1 ;  /* 0x0000000000017941 */ /* 0x000fea0003800200 */
.L_x_40779:
        /* <DEDUP_REMOVED lines=17> */
.L_x_40790:
        /* <DEDUP_REMOVED lines=13> */
.L_x_40792:
[----:B------:R-:W-:Y:S05]  /*1d1d0*/  BSYNC.RECONVERGENT B3 ;  /* 0x0000000000037941 */ /* 0x000fea0003800200 */
.L_x_40791:
[----:B-1----:R-:W-:Y:S01]  /*1d1e0*/  IMAD.WIDE.U32 R124, R0, -0x326172a9, RZ ;  /* 0xcd9e8d57007c7825 */ /* 0x002fe200078e00ff */
        /* <DEDUP_REMOVED lines=60> */
.L_x_40789:
[----:B------:R-:W-:Y:S05]  /*1d5b0*/  BSYNC.RECONVERGENT B2 ;  /* 0x0000000000027941 */ /* 0x000fea0003800200 */
.L_x_40788:
        /* <DEDUP_REMOVED lines=11> */
.L_x_40787:
[----:B------:R-:W-:Y:S05]  /*1d670*/  BSYNC.RECONVERGENT B1 ;  /* 0x0000000000017941 */ /* 0x000fea0003800200 */
.L_x_40786:
        /* <DEDUP_REMOVED lines=17> */
.L_x_40797:
        /* <DEDUP_REMOVED lines=13> */
.L_x_40799:
[----:B------:R-:W-:Y:S05]  /*1d860*/  BSYNC.RECONVERGENT B3 ;  /* 0x0000000000037941 */ /* 0x000fea0003800200 */
.L_x_40798:
        /* <DEDUP_REMOVED lines=61> */
.L_x_40796:
[----:B------:R-:W-:Y:S05]  /*1dc40*/  BSYNC.RECONVERGENT B2 ;  /* 0x0000000000027941 */ /* 0x000fea0003800200 */
.L_x_40795:
        /* <DEDUP_REMOVED lines=11> */
.L_x_40794:
[----:B------:R-:W-:Y:S05]  /*1dd00*/  BSYNC.RECONVERGENT B1 ;  /* 0x0000000000017941 */ /* 0x000fea0003800200 */
.L_x_40793:
        /* <DEDUP_REMOVED lines=16> */
.L_x_40803:
        /* <DEDUP_REMOVED lines=13> */
.L_x_40805:
[----:B------:R-:W-:Y:S05]  /*1dee0*/  BSYNC.RECONVERGENT B2 ;  /* 0x0000000000027941 */ /* 0x000fea0003800200 */
.L_x_40804:
        /* <DEDUP_REMOVED lines=52> */
[----:B------:R-:W-:Y:S01]  /*1e230*/  LOP3.LUT R47, R47, R76, R81, 0x96, !PT ;  /* 0x0000004c2f2f7212 */ /* 0x000fe200078e9651 */
[----:B------:R-:W-:Y:S01]  /*1e240*/  IMAD.MOV.U32 R49, RZ, RZ, RZ ;  /* 0x000000ffff317224 */ /* 0x000fe200078e00ff */
[----:B------:R-:W-:-:S03]  /*1e250*/  IADD3 R76, PT, PT, R70, -0x700cb87f, RZ ;  /* 0x8ff34781464c7810 */ /* 0x000fc60007ffe0ff */
[----:B------:R-:W-:Y:S01]  /*1e260*/  IMAD.WIDE.U32 R144, R47, -0x2daee0ad, RZ ;  /* 0xd2511f532f907825 */ /* 0x000fe200078e00ff */
[----:B------:R-:W-:Y:S02]  /*1e270*/  LOP3.LUT R76, R76, R80, R147, 0x96, !PT ;  /* 0x000000504c4c7212 */ /* 0x000fe400078e9693 */
[----:B------:R-:W-:Y:S01]  /*1e280*/  MOV R80, R146 ;  /* 0x0000009200507202 */ /* 0x000fe20000000f00 */
[----:B------:R-:W-:Y:S01]  /*1e290*/  IMAD.MOV.U32 R47, RZ, RZ, R50 ;  /* 0x000000ffff2f7224 */ /* 0x000fe200078e0032 */
[----:B------:R-:W-:Y:S02]  /*1e2a0*/  LOP3.LUT R77, R77, R124, R145, 0x96, !PT ;  /* 0x0000007c4d4d7212 */ /* 0x000fe400078e9691 */
[----:B------:R-:W-:-:S07]  /*1e2b0*/  MOV R50, R144 ;  /* 0x0000009000327202 */ /* 0x000fce0000000f00 */
.L_x_40802:
[----:B------:R-:W-:Y:S05]  /*1e2c0*/  BSYNC.RECONVERGENT B1 ;  /* 0x0000000000017941 */ /* 0x000fea0003800200 */
.L_x_40801:
        /* <DEDUP_REMOVED lines=12> */
.L_x_40778:
[----:B------:R-:W-:Y:S01]  /*1e390*/  BSSY.RECONVERGENT B1, `(.L_x_40806) ;  /* 0x000006c000017945 */ /* 0x000fe20003800200 */
[----:B------:R-:W-:Y:S01]  /*1e3a0*/  IMAD.MOV.U32 R46, RZ, RZ, R45 ;  /* 0x000000ffff2e7224 */ /* 0x000fe200078e002d */
[----:B------:R-:W-:Y:S01]  /*1e3b0*/  MOV R50, R47 ;  /* 0x0000002f00327202 */ /* 0x000fe20000000f00 */
        /* <DEDUP_REMOVED lines=18> */
.L_x_40810:
        /* <DEDUP_REMOVED lines=13> */
.L_x_40812:
[----:B------:R-:W-:Y:S05]  /*1e5b0*/  BSYNC.RECONVERGENT B3 ;  /* 0x0000000000037941 */ /* 0x000fea0003800200 */
.L_x_40811:
        /* <DEDUP_REMOVED lines=61> */
.L_x_40809:
[----:B------:R-:W-:Y:S05]  /*1e990*/  BSYNC.RECONVERGENT B2 ;  /* 0x0000000000027941 */ /* 0x000fea0003800200 */
.L_x_40808:
        /* <DEDUP_REMOVED lines=11> */
.L_x_40807:
[----:B------:R-:W-:Y:S05]  /*1ea50*/  BSYNC.RECONVERGENT B1 ;  /* 0x0000000000017941 */ /* 0x000fea0003800200 */
.L_x_40806:
        /* <DEDUP_REMOVED lines=17> */
.L_x_40817:
        /* <DEDUP_REMOVED lines=13> */
.L_x_40819:
[----:B------:R-:W-:Y:S05]  /*1ec40*/  BSYNC.RECONVERGENT B3 ;  /* 0x0000000000037941 */ /* 0x000fea0003800200 */
.L_x_40818:
        /* <DEDUP_REMOVED lines=61> */
.L_x_40816:
[----:B------:R-:W-:Y:S05]  /*1f020*/  BSYNC.RECONVERGENT B2 ;  /* 0x0000000000027941 */ /* 0x000fea0003800200 */
.L_x_40815:
        /* <DEDUP_REMOVED lines=11> */
.L_x_40814:
[----:B------:R-:W-:Y:S05]  /*1f0e0*/  BSYNC.RECONVERGENT B1 ;  /* 0x0000000000017941 */ /* 0x000fea0003800200 */
.L_x_40813:
        /* <DEDUP_REMOVED lines=17> */
.L_x_40824:
        /* <DEDUP_REMOVED lines=13> */
.L_x_40826:
[----:B------:R-:W-:Y:S05]  /*1f2d0*/  BSYNC.RECONVERGENT B3 ;  /* 0x0000000000037941 */ /* 0x000fea0003800200 */
.L_x_40825:
        /* <DEDUP_REMOVED lines=61> */
.L_x_40823:
[----:B------:R-:W-:Y:S05]  /*1f6b0*/  BSYNC.RECONVERGENT B2 ;  /* 0x0000000000027941 */ /* 0x000fea0003800200 */
.L_x_40822:
        /* <DEDUP_REMOVED lines=11> */
.L_x_40821:
[----:B------:R-:W-:Y:S05]  /*1f770*/  BSYNC.RECONVERGENT B1 ;  /* 0x0000000000017941 */ /* 0x000fea0003800200 */
.L_x_40820:
        /* <DEDUP_REMOVED lines=16> */
.L_x_40829:
        /* <DEDUP_REMOVED lines=13> */
.L_x_40831:
[----:B------:R-:W-:Y:S05]  /*1f950*/  BSYNC.RECONVERGENT B2 ;  /* 0x0000000000027941 */ /* 0x000fea0003800200 */
.L_x_40830:
        /* <DEDUP_REMOVED lines=61> */
.L_x_40828:
[----:B------:R-:W-:Y:S05]  /*1fd30*/  BSYNC.RECONVERGENT B1 ;  /* 0x0000000000017941 */ /* 0x000fea0003800200 */
.L_x_40827:
        /* <DEDUP_REMOVED lines=11> */
.L_x_40800:
[----:B------:R-:W-:Y:S05]  /*1fdf0*/  BSYNC.RECONVERGENT B0 ;  /* 0x0000000000007941 */ /* 0x000fea0003800200 */
.L_x_40777:
[----:B------:R-:W-:Y:S01]  /*1fe00*/  VIADD R78, R105, 0x100 ;  /* 0x00000100694e7836 */ /* 0x000fe20000000000 */
[----:B------:R-:W0:Y:S01]  /*1fe10*/  @P1 LDC.64 R146, c[0x0][0x390] ;  /* 0x0000e400ff921b82 */ /* 0x000e220000000a00 */
[----:B-1----:R-:W-:Y:S01]  /*1fe20*/  IADD3 R124, PT, PT, R51, 0x120, RZ ;  /* 0x00000120337c7810 */ /* 0x002fe20007ffe0ff */
        /* <DEDUP_REMOVED lines=12> */
[----:B------:R-:W-:Y:S02]  /*1fef0*/  LOP3.LUT R78, R83, 0xff, RZ, 0xc0, !PT ;  /* 0x000000ff534e7812 */ /* 0x000fe400078ec0ff */
[----:B------:R-:W-:Y:S01]  /*1ff00*/  IADD3 R51, PT, PT, R51, 0x100, RZ ;  /* 0x0000010033337810 */ /* 0x000fe20007ffe0ff */
[----:B------:R-:W-:-:S04]  /*1ff10*/  IMAD R81, R106, 0x1000000, R81 ;  /* 0x010000006a517824 */ /* 0x000fc800078e0251 */
[----:B------:R-:W-:Y:S01]  /*1ff20*/  IMAD R81, R78, 0x100, R81 ;  /* 0x000001004e517824 */ /* 0x000fe200078e0251 */
[----:B------:R-:W-:-:S04]  /*1ff30*/  LOP3.LUT R78, R82, 0xff, RZ, 0xc0, !PT ;  /* 0x000000ff524e7812 */ /* 0x000fc800078ec0ff */
[----:B------:R-:W-:Y:S01]  /*1ff40*/  IADD3 R78, PT, PT, R81, R78, RZ ;  /* 0x0000004e514e7210 */ /* 0x000fe20007ffe0ff */
[----:B0-----:R-:W-:-:S05]  /*1ff50*/  IMAD.WIDE.U32 R148, R51, 0x4, R148 ;  /* 0x0000000433947825 */ /* 0x001fca00078e0094 */
[----:B------:R0:W-:Y:S02]  /*1ff60*/  STG.E desc[UR6][R148.64], R78 ;  /* 0x0000004e94007986 */ /* 0x0001e4000c101906 */
.L_x_40833:
[----:B------:R-:W-:Y:S05]  /*1ff70*/  BSYNC.RECONVERGENT B0 ;  /* 0x0000000000007941 */ /* 0x000fea0003800200 */
.L_x_40832:
        /* <DEDUP_REMOVED lines=26> */
.L_x_40840:
        /* <DEDUP_REMOVED lines=13> */
.L_x_40842:
[----:B------:R-:W-:Y:S05]  /*201f0*/  BSYNC.RECONVERGENT B3 ;  /* 0x0000000000037941 */ /* 0x000fea0003800200 */
.L_x_40841:
        /* <DEDUP_REMOVED lines=61> */
.L_x_40839:
[----:B------:R-:W-:Y:S05]  /*205d0*/  BSYNC.RECONVERGENT B2 ;  /* 0x0000000000027941 */ /* 0x000fea0003800200 */
.L_x_40838:
        /* <DEDUP_REMOVED lines=11> */
.L_x_40837:
[----:B------:R-:W-:Y:S05]  /*20690*/  BSYNC.RECONVERGENT B1 ;  /* 0x0000000000017941 */ /* 0x000fea0003800200 */
.L_x_40836:
        /* <DEDUP_REMOVED lines=17> */
.L_x_40847:
        /* <DEDUP_REMOVED lines=13> */
.L_x_40849:
[----:B------:R-:W-:Y:S05]  /*20880*/  BSYNC.RECONVERGENT B3 ;  /* 0x0000000000037941 */ /* 0x000fea0003800200 */
.L_x_40848:
        /* <DEDUP_REMOVED lines=61> */
.L_x_40846:
[----:B------:R-:W-:Y:S05]  /*20c60*/  BSYNC.RECONVERGENT B2 ;  /* 0x0000000000027941 */ /* 0x000fea0003800200 */
.L_x_40845:
        /* <DEDUP_REMOVED lines=11> */
.L_x_40844:
[----:B------:R-:W-:Y:S05]  /*20d20*/  BSYNC.RECONVERGENT B1 ;  /* 0x0000000000017941 */ /* 0x000fea0003800200 */
.L_x_40843:
        /* <DEDUP_REMOVED lines=17> */
.L_x_40854:
        /* <DEDUP_REMOVED lines=13> */
.L_x_40856:
[----:B------:R-:W-:Y:S05]  /*20f10*/  BSYNC.RECONVERGENT B3 ;  /* 0x0000000000037941 */ /* 0x000fea0003800200 */
.L_x_40855:
        /* <DEDUP_REMOVED lines=61> */
.L_x_40853:
[----:B------:R-:W-:Y:S05]  /*212f0*/  BSYNC.RECONVERGENT B2 ;  /* 0x0000000000027941 */ /* 0x000fea0003800200 */
.L_x_40852:
        /* <DEDUP_REMOVED lines=11> */
.L_x_40851:
[----:B------:R-:W-:Y:S05]  /*213b0*/  BSYNC.RECONVERGENT B1 ;  /* 0x0000000000017941 */ /* 0x000fea0003800200 */
.L_x_40850:
        /* <DEDUP_REMOVED lines=16> */
.L_x_40860:
        /* <DEDUP_REMOVED lines=13> */
.L_x_40862:
[----:B------:R-:W-:Y:S05]  /*21590*/  BSYNC.RECONVERGENT B2 ;  /* 0x0000000000027941 */ /* 0x000fea0003800200 */
.L_x_40861:
        /* <DEDUP_REMOVED lines=61> */
.L_x_40859:
[----:B------:R-:W-:Y:S05]  /*21970*/  BSYNC.RECONVERGENT B1 ;  /* 0x0000000000017941 */ /* 0x000fea0003800200 */
.L_x_40858:
        /* <DEDUP_REMOVED lines=12> */
.L_x_40835:
        /* <DEDUP_REMOVED lines=21> */
.L_x_40867:
        /* <DEDUP_REMOVED lines=13> */
.L_x_40869:
[----:B------:R-:W-:Y:S05]  /*21c60*/  BSYNC.RECONVERGENT B3 ;  /* 0x0000000000037941 */ /* 0x000fea0003800200 */
.L_x_40868:
        /* <DEDUP_REMOVED lines=61> */
.L_x_40866:
[----:B------:R-:W-:Y:S05]  /*22040*/  BSYNC.RECONVERGENT B2 ;  /* 0x0000000000027941 */ /* 0x000fea0003800200 */
.L_x_40865:
        /* <DEDUP_REMOVED lines=11> */
.L_x_40864:
[----:B------:R-:W-:Y:S05]  /*22100*/  BSYNC.RECONVERGENT B1 ;  /* 0x0000000000017941 */ /* 0x000fea0003800200 */
.L_x_40863:
        /* <DEDUP_REMOVED lines=17> */
.L_x_40874:
        /* <DEDUP_REMOVED lines=13> */
.L_x_40876:
[----:B------:R-:W-:Y:S05]  /*222f0*/  BSYNC.RECONVERGENT B3 ;  /* 0x0000000000037941 */ /* 0x000fea0003800200 */
.L_x_40875:
        /* <DEDUP_REMOVED lines=61> */
.L_x_40873:
[----:B------:R-:W-:Y:S05]  /*226d0*/  BSYNC.RECONVERGENT B2 ;  /* 0x0000000000027941 */ /* 0x000fea0003800200 */
.L_x_40872:
        /* <DEDUP_REMOVED lines=11> */
.L_x_40871:
[----:B------:R-:W-:Y:S05]  /*22790*/  BSYNC.RECONVERGENT B1 ;  /* 0x0000000000017941 */ /* 0x000fea0003800200 */
.L_x_40870:
        /* <DEDUP_REMOVED lines=17> */
.L_x_40881:
        /* <DEDUP_REMOVED lines=13> */
.L_x_40883:
[----:B------:R-:W-:Y:S05]  /*22980*/  BSYNC.RECONVERGENT B3 ;  /* 0x0000000000037941 */ /* 0x000fea0003800200 */
.L_x_40882:
        /* <DEDUP_REMOVED lines=61> */
.L_x_40880:
[----:B------:R-:W-:Y:S05]  /*22d60*/  BSYNC.RECONVERGENT B2 ;  /* 0x0000000000027941 */ /* 0x000fea0003800200 */
.L_x_40879:
        /* <DEDUP_REMOVED lines=11> */
.L_x_40878:
[----:B------:R-:W-:Y:S05]  /*22e20*/  BSYNC.RECONVERGENT B1 ;  /* 0x0000000000017941 */ /* 0x000fea0003800200 */
.L_x_40877:
        /* <DEDUP_REMOVED lines=16> */
.L_x_40886:
        /* <DEDUP_REMOVED lines=13> */
.L_x_40888:
[----:B------:R-:W-:Y:S05]  /*23000*/  BSYNC.RECONVERGENT B2 ;  /* 0x0000000000027941 */ /* 0x000fea0003800200 */
.L_x_40887:
        /* <DEDUP_REMOVED lines=61> */
.L_x_40885:
[----:B------:R-:W-:Y:S05]  /*233e0*/  BSYNC.RECONVERGENT B1 ;  /* 0x0000000000017941 */ /* 0x000fea0003800200 */
.L_x_40884:
        /* <DEDUP_REMOVED lines=11> */
.L_x_40857:
[----:B------:R-:W-:Y:S05]  /*234a0*/  BSYNC.RECONVERGENT B0 ;  /* 0x0000000000007941 */ /* 0x000fea0003800200 */
.L_x_40834:
        /* <DEDUP_REMOVED lines=44> */
[----:B--2---:R-:W-:Y:S06]  /*23770*/  @!P1 BRA `(.L_x_40890) ;  /* 0x00000000002c9947 */ /* 0x004fec0003800000 */
[----:B------:R-:W0:Y:S01]  /*23780*/  LDC.64 R126, c[0x0][0x3b0] ;  /* 0x0000ec00ff7e7b82 */ /* 0x000e220000000a00 */
[----:B------:R-:W-:Y:S01]  /*23790*/  IMAD.U32 R110, R84, 0x10000, RZ ;  /* 0x00010000546e7824 */ /* 0x000fe200078e00ff */
[----:B------:R-:W-:Y:S02]  /*237a0*/  LOP3.LUT R105, R85, 0xffff, RZ, 0xc0, !PT ;  /* 0x0000ffff55697812 */ /* 0x000fe400078ec0ff */
[----:B------:R-:W-:Y:S02]  /*237b0*/  LOP3.LUT R109, R83, 0xff, RZ, 0xc0, !PT ;  /* 0x000000ff536d7812 */ /* 0x000fe400078ec0ff */
[----:B------:R-:W-:-:S04]  /*237c0*/  LOP3.LUT R110, R110, 0xff0000, RZ, 0xc0, !PT ;  /* 0x00ff00006e6e7812 */ /* 0x000fc800078ec0ff */
[----:B------:R-:W-:Y:S02]  /*237d0*/  LEA R110, R105, R110, 0x18 ;  /* 0x0000006e696e7211 */ /* 0x000fe400078ec0ff */
[----:B------:R-:W-:-:S03]  /*237e0*/  LOP3.LUT R105, R82, 0xff, RZ, 0xc0, !PT ;  /* 0x000000ff52697812 */ /* 0x000fc600078ec0ff */
[----:B------:R-:W-:-:S05]  /*237f0*/  IMAD R109, R109, 0x100, R110 ;  /* 0x000001006d6d7824 */ /* 0x000fca00078e026e */
[----:B------:R-:W-:Y:S01]  /*23800*/  IADD3 R105, PT, PT, R109, R105, RZ ;  /* 0x000000696d697210 */ /* 0x000fe20007ffe0ff */
[----:B0-----:R-:W-:-:S05]  /*23810*/  IMAD.WIDE.U32 R126, R124, 0x4, R126 ;  /* 0x000000047c7e7825 */ /* 0x001fca00078e007e */
[----:B------:R0:W-:Y:S02]  /*23820*/  STG.E desc[UR6][R126.64], R105 ;  /* 0x000000697e007986 */ /* 0x0001e4000c101906 */
.L_x_40890:
[----:B------:R-:W-:Y:S05]  /*23830*/  BSYNC.RECONVERGENT B0 ;  /* 0x0000000000007941 */ /* 0x000fea0003800200 */
.L_x_40889:
[----:B------:R-:W-:Y:S01]  /*23840*/  UMOV UR13, 0xffffffff ;  /* 0xffffffff000d7882 */ /* 0x000fe20000000000 */
[----:B------:R-:W-:Y:S02]  /*23850*/  FADD.FTZ R109, R125, R51 ;  /* 0x000000337d6d7221 */ /* 0x000fe40000010000 */
[----:B------:R-:W-:Y:S05]  /*23860*/  BRA.DIV UR13, `(.L_x_40891) ;  /* 0x000000160da07947 */ /* 0x000fea000b800000 */
[----:B0-----:R-:W0:Y:S01]  /*23870*/  SHFL.BFLY PT, R105, R109, 0x1, 0x1f ;  /* 0x0c201f006d697f89 */ /* 0x001e2200000e0000 */
[----:B------:R-:W2:Y:S01]  /*23880*/  LDC R125, c[0x0][0x400] ;  /* 0x00010000ff7d7b82 */ /* 0x000ea20000000800 */
        /* <DEDUP_REMOVED lines=9> */
[----:B--2---:R-:W-:-:S04]  /*23920*/  FMUL.FTZ R109, R109, R125 ;  /* 0x0000007d6d6d7220 */ /* 0x004fc80000410000 */
        /* <DEDUP_REMOVED lines=88> */
[----:B------:R0:W2:Y:S02]  /*23eb0*/  SHFL.BFLY PT, R105, R126, 0x10, 0x1f ;  /* 0x0e001f007e697f89 */ /* 0x0000a400000e0000 */
.L_x_40906:
[----:B0-2---:R-:W-:Y:S01]  /*23ec0*/  FADD.FTZ R126, R126, R105 ;  /* 0x000000697e7e7221 */ /* 0x005fe20000010000 */
[----:B------:R-:W-:Y:S01]  /*23ed0*/  FMUL.FTZ R105, R109, R109 ;  /* 0x0000006d6d697220 */ /* 0x000fe20000410000 */
[----:B------:R-:W-:Y:S01]  /*23ee0*/  ISETP.NE.AND P1, PT, RZ, UR9, PT ;  /* 0x00000009ff007c0c */ /* 0x000fe2000bf25270 */
[----:B-1----:R-:W0:Y:S01]  /*23ef0*/  @!P0 LDC.64 R146, c[0x0][0x3c0] ;  /* 0x0000f000ff928b82 */ /* 0x002e220000000a00 */
        /* <DEDUP_REMOVED lines=13> */
[----:B------:R-:W-:Y:S01]  /*23fd0*/  FSEL R107, R109, RZ, !P1 ;  /* 0x000000ff6d6b7208 */ /* 0x000fe20004800000 */
[--C-:B------:R-:W-:Y:S02]  /*23fe0*/  HADD2.F32 R125, -RZ, R118.reuse.H1_H1 ;  /* 0x30000076ff7d7230 */ /* 0x100fe40000004100 */
[----:B------:R-:W-:Y:S02]  /*23ff0*/  IMAD R75, R75, R108, RZ ;  /* 0x0000006c4b4b7224 */ /* 0x000fe400078e02ff */
[C---:B------:R-:W-:Y:S01]  /*24000*/  FADD.FTZ R15, -R107.reuse, R15 ;  /* 0x0000000f6b0f7221 */ /* 0x040fe20000010100 */
[C---:B------:R-:W-:Y:S01]  /*24010*/  FADD.FTZ R108, -R107.reuse, R28 ;  /* 0x0000001c6b6c7221 */ /* 0x040fe20000010100 */
[----:B------:R-:W-:Y:S01]  /*24020*/  FADD.FTZ R109, -R107, R29 ;  /* 0x0000001d6b6d7221 */ /* 0x000fe20000010100 */
[----:B------:R-:W-:Y:S02]  /*24030*/  HADD2.F32 R29, -RZ, R118.H0_H0 ;  /* 0x20000076ff1d7230 */ /* 0x000fe40000004100 */
[----:B------:R-:W-:Y:S01]  /*24040*/  FMUL.FTZ R15, R105, R15 ;  /* 0x0000000f690f7220 */ /* 0x000fe20000410000 */
[----:B------:R-:W-:Y:S01]  /*24050*/  HADD2.F32 R28, -RZ, R95.H0_H0 ;  /* 0x2000005fff1c7230 */ /* 0x000fe20000004100 */
[----:B------:R-:W-:Y:S01]  /*24060*/  SHF.R.S32.HI R110, RZ, 0x1f, R75 ;  /* 0x0000001fff6e7819 */ /* 0x000fe2000001144b */
[C---:B------:R-:W-:Y:S01]  /*24070*/  FADD.FTZ R14, -R107.reuse, R14 ;  /* 0x0000000e6b0e7221 */ /* 0x040fe20000010100 */
[C---:B------:R-:W-:Y:S01]  /*24080*/  FADD.FTZ R12, -R107.reuse, R12 ;  /* 0x0000000c6b0c7221 */ /* 0x040fe20000010100 */
[----:B------:R-:W-:Y:S01]  /*24090*/  FADD.FTZ R13, -R107, R13 ;  /* 0x0000000d6b0d7221 */ /* 0x000fe20000010100 */
        /* <DEDUP_REMOVED lines=45> */
[----:B------:R-:W-:Y:S01]  /*24370*/  LOP3.LUT R75, R106, 0x1f, RZ, 0xc0, !PT ;  /* 0x0000001f6a4b7812 */ /* 0x000fe200078ec0ff */
[----:B------:R-:W-:-:S02]  /*24380*/  HADD2.F32 R127, -RZ, R68.H0_H0 ;  /* 0x20000044ff7f7230 */ /* 0x000fc40000004100 */
[----:B------:R-:W-:Y:S01]  /*24390*/  FFMA.FTZ R13, R13, R125, R124 ;  /* 0x0000007d0d0d7223 */ /* 0x000fe2000001007c */
[----:B------:R-:W-:Y:S01]  /*243a0*/  HADD2.F32 R51, -RZ, R117.H1_H1 ;  /* 0x30000075ff337230 */ /* 0x000fe20000004100 */
[----:B------:R-:W-:Y:S01]  /*243b0*/  LEA.HI.SX32 R110, R110, R75, 0x1e ;  /* 0x0000004b6e6e7211 */ /* 0x000fe200078ff2ff */
[----:B------:R-:W-:Y:S02]  /*243c0*/  HADD2.F32 R106, -RZ, R66.H0_H0 ;  /* 0x20000042ff6a7230 */ /* 0x000fe40000004100 */
[----:B------:R-:W-:Y:S01]  /*243d0*/  FFMA.FTZ R12, R12, R126, R127 ;  /* 0x0000007e0c0c7223 */ /* 0x000fe2000001007f */
        /* <DEDUP_REMOVED lines=40> */
[----:B------:R-:W-:Y:S02]  /*24660*/  HADD2.F32 R13, -RZ, R95.H1_H1 ;  /* 0x3000005fff0d7230 */ /* 0x000fe40000004100 */
        /* <DEDUP_REMOVED lines=13> */
[----:B------:R-:W-:-:S02]  /*24740*/  HADD2.F32 R20, -RZ, R62.H0_H0 ;  /* 0x2000003eff147230 */ /* 0x000fc40000004100 */
[----:B------:R-:W-:Y:S01]  /*24750*/  FFMA.FTZ R14, R18, R125, R14 ;  /* 0x0000007d120e7223 */ /* 0x000fe2000001000e */
[----:B------:R-:W-:Y:S02]  /*24760*/  HADD2.F32 R106, -RZ, R112.H1_H1 ;  /* 0x30000070ff6a7230 */ /* 0x000fe40000004100 */
[--C-:B------:R-:W-:Y:S02]  /*24770*/  HADD2.F32 R21, -RZ, R97.reuse.H1_H1 ;  /* 0x30000061ff157230 */ /* 0x100fe40000004100 */
        /* <DEDUP_REMOVED lines=10> */
[----:B------:R-:W-:Y:S01]  /*24820*/  HADD2.F32 R105, -RZ, R113.H0_H0 ;  /* 0x20000071ff697230 */ /* 0x000fe20000004100 */
[----:B------:R-:W-:Y:S01]  /*24830*/  IADD3 R124, PT, PT, R110, 0x20, RZ ;  /* 0x000000206e7c7810 */ /* 0x000fe20007ffe0ff */
[----:B------:R-:W-:-:S02]  /*24840*/  HADD2.F32 R51, -RZ, R63.H0_H0 ;  /* 0x2000003fff337230 */ /* 0x000fc40000004100 */
[----:B------:R-:W-:Y:S01]  /*24850*/  FFMA.FTZ R18, R22, R126, R18 ;  /* 0x0000007e16127223 */ /* 0x000fe20000010012 */
[--C-:B------:R-:W-:Y:S02]  /*24860*/  HADD2.F32 R125, -RZ, R111.reuse.H1_H1 ;  /* 0x3000006fff7d7230 */ /* 0x100fe40000004100 */
[----:B------:R-:W-:Y:S02]  /*24870*/  HADD2.F32 R24, -RZ, R60.H0_H0 ;  /* 0x2000003cff187230 */ /* 0x000fe40000004100 */
        /* <DEDUP_REMOVED lines=8> */
[----:B------:R-:W-:Y:S02]  /*24900*/  VIADD R109, R110, 0x40 ;  /* 0x000000406e6d7836 */ /* 0x000fe40000000000 */
[----:B------:R-:W-:-:S04]  /*24910*/  IMAD.WIDE.U32 R148, R124, 0x10, R28 ;  /* 0x000000107c947825 */ /* 0x000fc800078e001c */
[----:B------:R-:W-:Y:S01]  /*24920*/  FFMA.FTZ R26, R30, R106, R26 ;  /* 0x0000006a1e1a7223 */ /* 0x000fe2000001001a */
[--C-:B------:R-:W-:Y:S01]  /*24930*/  IMAD.WIDE.U32 R150, R109, 0x10, R28.reuse ;  /* 0x000000106d967825 */ /* 0x100fe200078e001c */
[----:B------:R0:W-:Y:S03]  /*24940*/  STG.E.128 desc[UR6][R148.64], R12 ;  /* 0x0000000c94007986 */ /* 0x0001e6000c101d06 */
[----:B------:R-:W-:Y:S01]  /*24950*/  HADD2.F32 R105, -RZ, R82.H1_H1 ;  /* 0x30000052ff697230 */ /* 0x000fe20000004100 */
[----:B------:R1:W-:Y:S01]  /*24960*/  STG.E.128 desc[UR6][R150.64], R16 ;  /* 0x0000001096007986 */ /* 0x0003e2000c101d06 */
[----:B------:R-:W-:Y:S02]  /*24970*/  HADD2.F32 R51, -RZ, R99.H0_H0 ;  /* 0x20000063ff337230 */ /* 0x000fe40000004100 */
[----:B------:R-:W-:-:S04]  /*24980*/  IMAD.WIDE.U32 R152, R108, 0x10, R28 ;  /* 0x000000106c987825 */ /* 0x000fc800078e001c */
[----:B------:R-:W-:Y:S01]  /*24990*/  FFMA.FTZ R27, R31, R105, R51 ;  /* 0x000000691f1b7223 */ /* 0x000fe20000010033 */
[C---:B------:R-:W-:Y:S01]  /*249a0*/  VIADD R106, R110.reuse, 0x80 ;  /* 0x000000806e6a7836 */ /* 0x040fe20000000000 */
[----:B------:R2:W-:Y:S01]  /*249b0*/  STG.E.128 desc[UR6][R152.64], R20 ;  /* 0x0000001498007986 */ /* 0x0005e2000c101d06 */
[C---:B------:R-:W-:Y:S01]  /*249c0*/  IADD3 R105, PT, PT, R110.reuse, 0xa0, RZ ;  /* 0x000000a06e697810 */ /* 0x040fe20007ffe0ff */
[C---:B------:R-:W-:Y:S01]  /*249d0*/  VIADD R51, R110.reuse, 0xc0 ;  /* 0x000000c06e337836 */ /* 0x040fe20000000000 */
[----:B------:R-:W-:Y:S01]  /*249e0*/  IADD3 R31, PT, PT, R110, 0xe0, RZ ;  /* 0x000000e06e1f7810 */ /* 0x000fe20007ffe0ff */
[----:B------:R-:W-:-:S04]  /*249f0*/  IMAD.WIDE.U32 R154, R106, 0x10, R28 ;  /* 0x000000106a9a7825 */ /* 0x000fc800078e001c */
[----:B0-----:R-:W-:Y:S01]  /*24a00*/  HADD2.F32 R12, -RZ, R58.H0_H0 ;  /* 0x2000003aff0c7230 */ /* 0x001fe20000004100 */
[----:B------:R0:W-:Y:S01]  /*24a10*/  STG.E.128 desc[UR6][R154.64], R24 ;  /* 0x000000189a007986 */ /* 0x0001e2000c101d06 */
[----:B-1----:R-:W-:Y:S02]  /*24a20*/  HADD2.F32 R17, -RZ, R86.H1_H1 ;  /* 0x30000056ff117230 */ /* 0x002fe40000004100 */
[----:B------:R-:W-:Y:S02]  /*24a30*/  HADD2.F32 R16, -RZ, R56.H0_H0 ;  /* 0x20000038ff107230 */ /* 0x000fe40000004100 */
[----:B------:R-:W-:Y:S02]  /*24a40*/  HADD2.F32 R13, -RZ, R99.H1_H1 ;  /* 0x30000063ff0d7230 */ /* 0x000fe40000004100 */
[----:B------:R-:W-:Y:S02]  /*24a50*/  HADD2.F32 R19, -RZ, R84.H1_H1 ;  /* 0x30000054ff137230 */ /* 0x000fe40000004100 */
[----:B------:R-:W-:Y:S01]  /*24a60*/  FFMA.FTZ R16, R36, R17, R16 ;  /* 0x0000001124107223 */ /* 0x000fe20000010010 */
[----:B--2---:R-:W-:-:S02]  /*24a70*/  HADD2.F32 R21, -RZ, R83.H1_H1 ;  /* 0x30000053ff157230 */ /* 0x004fc40000004100 */
[----:B------:R-:W-:Y:S02]  /*24a80*/  HADD2.F32 R20, -RZ, R85.H1_H1 ;  /* 0x30000055ff147230 */ /* 0x000fe40000004100 */
[----:B------:R-:W-:Y:S02]  /*24a90*/  HADD2.F32 R14, -RZ, R59.H0_H0 ;  /* 0x2000003bff0e7230 */ /* 0x000fe40000004100 */
[----:B------:R-:W-:Y:S01]  /*24aa0*/  FFMA.FTZ R12, R32, R21, R12 ;  /* 0x00000015200c7223 */ /* 0x000fe2000001000c */
[----:B------:R-:W-:Y:S02]  /*24ab0*/  HADD2.F32 R18, -RZ, R86.H0_H0 ;  /* 0x20000056ff127230 */ /* 0x000fe40000004100 */
[----:B------:R-:W-:Y:S01]  /*24ac0*/  FFMA.FTZ R13, R33, R20, R13 ;  /* 0x00000014210d7223 */ /* 0x000fe2000001000d */
[----:B------:R-:W-:Y:S02]  /*24ad0*/  HADD2.F32 R15, -RZ, R100.H0_H0 ;  /* 0x20000064ff0f7230 */ /* 0x000fe40000004100 */
[----:B------:R-:W-:Y:S01]  /*24ae0*/  FFMA.FTZ R14, R34, R19, R14 ;  /* 0x00000013220e7223 */ /* 0x000fe2000001000e */
[C---:B------:R-:W-:Y:S01]  /*24af0*/  VIADD R30, R110.reuse, 0x100 ;  /* 0x000001006e1e7836 */ /* 0x040fe20000000000 */
[----:B------:R-:W-:Y:S01]  /*24b00*/  IADD3 R110, PT, PT, R110, 0x120, RZ ;  /* 0x000001206e6e7810 */ /* 0x000fe20007ffe0ff */
[----:B0-----:R-:W-:-:S02]  /*24b10*/  HADD2.F32 R26, -RZ, R87.H1_H1 ;  /* 0x30000057ff1a7230 */ /* 0x001fc40000004100 */
[----:B------:R-:W-:Y:S01]  /*24b20*/  FFMA.FTZ R15, R35, R18, R15 ;  /* 0x00000012230f7223 */ /* 0x000fe2000001000f */
[----:B------:R-:W-:Y:S02]  /*24b30*/  HADD2.F32 R17, -RZ, R100.H1_H1 ;  /* 0x30000064ff117230 */ /* 0x000fe40000004100 */
        /* <DEDUP_REMOVED lines=20> */
[----:B------:R-:W-:Y:S02]  /*24c80*/  HADD2.F32 R27, -RZ, R91.H0_H0 ;  /* 0x2000005bff1b7230 */ /* 0x000fe40000004100 */
[----:B------:R-:W-:Y:S02]  /*24c90*/  HADD2.F32 R26, -RZ, R53.H0_H0 ;  /* 0x20000035ff1a7230 */ /* 0x000fe40000004100 */
        /* <DEDUP_REMOVED lines=26> */
[----:B------:R-:W-:Y:S02]  /*24e40*/  HADD2.F32 R32, -RZ, R94.H0_H0 ;  /* 0x2000005eff207230 */ /* 0x000fe40000004100 */
[----:B------:R-:W-:Y:S02]  /*24e50*/  HADD2.F32 R31, -RZ, R104.H0_H0 ;  /* 0x20000068ff1f7230 */ /* 0x000fe40000004100 */
[----:B------:R-:W-:-:S03]  /*24e60*/  FFMA.FTZ R30, R50, R33, R30 ;  /* 0x00000021321e7223 */ /* 0x000fc6000001001e */
[----:B------:R-:W-:-:S05]  /*24e70*/  FFMA.FTZ R31, R107, R32, R31 ;  /* 0x000000206b1f7223 */ /* 0x000fca000001001f */
[----:B------:R0:W-:Y:S02]  /*24e80*/  STG.E.128 desc[UR6][R146.64], R28 ;  /* 0x0000001c92007986 */ /* 0x0001e4000c101d06 */
.L_x_40893:
[----:B------:R-:W-:Y:S05]  /*24e90*/  BSYNC.RECONVERGENT B0 ;  /* 0x0000000000007941 */ /* 0x000fea0003800200 */
.L_x_40892:
[----:B0-----:R-:W0:Y:S02]  /*24ea0*/  LDC.64 R12, c[0x0][0x380] ;  /* 0x0000e000ff0c7b82 */ /* 0x001e240000000a00 */
[----:B0-----:R-:W-:-:S05]  /*24eb0*/  IMAD R74, R12, 0x4, R74 ;  /* 0x000000040c4a7824 */ /* 0x001fca00078e024a */
[----:B------:R-:W-:-:S13]  /*24ec0*/  ISETP.GE.AND P0, PT, R74, R13, PT ;  /* 0x0000000d4a00720c */ /* 0x000fda0003f06270 */
[----:B------:R-:W-:Y:S05]  /*24ed0*/  @!P0 BRA `(.L_x_40894) ;  /* 0xfffffdc400a08947 */ /* 0x000fea000383ffff */
[----:B------:R-:W-:Y:S05]  /*24ee0*/  EXIT ;  /* 0x000000000000794d */ /* 0x000fea0003800000 */
.L_x_40891:
[----:B------:R-:W-:Y:S01]  /*24ef0*/  HFMA2 R110, -RZ, RZ, 0, 1.847743988037109375e-06 ;  /* 0x0000001fff6e7431 */ /* 0x000fe200000001ff */
[----:B------:R-:W-:Y:S01]  /*24f00*/  BSSY B0, `(.L_x_40895) ;  /* 0x0000007000007945 */ /* 0x000fe20003800000 */
[----:B0-----:R-:W-:Y:S01]  /*24f10*/  MOV R127, R109 ;  /* 0x0000006d007f7202 */ /* 0x001fe20000000f00 */
[----:B------:R-:W-:Y:S02]  /*24f20*/  IMAD.MOV.U32 R105, RZ, RZ, 0x1 ;  /* 0x00000001ff697424 */ /* 0x000fe400078e00ff */
[----:B------:R-:W-:-:S07]  /*24f30*/  IMAD.MOV.U32 R124, RZ, RZ, -0x1 ;  /* 0xffffffffff7c7424 */ /* 0x000fce00078e00ff */
[----:B-1---5:R-:W-:Y:S05]  /*24f40*/  WARPSYNC.COLLECTIVE R124, `(.L_x_40896) ;  /* 0x000000007c087348 */ /* 0x022fea0003c00000 */
[----:B------:R0:W2:Y:S02]  /*24f50*/  SHFL.BFLY P1, R105, R127, R105, R110 ;  /* 0x0c0000697f697389 */ /* 0x0000a4000002006e */
[----:B012--5:R-:W-:Y:S05]  /*24f60*/  ENDCOLLECTIVE ;  /* 0x000000000000791b */ /* 0x027fea0003800000 */
.L_x_40896:
[----:B------:R-:W-:Y:S05]  /*24f70*/  BSYNC B0 ;  /* 0x0000000000007941 */ /* 0x000fea0003800000 */
.L_x_40895:
[----:B------:R-:W-:Y:S01]  /*24f80*/  FADD.FTZ R109, R109, R105 ;  /* 0x000000696d6d7221 */ /* 0x000fe20000010000 */
[----:B------:R-:W-:Y:S02]  /*24f90*/  IMAD.MOV.U32 R105, RZ, RZ, 0x2 ;  /* 0x00000002ff697424 */ /* 0x000fe400078e00ff */
[----:B------:R-:W-:Y:S02]  /*24fa0*/  HFMA2 R110, -RZ, RZ, 0, 1.847743988037109375e-06 ;  /* 0x0000001fff6e7431 */ /* 0x000fe400000001ff */
[----:B------:R-:W-:Y:S01]  /*24fb0*/  IMAD.MOV.U32 R124, RZ, RZ, -0x1 ;  /* 0xffffffffff7c7424 */ /* 0x000fe200078e00ff */
[----:B------:R-:W0:Y:S01]  /*24fc0*/  LDC R125, c[0x0][0x400] ;  /* 0x00010000ff7d7b82 */ /* 0x000e220000000800 */
[----:B------:R-:W-:-:S07]  /*24fd0*/  MOV R127, R109 ;  /* 0x0000006d007f7202 */ /* 0x000fce0000000f00 */
[----:B0-----:R-:W-:Y:S05]  /*24fe0*/  WARPSYNC.COLLECTIVE R124, `(.L_x_40897) ;  /* 0x000000007c087348 */ /* 0x001fea0003c00000 */
[----:B------:R1:W2:Y:S02]  /*24ff0*/  SHFL.BFLY P1, R105, R127, R105, R110 ;  /* 0x0c0000697f697389 */ /* 0x0002a4000002006e */
[----:B012---:R-:W-:Y:S05]  /*25000*/  ENDCOLLECTIVE ;  /* 0x000000000000791b */ /* 0x007fea0003800000 */
.L_x_40897:
[----:B------:R-:W-:Y:S01]  /*25010*/  FADD.FTZ R109, R109, R105 ;  /* 0x000000696d6d7221 */ /* 0x000fe20000010000 */
[----:B------:R-:W-:-:S04]  /*25020*/  IMAD.MOV.U32 R105, RZ, RZ, 0x4 ;  /* 0x00000004ff697424 */ /* 0x000fc800078e00ff */
[----:B------:R-:W-:-:S07]  /*25030*/  MOV R127, R109 ;  /* 0x0000006d007f7202 */ /* 0x000fce0000000f00 */
[----:B------:R-:W-:Y:S05]  /*25040*/  WARPSYNC.COLLECTIVE R124, `(.L_x_40898) ;  /* 0x000000007c087348 */ /* 0x000fea0003c00000 */
[----:B------:R0:W1:Y:S02]  /*25050*/  SHFL.BFLY P1, R105, R127, R105, R110 ;  /* 0x0c0000697f697389 */ /* 0x000064000002006e */
[----:B01----:R-:W-:Y:S05]  /*25060*/  ENDCOLLECTIVE ;  /* 0x000000000000791b */ /* 0x003fea0003800000 */
.L_x_40898:
[----:B------:R-:W-:Y:S01]  /*25070*/  FADD.FTZ R109, R109, R105 ;  /* 0x000000696d6d7221 */ /* 0x000fe20000010000 */
[----:B------:R-:W-:-:S04]  /*25080*/  IMAD.MOV.U32 R105, RZ, RZ, 0x8 ;  /* 0x00000008ff697424 */ /* 0x000fc800078e00ff */
[----:B------:R-:W-:-:S07]  /*25090*/  MOV R127, R109 ;  /* 0x0000006d007f7202 */ /* 0x000fce0000000f00 */
[----:B------:R-:W-:Y:S05]  /*250a0*/  WARPSYNC.COLLECTIVE R124, `(.L_x_40899) ;  /* 0x000000007c087348 */ /* 0x000fea0003c00000 */
[----:B------:R0:W1:Y:S02]  /*250b0*/  SHFL.BFLY P1, R105, R127, R105, R110 ;  /* 0x0c0000697f697389 */ /* 0x000064000002006e */
[----:B01----:R-:W-:Y:S05]  /*250c0*/  ENDCOLLECTIVE ;  /* 0x000000000000791b */ /* 0x003fea0003800000 */
.L_x_40899:
[----:B------:R-:W-:Y:S01]  /*250d0*/  FADD.FTZ R109, R109, R105 ;  /* 0x000000696d6d7221 */ /* 0x000fe20000010000 */
[----:B------:R-:W-:-:S04]  /*250e0*/  IMAD.MOV.U32 R105, RZ, RZ, 0x10 ;  /* 0x00000010ff697424 */ /* 0x000fc800078e00ff */
[----:B------:R-:W-:-:S07]  /*250f0*/  MOV R127, R109 ;  /* 0x0000006d007f7202 */ /* 0x000fce0000000f00 */
[----:B------:R-:W-:Y:S05]  /*25100*/  WARPSYNC.COLLECTIVE R124, `(.L_x_40900) ;  /* 0x000000007c087348 */ /* 0x000fea0003c00000 */
[----:B------:R0:W1:Y:S02]  /*25110*/  SHFL.BFLY P1, R105, R127, R105, R110 ;  /* 0x0c0000697f697389 */ /* 0x000064000002006e */
[----:B01----:R-:W-:Y:S05]  /*25120*/  ENDCOLLECTIVE ;  /* 0x000000000000791b */ /* 0x003fea0003800000 */
.L_x_40900:
        /* <DEDUP_REMOVED lines=83> */
[----:B------:R-:W-:-:S04]  /*25660*/  IMAD.MOV.U32 R105, RZ, RZ, 0x1 ;  /* 0x00000001ff697424 */ /* 0x000fc800078e00ff */
[----:B------:R-:W-:-:S07]  /*25670*/  MOV R127, R126 ;  /* 0x0000007e007f7202 */ /* 0x000fce0000000f00 */
[----:B------:R-:W-:Y:S05]  /*25680*/  WARPSYNC.COLLECTIVE R124, `(.L_x_40901) ;  /* 0x000000007c087348 */ /* 0x000fea0003c00000 */
[----:B------:R0:W1:Y:S02]  /*25690*/  SHFL.BFLY P1, R105, R127, R105, R110 ;  /* 0x0c0000697f697389 */ /* 0x000064000002006e */
[----:B01----:R-:W-:Y:S05]  /*256a0*/  ENDCOLLECTIVE ;  /* 0x000000000000791b */ /* 0x003fea0003800000 */
.L_x_40901:
[----:B------:R-:W-:Y:S01]  /*256b0*/  FADD.FTZ R126, R126, R105 ;  /* 0x000000697e7e7221 */ /* 0x000fe20000010000 */
[----:B------:R-:W-:-:S03]  /*256c0*/  MOV R105, 0x2 ;  /* 0x0000000200697802 */ /* 0x000fc60000000f00 */
[----:B------:R-:W-:-:S07]  /*256d0*/  IMAD.MOV.U32 R127, RZ, RZ, R126 ;  /* 0x000000ffff7f7224 */ /* 0x000fce00078e007e */
[----:B------:R-:W-:Y:S05]  /*256e0*/  WARPSYNC.COLLECTIVE R124, `(.L_x_40902) ;  /* 0x000000007c087348 */ /* 0x000fea0003c00000 */
[----:B------:R0:W1:Y:S02]  /*256f0*/  SHFL.BFLY P1, R105, R127, R105, R110 ;  /* 0x0c0000697f697389 */ /* 0x000064000002006e */
[----:B01----:R-:W-:Y:S05]  /*25700*/  ENDCOLLECTIVE ;  /* 0x000000000000791b */ /* 0x003fea0003800000 */
.L_x_40902:
[----:B------:R-:W-:Y:S01]  /*25710*/  FADD.FTZ R126, R126, R105 ;  /* 0x000000697e7e7221 */ /* 0x000fe20000010000 */
[----:B------:R-:W-:-:S03]  /*25720*/  HFMA2 R105, -RZ, RZ, 0, 2.384185791015625e-07 ;  /* 0x00000004ff697431 */ /* 0x000fc600000001ff */
[----:B------:R-:W-:-:S07]  /*25730*/  IMAD.MOV.U32 R127, RZ, RZ, R126 ;  /* 0x000000ffff7f7224 */ /* 0x000fce00078e007e */
[----:B------:R-:W-:Y:S05]  /*25740*/  WARPSYNC.COLLECTIVE R124, `(.L_x_40903) ;  /* 0x000000007c087348 */ /* 0x000fea0003c00000 */
[----:B------:R0:W1:Y:S02]  /*25750*/  SHFL.BFLY P1, R105, R127, R105, R110 ;  /* 0x0c0000697f697389 */ /* 0x000064000002006e */
[----:B01----:R-:W-:Y:S05]  /*25760*/  ENDCOLLECTIVE ;  /* 0x000000000000791b */ /* 0x003fea0003800000 */
.L_x_40903:
[----:B------:R-:W-:Y:S01]  /*25770*/  FADD.FTZ R126, R126, R105 ;  /* 0x000000697e7e7221 */ /* 0x000fe20000010000 */
[----:B------:R-:W-:-:S03]  /*25780*/  MOV R105, 0x8 ;  /* 0x0000000800697802 */ /* 0x000fc60000000f00 */
[----:B------:R-:W-:-:S07]  /*25790*/  IMAD.MOV.U32 R127, RZ, RZ, R126 ;  /* 0x000000ffff7f7224 */ /* 0x000fce00078e007e */
[----:B------:R-:W-:Y:S05]  /*257a0*/  WARPSYNC.COLLECTIVE R124, `(.L_x_40904) ;  /* 0x000000007c087348 */ /* 0x000fea0003c00000 */
[----:B------:R0:W1:Y:S02]  /*257b0*/  SHFL.BFLY P1, R105, R127, R105, R110 ;  /* 0x0c0000697f697389 */ /* 0x000064000002006e */
[----:B01----:R-:W-:Y:S05]  /*257c0*/  ENDCOLLECTIVE ;  /* 0x000000000000791b */ /* 0x003fea0003800000 */
.L_x_40904:
[----:B------:R-:W-:Y:S01]  /*257d0*/  FADD.FTZ R126, R126, R105 ;  /* 0x000000697e7e7221 */ /* 0x000fe20000010000 */
[----:B------:R-:W-:-:S03]  /*257e0*/  HFMA2 R105, -RZ, RZ, 0, 9.5367431640625e-07 ;  /* 0x00000010ff697431 */ /* 0x000fc600000001ff */
[----:B------:R-:W-:-:S07]  /*257f0*/  IMAD.MOV.U32 R127, RZ, RZ, R126 ;  /* 0x000000ffff7f7224 */ /* 0x000fce00078e007e */
[----:B------:R-:W-:Y:S05]  /*25800*/  WARPSYNC.COLLECTIVE R124, `(.L_x_40905) ;  /* 0x000000007c087348 */ /* 0x000fea0003c00000 */
[----:B------:R0:W1:Y:S02]  /*25810*/  SHFL.BFLY P1, R105, R127, R105, R110 ;  /* 0x0c0000697f697389 */ /* 0x000064000002006e */
[----:B01----:R-:W-:Y:S05]  /*25820*/  ENDCOLLECTIVE ;  /* 0x000000000000791b */ /* 0x003fea0003800000 */
.L_x_40905:
[----:B------:R-:W-:Y:S05]  /*25830*/  BRA `(.L_x_40906) ;  /* 0xffffffe400a07947 */ /* 0x000fea000383ffff */
.L_x_40907:
        /* <DEDUP_REMOVED lines=12> */
.L_x_45911:


//--------------------- .text._ZN10layer_norm13ln_fwd_kernelINS_13Kernel_traitsIfffffjLj1280ELj1ELj4ELj1ELj16ENS_18Kernel_traits_baseILj1280EfffffjLj128EEEEELb0ELb0ELb0ELb0EEEvNS_9FwdParamsE --------------------------
	.section	.text._ZN10layer_norm13ln_fwd_kernelINS_13Kernel_traitsIfffffjLj1280ELj1ELj4ELj1ELj16ENS_18Kernel_traits_baseILj1280EfffffjLj128EEEEELb0ELb0ELb0ELb0EEEvNS_9FwdParamsE,"ax",@progbits
	.align	128
        .global         _ZN10layer_norm13ln_fwd_kernelINS_13Kernel_traitsIfffffjLj1280ELj1ELj4ELj1ELj16ENS_18Kernel_traits_baseILj1280EfffffjLj128EEEEELb0ELb0ELb0ELb0EEEvNS_9FwdParamsE
        .type           _ZN10layer_norm13ln_fwd_kernelINS_13Kernel_traitsIfffffjLj1280ELj1ELj4ELj1ELj16ENS_18Kernel_traits_baseILj1280EfffffjLj128EEEEELb0ELb0ELb0ELb0EEEvNS_9FwdParamsE,@function
        .size           _ZN10layer_norm13ln_fwd_kernelINS_13Kernel_traitsIfffffjLj1280ELj1ELj4ELj1ELj16ENS_18Kernel_traits_baseILj1280EfffffjLj128EEEEELb0ELb0ELb0ELb0EEEvNS_9FwdParamsE,(.L_x_45912 - _ZN10layer_norm13ln_fwd_kernelINS_13Kernel_traitsIfffffjLj1280ELj1ELj4ELj1ELj16ENS_18Kernel_traits_baseILj1280EfffffjLj128EEEEELb0ELb0ELb0ELb0EEEvNS_9FwdParamsE)
        .other          _ZN10layer_norm13ln_fwd_kernelINS_13Kernel_traitsIfffffjLj1280ELj1ELj4ELj1ELj16ENS_18Kernel_traits_baseILj1280EfffffjLj128EEEEELb0ELb0ELb0ELb0EEEvNS_9FwdParamsE,@"STO_CUDA_ENTRY STV_DEFAULT"
_ZN10layer_norm13ln_fwd_kernelINS_13Kernel_traitsIfffffjLj1280ELj1ELj4ELj1ELj16ENS_18Kernel_traits_baseILj1280EfffffjLj128EEEEELb0ELb0ELb0ELb0EEEvNS_9FwdParamsE:
.text._ZN10layer_norm13ln_fwd_kernelINS_13Kernel_traitsIfffffjLj1280ELj1ELj4ELj1ELj16ENS_18Kernel_traits_baseILj1280EfffffjLj128EEEEELb0ELb0ELb0ELb0EEEvNS_9FwdParamsE:
        /* <DEDUP_REMOVED lines=39> */
[----:B---3--:R-:W-:-:S07]  /*0270*/  @P6 IMAD.WIDE.U32 R10, R0, 0x10, R10 ;  /* 0x00000010000a6825 */ /* 0x008fce00078e000a */
[----:B------:R-:W3:Y:S01]  /*0280*/  @P1 LDC.64 R18, c[0x0][0x438] ;  /* 0x00010e00ff121b82 */ /* 0x000ee20000000a00 */
[----:B------:R3:W5:Y:S01]  /*0290*/  @P6 LDG.E.128 R88, desc[UR6][R10.64] ;  /* 0x000000060a586981 */ /* 0x000762000c1e1d00 */
        /* <DEDUP_REMOVED lines=10> */
[----:B------:R4:W5:Y:S06]  /*0340*/  @P0 LDG.E.128 R84, desc[UR6][R12.64] ;  /* 0x000000060c540981 */ /* 0x00096c000c1e1d00 */
[----:B------:R-:W4:Y:S01]  /*0350*/  @P4 LDC.64 R6, c[0x0][0x3d0] ;  /* 0x0000f400ff064b82 */ /* 0x000f220000000a00 */
[C---:B--2---:R-:W-:Y:S01]  /*0360*/  @P1 IMAD.WIDE.U32 R16, R0.reuse, 0x10, R16 ;  /* 0x0000001000101825 */ /* 0x044fe200078e0010 */
[----:B------:R2:W5:Y:S06]  /*0370*/  @P0 LDG.E.128 R80, desc[UR6][R14.64] ;  /* 0x000000060e500981 */ /* 0x00056c000c1e1d00 */
[----:B------:R-:W2:Y:S01]  /*0380*/  @P4 LDC.64 R8, c[0x0][0x438] ;  /* 0x00010e00ff084b82 */ /* 0x000ea20000000a00 */
[C---:B---3--:R-:W-:Y:S01]  /*0390*/  @P1 IMAD.WIDE.U32 R18, R0.reuse, 0x10, R18 ;  /* 0x0000001000121825 */ /* 0x048fe200078e0012 */
[----:B------:R-:W-:Y:S01]  /*03a0*/  @P1 IADD3 R0, PT, PT, R0, 0x20, RZ ;  /* 0x0000002000001810 */ /* 0x000fe20007ffe0ff */
[----:B------:R3:W5:Y:S05]  /*03b0*/  @P1 LDG.E.128 R76, desc[UR6][R16.64] ;  /* 0x00000006104c1981 */ /* 0x00076a000c1e1d00 */
[----:B------:R-:W3:Y:S01]  /*03c0*/  @P6 LDC.64 R10, c[0x0][0x3d0] ;  /* 0x0000f400ff0a6b82 */ /* 0x000ee20000000a00 */
[C---:B------:R-:W-:Y:S01]  /*03d0*/  @P2 IMAD.WIDE.U32 R20, R0.reuse, 0x10, R20 ;  /* 0x0000001000142825 */ /* 0x040fe200078e0014 */
[----:B------:R0:W5:Y:S06]  /*03e0*/  @P1 LDG.E.128 R72, desc[UR6][R18.64] ;  /* 0x0000000612481981 */ /* 0x00016c000c1e1d00 */
[----:B------:R-:W3:Y:S01]  /*03f0*/  @P6 LDC.64 R26, c[0x0][0x438] ;  /* 0x00010e00ff1a6b82 */ /* 0x000ee20000000a00 */
[C---:B------:R-:W-:Y:S01]  /*0400*/  @P2 IMAD.WIDE.U32 R22, R0.reuse, 0x10, R22 ;  /* 0x0000001000162825 */ /* 0x040fe200078e0016 */
[----:B------:R-:W-:Y:S01]  /*0410*/  @P2 IADD3 R0, PT, PT, R0, 0x20, RZ ;  /* 0x0000002000002810 */ /* 0x000fe20007ffe0ff */
[----:B------:R1:W5:Y:S05]  /*0420*/  @P2 LDG.E.128 R68, desc[UR6][R20.64] ;  /* 0x0000000614442981 */ /* 0x00036a000c1e1d00 */
[----:B------:R-:W3:Y:S01]  /*0430*/  @P5 LDC.64 R28, c[0x0][0x3d0] ;  /* 0x0000f400ff1c5b82 */ /* 0x000ee20000000a00 */
[C---:B0-----:R-:W-:Y:S01]  /*0440*/  @P3 IMAD.WIDE.U32 R4, R0.reuse, 0x10, R4 ;  /* 0x0000001000043825 */ /* 0x041fe200078e0004 */
[----:B------:R0:W5:Y:S06]  /*0450*/  @P2 LDG.E.128 R64, desc[UR6][R22.64] ;  /* 0x0000000616402981 */ /* 0x00016c000c1e1d00 */
[----:B------:R-:W0:Y:S01]  /*0460*/  @P5 LDC.64 R30, c[0x0][0x438] ;  /* 0x00010e00ff1e5b82 */ /* 0x000e220000000a00 */
[C---:B-1----:R-:W-:Y:S01]  /*0470*/  @P3 IMAD.WIDE.U32 R24, R0.reuse, 0x10, R24 ;  /* 0x0000001000183825 */ /* 0x042fe200078e0018 */
[----:B------:R-:W-:Y:S01]  /*0480*/  @P3 IADD3 R0, PT, PT, R0, 0x20, RZ ;  /* 0x0000002000003810 */ /* 0x000fe20007ffe0ff */
[----:B------:R1:W5:Y:S04]  /*0490*/  @P3 LDG.E.128 R60, desc[UR6][R4.64] ;  /* 0x00000006043c3981 */ /* 0x000368000c1e1d00 */
[C---:B----4-:R-:W-:Y:S01]  /*04a0*/  @P4 IMAD.WIDE.U32 R6, R0.reuse, 0x10, R6 ;  /* 0x0000001000064825 */ /* 0x050fe200078e0006 */
[----:B------:R1:W5:Y:S03]  /*04b0*/  @P3 LDG.E.128 R56, desc[UR6][R24.64] ;  /* 0x0000000618383981 */ /* 0x000366000c1e1d00 */
[C---:B--2---:R-:W-:Y:S01]  /*04c0*/  @P4 IMAD.WIDE.U32 R8, R0.reuse, 0x10, R8 ;  /* 0x0000001000084825 */ /* 0x044fe200078e0008 */
[----:B------:R-:W-:Y:S01]  /*04d0*/  @P4 IADD3 R0, PT, PT, R0, 0x20, RZ ;  /* 0x0000002000004810 */ /* 0x000fe20007ffe0ff */
[----:B------:R1:W5:Y:S04]  /*04e0*/  @P4 LDG.E.128 R52, desc[UR6][R6.64] ;  /* 0x0000000606344981 */ /* 0x000368000c1e1d00 */
[C---:B---3--:R-:W-:Y:S01]  /*04f0*/  @P6 IMAD.WIDE.U32 R10, R0.reuse, 0x10, R10 ;  /* 0x00000010000a6825 */ /* 0x048fe200078e000a */
[----:B------:R1:W5:Y:S03]  /*0500*/  @P4 LDG.E.128 R48, desc[UR6][R8.64] ;  /* 0x0000000608304981 */ /* 0x000366000c1e1d00 */
[C---:B------:R-:W-:Y:S01]  /*0510*/  @P6 IMAD.WIDE.U32 R26, R0.reuse, 0x10, R26 ;  /* 0x00000010001a6825 */ /* 0x040fe200078e001a */
[----:B------:R-:W-:Y:S01]  /*0520*/  @P6 IADD3 R0, PT, PT, R0, 0x20, RZ ;  /* 0x0000002000006810 */ /* 0x000fe20007ffe0ff */
[----:B------:R1:W5:Y:S04]  /*0530*/  @P6 LDG.E.128 R44, desc[UR6][R10.64] ;  /* 0x000000060a2c6981 */ /* 0x000368000c1e1d00 */
[C---:B------:R-:W-:Y:S01]  /*0540*/  @P5 IMAD.WIDE.U32 R28, R0.reuse, 0x10, R28 ;  /* 0x00000010001c5825 */ /* 0x040fe200078e001c */
[----:B------:R1:W5:Y:S03]  /*0550*/  @P6 LDG.E.128 R40, desc[UR6][R26.64] ;  /* 0x000000061a286981 */ /* 0x000366000c1e1d00 */
[----:B0-----:R-:W-:Y:S01]  /*0560*/  @P5 IMAD.WIDE.U32 R30, R0, 0x10, R30 ;  /* 0x00000010001e5825 */ /* 0x001fe200078e001e */
[----:B------:R1:W5:Y:S04]  /*0570*/  @P5 LDG.E.128 R36, desc[UR6][R28.64] ;  /* 0x000000061c245981 */ /* 0x000368000c1e1d00 */
[----:B------:R1:W5:Y:S01]  /*0580*/  @P5 LDG.E.128 R32, desc[UR6][R30.64] ;  /* 0x000000061e205981 */ /* 0x000362000c1e1d00 */
[----:B------:R-:W-:-:S02]  /*0590*/  ISETP.GE.U32.AND P0, PT, R2, 0x140, PT ;  /* 0x000001400200780c */ /* 0x000fc40003f06070 */
[----:B------:R-:W-:-:S11]  /*05a0*/  @P5 IADD3 R0, PT, PT, R0, 0x20, RZ ;  /* 0x0000002000005810 */ /* 0x000fd60007ffe0ff */
[----:B-1----:R-:W-:Y:S05]  /*05b0*/  @!P0 BRA `(.L_x_40910) ;  /* 0x0000000400308947 */ /* 0x002fea0003800000 */
[----:B------:R-:W0:Y:S08]  /*05c0*/  LDC.64 R28, c[0x0][0x3d0] ;  /* 0x0000f400ff1c7b82 */ /* 0x000e300000000a00 */
[----:B------:R-:W1:Y:S01]  /*05d0*/  LDC.64 R24, c[0x0][0x438] ;  /* 0x00010e00ff187b82 */ /* 0x000e620000000a00 */
[----:B0-----:R-:W-:-:S06]  /*05e0*/  IMAD.WIDE.U32 R28, R0, 0x10, R28 ;  /* 0x00000010001c7825 */ /* 0x001fcc00078e001c */
[----:B------:R-:W5:Y:S01]  /*05f0*/  LDG.E.128 R28, desc[UR6][R28.64] ;  /* 0x000000061c1c7981 */ /* 0x000f62000c1e1d00 */
[----:B-1----:R-:W-:-:S06]  /*0600*/  IMAD.WIDE.U32 R24, R0, 0x10, R24 ;  /* 0x0000001000187825 */ /* 0x002fcc00078e0018 */
[----:B------:R-:W5:Y:S01]  /*0610*/  LDG.E.128 R24, desc[UR6][R24.64] ;  /* 0x0000000618187981 */ /* 0x000f62000c1e1d00 */
[----:B------:R-:W-:Y:S05]  /*0620*/  BRA `(.L_x_40910) ;  /* 0x0000000400147947 */ /* 0x000fea0003800000 */
.L_x_40909:
[C---:B------:R-:W-:Y:S02]  /*0630*/  ISETP.GE.U32.AND P1, PT, R2.reuse, 0x20, PT ;  /* 0x000000200200780c */ /* 0x040fe40003f26070 */
[C---:B------:R-:W-:Y:S02]  /*0640*/  ISETP.GE.U32.AND P6, PT, R2.reuse, 0x40, PT ;  /* 0x000000400200780c */ /* 0x040fe40003fc6070 */
[C---:B------:R-:W-:Y:S02]  /*0650*/  ISETP.GE.U32.AND P5, PT, R2.reuse, 0x60, PT ;  /* 0x000000600200780c */ /* 0x040fe40003fa6070 */
[C---:B------:R-:W-:Y:S02]  /*0660*/  ISETP.GE.U32.AND P0, PT, R2.reuse, 0x80, PT ;  /* 0x000000800200780c */ /* 0x040fe40003f06070 */
[C---:B------:R-:W-:Y:S02]  /*0670*/  ISETP.GE.U32.AND P4, PT, R2.reuse, 0xa0, PT ;  /* 0x000000a00200780c */ /* 0x040fe40003f86070 */
[----:B------:R-:W-:-:S02]  /*0680*/  ISETP.GE.U32.AND P3, PT, R2, 0xc0, PT ;  /* 0x000000c00200780c */ /* 0x000fc40003f66070 */
[----:B------:R-:W-:Y:S01]  /*0690*/  ISETP.GE.U32.AND P2, PT, R2, 0xe0, PT ;  /* 0x000000e00200780c */ /* 0x000fe20003f46070 */
        /* <DEDUP_REMOVED lines=8> */
[----:B-1----:R-:W-:Y:S01]  /*0720*/  @P6 IMAD.WIDE.U32 R6, R0, 0x10, R6 ;  /* 0x0000001000066825 */ /* 0x002fe200078e0006 */
[----:B------:R-:W-:Y:S02]  /*0730*/  ISETP.GE.U32.AND P1, PT, R2, 0x100, PT ;  /* 0x000001000200780c */ /* 0x000fe40003f26070 */
[----:B------:R-:W-:Y:S02]  /*0740*/  @P6 IADD3 R0, PT, PT, R0, 0x20, RZ ;  /* 0x0000002000006810 */ /* 0x000fe40007ffe0ff */
[----:B------:R1:W5:Y:S02]  /*0750*/  @P6 LDG.E.128 R92, desc[UR6][R6.64] ;  /* 0x00000006065c6981 */ /* 0x000364000c1e1d00 */
[----:B------:R-:W1:Y:S01]  /*0760*/  @P3 LDC.64 R14, c[0x0][0x3d0] ;  /* 0x0000f400ff0e3b82 */ /* 0x000e620000000a00 */
[----:B--2---:R-:W-:Y:S01]  /*0770*/  @P5 IMAD.WIDE.U32 R8, R0, 0x10, R8 ;  /* 0x0000001000085825 */ /* 0x004fe200078e0008 */
[----:B------:R-:W-:-:S02]  /*0780*/  ISETP.GE.U32.AND P6, PT, R2, 0x120, PT ;  /* 0x000001200200780c */ /* 0x000fc40003fc6070 */
[----:B------:R-:W-:Y:S02]  /*0790*/  @P5 IADD3 R0, PT, PT, R0, 0x20, RZ ;  /* 0x0000002000005810 */ /* 0x000fe40007ffe0ff */
[----:B------:R2:W5:Y:S02]  /*07a0*/  @P5 LDG.E.128 R84, desc[UR6][R8.64] ;  /* 0x0000000608545981 */ /* 0x000564000c1e1d00 */
[----:B------:R-:W2:Y:S01]  /*07b0*/  @P2 LDC.64 R16, c[0x0][0x3d0] ;  /* 0x0000f400ff102b82 */ /* 0x000ea20000000a00 */
[----:B------:R-:W-:Y:S01]  /*07c0*/  ISETP.GE.U32.AND P5, PT, R2, 0x140, PT ;  /* 0x000001400200780c */ /* 0x000fe20003fa6070 */
[C---:B---3--:R-:W-:Y:S01]  /*07d0*/  @P0 IMAD.WIDE.U32 R10, R0.reuse, 0x10, R10 ;  /* 0x00000010000a0825 */ /* 0x048fe200078e000a */
[----:B------:R-:W-:-:S04]  /*07e0*/  @P0 IADD3 R0, PT, PT, R0, 0x20, RZ ;  /* 0x0000002000000810 */ /* 0x000fc80007ffe0ff */
[----:B------:R3:W5:Y:S01]  /*07f0*/  @P0 LDG.E.128 R76, desc[UR6][R10.64] ;  /* 0x000000060a4c0981 */ /* 0x000762000c1e1d00 */
[----:B------:R-:W3:Y:S01]  /*0800*/  @P1 LDC.64 R18, c[0x0][0x3d0] ;  /* 0x0000f400ff121b82 */ /* 0x000ee20000000a00 */
[C---:B----4-:R-:W-:Y:S01]  /*0810*/  @P4 IMAD.WIDE.U32 R12, R0.reuse, 0x10, R12 ;  /* 0x00000010000c4825 */ /* 0x050fe200078e000c */
[----:B------:R-:W-:-:S04]  /*0820*/  @P4 IADD3 R0, PT, PT, R0, 0x20, RZ ;  /* 0x0000002000004810 */ /* 0x000fc80007ffe0ff */
[----:B------:R4:W5:Y:S02]  /*0830*/  @P4 LDG.E.128 R68, desc[UR6][R12.64] ;  /* 0x000000060c444981 */ /* 0x000964000c1e1d00 */
[----:B0-----:R-:W0:Y:S01]  /*0840*/  @P6 LDC.64 R4, c[0x0][0x3d0] ;  /* 0x0000f400ff046b82 */ /* 0x001e220000000a00 */
[C---:B-1----:R-:W-:Y:S01]  /*0850*/  @P3 IMAD.WIDE.U32 R14, R0.reuse, 0x10, R14 ;  /* 0x00000010000e3825 */ /* 0x042fe200078e000e */
[----:B------:R-:W-:-:S04]  /*0860*/  @P3 IADD3 R0, PT, PT, R0, 0x20, RZ ;  /* 0x0000002000003810 */ /* 0x000fc80007ffe0ff */
[----:B------:R4:W5:Y:S02]  /*0870*/  @P3 LDG.E.128 R60, desc[UR6][R14.64] ;  /* 0x000000060e3c3981 */ /* 0x000964000c1e1d00 */
[----:B------:R-:W1:Y:S01]  /*0880*/  @P5 LDC.64 R20, c[0x0][0x3d0] ;  /* 0x0000f400ff145b82 */ /* 0x000e620000000a00 */
[C---:B--2---:R-:W-:Y:S01]  /*0890*/  @P2 IMAD.WIDE.U32 R16, R0.reuse, 0x10, R16 ;  /* 0x0000001000102825 */ /* 0x044fe200078e0010 */
[----:B------:R-:W-:-:S04]  /*08a0*/  @P2 IADD3 R0, PT, PT, R0, 0x20, RZ ;  /* 0x0000002000002810 */ /* 0x000fc80007ffe0ff */
[----:B------:R4:W5:Y:S01]  /*08b0*/  @P2 LDG.E.128 R52, desc[UR6][R16.64] ;  /* 0x0000000610342981 */ /* 0x000962000c1e1d00 */
[C---:B---3--:R-:W-:Y:S01]  /*08c0*/  @P1 IMAD.WIDE.U32 R18, R0.reuse, 0x10, R18 ;  /* 0x0000001000121825 */ /* 0x048fe200078e0012 */
[----:B------:R-:W-:-:S04]  /*08d0*/  @P1 IADD3 R0, PT, PT, R0, 0x20, RZ ;  /* 0x0000002000001810 */ /* 0x000fc80007ffe0ff */
[----:B------:R4:W5:Y:S01]  /*08e0*/  @P1 LDG.E.128 R44, desc[UR6][R18.64] ;  /* 0x00000006122c1981 */ /* 0x000962000c1e1d00 */
[C---:B0-----:R-:W-:Y:S01]  /*08f0*/  @P6 IMAD.WIDE.U32 R6, R0.reuse, 0x10, R4 ;  /* 0x0000001000066825 */ /* 0x041fe200078e0004 */
[----:B------:R-:W-:-:S04]  /*0900*/  @P6 IADD3 R0, PT, PT, R0, 0x20, RZ ;  /* 0x0000002000006810 */ /* 0x000fc80007ffe0ff */
[----:B------:R4:W5:Y:S01]  /*0910*/  @P6 LDG.E.128 R36, desc[UR6][R6.64] ;  /* 0x0000000606246981 */ /* 0x000962000c1e1d00 */
[----:B-1----:R-:W-:-:S05]  /*0920*/  @P5 IMAD.WIDE.U32 R4, R0, 0x10, R20 ;  /* 0x0000001000045825 */ /* 0x002fca00078e0014 */
[----:B------:R4:W5:Y:S01]  /*0930*/  @P5 LDG.E.128 R28, desc[UR6][R4.64] ;  /* 0x00000006041c5981 */ /* 0x000962000c1e1d00 */
        /* <DEDUP_REMOVED lines=18> */
[----:B------:R-:W-:Y:S02]  /*0a60*/  @P5 CS2R R26, SRZ ;  /* 0x00000000001a5805 */ /* 0x000fe4000001ff00 */
[----:B----4-:R-:W-:-:S07]  /*0a70*/  @P5 CS2R R24, SRZ ;  /* 0x0000000000185805 */ /* 0x010fce000001ff00 */
.L_x_40910:
[----:B------:R-:W-:Y:S05]  /*0a80*/  BSYNC.RECONVERGENT B0 ;  /* 0x0000000000007941 */ /* 0x000fea0003800200 */
.L_x_40908:
[----:B------:R-:W0:Y:S02]  /*0a90*/  LDCU UR4, c[0x0][0x384] ;  /* 0x00007080ff0477ac */ /* 0x000e240008000800 */
[----:B0-----:R-:W-:-:S13]  /*0aa0*/  ISETP.GE.AND P0, PT, R3, UR4, PT ;  /* 0x0000000403007c0c */ /* 0x001fda000bf06270 */
[----:B------:R-:W-:Y:S05]  /*0ab0*/  @P0 EXIT ;  /* 0x000000000000094d */ /* 0x000fea0003800000 */
[----:B------:R-:W0:Y:S01]  /*0ac0*/  LDCU.64 UR4, c[0x0][0x3e0] ;  /* 0x00007c00ff0477ac */ /* 0x000e220008000a00 */
[----:B------:R-:W1:Y:S01]  /*0ad0*/  LDCU UR8, c[0x0][0x388] ;  /* 0x00007100ff0877ac */ /* 0x000e620008000800 */
[----:B0-----:R-:W-:Y:S01]  /*0ae0*/  UISETP.NE.U32.AND UP0, UPT, UR4, URZ, UPT ;  /* 0x000000ff0400728c */ /* 0x001fe2000bf05070 */
[----:B------:R-:W0:Y:S03]  /*0af0*/  LDCU.U8 UR4, c[0x0][0x410] ;  /* 0x00008200ff0477ac */ /* 0x000e260008000000 */
[----:B------:R-:W-:Y:S01]  /*0b00*/  UISETP.NE.AND.EX UP0, UPT, UR5, URZ, UPT, UP0 ;  /* 0x000000ff0500728c */ /* 0x000fe2000bf05300 */
[----:B------:R-:W2:Y:S05]  /*0b10*/  LDCU UR5, c[0x0][0x448] ;  /* 0x00008900ff0577ac */ /* 0x000eaa0008000800 */
[----:B-1----:R-:W-:-:S13]  /*0b20*/  PLOP3.LUT P5, PT, PT, PT, UP0, 0x80, 0x8 ;  /* 0x000000000008781c */ /* 0x002fda0003faf008 */
.L_x_40962:
[----:B------:R-:W1:Y:S01]  /*0b30*/  @P5 LDC.64 R16, c[0x0][0x3e0] ;  /* 0x0000f800ff105b82 */ /* 0x000e620000000a00 */
[----:B-----5:R-:W-:Y:S01]  /*0b40*/  HFMA2 R141, -RZ, RZ, 1.875, 0 ;  /* 0x3f800000ff8d7431 */ /* 0x020fe200000001ff */
[----:B------:R-:W3:Y:S06]  /*0b50*/  S2R R140, SR_TID.X ;  /* 0x00000000008c7919 */ /* 0x000eec0000002100 */
[----:B----4-:R-:W4:Y:S01]  /*0b60*/  LDC.64 R18, c[0x0][0x3e0] ;  /* 0x0000f800ff127b82 */ /* 0x010f220000000a00 */
[----:B-1----:R-:W-:-:S07]  /*0b70*/  @P5 IMAD.WIDE R104, R3, 0x4, R16 ;  /* 0x0000000403685825 */ /* 0x002fce00078e0210 */
[----:B------:R-:W4:Y:S01]  /*0b80*/  LDC.64 R16, c[0x0][0x3a0] ;  /* 0x0000e800ff107b82 */ /* 0x000f220000000a00 */
[----:B-----5:R1:W5:Y:S01]  /*0b90*/  @P5 LDG.E R141, desc[UR6][R104.64] ;  /* 0x00000006688d5981 */ /* 0x020362000c1e1900 */
[----:B------:R-:W-:Y:S01]  /*0ba0*/  IMAD R106, R3, UR8, RZ ;  /* 0x00000008036a7c24 */ /* 0x000fe2000f8e02ff */
[----:B------:R-:W-:Y:S01]  /*0bb0*/  ISETP.GE.U32.AND P4, PT, R2, 0x20, PT ;  /* 0x000000200200780c */ /* 0x000fe20003f86070 */
[----:B------:R-:W-:Y:S03]  /*0bc0*/  BSSY.RECONVERGENT B0, `(.L_x_40911) ;  /* 0x000002c000007945 */ /* 0x000fe60003800200 */
[----:B------:R-:W-:-:S04]  /*0bd0*/  SHF.R.S32.HI R107, RZ, 0x1f, R106 ;  /* 0x0000001fff6b7819 */ /* 0x000fc8000001146a */
[----:B------:R-:W-:Y:S02]  /*0be0*/  LEA.HI R107, R107, R106, RZ, 0x2 ;  /* 0x0000006a6b6b7211 */ /* 0x000fe400078f10ff */
[----:B---3--:R-:W-:-:S04]  /*0bf0*/  LOP3.LUT R106, R140, 0x1f, RZ, 0xc0, !PT ;  /* 0x0000001f8c6a7812 */ /* 0x008fc800078ec0ff */
[----:B------:R-:W-:-:S04]  /*0c00*/  LEA.HI.SX32 R139, R107, R106, 0x1e ;  /* 0x0000006a6b8b7211 */ /* 0x000fc800078ff2ff */
[----:B------:R-:W-:Y:S02]  /*0c10*/  MOV R142, R139 ;  /* 0x0000008b008e7202 */ /* 0x000fe40000000f00 */
[----:B----4-:R-:W-:-:S04]  /*0c20*/  LOP3.LUT P0, RZ, R16, R18, RZ, 0xfc, !PT ;  /* 0x0000001210ff7212 */ /* 0x010fc8000780fcff */
[----:B------:R-:W-:Y:S01]  /*0c30*/  LOP3.LUT P0, RZ, R17, R19, RZ, 0xfc, P0 ;  /* 0x0000001311ff7212 */ /* 0x000fe2000000fcff */
[----:B-1----:R-:W-:-:S12]  /*0c40*/  @!P4 BRA `(.L_x_40912) ;  /* 0x00000000008cc947 */ /* 0x002fd80003800000 */
[----:B------:R-:W-:Y:S01]  /*0c50*/  ISETP.NE.U32.AND P1, PT, R16, RZ, PT ;  /* 0x000000ff1000720c */ /* 0x000fe20003f25070 */
[----:B------:R-:W1:Y:S03]  /*0c60*/  LDC.64 R104, c[0x0][0x390] ;  /* 0x0000e400ff687b82 */ /* 0x000e660000000a00 */
[----:B------:R-:W-:-:S05]  /*0c70*/  ISETP.NE.AND.EX P1, PT, R17, RZ, PT, P1 ;  /* 0x000000ff1100720c */ /* 0x000fca0003f25310 */
[----:B------:R-:W3:Y:S08]  /*0c80*/  @P0 LDC.64 R142, c[0x0][0x3a8] ;  /* 0x0000ea00ff8e0b82 */ /* 0x000ef00000000a00 */
[----:B------:R-:W4:Y:S01]  /*0c90*/  @P1 LDC.64 R110, c[0x0][0x3a0] ;  /* 0x0000e800ff6e1b82 */ /* 0x000f220000000a00 */
[----:B-1----:R-:W-:-:S06]  /*0ca0*/  IMAD.WIDE.U32 R104, R139, 0x10, R104 ;  /* 0x000000108b687825 */ /* 0x002fcc00078e0068 */
[----:B------:R-:W2:Y:S01]  /*0cb0*/  LDG.E.128 R104, desc[UR6][R104.64] ;  /* 0x0000000668687981 */ /* 0x000ea2000c1e1d00 */
[----:B----4-:R-:W-:-:S06]  /*0cc0*/  @P1 IMAD.WIDE.U32 R110, R139, 0x10, R110 ;  /* 0x000000108b6e1825 */ /* 0x010fcc00078e006e */
[----:B------:R-:W2:Y:S02]  /*0cd0*/  @P1 LDG.E.128 R108, desc[UR6][R110.64] ;  /* 0x000000066e6c1981 */ /* 0x000ea4000c1e1d00 */
[-C--:B--2--5:R-:W-:Y:S01]  /*0ce0*/  @P1 FFMA.FTZ R6, R104, R141.reuse, R108 ;  /* 0x0000008d68061223 */ /* 0x0a4fe2000001006c */
[-C--:B------:R-:W-:Y:S01]  /*0cf0*/  @P1 FFMA.FTZ R15, R105, R141.reuse, R109 ;  /* 0x0000008d690f1223 */ /* 0x080fe2000001006d */
[-C--:B------:R-:W-:Y:S01]  /*0d00*/  @P1 FFMA.FTZ R119, R106, R141.reuse, R110 ;  /* 0x0000008d6a771223 */ /* 0x080fe2000001006e */
[----:B------:R-:W-:Y:S01]  /*0d10*/  @P1 FFMA.FTZ R129, R107, R141, R111 ;  /* 0x0000008d6b811223 */ /* 0x000fe2000001006f */
[----:B---3--:R-:W-:Y:S01]  /*0d20*/  @P0 IMAD.WIDE.U32 R108, R139, 0x10, R142 ;  /* 0x000000108b6c0825 */ /* 0x008fe200078e008e */
[----:B------:R-:W-:Y:S02]  /*0d30*/  @P1 MOV R20, R6 ;  /* 0x0000000600141202 */ /* 0x000fe40000000f00 */
[----:B------:R-:W-:Y:S02]  /*0d40*/  @P1 MOV R21, R15 ;  /* 0x0000000f00151202 */ /* 0x000fe40000000f00 */
[----:B------:R-:W-:-:S02]  /*0d50*/  @P1 MOV R22, R119 ;  /* 0x0000007700161202 */ /* 0x000fc40000000f00 */
[----:B------:R-:W-:Y:S01]  /*0d60*/  @P1 MOV R23, R129 ;  /* 0x0000008100171202 */ /* 0x000fe20000000f00 */
[----:B------:R-:W-:Y:S06]  /*0d70*/  @P1 BRA `(.L_x_40913) ;  /* 0x0000000000381947 */ /* 0x000fec0003800000 */
[----:B------:R-:W-:-:S04]  /*0d80*/  ISETP.NE.U32.AND P5, PT, R18, RZ, PT ;  /* 0x000000ff1200720c */ /* 0x000fc80003fa5070 */
[----:B------:R-:W-:-:S13]  /*0d90*/  ISETP.NE.AND.EX P5, PT, R19, RZ, PT, P5 ;  /* 0x000000ff1300720c */ /* 0x000fda0003fa5350 */
        /* <DEDUP_REMOVED lines=12> */
.L_x_40913:
[----:B------:R1:W-:Y:S01]  /*0e60*/  @P0 STG.E.128 desc[UR6][R108.64], R20 ;  /* 0x000000146c000986 */ /* 0x0003e2000c101d06 */
[----:B------:R-:W-:-:S07]  /*0e70*/  IADD3 R142, PT, PT, R139, 0x20, RZ ;  /* 0x000000208b8e7810 */ /* 0x000fce0007ffe0ff */
.L_x_40912:
[----:B0-2---:R-:W-:Y:S05]  /*0e80*/  BSYNC.RECONVERGENT B0 ;  /* 0x0000000000007941 */ /* 0x005fea0003800200 */
.L_x_40911:
[----:B------:R-:W-:Y:S01]  /*0e90*/  ISETP.GE.U32.AND P1, PT, R2, 0x40, PT ;  /* 0x000000400200780c */ /* 0x000fe20003f26070 */
[----:B------:R-:W-:Y:S03]  /*0ea0*/  BSSY.RECONVERGENT B0, `(.L_x_40914) ;  /* 0x0000022000007945 */ /* 0x000fe60003800200 */
[----:B------:R-:W-:-:S09]  /*0eb0*/  P2R R104, PR, RZ, 0x2 ;  /* 0x00000002ff687803 */ /* 0x000fd20000000000 */
[----:B------:R-:W-:Y:S05]  /*0ec0*/  @!P1 BRA `(.L_x_40915) ;  /* 0x00000000007c9947 */ /* 0x000fea0003800000 */
[----:B------:R-:W-:Y:S01]  /*0ed0*/  ISETP.NE.U32.AND P1, PT, R16, RZ, PT ;  /* 0x000000ff1000720c */ /* 0x000fe20003f25070 */
[----:B------:R-:W0:Y:S03]  /*0ee0*/  LDC.64 R104, c[0x0][0x390] ;  /* 0x0000e400ff687b82 */ /* 0x000e260000000a00 */
[----:B------:R-:W-:-:S05]  /*0ef0*/  ISETP.NE.AND.EX P1, PT, R17, RZ, PT, P1 ;  /* 0x000000ff1100720c */ /* 0x000fca0003f25310 */
[----:B------:R-:W2:Y:S08]  /*0f00*/  @P0 LDC.64 R144, c[0x0][0x3a8] ;  /* 0x0000ea00ff900b82 */ /* 0x000eb00000000a00 */
[----:B-1----:R-:W1:Y:S01]  /*0f10*/  @P1 LDC.64 R108, c[0x0][0x3a0] ;  /* 0x0000e800ff6c1b82 */ /* 0x002e620000000a00 */
[----:B0-----:R-:W-:-:S06]  /*0f20*/  IMAD.WIDE.U32 R104, R142, 0x10, R104 ;  /* 0x000000108e687825 */ /* 0x001fcc00078e0068 */
[----:B------:R-:W3:Y:S01]  /*0f30*/  LDG.E.128 R104, desc[UR6][R104.64] ;  /* 0x0000000668687981 */ /* 0x000ee2000c1e1d00 */
[----:B-1----:R-:W-:-:S06]  /*0f40*/  @P1 IMAD.WIDE.U32 R108, R142, 0x10, R108 ;  /* 0x000000108e6c1825 */ /* 0x002fcc00078e006c */
[----:B------:R-:W3:Y:S01]  /*0f50*/  @P1 LDG.E.128 R108, desc[UR6][R108.64] ;  /* 0x000000066c6c1981 */ /* 0x000ee2000c1e1d00 */
[----:B--2---:R-:W-:-:S04]  /*0f60*/  @P0 IMAD.WIDE.U32 R144, R142, 0x10, R144 ;  /* 0x000000108e900825 */ /* 0x004fc800078e0090 */
        /* <DEDUP_REMOVED lines=19> */
.L_x_40916:
[----:B------:R0:W-:Y:S01]  /*10a0*/  @P0 STG.E.128 desc[UR6][R144.64], R20 ;  /* 0x0000001490000986 */ /* 0x0001e2000c101d06 */
[----:B------:R-:W-:-:S07]  /*10b0*/  IADD3 R142, PT, PT, R142, 0x20, RZ ;  /* 0x000000208e8e7810 */ /* 0x000fce0007ffe0ff */
.L_x_40915:
[----:B------:R-:W-:Y:S05]  /*10c0*/  BSYNC.RECONVERGENT B0 ;  /* 0x0000000000007941 */ /* 0x000fea0003800200 */
.L_x_40914:
        /* <DEDUP_REMOVED lines=8> */
[----:B-1----:R-:W1:Y:S01]  /*1150*/  @P1 LDC.64 R108, c[0x0][0x3a0] ;  /* 0x0000e800ff6c1b82 */ /* 0x002e620000000a00 */
[----:B--2---:R-:W-:-:S06]  /*1160*/  IMAD.WIDE.U32 R104, R142, 0x10, R104 ;  /* 0x000000108e687825 */ /* 0x004fcc00078e0068 */
[----:B------:R-:W2:Y:S01]  /*1170*/  LDG.E.128 R104, desc[UR6][R104.64] ;  /* 0x0000000668687981 */ /* 0x000ea2000c1e1d00 */
[----:B-1----:R-:W-:-:S06]  /*1180*/  @P1 IMAD.WIDE.U32 R108, R142, 0x10, R108 ;  /* 0x000000108e6c1825 */ /* 0x002fcc00078e006c */
[----:B------:R-:W2:Y:S01]  /*1190*/  @P1 LDG.E.128 R108, desc[UR6][R108.64] ;  /* 0x000000066c6c1981 */ /* 0x000ea2000c1e1d00 */
[----:B0-----:R-:W-:-:S04]  /*11a0*/  @P0 IMAD.WIDE.U32 R144, R142, 0x10, R144 ;  /* 0x000000108e900825 */ /* 0x001fc800078e0090 */
        /* <DEDUP_REMOVED lines=19> */
.L_x_40919:
[----:B------:R2:W-:Y:S01]  /*12e0*/  @P0 STG.E.128 desc[UR6][R144.64], R20 ;  /* 0x0000001490000986 */ /* 0x0005e2000c101d06 */
[----:B------:R-:W-:-:S07]  /*12f0*/  IADD3 R142, PT, PT, R142, 0x20, RZ ;  /* 0x000000208e8e7810 */ /* 0x000fce0007ffe0ff */
.L_x_40918:
[----:B------:R-:W-:Y:S05]  /*1300*/  BSYNC.RECONVERGENT B0 ;  /* 0x0000000000007941 */ /* 0x000fea0003800200 */
.L_x_40917:
[----:B------:R-:W-:Y:S01]  /*1310*/  ISETP.GE.U32.AND P1, PT, R2, 0x80, PT ;  /* 0x000000800200780c */ /* 0x000fe20003f26070 */
[----:B------:R-:W-:Y:S03]  /*1320*/  BSSY.RECONVERGENT B0, `(.L_x_40920) ;  /* 0x0000022000007945 */ /* 0x000fe60003800200 */
[----:B------:R-:W-:-:S09]  /*1330*/  P2R R104, PR, RZ, 0x2 ;  /* 0x00000002ff687803 */ /* 0x000fd20000000000 */
[----:B------:R-:W-:Y:S05]  /*1340*/  @!P1 BRA `(.L_x_40921) ;  /* 0x00000000007c9947 */ /* 0x000fea0003800000 */
[----:B------:R-:W-:Y:S01]  /*1350*/  ISETP.NE.U32.AND P1, PT, R16, RZ, PT ;  /* 0x000000ff1000720c */ /* 0x000fe20003f25070 */
[----:B------:R-:W3:Y:S03]  /*1360*/  LDC.64 R104, c[0x0][0x390] ;  /* 0x0000e400ff687b82 */ /* 0x000ee60000000a00 */
[----:B------:R-:W-:-:S05]  /*1370*/  ISETP.NE.AND.EX P1, PT, R17, RZ, PT, P1 ;  /* 0x000000ff1100720c */ /* 0x000fca0003f25310 */
[----:B0-2---:R-:W0:Y:S08]  /*1380*/  @P0 LDC.64 R144, c[0x0][0x3a8] ;  /* 0x0000ea00ff900b82 */ /* 0x005e300000000a00 */
[----:B-1----:R-:W1:Y:S01]  /*1390*/  @P1 LDC.64 R108, c[0x0][0x3a0] ;  /* 0x0000e800ff6c1b82 */ /* 0x002e620000000a00 */
[----:B---3--:R-:W-:-:S06]  /*13a0*/  IMAD.WIDE.U32 R104, R142, 0x10, R104 ;  /* 0x000000108e687825 */ /* 0x008fcc00078e0068 */
        /* <DEDUP_REMOVED lines=23> */
.L_x_40922:
[----:B------:R3:W-:Y:S01]  /*1520*/  @P0 STG.E.128 desc[UR6][R144.64], R20 ;  /* 0x0000001490000986 */ /* 0x0007e2000c101d06 */
[----:B------:R-:W-:-:S07]  /*1530*/  IADD3 R142, PT, PT, R142, 0x20, RZ ;  /* 0x000000208e8e7810 */ /* 0x000fce0007ffe0ff */
.L_x_40921:
[----:B------:R-:W-:Y:S05]  /*1540*/  BSYNC.RECONVERGENT B0 ;  /* 0x0000000000007941 */ /* 0x000fea0003800200 */
.L_x_40920:
[----:B------:R-:W-:Y:S01]  /*1550*/  ISETP.GE.U32.AND P1, PT, R2, 0xa0, PT ;  /* 0x000000a00200780c */ /* 0x000fe20003f26070 */
[----:B------:R-:W-:Y:S03]  /*1560*/  BSSY.RECONVERGENT B0, `(.L_x_40923) ;  /* 0x0000022000007945 */ /* 0x000fe60003800200 */
[----:B------:R-:W-:-:S09]  /*1570*/  P2R R104, PR, RZ, 0x2 ;  /* 0x00000002ff687803 */ /* 0x000fd20000000000 */
[----:B------:R-:W-:Y:S05]  /*1580*/  @!P1 BRA `(.L_x_40924) ;  /* 0x00000000007c9947 */ /* 0x000fea0003800000 */
[----:B------:R-:W-:Y:S01]  /*1590*/  ISETP.NE.U32.AND P1, PT, R16, RZ, PT ;  /* 0x000000ff1000720c */ /* 0x000fe20003f25070 */
[----:B------:R-:W4:Y:S03]  /*15a0*/  LDC.64 R104, c[0x0][0x390] ;  /* 0x0000e400ff687b82 */ /* 0x000f260000000a00 */
[----:B------:R-:W-:-:S05]  /*15b0*/  ISETP.NE.AND.EX P1, PT, R17, RZ, PT, P1 ;  /* 0x000000ff1100720c */ /* 0x000fca0003f25310 */
[----:B0-23--:R-:W0:Y:S08]  /*15c0*/  @P0 LDC.64 R144, c[0x0][0x3a8] ;  /* 0x0000ea00ff900b82 */ /* 0x00de300000000a00 */
[----:B-1----:R-:W1:Y:S01]  /*15d0*/  @P1 LDC.64 R108, c[0x0][0x3a0] ;  /* 0x0000e800ff6c1b82 */ /* 0x002e620000000a00 */
[----:B----4-:R-:W-:-:S06]  /*15e0*/  IMAD.WIDE.U32 R104, R142, 0x10, R104 ;  /* 0x000000108e687825 */ /* 0x010fcc00078e0068 */
        /* <DEDUP_REMOVED lines=23> */
.L_x_40925:
[----:B------:R4:W-:Y:S01]  /*1760*/  @P0 STG.E.128 desc[UR6][R144.64], R20 ;  /* 0x0000001490000986 */ /* 0x0009e2000c101d06 */
[----:B------:R-:W-:-:S07]  /*1770*/  IADD3 R142, PT, PT, R142, 0x20, RZ ;  /* 0x000000208e8e7810 */ /* 0x000fce0007ffe0ff */
.L_x_40924:
[----:B------:R-:W-:Y:S05]  /*1780*/  BSYNC.RECONVERGENT B0 ;  /* 0x0000000000007941 */ /* 0x000fea0003800200 */
.L_x_40923:
[----:B------:R-:W-:Y:S01]  /*1790*/  ISETP.GE.U32.AND P1, PT, R2, 0xc0, PT ;  /* 0x000000c00200780c */ /* 0x000fe20003f26070 */
[----:B------:R-:W-:Y:S03]  /*17a0*/  BSSY.RECONVERGENT B0, `(.L_x_40926) ;  /* 0x0000022000007945 */ /* 0x000fe60003800200 */
[----:B------:R-:W-:-:S09]  /*17b0*/  P2R R104, PR, RZ, 0x2 ;  /* 0x00000002ff687803 */ /* 0x000fd20000000000 */
[----:B------:R-:W-:Y:S05]  /*17c0*/  @!P1 BRA `(.L_x_40927) ;  /* 0x00000000007c9947 */ /* 0x000fea0003800000 */
[----:B------:R-:W-:Y:S01]  /*17d0*/  ISETP.NE.U32.AND P1, PT, R16, RZ, PT ;  /* 0x000000ff1000720c */ /* 0x000fe20003f25070 */
[----:B------:R-:W1:Y:S03]  /*17e0*/  LDC.64 R104, c[0x0][0x390] ;  /* 0x0000e400ff687b82 */ /* 0x000e660000000a00 */
[----:B------:R-:W-:-:S05]  /*17f0*/  ISETP.NE.AND.EX P1, PT, R17, RZ, PT, P1 ;  /* 0x000000ff1100720c */ /* 0x000fca0003f25310 */
[----:B0-234-:R-:W0:Y:S08]  /*1800*/  @P0 LDC.64 R144, c[0x0][0x3a8] ;  /* 0x0000ea00ff900b82 */ /* 0x01de300000000a00 */
[----:B-1----:R-:W1:Y:S01]  /*1810*/  @P1 LDC.64 R108, c[0x0][0x3a0] ;  /* 0x0000e800ff6c1b82 */ /* 0x002e620000000a00 */
[----:B------:R-:W-:-:S06]  /*1820*/  IMAD.WIDE.U32 R104, R142, 0x10, R104 ;  /* 0x000000108e687825 */ /* 0x000fcc00078e0068 */
        /* <DEDUP_REMOVED lines=23> */
.L_x_40928:
[----:B------:R0:W-:Y:S01]  /*19a0*/  @P0 STG.E.128 desc[UR6][R144.64], R20 ;  /* 0x0000001490000986 */ /* 0x0001e2000c101d06 */
[----:B------:R-:W-:-:S07]  /*19b0*/  IADD3 R142, PT, PT, R142, 0x20, RZ ;  /* 0x000000208e8e7810 */ /* 0x000fce0007ffe0ff */
.L_x_40927:
[----:B------:R-:W-:Y:S05]  /*19c0*/  BSYNC.RECONVERGENT B0 ;  /* 0x0000000000007941 */ /* 0x000fea0003800200 */
.L_x_40926:
        /* <DEDUP_REMOVED lines=33> */
.L_x_40931:
[----:B------:R0:W-:Y:S01]  /*1be0*/  @P0 STG.E.128 desc[UR6][R144.64], R20 ;  /* 0x0000001490000986 */ /* 0x0001e2000c101d06 */
[----:B------:R-:W-:-:S07]  /*1bf0*/  IADD3 R142, PT, PT, R142, 0x20, RZ ;  /* 0x000000208e8e7810 */ /* 0x000fce0007ffe0ff */
.L_x_40930:
[----:B------:R-:W-:Y:S05]  /*1c00*/  BSYNC.RECONVERGENT B0 ;  /* 0x0000000000007941 */ /* 0x000fea0003800200 */
.L_x_40929:
        /* <DEDUP_REMOVED lines=33> */
.L_x_40934:
[----:B------:R0:W-:Y:S01]  /*1e20*/  @P0 STG.E.128 desc[UR6][R144.64], R20 ;  /* 0x0000001490000986 */ /* 0x0001e2000c101d06 */
[----:B------:R-:W-:-:S07]  /*1e30*/  IADD3 R142, PT, PT, R142, 0x20, RZ ;  /* 0x000000208e8e7810 */ /* 0x000fce0007ffe0ff */
.L_x_40933:
[----:B------:R-:W-:Y:S05]  /*1e40*/  BSYNC.RECONVERGENT B0 ;  /* 0x0000000000007941 */ /* 0x000fea0003800200 */
.L_x_40932:
        /* <DEDUP_REMOVED lines=33> */
.L_x_40937:
[----:B------:R0:W-:Y:S01]  /*2060*/  @P0 STG.E.128 desc[UR6][R144.64], R20 ;  /* 0x0000001490000986 */ /* 0x0001e2000c101d06 */
[----:B------:R-:W-:-:S07]  /*2070*/  IADD3 R142, PT, PT, R142, 0x20, RZ ;  /* 0x000000208e8e7810 */ /* 0x000fce0007ffe0ff */
.L_x_40936:
[----:B------:R-:W-:Y:S05]  /*2080*/  BSYNC.RECONVERGENT B0 ;  /* 0x0000000000007941 */ /* 0x000fea0003800200 */
.L_x_40935:
        /* <DEDUP_REMOVED lines=18> */
[----:B----4-:R-:W-:Y:S02]  /*21b0*/  @P1 MOV R20, R5 ;  /* 0x0000000500141202 */ /* 0x010fe40000000f00 */
        /* <DEDUP_REMOVED lines=14> */
.L_x_40940:
[----:B------:R0:W-:Y:S02]  /*22a0*/  @P0 STG.E.128 desc[UR6][R16.64], R20 ;  /* 0x0000001410000986 */ /* 0x0001e4000c101d06 */
.L_x_40939:
[----:B------:R-:W-:Y:S05]  /*22b0*/  BSYNC.RECONVERGENT B0 ;  /* 0x0000000000007941 */ /* 0x000fea0003800200 */
.L_x_40938:
[----:B0-----:R-:W-:Y:S01]  /*22c0*/  FADD.FTZ R16, RZ, R6 ;  /* 0x00000006ff107221 */ /* 0x001fe20000010000 */
        /* <DEDUP_REMOVED lines=122> */
[----:B------:R-:W-:Y:S01]  /*2a70*/  ISETP.GT.U32.AND P6, PT, R2, 0xdf, PT ;  /* 0x000000df0200780c */ /* 0x000fe20003fc4070 */
        /* <DEDUP_REMOVED lines=42> */
.L_x_40974:
        /* <DEDUP_REMOVED lines=17> */
[----:B01----:R-:W0:Y:S01]  /*2e30*/  LDC.64 R106, c[0x0][0x428] ;  /* 0x00010a00ff6a7b82 */ /* 0x003e220000000a00 */
        /* <DEDUP_REMOVED lines=12> */
[C---:B0-----:R-:W-:Y:S01]  /*2f00*/  IMAD.WIDE.U32 R106, R139.reuse, 0x10, R106 ;  /* 0x000000108b6a7825 */ /* 0x041fe200078e006a */
[----:B------:R-:W-:-:S04]  /*2f10*/  IADD3 R139, PT, PT, R139, 0x20, RZ ;  /* 0x000000208b8b7810 */ /* 0x000fc80007ffe0ff */
[----:B------:R2:W-:Y:S03]  /*2f20*/  STG.E.128 desc[UR6][R106.64], R16 ;  /* 0x000000106a007986 */ /* 0x0005e6000c101d06 */
.L_x_40943:
[----:B------:R-:W-:Y:S05]  /*2f30*/  BSYNC.RECONVERGENT B0 ;  /* 0x0000000000007941 */ /* 0x000fea0003800200 */
.L_x_40942:
[----:B------:R-:W-:Y:S01]  /*2f40*/  ISETP.GE.U32.AND P0, PT, R2, 0x40, PT ;  /* 0x000000400200780c */ /* 0x000fe20003f06070 */
[----:B------:R-:W-:-:S12]  /*2f50*/  BSSY.RECONVERGENT B0, `(.L_x_40944) ;  /* 0x0000012000007945 */ /* 0x000fd80003800200 */
[----:B------:R-:W-:Y:S05]  /*2f60*/  @!P0 BRA `(.L_x_40945) ;  /* 0x0000000000408947 */ /* 0x000fea0003800000 */
[----:B012---:R-:W0:Y:S01]  /*2f70*/  LDC.64 R106, c[0x0][0x428] ;  /* 0x00010a00ff6a7b82 */ /* 0x007e220000000a00 */
        /* <DEDUP_REMOVED lines=15> */
.L_x_40945:
[----:B------:R-:W-:Y:S05]  /*3070*/  BSYNC.RECONVERGENT B0 ;  /* 0x0000000000007941 */ /* 0x000fea0003800200 */
.L_x_40944:
[----:B------:R-:W-:Y:S01]  /*3080*/  ISETP.GE.U32.AND P0, PT, R2, 0x60, PT ;  /* 0x000000600200780c */ /* 0x000fe20003f06070 */
[----:B------:R-:W-:-:S12]  /*3090*/  BSSY.RECONVERGENT B0, `(.L_x_40946) ;  /* 0x0000012000007945 */ /* 0x000fd80003800200 */
[----:B------:R-:W-:Y:S05]  /*30a0*/  @!P0 BRA `(.L_x_40947) ;  /* 0x0000000000408947 */ /* 0x000fea0003800000 */
[----:B0123--:R-:W0:Y:S01]  /*30b0*/  LDC.64 R106, c[0x0][0x428] ;  /* 0x00010a00ff6a7b82 */ /* 0x00fe220000000a00 */
        /* <DEDUP_REMOVED lines=15> */
.L_x_40947:
[----:B------:R-:W-:Y:S05]  /*31b0*/  BSYNC.RECONVERGENT B0 ;  /* 0x0000000000007941 */ /* 0x000fea0003800200 */
.L_x_40946:
        /* <DEDUP_REMOVED lines=19> */
.L_x_40949:
[----:B------:R-:W-:Y:S05]  /*32f0*/  BSYNC.RECONVERGENT B0 ;  /* 0x0000000000007941 */ /* 0x000fea0003800200 */
.L_x_40948:
        /* <DEDUP_REMOVED lines=19> */
.L_x_40951:
[----:B------:R-:W-:Y:S05]  /*3430*/  BSYNC.RECONVERGENT B0 ;  /* 0x0000000000007941 */ /* 0x000fea0003800200 */
.L_x_40950:
        /* <DEDUP_REMOVED lines=19> */
.L_x_40953:
[----:B------:R-:W-:Y:S05]  /*3570*/  BSYNC.RECONVERGENT B0 ;  /* 0x0000000000007941 */ /* 0x000fea0003800200 */
.L_x_40952:
        /* <DEDUP_REMOVED lines=19> */
.L_x_40955:
[----:B------:R-:W-:Y:S05]  /*36b0*/  BSYNC.RECONVERGENT B0 ;  /* 0x0000000000007941 */ /* 0x000fea0003800200 */
.L_x_40954:
        /* <DEDUP_REMOVED lines=19> */
.L_x_40957:
[----:B------:R-:W-:Y:S05]  /*37f0*/  BSYNC.RECONVERGENT B0 ;  /* 0x0000000000007941 */ /* 0x000fea0003800200 */
.L_x_40956:
        /* <DEDUP_REMOVED lines=19> */
.L_x_40959:
[----:B------:R-:W-:Y:S05]  /*3930*/  BSYNC.RECONVERGENT B0 ;  /* 0x0000000000007941 */ /* 0x000fea0003800200 */
.L_x_40958:
        /* <DEDUP_REMOVED lines=18> */
.L_x_40961:
[----:B------:R-:W-:Y:S05]  /*3a60*/  BSYNC.RECONVERGENT B0 ;  /* 0x0000000000007941 */ /* 0x000fea0003800200 */
.L_x_40960:
[----:B0123--:R-:W0:Y:S02]  /*3a70*/  LDC.64 R16, c[0x0][0x380] ;  /* 0x0000e000ff107b82 */ /* 0x00fe240000000a00 */
[----:B0-----:R-:W-:-:S04]  /*3a80*/  LEA R3, R16, R3, 0x2 ;  /* 0x0000000310037211 */ /* 0x001fc800078e10ff */
[----:B------:R-:W-:-:S13]  /*3a90*/  ISETP.GE.AND P0, PT, R3, R17, PT ;  /* 0x000000110300720c */ /* 0x000fda0003f06270 */
[----:B------:R-:W-:Y:S05]  /*3aa0*/  @!P0 BRA `(.L_x_40962) ;  /* 0xffffffd000208947 */ /* 0x000fea000383ffff */
[----:B------:R-:W-:Y:S05]  /*3ab0*/  EXIT ;  /* 0x000000000000794d */ /* 0x000fea0003800000 */
.L_x_40941:
[----:B------:R-:W-:Y:S01]  /*3ac0*/  HFMA2 R110, -RZ, RZ, 0, 5.9604644775390625e-08 ;  /* 0x00000001ff6e7431 */ /* 0x000fe200000001ff */
[----:B------:R-:W-:Y:S01]  /*3ad0*/  BSSY B0, `(.L_x_40963) ;  /* 0x0000007000007945 */ /* 0x000fe20003800000 */
[----:B------:R-:W-:Y:S02]  /*3ae0*/  MOV R111, R17 ;  /* 0x00000011006f7202 */ /* 0x000fe40000000f00 */
[----:B-----5:R-:W-:Y:S02]  /*3af0*/  MOV R141, 0x1f ;  /* 0x0000001f008d7802 */ /* 0x020fe40000000f00 */
[----:B-1----:R-:W-:-:S07]  /*3b00*/  MOV R108, 0xffffffff ;  /* 0xffffffff006c7802 */ /* 0x002fce0000000f00 */
[----:B--234-:R-:W-:Y:S05]  /*3b10*/  WARPSYNC.COLLECTIVE R108, `(.L_x_40964) ;  /* 0x000000006c087348 */ /* 0x01cfea0003c00000 */
[----:B------:R0:W1:Y:S02]  /*3b20*/  SHFL.BFLY P6, R109, R111, R110, R141 ;  /* 0x0c00006e6f6d7389 */ /* 0x00006400000c008d */
[----:B01234-:R-:W-:Y:S05]  /*3b30*/  ENDCOLLECTIVE ;  /* 0x000000000000791b */ /* 0x01ffea0003800000 */
.L_x_40964:
[----:B------:R-:W-:Y:S05]  /*3b40*/  BSYNC B0 ;  /* 0x0000000000007941 */ /* 0x000fea0003800000 */
.L_x_40963:
        /* <DEDUP_REMOVED lines=10> */
.L_x_40965:
[----:B------:R-:W-:Y:S01]  /*3bf0*/  HFMA2 R110, -RZ, RZ, 0, 2.384185791015625e-07 ;  /* 0x00000004ff6e7431 */ /* 0x000fe200000001ff */
[----:B------:R-:W-:-:S05]  /*3c00*/  MOV R19, R109 ;  /* 0x0000006d00137202 */ /* 0x000fca0000000f00 */
[----:B------:R-:W-:-:S05]  /*3c10*/  FADD.FTZ R19, R18, R19 ;  /* 0x0000001312137221 */ /* 0x000fca0000010000 */
[----:B------:R-:W-:-:S07]  /*3c20*/  MOV R111, R19 ;  /* 0x00000013006f7202 */ /* 0x000fce0000000f00 */
[----:B------:R-:W-:Y:S05]  /*3c30*/  WARPSYNC.COLLECTIVE R108, `(.L_x_40966) ;  /* 0x000000006c087348 */ /* 0x000fea0003c00000 */
[----:B------:R0:W1:Y:S02]  /*3c40*/  SHFL.BFLY P6, R109, R111, R110, R141 ;  /* 0x0c00006e6f6d7389 */ /* 0x00006400000c008d */
[----:B01----:R-:W-:Y:S05]  /*3c50*/  ENDCOLLECTIVE ;  /* 0x000000000000791b */ /* 0x003fea0003800000 */
.L_x_40966:
[----:B------:R-:W-:Y:S01]  /*3c60*/  HFMA2 R110, -RZ, RZ, 0, 4.76837158203125e-07 ;  /* 0x00000008ff6e7431 */ /* 0x000fe200000001ff */
[----:B------:R-:W-:-:S05]  /*3c70*/  MOV R16, R109 ;  /* 0x0000006d00107202 */ /* 0x000fca0000000f00 */
[----:B------:R-:W-:-:S05]  /*3c80*/  FADD.FTZ R105, R19, R16 ;  /* 0x0000001013697221 */ /* 0x000fca0000010000 */
[----:B------:R-:W-:-:S07]  /*3c90*/  MOV R111, R105 ;  /* 0x00000069006f7202 */ /* 0x000fce0000000f00 */
[----:B------:R-:W-:Y:S05]  /*3ca0*/  WARPSYNC.COLLECTIVE R108, `(.L_x_40967) ;  /* 0x000000006c087348 */ /* 0x000fea0003c00000 */
[----:B------:R0:W1:Y:S02]  /*3cb0*/  SHFL.BFLY P6, R109, R111, R110, R141 ;  /* 0x0c00006e6f6d7389 */ /* 0x00006400000c008d */
[----:B01----:R-:W-:Y:S05]  /*3cc0*/  ENDCOLLECTIVE ;  /* 0x000000000000791b */ /* 0x003fea0003800000 */
.L_x_40967:
[----:B------:R-:W-:Y:S01]  /*3cd0*/  HFMA2 R110, -RZ, RZ, 0, 9.5367431640625e-07 ;  /* 0x00000010ff6e7431 */ /* 0x000fe200000001ff */
[----:B------:R-:W-:-:S05]  /*3ce0*/  MOV R16, R109 ;  /* 0x0000006d00107202 */ /* 0x000fca0000000f00 */
[----:B------:R-:W-:-:S05]  /*3cf0*/  FADD.FTZ R106, R105, R16 ;  /* 0x00000010696a7221 */ /* 0x000fca0000010000 */
[----:B------:R-:W-:-:S07]  /*3d00*/  MOV R111, R106 ;  /* 0x0000006a006f7202 */ /* 0x000fce0000000f00 */
[----:B------:R-:W-:Y:S05]  /*3d10*/  WARPSYNC.COLLECTIVE R108, `(.L_x_40968) ;  /* 0x000000006c087348 */ /* 0x000fea0003c00000 */
[----:B------:R0:W1:Y:S02]  /*3d20*/  SHFL.BFLY P6, R109, R111, R110, R141 ;  /* 0x0c00006e6f6d7389 */ /* 0x00006400000c008d */
[----:B01----:R-:W-:Y:S05]  /*3d30*/  ENDCOLLECTIVE ;  /* 0x000000000000791b */ /* 0x003fea0003800000 */
.L_x_40968:
        /* <DEDUP_REMOVED lines=94> */
.L_x_40969:
[----:B------:R-:W-:Y:S01]  /*4320*/  HFMA2 R110, -RZ, RZ, 0, 1.1920928955078125e-07 ;  /* 0x00000002ff6e7431 */ /* 0x000fe200000001ff */
[----:B------:R-:W-:-:S05]  /*4330*/  MOV R17, R109 ;  /* 0x0000006d00117202 */ /* 0x000fca0000000f00 */
[----:B------:R-:W-:-:S05]  /*4340*/  FADD.FTZ R17, R16, R17 ;  /* 0x0000001110117221 */ /* 0x000fca0000010000 */
[----:B------:R-:W-:-:S07]  /*4350*/  MOV R111, R17 ;  /* 0x00000011006f7202 */ /* 0x000fce0000000f00 */
[----:B------:R-:W-:Y:S05]  /*4360*/  WARPSYNC.COLLECTIVE R108, `(.L_x_40970) ;  /* 0x000000006c087348 */ /* 0x000fea0003c00000 */
[----:B------:R0:W1:Y:S02]  /*4370*/  SHFL.BFLY P6, R109, R111, R110, R141 ;  /* 0x0c00006e6f6d7389 */ /* 0x00006400000c008d */
[----:B01----:R-:W-:Y:S05]  /*4380*/  ENDCOLLECTIVE ;  /* 0x000000000000791b */ /* 0x003fea0003800000 */
.L_x_40970:
[----:B------:R-:W-:Y:S01]  /*4390*/  HFMA2 R110, -RZ, RZ, 0, 2.384185791015625e-07 ;  /* 0x00000004ff6e7431 */ /* 0x000fe200000001ff */
[----:B------:R-:W-:-:S05]  /*43a0*/  MOV R18, R109 ;  /* 0x0000006d00127202 */ /* 0x000fca0000000f00 */
[----:B------:R-:W-:-:S05]  /*43b0*/  FADD.FTZ R18, R17, R18 ;  /* 0x0000001211127221 */ /* 0x000fca0000010000 */
[----:B------:R-:W-:-:S07]  /*43c0*/  MOV R111, R18 ;  /* 0x00000012006f7202 */ /* 0x000fce0000000f00 */
[----:B------:R-:W-:Y:S05]  /*43d0*/  WARPSYNC.COLLECTIVE R108, `(.L_x_40971) ;  /* 0x000000006c087348 */ /* 0x000fea0003c00000 */
[----:B------:R0:W1:Y:S02]  /*43e0*/  SHFL.BFLY P6, R109, R111, R110, R141 ;  /* 0x0c00006e6f6d7389 */ /* 0x00006400000c008d */
[----:B01----:R-:W-:Y:S05]  /*43f0*/  ENDCOLLECTIVE ;  /* 0x000000000000791b */ /* 0x003fea0003800000 */
.L_x_40971:
[----:B------:R-:W-:Y:S01]  /*4400*/  HFMA2 R110, -RZ, RZ, 0, 4.76837158203125e-07 ;  /* 0x00000008ff6e7431 */ /* 0x000fe200000001ff */
[----:B------:R-:W-:-:S05]  /*4410*/  MOV R19, R109 ;  /* 0x0000006d00137202 */ /* 0x000fca0000000f00 */
[----:B------:R-:W-:-:S05]  /*4420*/  FADD.FTZ R19, R18, R19 ;  /* 0x0000001312137221 */ /* 0x000fca0000010000 */
[----:B------:R-:W-:-:S07]  /*4430*/  MOV R111, R19 ;  /* 0x00000013006f7202 */ /* 0x000fce0000000f00 */
[----:B------:R-:W-:Y:S05]  /*4440*/  WARPSYNC.COLLECTIVE R108, `(.L_x_40972) ;  /* 0x000000006c087348 */ /* 0x000fea0003c00000 */
[----:B------:R0:W1:Y:S02]  /*4450*/  SHFL.BFLY P6, R109, R111, R110, R141 ;  /* 0x0c00006e6f6d7389 */ /* 0x00006400000c008d */
[----:B01----:R-:W-:Y:S05]  /*4460*/  ENDCOLLECTIVE ;  /* 0x000000000000791b */ /* 0x003fea0003800000 */
.L_x_40972:
[----:B------:R-:W-:Y:S01]  /*4470*/  HFMA2 R110, -RZ, RZ, 0, 9.5367431640625e-07 ;  /* 0x00000010ff6e7431 */ /* 0x000fe200000001ff */
[----:B------:R-:W-:-:S05]  /*4480*/  MOV R106, R109 ;  /* 0x0000006d006a7202 */ /* 0x000fca0000000f00 */
[----:B------:R-:W-:-:S05]  /*4490*/  FADD.FTZ R106, R19, R106 ;  /* 0x0000006a136a7221 */ /* 0x000fca0000010000 */
[----:B------:R-:W-:-:S07]  /*44a0*/  MOV R111, R106 ;  /* 0x0000006a006f7202 */ /* 0x000fce0000000f00 */
[----:B------:R-:W-:Y:S05]  /*44b0*/  WARPSYNC.COLLECTIVE R108, `(.L_x_40973) ;  /* 0x000000006c087348 */ /* 0x000fea0003c00000 */
[----:B------:R0:W1:Y:S02]  /*44c0*/  SHFL.BFLY P6, R109, R111, R110, R141 ;  /* 0x0c00006e6f6d7389 */ /* 0x00006400000c008d */
[----:B01----:R-:W-:Y:S05]  /*44d0*/  ENDCOLLECTIVE ;  /* 0x000000000000791b */ /* 0x003fea0003800000 */
.L_x_40973:
[----:B------:R-:W-:Y:S05]  /*44e0*/  BRA `(.L_x_40974) ;  /* 0xffffffe8000c7947 */ /* 0x000fea000383ffff */
.L_x_40975:
        /* <DEDUP_REMOVED lines=9> */
.L_x_45912:


//--------------------- .text._ZN10layer_norm13ln_fwd_kernelINS_13Kernel_traitsIfffffjLj1280ELj1ELj4ELj1ELj16ENS_18Kernel_traits_baseILj1280EfffffjLj128EEEEELb0ELb0ELb0ELb1EEEvNS_9FwdParamsE --------------------------
	.section	.text._ZN10layer_norm13ln_fwd_kernelINS_13Kernel_traitsIfffffjLj1280ELj1ELj4ELj1ELj16ENS_18Kernel_traits_baseILj1280EfffffjLj128EEEEELb0ELb0ELb0ELb1EEEvNS_9FwdParamsE,"ax",@progbits
	.align	128
        .global         _ZN10layer_norm13ln_fwd_kernelINS_13Kernel_traitsIfffffjLj1280ELj1ELj4ELj1ELj16ENS_18Kernel_traits_baseILj1280EfffffjLj128EEEEELb0ELb0ELb0ELb1EEEvNS_9FwdParamsE
        .type           _ZN10layer_norm13ln_fwd_kernelINS_13Kernel_traitsIfffffjLj1280ELj1ELj4ELj1ELj16ENS_18Kernel_traits_baseILj1280EfffffjLj128EEEEELb0ELb0ELb0ELb1EEEvNS_9FwdParamsE,@function
        .size           _ZN10layer_norm13ln_fwd_kernelINS_13Kernel_traitsIfffffjLj1280ELj1ELj4ELj1ELj16ENS_18Kernel_traits_baseILj1280EfffffjLj128EEEEELb0ELb0ELb0ELb1EEEvNS_9FwdParamsE,(.L_x_45913 - _ZN10layer_norm13ln_fwd_kernelINS_13Kernel_traitsIfffffjLj1280ELj1ELj4ELj1ELj16ENS_18Kernel_traits_baseILj1280EfffffjLj128EEEEELb0ELb0ELb0ELb1EEEvNS_9FwdParamsE)
        .other          _ZN10layer_norm13ln_fwd_kernelINS_13Kernel_traitsIfffffjLj1280ELj1ELj4ELj1ELj16ENS_18Kernel_traits_baseILj1280EfffffjLj128EEEEELb0ELb0ELb0ELb1EEEvNS_9FwdParamsE,@"STO_CUDA_ENTRY STV_DEFAULT"
_ZN10layer_norm13ln_fwd_kernelINS_13Kernel_traitsIfffffjLj1280ELj1ELj4ELj1ELj16ENS_18Kernel_traits_baseILj1280EfffffjLj128EEEEELb0ELb0ELb0ELb1EEEvNS_9FwdParamsE:
.text._ZN10layer_norm13ln_fwd_kernelINS_13Kernel_traitsIfffffjLj1280ELj1ELj4ELj1ELj16ENS_18Kernel_traits_baseILj1280EfffffjLj128EEEEELb0ELb0ELb0ELb1EEEvNS_9FwdParamsE:
        /* <DEDUP_REMOVED lines=41> */
.L_x_40976:
        /* <DEDUP_REMOVED lines=32> */
.L_x_40977:
[----:B------:R-:W1:Y:S02]  /*0490*/  LDCU UR4, c[0x0][0x384] ;  /* 0x00007080ff0477ac */ /* 0x000e640008000800 */
[----:B-1----:R-:W-:-:S13]  /*04a0*/  ISETP.GE.AND P1, PT, R2, UR4, PT ;  /* 0x0000000402007c0c */ /* 0x002fda000bf26270 */
[----:B------:R-:W-:Y:S05]  /*04b0*/  @P1 EXIT ;  /* 0x000000000000194d */ /* 0x000fea0003800000 */
[----:B------:R-:W1:Y:S01]  /*04c0*/  LDCU.U8 UR4, c[0x0][0x410] ;  /* 0x00008200ff0477ac */ /* 0x000e620008000000 */
[----:B------:R-:W-:Y:S01]  /*04d0*/  ISETP.NE.U32.AND P1, PT, R8, RZ, PT ;  /* 0x000000ff0800720c */ /* 0x000fe20003f25070 */
[----:B------:R-:W2:Y:S03]  /*04e0*/  LDCU UR5, c[0x0][0x388] ;  /* 0x00007100ff0577ac */ /* 0x000ea60008000800 */
[----:B------:R-:W-:Y:S01]  /*04f0*/  ISETP.NE.AND.EX P1, PT, R9, RZ, PT, P1 ;  /* 0x000000ff0900720c */ /* 0x000fe20003f25310 */
[----:B------:R-:W3:Y:S01]  /*0500*/  LDCU UR8, c[0x0][0x448] ;  /* 0x00008900ff0877ac */ /* 0x000ee20008000800 */
[----:B------:R-:W4:Y:S01]  /*0510*/  LDCU.64 UR12, c[0x0][0x3e0] ;  /* 0x00007c00ff0c77ac */ /* 0x000f220008000a00 */
[----:B------:R-:W0:Y:S01]  /*0520*/  LDCU.64 UR10, c[0x0][0x3a0] ;  /* 0x00007400ff0a77ac */ /* 0x000e220008000a00 */
[----:B-1----:R-:W-:-:S13]  /*0530*/  ISETP.NE.AND P4, PT, RZ, UR4, PT ;  /* 0x00000004ff007c0c */ /* 0x002fda000bf85270 */
.L_x_40989:
[----:B0-----:R-:W-:Y:S01]  /*0540*/  ISETP.NE.U32.AND P2, PT, RZ, UR10, PT ;  /* 0x0000000aff007c0c */ /* 0x001fe2000bf45070 */
[----:B------:R-:W0:Y:S01]  /*0550*/  @P1 LDC.64 R10, c[0x0][0x3e0] ;  /* 0x0000f800ff0a1b82 */ /* 0x000e220000000a00 */
[----:B--2---:R-:W-:Y:S02]  /*0560*/  IMAD R3, R2, UR5, RZ ;  /* 0x0000000502037c24 */ /* 0x004fe4000f8e02ff */
[----:B------:R-:W-:-:S03]  /*0570*/  ISETP.NE.AND.EX P2, PT, RZ, UR11, PT, P2 ;  /* 0x0000000bff007c0c */ /* 0x000fc6000bf45320 */
[----:B------:R-:W-:Y:S02]  /*0580*/  SHF.R.S32.HI R4, RZ, 0x1f, R3 ;  /* 0x0000001fff047819 */ /* 0x000fe40000011403 */
[----:B------:R-:W1:Y:S02]  /*0590*/  LDC.64 R18, c[0x0][0x390] ;  /* 0x0000e400ff127b82 */ /* 0x000e640000000a00 */
[----:B------:R-:W-:Y:S01]  /*05a0*/  LEA.HI R3, R4, R3, RZ, 0x2 ;  /* 0x0000000304037211 */ /* 0x000fe200078f10ff */
[----:B------:R-:W-:-:S03]  /*05b0*/  HFMA2 R4, -RZ, RZ, 1.875, 0 ;  /* 0x3f800000ff047431 */ /* 0x000fc600000001ff */
[----:B------:R-:W-:Y:S02]  /*05c0*/  LEA.HI.SX32 R3, R3, R0, 0x1e ;  /* 0x0000000003037211 */ /* 0x000fe400078ff2ff */
[----:B------:R-:W2:Y:S01]  /*05d0*/  @P2 LDC.64 R14, c[0x0][0x3a0] ;  /* 0x0000e800ff0e2b82 */ /* 0x000ea20000000a00 */
[----:B0-----:R-:W-:-:S07]  /*05e0*/  @P1 IMAD.WIDE R10, R2, 0x4, R10 ;  /* 0x00000004020a1825 */ /* 0x001fce00078e020a */
[----:B------:R-:W0:Y:S01]  /*05f0*/  @P0 LDC.64 R16, c[0x0][0x3a8] ;  /* 0x0000ea00ff100b82 */ /* 0x000e220000000a00 */
[----:B------:R-:W3:Y:S01]  /*0600*/  @P1 LDG.E R4, desc[UR6][R10.64] ;  /* 0x000000060a041981 */ /* 0x000ee2000c1e1900 */
[----:B-1----:R-:W-:-:S06]  /*0610*/  IMAD.WIDE.U32 R12, R3, 0x10, R18 ;  /* 0x00000010030c7825 */ /* 0x002fcc00078e0012 */
[----:B------:R-:W1:Y:S01]  /*0620*/  @P2 LDC.64 R108, c[0x0][0x3a0] ;  /* 0x0000e800ff6c2b82 */ /* 0x000e620000000a00 */
[----:B------:R-:W3:Y:S01]  /*0630*/  LDG.E.128 R112, desc[UR6][R12.64] ;  /* 0x000000060c707981 */ /* 0x000ee2000c1e1d00 */
[----:B--2---:R-:W-:-:S05]  /*0640*/  @P2 IMAD.WIDE.U32 R14, R3, 0x10, R14 ;  /* 0x00000010030e2825 */ /* 0x004fca00078e000e */
[----:B------:R-:W3:Y:S01]  /*0650*/  @P2 LDG.E.128 R104, desc[UR6][R14.64] ;  /* 0x000000060e682981 */ /* 0x000ee2000c1e1d00 */
[C---:B------:R-:W-:Y:S01]  /*0660*/  IADD3 R5, PT, PT, R3.reuse, 0x20, RZ ;  /* 0x0000002003057810 */ /* 0x040fe20007ffe0ff */
[----:B0-----:R-:W-:-:S04]  /*0670*/  @P0 IMAD.WIDE.U32 R16, R3, 0x10, R16 ;  /* 0x0000001003100825 */ /* 0x001fc800078e0010 */
[----:B-1----:R-:W-:-:S04]  /*0680*/  @P2 IMAD.WIDE.U32 R108, R5, 0x10, R108 ;  /* 0x00000010056c2825 */ /* 0x002fc800078e006c */
[-C--:B---3--:R-:W-:Y:S01]  /*0690*/  @P2 FFMA.FTZ R6, R112, R4.reuse, R104 ;  /* 0x0000000470062223 */ /* 0x088fe20000010068 */
[-C--:B------:R-:W-:Y:S01]  /*06a0*/  @P2 FFMA.FTZ R7, R113, R4.reuse, R105 ;  /* 0x0000000471072223 */ /* 0x080fe20000010069 */
[-C--:B------:R-:W-:Y:S01]  /*06b0*/  @P2 FFMA.FTZ R8, R114, R4.reuse, R106 ;  /* 0x0000000472082223 */ /* 0x080fe2000001006a */
[----:B------:R-:W-:Y:S01]  /*06c0*/  @P2 FFMA.FTZ R9, R115, R4, R107 ;  /* 0x0000000473092223 */ /* 0x000fe2000001006b */
[----:B------:R-:W-:Y:S01]  /*06d0*/  IMAD.WIDE.U32 R104, R5, 0x10, R18 ;  /* 0x0000001005687825 */ /* 0x000fe200078e0012 */
[----:B------:R-:W-:Y:S02]  /*06e0*/  @P2 MOV R20, R6 ;  /* 0x0000000600142202 */ /* 0x000fe40000000f00 */
[----:B------:R-:W-:Y:S02]  /*06f0*/  @P2 MOV R21, R7 ;  /* 0x0000000700152202 */ /* 0x000fe40000000f00 */
[----:B------:R-:W-:Y:S02]  /*0700*/  @P2 MOV R22, R8 ;  /* 0x0000000800162202 */ /* 0x000fe40000000f00 */
[----:B------:R-:W-:Y:S01]  /*0710*/  @P2 MOV R23, R9 ;  /* 0x0000000900172202 */ /* 0x000fe20000000f00 */
[----:B------:R-:W-:Y:S06]  /*0720*/  @P2 BRA `(.L_x_40978) ;  /* 0x00000000003c2947 */ /* 0x000fec0003800000 */
[----:B----4-:R-:W-:-:S04]  /*0730*/  UISETP.NE.U32.AND UP0, UPT, UR12, URZ, UPT ;  /* 0x000000ff0c00728c */ /* 0x010fc8000bf05070 */
[----:B------:R-:W-:-:S06]  /*0740*/  UISETP.NE.AND.EX UP0, UPT, UR13, URZ, UPT, UP0 ;  /* 0x000000ff0d00728c */ /* 0x000fcc000bf05300 */
[----:B------:R-:W-:-:S13]  /*0750*/  PLOP3.LUT P1, PT, PT, PT, UP0, 0x80, 0x8 ;  /* 0x000000000008781c */ /* 0x000fda0003f2f008 */
        /* <DEDUP_REMOVED lines=12> */
.L_x_40978:
[----:B------:R0:W-:Y:S01]  /*0820*/  @P0 STG.E.128 desc[UR6][R16.64], R20 ;  /* 0x0000001410000986 */ /* 0x0001e2000c101d06 */
[----:B------:R-:W1:Y:S03]  /*0830*/  @P0 LDC.64 R114, c[0x0][0x3a8] ;  /* 0x0000ea00ff720b82 */ /* 0x000e660000000a00 */
[----:B------:R-:W2:Y:S04]  /*0840*/  LDG.E.128 R104, desc[UR6][R104.64] ;  /* 0x0000000668687981 */ /* 0x000ea8000c1e1d00 */
[----:B------:R-:W2:Y:S01]  /*0850*/  @P2 LDG.E.128 R12, desc[UR6][R108.64] ;  /* 0x000000066c0c2981 */ /* 0x000ea2000c1e1d00 */
[----:B------:R-:W3:Y:S01]  /*0860*/  @P2 LDC.64 R110, c[0x0][0x3a0] ;  /* 0x0000e800ff6e2b82 */ /* 0x000ee20000000a00 */
[----:B------:R-:W-:-:S05]  /*0870*/  IADD3 R10, PT, PT, R3, 0x40, RZ ;  /* 0x00000040030a7810 */ /* 0x000fca0007ffe0ff */
[----:B------:R-:W-:-:S04]  /*0880*/  IMAD.WIDE.U32 R116, R10, 0x10, R18 ;  /* 0x000000100a747825 */ /* 0x000fc800078e0012 */
[----:B-1----:R-:W-:-:S04]  /*0890*/  @P0 IMAD.WIDE.U32 R114, R5, 0x10, R114 ;  /* 0x0000001005720825 */ /* 0x002fc800078e0072 */
[----:B---3--:R-:W-:-:S04]  /*08a0*/  @P2 IMAD.WIDE.U32 R110, R10, 0x10, R110 ;  /* 0x000000100a6e2825 */ /* 0x008fc800078e006e */
[-C--:B--2---:R-:W-:Y:S01]  /*08b0*/  @P2 FFMA.FTZ R11, R104, R4.reuse, R12 ;  /* 0x00000004680b2223 */ /* 0x084fe2000001000c */
[-C--:B------:R-:W-:Y:S01]  /*08c0*/  @P2 FFMA.FTZ R12, R105, R4.reuse, R13 ;  /* 0x00000004690c2223 */ /* 0x080fe2000001000d */
[-C--:B------:R-:W-:Y:S01]  /*08d0*/  @P2 FFMA.FTZ R13, R106, R4.reuse, R14 ;  /* 0x000000046a0d2223 */ /* 0x080fe2000001000e */
[----:B------:R-:W-:Y:S02]  /*08e0*/  @P2 FFMA.FTZ R14, R107, R4, R15 ;  /* 0x000000046b0e2223 */ /* 0x000fe4000001000f */
[----:B0-----:R-:W-:Y:S02]  /*08f0*/  @P2 MOV R20, R11 ;  /* 0x0000000b00142202 */ /* 0x001fe40000000f00 */
[----:B------:R-:W-:Y:S02]  /*0900*/  @P2 MOV R21, R12 ;  /* 0x0000000c00152202 */ /* 0x000fe40000000f00 */
[----:B------:R-:W-:Y:S02]  /*0910*/  @P2 MOV R22, R13 ;  /* 0x0000000d00162202 */ /* 0x000fe40000000f00 */
[----:B------:R-:W-:Y:S01]  /*0920*/  @P2 MOV R23, R14 ;  /* 0x0000000e00172202 */ /* 0x000fe20000000f00 */
[----:B------:R-:W-:Y:S06]  /*0930*/  @P2 BRA `(.L_x_40979) ;  /* 0x0000000000282947 */ /* 0x000fec0003800000 */
[----:B----4-:R-:W-:Y:S01]  /*0940*/  ISETP.NE.U32.AND P3, PT, RZ, UR12, PT ;  /* 0x0000000cff007c0c */ /* 0x010fe2000bf65070 */
        /* <DEDUP_REMOVED lines=9> */
.L_x_40979:
        /* <DEDUP_REMOVED lines=8> */
[-C--:B--2---:R-:W-:Y:S01]  /*0a60*/  @P2 FFMA.FTZ R16, R104, R4.reuse, R108 ;  /* 0x0000000468102223 */ /* 0x084fe2000001006c */
[-C--:B------:R-:W-:Y:S01]  /*0a70*/  @P2 FFMA.FTZ R17, R105, R4.reuse, R109 ;  /* 0x0000000469112223 */ /* 0x080fe2000001006d */
[-C--:B------:R-:W-:Y:S01]  /*0a80*/  @P2 FFMA.FTZ R112, R106, R4.reuse, R110 ;  /* 0x000000046a702223 */ /* 0x080fe2000001006e */
[----:B------:R-:W-:Y:S01]  /*0a90*/  @P2 FFMA.FTZ R113, R107, R4, R111 ;  /* 0x000000046b712223 */ /* 0x000fe2000001006f */
[----:B---3--:R-:W-:Y:S01]  /*0aa0*/  @P2 IMAD.WIDE.U32 R108, R15, 0x10, R118 ;  /* 0x000000100f6c2825 */ /* 0x008fe200078e0076 */
        /* <DEDUP_REMOVED lines=15> */
.L_x_40980:
        /* <DEDUP_REMOVED lines=28> */
.L_x_40981:
        /* <DEDUP_REMOVED lines=28> */
.L_x_40982:
[----:B------:R0:W-:Y:S01]  /*0f20*/  @P0 STG.E.128 desc[UR6][R138.64], R20 ;  /* 0x000000148a000986 */ /* 0x0001e2000c101d06 */
[----:B------:R-:W0:Y:S03]  /*0f30*/  @P0 LDC.64 R132, c[0x0][0x3a8] ;  /* 0x0000ea00ff840b82 */ /* 0x000e260000000a00 */
[----:B------:R-:W2:Y:S04]  /*0f40*/  LDG.E.128 R104, desc[UR6][R134.64] ;  /* 0x0000000686687981 */ /* 0x000ea8000c1e1d00 */
[----:B------:R-:W2:Y:S01]  /*0f50*/  @P2 LDG.E.128 R108, desc[UR6][R136.64] ;  /* 0x00000006886c2981 */ /* 0x000ea2000c1e1d00 */
[----:B------:R-:W1:Y:S01]  /*0f60*/  @P2 LDC.64 R130, c[0x0][0x3a0] ;  /* 0x0000e800ff822b82 */ /* 0x000e620000000a00 */
[----:B------:R-:W-:Y:S01]  /*0f70*/  IADD3 R124, PT, PT, R3, 0xc0, RZ ;  /* 0x000000c0037c7810 */ /* 0x000fe20007ffe0ff */
        /* <DEDUP_REMOVED lines=22> */
.L_x_40983:
        /* <DEDUP_REMOVED lines=9> */
[-C--:B------:R-:W-:Y:S01]  /*1170*/  @P2 FFMA.FTZ R132, R106, R4.reuse, R110 ;  /* 0x000000046a842223 */ /* 0x080fe2000001006e */
[----:B------:R-:W-:Y:S01]  /*1180*/  @P2 FFMA.FTZ R133, R107, R4, R111 ;  /* 0x000000046b852223 */ /* 0x000fe2000001006f */
[C---:B------:R-:W-:Y:S01]  /*1190*/  IMAD.WIDE.U32 R110, R129.reuse, 0x10, R18 ;  /* 0x00000010816e7825 */ /* 0x040fe200078e0012 */
[----:B0-----:R-:W-:Y:S02]  /*11a0*/  @P2 MOV R20, R130 ;  /* 0x0000008200142202 */ /* 0x001fe40000000f00 */
[----:B------:R-:W-:Y:S01]  /*11b0*/  @P2 MOV R21, R131 ;  /* 0x0000008300152202 */ /* 0x000fe20000000f00 */
[----:B---3--:R-:W-:Y:S01]  /*11c0*/  @P2 IMAD.WIDE.U32 R108, R129, 0x10, R134 ;  /* 0x00000010816c2825 */ /* 0x008fe200078e0086 */
        /* <DEDUP_REMOVED lines=13> */
.L_x_40984:
        /* <DEDUP_REMOVED lines=28> */
.L_x_40985:
[----:B------:R0:W-:Y:S01]  /*1460*/  @P0 STG.E.128 desc[UR6][R142.64], R20 ;  /* 0x000000148e000986 */ /* 0x0001e2000c101d06 */
[----:B------:R-:W1:Y:S03]  /*1470*/  @P0 LDC.64 R146, c[0x0][0x3a8] ;  /* 0x0000ea00ff920b82 */ /* 0x000e660000000a00 */
[----:B------:R-:W2:Y:S05]  /*1480*/  LDG.E.128 R104, desc[UR6][R110.64] ;  /* 0x000000066e687981 */ /* 0x000eaa000c1e1d00 */
[----:B------:R-:W3:Y:S01]  /*1490*/  @P2 LDC.64 R144, c[0x0][0x3a0] ;  /* 0x0000e800ff902b82 */ /* 0x000ee20000000a00 */
[----:B------:R-:W2:Y:S01]  /*14a0*/  @P2 LDG.E.128 R108, desc[UR6][R108.64] ;  /* 0x000000066c6c2981 */ /* 0x000ea2000c1e1d00 */
[----:B------:R-:W-:-:S05]  /*14b0*/  IADD3 R139, PT, PT, R3, 0x120, RZ ;  /* 0x00000120038b7810 */ /* 0x000fca0007ffe0ff */
[----:B------:R-:W-:-:S04]  /*14c0*/  IMAD.WIDE.U32 R18, R139, 0x10, R18 ;  /* 0x000000108b127825 */ /* 0x000fc800078e0012 */
[----:B-1----:R-:W-:-:S04]  /*14d0*/  @P0 IMAD.WIDE.U32 R146, R134, 0x10, R146 ;  /* 0x0000001086920825 */ /* 0x002fc800078e0092 */
[-C--:B--2---:R-:W-:Y:S01]  /*14e0*/  @P2 FFMA.FTZ R140, R104, R4.reuse, R108 ;  /* 0x00000004688c2223 */ /* 0x084fe2000001006c */
[-C--:B------:R-:W-:Y:S01]  /*14f0*/  @P2 FFMA.FTZ R141, R105, R4.reuse, R109 ;  /* 0x00000004698d2223 */ /* 0x080fe2000001006d */
[-C--:B0-----:R-:W-:Y:S01]  /*1500*/  @P2 FFMA.FTZ R142, R106, R4.reuse, R110 ;  /* 0x000000046a8e2223 */ /* 0x081fe2000001006e */
[----:B------:R-:W-:Y:S01]  /*1510*/  @P2 FFMA.FTZ R143, R107, R4, R111 ;  /* 0x000000046b8f2223 */ /* 0x000fe2000001006f */
[----:B---3--:R-:W-:Y:S01]  /*1520*/  @P2 IMAD.WIDE.U32 R108, R139, 0x10, R144 ;  /* 0x000000108b6c2825 */ /* 0x008fe200078e0090 */
[----:B------:R-:W-:Y:S02]  /*1530*/  @P2 MOV R20, R140 ;  /* 0x0000008c00142202 */ /* 0x000fe40000000f00 */
        /* <DEDUP_REMOVED lines=14> */
.L_x_40986:
[----:B------:R0:W-:Y:S04]  /*1620*/  @P0 STG.E.128 desc[UR6][R146.64], R20 ;  /* 0x0000001492000986 */ /* 0x0001e8000c101d06 */
        /* <DEDUP_REMOVED lines=21> */
.L_x_40987:
[----:B------:R-:W-:Y:S01]  /*1780*/  FADD.FTZ R4, RZ, R6 ;  /* 0x00000006ff047221 */ /* 0x000fe20000010000 */
[----:B------:R-:W-:Y:S01]  /*1790*/  UMOV UR4, 0xffffffff ;  /* 0xffffffff00047882 */ /* 0x000fe20000000000 */
[----:B------:R-:W-:Y:S02]  /*17a0*/  ISETP.NE.AND P2, PT, R0, RZ, PT ;  /* 0x000000ff0000720c */ /* 0x000fe40003f45270 */
        /* <DEDUP_REMOVED lines=144> */
.L_x_41001:
[----:B------:R-:W-:Y:S01]  /*20b0*/  FMUL.FTZ R4, R106, R106 ;  /* 0x0000006a6a047220 */ /* 0x000fe20000410000 */
[----:B-1----:R-:W-:-:S04]  /*20c0*/  FADD.FTZ R107, R144, R107 ;  /* 0x0000006b906b7221 */ /* 0x002fc80000010000 */
[----:B------:R-:W-:Y:S01]  /*20d0*/  FSEL R105, R4, RZ, P4 ;  /* 0x000000ff04697208 */ /* 0x000fe20002000000 */
[----:B------:R-:W-:Y:S01]  /*20e0*/  FFMA.FTZ R4, R107, R18, UR8 ;  /* 0x000000086b047e23 */ /* 0x000fe20008010012 */
[----:B------:R-:W-:Y:S01]  /*20f0*/  FSEL R107, R106, RZ, !P4 ;  /* 0x000000ff6a6b7208 */ /* 0x000fe20006000000 */
[----:B------:R-:W1:Y:S02]  /*2100*/  @!P2 LDC.64 R18, c[0x0][0x3c0] ;  /* 0x0000f000ff12ab82 */ /* 0x000e640000000a00 */
[----:B------:R-:W-:Y:S02]  /*2110*/  FADD.FTZ R4, R4, R105 ;  /* 0x0000006904047221 */ /* 0x000fe40000010000 */
[C---:B------:R-:W-:Y:S01]  /*2120*/  FADD.FTZ R112, -R107.reuse, R112 ;  /* 0x000000706b707221 */ /* 0x040fe20000010100 */
[C---:B------:R-:W-:Y:S01]  /*2130*/  FADD.FTZ R113, -R107.reuse, R113 ;  /* 0x000000716b717221 */ /* 0x040fe20000010100 */
[C---:B------:R-:W-:Y:S01]  /*2140*/  FADD.FTZ R6, -R107.reuse, R6 ;  /* 0x000000066b067221 */ /* 0x040fe20000010100 */
[C---:B------:R-:W-:Y:S01]  /*2150*/  FADD.FTZ R7, -R107.reuse, R7 ;  /* 0x000000076b077221 */ /* 0x040fe20000010100 */
[----:B------:R-:W2:Y:S01]  /*2160*/  @!P2 LDC.64 R104, c[0x0][0x3c8] ;  /* 0x0000f200ff68ab82 */ /* 0x000ea20000000a00 */
[----:B------:R-:W3:Y:S01]  /*2170*/  MUFU.RSQ R4, R4 ;  /* 0x0000000400047308 */ /* 0x000ee20000001400 */
        /* <DEDUP_REMOVED lines=17> */
[C---:B---3--:R-:W-:Y:S01]  /*2290*/  FMUL.FTZ R112, R4.reuse, R112 ;  /* 0x0000007004707220 */ /* 0x048fe20000410000 */
[----:B------:R-:W-:Y:S01]  /*22a0*/  FMUL.FTZ R113, R4, R113 ;  /* 0x0000007104717220 */ /* 0x000fe20000410000 */
[----:B------:R1:W-:Y:S01]  /*22b0*/  @!P2 STG.E desc[UR6][R18.64], R106 ;  /* 0x0000006a1200a986 */ /* 0x0003e2000c101906 */
[C---:B------:R-:W-:Y:S01]  /*22c0*/  FADD.FTZ R125, -R107.reuse, R125 ;  /* 0x0000007d6b7d7221 */ /* 0x040fe20000010100 */
[----:B------:R-:W-:Y:S01]  /*22d0*/  FADD.FTZ R126, -R107, R126 ;  /* 0x0000007e6b7e7221 */ /* 0x000fe20000010100 */
[----:B--2---:R-:W-:-:S04]  /*22e0*/  @!P2 IMAD.WIDE R104, R2, 0x4, R104 ;  /* 0x000000040268a825 */ /* 0x004fc800078e0268 */
[C---:B------:R-:W-:Y:S01]  /*22f0*/  FADD.FTZ R127, -R107.reuse, R127 ;  /* 0x0000007f6b7f7221 */ /* 0x040fe20000010100 */
[C---:B------:R-:W-:Y:S01]  /*2300*/  FADD.FTZ R128, -R107.reuse, R128 ;  /* 0x000000806b807221 */ /* 0x040fe20000010100 */
[C---:B------:R-:W-:Y:S01]  /*2310*/  FADD.FTZ R130, -R107.reuse, R130 ;  /* 0x000000826b827221 */ /* 0x040fe20000010100 */
[C---:B------:R-:W-:Y:S01]  /*2320*/  FADD.FTZ R131, -R107.reuse, R131 ;  /* 0x000000836b837221 */ /* 0x040fe20000010100 */
[----:B------:R2:W-:Y:S01]  /*2330*/  @!P2 STG.E desc[UR6][R104.64], R4 ;  /* 0x000000046800a986 */ /* 0x0005e2000c101906 */
[C---:B------:R-:W-:Y:S01]  /*2340*/  FADD.FTZ R132, -R107.reuse, R132 ;  /* 0x000000846b847221 */ /* 0x040fe20000010100 */
[C---:B------:R-:W-:Y:S01]  /*2350*/  FADD.FTZ R133, -R107.reuse, R133 ;  /* 0x000000856b857221 */ /* 0x040fe20000010100 */
[C---:B------:R-:W-:Y:S01]  /*2360*/  FADD.FTZ R135, -R107.reuse, R135 ;  /* 0x000000876b877221 */ /* 0x040fe20000010100 */
[----:B-1----:R-:W2:Y:S01]  /*2370*/  LDC.64 R18, c[0x0][0x428] ;  /* 0x00010a00ff127b82 */ /* 0x002ea20000000a00 */
        /* <DEDUP_REMOVED lines=43> */
[----:B0-----:R-:W-:-:S04]  /*2630*/  IMAD.WIDE.U32 R144, R119, 0x10, R18 ;  /* 0x0000001077907825 */ /* 0x001fc800078e0012 */
        /* <DEDUP_REMOVED lines=14> */
[----:B-----5:R-:W-:Y:S01]  /*2720*/  FFMA.FTZ R4, R6, R100, R60 ;  /* 0x0000006406047223 */ /* 0x020fe2000001003c */
[----:B------:R-:W-:-:S04]  /*2730*/  IMAD.WIDE.U32 R158, R139, 0x10, R18 ;  /* 0x000000108b9e7825 */ /* 0x000fc800078e0012 */
[----:B------:R-:W-:Y:S01]  /*2740*/  FFMA.FTZ R18, R112, R94, R54 ;  /* 0x0000005e70127223 */ /* 0x000fe20000010036 */
[----:B------:R-:W-:Y:S01]  /*2750*/  FFMA.FTZ R19, R113, R95, R55 ;  /* 0x0000005f71137223 */ /* 0x000fe20000010037 */
[----:B------:R-:W-:Y:S01]  /*2760*/  FFMA.FTZ R5, R7, R101, R61 ;  /* 0x0000006507057223 */ /* 0x000fe2000001003d */
[----:B------:R-:W0:Y:S01]  /*2770*/  LDC.64 R112, c[0x0][0x380] ;  /* 0x0000e000ff707b82 */ /* 0x000e220000000a00 */
        /* <DEDUP_REMOVED lines=12> */
[----:B------:R1:W-:Y:S01]  /*2840*/  STG.E.128 desc[UR6][R104.64], R4 ;  /* 0x0000000468007986 */ /* 0x0003e2000c101d06 */
        /* <DEDUP_REMOVED lines=8> */
[----:B------:R-:W-:Y:S01]  /*28d0*/  STG.E.128 desc[UR6][R154.64], R16 ;  /* 0x000000109a007986 */ /* 0x000fe2000c101d06 */
[----:B------:R-:W-:Y:S01]  /*28e0*/  FFMA.FTZ R143, R143, R71, R31 ;  /* 0x000000478f8f7223 */ /* 0x000fe2000001001f */
[----:B------:R-:W-:Y:S01]  /*28f0*/  FFMA.FTZ R108, R108, R64, R24 ;  /* 0x000000406c6c7223 */ /* 0x000fe20000010018 */
[----:B------:R-:W-:Y:S01]  /*2900*/  FFMA.FTZ R109, R109, R65, R25 ;  /* 0x000000416d6d7223 */ /* 0x000fe20000010019 */
[----:B------:R3:W-:Y:S01]  /*2910*/  STG.E.128 desc[UR6][R156.64], R12 ;  /* 0x0000000c9c007986 */ /* 0x0007e2000c101d06 */
[----:B------:R-:W-:Y:S01]  /*2920*/  FFMA.FTZ R110, R110, R66, R26 ;  /* 0x000000426e6e7223 */ /* 0x000fe2000001001a */
[----:B------:R-:W-:Y:S01]  /*2930*/  FFMA.FTZ R111, R107, R67, R27 ;  /* 0x000000436b6f7223 */ /* 0x000fe2000001001b */
[----:B0-----:R-:W-:Y:S01]  /*2940*/  LEA R2, R112, R2, 0x2 ;  /* 0x0000000270027211 */ /* 0x001fe200078e10ff */
[----:B------:R0:W-:Y:S01]  /*2950*/  STG.E.128 desc[UR6][R160.64], R120 ;  /* 0x00000078a0007986 */ /* 0x0001e2000c101d06 */
[----:B-1----:R-:W-:Y:S01]  /*2960*/  FFMA.FTZ R4, R125, R80, R40 ;  /* 0x000000507d047223 */ /* 0x002fe20000010028 */
[----:B------:R-:W-:Y:S01]  /*2970*/  FFMA.FTZ R5, R126, R81, R41 ;  /* 0x000000517e057223 */ /* 0x000fe20000010029 */
[----:B------:R-:W-:Y:S01]  /*2980*/  FFMA.FTZ R6, R127, R82, R42 ;  /* 0x000000527f067223 */ /* 0x000fe2000001002a */
[----:B------:R-:W-:Y:S01]  /*2990*/  FFMA.FTZ R7, R128, R83, R43 ;  /* 0x0000005380077223 */ /* 0x000fe2000001002b */
[----:B------:R-:W-:Y:S01]  /*29a0*/  ISETP.GE.AND P2, PT, R2, R113, PT ;  /* 0x000000710200720c */ /* 0x000fe20003f46270 */
[----:B--2---:R-:W-:Y:S01]  /*29b0*/  FFMA.FTZ R8, R130, R76, R36 ;  /* 0x0000004c82087223 */ /* 0x004fe20000010024 */
[----:B------:R-:W-:Y:S01]  /*29c0*/  FFMA.FTZ R9, R131, R77, R37 ;  /* 0x0000004d83097223 */ /* 0x000fe20000010025 */
[----:B------:R-:W-:Y:S01]  /*29d0*/  FFMA.FTZ R10, R132, R78, R38 ;  /* 0x0000004e840a7223 */ /* 0x000fe20000010026 */
[----:B------:R-:W-:Y:S01]  /*29e0*/  FFMA.FTZ R11, R133, R79, R39 ;  /* 0x0000004f850b7223 */ /* 0x000fe20000010027 */
[----:B------:R0:W-:Y:S01]  /*29f0*/  STG.E.128 desc[UR6][R144.64], R4 ;  /* 0x0000000490007986 */ /* 0x0001e2000c101d06 */
[----:B---3--:R-:W-:Y:S01]  /*2a00*/  FFMA.FTZ R12, R135, R72, R32 ;  /* 0x00000048870c7223 */ /* 0x008fe20000010020 */
[----:B------:R-:W-:Y:S01]  /*2a10*/  FFMA.FTZ R13, R136, R73, R33 ;  /* 0x00000049880d7223 */ /* 0x000fe20000010021 */
[----:B------:R-:W-:Y:S01]  /*2a20*/  FFMA.FTZ R14, R137, R74, R34 ;  /* 0x0000004a890e7223 */ /* 0x000fe20000010022 */
[----:B------:R-:W-:Y:S01]  /*2a30*/  FFMA.FTZ R15, R138, R75, R35 ;  /* 0x0000004b8a0f7223 */ /* 0x000fe20000010023 */
[----:B------:R0:W-:Y:S04]  /*2a40*/  STG.E.128 desc[UR6][R148.64], R8 ;  /* 0x0000000894007986 */ /* 0x0001e8000c101d06 */
[----:B------:R0:W-:Y:S04]  /*2a50*/  STG.E.128 desc[UR6][R150.64], R12 ;  /* 0x0000000c96007986 */ /* 0x0001e8000c101d06 */
[----:B------:R0:W-:Y:S04]  /*2a60*/  STG.E.128 desc[UR6][R152.64], R140 ;  /* 0x0000008c98007986 */ /* 0x0001e8000c101d06 */
[----:B------:R0:W-:Y:S01]  /*2a70*/  STG.E.128 desc[UR6][R158.64], R108 ;  /* 0x0000006c9e007986 */ /* 0x0001e2000c101d06 */
[----:B------:R-:W-:Y:S05]  /*2a80*/  @!P2 BRA `(.L_x_40989) ;  /* 0xffffffd800aca947 */ /* 0x000fea000383ffff */
[----:B----4-:R-:W-:Y:S05]  /*2a90*/  EXIT ;  /* 0x000000000000794d */ /* 0x010fea0003800000 */
.L_x_40988:
[----:B------:R-:W-:Y:S01]  /*2aa0*/  HFMA2 R147, -RZ, RZ, 0, 5.9604644775390625e-08 ;  /* 0x00000001ff937431 */ /* 0x000fe200000001ff */
[----:B------:R-:W-:Y:S01]  /*2ab0*/  BSSY B0, `(.L_x_40990) ;  /* 0x0000007000007945 */ /* 0x000fe20003800000 */
[----:B------:R-:W-:Y:S02]  /*2ac0*/  MOV R148, R4 ;  /* 0x0000000400947202 */ /* 0x000fe40000000f00 */
[----:B------:R-:W-:Y:S02]  /*2ad0*/  MOV R150, 0x1f ;  /* 0x0000001f00967802 */ /* 0x000fe40000000f00 */
[----:B------:R-:W-:-:S07]  /*2ae0*/  MOV R145, 0xffffffff ;  /* 0xffffffff00917802 */ /* 0x000fce0000000f00 */
[----:B----45:R-:W-:Y:S05]  /*2af0*/  WARPSYNC.COLLECTIVE R145, `(.L_x_40991) ;  /* 0x0000000091087348 */ /* 0x030fea0003c00000 */
[----:B------:R0:W1:Y:S02]  /*2b00*/  SHFL.BFLY P3, R146, R148, R147, R150 ;  /* 0x0c00009394927389 */ /* 0x0000640000060096 */
[----:B01--45:R-:W-:Y:S05]  /*2b10*/  ENDCOLLECTIVE ;  /* 0x000000000000791b */ /* 0x033fea0003800000 */
.L_x_40991:
[----:B------:R-:W-:Y:S05]  /*2b20*/  BSYNC B0 ;  /* 0x0000000000007941 */ /* 0x000fea0003800000 */
.L_x_40990:
        /* <DEDUP_REMOVED lines=9> */
.L_x_40992:
[----:B------:R-:W-:Y:S01]  /*2bc0*/  HFMA2 R147, -RZ, RZ, 0, 2.384185791015625e-07 ;  /* 0x00000004ff937431 */ /* 0x000fe200000001ff */
[----:B------:R-:W-:-:S05]  /*2bd0*/  MOV R18, R146 ;  /* 0x0000009200127202 */ /* 0x000fca0000000f00 */
[----:B------:R-:W-:-:S05]  /*2be0*/  FADD.FTZ R104, R19, R18 ;  /* 0x0000001213687221 */ /* 0x000fca0000010000 */
[----:B------:R-:W-:-:S07]  /*2bf0*/  MOV R148, R104 ;  /* 0x0000006800947202 */ /* 0x000fce0000000f00 */
[----:B------:R-:W-:Y:S05]  /*2c00*/  WARPSYNC.COLLECTIVE R145, `(.L_x_40993) ;  /* 0x0000000091087348 */ /* 0x000fea0003c00000 */
[----:B------:R0:W1:Y:S02]  /*2c10*/  SHFL.BFLY P3, R146, R148, R147, R150 ;  /* 0x0c00009394927389 */ /* 0x0000640000060096 */
[----:B01----:R-:W-:Y:S05]  /*2c20*/  ENDCOLLECTIVE ;  /* 0x000000000000791b */ /* 0x003fea0003800000 */
.L_x_40993:
[----:B------:R-:W-:Y:S01]  /*2c30*/  HFMA2 R147, -RZ, RZ, 0, 4.76837158203125e-07 ;  /* 0x00000008ff937431 */ /* 0x000fe200000001ff */
[----:B------:R-:W-:-:S05]  /*2c40*/  MOV R105, R146 ;  /* 0x0000009200697202 */ /* 0x000fca0000000f00 */
[----:B------:R-:W-:-:S05]  /*2c50*/  FADD.FTZ R105, R104, R105 ;  /* 0x0000006968697221 */ /* 0x000fca0000010000 */
[----:B------:R-:W-:-:S07]  /*2c60*/  MOV R148, R105 ;  /* 0x0000006900947202 */ /* 0x000fce0000000f00 */
[----:B------:R-:W-:Y:S05]  /*2c70*/  WARPSYNC.COLLECTIVE R145, `(.L_x_40994) ;  /* 0x0000000091087348 */ /* 0x000fea0003c00000 */
[----:B------:R0:W1:Y:S02]  /*2c80*/  SHFL.BFLY P3, R146, R148, R147, R150 ;  /* 0x0c00009394927389 */ /* 0x0000640000060096 */
[----:B01----:R-:W-:Y:S05]  /*2c90*/  ENDCOLLECTIVE ;  /* 0x000000000000791b */ /* 0x003fea0003800000 */
.L_x_40994:
        /* <DEDUP_REMOVED lines=8> */
.L_x_40995:
        /* <DEDUP_REMOVED lines=88> */
.L_x_40996:
[----:B------:R-:W-:Y:S01]  /*32a0*/  HFMA2 R147, -RZ, RZ, 0, 1.1920928955078125e-07 ;  /* 0x00000002ff937431 */ /* 0x000fe200000001ff */
[----:B------:R-:W-:-:S05]  /*32b0*/  MOV R19, R146 ;  /* 0x0000009200137202 */ /* 0x000fca0000000f00 */
[----:B------:R-:W-:-:S05]  /*32c0*/  FADD.FTZ R19, R4, R19 ;  /* 0x0000001304137221 */ /* 0x000fca0000010000 */
[----:B------:R-:W-:-:S07]  /*32d0*/  MOV R148, R19 ;  /* 0x0000001300947202 */ /* 0x000fce0000000f00 */
[----:B------:R-:W-:Y:S05]  /*32e0*/  WARPSYNC.COLLECTIVE R145, `(.L_x_40997) ;  /* 0x0000000091087348 */ /* 0x000fea0003c00000 */
[----:B------:R0:W1:Y:S02]  /*32f0*/  SHFL.BFLY P3, R146, R148, R147, R150 ;  /* 0x0c00009394927389 */ /* 0x0000640000060096 */
[----:B01----:R-:W-:Y:S05]  /*3300*/  ENDCOLLECTIVE ;  /* 0x000000000000791b */ /* 0x003fea0003800000 */
.L_x_40997:
[----:B------:R-:W-:Y:S01]  /*3310*/  HFMA2 R147, -RZ, RZ, 0, 2.384185791015625e-07 ;  /* 0x00000004ff937431 */ /* 0x000fe200000001ff */
[----:B------:R-:W-:-:S05]  /*3320*/  MOV R104, R146 ;  /* 0x0000009200687202 */ /* 0x000fca0000000f00 */
[----:B------:R-:W-:-:S05]  /*3330*/  FADD.FTZ R104, R19, R104 ;  /* 0x0000006813687221 */ /* 0x000fca0000010000 */
[----:B------:R-:W-:-:S07]  /*3340*/  MOV R148, R104 ;  /* 0x0000006800947202 */ /* 0x000fce0000000f00 */
[----:B------:R-:W-:Y:S05]  /*3350*/  WARPSYNC.COLLECTIVE R145, `(.L_x_40998) ;  /* 0x0000000091087348 */ /* 0x000fea0003c00000 */
[----:B------:R0:W1:Y:S02]  /*3360*/  SHFL.BFLY P3, R146, R148, R147, R150 ;  /* 0x0c00009394927389 */ /* 0x0000640000060096 */
[----:B01----:R-:W-:Y:S05]  /*3370*/  ENDCOLLECTIVE ;  /* 0x000000000000791b */ /* 0x003fea0003800000 */
.L_x_40998:
[----:B------:R-:W-:Y:S01]  /*3380*/  HFMA2 R147, -RZ, RZ, 0, 4.76837158203125e-07 ;  /* 0x00000008ff937431 */ /* 0x000fe200000001ff */
[----:B------:R-:W-:-:S05]  /*3390*/  MOV R105, R146 ;  /* 0x0000009200697202 */ /* 0x000fca0000000f00 */
[----:B------:R-:W-:-:S05]  /*33a0*/  FADD.FTZ R105, R104, R105 ;  /* 0x0000006968697221 */ /* 0x000fca0000010000 */
[----:B------:R-:W-:-:S07]  /*33b0*/  MOV R148, R105 ;  /* 0x0000006900947202 */ /* 0x000fce0000000f00 */
[----:B------:R-:W-:Y:S05]  /*33c0*/  WARPSYNC.COLLECTIVE R145, `(.L_x_40999) ;  /* 0x0000000091087348 */ /* 0x000fea0003c00000 */
[----:B------:R0:W1:Y:S02]  /*33d0*/  SHFL.BFLY P3, R146, R148, R147, R150 ;  /* 0x0c00009394927389 */ /* 0x0000640000060096 */
[----:B01----:R-:W-:Y:S05]  /*33e0*/  ENDCOLLECTIVE ;  /* 0x000000000000791b */ /* 0x003fea0003800000 */
.L_x_40999:
[----:B------:R-:W-:Y:S01]  /*33f0*/  HFMA2 R147, -RZ, RZ, 0, 9.5367431640625e-07 ;  /* 0x00000010ff937431 */ /* 0x000fe200000001ff */
[----:B------:R-:W-:-:S05]  /*3400*/  MOV R144, R146 ;  /* 0x0000009200907202 */ /* 0x000fca0000000f00 */
[----:B------:R-:W-:-:S05]  /*3410*/  FADD.FTZ R144, R105, R144 ;  /* 0x0000009069907221 */ /* 0x000fca0000010000 */
[----:B------:R-:W-:-:S07]  /*3420*/  MOV R148, R144 ;  /* 0x0000009000947202 */ /* 0x000fce0000000f00 */
[----:B------:R-:W-:Y:S05]  /*3430*/  WARPSYNC.COLLECTIVE R145, `(.L_x_41000) ;  /* 0x0000000091087348 */ /* 0x000fea0003c00000 */
[----:B------:R0:W1:Y:S02]  /*3440*/  SHFL.BFLY P3, R146, R148, R147, R150 ;  /* 0x0c00009394927389 */ /* 0x0000640000060096 */
[----:B01----:R-:W-:Y:S05]  /*3450*/  ENDCOLLECTIVE ;  /* 0x000000000000791b */ /* 0x003fea0003800000 */
.L_x_41000:
[----:B------:R-:W-:Y:S01]  /*3460*/  MOV R107, R146 ;  /* 0x00000092006b7202 */ /* 0x000fe20000000f00 */
[----:B------:R-:W-:Y:S06]  /*3470*/  BRA `(.L_x_41001) ;  /* 0xffffffec000c7947 */ /* 0x000fec000383ffff */
.L_x_41002:
        /* <DEDUP_REMOVED lines=16> */
.L_x_45913:


//--------------------- .text._ZN10layer_norm13ln_fwd_kernelINS_13Kernel_traitsIfffffjLj1280ELj1ELj4ELj1ELj16ENS_18Kernel_traits_baseILj1280EfffffjLj128EEEEELb0ELb0ELb1ELb0EEEvNS_9FwdParamsE --------------------------
	.section	.text._ZN10layer_norm13ln_fwd_kernelINS_13Kernel_traitsIfffffjLj1280ELj1ELj4ELj1ELj16ENS_18Kernel_traits_baseILj1280EfffffjLj128EEEEELb0ELb0ELb1ELb0EEEvNS_9FwdParamsE,"ax",@progbits
	.align	128
        .global         _ZN10layer_norm13ln_fwd_kernelINS_13Kernel_traitsIfffffjLj1280ELj1ELj4ELj1ELj16ENS_18Kernel_traits_baseILj1280EfffffjLj128EEEEELb0ELb0ELb1ELb0EEEvNS_9FwdParamsE
        .type           _ZN10layer_norm13ln_fwd_kernelINS_13Kernel_traitsIfffffjLj1280ELj1ELj4ELj1ELj16ENS_18Kernel_traits_baseILj1280EfffffjLj128EEEEELb0ELb0ELb1ELb0EEEvNS_9FwdParamsE,@function
        .size           _ZN10layer_norm13ln_fwd_kernelINS_13Kernel_traitsIfffffjLj1280ELj1ELj4ELj1ELj16ENS_18Kernel_traits_baseILj1280EfffffjLj128EEEEELb0ELb0ELb1ELb0EEEvNS_9FwdParamsE,(.L_x_45914 - _ZN10layer_norm13ln_fwd_kernelINS_13Kernel_traitsIfffffjLj1280ELj1ELj4ELj1ELj16ENS_18Kernel_traits_baseILj1280EfffffjLj128EEEEELb0ELb0ELb1ELb0EEEvNS_9FwdParamsE)
        .other          _ZN10layer_norm13ln_fwd_kernelINS_13Kernel_traitsIfffffjLj1280ELj1ELj4ELj1ELj16ENS_18Kernel_traits_baseILj1280EfffffjLj128EEEEELb0ELb0ELb1ELb0EEEvNS_9FwdParamsE,@"STO_CUDA_ENTRY STV_DEFAULT"
_ZN10layer_norm13ln_fwd_kernelINS_13Kernel_traitsIfffffjLj1280ELj1ELj4ELj1ELj16ENS_18Kernel_traits_baseILj1280EfffffjLj128EEEEELb0ELb0ELb1ELb0EEEvNS_9FwdParamsE:
.text._ZN10layer_norm13ln_fwd_kernelINS_13Kernel_traitsIfffffjLj1280ELj1ELj4ELj1ELj16ENS_18Kernel_traits_baseILj1280EfffffjLj128EEEEELb0ELb0ELb1ELb0EEEvNS_9FwdParamsE:
        /* <DEDUP_REMOVED lines=100> */
.L_x_41004:
        /* <DEDUP_REMOVED lines=23> */
[----:B------:R-:W5:Y:S02]  /*07b0*/  @P5 LDG.E.128 R28, desc[UR6][R10.64] ;  /* 0x000000060a1c5981 */ /* 0x000f64000c1e1d00 */
[----:B------:R-:W2:Y:S01]  /*07c0*/  @P2 LDC.64 R26, c[0x0][0x3d0] ;  /* 0x0000f400ff1a2b82 */ /* 0x000ea20000000a00 */
[----:B------:R-:W-:Y:S01]  /*07d0*/  ISETP.GE.U32.AND P5, PT, R2, 0x140, PT ;  /* 0x000001400200780c */ /* 0x000fe20003fa6070 */
[C---:B---3--:R-:W-:Y:S01]  /*07e0*/  @P0 IMAD.WIDE.U32 R16, R4.reuse, 0x10, R16 ;  /* 0x0000001004100825 */ /* 0x048fe200078e0010 */
[----:B------:R-:W-:Y:S02]  /*07f0*/  @P0 IADD3 R4, PT, PT, R4, 0x20, RZ ;  /* 0x0000002004040810 */ /* 0x000fe40007ffe0ff */
[----:B------:R-:W-:Y:S02]  /*0800*/  CS2R R82, SRZ ;  /* 0x0000000000527805 */ /* 0x000fe4000001ff00 */
[----:B------:R-:W-:-:S02]  /*0810*/  CS2R R80, SRZ ;  /* 0x0000000000507805 */ /* 0x000fc4000001ff00 */
[----:B------:R-:W-:Y:S01]  /*0820*/  CS2R R74, SRZ ;  /* 0x00000000004a7805 */ /* 0x000fe2000001ff00 */
[----:B------:R-:W5:Y:S01]  /*0830*/  @P0 LDG.E.128 R36, desc[UR6][R16.64] ;  /* 0x0000000610240981 */ /* 0x000f62000c1e1d00 */
[----:B------:R-:W3:Y:S01]  /*0840*/  @P1 LDC.64 R32, c[0x0][0x3d0] ;  /* 0x0000f400ff201b82 */ /* 0x000ee20000000a00 */
[C---:B----4-:R-:W-:Y:S01]  /*0850*/  @P4 IMAD.WIDE.U32 R18, R4.reuse, 0x10, R18 ;  /* 0x0000001004124825 */ /* 0x050fe200078e0012 */
[----:B------:R-:W-:Y:S02]  /*0860*/  @P4 IADD3 R4, PT, PT, R4, 0x20, RZ ;  /* 0x0000002004044810 */ /* 0x000fe40007ffe0ff */
[----:B------:R-:W-:Y:S02]  /*0870*/  CS2R R72, SRZ ;  /* 0x0000000000487805 */ /* 0x000fe4000001ff00 */
[----:B------:R-:W-:Y:S02]  /*0880*/  CS2R R66, SRZ ;  /* 0x0000000000427805 */ /* 0x000fe4000001ff00 */
[----:B------:R-:W-:Y:S01]  /*0890*/  CS2R R64, SRZ ;  /* 0x0000000000407805 */ /* 0x000fe2000001ff00 */
[----:B------:R-:W5:Y:S01]  /*08a0*/  @P4 LDG.E.128 R44, desc[UR6][R18.64] ;  /* 0x00000006122c4981 */ /* 0x000f62000c1e1d00 */
[----:B0-----:R-:W0:Y:S01]  /*08b0*/  @P6 LDC.64 R6, c[0x0][0x3d0] ;  /* 0x0000f400ff066b82 */ /* 0x001e220000000a00 */
[C---:B-1----:R-:W-:Y:S01]  /*08c0*/  @P3 IMAD.WIDE.U32 R24, R4.reuse, 0x10, R24 ;  /* 0x0000001004183825 */ /* 0x042fe200078e0018 */
[----:B------:R-:W-:-:S06]  /*08d0*/  @P3 IADD3 R4, PT, PT, R4, 0x20, RZ ;  /* 0x0000002004043810 */ /* 0x000fcc0007ffe0ff */
[----:B------:R-:W1:Y:S01]  /*08e0*/  @P5 LDC.64 R8, c[0x0][0x3d0] ;  /* 0x0000f400ff085b82 */ /* 0x000e620000000a00 */
[C---:B--2---:R-:W-:Y:S01]  /*08f0*/  @P2 IMAD.WIDE.U32 R26, R4.reuse, 0x10, R26 ;  /* 0x00000010041a2825 */ /* 0x044fe200078e001a */
[----:B------:R-:W-:Y:S01]  /*0900*/  @P2 IADD3 R4, PT, PT, R4, 0x20, RZ ;  /* 0x0000002004042810 */ /* 0x000fe20007ffe0ff */
[----:B------:R-:W5:Y:S01]  /*0910*/  @P3 LDG.E.128 R52, desc[UR6][R24.64] ;  /* 0x0000000618343981 */ /* 0x000f62000c1e1d00 */
[----:B------:R-:W-:Y:S02]  /*0920*/  CS2R R58, SRZ ;  /* 0x00000000003a7805 */ /* 0x000fe4000001ff00 */
[----:B------:R-:W-:Y:S02]  /*0930*/  CS2R R56, SRZ ;  /* 0x0000000000387805 */ /* 0x000fe4000001ff00 */
[----:B------:R-:W-:Y:S01]  /*0940*/  CS2R R50, SRZ ;  /* 0x0000000000327805 */ /* 0x000fe2000001ff00 */
[----:B------:R-:W5:Y:S01]  /*0950*/  @P2 LDG.E.128 R60, desc[UR6][R26.64] ;  /* 0x000000061a3c2981 */ /* 0x000f62000c1e1d00 */
[C---:B---3--:R-:W-:Y:S01]  /*0960*/  @P1 IMAD.WIDE.U32 R32, R4.reuse, 0x10, R32 ;  /* 0x0000001004201825 */ /* 0x048fe200078e0020 */
[----:B------:R-:W-:-:S02]  /*0970*/  @P1 IADD3 R4, PT, PT, R4, 0x20, RZ ;  /* 0x0000002004041810 */ /* 0x000fc40007ffe0ff */
[----:B------:R-:W-:Y:S02]  /*0980*/  CS2R R48, SRZ ;  /* 0x0000000000307805 */ /* 0x000fe4000001ff00 */
[----:B------:R-:W-:Y:S02]  /*0990*/  CS2R R42, SRZ ;  /* 0x00000000002a7805 */ /* 0x000fe4000001ff00 */
[----:B------:R-:W-:Y:S01]  /*09a0*/  CS2R R40, SRZ ;  /* 0x0000000000287805 */ /* 0x000fe2000001ff00 */
[----:B------:R2:W5:Y:S01]  /*09b0*/  @P1 LDG.E.128 R68, desc[UR6][R32.64] ;  /* 0x0000000620441981 */ /* 0x000562000c1e1d00 */
[C---:B0-----:R-:W-:Y:S01]  /*09c0*/  @P6 IMAD.WIDE.U32 R6, R4.reuse, 0x10, R6 ;  /* 0x0000001004066825 */ /* 0x041fe200078e0006 */
[----:B------:R-:W-:-:S04]  /*09d0*/  @P6 IADD3 R4, PT, PT, R4, 0x20, RZ ;  /* 0x0000002004046810 */ /* 0x000fc80007ffe0ff */
[----:B------:R0:W5:Y:S01]  /*09e0*/  @P6 LDG.E.128 R76, desc[UR6][R6.64] ;  /* 0x00000006064c6981 */ /* 0x000162000c1e1d00 */
[----:B-1----:R-:W-:-:S05]  /*09f0*/  @P5 IMAD.WIDE.U32 R4, R4, 0x10, R8 ;  /* 0x0000001004045825 */ /* 0x002fca00078e0008 */
[----:B------:R0:W5:Y:S01]  /*0a00*/  @P5 LDG.E.128 R84, desc[UR6][R4.64] ;  /* 0x0000000604545981 */ /* 0x000162000c1e1d00 */
[----:B------:R-:W-:Y:S02]  /*0a10*/  CS2R R34, SRZ ;  /* 0x0000000000227805 */ /* 0x000fe4000001ff00 */
[----:B--2---:R-:W-:Y:S02]  /*0a20*/  CS2R R32, SRZ ;  /* 0x0000000000207805 */ /* 0x004fe4000001ff00 */
[----:B------:R-:W-:Y:S02]  /*0a30*/  CS2R R26, SRZ ;  /* 0x00000000001a7805 */ /* 0x000fe4000001ff00 */
[----:B------:R-:W-:Y:S02]  /*0a40*/  CS2R R24, SRZ ;  /* 0x0000000000187805 */ /* 0x000fe4000001ff00 */
[----:B------:R-:W-:Y:S02]  /*0a50*/  CS2R R18, SRZ ;  /* 0x0000000000127805 */ /* 0x000fe4000001ff00 */
[----:B------:R-:W-:-:S02]  /*0a60*/  CS2R R16, SRZ ;  /* 0x0000000000107805 */ /* 0x000fc4000001ff00 */
[----:B------:R-:W-:Y:S02]  /*0a70*/  @P5 CS2R R90, SRZ ;  /* 0x00000000005a5805 */ /* 0x000fe4000001ff00 */
[----:B0-----:R-:W-:-:S07]  /*0a80*/  @P5 CS2R R88, SRZ ;  /* 0x0000000000585805 */ /* 0x001fce000001ff00 */
.L_x_41005:
[----:B------:R-:W-:Y:S05]  /*0a90*/  BSYNC.RECONVERGENT B0 ;  /* 0x0000000000007941 */ /* 0x000fea0003800200 */
.L_x_41003:
[----:B------:R-:W0:Y:S01]  /*0aa0*/  LDCU UR4, c[0x0][0x384] ;  /* 0x00007080ff0477ac */ /* 0x000e220008000800 */
[----:B------:R-:W1:Y:S01]  /*0ab0*/  LDCU UR5, c[0x0][0x40c] ;  /* 0x00008180ff0577ac */ /* 0x000e620008000800 */
[----:B------:R-:W2:Y:S01]  /*0ac0*/  LDCU.U8 UR10, c[0x0][0x410] ;  /* 0x00008200ff0a77ac */ /* 0x000ea20008000000 */
[----:B------:R-:W3:Y:S01]  /*0ad0*/  LDCU UR11, c[0x0][0x448] ;  /* 0x00008900ff0b77ac */ /* 0x000ee20008000800 */
[----:B------:R-:W4:Y:S01]  /*0ae0*/  LDCU.64 UR8, c[0x0][0x3a0] ;  /* 0x00007400ff0877ac */ /* 0x000f220008000a00 */
[----:B0-----:R-:W-:-:S13]  /*0af0*/  ISETP.GE.AND P0, PT, R3, UR4, PT ;  /* 0x0000000403007c0c */ /* 0x001fda000bf06270 */
[----:B-1234-:R-:W-:Y:S05]  /*0b00*/  @P0 EXIT ;  /* 0x000000000000094d */ /* 0x01efea0003800000 */
.L_x_41047:
[----:B------:R-:W0:Y:S08]  /*0b10*/  LDC.64 R8, c[0x0][0x3f0] ;  /* 0x0000fc00ff087b82 */ /* 0x000e300000000a00 */
[----:B------:R-:W1:Y:S08]  /*0b20*/  LDC R6, c[0x0][0x388] ;  /* 0x0000e200ff067b82 */ /* 0x000e700000000800 */
[----:B------:R-:W2:Y:S01]  /*0b30*/  LDC.64 R136, c[0x0][0x3f8] ;  /* 0x0000fe00ff887b82 */ /* 0x000ea20000000a00 */
[----:B0-----:R-:W-:-:S05]  /*0b40*/  IMAD.WIDE R8, R3, 0x4, R8 ;  /* 0x0000000403087825 */ /* 0x001fca00078e0208 */
[----:B------:R0:W3:Y:S01]  /*0b50*/  LDG.E R4, desc[UR6][R8.64] ;  /* 0x0000000608047981 */ /* 0x0000e2000c1e1900 */
[C---:B------:R-:W-:Y:S01]  /*0b60*/  ISETP.GE.U32.AND P5, PT, R2.reuse, 0x20, PT ;  /* 0x000000200200780c */ /* 0x040fe20003fa6070 */
[C---:B-1----:R-:W-:Y:S01]  /*0b70*/  IMAD R5, R3.reuse, R6, RZ ;  /* 0x0000000603057224 */ /* 0x042fe200078e02ff */
[C---:B------:R-:W-:Y:S02]  /*0b80*/  ISETP.GE.U32.AND P6, PT, R2.reuse, 0x40, PT ;  /* 0x000000400200780c */ /* 0x040fe40003fc6070 */
[----:B------:R-:W-:Y:S02]  /*0b90*/  ISETP.GE.U32.AND P4, PT, R2, 0x60, PT ;  /* 0x000000600200780c */ /* 0x000fe40003f86070 */
[----:B------:R-:W-:Y:S01]  /*0ba0*/  SHF.R.S32.HI R10, RZ, 0x1f, R5 ;  /* 0x0000001fff0a7819 */ /* 0x000fe20000011405 */
[----:B------:R-:W-:Y:S01]  /*0bb0*/  BSSY.RECONVERGENT B0, `(.L_x_41006) ;  /* 0x000002c000007945 */ /* 0x000fe20003800200 */
[----:B0-----:R-:W-:Y:S02]  /*0bc0*/  HFMA2 R9, -RZ, RZ, 0, 0 ;  /* 0x00000000ff097431 */ /* 0x001fe400000001ff */
[----:B--2---:R-:W-:Y:S01]  /*0bd0*/  IMAD.WIDE R136, R3, 0x4, R136 ;  /* 0x0000000403887825 */ /* 0x004fe200078e0288 */
[----:B------:R-:W-:-:S02]  /*0be0*/  LEA.HI R5, R10, R5, RZ, 0x2 ;  /* 0x000000050a057211 */ /* 0x000fc400078f10ff */
[----:B------:R-:W-:Y:S02]  /*0bf0*/  P2R R10, PR, RZ, 0x40 ;  /* 0x00000040ff0a7803 */ /* 0x000fe40000000000 */
[----:B------:R-:W-:Y:S02]  /*0c00*/  LEA.HI.SX32 R5, R5, R0, 0x1e ;  /* 0x0000000005057211 */ /* 0x000fe400078ff2ff */
[----:B---3--:R-:W-:-:S13]  /*0c10*/  ISETP.GE.AND P0, PT, R4, 0x1, PT ;  /* 0x000000010400780c */ /* 0x008fda0003f06270 */
[----:B------:R-:W0:Y:S01]  /*0c20*/  @P0 S2R R11, SR_TID.X ;  /* 0x00000000000b0919 */ /* 0x000e220000002100 */
[----:B------:R-:W-:-:S05]  /*0c30*/  @P0 IADD3 R7, PT, PT, R4, -0x1, RZ ;  /* 0xffffffff04070810 */ /* 0x000fca0007ffe0ff */
[----:B------:R-:W-:-:S05]  /*0c40*/  @P0 IMAD R7, R7, R6, RZ ;  /* 0x0000000607070224 */ /* 0x000fca00078e02ff */
[----:B------:R-:W-:Y:S02]  /*0c50*/  @P0 SHF.R.S32.HI R8, RZ, 0x1f, R7 ;  /* 0x0000001fff080819 */ /* 0x000fe40000011407 */
[----:B0-----:R-:W-:Y:S02]  /*0c60*/  @P0 LOP3.LUT R0, R11, 0x1f, RZ, 0xc0, !PT ;  /* 0x0000001f0b000812 */ /* 0x001fe400078ec0ff */
[----:B------:R-:W-:Y:S02]  /*0c70*/  @P0 LEA.HI R11, R8, R7, RZ, 0x2 ;  /* 0x00000007080b0211 */ /* 0x000fe400078f10ff */
[----:B-----5:R0:W5:Y:S01]  /*0c80*/  LDG.E R7, desc[UR6][R136.64] ;  /* 0x0000000688077981 */ /* 0x020162000c1e1900 */
[----:B------:R-:W-:Y:S02]  /*0c90*/  P2R R8, PR, RZ, 0x10 ;  /* 0x00000010ff087803 */ /* 0x000fe40000000000 */
[----:B------:R-:W-:Y:S01]  /*0ca0*/  @P0 LEA.HI.SX32 R9, R11, R0, 0x1e ;  /* 0x000000000b090211 */ /* 0x000fe200078ff2ff */
[----:B------:R-:W-:Y:S06]  /*0cb0*/  @!P5 BRA `(.L_x_41007) ;  /* 0x00000000006cd947 */ /* 0x000fec0003800000 */
[----:B------:R-:W-:Y:S01]  /*0cc0*/  ISETP.NE.U32.AND P1, PT, RZ, UR8, PT ;  /* 0x00000008ff007c0c */ /* 0x000fe2000bf25070 */
[----:B0-----:R-:W0:Y:S03]  /*0cd0*/  @P0 LDC.64 R136, c[0x0][0x390] ;  /* 0x0000e400ff880b82 */ /* 0x001e260000000a00 */
[----:B------:R-:W-:-:S05]  /*0ce0*/  ISETP.NE.AND.EX P1, PT, RZ, UR9, PT, P1 ;  /* 0x00000009ff007c0c */ /* 0x000fca000bf25310 */
[----:B------:R-:W1:Y:S08]  /*0cf0*/  LDC.64 R140, c[0x0][0x3a8] ;  /* 0x0000ea00ff8c7b82 */ /* 0x000e700000000a00 */
[----:B------:R-:W2:Y:S01]  /*0d00*/  @P1 LDC.64 R138, c[0x0][0x3a0] ;  /* 0x0000e800ff8a1b82 */ /* 0x000ea20000000a00 */
[----:B0-----:R-:W-:-:S05]  /*0d10*/  @P0 IMAD.WIDE.U32 R136, R9, 0x10, R136 ;  /* 0x0000001009880825 */ /* 0x001fca00078e0088 */
[----:B------:R-:W3:Y:S01]  /*0d20*/  @P0 LDG.E.128 R92, desc[UR6][R136.64] ;  /* 0x00000006885c0981 */ /* 0x000ee2000c1e1d00 */
[----:B--2---:R-:W-:-:S05]  /*0d30*/  @P1 IMAD.WIDE.U32 R138, R5, 0x10, R138 ;  /* 0x00000010058a1825 */ /* 0x004fca00078e008a */
[----:B------:R-:W2:Y:S01]  /*0d40*/  @P1 LDG.E.128 R132, desc[UR6][R138.64] ;  /* 0x000000068a841981 */ /* 0x000ea2000c1e1d00 */
[C---:B------:R-:W-:Y:S02]  /*0d50*/  ISETP.GT.AND P3, PT, R4.reuse, RZ, P1 ;  /* 0x000000ff0400720c */ /* 0x040fe40000f64270 */
[----:B------:R-:W-:Y:S02]  /*0d60*/  ISETP.GT.AND P2, PT, R4, RZ, PT ;  /* 0x000000ff0400720c */ /* 0x000fe40003f44270 */
[----:B------:R-:W-:Y:S01]  /*0d70*/  IADD3 R9, PT, PT, R9, 0x20, RZ ;  /* 0x0000002009097810 */ /* 0x000fe20007ffe0ff */
[----:B---3--:R-:W-:Y:S01]  /*0d80*/  @!P1 FMUL.FTZ R136, R95, UR5 ;  /* 0x000000055f889c20 */ /* 0x008fe20008410000 */
[----:B------:R-:W-:Y:S01]  /*0d90*/  @!P1 FMUL.FTZ R11, R92, UR5 ;  /* 0x000000055c0b9c20 */ /* 0x000fe20008410000 */
[----:B------:R-:W-:Y:S01]  /*0da0*/  @!P1 FMUL.FTZ R142, R93, UR5 ;  /* 0x000000055d8e9c20 */ /* 0x000fe20008410000 */
[----:B------:R-:W-:-:S05]  /*0db0*/  @!P1 FMUL.FTZ R143, R94, UR5 ;  /* 0x000000055e8f9c20 */ /* 0x000fca0008410000 */
[----:B--2---:R-:W-:Y:S01]  /*0dc0*/  @P3 FFMA.FTZ R135, R95, UR5, R135 ;  /* 0x000000055f873c23 */ /* 0x004fe20008010087 */
[----:B------:R-:W-:Y:S01]  /*0dd0*/  @P3 FFMA.FTZ R132, R92, UR5, R132 ;  /* 0x000000055c843c23 */ /* 0x000fe20008010084 */
[----:B------:R-:W-:Y:S01]  /*0de0*/  @P3 FFMA.FTZ R133, R93, UR5, R133 ;  /* 0x000000055d853c23 */ /* 0x000fe20008010085 */
[----:B------:R-:W-:Y:S01]  /*0df0*/  @P3 FFMA.FTZ R134, R94, UR5, R134 ;  /* 0x000000055e863c23 */ /* 0x000fe20008010086 */
[----:B------:R-:W-:Y:S01]  /*0e00*/  @!P1 FSEL R135, R136, RZ, P2 ;  /* 0x000000ff88879208 */ /* 0x000fe20001000000 */
[----:B-1----:R-:W-:Y:S01]  /*0e10*/  IMAD.WIDE.U32 R136, R5, 0x10, R140 ;  /* 0x0000001005887825 */ /* 0x002fe200078e008c */
[----:B------:R-:W-:Y:S02]  /*0e20*/  @!P1 FSEL R132, R11, RZ, P2 ;  /* 0x000000ff0b849208 */ /* 0x000fe40001000000 */
[----:B------:R-:W-:Y:S02]  /*0e30*/  @!P1 FSEL R133, R142, RZ, P2 ;  /* 0x000000ff8e859208 */ /* 0x000fe40001000000 */
[----:B------:R-:W-:-:S05]  /*0e40*/  @!P1 FSEL R134, R143, RZ, P2 ;  /* 0x000000ff8f869208 */ /* 0x000fca0001000000 */
[----:B------:R1:W-:Y:S01]  /*0e50*/  STG.E.128 desc[UR6][R136.64], R132 ;  /* 0x0000008488007986 */ /* 0x0003e2000c101d06 */
[----:B------:R-:W-:-:S07]  /*0e60*/  IADD3 R5, PT, PT, R5, 0x20, RZ ;  /* 0x0000002005057810 */ /* 0x000fce0007ffe0ff */
.L_x_41007:
[----:B------:R-:W-:Y:S05]  /*0e70*/  BSYNC.RECONVERGENT B0 ;  /* 0x0000000000007941 */ /* 0x000fea0003800200 */
.L_x_41006:
[----:B------:R-:W-:Y:S04]  /*0e80*/  BSSY.RECONVERGENT B0, `(.L_x_41008) ;  /* 0x000001d000007945 */ /* 0x000fe80003800200 */
[----:B------:R-:W-:Y:S05]  /*0e90*/  @!P6 BRA `(.L_x_41009) ;  /* 0x00000000006ce947 */ /* 0x000fea0003800000 */
[----:B------:R-:W-:Y:S01]  /*0ea0*/  ISETP.NE.U32.AND P1, PT, RZ, UR8, PT ;  /* 0x00000008ff007c0c */ /* 0x000fe2000bf25070 */
[----:B------:R-:W0:Y:S03]  /*0eb0*/  @P0 LDC.64 R96, c[0x0][0x390] ;  /* 0x0000e400ff600b82 */ /* 0x000e260000000a00 */
[----:B------:R-:W-:-:S05]  /*0ec0*/  ISETP.NE.AND.EX P1, PT, RZ, UR9, PT, P1 ;  /* 0x00000009ff007c0c */ /* 0x000fca000bf25310 */
[----:B------:R-:W2:Y:S08]  /*0ed0*/  LDC.64 R140, c[0x0][0x3a8] ;  /* 0x0000ea00ff8c7b82 */ /* 0x000eb00000000a00 */
[----:B------:R-:W3:Y:S01]  /*0ee0*/  @P1 LDC.64 R98, c[0x0][0x3a0] ;  /* 0x0000e800ff621b82 */ /* 0x000ee20000000a00 */
[----:B01----:R-:W-:-:S05]  /*0ef0*/  @P0 IMAD.WIDE.U32 R136, R9, 0x10, R96 ;  /* 0x0000001009880825 */ /* 0x003fca00078e0060 */
[----:B------:R-:W4:Y:S01]  /*0f00*/  @P0 LDG.E.128 R92, desc[UR6][R136.64] ;  /* 0x00000006885c0981 */ /* 0x000f22000c1e1d00 */
[----:B---3--:R-:W-:-:S05]  /*0f10*/  @P1 IMAD.WIDE.U32 R138, R5, 0x10, R98 ;  /* 0x00000010058a1825 */ /* 0x008fca00078e0062 */
[----:B------:R-:W3:Y:S01]  /*0f20*/  @P1 LDG.E.128 R96, desc[UR6][R138.64] ;  /* 0x000000068a601981 */ /* 0x000ee2000c1e1d00 */
[C---:B------:R-:W-:Y:S02]  /*0f30*/  ISETP.GT.AND P3, PT, R4.reuse, RZ, P1 ;  /* 0x000000ff0400720c */ /* 0x040fe40000f64270 */
[----:B------:R-:W-:Y:S01]  /*0f40*/  ISETP.GT.AND P2, PT, R4, RZ, PT ;  /* 0x000000ff0400720c */ /* 0x000fe20003f44270 */
[----:B--2---:R-:W-:Y:S01]  /*0f50*/  IMAD.WIDE.U32 R140, R5, 0x10, R140 ;  /* 0x00000010058c7825 */ /* 0x004fe200078e008c */
[----:B------:R-:W-:Y:S02]  /*0f60*/  IADD3 R9, PT, PT, R9, 0x20, RZ ;  /* 0x0000002009097810 */ /* 0x000fe40007ffe0ff */
[----:B------:R-:W-:Y:S01]  /*0f70*/  IADD3 R5, PT, PT, R5, 0x20, RZ ;  /* 0x0000002005057810 */ /* 0x000fe20007ffe0ff */
[----:B----4-:R-:W-:Y:S01]  /*0f80*/  @!P1 FMUL.FTZ R11, R92, UR5 ;  /* 0x000000055c0b9c20 */ /* 0x010fe20008410000 */
        /* <DEDUP_REMOVED lines=12> */
.L_x_41009:
[----:B------:R-:W-:Y:S05]  /*1050*/  BSYNC.RECONVERGENT B0 ;  /* 0x0000000000007941 */ /* 0x000fea0003800200 */
.L_x_41008:
[----:B------:R-:W-:Y:S04]  /*1060*/  BSSY.RECONVERGENT B0, `(.L_x_41010) ;  /* 0x000001d000007945 */ /* 0x000fe80003800200 */
[----:B------:R-:W-:Y:S05]  /*1070*/  @!P4 BRA `(.L_x_41011) ;  /* 0x00000000006cc947 */ /* 0x000fea0003800000 */
[----:B------:R-:W-:Y:S01]  /*1080*/  ISETP.NE.U32.AND P1, PT, RZ, UR8, PT ;  /* 0x00000008ff007c0c */ /* 0x000fe2000bf25070 */
[----:B------:R-:W0:Y:S03]  /*1090*/  @P0 LDC.64 R100, c[0x0][0x390] ;  /* 0x0000e400ff640b82 */ /* 0x000e260000000a00 */
[----:B------:R-:W-:-:S05]  /*10a0*/  ISETP.NE.AND.EX P1, PT, RZ, UR9, PT, P1 ;  /* 0x00000009ff007c0c */ /* 0x000fca000bf25310 */
[----:B--2---:R-:W2:Y:S08]  /*10b0*/  LDC.64 R140, c[0x0][0x3a8] ;  /* 0x0000ea00ff8c7b82 */ /* 0x004eb00000000a00 */
        /* <DEDUP_REMOVED lines=23> */
.L_x_41011:
[----:B------:R-:W-:Y:S05]  /*1230*/  BSYNC.RECONVERGENT B0 ;  /* 0x0000000000007941 */ /* 0x000fea0003800200 */
.L_x_41010:
[----:B------:R-:W-:Y:S01]  /*1240*/  ISETP.GE.U32.AND P1, PT, R2, 0x80, PT ;  /* 0x000000800200780c */ /* 0x000fe20003f26070 */
[----:B------:R-:W-:Y:S03]  /*1250*/  BSSY.RECONVERGENT B0, `(.L_x_41012) ;  /* 0x000001e000007945 */ /* 0x000fe60003800200 */
[----:B------:R-:W-:-:S09]  /*1260*/  P2R R11, PR, RZ, 0x2 ;  /* 0x00000002ff0b7803 */ /* 0x000fd20000000000 */
[----:B------:R-:W-:Y:S05]  /*1270*/  @!P1 BRA `(.L_x_41013) ;  /* 0x00000000006c9947 */ /* 0x000fea0003800000 */
[----:B------:R-:W-:Y:S01]  /*1280*/  ISETP.NE.U32.AND P1, PT, RZ, UR8, PT ;  /* 0x00000008ff007c0c */ /* 0x000fe2000bf25070 */
[----:B------:R-:W0:Y:S03]  /*1290*/  @P0 LDC.64 R104, c[0x0][0x390] ;  /* 0x0000e400ff680b82 */ /* 0x000e260000000a00 */
[----:B------:R-:W-:-:S05]  /*12a0*/  ISETP.NE.AND.EX P1, PT, RZ, UR9, PT, P1 ;  /* 0x00000009ff007c0c */ /* 0x000fca000bf25310 */
[----:B--23--:R-:W2:Y:S08]  /*12b0*/  LDC.64 R140, c[0x0][0x3a8] ;  /* 0x0000ea00ff8c7b82 */ /* 0x00ceb00000000a00 */
[----:B------:R-:W3:Y:S01]  /*12c0*/  @P1 LDC.64 R106, c[0x0][0x3a0] ;  /* 0x0000e800ff6a1b82 */ /* 0x000ee20000000a00 */
[----:B01----:R-:W-:-:S05]  /*12d0*/  @P0 IMAD.WIDE.U32 R136, R9, 0x10, R104 ;  /* 0x0000001009880825 */ /* 0x003fca00078e0068 */
[----:B------:R-:W4:Y:S01]  /*12e0*/  @P0 LDG.E.128 R92, desc[UR6][R136.64] ;  /* 0x00000006885c0981 */ /* 0x000f22000c1e1d00 */
[----:B---3--:R-:W-:-:S05]  /*12f0*/  @P1 IMAD.WIDE.U32 R138, R5, 0x10, R106 ;  /* 0x00000010058a1825 */ /* 0x008fca00078e006a */
[----:B------:R-:W3:Y:S01]  /*1300*/  @P1 LDG.E.128 R104, desc[UR6][R138.64] ;  /* 0x000000068a681981 */ /* 0x000ee2000c1e1d00 */
[----:B------:R-:W-:Y:S01]  /*1310*/  ISETP.GT.AND P2, PT, R4, RZ, P1 ;  /* 0x000000ff0400720c */ /* 0x000fe20000f44270 */
[----:B--2---:R-:W-:Y:S01]  /*1320*/  IMAD.WIDE.U32 R140, R5, 0x10, R140 ;  /* 0x00000010058c7825 */ /* 0x004fe200078e008c */
[----:B------:R-:W-:Y:S02]  /*1330*/  IADD3 R9, PT, PT, R9, 0x20, RZ ;  /* 0x0000002009097810 */ /* 0x000fe40007ffe0ff */
[----:B------:R-:W-:Y:S01]  /*1340*/  IADD3 R5, PT, PT, R5, 0x20, RZ ;  /* 0x0000002005057810 */ /* 0x000fe20007ffe0ff */
[----:B----4-:R-:W-:Y:S01]  /*1350*/  @!P1 FMUL.FTZ R142, R92, UR5 ;  /* 0x000000055c8e9c20 */ /* 0x010fe20008410000 */
[----:B------:R-:W-:Y:S01]  /*1360*/  @!P1 FMUL.FTZ R143, R93, UR5 ;  /* 0x000000055d8f9c20 */ /* 0x000fe20008410000 */
[----:B------:R-:W-:Y:S01]  /*1370*/  @!P1 FMUL.FTZ R136, R94, UR5 ;  /* 0x000000055e889c20 */ /* 0x000fe20008410000 */
[----:B------:R-:W-:-:S05]  /*1380*/  @!P1 FMUL.FTZ R137, R95, UR5 ;  /* 0x000000055f899c20 */ /* 0x000fca0008410000 */
[----:B---3--:R-:W-:Y:S01]  /*1390*/  @P2 FFMA.FTZ R104, R92, UR5, R104 ;  /* 0x000000055c682c23 */ /* 0x008fe20008010068 */
        /* <DEDUP_REMOVED lines=9> */
.L_x_41013:
[----:B------:R-:W-:Y:S05]  /*1430*/  BSYNC.RECONVERGENT B0 ;  /* 0x0000000000007941 */ /* 0x000fea0003800200 */
.L_x_41012:
[----:B------:R-:W-:Y:S01]  /*1440*/  ISETP.GE.U32.AND P1, PT, R2, 0xa0, PT ;  /* 0x000000a00200780c */ /* 0x000fe20003f26070 */
[----:B------:R-:W-:Y:S03]  /*1450*/  BSSY.RECONVERGENT B0, `(.L_x_41014) ;  /* 0x000001e000007945 */ /* 0x000fe60003800200 */
[----:B01----:R-:W-:-:S09]  /*1460*/  P2R R136, PR, RZ, 0x2 ;  /* 0x00000002ff887803 */ /* 0x003fd20000000000 */
[----:B------:R-:W-:Y:S05]  /*1470*/  @!P1 BRA `(.L_x_41015) ;  /* 0x00000000006c9947 */ /* 0x000fea0003800000 */
[----:B------:R-:W-:Y:S01]  /*1480*/  ISETP.NE.U32.AND P1, PT, RZ, UR8, PT ;  /* 0x00000008ff007c0c */ /* 0x000fe2000bf25070 */
[----:B------:R-:W0:Y:S03]  /*1490*/  @P0 LDC.64 R108, c[0x0][0x390] ;  /* 0x0000e400ff6c0b82 */ /* 0x000e260000000a00 */
[----:B------:R-:W-:-:S13]  /*14a0*/  ISETP.NE.AND.EX P1, PT, RZ, UR9, PT, P1 ;  /* 0x00000009ff007c0c */ /* 0x000fda000bf25310 */
[----:B------:R-:W2:Y:S01]  /*14b0*/  @P1 LDC.64 R110, c[0x0][0x3a0] ;  /* 0x0000e800ff6e1b82 */ /* 0x000ea20000000a00 */
[----:B0-----:R-:W-:-:S05]  /*14c0*/  @P0 IMAD.WIDE.U32 R138, R9, 0x10, R108 ;  /* 0x00000010098a0825 */ /* 0x001fca00078e006c */
[----:B------:R0:W2:Y:S01]  /*14d0*/  @P0 LDG.E.128 R92, desc[UR6][R138.64] ;  /* 0x000000068a5c0981 */ /* 0x0000a2000c1e1d00 */
[----:B------:R-:W-:Y:S01]  /*14e0*/  ISETP.GT.AND P2, PT, R4, RZ, P1 ;  /* 0x000000ff0400720c */ /* 0x000fe20000f44270 */
[----:B0-----:R-:W0:Y:S01]  /*14f0*/  LDC.64 R138, c[0x0][0x3a8] ;  /* 0x0000ea00ff8a7b82 */ /* 0x001e220000000a00 */
[----:B--234-:R-:W-:-:S05]  /*1500*/  @P1 IMAD.WIDE.U32 R140, R5, 0x10, R110 ;  /* 0x00000010058c1825 */ /* 0x01cfca00078e006e */
[----:B------:R-:W2:Y:S01]  /*1510*/  @P1 LDG.E.128 R108, desc[UR6][R140.64] ;  /* 0x000000068c6c1981 */ /* 0x000ea2000c1e1d00 */
[----:B0-----:R-:W-:Y:S01]  /*1520*/  IMAD.WIDE.U32 R138, R5, 0x10, R138 ;  /* 0x00000010058a7825 */ /* 0x001fe200078e008a */
[----:B------:R-:W-:Y:S02]  /*1530*/  IADD3 R9, PT, PT, R9, 0x20, RZ ;  /* 0x0000002009097810 */ /* 0x000fe40007ffe0ff */
[----:B------:R-:W-:Y:S01]  /*1540*/  IADD3 R5, PT, PT, R5, 0x20, RZ ;  /* 0x0000002005057810 */ /* 0x000fe20007ffe0ff */
[----:B------:R-:W-:Y:S01]  /*1550*/  @!P1 FMUL.FTZ R137, R92, UR5 ;  /* 0x000000055c899c20 */ /* 0x000fe20008410000 */
[----:B------:R-:W-:Y:S01]  /*1560*/  @!P1 FMUL.FTZ R142, R93, UR5 ;  /* 0x000000055d8e9c20 */ /* 0x000fe20008410000 */
[----:B------:R-:W-:Y:S01]  /*1570*/  @!P1 FMUL.FTZ R143, R94, UR5 ;  /* 0x000000055e8f9c20 */ /* 0x000fe20008410000 */
[----:B------:R-:W-:Y:S01]  /*1580*/  @!P1 FMUL.FTZ R144, R95, UR5 ;  /* 0x000000055f909c20 */ /* 0x000fe20008410000 */
        /* <DEDUP_REMOVED lines=10> */
.L_x_41015:
[----:B------:R-:W-:Y:S05]  /*1630*/  BSYNC.RECONVERGENT B0 ;  /* 0x0000000000007941 */ /* 0x000fea0003800200 */
.L_x_41014:
[----:B------:R-:W-:Y:S01]  /*1640*/  ISETP.GE.U32.AND P1, PT, R2, 0xc0, PT ;  /* 0x000000c00200780c */ /* 0x000fe20003f26070 */
[----:B------:R-:W-:Y:S03]  /*1650*/  BSSY.RECONVERGENT B0, `(.L_x_41016) ;  /* 0x000001e000007945 */ /* 0x000fe60003800200 */
[----:B------:R-:W-:-:S09]  /*1660*/  P2R R137, PR, RZ, 0x2 ;  /* 0x00000002ff897803 */ /* 0x000fd20000000000 */
        /* <DEDUP_REMOVED lines=28> */
.L_x_41017:
[----:B------:R-:W-:Y:S05]  /*1830*/  BSYNC.RECONVERGENT B0 ;  /* 0x0000000000007941 */ /* 0x000fea0003800200 */
.L_x_41016:
[----:B------:R-:W-:Y:S01]  /*1840*/  ISETP.GE.U32.AND P1, PT, R2, 0xe0, PT ;  /* 0x000000e00200780c */ /* 0x000fe20003f26070 */
[----:B------:R-:W-:Y:S03]  /*1850*/  BSSY.RECONVERGENT B0, `(.L_x_41018) ;  /* 0x000001e000007945 */ /* 0x000fe60003800200 */
[----:B01----:R-:W-:-:S09]  /*1860*/  P2R R138, PR, RZ, 0x2 ;  /* 0x00000002ff8a7803 */ /* 0x003fd20000000000 */
[----:B------:R-:W-:Y:S05]  /*1870*/  @!P1 BRA `(.L_x_41019) ;  /* 0x00000000006c9947 */ /* 0x000fea0003800000 */
[----:B------:R-:W-:Y:S01]  /*1880*/  ISETP.NE.U32.AND P1, PT, RZ, UR8, PT ;  /* 0x00000008ff007c0c */ /* 0x000fe2000bf25070 */
[----:B------:R-:W2:Y:S03]  /*1890*/  @P0 LDC.64 R116, c[0x0][0x390] ;  /* 0x0000e400ff740b82 */ /* 0x000ea60000000a00 */
[----:B------:R-:W-:-:S13]  /*18a0*/  ISETP.NE.AND.EX P1, PT, RZ, UR9, PT, P1 ;  /* 0x00000009ff007c0c */ /* 0x000fda000bf25310 */
[----:B------:R-:W0:Y:S01]  /*18b0*/  @P1 LDC.64 R118, c[0x0][0x3a0] ;  /* 0x0000e800ff761b82 */ /* 0x000e220000000a00 */
[----:B--234-:R-:W-:-:S05]  /*18c0*/  @P0 IMAD.WIDE.U32 R140, R9, 0x10, R116 ;  /* 0x00000010098c0825 */ /* 0x01cfca00078e0074 */
[----:B------:R1:W2:Y:S01]  /*18d0*/  @P0 LDG.E.128 R92, desc[UR6][R140.64] ;  /* 0x000000068c5c0981 */ /* 0x0002a2000c1e1d00 */
[----:B------:R-:W-:Y:S01]  /*18e0*/  ISETP.GT.AND P2, PT, R4, RZ, P1 ;  /* 0x000000ff0400720c */ /* 0x000fe20000f44270 */
[----:B-1----:R-:W1:Y:S01]  /*18f0*/  LDC.64 R140, c[0x0][0x3a8] ;  /* 0x0000ea00ff8c7b82 */ /* 0x002e620000000a00 */
[----:B0-----:R-:W-:-:S05]  /*1900*/  @P1 IMAD.WIDE.U32 R142, R5, 0x10, R118 ;  /* 0x00000010058e1825 */ /* 0x001fca00078e0076 */
[----:B------:R-:W3:Y:S01]  /*1910*/  @P1 LDG.E.128 R116, desc[UR6][R142.64] ;  /* 0x000000068e741981 */ /* 0x000ee2000c1e1d00 */
[----:B-1----:R-:W-:Y:S01]  /*1920*/  IMAD.WIDE.U32 R140, R5, 0x10, R140 ;  /* 0x00000010058c7825 */ /* 0x002fe200078e008c */
[----:B------:R-:W-:Y:S02]  /*1930*/  IADD3 R9, PT, PT, R9, 0x20, RZ ;  /* 0x0000002009097810 */ /* 0x000fe40007ffe0ff */
[----:B------:R-:W-:Y:S01]  /*1940*/  IADD3 R5, PT, PT, R5, 0x20, RZ ;  /* 0x0000002005057810 */ /* 0x000fe20007ffe0ff */
[----:B--2---:R-:W-:Y:S01]  /*1950*/  @!P1 FMUL.FTZ R139, R92, UR5 ;  /* 0x000000055c8b9c20 */ /* 0x004fe20008410000 */
[----:B------:R-:W-:Y:S01]  /*1960*/  @!P1 FMUL.FTZ R144, R93, UR5 ;  /* 0x000000055d909c20 */ /* 0x000fe20008410000 */
[----:B------:R-:W-:Y:S01]  /*1970*/  @!P1 FMUL.FTZ R145, R94, UR5 ;  /* 0x000000055e919c20 */ /* 0x000fe20008410000 */
[----:B------:R-:W-:Y:S01]  /*1980*/  @!P1 FMUL.FTZ R146, R95, UR5 ;  /* 0x000000055f929c20 */ /* 0x000fe20008410000 */
        /* <DEDUP_REMOVED lines=10> */
.L_x_41019:
[----:B------:R-:W-:Y:S05]  /*1a30*/  BSYNC.RECONVERGENT B0 ;  /* 0x0000000000007941 */ /* 0x000fea0003800200 */
.L_x_41018:
        /* <DEDUP_REMOVED lines=8> */
[----:B0-234-:R-:W-:-:S05]  /*1ac0*/  @P0 IMAD.WIDE.U32 R140, R9, 0x10, R120 ;  /* 0x00000010098c0825 */ /* 0x01dfca00078e0078 */
[----:B------:R0:W2:Y:S01]  /*1ad0*/  @P0 LDG.E.128 R92, desc[UR6][R140.64] ;  /* 0x000000068c5c0981 */ /* 0x0000a2000c1e1d00 */
[----:B------:R-:W-:Y:S01]  /*1ae0*/  ISETP.GT.AND P2, PT, R4, RZ, P1 ;  /* 0x000000ff0400720c */ /* 0x000fe20000f44270 */
[----:B0-----:R-:W0:Y:S01]  /*1af0*/  LDC.64 R140, c[0x0][0x3a8] ;  /* 0x0000ea00ff8c7b82 */ /* 0x001e220000000a00 */
[----:B-1----:R-:W-:-:S05]  /*1b00*/  @P1 IMAD.WIDE.U32 R142, R5, 0x10, R122 ;  /* 0x00000010058e1825 */ /* 0x002fca00078e007a */
[----:B------:R-:W3:Y:S01]  /*1b10*/  @P1 LDG.E.128 R120, desc[UR6][R142.64] ;  /* 0x000000068e781981 */ /* 0x000ee2000c1e1d00 */
[----:B0-----:R-:W-:Y:S01]  /*1b20*/  IMAD.WIDE.U32 R140, R5, 0x10, R140 ;  /* 0x00000010058c7825 */ /* 0x001fe200078e008c */
        /* <DEDUP_REMOVED lines=16> */
.L_x_41021:
[----:B------:R-:W-:Y:S05]  /*1c30*/  BSYNC.RECONVERGENT B0 ;  /* 0x0000000000007941 */ /* 0x000fea0003800200 */
.L_x_41020:
        /* <DEDUP_REMOVED lines=31> */
.L_x_41023:
[----:B------:R-:W-:Y:S05]  /*1e30*/  BSYNC.RECONVERGENT B0 ;  /* 0x0000000000007941 */ /* 0x000fea0003800200 */
.L_x_41022:
[----:B------:R-:W-:Y:S01]  /*1e40*/  ISETP.GE.U32.AND P1, PT, R2, 0x140, PT ;  /* 0x000001400200780c */ /* 0x000fe20003f26070 */
[----:B------:R-:W-:Y:S03]  /*1e50*/  BSSY.RECONVERGENT B0, `(.L_x_41024) ;  /* 0x000001c000007945 */ /* 0x000fe60003800200 */
[----:B------:R-:W-:-:S09]  /*1e60*/  P2R R141, PR, RZ, 0x2 ;  /* 0x00000002ff8d7803 */ /* 0x000fd20000000000 */
[----:B------:R-:W-:Y:S05]  /*1e70*/  @!P1 BRA `(.L_x_41025) ;  /* 0x0000000000649947 */ /* 0x000fea0003800000 */
[----:B0-----:R-:W0:Y:S02]  /*1e80*/  @P0 LDC.64 R142, c[0x0][0x390] ;  /* 0x0000e400ff8e0b82 */ /* 0x001e240000000a00 */
        /* <DEDUP_REMOVED lines=24> */
.L_x_41025:
[----:B------:R-:W-:Y:S05]  /*2010*/  BSYNC.RECONVERGENT B0 ;  /* 0x0000000000007941 */ /* 0x000fea0003800200 */
.L_x_41024:
[----:B-1----:R-:W-:Y:S01]  /*2020*/  FADD.FTZ R4, RZ, R132 ;  /* 0x00000084ff047221 */ /* 0x002fe20000010000 */
[C---:B------:R-:W-:Y:S01]  /*2030*/  ISETP.GT.U32.AND P4, PT, R2.reuse, 0x3f, PT ;  /* 0x0000003f0200780c */ /* 0x040fe20003f84070 */
[----:B0-----:R-:W0:Y:S01]  /*2040*/  S2R R143, SR_TID.X ;  /* 0x00000000008f7919 */ /* 0x001e220000002100 */
        /* <DEDUP_REMOVED lines=162> */
.L_x_41059:
        /* <DEDUP_REMOVED lines=39> */
[----:B------:R-:W-:Y:S01]  /*2ce0*/  FFMA.FTZ R7, R148, R15, R19 ;  /* 0x0000000f94077223 */ /* 0x000fe20000010013 */
[----:B------:R-:W-:-:S04]  /*2cf0*/  IADD3 R143, PT, PT, R143, 0x20, RZ ;  /* 0x000000208f8f7810 */ /* 0x000fc80007ffe0ff */
[----:B------:R0:W-:Y:S03]  /*2d00*/  STG.E.128 desc[UR6][R144.64], R4 ;  /* 0x0000000490007986 */ /* 0x0001e6000c101d06 */
.L_x_41030:
[----:B------:R-:W-:Y:S05]  /*2d10*/  BSYNC.RECONVERGENT B1 ;  /* 0x0000000000017941 */ /* 0x000fea0003800200 */
.L_x_41029:
        /* <DEDUP_REMOVED lines=8> */
[C---:B------:R-:W-:Y:S01]  /*2da0*/  FMUL.FTZ R7, R9.reuse, R6 ;  /* 0x0000000609077220 */ /* 0x040fe20000410000 */
[C---:B------:R-:W-:Y:S01]  /*2db0*/  FMUL.FTZ R10, R9.reuse, R10 ;  /* 0x0000000a090a7220 */ /* 0x040fe20000410000 */
[C---:B------:R-:W-:Y:S01]  /*2dc0*/  FMUL.FTZ R147, R9.reuse, R144 ;  /* 0x0000009009937220 */ /* 0x040fe20000410000 */
[----:B------:R-:W-:-:S03]  /*2dd0*/  FMUL.FTZ R146, R9, R146 ;  /* 0x0000009209927220 */ /* 0x000fc60000410000 */
[----:B------:R-:W-:Y:S01]  /*2de0*/  FFMA.FTZ R6, R147, R22, R26 ;  /* 0x0000001693067223 */ /* 0x000fe2000001001a */
[----:B0-----:R-:W-:-:S04]  /*2df0*/  IMAD.WIDE.U32 R144, R143, 0x10, R4 ;  /* 0x000000108f907825 */ /* 0x001fc800078e0004 */
[----:B------:R-:W-:Y:S01]  /*2e00*/  FFMA.FTZ R4, R7, R20, R24 ;  /* 0x0000001407047223 */ /* 0x000fe20000010018 */
[----:B------:R-:W-:Y:S01]  /*2e10*/  FFMA.FTZ R5, R10, R21, R25 ;  /* 0x000000150a057223 */ /* 0x000fe20000010019 */
[----:B------:R-:W-:Y:S01]  /*2e20*/  FFMA.FTZ R7, R146, R23, R27 ;  /* 0x0000001792077223 */ /* 0x000fe2000001001b */
[----:B------:R-:W-:-:S04]  /*2e30*/  IADD3 R143, PT, PT, R143, 0x20, RZ ;  /* 0x000000208f8f7810 */ /* 0x000fc80007ffe0ff */
[----:B------:R1:W-:Y:S03]  /*2e40*/  STG.E.128 desc[UR6][R144.64], R4 ;  /* 0x0000000490007986 */ /* 0x0003e6000c101d06 */
.L_x_41032:
[----:B------:R-:W-:Y:S05]  /*2e50*/  BSYNC.RECONVERGENT B1 ;  /* 0x0000000000017941 */ /* 0x000fea0003800200 */
.L_x_41031:
        /* <DEDUP_REMOVED lines=11> */
[----:B------:R-:W-:Y:S02]  /*2f10*/  FMUL.FTZ R10, R9, R144 ;  /* 0x00000090090a7220 */ /* 0x000fe40000410000 */
[----:B------:R-:W-:Y:S01]  /*2f20*/  FFMA.FTZ R6, R147, R30, R34 ;  /* 0x0000001e93067223 */ /* 0x000fe20000010022 */
[----:B0-----:R-:W-:-:S04]  /*2f30*/  IMAD.WIDE.U32 R144, R143, 0x10, R4 ;  /* 0x000000108f907825 */ /* 0x001fc800078e0004 */
[----:B------:R-:W-:Y:S01]  /*2f40*/  FFMA.FTZ R4, R7, R28, R32 ;  /* 0x0000001c07047223 */ /* 0x000fe20000010020 */
[----:B------:R-:W-:Y:S01]  /*2f50*/  FFMA.FTZ R5, R8, R29, R33 ;  /* 0x0000001d08057223 */ /* 0x000fe20000010021 */
[----:B------:R-:W-:Y:S01]  /*2f60*/  FFMA.FTZ R7, R10, R31, R35 ;  /* 0x0000001f0a077223 */ /* 0x000fe20000010023 */
[----:B------:R-:W-:-:S04]  /*2f70*/  IADD3 R143, PT, PT, R143, 0x20, RZ ;  /* 0x000000208f8f7810 */ /* 0x000fc80007ffe0ff */
[----:B------:R2:W-:Y:S03]  /*2f80*/  STG.E.128 desc[UR6][R144.64], R4 ;  /* 0x0000000490007986 */ /* 0x0005e6000c101d06 */
.L_x_41034:
[----:B------:R-:W-:Y:S05]  /*2f90*/  BSYNC.RECONVERGENT B1 ;  /* 0x0000000000017941 */ /* 0x000fea0003800200 */
.L_x_41033:
        /* <DEDUP_REMOVED lines=19> */
.L_x_41036:
[----:B------:R-:W-:Y:S05]  /*30d0*/  BSYNC.RECONVERGENT B1 ;  /* 0x0000000000017941 */ /* 0x000fea0003800200 */
.L_x_41035:
        /* <DEDUP_REMOVED lines=19> */
.L_x_41038:
[----:B------:R-:W-:Y:S05]  /*3210*/  BSYNC.RECONVERGENT B1 ;  /* 0x0000000000017941 */ /* 0x000fea0003800200 */
.L_x_41037:
        /* <DEDUP_REMOVED lines=19> */
.L_x_41040:
[----:B------:R-:W-:Y:S05]  /*3350*/  BSYNC.RECONVERGENT B1 ;  /* 0x0000000000017941 */ /* 0x000fea0003800200 */
.L_x_41039:
        /* <DEDUP_REMOVED lines=19> */
.L_x_41042:
[----:B------:R-:W-:Y:S05]  /*3490*/  BSYNC.RECONVERGENT B1 ;  /* 0x0000000000017941 */ /* 0x000fea0003800200 */
.L_x_41041:
        /* <DEDUP_REMOVED lines=19> */
.L_x_41044:
[----:B------:R-:W-:Y:S05]  /*35d0*/  BSYNC.RECONVERGENT B1 ;  /* 0x0000000000017941 */ /* 0x000fea0003800200 */
.L_x_41043:
        /* <DEDUP_REMOVED lines=19> */
.L_x_41046:
[----:B------:R-:W-:Y:S05]  /*3710*/  BSYNC.RECONVERGENT B1 ;  /* 0x0000000000017941 */ /* 0x000fea0003800200 */
.L_x_41045:
[----:B------:R-:W-:-:S13]  /*3720*/  ISETP.NE.AND P0, PT, R141, RZ, PT ;  /* 0x000000ff8d00720c */ /* 0x000fda0003f05270 */
        /* <DEDUP_REMOVED lines=16> */
.L_x_41028:
[----:B------:R-:W-:Y:S05]  /*3830*/  BSYNC.RECONVERGENT B0 ;  /* 0x0000000000007941 */ /* 0x000fea0003800200 */
.L_x_41027:
[----:B01234-:R-:W0:Y:S02]  /*3840*/  LDC.64 R4, c[0x0][0x380] ;  /* 0x0000e000ff047b82 */ /* 0x01fe240000000a00 */
[----:B0-----:R-:W-:-:S04]  /*3850*/  LEA R3, R4, R3, 0x2 ;  /* 0x0000000304037211 */ /* 0x001fc800078e10ff */
[----:B------:R-:W-:-:S13]  /*3860*/  ISETP.GE.AND P0, PT, R3, R5, PT ;  /* 0x000000050300720c */ /* 0x000fda0003f06270 */
[----:B------:R-:W-:Y:S05]  /*3870*/  @!P0 BRA `(.L_x_41047) ;  /* 0xffffffd000a48947 */ /* 0x000fea000383ffff */
[----:B------:R-:W-:Y:S05]  /*3880*/  EXIT ;  /* 0x000000000000794d */ /* 0x000fea0003800000 */
.L_x_41026:
        /* <DEDUP_REMOVED lines=8> */
.L_x_41049:
[----:B------:R-:W-:Y:S05]  /*3910*/  BSYNC B0 ;  /* 0x0000000000007941 */ /* 0x000fea0003800000 */
.L_x_41048:
        /* <DEDUP_REMOVED lines=9> */
.L_x_41050:
[----:B------:R-:W-:Y:S01]  /*39b0*/  HFMA2 R153, -RZ, RZ, 0, 2.384185791015625e-07 ;  /* 0x00000004ff997431 */ /* 0x000fe200000001ff */
[----:B------:R-:W-:-:S05]  /*39c0*/  MOV R9, R152 ;  /* 0x0000009800097202 */ /* 0x000fca0000000f00 */
[----:B------:R-:W-:-:S05]  /*39d0*/  FADD.FTZ R145, R144, R9 ;  /* 0x0000000990917221 */ /* 0x000fca0000010000 */
[----:B------:R-:W-:-:S07]  /*39e0*/  MOV R154, R145 ;  /* 0x00000091009a7202 */ /* 0x000fce0000000f00 */
[----:B------:R-:W-:Y:S05]  /*39f0*/  WARPSYNC.COLLECTIVE R151, `(.L_x_41051) ;  /* 0x0000000097087348 */ /* 0x000fea0003c00000 */
[----:B------:R0:W1:Y:S02]  /*3a00*/  SHFL.BFLY P6, R152, R154, R153, R156 ;  /* 0x0c0000999a987389 */ /* 0x00006400000c009c */
[----:B01----:R-:W-:Y:S05]  /*3a10*/  ENDCOLLECTIVE ;  /* 0x000000000000791b */ /* 0x003fea0003800000 */
.L_x_41051:
[----:B------:R-:W-:Y:S01]  /*3a20*/  HFMA2 R153, -RZ, RZ, 0, 4.76837158203125e-07 ;  /* 0x00000008ff997431 */ /* 0x000fe200000001ff */
[----:B------:R-:W-:-:S05]  /*3a30*/  MOV R4, R152 ;  /* 0x0000009800047202 */ /* 0x000fca0000000f00 */
[----:B------:R-:W-:-:S05]  /*3a40*/  FADD.FTZ R146, R145, R4 ;  /* 0x0000000491927221 */ /* 0x000fca0000010000 */
[----:B------:R-:W-:-:S07]  /*3a50*/  MOV R154, R146 ;  /* 0x00000092009a7202 */ /* 0x000fce0000000f00 */
[----:B------:R-:W-:Y:S05]  /*3a60*/  WARPSYNC.COLLECTIVE R151, `(.L_x_41052) ;  /* 0x0000000097087348 */ /* 0x000fea0003c00000 */
[----:B------:R0:W1:Y:S02]  /*3a70*/  SHFL.BFLY P6, R152, R154, R153, R156 ;  /* 0x0c0000999a987389 */ /* 0x00006400000c009c */
[----:B01----:R-:W-:Y:S05]  /*3a80*/  ENDCOLLECTIVE ;  /* 0x000000000000791b */ /* 0x003fea0003800000 */
.L_x_41052:
        /* <DEDUP_REMOVED lines=8> */
.L_x_41053:
        /* <DEDUP_REMOVED lines=93> */
.L_x_41054:
[----:B------:R-:W-:Y:S01]  /*40e0*/  HFMA2 R153, -RZ, RZ, 0, 1.1920928955078125e-07 ;  /* 0x00000002ff997431 */ /* 0x000fe200000001ff */
[----:B------:R-:W-:-:S05]  /*40f0*/  MOV R5, R152 ;  /* 0x0000009800057202 */ /* 0x000fca0000000f00 */
[----:B------:R-:W-:-:S05]  /*4100*/  FADD.FTZ R5, R4, R5 ;  /* 0x0000000504057221 */ /* 0x000fca0000010000 */
[----:B------:R-:W-:-:S07]  /*4110*/  MOV R154, R5 ;  /* 0x00000005009a7202 */ /* 0x000fce0000000f00 */
[----:B------:R-:W-:Y:S05]  /*4120*/  WARPSYNC.COLLECTIVE R151, `(.L_x_41055) ;  /* 0x0000000097087348 */ /* 0x000fea0003c00000 */
[----:B------:R0:W1:Y:S02]  /*4130*/  SHFL.BFLY P6, R152, R154, R153, R156 ;  /* 0x0c0000999a987389 */ /* 0x00006400000c009c */
[----:B01----:R-:W-:Y:S05]  /*4140*/  ENDCOLLECTIVE ;  /* 0x000000000000791b */ /* 0x003fea0003800000 */
.L_x_41055:
[----:B------:R-:W-:Y:S01]  /*4150*/  HFMA2 R153, -RZ, RZ, 0, 2.384185791015625e-07 ;  /* 0x00000004ff997431 */ /* 0x000fe200000001ff */
[----:B------:R-:W-:-:S05]  /*4160*/  MOV R144, R152 ;  /* 0x0000009800907202 */ /* 0x000fca0000000f00 */
[----:B------:R-:W-:-:S05]  /*4170*/  FADD.FTZ R144, R5, R144 ;  /* 0x0000009005907221 */ /* 0x000fca0000010000 */
[----:B------:R-:W-:-:S07]  /*4180*/  MOV R154, R144 ;  /* 0x00000090009a7202 */ /* 0x000fce0000000f00 */
[----:B------:R-:W-:Y:S05]  /*4190*/  WARPSYNC.COLLECTIVE R151, `(.L_x_41056) ;  /* 0x0000000097087348 */ /* 0x000fea0003c00000 */
[----:B------:R0:W1:Y:S02]  /*41a0*/  SHFL.BFLY P6, R152, R154, R153, R156 ;  /* 0x0c0000999a987389 */ /* 0x00006400000c009c */
[----:B01----:R-:W-:Y:S05]  /*41b0*/  ENDCOLLECTIVE ;  /* 0x000000000000791b */ /* 0x003fea0003800000 */
.L_x_41056:
[----:B------:R-:W-:Y:S01]  /*41c0*/  HFMA2 R153, -RZ, RZ, 0, 4.76837158203125e-07 ;  /* 0x00000008ff997431 */ /* 0x000fe200000001ff */
[----:B------:R-:W-:-:S05]  /*41d0*/  MOV R145, R152 ;  /* 0x0000009800917202 */ /* 0x000fca0000000f00 */
[----:B------:R-:W-:-:S05]  /*41e0*/  FADD.FTZ R145, R144, R145 ;  /* 0x0000009190917221 */ /* 0x000fca0000010000 */
[----:B------:R-:W-:-:S07]  /*41f0*/  MOV R154, R145 ;  /* 0x00000091009a7202 */ /* 0x000fce0000000f00 */
[----:B------:R-:W-:Y:S05]  /*4200*/  WARPSYNC.COLLECTIVE R151, `(.L_x_41057) ;  /* 0x0000000097087348 */ /* 0x000fea0003c00000 */
[----:B------:R0:W1:Y:S02]  /*4210*/  SHFL.BFLY P6, R152, R154, R153, R156 ;  /* 0x0c0000999a987389 */ /* 0x00006400000c009c */
[----:B01----:R-:W-:Y:S05]  /*4220*/  ENDCOLLECTIVE ;  /* 0x000000000000791b */ /* 0x003fea0003800000 */
.L_x_41057:
[----:B------:R-:W-:Y:S01]  /*4230*/  HFMA2 R153, -RZ, RZ, 0, 9.5367431640625e-07 ;  /* 0x00000010ff997431 */ /* 0x000fe200000001ff */
[----:B------:R-:W-:-:S05]  /*4240*/  MOV R146, R152 ;  /* 0x0000009800927202 */ /* 0x000fca0000000f00 */
[----:B------:R-:W-:-:S05]  /*4250*/  FADD.FTZ R146, R145, R146 ;  /* 0x0000009291927221 */ /* 0x000fca0000010000 */
[----:B------:R-:W-:-:S07]  /*4260*/  MOV R154, R146 ;  /* 0x00000092009a7202 */ /* 0x000fce0000000f00 */
[----:B------:R-:W-:Y:S05]  /*4270*/  WARPSYNC.COLLECTIVE R151, `(.L_x_41058) ;  /* 0x0000000097087348 */ /* 0x000fea0003c00000 */
[----:B------:R0:W1:Y:S02]  /*4280*/  SHFL.BFLY P6, R152, R154, R153, R156 ;  /* 0x0c0000999a987389 */ /* 0x00006400000c009c */
[----:B01----:R-:W-:Y:S05]  /*4290*/  ENDCOLLECTIVE ;  /* 0x000000000000791b */ /* 0x003fea0003800000 */
.L_x_41058:
[----:B------:R-:W-:Y:S01]  /*42a0*/  MOV R147, R152 ;  /* 0x0000009800937202 */ /* 0x000fe20000000f00 */
[----:B------:R-:W-:Y:S06]  /*42b0*/  BRA `(.L_x_41059) ;  /* 0xffffffe400ec7947 */ /* 0x000fec000383ffff */
.L_x_41060:
        /* <DEDUP_REMOVED lines=12> */
.L_x_45914:


//--------------------- .text._ZN10layer_norm13ln_fwd_kernelINS_13Kernel_traitsIfffffjLj1280ELj1ELj4ELj1ELj16ENS_18Kernel_traits_baseILj1280EfffffjLj128EEEEELb0ELb0ELb1ELb1EEEvNS_9FwdParamsE --------------------------
	.section	.text._ZN10layer_norm13ln_fwd_kernelINS_13Kernel_traitsIfffffjLj1280ELj1ELj4ELj1ELj16ENS_18Kernel_traits_baseILj1280EfffffjLj128EEEEELb0ELb0ELb1ELb1EEEvNS_9FwdParamsE,"ax",@progbits
	.align	128
        .global         _ZN10layer_norm13ln_fwd_kernelINS_13Kernel_traitsIfffffjLj1280ELj1ELj4ELj1ELj16ENS_18Kernel_traits_baseILj1280EfffffjLj128EEEEELb0ELb0ELb1ELb1EEEvNS_9FwdParamsE
        .type           _ZN10layer_norm13ln_fwd_kernelINS_13Kernel_traitsIfffffjLj1280ELj1ELj4ELj1ELj16ENS_18Kernel_traits_baseILj1280EfffffjLj128EEEEELb0ELb0ELb1ELb1EEEvNS_9FwdParamsE,@function
        .size           _ZN10layer_norm13ln_fwd_kernelINS_13Kernel_traitsIfffffjLj1280ELj1ELj4ELj1ELj16ENS_18Kernel_traits_baseILj1280EfffffjLj128EEEEELb0ELb0ELb1ELb1EEEvNS_9FwdParamsE,(.L_x_45915 - _ZN10layer_norm13ln_fwd_kernelINS_13Kernel_traitsIfffffjLj1280ELj1ELj4ELj1ELj16ENS_18Kernel_traits_baseILj1280EfffffjLj128EEEEELb0ELb0ELb1ELb1EEEvNS_9FwdParamsE)
        .other          _ZN10layer_norm13ln_fwd_kernelINS_13Kernel_traitsIfffffjLj1280ELj1ELj4ELj1ELj16ENS_18Kernel_traits_baseILj1280EfffffjLj128EEEEELb0ELb0ELb1ELb1EEEvNS_9FwdParamsE,@"STO_CUDA_ENTRY STV_DEFAULT"
_ZN10layer_norm13ln_fwd_kernelINS_13Kernel_traitsIfffffjLj1280ELj1ELj4ELj1ELj16ENS_18Kernel_traits_baseILj1280EfffffjLj128EEEEELb0ELb0ELb1ELb1EEEvNS_9FwdParamsE:
.text._ZN10layer_norm13ln_fwd_kernelINS_13Kernel_traitsIfffffjLj1280ELj1ELj4ELj1ELj16ENS_18Kernel_traits_baseILj1280EfffffjLj128EEEEELb0ELb0ELb1ELb1EEEvNS_9FwdParamsE:
        /* <DEDUP_REMOVED lines=37> */
.L_x_41061:
        /* <DEDUP_REMOVED lines=32> */
.L_x_41062:
[----:B------:R-:W1:Y:S01]  /*0450*/  LDCU UR4, c[0x0][0x384] ;  /* 0x00007080ff0477ac */ /* 0x000e620008000800 */
[----:B------:R-:W2:Y:S01]  /*0460*/  LDCU.U8 UR5, c[0x0][0x410] ;  /* 0x00008200ff0577ac */ /* 0x000ea20008000000 */
[----:B------:R-:W3:Y:S01]  /*0470*/  LDCU UR10, c[0x0][0x448] ;  /* 0x00008900ff0a77ac */ /* 0x000ee20008000800 */
[----:B------:R-:W4:Y:S01]  /*0480*/  LDCU.64 UR8, c[0x0][0x3a0] ;  /* 0x00007400ff0877ac */ /* 0x000f220008000a00 */
[----:B-1----:R-:W-:-:S13]  /*0490*/  ISETP.GE.AND P0, PT, R0, UR4, PT ;  /* 0x0000000400007c0c */ /* 0x002fda000bf06270 */
[----:B--234-:R-:W-:Y:S05]  /*04a0*/  @P0 EXIT ;  /* 0x000000000000094d */ /* 0x01cfea0003800000 */
.L_x_41066:
[----:B------:R-:W1:Y:S08]  /*04b0*/  LDC.64 R88, c[0x0][0x3f0] ;  /* 0x0000fc00ff587b82 */ /* 0x000e700000000a00 */
[----:B------:R-:W2:Y:S01]  /*04c0*/  LDC R125, c[0x0][0x388] ;  /* 0x0000e200ff7d7b82 */ /* 0x000ea20000000800 */
[----:B-1----:R-:W-:-:S05]  /*04d0*/  IMAD.WIDE R88, R0, 0x4, R88 ;  /* 0x0000000400587825 */ /* 0x002fca00078e0258 */
[----:B------:R-:W3:Y:S01]  /*04e0*/  LDG.E R97, desc[UR6][R88.64] ;  /* 0x0000000658617981 */ /* 0x000ee2000c1e1900 */
[----:B------:R-:W-:Y:S01]  /*04f0*/  ISETP.NE.U32.AND P1, PT, RZ, UR8, PT ;  /* 0x00000008ff007c0c */ /* 0x000fe2000bf25070 */
[----:B--2---:R-:W-:-:S03]  /*0500*/  IMAD R3, R0, R125, RZ ;  /* 0x0000007d00037224 */ /* 0x004fc600078e02ff */
[----:B------:R-:W-:-:S13]  /*0510*/  ISETP.NE.AND.EX P1, PT, RZ, UR9, PT, P1 ;  /* 0x00000009ff007c0c */ /* 0x000fda000bf25310 */
[----:B------:R-:W1:Y:S01]  /*0520*/  @P1 LDC.64 R92, c[0x0][0x3a0] ;  /* 0x0000e800ff5c1b82 */ /* 0x000e620000000a00 */
[----:B------:R-:W-:Y:S02]  /*0530*/  PLOP3.LUT P6, PT, PT, PT, PT, 0x8, 0x80 ;  /* 0x000000000080781c */ /* 0x000fe40003fce170 */
[----:B------:R-:W-:Y:S02]  /*0540*/  PLOP3.LUT P5, PT, PT, PT, PT, 0x8, 0x80 ;  /* 0x000000000080781c */ /* 0x000fe40003fae170 */
[----:B------:R-:W-:-:S03]  /*0550*/  PLOP3.LUT P4, PT, PT, PT, PT, 0x8, 0x80 ;  /* 0x000000000080781c */ /* 0x000fc60003f8e170 */
[----:B------:R-:W2:Y:S08]  /*0560*/  @P1 LDC.64 R98, c[0x0][0x3a0] ;  /* 0x0000e800ff621b82 */ /* 0x000eb00000000a00 */
[----:B------:R-:W4:Y:S01]  /*0570*/  @P1 LDC.64 R108, c[0x0][0x3a0] ;  /* 0x0000e800ff6c1b82 */ /* 0x000f220000000a00 */
[----:B---3--:R-:W-:-:S13]  /*0580*/  ISETP.GE.AND P3, PT, R97, 0x1, PT ;  /* 0x000000016100780c */ /* 0x008fda0003f66270 */
[----:B------:R-:W3:Y:S01]  /*0590*/  @P3 LDC.64 R94, c[0x0][0x390] ;  /* 0x0000e400ff5e3b82 */ /* 0x000ee20000000a00 */
[----:B------:R-:W-:-:S05]  /*05a0*/  @P3 IADD3 R90, PT, PT, R97, -0x1, RZ ;  /* 0xffffffff615a3810 */ /* 0x000fca0007ffe0ff */
[----:B------:R-:W-:Y:S01]  /*05b0*/  @P3 IMAD R96, R90, R125, RZ ;  /* 0x0000007d5a603224 */ /* 0x000fe200078e02ff */
[----:B------:R-:W-:Y:S01]  /*05c0*/  SHF.R.S32.HI R90, RZ, 0x1f, R3 ;  /* 0x0000001fff5a7819 */ /* 0x000fe20000011403 */
[----:B------:R-:W4:Y:S03]  /*05d0*/  @P3 LDC.64 R128, c[0x0][0x390] ;  /* 0x0000e400ff803b82 */ /* 0x000f260000000a00 */
[----:B------:R-:W-:Y:S02]  /*05e0*/  @P3 SHF.R.S32.HI R89, RZ, 0x1f, R96 ;  /* 0x0000001fff593819 */ /* 0x000fe40000011460 */
[----:B------:R-:W-:Y:S01]  /*05f0*/  LEA.HI R91, R90, R3, RZ, 0x2 ;  /* 0x000000035a5b7211 */ /* 0x000fe200078f10ff */
[----:B------:R-:W-:Y:S01]  /*0600*/  HFMA2 R90, -RZ, RZ, 0, 0 ;  /* 0x00000000ff5a7431 */ /* 0x000fe200000001ff */
[----:B------:R-:W-:Y:S01]  /*0610*/  @P3 LEA.HI R89, R89, R96, RZ, 0x2 ;  /* 0x0000006059593211 */ /* 0x000fe200078f10ff */
[----:B------:R-:W4:Y:S01]  /*0620*/  LDC R3, c[0x0][0x40c] ;  /* 0x00010300ff037b82 */ /* 0x000f220000000800 */
[----:B------:R-:W-:-:S02]  /*0630*/  LEA.HI.SX32 R91, R91, R2, 0x1e ;  /* 0x000000025b5b7211 */ /* 0x000fc400078ff2ff */
[----:B------:R-:W-:-:S03]  /*0640*/  @P3 LEA.HI.SX32 R90, R89, R2, 0x1e ;  /* 0x00000002595a3211 */ /* 0x000fc600078ff2ff */
[----:B-1----:R-:W-:Y:S01]  /*0650*/  @P1 IMAD.WIDE.U32 R92, R91, 0x10, R92 ;  /* 0x000000105b5c1825 */ /* 0x002fe200078e005c */
[----:B------:R-:W-:Y:S01]  /*0660*/  ISETP.GT.AND P2, PT, R97, RZ, PT ;  /* 0x000000ff6100720c */ /* 0x000fe20003f44270 */
[----:B------:R-:W1:Y:S02]  /*0670*/  @P3 LDC.64 R132, c[0x0][0x390] ;  /* 0x0000e400ff843b82 */ /* 0x000e640000000a00 */
[C---:B---3--:R-:W-:Y:S01]  /*0680*/  @P3 IMAD.WIDE.U32 R88, R90.reuse, 0x10, R94 ;  /* 0x000000105a583825 */ /* 0x048fe200078e005e */
[----:B------:R3:W4:Y:S04]  /*0690*/  @P1 LDG.E.128 R136, desc[UR6][R92.64] ;  /* 0x000000065c881981 */ /* 0x000728000c1e1d00 */
[----:B0-----:R0:W4:Y:S01]  /*06a0*/  @P3 LDG.E.128 R84, desc[UR6][R88.64] ;  /* 0x0000000658543981 */ /* 0x001122000c1e1d00 */
[----:B------:R-:W-:Y:S01]  /*06b0*/  @P1 PLOP3.LUT P0, PT, P2, PT, PT, 0x80, 0x8 ;  /* 0x000000000008181c */ /* 0x000fe2000170f070 */
[----:B------:R-:W1:Y:S01]  /*06c0*/  @P3 LDC.64 R96, c[0x0][0x390] ;  /* 0x0000e400ff603b82 */ /* 0x000e620000000a00 */
[----:B------:R-:W-:-:S02]  /*06d0*/  @P3 IADD3 R101, PT, PT, R90, 0x20, RZ ;  /* 0x000000205a653810 */ /* 0x000fc40007ffe0ff */
[----:B------:R-:W-:Y:S02]  /*06e0*/  @P1 PLOP3.LUT P6, PT, P0, PT, PT, 0x80, 0x8 ;  /* 0x000000000008181c */ /* 0x000fe400007cf070 */
[----:B------:R-:W-:Y:S02]  /*06f0*/  @P1 PLOP3.LUT P5, PT, P0, PT, PT, 0x80, 0x8 ;  /* 0x000000000008181c */ /* 0x000fe400007af070 */
[----:B------:R-:W-:Y:S01]  /*0700*/  @P1 PLOP3.LUT P4, PT, P0, PT, PT, 0x80, 0x8 ;  /* 0x000000000008181c */ /* 0x000fe2000078f070 */
[----:B---3--:R-:W3:Y:S01]  /*0710*/  LDC.64 R92, c[0x0][0x3f8] ;  /* 0x0000fe00ff5c7b82 */ /* 0x008ee20000000a00 */
[----:B------:R-:W-:-:S05]  /*0720*/  IADD3 R105, PT, PT, R91, 0x20, RZ ;  /* 0x000000205b697810 */ /* 0x000fca0007ffe0ff */
[----:B--2---:R-:W-:Y:S02]  /*0730*/  @P1 IMAD.WIDE.U32 R98, R105, 0x10, R98 ;  /* 0x0000001069621825 */ /* 0x004fe400078e0062 */
[----:B0-----:R-:W0:Y:S02]  /*0740*/  LDC.64 R88, c[0x0][0x3a8] ;  /* 0x0000ea00ff587b82 */ /* 0x001e240000000a00 */
[----:B-1----:R-:W-:-:S06]  /*0750*/  @P3 IMAD.WIDE.U32 R96, R101, 0x10, R96 ;  /* 0x0000001065603825 */ /* 0x002fcc00078e0060 */
[----:B------:R-:W1:Y:S01]  /*0760*/  @P3 LDC.64 R100, c[0x0][0x390] ;  /* 0x0000e400ff643b82 */ /* 0x000e620000000a00 */
[----:B---3--:R-:W-:-:S05]  /*0770*/  IMAD.WIDE R92, R0, 0x4, R92 ;  /* 0x00000004005c7825 */ /* 0x008fca00078e025c */
[----:B-----5:R-:W5:Y:S01]  /*0780*/  LDG.E R124, desc[UR6][R92.64] ;  /* 0x000000065c7c7981 */ /* 0x020f62000c1e1900 */
[CC--:B----4-:R-:W-:Y:S01]  /*0790*/  @P6 FFMA.FTZ R136, R84.reuse, R3.reuse, R136 ;  /* 0x0000000354886223 */ /* 0x0d0fe20000010088 */
[----:B------:R-:W-:Y:S01]  /*07a0*/  PLOP3.LUT P6, PT, PT, PT, PT, 0x8, 0x80 ;  /* 0x000000000080781c */ /* 0x000fe20003fce170 */
[-C--:B------:R-:W-:Y:S01]  /*07b0*/  @!P1 FMUL.FTZ R94, R84, R3.reuse ;  /* 0x00000003545e9220 */ /* 0x080fe20000410000 */
[----:B------:R-:W-:Y:S01]  /*07c0*/  @P1 PLOP3.LUT P6, PT, P0, PT, PT, 0x80, 0x8 ;  /* 0x000000000008181c */ /* 0x000fe200007cf070 */
[CC--:B------:R-:W-:Y:S01]  /*07d0*/  @!P1 FMUL.FTZ R95, R85.reuse, R3.reuse ;  /* 0x00000003555f9220 */ /* 0x0c0fe20000410000 */
[----:B------:R-:W-:Y:S01]  /*07e0*/  @!P1 PLOP3.LUT P0, PT, P2, PT, PT, 0x80, 0x8 ;  /* 0x000000000008981c */ /* 0x000fe2000170f070 */
[-C--:B------:R-:W-:Y:S01]  /*07f0*/  @P5 FFMA.FTZ R137, R85, R3.reuse, R137 ;  /* 0x0000000355895223 */ /* 0x080fe20000010089 */
[-C--:B------:R-:W-:Y:S02]  /*0800*/  @P4 FFMA.FTZ R138, R86, R3.reuse, R138 ;  /* 0x00000003568a4223 */ /* 0x080fe4000001008a */
[----:B------:R-:W-:Y:S01]  /*0810*/  @!P1 FSEL R136, R94, RZ, P0 ;  /* 0x000000ff5e889208 */ /* 0x000fe20000000000 */
[-C--:B------:R-:W-:Y:S01]  /*0820*/  @!P1 FMUL.FTZ R94, R86, R3.reuse ;  /* 0x00000003565e9220 */ /* 0x080fe20000410000 */
[----:B------:R-:W-:Y:S01]  /*0830*/  @!P1 FSEL R137, R95, RZ, P0 ;  /* 0x000000ff5f899208 */ /* 0x000fe20000000000 */
[----:B------:R-:W-:-:S03]  /*0840*/  @!P1 FMUL.FTZ R95, R87, R3 ;  /* 0x00000003575f9220 */ /* 0x000fc60000410000 */
[----:B------:R-:W-:Y:S01]  /*0850*/  @!P1 FSEL R138, R94, RZ, P0 ;  /* 0x000000ff5e8a9208 */ /* 0x000fe20000000000 */
[----:B------:R-:W-:Y:S01]  /*0860*/  @P6 FFMA.FTZ R139, R87, R3, R139 ;  /* 0x00000003578b6223 */ /* 0x000fe2000001008b */
[----:B------:R-:W-:Y:S01]  /*0870*/  @!P1 FSEL R139, R95, RZ, P0 ;  /* 0x000000ff5f8b9208 */ /* 0x000fe20000000000 */
[----:B0-----:R-:W-:-:S05]  /*0880*/  IMAD.WIDE.U32 R94, R91, 0x10, R88 ;  /* 0x000000105b5e7825 */ /* 0x001fca00078e0058 */
[----:B------:R0:W-:Y:S04]  /*0890*/  STG.E.128 desc[UR6][R94.64], R136 ;  /* 0x000000885e007986 */ /* 0x0001e8000c101d06 */
[----:B------:R2:W3:Y:S04]  /*08a0*/  @P3 LDG.E.128 R84, desc[UR6][R96.64] ;  /* 0x0000000660543981 */ /* 0x0004e8000c1e1d00 */
[----:B------:R4:W3:Y:S01]  /*08b0*/  @P1 LDG.E.128 R120, desc[UR6][R98.64] ;  /* 0x0000000662781981 */ /* 0x0008e2000c1e1d00 */
[----:B------:R-:W-:Y:S02]  /*08c0*/  PLOP3.LUT P2, PT, PT, PT, PT, 0x8, 0x80 ;  /* 0x000000000080781c */ /* 0x000fe40003f4e170 */
[----:B------:R-:W-:-:S02]  /*08d0*/  PLOP3.LUT P4, PT, PT, PT, PT, 0x8, 0x80 ;  /* 0x000000000080781c */ /* 0x000fc40003f8e170 */
[----:B------:R-:W-:Y:S01]  /*08e0*/  @P1 PLOP3.LUT P2, PT, P0, PT, PT, 0x80, 0x8 ;  /* 0x000000000008181c */ /* 0x000fe2000074f070 */
[----:B--2---:R-:W2:Y:S01]  /*08f0*/  @P1 LDC.64 R96, c[0x0][0x3a0] ;  /* 0x0000e800ff601b82 */ /* 0x004ea20000000a00 */
[----:B------:R-:W-:Y:S02]  /*0900*/  @P1 PLOP3.LUT P4, PT, P0, PT, PT, 0x80, 0x8 ;  /* 0x000000000008181c */ /* 0x000fe4000078f070 */
[----:B------:R-:W-:Y:S02]  /*0910*/  PLOP3.LUT P5, PT, PT, PT, PT, 0x8, 0x80 ;  /* 0x000000000080781c */ /* 0x000fe40003fae170 */
[----:B------:R-:W-:Y:S02]  /*0920*/  PLOP3.LUT P6, PT, PT, PT, PT, 0x8, 0x80 ;  /* 0x000000000080781c */ /* 0x000fe40003fce170 */
[----:B------:R-:W-:Y:S01]  /*0930*/  @P1 PLOP3.LUT P5, PT, P0, PT, PT, 0x80, 0x8 ;  /* 0x000000000008181c */ /* 0x000fe200007af070 */
[----:B----4-:R-:W4:Y:S01]  /*0940*/  @P3 LDC.64 R98, c[0x0][0x390] ;  /* 0x0000e400ff623b82 */ /* 0x010f220000000a00 */
[----:B------:R-:W-:-:S02]  /*0950*/  @P1 PLOP3.LUT P6, PT, P0, PT, PT, 0x80, 0x8 ;  /* 0x000000000008181c */ /* 0x000fc400007cf070 */
[----:B0-----:R-:W-:Y:S02]  /*0960*/  @P3 IADD3 R95, PT, PT, R90, 0x40, RZ ;  /* 0x000000405a5f3810 */ /* 0x001fe40007ffe0ff */
[----:B------:R-:W-:-:S03]  /*0970*/  IADD3 R103, PT, PT, R91, 0x40, RZ ;  /* 0x000000405b677810 */ /* 0x000fc60007ffe0ff */
[----:B-1----:R-:W-:Y:S02]  /*0980*/  @P3 IMAD.WIDE.U32 R94, R95, 0x10, R100 ;  /* 0x000000105f5e3825 */ /* 0x002fe400078e0064 */
[----:B------:R-:W0:Y:S02]  /*0990*/  @P1 LDC.64 R100, c[0x0][0x3a0] ;  /* 0x0000e800ff641b82 */ /* 0x000e240000000a00 */
[----:B--2---:R-:W-:-:S04]  /*09a0*/  @P1 IMAD.WIDE.U32 R96, R103, 0x10, R96 ;  /* 0x0000001067601825 */ /* 0x004fc800078e0060 */
[CC--:B---3--:R-:W-:Y:S01]  /*09b0*/  @!P1 FMUL.FTZ R92, R84.reuse, R3.reuse ;  /* 0x00000003545c9220 */ /* 0x0c8fe20000410000 */
[CC--:B------:R-:W-:Y:S01]  /*09c0*/  @!P1 FMUL.FTZ R93, R85.reuse, R3.reuse ;  /* 0x00000003555d9220 */ /* 0x0c0fe20000410000 */
[-C--:B------:R-:W-:Y:S01]  /*09d0*/  @P2 FFMA.FTZ R120, R84, R3.reuse, R120 ;  /* 0x0000000354782223 */ /* 0x080fe20000010078 */
        /* <DEDUP_REMOVED lines=9> */
[----:B------:R-:W-:-:S05]  /*0a70*/  IMAD.WIDE.U32 R92, R105, 0x10, R88 ;  /* 0x00000010695c7825 */ /* 0x000fca00078e0058 */
[----:B------:R1:W-:Y:S04]  /*0a80*/  STG.E.128 desc[UR6][R92.64], R120 ;  /* 0x000000785c007986 */ /* 0x0003e8000c101d06 */
[----:B------:R2:W1:Y:S04]  /*0a90*/  @P3 LDG.E.128 R84, desc[UR6][R94.64] ;  /* 0x000000065e543981 */ /* 0x000468000c1e1d00 */
[----:B------:R0:W3:Y:S01]  /*0aa0*/  @P1 LDG.E.128 R116, desc[UR6][R96.64] ;  /* 0x0000000660741981 */ /* 0x0000e2000c1e1d00 */
[----:B------:R-:W-:Y:S02]  /*0ab0*/  PLOP3.LUT P2, PT, PT, PT, PT, 0x8, 0x80 ;  /* 0x000000000080781c */ /* 0x000fe40003f4e170 */
[----:B------:R-:W-:-:S02]  /*0ac0*/  PLOP3.LUT P4, PT, PT, PT, PT, 0x8, 0x80 ;  /* 0x000000000080781c */ /* 0x000fc40003f8e170 */
[----:B------:R-:W-:Y:S02]  /*0ad0*/  @P1 PLOP3.LUT P2, PT, P0, PT, PT, 0x80, 0x8 ;  /* 0x000000000008181c */ /* 0x000fe4000074f070 */
[----:B------:R-:W-:Y:S02]  /*0ae0*/  @P1 PLOP3.LUT P4, PT, P0, PT, PT, 0x80, 0x8 ;  /* 0x000000000008181c */ /* 0x000fe4000078f070 */
[----:B------:R-:W-:Y:S02]  /*0af0*/  PLOP3.LUT P5, PT, PT, PT, PT, 0x8, 0x80 ;  /* 0x000000000080781c */ /* 0x000fe40003fae170 */
[----:B------:R-:W-:Y:S02]  /*0b00*/  PLOP3.LUT P6, PT, PT, PT, PT, 0x8, 0x80 ;  /* 0x000000000080781c */ /* 0x000fe40003fce170 */
[----:B------:R-:W-:Y:S02]  /*0b10*/  @P1 PLOP3.LUT P5, PT, P0, PT, PT, 0x80, 0x8 ;  /* 0x000000000008181c */ /* 0x000fe400007af070 */
[----:B------:R-:W-:-:S02]  /*0b20*/  @P1 PLOP3.LUT P6, PT, P0, PT, PT, 0x80, 0x8 ;  /* 0x000000000008181c */ /* 0x000fc400007cf070 */
[----:B--2---:R-:W-:Y:S02]  /*0b30*/  @P3 IADD3 R95, PT, PT, R90, 0x60, RZ ;  /* 0x000000605a5f3810 */ /* 0x004fe40007ffe0ff */
[----:B------:R-:W-:-:S03]  /*0b40*/  IADD3 R105, PT, PT, R91, 0x60, RZ ;  /* 0x000000605b697810 */ /* 0x000fc60007ffe0ff */
[----:B----4-:R-:W-:Y:S02]  /*0b50*/  @P3 IMAD.WIDE.U32 R94, R95, 0x10, R98 ;  /* 0x000000105f5e3825 */ /* 0x010fe400078e0062 */
[----:B------:R-:W2:Y:S02]  /*0b60*/  @P3 LDC.64 R98, c[0x0][0x390] ;  /* 0x0000e400ff623b82 */ /* 0x000ea40000000a00 */
[----:B0-----:R-:W-:-:S04]  /*0b70*/  @P1 IMAD.WIDE.U32 R96, R105, 0x10, R100 ;  /* 0x0000001069601825 */ /* 0x001fc800078e0064 */
[CC--:B-1----:R-:W-:Y:S01]  /*0b80*/  @!P1 FMUL.FTZ R92, R84.reuse, R3.reuse ;  /* 0x00000003545c9220 */ /* 0x0c2fe20000410000 */
        /* <DEDUP_REMOVED lines=13> */
[----:B------:R-:W0:Y:S04]  /*0c60*/  @P3 LDG.E.128 R84, desc[UR6][R94.64] ;  /* 0x000000065e543981 */ /* 0x000e28000c1e1d00 */
[----:B------:R1:W3:Y:S01]  /*0c70*/  @P1 LDG.E.128 R112, desc[UR6][R96.64] ;  /* 0x0000000660701981 */ /* 0x0002e2000c1e1d00 */
[----:B------:R-:W-:Y:S02]  /*0c80*/  PLOP3.LUT P2, PT, PT, PT, PT, 0x8, 0x80 ;  /* 0x000000000080781c */ /* 0x000fe40003f4e170 */
[----:B------:R-:W-:-:S02]  /*0c90*/  PLOP3.LUT P4, PT, PT, PT, PT, 0x8, 0x80 ;  /* 0x000000000080781c */ /* 0x000fc40003f8e170 */
[----:B------:R-:W-:Y:S02]  /*0ca0*/  @P1 PLOP3.LUT P2, PT, P0, PT, PT, 0x80, 0x8 ;  /* 0x000000000008181c */ /* 0x000fe4000074f070 */
[----:B------:R-:W-:Y:S02]  /*0cb0*/  @P1 PLOP3.LUT P4, PT, P0, PT, PT, 0x80, 0x8 ;  /* 0x000000000008181c */ /* 0x000fe4000078f070 */
[----:B------:R-:W-:Y:S01]  /*0cc0*/  PLOP3.LUT P5, PT, PT, PT, PT, 0x8, 0x80 ;  /* 0x000000000080781c */ /* 0x000fe20003fae170 */
[----:B-1----:R-:W1:Y:S01]  /*0cd0*/  @P3 LDC.64 R96, c[0x0][0x390] ;  /* 0x0000e400ff603b82 */ /* 0x002e620000000a00 */
[----:B------:R-:W-:Y:S02]  /*0ce0*/  PLOP3.LUT P6, PT, PT, PT, PT, 0x8, 0x80 ;  /* 0x000000000080781c */ /* 0x000fe40003fce170 */
[----:B------:R-:W-:Y:S02]  /*0cf0*/  @P1 PLOP3.LUT P5, PT, P0, PT, PT, 0x80, 0x8 ;  /* 0x000000000008181c */ /* 0x000fe400007af070 */
[----:B------:R-:W-:-:S02]  /*0d00*/  @P1 PLOP3.LUT P6, PT, P0, PT, PT, 0x80, 0x8 ;  /* 0x000000000008181c */ /* 0x000fc400007cf070 */
[----:B------:R-:W-:Y:S02]  /*0d10*/  @P3 IADD3 R95, PT, PT, R90, 0x80, RZ ;  /* 0x000000805a5f3810 */ /* 0x000fe40007ffe0ff */
[----:B------:R-:W-:-:S03]  /*0d20*/  IADD3 R101, PT, PT, R91, 0x80, RZ ;  /* 0x000000805b657810 */ /* 0x000fc60007ffe0ff */
[----:B--2---:R-:W-:-:S04]  /*0d30*/  @P3 IMAD.WIDE.U32 R94, R95, 0x10, R98 ;  /* 0x000000105f5e3825 */ /* 0x004fc800078e0062 */
[----:B------:R-:W-:-:S04]  /*0d40*/  @P1 IMAD.WIDE.U32 R108, R101, 0x10, R108 ;  /* 0x00000010656c1825 */ /* 0x000fc800078e006c */
[CC--:B0-----:R-:W-:Y:S01]  /*0d50*/  @!P1 FMUL.FTZ R92, R84.reuse, R3.reuse ;  /* 0x00000003545c9220 */ /* 0x0c1fe20000410000 */
        /* <DEDUP_REMOVED lines=15> */
[----:B------:R3:W2:Y:S04]  /*0e50*/  @P3 LDG.E.128 R84, desc[UR6][R94.64] ;  /* 0x000000065e543981 */ /* 0x0006a8000c1e1d00 */
        /* <DEDUP_REMOVED lines=8> */
[----:B---3--:R-:W-:Y:S02]  /*0ee0*/  @P3 IADD3 R95, PT, PT, R90, 0xa0, RZ ;  /* 0x000000a05a5f3810 */ /* 0x008fe40007ffe0ff */
[----:B------:R-:W-:-:S03]  /*0ef0*/  IADD3 R99, PT, PT, R91, 0xa0, RZ ;  /* 0x000000a05b637810 */ /* 0x000fc60007ffe0ff */
[----:B-1----:R-:W-:Y:S02]  /*0f00*/  @P3 IMAD.WIDE.U32 R94, R95, 0x10, R96 ;  /* 0x000000105f5e3825 */ /* 0x002fe400078e0060 */
[----:B------:R-:W1:Y:S02]  /*0f10*/  @P3 LDC.64 R96, c[0x0][0x390] ;  /* 0x0000e400ff603b82 */ /* 0x000e640000000a00 */
[----:B0-----:R-:W-:-:S04]  /*0f20*/  @P1 IMAD.WIDE.U32 R104, R99, 0x10, R104 ;  /* 0x0000001063681825 */ /* 0x001fc800078e0068 */
[CC--:B--2---:R-:W-:Y:S01]  /*0f30*/  @!P1 FMUL.FTZ R92, R84.reuse, R3.reuse ;  /* 0x00000003545c9220 */ /* 0x0c4fe20000410000 */
        /* <DEDUP_REMOVED lines=56> */
[----:B-1----:R-:W-:-:S04]  /*12c0*/  @P3 IMAD.WIDE.U32 R94, R95, 0x10, R96 ;  /* 0x000000105f5e3825 */ /* 0x002fc800078e0060 */
        /* <DEDUP_REMOVED lines=15> */
[----:B------:R-:W2:Y:S04]  /*13c0*/  @P3 LDG.E.128 R84, desc[UR6][R94.64] ;  /* 0x000000065e543981 */ /* 0x000ea8000c1e1d00 */
[----:B------:R-:W3:Y:S01]  /*13d0*/  @P1 LDG.E.128 R96, desc[UR6][R96.64] ;  /* 0x0000000660601981 */ /* 0x000ee2000c1e1d00 */
[----:B------:R-:W-:Y:S02]  /*13e0*/  PLOP3.LUT P2, PT, PT, PT, PT, 0x8, 0x80 ;  /* 0x000000000080781c */ /* 0x000fe40003f4e170 */
[----:B------:R-:W-:-:S02]  /*13f0*/  @P1 PLOP3.LUT P2, PT, P0, PT, PT, 0x80, 0x8 ;  /* 0x000000000008181c */ /* 0x000fc4000074f070 */
[----:B------:R-:W-:Y:S02]  /*1400*/  PLOP3.LUT P4, PT, PT, PT, PT, 0x8, 0x80 ;  /* 0x000000000080781c */ /* 0x000fe40003f8e170 */
[----:B------:R-:W-:Y:S01]  /*1410*/  @P1 PLOP3.LUT P4, PT, P0, PT, PT, 0x80, 0x8 ;  /* 0x000000000008181c */ /* 0x000fe2000078f070 */
[----:B0-----:R-:W0:Y:S01]  /*1420*/  @P1 LDC.64 R92, c[0x0][0x3a0] ;  /* 0x0000e800ff5c1b82 */ /* 0x001e220000000a00 */
[----:B------:R-:W-:Y:S02]  /*1430*/  PLOP3.LUT P6, PT, PT, PT, PT, 0x8, 0x80 ;  /* 0x000000000080781c */ /* 0x000fe40003fce170 */
[----:B------:R-:W-:Y:S02]  /*1440*/  PLOP3.LUT P5, PT, PT, PT, PT, 0x8, 0x80 ;  /* 0x000000000080781c */ /* 0x000fe40003fae170 */
[----:B------:R-:W-:Y:S02]  /*1450*/  @P1 PLOP3.LUT P6, PT, P0, PT, PT, 0x80, 0x8 ;  /* 0x000000000008181c */ /* 0x000fe400007cf070 */
[----:B------:R-:W-:-:S02]  /*1460*/  @P1 PLOP3.LUT P5, PT, P0, PT, PT, 0x80, 0x8 ;  /* 0x000000000008181c */ /* 0x000fc400007af070 */
[----:B------:R-:W-:-:S05]  /*1470*/  IADD3 R135, PT, PT, R91, 0x100, RZ ;  /* 0x000001005b877810 */ /* 0x000fca0007ffe0ff */
[----:B0-----:R-:W-:-:S04]  /*1480*/  @P1 IMAD.WIDE.U32 R92, R135, 0x10, R92 ;  /* 0x00000010875c1825 */ /* 0x001fc800078e005c */
[CC--:B--2---:R-:W-:Y:S01]  /*1490*/  @!P1 FMUL.FTZ R94, R84.reuse, R3.reuse ;  /* 0x00000003545e9220 */ /* 0x0c4fe20000410000 */
[-C--:B------:R-:W-:Y:S01]  /*14a0*/  @!P1 FMUL.FTZ R95, R85, R3.reuse ;  /* 0x00000003555f9220 */ /* 0x080fe20000410000 */
[-C--:B------:R-:W-:Y:S01]  /*14b0*/  @!P1 FMUL.FTZ R126, R87, R3.reuse ;  /* 0x00000003577e9220 */ /* 0x080fe20000410000 */
[-C--:B---3--:R-:W-:Y:S01]  /*14c0*/  @P2 FFMA.FTZ R96, R84, R3.reuse, R96 ;  /* 0x0000000354602223 */ /* 0x088fe20000010060 */
[-C--:B------:R-:W-:Y:S01]  /*14d0*/  @P4 FFMA.FTZ R97, R85, R3.reuse, R97 ;  /* 0x0000000355614223 */ /* 0x080fe20000010061 */
[----:B------:R-:W-:Y:S01]  /*14e0*/  @!P1 FSEL R96, R94, RZ, P0 ;  /* 0x000000ff5e609208 */ /* 0x000fe20000000000 */
[-C--:B------:R-:W-:Y:S01]  /*14f0*/  @!P1 FMUL.FTZ R94, R86, R3.reuse ;  /* 0x00000003565e9220 */ /* 0x080fe20000410000 */
[----:B------:R-:W-:Y:S02]  /*1500*/  @!P1 FSEL R97, R95, RZ, P0 ;  /* 0x000000ff5f619208 */ /* 0x000fe40000000000 */
[----:B------:R-:W-:Y:S01]  /*1510*/  @P3 IADD3 R95, PT, PT, R90, 0x100, RZ ;  /* 0x000001005a5f3810 */ /* 0x000fe20007ffe0ff */
[-C--:B------:R-:W-:Y:S01]  /*1520*/  @P6 FFMA.FTZ R99, R87, R3.reuse, R99 ;  /* 0x0000000357636223 */ /* 0x080fe20000010063 */
[----:B------:R-:W-:Y:S01]  /*1530*/  @P5 FFMA.FTZ R98, R86, R3, R98 ;  /* 0x0000000356625223 */ /* 0x000fe20000010062 */
[----:B------:R-:W-:Y:S01]  /*1540*/  @!P1 FSEL R99, R126, RZ, P0 ;  /* 0x000000ff7e639208 */ /* 0x000fe20000000000 */
[----:B------:R-:W-:Y:S01]  /*1550*/  IMAD.WIDE.U32 R126, R131, 0x10, R88 ;  /* 0x00000010837e7825 */ /* 0x000fe200078e0058 */
[----:B------:R-:W-:-:S03]  /*1560*/  @!P1 FSEL R98, R94, RZ, P0 ;  /* 0x000000ff5e629208 */ /* 0x000fc60000000000 */
[----:B------:R-:W-:Y:S02]  /*1570*/  @P3 IMAD.WIDE.U32 R128, R95, 0x10, R128 ;  /* 0x000000105f803825 */ /* 0x000fe400078e0080 */
[----:B------:R0:W-:Y:S04]  /*1580*/  STG.E.128 desc[UR6][R126.64], R96 ;  /* 0x000000607e007986 */ /* 0x0001e8000c101d06 */
[----:B------:R1:W0:Y:S04]  /*1590*/  @P3 LDG.E.128 R84, desc[UR6][R128.64] ;  /* 0x0000000680543981 */ /* 0x000228000c1e1d00 */
[----:B------:R-:W2:Y:S01]  /*15a0*/  @P1 LDG.E.128 R92, desc[UR6][R92.64] ;  /* 0x000000065c5c1981 */ /* 0x000ea2000c1e1d00 */
[----:B------:R-:W-:-:S02]  /*15b0*/  PLOP3.LUT P2, PT, PT, PT, PT, 0x8, 0x80 ;  /* 0x000000000080781c */ /* 0x000fc40003f4e170 */
[----:B------:R-:W-:Y:S01]  /*15c0*/  PLOP3.LUT P4, PT, PT, PT, PT, 0x8, 0x80 ;  /* 0x000000000080781c */ /* 0x000fe20003f8e170 */
[----:B-1----:R-:W1:Y:S01]  /*15d0*/  @P1 LDC.64 R128, c[0x0][0x3a0] ;  /* 0x0000e800ff801b82 */ /* 0x002e620000000a00 */
[----:B------:R-:W-:Y:S02]  /*15e0*/  @P1 PLOP3.LUT P2, PT, P0, PT, PT, 0x80, 0x8 ;  /* 0x000000000008181c */ /* 0x000fe4000074f070 */
[----:B------:R-:W-:Y:S02]  /*15f0*/  @P1 PLOP3.LUT P4, PT, P0, PT, PT, 0x80, 0x8 ;  /* 0x000000000008181c */ /* 0x000fe4000078f070 */
[----:B------:R-:W-:Y:S02]  /*1600*/  PLOP3.LUT P5, PT, PT, PT, PT, 0x8, 0x80 ;  /* 0x000000000080781c */ /* 0x000fe40003fae170 */
[----:B------:R-:W-:Y:S02]  /*1610*/  PLOP3.LUT P6, PT, PT, PT, PT, 0x8, 0x80 ;  /* 0x000000000080781c */ /* 0x000fe40003fce170 */
[----:B------:R-:W-:-:S02]  /*1620*/  @P1 PLOP3.LUT P5, PT, P0, PT, PT, 0x80, 0x8 ;  /* 0x000000000008181c */ /* 0x000fc400007af070 */
[----:B------:R-:W-:Y:S02]  /*1630*/  @P1 PLOP3.LUT P6, PT, P0, PT, PT, 0x80, 0x8 ;  /* 0x000000000008181c */ /* 0x000fe400007cf070 */
[----:B------:R-:W-:-:S05]  /*1640*/  @P3 IADD3 R131, PT, PT, R90, 0x120, RZ ;  /* 0x000001205a833810 */ /* 0x000fca0007ffe0ff */
[----:B------:R-:W-:-:S04]  /*1650*/  @P3 IMAD.WIDE.U32 R132, R131, 0x10, R132 ;  /* 0x0000001083843825 */ /* 0x000fc800078e0084 */
[CC--:B0-----:R-:W-:Y:S01]  /*1660*/  @!P1 FMUL.FTZ R126, R84.reuse, R3.reuse ;  /* 0x00000003547e9220 */ /* 0x0c1fe20000410000 */
[-C--:B------:R-:W-:Y:S01]  /*1670*/  @!P1 FMUL.FTZ R127, R85, R3.reuse ;  /* 0x00000003557f9220 */ /* 0x080fe20000410000 */
[-C--:B------:R-:W-:Y:S01]  /*1680*/  @!P1 FMUL.FTZ R130, R87, R3.reuse ;  /* 0x0000000357829220 */ /* 0x080fe20000410000 */
[-C--:B--2---:R-:W-:Y:S01]  /*1690*/  @P2 FFMA.FTZ R92, R84, R3.reuse, R92 ;  /* 0x00000003545c2223 */ /* 0x084fe2000001005c */
[-C--:B------:R-:W-:Y:S01]  /*16a0*/  @P4 FFMA.FTZ R93, R85, R3.reuse, R93 ;  /* 0x00000003555d4223 */ /* 0x080fe2000001005d */
[----:B------:R-:W-:Y:S01]  /*16b0*/  @!P1 FSEL R92, R126, RZ, P0 ;  /* 0x000000ff7e5c9208 */ /* 0x000fe20000000000 */
[CC--:B------:R-:W-:Y:S01]  /*16c0*/  @!P1 FMUL.FTZ R126, R86.reuse, R3.reuse ;  /* 0x00000003567e9220 */ /* 0x0c0fe20000410000 */
[----:B------:R-:W-:Y:S02]  /*16d0*/  @!P1 FSEL R93, R127, RZ, P0 ;  /* 0x000000ff7f5d9208 */ /* 0x000fe40000000000 */
[----:B------:R-:W-:Y:S01]  /*16e0*/  IADD3 R127, PT, PT, R91, 0x120, RZ ;  /* 0x000001205b7f7810 */ /* 0x000fe20007ffe0ff */
[-C--:B------:R-:W-:Y:S01]  /*16f0*/  @P5 FFMA.FTZ R94, R86, R3.reuse, R94 ;  /* 0x00000003565e5223 */ /* 0x080fe2000001005e */
[----:B------:R-:W-:Y:S01]  /*1700*/  @P6 FFMA.FTZ R95, R87, R3, R95 ;  /* 0x00000003575f6223 */ /* 0x000fe2000001005f */
[----:B------:R-:W-:Y:S01]  /*1710*/  @!P1 FSEL R94, R126, RZ, P0 ;  /* 0x000000ff7e5e9208 */ /* 0x000fe20000000000 */
[----:B------:R-:W-:Y:S01]  /*1720*/  IMAD.WIDE.U32 R90, R135, 0x10, R88 ;  /* 0x00000010875a7825 */ /* 0x000fe200078e0058 */
[----:B------:R-:W-:-:S03]  /*1730*/  @!P1 FSEL R95, R130, RZ, P0 ;  /* 0x000000ff825f9208 */ /* 0x000fc60000000000 */
[----:B-1----:R-:W-:Y:S02]  /*1740*/  @P1 IMAD.WIDE.U32 R128, R127, 0x10, R128 ;  /* 0x000000107f801825 */ /* 0x002fe400078e0080 */
[----:B------:R0:W-:Y:S04]  /*1750*/  STG.E.128 desc[UR6][R90.64], R92 ;  /* 0x0000005c5a007986 */ /* 0x0001e8000c101d06 */
[----:B------:R1:W2:Y:S04]  /*1760*/  @P3 LDG.E.128 R84, desc[UR6][R132.64] ;  /* 0x0000000684543981 */ /* 0x0002a8000c1e1d00 */
[----:B------:R-:W3:Y:S01]  /*1770*/  @P1 LDG.E.128 R128, desc[UR6][R128.64] ;  /* 0x0000000680801981 */ /* 0x000ee2000c1e1d00 */
        /* <DEDUP_REMOVED lines=26> */
[----:B------:R-:W-:Y:S02]  /*1920*/  PLOP3.LUT P5, PT, PT, PT, PT, 0x8, 0x80 ;  /* 0x000000000080781c */ /* 0x000fe40003fae170 */
[----:B------:R-:W-:Y:S01]  /*1930*/  @P1 PLOP3.LUT P5, PT, P0, PT, PT, 0x80, 0x8 ;  /* 0x000000000008181c */ /* 0x000fe200007af070 */
[----:B------:R-:W-:-:S04]  /*1940*/  FADD.FTZ R90, R91, R102 ;  /* 0x000000665b5a7221 */ /* 0x000fc80000010000 */
[----:B------:R-:W-:Y:S01]  /*1950*/  FADD.FTZ R91, R90, R103 ;  /* 0x000000675a5b7221 */ /* 0x000fe20000010000 */
[----:B------:R-:W-:-:S03]  /*1960*/  PLOP3.LUT P2, PT, PT, PT, PT, 0x8, 0x80 ;  /* 0x000000000080781c */ /* 0x000fc60003f4e170 */
[----:B------:R-:W-:Y:S01]  /*1970*/  FADD.FTZ R90, R91, R96 ;  /* 0x000000605b5a7221 */ /* 0x000fe20000010000 */
[----:B------:R-:W-:Y:S02]  /*1980*/  PLOP3.LUT P3, PT, PT, PT, PT, 0x8, 0x80 ;  /* 0x000000000080781c */ /* 0x000fe40003f6e170 */
[----:B------:R-:W-:Y:S01]  /*1990*/  PLOP3.LUT P4, PT, PT, PT, PT, 0x8, 0x80 ;  /* 0x000000000080781c */ /* 0x000fe20003f8e170 */
[----:B------:R-:W-:Y:S01]  /*19a0*/  FADD.FTZ R91, R90, R97 ;  /* 0x000000615a5b7221 */ /* 0x000fe20000010000 */
[----:B------:R-:W-:Y:S02]  /*19b0*/  @P1 PLOP3.LUT P2, PT, P0, PT, PT, 0x80, 0x8 ;  /* 0x000000000008181c */ /* 0x000fe4000074f070 */
[----:B------:R-:W-:Y:S02]  /*19c0*/  @P1 PLOP3.LUT P3, PT, P0, PT, PT, 0x80, 0x8 ;  /* 0x000000000008181c */ /* 0x000fe4000076f070 */
[----:B------:R-:W-:Y:S01]  /*19d0*/  @P1 PLOP3.LUT P4, PT, P0, PT, PT, 0x80, 0x8 ;  /* 0x000000000008181c */ /* 0x000fe2000078f070 */
[----:B------:R-:W-:Y:S01]  /*19e0*/  FADD.FTZ R90, R91, R98 ;  /* 0x000000625b5a7221 */ /* 0x000fe20000010000 */
[----:B------:R-:W0:Y:S01]  /*19f0*/  S2R R126, SR_TID.X ;  /* 0x00000000007e7919 */ /* 0x000e220000002100 */
[----:B-1----:R-:W-:Y:S01]  /*1a00*/  IMAD.WIDE.U32 R132, R127, 0x10, R88 ;  /* 0x000000107f847825 */ /* 0x002fe200078e0058 */
[----:B------:R-:W-:-:S03]  /*1a10*/  UMOV UR4, 0xffffffff ;  /* 0xffffffff00047882 */ /* 0x000fc60000000000 */
[CC--:B--2---:R-:W-:Y:S01]  /*1a20*/  @!P1 FMUL.FTZ R134, R87.reuse, R3.reuse ;  /* 0x0000000357869220 */ /* 0x0c4fe20000410000 */
[----:B---3--:R-:W-:-:S05]  /*1a30*/  @P5 FFMA.FTZ R131, R87, R3, R131 ;  /* 0x0000000357835223 */ /* 0x008fca0000010083 */
[----:B------:R-:W-:Y:S01]  /*1a40*/  @P1 MOV R91, R131 ;  /* 0x00000083005b1202 */ /* 0x000fe20000000f00 */
[----:B------:R-:W-:Y:S01]  /*1a50*/  FADD.FTZ R131, R90, R99 ;  /* 0x000000635a837221 */ /* 0x000fe20000010000 */
[----:B------:R-:W-:Y:S01]  /*1a60*/  @!P1 FSEL R91, R134, RZ, P0 ;  /* 0x000000ff865b9208 */ /* 0x000fe20000000000 */
[-C--:B------:R-:W-:Y:S01]  /*1a70*/  @P2 FFMA.FTZ R128, R84, R3.reuse, R128 ;  /* 0x0000000354802223 */ /* 0x080fe20000010080 */
[-C--:B------:R-:W-:Y:S01]  /*1a80*/  @P3 FFMA.FTZ R129, R85, R3.reuse, R129 ;  /* 0x0000000355813223 */ /* 0x080fe20000010081 */
[----:B------:R-:W-:Y:S01]  /*1a90*/  FADD.FTZ R134, R131, R92 ;  /* 0x0000005c83867221 */ /* 0x000fe20000010000 */
[-C--:B------:R-:W-:Y:S01]  /*1aa0*/  @P4 FFMA.FTZ R130, R86, R3.reuse, R130 ;  /* 0x0000000356824223 */ /* 0x080fe20000010082 */
[-C--:B------:R-:W-:Y:S01]  /*1ab0*/  @!P1 FMUL.FTZ R131, R84, R3.reuse ;  /* 0x0000000354839220 */ /* 0x080fe20000410000 */
[-C--:B------:R-:W-:Y:S01]  /*1ac0*/  @!P1 FMUL.FTZ R135, R85, R3.reuse ;  /* 0x0000000355879220 */ /* 0x080fe20000410000 */
[----:B------:R-:W-:Y:S01]  /*1ad0*/  @!P1 FMUL.FTZ R127, R86, R3 ;  /* 0x00000003567f9220 */ /* 0x000fe20000410000 */
[----:B------:R-:W-:-:S02]  /*1ae0*/  @P1 MOV R88, R128 ;  /* 0x0000008000581202 */ /* 0x000fc40000000f00 */
[----:B------:R-:W-:Y:S02]  /*1af0*/  @P1 MOV R89, R129 ;  /* 0x0000008100591202 */ /* 0x000fe40000000f00 */
[----:B------:R-:W-:Y:S01]  /*1b00*/  @P1 MOV R90, R130 ;  /* 0x00000082005a1202 */ /* 0x000fe20000000f00 */
[----:B------:R-:W-:Y:S01]  /*1b10*/  FADD.FTZ R3, R134, R93 ;  /* 0x0000005d86037221 */ /* 0x000fe20000010000 */
[----:B------:R-:W-:Y:S02]  /*1b20*/  @!P1 FSEL R88, R131, RZ, P0 ;  /* 0x000000ff83589208 */ /* 0x000fe40000000000 */
        /* <DEDUP_REMOVED lines=8> */
[----:B0-----:R-:W-:-:S03]  /*1bb0*/  LOP3.LUT P0, RZ, R126, 0x1f, RZ, 0xc0, !PT ;  /* 0x0000001f7eff7812 */ /* 0x001fc6000780c0ff */
[----:B------:R-:W-:Y:S01]  /*1bc0*/  FADD.FTZ R128, R128, R91 ;  /* 0x0000005b80807221 */ /* 0x000fe20000010000 */
[----:B-1----:R-:W-:Y:S09]  /*1bd0*/  BRA.DIV UR4, `(.L_x_41063) ;  /* 0x0000001204607947 */ /* 0x002ff2000b800000 */
        /* <DEDUP_REMOVED lines=101> */
.L_x_41078:
        /* <DEDUP_REMOVED lines=14> */
[----:B-----5:R-:W-:-:S13]  /*2310*/  ISETP.GE.AND P0, PT, R124, 0x1, PT ;  /* 0x000000017c00780c */ /* 0x020fda0003f06270 */
[----:B-1----:R-:W-:Y:S05]  /*2320*/  @!P0 BRA `(.L_x_41065) ;  /* 0x0000000800748947 */ /* 0x002fea0003800000 */
[----:B------:R-:W-:Y:S02]  /*2330*/  FSEL R132, R132, RZ, !P1 ;  /* 0x000000ff84847208 */ /* 0x000fe40004800000 */
[----:B------:R-:W-:-:S03]  /*2340*/  IADD3 R2, PT, PT, R124, -0x1, RZ ;  /* 0xffffffff7c027810 */ /* 0x000fc60007ffe0ff */
[C---:B------:R-:W-:Y:S01]  /*2350*/  FADD.FTZ R127, -R132.reuse, R137 ;  /* 0x00000089847f7221 */ /* 0x040fe20000010100 */
        /* <DEDUP_REMOVED lines=12> */
[----:B------:R-:W-:Y:S01]  /*2420*/  FADD.FTZ R123, -R132, R123 ;  /* 0x0000007b847b7221 */ /* 0x000fe20000010100 */
[----:B------:R-:W-:Y:S01]  /*2430*/  LOP3.LUT R2, R126, 0x1f, RZ, 0xc0, !PT ;  /* 0x0000001f7e027812 */ /* 0x000fe200078ec0ff */
        /* <DEDUP_REMOVED lines=74> */
[----:B0-----:R-:W-:-:S04]  /*28e0*/  IMAD.WIDE.U32 R98, R135, 0x10, R120 ;  /* 0x0000001087627825 */ /* 0x001fc800078e0078 */
[----:B------:R-:W-:Y:S01]  /*28f0*/  FMUL.FTZ R134, R134, R91 ;  /* 0x0000005b86867220 */ /* 0x000fe20000410000 */
[----:B------:R-:W-:Y:S01]  /*2900*/  FFMA.FTZ R91, R92, R11, R51 ;  /* 0x0000000b5c5b7223 */ /* 0x000fe20000010033 */
[----:B------:R-:W-:Y:S01]  /*2910*/  IADD3 R137, PT, PT, R135, 0x20, RZ ;  /* 0x0000002087897810 */ /* 0x000fe20007ffe0ff */
[----:B------:R-:W-:Y:S01]  /*2920*/  FFMA.FTZ R88, R93, R8, R48 ;  /* 0x000000085d587223 */ /* 0x000fe20000010030 */
[----:B------:R-:W-:Y:S01]  /*2930*/  FFMA.FTZ R89, R90, R9, R49 ;  /* 0x000000095a597223 */ /* 0x000fe20000010031 */
        /* <DEDUP_REMOVED lines=8> */
[----:B------:R-:W-:Y:S01]  /*29c0*/  IADD3 R143, PT, PT, R135, 0x80, RZ ;  /* 0x00000080878f7810 */ /* 0x000fe20007ffe0ff */
[----:B------:R-:W-:Y:S01]  /*29d0*/  FFMA.FTZ R104, R105, R24, R64 ;  /* 0x0000001869687223 */ /* 0x000fe20000010040 */
[----:B------:R0:W-:Y:S01]  /*29e0*/  STG.E.128 desc[UR6][R98.64], R100 ;  /* 0x0000006462007986 */ /* 0x0001e2000c101d06 */
        /* <DEDUP_REMOVED lines=11> */
[----:B------:R1:W-:Y:S01]  /*2aa0*/  STG.E.128 desc[UR6][R136.64], R88 ;  /* 0x0000005888007986 */ /* 0x0003e2000c101d06 */
[----:B------:R-:W-:-:S04]  /*2ab0*/  IMAD.WIDE.U32 R140, R141, 0x10, R120 ;  /* 0x000000108d8c7825 */ /* 0x000fc800078e0078 */
[----:B------:R-:W-:Y:S01]  /*2ac0*/  FFMA.FTZ R111, R132, R31, R71 ;  /* 0x0000001f846f7223 */ /* 0x000fe20000010047 */
[----:B------:R2:W-:Y:S01]  /*2ad0*/  STG.E.128 desc[UR6][R138.64], R92 ;  /* 0x0000005c8a007986 */ /* 0x0005e2000c101d06 */
[----:B------:R-:W-:-:S04]  /*2ae0*/  IMAD.WIDE.U32 R142, R143, 0x10, R120 ;  /* 0x000000108f8e7825 */ /* 0x000fc800078e0078 */
[----:B0-----:R-:W-:Y:S01]  /*2af0*/  FFMA.FTZ R98, R117, R18, R58 ;  /* 0x0000001275627223 */ /* 0x001fe2000001003a */
[----:B------:R-:W-:Y:S01]  /*2b00*/  FFMA.FTZ R100, R119, R20, R60 ;  /* 0x0000001477647223 */ /* 0x000fe2000001003c */
[C---:B------:R-:W-:Y:S01]  /*2b10*/  IADD3 R117, PT, PT, R135.reuse, 0xe0, RZ ;  /* 0x000000e087757810 */ /* 0x040fe20007ffe0ff */
[----:B------:R-:W-:Y:S01]  /*2b20*/  FFMA.FTZ R99, R112, R19, R59 ;  /* 0x0000001370637223 */ /* 0x000fe2000001003b */
[----:B------:R-:W-:Y:S01]  /*2b30*/  IADD3 R119, PT, PT, R135, 0x100, RZ ;  /* 0x0000010087777810 */ /* 0x000fe20007ffe0ff */
[----:B------:R-:W-:Y:S01]  /*2b40*/  FFMA.FTZ R101, R114, R21, R61 ;  /* 0x0000001572657223 */ /* 0x000fe2000001003d */
[----:B------:R-:W-:Y:S01]  /*2b50*/  FFMA.FTZ R102, R133, R22, R62 ;  /* 0x0000001685667223 */ /* 0x000fe2000001003e */
[----:B------:R-:W-:Y:S01]  /*2b60*/  FFMA.FTZ R103, R116, R23, R63 ;  /* 0x0000001774677223 */ /* 0x000fe2000001003f */
[----:B------:R-:W-:Y:S01]  /*2b70*/  IADD3 R135, PT, PT, R135, 0x120, RZ ;  /* 0x0000012087877810 */ /* 0x000fe20007ffe0ff */
[----:B------:R-:W-:Y:S01]  /*2b80*/  IMAD.WIDE.U32 R112, R113, 0x10, R120 ;  /* 0x0000001071707825 */ /* 0x000fe200078e0078 */
[----:B------:R0:W-:Y:S03]  /*2b90*/  STG.E.128 desc[UR6][R140.64], R96 ;  /* 0x000000608c007986 */ /* 0x0001e6000c101d06 */
[----:B-1----:R-:W-:Y:S01]  /*2ba0*/  FFMA.FTZ R88, R131, R32, R72 ;  /* 0x0000002083587223 */ /* 0x002fe20000010048 */
[----:B------:R-:W-:-:S04]  /*2bb0*/  IMAD.WIDE.U32 R114, R115, 0x10, R120 ;  /* 0x0000001073727825 */ /* 0x000fc800078e0078 */
[----:B------:R-:W-:Y:S01]  /*2bc0*/  FFMA.FTZ R89, R130, R33, R73 ;  /* 0x0000002182597223 */ /* 0x000fe20000010049 */
[----:B------:R-:W-:Y:S01]  /*2bd0*/  FFMA.FTZ R90, R127, R34, R74 ;  /* 0x000000227f5a7223 */ /* 0x000fe2000001004a */
[----:B------:R-:W-:Y:S01]  /*2be0*/  FFMA.FTZ R91, R126, R35, R75 ;  /* 0x000000237e5b7223 */ /* 0x000fe2000001004b */
[----:B------:R-:W-:-:S04]  /*2bf0*/  IMAD.WIDE.U32 R116, R117, 0x10, R120 ;  /* 0x0000001075747825 */ /* 0x000fc800078e0078 */
[----:B--2---:R-:W-:Y:S01]  /*2c00*/  FFMA.FTZ R92, R3, R36, R76 ;  /* 0x00000024035c7223 */ /* 0x004fe2000001004c */
[----:B------:R-:W-:Y:S01]  /*2c10*/  FFMA.FTZ R93, R122, R37, R77 ;  /* 0x000000257a5d7223 */ /* 0x000fe2000001004d */
[----:B------:R-:W-:Y:S01]  /*2c20*/  FFMA.FTZ R94, R123, R38, R78 ;  /* 0x000000267b5e7223 */ /* 0x000fe2000001004e */
[----:B------:R-:W-:-:S04]  /*2c30*/  IMAD.WIDE.U32 R118, R119, 0x10, R120 ;  /* 0x0000001077767825 */ /* 0x000fc800078e0078 */
[----:B------:R-:W-:Y:S01]  /*2c40*/  FFMA.FTZ R95, R124, R39, R79 ;  /* 0x000000277c5f7223 */ /* 0x000fe2000001004f */
[----:B------:R1:W-:Y:S01]  /*2c50*/  STG.E.128 desc[UR6][R142.64], R100 ;  /* 0x000000648e007986 */ /* 0x0003e2000c101d06 */
[----:B------:R-:W-:-:S03]  /*2c60*/  IMAD.WIDE.U32 R120, R135, 0x10, R120 ;  /* 0x0000001087787825 */ /* 0x000fc600078e0078 */
[----:B------:R1:W-:Y:S01]  /*2c70*/  STG.E.128 desc[UR6][R112.64], R104 ;  /* 0x0000006870007986 */ /* 0x0003e2000c101d06 */
[----:B0-----:R-:W-:Y:S01]  /*2c80*/  FFMA.FTZ R96, R125, R40, R80 ;  /* 0x000000287d607223 */ /* 0x001fe20000010050 */
[----:B------:R-:W-:Y:S01]  /*2c90*/  FFMA.FTZ R97, R128, R41, R81 ;  /* 0x0000002980617223 */ /* 0x000fe20000010051 */
[----:B------:R-:W-:Y:S01]  /*2ca0*/  FFMA.FTZ R98, R129, R42, R82 ;  /* 0x0000002a81627223 */ /* 0x000fe20000010052 */
[----:B------:R-:W-:Y:S01]  /*2cb0*/  FFMA.FTZ R99, R134, R43, R83 ;  /* 0x0000002b86637223 */ /* 0x000fe20000010053 */
[----:B------:R1:W-:Y:S04]  /*2cc0*/  STG.E.128 desc[UR6][R114.64], R108 ;  /* 0x0000006c72007986 */ /* 0x0003e8000c101d06 */
[----:B------:R1:W-:Y:S04]  /*2cd0*/  STG.E.128 desc[UR6][R116.64], R88 ;  /* 0x0000005874007986 */ /* 0x0003e8000c101d06 */
[----:B------:R1:W-:Y:S04]  /*2ce0*/  STG.E.128 desc[UR6][R118.64], R92 ;  /* 0x0000005c76007986 */ /* 0x0003e8000c101d06 */
[----:B------:R1:W-:Y:S02]  /*2cf0*/  STG.E.128 desc[UR6][R120.64], R96 ;  /* 0x0000006078007986 */ /* 0x0003e4000c101d06 */
.L_x_41065:
[----:B------:R-:W-:Y:S05]  /*2d00*/  BSYNC.RECONVERGENT B0 ;  /* 0x0000000000007941 */ /* 0x000fea0003800200 */
.L_x_41064:
[----:B-1----:R-:W0:Y:S02]  /*2d10*/  LDC.64 R88, c[0x0][0x380] ;  /* 0x0000e000ff587b82 */ /* 0x002e240000000a00 */
[----:B0-----:R-:W-:-:S04]  /*2d20*/  LEA R0, R88, R0, 0x2 ;  /* 0x0000000058007211 */ /* 0x001fc800078e10ff */
[----:B------:R-:W-:-:S13]  /*2d30*/  ISETP.GE.AND P0, PT, R0, R89, PT ;  /* 0x000000590000720c */ /* 0x000fda0003f06270 */
[----:B------:R-:W-:Y:S05]  /*2d40*/  @!P0 BRA `(.L_x_41066) ;  /* 0xffffffd400d88947 */ /* 0x000fea000383ffff */
[----:B------:R-:W-:Y:S05]  /*2d50*/  EXIT ;  /* 0x000000000000794d */ /* 0x000fea0003800000 */
.L_x_41063:
[----:B------:R-:W-:Y:S01]  /*2d60*/  BSSY B0, `(.L_x_41067) ;  /* 0x0000008000007945 */ /* 0x000fe20003800000 */
[----:B------:R-:W-:Y:S02]  /*2d70*/  MOV R140, R128 ;  /* 0x00000080008c7202 */ /* 0x000fe40000000f00 */
[----:B------:R-:W-:Y:S02]  /*2d80*/  MOV R141, 0x1 ;  /* 0x00000001008d7802 */ /* 0x000fe40000000f00 */
[----:B------:R-:W-:Y:S02]  /*2d90*/  MOV R142, 0x1f ;  /* 0x0000001f008e7802 */ /* 0x000fe40000000f00 */
[----:B------:R-:W-:-:S07]  /*2da0*/  MOV R135, 0xffffffff ;  /* 0xffffffff00877802 */ /* 0x000fce0000000f00 */
[----:B-----5:R-:W-:Y:S05]  /*2db0*/  WARPSYNC.COLLECTIVE R135, `(.L_x_41068) ;  /* 0x0000000087087348 */ /* 0x020fea0003c00000 */
[----:B------:R0:W1:Y:S02]  /*2dc0*/  SHFL.BFLY P1, R134, R140, R141, R142 ;  /* 0x0c00008d8c867389 */ /* 0x000064000002008e */
[----:B01---5:R-:W-:Y:S05]  /*2dd0*/  ENDCOLLECTIVE ;  /* 0x000000000000791b */ /* 0x023fea0003800000 */
.L_x_41068:
[----:B------:R-:W-:Y:S05]  /*2de0*/  BSYNC B0 ;  /* 0x0000000000007941 */ /* 0x000fea0003800000 */
.L_x_41067:
        /* <DEDUP_REMOVED lines=10> */
.L_x_41069:
[----:B------:R-:W-:Y:S01]  /*2e90*/  HFMA2 R141, -RZ, RZ, 0, 2.384185791015625e-07 ;  /* 0x00000004ff8d7431 */ /* 0x000fe200000001ff */
[----:B------:R-:W-:-:S05]  /*2ea0*/  MOV R130, R134 ;  /* 0x0000008600827202 */ /* 0x000fca0000000f00 */
[----:B------:R-:W-:-:S05]  /*2eb0*/  FADD.FTZ R130, R129, R130 ;  /* 0x0000008281827221 */ /* 0x000fca0000010000 */
[----:B------:R-:W-:-:S07]  /*2ec0*/  MOV R140, R130 ;  /* 0x00000082008c7202 */ /* 0x000fce0000000f00 */
[----:B------:R-:W-:Y:S05]  /*2ed0*/  WARPSYNC.COLLECTIVE R135, `(.L_x_41070) ;  /* 0x0000000087087348 */ /* 0x000fea0003c00000 */
[----:B------:R0:W1:Y:S02]  /*2ee0*/  SHFL.BFLY P1, R134, R140, R141, R142 ;  /* 0x0c00008d8c867389 */ /* 0x000064000002008e */
[----:B01----:R-:W-:Y:S05]  /*2ef0*/  ENDCOLLECTIVE ;  /* 0x000000000000791b */ /* 0x003fea0003800000 */
.L_x_41070:
[----:B------:R-:W-:Y:S01]  /*2f00*/  HFMA2 R141, -RZ, RZ, 0, 4.76837158203125e-07 ;  /* 0x00000008ff8d7431 */ /* 0x000fe200000001ff */
[----:B------:R-:W-:-:S05]  /*2f10*/  MOV R3, R134 ;  /* 0x0000008600037202 */ /* 0x000fca0000000f00 */
[----:B------:R-:W-:-:S05]  /*2f20*/  FADD.FTZ R131, R130, R3 ;  /* 0x0000000382837221 */ /* 0x000fca0000010000 */
[----:B------:R-:W-:-:S07]  /*2f30*/  MOV R140, R131 ;  /* 0x00000083008c7202 */ /* 0x000fce0000000f00 */
[----:B------:R-:W-:Y:S05]  /*2f40*/  WARPSYNC.COLLECTIVE R135, `(.L_x_41071) ;  /* 0x0000000087087348 */ /* 0x000fea0003c00000 */
[----:B------:R0:W1:Y:S02]  /*2f50*/  SHFL.BFLY P1, R134, R140, R141, R142 ;  /* 0x0c00008d8c867389 */ /* 0x000064000002008e */
[----:B01----:R-:W-:Y:S05]  /*2f60*/  ENDCOLLECTIVE ;  /* 0x000000000000791b */ /* 0x003fea0003800000 */
.L_x_41071:
[----:B------:R-:W-:Y:S01]  /*2f70*/  HFMA2 R141, -RZ, RZ, 0, 9.5367431640625e-07 ;  /* 0x00000010ff8d7431 */ /* 0x000fe200000001ff */
[----:B------:R-:W-:-:S05]  /*2f80*/  MOV R132, R134 ;  /* 0x0000008600847202 */ /* 0x000fca0000000f00 */
[----:B------:R-:W-:-:S05]  /*2f90*/  FADD.FTZ R133, R131, R132 ;  /* 0x0000008483857221 */ /* 0x000fca0000010000 */
[----:B------:R-:W-:-:S07]  /*2fa0*/  MOV R140, R133 ;  /* 0x00000085008c7202 */ /* 0x000fce0000000f00 */
[----:B------:R-:W-:Y:S05]  /*2fb0*/  WARPSYNC.COLLECTIVE R135, `(.L_x_41072) ;  /* 0x0000000087087348 */ /* 0x000fea0003c00000 */
[----:B------:R0:W1:Y:S02]  /*2fc0*/  SHFL.BFLY P1, R134, R140, R141, R142 ;  /* 0x0c00008d8c867389 */ /* 0x000064000002008e */
[----:B01----:R-:W-:Y:S05]  /*2fd0*/  ENDCOLLECTIVE ;  /* 0x000000000000791b */ /* 0x003fea0003800000 */
.L_x_41072:
        /* <DEDUP_REMOVED lines=88> */
.L_x_41073:
[----:B------:R-:W-:Y:S01]  /*3560*/  HFMA2 R141, -RZ, RZ, 0, 1.1920928955078125e-07 ;  /* 0x00000002ff8d7431 */ /* 0x000fe200000001ff */
[----:B------:R-:W-:-:S05]  /*3570*/  MOV R128, R134 ;  /* 0x0000008600807202 */ /* 0x000fca0000000f00 */
[----:B------:R-:W-:-:S05]  /*3580*/  FADD.FTZ R128, R3, R128 ;  /* 0x0000008003807221 */ /* 0x000fca0000010000 */
[----:B------:R-:W-:-:S07]  /*3590*/  MOV R140, R128 ;  /* 0x00000080008c7202 */ /* 0x000fce0000000f00 */
[----:B------:R-:W-:Y:S05]  /*35a0*/  WARPSYNC.COLLECTIVE R135, `(.L_x_41074) ;  /* 0x0000000087087348 */ /* 0x000fea0003c00000 */
[----:B------:R0:W1:Y:S02]  /*35b0*/  SHFL.BFLY P1, R134, R140, R141, R142 ;  /* 0x0c00008d8c867389 */ /* 0x000064000002008e */
[----:B01----:R-:W-:Y:S05]  /*35c0*/  ENDCOLLECTIVE ;  /* 0x000000000000791b */ /* 0x003fea0003800000 */
.L_x_41074:
[----:B------:R-:W-:Y:S01]  /*35d0*/  HFMA2 R141, -RZ, RZ, 0, 2.384185791015625e-07 ;  /* 0x00000004ff8d7431 */ /* 0x000fe200000001ff */
[----:B------:R-:W-:-:S05]  /*35e0*/  MOV R129, R134 ;  /* 0x0000008600817202 */ /* 0x000fca0000000f00 */
[----:B------:R-:W-:-:S05]  /*35f0*/  FADD.FTZ R129, R128, R129 ;  /* 0x0000008180817221 */ /* 0x000fca0000010000 */
[----:B------:R-:W-:-:S07]  /*3600*/  MOV R140, R129 ;  /* 0x00000081008c7202 */ /* 0x000fce0000000f00 */
[----:B------:R-:W-:Y:S05]  /*3610*/  WARPSYNC.COLLECTIVE R135, `(.L_x_41075) ;  /* 0x0000000087087348 */ /* 0x000fea0003c00000 */
[----:B------:R0:W1:Y:S02]  /*3620*/  SHFL.BFLY P1, R134, R140, R141, R142 ;  /* 0x0c00008d8c867389 */ /* 0x000064000002008e */
[----:B01----:R-:W-:Y:S05]  /*3630*/  ENDCOLLECTIVE ;  /* 0x000000000000791b */ /* 0x003fea0003800000 */
.L_x_41075:
[----:B------:R-:W-:Y:S01]  /*3640*/  HFMA2 R141, -RZ, RZ, 0, 4.76837158203125e-07 ;  /* 0x00000008ff8d7431 */ /* 0x000fe200000001ff */
[----:B------:R-:W-:-:S05]  /*3650*/  MOV R130, R134 ;  /* 0x0000008600827202 */ /* 0x000fca0000000f00 */
[----:B------:R-:W-:-:S05]  /*3660*/  FADD.FTZ R130, R129, R130 ;  /* 0x0000008281827221 */ /* 0x000fca0000010000 */
[----:B------:R-:W-:-:S07]  /*3670*/  MOV R140, R130 ;  /* 0x00000082008c7202 */ /* 0x000fce0000000f00 */
[----:B------:R-:W-:Y:S05]  /*3680*/  WARPSYNC.COLLECTIVE R135, `(.L_x_41076) ;  /* 0x0000000087087348 */ /* 0x000fea0003c00000 */
[----:B------:R0:W1:Y:S02]  /*3690*/  SHFL.BFLY P1, R134, R140, R141, R142 ;  /* 0x0c00008d8c867389 */ /* 0x000064000002008e */
[----:B01----:R-:W-:Y:S05]  /*36a0*/  ENDCOLLECTIVE ;  /* 0x000000000000791b */ /* 0x003fea0003800000 */
.L_x_41076:
[----:B------:R-:W-:Y:S01]  /*36b0*/  HFMA2 R141, -RZ, RZ, 0, 9.5367431640625e-07 ;  /* 0x00000010ff8d7431 */ /* 0x000fe200000001ff */
[----:B------:R-:W-:-:S05]  /*36c0*/  MOV R131, R134 ;  /* 0x0000008600837202 */ /* 0x000fca0000000f00 */
[----:B------:R-:W-:-:S05]  /*36d0*/  FADD.FTZ R131, R130, R131 ;  /* 0x0000008382837221 */ /* 0x000fca0000010000 */
[----:B------:R-:W-:-:S07]  /*36e0*/  MOV R140, R131 ;  /* 0x00000083008c7202 */ /* 0x000fce0000000f00 */
[----:B------:R-:W-:Y:S05]  /*36f0*/  WARPSYNC.COLLECTIVE R135, `(.L_x_41077) ;  /* 0x0000000087087348 */ /* 0x000fea0003c00000 */
[----:B------:R0:W1:Y:S02]  /*3700*/  SHFL.BFLY P1, R134, R140, R141, R142 ;  /* 0x0c00008d8c867389 */ /* 0x000064000002008e */
[----:B01----:R-:W-:Y:S05]  /*3710*/  ENDCOLLECTIVE ;  /* 0x000000000000791b */ /* 0x003fea0003800000 */
.L_x_41077:
[----:B------:R-:W-:Y:S05]  /*3720*/  BRA `(.L_x_41078) ;  /* 0xffffffe800c07947 */ /* 0x000fea000383ffff */
.L_x_41079:
        /* <DEDUP_REMOVED lines=13> */
.L_x_45915:


//--------------------- .text._ZN10layer_norm13ln_fwd_kernelINS_13Kernel_traitsIfffffjLj1280ELj1ELj4ELj1ELj16ENS_18Kernel_traits_baseILj1280EfffffjLj128EEEEELb0ELb1ELb0ELb0EEEvNS_9FwdParamsE --------------------------
	.section	.text._ZN10layer_norm13ln_fwd_kernelINS_13Kernel_traitsIfffffjLj1280ELj1ELj4ELj1ELj16ENS_18Kernel_traits_baseILj1280EfffffjLj128EEEEELb0ELb1ELb0ELb0EEEvNS_9FwdParamsE,"ax",@progbits
	.align	128
        .global         _ZN10layer_norm13ln_fwd_kernelINS_13Kernel_traitsIfffffjLj1280ELj1ELj4ELj1ELj16ENS_18Kernel_traits_baseILj1280EfffffjLj128EEEEELb0ELb1ELb0ELb0EEEvNS_9FwdParamsE
        .type           _ZN10layer_norm13ln_fwd_kernelINS_13Kernel_traitsIfffffjLj1280ELj1ELj4ELj1ELj16ENS_18Kernel_traits_baseILj1280EfffffjLj128EEEEELb0ELb1ELb0ELb0EEEvNS_9FwdParamsE,@function
        .size           _ZN10layer_norm13ln_fwd_kernelINS_13Kernel_traitsIfffffjLj1280ELj1ELj4ELj1ELj16ENS_18Kernel_traits_baseILj1280EfffffjLj128EEEEELb0ELb1ELb0ELb0EEEvNS_9FwdParamsE,(.L_x_45916 - _ZN10layer_norm13ln_fwd_kernelINS_13Kernel_traitsIfffffjLj1280ELj1ELj4ELj1ELj16ENS_18Kernel_traits_baseILj1280EfffffjLj128EEEEELb0ELb1ELb0ELb0EEEvNS_9FwdParamsE)
        .other          _ZN10layer_norm13ln_fwd_kernelINS_13Kernel_traitsIfffffjLj1280ELj1ELj4ELj1ELj16ENS_18Kernel_traits_baseILj1280EfffffjLj128EEEEELb0ELb1ELb0ELb0EEEvNS_9FwdParamsE,@"STO_CUDA_ENTRY STV_DEFAULT"
_ZN10layer_norm13ln_fwd_kernelINS_13Kernel_traitsIfffffjLj1280ELj1ELj4ELj1ELj16ENS_18Kernel_traits_baseILj1280EfffffjLj128EEEEELb0ELb1ELb0ELb0EEEvNS_9FwdParamsE:
.text._ZN10layer_norm13ln_fwd_kernelINS_13Kernel_traitsIfffffjLj1280ELj1ELj4ELj1ELj16ENS_18Kernel_traits_baseILj1280EfffffjLj128EEEEELb0ELb1ELb0ELb0EEEvNS_9FwdParamsE:
        /* <DEDUP_REMOVED lines=30> */
[----:B------:R0:W5:Y:S01]  /*01e0*/  @P3 LDG.E.128 R4, desc[UR6][R112.64] ;  /* 0x0000000670043981 */ /* 0x000162000c1e1d00 */
[----:B------:R-:W4:Y:S01]  /*01f0*/  @P5 LDC.64 R120, c[0x0][0x438] ;  /* 0x00010e00ff785b82 */ /* 0x000f220000000a00 */
[----:B-1----:R-:W-:-:S05]  /*0200*/  @P3 IMAD.WIDE.U32 R114, R0, 0x10, R114 ;  /* 0x0000001000723825 */ /* 0x002fca00078e0072 */
[----:B------:R1:W5:Y:S02]  /*0210*/  @P3 LDG.E.128 R76, desc[UR6][R114.64] ;  /* 0x00000006724c3981 */ /* 0x000364000c1e1d00 */
[----:B------:R-:W0:Y:S01]  /*0220*/  @P5 LDC.64 R122, c[0x0][0x3e8] ;  /* 0x0000fa00ff7a5b82 */ /* 0x000e220000000a00 */
[----:B--2---:R-:W-:-:S07]  /*0230*/  @P3 IMAD.WIDE.U32 R116, R0, 0x10, R116 ;  /* 0x0000001000743825 */ /* 0x004fce00078e0074 */
[----:B------:R-:W2:Y:S01]  /*0240*/  @P0 LDC.64 R124, c[0x0][0x3d0] ;  /* 0x0000f400ff7c0b82 */ /* 0x000ea20000000a00 */
[----:B------:R-:W-:Y:S01]  /*0250*/  @P3 LOP3.LUT R0, R0, 0x20, RZ, 0xfc, !PT ;  /* 0x0000002000003812 */ /* 0x000fe200078efcff */
[----:B------:R2:W5:Y:S06]  /*0260*/  @P3 LDG.E.128 R8, desc[UR6][R116.64] ;  /* 0x0000000674083981 */ /* 0x00056c000c1e1d00 */
[----:B------:R-:W2:Y:S08]  /*0270*/  @P0 LDC.64 R126, c[0x0][0x438] ;  /* 0x00010e00ff7e0b82 */ /* 0x000eb00000000a00 */
[----:B------:R-:W2:Y:S01]  /*0280*/  @P0 LDC.64 R128, c[0x0][0x3e8] ;  /* 0x0000fa00ff800b82 */ /* 0x000ea20000000a00 */
[----:B------:R-:W-:Y:S01]  /*0290*/  ISETP.GE.U32.AND P3, PT, R3, 0xe0, PT ;  /* 0x000000e00300780c */ /* 0x000fe20003f66070 */
[----:B---3--:R-:W-:-:S06]  /*02a0*/  @P5 IMAD.WIDE.U32 R118, R0, 0x10, R118 ;  /* 0x0000001000765825 */ /* 0x008fcc00078e0076 */
[----:B------:R-:W3:Y:S01]  /*02b0*/  @P1 LDC.64 R130, c[0x0][0x3d0] ;  /* 0x0000f400ff821b82 */ /* 0x000ee20000000a00 */
[C---:B----4-:R-:W-:Y:S01]  /*02c0*/  @P5 IMAD.WIDE.U32 R120, R0.reuse, 0x10, R120 ;  /* 0x0000001000785825 */ /* 0x050fe200078e0078 */
[----:B------:R4:W5:Y:S06]  /*02d0*/  @P5 LDG.E.128 R12, desc[UR6][R118.64] ;  /* 0x00000006760c5981 */ /* 0x00096c000c1e1d00 */
[----:B------:R-:W3:Y:S01]  /*02e0*/  @P1 LDC.64 R132, c[0x0][0x438] ;  /* 0x00010e00ff841b82 */ /* 0x000ee20000000a00 */
[----:B0-----:R-:W-:-:S07]  /*02f0*/  @P5 IMAD.WIDE.U32 R122, R0, 0x10, R122 ;  /* 0x00000010007a5825 */ /* 0x001fce00078e007a */
[----:B------:R-:W0:Y:S01]  /*0300*/  @P1 LDC.64 R112, c[0x0][0x3e8] ;  /* 0x0000fa00ff701b82 */ /* 0x000e220000000a00 */
[----:B------:R-:W-:Y:S01]  /*0310*/  @P5 IADD3 R0, PT, PT, R0, 0x20, RZ ;  /* 0x0000002000005810 */ /* 0x000fe20007ffe0ff */
[----:B------:R4:W5:Y:S01]  /*0320*/  @P5 LDG.E.128 R80, desc[UR6][R120.64] ;  /* 0x0000000678505981 */ /* 0x000962000c1e1d00 */
[----:B------:R-:W-:-:S05]  /*0330*/  ISETP.GE.U32.AND P6, PT, R3, 0x100, PT ;  /* 0x000001000300780c */ /* 0x000fca0003fc6070 */
[----:B-1----:R-:W1:Y:S01]  /*0340*/  @P2 LDC.64 R114, c[0x0][0x3d0] ;  /* 0x0000f400ff722b82 */ /* 0x002e620000000a00 */
[C---:B--2---:R-:W-:Y:S01]  /*0350*/  @P0 IMAD.WIDE.U32 R124, R0.reuse, 0x10, R124 ;  /* 0x00000010007c0825 */ /* 0x044fe200078e007c */
[----:B------:R2:W5:Y:S06]  /*0360*/  @P5 LDG.E.128 R16, desc[UR6][R122.64] ;  /* 0x000000067a105981 */ /* 0x00056c000c1e1d00 */
[----:B------:R-:W1:Y:S01]  /*0370*/  @P2 LDC.64 R116, c[0x0][0x438] ;  /* 0x00010e00ff742b82 */ /* 0x000e620000000a00 */
[----:B------:R0:W5:Y:S07]  /*0380*/  @P0 LDG.E.128 R20, desc[UR6][R124.64] ;  /* 0x000000067c140981 */ /* 0x00016e000c1e1d00 */
[----:B------:R-:W1:Y:S01]  /*0390*/  @P2 LDC.64 R134, c[0x0][0x3e8] ;  /* 0x0000fa00ff862b82 */ /* 0x000e620000000a00 */
[----:B------:R-:W-:Y:S01]  /*03a0*/  ISETP.GE.U32.AND P5, PT, R3, 0x120, PT ;  /* 0x000001200300780c */ /* 0x000fe20003fa6070 */
[----:B------:R-:W-:-:S06]  /*03b0*/  @P0 IMAD.WIDE.U32 R126, R0, 0x10, R126 ;  /* 0x00000010007e0825 */ /* 0x000fcc00078e007e */
[----:B----4-:R-:W4:Y:S01]  /*03c0*/  @P4 LDC.64 R118, c[0x0][0x3d0] ;  /* 0x0000f400ff764b82 */ /* 0x010f220000000a00 */
[----:B------:R-:W-:-:S07]  /*03d0*/  @P0 IMAD.WIDE.U32 R128, R0, 0x10, R128 ;  /* 0x0000001000800825 */ /* 0x000fce00078e0080 */
[----:B------:R-:W4:Y:S01]  /*03e0*/  @P4 LDC.64 R120, c[0x0][0x438] ;  /* 0x00010e00ff784b82 */ /* 0x000f220000000a00 */
[----:B------:R-:W-:Y:S01]  /*03f0*/  @P0 IADD3 R0, PT, PT, R0, 0x20, RZ ;  /* 0x0000002000000810 */ /* 0x000fe20007ffe0ff */
[----:B------:R0:W5:Y:S06]  /*0400*/  @P0 LDG.E.128 R84, desc[UR6][R126.64] ;  /* 0x000000067e540981 */ /* 0x00016c000c1e1d00 */
[----:B------:R-:W4:Y:S01]  /*0410*/  @P4 LDC.64 R136, c[0x0][0x3e8] ;  /* 0x0000fa00ff884b82 */ /* 0x000f220000000a00 */
[C---:B---3--:R-:W-:Y:S01]  /*0420*/  @P1 IMAD.WIDE.U32 R130, R0.reuse, 0x10, R130 ;  /* 0x0000001000821825 */ /* 0x048fe200078e0082 */
[----:B------:R3:W5:Y:S06]  /*0430*/  @P0 LDG.E.128 R24, desc[UR6][R128.64] ;  /* 0x0000000680180981 */ /* 0x00076c000c1e1d00 */
[----:B------:R-:W3:Y:S01]  /*0440*/  @P3 LDC.64 R138, c[0x0][0x3d0] ;  /* 0x0000f400ff8a3b82 */ /* 0x000ee20000000a00 */
[C---:B------:R-:W-:Y:S01]  /*0450*/  @P1 IMAD.WIDE.U32 R132, R0.reuse, 0x10, R132 ;  /* 0x0000001000841825 */ /* 0x040fe200078e0084 */
[----:B------:R1:W5:Y:S06]  /*0460*/  @P1 LDG.E.128 R28, desc[UR6][R130.64] ;  /* 0x00000006821c1981 */ /* 0x00036c000c1e1d00 */
[----:B--2---:R-:W2:Y:S01]  /*0470*/  @P3 LDC.64 R122, c[0x0][0x438] ;  /* 0x00010e00ff7a3b82 */ /* 0x004ea20000000a00 */
[----:B0-----:R-:W-:-:S07]  /*0480*/  @P1 IMAD.WIDE.U32 R112, R0, 0x10, R112 ;  /* 0x0000001000701825 */ /* 0x001fce00078e0070 */
[----:B------:R-:W0:Y:S01]  /*0490*/  @P3 LDC.64 R124, c[0x0][0x3e8] ;  /* 0x0000fa00ff7c3b82 */ /* 0x000e220000000a00 */
[----:B------:R-:W-:Y:S01]  /*04a0*/  @P1 IADD3 R0, PT, PT, R0, 0x20, RZ ;  /* 0x0000002000001810 */ /* 0x000fe20007ffe0ff */
[----:B------:R0:W5:Y:S06]  /*04b0*/  @P1 LDG.E.128 R88, desc[UR6][R132.64] ;  /* 0x0000000684581981 */ /* 0x00016c000c1e1d00 */
[----:B------:R-:W0:Y:S01]  /*04c0*/  @P6 LDC.64 R126, c[0x0][0x3d0] ;  /* 0x0000f400ff7e6b82 */ /* 0x000e220000000a00 */
[C---:B-1----:R-:W-:Y:S01]  /*04d0*/  @P2 IMAD.WIDE.U32 R114, R0.reuse, 0x10, R114 ;  /* 0x0000001000722825 */ /* 0x042fe200078e0072 */
[----:B------:R1:W5:Y:S06]  /*04e0*/  @P1 LDG.E.128 R32, desc[UR6][R112.64] ;  /* 0x0000000670201981 */ /* 0x00036c000c1e1d00 */
[----:B------:R-:W1:Y:S01]  /*04f0*/  @P6 LDC.64 R140, c[0x0][0x438] ;  /* 0x00010e00ff8c6b82 */ /* 0x000e620000000a00 */
[C---:B------:R-:W-:Y:S01]  /*0500*/  @P2 IMAD.WIDE.U32 R116, R0.reuse, 0x10, R116 ;  /* 0x0000001000742825 */ /* 0x040fe200078e0074 */
[----:B------:R0:W5:Y:S06]  /*0510*/  @P2 LDG.E.128 R36, desc[UR6][R114.64] ;  /* 0x0000000672242981 */ /* 0x00016c000c1e1d00 */
[----:B------:R-:W1:Y:S01]  /*0520*/  @P6 LDC.64 R142, c[0x0][0x3e8] ;  /* 0x0000fa00ff8e6b82 */ /* 0x000e620000000a00 */
[C---:B------:R-:W-:Y:S01]  /*0530*/  @P2 IMAD.WIDE.U32 R134, R0.reuse, 0x10, R134 ;  /* 0x0000001000862825 */ /* 0x040fe200078e0086 */
[----:B------:R-:W-:Y:S01]  /*0540*/  @P2 IADD3 R0, PT, PT, R0, 0x20, RZ ;  /* 0x0000002000002810 */ /* 0x000fe20007ffe0ff */
[----:B------:R0:W5:Y:S05]  /*0550*/  @P2 LDG.E.128 R92, desc[UR6][R116.64] ;  /* 0x00000006745c2981 */ /* 0x00016a000c1e1d00 */
[----:B------:R-:W1:Y:S01]  /*0560*/  @P5 LDC.64 R144, c[0x0][0x3d0] ;  /* 0x0000f400ff905b82 */ /* 0x000e620000000a00 */
[C---:B----4-:R-:W-:Y:S01]  /*0570*/  @P4 IMAD.WIDE.U32 R118, R0.reuse, 0x10, R118 ;  /* 0x0000001000764825 */ /* 0x050fe200078e0076 */
[----:B------:R4:W5:Y:S06]  /*0580*/  @P2 LDG.E.128 R40, desc[UR6][R134.64] ;  /* 0x0000000686282981 */ /* 0x00096c000c1e1d00 */
[----:B------:R-:W4:Y:S01]  /*0590*/  @P5 LDC.64 R146, c[0x0][0x438] ;  /* 0x00010e00ff925b82 */ /* 0x000f220000000a00 */
[C---:B------:R-:W-:Y:S01]  /*05a0*/  @P4 IMAD.WIDE.U32 R120, R0.reuse, 0x10, R120 ;  /* 0x0000001000784825 */ /* 0x040fe200078e0078 */
[----:B------:R0:W5:Y:S06]  /*05b0*/  @P4 LDG.E.128 R44, desc[UR6][R118.64] ;  /* 0x00000006762c4981 */ /* 0x00016c000c1e1d00 */
[----:B---3--:R-:W3:Y:S01]  /*05c0*/  @P5 LDC.64 R128, c[0x0][0x3e8] ;  /* 0x0000fa00ff805b82 */ /* 0x008ee20000000a00 */
[C---:B------:R-:W-:Y:S01]  /*05d0*/  @P4 IMAD.WIDE.U32 R136, R0.reuse, 0x10, R136 ;  /* 0x0000001000884825 */ /* 0x040fe200078e0088 */
[----:B------:R-:W-:Y:S01]  /*05e0*/  @P4 IADD3 R0, PT, PT, R0, 0x20, RZ ;  /* 0x0000002000004810 */ /* 0x000fe20007ffe0ff */
[----:B------:R0:W5:Y:S04]  /*05f0*/  @P4 LDG.E.128 R96, desc[UR6][R120.64] ;  /* 0x0000000678604981 */ /* 0x000168000c1e1d00 */
[C---:B------:R-:W-:Y:S01]  /*0600*/  @P3 IMAD.WIDE.U32 R138, R0.reuse, 0x10, R138 ;  /* 0x00000010008a3825 */ /* 0x040fe200078e008a */
[----:B------:R1:W5:Y:S03]  /*0610*/  @P4 LDG.E.128 R48, desc[UR6][R136.64] ;  /* 0x0000000688304981 */ /* 0x000366000c1e1d00 */
[C---:B--2---:R-:W-:Y:S01]  /*0620*/  @P3 IMAD.WIDE.U32 R122, R0.reuse, 0x10, R122 ;  /* 0x00000010007a3825 */ /* 0x044fe200078e007a */
[----:B------:R2:W5:Y:S03]  /*0630*/  @P3 LDG.E.128 R52, desc[UR6][R138.64] ;  /* 0x000000068a343981 */ /* 0x000566000c1e1d00 */
[C---:B0-----:R-:W-:Y:S01]  /*0640*/  @P3 IMAD.WIDE.U32 R124, R0.reuse, 0x10, R124 ;  /* 0x00000010007c3825 */ /* 0x041fe200078e007c */
[----:B------:R-:W-:Y:S01]  /*0650*/  @P3 IADD3 R0, PT, PT, R0, 0x20, RZ ;  /* 0x0000002000003810 */ /* 0x000fe20007ffe0ff */
[----:B------:R2:W5:Y:S04]  /*0660*/  @P3 LDG.E.128 R100, desc[UR6][R122.64] ;  /* 0x000000067a643981 */ /* 0x000568000c1e1d00 */
[C---:B------:R-:W-:Y:S01]  /*0670*/  @P6 IMAD.WIDE.U32 R126, R0.reuse, 0x10, R126 ;  /* 0x00000010007e6825 */ /* 0x040fe200078e007e */
[----:B------:R2:W5:Y:S03]  /*0680*/  @P3 LDG.E.128 R56, desc[UR6][R124.64] ;  /* 0x000000067c383981 */ /* 0x000566000c1e1d00 */
[C---:B-1----:R-:W-:Y:S01]  /*0690*/  @P6 IMAD.WIDE.U32 R140, R0.reuse, 0x10, R140 ;  /* 0x00000010008c6825 */ /* 0x042fe200078e008c */
[----:B------:R2:W5:Y:S03]  /*06a0*/  @P6 LDG.E.128 R60, desc[UR6][R126.64] ;  /* 0x000000067e3c6981 */ /* 0x000566000c1e1d00 */
[C---:B------:R-:W-:Y:S01]  /*06b0*/  @P6 IMAD.WIDE.U32 R142, R0.reuse, 0x10, R142 ;  /* 0x00000010008e6825 */ /* 0x040fe200078e008e */
[----:B------:R-:W-:Y:S01]  /*06c0*/  @P6 IADD3 R0, PT, PT, R0, 0x20, RZ ;  /* 0x0000002000006810 */ /* 0x000fe20007ffe0ff */
[----:B------:R2:W5:Y:S04]  /*06d0*/  @P6 LDG.E.128 R104, desc[UR6][R140.64] ;  /* 0x000000068c686981 */ /* 0x000568000c1e1d00 */
[C---:B------:R-:W-:Y:S01]  /*06e0*/  @P5 IMAD.WIDE.U32 R144, R0.reuse, 0x10, R144 ;  /* 0x0000001000905825 */ /* 0x040fe200078e0090 */
[----:B------:R2:W5:Y:S03]  /*06f0*/  @P6 LDG.E.128 R64, desc[UR6][R142.64] ;  /* 0x000000068e406981 */ /* 0x000566000c1e1d00 */
[C---:B----4-:R-:W-:Y:S01]  /*0700*/  @P5 IMAD.WIDE.U32 R146, R0.reuse, 0x10, R146 ;  /* 0x0000001000925825 */ /* 0x050fe200078e0092 */
[----:B------:R2:W5:Y:S03]  /*0710*/  @P5 LDG.E.128 R68, desc[UR6][R144.64] ;  /* 0x0000000690445981 */ /* 0x000566000c1e1d00 */
[----:B---3--:R-:W-:Y:S01]  /*0720*/  @P5 IMAD.WIDE.U32 R128, R0, 0x10, R128 ;  /* 0x0000001000805825 */ /* 0x008fe200078e0080 */
        /* <DEDUP_REMOVED lines=11> */
[----:B------:R-:W5:Y:S01]  /*07e0*/  LDG.E.128 R116, desc[UR6][R116.64] ;  /* 0x0000000674747981 */ /* 0x000f62000c1e1d00 */
[----:B--2---:R-:W-:-:S06]  /*07f0*/  IMAD.WIDE.U32 R120, R0, 0x10, R120 ;  /* 0x0000001000787825 */ /* 0x004fcc00078e0078 */
[----:B------:R-:W5:Y:S01]  /*0800*/  LDG.E.128 R120, desc[UR6][R120.64] ;  /* 0x0000000678787981 */ /* 0x000f62000c1e1d00 */
[----:B------:R-:W-:Y:S05]  /*0810*/  BRA `(.L_x_41082) ;  /* 0x00000004008c7947 */ /* 0x000fea0003800000 */
.L_x_41081:
        /* <DEDUP_REMOVED lines=17> */
[----:B------:R-:W1:Y:S08]  /*0930*/  @P1 LDC.64 R86, c[0x0][0x3e8] ;  /* 0x0000fa00ff561b82 */ /* 0x000e700000000a00 */
[----:B------:R-:W1:Y:S08]  /*0940*/  @P2 LDC.64 R88, c[0x0][0x3d0] ;  /* 0x0000f400ff582b82 */ /* 0x000e700000000a00 */
[----:B------:R-:W1:Y:S01]  /*0950*/  @P2 LDC.64 R90, c[0x0][0x3e8] ;  /* 0x0000fa00ff5a2b82 */ /* 0x000e620000000a00 */
[----:B--2---:R-:W-:Y:S01]  /*0960*/  @P0 IMAD.WIDE.U32 R80, R0, 0x10, R80 ;  /* 0x0000001000500825 */ /* 0x004fe200078e0050 */
[----:B------:R-:W-:-:S06]  /*0970*/  ISETP.GE.U32.AND P6, PT, R3, 0x100, PT ;  /* 0x000001000300780c */ /* 0x000fcc0003fc6070 */
[----:B------:R-:W2:Y:S01]  /*0980*/  @P3 LDC.64 R92, c[0x0][0x3d0] ;  /* 0x0000f400ff5c3b82 */ /* 0x000ea20000000a00 */
[----:B---3--:R-:W-:-:S07]  /*0990*/  @P0 IMAD.WIDE.U32 R82, R0, 0x10, R82 ;  /* 0x0000001000520825 */ /* 0x008fce00078e0052 */
[----:B------:R-:W3:Y:S01]  /*09a0*/  @P3 LDC.64 R94, c[0x0][0x3e8] ;  /* 0x0000fa00ff5e3b82 */ /* 0x000ee20000000a00 */
[----:B------:R-:W-:Y:S01]  /*09b0*/  @P0 IADD3 R0, PT, PT, R0, 0x20, RZ ;  /* 0x0000002000000810 */ /* 0x000fe20007ffe0ff */
[----:B------:R-:W5:Y:S04]  /*09c0*/  @P0 LDG.E.128 R12, desc[UR6][R80.64] ;  /* 0x00000006500c0981 */ /* 0x000f68000c1e1d00 */
[----:B------:R-:W5:Y:S02]  /*09d0*/  @P0 LDG.E.128 R16, desc[UR6][R82.64] ;  /* 0x0000000652100981 */ /* 0x000f64000c1e1d00 */
[----:B0-----:R-:W0:Y:S01]  /*09e0*/  @P4 LDC.64 R76, c[0x0][0x3d0] ;  /* 0x0000f400ff4c4b82 */ /* 0x001e220000000a00 */
[----:B----4-:R-:W-:Y:S01]  /*09f0*/  @P1 IMAD.WIDE.U32 R84, R0, 0x10, R84 ;  /* 0x0000001000541825 */ /* 0x010fe200078e0054 */
[----:B------:R-:W-:-:S06]  /*0a00*/  ISETP.GE.U32.AND P0, PT, R3, 0x120, PT ;  /* 0x000001200300780c */ /* 0x000fcc0003f06070 */
[----:B------:R-:W4:Y:S01]  /*0a10*/  @P4 LDC.64 R96, c[0x0][0x3e8] ;  /* 0x0000fa00ff604b82 */ /* 0x000f220000000a00 */
[C---:B-1----:R-:W-:Y:S01]  /*0a20*/  @P1 IMAD.WIDE.U32 R86, R0.reuse, 0x10, R86 ;  /* 0x0000001000561825 */ /* 0x042fe200078e0056 */
[----:B------:R-:W-:Y:S01]  /*0a30*/  @P1 IADD3 R0, PT, PT, R0, 0x20, RZ ;  /* 0x0000002000001810 */ /* 0x000fe20007ffe0ff */
[----:B------:R1:W5:Y:S04]  /*0a40*/  @P1 LDG.E.128 R20, desc[UR6][R84.64] ;  /* 0x0000000654141981 */ /* 0x000368000c1e1d00 */
[----:B------:R3:W5:Y:S01]  /*0a50*/  @P1 LDG.E.128 R24, desc[UR6][R86.64] ;  /* 0x0000000656181981 */ /* 0x000762000c1e1d00 */
[----:B------:R-:W4:Y:S01]  /*0a60*/  @P5 LDC.64 R78, c[0x0][0x3d0] ;  /* 0x0000f400ff4e5b82 */ /* 0x000f220000000a00 */
[----:B------:R-:W-:Y:S01]  /*0a70*/  @P2 IMAD.WIDE.U32 R88, R0, 0x10, R88 ;  /* 0x0000001000582825 */ /* 0x000fe200078e0058 */
[----:B------:R-:W-:-:S06]  /*0a80*/  ISETP.GE.U32.AND P1, PT, R3, 0x140, PT ;  /* 0x000001400300780c */ /* 0x000fcc0003f26070 */
[----:B------:R-:W4:Y:S01]  /*0a90*/  @P5 LDC.64 R98, c[0x0][0x3e8] ;  /* 0x0000fa00ff625b82 */ /* 0x000f220000000a00 */
[C---:B------:R-:W-:Y:S01]  /*0aa0*/  @P2 IMAD.WIDE.U32 R90, R0.reuse, 0x10, R90 ;  /* 0x00000010005a2825 */ /* 0x040fe200078e005a */
[----:B------:R-:W-:Y:S01]  /*0ab0*/  @P2 IADD3 R0, PT, PT, R0, 0x20, RZ ;  /* 0x0000002000002810 */ /* 0x000fe20007ffe0ff */
[----:B------:R-:W5:Y:S05]  /*0ac0*/  @P2 LDG.E.128 R28, desc[UR6][R88.64] ;  /* 0x00000006581c2981 */ /* 0x000f6a000c1e1d00 */
[----:B------:R-:W4:Y:S01]  /*0ad0*/  @P6 LDC.64 R100, c[0x0][0x3d0] ;  /* 0x0000f400ff646b82 */ /* 0x000f220000000a00 */
[C---:B--2---:R-:W-:Y:S01]  /*0ae0*/  @P3 IMAD.WIDE.U32 R92, R0.reuse, 0x10, R92 ;  /* 0x00000010005c3825 */ /* 0x044fe200078e005c */
[----:B------:R-:W5:Y:S06]  /*0af0*/  @P2 LDG.E.128 R32, desc[UR6][R90.64] ;  /* 0x000000065a202981 */ /* 0x000f6c000c1e1d00 */
[----:B-1----:R-:W1:Y:S01]  /*0b00*/  @P6 LDC.64 R84, c[0x0][0x3e8] ;  /* 0x0000fa00ff546b82 */ /* 0x002e620000000a00 */
[C---:B---3--:R-:W-:Y:S01]  /*0b10*/  @P3 IMAD.WIDE.U32 R94, R0.reuse, 0x10, R94 ;  /* 0x00000010005e3825 */ /* 0x048fe200078e005e */
[----:B------:R-:W-:Y:S01]  /*0b20*/  @P3 IADD3 R0, PT, PT, R0, 0x20, RZ ;  /* 0x0000002000003810 */ /* 0x000fe20007ffe0ff */
[----:B------:R-:W5:Y:S05]  /*0b30*/  @P3 LDG.E.128 R36, desc[UR6][R92.64] ;  /* 0x000000065c243981 */ /* 0x000f6a000c1e1d00 */
[----:B------:R-:W2:Y:S01]  /*0b40*/  @P0 LDC.64 R86, c[0x0][0x3d0] ;  /* 0x0000f400ff560b82 */ /* 0x000ea20000000a00 */
[C---:B0-----:R-:W-:Y:S01]  /*0b50*/  @P4 IMAD.WIDE.U32 R80, R0.reuse, 0x10, R76 ;  /* 0x0000001000504825 */ /* 0x041fe200078e004c */
[----:B------:R-:W5:Y:S06]  /*0b60*/  @P3 LDG.E.128 R40, desc[UR6][R94.64] ;  /* 0x000000065e283981 */ /* 0x000f6c000c1e1d00 */
[----:B------:R-:W0:Y:S01]  /*0b70*/  @P0 LDC.64 R102, c[0x0][0x3e8] ;  /* 0x0000fa00ff660b82 */ /* 0x000e220000000a00 */
[C---:B----4-:R-:W-:Y:S01]  /*0b80*/  @P4 IMAD.WIDE.U32 R96, R0.reuse, 0x10, R96 ;  /* 0x0000001000604825 */ /* 0x050fe200078e0060 */
[----:B------:R-:W-:Y:S01]  /*0b90*/  @P4 IADD3 R0, PT, PT, R0, 0x20, RZ ;  /* 0x0000002000004810 */ /* 0x000fe20007ffe0ff */
[----:B------:R-:W5:Y:S05]  /*0ba0*/  @P4 LDG.E.128 R44, desc[UR6][R80.64] ;  /* 0x00000006502c4981 */ /* 0x000f6a000c1e1d00 */
[----:B------:R-:W3:Y:S01]  /*0bb0*/  @P1 LDC.64 R104, c[0x0][0x3e8] ;  /* 0x0000fa00ff681b82 */ /* 0x000ee20000000a00 */
[C---:B------:R-:W-:Y:S01]  /*0bc0*/  @P5 IMAD.WIDE.U32 R82, R0.reuse, 0x10, R78 ;  /* 0x0000001000525825 */ /* 0x040fe200078e004e */
[----:B------:R-:W5:Y:S06]  /*0bd0*/  @P4 LDG.E.128 R48, desc[UR6][R96.64] ;  /* 0x0000000660304981 */ /* 0x000f6c000c1e1d00 */
[----:B------:R-:W4:Y:S01]  /*0be0*/  @P1 LDC.64 R76, c[0x0][0x3d0] ;  /* 0x0000f400ff4c1b82 */ /* 0x000f220000000a00 */
[C---:B------:R-:W-:Y:S01]  /*0bf0*/  @P5 IMAD.WIDE.U32 R98, R0.reuse, 0x10, R98 ;  /* 0x0000001000625825 */ /* 0x040fe200078e0062 */
[----:B------:R-:W-:Y:S01]  /*0c00*/  @P5 IADD3 R0, PT, PT, R0, 0x20, RZ ;  /* 0x0000002000005810 */ /* 0x000fe20007ffe0ff */
[----:B------:R-:W5:Y:S04]  /*0c10*/  @P5 LDG.E.128 R52, desc[UR6][R82.64] ;  /* 0x0000000652345981 */ /* 0x000f68000c1e1d00 */
[C---:B------:R-:W-:Y:S01]  /*0c20*/  @P6 IMAD.WIDE.U32 R100, R0.reuse, 0x10, R100 ;  /* 0x0000001000646825 */ /* 0x040fe200078e0064 */
[----:B------:R-:W5:Y:S03]  /*0c30*/  @P5 LDG.E.128 R56, desc[UR6][R98.64] ;  /* 0x0000000662385981 */ /* 0x000f66000c1e1d00 */
[C---:B-1----:R-:W-:Y:S01]  /*0c40*/  @P6 IMAD.WIDE.U32 R84, R0.reuse, 0x10, R84 ;  /* 0x0000001000546825 */ /* 0x042fe200078e0054 */
[----:B------:R-:W-:Y:S01]  /*0c50*/  @P6 IADD3 R0, PT, PT, R0, 0x20, RZ ;  /* 0x0000002000006810 */ /* 0x000fe20007ffe0ff */
[----:B------:R-:W5:Y:S04]  /*0c60*/  @P6 LDG.E.128 R60, desc[UR6][R100.64] ;  /* 0x00000006643c6981 */ /* 0x000f68000c1e1d00 */
[C---:B--2---:R-:W-:Y:S01]  /*0c70*/  @P0 IMAD.WIDE.U32 R86, R0.reuse, 0x10, R86 ;  /* 0x0000001000560825 */ /* 0x044fe200078e0056 */
[----:B------:R-:W5:Y:S03]  /*0c80*/  @P6 LDG.E.128 R64, desc[UR6][R84.64] ;  /* 0x0000000654406981 */ /* 0x000f66000c1e1d00 */
[C---:B0-----:R-:W-:Y:S01]  /*0c90*/  @P0 IMAD.WIDE.U32 R102, R0.reuse, 0x10, R102 ;  /* 0x0000001000660825 */ /* 0x041fe200078e0066 */
[----:B------:R-:W-:Y:S01]  /*0ca0*/  @P0 IADD3 R0, PT, PT, R0, 0x20, RZ ;  /* 0x0000002000000810 */ /* 0x000fe20007ffe0ff */
[----:B------:R-:W5:Y:S04]  /*0cb0*/  @P0 LDG.E.128 R68, desc[UR6][R86.64] ;  /* 0x0000000656440981 */ /* 0x000f68000c1e1d00 */
[C---:B---3--:R-:W-:Y:S01]  /*0cc0*/  @P1 IMAD.WIDE.U32 R78, R0.reuse, 0x10, R104 ;  /* 0x00000010004e1825 */ /* 0x048fe200078e0068 */
[----:B------:R0:W5:Y:S03]  /*0cd0*/  @P0 LDG.E.128 R72, desc[UR6][R102.64] ;  /* 0x0000000666480981 */ /* 0x000166000c1e1d00 */
[----:B----4-:R-:W-:Y:S01]  /*0ce0*/  @P1 IMAD.WIDE.U32 R76, R0, 0x10, R76 ;  /* 0x00000010004c1825 */ /* 0x010fe200078e004c */
[----:B------:R1:W5:Y:S01]  /*0cf0*/  @P1 LDG.E.128 R112, desc[UR6][R78.64] ;  /* 0x000000064e701981 */ /* 0x000362000c1e1d00 */
[----:B------:R-:W-:-:S02]  /*0d00*/  CS2R R110, SRZ ;  /* 0x00000000006e7805 */ /* 0x000fc4000001ff00 */
[----:B------:R-:W-:Y:S02]  /*0d10*/  CS2R R108, SRZ ;  /* 0x00000000006c7805 */ /* 0x000fe4000001ff00 */
[----:B------:R-:W-:Y:S01]  /*0d20*/  CS2R R106, SRZ ;  /* 0x00000000006a7805 */ /* 0x000fe2000001ff00 */
[----:B------:R2:W5:Y:S01]  /*0d30*/  @P1 LDG.E.128 R116, desc[UR6][R76.64] ;  /* 0x000000064c741981 */ /* 0x000562000c1e1d00 */
[----:B------:R-:W-:Y:S02]  /*0d40*/  CS2R R104, SRZ ;  /* 0x0000000000687805 */ /* 0x000fe4000001ff00 */
[----:B0-----:R-:W-:Y:S02]  /*0d50*/  CS2R R102, SRZ ;  /* 0x0000000000667805 */ /* 0x001fe4000001ff00 */
        /* <DEDUP_REMOVED lines=11> */
[----:B-1----:R-:W-:Y:S02]  /*0e10*/  CS2R R78, SRZ ;  /* 0x00000000004e7805 */ /* 0x002fe4000001ff00 */
[----:B--2---:R-:W-:Y:S02]  /*0e20*/  CS2R R76, SRZ ;  /* 0x00000000004c7805 */ /* 0x004fe4000001ff00 */
[----:B------:R-:W-:-:S02]  /*0e30*/  @P1 CS2R R122, SRZ ;  /* 0x00000000007a1805 */ /* 0x000fc4000001ff00 */
[----:B------:R-:W-:-:S07]  /*0e40*/  @P1 CS2R R120, SRZ ;  /* 0x0000000000781805 */ /* 0x000fce000001ff00 */
.L_x_41082:
[----:B------:R-:W-:Y:S05]  /*0e50*/  BSYNC.RECONVERGENT B0 ;  /* 0x0000000000007941 */ /* 0x000fea0003800200 */
.L_x_41080:
[----:B------:R-:W0:Y:S02]  /*0e60*/  LDCU UR4, c[0x0][0x384] ;  /* 0x00007080ff0477ac */ /* 0x000e240008000800 */
[----:B0-----:R-:W-:-:S13]  /*0e70*/  ISETP.GE.AND P0, PT, R168, UR4, PT ;  /* 0x00000004a8007c0c */ /* 0x001fda000bf06270 */
[----:B------:R-:W-:Y:S05]  /*0e80*/  @P0 EXIT ;  /* 0x000000000000094d */ /* 0x000fea0003800000 */
[----:B------:R-:W0:Y:S01]  /*0e90*/  LDCU.64 UR4, c[0x0][0x3e0] ;  /* 0x00007c00ff0477ac */ /* 0x000e220008000a00 */
[----:B------:R-:W-:Y:S01]  /*0ea0*/  LOP3.LUT R178, R178, 0xffffffef, RZ, 0xc0, !PT ;  /* 0xffffffefb2b27812 */ /* 0x000fe200078ec0ff */
[----:B------:R-:W1:Y:S01]  /*0eb0*/  LDCU UR12, c[0x0][0x388] ;  /* 0x00007100ff0c77ac */ /* 0x000e620008000800 */
[----:B------:R-:W2:Y:S01]  /*0ec0*/  LDCU.U8 UR10, c[0x0][0x410] ;  /* 0x00008200ff0a77ac */ /* 0x000ea20008000000 */
[----:B------:R-:W3:Y:S01]  /*0ed0*/  LDCU UR11, c[0x0][0x448] ;  /* 0x00008900ff0b77ac */ /* 0x000ee20008000800 */
[----:B------:R-:W4:Y:S01]  /*0ee0*/  LDCU.64 UR8, c[0x0][0x3a0] ;  /* 0x00007400ff0877ac */ /* 0x000f220008000a00 */
[----:B0-----:R-:W-:-:S04]  /*0ef0*/  ISETP.NE.U32.AND P0, PT, RZ, UR4, PT ;  /* 0x00000004ff007c0c */ /* 0x001fc8000bf05070 */
[----:B------:R-:W-:-:S13]  /*0f00*/  ISETP.NE.AND.EX P0, PT, RZ, UR5, PT, P0 ;  /* 0x00000005ff007c0c */ /* 0x000fda000bf05300 */
[----:B-1234-:R-:W-:-:S07]  /*0f10*/  @P0 LOP3.LUT R178, R178, 0x10, RZ, 0xfc, !PT ;  /* 0x00000010b2b20812 */ /* 0x01efce00078efcff */
.L_x_41124:
[----:B------:R-:W-:Y:S01]  /*0f20*/  LOP3.LUT P0, RZ, R178, 0x10, RZ, 0xc0, !PT ;  /* 0x00000010b2ff7812 */ /* 0x000fe2000780c0ff */
[----:B------:R-:W-:Y:S01]  /*0f30*/  IMAD R0, R168, UR12, RZ ;  /* 0x0000000ca8007c24 */ /* 0x000fe2000f8e02ff */
[C---:B------:R-:W-:Y:S02]  /*0f40*/  ISETP.GE.U32.AND P4, PT, R3.reuse, 0x40, PT ;  /* 0x000000400300780c */ /* 0x040fe40003f86070 */
[----:B------:R-:W-:Y:S02]  /*0f50*/  ISETP.GE.U32.AND P3, PT, R3, 0x60, PT ;  /* 0x000000600300780c */ /* 0x000fe40003f66070 */
[----:B------:R-:W-:Y:S02]  /*0f60*/  SHF.R.S32.HI R169, RZ, 0x1f, R0 ;  /* 0x0000001fffa97819 */ /* 0x000fe40000011400 */
[----:B------:R-:W-:Y:S02]  /*0f70*/  LOP3.LUT R178, R178, 0xfffff7ff, RZ, 0xc0, !PT ;  /* 0xfffff7ffb2b27812 */ /* 0x000fe400078ec0ff */
[----:B------:R-:W-:Y:S01]  /*0f80*/  LEA.HI R169, R169, R0, RZ, 0x2 ;  /* 0x00000000a9a97211 */ /* 0x000fe200078f10ff */
[----:B------:R-:W-:Y:S01]  /*0f90*/  HFMA2 R0, -RZ, RZ, 1.875, 0 ;  /* 0x3f800000ff007431 */ /* 0x000fe200000001ff */
[C---:B------:R-:W-:Y:S01]  /*0fa0*/  ISETP.GE.U32.AND P2, PT, R3.reuse, 0x80, PT ;  /* 0x000000800300780c */ /* 0x040fe20003f46070 */
[----:B--234-:R-:W0:Y:S01]  /*0fb0*/  @P0 LDC.64 R172, c[0x0][0x3e0] ;  /* 0x0000f800ffac0b82 */ /* 0x01ce220000000a00 */
[----:B------:R-:W-:-:S02]  /*0fc0*/  ISETP.GE.U32.AND P5, PT, R3, 0x20, PT ;  /* 0x000000200300780c */ /* 0x000fc40003fa6070 */
[----:B------:R-:W-:Y:S02]  /*0fd0*/  @P4 LOP3.LUT R178, R178, 0x800, RZ, 0xfc, !PT ;  /* 0x00000800b2b24812 */ /* 0x000fe400078efcff */
[----:B------:R-:W-:Y:S02]  /*0fe0*/  ISETP.GE.U32.AND P1, PT, R3, 0xa0, PT ;  /* 0x000000a00300780c */ /* 0x000fe40003f26070 */
[----:B------:R-:W-:Y:S01]  /*0ff0*/  LOP3.LUT R178, R178, 0xffffefff, RZ, 0xc0, !PT ;  /* 0xffffefffb2b27812 */ /* 0x000fe200078ec0ff */
[----:B------:R-:W-:Y:S01]  /*1000*/  BSSY.RECONVERGENT B0, `(.L_x_41083) ;  /* 0x0000023000007945 */ /* 0x000fe20003800200 */
[----:B------:R-:W-:Y:S02]  /*1010*/  LEA.HI.SX32 R169, R169, R2, 0x1e ;  /* 0x00000002a9a97211 */ /* 0x000fe400078ff2ff */
[----:B------:R-:W-:-:S04]  /*1020*/  @P3 LOP3.LUT R178, R178, 0x1000, RZ, 0xfc, !PT ;  /* 0x00001000b2b23812 */ /* 0x000fc800078efcff */
[----:B------:R-:W-:-:S04]  /*1030*/  LOP3.LUT R178, R178, 0xffffdfff, RZ, 0xc0, !PT ;  /* 0xffffdfffb2b27812 */ /* 0x000fc800078ec0ff */
[----:B------:R-:W-:-:S04]  /*1040*/  @P2 LOP3.LUT R178, R178, 0x2000, RZ, 0xfc, !PT ;  /* 0x00002000b2b22812 */ /* 0x000fc800078efcff */
[----:B------:R-:W-:Y:S01]  /*1050*/  LOP3.LUT R178, R178, 0xffffbfff, RZ, 0xc0, !PT ;  /* 0xffffbfffb2b27812 */ /* 0x000fe200078ec0ff */
[----:B0-----:R-:W-:Y:S01]  /*1060*/  @P0 IMAD.WIDE R172, R168, 0x4, R172 ;  /* 0x00000004a8ac0825 */ /* 0x001fe200078e02ac */
[----:B------:R-:W-:Y:S02]  /*1070*/  MOV R170, R169 ;  /* 0x000000a900aa7202 */ /* 0x000fe40000000f00 */
[----:B------:R-:W-:Y:S02]  /*1080*/  @P1 LOP3.LUT R178, R178, 0x4000, RZ, 0xfc, !PT ;  /* 0x00004000b2b21812 */ /* 0x000fe400078efcff */
[----:B-----5:R0:W5:Y:S01]  /*1090*/  @P0 LDG.E R0, desc[UR6][R172.64] ;  /* 0x00000006ac000981 */ /* 0x020162000c1e1900 */
[----:B------:R-:W-:Y:S05]  /*10a0*/  @!P5 BRA `(.L_x_41084) ;  /* 0x000000000060d947 */ /* 0x000fea0003800000 */
[----:B------:R-:W-:Y:S01]  /*10b0*/  ISETP.NE.U32.AND P0, PT, RZ, UR8, PT ;  /* 0x00000008ff007c0c */ /* 0x000fe2000bf05070 */
[----:B------:R-:W1:Y:S03]  /*10c0*/  LDC.64 R170, c[0x0][0x390] ;  /* 0x0000e400ffaa7b82 */ /* 0x000e660000000a00 */
[----:B------:R-:W-:-:S05]  /*10d0*/  ISETP.NE.AND.EX P0, PT, RZ, UR9, PT, P0 ;  /* 0x00000009ff007c0c */ /* 0x000fca000bf05300 */
[----:B------:R-:W2:Y:S08]  /*10e0*/  LDC.64 R174, c[0x0][0x3a8] ;  /* 0x0000ea00ffae7b82 */ /* 0x000eb00000000a00 */
[----:B0-----:R-:W0:Y:S01]  /*10f0*/  @P0 LDC.64 R172, c[0x0][0x3a0] ;  /* 0x0000e800ffac0b82 */ /* 0x001e220000000a00 */
[----:B-1----:R-:W-:-:S05]  /*1100*/  IMAD.WIDE.U32 R170, R169, 0x10, R170 ;  /* 0x00000010a9aa7825 */ /* 0x002fca00078e00aa */
[----:B------:R-:W3:Y:S01]  /*1110*/  LDG.E.128 R156, desc[UR6][R170.64] ;  /* 0x00000006aa9c7981 */ /* 0x000ee2000c1e1d00 */
[----:B0-----:R-:W-:-:S05]  /*1120*/  @P0 IMAD.WIDE.U32 R172, R169, 0x10, R172 ;  /* 0x00000010a9ac0825 */ /* 0x001fca00078e00ac */
[----:B------:R2:W4:Y:S02]  /*1130*/  @P0 LDG.E.128 R124, desc[UR6][R172.64] ;  /* 0x00000006ac7c0981 */ /* 0x000524000c1e1d00 */
[C---:B--2---:R-:W-:Y:S01]  /*1140*/  IMAD.WIDE.U32 R172, R169.reuse, 0x10, R174 ;  /* 0x00000010a9ac7825 */ /* 0x044fe200078e00ae */
[----:B------:R-:W-:-:S03]  /*1150*/  IADD3 R170, PT, PT, R169, 0x20, RZ ;  /* 0x00000020a9aa7810 */ /* 0x000fc60007ffe0ff */
[-C--:B---3-5:R-:W-:Y:S01]  /*1160*/  FMUL.FTZ R177, R156, R0.reuse ;  /* 0x000000009cb17220 */ /* 0x0a8fe20000410000 */
[-C--:B------:R-:W-:Y:S01]  /*1170*/  FMUL.FTZ R176, R157, R0.reuse ;  /* 0x000000009db07220 */ /* 0x080fe20000410000 */
[-C--:B------:R-:W-:Y:S01]  /*1180*/  FMUL.FTZ R179, R158, R0.reuse ;  /* 0x000000009eb37220 */ /* 0x080fe20000410000 */
[----:B------:R-:W-:Y:S01]  /*1190*/  FMUL.FTZ R180, R159, R0 ;  /* 0x000000009fb47220 */ /* 0x000fe20000410000 */
[----:B----4-:R-:W-:Y:S01]  /*11a0*/  @P0 FFMA.FTZ R156, R177, R8, R124 ;  /* 0x00000008b19c0223 */ /* 0x010fe2000001007c */
[----:B------:R-:W-:Y:S01]  /*11b0*/  @P0 FFMA.FTZ R157, R176, R9, R125 ;  /* 0x00000009b09d0223 */ /* 0x000fe2000001007d */
[----:B------:R-:W-:Y:S01]  /*11c0*/  @P0 FFMA.FTZ R158, R179, R10, R126 ;  /* 0x0000000ab39e0223 */ /* 0x000fe2000001007e */
[----:B------:R-:W-:Y:S01]  /*11d0*/  @P0 FFMA.FTZ R159, R180, R11, R127 ;  /* 0x0000000bb49f0223 */ /* 0x000fe2000001007f */
[----:B------:R-:W-:Y:S01]  /*11e0*/  @!P0 FMUL.FTZ R156, R177, R8 ;  /* 0x00000008b19c8220 */ /* 0x000fe20000410000 */
[----:B------:R-:W-:Y:S01]  /*11f0*/  @!P0 FMUL.FTZ R157, R176, R9 ;  /* 0x00000009b09d8220 */ /* 0x000fe20000410000 */
[----:B------:R-:W-:Y:S01]  /*1200*/  @!P0 FMUL.FTZ R158, R179, R10 ;  /* 0x0000000ab39e8220 */ /* 0x000fe20000410000 */
[----:B------:R-:W-:-:S05]  /*1210*/  @!P0 FMUL.FTZ R159, R180, R11 ;  /* 0x0000000bb49f8220 */ /* 0x000fca0000410000 */
[----:B------:R1:W-:Y:S02]  /*1220*/  STG.E.128 desc[UR6][R172.64], R156 ;  /* 0x0000009cac007986 */ /* 0x0003e4000c101d06 */
.L_x_41084:
[----:B------:R-:W-:Y:S05]  /*1230*/  BSYNC.RECONVERGENT B0 ;  /* 0x0000000000007941 */ /* 0x000fea0003800200 */
.L_x_41083:
[----:B------:R-:W-:Y:S04]  /*1240*/  BSSY.RECONVERGENT B0, `(.L_x_41085) ;  /* 0x000001a000007945 */ /* 0x000fe80003800200 */
[----:B------:R-:W-:Y:S05]  /*1250*/  @!P4 BRA `(.L_x_41086) ;  /* 0x000000000060c947 */ /* 0x000fea0003800000 */
[----:B------:R-:W-:Y:S01]  /*1260*/  ISETP.NE.U32.AND P0, PT, RZ, UR8, PT ;  /* 0x00000008ff007c0c */ /* 0x000fe2000bf05070 */
[----:B01----:R-:W0:Y:S03]  /*1270*/  LDC.64 R172, c[0x0][0x390] ;  /* 0x0000e400ffac7b82 */ /* 0x003e260000000a00 */
[----:B------:R-:W-:-:S05]  /*1280*/  ISETP.NE.AND.EX P0, PT, RZ, UR9, PT, P0 ;  /* 0x00000009ff007c0c */ /* 0x000fca000bf05300 */
[----:B------:R-:W1:Y:S08]  /*1290*/  LDC.64 R176, c[0x0][0x3a8] ;  /* 0x0000ea00ffb07b82 */ /* 0x000e700000000a00 */
[----:B------:R-:W2:Y:S01]  /*12a0*/  @P0 LDC.64 R174, c[0x0][0x3a0] ;  /* 0x0000e800ffae0b82 */ /* 0x000ea20000000a00 */
[----:B0-----:R-:W-:-:S05]  /*12b0*/  IMAD.WIDE.U32 R172, R170, 0x10, R172 ;  /* 0x00000010aaac7825 */ /* 0x001fca00078e00ac */
[----:B------:R1:W3:Y:S01]  /*12c0*/  LDG.E.128 R160, desc[UR6][R172.64] ;  /* 0x00000006aca07981 */ /* 0x0002e2000c1e1d00 */
[----:B--2---:R-:W-:-:S05]  /*12d0*/  @P0 IMAD.WIDE.U32 R174, R170, 0x10, R174 ;  /* 0x00000010aaae0825 */ /* 0x004fca00078e00ae */
[----:B------:R-:W2:Y:S01]  /*12e0*/  @P0 LDG.E.128 R124, desc[UR6][R174.64] ;  /* 0x00000006ae7c0981 */ /* 0x000ea2000c1e1d00 */
[C---:B-1----:R-:W-:Y:S01]  /*12f0*/  IMAD.WIDE.U32 R172, R170.reuse, 0x10, R176 ;  /* 0x00000010aaac7825 */ /* 0x042fe200078e00b0 */
[----:B------:R-:W-:-:S03]  /*1300*/  IADD3 R170, PT, PT, R170, 0x20, RZ ;  /* 0x00000020aaaa7810 */ /* 0x000fc60007ffe0ff */
[-C--:B---3-5:R-:W-:Y:S01]  /*1310*/  FMUL.FTZ R171, R160, R0.reuse ;  /* 0x00000000a0ab7220 */ /* 0x0a8fe20000410000 */
[-C--:B------:R-:W-:Y:S01]  /*1320*/  FMUL.FTZ R180, R161, R0.reuse ;  /* 0x00000000a1b47220 */ /* 0x080fe20000410000 */
[-C--:B------:R-:W-:Y:S01]  /*1330*/  FMUL.FTZ R179, R162, R0.reuse ;  /* 0x00000000a2b37220 */ /* 0x080fe20000410000 */
[----:B------:R-:W-:Y:S01]  /*1340*/  FMUL.FTZ R182, R163, R0 ;  /* 0x00000000a3b67220 */ /* 0x000fe20000410000 */
[----:B--2---:R-:W-:Y:S01]  /*1350*/  @P0 FFMA.FTZ R160, R171, R16, R124 ;  /* 0x00000010aba00223 */ /* 0x004fe2000001007c */
        /* <DEDUP_REMOVED lines=8> */
.L_x_41086:
[----:B------:R-:W-:Y:S05]  /*13e0*/  BSYNC.RECONVERGENT B0 ;  /* 0x0000000000007941 */ /* 0x000fea0003800200 */
.L_x_41085:
[----:B------:R-:W-:Y:S04]  /*13f0*/  BSSY.RECONVERGENT B0, `(.L_x_41087) ;  /* 0x000001a000007945 */ /* 0x000fe80003800200 */
[----:B------:R-:W-:Y:S05]  /*1400*/  @!P3 BRA `(.L_x_41088) ;  /* 0x000000000060b947 */ /* 0x000fea0003800000 */
[----:B------:R-:W-:Y:S01]  /*1410*/  ISETP.NE.U32.AND P0, PT, RZ, UR8, PT ;  /* 0x00000008ff007c0c */ /* 0x000fe2000bf05070 */
[----:B------:R-:W0:Y:S03]  /*1420*/  LDC.64 R128, c[0x0][0x390] ;  /* 0x0000e400ff807b82 */ /* 0x000e260000000a00 */
[----:B------:R-:W-:-:S05]  /*1430*/  ISETP.NE.AND.EX P0, PT, RZ, UR9, PT, P0 ;  /* 0x00000009ff007c0c */ /* 0x000fca000bf05300 */
[----:B------:R-:W3:Y:S08]  /*1440*/  LDC.64 R176, c[0x0][0x3a8] ;  /* 0x0000ea00ffb07b82 */ /* 0x000ef00000000a00 */
[----:B------:R-:W4:Y:S01]  /*1450*/  @P0 LDC.64 R130, c[0x0][0x3a0] ;  /* 0x0000e800ff820b82 */ /* 0x000f220000000a00 */
[----:B012---:R-:W-:-:S04]  /*1460*/  IMAD.WIDE.U32 R172, R170, 0x10, R128 ;  /* 0x00000010aaac7825 */ /* 0x007fc800078e0080 */
[C---:B----4-:R-:W-:Y:S02]  /*1470*/  @P0 IMAD.WIDE.U32 R174, R170.reuse, 0x10, R130 ;  /* 0x00000010aaae0825 */ /* 0x050fe400078e0082 */
[----:B------:R-:W2:Y:S04]  /*1480*/  LDG.E.128 R128, desc[UR6][R172.64] ;  /* 0x00000006ac807981 */ /* 0x000ea8000c1e1d00 */
[----:B------:R-:W4:Y:S01]  /*1490*/  @P0 LDG.E.128 R124, desc[UR6][R174.64] ;  /* 0x00000006ae7c0981 */ /* 0x000f22000c1e1d00 */
[C---:B---3--:R-:W-:Y:S01]  /*14a0*/  IMAD.WIDE.U32 R176, R170.reuse, 0x10, R176 ;  /* 0x00000010aab07825 */ /* 0x048fe200078e00b0 */
[----:B------:R-:W-:-:S03]  /*14b0*/  IADD3 R170, PT, PT, R170, 0x20, RZ ;  /* 0x00000020aaaa7810 */ /* 0x000fc60007ffe0ff */
[-C--:B--2--5:R-:W-:Y:S01]  /*14c0*/  FMUL.FTZ R171, R128, R0.reuse ;  /* 0x0000000080ab7220 */ /* 0x0a4fe20000410000 */
        /* <DEDUP_REMOVED lines=12> */
.L_x_41088:
[----:B------:R-:W-:Y:S05]  /*1590*/  BSYNC.RECONVERGENT B0 ;  /* 0x0000000000007941 */ /* 0x000fea0003800200 */
.L_x_41087:
[----:B------:R-:W-:Y:S04]  /*15a0*/  BSSY.RECONVERGENT B0, `(.L_x_41089) ;  /* 0x000001a000007945 */ /* 0x000fe80003800200 */
[----:B------:R-:W-:Y:S05]  /*15b0*/  @!P2 BRA `(.L_x_41090) ;  /* 0x000000000060a947 */ /* 0x000fea0003800000 */
[----:B------:R-:W-:Y:S01]  /*15c0*/  ISETP.NE.U32.AND P0, PT, RZ, UR8, PT ;  /* 0x00000008ff007c0c */ /* 0x000fe2000bf05070 */
[----:B------:R-:W0:Y:S03]  /*15d0*/  LDC.64 R132, c[0x0][0x390] ;  /* 0x0000e400ff847b82 */ /* 0x000e260000000a00 */
[----:B------:R-:W-:-:S05]  /*15e0*/  ISETP.NE.AND.EX P0, PT, RZ, UR9, PT, P0 ;  /* 0x00000009ff007c0c */ /* 0x000fca000bf05300 */
[----:B---3--:R-:W3:Y:S08]  /*15f0*/  LDC.64 R176, c[0x0][0x3a8] ;  /* 0x0000ea00ffb07b82 */ /* 0x008ef00000000a00 */
        /* <DEDUP_REMOVED lines=20> */
.L_x_41090:
[----:B------:R-:W-:Y:S05]  /*1740*/  BSYNC.RECONVERGENT B0 ;  /* 0x0000000000007941 */ /* 0x000fea0003800200 */
.L_x_41089:
[----:B------:R-:W-:Y:S04]  /*1750*/  BSSY.RECONVERGENT B0, `(.L_x_41091) ;  /* 0x000001a000007945 */ /* 0x000fe80003800200 */
[----:B------:R-:W-:Y:S05]  /*1760*/  @!P1 BRA `(.L_x_41092) ;  /* 0x0000000000609947 */ /* 0x000fea0003800000 */
[----:B------:R-:W-:Y:S01]  /*1770*/  ISETP.NE.U32.AND P0, PT, RZ, UR8, PT ;  /* 0x00000008ff007c0c */ /* 0x000fe2000bf05070 */
[----:B------:R-:W0:Y:S03]  /*1780*/  LDC.64 R136, c[0x0][0x390] ;  /* 0x0000e400ff887b82 */ /* 0x000e260000000a00 */
[----:B------:R-:W-:-:S05]  /*1790*/  ISETP.NE.AND.EX P0, PT, RZ, UR9, PT, P0 ;  /* 0x00000009ff007c0c */ /* 0x000fca000bf05300 */
[----:B---34-:R-:W3:Y:S08]  /*17a0*/  LDC.64 R176, c[0x0][0x3a8] ;  /* 0x0000ea00ffb07b82 */ /* 0x018ef00000000a00 */
        /* <DEDUP_REMOVED lines=20> */
.L_x_41092:
[----:B------:R-:W-:Y:S05]  /*18f0*/  BSYNC.RECONVERGENT B0 ;  /* 0x0000000000007941 */ /* 0x000fea0003800200 */
.L_x_41091:
[----:B------:R-:W-:Y:S01]  /*1900*/  ISETP.GE.U32.AND P0, PT, R3, 0xc0, PT ;  /* 0x000000c00300780c */ /* 0x000fe20003f06070 */
[----:B------:R-:W-:Y:S01]  /*1910*/  BSSY.RECONVERGENT B0, `(.L_x_41093) ;  /* 0x000001c000007945 */ /* 0x000fe20003800200 */
[----:B------:R-:W-:-:S11]  /*1920*/  LOP3.LUT R178, R178, 0xfffffbff, RZ, 0xc0, !PT ;  /* 0xfffffbffb2b27812 */ /* 0x000fd600078ec0ff */
[----:B------:R-:W-:Y:S01]  /*1930*/  @P0 LOP3.LUT R178, R178, 0x400, RZ, 0xfc, !PT ;  /* 0x00000400b2b20812 */ /* 0x000fe200078efcff */
[----:B------:R-:W-:Y:S06]  /*1940*/  @!P0 BRA `(.L_x_41094) ;  /* 0x0000000000608947 */ /* 0x000fec0003800000 */
[----:B------:R-:W-:Y:S01]  /*1950*/  ISETP.NE.U32.AND P0, PT, RZ, UR8, PT ;  /* 0x00000008ff007c0c */ /* 0x000fe2000bf05070 */
[----:B------:R-:W0:Y:S03]  /*1960*/  LDC.64 R140, c[0x0][0x390] ;  /* 0x0000e400ff8c7b82 */ /* 0x000e260000000a00 */
[----:B------:R-:W-:-:S13]  /*1970*/  ISETP.NE.AND.EX P0, PT, RZ, UR9, PT, P0 ;  /* 0x00000009ff007c0c */ /* 0x000fda000bf05300 */
[----:B------:R-:W3:Y:S01]  /*1980*/  @P0 LDC.64 R142, c[0x0][0x3a0] ;  /* 0x0000e800ff8e0b82 */ /* 0x000ee20000000a00 */
[----:B012---:R-:W-:-:S04]  /*1990*/  IMAD.WIDE.U32 R172, R170, 0x10, R140 ;  /* 0x00000010aaac7825 */ /* 0x007fc800078e008c */
[C---:B---3--:R-:W-:Y:S02]  /*19a0*/  @P0 IMAD.WIDE.U32 R174, R170.reuse, 0x10, R142 ;  /* 0x00000010aaae0825 */ /* 0x048fe400078e008e */
[----:B------:R0:W2:Y:S04]  /*19b0*/  LDG.E.128 R140, desc[UR6][R172.64] ;  /* 0x00000006ac8c7981 */ /* 0x0000a8000c1e1d00 */
[----:B------:R-:W3:Y:S01]  /*19c0*/  @P0 LDG.E.128 R124, desc[UR6][R174.64] ;  /* 0x00000006ae7c0981 */ /* 0x000ee2000c1e1d00 */
[----:B0-----:R-:W0:Y:S02]  /*19d0*/  LDC.64 R172, c[0x0][0x3a8] ;  /* 0x0000ea00ffac7b82 */ /* 0x001e240000000a00 */
[C---:B0-----:R-:W-:Y:S01]  /*19e0*/  IMAD.WIDE.U32 R172, R170.reuse, 0x10, R172 ;  /* 0x00000010aaac7825 */ /* 0x041fe200078e00ac */
[----:B------:R-:W-:-:S03]  /*19f0*/  IADD3 R170, PT, PT, R170, 0x20, RZ ;  /* 0x00000020aaaa7810 */ /* 0x000fc60007ffe0ff */
[-C--:B--2--5:R-:W-:Y:S01]  /*1a00*/  FMUL.FTZ R171, R140, R0.reuse ;  /* 0x000000008cab7220 */ /* 0x0a4fe20000410000 */
[-C--:B----4-:R-:W-:Y:S01]  /*1a10*/  FMUL.FTZ R176, R141, R0.reuse ;  /* 0x000000008db07220 */ /* 0x090fe20000410000 */
[-C--:B------:R-:W-:Y:S01]  /*1a20*/  FMUL.FTZ R177, R142, R0.reuse ;  /* 0x000000008eb17220 */ /* 0x080fe20000410000 */
[----:B------:R-:W-:Y:S01]  /*1a30*/  FMUL.FTZ R180, R143, R0 ;  /* 0x000000008fb47220 */ /* 0x000fe20000410000 */
[----:B---3--:R-:W-:Y:S01]  /*1a40*/  @P0 FFMA.FTZ R140, R171, R48, R124 ;  /* 0x00000030ab8c0223 */ /* 0x008fe2000001007c */
        /* <DEDUP_REMOVED lines=8> */
.L_x_41094:
[----:B------:R-:W-:Y:S05]  /*1ad0*/  BSYNC.RECONVERGENT B0 ;  /* 0x0000000000007941 */ /* 0x000fea0003800200 */
.L_x_41093:
        /* <DEDUP_REMOVED lines=29> */
.L_x_41096:
[----:B------:R-:W-:Y:S05]  /*1cb0*/  BSYNC.RECONVERGENT B0 ;  /* 0x0000000000007941 */ /* 0x000fea0003800200 */
.L_x_41095:
        /* <DEDUP_REMOVED lines=29> */
.L_x_41098:
[----:B------:R-:W-:Y:S05]  /*1e90*/  BSYNC.RECONVERGENT B0 ;  /* 0x0000000000007941 */ /* 0x000fea0003800200 */
.L_x_41097:
        /* <DEDUP_REMOVED lines=29> */
.L_x_41100:
[----:B------:R-:W-:Y:S05]  /*2070*/  BSYNC.RECONVERGENT B0 ;  /* 0x0000000000007941 */ /* 0x000fea0003800200 */
.L_x_41099:
[----:B------:R-:W-:Y:S01]  /*2080*/  ISETP.GE.U32.AND P0, PT, R3, 0x140, PT ;  /* 0x000001400300780c */ /* 0x000fe20003f06070 */
[----:B------:R-:W-:Y:S01]  /*2090*/  BSSY.RECONVERGENT B0, `(.L_x_41101) ;  /* 0x000001b000007945 */ /* 0x000fe20003800200 */
[----:B------:R-:W-:-:S11]  /*20a0*/  LOP3.LUT R178, R178, 0xffffffdf, RZ, 0xc0, !PT ;  /* 0xffffffdfb2b27812 */ /* 0x000fd600078ec0ff */
[----:B------:R-:W-:Y:S01]  /*20b0*/  @P0 LOP3.LUT R178, R178, 0x20, RZ, 0xfc, !PT ;  /* 0x00000020b2b20812 */ /* 0x000fe200078efcff */
[----:B------:R-:W-:Y:S06]  /*20c0*/  @!P0 BRA `(.L_x_41102) ;  /* 0x00000000005c8947 */ /* 0x000fec0003800000 */
[----:B------:R-:W-:Y:S01]  /*20d0*/  ISETP.NE.U32.AND P0, PT, RZ, UR8, PT ;  /* 0x00000008ff007c0c */ /* 0x000fe2000bf05070 */
[----:B012---:R-:W0:Y:S03]  /*20e0*/  LDC.64 R172, c[0x0][0x390] ;  /* 0x0000e400ffac7b82 */ /* 0x007e260000000a00 */
[----:B------:R-:W-:-:S13]  /*20f0*/  ISETP.NE.AND.EX P0, PT, RZ, UR9, PT, P0 ;  /* 0x00000009ff007c0c */ /* 0x000fda000bf05300 */
[----:B------:R-:W1:Y:S01]  /*2100*/  @P0 LDC.64 R174, c[0x0][0x3a0] ;  /* 0x0000e800ffae0b82 */ /* 0x000e620000000a00 */
[----:B0-----:R-:W-:-:S05]  /*2110*/  IMAD.WIDE.U32 R172, R170, 0x10, R172 ;  /* 0x00000010aaac7825 */ /* 0x001fca00078e00ac */
[----:B------:R0:W2:Y:S02]  /*2120*/  LDG.E.128 R164, desc[UR6][R172.64] ;  /* 0x00000006aca47981 */ /* 0x0000a4000c1e1d00 */
[----:B0-----:R-:W0:Y:S01]  /*2130*/  LDC.64 R172, c[0x0][0x3a8] ;  /* 0x0000ea00ffac7b82 */ /* 0x001e220000000a00 */
[----:B-1----:R-:W-:-:S05]  /*2140*/  @P0 IMAD.WIDE.U32 R174, R170, 0x10, R174 ;  /* 0x00000010aaae0825 */ /* 0x002fca00078e00ae */
[----:B------:R-:W3:Y:S01]  /*2150*/  @P0 LDG.E.128 R124, desc[UR6][R174.64] ;  /* 0x00000006ae7c0981 */ /* 0x000ee2000c1e1d00 */
[-C--:B--2--5:R-:W-:Y:S01]  /*2160*/  FMUL.FTZ R171, R164, R0.reuse ;  /* 0x00000000a4ab7220 */ /* 0x0a4fe20000410000 */
[-C--:B---34-:R-:W-:Y:S01]  /*2170*/  FMUL.FTZ R176, R165, R0.reuse ;  /* 0x00000000a5b07220 */ /* 0x098fe20000410000 */
[-C--:B------:R-:W-:Y:S01]  /*2180*/  FMUL.FTZ R177, R166, R0.reuse ;  /* 0x00000000a6b17220 */ /* 0x080fe20000410000 */
[----:B------:R-:W-:Y:S01]  /*2190*/  FMUL.FTZ R0, R167, R0 ;  /* 0x00000000a7007220 */ /* 0x000fe20000410000 */
[----:B------:R-:W-:Y:S01]  /*21a0*/  @P0 FFMA.FTZ R164, R171, R112, R124 ;  /* 0x00000070aba40223 */ /* 0x000fe2000001007c */
[----:B------:R-:W-:Y:S01]  /*21b0*/  @P0 FFMA.FTZ R165, R176, R113, R125 ;  /* 0x00000071b0a50223 */ /* 0x000fe2000001007d */
[----:B------:R-:W-:Y:S01]  /*21c0*/  @P0 FFMA.FTZ R166, R177, R114, R126 ;  /* 0x00000072b1a60223 */ /* 0x000fe2000001007e */
[----:B------:R-:W-:Y:S01]  /*21d0*/  @P0 FFMA.FTZ R167, R0, R115, R127 ;  /* 0x0000007300a70223 */ /* 0x000fe2000001007f */
[----:B------:R-:W-:Y:S01]  /*21e0*/  @!P0 FMUL.FTZ R164, R171, R112 ;  /* 0x00000070aba48220 */ /* 0x000fe20000410000 */
[----:B------:R-:W-:Y:S01]  /*21f0*/  @!P0 FMUL.FTZ R165, R176, R113 ;  /* 0x00000071b0a58220 */ /* 0x000fe20000410000 */
[----:B------:R-:W-:Y:S01]  /*2200*/  @!P0 FMUL.FTZ R166, R177, R114 ;  /* 0x00000072b1a68220 */ /* 0x000fe20000410000 */
[----:B------:R-:W-:Y:S01]  /*2210*/  @!P0 FMUL.FTZ R167, R0, R115 ;  /* 0x0000007300a78220 */ /* 0x000fe20000410000 */
[----:B0-----:R-:W-:-:S05]  /*2220*/  IMAD.WIDE.U32 R170, R170, 0x10, R172 ;  /* 0x00000010aaaa7825 */ /* 0x001fca00078e00ac */
[----:B------:R0:W-:Y:S02]  /*2230*/  STG.E.128 desc[UR6][R170.64], R164 ;  /* 0x000000a4aa007986 */ /* 0x0001e4000c101d06 */
.L_x_41102:
[----:B------:R-:W-:Y:S05]  /*2240*/  BSYNC.RECONVERGENT B0 ;  /* 0x0000000000007941 */ /* 0x000fea0003800200 */
.L_x_41101:
[----:B-----5:R-:W-:Y:S01]  /*2250*/  FADD.FTZ R0, RZ, R156 ;  /* 0x0000009cff007221 */ /* 0x020fe20000010000 */
[C---:B------:R-:W-:Y:S01]  /*2260*/  ISETP.GT.U32.AND P4, PT, R3.reuse, 0x3f, PT ;  /* 0x0000003f0300780c */ /* 0x040fe20003f84070 */
[----:B------:R-:W3:Y:S01]  /*2270*/  S2R R179, SR_TID.X ;  /* 0x0000000000b37919 */ /* 0x000ee20000002100 */
[----:B------:R-:W-:Y:S01]  /*2280*/  ISETP.GT.U32.AND P3, PT, R3, 0x5f, PT ;  /* 0x0000005f0300780c */ /* 0x000fe20003f64070 */
[----:B0-----:R-:W-:Y:S01]  /*2290*/  FADD.FTZ R171, R157, R0 ;  /* 0x000000009dab7221 */ /* 0x001fe20000010000 */
[C---:B------:R-:W-:Y:S01]  /*22a0*/  ISETP.GT.U32.AND P2, PT, R3.reuse, 0x7f, PT ;  /* 0x0000007f0300780c */ /* 0x040fe20003f44070 */
[----:B------:R-:W-:Y:S01]  /*22b0*/  UMOV UR4, 0xffffffff ;  /* 0xffffffff00047882 */ /* 0x000fe20000000000 */
[C---:B------:R-:W-:Y:S01]  /*22c0*/  ISETP.GT.U32.AND P1, PT, R3.reuse, 0x9f, PT ;  /* 0x0000009f0300780c */ /* 0x040fe20003f24070 */
[----:B------:R-:W-:Y:S01]  /*22d0*/  FADD.FTZ R0, R158, R171 ;  /* 0x000000ab9e007221 */ /* 0x000fe20000010000 */
[C---:B------:R-:W-:Y:S02]  /*22e0*/  ISETP.GT.U32.AND P0, PT, R3.reuse, 0xbf, PT ;  /* 0x000000bf0300780c */ /* 0x040fe40003f04070 */
[----:B------:R-:W-:Y:S01]  /*22f0*/  ISETP.GT.U32.AND P6, PT, R3, 0xdf, PT ;  /* 0x000000df0300780c */ /* 0x000fe20003fc4070 */
[----:B------:R-:W-:Y:S01]  /*2300*/  FADD.FTZ R0, R159, R0 ;  /* 0x000000009f007221 */ /* 0x000fe20000010000 */
[----:B------:R-:W-:-:S04]  /*2310*/  LOP3.LUT R178, R178, 0xfffffffe, RZ, 0xc0, !PT ;  /* 0xfffffffeb2b27812 */ /* 0x000fc800078ec0ff */
[----:B-12---:R-:W-:-:S05]  /*2320*/  FSEL R173, R0, RZ, P5 ;  /* 0x000000ff00ad7208 */ /* 0x006fca0002800000 */
[----:B------:R-:W-:Y:S02]  /*2330*/  FADD.FTZ R0, R160, R173 ;  /* 0x000000ada0007221 */ /* 0x000fe40000010000 */
[----:B------:R-:W-:Y:S02]  /*2340*/  @P6 LOP3.LUT R178, R178, 0x1, RZ, 0xfc, !PT ;  /* 0x00000001b2b26812 */ /* 0x000fe400078efcff */
[----:B------:R-:W-:Y:S02]  /*2350*/  FADD.FTZ R171, R161, R0 ;  /* 0x00000000a1ab7221 */ /* 0x000fe40000010000 */
[----:B------:R-:W-:Y:S02]  /*2360*/  LOP3.LUT R178, R178, 0xfffffffd, RZ, 0xc0, !PT ;  /* 0xfffffffdb2b27812 */ /* 0x000fe400078ec0ff */
        /* <DEDUP_REMOVED lines=23> */
[----:B------:R-:W-:-:S04]  /*24e0*/  FADD.FTZ R0, R148, R173 ;  /* 0x000000ad94007221 */ /* 0x000fc80000010000 */
[----:B------:R-:W-:-:S04]  /*24f0*/  FADD.FTZ R171, R149, R0 ;  /* 0x0000000095ab7221 */ /* 0x000fc80000010000 */
[----:B------:R-:W-:Y:S02]  /*2500*/  FADD.FTZ R0, R150, R171 ;  /* 0x000000ab96007221 */ /* 0x000fe40000010000 */
[----:B------:R-:W-:Y:S02]  /*2510*/  @P6 LOP3.LUT R178, R178, 0x2, RZ, 0xfc, !PT ;  /* 0x00000002b2b26812 */ /* 0x000fe400078efcff */
[----:B------:R-:W-:Y:S01]  /*2520*/  @P6 FADD.FTZ R173, R151, R0 ;  /* 0x0000000097ad6221 */ /* 0x000fe20000010000 */
[----:B------:R-:W-:Y:S02]  /*2530*/  ISETP.GT.U32.AND P6, PT, R3, 0x11f, PT ;  /* 0x0000011f0300780c */ /* 0x000fe40003fc4070 */
[----:B------:R-:W-:Y:S01]  /*2540*/  LOP3.LUT R178, R178, 0xfffffffb, RZ, 0xc0, !PT ;  /* 0xfffffffbb2b27812 */ /* 0x000fe200078ec0ff */
        /* <DEDUP_REMOVED lines=12> */
[----:B---3--:R-:W-:Y:S02]  /*2610*/  LOP3.LUT P6, RZ, R179, 0x1f, RZ, 0xc0, !PT ;  /* 0x0000001fb3ff7812 */ /* 0x008fe400078cc0ff */
[----:B------:R-:W-:-:S11]  /*2620*/  LOP3.LUT R178, R178, 0xfffffdff, RZ, 0xc0, !PT ;  /* 0xfffffdffb2b27812 */ /* 0x000fd600078ec0ff */
[----:B------:R-:W-:Y:S01]  /*2630*/  @P6 LOP3.LUT R178, R178, 0x200, RZ, 0xfc, !PT ;  /* 0x00000200b2b26812 */ /* 0x000fe200078efcff */
[----:B------:R-:W-:Y:S06]  /*2640*/  BRA.DIV UR4, `(.L_x_41103) ;  /* 0x0000001604107947 */ /* 0x000fec000b800000 */
[----:B------:R-:W0:Y:S01]  /*2650*/  SHFL.BFLY PT, R0, R173, 0x1, 0x1f ;  /* 0x0c201f00ad007f89 */ /* 0x000e2200000e0000 */
[----:B------:R-:W-:Y:S01]  /*2660*/  ISETP.GT.U32.AND P6, PT, R3, 0xdf, PT ;  /* 0x000000df0300780c */ /* 0x000fe20003fc4070 */
[----:B0-----:R-:W-:-:S05]  /*2670*/  FADD.FTZ R172, R173, R0 ;  /* 0x00000000adac7221 */ /* 0x001fca0000010000 */
[----:B------:R-:W0:Y:S02]  /*2680*/  SHFL.BFLY PT, R171, R172, 0x2, 0x1f ;  /* 0x0c401f00acab7f89 */ /* 0x000e2400000e0000 */
[----:B0-----:R-:W-:-:S05]  /*2690*/  FADD.FTZ R174, R172, R171 ;  /* 0x000000abacae7221 */ /* 0x001fca0000010000 */
[----:B------:R-:W0:Y:S02]  /*26a0*/  SHFL.BFLY PT, R171, R174, 0x4, 0x1f ;  /* 0x0c801f00aeab7f89 */ /* 0x000e2400000e0000 */
[----:B0-----:R-:W-:Y:S02]  /*26b0*/  FADD.FTZ R175, R174, R171 ;  /* 0x000000abaeaf7221 */ /* 0x001fe40000010000 */
[----:B------:R-:W0:Y:S03]  /*26c0*/  LDC R171, c[0x0][0x400] ;  /* 0x00010000ffab7b82 */ /* 0x000e260000000800 */
[----:B------:R-:W4:Y:S02]  /*26d0*/  SHFL.BFLY PT, R0, R175, 0x8, 0x1f ;  /* 0x0d001f00af007f89 */ /* 0x000f2400000e0000 */
[----:B----4-:R-:W-:-:S05]  /*26e0*/  FADD.FTZ R176, R175, R0 ;  /* 0x00000000afb07221 */ /* 0x010fca0000010000 */
        /* <DEDUP_REMOVED lines=96> */
.L_x_41136:
        /* <DEDUP_REMOVED lines=33> */
.L_x_41105:
[----:B------:R-:W-:Y:S05]  /*2f00*/  BSYNC.RECONVERGENT B0 ;  /* 0x0000000000007941 */ /* 0x000fea0003800200 */
.L_x_41104:
[----:B------:R-:W-:Y:S01]  /*2f10*/  ISETP.GE.U32.AND P0, PT, R3, 0x40, PT ;  /* 0x000000400300780c */ /* 0x000fe20003f06070 */
        /* <DEDUP_REMOVED lines=18> */
.L_x_41107:
[----:B------:R-:W-:Y:S05]  /*3040*/  BSYNC.RECONVERGENT B0 ;  /* 0x0000000000007941 */ /* 0x000fea0003800200 */
.L_x_41106:
        /* <DEDUP_REMOVED lines=19> */
.L_x_41109:
[----:B------:R-:W-:Y:S05]  /*3180*/  BSYNC.RECONVERGENT B0 ;  /* 0x0000000000007941 */ /* 0x000fea0003800200 */
.L_x_41108:
        /* <DEDUP_REMOVED lines=19> */
.L_x_41111:
[----:B------:R-:W-:Y:S05]  /*32c0*/  BSYNC.RECONVERGENT B0 ;  /* 0x0000000000007941 */ /* 0x000fea0003800200 */
.L_x_41110:
        /* <DEDUP_REMOVED lines=19> */
.L_x_41113:
[----:B------:R-:W-:Y:S05]  /*3400*/  BSYNC.RECONVERGENT B0 ;  /* 0x0000000000007941 */ /* 0x000fea0003800200 */
.L_x_41112:
        /* <DEDUP_REMOVED lines=19> */
.L_x_41115:
[----:B------:R-:W-:Y:S05]  /*3540*/  BSYNC.RECONVERGENT B0 ;  /* 0x0000000000007941 */ /* 0x000fea0003800200 */
.L_x_41114:
        /* <DEDUP_REMOVED lines=19> */
.L_x_41117:
[----:B------:R-:W-:Y:S05]  /*3680*/  BSYNC.RECONVERGENT B0 ;  /* 0x0000000000007941 */ /* 0x000fea0003800200 */
.L_x_41116:
        /* <DEDUP_REMOVED lines=19> */
.L_x_41119:
[----:B------:R-:W-:Y:S05]  /*37c0*/  BSYNC.RECONVERGENT B0 ;  /* 0x0000000000007941 */ /* 0x000fea0003800200 */
.L_x_41118:
        /* <DEDUP_REMOVED lines=19> */
.L_x_41121:
[----:B------:R-:W-:Y:S05]  /*3900*/  BSYNC.RECONVERGENT B0 ;  /* 0x0000000000007941 */ /* 0x000fea0003800200 */
.L_x_41120:
        /* <DEDUP_REMOVED lines=18> */
.L_x_41123:
[----:B------:R-:W-:Y:S05]  /*3a30*/  BSYNC.RECONVERGENT B0 ;  /* 0x0000000000007941 */ /* 0x000fea0003800200 */
.L_x_41122:
[----:B01----:R-:W0:Y:S02]  /*3a40*/  LDC.64 R170, c[0x0][0x380] ;  /* 0x0000e000ffaa7b82 */ /* 0x003e240000000a00 */
[----:B0-----:R-:W-:-:S04]  /*3a50*/  LEA R168, R170, R168, 0x2 ;  /* 0x000000a8aaa87211 */ /* 0x001fc800078e10ff */
[----:B------:R-:W-:-:S13]  /*3a60*/  ISETP.GE.AND P0, PT, R168, R171, PT ;  /* 0x000000aba800720c */ /* 0x000fda0003f06270 */
[----:B------:R-:W-:Y:S05]  /*3a70*/  @!P0 BRA `(.L_x_41124) ;  /* 0xffffffd400288947 */ /* 0x000fea000383ffff */
[----:B------:R-:W-:Y:S05]  /*3a80*/  EXIT ;  /* 0x000000000000794d */ /* 0x000fea0003800000 */
.L_x_41103:
[----:B------:R-:W-:Y:S01]  /*3a90*/  HFMA2 R182, -RZ, RZ, 0, 5.9604644775390625e-08 ;  /* 0x00000001ffb67431 */ /* 0x000fe200000001ff */
[----:B------:R-:W-:Y:S01]  /*3aa0*/  BSSY B0, `(.L_x_41125) ;  /* 0x0000007000007945 */ /* 0x000fe20003800000 */
[----:B------:R-:W-:Y:S02]  /*3ab0*/  MOV R181, R173 ;  /* 0x000000ad00b57202 */ /* 0x000fe40000000f00 */
[----:B------:R-:W-:Y:S02]  /*3ac0*/  MOV R183, 0x1f ;  /* 0x0000001f00b77802 */ /* 0x000fe40000000f00 */
[----:B------:R-:W-:-:S07]  /*3ad0*/  MOV R180, 0xffffffff ;  /* 0xffffffff00b47802 */ /* 0x000fce0000000f00 */
[----:B----4-:R-:W-:Y:S05]  /*3ae0*/  WARPSYNC.COLLECTIVE R180, `(.L_x_41126) ;  /* 0x00000000b4087348 */ /* 0x010fea0003c00000 */
[----:B----4-:R0:W1:Y:S02]  /*3af0*/  SHFL.BFLY P6, R177, R181, R182, R183 ;  /* 0x0c0000b6b5b17389 */ /* 0x01006400000c00b7 */
[----:B01----:R-:W-:Y:S05]  /*3b00*/  ENDCOLLECTIVE ;  /* 0x000000000000791b */ /* 0x003fea0003800000 */
.L_x_41126:
[----:B------:R-:W-:Y:S05]  /*3b10*/  BSYNC B0 ;  /* 0x0000000000007941 */ /* 0x000fea0003800000 */
.L_x_41125:
        /* <DEDUP_REMOVED lines=9> */
.L_x_41127:
[----:B------:R-:W-:Y:S01]  /*3bb0*/  HFMA2 R182, -RZ, RZ, 0, 2.384185791015625e-07 ;  /* 0x00000004ffb67431 */ /* 0x000fe200000001ff */
[----:B------:R-:W-:-:S05]  /*3bc0*/  MOV R171, R177 ;  /* 0x000000b100ab7202 */ /* 0x000fca0000000f00 */
[----:B------:R-:W-:-:S05]  /*3bd0*/  FADD.FTZ R174, R172, R171 ;  /* 0x000000abacae7221 */ /* 0x000fca0000010000 */
[----:B------:R-:W-:-:S07]  /*3be0*/  MOV R181, R174 ;  /* 0x000000ae00b57202 */ /* 0x000fce0000000f00 */
[----:B------:R-:W-:Y:S05]  /*3bf0*/  WARPSYNC.COLLECTIVE R180, `(.L_x_41128) ;  /* 0x00000000b4087348 */ /* 0x000fea0003c00000 */
[----:B------:R0:W1:Y:S02]  /*3c00*/  SHFL.BFLY P6, R177, R181, R182, R183 ;  /* 0x0c0000b6b5b17389 */ /* 0x00006400000c00b7 */
[----:B01----:R-:W-:Y:S05]  /*3c10*/  ENDCOLLECTIVE ;  /* 0x000000000000791b */ /* 0x003fea0003800000 */
.L_x_41128:
        /* <DEDUP_REMOVED lines=8> */
.L_x_41129:
[----:B------:R-:W-:Y:S01]  /*3ca0*/  HFMA2 R182, -RZ, RZ, 0, 9.5367431640625e-07 ;  /* 0x00000010ffb67431 */ /* 0x000fe200000001ff */
[----:B------:R-:W-:-:S05]  /*3cb0*/  MOV R0, R177 ;  /* 0x000000b100007202 */ /* 0x000fca0000000f00 */
[----:B------:R-:W-:-:S05]  /*3cc0*/  FADD.FTZ R176, R175, R0 ;  /* 0x00000000afb07221 */ /* 0x000fca0000010000 */
[----:B------:R-:W-:-:S07]  /*3cd0*/  MOV R181, R176 ;  /* 0x000000b000b57202 */ /* 0x000fce0000000f00 */
[----:B------:R-:W-:Y:S05]  /*3ce0*/  WARPSYNC.COLLECTIVE R180, `(.L_x_41130) ;  /* 0x00000000b4087348 */ /* 0x000fea0003c00000 */
[----:B------:R0:W1:Y:S02]  /*3cf0*/  SHFL.BFLY P6, R177, R181, R182, R183 ;  /* 0x0c0000b6b5b17389 */ /* 0x00006400000c00b7 */
[----:B01----:R-:W-:Y:S05]  /*3d00*/  ENDCOLLECTIVE ;  /* 0x000000000000791b */ /* 0x003fea0003800000 */
.L_x_41130:
[----:B------:R-:W-:Y:S02]  /*3d10*/  HFMA2 R182, -RZ, RZ, 0, 5.9604644775390625e-08 ;  /* 0x00000001ffb67431 */ /* 0x000fe400000001ff */
[----:B------:R-:W-:Y:S01]  /*3d20*/  FADD.FTZ R170, R176, R177 ;  /* 0x000000b1b0aa7221 */ /* 0x000fe20000010000 */
[----:B------:R-:W-:-:S03]  /*3d30*/  ISETP.GT.U32.AND P6, PT, R3, 0xdf, PT ;  /* 0x000000df0300780c */ /* 0x000fc60003fc4070 */
        /* <DEDUP_REMOVED lines=89> */
.L_x_41131:
[----:B------:R-:W-:Y:S01]  /*42d0*/  HFMA2 R182, -RZ, RZ, 0, 1.1920928955078125e-07 ;  /* 0x00000002ffb67431 */ /* 0x000fe200000001ff */
[----:B------:R-:W-:-:S05]  /*42e0*/  MOV R173, R177 ;  /* 0x000000b100ad7202 */ /* 0x000fca0000000f00 */
[----:B------:R-:W-:-:S05]  /*42f0*/  FADD.FTZ R173, R0, R173 ;  /* 0x000000ad00ad7221 */ /* 0x000fca0000010000 */
[----:B------:R-:W-:-:S07]  /*4300*/  MOV R181, R173 ;  /* 0x000000ad00b57202 */ /* 0x000fce0000000f00 */
[----:B------:R-:W-:Y:S05]  /*4310*/  WARPSYNC.COLLECTIVE R180, `(.L_x_41132) ;  /* 0x00000000b4087348 */ /* 0x000fea0003c00000 */
[----:B------:R0:W1:Y:S02]  /*4320*/  SHFL.BFLY P6, R177, R181, R182, R183 ;  /* 0x0c0000b6b5b17389 */ /* 0x00006400000c00b7 */
[----:B01----:R-:W-:Y:S05]  /*4330*/  ENDCOLLECTIVE ;  /* 0x000000000000791b */ /* 0x003fea0003800000 */
.L_x_41132:
[----:B------:R-:W-:Y:S01]  /*4340*/  HFMA2 R182, -RZ, RZ, 0, 2.384185791015625e-07 ;  /* 0x00000004ffb67431 */ /* 0x000fe200000001ff */
[----:B------:R-:W-:-:S05]  /*4350*/  MOV R172, R177 ;  /* 0x000000b100ac7202 */ /* 0x000fca0000000f00 */
[----:B------:R-:W-:-:S05]  /*4360*/  FADD.FTZ R172, R173, R172 ;  /* 0x000000acadac7221 */ /* 0x000fca0000010000 */
[----:B------:R-:W-:-:S07]  /*4370*/  MOV R181, R172 ;  /* 0x000000ac00b57202 */ /* 0x000fce0000000f00 */
[----:B------:R-:W-:Y:S05]  /*4380*/  WARPSYNC.COLLECTIVE R180, `(.L_x_41133) ;  /* 0x00000000b4087348 */ /* 0x000fea0003c00000 */
[----:B------:R0:W1:Y:S02]  /*4390*/  SHFL.BFLY P6, R177, R181, R182, R183 ;  /* 0x0c0000b6b5b17389 */ /* 0x00006400000c00b7 */
[----:B01----:R-:W-:Y:S05]  /*43a0*/  ENDCOLLECTIVE ;  /* 0x000000000000791b */ /* 0x003fea0003800000 */
.L_x_41133:
[----:B------:R-:W-:Y:S01]  /*43b0*/  HFMA2 R182, -RZ, RZ, 0, 4.76837158203125e-07 ;  /* 0x00000008ffb67431 */ /* 0x000fe200000001ff */
[----:B------:R-:W-:-:S05]  /*43c0*/  MOV R175, R177 ;  /* 0x000000b100af7202 */ /* 0x000fca0000000f00 */
[----:B------:R-:W-:-:S05]  /*43d0*/  FADD.FTZ R175, R172, R175 ;  /* 0x000000afacaf7221 */ /* 0x000fca0000010000 */
[----:B------:R-:W-:-:S07]  /*43e0*/  MOV R181, R175 ;  /* 0x000000af00b57202 */ /* 0x000fce0000000f00 */
[----:B------:R-:W-:Y:S05]  /*43f0*/  WARPSYNC.COLLECTIVE R180, `(.L_x_41134) ;  /* 0x00000000b4087348 */ /* 0x000fea0003c00000 */
[----:B------:R0:W1:Y:S02]  /*4400*/  SHFL.BFLY P6, R177, R181, R182, R183 ;  /* 0x0c0000b6b5b17389 */ /* 0x00006400000c00b7 */
[----:B01----:R-:W-:Y:S05]  /*4410*/  ENDCOLLECTIVE ;  /* 0x000000000000791b */ /* 0x003fea0003800000 */
.L_x_41134:
[----:B------:R-:W-:Y:S01]  /*4420*/  HFMA2 R182, -RZ, RZ, 0, 9.5367431640625e-07 ;  /* 0x00000010ffb67431 */ /* 0x000fe200000001ff */
[----:B------:R-:W-:-:S05]  /*4430*/  MOV R174, R177 ;  /* 0x000000b100ae7202 */ /* 0x000fca0000000f00 */
[----:B------:R-:W-:-:S05]  /*4440*/  FADD.FTZ R174, R175, R174 ;  /* 0x000000aeafae7221 */ /* 0x000fca0000010000 */
[----:B------:R-:W-:-:S07]  /*4450*/  MOV R181, R174 ;  /* 0x000000ae00b57202 */ /* 0x000fce0000000f00 */
[----:B------:R-:W-:Y:S05]  /*4460*/  WARPSYNC.COLLECTIVE R180, `(.L_x_41135) ;  /* 0x00000000b4087348 */ /* 0x000fea0003c00000 */
[----:B------:R0:W1:Y:S02]  /*4470*/  SHFL.BFLY P6, R177, R181, R182, R183 ;  /* 0x0c0000b6b5b17389 */ /* 0x00006400000c00b7 */
[----:B01----:R-:W-:Y:S05]  /*4480*/  ENDCOLLECTIVE ;  /* 0x000000000000791b */ /* 0x003fea0003800000 */
.L_x_41135:
[----:B------:R-:W-:Y:S05]  /*4490*/  BRA `(.L_x_41136) ;  /* 0xffffffe800147947 */ /* 0x000fea000383ffff */
.L_x_41137:
        /* <DEDUP_REMOVED lines=14> */
.L_x_45916:


//--------------------- .text._ZN10layer_norm13ln_fwd_kernelINS_13Kernel_traitsIfffffjLj1280ELj1ELj4ELj1ELj16ENS_18Kernel_traits_baseILj1280EfffffjLj128EEEEELb0ELb1ELb0ELb1EEEvNS_9FwdParamsE --------------------------
	.section	.text._ZN10layer_norm13ln_fwd_kernelINS_13Kernel_traitsIfffffjLj1280ELj1ELj4ELj1ELj16ENS_18Kernel_traits_baseILj1280EfffffjLj128EEEEELb0ELb1ELb0ELb1EEEvNS_9FwdParamsE,"ax",@progbits
	.align	128
        .global         _ZN10layer_norm13ln_fwd_kernelINS_13Kernel_traitsIfffffjLj1280ELj1ELj4ELj1ELj16ENS_18Kernel_traits_baseILj1280EfffffjLj128EEEEELb0ELb1ELb0ELb1EEEvNS_9FwdParamsE
        .type           _ZN10layer_norm13ln_fwd_kernelINS_13Kernel_traitsIfffffjLj1280ELj1ELj4ELj1ELj16ENS_18Kernel_traits_baseILj1280EfffffjLj128EEEEELb0ELb1ELb0ELb1EEEvNS_9FwdParamsE,@function
        .size           _ZN10layer_norm13ln_fwd_kernelINS_13Kernel_traitsIfffffjLj1280ELj1ELj4ELj1ELj16ENS_18Kernel_traits_baseILj1280EfffffjLj128EEEEELb0ELb1ELb0ELb1EEEvNS_9FwdParamsE,(.L_x_45917 - _ZN10layer_norm13ln_fwd_kernelINS_13Kernel_traitsIfffffjLj1280ELj1ELj4ELj1ELj16ENS_18Kernel_traits_baseILj1280EfffffjLj128EEEEELb0ELb1ELb0ELb1EEEvNS_9FwdParamsE)
        .other          _ZN10layer_norm13ln_fwd_kernelINS_13Kernel_traitsIfffffjLj1280ELj1ELj4ELj1ELj16ENS_18Kernel_traits_baseILj1280EfffffjLj128EEEEELb0ELb1ELb0ELb1EEEvNS_9FwdParamsE,@"STO_CUDA_ENTRY STV_DEFAULT"
_ZN10layer_norm13ln_fwd_kernelINS_13Kernel_traitsIfffffjLj1280ELj1ELj4ELj1ELj16ENS_18Kernel_traits_baseILj1280EfffffjLj128EEEEELb0ELb1ELb0ELb1EEEvNS_9FwdParamsE:
.text._ZN10layer_norm13ln_fwd_kernelINS_13Kernel_traitsIfffffjLj1280ELj1ELj4ELj1ELj16ENS_18Kernel_traits_baseILj1280EfffffjLj128EEEEELb0ELb1ELb0ELb1EEEvNS_9FwdParamsE:
        /* <DEDUP_REMOVED lines=49> */
.L_x_41138:
        /* <DEDUP_REMOVED lines=44> */
.L_x_41139:
        /* <DEDUP_REMOVED lines=15> */
.L_x_41142:
[----:B0---4-:R-:W0:Y:S01]  /*06c0*/  LDC.64 R124, c[0x0][0x3e0] ;  /* 0x0000f800ff7c7b82 */ /* 0x011e220000000a00 */
[----:B------:R-:W-:-:S05]  /*06d0*/  IMAD R0, R3, UR8, RZ ;  /* 0x0000000803007c24 */ /* 0x000fca000f8e02ff */
[----:B------:R-:W-:Y:S02]  /*06e0*/  SHF.R.S32.HI R127, RZ, 0x1f, R0 ;  /* 0x0000001fff7f7819 */ /* 0x000fe40000011400 */
[----:B------:R-:W2:Y:S02]  /*06f0*/  LDC.64 R164, c[0x0][0x390] ;  /* 0x0000e400ffa47b82 */ /* 0x000ea40000000a00 */
[----:B------:R-:W-:-:S04]  /*0700*/  LEA.HI R127, R127, R0, RZ, 0x2 ;  /* 0x000000007f7f7211 */ /* 0x000fc800078f10ff */
[----:B------:R-:W-:Y:S02]  /*0710*/  LEA.HI.SX32 R168, R127, R2, 0x1e ;  /* 0x000000027fa87211 */ /* 0x000fe400078ff2ff */
[----:B------:R-:W3:Y:S01]  /*0720*/  @P1 LDC.64 R128, c[0x0][0x3a0] ;  /* 0x0000e800ff801b82 */ /* 0x000ee20000000a00 */
[----:B0-----:R-:W-:-:S07]  /*0730*/  IMAD.WIDE R124, R3, 0x4, R124 ;  /* 0x00000004037c7825 */ /* 0x001fce00078e027c */
[----:B------:R-:W0:Y:S01]  /*0740*/  LDC.64 R172, c[0x0][0x3a8] ;  /* 0x0000ea00ffac7b82 */ /* 0x000e220000000a00 */
[----:B------:R0:W4:Y:S01]  /*0750*/  LDG.E R0, desc[UR6][R124.64] ;  /* 0x000000067c007981 */ /* 0x000122000c1e1900 */
[----:B--2---:R-:W-:-:S06]  /*0760*/  IMAD.WIDE.U32 R126, R168, 0x10, R164 ;  /* 0x00000010a87e7825 */ /* 0x004fcc00078e00a4 */
[----:B------:R-:W2:Y:S01]  /*0770*/  @P1 LDC.64 R130, c[0x0][0x3a0] ;  /* 0x0000e800ff821b82 */ /* 0x000ea20000000a00 */
[----:B------:R1:W4:Y:S01]  /*0780*/  LDG.E.128 R136, desc[UR6][R126.64] ;  /* 0x000000067e887981 */ /* 0x000322000c1e1d00 */
[----:B---3--:R-:W-:-:S05]  /*0790*/  @P1 IMAD.WIDE.U32 R128, R168, 0x10, R128 ;  /* 0x00000010a8801825 */ /* 0x008fca00078e0080 */
[----:B------:R2:W3:Y:S01]  /*07a0*/  @P1 LDG.E.128 R160, desc[UR6][R128.64] ;  /* 0x0000000680a01981 */ /* 0x0004e2000c1e1d00 */
[C---:B------:R-:W-:Y:S01]  /*07b0*/  IADD3 R169, PT, PT, R168.reuse, 0x20, RZ ;  /* 0x00000020a8a97810 */ /* 0x040fe20007ffe0ff */
[----:B0-----:R-:W-:-:S04]  /*07c0*/  IMAD.WIDE.U32 R124, R168, 0x10, R172 ;  /* 0x00000010a87c7825 */ /* 0x001fc800078e00ac */
[----:B-1----:R-:W-:-:S04]  /*07d0*/  IMAD.WIDE.U32 R126, R169, 0x10, R164 ;  /* 0x00000010a97e7825 */ /* 0x002fc800078e00a4 */
[----:B--2---:R-:W-:Y:S02]  /*07e0*/  @P1 IMAD.WIDE.U32 R128, R169, 0x10, R130 ;  /* 0x00000010a9801825 */ /* 0x004fe400078e0082 */
[----:B------:R-:W0:Y:S02]  /*07f0*/  @P1 LDC.64 R130, c[0x0][0x3a0] ;  /* 0x0000e800ff821b82 */ /* 0x000e240000000a00 */
[C---:B----4-:R-:W-:Y:S01]  /*0800*/  FMUL.FTZ R133, R0.reuse, R136 ;  /* 0x0000008800857220 */ /* 0x050fe20000410000 */
[C---:B------:R-:W-:Y:S01]  /*0810*/  FMUL.FTZ R132, R0.reuse, R137 ;  /* 0x0000008900847220 */ /* 0x040fe20000410000 */
[C---:B------:R-:W-:Y:S01]  /*0820*/  FMUL.FTZ R135, R0.reuse, R138 ;  /* 0x0000008a00877220 */ /* 0x040fe20000410000 */
[----:B------:R-:W-:Y:S01]  /*0830*/  FMUL.FTZ R134, R0, R139 ;  /* 0x0000008b00867220 */ /* 0x000fe20000410000 */
[----:B---3-5:R-:W-:Y:S01]  /*0840*/  @P1 FFMA.FTZ R156, R133, R40, R160 ;  /* 0x00000028859c1223 */ /* 0x028fe200000100a0 */
[----:B------:R-:W-:Y:S01]  /*0850*/  @P1 FFMA.FTZ R157, R132, R41, R161 ;  /* 0x00000029849d1223 */ /* 0x000fe200000100a1 */
[----:B------:R-:W-:Y:S01]  /*0860*/  @P1 FFMA.FTZ R158, R135, R42, R162 ;  /* 0x0000002a879e1223 */ /* 0x000fe200000100a2 */
[----:B------:R-:W-:Y:S01]  /*0870*/  @P1 FFMA.FTZ R159, R134, R43, R163 ;  /* 0x0000002b869f1223 */ /* 0x000fe200000100a3 */
[----:B------:R-:W-:Y:S01]  /*0880*/  @!P1 FMUL.FTZ R156, R133, R40 ;  /* 0x00000028859c9220 */ /* 0x000fe20000410000 */
[----:B------:R-:W-:Y:S01]  /*0890*/  @!P1 FMUL.FTZ R157, R132, R41 ;  /* 0x00000029849d9220 */ /* 0x000fe20000410000 */
[----:B------:R-:W-:Y:S01]  /*08a0*/  @!P1 FMUL.FTZ R158, R135, R42 ;  /* 0x0000002a879e9220 */ /* 0x000fe20000410000 */
[----:B------:R-:W-:-:S05]  /*08b0*/  @!P1 FMUL.FTZ R159, R134, R43 ;  /* 0x0000002b869f9220 */ /* 0x000fca0000410000 */
[----:B------:R1:W-:Y:S04]  /*08c0*/  STG.E.128 desc[UR6][R124.64], R156 ;  /* 0x0000009c7c007986 */ /* 0x0003e8000c101d06 */
[----:B------:R2:W3:Y:S04]  /*08d0*/  LDG.E.128 R136, desc[UR6][R126.64] ;  /* 0x000000067e887981 */ /* 0x0004e8000c1e1d00 */
[----:B------:R0:W4:Y:S01]  /*08e0*/  @P1 LDG.E.128 R160, desc[UR6][R128.64] ;  /* 0x0000000680a01981 */ /* 0x000122000c1e1d00 */
[----:B------:R-:W-:-:S05]  /*08f0*/  IADD3 R170, PT, PT, R168, 0x40, RZ ;  /* 0x00000040a8aa7810 */ /* 0x000fca0007ffe0ff */
[----:B--2---:R-:W-:-:S04]  /*0900*/  IMAD.WIDE.U32 R126, R170, 0x10, R164 ;  /* 0x00000010aa7e7825 */ /* 0x004fc800078e00a4 */
[----:B-1----:R-:W-:-:S04]  /*0910*/  IMAD.WIDE.U32 R124, R169, 0x10, R172 ;  /* 0x00000010a97c7825 */ /* 0x002fc800078e00ac */
[----:B0-----:R-:W-:Y:S02]  /*0920*/  @P1 IMAD.WIDE.U32 R128, R170, 0x10, R130 ;  /* 0x00000010aa801825 */ /* 0x001fe400078e0082 */
[----:B------:R-:W0:Y:S02]  /*0930*/  @P1 LDC.64 R130, c[0x0][0x3a0] ;  /* 0x0000e800ff821b82 */ /* 0x000e240000000a00 */
[C---:B---3--:R-:W-:Y:S01]  /*0940*/  FMUL.FTZ R133, R0.reuse, R136 ;  /* 0x0000008800857220 */ /* 0x048fe20000410000 */
[C---:B------:R-:W-:Y:S01]  /*0950*/  FMUL.FTZ R132, R0.reuse, R137 ;  /* 0x0000008900847220 */ /* 0x040fe20000410000 */
[C---:B------:R-:W-:Y:S01]  /*0960*/  FMUL.FTZ R135, R0.reuse, R138 ;  /* 0x0000008a00877220 */ /* 0x040fe20000410000 */
        /* <DEDUP_REMOVED lines=35> */
[----:B0-----:R-:W-:-:S04]  /*0ba0*/  @P1 IMAD.WIDE.U32 R128, R175, 0x10, R130 ;  /* 0x00000010af801825 */ /* 0x001fc800078e0082 */
        /* <DEDUP_REMOVED lines=13> */
[----:B------:R1:W2:Y:S04]  /*0c80*/  LDG.E.128 R132, desc[UR6][R126.64] ;  /* 0x000000067e847981 */ /* 0x0002a8000c1e1d00 */
[----:B------:R-:W3:Y:S01]  /*0c90*/  @P1 LDG.E.128 R160, desc[UR6][R128.64] ;  /* 0x0000000680a01981 */ /* 0x000ee2000c1e1d00 */
[----:B------:R-:W-:-:S04]  /*0ca0*/  UISETP.NE.U32.AND UP0, UPT, UR10, URZ, UPT ;  /* 0x000000ff0a00728c */ /* 0x000fc8000bf05070 */
[----:B------:R-:W-:Y:S01]  /*0cb0*/  UISETP.NE.AND.EX UP0, UPT, UR11, URZ, UPT, UP0 ;  /* 0x000000ff0b00728c */ /* 0x000fe2000bf05300 */
[----:B------:R-:W-:Y:S01]  /*0cc0*/  IADD3 R177, PT, PT, R168, 0xa0, RZ ;  /* 0x000000a0a8b17810 */ /* 0x000fe20007ffe0ff */
[----:B0-----:R-:W-:-:S04]  /*0cd0*/  IMAD.WIDE.U32 R124, R175, 0x10, R172 ;  /* 0x00000010af7c7825 */ /* 0x001fc800078e00ac */
[----:B-1----:R-:W-:-:S04]  /*0ce0*/  IMAD.WIDE.U32 R126, R177, 0x10, R164 ;  /* 0x00000010b17e7825 */ /* 0x002fc800078e00a4 */
[C---:B--2---:R-:W-:Y:S01]  /*0cf0*/  FMUL.FTZ R131, R0.reuse, R132 ;  /* 0x0000008400837220 */ /* 0x044fe20000410000 */
[C---:B------:R-:W-:Y:S01]  /*0d00*/  FMUL.FTZ R130, R0.reuse, R133 ;  /* 0x0000008500827220 */ /* 0x040fe20000410000 */
[C---:B------:R-:W-:Y:S01]  /*0d10*/  FMUL.FTZ R133, R0.reuse, R134 ;  /* 0x0000008600857220 */ /* 0x040fe20000410000 */
        /* <DEDUP_REMOVED lines=11> */
[----:B------:R1:W-:Y:S04]  /*0dd0*/  STG.E.128 desc[UR6][R124.64], R140 ;  /* 0x0000008c7c007986 */ /* 0x0003e8000c101d06 */
[----:B------:R-:W2:Y:S03]  /*0de0*/  LDG.E.128 R136, desc[UR6][R126.64] ;  /* 0x000000067e887981 */ /* 0x000ea6000c1e1d00 */
[----:B------:R-:W3:Y:S01]  /*0df0*/  @P1 LDC.64 R130, c[0x0][0x3a0] ;  /* 0x0000e800ff821b82 */ /* 0x000ee20000000a00 */
[----:B0-----:R-:W-:-:S05]  /*0e00*/  @P1 IMAD.WIDE.U32 R128, R177, 0x10, R128 ;  /* 0x00000010b1801825 */ /* 0x001fca00078e0080 */
[----:B------:R3:W4:Y:S01]  /*0e10*/  @P1 LDG.E.128 R160, desc[UR6][R128.64] ;  /* 0x0000000680a01981 */ /* 0x000722000c1e1d00 */
[----:B------:R-:W-:-:S05]  /*0e20*/  IADD3 R179, PT, PT, R168, 0xc0, RZ ;  /* 0x000000c0a8b37810 */ /* 0x000fca0007ffe0ff */
[----:B---3--:R-:W-:Y:S02]  /*0e30*/  @P1 IMAD.WIDE.U32 R128, R179, 0x10, R130 ;  /* 0x00000010b3801825 */ /* 0x008fe400078e0082 */
[----:B------:R-:W0:Y:S02]  /*0e40*/  @P1 LDC.64 R130, c[0x0][0x3a0] ;  /* 0x0000e800ff821b82 */ /* 0x000e240000000a00 */
[C---:B--2---:R-:W-:Y:S01]  /*0e50*/  @P1 FMUL.FTZ R135, R0.reuse, R138 ;  /* 0x0000008a00871220 */ /* 0x044fe20000410000 */
[C---:B------:R-:W-:Y:S01]  /*0e60*/  @P1 FMUL.FTZ R133, R0.reuse, R136 ;  /* 0x0000008800851220 */ /* 0x040fe20000410000 */
[C---:B------:R-:W-:Y:S01]  /*0e70*/  @P1 FMUL.FTZ R132, R0.reuse, R137 ;  /* 0x0000008900841220 */ /* 0x040fe20000410000 */
[C---:B-1----:R-:W-:Y:S01]  /*0e80*/  @!P1 FMUL.FTZ R125, R0.reuse, R138 ;  /* 0x0000008a007d9220 */ /* 0x042fe20000410000 */
[C---:B------:R-:W-:Y:S01]  /*0e90*/  @P1 FMUL.FTZ R124, R0.reuse, R139 ;  /* 0x0000008b007c1220 */ /* 0x040fe20000410000 */
[C---:B------:R-:W-:Y:S01]  /*0ea0*/  @!P1 FMUL.FTZ R167, R0.reuse, R136 ;  /* 0x0000008800a79220 */ /* 0x040fe20000410000 */
[C---:B------:R-:W-:Y:S01]  /*0eb0*/  @!P1 FMUL.FTZ R134, R0.reuse, R137 ;  /* 0x0000008900869220 */ /* 0x040fe20000410000 */
[----:B------:R-:W-:Y:S01]  /*0ec0*/  @!P1 FMUL.FTZ R126, R0, R139 ;  /* 0x0000008b007e9220 */ /* 0x000fe20000410000 */
[----:B----4-:R-:W-:Y:S01]  /*0ed0*/  @P1 FFMA.FTZ R138, R135, R22, R162 ;  /* 0x00000016878a1223 */ /* 0x010fe200000100a2 */
[----:B------:R-:W-:Y:S01]  /*0ee0*/  @P1 FFMA.FTZ R136, R133, R20, R160 ;  /* 0x0000001485881223 */ /* 0x000fe200000100a0 */
[----:B------:R-:W-:Y:S01]  /*0ef0*/  @P1 FFMA.FTZ R137, R132, R21, R161 ;  /* 0x0000001584891223 */ /* 0x000fe200000100a1 */
[----:B------:R-:W-:Y:S01]  /*0f00*/  @P1 FFMA.FTZ R139, R124, R23, R163 ;  /* 0x000000177c8b1223 */ /* 0x000fe200000100a3 */
[----:B------:R-:W-:Y:S01]  /*0f10*/  @!P1 FMUL.FTZ R138, R125, R22 ;  /* 0x000000167d8a9220 */ /* 0x000fe20000410000 */
[----:B------:R-:W-:Y:S01]  /*0f20*/  @!P1 FMUL.FTZ R136, R167, R20 ;  /* 0x00000014a7889220 */ /* 0x000fe20000410000 */
[----:B------:R-:W-:Y:S01]  /*0f30*/  @!P1 FMUL.FTZ R137, R134, R21 ;  /* 0x0000001586899220 */ /* 0x000fe20000410000 */
[----:B------:R-:W-:Y:S01]  /*0f40*/  @!P1 FMUL.FTZ R139, R126, R23 ;  /* 0x000000177e8b9220 */ /* 0x000fe20000410000 */
[----:B------:R-:W-:-:S04]  /*0f50*/  IMAD.WIDE.U32 R124, R177, 0x10, R172 ;  /* 0x00000010b17c7825 */ /* 0x000fc800078e00ac */
[----:B------:R-:W-:Y:S01]  /*0f60*/  IMAD.WIDE.U32 R126, R179, 0x10, R164 ;  /* 0x00000010b37e7825 */ /* 0x000fe200078e00a4 */
[----:B------:R1:W-:Y:S04]  /*0f70*/  STG.E.128 desc[UR6][R124.64], R136 ;  /* 0x000000887c007986 */ /* 0x0003e8000c101d06 */
[----:B------:R-:W2:Y:S04]  /*0f80*/  LDG.E.128 R180, desc[UR6][R126.64] ;  /* 0x000000067eb47981 */ /* 0x000ea8000c1e1d00 */
[----:B------:R-:W3:Y:S01]  /*0f90*/  @P1 LDG.E.128 R160, desc[UR6][R128.64] ;  /* 0x0000000680a01981 */ /* 0x000ee2000c1e1d00 */
[C---:B--2---:R-:W-:Y:S01]  /*0fa0*/  @P1 FMUL.FTZ R133, R0.reuse, R180 ;  /* 0x000000b400851220 */ /* 0x044fe20000410000 */
[CC--:B------:R-:W-:Y:S01]  /*0fb0*/  @P1 FMUL.FTZ R134, R0.reuse, R181.reuse ;  /* 0x000000b500861220 */ /* 0x0c0fe20000410000 */
[C---:B------:R-:W-:Y:S01]  /*0fc0*/  @P1 FMUL.FTZ R135, R0.reuse, R182 ;  /* 0x000000b600871220 */ /* 0x040fe20000410000 */
[C---:B------:R-:W-:Y:S01]  /*0fd0*/  @!P1 FMUL.FTZ R166, R0.reuse, R181 ;  /* 0x000000b500a69220 */ /* 0x040fe20000410000 */
[CC--:B-1----:R-:W-:Y:S01]  /*0fe0*/  @P1 FMUL.FTZ R124, R0.reuse, R183.reuse ;  /* 0x000000b7007c1220 */ /* 0x0c2fe20000410000 */
[C---:B------:R-:W-:Y:S01]  /*0ff0*/  @!P1 FMUL.FTZ R167, R0.reuse, R180 ;  /* 0x000000b400a79220 */ /* 0x040fe20000410000 */
[----:B---3--:R-:W-:Y:S01]  /*1000*/  @P1 FFMA.FTZ R132, R133, R16, R160 ;  /* 0x0000001085841223 */ /* 0x008fe200000100a0 */
[C---:B------:R-:W-:Y:S01]  /*1010*/  @!P1 FMUL.FTZ R185, R0.reuse, R182 ;  /* 0x000000b600b99220 */ /* 0x040fe20000410000 */
[----:B------:R-:W-:Y:S01]  /*1020*/  @!P1 FMUL.FTZ R126, R0, R183 ;  /* 0x000000b7007e9220 */ /* 0x000fe20000410000 */
[----:B------:R-:W-:Y:S01]  /*1030*/  IADD3 R181, PT, PT, R168, 0xe0, RZ ;  /* 0x000000e0a8b57810 */ /* 0x000fe20007ffe0ff */
[----:B------:R-:W-:Y:S01]  /*1040*/  @P1 FFMA.FTZ R133, R134, R17, R161 ;  /* 0x0000001186851223 */ /* 0x000fe200000100a1 */
[----:B------:R-:W-:Y:S01]  /*1050*/  @P1 FFMA.FTZ R134, R135, R18, R162 ;  /* 0x0000001287861223 */ /* 0x000fe200000100a2 */
[----:B------:R-:W-:Y:S01]  /*1060*/  @P1 FFMA.FTZ R135, R124, R19, R163 ;  /* 0x000000137c871223 */ /* 0x000fe200000100a3 */
[----:B------:R-:W-:Y:S01]  /*1070*/  @!P1 FMUL.FTZ R132, R167, R16 ;  /* 0x00000010a7849220 */ /* 0x000fe20000410000 */
[----:B------:R-:W-:Y:S01]  /*1080*/  @!P1 FMUL.FTZ R133, R166, R17 ;  /* 0x00000011a6859220 */ /* 0x000fe20000410000 */
[----:B------:R-:W-:Y:S01]  /*1090*/  @!P1 FMUL.FTZ R134, R185, R18 ;  /* 0x00000012b9869220 */ /* 0x000fe20000410000 */
[----:B------:R-:W-:Y:S01]  /*10a0*/  @!P1 FMUL.FTZ R135, R126, R19 ;  /* 0x000000137e879220 */ /* 0x000fe20000410000 */
[----:B------:R-:W-:Y:S01]  /*10b0*/  IMAD.WIDE.U32 R124, R179, 0x10, R172 ;  /* 0x00000010b37c7825 */ /* 0x000fe200078e00ac */
[----:B------:R-:W1:Y:S03]  /*10c0*/  @P1 LDC.64 R184, c[0x0][0x3a0] ;  /* 0x0000e800ffb81b82 */ /* 0x000e660000000a00 */
[C---:B------:R-:W-:Y:S01]  /*10d0*/  IMAD.WIDE.U32 R126, R181.reuse, 0x10, R164 ;  /* 0x00000010b57e7825 */ /* 0x040fe200078e00a4 */
[----:B------:R2:W-:Y:S03]  /*10e0*/  STG.E.128 desc[UR6][R124.64], R132 ;  /* 0x000000847c007986 */ /* 0x0005e6000c101d06 */
[----:B0-----:R-:W-:Y:S01]  /*10f0*/  @P1 IMAD.WIDE.U32 R130, R181, 0x10, R130 ;  /* 0x00000010b5821825 */ /* 0x001fe200078e0082 */
[----:B------:R-:W3:Y:S04]  /*1100*/  LDG.E.128 R188, desc[UR6][R126.64] ;  /* 0x000000067ebc7981 */ /* 0x000ee8000c1e1d00 */
[----:B------:R-:W4:Y:S01]  /*1110*/  @P1 LDG.E.128 R160, desc[UR6][R130.64] ;  /* 0x0000000682a01981 */ /* 0x000f22000c1e1d00 */
[CC--:B---3--:R-:W-:Y:S01]  /*1120*/  @P1 FMUL.FTZ R129, R0.reuse, R188.reuse ;  /* 0x000000bc00811220 */ /* 0x0c8fe20000410000 */
[C---:B------:R-:W-:Y:S01]  /*1130*/  @!P1 FMUL.FTZ R183, R0.reuse, R188 ;  /* 0x000000bc00b79220 */ /* 0x040fe20000410000 */
[----:B--2---:R-:W-:-:S02]  /*1140*/  @P1 FMUL.FTZ R124, R0, R191 ;  /* 0x000000bf007c1220 */ /* 0x004fc40000410000 */
[-C--:B----4-:R-:W-:Y:S01]  /*1150*/  @P1 FFMA.FTZ R128, R129, R12.reuse, R160 ;  /* 0x0000000c81801223 */ /* 0x090fe200000100a0 */
[----:B------:R-:W-:Y:S01]  /*1160*/  @!P1 FMUL.FTZ R128, R183, R12 ;  /* 0x0000000cb7809220 */ /* 0x000fe20000410000 */
[C---:B------:R-:W-:Y:S01]  /*1170*/  @P1 FMUL.FTZ R166, R0.reuse, R189 ;  /* 0x000000bd00a61220 */ /* 0x040fe20000410000 */
[CC--:B------:R-:W-:Y:S01]  /*1180*/  @P1 FMUL.FTZ R167, R0.reuse, R190.reuse ;  /* 0x000000be00a71220 */ /* 0x0c0fe20000410000 */
[----:B------:R-:W-:Y:S01]  /*1190*/  @!P1 FMUL.FTZ R126, R0, R191 ;  /* 0x000000bf007e9220 */ /* 0x000fe20000410000 */
[----:B------:R-:W-:Y:S01]  /*11a0*/  IADD3 R183, PT, PT, R168, 0x100, RZ ;  /* 0x00000100a8b77810 */ /* 0x000fe20007ffe0ff */
[C---:B------:R-:W-:Y:S01]  /*11b0*/  @!P1 FMUL.FTZ R174, R0.reuse, R189 ;  /* 0x000000bd00ae9220 */ /* 0x040fe20000410000 */
[----:B------:R-:W-:Y:S01]  /*11c0*/  @!P1 FMUL.FTZ R187, R0, R190 ;  /* 0x000000be00bb9220 */ /* 0x000fe20000410000 */
[----:B------:R-:W-:Y:S01]  /*11d0*/  @P1 FFMA.FTZ R131, R124, R15, R163 ;  /* 0x0000000f7c831223 */ /* 0x000fe200000100a3 */
[----:B------:R-:W-:Y:S01]  /*11e0*/  @P1 FFMA.FTZ R129, R166, R13, R161 ;  /* 0x0000000da6811223 */ /* 0x000fe200000100a1 */
[-C--:B------:R-:W-:Y:S01]  /*11f0*/  @P1 FFMA.FTZ R130, R167, R14.reuse, R162 ;  /* 0x0000000ea7821223 */ /* 0x080fe200000100a2 */
[----:B------:R-:W-:Y:S01]  /*1200*/  @!P1 FMUL.FTZ R131, R126, R15 ;  /* 0x0000000f7e839220 */ /* 0x000fe20000410000 */
[----:B------:R-:W-:Y:S01]  /*1210*/  @!P1 FMUL.FTZ R129, R174, R13 ;  /* 0x0000000dae819220 */ /* 0x000fe20000410000 */
[----:B------:R-:W-:Y:S01]  /*1220*/  @!P1 FMUL.FTZ R130, R187, R14 ;  /* 0x0000000ebb829220 */ /* 0x000fe20000410000 */
[----:B------:R-:W-:Y:S01]  /*1230*/  IMAD.WIDE.U32 R166, R181, 0x10, R172 ;  /* 0x00000010b5a67825 */ /* 0x000fe200078e00ac */
[----:B------:R-:W0:Y:S03]  /*1240*/  @P1 LDC.64 R188, c[0x0][0x3a0] ;  /* 0x0000e800ffbc1b82 */ /* 0x000e260000000a00 */
[C---:B------:R-:W-:Y:S01]  /*1250*/  IMAD.WIDE.U32 R126, R183.reuse, 0x10, R164 ;  /* 0x00000010b77e7825 */ /* 0x040fe200078e00a4 */
[----:B------:R2:W-:Y:S03]  /*1260*/  STG.E.128 desc[UR6][R166.64], R128 ;  /* 0x00000080a6007986 */ /* 0x0005e6000c101d06 */
[----:B-1----:R-:W-:-:S02]  /*1270*/  @P1 IMAD.WIDE.U32 R184, R183, 0x10, R184 ;  /* 0x00000010b7b81825 */ /* 0x002fc400078e00b8 */
[----:B------:R-:W3:Y:S04]  /*1280*/  LDG.E.128 R124, desc[UR6][R126.64] ;  /* 0x000000067e7c7981 */ /* 0x000ee8000c1e1d00 */
[----:B------:R1:W4:Y:S02]  /*1290*/  @P1 LDG.E.128 R160, desc[UR6][R184.64] ;  /* 0x00000006b8a01981 */ /* 0x000324000c1e1d00 */
[----:B-1----:R-:W-:-:S05]  /*12a0*/  IADD3 R185, PT, PT, R168, 0x120, RZ ;  /* 0x00000120a8b97810 */ /* 0x002fca0007ffe0ff */
[----:B------:R-:W-:-:S04]  /*12b0*/  IMAD.WIDE.U32 R164, R185, 0x10, R164 ;  /* 0x00000010b9a47825 */ /* 0x000fc800078e00a4 */
[----:B0-----:R-:W-:-:S04]  /*12c0*/  @P1 IMAD.WIDE.U32 R188, R185, 0x10, R188 ;  /* 0x00000010b9bc1825 */ /* 0x001fc800078e00bc */
[CC--:B---3--:R-:W-:Y:S01]  /*12d0*/  @P1 FMUL.FTZ R187, R0.reuse, R124.reuse ;  /* 0x0000007c00bb1220 */ /* 0x0c8fe20000410000 */
[C---:B------:R-:W-:Y:S01]  /*12e0*/  @!P1 FMUL.FTZ R193, R0.reuse, R124 ;  /* 0x0000007c00c19220 */ /* 0x040fe20000410000 */
[C---:B------:R-:W-:Y:S01]  /*12f0*/  @P1 FMUL.FTZ R191, R0.reuse, R126 ;  /* 0x0000007e00bf1220 */ /* 0x040fe20000410000 */
[C---:B------:R-:W-:Y:S01]  /*1300*/  @P1 FMUL.FTZ R174, R0.reuse, R125 ;  /* 0x0000007d00ae1220 */ /* 0x040fe20000410000 */
[----:B----4-:R-:W-:Y:S01]  /*1310*/  @P1 FFMA.FTZ R124, R187, R8, R160 ;  /* 0x00000008bb7c1223 */ /* 0x010fe200000100a0 */
[C---:B------:R-:W-:Y:S01]  /*1320*/  @!P1 FMUL.FTZ R187, R0.reuse, R126 ;  /* 0x0000007e00bb9220 */ /* 0x040fe20000410000 */
[C---:B--2---:R-:W-:Y:S01]  /*1330*/  @P1 FMUL.FTZ R166, R0.reuse, R127 ;  /* 0x0000007f00a61220 */ /* 0x044fe20000410000 */
[C---:B------:R-:W-:Y:S01]  /*1340*/  @!P1 FMUL.FTZ R176, R0.reuse, R125 ;  /* 0x0000007d00b09220 */ /* 0x040fe20000410000 */
[----:B------:R-:W-:Y:S01]  /*1350*/  @!P1 FMUL.FTZ R178, R0, R127 ;  /* 0x0000007f00b29220 */ /* 0x000fe20000410000 */
[-C--:B------:R-:W-:Y:S01]  /*1360*/  @P1 FFMA.FTZ R126, R191, R10.reuse, R162 ;  /* 0x0000000abf7e1223 */ /* 0x080fe200000100a2 */
[----:B------:R-:W-:Y:S01]  /*1370*/  @P1 FFMA.FTZ R125, R174, R9, R161 ;  /* 0x00000009ae7d1223 */ /* 0x000fe200000100a1 */
[----:B------:R-:W-:Y:S01]  /*1380*/  @P1 FFMA.FTZ R127, R166, R11, R163 ;  /* 0x0000000ba67f1223 */ /* 0x000fe200000100a3 */
[----:B------:R-:W-:Y:S01]  /*1390*/  @!P1 FMUL.FTZ R126, R187, R10 ;  /* 0x0000000abb7e9220 */ /* 0x000fe20000410000 */
[----:B------:R-:W-:Y:S01]  /*13a0*/  @!P1 FMUL.FTZ R124, R193, R8 ;  /* 0x00000008c17c9220 */ /* 0x000fe20000410000 */
[----:B------:R-:W-:Y:S01]  /*13b0*/  @!P1 FMUL.FTZ R125, R176, R9 ;  /* 0x00000009b07d9220 */ /* 0x000fe20000410000 */
[----:B------:R-:W-:Y:S01]  /*13c0*/  @!P1 FMUL.FTZ R127, R178, R11 ;  /* 0x0000000bb27f9220 */ /* 0x000fe20000410000 */
[----:B------:R-:W-:-:S05]  /*13d0*/  IMAD.WIDE.U32 R186, R183, 0x10, R172 ;  /* 0x00000010b7ba7825 */ /* 0x000fca00078e00ac */
[----:B------:R0:W-:Y:S04]  /*13e0*/  STG.E.128 desc[UR6][R186.64], R124 ;  /* 0x0000007cba007986 */ /* 0x0001e8000c101d06 */
[----:B------:R-:W2:Y:S04]  /*13f0*/  LDG.E.128 R164, desc[UR6][R164.64] ;  /* 0x00000006a4a47981 */ /* 0x000ea8000c1e1d00 */
[----:B------:R1:W3:Y:S01]  /*1400*/  @P1 LDG.E.128 R160, desc[UR6][R188.64] ;  /* 0x00000006bca01981 */ /* 0x0002e2000c1e1d00 */
[----:B------:R-:W-:-:S04]  /*1410*/  FADD.FTZ R174, RZ, R156 ;  /* 0x0000009cffae7221 */ /* 0x000fc80000010000 */
        /* <DEDUP_REMOVED lines=30> */
[----:B------:R-:W0:Y:S01]  /*1600*/  S2R R184, SR_TID.X ;  /* 0x0000000000b87919 */ /* 0x000e220000002100 */
[----:B------:R-:W-:Y:S01]  /*1610*/  IMAD.WIDE.U32 R172, R185, 0x10, R172 ;  /* 0x00000010b9ac7825 */ /* 0x000fe200078e00ac */
[----:B------:R-:W-:Y:S01]  /*1620*/  UMOV UR5, 0xffffffff ;  /* 0xffffffff00057882 */ /* 0x000fe20000000000 */
[----:B0-----:R-:W-:Y:S02]  /*1630*/  LOP3.LUT P2, RZ, R184, 0x1f, RZ, 0xc0, !PT ;  /* 0x0000001fb8ff7812 */ /* 0x001fe4000784c0ff */
[CC--:B--2---:R-:W-:Y:S01]  /*1640*/  @P1 FMUL.FTZ R176, R0.reuse, R167.reuse ;  /* 0x000000a700b01220 */ /* 0x0c4fe20000410000 */
[----:B------:R-:W-:Y:S01]  /*1650*/  @!P1 FMUL.FTZ R182, R0, R167 ;  /* 0x000000a700b69220 */ /* 0x000fe20000410000 */
[----:B------:R-:W-:Y:S01]  /*1660*/  FADD.FTZ R167, R178, R131 ;  /* 0x00000083b2a77221 */ /* 0x000fe20000010000 */
[C---:B------:R-:W-:Y:S01]  /*1670*/  @P1 FMUL.FTZ R187, R0.reuse, R164 ;  /* 0x000000a400bb1220 */ /* 0x040fe20000410000 */
[CC--:B------:R-:W-:Y:S01]  /*1680*/  @P1 FMUL.FTZ R174, R0.reuse, R165.reuse ;  /* 0x000000a500ae1220 */ /* 0x0c0fe20000410000 */
[C---:B-1----:R-:W-:Y:S01]  /*1690*/  @P1 FMUL.FTZ R189, R0.reuse, R166 ;  /* 0x000000a600bd1220 */ /* 0x042fe20000410000 */
[C---:B------:R-:W-:Y:S01]  /*16a0*/  @!P1 FMUL.FTZ R191, R0.reuse, R164 ;  /* 0x000000a400bf9220 */ /* 0x040fe20000410000 */
[C---:B------:R-:W-:Y:S01]  /*16b0*/  @!P1 FMUL.FTZ R180, R0.reuse, R165 ;  /* 0x000000a500b49220 */ /* 0x040fe20000410000 */
[----:B------:R-:W-:Y:S01]  /*16c0*/  @!P1 FMUL.FTZ R193, R0, R166 ;  /* 0x000000a600c19220 */ /* 0x000fe20000410000 */
[----:B------:R-:W-:Y:S01]  /*16d0*/  FADD.FTZ R0, R167, R124 ;  /* 0x0000007ca7007221 */ /* 0x000fe20000010000 */
        /* <DEDUP_REMOVED lines=8> */
[----:B------:R-:W-:-:S04]  /*1760*/  FADD.FTZ R187, R0, R125 ;  /* 0x0000007d00bb7221 */ /* 0x000fc80000010000 */
[----:B------:R-:W-:Y:S01]  /*1770*/  FADD.FTZ R0, R187, R126 ;  /* 0x0000007ebb007221 */ /* 0x000fe20000010000 */
[----:B------:R0:W-:Y:S03]  /*1780*/  STG.E.128 desc[UR6][R172.64], R164 ;  /* 0x000000a4ac007986 */ /* 0x0001e6000c101d06 */
        /* <DEDUP_REMOVED lines=107> */
.L_x_41156:
[----:B01----:R-:W-:Y:S01]  /*1e40*/  FADD.FTZ R186, R186, R0 ;  /* 0x00000000baba7221 */ /* 0x003fe20000010000 */
[----:B------:R-:W-:Y:S01]  /*1e50*/  FMUL.FTZ R0, R172, R172 ;  /* 0x000000acac007220 */ /* 0x000fe20000410000 */
[----:B------:R-:W-:Y:S02]  /*1e60*/  ISETP.NE.AND P0, PT, RZ, UR9, PT ;  /* 0x00000009ff007c0c */ /* 0x000fe4000bf05270 */
[----:B------:R-:W-:Y:S02]  /*1e70*/  FFMA.FTZ R173, R186, R173, UR4 ;  /* 0x00000004baad7e23 */ /* 0x000fe400080100ad */
[----:B------:R-:W-:Y:S02]  /*1e80*/  FSEL R0, R0, RZ, P0 ;  /* 0x000000ff00007208 */ /* 0x000fe40000000000 */
        /* <DEDUP_REMOVED lines=26> */
[----:B------:R-:W-:Y:S01]  /*2030*/  FADD.FTZ R144, -R174, R144 ;  /* 0x00000090ae907221 */ /* 0x000fe20000010100 */
[C---:B-1----:R-:W-:Y:S01]  /*2040*/  FMUL.FTZ R128, R209.reuse, R159 ;  /* 0x0000009fd1807220 */ /* 0x042fe20000410000 */
[----:B------:R-:W-:Y:S01]  /*2050*/  FMUL.FTZ R133, R209, R152 ;  /* 0x00000098d1857220 */ /* 0x000fe20000410000 */
[----:B0-----:R-:W-:-:S04]  /*2060*/  @!P2 IMAD.WIDE R148, R3, 0x4, R148 ;  /* 0x000000040394a825 */ /* 0x001fc800078e0294 */
[----:B------:R-:W-:Y:S01]  /*2070*/  FMUL.FTZ R176, R209, R176 ;  /* 0x000000b0d1b07220 */ /* 0x000fe20000410000 */
[C---:B------:R-:W-:Y:S01]  /*2080*/  FADD.FTZ R145, -R174.reuse, R145 ;  /* 0x00000091ae917221 */ /* 0x040fe20000010100 */
[C---:B------:R-:W-:Y:S01]  /*2090*/  FADD.FTZ R146, -R174.reuse, R146 ;  /* 0x00000092ae927221 */ /* 0x040fe20000010100 */
[C---:B------:R-:W-:Y:S01]  /*20a0*/  FADD.FTZ R147, -R174.reuse, R147 ;  /* 0x00000093ae937221 */ /* 0x040fe20000010100 */
[----:B------:R-:W-:Y:S01]  /*20b0*/  @!P2 STG.E desc[UR6][R148.64], R172 ;  /* 0x000000ac9400a986 */ /* 0x000fe2000c101906 */
        /* <DEDUP_REMOVED lines=9> */
[----:B------:R-:W-:Y:S01]  /*2150*/  FADD.FTZ R150, -R174, R150 ;  /* 0x00000096ae967221 */ /* 0x000fe20000010100 */
[----:B---3--:R-:W-:-:S04]  /*2160*/  IMAD.WIDE.U32 R140, R177, 0x10, R124 ;  /* 0x00000010b18c7825 */ /* 0x008fc800078e007c */
[C---:B------:R-:W-:Y:S01]  /*2170*/  FADD.FTZ R199, -R174.reuse, R130 ;  /* 0x00000082aec77221 */ /* 0x040fe20000010100 */
[C---:B------:R-:W-:Y:S01]  /*2180*/  FMUL.FTZ R129, R209.reuse, R156 ;  /* 0x0000009cd1817220 */ /* 0x040fe20000410000 */
[----:B------:R-:W-:Y:S01]  /*2190*/  FMUL.FTZ R136, R209, R151 ;  /* 0x00000097d1887220 */ /* 0x000fe20000410000 */
[C---:B------:R-:W-:Y:S01]  /*21a0*/  FADD.FTZ R186, -R174.reuse, R138 ;  /* 0x0000008aaeba7221 */ /* 0x040fe20000010100 */
[C---:B------:R-:W-:Y:S01]  /*21b0*/  FADD.FTZ R188, -R174.reuse, R139 ;  /* 0x0000008baebc7221 */ /* 0x040fe20000010100 */
[C---:B------:R-:W-:Y:S01]  /*21c0*/  FADD.FTZ R190, -R174.reuse, R132 ;  /* 0x00000084aebe7221 */ /* 0x040fe20000010100 */
[C---:B------:R-:W-:Y:S01]  /*21d0*/  FADD.FTZ R194, -R174.reuse, R135 ;  /* 0x00000087aec27221 */ /* 0x040fe20000010100 */
[----:B------:R-:W-:Y:S01]  /*21e0*/  FADD.FTZ R200, -R174, R131 ;  /* 0x00000083aec87221 */ /* 0x000fe20000010100 */
[----:B0-----:R-:W-:Y:S01]  /*21f0*/  FFMA.FTZ R127, R128, R123, R83 ;  /* 0x0000007b807f7223 */ /* 0x001fe20000010053 */
[----:B------:R-:W-:Y:S01]  /*2200*/  FFMA.FTZ R128, R133, R116, R76 ;  /* 0x0000007485807223 */ /* 0x000fe2000001004c */
[----:B------:R-:W-:Y:S01]  /*2210*/  FFMA.FTZ R133, R176, R113, R73 ;  /* 0x00000071b0857223 */ /* 0x000fe20000010049 */
[C---:B------:R-:W-:Y:S01]  /*2220*/  FMUL.FTZ R130, R209.reuse, R153 ;  /* 0x00000099d1827220 */ /* 0x040fe20000410000 */
[----:B------:R-:W0:Y:S01]  /*2230*/  LDC.64 R176, c[0x0][0x380] ;  /* 0x0000e000ffb07b82 */ /* 0x000e220000000a00 */
        /* <DEDUP_REMOVED lines=18> */
[----:B------:R-:W-:-:S04]  /*2360*/  IMAD.WIDE.U32 R142, R168, 0x10, R124 ;  /* 0x00000010a88e7825 */ /* 0x000fc800078e007c */
[C---:B------:R-:W-:Y:S01]  /*2370*/  FMUL.FTZ R137, R209.reuse, R150 ;  /* 0x00000096d1897220 */ /* 0x040fe20000410000 */
[C---:B------:R-:W-:Y:S01]  /*2380*/  FMUL.FTZ R173, R209.reuse, R173 ;  /* 0x000000add1ad7220 */ /* 0x040fe20000410000 */
[----:B------:R-:W-:Y:S01]  /*2390*/  FMUL.FTZ R180, R209, R180 ;  /* 0x000000b4d1b47220 */ /* 0x000fe20000410000 */
[----:B------:R-:W-:-:S04]  /*23a0*/  IMAD.WIDE.U32 R146, R169, 0x10, R124 ;  /* 0x00000010a9927825 */ /* 0x000fc800078e007c */
[----:B------:R-:W-:Y:S01]  /*23b0*/  FMUL.FTZ R195, R209, R134 ;  /* 0x00000086d1c37220 */ /* 0x000fe20000410000 */
        /* <DEDUP_REMOVED lines=11> */
[----:B------:R-:W-:Y:S01]  /*2470*/  FMUL.FTZ R194, R209, R194 ;  /* 0x000000c2d1c27220 */ /* 0x000fe20000410000 */
[----:B------:R-:W-:Y:S01]  /*2480*/  FFMA.FTZ R132, R173, R112, R72 ;  /* 0x00000070ad847223 */ /* 0x000fe20000010048 */
[----:B------:R-:W-:Y:S01]  /*2490*/  FFMA.FTZ R137, R138, R109, R69 ;  /* 0x0000006d8a897223 */ /* 0x000fe20000010045 */
        /* <DEDUP_REMOVED lines=35> */
[----:B0-----:R-:W-:-:S03]  /*26d0*/  LEA R3, R176, R3, 0x2 ;  /* 0x00000003b0037211 */ /* 0x001fc600078e10ff */
[----:B------:R4:W-:Y:S01]  /*26e0*/  STG.E.128 desc[UR6][R164.64], R136 ;  /* 0x00000088a4007986 */ /* 0x0009e2000c101d06 */
[----:B------:R-:W-:Y:S01]  /*26f0*/  ISETP.GE.AND P0, PT, R3, R177, PT ;  /* 0x000000b10300720c */ /* 0x000fe20003f06270 */
[----:B-1----:R-:W-:Y:S01]  /*2700*/  FFMA.FTZ R124, R197, R92, R52 ;  /* 0x0000005cc57c7223 */ /* 0x002fe20000010034 */
[----:B------:R-:W-:Y:S01]  /*2710*/  FFMA.FTZ R125, R198, R93, R53 ;  /* 0x0000005dc67d7223 */ /* 0x000fe20000010035 */
[----:B------:R-:W-:Y:S01]  /*2720*/  FFMA.FTZ R126, R199, R94, R54 ;  /* 0x0000005ec77e7223 */ /* 0x000fe20000010036 */
[----:B------:R-:W-:Y:S01]  /*2730*/  FFMA.FTZ R127, R200, R95, R55 ;  /* 0x0000005fc87f7223 */ /* 0x000fe20000010037 */
[----:B------:R4:W-:Y:S01]  /*2740*/  STG.E.128 desc[UR6][R166.64], R148 ;  /* 0x00000094a6007986 */ /* 0x0009e2000c101d06 */
        /* <DEDUP_REMOVED lines=14> */
[----:B------:R-:W-:Y:S05]  /*2830*/  EXIT ;  /* 0x000000000000794d */ /* 0x000fea0003800000 */
.L_x_41140:
        /* <DEDUP_REMOVED lines=8> */
.L_x_41144:
[----:B----4-:R-:W2:Y:S01]  /*28c0*/  @P1 LDC.64 R130, c[0x0][0x3a0] ;  /* 0x0000e800ff821b82 */ /* 0x010ea20000000a00 */
[----:B------:R-:W-:-:S05]  /*28d0*/  IMAD R0, R3, UR8, RZ ;  /* 0x0000000803007c24 */ /* 0x000fca000f8e02ff */
[----:B------:R-:W-:Y:S02]  /*28e0*/  SHF.R.S32.HI R129, RZ, 0x1f, R0 ;  /* 0x0000001fff817819 */ /* 0x000fe40000011400 */
[----:B------:R-:W3:Y:S02]  /*28f0*/  LDC.64 R152, c[0x0][0x390] ;  /* 0x0000e400ff987b82 */ /* 0x000ee40000000a00 */
[----:B------:R-:W-:-:S04]  /*2900*/  LEA.HI R129, R129, R0, RZ, 0x2 ;  /* 0x0000000081817211 */ /* 0x000fc800078f10ff */
[----:B------:R-:W-:Y:S02]  /*2910*/  LEA.HI.SX32 R168, R129, R2, 0x1e ;  /* 0x0000000281a87211 */ /* 0x000fe400078ff2ff */
[----:B------:R-:W4:Y:S03]  /*2920*/  LDC.64 R172, c[0x0][0x3a8] ;  /* 0x0000ea00ffac7b82 */ /* 0x000f260000000a00 */
[----:B--2---:R-:W-:-:S05]  /*2930*/  @P1 IMAD.WIDE.U32 R130, R168, 0x10, R130 ;  /* 0x00000010a8821825 */ /* 0x004fca00078e0082 */
[----:B------:R-:W2:Y:S01]  /*2940*/  @P1 LDC.64 R132, c[0x0][0x3a0] ;  /* 0x0000e800ff841b82 */ /* 0x000ea20000000a00 */
[----:B0-----:R0:W2:Y:S01]  /*2950*/  @P1 LDG.E.128 R124, desc[UR6][R130.64] ;  /* 0x00000006827c1981 */ /* 0x0010a2000c1e1d00 */
[----:B---3--:R-:W-:-:S06]  /*2960*/  IMAD.WIDE.U32 R128, R168, 0x10, R152 ;  /* 0x00000010a8807825 */ /* 0x008fcc00078e0098 */
[----:B------:R-:W3:Y:S01]  /*2970*/  @P1 LDC.64 R134, c[0x0][0x3a0] ;  /* 0x0000e800ff861b82 */ /* 0x000ee20000000a00 */
[----:B------:R4:W3:Y:S01]  /*2980*/  LDG.E.128 R136, desc[UR6][R128.64] ;  /* 0x0000000680887981 */ /* 0x0008e2000c1e1d00 */
[----:B------:R-:W-:-:S05]  /*2990*/  IADD3 R169, PT, PT, R168, 0x20, RZ ;  /* 0x00000020a8a97810 */ /* 0x000fca0007ffe0ff */
[----:B0-----:R-:W-:-:S04]  /*29a0*/  IMAD.WIDE.U32 R130, R169, 0x10, R152 ;  /* 0x00000010a9827825 */ /* 0x001fc800078e0098 */
[----:B----4-:R-:W-:-:S04]  /*29b0*/  IMAD.WIDE.U32 R128, R168, 0x10, R172 ;  /* 0x00000010a8807825 */ /* 0x010fc800078e00ac */
[----:B--2---:R-:W-:-:S04]  /*29c0*/  @P1 IMAD.WIDE.U32 R132, R169, 0x10, R132 ;  /* 0x00000010a9841825 */ /* 0x004fc800078e0084 */
        /* <DEDUP_REMOVED lines=9> */
[----:B------:R2:W3:Y:S04]  /*2a60*/  @P1 LDG.E.128 R124, desc[UR6][R132.64] ;  /* 0x00000006847c1981 */ /* 0x0004e8000c1e1d00 */
[----:B------:R4:W3:Y:S01]  /*2a70*/  LDG.E.128 R136, desc[UR6][R130.64] ;  /* 0x0000000682887981 */ /* 0x0008e2000c1e1d00 */
[----:B------:R-:W-:-:S05]  /*2a80*/  IADD3 R170, PT, PT, R168, 0x40, RZ ;  /* 0x00000040a8aa7810 */ /* 0x000fca0007ffe0ff */
[----:B--2---:R-:W-:Y:S02]  /*2a90*/  @P1 IMAD.WIDE.U32 R132, R170, 0x10, R134 ;  /* 0x00000010aa841825 */ /* 0x004fe400078e0086 */
[----:B------:R-:W2:Y:S02]  /*2aa0*/  @P1 LDC.64 R134, c[0x0][0x3a0] ;  /* 0x0000e800ff861b82 */ /* 0x000ea40000000a00 */
[----:B0-----:R-:W-:-:S04]  /*2ab0*/  IMAD.WIDE.U32 R128, R169, 0x10, R172 ;  /* 0x00000010a9807825 */ /* 0x001fc800078e00ac */
[----:B----4-:R-:W-:-:S04]  /*2ac0*/  IMAD.WIDE.U32 R130, R170, 0x10, R152 ;  /* 0x00000010aa827825 */ /* 0x010fc800078e0098 */
        /* <DEDUP_REMOVED lines=28> */
[----:B--2---:R-:W-:-:S04]  /*2c90*/  @P1 IMAD.WIDE.U32 R132, R175, 0x10, R134 ;  /* 0x00000010af841825 */ /* 0x004fc800078e0086 */
        /* <DEDUP_REMOVED lines=12> */
[----:B------:R-:W3:Y:S01]  /*2d60*/  LDG.E.128 R136, desc[UR6][R130.64] ;  /* 0x0000000682887981 */ /* 0x000ee2000c1e1d00 */
[----:B-1----:R-:W-:-:S04]  /*2d70*/  UISETP.NE.U32.AND UP0, UPT, UR4, URZ, UPT ;  /* 0x000000ff0400728c */ /* 0x002fc8000bf05070 */
[----:B------:R-:W-:Y:S01]  /*2d80*/  UISETP.NE.AND.EX UP0, UPT, UR5, URZ, UPT, UP0 ;  /* 0x000000ff0500728c */ /* 0x000fe2000bf05300 */
[----:B------:R-:W-:Y:S01]  /*2d90*/  IADD3 R177, PT, PT, R168, 0xa0, RZ ;  /* 0x000000a0a8b17810 */ /* 0x000fe20007ffe0ff */
[----:B--2---:R-:W-:-:S04]  /*2da0*/  IMAD.WIDE.U32 R132, R175, 0x10, R172 ;  /* 0x00000010af847825 */ /* 0x004fc800078e00ac */
[----:B------:R-:W-:-:S04]  /*2db0*/  IMAD.WIDE.U32 R134, R177, 0x10, R152 ;  /* 0x00000010b1867825 */ /* 0x000fc800078e0098 */
        /* <DEDUP_REMOVED lines=9> */
[----:B------:R-:W1:Y:S01]  /*2e50*/  @P1 LDC.64 R136, c[0x0][0x3a0] ;  /* 0x0000e800ff881b82 */ /* 0x000e620000000a00 */
[----:B------:R2:W-:Y:S04]  /*2e60*/  STG.E.128 desc[UR6][R132.64], R148 ;  /* 0x0000009484007986 */ /* 0x0005e8000c101d06 */
[----:B------:R-:W0:Y:S03]  /*2e70*/  LDG.E.128 R180, desc[UR6][R134.64] ;  /* 0x0000000686b47981 */ /* 0x000e26000c1e1d00 */
[----:B------:R-:W3:Y:S01]  /*2e80*/  @P1 LDC.64 R140, c[0x0][0x3a0] ;  /* 0x0000e800ff8c1b82 */ /* 0x000ee20000000a00 */
[----:B------:R-:W-:-:S07]  /*2e90*/  IADD3 R179, PT, PT, R168, 0xc0, RZ ;  /* 0x000000c0a8b37810 */ /* 0x000fce0007ffe0ff */
[----:B------:R-:W4:Y:S01]  /*2ea0*/  @P1 LDC.64 R154, c[0x0][0x3a0] ;  /* 0x0000e800ff9a1b82 */ /* 0x000f220000000a00 */
[----:B-1----:R-:W-:-:S07]  /*2eb0*/  @P1 IMAD.WIDE.U32 R136, R177, 0x10, R136 ;  /* 0x00000010b1881825 */ /* 0x002fce00078e0088 */
[----:B------:R-:W1:Y:S01]  /*2ec0*/  @P1 LDC.64 R188, c[0x0][0x3a0] ;  /* 0x0000e800ffbc1b82 */ /* 0x000e620000000a00 */
[----:B------:R2:W0:Y:S01]  /*2ed0*/  @P1 LDG.E.128 R124, desc[UR6][R136.64] ;  /* 0x00000006887c1981 */ /* 0x000422000c1e1d00 */
[----:B------:R-:W-:-:S06]  /*2ee0*/  IMAD.WIDE.U32 R138, R179, 0x10, R152 ;  /* 0x00000010b38a7825 */ /* 0x000fcc00078e0098 */
[----:B------:R-:W1:Y:S01]  /*2ef0*/  @P1 LDC.64 R190, c[0x0][0x3a0] ;  /* 0x0000e800ffbe1b82 */ /* 0x000e620000000a00 */
[----:B---3--:R-:W-:-:S04]  /*2f00*/  @P1 IMAD.WIDE.U32 R140, R179, 0x10, R140 ;  /* 0x00000010b38c1825 */ /* 0x008fc800078e008c */
[----:B--2---:R-:W-:-:S04]  /*2f10*/  IMAD.WIDE.U32 R136, R177, 0x10, R172 ;  /* 0x00000010b1887825 */ /* 0x004fc800078e00ac */
[----:B0-----:R-:W-:Y:S01]  /*2f20*/  @P1 FFMA.FTZ R128, R180, R20, R124 ;  /* 0x00000014b4801223 */ /* 0x001fe2000001007c */
        /* <DEDUP_REMOVED lines=10> */
[----:B------:R-:W-:Y:S01]  /*2fd0*/  IADD3 R181, PT, PT, R168, 0xe0, RZ ;  /* 0x000000e0a8b57810 */ /* 0x000fe20007ffe0ff */
[----:B--2---:R-:W-:-:S04]  /*2fe0*/  IMAD.WIDE.U32 R140, R179, 0x10, R172 ;  /* 0x00000010b38c7825 */ /* 0x004fc800078e00ac */
[----:B----4-:R-:W-:-:S04]  /*2ff0*/  @P1 IMAD.WIDE.U32 R154, R181, 0x10, R154 ;  /* 0x00000010b59a1825 */ /* 0x010fc800078e009a */
        /* <DEDUP_REMOVED lines=9> */
[----:B------:R-:W-:Y:S04]  /*3090*/  STG.E.128 desc[UR6][R140.64], R132 ;  /* 0x000000848c007986 */ /* 0x000fe8000c101d06 */
[----:B------:R2:W0:Y:S04]  /*30a0*/  @P1 LDG.E.128 R124, desc[UR6][R154.64] ;  /* 0x000000069a7c1981 */ /* 0x000428000c1e1d00 */
[----:B------:R-:W0:Y:S01]  /*30b0*/  LDG.E.128 R184, desc[UR6][R142.64] ;  /* 0x000000068eb87981 */ /* 0x000e22000c1e1d00 */
[----:B------:R-:W-:Y:S01]  /*30c0*/  IADD3 R183, PT, PT, R168, 0x100, RZ ;  /* 0x00000100a8b77810 */ /* 0x000fe20007ffe0ff */
[----:B--2---:R-:W-:-:S04]  /*30d0*/  IMAD.WIDE.U32 R154, R181, 0x10, R172 ;  /* 0x00000010b59a7825 */ /* 0x004fc800078e00ac */
[----:B-1----:R-:W-:-:S04]  /*30e0*/  @P1 IMAD.WIDE.U32 R188, R183, 0x10, R188 ;  /* 0x00000010b7bc1825 */ /* 0x002fc800078e00bc */
        /* <DEDUP_REMOVED lines=9> */
[----:B------:R0:W-:Y:S04]  /*3180*/  STG.E.128 desc[UR6][R154.64], R136 ;  /* 0x000000889a007986 */ /* 0x0001e8000c101d06 */
[----:B------:R1:W2:Y:S04]  /*3190*/  @P1 LDG.E.128 R124, desc[UR6][R188.64] ;  /* 0x00000006bc7c1981 */ /* 0x0002a8000c1e1d00 */
[----:B------:R3:W2:Y:S01]  /*31a0*/  LDG.E.128 R192, desc[UR6][R186.64] ;  /* 0x00000006bac07981 */ /* 0x0006a2000c1e1d00 */
[----:B------:R-:W-:-:S05]  /*31b0*/  IADD3 R185, PT, PT, R168, 0x120, RZ ;  /* 0x00000120a8b97810 */ /* 0x000fca0007ffe0ff */
[----:B-1----:R-:W-:-:S04]  /*31c0*/  IMAD.WIDE.U32 R188, R185, 0x10, R152 ;  /* 0x00000010b9bc7825 */ /* 0x002fc800078e0098 */
[----:B0-----:R-:W-:-:S04]  /*31d0*/  IMAD.WIDE.U32 R154, R183, 0x10, R172 ;  /* 0x00000010b79a7825 */ /* 0x001fc800078e00ac */
[----:B---3--:R-:W-:-:S04]  /*31e0*/  @P1 IMAD.WIDE.U32 R186, R185, 0x10, R190 ;  /* 0x00000010b9ba1825 */ /* 0x008fc800078e00be */
        /* <DEDUP_REMOVED lines=23> */
[----:B------:R1:W2:Y:S04]  /*3360*/  @P1 LDG.E.128 R124, desc[UR6][R186.64] ;  /* 0x00000006ba7c1981 */ /* 0x0002a8000c1e1d00 */
        /* <DEDUP_REMOVED lines=18> */
[----:B------:R-:W3:Y:S03]  /*3490*/  S2R R174, SR_TID.X ;  /* 0x0000000000ae7919 */ /* 0x000ee60000002100 */
[----:B0-----:R-:W-:Y:S01]  /*34a0*/  FADD.FTZ R155, R0, R139 ;  /* 0x0000008b009b7221 */ /* 0x001fe20000010000 */
[----:B------:R-:W-:-:S04]  /*34b0*/  IMAD.WIDE.U32 R172, R185, 0x10, R172 ;  /* 0x00000010b9ac7825 */ /* 0x000fc800078e00ac */
[----:B------:R-:W-:-:S04]  /*34c0*/  FADD.FTZ R0, R155, R140 ;  /* 0x0000008c9b007221 */ /* 0x000fc80000010000 */
[----:B-1----:R-:W-:-:S04]  /*34d0*/  FADD.FTZ R187, R0, R141 ;  /* 0x0000008d00bb7221 */ /* 0x002fc80000010000 */
[----:B------:R-:W-:-:S04]  /*34e0*/  FADD.FTZ R0, R187, R142 ;  /* 0x0000008ebb007221 */ /* 0x000fc80000010000 */
[----:B------:R-:W-:Y:S01]  /*34f0*/  FADD.FTZ R187, R0, R143 ;  /* 0x0000008f00bb7221 */ /* 0x000fe20000010000 */
[----:B------:R-:W-:Y:S01]  /*3500*/  UMOV UR11, 0xffffffff ;  /* 0xffffffff000b7882 */ /* 0x000fe20000000000 */
[----:B---3--:R-:W-:Y:S01]  /*3510*/  LOP3.LUT P2, RZ, R174, 0x1f, RZ, 0xc0, !PT ;  /* 0x0000001faeff7812 */ /* 0x008fe2000784c0ff */
        /* <DEDUP_REMOVED lines=8> */
[----:B------:R0:W-:Y:S01]  /*35a0*/  STG.E.128 desc[UR6][R172.64], R152 ;  /* 0x00000098ac007986 */ /* 0x0001e2000c101d06 */
[----:B------:R-:W-:-:S04]  /*35b0*/  FADD.FTZ R0, R187, R152 ;  /* 0x00000098bb007221 */ /* 0x000fc80000010000 */
[----:B------:R-:W-:-:S04]  /*35c0*/  FADD.FTZ R187, R0, R153 ;  /* 0x0000009900bb7221 */ /* 0x000fc80000010000 */
[----:B------:R-:W-:-:S04]  /*35d0*/  FADD.FTZ R0, R187, R154 ;  /* 0x0000009abb007221 */ /* 0x000fc80000010000 */
[----:B------:R-:W-:Y:S01]  /*35e0*/  FADD.FTZ R178, R0, R155 ;  /* 0x0000009b00b27221 */ /* 0x000fe20000010000 */
[----:B------:R-:W-:Y:S06]  /*35f0*/  BRA.DIV UR11, `(.L_x_41143) ;  /* 0x0000001a0b607947 */ /* 0x000fec000b800000 */
[----:B------:R-:W1:Y:S01]  /*3600*/  SHFL.BFLY PT, R0, R178, 0x1, 0x1f ;  /* 0x0c201f00b2007f89 */ /* 0x000e6200000e0000 */
[----:B0-----:R-:W0:Y:S01]  /*3610*/  LDC R173, c[0x0][0x400] ;  /* 0x00010000ffad7b82 */ /* 0x001e220000000800 */
        /* <DEDUP_REMOVED lines=99> */
.L_x_41168:
        /* <DEDUP_REMOVED lines=33> */
[----:B-1----:R-:W-:Y:S01]  /*3e60*/  FMUL.FTZ R176, R209, R176 ;  /* 0x000000b0d1b07220 */ /* 0x002fe20000410000 */
        /* <DEDUP_REMOVED lines=20> */
[----:B--2---:R-:W-:-:S04]  /*3fb0*/  @!P2 IMAD.WIDE R130, R3, 0x4, R144 ;  /* 0x000000040382a825 */ /* 0x004fc800078e0290 */
        /* <DEDUP_REMOVED lines=15> */
[----:B0-----:R-:W-:Y:S01]  /*40b0*/  FMUL.FTZ R172, R209, R151 ;  /* 0x00000097d1ac7220 */ /* 0x001fe20000410000 */
[----:B---3--:R-:W-:-:S04]  /*40c0*/  IMAD.WIDE.U32 R146, R168, 0x10, R128 ;  /* 0x00000010a8927825 */ /* 0x008fc800078e0080 */
[C---:B------:R-:W-:Y:S01]  /*40d0*/  FMUL.FTZ R173, R209.reuse, R173 ;  /* 0x000000add1ad7220 */ /* 0x040fe20000410000 */
[C---:B------:R-:W-:Y:S01]  /*40e0*/  FMUL.FTZ R193, R209.reuse, R132 ;  /* 0x00000084d1c17220 */ /* 0x040fe20000410000 */
[----:B------:R-:W-:Y:S01]  /*40f0*/  FMUL.FTZ R143, R209, R178 ;  /* 0x000000b2d18f7220 */ /* 0x000fe20000410000 */
[----:B------:R-:W-:Y:S01]  /*4100*/  IMAD.WIDE.U32 R150, R169, 0x10, R128 ;  /* 0x00000010a9967825 */ /* 0x000fe200078e0080 */
[----:B------:R0:W-:Y:S03]  /*4110*/  @!P2 STG.E desc[UR6][R130.64], R209 ;  /* 0x000000d18200a986 */ /* 0x0001e6000c101906 */
[----:B------:R-:W-:Y:S01]  /*4120*/  FFMA.FTZ R132, R135, R116, R76 ;  /* 0x0000007487847223 */ /* 0x000fe2000001004c */
[----:B------:R-:W-:Y:S01]  /*4130*/  FFMA.FTZ R135, R136, R119, R79 ;  /* 0x0000007788877223 */ /* 0x000fe2000001004f */
        /* <DEDUP_REMOVED lines=9> */
[----:B0-----:R-:W-:Y:S01]  /*41d0*/  FFMA.FTZ R130, R133, R122, R82 ;  /* 0x0000007a85827223 */ /* 0x001fe20000010052 */
[----:B------:R-:W-:Y:S01]  /*41e0*/  FFMA.FTZ R133, R134, R117, R77 ;  /* 0x0000007586857223 */ /* 0x000fe2000001004d */
[----:B------:R-:W-:Y:S01]  /*41f0*/  FFMA.FTZ R131, R0, R123, R83 ;  /* 0x0000007b00837223 */ /* 0x000fe20000010053 */
[----:B------:R-:W-:-:S04]  /*4200*/  IMAD.WIDE.U32 R144, R177, 0x10, R128 ;  /* 0x00000010b1907825 */ /* 0x000fc800078e0080 */
[----:B------:R-:W-:Y:S01]  /*4210*/  FFMA.FTZ R134, R137, R118, R78 ;  /* 0x0000007689867223 */ /* 0x000fe2000001004e */
        /* <DEDUP_REMOVED lines=12> */
[----:B------:R-:W-:Y:S01]  /*42e0*/  FFMA.FTZ R143, R152, R111, R71 ;  /* 0x0000006f988f7223 */ /* 0x000fe20000010047 */
[----:B------:R-:W-:Y:S01]  /*42f0*/  FMUL.FTZ R197, R209, R196 ;  /* 0x000000c4d1c57220 */ /* 0x000fe20000410000 */
[----:B------:R-:W-:-:S04]  /*4300*/  IMAD.WIDE.U32 R162, R185, 0x10, R128 ;  /* 0x00000010b9a27825 */ /* 0x000fc800078e0080 */
[----:B------:R-:W-:Y:S01]  /*4310*/  FFMA.FTZ R129, R176, R121, R81 ;  /* 0x00000079b0817223 */ /* 0x000fe20000010051 */
[----:B------:R-:W-:Y:S01]  /*4320*/  FFMA.FTZ R128, R173, R120, R80 ;  /* 0x00000078ad807223 */ /* 0x000fe20000010050 */
[----:B------:R-:W0:Y:S01]  /*4330*/  LDC.64 R176, c[0x0][0x380] ;  /* 0x0000e000ffb07b82 */ /* 0x000e220000000a00 */
[C---:B------:R-:W-:Y:S01]  /*4340*/  FMUL.FTZ R198, R209.reuse, R198 ;  /* 0x000000c6d1c67220 */ /* 0x040fe20000410000 */
[C---:B------:R-:W-:Y:S01]  /*4350*/  FMUL.FTZ R199, R209.reuse, R199 ;  /* 0x000000c7d1c77220 */ /* 0x040fe20000410000 */
[----:B------:R-:W-:Y:S01]  /*4360*/  FMUL.FTZ R200, R209, R200 ;  /* 0x000000c8d1c87220 */ /* 0x000fe20000410000 */
        /* <DEDUP_REMOVED lines=11> */
[----:B------:R-:W-:Y:S01]  /*4420*/  FMUL.FTZ R178, R209, R174 ;  /* 0x000000aed1b27220 */ /* 0x000fe20000410000 */
        /* <DEDUP_REMOVED lines=34> */
.L_x_41141:
[----:B------:R-:W-:Y:S01]  /*4650*/  HFMA2 R176, -RZ, RZ, 0, 5.9604644775390625e-08 ;  /* 0x00000001ffb07431 */ /* 0x000fe200000001ff */
[----:B------:R-:W-:Y:S01]  /*4660*/  BSSY B0, `(.L_x_41145) ;  /* 0x0000006000007945 */ /* 0x000fe20003800000 */
[----:B------:R-:W-:Y:S02]  /*4670*/  MOV R187, 0x1f ;  /* 0x0000001f00bb7802 */ /* 0x000fe40000000f00 */
[----:B------:R-:W-:-:S07]  /*4680*/  MOV R174, 0xffffffff ;  /* 0xffffffff00ae7802 */ /* 0x000fce0000000f00 */
[----:B------:R-:W-:Y:S05]  /*4690*/  WARPSYNC.COLLECTIVE R174, `(.L_x_41146) ;  /* 0x00000000ae087348 */ /* 0x000fea0003c00000 */
[----:B------:R0:W1:Y:S02]  /*46a0*/  SHFL.BFLY P0, R0, R178, R176, R187 ;  /* 0x0c0000b0b2007389 */ /* 0x00006400000000bb */
[----:B01----:R-:W-:Y:S05]  /*46b0*/  ENDCOLLECTIVE ;  /* 0x000000000000791b */ /* 0x003fea0003800000 */
.L_x_41146:
[----:B------:R-:W-:Y:S05]  /*46c0*/  BSYNC B0 ;  /* 0x0000000000007941 */ /* 0x000fea0003800000 */
.L_x_41145:
        /* <DEDUP_REMOVED lines=9> */
.L_x_41147:
[----:B------:R-:W-:Y:S02]  /*4760*/  HFMA2 R176, -RZ, RZ, 0, 2.384185791015625e-07 ;  /* 0x00000004ffb07431 */ /* 0x000fe400000001ff */
[----:B------:R-:W-:-:S05]  /*4770*/  FADD.FTZ R182, R180, R0 ;  /* 0x00000000b4b67221 */ /* 0x000fca0000010000 */
[----:B------:R-:W-:-:S07]  /*4780*/  MOV R178, R182 ;  /* 0x000000b600b27202 */ /* 0x000fce0000000f00 */
[----:B------:R-:W-:Y:S05]  /*4790*/  WARPSYNC.COLLECTIVE R174, `(.L_x_41148) ;  /* 0x00000000ae087348 */ /* 0x000fea0003c00000 */
[----:B------:R0:W1:Y:S02]  /*47a0*/  SHFL.BFLY P0, R0, R178, R176, R187 ;  /* 0x0c0000b0b2007389 */ /* 0x00006400000000bb */
[----:B01----:R-:W-:Y:S05]  /*47b0*/  ENDCOLLECTIVE ;  /* 0x000000000000791b */ /* 0x003fea0003800000 */
.L_x_41148:
[----:B------:R-:W-:Y:S02]  /*47c0*/  HFMA2 R176, -RZ, RZ, 0, 4.76837158203125e-07 ;  /* 0x00000008ffb07431 */ /* 0x000fe400000001ff */
[----:B------:R-:W-:-:S05]  /*47d0*/  FADD.FTZ R184, R182, R0 ;  /* 0x00000000b6b87221 */ /* 0x000fca0000010000 */
[----:B------:R-:W-:-:S07]  /*47e0*/  MOV R178, R184 ;  /* 0x000000b800b27202 */ /* 0x000fce0000000f00 */
[----:B------:R-:W-:Y:S05]  /*47f0*/  WARPSYNC.COLLECTIVE R174, `(.L_x_41149) ;  /* 0x00000000ae087348 */ /* 0x000fea0003c00000 */
[----:B------:R0:W1:Y:S02]  /*4800*/  SHFL.BFLY P0, R0, R178, R176, R187 ;  /* 0x0c0000b0b2007389 */ /* 0x00006400000000bb */
[----:B01----:R-:W-:Y:S05]  /*4810*/  ENDCOLLECTIVE ;  /* 0x000000000000791b */ /* 0x003fea0003800000 */
.L_x_41149:
[----:B------:R-:W-:Y:S02]  /*4820*/  HFMA2 R176, -RZ, RZ, 0, 9.5367431640625e-07 ;  /* 0x00000010ffb07431 */ /* 0x000fe400000001ff */
[----:B------:R-:W-:-:S05]  /*4830*/  FADD.FTZ R186, R184, R0 ;  /* 0x00000000b8ba7221 */ /* 0x000fca0000010000 */
[----:B------:R-:W-:-:S07]  /*4840*/  MOV R178, R186 ;  /* 0x000000ba00b27202 */ /* 0x000fce0000000f00 */
[----:B------:R-:W-:Y:S05]  /*4850*/  WARPSYNC.COLLECTIVE R174, `(.L_x_41150) ;  /* 0x00000000ae087348 */ /* 0x000fea0003c00000 */
[----:B------:R0:W1:Y:S02]  /*4860*/  SHFL.BFLY P0, R0, R178, R176, R187 ;  /* 0x0c0000b0b2007389 */ /* 0x00006400000000bb */
[----:B01----:R-:W-:Y:S05]  /*4870*/  ENDCOLLECTIVE ;  /* 0x000000000000791b */ /* 0x003fea0003800000 */
.L_x_41150:
        /* <DEDUP_REMOVED lines=87> */
.L_x_41151:
[----:B------:R-:W-:Y:S02]  /*4df0*/  HFMA2 R176, -RZ, RZ, 0, 1.1920928955078125e-07 ;  /* 0x00000002ffb07431 */ /* 0x000fe400000001ff */
[----:B------:R-:W-:-:S05]  /*4e00*/  FADD.FTZ R180, R178, R0 ;  /* 0x00000000b2b47221 */ /* 0x000fca0000010000 */
[----:B------:R-:W-:-:S07]  /*4e10*/  MOV R178, R180 ;  /* 0x000000b400b27202 */ /* 0x000fce0000000f00 */
[----:B------:R-:W-:Y:S05]  /*4e20*/  WARPSYNC.COLLECTIVE R174, `(.L_x_41152) ;  /* 0x00000000ae087348 */ /* 0x000fea0003c00000 */
[----:B------:R0:W1:Y:S02]  /*4e30*/  SHFL.BFLY P0, R0, R178, R176, R187 ;  /* 0x0c0000b0b2007389 */ /* 0x00006400000000bb */
[----:B01----:R-:W-:Y:S05]  /*4e40*/  ENDCOLLECTIVE ;  /* 0x000000000000791b */ /* 0x003fea0003800000 */
.L_x_41152:
[----:B------:R-:W-:Y:S02]  /*4e50*/  HFMA2 R176, -RZ, RZ, 0, 2.384185791015625e-07 ;  /* 0x00000004ffb07431 */ /* 0x000fe400000001ff */
[----:B------:R-:W-:-:S05]  /*4e60*/  FADD.FTZ R182, R180, R0 ;  /* 0x00000000b4b67221 */ /* 0x000fca0000010000 */
[----:B------:R-:W-:-:S07]  /*4e70*/  MOV R178, R182 ;  /* 0x000000b600b27202 */ /* 0x000fce0000000f00 */
[----:B------:R-:W-:Y:S05]  /*4e80*/  WARPSYNC.COLLECTIVE R174, `(.L_x_41153) ;  /* 0x00000000ae087348 */ /* 0x000fea0003c00000 */
[----:B------:R0:W1:Y:S02]  /*4e90*/  SHFL.BFLY P0, R0, R178, R176, R187 ;  /* 0x0c0000b0b2007389 */ /* 0x00006400000000bb */
[----:B01----:R-:W-:Y:S05]  /*4ea0*/  ENDCOLLECTIVE ;  /* 0x000000000000791b */ /* 0x003fea0003800000 */
.L_x_41153:
[----:B------:R-:W-:Y:S02]  /*4eb0*/  HFMA2 R176, -RZ, RZ, 0, 4.76837158203125e-07 ;  /* 0x00000008ffb07431 */ /* 0x000fe400000001ff */
[----:B------:R-:W-:-:S05]  /*4ec0*/  FADD.FTZ R184, R182, R0 ;  /* 0x00000000b6b87221 */ /* 0x000fca0000010000 */
[----:B------:R-:W-:-:S07]  /*4ed0*/  MOV R178, R184 ;  /* 0x000000b800b27202 */ /* 0x000fce0000000f00 */
[----:B------:R-:W-:Y:S05]  /*4ee0*/  WARPSYNC.COLLECTIVE R174, `(.L_x_41154) ;  /* 0x00000000ae087348 */ /* 0x000fea0003c00000 */
[----:B------:R0:W1:Y:S02]  /*4ef0*/  SHFL.BFLY P0, R0, R178, R176, R187 ;  /* 0x0c0000b0b2007389 */ /* 0x00006400000000bb */
[----:B01----:R-:W-:Y:S05]  /*4f00*/  ENDCOLLECTIVE ;  /* 0x000000000000791b */ /* 0x003fea0003800000 */
.L_x_41154:
[----:B------:R-:W-:Y:S02]  /*4f10*/  HFMA2 R176, -RZ, RZ, 0, 9.5367431640625e-07 ;  /* 0x00000010ffb07431 */ /* 0x000fe400000001ff */
[----:B------:R-:W-:-:S05]  /*4f20*/  FADD.FTZ R186, R184, R0 ;  /* 0x00000000b8ba7221 */ /* 0x000fca0000010000 */
[----:B------:R-:W-:-:S07]  /*4f30*/  MOV R178, R186 ;  /* 0x000000ba00b27202 */ /* 0x000fce0000000f00 */
[----:B------:R-:W-:Y:S05]  /*4f40*/  WARPSYNC.COLLECTIVE R174, `(.L_x_41155) ;  /* 0x00000000ae087348 */ /* 0x000fea0003c00000 */
[----:B------:R0:W1:Y:S02]  /*4f50*/  SHFL.BFLY P0, R0, R178, R176, R187 ;  /* 0x0c0000b0b2007389 */ /* 0x00006400000000bb */
[----:B01----:R-:W-:Y:S05]  /*4f60*/  ENDCOLLECTIVE ;  /* 0x000000000000791b */ /* 0x003fea0003800000 */
.L_x_41155:
[----:B------:R-:W-:Y:S05]  /*4f70*/  BRA `(.L_x_41156) ;  /* 0xffffffcc00b07947 */ /* 0x000fea000383ffff */
.L_x_41143:
[----:B------:R-:W-:Y:S01]  /*4f80*/  HFMA2 R187, -RZ, RZ, 0, 1.847743988037109375e-06 ;  /* 0x0000001fffbb7431 */ /* 0x000fe200000001ff */
[----:B------:R-:W-:Y:S01]  /*4f90*/  BSSY B0, `(.L_x_41157) ;  /* 0x0000006000007945 */ /* 0x000fe20003800000 */
[----:B------:R-:W-:Y:S02]  /*4fa0*/  MOV R176, 0x1 ;  /* 0x0000000100b07802 */ /* 0x000fe40000000f00 */
[----:B------:R-:W-:-:S07]  /*4fb0*/  MOV R174, 0xffffffff ;  /* 0xffffffff00ae7802 */ /* 0x000fce0000000f00 */
[----:B0-----:R-:W-:Y:S05]  /*4fc0*/  WARPSYNC.COLLECTIVE R174, `(.L_x_41158) ;  /* 0x00000000ae087348 */ /* 0x001fea0003c00000 */
[----:B------:R1:W2:Y:S02]  /*4fd0*/  SHFL.BFLY P0, R0, R178, R176, R187 ;  /* 0x0c0000b0b2007389 */ /* 0x0002a400000000bb */
[----:B012---:R-:W-:Y:S05]  /*4fe0*/  ENDCOLLECTIVE ;  /* 0x000000000000791b */ /* 0x007fea0003800000 */
.L_x_41158:
[----:B------:R-:W-:Y:S05]  /*4ff0*/  BSYNC B0 ;  /* 0x0000000000007941 */ /* 0x000fea0003800000 */
.L_x_41157:
        /* <DEDUP_REMOVED lines=9> */
.L_x_41159:
[----:B------:R-:W-:Y:S02]  /*5090*/  HFMA2 R176, -RZ, RZ, 0, 2.384185791015625e-07 ;  /* 0x00000004ffb07431 */ /* 0x000fe400000001ff */
[----:B------:R-:W-:-:S05]  /*50a0*/  FADD.FTZ R182, R180, R0 ;  /* 0x00000000b4b67221 */ /* 0x000fca0000010000 */
[----:B------:R-:W-:-:S07]  /*50b0*/  MOV R178, R182 ;  /* 0x000000b600b27202 */ /* 0x000fce0000000f00 */
[----:B------:R-:W-:Y:S05]  /*50c0*/  WARPSYNC.COLLECTIVE R174, `(.L_x_41160) ;  /* 0x00000000ae087348 */ /* 0x000fea0003c00000 */
[----:B------:R0:W1:Y:S02]  /*50d0*/  SHFL.BFLY P0, R0, R178, R176, R187 ;  /* 0x0c0000b0b2007389 */ /* 0x00006400000000bb */
[----:B01----:R-:W-:Y:S05]  /*50e0*/  ENDCOLLECTIVE ;  /* 0x000000000000791b */ /* 0x003fea0003800000 */
.L_x_41160:
[----:B------:R-:W-:Y:S02]  /*50f0*/  HFMA2 R176, -RZ, RZ, 0, 4.76837158203125e-07 ;  /* 0x00000008ffb07431 */ /* 0x000fe400000001ff */
[----:B------:R-:W-:-:S05]  /*5100*/  FADD.FTZ R184, R182, R0 ;  /* 0x00000000b6b87221 */ /* 0x000fca0000010000 */
[----:B------:R-:W-:-:S07]  /*5110*/  MOV R178, R184 ;  /* 0x000000b800b27202 */ /* 0x000fce0000000f00 */
[----:B------:R-:W-:Y:S05]  /*5120*/  WARPSYNC.COLLECTIVE R174, `(.L_x_41161) ;  /* 0x00000000ae087348 */ /* 0x000fea0003c00000 */
[----:B------:R0:W1:Y:S02]  /*5130*/  SHFL.BFLY P0, R0, R178, R176, R187 ;  /* 0x0c0000b0b2007389 */ /* 0x00006400000000bb */
[----:B01----:R-:W-:Y:S05]  /*5140*/  ENDCOLLECTIVE ;  /* 0x000000000000791b */ /* 0x003fea0003800000 */
.L_x_41161:
[----:B------:R-:W-:Y:S02]  /*5150*/  HFMA2 R176, -RZ, RZ, 0, 9.5367431640625e-07 ;  /* 0x00000010ffb07431 */ /* 0x000fe400000001ff */
[----:B------:R-:W-:-:S05]  /*5160*/  FADD.FTZ R186, R184, R0 ;  /* 0x00000000b8ba7221 */ /* 0x000fca0000010000 */
[----:B------:R-:W-:-:S07]  /*5170*/  MOV R178, R186 ;  /* 0x000000ba00b27202 */ /* 0x000fce0000000f00 */
[----:B------:R-:W-:Y:S05]  /*5180*/  WARPSYNC.COLLECTIVE R174, `(.L_x_41162) ;  /* 0x00000000ae087348 */ /* 0x000fea0003c00000 */
[----:B------:R0:W1:Y:S02]  /*5190*/  SHFL.BFLY P0, R0, R178, R176, R187 ;  /* 0x0c0000b0b2007389 */ /* 0x00006400000000bb */
[----:B01----:R-:W-:Y:S05]  /*51a0*/  ENDCOLLECTIVE ;  /* 0x000000000000791b */ /* 0x003fea0003800000 */
.L_x_41162:
        /* <DEDUP_REMOVED lines=87> */
.L_x_41163:
[----:B------:R-:W-:Y:S02]  /*5720*/  HFMA2 R176, -RZ, RZ, 0, 1.1920928955078125e-07 ;  /* 0x00000002ffb07431 */ /* 0x000fe400000001ff */
[----:B------:R-:W-:-:S05]  /*5730*/  FADD.FTZ R180, R178, R0 ;  /* 0x00000000b2b47221 */ /* 0x000fca0000010000 */
[----:B------:R-:W-:-:S07]  /*5740*/  MOV R178, R180 ;  /* 0x000000b400b27202 */ /* 0x000fce0000000f00 */
[----:B------:R-:W-:Y:S05]  /*5750*/  WARPSYNC.COLLECTIVE R174, `(.L_x_41164) ;  /* 0x00000000ae087348 */ /* 0x000fea0003c00000 */
[----:B------:R0:W1:Y:S02]  /*5760*/  SHFL.BFLY P0, R0, R178, R176, R187 ;  /* 0x0c0000b0b2007389 */ /* 0x00006400000000bb */
[----:B01----:R-:W-:Y:S05]  /*5770*/  ENDCOLLECTIVE ;  /* 0x000000000000791b */ /* 0x003fea0003800000 */
.L_x_41164:
[----:B------:R-:W-:Y:S02]  /*5780*/  HFMA2 R176, -RZ, RZ, 0, 2.384185791015625e-07 ;  /* 0x00000004ffb07431 */ /* 0x000fe400000001ff */
[----:B------:R-:W-:-:S05]  /*5790*/  FADD.FTZ R182, R180, R0 ;  /* 0x00000000b4b67221 */ /* 0x000fca0000010000 */
[----:B------:R-:W-:-:S07]  /*57a0*/  MOV R178, R182 ;  /* 0x000000b600b27202 */ /* 0x000fce0000000f00 */
[----:B------:R-:W-:Y:S05]  /*57b0*/  WARPSYNC.COLLECTIVE R174, `(.L_x_41165) ;  /* 0x00000000ae087348 */ /* 0x000fea0003c00000 */
[----:B------:R0:W1:Y:S02]  /*57c0*/  SHFL.BFLY P0, R0, R178, R176, R187 ;  /* 0x0c0000b0b2007389 */ /* 0x00006400000000bb */
[----:B01----:R-:W-:Y:S05]  /*57d0*/  ENDCOLLECTIVE ;  /* 0x000000000000791b */ /* 0x003fea0003800000 */
.L_x_41165:
[----:B------:R-:W-:Y:S02]  /*57e0*/  HFMA2 R176, -RZ, RZ, 0, 4.76837158203125e-07 ;  /* 0x00000008ffb07431 */ /* 0x000fe400000001ff */
[----:B------:R-:W-:-:S05]  /*57f0*/  FADD.FTZ R184, R182, R0 ;  /* 0x00000000b6b87221 */ /* 0x000fca0000010000 */
[----:B------:R-:W-:-:S07]  /*5800*/  MOV R178, R184 ;  /* 0x000000b800b27202 */ /* 0x000fce0000000f00 */
[----:B------:R-:W-:Y:S05]  /*5810*/  WARPSYNC.COLLECTIVE R174, `(.L_x_41166) ;  /* 0x00000000ae087348 */ /* 0x000fea0003c00000 */
[----:B------:R0:W1:Y:S02]  /*5820*/  SHFL.BFLY P0, R0, R178, R176, R187 ;  /* 0x0c0000b0b2007389 */ /* 0x00006400000000bb */
[----:B01----:R-:W-:Y:S05]  /*5830*/  ENDCOLLECTIVE ;  /* 0x000000000000791b */ /* 0x003fea0003800000 */
.L_x_41166:
[----:B------:R-:W-:Y:S02]  /*5840*/  HFMA2 R176, -RZ, RZ, 0, 9.5367431640625e-07 ;  /* 0x00000010ffb07431 */ /* 0x000fe400000001ff */
[----:B------:R-:W-:-:S05]  /*5850*/  FADD.FTZ R186, R184, R0 ;  /* 0x00000000b8ba7221 */ /* 0x000fca0000010000 */
[----:B------:R-:W-:-:S07]  /*5860*/  MOV R178, R186 ;  /* 0x000000ba00b27202 */ /* 0x000fce0000000f00 */
[----:B------:R-:W-:Y:S05]  /*5870*/  WARPSYNC.COLLECTIVE R174, `(.L_x_41167) ;  /* 0x00000000ae087348 */ /* 0x000fea0003c00000 */
[----:B------:R0:W1:Y:S02]  /*5880*/  SHFL.BFLY P0, R0, R178, R176, R187 ;  /* 0x0c0000b0b2007389 */ /* 0x00006400000000bb */
[----:B01----:R-:W-:Y:S05]  /*5890*/  ENDCOLLECTIVE ;  /* 0x000000000000791b */ /* 0x003fea0003800000 */
.L_x_41167:
[----:B------:R-:W-:Y:S05]  /*58a0*/  BRA `(.L_x_41168) ;  /* 0xffffffe000e87947 */ /* 0x000fea000383ffff */
.L_x_41169:
        /* <DEDUP_REMOVED lines=13> */
.L_x_45917:


//--------------------- .text._ZN10layer_norm13ln_fwd_kernelINS_13Kernel_traitsIfffffjLj1280ELj1ELj4ELj1ELj16ENS_18Kernel_traits_baseILj1280EfffffjLj128EEEEELb0ELb1ELb1ELb0EEEvNS_9FwdParamsE --------------------------
	.section	.text._ZN10layer_norm13ln_fwd_kernelINS_13Kernel_traitsIfffffjLj1280ELj1ELj4ELj1ELj16ENS_18Kernel_traits_baseILj1280EfffffjLj128EEEEELb0ELb1ELb1ELb0EEEvNS_9FwdParamsE,"ax",@progbits
	.align	128
        .global         _ZN10layer_norm13ln_fwd_kernelINS_13Kernel_traitsIfffffjLj1280ELj1ELj4ELj1ELj16ENS_18Kernel_traits_baseILj1280EfffffjLj128EEEEELb0ELb1ELb1ELb0EEEvNS_9FwdParamsE
        .type           _ZN10layer_norm13ln_fwd_kernelINS_13Kernel_traitsIfffffjLj1280ELj1ELj4ELj1ELj16ENS_18Kernel_traits_baseILj1280EfffffjLj128EEEEELb0ELb1ELb1ELb0EEEvNS_9FwdParamsE,@function
        .size           _ZN10layer_norm13ln_fwd_kernelINS_13Kernel_traitsIfffffjLj1280ELj1ELj4ELj1ELj16ENS_18Kernel_traits_baseILj1280EfffffjLj128EEEEELb0ELb1ELb1ELb0EEEvNS_9FwdParamsE,(.L_x_45918 - _ZN10layer_norm13ln_fwd_kernelINS_13Kernel_traitsIfffffjLj1280ELj1ELj4ELj1ELj16ENS_18Kernel_traits_baseILj1280EfffffjLj128EEEEELb0ELb1ELb1ELb0EEEvNS_9FwdParamsE)
        .other          _ZN10layer_norm13ln_fwd_kernelINS_13Kernel_traitsIfffffjLj1280ELj1ELj4ELj1ELj16ENS_18Kernel_traits_baseILj1280EfffffjLj128EEEEELb0ELb1ELb1ELb0EEEvNS_9FwdParamsE,@"STO_CUDA_ENTRY STV_DEFAULT"
_ZN10layer_norm13ln_fwd_kernelINS_13Kernel_traitsIfffffjLj1280ELj1ELj4ELj1ELj16ENS_18Kernel_traits_baseILj1280EfffffjLj128EEEEELb0ELb1ELb1ELb0EEEvNS_9FwdParamsE:
.text._ZN10layer_norm13ln_fwd_kernelINS_13Kernel_traitsIfffffjLj1280ELj1ELj4ELj1ELj16ENS_18Kernel_traits_baseILj1280EfffffjLj128EEEEELb0ELb1ELb1ELb0EEEvNS_9FwdParamsE:
        /* <DEDUP_REMOVED lines=130> */
.L_x_41171:
        /* <DEDUP_REMOVED lines=99> */
.L_x_41172:
[----:B------:R-:W-:Y:S05]  /*0e50*/  BSYNC.RECONVERGENT B0 ;  /* 0x0000000000007941 */ /* 0x000fea0003800200 */
.L_x_41170:
[----:B------:R-:W0:Y:S01]  /*0e60*/  LDCU UR4, c[0x0][0x384] ;  /* 0x00007080ff0477ac */ /* 0x000e220008000800 */
[----:B------:R-:W1:Y:S01]  /*0e70*/  LDCU UR11, c[0x0][0x40c] ;  /* 0x00008180ff0b77ac */ /* 0x000e620008000800 */
[----:B------:R-:W2:Y:S01]  /*0e80*/  LDCU.U8 UR5, c[0x0][0x410] ;  /* 0x00008200ff0577ac */ /* 0x000ea20008000000 */
[----:B------:R-:W3:Y:S01]  /*0e90*/  LDCU UR10, c[0x0][0x448] ;  /* 0x00008900ff0a77ac */ /* 0x000ee20008000800 */
[----:B------:R-:W4:Y:S01]  /*0ea0*/  LDCU.64 UR8, c[0x0][0x3a0] ;  /* 0x00007400ff0877ac */ /* 0x000f220008000a00 */
[----:B0-----:R-:W-:-:S13]  /*0eb0*/  ISETP.GE.AND P0, PT, R176, UR4, PT ;  /* 0x00000004b0007c0c */ /* 0x001fda000bf06270 */
[----:B-1234-:R-:W-:Y:S05]  /*0ec0*/  @P0 EXIT ;  /* 0x000000000000094d */ /* 0x01efea0003800000 */
.L_x_41246:
[----:B------:R-:W0:Y:S08]  /*0ed0*/  LDC.64 R132, c[0x0][0x3f0] ;  /* 0x0000fc00ff847b82 */ /* 0x000e300000000a00 */
[----:B-1234-:R-:W1:Y:S08]  /*0ee0*/  LDC R179, c[0x0][0x388] ;  /* 0x0000e200ffb37b82 */ /* 0x01ee700000000800 */
        /* <DEDUP_REMOVED lines=10> */
[----:B0-----:R-:W-:Y:S01]  /*0f90*/  HFMA2 R180, -RZ, RZ, 0, 0 ;  /* 0x00000000ffb47431 */ /* 0x001fe200000001ff */
[----:B---3--:R-:W-:-:S13]  /*0fa0*/  ISETP.GE.AND P0, PT, R0, 0x1, PT ;  /* 0x000000010000780c */ /* 0x008fda0003f06270 */
[----:B------:R-:W0:Y:S01]  /*0fb0*/  @P0 S2R R183, SR_TID.X ;  /* 0x0000000000b70919 */ /* 0x000e220000002100 */
[----:B------:R-:W-:-:S05]  /*0fc0*/  @P0 IADD3 R178, PT, PT, R0, -0x1, RZ ;  /* 0xffffffff00b20810 */ /* 0x000fca0007ffe0ff */
[----:B------:R-:W-:Y:S01]  /*0fd0*/  @P0 IMAD R182, R178, R179, RZ ;  /* 0x000000b3b2b60224 */ /* 0x000fe200078e02ff */
[----:B------:R-:W-:-:S04]  /*0fe0*/  LEA.HI.SX32 R178, R175, R2, 0x1e ;  /* 0x00000002afb27211 */ /* 0x000fc800078ff2ff */
        /* <DEDUP_REMOVED lines=10> */
.L_x_41176:
[----:B------:R-:W-:Y:S05]  /*1090*/  BSYNC.RECONVERGENT B1 ;  /* 0x0000000000017941 */ /* 0x000fea0003800200 */
.L_x_41175:
        /* <DEDUP_REMOVED lines=8> */
[----:B------:R-:W0:Y:S08]  /*1120*/  @P1 LDC R135, c[0x0][0x40c] ;  /* 0x00010300ff871b82 */ /* 0x000e300000000800 */
        /* <DEDUP_REMOVED lines=13> */
[----:B------:R-:W-:-:S04]  /*1200*/  FMUL.FTZ R132, R171, UR11 ;  /* 0x0000000bab847c20 */ /* 0x000fc80008410000 */
[----:B------:R-:W-:Y:S01]  /*1210*/  FFMA.FTZ R131, R132, R63, R131 ;  /* 0x0000003f84837223 */ /* 0x000fe20000010083 */
[----:B------:R-:W-:Y:S06]  /*1220*/  BRA `(.L_x_41179) ;  /* 0x0000000000347947 */ /* 0x000fec0003800000 */
.L_x_41178:
[----:B-----5:R-:W-:Y:S01]  /*1230*/  FMUL.FTZ R131, R168, UR11 ;  /* 0x0000000ba8837c20 */ /* 0x020fe20008410000 */
[----:B------:R-:W-:Y:S01]  /*1240*/  FMUL.FTZ R132, R169, UR11 ;  /* 0x0000000ba9847c20 */ /* 0x000fe20008410000 */
[----:B------:R-:W-:Y:S01]  /*1250*/  FMUL.FTZ R133, R170, UR11 ;  /* 0x0000000baa857c20 */ /* 0x000fe20008410000 */
[----:B------:R-:W-:Y:S01]  /*1260*/  FMUL.FTZ R134, R171, UR11 ;  /* 0x0000000bab867c20 */ /* 0x000fe20008410000 */
[----:B------:R-:W-:Y:S01]  /*1270*/  FMUL.FTZ R172, R131, R60 ;  /* 0x0000003c83ac7220 */ /* 0x000fe20000410000 */
[----:B------:R-:W-:Y:S01]  /*1280*/  FMUL.FTZ R173, R132, R61 ;  /* 0x0000003d84ad7220 */ /* 0x000fe20000410000 */
[----:B------:R-:W-:Y:S01]  /*1290*/  FMUL.FTZ R174, R133, R62 ;  /* 0x0000003e85ae7220 */ /* 0x000fe20000410000 */
[----:B------:R-:W-:Y:S01]  /*12a0*/  FMUL.FTZ R131, R134, R63 ;  /* 0x0000003f86837220 */ /* 0x000fe20000410000 */
[----:B------:R-:W-:-:S04]  /*12b0*/  ISETP.GT.AND P1, PT, R0, RZ, PT ;  /* 0x000000ff0000720c */ /* 0x000fc80003f24270 */
[----:B------:R-:W-:Y:S02]  /*12c0*/  FSEL R172, R172, RZ, P1 ;  /* 0x000000ffacac7208 */ /* 0x000fe40000800000 */
[----:B------:R-:W-:Y:S02]  /*12d0*/  FSEL R173, R173, RZ, P1 ;  /* 0x000000ffadad7208 */ /* 0x000fe40000800000 */
[----:B------:R-:W-:Y:S02]  /*12e0*/  FSEL R174, R174, RZ, P1 ;  /* 0x000000ffaeae7208 */ /* 0x000fe40000800000 */
[----:B------:R-:W-:-:S07]  /*12f0*/  FSEL R131, R131, RZ, P1 ;  /* 0x000000ff83837208 */ /* 0x000fce0000800000 */
.L_x_41179:
[----:B------:R-:W-:Y:S05]  /*1300*/  BSYNC.RECONVERGENT B1 ;  /* 0x0000000000017941 */ /* 0x000fea0003800200 */
.L_x_41177:
[----:B------:R-:W0:Y:S01]  /*1310*/  LDC.64 R132, c[0x0][0x3a8] ;  /* 0x0000ea00ff847b82 */ /* 0x000e220000000a00 */
[----:B------:R-:W-:Y:S02]  /*1320*/  MOV R175, R131 ;  /* 0x0000008300af7202 */ /* 0x000fe40000000f00 */
[----:B------:R-:W-:Y:S01]  /*1330*/  IADD3 R180, PT, PT, R180, 0x20, RZ ;  /* 0x00000020b4b47810 */ /* 0x000fe20007ffe0ff */
[C---:B0-----:R-:W-:Y:S01]  /*1340*/  IMAD.WIDE.U32 R132, R178.reuse, 0x10, R132 ;  /* 0x00000010b2847825 */ /* 0x041fe200078e0084 */
[----:B------:R-:W-:-:S04]  /*1350*/  IADD3 R178, PT, PT, R178, 0x20, RZ ;  /* 0x00000020b2b27810 */ /* 0x000fc80007ffe0ff */
[----:B------:R0:W-:Y:S03]  /*1360*/  STG.E.128 desc[UR6][R132.64], R172 ;  /* 0x000000ac84007986 */ /* 0x0001e6000c101d06 */
.L_x_41174:
[----:B------:R-:W-:Y:S05]  /*1370*/  BSYNC.RECONVERGENT B0 ;  /* 0x0000000000007941 */ /* 0x000fea0003800200 */
.L_x_41173:
[----:B------:R-:W-:Y:S01]  /*1380*/  ISETP.GE.U32.AND P1, PT, R3, 0x40, PT ;  /* 0x000000400300780c */ /* 0x000fe20003f26070 */
[----:B------:R-:W-:Y:S01]  /*1390*/  BSSY.RECONVERGENT B0, `(.L_x_41180) ;  /* 0x0000036000007945 */ /* 0x000fe20003800200 */
[----:B------:R-:W-:-:S11]  /*13a0*/  LOP3.LUT R184, R184, 0xfffff7ff, RZ, 0xc0, !PT ;  /* 0xfffff7ffb8b87812 */ /* 0x000fd600078ec0ff */
[----:B------:R-:W-:Y:S01]  /*13b0*/  @P1 LOP3.LUT R184, R184, 0x800, RZ, 0xfc, !PT ;  /* 0x00000800b8b81812 */ /* 0x000fe200078efcff */
[----:B------:R-:W-:Y:S06]  /*13c0*/  @!P1 BRA `(.L_x_41181) ;  /* 0x0000000000c89947 */ /* 0x000fec0003800000 */
[----:B------:R-:W-:Y:S01]  /*13d0*/  ISETP.NE.U32.AND P1, PT, RZ, UR8, PT ;  /* 0x00000008ff007c0c */ /* 0x000fe2000bf25070 */
[----:B------:R-:W1:Y:S03]  /*13e0*/  @P0 LDC.64 R136, c[0x0][0x390] ;  /* 0x0000e400ff880b82 */ /* 0x000e660000000a00 */
[----:B------:R-:W-:-:S13]  /*13f0*/  ISETP.NE.AND.EX P1, PT, RZ, UR9, PT, P1 ;  /* 0x00000009ff007c0c */ /* 0x000fda000bf25310 */
[----:B0-----:R-:W0:Y:S01]  /*1400*/  @P1 LDC.64 R132, c[0x0][0x3a0] ;  /* 0x0000e800ff841b82 */ /* 0x001e220000000a00 */
[----:B-1----:R-:W-:-:S05]  /*1410*/  @P0 IMAD.WIDE.U32 R136, R180, 0x10, R136 ;  /* 0x00000010b4880825 */ /* 0x002fca00078e0088 */
[----:B------:R1:W5:Y:S01]  /*1420*/  @P0 LDG.E.128 R168, desc[UR6][R136.64] ;  /* 0x0000000688a80981 */ /* 0x000362000c1e1d00 */
[----:B0-----:R-:W-:-:S06]  /*1430*/  @P1 IMAD.WIDE.U32 R132, R178, 0x10, R132 ;  /* 0x00000010b2841825 */ /* 0x001fcc00078e0084 */
[----:B------:R-:W2:Y:S01]  /*1440*/  @P1 LDG.E.128 R132, desc[UR6][R132.64] ;  /* 0x0000000684841981 */ /* 0x000ea2000c1e1d00 */
[----:B------:R-:W-:Y:S01]  /*1450*/  BSSY.RECONVERGENT B1, `(.L_x_41182) ;  /* 0x0000024000017945 */ /* 0x000fe20003800200 */
[----:B--2---:R-:W-:Y:S02]  /*1460*/  @P1 MOV R130, R134 ;  /* 0x0000008600821202 */ /* 0x004fe40000000f00 */
[----:B------:R-:W-:Y:S02]  /*1470*/  @P1 MOV R129, R133 ;  /* 0x0000008500811202 */ /* 0x000fe40000000f00 */
[----:B------:R-:W-:Y:S01]  /*1480*/  @P1 MOV R128, R132 ;  /* 0x0000008400801202 */ /* 0x000fe20000000f00 */
[----:B-1----:R-:W-:Y:S06]  /*1490*/  @!P1 BRA `(.L_x_41183) ;  /* 0x0000000000489947 */ /* 0x002fec0003800000 */
[----:B------:R-:W-:Y:S02]  /*14a0*/  ISETP.GT.AND P1, PT, R0, RZ, PT ;  /* 0x000000ff0000720c */ /* 0x000fe40003f24270 */
[----:B------:R-:W-:Y:S02]  /*14b0*/  MOV R138, R130 ;  /* 0x00000082008a7202 */ /* 0x000fe40000000f00 */
[----:B------:R-:W-:Y:S02]  /*14c0*/  MOV R136, R128 ;  /* 0x0000008000887202 */ /* 0x000fe40000000f00 */
[----:B------:R-:W-:-:S07]  /*14d0*/  MOV R137, R129 ;  /* 0x0000008100897202 */ /* 0x000fce0000000f00 */
[----:B------:R-:W0:Y:S08]  /*14e0*/  @P1 LDC R139, c[0x0][0x40c] ;  /* 0x00010300ff8b1b82 */ /* 0x000e300000000800 */
[----:B------:R-:W1:Y:S08]  /*14f0*/  @P1 LDC R133, c[0x0][0x40c] ;  /* 0x00010300ff851b82 */ /* 0x000e700000000800 */
[----:B------:R-:W2:Y:S01]  /*1500*/  @P1 LDC R132, c[0x0][0x40c] ;  /* 0x00010300ff841b82 */ /* 0x000ea20000000800 */
[----:B0----5:R-:W-:-:S04]  /*1510*/  @P1 FMUL.FTZ R139, R170, R139 ;  /* 0x0000008baa8b1220 */ /* 0x021fc80000410000 */
[----:B------:R-:W-:Y:S01]  /*1520*/  @P1 FFMA.FTZ R138, R139, R74, R130 ;  /* 0x0000004a8b8a1223 */ /* 0x000fe20000010082 */
[----:B------:R-:W-:Y:S01]  /*1530*/  MOV R139, R135 ;  /* 0x00000087008b7202 */ /* 0x000fe20000000f00 */
[----:B-1----:R-:W-:-:S04]  /*1540*/  @P1 FMUL.FTZ R133, R168, R133 ;  /* 0x00000085a8851220 */ /* 0x002fc80000410000 */
[----:B------:R-:W-:Y:S01]  /*1550*/  @P1 FFMA.FTZ R136, R133, R72, R128 ;  /* 0x0000004885881223 */ /* 0x000fe20000010080 */
[----:B--2---:R-:W-:-:S04]  /*1560*/  @P1 FMUL.FTZ R132, R169, R132 ;  /* 0x00000084a9841220 */ /* 0x004fc80000410000 */
[----:B------:R-:W-:Y:S01]  /*1570*/  @P1 FFMA.FTZ R137, R132, R73, R129 ;  /* 0x0000004984891223 */ /* 0x000fe20000010081 */
[----:B------:R-:W-:Y:S06]  /*1580*/  @!P1 BRA `(.L_x_41184) ;  /* 0x0000000000409947 */ /* 0x000fec0003800000 */
[----:B------:R-:W-:-:S04]  /*1590*/  FMUL.FTZ R132, R171, UR11 ;  /* 0x0000000bab847c20 */ /* 0x000fc80008410000 */
[----:B------:R-:W-:Y:S01]  /*15a0*/  FFMA.FTZ R139, R132, R75, R135 ;  /* 0x0000004b848b7223 */ /* 0x000fe20000010087 */
[----:B------:R-:W-:Y:S06]  /*15b0*/  BRA `(.L_x_41184) ;  /* 0x0000000000347947 */ /* 0x000fec0003800000 */
.L_x_41183:
        /* <DEDUP_REMOVED lines=13> */
.L_x_41184:
[----:B------:R-:W-:Y:S05]  /*1690*/  BSYNC.RECONVERGENT B1 ;  /* 0x0000000000017941 */ /* 0x000fea0003800200 */
.L_x_41182:
[----:B------:R-:W0:Y:S01]  /*16a0*/  LDC.64 R132, c[0x0][0x3a8] ;  /* 0x0000ea00ff847b82 */ /* 0x000e220000000a00 */
[----:B------:R-:W-:Y:S01]  /*16b0*/  IADD3 R180, PT, PT, R180, 0x20, RZ ;  /* 0x00000020b4b47810 */ /* 0x000fe20007ffe0ff */
[C---:B0-----:R-:W-:Y:S01]  /*16c0*/  IMAD.WIDE.U32 R132, R178.reuse, 0x10, R132 ;  /* 0x00000010b2847825 */ /* 0x041fe200078e0084 */
[----:B------:R-:W-:-:S04]  /*16d0*/  IADD3 R178, PT, PT, R178, 0x20, RZ ;  /* 0x00000020b2b27810 */ /* 0x000fc80007ffe0ff */
[----:B------:R1:W-:Y:S03]  /*16e0*/  STG.E.128 desc[UR6][R132.64], R136 ;  /* 0x0000008884007986 */ /* 0x0003e6000c101d06 */
.L_x_41181:
[----:B------:R-:W-:Y:S05]  /*16f0*/  BSYNC.RECONVERGENT B0 ;  /* 0x0000000000007941 */ /* 0x000fea0003800200 */
.L_x_41180:
[----:B------:R-:W-:Y:S01]  /*1700*/  ISETP.GE.U32.AND P1, PT, R3, 0x60, PT ;  /* 0x000000600300780c */ /* 0x000fe20003f26070 */
[----:B------:R-:W-:Y:S01]  /*1710*/  BSSY.RECONVERGENT B0, `(.L_x_41185) ;  /* 0x0000037000007945 */ /* 0x000fe20003800200 */
[----:B------:R-:W-:-:S11]  /*1720*/  LOP3.LUT R184, R184, 0xffffefff, RZ, 0xc0, !PT ;  /* 0xffffefffb8b87812 */ /* 0x000fd600078ec0ff */
[----:B------:R-:W-:Y:S01]  /*1730*/  @P1 LOP3.LUT R184, R184, 0x1000, RZ, 0xfc, !PT ;  /* 0x00001000b8b81812 */ /* 0x000fe200078efcff */
[----:B------:R-:W-:Y:S06]  /*1740*/  @!P1 BRA `(.L_x_41186) ;  /* 0x0000000000cc9947 */ /* 0x000fec0003800000 */
[----:B------:R-:W-:Y:S01]  /*1750*/  ISETP.NE.U32.AND P1, PT, RZ, UR8, PT ;  /* 0x00000008ff007c0c */ /* 0x000fe2000bf25070 */
[----:B01----:R-:W0:Y:S03]  /*1760*/  @P0 LDC.64 R132, c[0x0][0x390] ;  /* 0x0000e400ff840b82 */ /* 0x003e260000000a00 */
[----:B------:R-:W-:-:S13]  /*1770*/  ISETP.NE.AND.EX P1, PT, RZ, UR9, PT, P1 ;  /* 0x00000009ff007c0c */ /* 0x000fda000bf25310 */
[----:B------:R-:W1:Y:S01]  /*1780*/  @P1 LDC.64 R140, c[0x0][0x3a0] ;  /* 0x0000e800ff8c1b82 */ /* 0x000e620000000a00 */
[----:B0-----:R-:W-:-:S05]  /*1790*/  @P0 IMAD.WIDE.U32 R132, R180, 0x10, R132 ;  /* 0x00000010b4840825 */ /* 0x001fca00078e0084 */
[----:B------:R0:W5:Y:S01]  /*17a0*/  @P0 LDG.E.128 R168, desc[UR6][R132.64] ;  /* 0x0000000684a80981 */ /* 0x000162000c1e1d00 */
[----:B-1----:R-:W-:-:S06]  /*17b0*/  @P1 IMAD.WIDE.U32 R140, R178, 0x10, R140 ;  /* 0x00000010b28c1825 */ /* 0x002fcc00078e008c */
[----:B------:R-:W2:Y:S01]  /*17c0*/  @P1 LDG.E.128 R140, desc[UR6][R140.64] ;  /* 0x000000068c8c1981 */ /* 0x000ea2000c1e1d00 */
[----:B------:R-:W-:Y:S01]  /*17d0*/  BSSY.RECONVERGENT B1, `(.L_x_41187) ;  /* 0x0000025000017945 */ /* 0x000fe20003800200 */
[----:B--2---:R-:W-:Y:S02]  /*17e0*/  @P1 MOV R135, R143 ;  /* 0x0000008f00871202 */ /* 0x004fe40000000f00 */
[----:B------:R-:W-:Y:S02]  /*17f0*/  @P1 MOV R130, R142 ;  /* 0x0000008e00821202 */ /* 0x000fe40000000f00 */
[----:B------:R-:W-:Y:S02]  /*1800*/  @P1 MOV R129, R141 ;  /* 0x0000008d00811202 */ /* 0x000fe40000000f00 */
[----:B------:R-:W-:Y:S01]  /*1810*/  @P1 MOV R128, R140 ;  /* 0x0000008c00801202 */ /* 0x000fe20000000f00 */
[----:B0-----:R-:W-:Y:S06]  /*1820*/  @!P1 BRA `(.L_x_41188) ;  /* 0x0000000000489947 */ /* 0x001fec0003800000 */
        /* <DEDUP_REMOVED lines=18> */
.L_x_41188:
        /* <DEDUP_REMOVED lines=13> */
.L_x_41189:
[----:B------:R-:W-:Y:S05]  /*1a20*/  BSYNC.RECONVERGENT B1 ;  /* 0x0000000000017941 */ /* 0x000fea0003800200 */
.L_x_41187:
[----:B------:R-:W0:Y:S01]  /*1a30*/  LDC.64 R132, c[0x0][0x3a8] ;  /* 0x0000ea00ff847b82 */ /* 0x000e220000000a00 */
[----:B------:R-:W-:Y:S01]  /*1a40*/  IADD3 R180, PT, PT, R180, 0x20, RZ ;  /* 0x00000020b4b47810 */ /* 0x000fe20007ffe0ff */
[C---:B0-----:R-:W-:Y:S01]  /*1a50*/  IMAD.WIDE.U32 R132, R178.reuse, 0x10, R132 ;  /* 0x00000010b2847825 */ /* 0x041fe200078e0084 */
[----:B------:R-:W-:-:S04]  /*1a60*/  IADD3 R178, PT, PT, R178, 0x20, RZ ;  /* 0x00000020b2b27810 */ /* 0x000fc80007ffe0ff */
[----:B------:R2:W-:Y:S03]  /*1a70*/  STG.E.128 desc[UR6][R132.64], R140 ;  /* 0x0000008c84007986 */ /* 0x0005e6000c101d06 */
.L_x_41186:
[----:B------:R-:W-:Y:S05]  /*1a80*/  BSYNC.RECONVERGENT B0 ;  /* 0x0000000000007941 */ /* 0x000fea0003800200 */
.L_x_41185:
[----:B------:R-:W-:Y:S01]  /*1a90*/  ISETP.GE.U32.AND P1, PT, R3, 0x80, PT ;  /* 0x000000800300780c */ /* 0x000fe20003f26070 */
[----:B------:R-:W-:Y:S01]  /*1aa0*/  BSSY.RECONVERGENT B0, `(.L_x_41190) ;  /* 0x0000037000007945 */ /* 0x000fe20003800200 */
[----:B------:R-:W-:-:S11]  /*1ab0*/  LOP3.LUT R184, R184, 0xffffdfff, RZ, 0xc0, !PT ;  /* 0xffffdfffb8b87812 */ /* 0x000fd600078ec0ff */
[----:B------:R-:W-:Y:S01]  /*1ac0*/  @P1 LOP3.LUT R184, R184, 0x2000, RZ, 0xfc, !PT ;  /* 0x00002000b8b81812 */ /* 0x000fe200078efcff */
[----:B------:R-:W-:Y:S06]  /*1ad0*/  @!P1 BRA `(.L_x_41191) ;  /* 0x0000000000cc9947 */ /* 0x000fec0003800000 */
[----:B------:R-:W-:Y:S01]  /*1ae0*/  ISETP.NE.U32.AND P1, PT, RZ, UR8, PT ;  /* 0x00000008ff007c0c */ /* 0x000fe2000bf25070 */
[----:B012---:R-:W0:Y:S03]  /*1af0*/  @P0 LDC.64 R132, c[0x0][0x390] ;  /* 0x0000e400ff840b82 */ /* 0x007e260000000a00 */
        /* <DEDUP_REMOVED lines=30> */
.L_x_41193:
        /* <DEDUP_REMOVED lines=13> */
.L_x_41194:
[----:B------:R-:W-:Y:S05]  /*1db0*/  BSYNC.RECONVERGENT B1 ;  /* 0x0000000000017941 */ /* 0x000fea0003800200 */
.L_x_41192:
[----:B------:R-:W0:Y:S01]  /*1dc0*/  LDC.64 R132, c[0x0][0x3a8] ;  /* 0x0000ea00ff847b82 */ /* 0x000e220000000a00 */
[----:B------:R-:W-:Y:S01]  /*1dd0*/  IADD3 R180, PT, PT, R180, 0x20, RZ ;  /* 0x00000020b4b47810 */ /* 0x000fe20007ffe0ff */
[C---:B0-----:R-:W-:Y:S01]  /*1de0*/  IMAD.WIDE.U32 R132, R178.reuse, 0x10, R132 ;  /* 0x00000010b2847825 */ /* 0x041fe200078e0084 */
[----:B------:R-:W-:-:S04]  /*1df0*/  IADD3 R178, PT, PT, R178, 0x20, RZ ;  /* 0x00000020b2b27810 */ /* 0x000fc80007ffe0ff */
[----:B------:R3:W-:Y:S03]  /*1e00*/  STG.E.128 desc[UR6][R132.64], R144 ;  /* 0x0000009084007986 */ /* 0x0007e6000c101d06 */
.L_x_41191:
[----:B------:R-:W-:Y:S05]  /*1e10*/  BSYNC.RECONVERGENT B0 ;  /* 0x0000000000007941 */ /* 0x000fea0003800200 */
.L_x_41190:
[----:B------:R-:W-:Y:S01]  /*1e20*/  ISETP.GE.U32.AND P1, PT, R3, 0xa0, PT ;  /* 0x000000a00300780c */ /* 0x000fe20003f26070 */
[----:B------:R-:W-:Y:S01]  /*1e30*/  BSSY.RECONVERGENT B0, `(.L_x_41195) ;  /* 0x0000037000007945 */ /* 0x000fe20003800200 */
[----:B------:R-:W-:-:S11]  /*1e40*/  LOP3.LUT R184, R184, 0xfffffbff, RZ, 0xc0, !PT ;  /* 0xfffffbffb8b87812 */ /* 0x000fd600078ec0ff */
[----:B------:R-:W-:Y:S01]  /*1e50*/  @P1 LOP3.LUT R184, R184, 0x400, RZ, 0xfc, !PT ;  /* 0x00000400b8b81812 */ /* 0x000fe200078efcff */
[----:B------:R-:W-:Y:S06]  /*1e60*/  @!P1 BRA `(.L_x_41196) ;  /* 0x0000000000cc9947 */ /* 0x000fec0003800000 */
[----:B------:R-:W-:Y:S01]  /*1e70*/  ISETP.NE.U32.AND P1, PT, RZ, UR8, PT ;  /* 0x00000008ff007c0c */ /* 0x000fe2000bf25070 */
[----:B0123--:R-:W0:Y:S03]  /*1e80*/  @P0 LDC.64 R132, c[0x0][0x390] ;  /* 0x0000e400ff840b82 */ /* 0x00fe260000000a00 */
        /* <DEDUP_REMOVED lines=30> */
.L_x_41198:
        /* <DEDUP_REMOVED lines=13> */
.L_x_41199:
[----:B------:R-:W-:Y:S05]  /*2140*/  BSYNC.RECONVERGENT B1 ;  /* 0x0000000000017941 */ /* 0x000fea0003800200 */
.L_x_41197:
[----:B------:R-:W0:Y:S01]  /*2150*/  LDC.64 R132, c[0x0][0x3a8] ;  /* 0x0000ea00ff847b82 */ /* 0x000e220000000a00 */
[----:B------:R-:W-:Y:S01]  /*2160*/  IADD3 R180, PT, PT, R180, 0x20, RZ ;  /* 0x00000020b4b47810 */ /* 0x000fe20007ffe0ff */
[C---:B0-----:R-:W-:Y:S01]  /*2170*/  IMAD.WIDE.U32 R132, R178.reuse, 0x10, R132 ;  /* 0x00000010b2847825 */ /* 0x041fe200078e0084 */
[----:B------:R-:W-:-:S04]  /*2180*/  IADD3 R178, PT, PT, R178, 0x20, RZ ;  /* 0x00000020b2b27810 */ /* 0x000fc80007ffe0ff */
[----:B------:R4:W-:Y:S03]  /*2190*/  STG.E.128 desc[UR6][R132.64], R148 ;  /* 0x0000009484007986 */ /* 0x0009e6000c101d06 */
.L_x_41196:
[----:B------:R-:W-:Y:S05]  /*21a0*/  BSYNC.RECONVERGENT B0 ;  /* 0x0000000000007941 */ /* 0x000fea0003800200 */
.L_x_41195:
[----:B------:R-:W-:Y:S01]  /*21b0*/  ISETP.GE.U32.AND P1, PT, R3, 0xc0, PT ;  /* 0x000000c00300780c */ /* 0x000fe20003f26070 */
[----:B------:R-:W-:Y:S01]  /*21c0*/  BSSY.RECONVERGENT B0, `(.L_x_41200) ;  /* 0x0000037000007945 */ /* 0x000fe20003800200 */
[----:B------:R-:W-:-:S11]  /*21d0*/  LOP3.LUT R184, R184, 0xfffffeff, RZ, 0xc0, !PT ;  /* 0xfffffeffb8b87812 */ /* 0x000fd600078ec0ff */
[----:B------:R-:W-:Y:S01]  /*21e0*/  @P1 LOP3.LUT R184, R184, 0x100, RZ, 0xfc, !PT ;  /* 0x00000100b8b81812 */ /* 0x000fe200078efcff */
[----:B------:R-:W-:Y:S06]  /*21f0*/  @!P1 BRA `(.L_x_41201) ;  /* 0x0000000000cc9947 */ /* 0x000fec0003800000 */
[----:B------:R-:W-:Y:S01]  /*2200*/  ISETP.NE.U32.AND P1, PT, RZ, UR8, PT ;  /* 0x00000008ff007c0c */ /* 0x000fe2000bf25070 */
[----:B01234-:R-:W0:Y:S03]  /*2210*/  @P0 LDC.64 R132, c[0x0][0x390] ;  /* 0x0000e400ff840b82 */ /* 0x01fe260000000a00 */
        /* <DEDUP_REMOVED lines=30> */
.L_x_41203:
        /* <DEDUP_REMOVED lines=13> */
.L_x_41204:
[----:B------:R-:W-:Y:S05]  /*24d0*/  BSYNC.RECONVERGENT B1 ;  /* 0x0000000000017941 */ /* 0x000fea0003800200 */
.L_x_41202:
[----:B------:R-:W0:Y:S01]  /*24e0*/  LDC.64 R132, c[0x0][0x3a8] ;  /* 0x0000ea00ff847b82 */ /* 0x000e220000000a00 */
[----:B------:R-:W-:Y:S01]  /*24f0*/  IADD3 R180, PT, PT, R180, 0x20, RZ ;  /* 0x00000020b4b47810 */ /* 0x000fe20007ffe0ff */
[C---:B0-----:R-:W-:Y:S01]  /*2500*/  IMAD.WIDE.U32 R132, R178.reuse, 0x10, R132 ;  /* 0x00000010b2847825 */ /* 0x041fe200078e0084 */
[----:B------:R-:W-:-:S04]  /*2510*/  IADD3 R178, PT, PT, R178, 0x20, RZ ;  /* 0x00000020b2b27810 */ /* 0x000fc80007ffe0ff */
[----:B------:R0:W-:Y:S03]  /*2520*/  STG.E.128 desc[UR6][R132.64], R152 ;  /* 0x0000009884007986 */ /* 0x0001e6000c101d06 */
.L_x_41201:
[----:B------:R-:W-:Y:S05]  /*2530*/  BSYNC.RECONVERGENT B0 ;  /* 0x0000000000007941 */ /* 0x000fea0003800200 */
.L_x_41200:
        /* <DEDUP_REMOVED lines=37> */
.L_x_41208:
        /* <DEDUP_REMOVED lines=13> */
.L_x_41209:
[----:B------:R-:W-:Y:S05]  /*2860*/  BSYNC.RECONVERGENT B1 ;  /* 0x0000000000017941 */ /* 0x000fea0003800200 */
.L_x_41207:
[----:B------:R-:W0:Y:S01]  /*2870*/  LDC.64 R132, c[0x0][0x3a8] ;  /* 0x0000ea00ff847b82 */ /* 0x000e220000000a00 */
[----:B------:R-:W-:Y:S01]  /*2880*/  IADD3 R180, PT, PT, R180, 0x20, RZ ;  /* 0x00000020b4b47810 */ /* 0x000fe20007ffe0ff */
[C---:B0-----:R-:W-:Y:S01]  /*2890*/  IMAD.WIDE.U32 R132, R178.reuse, 0x10, R132 ;  /* 0x00000010b2847825 */ /* 0x041fe200078e0084 */
[----:B------:R-:W-:-:S04]  /*28a0*/  IADD3 R178, PT, PT, R178, 0x20, RZ ;  /* 0x00000020b2b27810 */ /* 0x000fc80007ffe0ff */
[----:B------:R0:W-:Y:S03]  /*28b0*/  STG.E.128 desc[UR6][R132.64], R156 ;  /* 0x0000009c84007986 */ /* 0x0001e6000c101d06 */
.L_x_41206:
[----:B------:R-:W-:Y:S05]  /*28c0*/  BSYNC.RECONVERGENT B0 ;  /* 0x0000000000007941 */ /* 0x000fea0003800200 */
.L_x_41205:
        /* <DEDUP_REMOVED lines=37> */
.L_x_41213:
        /* <DEDUP_REMOVED lines=13> */
.L_x_41214:
[----:B------:R-:W-:Y:S05]  /*2bf0*/  BSYNC.RECONVERGENT B1 ;  /* 0x0000000000017941 */ /* 0x000fea0003800200 */
.L_x_41212:
[----:B------:R-:W0:Y:S01]  /*2c00*/  LDC.64 R132, c[0x0][0x3a8] ;  /* 0x0000ea00ff847b82 */ /* 0x000e220000000a00 */
[----:B------:R-:W-:Y:S01]  /*2c10*/  IADD3 R180, PT, PT, R180, 0x20, RZ ;  /* 0x00000020b4b47810 */ /* 0x000fe20007ffe0ff */
[C---:B0-----:R-:W-:Y:S01]  /*2c20*/  IMAD.WIDE.U32 R132, R178.reuse, 0x10, R132 ;  /* 0x00000010b2847825 */ /* 0x041fe200078e0084 */
[----:B------:R-:W-:-:S04]  /*2c30*/  IADD3 R178, PT, PT, R178, 0x20, RZ ;  /* 0x00000020b2b27810 */ /* 0x000fc80007ffe0ff */
[----:B------:R0:W-:Y:S03]  /*2c40*/  STG.E.128 desc[UR6][R132.64], R160 ;  /* 0x000000a084007986 */ /* 0x0001e6000c101d06 */
.L_x_41211:
[----:B------:R-:W-:Y:S05]  /*2c50*/  BSYNC.RECONVERGENT B0 ;  /* 0x0000000000007941 */ /* 0x000fea0003800200 */
.L_x_41210:
        /* <DEDUP_REMOVED lines=37> */
.L_x_41218:
        /* <DEDUP_REMOVED lines=13> */
.L_x_41219:
[----:B------:R-:W-:Y:S05]  /*2f80*/  BSYNC.RECONVERGENT B1 ;  /* 0x0000000000017941 */ /* 0x000fea0003800200 */
.L_x_41217:
[----:B------:R-:W0:Y:S01]  /*2f90*/  LDC.64 R132, c[0x0][0x3a8] ;  /* 0x0000ea00ff847b82 */ /* 0x000e220000000a00 */
[----:B------:R-:W-:Y:S01]  /*2fa0*/  IADD3 R180, PT, PT, R180, 0x20, RZ ;  /* 0x00000020b4b47810 */ /* 0x000fe20007ffe0ff */
[C---:B0-----:R-:W-:Y:S01]  /*2fb0*/  IMAD.WIDE.U32 R132, R178.reuse, 0x10, R132 ;  /* 0x00000010b2847825 */ /* 0x041fe200078e0084 */
[----:B------:R-:W-:-:S04]  /*2fc0*/  IADD3 R178, PT, PT, R178, 0x20, RZ ;  /* 0x00000020b2b27810 */ /* 0x000fc80007ffe0ff */
[----:B------:R0:W-:Y:S03]  /*2fd0*/  STG.E.128 desc[UR6][R132.64], R164 ;  /* 0x000000a484007986 */ /* 0x0001e6000c101d06 */
.L_x_41216:
[----:B------:R-:W-:Y:S05]  /*2fe0*/  BSYNC.RECONVERGENT B0 ;  /* 0x0000000000007941 */ /* 0x000fea0003800200 */
.L_x_41215:
[----:B------:R-:W-:Y:S01]  /*2ff0*/  ISETP.GE.U32.AND P1, PT, R3, 0x140, PT ;  /* 0x000001400300780c */ /* 0x000fe20003f26070 */
[----:B------:R-:W-:Y:S01]  /*3000*/  BSSY.RECONVERGENT B0, `(.L_x_41220) ;  /* 0x0000035000007945 */ /* 0x000fe20003800200 */
[----:B------:R-:W-:-:S11]  /*3010*/  LOP3.LUT R184, R184, 0xffffffef, RZ, 0xc0, !PT ;  /* 0xffffffefb8b87812 */ /* 0x000fd600078ec0ff */
[----:B------:R-:W-:Y:S01]  /*3020*/  @P1 LOP3.LUT R184, R184, 0x10, RZ, 0xfc, !PT ;  /* 0x00000010b8b81812 */ /* 0x000fe200078efcff */
[----:B------:R-:W-:Y:S06]  /*3030*/  @!P1 BRA `(.L_x_41221) ;  /* 0x0000000000c49947 */ /* 0x000fec0003800000 */
[----:B------:R-:W0:Y:S02]  /*3040*/  @P0 LDC.64 R124, c[0x0][0x390] ;  /* 0x0000e400ff7c0b82 */ /* 0x000e240000000a00 */
[----:B0-----:R-:W-:-:S05]  /*3050*/  @P0 IMAD.WIDE.U32 R180, R180, 0x10, R124 ;  /* 0x00000010b4b40825 */ /* 0x001fca00078e007c */
[----:B------:R0:W5:Y:S01]  /*3060*/  @P0 LDG.E.128 R168, desc[UR6][R180.64] ;  /* 0x00000006b4a80981 */ /* 0x000162000c1e1d00 */
[----:B------:R-:W-:-:S04]  /*3070*/  ISETP.NE.U32.AND P0, PT, RZ, UR8, PT ;  /* 0x00000008ff007c0c */ /* 0x000fc8000bf05070 */
[----:B------:R-:W-:-:S13]  /*3080*/  ISETP.NE.AND.EX P0, PT, RZ, UR9, PT, P0 ;  /* 0x00000009ff007c0c */ /* 0x000fda000bf05300 */
[----:B------:R-:W1:Y:S02]  /*3090*/  @P0 LDC.64 R124, c[0x0][0x3a0] ;  /* 0x0000e800ff7c0b82 */ /* 0x000e640000000a00 */
        /* <DEDUP_REMOVED lines=14> */
[----:B---34-:R-:W2:Y:S01]  /*3180*/  @P0 LDC R133, c[0x0][0x40c] ;  /* 0x00010300ff850b82 */ /* 0x018ea20000000800 */
        /* <DEDUP_REMOVED lines=11> */
.L_x_41223:
[----:B-----5:R-:W-:Y:S01]  /*3240*/  FMUL.FTZ R125, R168, UR11 ;  /* 0x0000000ba87d7c20 */ /* 0x020fe20008410000 */
[----:B------:R-:W-:Y:S01]  /*3250*/  FMUL.FTZ R126, R169, UR11 ;  /* 0x0000000ba97e7c20 */ /* 0x000fe20008410000 */
[----:B------:R-:W-:Y:S01]  /*3260*/  FMUL.FTZ R127, R170, UR11 ;  /* 0x0000000baa7f7c20 */ /* 0x000fe20008410000 */
[----:B---34-:R-:W-:Y:S01]  /*3270*/  FMUL.FTZ R132, R171, UR11 ;  /* 0x0000000bab847c20 */ /* 0x018fe20008410000 */
        /* <DEDUP_REMOVED lines=9> */
.L_x_41224:
[----:B------:R-:W-:Y:S05]  /*3310*/  BSYNC.RECONVERGENT B1 ;  /* 0x0000000000017941 */ /* 0x000fea0003800200 */
.L_x_41222:
[----:B------:R-:W0:Y:S02]  /*3320*/  LDC.64 R132, c[0x0][0x3a8] ;  /* 0x0000ea00ff847b82 */ /* 0x000e240000000a00 */
[----:B0-----:R-:W-:-:S05]  /*3330*/  IMAD.WIDE.U32 R132, R178, 0x10, R132 ;  /* 0x00000010b2847825 */ /* 0x001fca00078e0084 */
[----:B------:R0:W-:Y:S02]  /*3340*/  STG.E.128 desc[UR6][R132.64], R124 ;  /* 0x0000007c84007986 */ /* 0x0001e4000c101d06 */
.L_x_41221:
[----:B------:R-:W-:Y:S05]  /*3350*/  BSYNC.RECONVERGENT B0 ;  /* 0x0000000000007941 */ /* 0x000fea0003800200 */
.L_x_41220:
[----:B------:R-:W-:Y:S01]  /*3360*/  FADD.FTZ R0, RZ, R172 ;  /* 0x000000acff007221 */ /* 0x000fe20000010000 */
[C---:B------:R-:W-:Y:S01]  /*3370*/  ISETP.GT.U32.AND P4, PT, R3.reuse, 0x3f, PT ;  /* 0x0000003f0300780c */ /* 0x040fe20003f84070 */
[----:B01234-:R-:W0:Y:S01]  /*3380*/  S2R R132, SR_TID.X ;  /* 0x0000000000847919 */ /* 0x01fe220000002100 */
[----:B------:R-:W-:Y:S01]  /*3390*/  ISETP.GT.U32.AND P3, PT, R3, 0x5f, PT ;  /* 0x0000005f0300780c */ /* 0x000fe20003f64070 */
[----:B------:R-:W-:Y:S01]  /*33a0*/  FADD.FTZ R133, R173, R0 ;  /* 0x00000000ad857221 */ /* 0x000fe20000010000 */
        /* <DEDUP_REMOVED lines=8> */
[----:B------:R-:W-:-:S05]  /*3430*/  FSEL R133, R0, RZ, P5 ;  /* 0x000000ff00857208 */ /* 0x000fca0002800000 */
        /* <DEDUP_REMOVED lines=46> */
[----:B0-----:R-:W-:Y:S02]  /*3720*/  LOP3.LUT P6, RZ, R132, 0x1f, RZ, 0xc0, !PT ;  /* 0x0000001f84ff7812 */ /* 0x001fe400078cc0ff */
[----:B------:R-:W-:-:S11]  /*3730*/  LOP3.LUT R184, R184, 0xfffffdff, RZ, 0xc0, !PT ;  /* 0xfffffdffb8b87812 */ /* 0x000fd600078ec0ff */
[----:B------:R-:W-:Y:S01]  /*3740*/  @P6 LOP3.LUT R184, R184, 0x200, RZ, 0xfc, !PT ;  /* 0x00000200b8b86812 */ /* 0x000fe200078efcff */
        /* <DEDUP_REMOVED lines=34> */
[----:B------:R-:W-:Y:S02]  /*3970*/  LOP3.LUT P4, RZ, R184, 0x4, RZ, 0xc0, !PT ;  /* 0x00000004b8ff7812 */ /* 0x000fe4000788c0ff */
        /* <DEDUP_REMOVED lines=72> */
.L_x_41258:
        /* <DEDUP_REMOVED lines=42> */
.L_x_41229:
[----:B------:R-:W-:Y:S05]  /*40a0*/  BSYNC.RECONVERGENT B1 ;  /* 0x0000000000017941 */ /* 0x000fea0003800200 */
.L_x_41228:
[----:B------:R-:W-:Y:S01]  /*40b0*/  LOP3.LUT P0, RZ, R184, 0x800, RZ, 0xc0, !PT ;  /* 0x00000800b8ff7812 */ /* 0x000fe2000780c0ff */
        /* <DEDUP_REMOVED lines=18> */
.L_x_41231:
[----:B------:R-:W-:Y:S05]  /*41e0*/  BSYNC.RECONVERGENT B1 ;  /* 0x0000000000017941 */ /* 0x000fea0003800200 */
.L_x_41230:
[----:B------:R-:W-:Y:S01]  /*41f0*/  LOP3.LUT P0, RZ, R184, 0x1000, RZ, 0xc0, !PT ;  /* 0x00001000b8ff7812 */ /* 0x000fe2000780c0ff */
        /* <DEDUP_REMOVED lines=18> */
.L_x_41233:
[----:B------:R-:W-:Y:S05]  /*4320*/  BSYNC.RECONVERGENT B1 ;  /* 0x0000000000017941 */ /* 0x000fea0003800200 */
.L_x_41232:
[----:B------:R-:W-:Y:S01]  /*4330*/  LOP3.LUT P0, RZ, R184, 0x2000, RZ, 0xc0, !PT ;  /* 0x00002000b8ff7812 */ /* 0x000fe2000780c0ff */
        /* <DEDUP_REMOVED lines=18> */
.L_x_41235:
[----:B------:R-:W-:Y:S05]  /*4460*/  BSYNC.RECONVERGENT B1 ;  /* 0x0000000000017941 */ /* 0x000fea0003800200 */
.L_x_41234:
[----:B------:R-:W-:Y:S01]  /*4470*/  LOP3.LUT P0, RZ, R184, 0x400, RZ, 0xc0, !PT ;  /* 0x00000400b8ff7812 */ /* 0x000fe2000780c0ff */
        /* <DEDUP_REMOVED lines=18> */
.L_x_41237:
[----:B------:R-:W-:Y:S05]  /*45a0*/  BSYNC.RECONVERGENT B1 ;  /* 0x0000000000017941 */ /* 0x000fea0003800200 */
.L_x_41236:
[----:B------:R-:W-:Y:S01]  /*45b0*/  LOP3.LUT P0, RZ, R184, 0x100, RZ, 0xc0, !PT ;  /* 0x00000100b8ff7812 */ /* 0x000fe2000780c0ff */
        /* <DEDUP_REMOVED lines=18> */
.L_x_41239:
[----:B------:R-:W-:Y:S05]  /*46e0*/  BSYNC.RECONVERGENT B1 ;  /* 0x0000000000017941 */ /* 0x000fea0003800200 */
.L_x_41238:
        /* <DEDUP_REMOVED lines=19> */
.L_x_41241:
[----:B------:R-:W-:Y:S05]  /*4820*/  BSYNC.RECONVERGENT B1 ;  /* 0x0000000000017941 */ /* 0x000fea0003800200 */
.L_x_41240:
        /* <DEDUP_REMOVED lines=19> */
.L_x_41243:
[----:B------:R-:W-:Y:S05]  /*4960*/  BSYNC.RECONVERGENT B1 ;  /* 0x0000000000017941 */ /* 0x000fea0003800200 */
.L_x_41242:
        /* <DEDUP_REMOVED lines=19> */
.L_x_41245:
[----:B------:R-:W-:Y:S05]  /*4aa0*/  BSYNC.RECONVERGENT B1 ;  /* 0x0000000000017941 */ /* 0x000fea0003800200 */
.L_x_41244:
[----:B------:R-:W-:-:S13]  /*4ab0*/  LOP3.LUT P0, RZ, R184, 0x10, RZ, 0xc0, !PT ;  /* 0x00000010b8ff7812 */ /* 0x000fda000780c0ff */
        /* <DEDUP_REMOVED lines=16> */
.L_x_41227:
[----:B------:R-:W-:Y:S05]  /*4bc0*/  BSYNC.RECONVERGENT B0 ;  /* 0x0000000000007941 */ /* 0x000fea0003800200 */
.L_x_41226:
[----:B0-----:R-:W0:Y:S02]  /*4bd0*/  LDC.64 R132, c[0x0][0x380] ;  /* 0x0000e000ff847b82 */ /* 0x001e240000000a00 */
[----:B0-----:R-:W-:-:S04]  /*4be0*/  LEA R176, R132, R176, 0x2 ;  /* 0x000000b084b07211 */ /* 0x001fc800078e10ff */
[----:B------:R-:W-:-:S13]  /*4bf0*/  ISETP.GE.AND P0, PT, R176, R133, PT ;  /* 0x00000085b000720c */ /* 0x000fda0003f06270 */
[----:B------:R-:W-:Y:S05]  /*4c00*/  @!P0 BRA `(.L_x_41246) ;  /* 0xffffffc000b08947 */ /* 0x000fea000383ffff */
[----:B------:R-:W-:Y:S05]  /*4c10*/  EXIT ;  /* 0x000000000000794d */ /* 0x000fea0003800000 */
.L_x_41225:
        /* <DEDUP_REMOVED lines=8> */
.L_x_41248:
[----:B------:R-:W-:Y:S05]  /*4ca0*/  BSYNC B0 ;  /* 0x0000000000007941 */ /* 0x000fea0003800000 */
.L_x_41247:
        /* <DEDUP_REMOVED lines=10> */
.L_x_41249:
[----:B------:R-:W-:Y:S01]  /*4d50*/  HFMA2 R186, -RZ, RZ, 0, 2.384185791015625e-07 ;  /* 0x00000004ffba7431 */ /* 0x000fe200000001ff */
[----:B------:R-:W-:-:S05]  /*4d60*/  MOV R0, R183 ;  /* 0x000000b700007202 */ /* 0x000fca0000000f00 */
[----:B------:R-:W-:-:S05]  /*4d70*/  FADD.FTZ R178, R175, R0 ;  /* 0x00000000afb27221 */ /* 0x000fca0000010000 */
[----:B------:R-:W-:-:S07]  /*4d80*/  MOV R185, R178 ;  /* 0x000000b200b97202 */ /* 0x000fce0000000f00 */
[----:B------:R-:W-:Y:S05]  /*4d90*/  WARPSYNC.COLLECTIVE R182, `(.L_x_41250) ;  /* 0x00000000b6087348 */ /* 0x000fea0003c00000 */
[----:B------:R0:W1:Y:S02]  /*4da0*/  SHFL.BFLY P6, R183, R185, R186, R187 ;  /* 0x0c0000bab9b77389 */ /* 0x00006400000c00bb */
[----:B01----:R-:W-:Y:S05]  /*4db0*/  ENDCOLLECTIVE ;  /* 0x000000000000791b */ /* 0x003fea0003800000 */
.L_x_41250:
[----:B------:R-:W-:Y:S01]  /*4dc0*/  HFMA2 R186, -RZ, RZ, 0, 4.76837158203125e-07 ;  /* 0x00000008ffba7431 */ /* 0x000fe200000001ff */
[----:B------:R-:W-:-:S05]  /*4dd0*/  MOV R181, R183 ;  /* 0x000000b700b57202 */ /* 0x000fca0000000f00 */
[----:B------:R-:W-:-:S05]  /*4de0*/  FADD.FTZ R181, R178, R181 ;  /* 0x000000b5b2b57221 */ /* 0x000fca0000010000 */
[----:B------:R-:W-:-:S07]  /*4df0*/  MOV R185, R181 ;  /* 0x000000b500b97202 */ /* 0x000fce0000000f00 */
[----:B------:R-:W-:Y:S05]  /*4e00*/  WARPSYNC.COLLECTIVE R182, `(.L_x_41251) ;  /* 0x00000000b6087348 */ /* 0x000fea0003c00000 */
[----:B------:R0:W1:Y:S02]  /*4e10*/  SHFL.BFLY P6, R183, R185, R186, R187 ;  /* 0x0c0000bab9b77389 */ /* 0x00006400000c00bb */
[----:B01----:R-:W-:Y:S05]  /*4e20*/  ENDCOLLECTIVE ;  /* 0x000000000000791b */ /* 0x003fea0003800000 */
.L_x_41251:
[----:B------:R-:W-:Y:S01]  /*4e30*/  HFMA2 R186, -RZ, RZ, 0, 9.5367431640625e-07 ;  /* 0x00000010ffba7431 */ /* 0x000fe200000001ff */
[----:B------:R-:W-:-:S05]  /*4e40*/  MOV R0, R183 ;  /* 0x000000b700007202 */ /* 0x000fca0000000f00 */
[----:B------:R-:W-:-:S05]  /*4e50*/  FADD.FTZ R180, R181, R0 ;  /* 0x00000000b5b47221 */ /* 0x000fca0000010000 */
[----:B------:R-:W-:-:S07]  /*4e60*/  MOV R185, R180 ;  /* 0x000000b400b97202 */ /* 0x000fce0000000f00 */
[----:B------:R-:W-:Y:S05]  /*4e70*/  WARPSYNC.COLLECTIVE R182, `(.L_x_41252) ;  /* 0x00000000b6087348 */ /* 0x000fea0003c00000 */
[----:B------:R0:W1:Y:S02]  /*4e80*/  SHFL.BFLY P6, R183, R185, R186, R187 ;  /* 0x0c0000bab9b77389 */ /* 0x00006400000c00bb */
[----:B01----:R-:W-:Y:S05]  /*4e90*/  ENDCOLLECTIVE ;  /* 0x000000000000791b */ /* 0x003fea0003800000 */
.L_x_41252:
[----:B------:R-:W-:Y:S02]  /*4ea0*/  HFMA2 R186, -RZ, RZ, 0, 5.9604644775390625e-08 ;  /* 0x00000001ffba7431 */ /* 0x000fe400000001ff */
[----:B------:R-:W-:Y:S01]  /*4eb0*/  FADD.FTZ R133, R180, R183 ;  /* 0x000000b7b4857221 */ /* 0x000fe20000010000 */
[----:B------:R-:W-:-:S03]  /*4ec0*/  LOP3.LUT P6, RZ, R184, 0x8, RZ, 0xc0, !PT ;  /* 0x00000008b8ff7812 */ /* 0x000fc600078cc0ff */
        /* <DEDUP_REMOVED lines=89> */
.L_x_41253:
[----:B------:R-:W-:Y:S01]  /*5460*/  HFMA2 R186, -RZ, RZ, 0, 1.1920928955078125e-07 ;  /* 0x00000002ffba7431 */ /* 0x000fe200000001ff */
[----:B------:R-:W-:-:S05]  /*5470*/  MOV R175, R183 ;  /* 0x000000b700af7202 */ /* 0x000fca0000000f00 */
[----:B------:R-:W-:-:S05]  /*5480*/  FADD.FTZ R175, R0, R175 ;  /* 0x000000af00af7221 */ /* 0x000fca0000010000 */
[----:B------:R-:W-:-:S07]  /*5490*/  MOV R185, R175 ;  /* 0x000000af00b97202 */ /* 0x000fce0000000f00 */
[----:B------:R-:W-:Y:S05]  /*54a0*/  WARPSYNC.COLLECTIVE R182, `(.L_x_41254) ;  /* 0x00000000b6087348 */ /* 0x000fea0003c00000 */
[----:B------:R0:W1:Y:S02]  /*54b0*/  SHFL.BFLY P6, R183, R185, R186, R187 ;  /* 0x0c0000bab9b77389 */ /* 0x00006400000c00bb */
[----:B01----:R-:W-:Y:S05]  /*54c0*/  ENDCOLLECTIVE ;  /* 0x000000000000791b */ /* 0x003fea0003800000 */
.L_x_41254:
[----:B------:R-:W-:Y:S01]  /*54d0*/  HFMA2 R186, -RZ, RZ, 0, 2.384185791015625e-07 ;  /* 0x00000004ffba7431 */ /* 0x000fe200000001ff */
[----:B------:R-:W-:-:S05]  /*54e0*/  MOV R178, R183 ;  /* 0x000000b700b27202 */ /* 0x000fca0000000f00 */
[----:B------:R-:W-:-:S05]  /*54f0*/  FADD.FTZ R178, R175, R178 ;  /* 0x000000b2afb27221 */ /* 0x000fca0000010000 */
[----:B------:R-:W-:-:S07]  /*5500*/  MOV R185, R178 ;  /* 0x000000b200b97202 */ /* 0x000fce0000000f00 */
[----:B------:R-:W-:Y:S05]  /*5510*/  WARPSYNC.COLLECTIVE R182, `(.L_x_41255) ;  /* 0x00000000b6087348 */ /* 0x000fea0003c00000 */
[----:B------:R0:W1:Y:S02]  /*5520*/  SHFL.BFLY P6, R183, R185, R186, R187 ;  /* 0x0c0000bab9b77389 */ /* 0x00006400000c00bb */
[----:B01----:R-:W-:Y:S05]  /*5530*/  ENDCOLLECTIVE ;  /* 0x000000000000791b */ /* 0x003fea0003800000 */
.L_x_41255:
[----:B------:R-:W-:Y:S01]  /*5540*/  HFMA2 R186, -RZ, RZ, 0, 4.76837158203125e-07 ;  /* 0x00000008ffba7431 */ /* 0x000fe200000001ff */
[----:B------:R-:W-:-:S05]  /*5550*/  MOV R181, R183 ;  /* 0x000000b700b57202 */ /* 0x000fca0000000f00 */
[----:B------:R-:W-:-:S05]  /*5560*/  FADD.FTZ R181, R178, R181 ;  /* 0x000000b5b2b57221 */ /* 0x000fca0000010000 */
[----:B------:R-:W-:-:S07]  /*5570*/  MOV R185, R181 ;  /* 0x000000b500b97202 */ /* 0x000fce0000000f00 */
[----:B------:R-:W-:Y:S05]  /*5580*/  WARPSYNC.COLLECTIVE R182, `(.L_x_41256) ;  /* 0x00000000b6087348 */ /* 0x000fea0003c00000 */
[----:B------:R0:W1:Y:S02]  /*5590*/  SHFL.BFLY P6, R183, R185, R186, R187 ;  /* 0x0c0000bab9b77389 */ /* 0x00006400000c00bb */
[----:B01----:R-:W-:Y:S05]  /*55a0*/  ENDCOLLECTIVE ;  /* 0x000000000000791b */ /* 0x003fea0003800000 */
.L_x_41256:
[----:B------:R-:W-:Y:S01]  /*55b0*/  HFMA2 R186, -RZ, RZ, 0, 9.5367431640625e-07 ;  /* 0x00000010ffba7431 */ /* 0x000fe200000001ff */
[----:B------:R-:W-:-:S05]  /*55c0*/  MOV R180, R183 ;  /* 0x000000b700b47202 */ /* 0x000fca0000000f00 */
[----:B------:R-:W-:-:S05]  /*55d0*/  FADD.FTZ R180, R181, R180 ;  /* 0x000000b4b5b47221 */ /* 0x000fca0000010000 */
[----:B------:R-:W-:-:S07]  /*55e0*/  MOV R185, R180 ;  /* 0x000000b400b97202 */ /* 0x000fce0000000f00 */
[----:B------:R-:W-:Y:S05]  /*55f0*/  WARPSYNC.COLLECTIVE R182, `(.L_x_41257) ;  /* 0x00000000b6087348 */ /* 0x000fea0003c00000 */
[----:B------:R0:W1:Y:S02]  /*5600*/  SHFL.BFLY P6, R183, R185, R186, R187 ;  /* 0x0c0000bab9b77389 */ /* 0x00006400000c00bb */
[----:B01----:R-:W-:Y:S05]  /*5610*/  ENDCOLLECTIVE ;  /* 0x000000000000791b */ /* 0x003fea0003800000 */
.L_x_41257:
[----:B------:R-:W-:Y:S05]  /*5620*/  BRA `(.L_x_41258) ;  /* 0xffffffe400f47947 */ /* 0x000fea000383ffff */
.L_x_41259:
        /* <DEDUP_REMOVED lines=13> */
.L_x_45918:


//--------------------- .text._ZN10layer_norm13ln_fwd_kernelINS_13Kernel_traitsIfffffjLj1280ELj1ELj4ELj1ELj16ENS_18Kernel_traits_baseILj1280EfffffjLj128EEEEELb0ELb1ELb1ELb1EEEvNS_9FwdParamsE --------------------------
	.section	.text._ZN10layer_norm13ln_fwd_kernelINS_13Kernel_traitsIfffffjLj1280ELj1ELj4ELj1ELj16ENS_18Kernel_traits_baseILj1280EfffffjLj128EEEEELb0ELb1ELb1ELb1EEEvNS_9FwdParamsE,"ax",@progbits
	.align	128
        .global         _ZN10layer_norm13ln_fwd_kernelINS_13Kernel_traitsIfffffjLj1280ELj1ELj4ELj1ELj16ENS_18Kernel_traits_baseILj1280EfffffjLj128EEEEELb0ELb1ELb1ELb1EEEvNS_9FwdParamsE
        .type           _ZN10layer_norm13ln_fwd_kernelINS_13Kernel_traitsIfffffjLj1280ELj1ELj4ELj1ELj16ENS_18Kernel_traits_baseILj1280EfffffjLj128EEEEELb0ELb1ELb1ELb1EEEvNS_9FwdParamsE,@function
        .size           _ZN10layer_norm13ln_fwd_kernelINS_13Kernel_traitsIfffffjLj1280ELj1ELj4ELj1ELj16ENS_18Kernel_traits_baseILj1280EfffffjLj128EEEEELb0ELb1ELb1ELb1EEEvNS_9FwdParamsE,(.L_x_45919 - _ZN10layer_norm13ln_fwd_kernelINS_13Kernel_traitsIfffffjLj1280ELj1ELj4ELj1ELj16ENS_18Kernel_traits_baseILj1280EfffffjLj128EEEEELb0ELb1ELb1ELb1EEEvNS_9FwdParamsE)
        .other          _ZN10layer_norm13ln_fwd_kernelINS_13Kernel_traitsIfffffjLj1280ELj1ELj4ELj1ELj16ENS_18Kernel_traits_baseILj1280EfffffjLj128EEEEELb0ELb1ELb1ELb1EEEvNS_9FwdParamsE,@"STO_CUDA_ENTRY STV_DEFAULT"
_ZN10layer_norm13ln_fwd_kernelINS_13Kernel_traitsIfffffjLj1280ELj1ELj4ELj1ELj16ENS_18Kernel_traits_baseILj1280EfffffjLj128EEEEELb0ELb1ELb1ELb1EEEvNS_9FwdParamsE:
.text._ZN10layer_norm13ln_fwd_kernelINS_13Kernel_traitsIfffffjLj1280ELj1ELj4ELj1ELj16ENS_18Kernel_traits_baseILj1280EfffffjLj128EEEEELb0ELb1ELb1ELb1EEEvNS_9FwdParamsE:
        /* <DEDUP_REMOVED lines=49> */
.L_x_41260:
        /* <DEDUP_REMOVED lines=44> */
.L_x_41261:
[----:B------:R-:W1:Y:S01]  /*05d0*/  LDCU UR4, c[0x0][0x384] ;  /* 0x00007080ff0477ac */ /* 0x000e620008000800 */
[----:B------:R-:W2:Y:S01]  /*05e0*/  LDCU UR5, c[0x0][0x40c] ;  /* 0x00008180ff0577ac */ /* 0x000ea20008000800 */
[----:B------:R-:W3:Y:S01]  /*05f0*/  LDCU.U8 UR10, c[0x0][0x410] ;  /* 0x00008200ff0a77ac */ /* 0x000ee20008000000 */
[----:B------:R-:W4:Y:S01]  /*0600*/  LDCU UR11, c[0x0][0x448] ;  /* 0x00008900ff0b77ac */ /* 0x000f220008000800 */
[----:B------:R-:W0:Y:S01]  /*0610*/  LDCU.64 UR8, c[0x0][0x3a0] ;  /* 0x00007400ff0877ac */ /* 0x000e220008000a00 */
[----:B-1----:R-:W-:-:S13]  /*0620*/  ISETP.GE.AND P0, PT, R3, UR4, PT ;  /* 0x0000000403007c0c */ /* 0x002fda000bf06270 */
[----:B0-234-:R-:W-:Y:S05]  /*0630*/  @P0 EXIT ;  /* 0x000000000000094d */ /* 0x01dfea0003800000 */
.L_x_41294:
[----:B------:R-:W0:Y:S08]  /*0640*/  LDC.64 R4, c[0x0][0x3f0] ;  /* 0x0000fc00ff047b82 */ /* 0x000e300000000a00 */
[----:B------:R-:W1:Y:S08]  /*0650*/  LDC R168, c[0x0][0x388] ;  /* 0x0000e200ffa87b82 */ /* 0x000e700000000800 */
[----:B------:R-:W2:Y:S01]  /*0660*/  LDC.64 R136, c[0x0][0x3f8] ;  /* 0x0000fe00ff887b82 */ /* 0x000ea20000000a00 */
[----:B0-----:R-:W-:-:S05]  /*0670*/  IMAD.WIDE R4, R3, 0x4, R4 ;  /* 0x0000000403047825 */ /* 0x001fca00078e0204 */
[----:B------:R2:W3:Y:S02]  /*0680*/  LDG.E R140, desc[UR6][R4.64] ;  /* 0x00000006048c7981 */ /* 0x0004e4000c1e1900 */
[----:B--2---:R-:W-:-:S05]  /*0690*/  IMAD.WIDE R4, R3, 0x4, R136 ;  /* 0x0000000403047825 */ /* 0x004fca00078e0288 */
        /* <DEDUP_REMOVED lines=17> */
[----:B0-----:R-:W-:Y:S05]  /*07b0*/  @P0 BRA `(.L_x_41262) ;  /* 0x0000000000380947 */ /* 0x001fea0003800000 */
[----:B-----5:R-:W-:Y:S01]  /*07c0*/  FMUL.FTZ R135, R130, UR5 ;  /* 0x0000000582877c20 */ /* 0x020fe20008410000 */
[----:B------:R-:W-:Y:S01]  /*07d0*/  FMUL.FTZ R5, R128, UR5 ;  /* 0x0000000580057c20 */ /* 0x000fe20008410000 */
[----:B------:R-:W-:Y:S01]  /*07e0*/  FMUL.FTZ R4, R129, UR5 ;  /* 0x0000000581047c20 */ /* 0x000fe20008410000 */
[----:B------:R-:W-:Y:S01]  /*07f0*/  FMUL.FTZ R6, R131, UR5 ;  /* 0x0000000583067c20 */ /* 0x000fe20008410000 */
[----:B------:R-:W-:Y:S01]  /*0800*/  FMUL.FTZ R135, R135, R90 ;  /* 0x0000005a87877220 */ /* 0x000fe20000410000 */
[----:B------:R-:W-:Y:S01]  /*0810*/  ISETP.GT.AND P2, PT, R140, RZ, PT ;  /* 0x000000ff8c00720c */ /* 0x000fe20003f44270 */
[----:B------:R-:W-:Y:S01]  /*0820*/  FMUL.FTZ R5, R5, R88 ;  /* 0x0000005805057220 */ /* 0x000fe20000410000 */
[----:B------:R-:W-:Y:S01]  /*0830*/  FMUL.FTZ R4, R4, R89 ;  /* 0x0000005904047220 */ /* 0x000fe20000410000 */
[----:B------:R-:W-:Y:S01]  /*0840*/  FMUL.FTZ R6, R6, R91 ;  /* 0x0000005b06067220 */ /* 0x000fe20000410000 */
[----:B------:R-:W-:Y:S02]  /*0850*/  FSEL R138, R135, RZ, P2 ;  /* 0x000000ff878a7208 */ /* 0x000fe40001000000 */
[----:B------:R-:W-:-:S02]  /*0860*/  FSEL R136, R5, RZ, P2 ;  /* 0x000000ff05887208 */ /* 0x000fc40001000000 */
[----:B------:R-:W-:Y:S02]  /*0870*/  FSEL R137, R4, RZ, P2 ;  /* 0x000000ff04897208 */ /* 0x000fe40001000000 */
[----:B------:R-:W-:Y:S01]  /*0880*/  FSEL R135, R6, RZ, P2 ;  /* 0x000000ff06877208 */ /* 0x000fe20001000000 */
[----:B------:R-:W-:Y:S06]  /*0890*/  BRA `(.L_x_41263) ;  /* 0x0000000000507947 */ /* 0x000fec0003800000 */
.L_x_41262:
[----:B------:R-:W0:Y:S02]  /*08a0*/  LDC.64 R132, c[0x0][0x3a0] ;  /* 0x0000e800ff847b82 */ /* 0x000e240000000a00 */
[----:B0-----:R-:W-:-:S06]  /*08b0*/  IMAD.WIDE.U32 R132, R177, 0x10, R132 ;  /* 0x00000010b1847825 */ /* 0x001fcc00078e0084 */
[----:B------:R-:W2:Y:S01]  /*08c0*/  LDG.E.128 R132, desc[UR6][R132.64] ;  /* 0x0000000684847981 */ /* 0x000ea2000c1e1d00 */
[----:B------:R-:W-:-:S13]  /*08d0*/  ISETP.GT.AND P2, PT, R140, RZ, PT ;  /* 0x000000ff8c00720c */ /* 0x000fda0003f44270 */
[----:B------:R-:W0:Y:S08]  /*08e0*/  @P2 LDC R7, c[0x0][0x40c] ;  /* 0x00010300ff072b82 */ /* 0x000e300000000800 */
[----:B------:R-:W1:Y:S08]  /*08f0*/  @P2 LDC R5, c[0x0][0x40c] ;  /* 0x00010300ff052b82 */ /* 0x000e700000000800 */
[----:B------:R-:W3:Y:S08]  /*0900*/  @P2 LDC R4, c[0x0][0x40c] ;  /* 0x00010300ff042b82 */ /* 0x000ef00000000800 */
[----:B------:R-:W4:Y:S01]  /*0910*/  @P2 LDC R6, c[0x0][0x40c] ;  /* 0x00010300ff062b82 */ /* 0x000f220000000800 */
[----:B0----5:R-:W-:Y:S01]  /*0920*/  @P2 FMUL.FTZ R7, R130, R7 ;  /* 0x0000000782072220 */ /* 0x021fe20000410000 */
[----:B-1----:R-:W-:Y:S01]  /*0930*/  @P2 FMUL.FTZ R5, R128, R5 ;  /* 0x0000000580052220 */ /* 0x002fe20000410000 */
[----:B---3--:R-:W-:Y:S01]  /*0940*/  @P2 FMUL.FTZ R4, R129, R4 ;  /* 0x0000000481042220 */ /* 0x008fe20000410000 */
        /* <DEDUP_REMOVED lines=8> */
[----:B------:R-:W-:-:S07]  /*09d0*/  @P2 FFMA.FTZ R135, R6, R91, R135 ;  /* 0x0000005b06872223 */ /* 0x000fce0000010087 */
.L_x_41263:
[----:B------:R-:W0:Y:S01]  /*09e0*/  @P0 LDC.64 R4, c[0x0][0x3a0] ;  /* 0x0000e800ff040b82 */ /* 0x000e220000000a00 */
[----:B------:R-:W-:Y:S02]  /*09f0*/  @P0 IADD3 R145, PT, PT, R177, 0x20, RZ ;  /* 0x00000020b1910810 */ /* 0x000fe40007ffe0ff */
[----:B------:R-:W-:-:S05]  /*0a00*/  MOV R139, R135 ;  /* 0x00000087008b7202 */ /* 0x000fca0000000f00 */
[----:B------:R-:W1:Y:S08]  /*0a10*/  LDC.64 R170, c[0x0][0x3a8] ;  /* 0x0000ea00ffaa7b82 */ /* 0x000e700000000a00 */
[----:B------:R-:W2:Y:S01]  /*0a20*/  @P1 LDC.64 R142, c[0x0][0x390] ;  /* 0x0000e400ff8e1b82 */ /* 0x000ea20000000a00 */
[----:B0-----:R-:W-:Y:S01]  /*0a30*/  @P0 IMAD.WIDE.U32 R4, R145, 0x10, R4 ;  /* 0x0000001091040825 */ /* 0x001fe200078e0004 */
[----:B------:R-:W-:-:S03]  /*0a40*/  @P1 IADD3 R145, PT, PT, R0, 0x20, RZ ;  /* 0x0000002000911810 */ /* 0x000fc60007ffe0ff */
[----:B-1----:R-:W-:-:S05]  /*0a50*/  IMAD.WIDE.U32 R140, R177, 0x10, R170 ;  /* 0x00000010b18c7825 */ /* 0x002fca00078e00aa */
[----:B------:R0:W-:Y:S01]  /*0a60*/  STG.E.128 desc[UR6][R140.64], R136 ;  /* 0x000000888c007986 */ /* 0x0001e2000c101d06 */
[----:B--2---:R-:W-:-:S03]  /*0a70*/  @P1 IMAD.WIDE.U32 R142, R145, 0x10, R142 ;  /* 0x00000010918e1825 */ /* 0x004fc600078e008e */
[----:B------:R-:W2:Y:S04]  /*0a80*/  @P0 LDG.E.128 R4, desc[UR6][R4.64] ;  /* 0x0000000604040981 */ /* 0x000ea8000c1e1d00 */
[----:B------:R0:W5:Y:S01]  /*0a90*/  @P1 LDG.E.128 R128, desc[UR6][R142.64] ;  /* 0x000000068e801981 */ /* 0x000162000c1e1d00 */
[----:B------:R-:W-:Y:S01]  /*0aa0*/  BSSY.RECONVERGENT B0, `(.L_x_41264) ;  /* 0x0000022000007945 */ /* 0x000fe20003800200 */
[----:B--2---:R-:W-:Y:S02]  /*0ab0*/  @P0 MOV R134, R6 ;  /* 0x0000000600860202 */ /* 0x004fe40000000f00 */
[----:B------:R-:W-:Y:S02]  /*0ac0*/  @P0 MOV R133, R5 ;  /* 0x0000000500850202 */ /* 0x000fe40000000f00 */
[----:B------:R-:W-:Y:S01]  /*0ad0*/  @P0 MOV R132, R4 ;  /* 0x0000000400840202 */ /* 0x000fe20000000f00 */
[----:B0-----:R-:W-:Y:S06]  /*0ae0*/  @!P0 BRA `(.L_x_41265) ;  /* 0x0000000000448947 */ /* 0x001fec0003800000 */
[----:B------:R-:W0:Y:S01]  /*0af0*/  @P2 LDC R5, c[0x0][0x40c] ;  /* 0x00010300ff052b82 */ /* 0x000e220000000800 */
[----:B------:R-:W-:Y:S02]  /*0b00*/  MOV R140, R132 ;  /* 0x00000084008c7202 */ /* 0x000fe40000000f00 */
[----:B------:R-:W-:Y:S02]  /*0b10*/  MOV R141, R133 ;  /* 0x00000085008d7202 */ /* 0x000fe40000000f00 */
[----:B------:R-:W-:Y:S02]  /*0b20*/  MOV R142, R134 ;  /* 0x00000086008e7202 */ /* 0x000fe40000000f00 */
[----:B------:R-:W-:Y:S01]  /*0b30*/  MOV R143, R7 ;  /* 0x00000007008f7202 */ /* 0x000fe20000000f00 */
[----:B------:R-:W1:Y:S08]  /*0b40*/  @P2 LDC R4, c[0x0][0x40c] ;  /* 0x00010300ff042b82 */ /* 0x000e700000000800 */
[----:B------:R-:W2:Y:S01]  /*0b50*/  @P2 LDC R139, c[0x0][0x40c] ;  /* 0x00010300ff8b2b82 */ /* 0x000ea20000000800 */
[----:B0----5:R-:W-:-:S04]  /*0b60*/  @P2 FMUL.FTZ R5, R128, R5 ;  /* 0x0000000580052220 */ /* 0x021fc80000410000 */
[----:B------:R-:W-:Y:S01]  /*0b70*/  @P2 FFMA.FTZ R140, R5, R92, R132 ;  /* 0x0000005c058c2223 */ /* 0x000fe20000010084 */
        /* <DEDUP_REMOVED lines=8> */
.L_x_41265:
[----:B-----5:R-:W-:Y:S01]  /*0c00*/  FMUL.FTZ R5, R128, UR5 ;  /* 0x0000000580057c20 */ /* 0x020fe20008410000 */
[----:B------:R-:W-:Y:S01]  /*0c10*/  FMUL.FTZ R4, R129, UR5 ;  /* 0x0000000581047c20 */ /* 0x000fe20008410000 */
[----:B------:R-:W-:Y:S01]  /*0c20*/  FMUL.FTZ R139, R130, UR5 ;  /* 0x00000005828b7c20 */ /* 0x000fe20008410000 */
[----:B------:R-:W-:Y:S01]  /*0c30*/  FMUL.FTZ R6, R131, UR5 ;  /* 0x0000000583067c20 */ /* 0x000fe20008410000 */
[----:B------:R-:W-:Y:S01]  /*0c40*/  FMUL.FTZ R140, R5, R92 ;  /* 0x0000005c058c7220 */ /* 0x000fe20000410000 */
[----:B------:R-:W-:Y:S01]  /*0c50*/  FMUL.FTZ R141, R4, R93 ;  /* 0x0000005d048d7220 */ /* 0x000fe20000410000 */
[----:B------:R-:W-:Y:S01]  /*0c60*/  FMUL.FTZ R142, R139, R94 ;  /* 0x0000005e8b8e7220 */ /* 0x000fe20000410000 */
[----:B------:R-:W-:Y:S02]  /*0c70*/  FMUL.FTZ R143, R6, R95 ;  /* 0x0000005f068f7220 */ /* 0x000fe40000410000 */
[----:B------:R-:W-:Y:S02]  /*0c80*/  FSEL R140, R140, RZ, P2 ;  /* 0x000000ff8c8c7208 */ /* 0x000fe40001000000 */
[----:B------:R-:W-:-:S02]  /*0c90*/  FSEL R141, R141, RZ, P2 ;  /* 0x000000ff8d8d7208 */ /* 0x000fc40001000000 */
[----:B------:R-:W-:Y:S02]  /*0ca0*/  FSEL R142, R142, RZ, P2 ;  /* 0x000000ff8e8e7208 */ /* 0x000fe40001000000 */
[----:B------:R-:W-:-:S07]  /*0cb0*/  FSEL R143, R143, RZ, P2 ;  /* 0x000000ff8f8f7208 */ /* 0x000fce0001000000 */
.L_x_41266:
[----:B------:R-:W-:Y:S05]  /*0cc0*/  BSYNC.RECONVERGENT B0 ;  /* 0x0000000000007941 */ /* 0x000fea0003800200 */
.L_x_41264:
[----:B------:R-:W0:Y:S01]  /*0cd0*/  @P0 LDC.64 R146, c[0x0][0x3a0] ;  /* 0x0000e800ff920b82 */ /* 0x000e220000000a00 */
[C---:B------:R-:W-:Y:S02]  /*0ce0*/  @P0 IADD3 R139, PT, PT, R177.reuse, 0x40, RZ ;  /* 0x00000040b18b0810 */ /* 0x040fe40007ffe0ff */
[----:B------:R-:W-:-:S05]  /*0cf0*/  IADD3 R5, PT, PT, R177, 0x20, RZ ;  /* 0x00000020b1057810 */ /* 0x000fca0007ffe0ff */
[----:B------:R-:W1:Y:S01]  /*0d00*/  @P1 LDC.64 R144, c[0x0][0x390] ;  /* 0x0000e400ff901b82 */ /* 0x000e620000000a00 */
[----:B------:R-:W-:-:S05]  /*0d10*/  IMAD.WIDE.U32 R4, R5, 0x10, R170 ;  /* 0x0000001005047825 */ /* 0x000fca00078e00aa */
[----:B------:R2:W-:Y:S01]  /*0d20*/  STG.E.128 desc[UR6][R4.64], R140 ;  /* 0x0000008c04007986 */ /* 0x0005e2000c101d06 */
[----:B0-----:R-:W-:Y:S01]  /*0d30*/  @P0 IMAD.WIDE.U32 R146, R139, 0x10, R146 ;  /* 0x000000108b920825 */ /* 0x001fe200078e0092 */
[----:B------:R-:W-:-:S04]  /*0d40*/  @P1 IADD3 R139, PT, PT, R0, 0x40, RZ ;  /* 0x00000040008b1810 */ /* 0x000fc80007ffe0ff */
[----:B------:R-:W3:Y:S01]  /*0d50*/  @P0 LDG.E.128 R148, desc[UR6][R146.64] ;  /* 0x0000000692940981 */ /* 0x000ee2000c1e1d00 */
[----:B-1----:R-:W-:-:S05]  /*0d60*/  @P1 IMAD.WIDE.U32 R144, R139, 0x10, R144 ;  /* 0x000000108b901825 */ /* 0x002fca00078e0090 */
[----:B------:R2:W5:Y:S01]  /*0d70*/  @P1 LDG.E.128 R128, desc[UR6][R144.64] ;  /* 0x0000000690801981 */ /* 0x000562000c1e1d00 */
[----:B------:R-:W-:Y:S01]  /*0d80*/  BSSY.RECONVERGENT B0, `(.L_x_41267) ;  /* 0x0000023000007945 */ /* 0x000fe20003800200 */
[----:B---3--:R-:W-:Y:S02]  /*0d90*/  @P0 MOV R7, R151 ;  /* 0x0000009700070202 */ /* 0x008fe40000000f00 */
[----:B------:R-:W-:Y:S02]  /*0da0*/  @P0 MOV R134, R150 ;  /* 0x0000009600860202 */ /* 0x000fe40000000f00 */
[----:B------:R-:W-:Y:S02]  /*0db0*/  @P0 MOV R133, R149 ;  /* 0x0000009500850202 */ /* 0x000fe40000000f00 */
[----:B------:R-:W-:Y:S01]  /*0dc0*/  @P0 MOV R132, R148 ;  /* 0x0000009400840202 */ /* 0x000fe20000000f00 */
[----:B--2---:R-:W-:Y:S06]  /*0dd0*/  @!P0 BRA `(.L_x_41268) ;  /* 0x0000000000448947 */ /* 0x004fec0003800000 */
        /* <DEDUP_REMOVED lines=17> */
.L_x_41268:
        /* <DEDUP_REMOVED lines=12> */
.L_x_41269:
[----:B------:R-:W-:Y:S05]  /*0fb0*/  BSYNC.RECONVERGENT B0 ;  /* 0x0000000000007941 */ /* 0x000fea0003800200 */
.L_x_41267:
        /* <DEDUP_REMOVED lines=34> */
.L_x_41271:
        /* <DEDUP_REMOVED lines=12> */
.L_x_41272:
[----:B------:R-:W-:Y:S05]  /*12a0*/  BSYNC.RECONVERGENT B0 ;  /* 0x0000000000007941 */ /* 0x000fea0003800200 */
.L_x_41270:
        /* <DEDUP_REMOVED lines=34> */
.L_x_41274:
        /* <DEDUP_REMOVED lines=12> */
.L_x_41275:
[----:B------:R-:W-:Y:S05]  /*1590*/  BSYNC.RECONVERGENT B0 ;  /* 0x0000000000007941 */ /* 0x000fea0003800200 */
.L_x_41273:
        /* <DEDUP_REMOVED lines=34> */
.L_x_41277:
        /* <DEDUP_REMOVED lines=12> */
.L_x_41278:
[----:B------:R-:W-:Y:S05]  /*1880*/  BSYNC.RECONVERGENT B0 ;  /* 0x0000000000007941 */ /* 0x000fea0003800200 */
.L_x_41276:
        /* <DEDUP_REMOVED lines=34> */
.L_x_41280:
        /* <DEDUP_REMOVED lines=12> */
.L_x_41281:
[----:B------:R-:W-:Y:S05]  /*1b70*/  BSYNC.RECONVERGENT B0 ;  /* 0x0000000000007941 */ /* 0x000fea0003800200 */
.L_x_41279:
        /* <DEDUP_REMOVED lines=34> */
.L_x_41283:
        /* <DEDUP_REMOVED lines=12> */
.L_x_41284:
[----:B------:R-:W-:Y:S05]  /*1e60*/  BSYNC.RECONVERGENT B0 ;  /* 0x0000000000007941 */ /* 0x000fea0003800200 */
.L_x_41282:
        /* <DEDUP_REMOVED lines=34> */
.L_x_41286:
        /* <DEDUP_REMOVED lines=12> */
.L_x_41287:
[----:B------:R-:W-:Y:S05]  /*2150*/  BSYNC.RECONVERGENT B0 ;  /* 0x0000000000007941 */ /* 0x000fea0003800200 */
.L_x_41285:
[----:B------:R-:W0:Y:S01]  /*2160*/  @P0 LDC.64 R178, c[0x0][0x3a0] ;  /* 0x0000e800ffb20b82 */ /* 0x000e220000000a00 */
[C---:B------:R-:W-:Y:S02]  /*2170*/  IADD3 R5, PT, PT, R177.reuse, 0x100, RZ ;  /* 0x00000100b1057810 */ /* 0x040fe40007ffe0ff */
[----:B------:R-:W-:Y:S02]  /*2180*/  IADD3 R139, PT, PT, R177, 0x120, RZ ;  /* 0x00000120b18b7810 */ /* 0x000fe40007ffe0ff */
[----:B------:R-:W-:Y:S01]  /*2190*/  @P1 IADD3 R177, PT, PT, R0, 0x120, RZ ;  /* 0x0000012000b11810 */ /* 0x000fe20007ffe0ff */
[----:B------:R-:W-:Y:S02]  /*21a0*/  IMAD.WIDE.U32 R4, R5, 0x10, R170 ;  /* 0x0000001005047825 */ /* 0x000fe400078e00aa */
[----:B------:R-:W1:Y:S03]  /*21b0*/  @P1 LDC.64 R180, c[0x0][0x390] ;  /* 0x0000e400ffb41b82 */ /* 0x000e660000000a00 */
[----:B------:R2:W-:Y:S01]  /*21c0*/  STG.E.128 desc[UR6][R4.64], R172 ;  /* 0x000000ac04007986 */ /* 0x0005e2000c101d06 */
[----:B0-----:R-:W-:-:S05]  /*21d0*/  @P0 IMAD.WIDE.U32 R178, R139, 0x10, R178 ;  /* 0x000000108bb20825 */ /* 0x001fca00078e00b2 */
        /* <DEDUP_REMOVED lines=12> */
[----:B------:R-:W-:-:S03]  /*22a0*/  MOV R177, R133 ;  /* 0x0000008500b17202 */ /* 0x000fc60000000f00 */
        /* <DEDUP_REMOVED lines=13> */
.L_x_41289:
        /* <DEDUP_REMOVED lines=12> */
.L_x_41290:
[----:B------:R-:W-:Y:S05]  /*2440*/  BSYNC.RECONVERGENT B0 ;  /* 0x0000000000007941 */ /* 0x000fea0003800200 */
.L_x_41288:
        /* <DEDUP_REMOVED lines=147> */
.L_x_41306:
        /* <DEDUP_REMOVED lines=63> */
[----:B------:R-:W0:Y:S01]  /*3170*/  LDC.64 R4, c[0x0][0x428] ;  /* 0x00010a00ff047b82 */ /* 0x000e220000000a00 */
        /* <DEDUP_REMOVED lines=15> */
[C---:B------:R-:W-:Y:S01]  /*3270*/  IADD3 R157, PT, PT, R169.reuse, 0x20, RZ ;  /* 0x00000020a99d7810 */ /* 0x040fe20007ffe0ff */
        /* <DEDUP_REMOVED lines=8> */
[C---:B------:R-:W-:Y:S01]  /*3300*/  FMUL.FTZ R180, R0.reuse, R165 ;  /* 0x000000a500b47220 */ /* 0x040fe20000410000 */
[C---:B------:R-:W-:Y:S01]  /*3310*/  FMUL.FTZ R182, R0.reuse, R167 ;  /* 0x000000a700b67220 */ /* 0x040fe20000410000 */
[C---:B------:R-:W-:Y:S01]  /*3320*/  IADD3 R159, PT, PT, R169.reuse, 0x40, RZ ;  /* 0x00000040a99f7810 */ /* 0x040fe20007ffe0ff */
[C---:B------:R-:W-:Y:S01]  /*3330*/  FMUL.FTZ R185, R0.reuse, R185 ;  /* 0x000000b900b97220 */ /* 0x040fe20000410000 */
[C---:B------:R-:W-:Y:S01]  /*3340*/  FMUL.FTZ R187, R0.reuse, R187 ;  /* 0x000000bb00bb7220 */ /* 0x040fe20000410000 */
[C---:B------:R-:W-:Y:S01]  /*3350*/  IADD3 R161, PT, PT, R169.reuse, 0x60, RZ ;  /* 0x00000060a9a17810 */ /* 0x040fe20007ffe0ff */
[C---:B------:R-:W-:Y:S01]  /*3360*/  FMUL.FTZ R189, R0.reuse, R189 ;  /* 0x000000bd00bd7220 */ /* 0x040fe20000410000 */
[C---:B------:R-:W-:Y:S01]  /*3370*/  IADD3 R163, PT, PT, R169.reuse, 0x80, RZ ;  /* 0x00000080a9a37810 */ /* 0x040fe20007ffe0ff */
[C---:B------:R-:W-:Y:S01]  /*3380*/  FMUL.FTZ R191, R0.reuse, R191 ;  /* 0x000000bf00bf7220 */ /* 0x040fe20000410000 */
[C---:B------:R-:W-:Y:S01]  /*3390*/  IADD3 R165, PT, PT, R169.reuse, 0xa0, RZ ;  /* 0x000000a0a9a57810 */ /* 0x040fe20007ffe0ff */
[----:B------:R0:W-:Y:S01]  /*33a0*/  STG.E.128 desc[UR6][R146.64], R148 ;  /* 0x0000009492007986 */ /* 0x0001e2000c101d06 */
[C---:B------:R-:W-:Y:S01]  /*33b0*/  IADD3 R167, PT, PT, R169.reuse, 0xc0, RZ ;  /* 0x000000c0a9a77810 */ /* 0x040fe20007ffe0ff */
[C---:B------:R-:W-:Y:S01]  /*33c0*/  FMUL.FTZ R193, R0.reuse, R193 ;  /* 0x000000c100c17220 */ /* 0x040fe20000410000 */
[C---:B------:R-:W-:Y:S01]  /*33d0*/  IADD3 R135, PT, PT, R169.reuse, 0xe0, RZ ;  /* 0x000000e0a9877810 */ /* 0x040fe20007ffe0ff */
[----:B------:R-:W-:Y:S01]  /*33e0*/  FMUL.FTZ R195, R0, R195 ;  /* 0x000000c300c37220 */ /* 0x000fe20000410000 */
[C---:B------:R-:W-:Y:S01]  /*33f0*/  IADD3 R171, PT, PT, R169.reuse, 0x100, RZ ;  /* 0x00000100a9ab7810 */ /* 0x040fe20007ffe0ff */
[----:B------:R-:W-:Y:S01]  /*3400*/  FFMA.FTZ R137, R138, R13, R53 ;  /* 0x0000000d8a897223 */ /* 0x000fe20000010035 */
[----:B------:R-:W-:Y:S01]  /*3410*/  IADD3 R153, PT, PT, R169, 0x120, RZ ;  /* 0x00000120a9997810 */ /* 0x000fe20007ffe0ff */
[C---:B------:R-:W-:Y:S01]  /*3420*/  FMUL.FTZ R197, R0.reuse, R197 ;  /* 0x000000c500c57220 */ /* 0x040fe20000410000 */
[----:B------:R-:W-:Y:S01]  /*3430*/  FMUL.FTZ R199, R0, R199 ;  /* 0x000000c700c77220 */ /* 0x000fe20000410000 */
[----:B------:R-:W-:Y:S01]  /*3440*/  FFMA.FTZ R136, R181, R12, R52 ;  /* 0x0000000cb5887223 */ /* 0x000fe20000010034 */
[----:B------:R-:W-:Y:S01]  /*3450*/  FFMA.FTZ R138, R183, R14, R54 ;  /* 0x0000000eb78a7223 */ /* 0x000fe20000010036 */
[----:B------:R-:W-:Y:S01]  /*3460*/  FFMA.FTZ R139, R140, R15, R55 ;  /* 0x0000000f8c8b7223 */ /* 0x000fe20000010037 */
[----:B------:R-:W-:Y:S01]  /*3470*/  FFMA.FTZ R141, R142, R17, R57 ;  /* 0x000000118e8d7223 */ /* 0x000fe20000010039 */
[C---:B------:R-:W-:Y:S01]  /*3480*/  FMUL.FTZ R201, R0.reuse, R201 ;  /* 0x000000c900c97220 */ /* 0x040fe20000410000 */
[----:B------:R-:W-:Y:S01]  /*3490*/  FMUL.FTZ R203, R0, R203 ;  /* 0x000000cb00cb7220 */ /* 0x000fe20000410000 */
[----:B------:R-:W-:Y:S01]  /*34a0*/  FFMA.FTZ R140, R185, R16, R56 ;  /* 0x00000010b98c7223 */ /* 0x000fe20000010038 */
[----:B------:R-:W-:Y:S01]  /*34b0*/  FFMA.FTZ R142, R187, R18, R58 ;  /* 0x00000012bb8e7223 */ /* 0x000fe2000001003a */
[----:B0-----:R-:W-:Y:S01]  /*34c0*/  FFMA.FTZ R149, R156, R25, R65 ;  /* 0x000000199c957223 */ /* 0x001fe20000010041 */
        /* <DEDUP_REMOVED lines=19> */
[----:B------:R-:W-:Y:S01]  /*3600*/  FMUL.FTZ R215, R0, R215 ;  /* 0x000000d700d77220 */ /* 0x000fe20000410000 */
[----:B------:R-:W-:Y:S01]  /*3610*/  FFMA.FTZ R148, R193, R24, R64 ;  /* 0x00000018c1947223 */ /* 0x000fe20000010040 */
[----:B------:R-:W-:Y:S01]  /*3620*/  FFMA.FTZ R150, R195, R26, R66 ;  /* 0x0000001ac3967223 */ /* 0x000fe20000010042 */
[----:B------:R-:W-:-:S04]  /*3630*/  IMAD.WIDE.U32 R166, R167, 0x10, R4 ;  /* 0x00000010a7a67825 */ /* 0x000fc800078e0004 */
[----:B------:R-:W-:Y:S01]  /*3640*/  FMUL.FTZ R0, R0, R179 ;  /* 0x000000b300007220 */ /* 0x000fe20000410000 */
[----:B------:R-:W-:Y:S01]  /*3650*/  FFMA.FTZ R152, R197, R28, R68 ;  /* 0x0000001cc5987223 */ /* 0x000fe20000010044 */
[----:B------:R-:W-:Y:S01]  /*3660*/  FFMA.FTZ R154, R199, R30, R70 ;  /* 0x0000001ec79a7223 */ /* 0x000fe20000010046 */
[----:B------:R-:W-:-:S04]  /*3670*/  IMAD.WIDE.U32 R168, R135, 0x10, R4 ;  /* 0x0000001087a87825 */ /* 0x000fc800078e0004 */
[----:B------:R-:W-:Y:S01]  /*3680*/  FFMA.FTZ R155, R174, R31, R71 ;  /* 0x0000001fae9b7223 */ /* 0x000fe20000010047 */
[----:B------:R0:W-:Y:S01]  /*3690*/  STG.E.128 desc[UR6][R156.64], R136 ;  /* 0x000000889c007986 */ /* 0x0001e2000c101d06 */
[----:B------:R-:W-:Y:S01]  /*36a0*/  FFMA.FTZ R173, R176, R33, R73 ;  /* 0x00000021b0ad7223 */ /* 0x000fe20000010049 */
[----:B------:R-:W-:-:S04]  /*36b0*/  IMAD.WIDE.U32 R170, R171, 0x10, R4 ;  /* 0x00000010abaa7825 */ /* 0x000fc800078e0004 */
[----:B------:R-:W-:Y:S01]  /*36c0*/  FFMA.FTZ R174, R203, R34, R74 ;  /* 0x00000022cbae7223 */ /* 0x000fe2000001004a */
[----:B------:R-:W-:Y:S01]  /*36d0*/  FFMA.FTZ R175, R178, R35, R75 ;  /* 0x00000023b2af7223 */ /* 0x000fe2000001004b */
[----:B------:R1:W-:Y:S01]  /*36e0*/  STG.E.128 desc[UR6][R158.64], R140 ;  /* 0x0000008c9e007986 */ /* 0x0003e2000c101d06 */
[----:B------:R-:W-:-:S04]  /*36f0*/  IMAD.WIDE.U32 R4, R153, 0x10, R4 ;  /* 0x0000001099047825 */ /* 0x000fc800078e0004 */
[----:B------:R-:W-:Y:S01]  /*3700*/  FFMA.FTZ R153, R172, R29, R69 ;  /* 0x0000001dac997223 */ /* 0x000fe20000010045 */
[----:B------:R-:W-:Y:S01]  /*3710*/  FFMA.FTZ R172, R201, R32, R72 ;  /* 0x00000020c9ac7223 */ /* 0x000fe20000010048 */
[----:B------:R2:W-:Y:S04]  /*3720*/  STG.E.128 desc[UR6][R160.64], R144 ;  /* 0x00000090a0007986 */ /* 0x0005e8000c101d06 */
[----:B------:R3:W-:Y:S04]  /*3730*/  STG.E.128 desc[UR6][R162.64], R148 ;  /* 0x00000094a2007986 */ /* 0x0007e8000c101d06 */
[----:B------:R3:W-:Y:S01]  /*3740*/  STG.E.128 desc[UR6][R164.64], R152 ;  /* 0x00000098a4007986 */ /* 0x0007e2000c101d06 */
[----:B0-----:R-:W-:Y:S01]  /*3750*/  FFMA.FTZ R136, R205, R36, R76 ;  /* 0x00000024cd887223 */ /* 0x001fe2000001004c */
[----:B------:R-:W-:Y:S01]  /*3760*/  FFMA.FTZ R137, R180, R37, R77 ;  /* 0x00000025b4897223 */ /* 0x000fe2000001004d */
[----:B------:R-:W-:Y:S01]  /*3770*/  FFMA.FTZ R138, R207, R38, R78 ;  /* 0x00000026cf8a7223 */ /* 0x000fe2000001004e */
[----:B------:R-:W-:Y:S01]  /*3780*/  FFMA.FTZ R139, R182, R39, R79 ;  /* 0x00000027b68b7223 */ /* 0x000fe2000001004f */
[----:B------:R3:W-:Y:S01]  /*3790*/  STG.E.128 desc[UR6][R166.64], R172 ;  /* 0x000000aca6007986 */ /* 0x0007e2000c101d06 */
[----:B-1----:R-:W-:Y:S01]  /*37a0*/  FFMA.FTZ R140, R209, R40, R80 ;  /* 0x00000028d18c7223 */ /* 0x002fe20000010050 */
[----:B------:R-:W-:Y:S01]  /*37b0*/  FFMA.FTZ R141, R184, R41, R81 ;  /* 0x00000029b88d7223 */ /* 0x000fe20000010051 */
[----:B------:R-:W-:Y:S01]  /*37c0*/  FFMA.FTZ R142, R211, R42, R82 ;  /* 0x0000002ad38e7223 */ /* 0x000fe20000010052 */
[----:B------:R-:W-:Y:S01]  /*37d0*/  FFMA.FTZ R143, R186, R43, R83 ;  /* 0x0000002bba8f7223 */ /* 0x000fe20000010053 */
[----:B--2---:R-:W-:Y:S01]  /*37e0*/  FFMA.FTZ R144, R213, R44, R84 ;  /* 0x0000002cd5907223 */ /* 0x004fe20000010054 */
[----:B------:R-:W-:Y:S01]  /*37f0*/  FFMA.FTZ R145, R6, R45, R85 ;  /* 0x0000002d06917223 */ /* 0x000fe20000010055 */
[----:B------:R-:W-:Y:S01]  /*3800*/  FFMA.FTZ R146, R215, R46, R86 ;  /* 0x0000002ed7927223 */ /* 0x000fe20000010056 */
[----:B------:R-:W-:Y:S01]  /*3810*/  FFMA.FTZ R147, R0, R47, R87 ;  /* 0x0000002f00937223 */ /* 0x000fe20000010057 */
[----:B------:R3:W-:Y:S04]  /*3820*/  STG.E.128 desc[UR6][R168.64], R136 ;  /* 0x00000088a8007986 */ /* 0x0007e8000c101d06 */
[----:B------:R3:W-:Y:S04]  /*3830*/  STG.E.128 desc[UR6][R170.64], R140 ;  /* 0x0000008caa007986 */ /* 0x0007e8000c101d06 */
[----:B------:R3:W-:Y:S02]  /*3840*/  STG.E.128 desc[UR6][R4.64], R144 ;  /* 0x0000009004007986 */ /* 0x0007e4000c101d06 */
.L_x_41293:
[----:B------:R-:W-:Y:S05]  /*3850*/  BSYNC.RECONVERGENT B0 ;  /* 0x0000000000007941 */ /* 0x000fea0003800200 */
.L_x_41292:
[----:B---3--:R-:W0:Y:S02]  /*3860*/  LDC.64 R4, c[0x0][0x380] ;  /* 0x0000e000ff047b82 */ /* 0x008e240000000a00 */
[----:B0-----:R-:W-:-:S04]  /*3870*/  LEA R3, R4, R3, 0x2 ;  /* 0x0000000304037211 */ /* 0x001fc800078e10ff */
[----:B------:R-:W-:-:S13]  /*3880*/  ISETP.GE.AND P0, PT, R3, R5, PT ;  /* 0x000000050300720c */ /* 0x000fda0003f06270 */
[----:B------:R-:W-:Y:S05]  /*3890*/  @!P0 BRA `(.L_x_41294) ;  /* 0xffffffcc00688947 */ /* 0x000fea000383ffff */
[----:B------:R-:W-:Y:S05]  /*38a0*/  EXIT ;  /* 0x000000000000794d */ /* 0x000fea0003800000 */
.L_x_41291:
        /* <DEDUP_REMOVED lines=8> */
.L_x_41296:
[----:B------:R-:W-:Y:S05]  /*3930*/  BSYNC B0 ;  /* 0x0000000000007941 */ /* 0x000fea0003800000 */
.L_x_41295:
        /* <DEDUP_REMOVED lines=9> */
.L_x_41297:
[----:B------:R-:W-:Y:S01]  /*39d0*/  HFMA2 R184, -RZ, RZ, 0, 2.384185791015625e-07 ;  /* 0x00000004ffb87431 */ /* 0x000fe200000001ff */
[----:B------:R-:W-:-:S05]  /*39e0*/  MOV R6, R181 ;  /* 0x000000b500067202 */ /* 0x000fca0000000f00 */
[----:B------:R-:W-:-:S05]  /*39f0*/  FADD.FTZ R170, R139, R6 ;  /* 0x000000068baa7221 */ /* 0x000fca0000010000 */
[----:B------:R-:W-:-:S07]  /*3a00*/  MOV R183, R170 ;  /* 0x000000aa00b77202 */ /* 0x000fce0000000f00 */
[----:B------:R-:W-:Y:S05]  /*3a10*/  WARPSYNC.COLLECTIVE R182, `(.L_x_41298) ;  /* 0x00000000b6087348 */ /* 0x000fea0003c00000 */
[----:B------:R0:W1:Y:S02]  /*3a20*/  SHFL.BFLY P1, R181, R183, R184, R185 ;  /* 0x0c0000b8b7b57389 */ /* 0x00006400000200b9 */
[----:B01----:R-:W-:Y:S05]  /*3a30*/  ENDCOLLECTIVE ;  /* 0x000000000000791b */ /* 0x003fea0003800000 */
.L_x_41298:
[----:B------:R-:W-:Y:S01]  /*3a40*/  HFMA2 R184, -RZ, RZ, 0, 4.76837158203125e-07 ;  /* 0x00000008ffb87431 */ /* 0x000fe200000001ff */
[----:B------:R-:W-:-:S05]  /*3a50*/  MOV R5, R181 ;  /* 0x000000b500057202 */ /* 0x000fca0000000f00 */
[----:B------:R-:W-:-:S05]  /*3a60*/  FADD.FTZ R171, R170, R5 ;  /* 0x00000005aaab7221 */ /* 0x000fca0000010000 */
[----:B------:R-:W-:-:S07]  /*3a70*/  MOV R183, R171 ;  /* 0x000000ab00b77202 */ /* 0x000fce0000000f00 */
[----:B------:R-:W-:Y:S05]  /*3a80*/  WARPSYNC.COLLECTIVE R182, `(.L_x_41299) ;  /* 0x00000000b6087348 */ /* 0x000fea0003c00000 */
[----:B------:R0:W1:Y:S02]  /*3a90*/  SHFL.BFLY P1, R181, R183, R184, R185 ;  /* 0x0c0000b8b7b57389 */ /* 0x00006400000200b9 */
[----:B01----:R-:W-:Y:S05]  /*3aa0*/  ENDCOLLECTIVE ;  /* 0x000000000000791b */ /* 0x003fea0003800000 */
.L_x_41299:
        /* <DEDUP_REMOVED lines=8> */
.L_x_41300:
        /* <DEDUP_REMOVED lines=88> */
.L_x_41301:
[----:B------:R-:W-:Y:S01]  /*40b0*/  HFMA2 R184, -RZ, RZ, 0, 1.1920928955078125e-07 ;  /* 0x00000002ffb87431 */ /* 0x000fe200000001ff */
[----:B------:R-:W-:-:S05]  /*40c0*/  MOV R139, R181 ;  /* 0x000000b5008b7202 */ /* 0x000fca0000000f00 */
[----:B------:R-:W-:-:S05]  /*40d0*/  FADD.FTZ R139, R0, R139 ;  /* 0x0000008b008b7221 */ /* 0x000fca0000010000 */
[----:B------:R-:W-:-:S07]  /*40e0*/  MOV R183, R139 ;  /* 0x0000008b00b77202 */ /* 0x000fce0000000f00 */
[----:B------:R-:W-:Y:S05]  /*40f0*/  WARPSYNC.COLLECTIVE R182, `(.L_x_41302) ;  /* 0x00000000b6087348 */ /* 0x000fea0003c00000 */
[----:B------:R0:W1:Y:S02]  /*4100*/  SHFL.BFLY P1, R181, R183, R184, R185 ;  /* 0x0c0000b8b7b57389 */ /* 0x00006400000200b9 */
[----:B01----:R-:W-:Y:S05]  /*4110*/  ENDCOLLECTIVE ;  /* 0x000000000000791b */ /* 0x003fea0003800000 */
.L_x_41302:
[----:B------:R-:W-:Y:S01]  /*4120*/  HFMA2 R184, -RZ, RZ, 0, 2.384185791015625e-07 ;  /* 0x00000004ffb87431 */ /* 0x000fe200000001ff */
[----:B------:R-:W-:-:S05]  /*4130*/  MOV R170, R181 ;  /* 0x000000b500aa7202 */ /* 0x000fca0000000f00 */
[----:B------:R-:W-:-:S05]  /*4140*/  FADD.FTZ R170, R139, R170 ;  /* 0x000000aa8baa7221 */ /* 0x000fca0000010000 */
[----:B------:R-:W-:-:S07]  /*4150*/  MOV R183, R170 ;  /* 0x000000aa00b77202 */ /* 0x000fce0000000f00 */
[----:B------:R-:W-:Y:S05]  /*4160*/  WARPSYNC.COLLECTIVE R182, `(.L_x_41303) ;  /* 0x00000000b6087348 */ /* 0x000fea0003c00000 */
[----:B------:R0:W1:Y:S02]  /*4170*/  SHFL.BFLY P1, R181, R183, R184, R185 ;  /* 0x0c0000b8b7b57389 */ /* 0x00006400000200b9 */
[----:B01----:R-:W-:Y:S05]  /*4180*/  ENDCOLLECTIVE ;  /* 0x000000000000791b */ /* 0x003fea0003800000 */
.L_x_41303:
[----:B------:R-:W-:Y:S01]  /*4190*/  HFMA2 R184, -RZ, RZ, 0, 4.76837158203125e-07 ;  /* 0x00000008ffb87431 */ /* 0x000fe200000001ff */
[----:B------:R-:W-:-:S05]  /*41a0*/  MOV R171, R181 ;  /* 0x000000b500ab7202 */ /* 0x000fca0000000f00 */
[----:B------:R-:W-:-:S05]  /*41b0*/  FADD.FTZ R171, R170, R171 ;  /* 0x000000abaaab7221 */ /* 0x000fca0000010000 */
[----:B------:R-:W-:-:S07]  /*41c0*/  MOV R183, R171 ;  /* 0x000000ab00b77202 */ /* 0x000fce0000000f00 */
[----:B------:R-:W-:Y:S05]  /*41d0*/  WARPSYNC.COLLECTIVE R182, `(.L_x_41304) ;  /* 0x00000000b6087348 */ /* 0x000fea0003c00000 */
[----:B------:R0:W1:Y:S02]  /*41e0*/  SHFL.BFLY P1, R181, R183, R184, R185 ;  /* 0x0c0000b8b7b57389 */ /* 0x00006400000200b9 */
[----:B01----:R-:W-:Y:S05]  /*41f0*/  ENDCOLLECTIVE ;  /* 0x000000000000791b */ /* 0x003fea0003800000 */
.L_x_41304:
[----:B------:R-:W-:Y:S01]  /*4200*/  HFMA2 R184, -RZ, RZ, 0, 9.5367431640625e-07 ;  /* 0x00000010ffb87431 */ /* 0x000fe200000001ff */
[----:B------:R-:W-:-:S05]  /*4210*/  MOV R180, R181 ;  /* 0x000000b500b47202 */ /* 0x000fca0000000f00 */
[----:B------:R-:W-:-:S05]  /*4220*/  FADD.FTZ R180, R171, R180 ;  /* 0x000000b4abb47221 */ /* 0x000fca0000010000 */
[----:B------:R-:W-:-:S07]  /*4230*/  MOV R183, R180 ;  /* 0x000000b400b77202 */ /* 0x000fce0000000f00 */
[----:B------:R-:W-:Y:S05]  /*4240*/  WARPSYNC.COLLECTIVE R182, `(.L_x_41305) ;  /* 0x00000000b6087348 */ /* 0x000fea0003c00000 */
[----:B------:R0:W1:Y:S02]  /*4250*/  SHFL.BFLY P1, R181, R183, R184, R185 ;  /* 0x0c0000b8b7b57389 */ /* 0x00006400000200b9 */
[----:B01----:R-:W-:Y:S05]  /*4260*/  ENDCOLLECTIVE ;  /* 0x000000000000791b */ /* 0x003fea0003800000 */
.L_x_41305:
[----:B------:R-:W-:Y:S05]  /*4270*/  BRA `(.L_x_41306) ;  /* 0xffffffe800c07947 */ /* 0x000fea000383ffff */
.L_x_41307:
        /* <DEDUP_REMOVED lines=16> */
.L_x_45919:


//--------------------- .text._ZN10layer_norm13ln_fwd_kernelINS_13Kernel_traitsIfffffjLj1280ELj1ELj4ELj1ELj16ENS_18Kernel_traits_baseILj1280EfffffjLj128EEEEELb1ELb0ELb0ELb0EEEvNS_9FwdParamsE --------------------------
	.section	.text._ZN10layer_norm13ln_fwd_kernelINS_13Kernel_traitsIfffffjLj1280ELj1ELj4ELj1ELj16ENS_18Kernel_traits_baseILj1280EfffffjLj128EEEEELb1ELb0ELb0ELb0EEEvNS_9FwdParamsE,"ax",@progbits
	.align	128
        .global         _ZN10layer_norm13ln_fwd_kernelINS_13Kernel_traitsIfffffjLj1280ELj1ELj4ELj1ELj16ENS_18Kernel_traits_baseILj1280EfffffjLj128EEEEELb1ELb0ELb0ELb0EEEvNS_9FwdParamsE
        .type           _ZN10layer_norm13ln_fwd_kernelINS_13Kernel_traitsIfffffjLj1280ELj1ELj4ELj1ELj16ENS_18Kernel_traits_baseILj1280EfffffjLj128EEEEELb1ELb0ELb0ELb0EEEvNS_9FwdParamsE,@function
        .size           _ZN10layer_norm13ln_fwd_kernelINS_13Kernel_traitsIfffffjLj1280ELj1ELj4ELj1ELj16ENS_18Kernel_traits_baseILj1280EfffffjLj128EEEEELb1ELb0ELb0ELb0EEEvNS_9FwdParamsE,(.L_x_45920 - _ZN10layer_norm13ln_fwd_kernelINS_13Kernel_traitsIfffffjLj1280ELj1ELj4ELj1ELj16ENS_18Kernel_traits_baseILj1280EfffffjLj128EEEEELb1ELb0ELb0ELb0EEEvNS_9FwdParamsE)
        .other          _ZN10layer_norm13ln_fwd_kernelINS_13Kernel_traitsIfffffjLj1280ELj1ELj4ELj1ELj16ENS_18Kernel_traits_baseILj1280EfffffjLj128EEEEELb1ELb0ELb0ELb0EEEvNS_9FwdParamsE,@"STO_CUDA_ENTRY STV_DEFAULT"
_ZN10layer_norm13ln_fwd_kernelINS_13Kernel_traitsIfffffjLj1280ELj1ELj4ELj1ELj16ENS_18Kernel_traits_baseILj1280EfffffjLj128EEEEELb1ELb0ELb0ELb0EEEvNS_9FwdParamsE:
.text._ZN10layer_norm13ln_fwd_kernelINS_13Kernel_traitsIfffffjLj1280ELj1ELj4ELj1ELj16ENS_18Kernel_traits_baseILj1280EfffffjLj128EEEEELb1ELb0ELb0ELb0EEEvNS_9FwdParamsE:
        /* <DEDUP_REMOVED lines=18> */
[----:B----4-:R-:W-:Y:S01]  /*0120*/  SHF.R.S32.HI R0, RZ, 0x1f, R13 ;  /* 0x0000001fff007819 */ /* 0x010fe2000001140d */
[----:B------:R-:W-:-:S06]  /*0130*/  UISETP.NE.AND.EX UP0, UPT, UR11, URZ, UPT, UP0 ;  /* 0x000000ff0b00728c */ /* 0x000fcc000bf05300 */
[----:B------:R-:W3:Y:S01]  /*0140*/  LDC R10, c[0x0][0x360] ;  /* 0x0000d800ff0a7b82 */ /* 0x000ee20000000800 */
[----:B-1----:R-:W-:Y:S02]  /*0150*/  USHF.L.U32 UR4, UR5, 0x2, URZ ;  /* 0x0000000205047899 */ /* 0x002fe400080006ff */
[----:B---3--:R-:W-:Y:S01]  /*0160*/  IMAD R10, R10, UR5, R11 ;  /* 0x000000050a0a7c24 */ /* 0x008fe2000f8e020b */
[----:B--2---:R-:W-:Y:S02]  /*0170*/  @P0 R2UR UR6, R2 ;  /* 0x00000000020602ca */ /* 0x004fe400000e0000 */
[----:B------:R-:W-:Y:S02]  /*0180*/  @P0 R2UR UR7, R3 ;  /* 0x00000000030702ca */ /* 0x000fe400000e0000 */
[----:B0-----:R-:W-:Y:S02]  /*0190*/  @P0 IADD3 R4, P1, PT, R6, R9, RZ ;  /* 0x0000000906040210 */ /* 0x001fe40007f3e0ff */
[----:B------:R-:W-:-:S02]  /*01a0*/  LEA.HI R9, R0, R13, RZ, 0x2 ;  /* 0x0000000d00097211 */ /* 0x000fc400078f10ff */
[----:B------:R-:W-:Y:S02]  /*01b0*/  LOP3.LUT R0, R11, 0x1f, RZ, 0xc0, !PT ;  /* 0x0000001f0b007812 */ /* 0x000fe400078ec0ff */
[----:B------:R-:W-:Y:S02]  /*01c0*/  SHF.R.U32.HI R11, RZ, 0x5, R11 ;  /* 0x00000005ff0b7819 */ /* 0x000fe4000001160b */
[----:B------:R-:W-:Y:S01]  /*01d0*/  LOP3.LUT R2, R0, 0x1f, RZ, 0x3c, !PT ;  /* 0x0000001f00027812 */ /* 0x000fe200078e3cff */
[----:B------:R-:W-:Y:S01]  /*01e0*/  UIADD3 UR14, UPT, UPT, UR6, -0x61c88647, URZ ;  /* 0x9e3779b9060e7890 */ /* 0x000fe2000fffe0ff */
[----:B------:R-:W-:Y:S01]  /*01f0*/  @P0 IADD3.X R5, PT, PT, RZ, R7, RZ, P1, !PT ;  /* 0x00000007ff050210 */ /* 0x000fe20000ffe4ff */
[----:B------:R-:W-:Y:S01]  /*0200*/  UIADD3 UR15, UPT, UPT, UR7, -0x4498517b, URZ ;  /* 0xbb67ae85070f7890 */ /* 0x000fe2000fffe0ff */
[----:B------:R-:W-:Y:S01]  /*0210*/  LEA.HI.SX32 R9, R9, R2, 0x1e ;  /* 0x0000000209097211 */ /* 0x000fe200078ff2ff */
[----:B------:R-:W-:Y:S01]  /*0220*/  UIADD3 UR16, UPT, UPT, UR6, 0x3c6ef372, URZ ;  /* 0x3c6ef37206107890 */ /* 0x000fe2000fffe0ff */
[----:B------:R-:W-:Y:S01]  /*0230*/  LOP3.LUT R11, R11, UR4, RZ, 0xfc, !PT ;  /* 0x000000040b0b7c12 */ /* 0x000fe2000f8efcff */
[----:B------:R-:W-:Y:S01]  /*0240*/  UIADD3 UR17, UPT, UPT, UR7, 0x76cf5d0a, URZ ;  /* 0x76cf5d0a07117890 */ /* 0x000fe2000fffe0ff */
[--C-:B------:R-:W-:Y:S01]  /*0250*/  SHF.R.U64 R8, R4, 0x2, R5.reuse ;  /* 0x0000000204087819 */ /* 0x100fe20000001205 */
[----:B------:R-:W-:Y:S01]  /*0260*/  UIADD3 UR18, UPT, UPT, UR6, -0x255992d5, URZ ;  /* 0xdaa66d2b06127890 */ /* 0x000fe2000fffe0ff */
[----:B------:R-:W-:Y:S01]  /*0270*/  SHF.R.U32.HI R7, RZ, 0x2, R5 ;  /* 0x00000002ff077819 */ /* 0x000fe20000011605 */
        /* <DEDUP_REMOVED lines=46> */
[C---:B-1----:R-:W-:Y:S01]  /*0560*/  @P0 IMAD.WIDE.U32 R92, R0.reuse, 0x10, R92 ;  /* 0x00000010005c0825 */ /* 0x042fe200078e005c */
[----:B------:R1:W5:Y:S02]  /*0570*/  @P0 LDG.E.128 R72, desc[UR8][R18.64] ;  /* 0x0000000812480981 */ /* 0x000364000c1e1d00 */
[----:B------:R-:W4:Y:S01]  /*0580*/  @P4 LDC.64 R12, c[0x0][0x3d0] ;  /* 0x0000f400ff0c4b82 */ /* 0x000f220000000a00 */
[----:B------:R-:W-:Y:S01]  /*0590*/  @P0 VIADD R0, R0, 0x20 ;  /* 0x0000002000000836 */ /* 0x000fe20000000000 */
[----:B------:R1:W5:Y:S06]  /*05a0*/  @P0 LDG.E.128 R68, desc[UR8][R92.64] ;  /* 0x000000085c440981 */ /* 0x00036c000c1e1d00 */
[----:B--2---:R-:W2:Y:S01]  /*05b0*/  @P4 LDC.64 R14, c[0x0][0x438] ;  /* 0x00010e00ff0e4b82 */ /* 0x004ea20000000a00 */
[----:B------:R-:W-:-:S04]  /*05c0*/  @P1 IMAD.WIDE.U32 R94, R0, 0x10, R94 ;  /* 0x00000010005e1825 */ /* 0x000fc800078e005e */
[----:B---3--:R-:W-:-:S03]  /*05d0*/  @P1 IMAD.WIDE.U32 R96, R0, 0x10, R96 ;  /* 0x0000001000601825 */ /* 0x008fc600078e0060 */
[----:B------:R-:W3:Y:S01]  /*05e0*/  @P6 LDC.64 R16, c[0x0][0x3d0] ;  /* 0x0000f400ff106b82 */ /* 0x000ee20000000a00 */
[----:B------:R-:W-:Y:S01]  /*05f0*/  @P1 IADD3 R0, PT, PT, R0, 0x20, RZ ;  /* 0x0000002000001810 */ /* 0x000fe20007ffe0ff */
[----:B------:R1:W5:Y:S06]  /*0600*/  @P1 LDG.E.128 R64, desc[UR8][R94.64] ;  /* 0x000000085e401981 */ /* 0x00036c000c1e1d00 */
[----:B------:R-:W1:Y:S01]  /*0610*/  @P6 LDC.64 R104, c[0x0][0x438] ;  /* 0x00010e00ff686b82 */ /* 0x000e620000000a00 */
[C---:B------:R-:W-:Y:S01]  /*0620*/  @P2 IMAD.WIDE.U32 R98, R0.reuse, 0x10, R98 ;  /* 0x0000001000622825 */ /* 0x040fe200078e0062 */
[----:B------:R0:W5:Y:S03]  /*0630*/  @P1 LDG.E.128 R60, desc[UR8][R96.64] ;  /* 0x00000008603c1981 */ /* 0x000166000c1e1d00 */
[C---:B------:R-:W-:Y:S01]  /*0640*/  @P2 IMAD.WIDE.U32 R100, R0.reuse, 0x10, R100 ;  /* 0x0000001000642825 */ /* 0x040fe200078e0064 */
[----:B------:R0:W5:Y:S02]  /*0650*/  @P2 LDG.E.128 R56, desc[UR8][R98.64] ;  /* 0x0000000862382981 */ /* 0x000164000c1e1d00 */
[----:B------:R-:W1:Y:S01]  /*0660*/  @P5 LDC.64 R106, c[0x0][0x3d0] ;  /* 0x0000f400ff6a5b82 */ /* 0x000e620000000a00 */
[----:B------:R-:W-:Y:S01]  /*0670*/  @P2 VIADD R0, R0, 0x20 ;  /* 0x0000002000002836 */ /* 0x000fe20000000000 */
[----:B------:R1:W5:Y:S06]  /*0680*/  @P2 LDG.E.128 R52, desc[UR8][R100.64] ;  /* 0x0000000864342981 */ /* 0x00036c000c1e1d00 */
[----:B------:R-:W1:Y:S01]  /*0690*/  @P5 LDC.64 R108, c[0x0][0x438] ;  /* 0x00010e00ff6c5b82 */ /* 0x000e620000000a00 */
[----:B0-----:R-:W-:-:S04]  /*06a0*/  @P3 IMAD.WIDE.U32 R2, R0, 0x10, R2 ;  /* 0x0000001000023825 */ /* 0x001fc800078e0002 */
[C---:B------:R-:W-:Y:S01]  /*06b0*/  @P3 IMAD.WIDE.U32 R102, R0.reuse, 0x10, R102 ;  /* 0x0000001000663825 */ /* 0x040fe200078e0066 */
[----:B------:R0:W5:Y:S03]  /*06c0*/  @P3 LDG.E.128 R48, desc[UR8][R2.64] ;  /* 0x0000000802303981 */ /* 0x000166000c1e1d00 */
[----:B------:R-:W-:Y:S01]  /*06d0*/  @P3 VIADD R0, R0, 0x20 ;  /* 0x0000002000003836 */ /* 0x000fe20000000000 */
[----:B------:R0:W5:Y:S03]  /*06e0*/  @P3 LDG.E.128 R44, desc[UR8][R102.64] ;  /* 0x00000008662c3981 */ /* 0x000166000c1e1d00 */
[----:B----4-:R-:W-:-:S04]  /*06f0*/  @P4 IMAD.WIDE.U32 R12, R0, 0x10, R12 ;  /* 0x00000010000c4825 */ /* 0x010fc800078e000c */
[C---:B--2---:R-:W-:Y:S01]  /*0700*/  @P4 IMAD.WIDE.U32 R14, R0.reuse, 0x10, R14 ;  /* 0x00000010000e4825 */ /* 0x044fe200078e000e */
[----:B------:R-:W-:Y:S01]  /*0710*/  @P4 IADD3 R0, PT, PT, R0, 0x20, RZ ;  /* 0x0000002000004810 */ /* 0x000fe20007ffe0ff */
[----:B------:R0:W5:Y:S04]  /*0720*/  @P4 LDG.E.128 R40, desc[UR8][R12.64] ;  /* 0x000000080c284981 */ /* 0x000168000c1e1d00 */
[C---:B---3--:R-:W-:Y:S01]  /*0730*/  @P6 IMAD.WIDE.U32 R16, R0.reuse, 0x10, R16 ;  /* 0x0000001000106825 */ /* 0x048fe200078e0010 */
[----:B------:R0:W5:Y:S03]  /*0740*/  @P4 LDG.E.128 R36, desc[UR8][R14.64] ;  /* 0x000000080e244981 */ /* 0x000166000c1e1d00 */
[C---:B-1----:R-:W-:Y:S01]  /*0750*/  @P6 IMAD.WIDE.U32 R104, R0.reuse, 0x10, R104 ;  /* 0x0000001000686825 */ /* 0x042fe200078e0068 */
[----:B------:R0:W5:Y:S03]  /*0760*/  @P6 LDG.E.128 R32, desc[UR8][R16.64] ;  /* 0x0000000810206981 */ /* 0x000166000c1e1d00 */
[----:B------:R-:W-:Y:S01]  /*0770*/  @P6 VIADD R0, R0, 0x20 ;  /* 0x0000002000006836 */ /* 0x000fe20000000000 */
[----:B------:R0:W5:Y:S03]  /*0780*/  @P6 LDG.E.128 R28, desc[UR8][R104.64] ;  /* 0x00000008681c6981 */ /* 0x000166000c1e1d00 */
[----:B------:R-:W-:-:S04]  /*0790*/  @P5 IMAD.WIDE.U32 R106, R0, 0x10, R106 ;  /* 0x00000010006a5825 */ /* 0x000fc800078e006a */
[C---:B------:R-:W-:Y:S01]  /*07a0*/  @P5 IMAD.WIDE.U32 R108, R0.reuse, 0x10, R108 ;  /* 0x00000010006c5825 */ /* 0x040fe200078e006c */
[----:B------:R0:W5:Y:S04]  /*07b0*/  @P5 LDG.E.128 R24, desc[UR8][R106.64] ;  /* 0x000000086a185981 */ /* 0x000168000c1e1d00 */
[----:B------:R0:W5:Y:S01]  /*07c0*/  @P5 LDG.E.128 R20, desc[UR8][R108.64] ;  /* 0x000000086c145981 */ /* 0x000162000c1e1d00 */
        /* <DEDUP_REMOVED lines=8> */
[----:B------:R-:W5:Y:S01]  /*0850*/  LDG.E.128 R12, desc[UR8][R12.64] ;  /* 0x000000080c0c7981 */ /* 0x000f62000c1e1d00 */
[----:B------:R-:W-:Y:S05]  /*0860*/  BRA `(.L_x_41310) ;  /* 0x0000000400147947 */ /* 0x000fea0003800000 */
.L_x_41309:
        /* <DEDUP_REMOVED lines=16> */
[----:B------:R-:W-:Y:S02]  /*0970*/  @P6 IADD3 R0, PT, PT, R0, 0x20, RZ ;  /* 0x0000002000006810 */ /* 0x000fe40007ffe0ff */
[C---:B------:R-:W-:Y:S02]  /*0980*/  ISETP.GE.U32.AND P1, PT, R9.reuse, 0x100, PT ;  /* 0x000001000900780c */ /* 0x040fe40003f26070 */
[----:B------:R1:W5:Y:S02]  /*0990*/  @P6 LDG.E.128 R80, desc[UR8][R20.64] ;  /* 0x0000000814506981 */ /* 0x000364000c1e1d00 */
[----:B------:R-:W1:Y:S01]  /*09a0*/  @P3 LDC.64 R38, c[0x0][0x3d0] ;  /* 0x0000f400ff263b82 */ /* 0x000e620000000a00 */
[----:B--2---:R-:W-:Y:S01]  /*09b0*/  @P5 IMAD.WIDE.U32 R22, R0, 0x10, R22 ;  /* 0x0000001000165825 */ /* 0x004fe200078e0016 */
[----:B------:R-:W-:-:S03]  /*09c0*/  ISETP.GE.U32.AND P6, PT, R9, 0x120, PT ;  /* 0x000001200900780c */ /* 0x000fc60003fc6070 */
[----:B------:R-:W-:Y:S01]  /*09d0*/  @P5 VIADD R0, R0, 0x20 ;  /* 0x0000002000005836 */ /* 0x000fe20000000000 */
[----:B------:R2:W5:Y:S02]  /*09e0*/  @P5 LDG.E.128 R72, desc[UR8][R22.64] ;  /* 0x0000000816485981 */ /* 0x000564000c1e1d00 */
[----:B------:R-:W2:Y:S01]  /*09f0*/  @P2 LDC.64 R44, c[0x0][0x3d0] ;  /* 0x0000f400ff2c2b82 */ /* 0x000ea20000000a00 */
[----:B------:R-:W-:Y:S01]  /*0a00*/  ISETP.GE.U32.AND P5, PT, R9, 0x140, PT ;  /* 0x000001400900780c */ /* 0x000fe20003fa6070 */
[----:B---3--:R-:W-:-:S06]  /*0a10*/  @P0 IMAD.WIDE.U32 R28, R0, 0x10, R28 ;  /* 0x00000010001c0825 */ /* 0x008fcc00078e001c */
[----:B------:R-:W3:Y:S01]  /*0a20*/  @P1 LDC.64 R46, c[0x0][0x3d0] ;  /* 0x0000f400ff2e1b82 */ /* 0x000ee20000000a00 */
[----:B------:R-:W-:Y:S01]  /*0a30*/  @P0 VIADD R0, R0, 0x20 ;  /* 0x0000002000000836 */ /* 0x000fe20000000000 */
[----:B------:R3:W5:Y:S03]  /*0a40*/  @P0 LDG.E.128 R64, desc[UR8][R28.64] ;  /* 0x000000081c400981 */ /* 0x000766000c1e1d00 */
[----:B----4-:R-:W-:-:S03]  /*0a50*/  @P4 IMAD.WIDE.U32 R36, R0, 0x10, R30 ;  /* 0x0000001000244825 */ /* 0x010fc600078e001e */
[----:B0-----:R-:W0:Y:S01]  /*0a60*/  @P6 LDC.64 R2, c[0x0][0x3d0] ;  /* 0x0000f400ff026b82 */ /* 0x001e220000000a00 */
[----:B------:R-:W-:Y:S01]  /*0a70*/  @P4 IADD3 R0, PT, PT, R0, 0x20, RZ ;  /* 0x0000002000004810 */ /* 0x000fe20007ffe0ff */
[----:B------:R-:W5:Y:S06]  /*0a80*/  @P4 LDG.E.128 R56, desc[UR8][R36.64] ;  /* 0x0000000824384981 */ /* 0x000f6c000c1e1d00 */
[----:B-1----:R-:W1:Y:S01]  /*0a90*/  @P5 LDC.64 R20, c[0x0][0x3d0] ;  /* 0x0000f400ff145b82 */ /* 0x002e620000000a00 */
[----:B------:R-:W-:-:S04]  /*0aa0*/  @P3 IMAD.WIDE.U32 R38, R0, 0x10, R38 ;  /* 0x0000001000263825 */ /* 0x000fc800078e0026 */
[----:B------:R-:W-:Y:S01]  /*0ab0*/  @P3 VIADD R0, R0, 0x20 ;  /* 0x0000002000003836 */ /* 0x000fe20000000000 */
[----:B------:R4:W5:Y:S03]  /*0ac0*/  @P3 LDG.E.128 R48, desc[UR8][R38.64] ;  /* 0x0000000826303981 */ /* 0x000966000c1e1d00 */
[----:B--2---:R-:W-:-:S04]  /*0ad0*/  @P2 IMAD.WIDE.U32 R44, R0, 0x10, R44 ;  /* 0x00000010002c2825 */ /* 0x004fc800078e002c */
[----:B------:R-:W-:Y:S01]  /*0ae0*/  @P2 VIADD R0, R0, 0x20 ;  /* 0x0000002000002836 */ /* 0x000fe20000000000 */
[----:B------:R-:W5:Y:S03]  /*0af0*/  @P2 LDG.E.128 R40, desc[UR8][R44.64] ;  /* 0x000000082c282981 */ /* 0x000f66000c1e1d00 */
[C---:B---3--:R-:W-:Y:S01]  /*0b00*/  @P1 IMAD.WIDE.U32 R46, R0.reuse, 0x10, R46 ;  /* 0x00000010002e1825 */ /* 0x048fe200078e002e */
[----:B------:R-:W-:Y:S02]  /*0b10*/  @P1 IADD3 R0, PT, PT, R0, 0x20, RZ ;  /* 0x0000002000001810 */ /* 0x000fe40007ffe0ff */
[----:B------:R-:W-:Y:S02]  /*0b20*/  CS2R R22, SRZ ;  /* 0x0000000000167805 */ /* 0x000fe4000001ff00 */
[----:B------:R-:W-:Y:S02]  /*0b30*/  CS2R R30, SRZ ;  /* 0x00000000001e7805 */ /* 0x000fe4000001ff00 */
[----:B------:R-:W-:Y:S01]  /*0b40*/  CS2R R28, SRZ ;  /* 0x00000000001c7805 */ /* 0x000fe2000001ff00 */
[----:B------:R2:W5:Y:S01]  /*0b50*/  @P1 LDG.E.128 R32, desc[UR8][R46.64] ;  /* 0x000000082e201981 */ /* 0x000562000c1e1d00 */
[----:B0-----:R-:W-:-:S04]  /*0b60*/  @P6 IMAD.WIDE.U32 R52, R0, 0x10, R2 ;  /* 0x0000001000346825 */ /* 0x001fc800078e0002 */
[----:B------:R-:W-:Y:S01]  /*0b70*/  @P6 VIADD R0, R0, 0x20 ;  /* 0x0000002000006836 */ /* 0x000fe20000000000 */
[----:B------:R0:W5:Y:S03]  /*0b80*/  @P6 LDG.E.128 R24, desc[UR8][R52.64] ;  /* 0x0000000834186981 */ /* 0x000166000c1e1d00 */
[----:B-1----:R-:W-:-:S05]  /*0b90*/  @P5 IMAD.WIDE.U32 R2, R0, 0x10, R20 ;  /* 0x0000001000025825 */ /* 0x002fca00078e0014 */
[----:B------:R1:W5:Y:S01]  /*0ba0*/  @P5 LDG.E.128 R16, desc[UR8][R2.64] ;  /* 0x0000000802105981 */ /* 0x000362000c1e1d00 */
[----:B------:R-:W-:Y:S02]  /*0bb0*/  CS2R R20, SRZ ;  /* 0x0000000000147805 */ /* 0x000fe4000001ff00 */
[----:B----4-:R-:W-:Y:S02]  /*0bc0*/  CS2R R38, SRZ ;  /* 0x0000000000267805 */ /* 0x010fe4000001ff00 */
[----:B------:R-:W-:Y:S02]  /*0bd0*/  CS2R R36, SRZ ;  /* 0x0000000000247805 */ /* 0x000fe4000001ff00 */
[----:B--2---:R-:W-:Y:S02]  /*0be0*/  CS2R R46, SRZ ;  /* 0x00000000002e7805 */ /* 0x004fe4000001ff00 */
[----:B------:R-:W-:Y:S02]  /*0bf0*/  CS2R R44, SRZ ;  /* 0x00000000002c7805 */ /* 0x000fe4000001ff00 */
[----:B------:R-:W-:-:S02]  /*0c00*/  CS2R R54, SRZ ;  /* 0x0000000000367805 */ /* 0x000fc4000001ff00 */
[----:B0-----:R-:W-:Y:S02]  /*0c10*/  CS2R R52, SRZ ;  /* 0x0000000000347805 */ /* 0x001fe4000001ff00 */
        /* <DEDUP_REMOVED lines=8> */
[----:B------:R-:W-:Y:S02]  /*0ca0*/  @P5 CS2R R14, SRZ ;  /* 0x00000000000e5805 */ /* 0x000fe4000001ff00 */
[----:B-1----:R-:W-:-:S07]  /*0cb0*/  @P5 CS2R R12, SRZ ;  /* 0x00000000000c5805 */ /* 0x002fce000001ff00 */
.L_x_41310:
[----:B------:R-:W-:Y:S05]  /*0cc0*/  BSYNC.RECONVERGENT B0 ;  /* 0x0000000000007941 */ /* 0x000fea0003800200 */
.L_x_41308:
        /* <DEDUP_REMOVED lines=73> */
.L_x_41772:
[----:B------:R-:W0:Y:S01]  /*1160*/  @UP0 LDCU.64 UR4, c[0x0][0x3e0] ;  /* 0x00007c00ff0407ac */ /* 0x000e220008000a00 */
[----:B------:R-:W-:Y:S01]  /*1170*/  PLOP3.LUT P0, PT, PT, PT, UP0, 0x80, 0x8 ;  /* 0x000000000008781c */ /* 0x000fe20003f0f008 */
[----:B------:R-:W-:Y:S01]  /*1180*/  HFMA2 R128, -RZ, RZ, 0, 2.384185791015625e-07 ;  /* 0x00000004ff807431 */ /* 0x000fe200000001ff */
[----:B------:R-:W-:Y:S01]  /*1190*/  PLOP3.LUT P1, PT, PT, PT, UP0, 0x80, 0x8 ;  /* 0x000000000008781c */ /* 0x000fe20003f2f008 */
[----:B------:R-:W-:-:S10]  /*11a0*/  IMAD.MOV.U32 R138, RZ, RZ, 0x3f800000 ;  /* 0x3f800000ff8a7424 */ /* 0x000fd400078e00ff */
[----:B0-----:R-:W-:-:S05]  /*11b0*/  @P0 IMAD.WIDE R128, R11, R128, UR4 ;  /* 0x000000040b800e25 */ /* 0x001fca000f8e0280 */
[----:B-----5:R0:W5:Y:S01]  /*11c0*/  @P1 LDG.E R138, desc[UR8][R128.64] ;  /* 0x00000008808a1981 */ /* 0x020162000c1e1900 */
        /* <DEDUP_REMOVED lines=30> */
.L_x_45752:
[----:B------:R-:W-:Y:S05]  /*13b0*/  BRX R140 -0x13c0                                       (*"BRANCH_TARGETS .L_x_45753,.L_x_45754,.L_x_45755"*) ;  /* 0xffffffec8c107949 */ /* 0x000fea000383ffff */
.L_x_45755:
[----:B------:R-:W-:Y:S01]  /*13c0*/  VIADD R142, R4, 0x1 ;  /* 0x00000001048e7836 */ /* 0x000fe20000000000 */
[----:B------:R-:W-:Y:S01]  /*13d0*/  MOV R140, R2 ;  /* 0x00000002008c7202 */ /* 0x000fe20000000f00 */
[----:B------:R-:W-:Y:S01]  /*13e0*/  IMAD.MOV.U32 R141, RZ, RZ, R5 ;  /* 0x000000ffff8d7224 */ /* 0x000fe200078e0005 */
[----:B------:R-:W-:Y:S06]  /*13f0*/  BRA `(.L_x_41316) ;  /* 0x0000000000f47947 */ /* 0x000fec0003800000 */
.L_x_45753:
[----:B------:R-:W-:Y:S01]  /*1400*/  IMAD.MOV.U32 R140, RZ, RZ, R2 ;  /* 0x000000ffff8c7224 */ /* 0x000fe200078e0002 */
[----:B------:R-:W-:Y:S01]  /*1410*/  MOV R142, 0x3 ;  /* 0x00000003008e7802 */ /* 0x000fe20000000f00 */
[----:B------:R-:W-:Y:S01]  /*1420*/  IMAD.MOV.U32 R141, RZ, RZ, R6 ;  /* 0x000000ffff8d7224 */ /* 0x000fe200078e0006 */
[----:B------:R-:W-:Y:S06]  /*1430*/  BRA `(.L_x_41316) ;  /* 0x0000000000e47947 */ /* 0x000fec0003800000 */
.L_x_45754:
        /* <DEDUP_REMOVED lines=13> */
.L_x_41318:
[----:B------:R-:W-:Y:S05]  /*1510*/  BSYNC.RECONVERGENT B3 ;  /* 0x0000000000037941 */ /* 0x000fea0003800200 */
.L_x_41317:
        /* <DEDUP_REMOVED lines=41> */
[----:B------:R-:W-:Y:S01]  /*17b0*/  LOP3.LUT R6, R4, UR31, R143, 0x96, !PT ;  /* 0x0000001f04067c12 */ /* 0x000fe2000f8e968f */
[----:B------:R-:W-:-:S07]  /*17c0*/  IMAD.MOV.U32 R141, RZ, RZ, R2 ;  /* 0x000000ffff8d7224 */ /* 0x000fce00078e0002 */
.L_x_41316:
[----:B------:R-:W-:Y:S05]  /*17d0*/  BSYNC.RECONVERGENT B2 ;  /* 0x0000000000027941 */ /* 0x000fea0003800200 */
.L_x_41315:
[----:B------:R-:W0:Y:S01]  /*17e0*/  LDC R2, c[0x0][0x408] ;  /* 0x00010200ff027b82 */ /* 0x000e220000000800 */
[----:B------:R-:W-:Y:S01]  /*17f0*/  I2FP.F32.U32 R4, R141 ;  /* 0x0000008d00047245 */ /* 0x000fe20000201000 */
[----:B------:R-:W-:Y:S01]  /*1800*/  IMAD.MOV.U32 R141, RZ, RZ, 0x2f800000 ;  /* 0x2f800000ff8d7424 */ /* 0x000fe200078e00ff */
[----:B------:R-:W-:Y:S01]  /*1810*/  ISETP.NE.AND P1, PT, R142, 0x1, PT ;  /* 0x000000018e00780c */ /* 0x000fe20003f25270 */
[----:B-----5:R-:W-:Y:S01]  /*1820*/  FMUL.FTZ R143, R128, R138 ;  /* 0x0000008a808f7220 */ /* 0x020fe20000410000 */
[----:B------:R-:W-:Y:S01]  /*1830*/  BSSY.RECONVERGENT B2, `(.L_x_41319) ;  /* 0x000004c000027945 */ /* 0x000fe20003800200 */
[----:B------:R-:W-:Y:S01]  /*1840*/  FFMA.FTZ R4, R4, R141, 1.1641532182693481445e-10 ;  /* 0x2f00000004047423 */ /* 0x000fe2000001008d */
[----:B------:R-:W-:Y:S01]  /*1850*/  IMAD.MOV.U32 R128, RZ, RZ, 0x2 ;  /* 0x00000002ff807424 */ /* 0x000fe200078e00ff */
[----:B------:R-:W1:Y:S01]  /*1860*/  LDC R139, c[0x0][0x404] ;  /* 0x00010100ff8b7b82 */ /* 0x000e620000000800 */
[----:B0-----:R-:W-:Y:S02]  /*1870*/  FMUL.FTZ R143, R143, R2 ;  /* 0x000000028f8f7220 */ /* 0x001fe40000410000 */
[----:B-1----:R-:W-:-:S02]  /*1880*/  FSETP.GTU.FTZ.AND P0, PT, R4, R139, PT ;  /* 0x0000008b0400720b */ /* 0x002fc40003f1c000 */
        /* <DEDUP_REMOVED lines=13> */
.L_x_41321:
        /* <DEDUP_REMOVED lines=13> */
.L_x_41323:
[----:B------:R-:W-:Y:S05]  /*1a30*/  BSYNC.RECONVERGENT B3 ;  /* 0x0000000000037941 */ /* 0x000fea0003800200 */
.L_x_41322:
        /* <DEDUP_REMOVED lines=43> */
.L_x_41320:
[----:B------:R-:W-:Y:S05]  /*1cf0*/  BSYNC.RECONVERGENT B2 ;  /* 0x0000000000027941 */ /* 0x000fea0003800200 */
.L_x_41319:
        /* <DEDUP_REMOVED lines=21> */
.L_x_41326:
        /* <DEDUP_REMOVED lines=13> */
.L_x_41328:
[----:B------:R-:W-:Y:S05]  /*1f20*/  BSYNC.RECONVERGENT B3 ;  /* 0x0000000000037941 */ /* 0x000fea0003800200 */
.L_x_41327:
        /* <DEDUP_REMOVED lines=43> */
.L_x_41325:
[----:B------:R-:W-:Y:S05]  /*21e0*/  BSYNC.RECONVERGENT B2 ;  /* 0x0000000000027941 */ /* 0x000fea0003800200 */
.L_x_41324:
[----:B------:R-:W-:Y:S01]  /*21f0*/  I2FP.F32.U32 R4, R4 ;  /* 0x0000000400047245 */ /* 0x000fe20000201000 */
[----:B------:R-:W-:Y:S01]  /*2200*/  FMUL.FTZ R129, R130, R138 ;  /* 0x0000008a82817220 */ /* 0x000fe20000410000 */
[----:B------:R-:W-:Y:S01]  /*2210*/  ISETP.NE.AND P3, PT, R142, 0x1, PT ;  /* 0x000000018e00780c */ /* 0x000fe20003f65270 */
[----:B------:R-:W-:Y:S02]  /*2220*/  BSSY.RECONVERGENT B2, `(.L_x_41329) ;  /* 0x000004b000027945 */ /* 0x000fe40003800200 */
[----:B------:R-:W-:Y:S01]  /*2230*/  FFMA.FTZ R4, R4, R141, 1.1641532182693481445e-10 ;  /* 0x2f00000004047423 */ /* 0x000fe2000001008d */
[----:B------:R-:W-:-:S04]  /*2240*/  FMUL.FTZ R129, R129, R2 ;  /* 0x0000000281817220 */ /* 0x000fc80000410000 */
        /* <DEDUP_REMOVED lines=15> */
.L_x_41331:
        /* <DEDUP_REMOVED lines=13> */
.L_x_41333:
[----:B------:R-:W-:Y:S05]  /*2410*/  BSYNC.RECONVERGENT B3 ;  /* 0x0000000000037941 */ /* 0x000fea0003800200 */
.L_x_41332:
        /* <DEDUP_REMOVED lines=43> */
.L_x_41330:
[----:B------:R-:W-:Y:S05]  /*26d0*/  BSYNC.RECONVERGENT B2 ;  /* 0x0000000000027941 */ /* 0x000fea0003800200 */
.L_x_41329:
        /* <DEDUP_REMOVED lines=9> */
.L_x_41314:
        /* <DEDUP_REMOVED lines=16> */
.L_x_41337:
        /* <DEDUP_REMOVED lines=13> */
.L_x_41339:
[----:B------:R-:W-:Y:S05]  /*2940*/  BSYNC.RECONVERGENT B3 ;  /* 0x0000000000037941 */ /* 0x000fea0003800200 */
.L_x_41338:
        /* <DEDUP_REMOVED lines=41> */
[----:B------:R-:W-:-:S07]  /*2be0*/  IMAD.MOV.U32 R134, RZ, RZ, RZ ;  /* 0x000000ffff867224 */ /* 0x000fce00078e00ff */
.L_x_41336:
[----:B------:R-:W-:Y:S05]  /*2bf0*/  BSYNC.RECONVERGENT B2 ;  /* 0x0000000000027941 */ /* 0x000fea0003800200 */
.L_x_41335:
[----:B------:R-:W0:Y:S01]  /*2c00*/  LDC R2, c[0x0][0x404] ;  /* 0x00010100ff027b82 */ /* 0x000e220000000800 */
[----:B------:R-:W-:Y:S01]  /*2c10*/  I2FP.F32.U32 R4, R133 ;  /* 0x0000008500047245 */ /* 0x000fe20000201000 */
[----:B------:R-:W-:Y:S01]  /*2c20*/  HFMA2 R133, -RZ, RZ, 0.1171875, 0 ;  /* 0x2f800000ff857431 */ /* 0x000fe200000001ff */
[----:B------:R-:W-:Y:S01]  /*2c30*/  ISETP.NE.AND P1, PT, R134, 0x1, PT ;  /* 0x000000018600780c */ /* 0x000fe20003f25270 */
[----:B------:R-:W-:Y:S01]  /*2c40*/  BSSY.RECONVERGENT B2, `(.L_x_41340) ;  /* 0x000004a000027945 */ /* 0x000fe20003800200 */
[----:B------:R-:W-:Y:S02]  /*2c50*/  IMAD.MOV.U32 R139, RZ, RZ, 0x2 ;  /* 0x00000002ff8b7424 */ /* 0x000fe400078e00ff */
[----:B------:R-:W-:Y:S01]  /*2c60*/  FFMA.FTZ R135, R4, R133, 1.1641532182693481445e-10 ;  /* 0x2f00000004877423 */ /* 0x000fe20000010085 */
[----:B------:R-:W1:Y:S01]  /*2c70*/  LDC R132, c[0x0][0x408] ;  /* 0x00010200ff847b82 */ /* 0x000e620000000800 */
[----:B------:R-:W-:-:S03]  /*2c80*/  IMAD.MOV.U32 R4, RZ, RZ, R0 ;  /* 0x000000ffff047224 */ /* 0x000fc600078e0000 */
[----:B0-----:R-:W-:Y:S01]  /*2c90*/  FSETP.LE.FTZ.AND P0, PT, R135, R2, PT ;  /* 0x000000028700720b */ /* 0x001fe20003f13000 */
[----:B-----5:R-:W-:-:S04]  /*2ca0*/  FMUL.FTZ R135, R128, R138 ;  /* 0x0000008a80877220 */ /* 0x020fc80000410000 */
        /* <DEDUP_REMOVED lines=10> */
.L_x_41342:
        /* <DEDUP_REMOVED lines=13> */
.L_x_41344:
[----:B------:R-:W-:Y:S05]  /*2e20*/  BSYNC.RECONVERGENT B3 ;  /* 0x0000000000037941 */ /* 0x000fea0003800200 */
.L_x_41343:
        /* <DEDUP_REMOVED lines=43> */
.L_x_41341:
[----:B------:R-:W-:Y:S05]  /*30e0*/  BSYNC.RECONVERGENT B2 ;  /* 0x0000000000027941 */ /* 0x000fea0003800200 */
.L_x_41340:
        /* <DEDUP_REMOVED lines=18> */
.L_x_41347:
        /* <DEDUP_REMOVED lines=13> */
.L_x_41349:
[----:B------:R-:W-:Y:S05]  /*32e0*/  BSYNC.RECONVERGENT B3 ;  /* 0x0000000000037941 */ /* 0x000fea0003800200 */
.L_x_41348:
        /* <DEDUP_REMOVED lines=43> */
.L_x_41346:
[----:B------:R-:W-:Y:S05]  /*35a0*/  BSYNC.RECONVERGENT B2 ;  /* 0x0000000000027941 */ /* 0x000fea0003800200 */
.L_x_41345:
[----:B------:R-:W-:Y:S01]  /*35b0*/  I2FP.F32.U32 R4, R4 ;  /* 0x0000000400047245 */ /* 0x000fe20000201000 */
[----:B------:R-:W-:Y:S01]  /*35c0*/  BSSY.RECONVERGENT B2, `(.L_x_41350) ;  /* 0x000004a000027945 */ /* 0x000fe20003800200 */
[----:B------:R-:W-:-:S03]  /*35d0*/  ISETP.NE.AND P3, PT, R141, 0x1, PT ;  /* 0x000000018d00780c */ /* 0x000fc60003f65270 */
[----:B------:R-:W-:Y:S01]  /*35e0*/  FFMA.FTZ R135, R4, R133, 1.1641532182693481445e-10 ;  /* 0x2f00000004877423 */ /* 0x000fe20000010085 */
[----:B------:R-:W-:-:S04]  /*35f0*/  IMAD.MOV.U32 R4, RZ, RZ, 0x2 ;  /* 0x00000002ff047424 */ /* 0x000fc800078e00ff */
        /* <DEDUP_REMOVED lines=13> */
.L_x_41352:
        /* <DEDUP_REMOVED lines=13> */
.L_x_41354:
[----:B------:R-:W-:Y:S05]  /*37a0*/  BSYNC.RECONVERGENT B3 ;  /* 0x0000000000037941 */ /* 0x000fea0003800200 */
.L_x_41353:
        /* <DEDUP_REMOVED lines=43> */
.L_x_41351:
[----:B------:R-:W-:Y:S05]  /*3a60*/  BSYNC.RECONVERGENT B2 ;  /* 0x0000000000027941 */ /* 0x000fea0003800200 */
.L_x_41350:
        /* <DEDUP_REMOVED lines=10> */
.L_x_41334:
[----:B------:R-:W0:Y:S01]  /*3b10*/  LDC.64 R128, c[0x0][0x3a8] ;  /* 0x0000ea00ff807b82 */ /* 0x000e220000000a00 */
[----:B------:R-:W-:Y:S02]  /*3b20*/  SEL R2, RZ, 0x1000000, !P3 ;  /* 0x01000000ff027807 */ /* 0x000fe40005800000 */
[----:B------:R-:W-:Y:S02]  /*3b30*/  SEL R139, RZ, 0x10000, !P2 ;  /* 0x00010000ff8b7807 */ /* 0x000fe40005000000 */
[----:B------:R-:W-:-:S03]  /*3b40*/  SEL R141, RZ, 0x100, !P1 ;  /* 0x00000100ff8d7807 */ /* 0x000fc60004800000 */
[----:B------:R-:W1:Y:S01]  /*3b50*/  LDC.64 R130, c[0x0][0x3b0] ;  /* 0x0000ec00ff827b82 */ /* 0x000e620000000a00 */
[----:B------:R-:W-:Y:S02]  /*3b60*/  IADD3 R2, PT, PT, R141, R2, R139 ;  /* 0x000000028d027210 */ /* 0x000fe40007ffe08b */
[----:B------:R-:W-:-:S05]  /*3b70*/  SEL R139, RZ, 0x1, !P0 ;  /* 0x00000001ff8b7807 */ /* 0x000fca0004000000 */
[----:B------:R-:W-:Y:S02]  /*3b80*/  IMAD.IADD R139, R2, 0x1, R139 ;  /* 0x00000001028b7824 */ /* 0x000fe400078e028b */
[----:B------:R-:W-:Y:S01]  /*3b90*/  IMAD.MOV.U32 R2, RZ, RZ, R140 ;  /* 0x000000ffff027224 */ /* 0x000fe200078e008c */
[C---:B------:R-:W-:Y:S01]  /*3ba0*/  IADD3 R140, PT, PT, R136.reuse, 0x20, RZ ;  /* 0x00000020888c7810 */ /* 0x040fe20007ffe0ff */
[----:B0-----:R-:W-:-:S05]  /*3bb0*/  IMAD.WIDE.U32 R128, R136, 0x10, R128 ;  /* 0x0000001088807825 */ /* 0x001fca00078e0080 */
[----:B------:R0:W-:Y:S01]  /*3bc0*/  STG.E.128 desc[UR8][R128.64], R132 ;  /* 0x0000008480007986 */ /* 0x0001e2000c101d08 */
[----:B-1----:R-:W-:-:S05]  /*3bd0*/  IMAD.WIDE.U32 R130, R136, 0x4, R130 ;  /* 0x0000000488827825 */ /* 0x002fca00078e0082 */
[----:B------:R0:W-:Y:S02]  /*3be0*/  STG.E desc[UR8][R130.64], R139 ;  /* 0x0000008b82007986 */ /* 0x0001e4000c101908 */
.L_x_41313:
[----:B------:R-:W-:Y:S05]  /*3bf0*/  BSYNC.RECONVERGENT B1 ;  /* 0x0000000000017941 */ /* 0x000fea0003800200 */
.L_x_41312:
        /* <DEDUP_REMOVED lines=29> */
.L_x_41360:
        /* <DEDUP_REMOVED lines=13> */
.L_x_41362:
[----:B------:R-:W-:Y:S05]  /*3ea0*/  BSYNC.RECONVERGENT B3 ;  /* 0x0000000000037941 */ /* 0x000fea0003800200 */
.L_x_41361:
        /* <DEDUP_REMOVED lines=42> */
.L_x_41359:
[----:B------:R-:W-:Y:S05]  /*4150*/  BSYNC.RECONVERGENT B2 ;  /* 0x0000000000027941 */ /* 0x000fea0003800200 */
.L_x_41358:
        /* <DEDUP_REMOVED lines=24> */
.L_x_41365:
        /* <DEDUP_REMOVED lines=13> */
.L_x_41367:
[----:B------:R-:W-:Y:S05]  /*43b0*/  BSYNC.RECONVERGENT B3 ;  /* 0x0000000000037941 */ /* 0x000fea0003800200 */
.L_x_41366:
        /* <DEDUP_REMOVED lines=43> */
.L_x_41364:
[----:B------:R-:W-:Y:S05]  /*4670*/  BSYNC.RECONVERGENT B2 ;  /* 0x0000000000027941 */ /* 0x000fea0003800200 */
.L_x_41363:
        /* <DEDUP_REMOVED lines=21> */
.L_x_41370:
        /* <DEDUP_REMOVED lines=13> */
.L_x_41372:
[----:B------:R-:W-:Y:S05]  /*48a0*/  BSYNC.RECONVERGENT B3 ;  /* 0x0000000000037941 */ /* 0x000fea0003800200 */
.L_x_41371:
        /* <DEDUP_REMOVED lines=43> */
.L_x_41369:
[----:B------:R-:W-:Y:S05]  /*4b60*/  BSYNC.RECONVERGENT B2 ;  /* 0x0000000000027941 */ /* 0x000fea0003800200 */
.L_x_41368:
        /* <DEDUP_REMOVED lines=21> */
.L_x_41375:
        /* <DEDUP_REMOVED lines=13> */
.L_x_41377:
[----:B------:R-:W-:Y:S05]  /*4d90*/  BSYNC.RECONVERGENT B3 ;  /* 0x0000000000037941 */ /* 0x000fea0003800200 */
.L_x_41376:
        /* <DEDUP_REMOVED lines=43> */
.L_x_41374:
[----:B------:R-:W-:Y:S05]  /*5050*/  BSYNC.RECONVERGENT B2 ;  /* 0x0000000000027941 */ /* 0x000fea0003800200 */
.L_x_41373:
        /* <DEDUP_REMOVED lines=9> */
.L_x_41357:
        /* <DEDUP_REMOVED lines=16> */
.L_x_41381:
        /* <DEDUP_REMOVED lines=13> */
.L_x_41383:
[----:B------:R-:W-:Y:S05]  /*52c0*/  BSYNC.RECONVERGENT B3 ;  /* 0x0000000000037941 */ /* 0x000fea0003800200 */
.L_x_41382:
        /* <DEDUP_REMOVED lines=42> */
.L_x_41380:
[----:B------:R-:W-:Y:S05]  /*5570*/  BSYNC.RECONVERGENT B2 ;  /* 0x0000000000027941 */ /* 0x000fea0003800200 */
.L_x_41379:
[----:B------:R-:W0:Y:S01]  /*5580*/  LDC R2, c[0x0][0x404] ;  /* 0x00010100ff027b82 */ /* 0x000e220000000800 */
[----:B------:R-:W-:Y:S01]  /*5590*/  ISETP.NE.AND P1, PT, R130, 0x1, PT ;  /* 0x000000018200780c */ /* 0x000fe20003f25270 */
[----:B------:R-:W-:Y:S01]  /*55a0*/  IMAD.MOV.U32 R142, RZ, RZ, 0x2f800000 ;  /* 0x2f800000ff8e7424 */ /* 0x000fe200078e00ff */
[----:B------:R-:W-:Y:S01]  /*55b0*/  I2FP.F32.U32 R129, R128 ;  /* 0x0000008000817245 */ /* 0x000fe20000201000 */
[----:B-----5:R-:W-:Y:S01]  /*55c0*/  FMUL.FTZ R92, R92, R138 ;  /* 0x0000008a5c5c7220 */ /* 0x020fe20000410000 */
[----:B------:R-:W-:Y:S01]  /*55d0*/  BSSY.RECONVERGENT B2, `(.L_x_41384) ;  /* 0x0000049000027945 */ /* 0x000fe20003800200 */
[----:B------:R-:W-:Y:S01]  /*55e0*/  IMAD.MOV.U32 R128, RZ, RZ, 0x2 ;  /* 0x00000002ff807424 */ /* 0x000fe200078e00ff */
[----:B------:R-:W-:Y:S01]  /*55f0*/  MOV R4, R0 ;  /* 0x0000000000047202 */ /* 0x000fe20000000f00 */
[----:B------:R-:W1:Y:S01]  /*5600*/  LDC R141, c[0x0][0x408] ;  /* 0x00010200ff8d7b82 */ /* 0x000e620000000800 */
[----:B------:R-:W-:-:S05]  /*5610*/  FFMA.FTZ R129, R129, R142, 1.1641532182693481445e-10 ;  /* 0x2f00000081817423 */ /* 0x000fca000001008e */
        /* <DEDUP_REMOVED lines=11> */
.L_x_41386:
        /* <DEDUP_REMOVED lines=13> */
.L_x_41388:
[----:B------:R-:W-:Y:S05]  /*57a0*/  BSYNC.RECONVERGENT B3 ;  /* 0x0000000000037941 */ /* 0x000fea0003800200 */
.L_x_41387:
        /* <DEDUP_REMOVED lines=43> */
.L_x_41385:
[----:B------:R-:W-:Y:S05]  /*5a60*/  BSYNC.RECONVERGENT B2 ;  /* 0x0000000000027941 */ /* 0x000fea0003800200 */
.L_x_41384:
[----:B------:R-:W-:Y:S01]  /*5a70*/  ISETP.NE.AND P2, PT, R128, 0x1, PT ;  /* 0x000000018000780c */ /* 0x000fe20003f45270 */
[----:B------:R-:W-:Y:S01]  /*5a80*/  FMUL.FTZ R144, R93, R138 ;  /* 0x0000008a5d907220 */ /* 0x000fe20000410000 */
        /* <DEDUP_REMOVED lines=16> */
.L_x_41391:
        /* <DEDUP_REMOVED lines=13> */
.L_x_41393:
[----:B------:R-:W-:Y:S05]  /*5c60*/  BSYNC.RECONVERGENT B3 ;  /* 0x0000000000037941 */ /* 0x000fea0003800200 */
.L_x_41392:
        /* <DEDUP_REMOVED lines=43> */
.L_x_41390:
[----:B------:R-:W-:Y:S05]  /*5f20*/  BSYNC.RECONVERGENT B2 ;  /* 0x0000000000027941 */ /* 0x000fea0003800200 */
.L_x_41389:
        /* <DEDUP_REMOVED lines=18> */
.L_x_41396:
        /* <DEDUP_REMOVED lines=13> */
.L_x_41398:
[----:B------:R-:W-:Y:S05]  /*6120*/  BSYNC.RECONVERGENT B3 ;  /* 0x0000000000037941 */ /* 0x000fea0003800200 */
.L_x_41397:
        /* <DEDUP_REMOVED lines=43> */
.L_x_41395:
[----:B------:R-:W-:Y:S05]  /*63e0*/  BSYNC.RECONVERGENT B2 ;  /* 0x0000000000027941 */ /* 0x000fea0003800200 */
.L_x_41394:
[----:B------:R-:W-:Y:S02]  /*63f0*/  I2FP.F32.U32 R93, R93 ;  /* 0x0000005d005d7245 */ /* 0x000fe40000201000 */
[----:B------:R-:W-:Y:S02]  /*6400*/  FSEL R92, R143, RZ, P0 ;  /* 0x000000ff8f5c7208 */ /* 0x000fe40000000000 */
[----:B------:R-:W-:Y:S01]  /*6410*/  FSEL R94, R94, RZ, P2 ;  /* 0x000000ff5e5e7208 */ /* 0x000fe20001000000 */
[----:B------:R-:W-:-:S05]  /*6420*/  FFMA.FTZ R93, R93, R142, 1.1641532182693481445e-10 ;  /* 0x2f0000005d5d7423 */ /* 0x000fca000001008e */
[----:B------:R-:W-:Y:S01]  /*6430*/  FSETP.GTU.FTZ.AND P4, PT, R93, R2, PT ;  /* 0x000000025d00720b */ /* 0x000fe20003f9c000 */
[----:B------:R-:W-:Y:S01]  /*6440*/  FMUL.FTZ R2, R95, R138 ;  /* 0x0000008a5f027220 */ /* 0x000fe20000410000 */
[----:B------:R-:W-:Y:S02]  /*6450*/  FSEL R93, R144, RZ, P1 ;  /* 0x000000ff905d7208 */ /* 0x000fe40000800000 */
[----:B------:R-:W-:Y:S01]  /*6460*/  PLOP3.LUT P3, PT, P4, PT, PT, 0x8, 0x80 ;  /* 0x000000000080781c */ /* 0x000fe2000276e170 */
[----:B------:R-:W-:-:S05]  /*6470*/  FMUL.FTZ R2, R2, R141 ;  /* 0x0000008d02027220 */ /* 0x000fca0000410000 */
[----:B------:R-:W-:-:S07]  /*6480*/  FSEL R95, R2, RZ, !P4 ;  /* 0x000000ff025f7208 */ /* 0x000fce0006000000 */
.L_x_41378:
        /* <DEDUP_REMOVED lines=14> */
.L_x_41356:
[----:B------:R-:W-:Y:S05]  /*6570*/  BSYNC.RECONVERGENT B1 ;  /* 0x0000000000017941 */ /* 0x000fea0003800200 */
.L_x_41355:
        /* <DEDUP_REMOVED lines=29> */
.L_x_41404:
        /* <DEDUP_REMOVED lines=13> */
.L_x_41406:
[----:B------:R-:W-:Y:S05]  /*6820*/  BSYNC.RECONVERGENT B3 ;  /* 0x0000000000037941 */ /* 0x000fea0003800200 */
.L_x_41405:
        /* <DEDUP_REMOVED lines=42> */
.L_x_41403:
[----:B------:R-:W-:Y:S05]  /*6ad0*/  BSYNC.RECONVERGENT B2 ;  /* 0x0000000000027941 */ /* 0x000fea0003800200 */
.L_x_41402:
        /* <DEDUP_REMOVED lines=24> */
.L_x_41409:
        /* <DEDUP_REMOVED lines=13> */
.L_x_41411:
[----:B------:R-:W-:Y:S05]  /*6d30*/  BSYNC.RECONVERGENT B3 ;  /* 0x0000000000037941 */ /* 0x000fea0003800200 */
.L_x_41410:
        /* <DEDUP_REMOVED lines=43> */
.L_x_41408:
[----:B------:R-:W-:Y:S05]  /*6ff0*/  BSYNC.RECONVERGENT B2 ;  /* 0x0000000000027941 */ /* 0x000fea0003800200 */
.L_x_41407:
        /* <DEDUP_REMOVED lines=21> */
.L_x_41414:
        /* <DEDUP_REMOVED lines=13> */
.L_x_41416:
[----:B------:R-:W-:Y:S05]  /*7220*/  BSYNC.RECONVERGENT B3 ;  /* 0x0000000000037941 */ /* 0x000fea0003800200 */
.L_x_41415:
        /* <DEDUP_REMOVED lines=43> */
.L_x_41413:
[----:B------:R-:W-:Y:S05]  /*74e0*/  BSYNC.RECONVERGENT B2 ;  /* 0x0000000000027941 */ /* 0x000fea0003800200 */
.L_x_41412:
[----:B------:R-:W-:Y:S01]  /*74f0*/  I2FP.F32.U32 R129, R4 ;  /* 0x0000000400817245 */ /* 0x000fe20000201000 */
[----:B------:R-:W-:Y:S01]  /*7500*/  FMUL.FTZ R145, R98, R138 ;  /* 0x0000008a62917220 */ /* 0x000fe20000410000 */
[----:B------:R-:W-:Y:S01]  /*7510*/  ISETP.NE.AND P3, PT, R144, 0x1, PT ;  /* 0x000000019000780c */ /* 0x000fe20003f65270 */
[----:B------:R-:W-:Y:S02]  /*7520*/  BSSY.RECONVERGENT B2, `(.L_x_41417) ;  /* 0x000004b000027945 */ /* 0x000fe40003800200 */
[----:B------:R-:W-:Y:S01]  /*7530*/  FFMA.FTZ R4, R129, R150, 1.1641532182693481445e-10 ;  /* 0x2f00000081047423 */ /* 0x000fe20000010096 */
[----:B------:R-:W-:Y:S01]  /*7540*/  FMUL.FTZ R145, R145, R2 ;  /* 0x0000000291917220 */ /* 0x000fe20000410000 */
[----:B------:R-:W-:-:S03]  /*7550*/  MOV R129, R0 ;  /* 0x0000000000817202 */ /* 0x000fc60000000f00 */
        /* <DEDUP_REMOVED lines=14> */
.L_x_41419:
        /* <DEDUP_REMOVED lines=13> */
.L_x_41421:
[----:B------:R-:W-:Y:S05]  /*7710*/  BSYNC.RECONVERGENT B3 ;  /* 0x0000000000037941 */ /* 0x000fea0003800200 */
.L_x_41420:
        /* <DEDUP_REMOVED lines=43> */
.L_x_41418:
[----:B------:R-:W-:Y:S05]  /*79d0*/  BSYNC.RECONVERGENT B2 ;  /* 0x0000000000027941 */ /* 0x000fea0003800200 */
.L_x_41417:
        /* <DEDUP_REMOVED lines=9> */
.L_x_41401:
        /* <DEDUP_REMOVED lines=16> */
.L_x_41425:
        /* <DEDUP_REMOVED lines=13> */
.L_x_41427:
[----:B------:R-:W-:Y:S05]  /*7c40*/  BSYNC.RECONVERGENT B3 ;  /* 0x0000000000037941 */ /* 0x000fea0003800200 */
.L_x_41426:
        /* <DEDUP_REMOVED lines=42> */
.L_x_41424:
[----:B------:R-:W-:Y:S05]  /*7ef0*/  BSYNC.RECONVERGENT B2 ;  /* 0x0000000000027941 */ /* 0x000fea0003800200 */
.L_x_41423:
[----:B------:R-:W0:Y:S01]  /*7f00*/  LDC R2, c[0x0][0x404] ;  /* 0x00010100ff027b82 */ /* 0x000e220000000800 */
[----:B------:R-:W-:Y:S01]  /*7f10*/  ISETP.NE.AND P1, PT, R130, 0x1, PT ;  /* 0x000000018200780c */ /* 0x000fe20003f25270 */
[----:B------:R-:W-:Y:S01]  /*7f20*/  IMAD.MOV.U32 R144, RZ, RZ, 0x2f800000 ;  /* 0x2f800000ff907424 */ /* 0x000fe200078e00ff */
[----:B------:R-:W-:Y:S01]  /*7f30*/  I2FP.F32.U32 R129, R128 ;  /* 0x0000008000817245 */ /* 0x000fe20000201000 */
[----:B-----5:R-:W-:Y:S01]  /*7f40*/  FMUL.FTZ R96, R96, R138 ;  /* 0x0000008a60607220 */ /* 0x020fe20000410000 */
[----:B------:R-:W-:Y:S01]  /*7f50*/  BSSY.RECONVERGENT B2, `(.L_x_41428) ;  /* 0x0000049000027945 */ /* 0x000fe20003800200 */
[----:B------:R-:W-:Y:S02]  /*7f60*/  HFMA2 R128, -RZ, RZ, 0, 1.1920928955078125e-07 ;  /* 0x00000002ff807431 */ /* 0x000fe400000001ff */
[----:B------:R-:W-:Y:S01]  /*7f70*/  IMAD.MOV.U32 R4, RZ, RZ, R0 ;  /* 0x000000ffff047224 */ /* 0x000fe200078e0000 */
        /* <DEDUP_REMOVED lines=13> */
.L_x_41430:
        /* <DEDUP_REMOVED lines=13> */
.L_x_41432:
[----:B------:R-:W-:Y:S05]  /*8120*/  BSYNC.RECONVERGENT B3 ;  /* 0x0000000000037941 */ /* 0x000fea0003800200 */
.L_x_41431:
        /* <DEDUP_REMOVED lines=43> */
.L_x_41429:
[----:B------:R-:W-:Y:S05]  /*83e0*/  BSYNC.RECONVERGENT B2 ;  /* 0x0000000000027941 */ /* 0x000fea0003800200 */
.L_x_41428:
        /* <DEDUP_REMOVED lines=18> */
.L_x_41435:
        /* <DEDUP_REMOVED lines=13> */
.L_x_41437:
[----:B------:R-:W-:Y:S05]  /*85e0*/  BSYNC.RECONVERGENT B3 ;  /* 0x0000000000037941 */ /* 0x000fea0003800200 */
.L_x_41436:
        /* <DEDUP_REMOVED lines=43> */
.L_x_41434:
[----:B------:R-:W-:Y:S05]  /*88a0*/  BSYNC.RECONVERGENT B2 ;  /* 0x0000000000027941 */ /* 0x000fea0003800200 */
.L_x_41433:
        /* <DEDUP_REMOVED lines=18> */
.L_x_41440:
        /* <DEDUP_REMOVED lines=13> */
.L_x_41442:
[----:B------:R-:W-:Y:S05]  /*8aa0*/  BSYNC.RECONVERGENT B3 ;  /* 0x0000000000037941 */ /* 0x000fea0003800200 */
.L_x_41441:
        /* <DEDUP_REMOVED lines=43> */
.L_x_41439:
[----:B------:R-:W-:Y:S05]  /*8d60*/  BSYNC.RECONVERGENT B2 ;  /* 0x0000000000027941 */ /* 0x000fea0003800200 */
.L_x_41438:
[----:B------:R-:W-:Y:S01]  /*8d70*/  I2FP.F32.U32 R97, R97 ;  /* 0x0000006100617245 */ /* 0x000fe20000201000 */
[----:B------:R-:W-:Y:S01]  /*8d80*/  FMUL.FTZ R96, R99, R138 ;  /* 0x0000008a63607220 */ /* 0x000fe20000410000 */
[----:B------:R-:W-:-:S03]  /*8d90*/  FSEL R98, R98, RZ, P2 ;  /* 0x000000ff62627208 */ /* 0x000fc60001000000 */
[----:B------:R-:W-:Y:S01]  /*8da0*/  FFMA.FTZ R97, R97, R144, 1.1641532182693481445e-10 ;  /* 0x2f00000061617423 */ /* 0x000fe20000010090 */
[----:B------:R-:W-:-:S04]  /*8db0*/  FMUL.FTZ R96, R96, R143 ;  /* 0x0000008f60607220 */ /* 0x000fc80000410000 */
[----:B------:R-:W-:Y:S02]  /*8dc0*/  FSETP.GTU.FTZ.AND P3, PT, R97, R2, PT ;  /* 0x000000026100720b */ /* 0x000fe40003f7c000 */
[----:B------:R-:W-:Y:S02]  /*8dd0*/  FSEL R97, R146, RZ, P1 ;  /* 0x000000ff92617208 */ /* 0x000fe40000800000 */
[----:B------:R-:W-:Y:S02]  /*8de0*/  FSEL R99, R96, RZ, !P3 ;  /* 0x000000ff60637208 */ /* 0x000fe40005800000 */
[----:B------:R-:W-:Y:S02]  /*8df0*/  PLOP3.LUT P3, PT, P3, PT, PT, 0x8, 0x80 ;  /* 0x000000000080781c */ /* 0x000fe40001f6e170 */
[----:B------:R-:W-:-:S11]  /*8e00*/  FSEL R96, R145, RZ, P0 ;  /* 0x000000ff91607208 */ /* 0x000fd60000000000 */
.L_x_41422:
        /* <DEDUP_REMOVED lines=14> */
.L_x_41400:
[----:B------:R-:W-:Y:S05]  /*8ef0*/  BSYNC.RECONVERGENT B1 ;  /* 0x0000000000017941 */ /* 0x000fea0003800200 */
.L_x_41399:
        /* <DEDUP_REMOVED lines=29> */
.L_x_41448:
        /* <DEDUP_REMOVED lines=13> */
.L_x_41450:
[----:B------:R-:W-:Y:S05]  /*91a0*/  BSYNC.RECONVERGENT B3 ;  /* 0x0000000000037941 */ /* 0x000fea0003800200 */
.L_x_41449:
        /* <DEDUP_REMOVED lines=42> */
.L_x_41447:
[----:B------:R-:W-:Y:S05]  /*9450*/  BSYNC.RECONVERGENT B2 ;  /* 0x0000000000027941 */ /* 0x000fea0003800200 */
.L_x_41446:
        /* <DEDUP_REMOVED lines=24> */
.L_x_41453:
        /* <DEDUP_REMOVED lines=13> */
.L_x_41455:
[----:B------:R-:W-:Y:S05]  /*96b0*/  BSYNC.RECONVERGENT B3 ;  /* 0x0000000000037941 */ /* 0x000fea0003800200 */
.L_x_41454:
        /* <DEDUP_REMOVED lines=43> */
.L_x_41452:
[----:B------:R-:W-:Y:S05]  /*9970*/  BSYNC.RECONVERGENT B2 ;  /* 0x0000000000027941 */ /* 0x000fea0003800200 */
.L_x_41451:
        /* <DEDUP_REMOVED lines=21> */
.L_x_41458:
        /* <DEDUP_REMOVED lines=13> */
.L_x_41460:
[----:B------:R-:W-:Y:S05]  /*9ba0*/  BSYNC.RECONVERGENT B3 ;  /* 0x0000000000037941 */ /* 0x000fea0003800200 */
.L_x_41459:
        /* <DEDUP_REMOVED lines=43> */
.L_x_41457:
[----:B------:R-:W-:Y:S05]  /*9e60*/  BSYNC.RECONVERGENT B2 ;  /* 0x0000000000027941 */ /* 0x000fea0003800200 */
.L_x_41456:
        /* <DEDUP_REMOVED lines=21> */
.L_x_41463:
        /* <DEDUP_REMOVED lines=13> */
.L_x_41465:
[----:B------:R-:W-:Y:S05]  /*a090*/  BSYNC.RECONVERGENT B3 ;  /* 0x0000000000037941 */ /* 0x000fea0003800200 */
.L_x_41464:
        /* <DEDUP_REMOVED lines=43> */
.L_x_41462:
[----:B------:R-:W-:Y:S05]  /*a350*/  BSYNC.RECONVERGENT B2 ;  /* 0x0000000000027941 */ /* 0x000fea0003800200 */
.L_x_41461:
        /* <DEDUP_REMOVED lines=9> */
.L_x_41445:
        /* <DEDUP_REMOVED lines=16> */
.L_x_41469:
        /* <DEDUP_REMOVED lines=13> */
.L_x_41471:
[----:B------:R-:W-:Y:S05]  /*a5c0*/  BSYNC.RECONVERGENT B3 ;  /* 0x0000000000037941 */ /* 0x000fea0003800200 */
.L_x_41470:
        /* <DEDUP_REMOVED lines=42> */
.L_x_41468:
[----:B------:R-:W-:Y:S05]  /*a870*/  BSYNC.RECONVERGENT B2 ;  /* 0x0000000000027941 */ /* 0x000fea0003800200 */
.L_x_41467:
        /* <DEDUP_REMOVED lines=21> */
.L_x_41474:
        /* <DEDUP_REMOVED lines=13> */
.L_x_41476:
[----:B------:R-:W-:Y:S05]  /*aaa0*/  BSYNC.RECONVERGENT B3 ;  /* 0x0000000000037941 */ /* 0x000fea0003800200 */
.L_x_41475:
        /* <DEDUP_REMOVED lines=43> */
.L_x_41473:
[----:B------:R-:W-:Y:S05]  /*ad60*/  BSYNC.RECONVERGENT B2 ;  /* 0x0000000000027941 */ /* 0x000fea0003800200 */
.L_x_41472:
        /* <DEDUP_REMOVED lines=18> */
.L_x_41479:
        /* <DEDUP_REMOVED lines=13> */
.L_x_41481:
[----:B------:R-:W-:Y:S05]  /*af60*/  BSYNC.RECONVERGENT B3 ;  /* 0x0000000000037941 */ /* 0x000fea0003800200 */
.L_x_41480:
        /* <DEDUP_REMOVED lines=43> */
.L_x_41478:
[----:B------:R-:W-:Y:S05]  /*b220*/  BSYNC.RECONVERGENT B2 ;  /* 0x0000000000027941 */ /* 0x000fea0003800200 */
.L_x_41477:
        /* <DEDUP_REMOVED lines=18> */
.L_x_41484:
        /* <DEDUP_REMOVED lines=13> */
.L_x_41486:
[----:B------:R-:W-:Y:S05]  /*b420*/  BSYNC.RECONVERGENT B3 ;  /* 0x0000000000037941 */ /* 0x000fea0003800200 */
.L_x_41485:
        /* <DEDUP_REMOVED lines=43> */
.L_x_41483:
[----:B------:R-:W-:Y:S05]  /*b6e0*/  BSYNC.RECONVERGENT B2 ;  /* 0x0000000000027941 */ /* 0x000fea0003800200 */
.L_x_41482:
        /* <DEDUP_REMOVED lines=10> */
.L_x_41466:
        /* <DEDUP_REMOVED lines=8> */
[----:B------:R-:W-:Y:S02]  /*b810*/  IMAD.MOV.U32 R2, RZ, RZ, R144 ;  /* 0x000000ffff027224 */ /* 0x000fe400078e0090 */
[----:B0-----:R-:W-:-:S05]  /*b820*/  IMAD.WIDE.U32 R130, R140, 0x10, R130 ;  /* 0x000000108c827825 */ /* 0x001fca00078e0082 */
[----:B------:R2:W-:Y:S01]  /*b830*/  STG.E.128 desc[UR8][R130.64], R100 ;  /* 0x0000006482007986 */ /* 0x0005e2000c101d08 */
[C---:B-1----:R-:W-:Y:S01]  /*b840*/  IMAD.WIDE.U32 R128, R140.reuse, 0x4, R128 ;  /* 0x000000048c807825 */ /* 0x042fe200078e0080 */
[----:B------:R-:W-:-:S04]  /*b850*/  IADD3 R140, PT, PT, R140, 0x20, RZ ;  /* 0x000000208c8c7810 */ /* 0x000fc80007ffe0ff */
[----:B------:R2:W-:Y:S03]  /*b860*/  STG.E desc[UR8][R128.64], R143 ;  /* 0x0000008f80007986 */ /* 0x0005e6000c101908 */
.L_x_41444:
[----:B------:R-:W-:Y:S05]  /*b870*/  BSYNC.RECONVERGENT B1 ;  /* 0x0000000000017941 */ /* 0x000fea0003800200 */
.L_x_41443:
        /* <DEDUP_REMOVED lines=29> */
.L_x_41492:
        /* <DEDUP_REMOVED lines=13> */
.L_x_41494:
[----:B------:R-:W-:Y:S05]  /*bb20*/  BSYNC.RECONVERGENT B3 ;  /* 0x0000000000037941 */ /* 0x000fea0003800200 */
.L_x_41493:
        /* <DEDUP_REMOVED lines=42> */
.L_x_41491:
[----:B------:R-:W-:Y:S05]  /*bdd0*/  BSYNC.RECONVERGENT B2 ;  /* 0x0000000000027941 */ /* 0x000fea0003800200 */
.L_x_41490:
        /* <DEDUP_REMOVED lines=24> */
.L_x_41497:
        /* <DEDUP_REMOVED lines=13> */
.L_x_41499:
[----:B------:R-:W-:Y:S05]  /*c030*/  BSYNC.RECONVERGENT B3 ;  /* 0x0000000000037941 */ /* 0x000fea0003800200 */
.L_x_41498:
        /* <DEDUP_REMOVED lines=43> */
.L_x_41496:
[----:B------:R-:W-:Y:S05]  /*c2f0*/  BSYNC.RECONVERGENT B2 ;  /* 0x0000000000027941 */ /* 0x000fea0003800200 */
.L_x_41495:
        /* <DEDUP_REMOVED lines=21> */
.L_x_41502:
        /* <DEDUP_REMOVED lines=13> */
.L_x_41504:
[----:B------:R-:W-:Y:S05]  /*c520*/  BSYNC.RECONVERGENT B3 ;  /* 0x0000000000037941 */ /* 0x000fea0003800200 */
.L_x_41503:
        /* <DEDUP_REMOVED lines=43> */
.L_x_41501:
[----:B------:R-:W-:Y:S05]  /*c7e0*/  BSYNC.RECONVERGENT B2 ;  /* 0x0000000000027941 */ /* 0x000fea0003800200 */
.L_x_41500:
        /* <DEDUP_REMOVED lines=21> */
.L_x_41507:
        /* <DEDUP_REMOVED lines=13> */
.L_x_41509:
[----:B------:R-:W-:Y:S05]  /*ca10*/  BSYNC.RECONVERGENT B3 ;  /* 0x0000000000037941 */ /* 0x000fea0003800200 */
.L_x_41508:
        /* <DEDUP_REMOVED lines=43> */
.L_x_41506:
[----:B------:R-:W-:Y:S05]  /*ccd0*/  BSYNC.RECONVERGENT B2 ;  /* 0x0000000000027941 */ /* 0x000fea0003800200 */
.L_x_41505:
        /* <DEDUP_REMOVED lines=9> */
.L_x_41489:
        /* <DEDUP_REMOVED lines=16> */
.L_x_41513:
        /* <DEDUP_REMOVED lines=13> */
.L_x_41515:
[----:B------:R-:W-:Y:S05]  /*cf40*/  BSYNC.RECONVERGENT B3 ;  /* 0x0000000000037941 */ /* 0x000fea0003800200 */
.L_x_41514:
        /* <DEDUP_REMOVED lines=42> */
.L_x_41512:
[----:B------:R-:W-:Y:S05]  /*d1f0*/  BSYNC.RECONVERGENT B2 ;  /* 0x0000000000027941 */ /* 0x000fea0003800200 */
.L_x_41511:
        /* <DEDUP_REMOVED lines=8> */
[----:B------:R-:W-:-:S03]  /*d280*/  MOV R4, R0 ;  /* 0x0000000000047202 */ /* 0x000fc60000000f00 */
[----:B0-----:R-:W-:Y:S01]  /*d290*/  FSETP.LE.FTZ.AND P0, PT, R131, R2, PT ;  /* 0x000000028300720b */ /* 0x001fe20003f13000 */
[----:B-----5:R-:W-:-:S04]  /*d2a0*/  FMUL.FTZ R131, R104, R138 ;  /* 0x0000008a68837220 */ /* 0x020fc80000410000 */
        /* <DEDUP_REMOVED lines=10> */
.L_x_41518:
        /* <DEDUP_REMOVED lines=13> */
.L_x_41520:
[----:B------:R-:W-:Y:S05]  /*d420*/  BSYNC.RECONVERGENT B3 ;  /* 0x0000000000037941 */ /* 0x000fea0003800200 */
.L_x_41519:
        /* <DEDUP_REMOVED lines=43> */
.L_x_41517:
[----:B------:R-:W-:Y:S05]  /*d6e0*/  BSYNC.RECONVERGENT B2 ;  /* 0x0000000000027941 */ /* 0x000fea0003800200 */
.L_x_41516:
        /* <DEDUP_REMOVED lines=18> */
.L_x_41523:
        /* <DEDUP_REMOVED lines=13> */
.L_x_41525:
[----:B------:R-:W-:Y:S05]  /*d8e0*/  BSYNC.RECONVERGENT B3 ;  /* 0x0000000000037941 */ /* 0x000fea0003800200 */
.L_x_41524:
        /* <DEDUP_REMOVED lines=43> */
.L_x_41522:
[----:B------:R-:W-:Y:S05]  /*dba0*/  BSYNC.RECONVERGENT B2 ;  /* 0x0000000000027941 */ /* 0x000fea0003800200 */
.L_x_41521:
        /* <DEDUP_REMOVED lines=18> */
.L_x_41528:
        /* <DEDUP_REMOVED lines=13> */
.L_x_41530:
[----:B------:R-:W-:Y:S05]  /*dda0*/  BSYNC.RECONVERGENT B3 ;  /* 0x0000000000037941 */ /* 0x000fea0003800200 */
.L_x_41529:
        /* <DEDUP_REMOVED lines=43> */
.L_x_41527:
[----:B------:R-:W-:Y:S05]  /*e060*/  BSYNC.RECONVERGENT B2 ;  /* 0x0000000000027941 */ /* 0x000fea0003800200 */
.L_x_41526:
        /* <DEDUP_REMOVED lines=10> */
.L_x_41510:
        /* <DEDUP_REMOVED lines=14> */
.L_x_41488:
[----:B------:R-:W-:Y:S05]  /*e1f0*/  BSYNC.RECONVERGENT B1 ;  /* 0x0000000000017941 */ /* 0x000fea0003800200 */
.L_x_41487:
        /* <DEDUP_REMOVED lines=29> */
.L_x_41536:
        /* <DEDUP_REMOVED lines=13> */
.L_x_41538:
[----:B------:R-:W-:Y:S05]  /*e4a0*/  BSYNC.RECONVERGENT B3 ;  /* 0x0000000000037941 */ /* 0x000fea0003800200 */
.L_x_41537:
        /* <DEDUP_REMOVED lines=42> */
.L_x_41535:
[----:B------:R-:W-:Y:S05]  /*e750*/  BSYNC.RECONVERGENT B2 ;  /* 0x0000000000027941 */ /* 0x000fea0003800200 */
.L_x_41534:
[----:B------:R-:W0:Y:S01]  /*e760*/  LDC R2, c[0x0][0x408] ;  /* 0x00010200ff027b82 */ /* 0x000e220000000800 */
[----:B------:R-:W-:Y:S01]  /*e770*/  I2FP.F32.U32 R4, R147 ;  /* 0x0000009300047245 */ /* 0x000fe20000201000 */
[----:B------:R-:W-:Y:S01]  /*e780*/  HFMA2 R153, -RZ, RZ, 0.1171875, 0 ;  /* 0x2f800000ff997431 */ /* 0x000fe200000001ff */
[----:B------:R-:W-:Y:S01]  /*e790*/  ISETP.NE.AND P1, PT, R146, 0x1, PT ;  /* 0x000000019200780c */ /* 0x000fe20003f25270 */
[----:B-----5:R-:W-:Y:S01]  /*e7a0*/  FMUL.FTZ R147, R108, R138 ;  /* 0x0000008a6c937220 */ /* 0x020fe20000410000 */
[----:B------:R-:W-:Y:S01]  /*e7b0*/  BSSY.RECONVERGENT B2, `(.L_x_41539) ;  /* 0x000004c000027945 */ /* 0x000fe20003800200 */
[----:B------:R-:W-:Y:S02]  /*e7c0*/  IMAD.MOV.U32 R148, RZ, RZ, 0x2 ;  /* 0x00000002ff947424 */ /* 0x000fe400078e00ff */
        /* <DEDUP_REMOVED lines=17> */
.L_x_41541:
        /* <DEDUP_REMOVED lines=13> */
.L_x_41543:
[----:B------:R-:W-:Y:S05]  /*e9b0*/  BSYNC.RECONVERGENT B3 ;  /* 0x0000000000037941 */ /* 0x000fea0003800200 */
.L_x_41542:
        /* <DEDUP_REMOVED lines=43> */
.L_x_41540:
[----:B------:R-:W-:Y:S05]  /*ec70*/  BSYNC.RECONVERGENT B2 ;  /* 0x0000000000027941 */ /* 0x000fea0003800200 */
.L_x_41539:
[----:B------:R-:W-:Y:S01]  /*ec80*/  I2FP.F32.U32 R4, R4 ;  /* 0x0000000400047245 */ /* 0x000fe20000201000 */
[----:B------:R-:W-:Y:S01]  /*ec90*/  FMUL.FTZ R109, R109, R138 ;  /* 0x0000008a6d6d7220 */ /* 0x000fe20000410000 */
[----:B------:R-:W-:Y:S01]  /*eca0*/  ISETP.NE.AND P2, PT, R148, 0x1, PT ;  /* 0x000000019400780c */ /* 0x000fe20003f45270 */
[----:B------:R-:W-:Y:S01]  /*ecb0*/  BSSY.RECONVERGENT B2, `(.L_x_41544) ;  /* 0x000004b000027945 */ /* 0x000fe20003800200 */
[----:B------:R-:W-:Y:S02]  /*ecc0*/  HFMA2 R128, -RZ, RZ, 0, 1.1920928955078125e-07 ;  /* 0x00000002ff807431 */ /* 0x000fe400000001ff */
[----:B------:R-:W-:Y:S01]  /*ecd0*/  FFMA.FTZ R4, R4, R153, 1.1641532182693481445e-10 ;  /* 0x2f00000004047423 */ /* 0x000fe20000010099 */
[----:B------:R-:W-:Y:S01]  /*ece0*/  FMUL.FTZ R109, R109, R2 ;  /* 0x000000026d6d7220 */ /* 0x000fe20000410000 */
[----:B------:R-:W-:-:S03]  /*ecf0*/  IMAD.MOV.U32 R146, RZ, RZ, R0 ;  /* 0x000000ffff927224 */ /* 0x000fc600078e0000 */
        /* <DEDUP_REMOVED lines=13> */
.L_x_41546:
        /* <DEDUP_REMOVED lines=13> */
.L_x_41548:
[----:B------:R-:W-:Y:S05]  /*eea0*/  BSYNC.RECONVERGENT B3 ;  /* 0x0000000000037941 */ /* 0x000fea0003800200 */
.L_x_41547:
        /* <DEDUP_REMOVED lines=40> */
[----:B------:R-:W-:Y:S02]  /*f130*/  IMAD.MOV.U32 R152, RZ, RZ, R128 ;  /* 0x000000ffff987224 */ /* 0x000fe400078e0080 */
[----:B------:R-:W-:Y:S01]  /*f140*/  HFMA2 R128, -RZ, RZ, 0, 0 ;  /* 0x00000000ff807431 */ /* 0x000fe200000001ff */
[----:B------:R-:W-:-:S07]  /*f150*/  LOP3.LUT R6, R4, UR31, R129, 0x96, !PT ;  /* 0x0000001f04067c12 */ /* 0x000fce000f8e9681 */
.L_x_41545:
[----:B------:R-:W-:Y:S05]  /*f160*/  BSYNC.RECONVERGENT B2 ;  /* 0x0000000000027941 */ /* 0x000fea0003800200 */
.L_x_41544:
        /* <DEDUP_REMOVED lines=21> */
.L_x_41551:
        /* <DEDUP_REMOVED lines=13> */
.L_x_41553:
[----:B------:R-:W-:Y:S05]  /*f390*/  BSYNC.RECONVERGENT B3 ;  /* 0x0000000000037941 */ /* 0x000fea0003800200 */
.L_x_41552:
        /* <DEDUP_REMOVED lines=43> */
.L_x_41550:
[----:B------:R-:W-:Y:S05]  /*f650*/  BSYNC.RECONVERGENT B2 ;  /* 0x0000000000027941 */ /* 0x000fea0003800200 */
.L_x_41549:
        /* <DEDUP_REMOVED lines=9> */
.L_x_41533:
        /* <DEDUP_REMOVED lines=16> */
.L_x_41557:
        /* <DEDUP_REMOVED lines=13> */
.L_x_41559:
[----:B------:R-:W-:Y:S05]  /*f8c0*/  BSYNC.RECONVERGENT B3 ;  /* 0x0000000000037941 */ /* 0x000fea0003800200 */
.L_x_41558:
        /* <DEDUP_REMOVED lines=42> */
.L_x_41556:
[----:B------:R-:W-:Y:S05]  /*fb70*/  BSYNC.RECONVERGENT B2 ;  /* 0x0000000000027941 */ /* 0x000fea0003800200 */
.L_x_41555:
[----:B------:R-:W0:Y:S01]  /*fb80*/  LDC R2, c[0x0][0x404] ;  /* 0x00010100ff027b82 */ /* 0x000e220000000800 */
[----:B------:R-:W-:Y:S01]  /*fb90*/  ISETP.NE.AND P1, PT, R130, 0x1, PT ;  /* 0x000000018200780c */ /* 0x000fe20003f25270 */
[----:B-----5:R-:W-:Y:S01]  /*fba0*/  FMUL.FTZ R145, R108, R138 ;  /* 0x0000008a6c917220 */ /* 0x020fe20000410000 */
[----:B------:R-:W-:Y:S01]  /*fbb0*/  I2FP.F32.U32 R4, R129 ;  /* 0x0000008100047245 */ /* 0x000fe20000201000 */
[----:B------:R-:W-:Y:S01]  /*fbc0*/  IMAD.MOV.U32 R129, RZ, RZ, 0x2f800000 ;  /* 0x2f800000ff817424 */ /* 0x000fe200078e00ff */
[----:B------:R-:W-:Y:S01]  /*fbd0*/  BSSY.RECONVERGENT B2, `(.L_x_41560) ;  /* 0x0000049000027945 */ /* 0x000fe20003800200 */
[----:B------:R-:W-:Y:S02]  /*fbe0*/  MOV R108, 0x2 ;  /* 0x00000002006c7802 */ /* 0x000fe40000000f00 */
        /* <DEDUP_REMOVED lines=14> */
.L_x_41562:
        /* <DEDUP_REMOVED lines=13> */
.L_x_41564:
[----:B------:R-:W-:Y:S05]  /*fda0*/  BSYNC.RECONVERGENT B3 ;  /* 0x0000000000037941 */ /* 0x000fea0003800200 */
.L_x_41563:
        /* <DEDUP_REMOVED lines=43> */
.L_x_41561:
[----:B------:R-:W-:Y:S05]  /*10060*/  BSYNC.RECONVERGENT B2 ;  /* 0x0000000000027941 */ /* 0x000fea0003800200 */
.L_x_41560:
        /* <DEDUP_REMOVED lines=18> */
.L_x_41567:
        /* <DEDUP_REMOVED lines=13> */
.L_x_41569:
[----:B------:R-:W-:Y:S05]  /*10260*/  BSYNC.RECONVERGENT B3 ;  /* 0x0000000000037941 */ /* 0x000fea0003800200 */
.L_x_41568:
        /* <DEDUP_REMOVED lines=43> */
.L_x_41566:
[----:B------:R-:W-:Y:S05]  /*10520*/  BSYNC.RECONVERGENT B2 ;  /* 0x0000000000027941 */ /* 0x000fea0003800200 */
.L_x_41565:
        /* <DEDUP_REMOVED lines=18> */
.L_x_41572:
        /* <DEDUP_REMOVED lines=13> */
.L_x_41574:
[----:B------:R-:W-:Y:S05]  /*10720*/  BSYNC.RECONVERGENT B3 ;  /* 0x0000000000037941 */ /* 0x000fea0003800200 */
.L_x_41573:
        /* <DEDUP_REMOVED lines=43> */
.L_x_41571:
[----:B------:R-:W-:Y:S05]  /*109e0*/  BSYNC.RECONVERGENT B2 ;  /* 0x0000000000027941 */ /* 0x000fea0003800200 */
.L_x_41570:
        /* <DEDUP_REMOVED lines=10> */
.L_x_41554:
        /* <DEDUP_REMOVED lines=14> */
.L_x_41532:
[----:B------:R-:W-:Y:S05]  /*10b70*/  BSYNC.RECONVERGENT B1 ;  /* 0x0000000000017941 */ /* 0x000fea0003800200 */
.L_x_41531:
        /* <DEDUP_REMOVED lines=29> */
.L_x_41580:
        /* <DEDUP_REMOVED lines=13> */
.L_x_41582:
[----:B------:R-:W-:Y:S05]  /*10e20*/  BSYNC.RECONVERGENT B3 ;  /* 0x0000000000037941 */ /* 0x000fea0003800200 */
.L_x_41581:
        /* <DEDUP_REMOVED lines=42> */
.L_x_41579:
[----:B------:R-:W-:Y:S05]  /*110d0*/  BSYNC.RECONVERGENT B2 ;  /* 0x0000000000027941 */ /* 0x000fea0003800200 */
.L_x_41578:
[----:B------:R-:W0:Y:S01]  /*110e0*/  LDC R2, c[0x0][0x408] ;  /* 0x00010200ff027b82 */ /* 0x000e220000000800 */
[----:B------:R-:W-:Y:S01]  /*110f0*/  I2FP.F32.U32 R147, R147 ;  /* 0x0000009300937245 */ /* 0x000fe20000201000 */
[----:B------:R-:W-:Y:S01]  /*11100*/  IMAD.MOV.U32 R154, RZ, RZ, 0x2f800000 ;  /* 0x2f800000ff9a7424 */ /* 0x000fe200078e00ff */
[----:B------:R-:W-:Y:S01]  /*11110*/  ISETP.NE.AND P1, PT, R146, 0x1, PT ;  /* 0x000000019200780c */ /* 0x000fe20003f25270 */
[----:B-----5:R-:W-:Y:S01]  /*11120*/  FMUL.FTZ R149, R112, R138 ;  /* 0x0000008a70957220 */ /* 0x020fe20000410000 */
[----:B------:R-:W-:Y:S01]  /*11130*/  BSSY.RECONVERGENT B2, `(.L_x_41583) ;  /* 0x000004c000027945 */ /* 0x000fe20003800200 */
[----:B------:R-:W-:Y:S01]  /*11140*/  FFMA.FTZ R4, R147, R154, 1.1641532182693481445e-10 ;  /* 0x2f00000093047423 */ /* 0x000fe2000001009a */
[----:B------:R-:W-:Y:S01]  /*11150*/  MOV R148, 0x2 ;  /* 0x0000000200947802 */ /* 0x000fe20000000f00 */
[----:B------:R-:W1:Y:S01]  /*11160*/  LDC R153, c[0x0][0x404] ;  /* 0x00010100ff997b82 */ /* 0x000e620000000800 */
[----:B0-----:R-:W-:Y:S02]  /*11170*/  FMUL.FTZ R149, R149, R2 ;  /* 0x0000000295957220 */ /* 0x001fe40000410000 */
[----:B-1----:R-:W-:Y:S01]  /*11180*/  FSETP.GTU.FTZ.AND P0, PT, R4, R153, PT ;  /* 0x000000990400720b */ /* 0x002fe20003f1c000 */
        /* <DEDUP_REMOVED lines=13> */
.L_x_41585:
        /* <DEDUP_REMOVED lines=13> */
.L_x_41587:
[----:B------:R-:W-:Y:S05]  /*11330*/  BSYNC.RECONVERGENT B3 ;  /* 0x0000000000037941 */ /* 0x000fea0003800200 */
.L_x_41586:
        /* <DEDUP_REMOVED lines=43> */
.L_x_41584:
[----:B------:R-:W-:Y:S05]  /*115f0*/  BSYNC.RECONVERGENT B2 ;  /* 0x0000000000027941 */ /* 0x000fea0003800200 */
.L_x_41583:
        /* <DEDUP_REMOVED lines=21> */
.L_x_41590:
        /* <DEDUP_REMOVED lines=13> */
.L_x_41592:
[----:B------:R-:W-:Y:S05]  /*11820*/  BSYNC.RECONVERGENT B3 ;  /* 0x0000000000037941 */ /* 0x000fea0003800200 */
.L_x_41591:
        /* <DEDUP_REMOVED lines=43> */
.L_x_41589:
[----:B------:R-:W-:Y:S05]  /*11ae0*/  BSYNC.RECONVERGENT B2 ;  /* 0x0000000000027941 */ /* 0x000fea0003800200 */
.L_x_41588:
        /* <DEDUP_REMOVED lines=21> */
.L_x_41595:
        /* <DEDUP_REMOVED lines=13> */
.L_x_41597:
[----:B------:R-:W-:Y:S05]  /*11d10*/  BSYNC.RECONVERGENT B3 ;  /* 0x0000000000037941 */ /* 0x000fea0003800200 */
.L_x_41596:
        /* <DEDUP_REMOVED lines=43> */
.L_x_41594:
[----:B------:R-:W-:Y:S05]  /*11fd0*/  BSYNC.RECONVERGENT B2 ;  /* 0x0000000000027941 */ /* 0x000fea0003800200 */
.L_x_41593:
        /* <DEDUP_REMOVED lines=9> */
.L_x_41577:
        /* <DEDUP_REMOVED lines=16> */
.L_x_41601:
        /* <DEDUP_REMOVED lines=13> */
.L_x_41603:
[----:B------:R-:W-:Y:S05]  /*12240*/  BSYNC.RECONVERGENT B3 ;  /* 0x0000000000037941 */ /* 0x000fea0003800200 */
.L_x_41602:
        /* <DEDUP_REMOVED lines=42> */
.L_x_41600:
[----:B------:R-:W-:Y:S05]  /*124f0*/  BSYNC.RECONVERGENT B2 ;  /* 0x0000000000027941 */ /* 0x000fea0003800200 */
.L_x_41599:
[----:B------:R-:W0:Y:S01]  /*12500*/  LDC R2, c[0x0][0x408] ;  /* 0x00010200ff027b82 */ /* 0x000e220000000800 */
[----:B------:R-:W-:Y:S01]  /*12510*/  ISETP.NE.AND P1, PT, R130, 0x1, PT ;  /* 0x000000018200780c */ /* 0x000fe20003f25270 */
[----:B-----5:R-:W-:Y:S01]  /*12520*/  FMUL.FTZ R147, R112, R138 ;  /* 0x0000008a70937220 */ /* 0x020fe20000410000 */
[----:B------:R-:W-:Y:S01]  /*12530*/  I2FP.F32.U32 R4, R129 ;  /* 0x0000008100047245 */ /* 0x000fe20000201000 */
[----:B------:R-:W-:Y:S01]  /*12540*/  HFMA2 R129, -RZ, RZ, 0.1171875, 0 ;  /* 0x2f800000ff817431 */ /* 0x000fe200000001ff */
        /* <DEDUP_REMOVED lines=16> */
.L_x_41606:
        /* <DEDUP_REMOVED lines=13> */
.L_x_41608:
[----:B------:R-:W-:Y:S05]  /*12720*/  BSYNC.RECONVERGENT B3 ;  /* 0x0000000000037941 */ /* 0x000fea0003800200 */
.L_x_41607:
        /* <DEDUP_REMOVED lines=43> */
.L_x_41605:
[----:B------:R-:W-:Y:S05]  /*129e0*/  BSYNC.RECONVERGENT B2 ;  /* 0x0000000000027941 */ /* 0x000fea0003800200 */
.L_x_41604:
        /* <DEDUP_REMOVED lines=18> */
.L_x_41611:
        /* <DEDUP_REMOVED lines=13> */
.L_x_41613:
[----:B------:R-:W-:Y:S05]  /*12be0*/  BSYNC.RECONVERGENT B3 ;  /* 0x0000000000037941 */ /* 0x000fea0003800200 */
.L_x_41612:
        /* <DEDUP_REMOVED lines=43> */
.L_x_41610:
[----:B------:R-:W-:Y:S05]  /*12ea0*/  BSYNC.RECONVERGENT B2 ;  /* 0x0000000000027941 */ /* 0x000fea0003800200 */
.L_x_41609:
        /* <DEDUP_REMOVED lines=18> */
.L_x_41616:
        /* <DEDUP_REMOVED lines=13> */
.L_x_41618:
[----:B------:R-:W-:Y:S05]  /*130a0*/  BSYNC.RECONVERGENT B3 ;  /* 0x0000000000037941 */ /* 0x000fea0003800200 */
.L_x_41617:
        /* <DEDUP_REMOVED lines=43> */
.L_x_41615:
[----:B------:R-:W-:Y:S05]  /*13360*/  BSYNC.RECONVERGENT B2 ;  /* 0x0000000000027941 */ /* 0x000fea0003800200 */
.L_x_41614:
        /* <DEDUP_REMOVED lines=10> */
.L_x_41598:
        /* <DEDUP_REMOVED lines=14> */
.L_x_41576:
[----:B------:R-:W-:Y:S05]  /*134f0*/  BSYNC.RECONVERGENT B1 ;  /* 0x0000000000017941 */ /* 0x000fea0003800200 */
.L_x_41575:
        /* <DEDUP_REMOVED lines=29> */
.L_x_41624:
        /* <DEDUP_REMOVED lines=13> */
.L_x_41626:
[----:B------:R-:W-:Y:S05]  /*137a0*/  BSYNC.RECONVERGENT B3 ;  /* 0x0000000000037941 */ /* 0x000fea0003800200 */
.L_x_41625:
        /* <DEDUP_REMOVED lines=42> */
.L_x_41623:
[----:B------:R-:W-:Y:S05]  /*13a50*/  BSYNC.RECONVERGENT B2 ;  /* 0x0000000000027941 */ /* 0x000fea0003800200 */
.L_x_41622:
        /* <DEDUP_REMOVED lines=24> */
.L_x_41629:
        /* <DEDUP_REMOVED lines=13> */
.L_x_41631:
[----:B------:R-:W-:Y:S05]  /*13cb0*/  BSYNC.RECONVERGENT B3 ;  /* 0x0000000000037941 */ /* 0x000fea0003800200 */
.L_x_41630:
        /* <DEDUP_REMOVED lines=43> */
.L_x_41628:
[----:B------:R-:W-:Y:S05]  /*13f70*/  BSYNC.RECONVERGENT B2 ;  /* 0x0000000000027941 */ /* 0x000fea0003800200 */
.L_x_41627:
        /* <DEDUP_REMOVED lines=21> */
.L_x_41634:
        /* <DEDUP_REMOVED lines=13> */
.L_x_41636:
[----:B------:R-:W-:Y:S05]  /*141a0*/  BSYNC.RECONVERGENT B3 ;  /* 0x0000000000037941 */ /* 0x000fea0003800200 */
.L_x_41635:
        /* <DEDUP_REMOVED lines=43> */
.L_x_41633:
[----:B------:R-:W-:Y:S05]  /*14460*/  BSYNC.RECONVERGENT B2 ;  /* 0x0000000000027941 */ /* 0x000fea0003800200 */
.L_x_41632:
        /* <DEDUP_REMOVED lines=21> */
.L_x_41639:
        /* <DEDUP_REMOVED lines=13> */
.L_x_41641:
[----:B------:R-:W-:Y:S05]  /*14690*/  BSYNC.RECONVERGENT B3 ;  /* 0x0000000000037941 */ /* 0x000fea0003800200 */
.L_x_41640:
        /* <DEDUP_REMOVED lines=43> */
.L_x_41638:
[----:B------:R-:W-:Y:S05]  /*14950*/  BSYNC.RECONVERGENT B2 ;  /* 0x0000000000027941 */ /* 0x000fea0003800200 */
.L_x_41637:
        /* <DEDUP_REMOVED lines=9> */
.L_x_41621:
        /* <DEDUP_REMOVED lines=16> */
.L_x_41645:
        /* <DEDUP_REMOVED lines=13> */
.L_x_41647:
[----:B------:R-:W-:Y:S05]  /*14bc0*/  BSYNC.RECONVERGENT B3 ;  /* 0x0000000000037941 */ /* 0x000fea0003800200 */
.L_x_41646:
        /* <DEDUP_REMOVED lines=42> */
.L_x_41644:
[----:B------:R-:W-:Y:S05]  /*14e70*/  BSYNC.RECONVERGENT B2 ;  /* 0x0000000000027941 */ /* 0x000fea0003800200 */
.L_x_41643:
[----:B------:R-:W0:Y:S01]  /*14e80*/  LDC R2, c[0x0][0x408] ;  /* 0x00010200ff027b82 */ /* 0x000e220000000800 */
[----:B------:R-:W-:Y:S01]  /*14e90*/  ISETP.NE.AND P1, PT, R130, 0x1, PT ;  /* 0x000000018200780c */ /* 0x000fe20003f25270 */
[----:B------:R-:W-:Y:S01]  /*14ea0*/  IMAD.MOV.U32 R148, RZ, RZ, 0x2f800000 ;  /* 0x2f800000ff947424 */ /* 0x000fe200078e00ff */
[----:B------:R-:W-:Y:S01]  /*14eb0*/  I2FP.F32.U32 R129, R128 ;  /* 0x0000008000817245 */ /* 0x000fe20000201000 */
[----:B-----5:R-:W-:Y:S01]  /*14ec0*/  FMUL.FTZ R149, R116, R138 ;  /* 0x0000008a74957220 */ /* 0x020fe20000410000 */
[----:B------:R-:W-:Y:S01]  /*14ed0*/  BSSY.RECONVERGENT B2, `(.L_x_41648) ;  /* 0x0000049000027945 */ /* 0x000fe20003800200 */
[----:B------:R-:W-:Y:S01]  /*14ee0*/  MOV R128, 0x2 ;  /* 0x0000000200807802 */ /* 0x000fe20000000f00 */
[----:B------:R-:W-:Y:S01]  /*14ef0*/  IMAD.MOV.U32 R116, RZ, RZ, R0 ;  /* 0x000000ffff747224 */ /* 0x000fe200078e0000 */
[----:B------:R-:W1:Y:S01]  /*14f00*/  LDC R147, c[0x0][0x404] ;  /* 0x00010100ff937b82 */ /* 0x000e620000000800 */
[----:B------:R-:W-:Y:S01]  /*14f10*/  FFMA.FTZ R4, R129, R148, 1.1641532182693481445e-10 ;  /* 0x2f00000081047423 */ /* 0x000fe20000010094 */
[----:B0-----:R-:W-:-:S04]  /*14f20*/  FMUL.FTZ R149, R149, R2 ;  /* 0x0000000295957220 */ /* 0x001fc80000410000 */
[----:B-1----:R-:W-:Y:S01]  /*14f30*/  FSETP.LE.FTZ.AND P0, PT, R4, R147, PT ;  /* 0x000000930400720b */ /* 0x002fe20003f13000 */
        /* <DEDUP_REMOVED lines=9> */
.L_x_41650:
        /* <DEDUP_REMOVED lines=13> */
.L_x_41652:
[----:B------:R-:W-:Y:S05]  /*150a0*/  BSYNC.RECONVERGENT B3 ;  /* 0x0000000000037941 */ /* 0x000fea0003800200 */
.L_x_41651:
        /* <DEDUP_REMOVED lines=43> */
.L_x_41649:
[----:B------:R-:W-:Y:S05]  /*15360*/  BSYNC.RECONVERGENT B2 ;  /* 0x0000000000027941 */ /* 0x000fea0003800200 */
.L_x_41648:
        /* <DEDUP_REMOVED lines=18> */
.L_x_41655:
        /* <DEDUP_REMOVED lines=13> */
.L_x_41657:
[----:B------:R-:W-:Y:S05]  /*15560*/  BSYNC.RECONVERGENT B3 ;  /* 0x0000000000037941 */ /* 0x000fea0003800200 */
.L_x_41656:
        /* <DEDUP_REMOVED lines=43> */
.L_x_41654:
[----:B------:R-:W-:Y:S05]  /*15820*/  BSYNC.RECONVERGENT B2 ;  /* 0x0000000000027941 */ /* 0x000fea0003800200 */
.L_x_41653:
        /* <DEDUP_REMOVED lines=18> */
.L_x_41660:
        /* <DEDUP_REMOVED lines=13> */
.L_x_41662:
[----:B------:R-:W-:Y:S05]  /*15a20*/  BSYNC.RECONVERGENT B3 ;  /* 0x0000000000037941 */ /* 0x000fea0003800200 */
.L_x_41661:
        /* <DEDUP_REMOVED lines=43> */
.L_x_41659:
[----:B------:R-:W-:Y:S05]  /*15ce0*/  BSYNC.RECONVERGENT B2 ;  /* 0x0000000000027941 */ /* 0x000fea0003800200 */
.L_x_41658:
        /* <DEDUP_REMOVED lines=10> */
.L_x_41642:
        /* <DEDUP_REMOVED lines=14> */
.L_x_41620:
[----:B------:R-:W-:Y:S05]  /*15e70*/  BSYNC.RECONVERGENT B1 ;  /* 0x0000000000017941 */ /* 0x000fea0003800200 */
.L_x_41619:
        /* <DEDUP_REMOVED lines=29> */
.L_x_41668:
        /* <DEDUP_REMOVED lines=13> */
.L_x_41670:
[----:B------:R-:W-:Y:S05]  /*16120*/  BSYNC.RECONVERGENT B3 ;  /* 0x0000000000037941 */ /* 0x000fea0003800200 */
.L_x_41669:
        /* <DEDUP_REMOVED lines=42> */
.L_x_41667:
[----:B------:R-:W-:Y:S05]  /*163d0*/  BSYNC.RECONVERGENT B2 ;  /* 0x0000000000027941 */ /* 0x000fea0003800200 */
.L_x_41666:
        /* <DEDUP_REMOVED lines=24> */
.L_x_41673:
        /* <DEDUP_REMOVED lines=13> */
.L_x_41675:
[----:B------:R-:W-:Y:S05]  /*16630*/  BSYNC.RECONVERGENT B3 ;  /* 0x0000000000037941 */ /* 0x000fea0003800200 */
.L_x_41674:
        /* <DEDUP_REMOVED lines=43> */
.L_x_41672:
[----:B------:R-:W-:Y:S05]  /*168f0*/  BSYNC.RECONVERGENT B2 ;  /* 0x0000000000027941 */ /* 0x000fea0003800200 */
.L_x_41671:
        /* <DEDUP_REMOVED lines=21> */
.L_x_41678:
        /* <DEDUP_REMOVED lines=13> */
.L_x_41680:
[----:B------:R-:W-:Y:S05]  /*16b20*/  BSYNC.RECONVERGENT B3 ;  /* 0x0000000000037941 */ /* 0x000fea0003800200 */
.L_x_41679:
        /* <DEDUP_REMOVED lines=43> */
.L_x_41677:
[----:B------:R-:W-:Y:S05]  /*16de0*/  BSYNC.RECONVERGENT B2 ;  /* 0x0000000000027941 */ /* 0x000fea0003800200 */
.L_x_41676:
        /* <DEDUP_REMOVED lines=21> */
.L_x_41683:
        /* <DEDUP_REMOVED lines=13> */
.L_x_41685:
[----:B------:R-:W-:Y:S05]  /*17010*/  BSYNC.RECONVERGENT B3 ;  /* 0x0000000000037941 */ /* 0x000fea0003800200 */
.L_x_41684:
        /* <DEDUP_REMOVED lines=43> */
.L_x_41682:
[----:B------:R-:W-:Y:S05]  /*172d0*/  BSYNC.RECONVERGENT B2 ;  /* 0x0000000000027941 */ /* 0x000fea0003800200 */
.L_x_41681:
        /* <DEDUP_REMOVED lines=9> */
.L_x_41665:
[----:B------:R-:W-:Y:S01]  /*17370*/  ISETP.NE.AND P0, PT, R4, 0x1, PT ;  /* 0x000000010400780c */ /* 0x000fe20003f05270 */
[----:B------:R-:W-:Y:S01]  /*17380*/  BSSY.RECONVERGENT B2, `(.L_x_41687) ;  /* 0x0000047000027945 */ /* 0x000fe20003800200 */
[----:B0-2---:R-:W-:Y:S01]  /*17390*/  IMAD.MOV.U32 R130, RZ, RZ, 0x2 ;  /* 0x00000002ff827424 */ /* 0x005fe200078e00ff */
        /* <DEDUP_REMOVED lines=13> */
.L_x_41689:
        /* <DEDUP_REMOVED lines=13> */
.L_x_41691:
[----:B------:R-:W-:Y:S05]  /*17540*/  BSYNC.RECONVERGENT B3 ;  /* 0x0000000000037941 */ /* 0x000fea0003800200 */
.L_x_41690:
        /* <DEDUP_REMOVED lines=42> */
.L_x_41688:
[----:B------:R-:W-:Y:S05]  /*177f0*/  BSYNC.RECONVERGENT B2 ;  /* 0x0000000000027941 */ /* 0x000fea0003800200 */
.L_x_41687:
        /* <DEDUP_REMOVED lines=21> */
.L_x_41694:
        /* <DEDUP_REMOVED lines=13> */
.L_x_41696:
[----:B------:R-:W-:Y:S05]  /*17a20*/  BSYNC.RECONVERGENT B3 ;  /* 0x0000000000037941 */ /* 0x000fea0003800200 */
.L_x_41695:
        /* <DEDUP_REMOVED lines=43> */
.L_x_41693:
[----:B------:R-:W-:Y:S05]  /*17ce0*/  BSYNC.RECONVERGENT B2 ;  /* 0x0000000000027941 */ /* 0x000fea0003800200 */
.L_x_41692:
        /* <DEDUP_REMOVED lines=18> */
.L_x_41699:
        /* <DEDUP_REMOVED lines=13> */
.L_x_41701:
[----:B------:R-:W-:Y:S05]  /*17ee0*/  BSYNC.RECONVERGENT B3 ;  /* 0x0000000000037941 */ /* 0x000fea0003800200 */
.L_x_41700:
        /* <DEDUP_REMOVED lines=43> */
.L_x_41698:
[----:B------:R-:W-:Y:S05]  /*181a0*/  BSYNC.RECONVERGENT B2 ;  /* 0x0000000000027941 */ /* 0x000fea0003800200 */
.L_x_41697:
        /* <DEDUP_REMOVED lines=18> */
.L_x_41704:
        /* <DEDUP_REMOVED lines=13> */
.L_x_41706:
[----:B------:R-:W-:Y:S05]  /*183a0*/  BSYNC.RECONVERGENT B3 ;  /* 0x0000000000037941 */ /* 0x000fea0003800200 */
.L_x_41705:
        /* <DEDUP_REMOVED lines=43> */
.L_x_41703:
[----:B------:R-:W-:Y:S05]  /*18660*/  BSYNC.RECONVERGENT B2 ;  /* 0x0000000000027941 */ /* 0x000fea0003800200 */
.L_x_41702:
        /* <DEDUP_REMOVED lines=10> */
.L_x_41686:
        /* <DEDUP_REMOVED lines=14> */
.L_x_41664:
[----:B------:R-:W-:Y:S05]  /*187f0*/  BSYNC.RECONVERGENT B1 ;  /* 0x0000000000017941 */ /* 0x000fea0003800200 */
.L_x_41663:
        /* <DEDUP_REMOVED lines=10> */
[----:B0-23--:R-:W0:Y:S02]  /*188a0*/  LDC.64 R128, c[0x0][0x3a0] ;  /* 0x0000e800ff807b82 */ /* 0x00de240000000a00 */
        /* <DEDUP_REMOVED lines=18> */
.L_x_41712:
        /* <DEDUP_REMOVED lines=13> */
.L_x_41714:
[----:B------:R-:W-:Y:S05]  /*18aa0*/  BSYNC.RECONVERGENT B3 ;  /* 0x0000000000037941 */ /* 0x000fea0003800200 */
.L_x_41713:
        /* <DEDUP_REMOVED lines=42> */
.L_x_41711:
[----:B------:R-:W-:Y:S05]  /*18d50*/  BSYNC.RECONVERGENT B2 ;  /* 0x0000000000027941 */ /* 0x000fea0003800200 */
.L_x_41710:
        /* <DEDUP_REMOVED lines=24> */
.L_x_41717:
        /* <DEDUP_REMOVED lines=13> */
.L_x_41719:
[----:B------:R-:W-:Y:S05]  /*18fb0*/  BSYNC.RECONVERGENT B3 ;  /* 0x0000000000037941 */ /* 0x000fea0003800200 */
.L_x_41718:
        /* <DEDUP_REMOVED lines=43> */
.L_x_41716:
[----:B------:R-:W-:Y:S05]  /*19270*/  BSYNC.RECONVERGENT B2 ;  /* 0x0000000000027941 */ /* 0x000fea0003800200 */
.L_x_41715:
        /* <DEDUP_REMOVED lines=21> */
.L_x_41722:
        /* <DEDUP_REMOVED lines=13> */
.L_x_41724:
[----:B------:R-:W-:Y:S05]  /*194a0*/  BSYNC.RECONVERGENT B3 ;  /* 0x0000000000037941 */ /* 0x000fea0003800200 */
.L_x_41723:
        /* <DEDUP_REMOVED lines=43> */
.L_x_41721:
[----:B------:R-:W-:Y:S05]  /*19760*/  BSYNC.RECONVERGENT B2 ;  /* 0x0000000000027941 */ /* 0x000fea0003800200 */
.L_x_41720:
        /* <DEDUP_REMOVED lines=21> */
.L_x_41727:
        /* <DEDUP_REMOVED lines=13> */
.L_x_41729:
[----:B------:R-:W-:Y:S05]  /*19990*/  BSYNC.RECONVERGENT B3 ;  /* 0x0000000000037941 */ /* 0x000fea0003800200 */
.L_x_41728:
        /* <DEDUP_REMOVED lines=43> */
.L_x_41726:
[----:B------:R-:W-:Y:S05]  /*19c50*/  BSYNC.RECONVERGENT B2 ;  /* 0x0000000000027941 */ /* 0x000fea0003800200 */
.L_x_41725:
        /* <DEDUP_REMOVED lines=9> */
.L_x_41709:
[----:B------:R-:W-:Y:S01]  /*19cf0*/  ISETP.NE.AND P0, PT, R4, 0x1, PT ;  /* 0x000000010400780c */ /* 0x000fe20003f05270 */
[----:B------:R-:W-:Y:S01]  /*19d00*/  BSSY.RECONVERGENT B2, `(.L_x_41731) ;  /* 0x0000047000027945 */ /* 0x000fe20003800200 */
[----:B0-23--:R-:W-:Y:S02]  /*19d10*/  HFMA2 R130, -RZ, RZ, 0, 1.1920928955078125e-07 ;  /* 0x00000002ff827431 */ /* 0x00dfe400000001ff */
        /* <DEDUP_REMOVED lines=13> */
.L_x_41733:
        /* <DEDUP_REMOVED lines=13> */
.L_x_41735:
[----:B------:R-:W-:Y:S05]  /*19ec0*/  BSYNC.RECONVERGENT B3 ;  /* 0x0000000000037941 */ /* 0x000fea0003800200 */
.L_x_41734:
        /* <DEDUP_REMOVED lines=42> */
.L_x_41732:
[----:B------:R-:W-:Y:S05]  /*1a170*/  BSYNC.RECONVERGENT B2 ;  /* 0x0000000000027941 */ /* 0x000fea0003800200 */
.L_x_41731:
        /* <DEDUP_REMOVED lines=21> */
.L_x_41738:
        /* <DEDUP_REMOVED lines=13> */
.L_x_41740:
[----:B------:R-:W-:Y:S05]  /*1a3a0*/  BSYNC.RECONVERGENT B3 ;  /* 0x0000000000037941 */ /* 0x000fea0003800200 */
.L_x_41739:
        /* <DEDUP_REMOVED lines=43> */
.L_x_41737:
[----:B------:R-:W-:Y:S05]  /*1a660*/  BSYNC.RECONVERGENT B2 ;  /* 0x0000000000027941 */ /* 0x000fea0003800200 */
.L_x_41736:
        /* <DEDUP_REMOVED lines=18> */
.L_x_41743:
        /* <DEDUP_REMOVED lines=13> */
.L_x_41745:
[----:B------:R-:W-:Y:S05]  /*1a860*/  BSYNC.RECONVERGENT B3 ;  /* 0x0000000000037941 */ /* 0x000fea0003800200 */
.L_x_41744:
        /* <DEDUP_REMOVED lines=43> */
.L_x_41742:
[----:B------:R-:W-:Y:S05]  /*1ab20*/  BSYNC.RECONVERGENT B2 ;  /* 0x0000000000027941 */ /* 0x000fea0003800200 */
.L_x_41741:
        /* <DEDUP_REMOVED lines=18> */
.L_x_41748:
        /* <DEDUP_REMOVED lines=13> */
.L_x_41750:
[----:B------:R-:W-:Y:S05]  /*1ad20*/  BSYNC.RECONVERGENT B3 ;  /* 0x0000000000037941 */ /* 0x000fea0003800200 */
.L_x_41749:
        /* <DEDUP_REMOVED lines=43> */
.L_x_41747:
[----:B------:R-:W-:Y:S05]  /*1afe0*/  BSYNC.RECONVERGENT B2 ;  /* 0x0000000000027941 */ /* 0x000fea0003800200 */
.L_x_41746:
        /* <DEDUP_REMOVED lines=10> */
.L_x_41730:
        /* <DEDUP_REMOVED lines=11> */
[----:B-1----:R-:W-:-:S05]  /*1b140*/  IMAD.WIDE.U32 R128, R140, 0x4, R128 ;  /* 0x000000048c807825 */ /* 0x002fca00078e0080 */
[----:B------:R4:W-:Y:S02]  /*1b150*/  STG.E desc[UR8][R128.64], R151 ;  /* 0x0000009780007986 */ /* 0x0009e4000c101908 */
.L_x_41708:
[----:B------:R-:W-:Y:S05]  /*1b160*/  BSYNC.RECONVERGENT B1 ;  /* 0x0000000000017941 */ /* 0x000fea0003800200 */
.L_x_41707:
[----:B0-234-:R-:W-:Y:S01]  /*1b170*/  FADD.FTZ R128, RZ, R132 ;  /* 0x00000084ff807221 */ /* 0x01dfe20000010000 */
[C---:B------:R-:W-:Y:S01]  /*1b180*/  ISETP.GT.U32.AND P4, PT, R9.reuse, 0x3f, PT ;  /* 0x0000003f0900780c */ /* 0x040fe20003f84070 */
[----:B------:R-:W-:Y:S01]  /*1b190*/  UMOV UR4, 0xffffffff ;  /* 0xffffffff00047882 */ /* 0x000fe20000000000 */
[----:B------:R-:W-:Y:S01]  /*1b1a0*/  ISETP.GT.U32.AND P3, PT, R9, 0x5f, PT ;  /* 0x0000005f0900780c */ /* 0x000fe20003f64070 */
[----:B------:R-:W-:Y:S01]  /*1b1b0*/  FADD.FTZ R129, R133, R128 ;  /* 0x0000008085817221 */ /* 0x000fe20000010000 */
        /* <DEDUP_REMOVED lines=46> */
[----:B-----5:R-:W-:-:S03]  /*1b4a0*/  P2R R138, PR, RZ, 0x40 ;  /* 0x00000040ff8a7803 */ /* 0x020fc60000000000 */
[----:B------:R-:W-:-:S04]  /*1b4b0*/  FADD.FTZ R131, R125, R128 ;  /* 0x000000807d837221 */ /* 0x000fc80000010000 */
[----:B------:R-:W-:-:S04]  /*1b4c0*/  FADD.FTZ R128, R126, R131 ;  /* 0x000000837e807221 */ /* 0x000fc80000010000 */
[----:B------:R-:W-:Y:S01]  /*1b4d0*/  @P6 FADD.FTZ R129, R127, R128 ;  /* 0x000000807f816221 */ /* 0x000fe20000010000 */
[----:B------:R-:W-:-:S04]  /*1b4e0*/  LOP3.LUT P6, RZ, R137, 0x1f, RZ, 0xc0, !PT ;  /* 0x0000001f89ff7812 */ /* 0x000fc800078cc0ff */
[----:B------:R-:W-:Y:S01]  /*1b4f0*/  P2R R128, PR, RZ, 0x40 ;  /* 0x00000040ff807803 */ /* 0x000fe20000000000 */
[----:B------:R-:W-:Y:S08]  /*1b500*/  BRA.DIV UR4, `(.L_x_41751) ;  /* 0x0000001604147947 */ /* 0x000ff0000b800000 */
[----:B------:R-:W0:Y:S01]  /*1b510*/  SHFL.BFLY PT, R128, R129, 0x1, 0x1f ;  /* 0x0c201f0081807f89 */ /* 0x000e2200000e0000 */
[----:B------:R-:W-:Y:S02]  /*1b520*/  ISETP.NE.AND P6, PT, R138, RZ, PT ;  /* 0x000000ff8a00720c */ /* 0x000fe40003fc5270 */
        /* <DEDUP_REMOVED lines=104> */
.L_x_41784:
        /* <DEDUP_REMOVED lines=19> */
[--C-:B------:R-:W-:Y:S01]  /*1bce0*/  FADD.FTZ R131, R133, -R137.reuse ;  /* 0x8000008985837221 */ /* 0x100fe20000010000 */
[--C-:B------:R-:W-:Y:S01]  /*1bcf0*/  FADD.FTZ R149, R134, -R137.reuse ;  /* 0x8000008986957221 */ /* 0x100fe20000010000 */
[----:B------:R-:W-:Y:S01]  /*1bd00*/  FADD.FTZ R153, R135, -R137 ;  /* 0x8000008987997221 */ /* 0x000fe20000010000 */
[C---:B------:R-:W-:Y:S01]  /*1bd10*/  FMUL.FTZ R129, R138.reuse, R129 ;  /* 0x000000818a817220 */ /* 0x040fe20000410000 */
[C---:B------:R-:W-:Y:S01]  /*1bd20*/  FMUL.FTZ R130, R138.reuse, R131 ;  /* 0x000000838a827220 */ /* 0x040fe20000410000 */
[C---:B------:R-:W-:Y:S01]  /*1bd30*/  FMUL.FTZ R149, R138.reuse, R149 ;  /* 0x000000958a957220 */ /* 0x040fe20000410000 */
[----:B0-----:R-:W-:Y:S01]  /*1bd40*/  FMUL.FTZ R140, R138, R153 ;  /* 0x000000998a8c7220 */ /* 0x001fe20000410000 */
[----:B------:R-:W-:Y:S01]  /*1bd50*/  FFMA.FTZ R128, R129, R88, R84 ;  /* 0x0000005881807223 */ /* 0x000fe20000010054 */
[----:B------:R-:W-:Y:S01]  /*1bd60*/  FFMA.FTZ R129, R130, R89, R85 ;  /* 0x0000005982817223 */ /* 0x000fe20000010055 */
[----:B------:R-:W-:Y:S01]  /*1bd70*/  FFMA.FTZ R130, R149, R90, R86 ;  /* 0x0000005a95827223 */ /* 0x000fe20000010056 */
[----:B------:R-:W-:Y:S01]  /*1bd80*/  FFMA.FTZ R131, R140, R91, R87 ;  /* 0x0000005b8c837223 */ /* 0x000fe20000010057 */
[----:B--2---:R-:W-:-:S04]  /*1bd90*/  IMAD.WIDE.U32 R150, R136, 0x10, R150 ;  /* 0x0000001088967825 */ /* 0x004fc800078e0096 */
[----:B------:R-:W-:Y:S01]  /*1bda0*/  VIADD R136, R136, 0x20 ;  /* 0x0000002088887836 */ /* 0x000fe20000000000 */
[----:B------:R2:W-:Y:S06]  /*1bdb0*/  STG.E.128 desc[UR8][R150.64], R128 ;  /* 0x0000008096007986 */ /* 0x0005ec000c101d08 */
.L_x_41753:
[----:B------:R-:W-:Y:S05]  /*1bdc0*/  BSYNC.RECONVERGENT B1 ;  /* 0x0000000000017941 */ /* 0x000fea0003800200 */
.L_x_41752:
[----:B------:R-:W-:Y:S01]  /*1bdd0*/  ISETP.NE.AND P0, PT, R139, RZ, PT ;  /* 0x000000ff8b00720c */ /* 0x000fe20003f05270 */
[----:B------:R-:W-:-:S12]  /*1bde0*/  BSSY.RECONVERGENT B1, `(.L_x_41754) ;  /* 0x0000012000017945 */ /* 0x000fd80003800200 */
[----:B------:R-:W-:Y:S05]  /*1bdf0*/  @!P0 BRA `(.L_x_41755) ;  /* 0x0000000000408947 */ /* 0x000fea0003800000 */
[----:B--2---:R-:W2:Y:S01]  /*1be00*/  LDC.64 R150, c[0x0][0x428] ;  /* 0x00010a00ff967b82 */ /* 0x004ea20000000a00 */
        /* <DEDUP_REMOVED lines=12> */
[C---:B--2---:R-:W-:Y:S01]  /*1bed0*/  IMAD.WIDE.U32 R150, R136.reuse, 0x10, R150 ;  /* 0x0000001088967825 */ /* 0x044fe200078e0096 */
[----:B------:R-:W-:-:S04]  /*1bee0*/  IADD3 R136, PT, PT, R136, 0x20, RZ ;  /* 0x0000002088887810 */ /* 0x000fc80007ffe0ff */
[----:B------:R3:W-:Y:S03]  /*1bef0*/  STG.E.128 desc[UR8][R150.64], R128 ;  /* 0x0000008096007986 */ /* 0x0007e6000c101d08 */
.L_x_41755:
[----:B------:R-:W-:Y:S05]  /*1bf00*/  BSYNC.RECONVERGENT B1 ;  /* 0x0000000000017941 */ /* 0x000fea0003800200 */
.L_x_41754:
[----:B------:R-:W-:Y:S01]  /*1bf10*/  ISETP.NE.AND P0, PT, R141, RZ, PT ;  /* 0x000000ff8d00720c */ /* 0x000fe20003f05270 */
[----:B------:R-:W-:-:S12]  /*1bf20*/  BSSY.RECONVERGENT B1, `(.L_x_41756) ;  /* 0x0000012000017945 */ /* 0x000fd80003800200 */
[----:B------:R-:W-:Y:S05]  /*1bf30*/  @!P0 BRA `(.L_x_41757) ;  /* 0x0000000000408947 */ /* 0x000fea0003800000 */
[----:B0-----:R-:W0:Y:S01]  /*1bf40*/  LDC.64 R140, c[0x0][0x428] ;  /* 0x00010a00ff8c7b82 */ /* 0x001e220000000a00 */
[--C-:B-123--:R-:W-:Y:S01]  /*1bf50*/  FADD.FTZ R129, R96, -R137.reuse ;  /* 0x8000008960817221 */ /* 0x10efe20000010000 */
        /* <DEDUP_REMOVED lines=12> */
[----:B------:R-:W-:Y:S01]  /*1c020*/  VIADD R136, R136, 0x20 ;  /* 0x0000002088887836 */ /* 0x000fe20000000000 */
[----:B------:R4:W-:Y:S06]  /*1c030*/  STG.E.128 desc[UR8][R140.64], R128 ;  /* 0x000000808c007986 */ /* 0x0009ec000c101d08 */
.L_x_41757:
[----:B------:R-:W-:Y:S05]  /*1c040*/  BSYNC.RECONVERGENT B1 ;  /* 0x0000000000017941 */ /* 0x000fea0003800200 */
.L_x_41756:
[----:B------:R-:W-:Y:S01]  /*1c050*/  ISETP.NE.AND P0, PT, R142, RZ, PT ;  /* 0x000000ff8e00720c */ /* 0x000fe20003f05270 */
[----:B------:R-:W-:-:S12]  /*1c060*/  BSSY.RECONVERGENT B1, `(.L_x_41758) ;  /* 0x0000012000017945 */ /* 0x000fd80003800200 */
[----:B------:R-:W-:Y:S05]  /*1c070*/  @!P0 BRA `(.L_x_41759) ;  /* 0x0000000000408947 */ /* 0x000fea0003800000 */
[----:B0---4-:R-:W0:Y:S01]  /*1c080*/  LDC.64 R140, c[0x0][0x428] ;  /* 0x00010a00ff8c7b82 */ /* 0x011e220000000a00 */
        /* <DEDUP_REMOVED lines=15> */
.L_x_41759:
[----:B------:R-:W-:Y:S05]  /*1c180*/  BSYNC.RECONVERGENT B1 ;  /* 0x0000000000017941 */ /* 0x000fea0003800200 */
.L_x_41758:
        /* <DEDUP_REMOVED lines=19> */
.L_x_41761:
[----:B------:R-:W-:Y:S05]  /*1c2c0*/  BSYNC.RECONVERGENT B1 ;  /* 0x0000000000017941 */ /* 0x000fea0003800200 */
.L_x_41760:
        /* <DEDUP_REMOVED lines=19> */
.L_x_41763:
[----:B------:R-:W-:Y:S05]  /*1c400*/  BSYNC.RECONVERGENT B1 ;  /* 0x0000000000017941 */ /* 0x000fea0003800200 */
.L_x_41762:
        /* <DEDUP_REMOVED lines=17> */
[----:B------:R-:W-:-:S04]  /*1c520*/  VIADD R136, R136, 0x20 ;  /* 0x0000002088887836 */ /* 0x000fc80000000000 */
[----:B------:R0:W-:Y:S03]  /*1c530*/  STG.E.128 desc[UR8][R140.64], R128 ;  /* 0x000000808c007986 */ /* 0x0001e6000c101d08 */
.L_x_41765:
[----:B------:R-:W-:Y:S05]  /*1c540*/  BSYNC.RECONVERGENT B1 ;  /* 0x0000000000017941 */ /* 0x000fea0003800200 */
.L_x_41764:
        /* <DEDUP_REMOVED lines=19> */
.L_x_41767:
[----:B------:R-:W-:Y:S05]  /*1c680*/  BSYNC.RECONVERGENT B1 ;  /* 0x0000000000017941 */ /* 0x000fea0003800200 */
.L_x_41766:
        /* <DEDUP_REMOVED lines=19> */
.L_x_41769:
[----:B------:R-:W-:Y:S05]  /*1c7c0*/  BSYNC.RECONVERGENT B1 ;  /* 0x0000000000017941 */ /* 0x000fea0003800200 */
.L_x_41768:
        /* <DEDUP_REMOVED lines=18> */
.L_x_41771:
[----:B------:R-:W-:Y:S05]  /*1c8f0*/  BSYNC.RECONVERGENT B1 ;  /* 0x0000000000017941 */ /* 0x000fea0003800200 */
.L_x_41770:
[----:B01234-:R-:W0:Y:S02]  /*1c900*/  LDC.64 R128, c[0x0][0x380] ;  /* 0x0000e000ff807b82 */ /* 0x01fe240000000a00 */
[----:B0-----:R-:W-:-:S04]  /*1c910*/  LEA R11, R128, R11, 0x2 ;  /* 0x0000000b800b7211 */ /* 0x001fc800078e10ff */
[----:B------:R-:W-:-:S13]  /*1c920*/  ISETP.GE.AND P0, PT, R11, R129, PT ;  /* 0x000000810b00720c */ /* 0x000fda0003f06270 */
[----:B------:R-:W-:Y:S05]  /*1c930*/  @!P0 BRA `(.L_x_41772) ;  /* 0xfffffe4800088947 */ /* 0x000fea000383ffff */
[----:B------:R-:W-:Y:S05]  /*1c940*/  BSYNC B0 ;  /* 0x0000000000007941 */ /* 0x000fea0003800000 */
.L_x_41311:
[----:B------:R-:W-:Y:S05]  /*1c950*/  EXIT ;  /* 0x000000000000794d */ /* 0x000fea0003800000 */
.L_x_41751:
        /* <DEDUP_REMOVED lines=8> */
.L_x_41774:
[----:B------:R-:W-:Y:S05]  /*1c9e0*/  BSYNC B1 ;  /* 0x0000000000017941 */ /* 0x000fea0003800000 */
.L_x_41773:
        /* <DEDUP_REMOVED lines=9> */
.L_x_41775:
[----:B------:R-:W-:Y:S01]  /*1ca80*/  HFMA2 R156, -RZ, RZ, 0, 2.384185791015625e-07 ;  /* 0x00000004ff9c7431 */ /* 0x000fe200000001ff */
[----:B------:R-:W-:-:S05]  /*1ca90*/  MOV R131, R155 ;  /* 0x0000009b00837202 */ /* 0x000fca0000000f00 */
[----:B------:R-:W-:-:S04]  /*1caa0*/  FADD.FTZ R131, R130, R131 ;  /* 0x0000008382837221 */ /* 0x000fc80000010000 */
[----:B------:R-:W-:-:S07]  /*1cab0*/  IMAD.MOV.U32 R157, RZ, RZ, R131 ;  /* 0x000000ffff9d7224 */ /* 0x000fce00078e0083 */
[----:B------:R-:W-:Y:S05]  /*1cac0*/  WARPSYNC.COLLECTIVE R154, `(.L_x_41776) ;  /* 0x000000009a087348 */ /* 0x000fea0003c00000 */
[----:B------:R0:W1:Y:S02]  /*1cad0*/  SHFL.BFLY P6, R155, R157, R156, R159 ;  /* 0x0c00009c9d9b7389 */ /* 0x00006400000c009f */
[----:B01----:R-:W-:Y:S05]  /*1cae0*/  ENDCOLLECTIVE ;  /* 0x000000000000791b */ /* 0x003fea0003800000 */
.L_x_41776:
[----:B------:R-:W-:Y:S02]  /*1caf0*/  IMAD.MOV.U32 R156, RZ, RZ, 0x8 ;  /* 0x00000008ff9c7424 */ /* 0x000fe400078e00ff */
[----:B------:R-:W-:-:S04]  /*1cb00*/  IMAD.MOV.U32 R128, RZ, RZ, R155 ;  /* 0x000000ffff807224 */ /* 0x000fc800078e009b */
[----:B------:R-:W-:-:S05]  /*1cb10*/  FADD.FTZ R140, R131, R128 ;  /* 0x00000080838c7221 */ /* 0x000fca0000010000 */
[----:B------:R-:W-:-:S07]  /*1cb20*/  MOV R157, R140 ;  /* 0x0000008c009d7202 */ /* 0x000fce0000000f00 */
[----:B------:R-:W-:Y:S05]  /*1cb30*/  WARPSYNC.COLLECTIVE R154, `(.L_x_41777) ;  /* 0x000000009a087348 */ /* 0x000fea0003c00000 */
[----:B------:R0:W1:Y:S02]  /*1cb40*/  SHFL.BFLY P6, R155, R157, R156, R159 ;  /* 0x0c00009c9d9b7389 */ /* 0x00006400000c009f */
[----:B01----:R-:W-:Y:S05]  /*1cb50*/  ENDCOLLECTIVE ;  /* 0x000000000000791b */ /* 0x003fea0003800000 */
.L_x_41777:
[----:B------:R-:W-:Y:S01]  /*1cb60*/  HFMA2 R156, -RZ, RZ, 0, 9.5367431640625e-07 ;  /* 0x00000010ff9c7431 */ /* 0x000fe200000001ff */
[----:B------:R-:W-:-:S05]  /*1cb70*/  MOV R149, R155 ;  /* 0x0000009b00957202 */ /* 0x000fca0000000f00 */
[----:B------:R-:W-:-:S04]  /*1cb80*/  FADD.FTZ R151, R140, R149 ;  /* 0x000000958c977221 */ /* 0x000fc80000010000 */
[----:B------:R-:W-:-:S07]  /*1cb90*/  IMAD.MOV.U32 R157, RZ, RZ, R151 ;  /* 0x000000ffff9d7224 */ /* 0x000fce00078e0097 */
[----:B------:R-:W-:Y:S05]  /*1cba0*/  WARPSYNC.COLLECTIVE R154, `(.L_x_41778) ;  /* 0x000000009a087348 */ /* 0x000fea0003c00000 */
[----:B------:R0:W1:Y:S02]  /*1cbb0*/  SHFL.BFLY P6, R155, R157, R156, R159 ;  /* 0x0c00009c9d9b7389 */ /* 0x00006400000c009f */
[----:B01----:R-:W-:Y:S05]  /*1cbc0*/  ENDCOLLECTIVE ;  /* 0x000000000000791b */ /* 0x003fea0003800000 */
.L_x_41778:
[----:B------:R-:W-:Y:S01]  /*1cbd0*/  IMAD.MOV.U32 R156, RZ, RZ, 0x1 ;  /* 0x00000001ff9c7424 */ /* 0x000fe200078e00ff */
[----:B------:R-:W-:Y:S01]  /*1cbe0*/  ISETP.NE.AND P6, PT, R138, RZ, PT ;  /* 0x000000ff8a00720c */ /* 0x000fe20003fc5270 */
[----:B------:R-:W-:Y:S01]  /*1cbf0*/  IMAD.MOV.U32 R128, RZ, RZ, R155 ;  /* 0x000000ffff807224 */ /* 0x000fe200078e009b */
[----:B------:R-:W0:Y:S03]  /*1cc00*/  LDC R138, c[0x0][0x400] ;  /* 0x00010000ff8a7b82 */ /* 0x000e260000000800 */
[----:B------:R-:W-:-:S04]  /*1cc10*/  FADD.FTZ R149, R151, R128 ;  /* 0x0000008097957221 */ /* 0x000fc80000010000 */
        /* <DEDUP_REMOVED lines=89> */
.L_x_41779:
[----:B------:R-:W-:Y:S01]  /*1d1b0*/  HFMA2 R156, -RZ, RZ, 0, 1.1920928955078125e-07 ;  /* 0x00000002ff9c7431 */ /* 0x000fe200000001ff */
[----:B------:R-:W-:-:S05]  /*1d1c0*/  MOV R129, R155 ;  /* 0x0000009b00817202 */ /* 0x000fca0000000f00 */
[----:B------:R-:W-:-:S04]  /*1d1d0*/  FADD.FTZ R129, R128, R129 ;  /* 0x0000008180817221 */ /* 0x000fc80000010000 */
[----:B------:R-:W-:-:S07]  /*1d1e0*/  IMAD.MOV.U32 R157, RZ, RZ, R129 ;  /* 0x000000ffff9d7224 */ /* 0x000fce00078e0081 */
[----:B------:R-:W-:Y:S05]  /*1d1f0*/  WARPSYNC.COLLECTIVE R154, `(.L_x_41780) ;  /* 0x000000009a087348 */ /* 0x000fea0003c00000 */
[----:B------:R0:W1:Y:S02]  /*1d200*/  SHFL.BFLY P6, R155, R157, R156, R159 ;  /* 0x0c00009c9d9b7389 */ /* 0x00006400000c009f */
[----:B01----:R-:W-:Y:S05]  /*1d210*/  ENDCOLLECTIVE ;  /* 0x000000000000791b */ /* 0x003fea0003800000 */
.L_x_41780:
[----:B------:R-:W-:Y:S02]  /*1d220*/  IMAD.MOV.U32 R156, RZ, RZ, 0x4 ;  /* 0x00000004ff9c7424 */ /* 0x000fe400078e00ff */
[----:B------:R-:W-:-:S04]  /*1d230*/  IMAD.MOV.U32 R130, RZ, RZ, R155 ;  /* 0x000000ffff827224 */ /* 0x000fc800078e009b */
[----:B------:R-:W-:-:S05]  /*1d240*/  FADD.FTZ R130, R129, R130 ;  /* 0x0000008281827221 */ /* 0x000fca0000010000 */
[----:B------:R-:W-:-:S07]  /*1d250*/  MOV R157, R130 ;  /* 0x00000082009d7202 */ /* 0x000fce0000000f00 */
[----:B------:R-:W-:Y:S05]  /*1d260*/  WARPSYNC.COLLECTIVE R154, `(.L_x_41781) ;  /* 0x000000009a087348 */ /* 0x000fea0003c00000 */
[----:B------:R0:W1:Y:S02]  /*1d270*/  SHFL.BFLY P6, R155, R157, R156, R159 ;  /* 0x0c00009c9d9b7389 */ /* 0x00006400000c009f */
[----:B01----:R-:W-:Y:S05]  /*1d280*/  ENDCOLLECTIVE ;  /* 0x000000000000791b */ /* 0x003fea0003800000 */
.L_x_41781:
[----:B------:R-:W-:Y:S01]  /*1d290*/  HFMA2 R156, -RZ, RZ, 0, 4.76837158203125e-07 ;  /* 0x00000008ff9c7431 */ /* 0x000fe200000001ff */
[----:B------:R-:W-:-:S05]  /*1d2a0*/  MOV R131, R155 ;  /* 0x0000009b00837202 */ /* 0x000fca0000000f00 */
[----:B------:R-:W-:-:S04]  /*1d2b0*/  FADD.FTZ R131, R130, R131 ;  /* 0x0000008382837221 */ /* 0x000fc80000010000 */
[----:B------:R-:W-:-:S07]  /*1d2c0*/  IMAD.MOV.U32 R157, RZ, RZ, R131 ;  /* 0x000000ffff9d7224 */ /* 0x000fce00078e0083 */
[----:B------:R-:W-:Y:S05]  /*1d2d0*/  WARPSYNC.COLLECTIVE R154, `(.L_x_41782) ;  /* 0x000000009a087348 */ /* 0x000fea0003c00000 */
[----:B------:R0:W1:Y:S02]  /*1d2e0*/  SHFL.BFLY P6, R155, R157, R156, R159 ;  /* 0x0c00009c9d9b7389 */ /* 0x00006400000c009f */
[----:B01----:R-:W-:Y:S05]  /*1d2f0*/  ENDCOLLECTIVE ;  /* 0x000000000000791b */ /* 0x003fea0003800000 */
.L_x_41782:
[----:B------:R-:W-:Y:S02]  /*1d300*/  IMAD.MOV.U32 R156, RZ, RZ, 0x10 ;  /* 0x00000010ff9c7424 */ /* 0x000fe400078e00ff */
[----:B------:R-:W-:-:S04]  /*1d310*/  IMAD.MOV.U32 R140, RZ, RZ, R155 ;  /* 0x000000ffff8c7224 */ /* 0x000fc800078e009b */
[----:B------:R-:W-:-:S05]  /*1d320*/  FADD.FTZ R140, R131, R140 ;  /* 0x0000008c838c7221 */ /* 0x000fca0000010000 */
[----:B------:R-:W-:-:S07]  /*1d330*/  MOV R157, R140 ;  /* 0x0000008c009d7202 */ /* 0x000fce0000000f00 */
[----:B------:R-:W-:Y:S05]  /*1d340*/  WARPSYNC.COLLECTIVE R154, `(.L_x_41783) ;  /* 0x000000009a087348 */ /* 0x000fea0003c00000 */
[----:B------:R0:W1:Y:S02]  /*1d350*/  SHFL.BFLY P6, R155, R157, R156, R159 ;  /* 0x0c00009c9d9b7389 */ /* 0x00006400000c009f */
[----:B01----:R-:W-:Y:S05]  /*1d360*/  ENDCOLLECTIVE ;  /* 0x000000000000791b */ /* 0x003fea0003800000 */
.L_x_41783:
[----:B------:R-:W-:Y:S01]  /*1d370*/  MOV R151, R155 ;  /* 0x0000009b00977202 */ /* 0x000fe20000000f00 */
[----:B------:R-:W-:Y:S06]  /*1d380*/  BRA `(.L_x_41784) ;  /* 0xffffffe800087947 */ /* 0x000fec000383ffff */
.L_x_41785:
        /* <DEDUP_REMOVED lines=15> */
.L_x_45920:


//--------------------- .text._ZN10layer_norm13ln_fwd_kernelINS_13Kernel_traitsIfffffjLj1280ELj1ELj4ELj1ELj16ENS_18Kernel_traits_baseILj1280EfffffjLj128EEEEELb1ELb0ELb0ELb1EEEvNS_9FwdParamsE --------------------------
	.section	.text._ZN10layer_norm13ln_fwd_kernelINS_13Kernel_traitsIfffffjLj1280ELj1ELj4ELj1ELj16ENS_18Kernel_traits_baseILj1280EfffffjLj128EEEEELb1ELb0ELb0ELb1EEEvNS_9FwdParamsE,"ax",@progbits
	.align	128
        .global         _ZN10layer_norm13ln_fwd_kernelINS_13Kernel_traitsIfffffjLj1280ELj1ELj4ELj1ELj16ENS_18Kernel_traits_baseILj1280EfffffjLj128EEEEELb1ELb0ELb0ELb1EEEvNS_9FwdParamsE
        .type           _ZN10layer_norm13ln_fwd_kernelINS_13Kernel_traitsIfffffjLj1280ELj1ELj4ELj1ELj16ENS_18Kernel_traits_baseILj1280EfffffjLj128EEEEELb1ELb0ELb0ELb1EEEvNS_9FwdParamsE,@function
        .size           _ZN10layer_norm13ln_fwd_kernelINS_13Kernel_traitsIfffffjLj1280ELj1ELj4ELj1ELj16ENS_18Kernel_traits_baseILj1280EfffffjLj128EEEEELb1ELb0ELb0ELb1EEEvNS_9FwdParamsE,(.L_x_45921 - _ZN10layer_norm13ln_fwd_kernelINS_13Kernel_traitsIfffffjLj1280ELj1ELj4ELj1ELj16ENS_18Kernel_traits_baseILj1280EfffffjLj128EEEEELb1ELb0ELb0ELb1EEEvNS_9FwdParamsE)
        .other          _ZN10layer_norm13ln_fwd_kernelINS_13Kernel_traitsIfffffjLj1280ELj1ELj4ELj1ELj16ENS_18Kernel_traits_baseILj1280EfffffjLj128EEEEELb1ELb0ELb0ELb1EEEvNS_9FwdParamsE,@"STO_CUDA_ENTRY STV_DEFAULT"
_ZN10layer_norm13ln_fwd_kernelINS_13Kernel_traitsIfffffjLj1280ELj1ELj4ELj1ELj16ENS_18Kernel_traits_baseILj1280EfffffjLj128EEEEELb1ELb0ELb0ELb1EEEvNS_9FwdParamsE:
.text._ZN10layer_norm13ln_fwd_kernelINS_13Kernel_traitsIfffffjLj1280ELj1ELj4ELj1ELj16ENS_18Kernel_traits_baseILj1280EfffffjLj128EEEEELb1ELb0ELb0ELb1EEEvNS_9FwdParamsE:
        /* <DEDUP_REMOVED lines=73> */
.L_x_41786:
        /* <DEDUP_REMOVED lines=32> */
.L_x_41787:
[----:B------:R-:W1:Y:S02]  /*0690*/  LDCU UR4, c[0x0][0x384] ;  /* 0x00007080ff0477ac */ /* 0x000e640008000800 */
[----:B-1----:R-:W-:-:S13]  /*06a0*/  ISETP.GE.AND P0, PT, R136, UR4, PT ;  /* 0x0000000488007c0c */ /* 0x002fda000bf06270 */
[----:B------:R-:W-:Y:S05]  /*06b0*/  @P0 EXIT ;  /* 0x000000000000094d */ /* 0x000fea0003800000 */
[----:B0-----:R-:W-:Y:S01]  /*06c0*/  IMAD.HI.U32 R3, R137, -0x326172a9, RZ ;  /* 0xcd9e8d5789037827 */ /* 0x001fe200078e00ff */
[----:B------:R-:W0:Y:S01]  /*06d0*/  LDCU.64 UR4, c[0x0][0x3e0] ;  /* 0x00007c00ff0477ac */ /* 0x000e220008000a00 */
[----:B------:R-:W-:Y:S01]  /*06e0*/  BSSY B0, `(.L_x_41788) ;  /* 0x0001ada000007945 */ /* 0x000fe20003800000 */
[----:B------:R-:W-:Y:S01]  /*06f0*/  LOP3.LUT R128, R128, 0x3, RZ, 0xc0, !PT ;  /* 0x0000000380807812 */ /* 0x000fe200078ec0ff */
[----:B------:R-:W-:Y:S01]  /*0700*/  IMAD.HI.U32 R0, R11, -0x2daee0ad, RZ ;  /* 0xd2511f530b007827 */ /* 0x000fe200078e00ff */
[----:B------:R-:W-:Y:S01]  /*0710*/  LOP3.LUT R3, R10, UR6, R3, 0x96, !PT ;  /* 0x000000060a037c12 */ /* 0x000fe2000f8e9603 */
[----:B------:R-:W1:Y:S02]  /*0720*/  LDCU UR33, c[0x0][0x404] ;  /* 0x00008080ff2177ac */ /* 0x000e640008000800 */
[----:B------:R-:W-:Y:S01]  /*0730*/  IMAD R5, R137, -0x326172a9, RZ ;  /* 0xcd9e8d5789057824 */ /* 0x000fe200078e02ff */
[----:B------:R-:W-:Y:S01]  /*0740*/  LOP3.LUT R0, R0, UR7, RZ, 0x3c, !PT ;  /* 0x0000000700007c12 */ /* 0x000fe2000f8e3cff */
[----:B------:R-:W-:Y:S01]  /*0750*/  IMAD R7, R11, -0x2daee0ad, RZ ;  /* 0xd2511f530b077824 */ /* 0x000fe200078e02ff */
[----:B------:R-:W2:Y:S01]  /*0760*/  LDCU UR34, c[0x0][0x408] ;  /* 0x00008100ff2277ac */ /* 0x000ea20008000800 */
[----:B------:R-:W-:Y:S01]  /*0770*/  IMAD.HI.U32 R4, R3, -0x2daee0ad, RZ ;  /* 0xd2511f5303047827 */ /* 0x000fe200078e00ff */
[----:B------:R-:W3:Y:S03]  /*0780*/  LDCU UR12, c[0x0][0x388] ;  /* 0x00007100ff0c77ac */ /* 0x000ee60008000800 */
[----:B------:R-:W-:Y:S01]  /*0790*/  IMAD.HI.U32 R2, R0, -0x326172a9, RZ ;  /* 0xcd9e8d5700027827 */ /* 0x000fe200078e00ff */
[----:B------:R-:W-:-:S02]  /*07a0*/  LOP3.LUT R4, R7, UR15, R4, 0x96, !PT ;  /* 0x0000000f07047c12 */ /* 0x000fc4000f8e9604 */
[----:B0-----:R-:W-:Y:S01]  /*07b0*/  ISETP.NE.U32.AND P1, PT, RZ, UR4, PT ;  /* 0x00000004ff007c0c */ /* 0x001fe2000bf25070 */
[----:B------:R-:W-:Y:S01]  /*07c0*/  IMAD R6, R3, -0x2daee0ad, RZ ;  /* 0xd2511f5303067824 */ /* 0x000fe200078e02ff */
[----:B------:R-:W-:Y:S01]  /*07d0*/  LOP3.LUT R2, R5, UR14, R2, 0x96, !PT ;  /* 0x0000000e05027c12 */ /* 0x000fe2000f8e9602 */
[----:B------:R-:W-:Y:S01]  /*07e0*/  IMAD R5, R0, -0x326172a9, RZ ;  /* 0xcd9e8d5700057824 */ /* 0x000fe200078e02ff */
[----:B------:R-:W-:Y:S01]  /*07f0*/  ISETP.NE.AND.EX P1, PT, RZ, UR5, PT, P1 ;  /* 0x00000005ff007c0c */ /* 0x000fe2000bf25310 */
        /* <DEDUP_REMOVED lines=52> */
.L_x_42209:
[----:B------:R-:W0:Y:S01]  /*0b40*/  S2R R5, SR_TID.X ;  /* 0x0000000000057919 */ /* 0x000e220000002100 */
[----:B-1----:R-:W1:Y:S01]  /*0b50*/  LDC.64 R132, c[0x0][0x390] ;  /* 0x0000e400ff847b82 */ /* 0x002e620000000a00 */
[----:B------:R-:W-:Y:S02]  /*0b60*/  IMAD R0, R136, UR12, RZ ;  /* 0x0000000c88007c24 */ /* 0x000fe4000f8e02ff */
[----:B------:R-:W-:-:S03]  /*0b70*/  IMAD.MOV.U32 R141, RZ, RZ, 0x3f800000 ;  /* 0x3f800000ff8d7424 */ /* 0x000fc600078e00ff */
[----:B------:R-:W-:Y:S02]  /*0b80*/  SHF.R.S32.HI R93, RZ, 0x1f, R0 ;  /* 0x0000001fff5d7819 */ /* 0x000fe40000011400 */
[----:B------:R-:W2:Y:S02]  /*0b90*/  @P1 LDC.64 R2, c[0x0][0x3e0] ;  /* 0x0000f800ff021b82 */ /* 0x000ea40000000a00 */
[----:B------:R-:W-:Y:S02]  /*0ba0*/  LEA.HI R4, R93, R0, RZ, 0x2 ;  /* 0x000000005d047211 */ /* 0x000fe400078f10ff */
[----:B0-----:R-:W-:Y:S01]  /*0bb0*/  LOP3.LUT R93, R5, 0x1f, RZ, 0xc0, !PT ;  /* 0x0000001f055d7812 */ /* 0x001fe200078ec0ff */
[----:B--2---:R-:W-:-:S03]  /*0bc0*/  @P1 IMAD.WIDE R2, R136, 0x4, R2 ;  /* 0x0000000488021825 */ /* 0x004fc600078e0202 */
[----:B------:R-:W-:Y:S02]  /*0bd0*/  LEA.HI.SX32 R4, R4, R93, 0x1e ;  /* 0x0000005d04047211 */ /* 0x000fe400078ff2ff */
[----:B-----5:R0:W5:Y:S03]  /*0be0*/  @P1 LDG.E R141, desc[UR8][R2.64] ;  /* 0x00000008028d1981 */ /* 0x020166000c1e1900 */
[----:B-1----:R-:W-:-:S06]  /*0bf0*/  IMAD.WIDE.U32 R92, R4, 0x10, R132 ;  /* 0x00000010045c7825 */ /* 0x002fcc00078e0084 */
[----:B------:R-:W5:Y:S01]  /*0c00*/  LDG.E.128 R92, desc[UR8][R92.64] ;  /* 0x000000085c5c7981 */ /* 0x000f62000c1e1d00 */
[----:B------:R-:W-:-:S04]  /*0c10*/  ISETP.NE.U32.AND P0, PT, RZ, UR10, PT ;  /* 0x0000000aff007c0c */ /* 0x000fc8000bf05070 */
[----:B------:R-:W-:Y:S01]  /*0c20*/  ISETP.NE.AND.EX P0, PT, RZ, UR11, PT, P0 ;  /* 0x0000000bff007c0c */ /* 0x000fe2000bf05300 */
[----:B------:R-:W-:-:S12]  /*0c30*/  HFMA2 R140, -RZ, RZ, 0.1171875, 0 ;  /* 0x2f800000ff8c7431 */ /* 0x000fd800000001ff */
[----:B0-----:R-:W-:Y:S05]  /*0c40*/  @!P0 BRA `(.L_x_41789) ;  /* 0x0000001400248947 */ /* 0x001fea0003800000 */
        /* <DEDUP_REMOVED lines=14> */
.L_x_45756:
[----:B------:R-:W-:Y:S05]  /*0d30*/  BRX R2 -0xd40                                          (*"BRANCH_TARGETS .L_x_45757,.L_x_45758,.L_x_45759"*) ;  /* 0xfffffff002b07949 */ /* 0x000fea000383ffff */
.L_x_45759:
[----:B------:R-:W-:Y:S01]  /*0d40*/  IADD3 R2, PT, PT, R128, 0x1, RZ ;  /* 0x0000000180027810 */ /* 0x000fe20007ffe0ff */
[----:B------:R-:W-:Y:S02]  /*0d50*/  IMAD.MOV.U32 R0, RZ, RZ, R147 ;  /* 0x000000ffff007224 */ /* 0x000fe400078e0093 */
[----:B------:R-:W-:Y:S01]  /*0d60*/  IMAD.MOV.U32 R3, RZ, RZ, R8 ;  /* 0x000000ffff037224 */ /* 0x000fe200078e0008 */
[----:B------:R-:W-:Y:S06]  /*0d70*/  BRA `(.L_x_41791) ;  /* 0x0000000000f47947 */ /* 0x000fec0003800000 */
.L_x_45757:
[----:B------:R-:W-:Y:S01]  /*0d80*/  MOV R0, R147 ;  /* 0x0000009300007202 */ /* 0x000fe20000000f00 */
[----:B------:R-:W-:Y:S02]  /*0d90*/  IMAD.MOV.U32 R2, RZ, RZ, 0x3 ;  /* 0x00000003ff027424 */ /* 0x000fe400078e00ff */
[----:B------:R-:W-:Y:S01]  /*0da0*/  IMAD.MOV.U32 R3, RZ, RZ, R9 ;  /* 0x000000ffff037224 */ /* 0x000fe200078e0009 */
[----:B------:R-:W-:Y:S06]  /*0db0*/  BRA `(.L_x_41791) ;  /* 0x0000000000e47947 */ /* 0x000fec0003800000 */
.L_x_45758:
        /* <DEDUP_REMOVED lines=13> */
.L_x_41793:
[----:B------:R-:W-:Y:S05]  /*0e90*/  BSYNC.RECONVERGENT B2 ;  /* 0x0000000000027941 */ /* 0x000fea0003800200 */
.L_x_41792:
        /* <DEDUP_REMOVED lines=43> */
.L_x_41791:
[----:B------:R-:W-:Y:S05]  /*1150*/  BSYNC.RECONVERGENT B1 ;  /* 0x0000000000017941 */ /* 0x000fea0003800200 */
.L_x_41790:
        /* <DEDUP_REMOVED lines=8> */
[----:B------:R-:W-:Y:S02]  /*11e0*/  IMAD.MOV.U32 R3, RZ, RZ, R6 ;  /* 0x000000ffff037224 */ /* 0x000fe400078e0006 */
        /* <DEDUP_REMOVED lines=14> */
.L_x_41796:
        /* <DEDUP_REMOVED lines=13> */
.L_x_41798:
[----:B------:R-:W-:Y:S05]  /*13a0*/  BSYNC.RECONVERGENT B2 ;  /* 0x0000000000027941 */ /* 0x000fea0003800200 */
.L_x_41797:
        /* <DEDUP_REMOVED lines=43> */
.L_x_41795:
[----:B------:R-:W-:Y:S05]  /*1660*/  BSYNC.RECONVERGENT B1 ;  /* 0x0000000000017941 */ /* 0x000fea0003800200 */
.L_x_41794:
        /* <DEDUP_REMOVED lines=21> */
.L_x_41801:
        /* <DEDUP_REMOVED lines=13> */
.L_x_41803:
[----:B------:R-:W-:Y:S05]  /*1890*/  BSYNC.RECONVERGENT B2 ;  /* 0x0000000000027941 */ /* 0x000fea0003800200 */
.L_x_41802:
        /* <DEDUP_REMOVED lines=43> */
.L_x_41800:
[----:B------:R-:W-:Y:S05]  /*1b50*/  BSYNC.RECONVERGENT B1 ;  /* 0x0000000000017941 */ /* 0x000fea0003800200 */
.L_x_41799:
[----:B------:R-:W-:Y:S01]  /*1b60*/  I2FP.F32.U32 R3, R2 ;  /* 0x0000000200037245 */ /* 0x000fe20000201000 */
[----:B------:R-:W-:Y:S01]  /*1b70*/  FMUL.FTZ R97, R94, R141 ;  /* 0x0000008d5e617220 */ /* 0x000fe20000410000 */
[----:B------:R-:W-:Y:S01]  /*1b80*/  ISETP.NE.AND P5, PT, R100, 0x1, PT ;  /* 0x000000016400780c */ /* 0x000fe20003fa5270 */
[----:B------:R-:W-:Y:S01]  /*1b90*/  BSSY.RECONVERGENT B1, `(.L_x_41804) ;  /* 0x000004b000017945 */ /* 0x000fe20003800200 */
[----:B------:R-:W-:Y:S02]  /*1ba0*/  IMAD.MOV.U32 R106, RZ, RZ, 0x2 ;  /* 0x00000002ff6a7424 */ /* 0x000fe400078e00ff */
[----:B------:R-:W-:Y:S01]  /*1bb0*/  FFMA.FTZ R2, R3, R140, 1.1641532182693481445e-10 ;  /* 0x2f00000003027423 */ /* 0x000fe2000001008c */
[----:B------:R-:W-:-:S04]  /*1bc0*/  FMUL.FTZ R97, R97, R138 ;  /* 0x0000008a61617220 */ /* 0x000fc80000410000 */
        /* <DEDUP_REMOVED lines=14> */
.L_x_41806:
        /* <DEDUP_REMOVED lines=13> */
.L_x_41808:
[----:B------:R-:W-:Y:S05]  /*1d80*/  BSYNC.RECONVERGENT B2 ;  /* 0x0000000000027941 */ /* 0x000fea0003800200 */
.L_x_41807:
        /* <DEDUP_REMOVED lines=43> */
.L_x_41805:
[----:B------:R-:W-:Y:S05]  /*2040*/  BSYNC.RECONVERGENT B1 ;  /* 0x0000000000017941 */ /* 0x000fea0003800200 */
.L_x_41804:
        /* <DEDUP_REMOVED lines=9> */
.L_x_41789:
        /* <DEDUP_REMOVED lines=16> */
.L_x_41812:
        /* <DEDUP_REMOVED lines=13> */
.L_x_41814:
[----:B------:R-:W-:Y:S05]  /*22b0*/  BSYNC.RECONVERGENT B2 ;  /* 0x0000000000027941 */ /* 0x000fea0003800200 */
.L_x_41813:
        /* <DEDUP_REMOVED lines=43> */
.L_x_41811:
[----:B------:R-:W-:Y:S05]  /*2570*/  BSYNC.RECONVERGENT B1 ;  /* 0x0000000000017941 */ /* 0x000fea0003800200 */
.L_x_41810:
[----:B------:R-:W-:Y:S01]  /*2580*/  ISETP.NE.AND P3, PT, R96, 0x1, PT ;  /* 0x000000016000780c */ /* 0x000fe20003f65270 */
[----:B------:R-:W-:Y:S01]  /*2590*/  IMAD.U32 R138, RZ, RZ, UR34 ;  /* 0x00000022ff8a7e24 */ /* 0x000fe2000f8e00ff */
[----:B------:R-:W-:Y:S01]  /*25a0*/  I2FP.F32.U32 R3, R2 ;  /* 0x0000000200037245 */ /* 0x000fe20000201000 */
[----:B------:R-:W-:Y:S01]  /*25b0*/  BSSY.RECONVERGENT B1, `(.L_x_41815) ;  /* 0x000004a000017945 */ /* 0x000fe20003800200 */
[----:B------:R-:W-:Y:S01]  /*25c0*/  MOV R139, UR33 ;  /* 0x00000021008b7c02 */ /* 0x000fe20008000f00 */
[----:B------:R-:W-:Y:S02]  /*25d0*/  IMAD.MOV.U32 R97, RZ, RZ, 0x2 ;  /* 0x00000002ff617424 */ /* 0x000fe400078e00ff */
[----:B------:R-:W-:Y:S01]  /*25e0*/  FFMA.FTZ R2, R3, R140, 1.1641532182693481445e-10 ;  /* 0x2f00000003027423 */ /* 0x000fe2000001008c */
[----:B-----5:R-:W-:-:S04]  /*25f0*/  FMUL.FTZ R3, R92, R141 ;  /* 0x0000008d5c037220 */ /* 0x020fc80000410000 */
        /* <DEDUP_REMOVED lines=12> */
.L_x_41817:
        /* <DEDUP_REMOVED lines=13> */
.L_x_41819:
[----:B------:R-:W-:Y:S05]  /*2790*/  BSYNC.RECONVERGENT B2 ;  /* 0x0000000000027941 */ /* 0x000fea0003800200 */
.L_x_41818:
        /* <DEDUP_REMOVED lines=43> */
.L_x_41816:
[----:B------:R-:W-:Y:S05]  /*2a50*/  BSYNC.RECONVERGENT B1 ;  /* 0x0000000000017941 */ /* 0x000fea0003800200 */
.L_x_41815:
        /* <DEDUP_REMOVED lines=18> */
.L_x_41822:
        /* <DEDUP_REMOVED lines=13> */
.L_x_41824:
[----:B------:R-:W-:Y:S05]  /*2c50*/  BSYNC.RECONVERGENT B2 ;  /* 0x0000000000027941 */ /* 0x000fea0003800200 */
.L_x_41823:
        /* <DEDUP_REMOVED lines=43> */
.L_x_41821:
[----:B------:R-:W-:Y:S05]  /*2f10*/  BSYNC.RECONVERGENT B1 ;  /* 0x0000000000017941 */ /* 0x000fea0003800200 */
.L_x_41820:
[----:B------:R-:W-:Y:S01]  /*2f20*/  ISETP.NE.AND P5, PT, R96, 0x1, PT ;  /* 0x000000016000780c */ /* 0x000fe20003fa5270 */
[----:B------:R-:W-:Y:S01]  /*2f30*/  BSSY.RECONVERGENT B1, `(.L_x_41825) ;  /* 0x000004a000017945 */ /* 0x000fe20003800200 */
[----:B------:R-:W-:Y:S01]  /*2f40*/  I2FP.F32.U32 R3, R2 ;  /* 0x0000000200037245 */ /* 0x000fe20000201000 */
[----:B------:R-:W-:-:S04]  /*2f50*/  HFMA2 R106, -RZ, RZ, 0, 1.1920928955078125e-07 ;  /* 0x00000002ff6a7431 */ /* 0x000fc800000001ff */
        /* <DEDUP_REMOVED lines=14> */
.L_x_41827:
        /* <DEDUP_REMOVED lines=13> */
.L_x_41829:
[----:B------:R-:W-:Y:S05]  /*3110*/  BSYNC.RECONVERGENT B2 ;  /* 0x0000000000027941 */ /* 0x000fea0003800200 */
.L_x_41828:
        /* <DEDUP_REMOVED lines=43> */
.L_x_41826:
[----:B------:R-:W-:Y:S05]  /*33d0*/  BSYNC.RECONVERGENT B1 ;  /* 0x0000000000017941 */ /* 0x000fea0003800200 */
.L_x_41825:
        /* <DEDUP_REMOVED lines=10> */
.L_x_41809:
[----:B------:R-:W0:Y:S01]  /*3480*/  LDC.64 R152, c[0x0][0x3a8] ;  /* 0x0000ea00ff987b82 */ /* 0x000e220000000a00 */
[----:B------:R-:W-:Y:S02]  /*3490*/  SEL R2, RZ, 0x1000000, !P5 ;  /* 0x01000000ff027807 */ /* 0x000fe40006800000 */
[----:B------:R-:W-:Y:S02]  /*34a0*/  SEL R3, RZ, 0x10000, !P4 ;  /* 0x00010000ff037807 */ /* 0x000fe40006000000 */
[----:B------:R-:W-:Y:S02]  /*34b0*/  SEL R96, RZ, 0x100, !P3 ;  /* 0x00000100ff607807 */ /* 0x000fe40005800000 */
[----:B------:R-:W-:Y:S01]  /*34c0*/  SEL R97, RZ, 0x1, !P2 ;  /* 0x00000001ff617807 */ /* 0x000fe20005000000 */
[----:B------:R-:W1:Y:S01]  /*34d0*/  LDC.64 R150, c[0x0][0x3b0] ;  /* 0x0000ec00ff967b82 */ /* 0x000e620000000a00 */
[----:B------:R-:W-:Y:S01]  /*34e0*/  IADD3 R2, PT, PT, R96, R2, R3 ;  /* 0x0000000260027210 */ /* 0x000fe20007ffe003 */
[----:B------:R-:W-:-:S03]  /*34f0*/  VIADD R3, R4, 0x20 ;  /* 0x0000002004037836 */ /* 0x000fc60000000000 */
[----:B------:R-:W-:Y:S01]  /*3500*/  IADD3 R105, PT, PT, R2, R97, RZ ;  /* 0x0000006102697210 */ /* 0x000fe20007ffe0ff */
        /* <DEDUP_REMOVED lines=26> */
.L_x_41833:
        /* <DEDUP_REMOVED lines=13> */
.L_x_41835:
[----:B------:R-:W-:Y:S05]  /*3780*/  BSYNC.RECONVERGENT B2 ;  /* 0x0000000000027941 */ /* 0x000fea0003800200 */
.L_x_41834:
        /* <DEDUP_REMOVED lines=42> */
.L_x_41832:
[----:B------:R-:W-:Y:S05]  /*3a30*/  BSYNC.RECONVERGENT B1 ;  /* 0x0000000000017941 */ /* 0x000fea0003800200 */
.L_x_41831:
[----:B------:R-:W-:Y:S01]  /*3a40*/  I2FP.F32.U32 R105, R104 ;  /* 0x0000006800697245 */ /* 0x000fe20000201000 */
[----:B-----5:R-:W-:Y:S01]  /*3a50*/  FMUL.FTZ R107, R96, R141 ;  /* 0x0000008d606b7220 */ /* 0x020fe20000410000 */
[----:B------:R-:W-:Y:S01]  /*3a60*/  ISETP.NE.AND P3, PT, R2, 0x1, PT ;  /* 0x000000010200780c */ /* 0x000fe20003f65270 */
[----:B------:R-:W-:Y:S02]  /*3a70*/  BSSY.RECONVERGENT B1, `(.L_x_41836) ;  /* 0x000004b000017945 */ /* 0x000fe40003800200 */
[----:B------:R-:W-:Y:S01]  /*3a80*/  FFMA.FTZ R0, R105, R140, 1.1641532182693481445e-10 ;  /* 0x2f00000069007423 */ /* 0x000fe2000001008c */
[----:B------:R-:W-:-:S04]  /*3a90*/  FMUL.FTZ R107, R107, R138 ;  /* 0x0000008a6b6b7220 */ /* 0x000fc80000410000 */
        /* <DEDUP_REMOVED lines=15> */
.L_x_41838:
        /* <DEDUP_REMOVED lines=13> */
.L_x_41840:
[----:B------:R-:W-:Y:S05]  /*3c60*/  BSYNC.RECONVERGENT B2 ;  /* 0x0000000000027941 */ /* 0x000fea0003800200 */
.L_x_41839:
        /* <DEDUP_REMOVED lines=43> */
.L_x_41837:
[----:B------:R-:W-:Y:S05]  /*3f20*/  BSYNC.RECONVERGENT B1 ;  /* 0x0000000000017941 */ /* 0x000fea0003800200 */
.L_x_41836:
        /* <DEDUP_REMOVED lines=21> */
.L_x_41843:
        /* <DEDUP_REMOVED lines=13> */
.L_x_41845:
[----:B------:R-:W-:Y:S05]  /*4150*/  BSYNC.RECONVERGENT B2 ;  /* 0x0000000000027941 */ /* 0x000fea0003800200 */
.L_x_41844:
        /* <DEDUP_REMOVED lines=43> */
.L_x_41842:
[----:B------:R-:W-:Y:S05]  /*4410*/  BSYNC.RECONVERGENT B1 ;  /* 0x0000000000017941 */ /* 0x000fea0003800200 */
.L_x_41841:
        /* <DEDUP_REMOVED lines=21> */
.L_x_41848:
        /* <DEDUP_REMOVED lines=13> */
.L_x_41850:
[----:B------:R-:W-:Y:S05]  /*4640*/  BSYNC.RECONVERGENT B2 ;  /* 0x0000000000027941 */ /* 0x000fea0003800200 */
.L_x_41849:
        /* <DEDUP_REMOVED lines=43> */
.L_x_41847:
[----:B------:R-:W-:Y:S05]  /*4900*/  BSYNC.RECONVERGENT B1 ;  /* 0x0000000000017941 */ /* 0x000fea0003800200 */
.L_x_41846:
        /* <DEDUP_REMOVED lines=9> */
.L_x_41830:
        /* <DEDUP_REMOVED lines=16> */
.L_x_41854:
        /* <DEDUP_REMOVED lines=13> */
.L_x_41856:
[----:B------:R-:W-:Y:S05]  /*4b70*/  BSYNC.RECONVERGENT B2 ;  /* 0x0000000000027941 */ /* 0x000fea0003800200 */
.L_x_41855:
        /* <DEDUP_REMOVED lines=42> */
.L_x_41853:
[----:B------:R-:W-:Y:S05]  /*4e20*/  BSYNC.RECONVERGENT B1 ;  /* 0x0000000000017941 */ /* 0x000fea0003800200 */
.L_x_41852:
[----:B------:R-:W-:Y:S01]  /*4e30*/  ISETP.NE.AND P3, PT, R100, 0x1, PT ;  /* 0x000000016400780c */ /* 0x000fe20003f65270 */
[----:B------:R-:W-:Y:S01]  /*4e40*/  BSSY.RECONVERGENT B1, `(.L_x_41857) ;  /* 0x000004a000017945 */ /* 0x000fe20003800200 */
[----:B------:R-:W-:Y:S01]  /*4e50*/  I2FP.F32.U32 R101, R2 ;  /* 0x0000000200657245 */ /* 0x000fe20000201000 */
[----:B------:R-:W-:-:S04]  /*4e60*/  HFMA2 R2, -RZ, RZ, 0, 1.1920928955078125e-07 ;  /* 0x00000002ff027431 */ /* 0x000fc800000001ff */
[----:B------:R-:W-:Y:S01]  /*4e70*/  FFMA.FTZ R0, R101, R140, 1.1641532182693481445e-10 ;  /* 0x2f00000065007423 */ /* 0x000fe2000001008c */
[----:B-----5:R-:W-:-:S04]  /*4e80*/  FMUL.FTZ R101, R96, R141 ;  /* 0x0000008d60657220 */ /* 0x020fc80000410000 */
        /* <DEDUP_REMOVED lines=12> */
.L_x_41859:
        /* <DEDUP_REMOVED lines=13> */
.L_x_41861:
[----:B------:R-:W-:Y:S05]  /*5020*/  BSYNC.RECONVERGENT B2 ;  /* 0x0000000000027941 */ /* 0x000fea0003800200 */
.L_x_41860:
        /* <DEDUP_REMOVED lines=43> */
.L_x_41858:
[----:B------:R-:W-:Y:S05]  /*52e0*/  BSYNC.RECONVERGENT B1 ;  /* 0x0000000000017941 */ /* 0x000fea0003800200 */
.L_x_41857:
[----:B------:R-:W-:Y:S01]  /*52f0*/  ISETP.NE.AND P4, PT, R2, 0x1, PT ;  /* 0x000000010200780c */ /* 0x000fe20003f85270 */
[----:B------:R-:W-:Y:S01]  /*5300*/  FMUL.FTZ R97, R97, R141 ;  /* 0x0000008d61617220 */ /* 0x000fe20000410000 */
[----:B------:R-:W-:Y:S01]  /*5310*/  I2FP.F32.U32 R101, R0 ;  /* 0x0000000000657245 */ /* 0x000fe20000201000 */
[----:B------:R-:W-:Y:S01]  /*5320*/  BSSY.RECONVERGENT B1, `(.L_x_41862) ;  /* 0x0000048000017945 */ /* 0x000fe20003800200 */
[----:B------:R-:W-:Y:S02]  /*5330*/  IMAD.MOV.U32 R100, RZ, RZ, 0x2 ;  /* 0x00000002ff647424 */ /* 0x000fe400078e00ff */
[----:B------:R-:W-:Y:S01]  /*5340*/  FMUL.FTZ R97, R97, R138 ;  /* 0x0000008a61617220 */ /* 0x000fe20000410000 */
[----:B------:R-:W-:-:S05]  /*5350*/  FFMA.FTZ R0, R101, R140, 1.1641532182693481445e-10 ;  /* 0x2f00000065007423 */ /* 0x000fca000001008c */
        /* <DEDUP_REMOVED lines=11> */
.L_x_41864:
        /* <DEDUP_REMOVED lines=13> */
.L_x_41866:
[----:B------:R-:W-:Y:S05]  /*54e0*/  BSYNC.RECONVERGENT B2 ;  /* 0x0000000000027941 */ /* 0x000fea0003800200 */
.L_x_41865:
        /* <DEDUP_REMOVED lines=43> */
.L_x_41863:
[----:B------:R-:W-:Y:S05]  /*57a0*/  BSYNC.RECONVERGENT B1 ;  /* 0x0000000000017941 */ /* 0x000fea0003800200 */
.L_x_41862:
[----:B------:R-:W-:Y:S01]  /*57b0*/  ISETP.NE.AND P5, PT, R100, 0x1, PT ;  /* 0x000000016400780c */ /* 0x000fe20003fa5270 */
[----:B------:R-:W-:Y:S01]  /*57c0*/  BSSY.RECONVERGENT B1, `(.L_x_41867) ;  /* 0x000004a000017945 */ /* 0x000fe20003800200 */
[----:B------:R-:W-:Y:S01]  /*57d0*/  I2FP.F32.U32 R101, R0 ;  /* 0x0000000000657245 */ /* 0x000fe20000201000 */
[----:B------:R-:W-:-:S04]  /*57e0*/  IMAD.MOV.U32 R110, RZ, RZ, 0x2 ;  /* 0x00000002ff6e7424 */ /* 0x000fc800078e00ff */
        /* <DEDUP_REMOVED lines=14> */
.L_x_41869:
        /* <DEDUP_REMOVED lines=13> */
.L_x_41871:
[----:B------:R-:W-:Y:S05]  /*59a0*/  BSYNC.RECONVERGENT B2 ;  /* 0x0000000000027941 */ /* 0x000fea0003800200 */
.L_x_41870:
        /* <DEDUP_REMOVED lines=43> */
.L_x_41868:
[----:B------:R-:W-:Y:S05]  /*5c60*/  BSYNC.RECONVERGENT B1 ;  /* 0x0000000000017941 */ /* 0x000fea0003800200 */
.L_x_41867:
        /* <DEDUP_REMOVED lines=10> */
.L_x_41851:
        /* <DEDUP_REMOVED lines=33> */
.L_x_41875:
        /* <DEDUP_REMOVED lines=13> */
.L_x_41877:
[----:B------:R-:W-:Y:S05]  /*5ff0*/  BSYNC.RECONVERGENT B2 ;  /* 0x0000000000027941 */ /* 0x000fea0003800200 */
.L_x_41876:
        /* <DEDUP_REMOVED lines=42> */
.L_x_41874:
[----:B------:R-:W-:Y:S05]  /*62a0*/  BSYNC.RECONVERGENT B1 ;  /* 0x0000000000017941 */ /* 0x000fea0003800200 */
.L_x_41873:
        /* <DEDUP_REMOVED lines=21> */
.L_x_41880:
        /* <DEDUP_REMOVED lines=13> */
.L_x_41882:
[----:B------:R-:W-:Y:S05]  /*64d0*/  BSYNC.RECONVERGENT B2 ;  /* 0x0000000000027941 */ /* 0x000fea0003800200 */
.L_x_41881:
        /* <DEDUP_REMOVED lines=43> */
.L_x_41879:
[----:B------:R-:W-:Y:S05]  /*6790*/  BSYNC.RECONVERGENT B1 ;  /* 0x0000000000017941 */ /* 0x000fea0003800200 */
.L_x_41878:
        /* <DEDUP_REMOVED lines=21> */
.L_x_41885:
        /* <DEDUP_REMOVED lines=13> */
.L_x_41887:
[----:B------:R-:W-:Y:S05]  /*69c0*/  BSYNC.RECONVERGENT B2 ;  /* 0x0000000000027941 */ /* 0x000fea0003800200 */
.L_x_41886:
        /* <DEDUP_REMOVED lines=43> */
.L_x_41884:
[----:B------:R-:W-:Y:S05]  /*6c80*/  BSYNC.RECONVERGENT B1 ;  /* 0x0000000000017941 */ /* 0x000fea0003800200 */
.L_x_41883:
        /* <DEDUP_REMOVED lines=21> */
.L_x_41890:
        /* <DEDUP_REMOVED lines=13> */
.L_x_41892:
[----:B------:R-:W-:Y:S05]  /*6eb0*/  BSYNC.RECONVERGENT B2 ;  /* 0x0000000000027941 */ /* 0x000fea0003800200 */
.L_x_41891:
        /* <DEDUP_REMOVED lines=43> */
.L_x_41889:
[----:B------:R-:W-:Y:S05]  /*7170*/  BSYNC.RECONVERGENT B1 ;  /* 0x0000000000017941 */ /* 0x000fea0003800200 */
.L_x_41888:
        /* <DEDUP_REMOVED lines=9> */
.L_x_41872:
        /* <DEDUP_REMOVED lines=16> */
.L_x_41896:
        /* <DEDUP_REMOVED lines=13> */
.L_x_41898:
[----:B------:R-:W-:Y:S05]  /*73e0*/  BSYNC.RECONVERGENT B2 ;  /* 0x0000000000027941 */ /* 0x000fea0003800200 */
.L_x_41897:
        /* <DEDUP_REMOVED lines=42> */
.L_x_41895:
[----:B------:R-:W-:Y:S05]  /*7690*/  BSYNC.RECONVERGENT B1 ;  /* 0x0000000000017941 */ /* 0x000fea0003800200 */
.L_x_41894:
[----:B------:R-:W-:Y:S01]  /*76a0*/  ISETP.NE.AND P3, PT, R104, 0x1, PT ;  /* 0x000000016800780c */ /* 0x000fe20003f65270 */
[----:B------:R-:W-:Y:S01]  /*76b0*/  BSSY.RECONVERGENT B1, `(.L_x_41899) ;  /* 0x000004a000017945 */ /* 0x000fe20003800200 */
[----:B------:R-:W-:Y:S01]  /*76c0*/  I2FP.F32.U32 R105, R0 ;  /* 0x0000000000697245 */ /* 0x000fe20000201000 */
[----:B------:R-:W-:-:S04]  /*76d0*/  IMAD.MOV.U32 R106, RZ, RZ, 0x2 ;  /* 0x00000002ff6a7424 */ /* 0x000fc800078e00ff */
        /* <DEDUP_REMOVED lines=14> */
.L_x_41901:
        /* <DEDUP_REMOVED lines=13> */
.L_x_41903:
[----:B------:R-:W-:Y:S05]  /*7890*/  BSYNC.RECONVERGENT B2 ;  /* 0x0000000000027941 */ /* 0x000fea0003800200 */
.L_x_41902:
        /* <DEDUP_REMOVED lines=43> */
.L_x_41900:
[----:B------:R-:W-:Y:S05]  /*7b50*/  BSYNC.RECONVERGENT B1 ;  /* 0x0000000000017941 */ /* 0x000fea0003800200 */
.L_x_41899:
        /* <DEDUP_REMOVED lines=18> */
.L_x_41906:
        /* <DEDUP_REMOVED lines=13> */
.L_x_41908:
[----:B------:R-:W-:Y:S05]  /*7d50*/  BSYNC.RECONVERGENT B2 ;  /* 0x0000000000027941 */ /* 0x000fea0003800200 */
.L_x_41907:
        /* <DEDUP_REMOVED lines=43> */
.L_x_41905:
[----:B------:R-:W-:Y:S05]  /*8010*/  BSYNC.RECONVERGENT B1 ;  /* 0x0000000000017941 */ /* 0x000fea0003800200 */
.L_x_41904:
[----:B------:R-:W-:Y:S01]  /*8020*/  ISETP.NE.AND P5, PT, R104, 0x1, PT ;  /* 0x000000016800780c */ /* 0x000fe20003fa5270 */
[----:B------:R-:W-:Y:S01]  /*8030*/  BSSY.RECONVERGENT B1, `(.L_x_41909) ;  /* 0x000004a000017945 */ /* 0x000fe20003800200 */
[----:B------:R-:W-:Y:S01]  /*8040*/  I2FP.F32.U32 R105, R0 ;  /* 0x0000000000697245 */ /* 0x000fe20000201000 */
[----:B------:R-:W-:-:S04]  /*8050*/  IMAD.MOV.U32 R115, RZ, RZ, 0x2 ;  /* 0x00000002ff737424 */ /* 0x000fc800078e00ff */
        /* <DEDUP_REMOVED lines=14> */
.L_x_41911:
        /* <DEDUP_REMOVED lines=13> */
.L_x_41913:
[----:B------:R-:W-:Y:S05]  /*8210*/  BSYNC.RECONVERGENT B2 ;  /* 0x0000000000027941 */ /* 0x000fea0003800200 */
.L_x_41912:
        /* <DEDUP_REMOVED lines=43> */
.L_x_41910:
[----:B------:R-:W-:Y:S05]  /*84d0*/  BSYNC.RECONVERGENT B1 ;  /* 0x0000000000017941 */ /* 0x000fea0003800200 */
.L_x_41909:
        /* <DEDUP_REMOVED lines=10> */
.L_x_41893:
[----:B------:R-:W-:Y:S01]  /*8580*/  SEL R0, RZ, 0x1000000, !P5 ;  /* 0x01000000ff007807 */ /* 0x000fe20006800000 */
[C---:B------:R-:W-:Y:S01]  /*8590*/  IMAD.WIDE.U32 R108, R2.reuse, 0x10, R152 ;  /* 0x00000010026c7825 */ /* 0x040fe200078e0098 */
[----:B------:R-:W-:Y:S02]  /*85a0*/  SEL R105, RZ, 0x10000, !P4 ;  /* 0x00010000ff697807 */ /* 0x000fe40006000000 */
[----:B------:R-:W-:Y:S01]  /*85b0*/  SEL R104, RZ, 0x100, !P3 ;  /* 0x00000100ff687807 */ /* 0x000fe20005800000 */
[----:B------:R-:W-:Y:S01]  /*85c0*/  IMAD.WIDE.U32 R110, R2, 0x4, R150 ;  /* 0x00000004026e7825 */ /* 0x000fe200078e0096 */
[----:B------:R-:W-:Y:S01]  /*85d0*/  SEL R107, RZ, 0x1, !P2 ;  /* 0x00000001ff6b7807 */ /* 0x000fe20005000000 */
[----:B------:R0:W-:Y:S01]  /*85e0*/  STG.E.128 desc[UR8][R108.64], R100 ;  /* 0x000000646c007986 */ /* 0x0001e2000c101d08 */
[----:B------:R-:W-:Y:S01]  /*85f0*/  IADD3 R104, PT, PT, R104, R0, R105 ;  /* 0x0000000068687210 */ /* 0x000fe20007ffe069 */
[----:B------:R-:W-:-:S04]  /*8600*/  VIADD R0, R4, 0x60 ;  /* 0x0000006004007836 */ /* 0x000fc80000000000 */
        /* <DEDUP_REMOVED lines=24> */
.L_x_41917:
        /* <DEDUP_REMOVED lines=13> */
.L_x_41919:
[----:B------:R-:W-:Y:S05]  /*8860*/  BSYNC.RECONVERGENT B2 ;  /* 0x0000000000027941 */ /* 0x000fea0003800200 */
.L_x_41918:
        /* <DEDUP_REMOVED lines=42> */
.L_x_41916:
[----:B------:R-:W-:Y:S05]  /*8b10*/  BSYNC.RECONVERGENT B1 ;  /* 0x0000000000017941 */ /* 0x000fea0003800200 */
.L_x_41915:
        /* <DEDUP_REMOVED lines=21> */
.L_x_41922:
        /* <DEDUP_REMOVED lines=13> */
.L_x_41924:
[----:B------:R-:W-:Y:S05]  /*8d40*/  BSYNC.RECONVERGENT B2 ;  /* 0x0000000000027941 */ /* 0x000fea0003800200 */
.L_x_41923:
        /* <DEDUP_REMOVED lines=43> */
.L_x_41921:
[----:B------:R-:W-:Y:S05]  /*9000*/  BSYNC.RECONVERGENT B1 ;  /* 0x0000000000017941 */ /* 0x000fea0003800200 */
.L_x_41920:
        /* <DEDUP_REMOVED lines=21> */
.L_x_41927:
        /* <DEDUP_REMOVED lines=13> */
.L_x_41929:
[----:B------:R-:W-:Y:S05]  /*9230*/  BSYNC.RECONVERGENT B2 ;  /* 0x0000000000027941 */ /* 0x000fea0003800200 */
.L_x_41928:
        /* <DEDUP_REMOVED lines=43> */
.L_x_41926:
[----:B------:R-:W-:Y:S05]  /*94f0*/  BSYNC.RECONVERGENT B1 ;  /* 0x0000000000017941 */ /* 0x000fea0003800200 */
.L_x_41925:
        /* <DEDUP_REMOVED lines=21> */
.L_x_41932:
        /* <DEDUP_REMOVED lines=13> */
.L_x_41934:
[----:B------:R-:W-:Y:S05]  /*9720*/  BSYNC.RECONVERGENT B2 ;  /* 0x0000000000027941 */ /* 0x000fea0003800200 */
.L_x_41933:
        /* <DEDUP_REMOVED lines=43> */
.L_x_41931:
[----:B------:R-:W-:Y:S05]  /*99e0*/  BSYNC.RECONVERGENT B1 ;  /* 0x0000000000017941 */ /* 0x000fea0003800200 */
.L_x_41930:
        /* <DEDUP_REMOVED lines=9> */
.L_x_41914:
        /* <DEDUP_REMOVED lines=16> */
.L_x_41938:
        /* <DEDUP_REMOVED lines=13> */
.L_x_41940:
[----:B------:R-:W-:Y:S05]  /*9c50*/  BSYNC.RECONVERGENT B2 ;  /* 0x0000000000027941 */ /* 0x000fea0003800200 */
.L_x_41939:
        /* <DEDUP_REMOVED lines=42> */
.L_x_41937:
[----:B------:R-:W-:Y:S05]  /*9f00*/  BSYNC.RECONVERGENT B1 ;  /* 0x0000000000017941 */ /* 0x000fea0003800200 */
.L_x_41936:
[----:B------:R-:W-:Y:S01]  /*9f10*/  ISETP.NE.AND P3, PT, R110, 0x1, PT ;  /* 0x000000016e00780c */ /* 0x000fe20003f65270 */
[----:B------:R-:W-:Y:S01]  /*9f20*/  BSSY.RECONVERGENT B1, `(.L_x_41941) ;  /* 0x000004a000017945 */ /* 0x000fe20003800200 */
[----:B------:R-:W-:Y:S01]  /*9f30*/  I2FP.F32.U32 R109, R108 ;  /* 0x0000006c006d7245 */ /* 0x000fe20000201000 */
[----:B------:R-:W-:-:S04]  /*9f40*/  IMAD.MOV.U32 R111, RZ, RZ, 0x2 ;  /* 0x00000002ff6f7424 */ /* 0x000fc800078e00ff */
        /* <DEDUP_REMOVED lines=14> */
.L_x_41943:
        /* <DEDUP_REMOVED lines=13> */
.L_x_41945:
[----:B------:R-:W-:Y:S05]  /*a100*/  BSYNC.RECONVERGENT B2 ;  /* 0x0000000000027941 */ /* 0x000fea0003800200 */
.L_x_41944:
        /* <DEDUP_REMOVED lines=43> */
.L_x_41942:
[----:B------:R-:W-:Y:S05]  /*a3c0*/  BSYNC.RECONVERGENT B1 ;  /* 0x0000000000017941 */ /* 0x000fea0003800200 */
.L_x_41941:
        /* <DEDUP_REMOVED lines=18> */
.L_x_41948:
        /* <DEDUP_REMOVED lines=13> */
.L_x_41950:
[----:B------:R-:W-:Y:S05]  /*a5c0*/  BSYNC.RECONVERGENT B2 ;  /* 0x0000000000027941 */ /* 0x000fea0003800200 */
.L_x_41949:
        /* <DEDUP_REMOVED lines=43> */
.L_x_41947:
[----:B------:R-:W-:Y:S05]  /*a880*/  BSYNC.RECONVERGENT B1 ;  /* 0x0000000000017941 */ /* 0x000fea0003800200 */
.L_x_41946:
        /* <DEDUP_REMOVED lines=18> */
.L_x_41953:
        /* <DEDUP_REMOVED lines=13> */
.L_x_41955:
[----:B------:R-:W-:Y:S05]  /*aa80*/  BSYNC.RECONVERGENT B2 ;  /* 0x0000000000027941 */ /* 0x000fea0003800200 */
.L_x_41954:
        /* <DEDUP_REMOVED lines=43> */
.L_x_41952:
[----:B------:R-:W-:Y:S05]  /*ad40*/  BSYNC.RECONVERGENT B1 ;  /* 0x0000000000017941 */ /* 0x000fea0003800200 */
.L_x_41951:
        /* <DEDUP_REMOVED lines=10> */
.L_x_41935:
        /* <DEDUP_REMOVED lines=33> */
.L_x_41959:
        /* <DEDUP_REMOVED lines=13> */
.L_x_41961:
[----:B------:R-:W-:Y:S05]  /*b0d0*/  BSYNC.RECONVERGENT B2 ;  /* 0x0000000000027941 */ /* 0x000fea0003800200 */
.L_x_41960:
        /* <DEDUP_REMOVED lines=42> */
.L_x_41958:
[----:B------:R-:W-:Y:S05]  /*b380*/  BSYNC.RECONVERGENT B1 ;  /* 0x0000000000017941 */ /* 0x000fea0003800200 */
.L_x_41957:
        /* <DEDUP_REMOVED lines=21> */
.L_x_41964:
        /* <DEDUP_REMOVED lines=13> */
.L_x_41966:
[----:B------:R-:W-:Y:S05]  /*b5b0*/  BSYNC.RECONVERGENT B2 ;  /* 0x0000000000027941 */ /* 0x000fea0003800200 */
.L_x_41965:
        /* <DEDUP_REMOVED lines=43> */
.L_x_41963:
[----:B------:R-:W-:Y:S05]  /*b870*/  BSYNC.RECONVERGENT B1 ;  /* 0x0000000000017941 */ /* 0x000fea0003800200 */
.L_x_41962:
        /* <DEDUP_REMOVED lines=21> */
.L_x_41969:
        /* <DEDUP_REMOVED lines=13> */
.L_x_41971:
[----:B------:R-:W-:Y:S05]  /*baa0*/  BSYNC.RECONVERGENT B2 ;  /* 0x0000000000027941 */ /* 0x000fea0003800200 */
.L_x_41970:
        /* <DEDUP_REMOVED lines=43> */
.L_x_41968:
[----:B------:R-:W-:Y:S05]  /*bd60*/  BSYNC.RECONVERGENT B1 ;  /* 0x0000000000017941 */ /* 0x000fea0003800200 */
.L_x_41967:
        /* <DEDUP_REMOVED lines=21> */
.L_x_41974:
        /* <DEDUP_REMOVED lines=13> */
.L_x_41976:
[----:B------:R-:W-:Y:S05]  /*bf90*/  BSYNC.RECONVERGENT B2 ;  /* 0x0000000000027941 */ /* 0x000fea0003800200 */
.L_x_41975:
        /* <DEDUP_REMOVED lines=43> */
.L_x_41973:
[----:B------:R-:W-:Y:S05]  /*c250*/  BSYNC.RECONVERGENT B1 ;  /* 0x0000000000017941 */ /* 0x000fea0003800200 */
.L_x_41972:
        /* <DEDUP_REMOVED lines=9> */
.L_x_41956:
        /* <DEDUP_REMOVED lines=16> */
.L_x_41980:
        /* <DEDUP_REMOVED lines=13> */
.L_x_41982:
[----:B------:R-:W-:Y:S05]  /*c4c0*/  BSYNC.RECONVERGENT B2 ;  /* 0x0000000000027941 */ /* 0x000fea0003800200 */
.L_x_41981:
        /* <DEDUP_REMOVED lines=42> */
.L_x_41979:
[----:B------:R-:W-:Y:S05]  /*c770*/  BSYNC.RECONVERGENT B1 ;  /* 0x0000000000017941 */ /* 0x000fea0003800200 */
.L_x_41978:
        /* <DEDUP_REMOVED lines=18> */
.L_x_41985:
        /* <DEDUP_REMOVED lines=13> */
.L_x_41987:
[----:B------:R-:W-:Y:S05]  /*c970*/  BSYNC.RECONVERGENT B2 ;  /* 0x0000000000027941 */ /* 0x000fea0003800200 */
.L_x_41986:
        /* <DEDUP_REMOVED lines=43> */
.L_x_41984:
[----:B------:R-:W-:Y:S05]  /*cc30*/  BSYNC.RECONVERGENT B1 ;  /* 0x0000000000017941 */ /* 0x000fea0003800200 */
.L_x_41983:
        /* <DEDUP_REMOVED lines=18> */
.L_x_41990:
        /* <DEDUP_REMOVED lines=13> */
.L_x_41992:
[----:B------:R-:W-:Y:S05]  /*ce30*/  BSYNC.RECONVERGENT B2 ;  /* 0x0000000000027941 */ /* 0x000fea0003800200 */
.L_x_41991:
        /* <DEDUP_REMOVED lines=43> */
.L_x_41989:
[----:B------:R-:W-:Y:S05]  /*d0f0*/  BSYNC.RECONVERGENT B1 ;  /* 0x0000000000017941 */ /* 0x000fea0003800200 */
.L_x_41988:
        /* <DEDUP_REMOVED lines=18> */
.L_x_41995:
        /* <DEDUP_REMOVED lines=13> */
.L_x_41997:
[----:B------:R-:W-:Y:S05]  /*d2f0*/  BSYNC.RECONVERGENT B2 ;  /* 0x0000000000027941 */ /* 0x000fea0003800200 */
.L_x_41996:
        /* <DEDUP_REMOVED lines=43> */
.L_x_41994:
[----:B------:R-:W-:Y:S05]  /*d5b0*/  BSYNC.RECONVERGENT B1 ;  /* 0x0000000000017941 */ /* 0x000fea0003800200 */
.L_x_41993:
        /* <DEDUP_REMOVED lines=10> */
.L_x_41977:
        /* <DEDUP_REMOVED lines=33> */
.L_x_42001:
        /* <DEDUP_REMOVED lines=13> */
.L_x_42003:
[----:B------:R-:W-:Y:S05]  /*d940*/  BSYNC.RECONVERGENT B2 ;  /* 0x0000000000027941 */ /* 0x000fea0003800200 */
.L_x_42002:
        /* <DEDUP_REMOVED lines=41> */
[----:B------:R-:W-:-:S07]  /*dbe0*/  HFMA2 R122, -RZ, RZ, 0, 0 ;  /* 0x00000000ff7a7431 */ /* 0x000fce00000001ff */
.L_x_42000:
[----:B------:R-:W-:Y:S05]  /*dbf0*/  BSYNC.RECONVERGENT B1 ;  /* 0x0000000000017941 */ /* 0x000fea0003800200 */
.L_x_41999:
        /* <DEDUP_REMOVED lines=21> */
.L_x_42006:
        /* <DEDUP_REMOVED lines=13> */
.L_x_42008:
[----:B------:R-:W-:Y:S05]  /*de20*/  BSYNC.RECONVERGENT B2 ;  /* 0x0000000000027941 */ /* 0x000fea0003800200 */
.L_x_42007:
        /* <DEDUP_REMOVED lines=43> */
.L_x_42005:
[----:B------:R-:W-:Y:S05]  /*e0e0*/  BSYNC.RECONVERGENT B1 ;  /* 0x0000000000017941 */ /* 0x000fea0003800200 */
.L_x_42004:
        /* <DEDUP_REMOVED lines=21> */
.L_x_42011:
        /* <DEDUP_REMOVED lines=13> */
.L_x_42013:
[----:B------:R-:W-:Y:S05]  /*e310*/  BSYNC.RECONVERGENT B2 ;  /* 0x0000000000027941 */ /* 0x000fea0003800200 */
.L_x_42012:
        /* <DEDUP_REMOVED lines=43> */
.L_x_42010:
[----:B------:R-:W-:Y:S05]  /*e5d0*/  BSYNC.RECONVERGENT B1 ;  /* 0x0000000000017941 */ /* 0x000fea0003800200 */
.L_x_42009:
        /* <DEDUP_REMOVED lines=21> */
.L_x_42016:
        /* <DEDUP_REMOVED lines=13> */
.L_x_42018:
[----:B------:R-:W-:Y:S05]  /*e800*/  BSYNC.RECONVERGENT B2 ;  /* 0x0000000000027941 */ /* 0x000fea0003800200 */
.L_x_42017:
        /* <DEDUP_REMOVED lines=43> */
.L_x_42015:
[----:B------:R-:W-:Y:S05]  /*eac0*/  BSYNC.RECONVERGENT B1 ;  /* 0x0000000000017941 */ /* 0x000fea0003800200 */
.L_x_42014:
        /* <DEDUP_REMOVED lines=9> */
.L_x_41998:
        /* <DEDUP_REMOVED lines=16> */
.L_x_42022:
        /* <DEDUP_REMOVED lines=13> */
.L_x_42024:
[----:B------:R-:W-:Y:S05]  /*ed30*/  BSYNC.RECONVERGENT B2 ;  /* 0x0000000000027941 */ /* 0x000fea0003800200 */
.L_x_42023:
        /* <DEDUP_REMOVED lines=42> */
.L_x_42021:
[----:B------:R-:W-:Y:S05]  /*efe0*/  BSYNC.RECONVERGENT B1 ;  /* 0x0000000000017941 */ /* 0x000fea0003800200 */
.L_x_42020:
        /* <DEDUP_REMOVED lines=18> */
.L_x_42027:
        /* <DEDUP_REMOVED lines=13> */
.L_x_42029:
[----:B------:R-:W-:Y:S05]  /*f1e0*/  BSYNC.RECONVERGENT B2 ;  /* 0x0000000000027941 */ /* 0x000fea0003800200 */
.L_x_42028:
        /* <DEDUP_REMOVED lines=43> */
.L_x_42026:
[----:B------:R-:W-:Y:S05]  /*f4a0*/  BSYNC.RECONVERGENT B1 ;  /* 0x0000000000017941 */ /* 0x000fea0003800200 */
.L_x_42025:
        /* <DEDUP_REMOVED lines=18> */
.L_x_42032:
        /* <DEDUP_REMOVED lines=13> */
.L_x_42034:
[----:B------:R-:W-:Y:S05]  /*f6a0*/  BSYNC.RECONVERGENT B2 ;  /* 0x0000000000027941 */ /* 0x000fea0003800200 */
.L_x_42033:
        /* <DEDUP_REMOVED lines=43> */
.L_x_42031:
[----:B------:R-:W-:Y:S05]  /*f960*/  BSYNC.RECONVERGENT B1 ;  /* 0x0000000000017941 */ /* 0x000fea0003800200 */
.L_x_42030:
        /* <DEDUP_REMOVED lines=18> */
.L_x_42037:
        /* <DEDUP_REMOVED lines=13> */
.L_x_42039:
[----:B------:R-:W-:Y:S05]  /*fb60*/  BSYNC.RECONVERGENT B2 ;  /* 0x0000000000027941 */ /* 0x000fea0003800200 */
.L_x_42038:
        /* <DEDUP_REMOVED lines=43> */
.L_x_42036:
[----:B------:R-:W-:Y:S05]  /*fe20*/  BSYNC.RECONVERGENT B1 ;  /* 0x0000000000017941 */ /* 0x000fea0003800200 */
.L_x_42035:
        /* <DEDUP_REMOVED lines=10> */
.L_x_42019:
        /* <DEDUP_REMOVED lines=33> */
.L_x_42043:
        /* <DEDUP_REMOVED lines=13> */
.L_x_42045:
[----:B------:R-:W-:Y:S05]  /*101b0*/  BSYNC.RECONVERGENT B2 ;  /* 0x0000000000027941 */ /* 0x000fea0003800200 */
.L_x_42044:
        /* <DEDUP_REMOVED lines=42> */
.L_x_42042:
[----:B------:R-:W-:Y:S05]  /*10460*/  BSYNC.RECONVERGENT B1 ;  /* 0x0000000000017941 */ /* 0x000fea0003800200 */
.L_x_42041:
        /* <DEDUP_REMOVED lines=21> */
.L_x_42048:
        /* <DEDUP_REMOVED lines=13> */
.L_x_42050:
[----:B------:R-:W-:Y:S05]  /*10690*/  BSYNC.RECONVERGENT B2 ;  /* 0x0000000000027941 */ /* 0x000fea0003800200 */
.L_x_42049:
        /* <DEDUP_REMOVED lines=43> */
.L_x_42047:
[----:B------:R-:W-:Y:S05]  /*10950*/  BSYNC.RECONVERGENT B1 ;  /* 0x0000000000017941 */ /* 0x000fea0003800200 */
.L_x_42046:
        /* <DEDUP_REMOVED lines=21> */
.L_x_42053:
        /* <DEDUP_REMOVED lines=13> */
.L_x_42055:
[----:B------:R-:W-:Y:S05]  /*10b80*/  BSYNC.RECONVERGENT B2 ;  /* 0x0000000000027941 */ /* 0x000fea0003800200 */
.L_x_42054:
        /* <DEDUP_REMOVED lines=43> */
.L_x_42052:
[----:B------:R-:W-:Y:S05]  /*10e40*/  BSYNC.RECONVERGENT B1 ;  /* 0x0000000000017941 */ /* 0x000fea0003800200 */
.L_x_42051:
        /* <DEDUP_REMOVED lines=21> */
.L_x_42058:
        /* <DEDUP_REMOVED lines=13> */
.L_x_42060:
[----:B------:R-:W-:Y:S05]  /*11070*/  BSYNC.RECONVERGENT B2 ;  /* 0x0000000000027941 */ /* 0x000fea0003800200 */
.L_x_42059:
        /* <DEDUP_REMOVED lines=43> */
.L_x_42057:
[----:B------:R-:W-:Y:S05]  /*11330*/  BSYNC.RECONVERGENT B1 ;  /* 0x0000000000017941 */ /* 0x000fea0003800200 */
.L_x_42056:
        /* <DEDUP_REMOVED lines=9> */
.L_x_42040:
        /* <DEDUP_REMOVED lines=16> */
.L_x_42064:
        /* <DEDUP_REMOVED lines=13> */
.L_x_42066:
[----:B------:R-:W-:Y:S05]  /*115a0*/  BSYNC.RECONVERGENT B2 ;  /* 0x0000000000027941 */ /* 0x000fea0003800200 */
.L_x_42065:
        /* <DEDUP_REMOVED lines=41> */
[----:B------:R-:W-:-:S07]  /*11840*/  IMAD.MOV.U32 R120, RZ, RZ, R130 ;  /* 0x000000ffff787224 */ /* 0x000fce00078e0082 */
.L_x_42063:
[----:B------:R-:W-:Y:S05]  /*11850*/  BSYNC.RECONVERGENT B1 ;  /* 0x0000000000017941 */ /* 0x000fea0003800200 */
.L_x_42062:
[----:B------:R-:W-:Y:S01]  /*11860*/  ISETP.NE.AND P3, PT, R122, 0x1, PT ;  /* 0x000000017a00780c */ /* 0x000fe20003f65270 */
[----:B------:R-:W-:Y:S01]  /*11870*/  BSSY.RECONVERGENT B1, `(.L_x_42067) ;  /* 0x000004a000017945 */ /* 0x000fe20003800200 */
[----:B------:R-:W-:-:S05]  /*11880*/  I2FP.F32.U32 R121, R120 ;  /* 0x0000007800797245 */ /* 0x000fca0000201000 */
[----:B------:R-:W-:Y:S01]  /*11890*/  FFMA.FTZ R120, R121, R140, 1.1641532182693481445e-10 ;  /* 0x2f00000079787423 */ /* 0x000fe2000001008c */
[----:B-----5:R-:W-:Y:S01]  /*118a0*/  FMUL.FTZ R121, R116, R141 ;  /* 0x0000008d74797220 */ /* 0x020fe20000410000 */
[----:B------:R-:W-:-:S03]  /*118b0*/  MOV R116, R6 ;  /* 0x0000000600747202 */ /* 0x000fc60000000f00 */
        /* <DEDUP_REMOVED lines=12> */
.L_x_42069:
        /* <DEDUP_REMOVED lines=13> */
.L_x_42071:
[----:B------:R-:W-:Y:S05]  /*11a50*/  BSYNC.RECONVERGENT B2 ;  /* 0x0000000000027941 */ /* 0x000fea0003800200 */
.L_x_42070:
        /* <DEDUP_REMOVED lines=43> */
.L_x_42068:
[----:B------:R-:W-:Y:S05]  /*11d10*/  BSYNC.RECONVERGENT B1 ;  /* 0x0000000000017941 */ /* 0x000fea0003800200 */
.L_x_42067:
[----:B------:R-:W-:Y:S01]  /*11d20*/  ISETP.NE.AND P4, PT, R120, 0x1, PT ;  /* 0x000000017800780c */ /* 0x000fe20003f85270 */
[----:B------:R-:W-:Y:S01]  /*11d30*/  FMUL.FTZ R125, R117, R141 ;  /* 0x0000008d757d7220 */ /* 0x000fe20000410000 */
[----:B------:R-:W-:Y:S01]  /*11d40*/  I2FP.F32.U32 R121, R116 ;  /* 0x0000007400797245 */ /* 0x000fe20000201000 */
[----:B------:R-:W-:Y:S02]  /*11d50*/  BSSY.RECONVERGENT B1, `(.L_x_42072) ;  /* 0x0000048000017945 */ /* 0x000fe40003800200 */
[----:B------:R-:W-:Y:S02]  /*11d60*/  FMUL.FTZ R125, R125, R138 ;  /* 0x0000008a7d7d7220 */ /* 0x000fe40000410000 */
[----:B------:R-:W-:Y:S01]  /*11d70*/  FFMA.FTZ R116, R121, R140, 1.1641532182693481445e-10 ;  /* 0x2f00000079747423 */ /* 0x000fe2000001008c */
[----:B------:R-:W-:-:S04]  /*11d80*/  HFMA2 R121, -RZ, RZ, 0, 1.1920928955078125e-07 ;  /* 0x00000002ff797431 */ /* 0x000fc800000001ff */
        /* <DEDUP_REMOVED lines=11> */
.L_x_42074:
        /* <DEDUP_REMOVED lines=13> */
.L_x_42076:
[----:B------:R-:W-:Y:S05]  /*11f10*/  BSYNC.RECONVERGENT B2 ;  /* 0x0000000000027941 */ /* 0x000fea0003800200 */
.L_x_42075:
        /* <DEDUP_REMOVED lines=43> */
.L_x_42073:
[----:B------:R-:W-:Y:S05]  /*121d0*/  BSYNC.RECONVERGENT B1 ;  /* 0x0000000000017941 */ /* 0x000fea0003800200 */
.L_x_42072:
        /* <DEDUP_REMOVED lines=18> */
.L_x_42079:
        /* <DEDUP_REMOVED lines=13> */
.L_x_42081:
[----:B------:R-:W-:Y:S05]  /*123d0*/  BSYNC.RECONVERGENT B2 ;  /* 0x0000000000027941 */ /* 0x000fea0003800200 */
.L_x_42080:
        /* <DEDUP_REMOVED lines=43> */
.L_x_42078:
[----:B------:R-:W-:Y:S05]  /*12690*/  BSYNC.RECONVERGENT B1 ;  /* 0x0000000000017941 */ /* 0x000fea0003800200 */
.L_x_42077:
        /* <DEDUP_REMOVED lines=10> */
.L_x_42061:
        /* <DEDUP_REMOVED lines=33> */
.L_x_42085:
        /* <DEDUP_REMOVED lines=13> */
.L_x_42087:
[----:B------:R-:W-:Y:S05]  /*12a20*/  BSYNC.RECONVERGENT B2 ;  /* 0x0000000000027941 */ /* 0x000fea0003800200 */
.L_x_42086:
        /* <DEDUP_REMOVED lines=43> */
.L_x_42084:
[----:B------:R-:W-:Y:S05]  /*12ce0*/  BSYNC.RECONVERGENT B1 ;  /* 0x0000000000017941 */ /* 0x000fea0003800200 */
.L_x_42083:
        /* <DEDUP_REMOVED lines=21> */
.L_x_42090:
        /* <DEDUP_REMOVED lines=13> */
.L_x_42092:
[----:B------:R-:W-:Y:S05]  /*12f10*/  BSYNC.RECONVERGENT B2 ;  /* 0x0000000000027941 */ /* 0x000fea0003800200 */
.L_x_42091:
        /* <DEDUP_REMOVED lines=43> */
.L_x_42089:
[----:B------:R-:W-:Y:S05]  /*131d0*/  BSYNC.RECONVERGENT B1 ;  /* 0x0000000000017941 */ /* 0x000fea0003800200 */
.L_x_42088:
        /* <DEDUP_REMOVED lines=21> */
.L_x_42095:
        /* <DEDUP_REMOVED lines=13> */
.L_x_42097:
[----:B------:R-:W-:Y:S05]  /*13400*/  BSYNC.RECONVERGENT B2 ;  /* 0x0000000000027941 */ /* 0x000fea0003800200 */
.L_x_42096:
        /* <DEDUP_REMOVED lines=43> */
.L_x_42094:
[----:B------:R-:W-:Y:S05]  /*136c0*/  BSYNC.RECONVERGENT B1 ;  /* 0x0000000000017941 */ /* 0x000fea0003800200 */
.L_x_42093:
        /* <DEDUP_REMOVED lines=21> */
.L_x_42100:
        /* <DEDUP_REMOVED lines=13> */
.L_x_42102:
[----:B------:R-:W-:Y:S05]  /*138f0*/  BSYNC.RECONVERGENT B2 ;  /* 0x0000000000027941 */ /* 0x000fea0003800200 */
.L_x_42101:
        /* <DEDUP_REMOVED lines=43> */
.L_x_42099:
[----:B------:R-:W-:Y:S05]  /*13bb0*/  BSYNC.RECONVERGENT B1 ;  /* 0x0000000000017941 */ /* 0x000fea0003800200 */
.L_x_42098:
        /* <DEDUP_REMOVED lines=9> */
.L_x_42082:
        /* <DEDUP_REMOVED lines=16> */
.L_x_42106:
        /* <DEDUP_REMOVED lines=13> */
.L_x_42108:
[----:B------:R-:W-:Y:S05]  /*13e20*/  BSYNC.RECONVERGENT B2 ;  /* 0x0000000000027941 */ /* 0x000fea0003800200 */
.L_x_42107:
        /* <DEDUP_REMOVED lines=43> */
.L_x_42105:
[----:B------:R-:W-:Y:S05]  /*140e0*/  BSYNC.RECONVERGENT B1 ;  /* 0x0000000000017941 */ /* 0x000fea0003800200 */
.L_x_42104:
        /* <DEDUP_REMOVED lines=18> */
.L_x_42111:
        /* <DEDUP_REMOVED lines=13> */
.L_x_42113:
[----:B------:R-:W-:Y:S05]  /*142e0*/  BSYNC.RECONVERGENT B2 ;  /* 0x0000000000027941 */ /* 0x000fea0003800200 */
.L_x_42112:
        /* <DEDUP_REMOVED lines=43> */
.L_x_42110:
[----:B------:R-:W-:Y:S05]  /*145a0*/  BSYNC.RECONVERGENT B1 ;  /* 0x0000000000017941 */ /* 0x000fea0003800200 */
.L_x_42109:
        /* <DEDUP_REMOVED lines=18> */
.L_x_42116:
        /* <DEDUP_REMOVED lines=13> */
.L_x_42118:
[----:B------:R-:W-:Y:S05]  /*147a0*/  BSYNC.RECONVERGENT B2 ;  /* 0x0000000000027941 */ /* 0x000fea0003800200 */
.L_x_42117:
        /* <DEDUP_REMOVED lines=43> */
.L_x_42115:
[----:B------:R-:W-:Y:S05]  /*14a60*/  BSYNC.RECONVERGENT B1 ;  /* 0x0000000000017941 */ /* 0x000fea0003800200 */
.L_x_42114:
        /* <DEDUP_REMOVED lines=18> */
.L_x_42121:
        /* <DEDUP_REMOVED lines=13> */
.L_x_42123:
[----:B------:R-:W-:Y:S05]  /*14c60*/  BSYNC.RECONVERGENT B2 ;  /* 0x0000000000027941 */ /* 0x000fea0003800200 */
.L_x_42122:
        /* <DEDUP_REMOVED lines=43> */
.L_x_42120:
[----:B------:R-:W-:Y:S05]  /*14f20*/  BSYNC.RECONVERGENT B1 ;  /* 0x0000000000017941 */ /* 0x000fea0003800200 */
.L_x_42119:
        /* <DEDUP_REMOVED lines=10> */
.L_x_42103:
[----:B------:R-:W-:Y:S01]  /*14fd0*/  SEL R124, RZ, 0x1000000, !P5 ;  /* 0x01000000ff7c7807 */ /* 0x000fe20006800000 */
[----:B------:R-:W-:Y:S01]  /*14fe0*/  IMAD.WIDE.U32 R128, R145, 0x10, R152 ;  /* 0x0000001091807825 */ /* 0x000fe200078e0098 */
[----:B------:R-:W-:Y:S02]  /*14ff0*/  SEL R125, RZ, 0x10000, !P4 ;  /* 0x00010000ff7d7807 */ /* 0x000fe40006000000 */
[----:B------:R-:W-:Y:S02]  /*15000*/  SEL R126, RZ, 0x100, !P3 ;  /* 0x00000100ff7e7807 */ /* 0x000fe40005800000 */
[----:B------:R-:W-:Y:S01]  /*15010*/  SEL R127, RZ, 0x1, !P2 ;  /* 0x00000001ff7f7807 */ /* 0x000fe20005000000 */
[----:B------:R-:W-:Y:S01]  /*15020*/  STG.E.128 desc[UR8][R128.64], R120 ;  /* 0x0000007880007986 */ /* 0x000fe2000c101d08 */
[----:B------:R-:W-:Y:S02]  /*15030*/  IADD3 R124, PT, PT, R126, R124, R125 ;  /* 0x0000007c7e7c7210 */ /* 0x000fe40007ffe07d */
[----:B------:R-:W-:-:S03]  /*15040*/  IADD3 R146, PT, PT, R4, 0x100, RZ ;  /* 0x0000010004927810 */ /* 0x000fc60007ffe0ff */
[----:B------:R-:W-:Y:S02]  /*15050*/  IMAD.IADD R131, R124, 0x1, R127 ;  /* 0x000000017c837824 */ /* 0x000fe400078e027f */
[----:B------:R-:W-:-:S04]  /*15060*/  IMAD.WIDE.U32 R126, R145, 0x4, R150 ;  /* 0x00000004917e7825 */ /* 0x000fc800078e0096 */
[----:B------:R-:W-:Y:S01]  /*15070*/  IMAD.WIDE.U32 R124, R146, 0x10, R132 ;  /* 0x00000010927c7825 */ /* 0x000fe200078e0084 */
[----:B------:R0:W-:Y:S05]  /*15080*/  STG.E desc[UR8][R126.64], R131 ;  /* 0x000000837e007986 */ /* 0x0001ea000c101908 */
[----:B0-----:R-:W5:Y:S01]  /*15090*/  LDG.E.128 R124, desc[UR8][R124.64] ;  /* 0x000000087c7c7981 */ /* 0x001f62000c1e1d00 */
[----:B------:R-:W-:Y:S05]  /*150a0*/  @!P0 BRA `(.L_x_42124) ;  /* 0x00000014000c8947 */ /* 0x000fea0003800000 */
        /* <DEDUP_REMOVED lines=19> */
.L_x_42127:
        /* <DEDUP_REMOVED lines=13> */
.L_x_42129:
[----:B------:R-:W-:Y:S05]  /*152b0*/  BSYNC.RECONVERGENT B2 ;  /* 0x0000000000027941 */ /* 0x000fea0003800200 */
.L_x_42128:
        /* <DEDUP_REMOVED lines=43> */
.L_x_42126:
[----:B------:R-:W-:Y:S05]  /*15570*/  BSYNC.RECONVERGENT B1 ;  /* 0x0000000000017941 */ /* 0x000fea0003800200 */
.L_x_42125:
[----:B------:R-:W-:Y:S01]  /*15580*/  I2FP.F32.U32 R147, R148 ;  /* 0x0000009400937245 */ /* 0x000fe20000201000 */
[----:B------:R-:W-:Y:S01]  /*15590*/  BSSY.RECONVERGENT B1, `(.L_x_42130) ;  /* 0x000004d000017945 */ /* 0x000fe20003800200 */
[----:B------:R-:W-:-:S03]  /*155a0*/  ISETP.NE.AND P3, PT, R135, 0x1, PT ;  /* 0x000000018700780c */ /* 0x000fc60003f65270 */
[----:B------:R-:W-:Y:S01]  /*155b0*/  FFMA.FTZ R134, R147, R140, 1.1641532182693481445e-10 ;  /* 0x2f00000093867423 */ /* 0x000fe2000001008c */
[----:B-----5:R-:W-:-:S04]  /*155c0*/  FMUL.FTZ R147, R124, R141 ;  /* 0x0000008d7c937220 */ /* 0x020fc80000410000 */
        /* <DEDUP_REMOVED lines=16> */
.L_x_42132:
        /* <DEDUP_REMOVED lines=13> */
.L_x_42134:
[----:B------:R-:W-:Y:S05]  /*157a0*/  BSYNC.RECONVERGENT B2 ;  /* 0x0000000000027941 */ /* 0x000fea0003800200 */
.L_x_42133:
        /* <DEDUP_REMOVED lines=40> */
[----:B------:R-:W-:Y:S02]  /*15a30*/  IMAD.MOV.U32 R149, RZ, RZ, R134 ;  /* 0x000000ffff957224 */ /* 0x000fe400078e0086 */
[----:B------:R-:W-:Y:S01]  /*15a40*/  HFMA2 R134, -RZ, RZ, 0, 0 ;  /* 0x00000000ff867431 */ /* 0x000fe200000001ff */
[----:B------:R-:W-:-:S07]  /*15a50*/  LOP3.LUT R9, R154, UR31, R135, 0x96, !PT ;  /* 0x0000001f9a097c12 */ /* 0x000fce000f8e9687 */
.L_x_42131:
[----:B------:R-:W-:Y:S05]  /*15a60*/  BSYNC.RECONVERGENT B1 ;  /* 0x0000000000017941 */ /* 0x000fea0003800200 */
.L_x_42130:
        /* <DEDUP_REMOVED lines=21> */
.L_x_42137:
        /* <DEDUP_REMOVED lines=13> */
.L_x_42139:
[----:B------:R-:W-:Y:S05]  /*15c90*/  BSYNC.RECONVERGENT B2 ;  /* 0x0000000000027941 */ /* 0x000fea0003800200 */
.L_x_42138:
        /* <DEDUP_REMOVED lines=38> */
[----:B------:R-:W-:-:S04]  /*15f00*/  MOV R6, R154 ;  /* 0x0000009a00067202 */ /* 0x000fc80000000f00 */
[----:B------:R-:W-:Y:S01]  /*15f10*/  LOP3.LUT R9, R134, UR31, R129, 0x96, !PT ;  /* 0x0000001f86097c12 */ /* 0x000fe2000f8e9681 */
[----:B------:R-:W-:Y:S01]  /*15f20*/  IMAD.MOV.U32 R129, RZ, RZ, R149 ;  /* 0x000000ffff817224 */ /* 0x000fe200078e0095 */
[----:B------:R-:W-:Y:S01]  /*15f30*/  MOV R149, R128 ;  /* 0x0000008000957202 */ /* 0x000fe20000000f00 */
[----:B------:R-:W-:-:S07]  /*15f40*/  IMAD.MOV.U32 R128, RZ, RZ, RZ ;  /* 0x000000ffff807224 */ /* 0x000fce00078e00ff */
.L_x_42136:
[----:B------:R-:W-:Y:S05]  /*15f50*/  BSYNC.RECONVERGENT B1 ;  /* 0x0000000000017941 */ /* 0x000fea0003800200 */
.L_x_42135:
        /* <DEDUP_REMOVED lines=21> */
.L_x_42142:
        /* <DEDUP_REMOVED lines=13> */
.L_x_42144:
[----:B------:R-:W-:Y:S05]  /*16180*/  BSYNC.RECONVERGENT B2 ;  /* 0x0000000000027941 */ /* 0x000fea0003800200 */
.L_x_42143:
        /* <DEDUP_REMOVED lines=43> */
.L_x_42141:
[----:B------:R-:W-:Y:S05]  /*16440*/  BSYNC.RECONVERGENT B1 ;  /* 0x0000000000017941 */ /* 0x000fea0003800200 */
.L_x_42140:
        /* <DEDUP_REMOVED lines=9> */
.L_x_42124:
        /* <DEDUP_REMOVED lines=16> */
.L_x_42148:
        /* <DEDUP_REMOVED lines=13> */
.L_x_42150:
[----:B------:R-:W-:Y:S05]  /*166b0*/  BSYNC.RECONVERGENT B2 ;  /* 0x0000000000027941 */ /* 0x000fea0003800200 */
.L_x_42149:
        /* <DEDUP_REMOVED lines=43> */
.L_x_42147:
[----:B------:R-:W-:Y:S05]  /*16970*/  BSYNC.RECONVERGENT B1 ;  /* 0x0000000000017941 */ /* 0x000fea0003800200 */
.L_x_42146:
        /* <DEDUP_REMOVED lines=18> */
.L_x_42153:
        /* <DEDUP_REMOVED lines=13> */
.L_x_42155:
[----:B------:R-:W-:Y:S05]  /*16b70*/  BSYNC.RECONVERGENT B2 ;  /* 0x0000000000027941 */ /* 0x000fea0003800200 */
.L_x_42154:
        /* <DEDUP_REMOVED lines=43> */
.L_x_42152:
[----:B------:R-:W-:Y:S05]  /*16e30*/  BSYNC.RECONVERGENT B1 ;  /* 0x0000000000017941 */ /* 0x000fea0003800200 */
.L_x_42151:
        /* <DEDUP_REMOVED lines=18> */
.L_x_42158:
        /* <DEDUP_REMOVED lines=13> */
.L_x_42160:
[----:B------:R-:W-:Y:S05]  /*17030*/  BSYNC.RECONVERGENT B2 ;  /* 0x0000000000027941 */ /* 0x000fea0003800200 */
.L_x_42159:
        /* <DEDUP_REMOVED lines=43> */
.L_x_42157:
[----:B------:R-:W-:Y:S05]  /*172f0*/  BSYNC.RECONVERGENT B1 ;  /* 0x0000000000017941 */ /* 0x000fea0003800200 */
.L_x_42156:
        /* <DEDUP_REMOVED lines=18> */
.L_x_42163:
        /* <DEDUP_REMOVED lines=13> */
.L_x_42165:
[----:B------:R-:W-:Y:S05]  /*174f0*/  BSYNC.RECONVERGENT B2 ;  /* 0x0000000000027941 */ /* 0x000fea0003800200 */
.L_x_42164:
        /* <DEDUP_REMOVED lines=43> */
.L_x_42162:
[----:B------:R-:W-:Y:S05]  /*177b0*/  BSYNC.RECONVERGENT B1 ;  /* 0x0000000000017941 */ /* 0x000fea0003800200 */
.L_x_42161:
        /* <DEDUP_REMOVED lines=10> */
.L_x_42145:
[----:B------:R-:W-:Y:S01]  /*17860*/  SEL R130, RZ, 0x1000000, !P5 ;  /* 0x01000000ff827807 */ /* 0x000fe20006800000 */
[----:B------:R-:W-:Y:S01]  /*17870*/  IMAD.WIDE.U32 R128, R146, 0x10, R152 ;  /* 0x0000001092807825 */ /* 0x000fe200078e0098 */
[----:B------:R-:W-:Y:S02]  /*17880*/  SEL R131, RZ, 0x10000, !P4 ;  /* 0x00010000ff837807 */ /* 0x000fe40006000000 */
[----:B------:R-:W-:Y:S02]  /*17890*/  SEL R134, RZ, 0x100, !P3 ;  /* 0x00000100ff867807 */ /* 0x000fe40005800000 */
[----:B------:R-:W-:Y:S01]  /*178a0*/  IADD3 R148, PT, PT, R4, 0x120, RZ ;  /* 0x0000012004947810 */ /* 0x000fe20007ffe0ff */
[----:B------:R0:W-:Y:S01]  /*178b0*/  STG.E.128 desc[UR8][R128.64], R124 ;  /* 0x0000007c80007986 */ /* 0x0001e2000c101d08 */
[----:B------:R-:W-:Y:S02]  /*178c0*/  IADD3 R130, PT, PT, R134, R130, R131 ;  /* 0x0000008286827210 */ /* 0x000fe40007ffe083 */
[----:B------:R-:W-:-:S05]  /*178d0*/  SEL R131, RZ, 0x1, !P2 ;  /* 0x00000001ff837807 */ /* 0x000fca0005000000 */
[----:B------:R-:W-:Y:S02]  /*178e0*/  IMAD.IADD R135, R130, 0x1, R131 ;  /* 0x0000000182877824 */ /* 0x000fe400078e0283 */
[----:B------:R-:W-:-:S04]  /*178f0*/  IMAD.WIDE.U32 R130, R148, 0x10, R132 ;  /* 0x0000001094827825 */ /* 0x000fc800078e0084 */
[----:B0-----:R-:W-:-:S05]  /*17900*/  IMAD.WIDE.U32 R128, R146, 0x4, R150 ;  /* 0x0000000492807825 */ /* 0x001fca00078e0096 */
[----:B------:R0:W-:Y:S04]  /*17910*/  STG.E desc[UR8][R128.64], R135 ;  /* 0x0000008780007986 */ /* 0x0001e8000c101908 */
        /* <DEDUP_REMOVED lines=21> */
.L_x_42169:
        /* <DEDUP_REMOVED lines=13> */
.L_x_42171:
[----:B------:R-:W-:Y:S05]  /*17b40*/  BSYNC.RECONVERGENT B2 ;  /* 0x0000000000027941 */ /* 0x000fea0003800200 */
.L_x_42170:
        /* <DEDUP_REMOVED lines=43> */
.L_x_42168:
[----:B------:R-:W-:Y:S05]  /*17e00*/  BSYNC.RECONVERGENT B1 ;  /* 0x0000000000017941 */ /* 0x000fea0003800200 */
.L_x_42167:
[----:B------:R-:W-:Y:S01]  /*17e10*/  I2FP.F32.U32 R149, R156 ;  /* 0x0000009c00957245 */ /* 0x000fe20000201000 */
[----:B------:R-:W-:Y:S01]  /*17e20*/  BSSY.RECONVERGENT B1, `(.L_x_42172) ;  /* 0x000004d000017945 */ /* 0x000fe20003800200 */
[----:B------:R-:W-:-:S03]  /*17e30*/  ISETP.NE.AND P2, PT, R155, 0x1, PT ;  /* 0x000000019b00780c */ /* 0x000fc60003f45270 */
[----:B------:R-:W-:Y:S01]  /*17e40*/  FFMA.FTZ R154, R149, R140, 1.1641532182693481445e-10 ;  /* 0x2f000000959a7423 */ /* 0x000fe2000001008c */
[----:B-----5:R-:W-:Y:S01]  /*17e50*/  FMUL.FTZ R149, R128, R141 ;  /* 0x0000008d80957220 */ /* 0x020fe20000410000 */
        /* <DEDUP_REMOVED lines=16> */
.L_x_42174:
        /* <DEDUP_REMOVED lines=13> */
.L_x_42176:
[----:B------:R-:W-:Y:S05]  /*18030*/  BSYNC.RECONVERGENT B2 ;  /* 0x0000000000027941 */ /* 0x000fea0003800200 */
.L_x_42175:
        /* <DEDUP_REMOVED lines=43> */
.L_x_42173:
[----:B------:R-:W-:Y:S05]  /*182f0*/  BSYNC.RECONVERGENT B1 ;  /* 0x0000000000017941 */ /* 0x000fea0003800200 */
.L_x_42172:
        /* <DEDUP_REMOVED lines=21> */
.L_x_42179:
        /* <DEDUP_REMOVED lines=13> */
.L_x_42181:
[----:B------:R-:W-:Y:S05]  /*18520*/  BSYNC.RECONVERGENT B2 ;  /* 0x0000000000027941 */ /* 0x000fea0003800200 */
.L_x_42180:
        /* <DEDUP_REMOVED lines=43> */
.L_x_42178:
[----:B------:R-:W-:Y:S05]  /*187e0*/  BSYNC.RECONVERGENT B1 ;  /* 0x0000000000017941 */ /* 0x000fea0003800200 */
.L_x_42177:
[----:B------:R-:W-:Y:S01]  /*187f0*/  I2FP.F32.U32 R129, R129 ;  /* 0x0000008100817245 */ /* 0x000fe20000201000 */
[----:B------:R-:W-:Y:S01]  /*18800*/  BSSY.RECONVERGENT B1, `(.L_x_42182) ;  /* 0x000004d000017945 */ /* 0x000fe20003800200 */
[----:B------:R-:W-:-:S03]  /*18810*/  ISETP.NE.AND P4, PT, R149, 0x1, PT ;  /* 0x000000019500780c */ /* 0x000fc60003f85270 */
        /* <DEDUP_REMOVED lines=18> */
.L_x_42184:
        /* <DEDUP_REMOVED lines=13> */
.L_x_42186:
[----:B------:R-:W-:Y:S05]  /*18a10*/  BSYNC.RECONVERGENT B2 ;  /* 0x0000000000027941 */ /* 0x000fea0003800200 */
.L_x_42185:
        /* <DEDUP_REMOVED lines=42> */
[----:B------:R-:W-:-:S07]  /*18cc0*/  HFMA2 R128, -RZ, RZ, 0, 0 ;  /* 0x00000000ff807431 */ /* 0x000fce00000001ff */
.L_x_42183:
[----:B------:R-:W-:Y:S05]  /*18cd0*/  BSYNC.RECONVERGENT B1 ;  /* 0x0000000000017941 */ /* 0x000fea0003800200 */
.L_x_42182:
        /* <DEDUP_REMOVED lines=9> */
.L_x_42166:
        /* <DEDUP_REMOVED lines=16> */
.L_x_42190:
        /* <DEDUP_REMOVED lines=13> */
.L_x_42192:
[----:B------:R-:W-:Y:S05]  /*18f40*/  BSYNC.RECONVERGENT B2 ;  /* 0x0000000000027941 */ /* 0x000fea0003800200 */
.L_x_42191:
        /* <DEDUP_REMOVED lines=43> */
.L_x_42189:
[----:B------:R-:W-:Y:S05]  /*19200*/  BSYNC.RECONVERGENT B1 ;  /* 0x0000000000017941 */ /* 0x000fea0003800200 */
.L_x_42188:
[----:B------:R-:W-:Y:S01]  /*19210*/  ISETP.NE.AND P2, PT, R134, 0x1, PT ;  /* 0x000000018600780c */ /* 0x000fe20003f45270 */
[----:B-----5:R-:W-:Y:S01]  /*19220*/  FMUL.FTZ R135, R128, R141 ;  /* 0x0000008d80877220 */ /* 0x020fe20000410000 */
[----:B------:R-:W-:Y:S01]  /*19230*/  I2FP.F32.U32 R133, R132 ;  /* 0x0000008400857245 */ /* 0x000fe20000201000 */
[----:B------:R-:W-:Y:S01]  /*19240*/  BSSY.RECONVERGENT B1, `(.L_x_42193) ;  /* 0x0000048000017945 */ /* 0x000fe20003800200 */
[----:B------:R-:W-:Y:S01]  /*19250*/  MOV R128, R6 ;  /* 0x0000000600807202 */ /* 0x000fe20000000f00 */
[----:B------:R-:W-:Y:S02]  /*19260*/  FMUL.FTZ R135, R135, R138 ;  /* 0x0000008a87877220 */ /* 0x000fe40000410000 */
[----:B------:R-:W-:-:S05]  /*19270*/  FFMA.FTZ R132, R133, R140, 1.1641532182693481445e-10 ;  /* 0x2f00000085847423 */ /* 0x000fca000001008c */
        /* <DEDUP_REMOVED lines=11> */
.L_x_42195:
        /* <DEDUP_REMOVED lines=13> */
.L_x_42197:
[----:B------:R-:W-:Y:S05]  /*19400*/  BSYNC.RECONVERGENT B2 ;  /* 0x0000000000027941 */ /* 0x000fea0003800200 */
.L_x_42196:
        /* <DEDUP_REMOVED lines=39> */
[----:B------:R-:W-:-:S03]  /*19680*/  IMAD.WIDE.U32 R132, R9, -0x2daee0ad, RZ ;  /* 0xd2511f5309847825 */ /* 0x000fc600078e00ff */
[----:B------:R-:W-:Y:S01]  /*19690*/  MOV R147, R132 ;  /* 0x0000008400937202 */ /* 0x000fe20000000f00 */
[----:B------:R-:W-:Y:S01]  /*196a0*/  IMAD.MOV.U32 R132, RZ, RZ, RZ ;  /* 0x000000ffff847224 */ /* 0x000fe200078e00ff */
[----:B------:R-:W-:-:S07]  /*196b0*/  LOP3.LUT R9, R154, UR31, R133, 0x96, !PT ;  /* 0x0000001f9a097c12 */ /* 0x000fce000f8e9685 */
.L_x_42194:
[----:B------:R-:W-:Y:S05]  /*196c0*/  BSYNC.RECONVERGENT B1 ;  /* 0x0000000000017941 */ /* 0x000fea0003800200 */
.L_x_42193:
        /* <DEDUP_REMOVED lines=18> */
.L_x_42200:
        /* <DEDUP_REMOVED lines=13> */
.L_x_42202:
[----:B------:R-:W-:Y:S05]  /*198c0*/  BSYNC.RECONVERGENT B2 ;  /* 0x0000000000027941 */ /* 0x000fea0003800200 */
.L_x_42201:
        /* <DEDUP_REMOVED lines=43> */
.L_x_42199:
[----:B------:R-:W-:Y:S05]  /*19b80*/  BSYNC.RECONVERGENT B1 ;  /* 0x0000000000017941 */ /* 0x000fea0003800200 */
.L_x_42198:
[----:B------:R-:W-:Y:S01]  /*19b90*/  ISETP.NE.AND P4, PT, R133, 0x1, PT ;  /* 0x000000018500780c */ /* 0x000fe20003f85270 */
[----:B------:R-:W-:Y:S01]  /*19ba0*/  BSSY.RECONVERGENT B1, `(.L_x_42203) ;  /* 0x000004a000017945 */ /* 0x000fe20003800200 */
[----:B------:R-:W-:-:S05]  /*19bb0*/  I2FP.F32.U32 R129, R129 ;  /* 0x0000008100817245 */ /* 0x000fca0000201000 */
[----:B------:R-:W-:Y:S01]  /*19bc0*/  FFMA.FTZ R128, R129, R140, 1.1641532182693481445e-10 ;  /* 0x2f00000081807423 */ /* 0x000fe2000001008c */
[----:B------:R-:W-:-:S04]  /*19bd0*/  FMUL.FTZ R129, R130, R141 ;  /* 0x0000008d82817220 */ /* 0x000fc80000410000 */
[----:B------:R-:W-:Y:S01]  /*19be0*/  FSETP.LE.FTZ.AND P3, PT, R128, R139, PT ;  /* 0x0000008b8000720b */ /* 0x000fe20003f73000 */
[----:B------:R-:W-:Y:S01]  /*19bf0*/  FMUL.FTZ R134, R129, R138 ;  /* 0x0000008a81867220 */ /* 0x000fe20000410000 */
[----:B------:R-:W-:Y:S01]  /*19c00*/  IMAD.MOV.U32 R128, RZ, RZ, 0x2 ;  /* 0x00000002ff807424 */ /* 0x000fe200078e00ff */
[----:B------:R-:W-:Y:S01]  /*19c10*/  MOV R129, R6 ;  /* 0x0000000600817202 */ /* 0x000fe20000000f00 */
        /* <DEDUP_REMOVED lines=9> */
.L_x_42205:
        /* <DEDUP_REMOVED lines=13> */
.L_x_42207:
[----:B------:R-:W-:Y:S05]  /*19d80*/  BSYNC.RECONVERGENT B2 ;  /* 0x0000000000027941 */ /* 0x000fea0003800200 */
.L_x_42206:
        /* <DEDUP_REMOVED lines=43> */
.L_x_42204:
[----:B------:R-:W-:Y:S05]  /*1a040*/  BSYNC.RECONVERGENT B1 ;  /* 0x0000000000017941 */ /* 0x000fea0003800200 */
.L_x_42203:
        /* <DEDUP_REMOVED lines=10> */
.L_x_42187:
        /* <DEDUP_REMOVED lines=39> */
[----:B------:R-:W-:Y:S02]  /*1a360*/  IADD3 R129, PT, PT, R131, R129, R130 ;  /* 0x0000008183817210 */ /* 0x000fe40007ffe082 */
[----:B------:R-:W-:Y:S01]  /*1a370*/  SEL R130, RZ, 0x1, !P0 ;  /* 0x00000001ff827807 */ /* 0x000fe20004000000 */
        /* <DEDUP_REMOVED lines=113> */
.L_x_42221:
[----:B-1----:R-:W-:Y:S01]  /*1aa90*/  FADD.FTZ R131, R139, R150 ;  /* 0x000000968b837221 */ /* 0x002fe20000010000 */
[----:B------:R-:W-:Y:S01]  /*1aaa0*/  FMUL.FTZ R129, R5, R5 ;  /* 0x0000000505817220 */ /* 0x000fe20000410000 */
[----:B------:R-:W-:Y:S01]  /*1aab0*/  ISETP.NE.AND P2, PT, RZ, UR32, PT ;  /* 0x00000020ff007c0c */ /* 0x000fe2000bf45270 */
[----:B------:R-:W1:Y:S01]  /*1aac0*/  @!P0 LDC.64 R150, c[0x0][0x3c0] ;  /* 0x0000f000ff968b82 */ /* 0x000e620000000a00 */
[----:B------:R-:W-:Y:S02]  /*1aad0*/  FFMA.FTZ R131, R131, R130, UR13 ;  /* 0x0000000d83837e23 */ /* 0x000fe40008010082 */
[----:B------:R-:W-:Y:S02]  /*1aae0*/  FSEL R130, R129, RZ, P2 ;  /* 0x000000ff81827208 */ /* 0x000fe40001000000 */
[----:B------:R-:W-:-:S03]  /*1aaf0*/  FSEL R129, R5, RZ, !P2 ;  /* 0x000000ff05817208 */ /* 0x000fc60005000000 */
[----:B------:R-:W-:Y:S01]  /*1ab00*/  FADD.FTZ R131, R131, R130 ;  /* 0x0000008283837221 */ /* 0x000fe20000010000 */
[----:B------:R-:W2:Y:S01]  /*1ab10*/  @!P0 LDC.64 R140, c[0x0][0x3c8] ;  /* 0x0000f200ff8c8b82 */ /* 0x000ea20000000a00 */
[C---:B------:R-:W-:Y:S01]  /*1ab20*/  FADD.FTZ R130, -R129.reuse, R115 ;  /* 0x0000007381827221 */ /* 0x040fe20000010100 */
[C---:B------:R-:W-:Y:S01]  /*1ab30*/  FADD.FTZ R92, -R129.reuse, R92 ;  /* 0x0000005c815c7221 */ /* 0x040fe20000010100 */
[----:B------:R-:W3:Y:S01]  /*1ab40*/  MUFU.RSQ R115, R131 ;  /* 0x0000008300737308 */ /* 0x000ee20000001400 */
        /* <DEDUP_REMOVED lines=16> */
[----:B------:R0:W-:Y:S01]  /*1ac50*/  @!P0 STG.E desc[UR8][R150.64], R5 ;  /* 0x0000000596008986 */ /* 0x0001e2000c101908 */
[C---:B---3--:R-:W-:Y:S01]  /*1ac60*/  FMUL.FTZ R92, R115.reuse, R92 ;  /* 0x0000005c735c7220 */ /* 0x048fe20000410000 */
[C---:B------:R-:W-:Y:S01]  /*1ac70*/  FMUL.FTZ R93, R115.reuse, R93 ;  /* 0x0000005d735d7220 */ /* 0x040fe20000410000 */
[C---:B------:R-:W-:Y:S01]  /*1ac80*/  FMUL.FTZ R94, R115.reuse, R94 ;  /* 0x0000005e735e7220 */ /* 0x040fe20000410000 */
[----:B------:R-:W-:Y:S01]  /*1ac90*/  FMUL.FTZ R95, R115, R95 ;  /* 0x0000005f735f7220 */ /* 0x000fe20000410000 */
[----:B--2---:R-:W-:-:S04]  /*1aca0*/  @!P0 IMAD.WIDE R140, R136, 0x4, R140 ;  /* 0x00000004888c8825 */ /* 0x004fc800078e028c */
[----:B------:R-:W-:Y:S01]  /*1acb0*/  FFMA.FTZ R92, R92, R12, R52 ;  /* 0x0000000c5c5c7223 */ /* 0x000fe20000010034 */
[----:B------:R-:W-:Y:S01]  /*1acc0*/  FFMA.FTZ R93, R93, R13, R53 ;  /* 0x0000000d5d5d7223 */ /* 0x000fe20000010035 */
[----:B------:R-:W-:Y:S01]  /*1acd0*/  FFMA.FTZ R94, R94, R14, R54 ;  /* 0x0000000e5e5e7223 */ /* 0x000fe20000010036 */
[----:B------:R-:W-:Y:S01]  /*1ace0*/  FFMA.FTZ R95, R95, R15, R55 ;  /* 0x0000000f5f5f7223 */ /* 0x000fe20000010037 */
[C---:B------:R-:W-:Y:S01]  /*1acf0*/  FMUL.FTZ R96, R115.reuse, R96 ;  /* 0x0000006073607220 */ /* 0x040fe20000410000 */
[----:B------:R-:W-:Y:S01]  /*1ad00*/  FMUL.FTZ R97, R115, R97 ;  /* 0x0000006173617220 */ /* 0x000fe20000410000 */
[----:B0-----:R-:W-:-:S04]  /*1ad10*/  IMAD.WIDE.U32 R4, R4, 0x10, R138 ;  /* 0x0000001004047825 */ /* 0x001fc800078e008a */
[C---:B------:R-:W-:Y:S01]  /*1ad20*/  FMUL.FTZ R98, R115.reuse, R98 ;  /* 0x0000006273627220 */ /* 0x040fe20000410000 */
[----:B------:R-:W-:Y:S01]  /*1ad30*/  FMUL.FTZ R99, R115, R99 ;  /* 0x0000006373637220 */ /* 0x000fe20000410000 */
[----:B------:R-:W-:Y:S01]  /*1ad40*/  @!P0 STG.E desc[UR8][R140.64], R115 ;  /* 0x000000738c008986 */ /* 0x000fe2000c101908 */
[----:B------:R-:W-:Y:S01]  /*1ad50*/  FFMA.FTZ R96, R96, R16, R56 ;  /* 0x0000001060607223 */ /* 0x000fe20000010038 */
[----:B------:R-:W-:Y:S01]  /*1ad60*/  FFMA.FTZ R97, R97, R17, R57 ;  /* 0x0000001161617223 */ /* 0x000fe20000010039 */
[----:B------:R-:W-:Y:S01]  /*1ad70*/  FFMA.FTZ R98, R98, R18, R58 ;  /* 0x0000001262627223 */ /* 0x000fe2000001003a */
[----:B------:R0:W-:Y:S01]  /*1ad80*/  STG.E.128 desc[UR8][R4.64], R92 ;  /* 0x0000005c04007986 */ /* 0x0001e2000c101d08 */
        /* <DEDUP_REMOVED lines=17> */
[----:B0-----:R-:W-:-:S04]  /*1aea0*/  IMAD.WIDE.U32 R4, R3, 0x10, R138 ;  /* 0x0000001003047825 */ /* 0x001fc800078e008a */
[C---:B------:R-:W-:Y:S01]  /*1aeb0*/  FADD.FTZ R120, -R129.reuse, R120 ;  /* 0x0000007881787221 */ /* 0x040fe20000010100 */
[C---:B------:R-:W-:Y:S01]  /*1aec0*/  FADD.FTZ R121, -R129.reuse, R121 ;  /* 0x0000007981797221 */ /* 0x040fe20000010100 */
[C---:B------:R-:W-:Y:S01]  /*1aed0*/  FADD.FTZ R122, -R129.reuse, R122 ;  /* 0x0000007a817a7221 */ /* 0x040fe20000010100 */
[C---:B------:R-:W-:Y:S01]  /*1aee0*/  FADD.FTZ R123, -R129.reuse, R123 ;  /* 0x0000007b817b7221 */ /* 0x040fe20000010100 */
[----:B------:R0:W-:Y:S01]  /*1aef0*/  STG.E.128 desc[UR8][R4.64], R96 ;  /* 0x0000006004007986 */ /* 0x0001e2000c101d08 */
        /* <DEDUP_REMOVED lines=17> */
[----:B0-----:R-:W0:Y:S01]  /*1b010*/  LDC.64 R4, c[0x0][0x380] ;  /* 0x0000e000ff047b82 */ /* 0x001e220000000a00 */
        /* <DEDUP_REMOVED lines=44> */
[----:B------:R-:W-:Y:S01]  /*1b2e0*/  IMAD.WIDE.U32 R94, R145, 0x10, R138 ;  /* 0x00000010915e7825 */ /* 0x000fe200078e008a */
[----:B------:R1:W-:Y:S03]  /*1b2f0*/  STG.E.128 desc[UR8][R150.64], R100 ;  /* 0x0000006496007986 */ /* 0x0003e6000c101d08 */
        /* <DEDUP_REMOVED lines=16> */
[----:B------:R1:W-:Y:S01]  /*1b400*/  STG.E.128 desc[UR8][R2.64], R112 ;  /* 0x0000007002007986 */ /* 0x0003e2000c101d08 */
[----:B0-----:R-:W-:-:S03]  /*1b410*/  IMAD R136, R4, 0x4, R136 ;  /* 0x0000000404887824 */ /* 0x001fc600078e0288 */
[----:B------:R1:W-:Y:S02]  /*1b420*/  STG.E.128 desc[UR8][R92.64], R116 ;  /* 0x000000745c007986 */ /* 0x0003e4000c101d08 */
[----:B------:R-:W-:Y:S02]  /*1b430*/  ISETP.GE.AND P0, PT, R136, R5, PT ;  /* 0x000000058800720c */ /* 0x000fe40003f06270 */
[----:B------:R1:W-:Y:S04]  /*1b440*/  STG.E.128 desc[UR8][R94.64], R120 ;  /* 0x000000785e007986 */ /* 0x0003e8000c101d08 */
[----:B------:R1:W-:Y:S04]  /*1b450*/  STG.E.128 desc[UR8][R140.64], R124 ;  /* 0x0000007c8c007986 */ /* 0x0003e8000c101d08 */
[----:B------:R1:W-:Y:S03]  /*1b460*/  STG.E.128 desc[UR8][R138.64], R132 ;  /* 0x000000848a007986 */ /* 0x0003e6000c101d08 */
[----:B------:R-:W-:Y:S05]  /*1b470*/  @!P0 BRA `(.L_x_42209) ;  /* 0xfffffe5400b08947 */ /* 0x000fea000383ffff */
[----:B------:R-:W-:Y:S05]  /*1b480*/  BSYNC B0 ;  /* 0x0000000000007941 */ /* 0x000fea0003800000 */
.L_x_41788:
[----:B------:R-:W-:Y:S05]  /*1b490*/  EXIT ;  /* 0x000000000000794d */ /* 0x000fea0003800000 */
.L_x_42208:
        /* <DEDUP_REMOVED lines=8> */
.L_x_42211:
[----:B------:R-:W-:Y:S05]  /*1b520*/  BSYNC B1 ;  /* 0x0000000000017941 */ /* 0x000fea0003800000 */
.L_x_42210:
        /* <DEDUP_REMOVED lines=9> */
.L_x_42212:
[----:B------:R-:W-:Y:S02]  /*1b5c0*/  IMAD.MOV.U32 R149, RZ, RZ, 0x4 ;  /* 0x00000004ff957424 */ /* 0x000fe400078e00ff */
[----:B------:R-:W-:-:S04]  /*1b5d0*/  IMAD.MOV.U32 R130, RZ, RZ, R150 ;  /* 0x000000ffff827224 */ /* 0x000fc800078e0096 */
[----:B------:R-:W-:-:S05]  /*1b5e0*/  FADD.FTZ R138, R131, R130 ;  /* 0x00000082838a7221 */ /* 0x000fca0000010000 */
[----:B------:R-:W-:-:S07]  /*1b5f0*/  MOV R152, R138 ;  /* 0x0000008a00987202 */ /* 0x000fce0000000f00 */
[----:B------:R-:W-:Y:S05]  /*1b600*/  WARPSYNC.COLLECTIVE R141, `(.L_x_42213) ;  /* 0x000000008d087348 */ /* 0x000fea0003c00000 */
[----:B------:R0:W1:Y:S02]  /*1b610*/  SHFL.BFLY P2, R150, R152, R149, R154 ;  /* 0x0c00009598967389 */ /* 0x000064000004009a */
[----:B01----:R-:W-:Y:S05]  /*1b620*/  ENDCOLLECTIVE ;  /* 0x000000000000791b */ /* 0x003fea0003800000 */
.L_x_42213:
[----:B------:R-:W-:Y:S01]  /*1b630*/  HFMA2 R149, -RZ, RZ, 0, 4.76837158203125e-07 ;  /* 0x00000008ff957431 */ /* 0x000fe200000001ff */
[----:B------:R-:W-:-:S05]  /*1b640*/  MOV R129, R150 ;  /* 0x0000009600817202 */ /* 0x000fca0000000f00 */
[----:B------:R-:W-:-:S04]  /*1b650*/  FADD.FTZ R139, R138, R129 ;  /* 0x000000818a8b7221 */ /* 0x000fc80000010000 */
[----:B------:R-:W-:-:S07]  /*1b660*/  IMAD.MOV.U32 R152, RZ, RZ, R139 ;  /* 0x000000ffff987224 */ /* 0x000fce00078e008b */
[----:B------:R-:W-:Y:S05]  /*1b670*/  WARPSYNC.COLLECTIVE R141, `(.L_x_42214) ;  /* 0x000000008d087348 */ /* 0x000fea0003c00000 */
[----:B------:R0:W1:Y:S02]  /*1b680*/  SHFL.BFLY P2, R150, R152, R149, R154 ;  /* 0x0c00009598967389 */ /* 0x000064000004009a */
[----:B01----:R-:W-:Y:S05]  /*1b690*/  ENDCOLLECTIVE ;  /* 0x000000000000791b */ /* 0x003fea0003800000 */
.L_x_42214:
        /* <DEDUP_REMOVED lines=8> */
.L_x_42215:
        /* <DEDUP_REMOVED lines=88> */
.L_x_42216:
[----:B------:R-:W-:Y:S02]  /*1bca0*/  IMAD.MOV.U32 R149, RZ, RZ, 0x2 ;  /* 0x00000002ff957424 */ /* 0x000fe400078e00ff */
[----:B------:R-:W-:-:S04]  /*1bcb0*/  IMAD.MOV.U32 R138, RZ, RZ, R150 ;  /* 0x000000ffff8a7224 */ /* 0x000fc800078e0096 */
[----:B------:R-:W-:-:S05]  /*1bcc0*/  FADD.FTZ R138, R129, R138 ;  /* 0x0000008a818a7221 */ /* 0x000fca0000010000 */
[----:B------:R-:W-:-:S07]  /*1bcd0*/  MOV R152, R138 ;  /* 0x0000008a00987202 */ /* 0x000fce0000000f00 */
[----:B------:R-:W-:Y:S05]  /*1bce0*/  WARPSYNC.COLLECTIVE R141, `(.L_x_42217) ;  /* 0x000000008d087348 */ /* 0x000fea0003c00000 */
[----:B------:R0:W1:Y:S02]  /*1bcf0*/  SHFL.BFLY P2, R150, R152, R149, R154 ;  /* 0x0c00009598967389 */ /* 0x000064000004009a */
[----:B01----:R-:W-:Y:S05]  /*1bd00*/  ENDCOLLECTIVE ;  /* 0x000000000000791b */ /* 0x003fea0003800000 */
.L_x_42217:
[----:B------:R-:W-:Y:S01]  /*1bd10*/  HFMA2 R149, -RZ, RZ, 0, 2.384185791015625e-07 ;  /* 0x00000004ff957431 */ /* 0x000fe200000001ff */
[----:B------:R-:W-:-:S05]  /*1bd20*/  MOV R131, R150 ;  /* 0x0000009600837202 */ /* 0x000fca0000000f00 */
[----:B------:R-:W-:-:S04]  /*1bd30*/  FADD.FTZ R131, R138, R131 ;  /* 0x000000838a837221 */ /* 0x000fc80000010000 */
[----:B------:R-:W-:-:S07]  /*1bd40*/  IMAD.MOV.U32 R152, RZ, RZ, R131 ;  /* 0x000000ffff987224 */ /* 0x000fce00078e0083 */
[----:B------:R-:W-:Y:S05]  /*1bd50*/  WARPSYNC.COLLECTIVE R141, `(.L_x_42218) ;  /* 0x000000008d087348 */ /* 0x000fea0003c00000 */
[----:B------:R0:W1:Y:S02]  /*1bd60*/  SHFL.BFLY P2, R150, R152, R149, R154 ;  /* 0x0c00009598967389 */ /* 0x000064000004009a */
[----:B01----:R-:W-:Y:S05]  /*1bd70*/  ENDCOLLECTIVE ;  /* 0x000000000000791b */ /* 0x003fea0003800000 */
.L_x_42218:
[----:B------:R-:W-:Y:S02]  /*1bd80*/  IMAD.MOV.U32 R149, RZ, RZ, 0x8 ;  /* 0x00000008ff957424 */ /* 0x000fe400078e00ff */
[----:B------:R-:W-:-:S04]  /*1bd90*/  IMAD.MOV.U32 R140, RZ, RZ, R150 ;  /* 0x000000ffff8c7224 */ /* 0x000fc800078e0096 */
[----:B------:R-:W-:-:S05]  /*1bda0*/  FADD.FTZ R140, R131, R140 ;  /* 0x0000008c838c7221 */ /* 0x000fca0000010000 */
[----:B------:R-:W-:-:S07]  /*1bdb0*/  MOV R152, R140 ;  /* 0x0000008c00987202 */ /* 0x000fce0000000f00 */
[----:B------:R-:W-:Y:S05]  /*1bdc0*/  WARPSYNC.COLLECTIVE R141, `(.L_x_42219) ;  /* 0x000000008d087348 */ /* 0x000fea0003c00000 */
[----:B------:R0:W1:Y:S02]  /*1bdd0*/  SHFL.BFLY P2, R150, R152, R149, R154 ;  /* 0x0c00009598967389 */ /* 0x000064000004009a */
[----:B01----:R-:W-:Y:S05]  /*1bde0*/  ENDCOLLECTIVE ;  /* 0x000000000000791b */ /* 0x003fea0003800000 */
.L_x_42219:
[----:B------:R-:W-:Y:S01]  /*1bdf0*/  HFMA2 R149, -RZ, RZ, 0, 9.5367431640625e-07 ;  /* 0x00000010ff957431 */ /* 0x000fe200000001ff */
[----:B------:R-:W-:-:S05]  /*1be00*/  MOV R139, R150 ;  /* 0x00000096008b7202 */ /* 0x000fca0000000f00 */
[----:B------:R-:W-:-:S04]  /*1be10*/  FADD.FTZ R139, R140, R139 ;  /* 0x0000008b8c8b7221 */ /* 0x000fc80000010000 */
[----:B------:R-:W-:-:S07]  /*1be20*/  IMAD.MOV.U32 R152, RZ, RZ, R139 ;  /* 0x000000ffff987224 */ /* 0x000fce00078e008b */
[----:B------:R-:W-:Y:S05]  /*1be30*/  WARPSYNC.COLLECTIVE R141, `(.L_x_42220) ;  /* 0x000000008d087348 */ /* 0x000fea0003c00000 */
[----:B------:R0:W1:Y:S02]  /*1be40*/  SHFL.BFLY P2, R150, R152, R149, R154 ;  /* 0x0c00009598967389 */ /* 0x000064000004009a */
[----:B01----:R-:W-:Y:S05]  /*1be50*/  ENDCOLLECTIVE ;  /* 0x000000000000791b */ /* 0x003fea0003800000 */
.L_x_42220:
[----:B------:R-:W-:Y:S05]  /*1be60*/  BRA `(.L_x_42221) ;  /* 0xffffffec00087947 */ /* 0x000fea000383ffff */
.L_x_42222:
        /* <DEDUP_REMOVED lines=9> */
.L_x_45921:


//--------------------- .text._ZN10layer_norm13ln_fwd_kernelINS_13Kernel_traitsIfffffjLj1280ELj1ELj4ELj1ELj16ENS_18Kernel_traits_baseILj1280EfffffjLj128EEEEELb1ELb0ELb1ELb0EEEvNS_9FwdParamsE --------------------------
	.section	.text._ZN10layer_norm13ln_fwd_kernelINS_13Kernel_traitsIfffffjLj1280ELj1ELj4ELj1ELj16ENS_18Kernel_traits_baseILj1280EfffffjLj128EEEEELb1ELb0ELb1ELb0EEEvNS_9FwdParamsE,"ax",@progbits
	.align	128
        .global         _ZN10layer_norm13ln_fwd_kernelINS_13Kernel_traitsIfffffjLj1280ELj1ELj4ELj1ELj16ENS_18Kernel_traits_baseILj1280EfffffjLj128EEEEELb1ELb0ELb1ELb0EEEvNS_9FwdParamsE
        .type           _ZN10layer_norm13ln_fwd_kernelINS_13Kernel_traitsIfffffjLj1280ELj1ELj4ELj1ELj16ENS_18Kernel_traits_baseILj1280EfffffjLj128EEEEELb1ELb0ELb1ELb0EEEvNS_9FwdParamsE,@function
        .size           _ZN10layer_norm13ln_fwd_kernelINS_13Kernel_traitsIfffffjLj1280ELj1ELj4ELj1ELj16ENS_18Kernel_traits_baseILj1280EfffffjLj128EEEEELb1ELb0ELb1ELb0EEEvNS_9FwdParamsE,(.L_x_45922 - _ZN10layer_norm13ln_fwd_kernelINS_13Kernel_traitsIfffffjLj1280ELj1ELj4ELj1ELj16ENS_18Kernel_traits_baseILj1280EfffffjLj128EEEEELb1ELb0ELb1ELb0EEEvNS_9FwdParamsE)
        .other          _ZN10layer_norm13ln_fwd_kernelINS_13Kernel_traitsIfffffjLj1280ELj1ELj4ELj1ELj16ENS_18Kernel_traits_baseILj1280EfffffjLj128EEEEELb1ELb0ELb1ELb0EEEvNS_9FwdParamsE,@"STO_CUDA_ENTRY STV_DEFAULT"
_ZN10layer_norm13ln_fwd_kernelINS_13Kernel_traitsIfffffjLj1280ELj1ELj4ELj1ELj16ENS_18Kernel_traits_baseILj1280EfffffjLj128EEEEELb1ELb0ELb1ELb0EEEvNS_9FwdParamsE:
.text._ZN10layer_norm13ln_fwd_kernelINS_13Kernel_traitsIfffffjLj1280ELj1ELj4ELj1ELj16ENS_18Kernel_traits_baseILj1280EfffffjLj128EEEEELb1ELb0ELb1ELb0EEEvNS_9FwdParamsE:
        /* <DEDUP_REMOVED lines=95> */
[C---:B---3--:R-:W-:Y:S01]  /*05f0*/  @P1 IMAD.WIDE.U32 R90, R3.reuse, 0x10, R90 ;  /* 0x00000010035a1825 */ /* 0x048fe200078e005a */
[----:B------:R1:W5:Y:S02]  /*0600*/  @P1 LDG.E.128 R36, desc[UR6][R88.64] ;  /* 0x0000000658241981 */ /* 0x000364000c1e1d00 */
[----:B------:R-:W3:Y:S01]  /*0610*/  @P6 LDC.64 R10, c[0x0][0x3d0] ;  /* 0x0000f400ff0a6b82 */ /* 0x000ee20000000a00 */
[----:B------:R-:W-:Y:S01]  /*0620*/  @P1 VIADD R3, R3, 0x20 ;  /* 0x0000002003031836 */ /* 0x000fe20000000000 */
[----:B------:R1:W5:Y:S06]  /*0630*/  @P1 LDG.E.128 R40, desc[UR6][R90.64] ;  /* 0x000000065a281981 */ /* 0x00036c000c1e1d00 */
[----:B------:R-:W1:Y:S01]  /*0640*/  @P6 LDC.64 R98, c[0x0][0x438] ;  /* 0x00010e00ff626b82 */ /* 0x000e620000000a00 */
[----:B------:R-:W-:-:S04]  /*0650*/  @P2 IMAD.WIDE.U32 R92, R3, 0x10, R92 ;  /* 0x00000010035c2825 */ /* 0x000fc800078e005c */
[----:B------:R-:W-:-:S03]  /*0660*/  @P2 IMAD.WIDE.U32 R94, R3, 0x10, R94 ;  /* 0x00000010035e2825 */ /* 0x000fc600078e005e */
[----:B------:R-:W1:Y:S01]  /*0670*/  @P5 LDC.64 R100, c[0x0][0x3d0] ;  /* 0x0000f400ff645b82 */ /* 0x000e620000000a00 */
[----:B------:R-:W-:Y:S01]  /*0680*/  @P2 IADD3 R3, PT, PT, R3, 0x20, RZ ;  /* 0x0000002003032810 */ /* 0x000fe20007ffe0ff */
[----:B------:R1:W5:Y:S06]  /*0690*/  @P2 LDG.E.128 R44, desc[UR6][R92.64] ;  /* 0x000000065c2c2981 */ /* 0x00036c000c1e1d00 */
[----:B------:R-:W1:Y:S01]  /*06a0*/  @P5 LDC.64 R102, c[0x0][0x438] ;  /* 0x00010e00ff665b82 */ /* 0x000e620000000a00 */
[C---:B0-----:R-:W-:Y:S01]  /*06b0*/  @P3 IMAD.WIDE.U32 R4, R3.reuse, 0x10, R4 ;  /* 0x0000001003043825 */ /* 0x041fe200078e0004 */
[----:B------:R0:W5:Y:S03]  /*06c0*/  @P2 LDG.E.128 R48, desc[UR6][R94.64] ;  /* 0x000000065e302981 */ /* 0x000166000c1e1d00 */
[C---:B------:R-:W-:Y:S01]  /*06d0*/  @P3 IMAD.WIDE.U32 R96, R3.reuse, 0x10, R96 ;  /* 0x0000001003603825 */ /* 0x040fe200078e0060 */
[----:B------:R0:W5:Y:S03]  /*06e0*/  @P3 LDG.E.128 R52, desc[UR6][R4.64] ;  /* 0x0000000604343981 */ /* 0x000166000c1e1d00 */
[----:B------:R-:W-:Y:S01]  /*06f0*/  @P3 VIADD R3, R3, 0x20 ;  /* 0x0000002003033836 */ /* 0x000fe20000000000 */
[----:B------:R0:W5:Y:S03]  /*0700*/  @P3 LDG.E.128 R56, desc[UR6][R96.64] ;  /* 0x0000000660383981 */ /* 0x000166000c1e1d00 */
[----:B----4-:R-:W-:-:S04]  /*0710*/  @P4 IMAD.WIDE.U32 R6, R3, 0x10, R6 ;  /* 0x0000001003064825 */ /* 0x010fc800078e0006 */
[C---:B--2---:R-:W-:Y:S01]  /*0720*/  @P4 IMAD.WIDE.U32 R8, R3.reuse, 0x10, R8 ;  /* 0x0000001003084825 */ /* 0x044fe200078e0008 */
[----:B------:R0:W5:Y:S03]  /*0730*/  @P4 LDG.E.128 R60, desc[UR6][R6.64] ;  /* 0x00000006063c4981 */ /* 0x000166000c1e1d00 */
[----:B------:R-:W-:Y:S01]  /*0740*/  @P4 VIADD R3, R3, 0x20 ;  /* 0x0000002003034836 */ /* 0x000fe20000000000 */
[----:B------:R0:W5:Y:S03]  /*0750*/  @P4 LDG.E.128 R64, desc[UR6][R8.64] ;  /* 0x0000000608404981 */ /* 0x000166000c1e1d00 */
[----:B---3--:R-:W-:-:S04]  /*0760*/  @P6 IMAD.WIDE.U32 R10, R3, 0x10, R10 ;  /* 0x00000010030a6825 */ /* 0x008fc800078e000a */
[C---:B-1----:R-:W-:Y:S01]  /*0770*/  @P6 IMAD.WIDE.U32 R98, R3.reuse, 0x10, R98 ;  /* 0x0000001003626825 */ /* 0x042fe200078e0062 */
[----:B------:R-:W-:Y:S01]  /*0780*/  @P6 IADD3 R3, PT, PT, R3, 0x20, RZ ;  /* 0x0000002003036810 */ /* 0x000fe20007ffe0ff */
[----:B------:R0:W5:Y:S04]  /*0790*/  @P6 LDG.E.128 R68, desc[UR6][R10.64] ;  /* 0x000000060a446981 */ /* 0x000168000c1e1d00 */
[C---:B------:R-:W-:Y:S01]  /*07a0*/  @P5 IMAD.WIDE.U32 R100, R3.reuse, 0x10, R100 ;  /* 0x0000001003645825 */ /* 0x040fe200078e0064 */
[----:B------:R0:W5:Y:S03]  /*07b0*/  @P6 LDG.E.128 R72, desc[UR6][R98.64] ;  /* 0x0000000662486981 */ /* 0x000166000c1e1d00 */
        /* <DEDUP_REMOVED lines=13> */
.L_x_42224:
        /* <DEDUP_REMOVED lines=16> */
[----:B------:R-:W-:-:S03]  /*0990*/  ISETP.GE.U32.AND P1, PT, R0, 0x100, PT ;  /* 0x000001000000780c */ /* 0x000fc60003f26070 */
[----:B------:R-:W-:Y:S01]  /*09a0*/  @P6 VIADD R3, R3, 0x20 ;  /* 0x0000002003036836 */ /* 0x000fe20000000000 */
[----:B------:R1:W5:Y:S02]  /*09b0*/  @P6 LDG.E.128 R20, desc[UR6][R6.64] ;  /* 0x0000000606146981 */ /* 0x000364000c1e1d00 */
[----:B------:R-:W1:Y:S01]  /*09c0*/  @P3 LDC.64 R18, c[0x0][0x3d0] ;  /* 0x0000f400ff123b82 */ /* 0x000e620000000a00 */
[C---:B--2---:R-:W-:Y:S01]  /*09d0*/  @P5 IMAD.WIDE.U32 R8, R3.reuse, 0x10, R8 ;  /* 0x0000001003085825 */ /* 0x044fe200078e0008 */
[C---:B------:R-:W-:Y:S02]  /*09e0*/  ISETP.GE.U32.AND P6, PT, R0.reuse, 0x120, PT ;  /* 0x000001200000780c */ /* 0x040fe40003fc6070 */
[----:B------:R-:W-:Y:S02]  /*09f0*/  @P5 IADD3 R3, PT, PT, R3, 0x20, RZ ;  /* 0x0000002003035810 */ /* 0x000fe40007ffe0ff */
[----:B------:R-:W5:Y:S02]  /*0a00*/  @P5 LDG.E.128 R28, desc[UR6][R8.64] ;  /* 0x00000006081c5981 */ /* 0x000f64000c1e1d00 */
[----:B------:R-:W2:Y:S01]  /*0a10*/  @P2 LDC.64 R24, c[0x0][0x3d0] ;  /* 0x0000f400ff182b82 */ /* 0x000ea20000000a00 */
[----:B------:R-:W-:Y:S01]  /*0a20*/  ISETP.GE.U32.AND P5, PT, R0, 0x140, PT ;  /* 0x000001400000780c */ /* 0x000fe20003fa6070 */
[----:B---3--:R-:W-:-:S06]  /*0a30*/  @P0 IMAD.WIDE.U32 R10, R3, 0x10, R10 ;  /* 0x00000010030a0825 */ /* 0x008fcc00078e000a */
[----:B------:R-:W3:Y:S01]  /*0a40*/  @P1 LDC.64 R26, c[0x0][0x3d0] ;  /* 0x0000f400ff1a1b82 */ /* 0x000ee20000000a00 */
[----:B------:R-:W-:Y:S01]  /*0a50*/  @P0 VIADD R3, R3, 0x20 ;  /* 0x0000002003030836 */ /* 0x000fe20000000000 */
[----:B------:R-:W5:Y:S03]  /*0a60*/  @P0 LDG.E.128 R36, desc[UR6][R10.64] ;  /* 0x000000060a240981 */ /* 0x000f66000c1e1d00 */
[----:B----4-:R-:W-:-:S03]  /*0a70*/  @P4 IMAD.WIDE.U32 R16, R3, 0x10, R16 ;  /* 0x0000001003104825 */ /* 0x010fc600078e0010 */
[----:B0-----:R-:W0:Y:S01]  /*0a80*/  @P6 LDC.64 R4, c[0x0][0x3d0] ;  /* 0x0000f400ff046b82 */ /* 0x001e220000000a00 */
[----:B------:R-:W-:Y:S01]  /*0a90*/  @P4 VIADD R3, R3, 0x20 ;  /* 0x0000002003034836 */ /* 0x000fe20000000000 */
[----:B------:R-:W5:Y:S03]  /*0aa0*/  @P4 LDG.E.128 R44, desc[UR6][R16.64] ;  /* 0x00000006102c4981 */ /* 0x000f66000c1e1d00 */
[----:B-1----:R-:W-:-:S03]  /*0ab0*/  @P3 IMAD.WIDE.U32 R18, R3, 0x10, R18 ;  /* 0x0000001003123825 */ /* 0x002fc600078e0012 */
[----:B------:R-:W1:Y:S01]  /*0ac0*/  @P5 LDC.64 R32, c[0x0][0x3d0] ;  /* 0x0000f400ff205b82 */ /* 0x000e620000000a00 */
[----:B------:R-:W-:Y:S01]  /*0ad0*/  @P3 IADD3 R3, PT, PT, R3, 0x20, RZ ;  /* 0x0000002003033810 */ /* 0x000fe20007ffe0ff */
[----:B------:R-:W5:Y:S04]  /*0ae0*/  @P3 LDG.E.128 R52, desc[UR6][R18.64] ;  /* 0x0000000612343981 */ /* 0x000f68000c1e1d00 */
[----:B--2---:R-:W-:-:S04]  /*0af0*/  @P2 IMAD.WIDE.U32 R24, R3, 0x10, R24 ;  /* 0x0000001003182825 */ /* 0x004fc800078e0018 */
[----:B------:R-:W-:Y:S01]  /*0b00*/  @P2 VIADD R3, R3, 0x20 ;  /* 0x0000002003032836 */ /* 0x000fe20000000000 */
[----:B------:R-:W5:Y:S03]  /*0b10*/  @P2 LDG.E.128 R60, desc[UR6][R24.64] ;  /* 0x00000006183c2981 */ /* 0x000f66000c1e1d00 */
[----:B---3--:R-:W-:-:S04]  /*0b20*/  @P1 IMAD.WIDE.U32 R26, R3, 0x10, R26 ;  /* 0x00000010031a1825 */ /* 0x008fc800078e001a */
[----:B------:R-:W-:Y:S01]  /*0b30*/  @P1 VIADD R3, R3, 0x20 ;  /* 0x0000002003031836 */ /* 0x000fe20000000000 */
[----:B------:R2:W5:Y:S03]  /*0b40*/  @P1 LDG.E.128 R68, desc[UR6][R26.64] ;  /* 0x000000061a441981 */ /* 0x000566000c1e1d00 */
        /* <DEDUP_REMOVED lines=19> */
[----:B--2---:R-:W-:Y:S02]  /*0c80*/  CS2R R26, SRZ ;  /* 0x00000000001a7805 */ /* 0x004fe4000001ff00 */
[----:B------:R-:W-:Y:S02]  /*0c90*/  CS2R R24, SRZ ;  /* 0x0000000000187805 */ /* 0x000fe4000001ff00 */
[----:B------:R-:W-:Y:S02]  /*0ca0*/  CS2R R18, SRZ ;  /* 0x0000000000127805 */ /* 0x000fe4000001ff00 */
[----:B------:R-:W-:-:S02]  /*0cb0*/  CS2R R16, SRZ ;  /* 0x0000000000107805 */ /* 0x000fc4000001ff00 */
[----:B------:R-:W-:Y:S02]  /*0cc0*/  @P5 CS2R R90, SRZ ;  /* 0x00000000005a5805 */ /* 0x000fe4000001ff00 */
[----:B0-----:R-:W-:-:S07]  /*0cd0*/  @P5 CS2R R88, SRZ ;  /* 0x0000000000585805 */ /* 0x001fce000001ff00 */
.L_x_42225:
[----:B------:R-:W-:Y:S05]  /*0ce0*/  BSYNC.RECONVERGENT B0 ;  /* 0x0000000000007941 */ /* 0x000fea0003800200 */
.L_x_42223:
        /* <DEDUP_REMOVED lines=26> */
[C---:B------:R-:W-:Y:S01]  /*0e90*/  IMAD.HI.U32 R4, R6.reuse, -0x326172a9, RZ ;  /* 0xcd9e8d5706047827 */ /* 0x040fe200078e00ff */
[----:B------:R-:W1:Y:S03]  /*0ea0*/  LDCU UR25, c[0x0][0x404] ;  /* 0x00008080ff1977ac */ /* 0x000e660008000800 */
        /* <DEDUP_REMOVED lines=9> */
[----:B------:R-:W-:Y:S01]  /*0f40*/  IMAD.HI.U32 R6, R3, -0x2daee0ad, RZ ;  /* 0xd2511f5303067827 */ /* 0x000fe200078e00ff */
[----:B------:R-:W3:Y:S03]  /*0f50*/  LDCU.U8 UR26, c[0x0][0x410] ;  /* 0x00008200ff1a77ac */ /* 0x000ee60008000000 */
        /* <DEDUP_REMOVED lines=32> */
.L_x_42856:
[----:B0-----:R-:W0:Y:S08]  /*1160*/  LDC.64 R138, c[0x0][0x3f0] ;  /* 0x0000fc00ff8a7b82 */ /* 0x001e300000000a00 */
[----:B------:R-:W1:Y:S08]  /*1170*/  LDC.64 R146, c[0x0][0x3f8] ;  /* 0x0000fe00ff927b82 */ /* 0x000e700000000a00 */
[----:B------:R-:W2:Y:S01]  /*1180*/  LDC R136, c[0x0][0x388] ;  /* 0x0000e200ff887b82 */ /* 0x000ea20000000800 */
[----:B0-----:R-:W-:-:S06]  /*1190*/  IMAD.WIDE R138, R143, 0x4, R138 ;  /* 0x000000048f8a7825 */ /* 0x001fcc00078e028a */
[----:B------:R0:W3:Y:S01]  /*11a0*/  LDG.E R138, desc[UR6][R138.64] ;  /* 0x000000068a8a7981 */ /* 0x0000e2000c1e1900 */
[----:B-1----:R-:W-:-:S05]  /*11b0*/  IMAD.WIDE R146, R143, 0x4, R146 ;  /* 0x000000048f927825 */ /* 0x002fca00078e0292 */
[----:B-----5:R1:W5:Y:S01]  /*11c0*/  LDG.E R137, desc[UR6][R146.64] ;  /* 0x0000000692897981 */ /* 0x020362000c1e1900 */
[----:B------:R-:W-:Y:S01]  /*11d0*/  ISETP.GE.U32.AND P5, PT, R0, 0x20, PT ;  /* 0x000000200000780c */ /* 0x000fe20003fa6070 */
[----:B------:R-:W-:Y:S01]  /*11e0*/  BSSY.RECONVERGENT B1, `(.L_x_42227) ;  /* 0x0000302000017945 */ /* 0x000fe20003800200 */
[----:B0-----:R-:W-:Y:S01]  /*11f0*/  HFMA2 R139, -RZ, RZ, 0, 0 ;  /* 0x00000000ff8b7431 */ /* 0x001fe200000001ff */
[----:B---3--:R-:W-:-:S13]  /*1200*/  ISETP.GE.AND P0, PT, R138, 0x1, PT ;  /* 0x000000018a00780c */ /* 0x008fda0003f06270 */
[----:B------:R-:W-:-:S04]  /*1210*/  @P0 VIADD R145, R138, 0xffffffff ;  /* 0xffffffff8a910836 */ /* 0x000fc80000000000 */
[-C--:B--2---:R-:W-:Y:S02]  /*1220*/  @P0 IMAD R149, R145, R136.reuse, RZ ;  /* 0x0000008891950224 */ /* 0x084fe400078e02ff */
[----:B------:R-:W-:-:S03]  /*1230*/  IMAD R145, R143, R136, RZ ;  /* 0x000000888f917224 */ /* 0x000fc600078e02ff */
[----:B------:R-:W-:Y:S02]  /*1240*/  @P0 SHF.R.S32.HI R150, RZ, 0x1f, R149 ;  /* 0x0000001fff960819 */ /* 0x000fe40000011495 */
[----:B------:R-:W-:Y:S02]  /*1250*/  SHF.R.S32.HI R148, RZ, 0x1f, R145 ;  /* 0x0000001fff947819 */ /* 0x000fe40000011491 */
[----:B------:R-:W-:Y:S02]  /*1260*/  @P0 LEA.HI R149, R150, R149, RZ, 0x2 ;  /* 0x0000009596950211 */ /* 0x000fe400078f10ff */
[----:B------:R-:W-:Y:S02]  /*1270*/  LEA.HI R145, R148, R145, RZ, 0x2 ;  /* 0x0000009194917211 */ /* 0x000fe400078f10ff */
[-C--:B------:R-:W-:Y:S02]  /*1280*/  @P0 LEA.HI.SX32 R139, R149, R144.reuse, 0x1e ;  /* 0x00000090958b0211 */ /* 0x080fe400078ff2ff */
[----:B------:R-:W-:Y:S01]  /*1290*/  LEA.HI.SX32 R145, R145, R144, 0x1e ;  /* 0x0000009091917211 */ /* 0x000fe200078ff2ff */
[----:B-1----:R-:W-:Y:S06]  /*12a0*/  @!P5 BRA `(.L_x_42228) ;  /* 0x0000002c00d4d947 */ /* 0x002fec0003800000 */
[----:B------:R-:W-:Y:S04]  /*12b0*/  BSSY.RECONVERGENT B2, `(.L_x_42229) ;  /* 0x0000005000027945 */ /* 0x000fe80003800200 */
[----:B------:R-:W-:Y:S05]  /*12c0*/  @!P0 BRA `(.L_x_42230) ;  /* 0x00000000000c8947 */ /* 0x000fea0003800000 */
[----:B------:R-:W0:Y:S02]  /*12d0*/  LDC.64 R92, c[0x0][0x390] ;  /* 0x0000e400ff5c7b82 */ /* 0x000e240000000a00 */
[----:B0-----:R-:W-:-:S06]  /*12e0*/  IMAD.WIDE.U32 R92, R139, 0x10, R92 ;  /* 0x000000108b5c7825 */ /* 0x001fcc00078e005c */
[----:B------:R-:W5:Y:S02]  /*12f0*/  LDG.E.128 R92, desc[UR6][R92.64] ;  /* 0x000000065c5c7981 */ /* 0x000f64000c1e1d00 */
.L_x_42230:
[----:B------:R-:W-:Y:S05]  /*1300*/  BSYNC.RECONVERGENT B2 ;  /* 0x0000000000027941 */ /* 0x000fea0003800200 */
.L_x_42229:
        /* <DEDUP_REMOVED lines=28> */
.L_x_42237:
        /* <DEDUP_REMOVED lines=13> */
.L_x_42239:
[----:B------:R-:W-:Y:S05]  /*15a0*/  BSYNC.RECONVERGENT B5 ;  /* 0x0000000000057941 */ /* 0x000fea0003800200 */
.L_x_42238:
[----:B------:R-:W-:Y:S01]  /*15b0*/  IMAD.WIDE.U32 R146, R142, -0x326172a9, RZ ;  /* 0xcd9e8d578e927825 */ /* 0x000fe200078e00ff */
[----:B------:R-:W-:Y:S01]  /*15c0*/  LOP3.LUT R10, R3, UR5, R149, 0x96, !PT ;  /* 0x00000005030a7c12 */ /* 0x000fe2000f8e9695 */
[----:B------:R-:W-:Y:S02]  /*15d0*/  UIADD3 UR28, UPT, UPT, UR4, -0x255992d5, URZ ;  /* 0xdaa66d2b041c7890 */ /* 0x000fe4000fffe0ff */
[----:B------:R-:W-:Y:S01]  /*15e0*/  UIADD3 UR29, UPT, UPT, UR5, 0x32370b8f, URZ ;  /* 0x32370b8f051d7890 */ /* 0x000fe2000fffe0ff */
        /* <DEDUP_REMOVED lines=42> */
.L_x_42236:
[----:B------:R-:W-:Y:S05]  /*1890*/  BSYNC.RECONVERGENT B4 ;  /* 0x0000000000047941 */ /* 0x000fea0003800200 */
.L_x_42235:
        /* <DEDUP_REMOVED lines=8> */
[----:B------:R-:W-:-:S07]  /*1920*/  FADD.FTZ R96, R96, R147 ;  /* 0x0000009360607221 */ /* 0x000fce0000010000 */
.L_x_42234:
[----:B------:R-:W-:Y:S05]  /*1930*/  BSYNC.RECONVERGENT B3 ;  /* 0x0000000000037941 */ /* 0x000fea0003800200 */
.L_x_42233:
        /* <DEDUP_REMOVED lines=20> */
.L_x_42244:
        /* <DEDUP_REMOVED lines=13> */
.L_x_42246:
[----:B------:R-:W-:Y:S05]  /*1b50*/  BSYNC.RECONVERGENT B5 ;  /* 0x0000000000057941 */ /* 0x000fea0003800200 */
.L_x_42245:
        /* <DEDUP_REMOVED lines=47> */
.L_x_42243:
[----:B------:R-:W-:Y:S05]  /*1e50*/  BSYNC.RECONVERGENT B4 ;  /* 0x0000000000047941 */ /* 0x000fea0003800200 */
.L_x_42242:
        /* <DEDUP_REMOVED lines=8> */
[----:B------:R-:W-:-:S07]  /*1ee0*/  FADD.FTZ R97, R97, R4 ;  /* 0x0000000461617221 */ /* 0x000fce0000010000 */
.L_x_42241:
[----:B------:R-:W-:Y:S05]  /*1ef0*/  BSYNC.RECONVERGENT B3 ;  /* 0x0000000000037941 */ /* 0x000fea0003800200 */
.L_x_42240:
        /* <DEDUP_REMOVED lines=20> */
.L_x_42251:
        /* <DEDUP_REMOVED lines=13> */
.L_x_42253:
[----:B------:R-:W-:Y:S05]  /*2110*/  BSYNC.RECONVERGENT B5 ;  /* 0x0000000000057941 */ /* 0x000fea0003800200 */
.L_x_42252:
        /* <DEDUP_REMOVED lines=48> */
.L_x_42250:
[----:B------:R-:W-:Y:S05]  /*2420*/  BSYNC.RECONVERGENT B4 ;  /* 0x0000000000047941 */ /* 0x000fea0003800200 */
.L_x_42249:
        /* <DEDUP_REMOVED lines=9> */
.L_x_42248:
[----:B------:R-:W-:Y:S05]  /*24c0*/  BSYNC.RECONVERGENT B3 ;  /* 0x0000000000037941 */ /* 0x000fea0003800200 */
.L_x_42247:
        /* <DEDUP_REMOVED lines=19> */
.L_x_42257:
        /* <DEDUP_REMOVED lines=13> */
.L_x_42259:
[----:B------:R-:W-:Y:S05]  /*26d0*/  BSYNC.RECONVERGENT B4 ;  /* 0x0000000000047941 */ /* 0x000fea0003800200 */
.L_x_42258:
        /* <DEDUP_REMOVED lines=47> */
.L_x_42256:
[----:B------:R-:W-:Y:S05]  /*29d0*/  BSYNC.RECONVERGENT B3 ;  /* 0x0000000000037941 */ /* 0x000fea0003800200 */
.L_x_42255:
        /* <DEDUP_REMOVED lines=9> */
[----:B------:R-:W-:Y:S06]  /*2a70*/  BRA `(.L_x_42254) ;  /* 0x00000014008c7947 */ /* 0x000fec0003800000 */
.L_x_42232:
        /* <DEDUP_REMOVED lines=21> */
.L_x_42264:
        /* <DEDUP_REMOVED lines=13> */
.L_x_42266:
[----:B------:R-:W-:Y:S05]  /*2ca0*/  BSYNC.RECONVERGENT B5 ;  /* 0x0000000000057941 */ /* 0x000fea0003800200 */
.L_x_42265:
        /* <DEDUP_REMOVED lines=46> */
.L_x_42263:
[----:B------:R-:W-:Y:S05]  /*2f90*/  BSYNC.RECONVERGENT B4 ;  /* 0x0000000000047941 */ /* 0x000fea0003800200 */
.L_x_42262:
[----:B------:R-:W-:Y:S01]  /*2fa0*/  I2FP.F32.U32 R2, R5 ;  /* 0x0000000500027245 */ /* 0x000fe20000201000 */
[----:B------:R-:W-:Y:S02]  /*2fb0*/  IMAD.MOV.U32 R5, RZ, RZ, 0x2f800000 ;  /* 0x2f800000ff057424 */ /* 0x000fe400078e00ff */
[----:B-----5:R-:W-:Y:S02]  /*2fc0*/  FMUL.FTZ R4, R92, UR9 ;  /* 0x000000095c047c20 */ /* 0x020fe40008410000 */
[----:B------:R-:W-:Y:S02]  /*2fd0*/  FFMA.FTZ R2, R2, R5, 1.1641532182693481445e-10 ;  /* 0x2f00000002027423 */ /* 0x000fe40000010005 */
[----:B------:R-:W-:-:S03]  /*2fe0*/  FMUL.FTZ R4, R4, UR8 ;  /* 0x0000000804047c20 */ /* 0x000fc60008410000 */
[----:B------:R-:W-:-:S04]  /*2ff0*/  FSETP.GTU.FTZ.AND P1, PT, R2, UR25, PT ;  /* 0x0000001902007c0b */ /* 0x000fc8000bf3c000 */
[----:B------:R-:W-:Y:S02]  /*3000*/  SEL R5, RZ, 0x1, P1 ;  /* 0x00000001ff057807 */ /* 0x000fe40000800000 */
[----:B------:R-:W-:-:S07]  /*3010*/  FSEL R96, R4, RZ, !P1 ;  /* 0x000000ff04607208 */ /* 0x000fce0004800000 */
.L_x_42261:
[----:B------:R-:W-:Y:S05]  /*3020*/  BSYNC.RECONVERGENT B3 ;  /* 0x0000000000037941 */ /* 0x000fea0003800200 */
.L_x_42260:
        /* <DEDUP_REMOVED lines=17> */
.L_x_42271:
        /* <DEDUP_REMOVED lines=13> */
.L_x_42273:
[----:B------:R-:W-:Y:S05]  /*3210*/  BSYNC.RECONVERGENT B5 ;  /* 0x0000000000057941 */ /* 0x000fea0003800200 */
.L_x_42272:
        /* <DEDUP_REMOVED lines=48> */
.L_x_42270:
[----:B------:R-:W-:Y:S05]  /*3520*/  BSYNC.RECONVERGENT B4 ;  /* 0x0000000000047941 */ /* 0x000fea0003800200 */
.L_x_42269:
        /* <DEDUP_REMOVED lines=8> */
.L_x_42268:
[----:B------:R-:W-:Y:S05]  /*35b0*/  BSYNC.RECONVERGENT B3 ;  /* 0x0000000000037941 */ /* 0x000fea0003800200 */
.L_x_42267:
        /* <DEDUP_REMOVED lines=17> */
.L_x_42278:
        /* <DEDUP_REMOVED lines=13> */
.L_x_42280:
[----:B------:R-:W-:Y:S05]  /*37a0*/  BSYNC.RECONVERGENT B5 ;  /* 0x0000000000057941 */ /* 0x000fea0003800200 */
.L_x_42279:
        /* <DEDUP_REMOVED lines=48> */
.L_x_42277:
[----:B------:R-:W-:Y:S05]  /*3ab0*/  BSYNC.RECONVERGENT B4 ;  /* 0x0000000000047941 */ /* 0x000fea0003800200 */
.L_x_42276:
[----:B------:R-:W-:Y:S01]  /*3ac0*/  I2FP.F32.U32 R2, R7 ;  /* 0x0000000700027245 */ /* 0x000fe20000201000 */
[----:B------:R-:W-:-:S05]  /*3ad0*/  HFMA2 R7, -RZ, RZ, 0.1171875, 0 ;  /* 0x2f800000ff077431 */ /* 0x000fca00000001ff */
[----:B------:R-:W-:Y:S01]  /*3ae0*/  FFMA.FTZ R2, R2, R7, 1.1641532182693481445e-10 ;  /* 0x2f00000002027423 */ /* 0x000fe20000010007 */
[----:B-----5:R-:W-:-:S04]  /*3af0*/  FMUL.FTZ R7, R94, UR9 ;  /* 0x000000095e077c20 */ /* 0x020fc80008410000 */
[----:B------:R-:W-:Y:S01]  /*3b00*/  FMUL.FTZ R98, R7, UR8 ;  /* 0x0000000807627c20 */ /* 0x000fe20008410000 */
[----:B------:R-:W-:-:S04]  /*3b10*/  FSETP.GTU.FTZ.AND P1, PT, R2, UR25, PT ;  /* 0x0000001902007c0b */ /* 0x000fc8000bf3c000 */
[----:B------:R-:W-:Y:S02]  /*3b20*/  SEL R7, RZ, 0x1, P1 ;  /* 0x00000001ff077807 */ /* 0x000fe40000800000 */
[----:B------:R-:W-:-:S07]  /*3b30*/  FSEL R98, R98, RZ, !P1 ;  /* 0x000000ff62627208 */ /* 0x000fce0004800000 */
.L_x_42275:
[----:B------:R-:W-:Y:S05]  /*3b40*/  BSYNC.RECONVERGENT B3 ;  /* 0x0000000000037941 */ /* 0x000fea0003800200 */
.L_x_42274:
        /* <DEDUP_REMOVED lines=16> */
.L_x_42283:
        /* <DEDUP_REMOVED lines=13> */
.L_x_42285:
[----:B------:R-:W-:Y:S05]  /*3d20*/  BSYNC.RECONVERGENT B4 ;  /* 0x0000000000047941 */ /* 0x000fea0003800200 */
.L_x_42284:
        /* <DEDUP_REMOVED lines=47> */
.L_x_42282:
[----:B------:R-:W-:Y:S05]  /*4020*/  BSYNC.RECONVERGENT B3 ;  /* 0x0000000000037941 */ /* 0x000fea0003800200 */
.L_x_42281:
        /* <DEDUP_REMOVED lines=8> */
.L_x_42254:
[----:B------:R-:W-:Y:S05]  /*40b0*/  BSYNC.RECONVERGENT B2 ;  /* 0x0000000000027941 */ /* 0x000fea0003800200 */
.L_x_42231:
[----:B------:R-:W0:Y:S01]  /*40c0*/  LDC.64 R146, c[0x0][0x3a8] ;  /* 0x0000ea00ff927b82 */ /* 0x000e220000000a00 */
[----:B------:R-:W-:Y:S01]  /*40d0*/  BSSY.RECONVERGENT B2, `(.L_x_42286) ;  /* 0x0000010000027945 */ /* 0x000fe20003800200 */
[----:B------:R-:W-:Y:S02]  /*40e0*/  IMAD.MOV.U32 R4, RZ, RZ, R150 ;  /* 0x000000ffff047224 */ /* 0x000fe400078e0096 */
[----:B0-----:R-:W-:-:S05]  /*40f0*/  IMAD.WIDE.U32 R146, R145, 0x10, R146 ;  /* 0x0000001091927825 */ /* 0x001fca00078e0092 */
[----:B-----5:R0:W-:Y:S01]  /*4100*/  STG.E.128 desc[UR6][R146.64], R96 ;  /* 0x0000006092007986 */ /* 0x0201e2000c101d06 */
[----:B------:R-:W-:Y:S05]  /*4110*/  @!P0 BRA `(.L_x_42287) ;  /* 0x00000000002c8947 */ /* 0x000fea0003800000 */
[----:B0-----:R-:W0:Y:S01]  /*4120*/  LDC.64 R146, c[0x0][0x3b0] ;  /* 0x0000ec00ff927b82 */ /* 0x001e220000000a00 */
[----:B------:R-:W-:Y:S02]  /*4130*/  SHF.L.U32 R149, R7, 0x10, RZ ;  /* 0x0000001007957819 */ /* 0x000fe400000006ff */
[----:B------:R-:W-:Y:S02]  /*4140*/  LOP3.LUT R148, R8, 0xffff, RZ, 0xc0, !PT ;  /* 0x0000ffff08947812 */ /* 0x000fe400078ec0ff */
[----:B------:R-:W-:-:S05]  /*4150*/  LOP3.LUT R149, R149, 0xff0000, RZ, 0xc0, !PT ;  /* 0x00ff000095957812 */ /* 0x000fca00078ec0ff */
[----:B------:R-:W-:Y:S01]  /*4160*/  IMAD R148, R148, 0x1000000, R149 ;  /* 0x0100000094947824 */ /* 0x000fe200078e0295 */
[----:B------:R-:W-:-:S05]  /*4170*/  LOP3.LUT R149, R6, 0xff, RZ, 0xc0, !PT ;  /* 0x000000ff06957812 */ /* 0x000fca00078ec0ff */
[----:B------:R-:W-:Y:S01]  /*4180*/  IMAD R148, R149, 0x100, R148 ;  /* 0x0000010095947824 */ /* 0x000fe200078e0294 */
[----:B------:R-:W-:-:S04]  /*4190*/  LOP3.LUT R149, R5, 0xff, RZ, 0xc0, !PT ;  /* 0x000000ff05957812 */ /* 0x000fc800078ec0ff */
[----:B------:R-:W-:Y:S01]  /*41a0*/  IADD3 R149, PT, PT, R148, R149, RZ ;  /* 0x0000009594957210 */ /* 0x000fe20007ffe0ff */
[----:B0-----:R-:W-:-:S05]  /*41b0*/  IMAD.WIDE.U32 R146, R139, 0x4, R146 ;  /* 0x000000048b927825 */ /* 0x001fca00078e0092 */
[----:B------:R1:W-:Y:S02]  /*41c0*/  STG.E desc[UR6][R146.64], R149 ;  /* 0x0000009592007986 */ /* 0x0003e4000c101906 */
.L_x_42287:
[----:B------:R-:W-:Y:S05]  /*41d0*/  BSYNC.RECONVERGENT B2 ;  /* 0x0000000000027941 */ /* 0x000fea0003800200 */
.L_x_42286:
[----:B------:R-:W-:Y:S02]  /*41e0*/  VIADD R145, R145, 0x20 ;  /* 0x0000002091917836 */ /* 0x000fe40000000000 */
[----:B------:R-:W-:-:S07]  /*41f0*/  VIADD R139, R139, 0x20 ;  /* 0x000000208b8b7836 */ /* 0x000fce0000000000 */
.L_x_42228:
[----:B------:R-:W-:Y:S05]  /*4200*/  BSYNC.RECONVERGENT B1 ;  /* 0x0000000000017941 */ /* 0x000fea0003800200 */
.L_x_42227:
        /* <DEDUP_REMOVED lines=9> */
.L_x_42291:
[----:B------:R-:W-:Y:S05]  /*42a0*/  BSYNC.RECONVERGENT B2 ;  /* 0x0000000000027941 */ /* 0x000fea0003800200 */
.L_x_42290:
        /* <DEDUP_REMOVED lines=28> */
.L_x_42298:
        /* <DEDUP_REMOVED lines=13> */
.L_x_42300:
[----:B------:R-:W-:Y:S05]  /*4540*/  BSYNC.RECONVERGENT B5 ;  /* 0x0000000000057941 */ /* 0x000fea0003800200 */
.L_x_42299:
        /* <DEDUP_REMOVED lines=46> */
.L_x_42297:
[----:B------:R-:W-:Y:S05]  /*4830*/  BSYNC.RECONVERGENT B4 ;  /* 0x0000000000047941 */ /* 0x000fea0003800200 */
.L_x_42296:
        /* <DEDUP_REMOVED lines=9> */
.L_x_42295:
[----:B------:R-:W-:Y:S05]  /*48d0*/  BSYNC.RECONVERGENT B3 ;  /* 0x0000000000037941 */ /* 0x000fea0003800200 */
.L_x_42294:
        /* <DEDUP_REMOVED lines=20> */
.L_x_42305:
        /* <DEDUP_REMOVED lines=13> */
.L_x_42307:
[----:B------:R-:W-:Y:S05]  /*4af0*/  BSYNC.RECONVERGENT B5 ;  /* 0x0000000000057941 */ /* 0x000fea0003800200 */
.L_x_42306:
        /* <DEDUP_REMOVED lines=47> */
.L_x_42304:
[----:B------:R-:W-:Y:S05]  /*4df0*/  BSYNC.RECONVERGENT B4 ;  /* 0x0000000000047941 */ /* 0x000fea0003800200 */
.L_x_42303:
        /* <DEDUP_REMOVED lines=9> */
.L_x_42302:
[----:B------:R-:W-:Y:S05]  /*4e90*/  BSYNC.RECONVERGENT B3 ;  /* 0x0000000000037941 */ /* 0x000fea0003800200 */
.L_x_42301:
        /* <DEDUP_REMOVED lines=20> */
.L_x_42312:
        /* <DEDUP_REMOVED lines=13> */
.L_x_42314:
[----:B------:R-:W-:Y:S05]  /*50b0*/  BSYNC.RECONVERGENT B5 ;  /* 0x0000000000057941 */ /* 0x000fea0003800200 */
.L_x_42313:
        /* <DEDUP_REMOVED lines=47> */
.L_x_42311:
[----:B------:R-:W-:Y:S05]  /*53b0*/  BSYNC.RECONVERGENT B4 ;  /* 0x0000000000047941 */ /* 0x000fea0003800200 */
.L_x_42310:
        /* <DEDUP_REMOVED lines=9> */
.L_x_42309:
[----:B------:R-:W-:Y:S05]  /*5450*/  BSYNC.RECONVERGENT B3 ;  /* 0x0000000000037941 */ /* 0x000fea0003800200 */
.L_x_42308:
        /* <DEDUP_REMOVED lines=19> */
.L_x_42318:
        /* <DEDUP_REMOVED lines=13> */
.L_x_42320:
[----:B------:R-:W-:Y:S05]  /*5660*/  BSYNC.RECONVERGENT B4 ;  /* 0x0000000000047941 */ /* 0x000fea0003800200 */
.L_x_42319:
        /* <DEDUP_REMOVED lines=47> */
.L_x_42317:
[----:B------:R-:W-:Y:S05]  /*5960*/  BSYNC.RECONVERGENT B3 ;  /* 0x0000000000037941 */ /* 0x000fea0003800200 */
.L_x_42316:
        /* <DEDUP_REMOVED lines=10> */
.L_x_42293:
        /* <DEDUP_REMOVED lines=21> */
.L_x_42325:
        /* <DEDUP_REMOVED lines=13> */
.L_x_42327:
[----:B------:R-:W-:Y:S05]  /*5c30*/  BSYNC.RECONVERGENT B5 ;  /* 0x0000000000057941 */ /* 0x000fea0003800200 */
.L_x_42326:
[----:B------:R-:W-:Y:S01]  /*5c40*/  IMAD.WIDE.U32 R10, R142, -0x326172a9, RZ ;  /* 0xcd9e8d578e0a7825 */ /* 0x000fe200078e00ff */
[----:B------:R-:W-:Y:S01]  /*5c50*/  LOP3.LUT R102, R3, UR5, R101, 0x96, !PT ;  /* 0x0000000503667c12 */ /* 0x000fe2000f8e9665 */
[----:B------:R-:W-:Y:S02]  /*5c60*/  UIADD3 UR28, UPT, UPT, UR4, -0x255992d5, URZ ;  /* 0xdaa66d2b041c7890 */ /* 0x000fe4000fffe0ff */
[----:B------:R-:W-:Y:S01]  /*5c70*/  UIADD3 UR29, UPT, UPT, UR5, 0x32370b8f, URZ ;  /* 0x32370b8f051d7890 */ /* 0x000fe2000fffe0ff */
[----:B01----:R-:W-:Y:S01]  /*5c80*/  LOP3.LUT R146, R140, UR4, R11, 0x96, !PT ;  /* 0x000000048c927c12 */ /* 0x003fe2000f8e960b */
        /* <DEDUP_REMOVED lines=42> */
.L_x_42324:
[----:B------:R-:W-:Y:S05]  /*5f30*/  BSYNC.RECONVERGENT B4 ;  /* 0x0000000000047941 */ /* 0x000fea0003800200 */
.L_x_42323:
        /* <DEDUP_REMOVED lines=8> */
.L_x_42322:
[----:B------:R-:W-:Y:S05]  /*5fc0*/  BSYNC.RECONVERGENT B3 ;  /* 0x0000000000037941 */ /* 0x000fea0003800200 */
.L_x_42321:
        /* <DEDUP_REMOVED lines=17> */
.L_x_42332:
        /* <DEDUP_REMOVED lines=13> */
.L_x_42334:
[----:B------:R-:W-:Y:S05]  /*61b0*/  BSYNC.RECONVERGENT B5 ;  /* 0x0000000000057941 */ /* 0x000fea0003800200 */
.L_x_42333:
        /* <DEDUP_REMOVED lines=47> */
.L_x_42331:
[----:B------:R-:W-:Y:S05]  /*64b0*/  BSYNC.RECONVERGENT B4 ;  /* 0x0000000000047941 */ /* 0x000fea0003800200 */
.L_x_42330:
        /* <DEDUP_REMOVED lines=8> */
.L_x_42329:
[----:B------:R-:W-:Y:S05]  /*6540*/  BSYNC.RECONVERGENT B3 ;  /* 0x0000000000037941 */ /* 0x000fea0003800200 */
.L_x_42328:
        /* <DEDUP_REMOVED lines=17> */
.L_x_42339:
        /* <DEDUP_REMOVED lines=13> */
.L_x_42341:
[----:B------:R-:W-:Y:S05]  /*6730*/  BSYNC.RECONVERGENT B5 ;  /* 0x0000000000057941 */ /* 0x000fea0003800200 */
.L_x_42340:
        /* <DEDUP_REMOVED lines=47> */
.L_x_42338:
[----:B------:R-:W-:Y:S05]  /*6a30*/  BSYNC.RECONVERGENT B4 ;  /* 0x0000000000047941 */ /* 0x000fea0003800200 */
.L_x_42337:
        /* <DEDUP_REMOVED lines=8> */
.L_x_42336:
[----:B------:R-:W-:Y:S05]  /*6ac0*/  BSYNC.RECONVERGENT B3 ;  /* 0x0000000000037941 */ /* 0x000fea0003800200 */
.L_x_42335:
        /* <DEDUP_REMOVED lines=16> */
.L_x_42344:
        /* <DEDUP_REMOVED lines=13> */
.L_x_42346:
[----:B------:R-:W-:Y:S05]  /*6ca0*/  BSYNC.RECONVERGENT B4 ;  /* 0x0000000000047941 */ /* 0x000fea0003800200 */
.L_x_42345:
        /* <DEDUP_REMOVED lines=47> */
.L_x_42343:
[----:B------:R-:W-:Y:S05]  /*6fa0*/  BSYNC.RECONVERGENT B3 ;  /* 0x0000000000037941 */ /* 0x000fea0003800200 */
.L_x_42342:
        /* <DEDUP_REMOVED lines=8> */
.L_x_42315:
[----:B------:R-:W-:Y:S05]  /*7030*/  BSYNC.RECONVERGENT B2 ;  /* 0x0000000000027941 */ /* 0x000fea0003800200 */
.L_x_42292:
[----:B01----:R-:W0:Y:S01]  /*7040*/  LDC.64 R146, c[0x0][0x3a8] ;  /* 0x0000ea00ff927b82 */ /* 0x003e220000000a00 */
        /* <DEDUP_REMOVED lines=16> */
.L_x_42348:
[----:B------:R-:W-:Y:S05]  /*7150*/  BSYNC.RECONVERGENT B2 ;  /* 0x0000000000027941 */ /* 0x000fea0003800200 */
.L_x_42347:
[----:B------:R-:W-:Y:S02]  /*7160*/  VIADD R145, R145, 0x20 ;  /* 0x0000002091917836 */ /* 0x000fe40000000000 */
[----:B------:R-:W-:-:S07]  /*7170*/  VIADD R139, R139, 0x20 ;  /* 0x000000208b8b7836 */ /* 0x000fce0000000000 */
.L_x_42289:
[----:B------:R-:W-:Y:S05]  /*7180*/  BSYNC.RECONVERGENT B1 ;  /* 0x0000000000017941 */ /* 0x000fea0003800200 */
.L_x_42288:
        /* <DEDUP_REMOVED lines=9> */
.L_x_42352:
[----:B------:R-:W-:Y:S05]  /*7220*/  BSYNC.RECONVERGENT B2 ;  /* 0x0000000000027941 */ /* 0x000fea0003800200 */
.L_x_42351:
        /* <DEDUP_REMOVED lines=28> */
.L_x_42359:
        /* <DEDUP_REMOVED lines=13> */
.L_x_42361:
[----:B------:R-:W-:Y:S05]  /*74c0*/  BSYNC.RECONVERGENT B5 ;  /* 0x0000000000057941 */ /* 0x000fea0003800200 */
.L_x_42360:
        /* <DEDUP_REMOVED lines=47> */
.L_x_42358:
[----:B------:R-:W-:Y:S05]  /*77c0*/  BSYNC.RECONVERGENT B4 ;  /* 0x0000000000047941 */ /* 0x000fea0003800200 */
.L_x_42357:
        /* <DEDUP_REMOVED lines=9> */
.L_x_42356:
[----:B------:R-:W-:Y:S05]  /*7860*/  BSYNC.RECONVERGENT B3 ;  /* 0x0000000000037941 */ /* 0x000fea0003800200 */
.L_x_42355:
        /* <DEDUP_REMOVED lines=20> */
.L_x_42366:
        /* <DEDUP_REMOVED lines=13> */
.L_x_42368:
[----:B------:R-:W-:Y:S05]  /*7a80*/  BSYNC.RECONVERGENT B5 ;  /* 0x0000000000057941 */ /* 0x000fea0003800200 */
.L_x_42367:
        /* <DEDUP_REMOVED lines=47> */
.L_x_42365:
[----:B------:R-:W-:Y:S05]  /*7d80*/  BSYNC.RECONVERGENT B4 ;  /* 0x0000000000047941 */ /* 0x000fea0003800200 */
.L_x_42364:
        /* <DEDUP_REMOVED lines=9> */
.L_x_42363:
[----:B------:R-:W-:Y:S05]  /*7e20*/  BSYNC.RECONVERGENT B3 ;  /* 0x0000000000037941 */ /* 0x000fea0003800200 */
.L_x_42362:
        /* <DEDUP_REMOVED lines=20> */
.L_x_42373:
        /* <DEDUP_REMOVED lines=13> */
.L_x_42375:
[----:B------:R-:W-:Y:S05]  /*8040*/  BSYNC.RECONVERGENT B5 ;  /* 0x0000000000057941 */ /* 0x000fea0003800200 */
.L_x_42374:
        /* <DEDUP_REMOVED lines=47> */
.L_x_42372:
[----:B------:R-:W-:Y:S05]  /*8340*/  BSYNC.RECONVERGENT B4 ;  /* 0x0000000000047941 */ /* 0x000fea0003800200 */
.L_x_42371:
        /* <DEDUP_REMOVED lines=9> */
.L_x_42370:
[----:B------:R-:W-:Y:S05]  /*83e0*/  BSYNC.RECONVERGENT B3 ;  /* 0x0000000000037941 */ /* 0x000fea0003800200 */
.L_x_42369:
        /* <DEDUP_REMOVED lines=19> */
.L_x_42379:
        /* <DEDUP_REMOVED lines=13> */
.L_x_42381:
[----:B------:R-:W-:Y:S05]  /*85f0*/  BSYNC.RECONVERGENT B4 ;  /* 0x0000000000047941 */ /* 0x000fea0003800200 */
.L_x_42380:
        /* <DEDUP_REMOVED lines=47> */
.L_x_42378:
[----:B------:R-:W-:Y:S05]  /*88f0*/  BSYNC.RECONVERGENT B3 ;  /* 0x0000000000037941 */ /* 0x000fea0003800200 */
.L_x_42377:
        /* <DEDUP_REMOVED lines=9> */
[----:B------:R-:W-:Y:S06]  /*8990*/  BRA `(.L_x_42376) ;  /* 0x0000001400847947 */ /* 0x000fec0003800000 */
.L_x_42354:
        /* <DEDUP_REMOVED lines=21> */
.L_x_42386:
        /* <DEDUP_REMOVED lines=13> */
.L_x_42388:
[----:B------:R-:W-:Y:S05]  /*8bc0*/  BSYNC.RECONVERGENT B5 ;  /* 0x0000000000057941 */ /* 0x000fea0003800200 */
.L_x_42387:
        /* <DEDUP_REMOVED lines=46> */
.L_x_42385:
[----:B------:R-:W-:Y:S05]  /*8eb0*/  BSYNC.RECONVERGENT B4 ;  /* 0x0000000000047941 */ /* 0x000fea0003800200 */
.L_x_42384:
        /* <DEDUP_REMOVED lines=8> */
.L_x_42383:
[----:B------:R-:W-:Y:S05]  /*8f40*/  BSYNC.RECONVERGENT B3 ;  /* 0x0000000000037941 */ /* 0x000fea0003800200 */
.L_x_42382:
        /* <DEDUP_REMOVED lines=17> */
.L_x_42393:
        /* <DEDUP_REMOVED lines=13> */
.L_x_42395:
[----:B------:R-:W-:Y:S05]  /*9130*/  BSYNC.RECONVERGENT B5 ;  /* 0x0000000000057941 */ /* 0x000fea0003800200 */
.L_x_42394:
[----:B0-----:R-:W-:Y:S01]  /*9140*/  IMAD.WIDE.U32 R146, R142, -0x326172a9, RZ ;  /* 0xcd9e8d578e927825 */ /* 0x001fe200078e00ff */
        /* <DEDUP_REMOVED lines=46> */
.L_x_42392:
[----:B------:R-:W-:Y:S05]  /*9430*/  BSYNC.RECONVERGENT B4 ;  /* 0x0000000000047941 */ /* 0x000fea0003800200 */
.L_x_42391:
        /* <DEDUP_REMOVED lines=8> */
.L_x_42390:
[----:B------:R-:W-:Y:S05]  /*94c0*/  BSYNC.RECONVERGENT B3 ;  /* 0x0000000000037941 */ /* 0x000fea0003800200 */
.L_x_42389:
        /* <DEDUP_REMOVED lines=17> */
.L_x_42400:
        /* <DEDUP_REMOVED lines=13> */
.L_x_42402:
[----:B------:R-:W-:Y:S05]  /*96b0*/  BSYNC.RECONVERGENT B5 ;  /* 0x0000000000057941 */ /* 0x000fea0003800200 */
.L_x_42401:
[----:B0-----:R-:W-:Y:S01]  /*96c0*/  IMAD.WIDE.U32 R146, R142, -0x326172a9, RZ ;  /* 0xcd9e8d578e927825 */ /* 0x001fe200078e00ff */
        /* <DEDUP_REMOVED lines=46> */
.L_x_42399:
[----:B------:R-:W-:Y:S05]  /*99b0*/  BSYNC.RECONVERGENT B4 ;  /* 0x0000000000047941 */ /* 0x000fea0003800200 */
.L_x_42398:
        /* <DEDUP_REMOVED lines=8> */
.L_x_42397:
[----:B------:R-:W-:Y:S05]  /*9a40*/  BSYNC.RECONVERGENT B3 ;  /* 0x0000000000037941 */ /* 0x000fea0003800200 */
.L_x_42396:
        /* <DEDUP_REMOVED lines=16> */
.L_x_42405:
        /* <DEDUP_REMOVED lines=13> */
.L_x_42407:
[----:B------:R-:W-:Y:S05]  /*9c20*/  BSYNC.RECONVERGENT B4 ;  /* 0x0000000000047941 */ /* 0x000fea0003800200 */
.L_x_42406:
        /* <DEDUP_REMOVED lines=47> */
.L_x_42404:
[----:B------:R-:W-:Y:S05]  /*9f20*/  BSYNC.RECONVERGENT B3 ;  /* 0x0000000000037941 */ /* 0x000fea0003800200 */
.L_x_42403:
        /* <DEDUP_REMOVED lines=8> */
.L_x_42376:
[----:B------:R-:W-:Y:S05]  /*9fb0*/  BSYNC.RECONVERGENT B2 ;  /* 0x0000000000027941 */ /* 0x000fea0003800200 */
.L_x_42353:
        /* <DEDUP_REMOVED lines=17> */
.L_x_42409:
[----:B------:R-:W-:Y:S05]  /*a0d0*/  BSYNC.RECONVERGENT B2 ;  /* 0x0000000000027941 */ /* 0x000fea0003800200 */
.L_x_42408:
[----:B------:R-:W-:Y:S02]  /*a0e0*/  VIADD R145, R145, 0x20 ;  /* 0x0000002091917836 */ /* 0x000fe40000000000 */
[----:B------:R-:W-:-:S07]  /*a0f0*/  VIADD R139, R139, 0x20 ;  /* 0x000000208b8b7836 */ /* 0x000fce0000000000 */
.L_x_42350:
[----:B------:R-:W-:Y:S05]  /*a100*/  BSYNC.RECONVERGENT B1 ;  /* 0x0000000000017941 */ /* 0x000fea0003800200 */
.L_x_42349:
        /* <DEDUP_REMOVED lines=9> */
.L_x_42413:
[----:B------:R-:W-:Y:S05]  /*a1a0*/  BSYNC.RECONVERGENT B2 ;  /* 0x0000000000027941 */ /* 0x000fea0003800200 */
.L_x_42412:
        /* <DEDUP_REMOVED lines=28> */
.L_x_42420:
        /* <DEDUP_REMOVED lines=13> */
.L_x_42422:
[----:B------:R-:W-:Y:S05]  /*a440*/  BSYNC.RECONVERGENT B5 ;  /* 0x0000000000057941 */ /* 0x000fea0003800200 */
.L_x_42421:
        /* <DEDUP_REMOVED lines=46> */
.L_x_42419:
[----:B------:R-:W-:Y:S05]  /*a730*/  BSYNC.RECONVERGENT B4 ;  /* 0x0000000000047941 */ /* 0x000fea0003800200 */
.L_x_42418:
        /* <DEDUP_REMOVED lines=9> */
.L_x_42417:
[----:B------:R-:W-:Y:S05]  /*a7d0*/  BSYNC.RECONVERGENT B3 ;  /* 0x0000000000037941 */ /* 0x000fea0003800200 */
.L_x_42416:
        /* <DEDUP_REMOVED lines=20> */
.L_x_42427:
        /* <DEDUP_REMOVED lines=13> */
.L_x_42429:
[----:B------:R-:W-:Y:S05]  /*a9f0*/  BSYNC.RECONVERGENT B5 ;  /* 0x0000000000057941 */ /* 0x000fea0003800200 */
.L_x_42428:
        /* <DEDUP_REMOVED lines=47> */
.L_x_42426:
[----:B------:R-:W-:Y:S05]  /*acf0*/  BSYNC.RECONVERGENT B4 ;  /* 0x0000000000047941 */ /* 0x000fea0003800200 */
.L_x_42425:
        /* <DEDUP_REMOVED lines=9> */
.L_x_42424:
[----:B------:R-:W-:Y:S05]  /*ad90*/  BSYNC.RECONVERGENT B3 ;  /* 0x0000000000037941 */ /* 0x000fea0003800200 */
.L_x_42423:
        /* <DEDUP_REMOVED lines=20> */
.L_x_42434:
        /* <DEDUP_REMOVED lines=13> */
.L_x_42436:
[----:B------:R-:W-:Y:S05]  /*afb0*/  BSYNC.RECONVERGENT B5 ;  /* 0x0000000000057941 */ /* 0x000fea0003800200 */
.L_x_42435:
        /* <DEDUP_REMOVED lines=47> */
.L_x_42433:
[----:B------:R-:W-:Y:S05]  /*b2b0*/  BSYNC.RECONVERGENT B4 ;  /* 0x0000000000047941 */ /* 0x000fea0003800200 */
.L_x_42432:
        /* <DEDUP_REMOVED lines=9> */
.L_x_42431:
[----:B------:R-:W-:Y:S05]  /*b350*/  BSYNC.RECONVERGENT B3 ;  /* 0x0000000000037941 */ /* 0x000fea0003800200 */
.L_x_42430:
        /* <DEDUP_REMOVED lines=19> */
.L_x_42440:
        /* <DEDUP_REMOVED lines=13> */
.L_x_42442:
[----:B------:R-:W-:Y:S05]  /*b560*/  BSYNC.RECONVERGENT B4 ;  /* 0x0000000000047941 */ /* 0x000fea0003800200 */
.L_x_42441:
        /* <DEDUP_REMOVED lines=47> */
.L_x_42439:
[----:B------:R-:W-:Y:S05]  /*b860*/  BSYNC.RECONVERGENT B3 ;  /* 0x0000000000037941 */ /* 0x000fea0003800200 */
.L_x_42438:
        /* <DEDUP_REMOVED lines=10> */
.L_x_42415:
        /* <DEDUP_REMOVED lines=21> */
.L_x_42447:
        /* <DEDUP_REMOVED lines=13> */
.L_x_42449:
[----:B------:R-:W-:Y:S05]  /*bb30*/  BSYNC.RECONVERGENT B5 ;  /* 0x0000000000057941 */ /* 0x000fea0003800200 */
.L_x_42448:
        /* <DEDUP_REMOVED lines=46> */
.L_x_42446:
[----:B------:R-:W-:Y:S05]  /*be20*/  BSYNC.RECONVERGENT B4 ;  /* 0x0000000000047941 */ /* 0x000fea0003800200 */
.L_x_42445:
[----:B------:R-:W-:Y:S01]  /*be30*/  I2FP.F32.U32 R2, R5 ;  /* 0x0000000500027245 */ /* 0x000fe20000201000 */
[----:B------:R-:W-:Y:S02]  /*be40*/  HFMA2 R5, -RZ, RZ, 0.1171875, 0 ;  /* 0x2f800000ff057431 */ /* 0x000fe400000001ff */
[----:B-----5:R-:W-:-:S03]  /*be50*/  FMUL.FTZ R4, R92, UR9 ;  /* 0x000000095c047c20 */ /* 0x020fc60008410000 */
[----:B------:R-:W-:Y:S01]  /*be60*/  FFMA.FTZ R2, R2, R5, 1.1641532182693481445e-10 ;  /* 0x2f00000002027423 */ /* 0x000fe20000010005 */
[----:B------:R-:W-:-:S04]  /*be70*/  FMUL.FTZ R4, R4, UR8 ;  /* 0x0000000804047c20 */ /* 0x000fc80008410000 */
[----:B------:R-:W-:-:S04]  /*be80*/  FSETP.GTU.FTZ.AND P1, PT, R2, UR25, PT ;  /* 0x0000001902007c0b */ /* 0x000fc8000bf3c000 */
[----:B------:R-:W-:Y:S02]  /*be90*/  SEL R5, RZ, 0x1, P1 ;  /* 0x00000001ff057807 */ /* 0x000fe40000800000 */
[----:B------:R-:W-:-:S07]  /*bea0*/  FSEL R108, R4, RZ, !P1 ;  /* 0x000000ff046c7208 */ /* 0x000fce0004800000 */
.L_x_42444:
[----:B------:R-:W-:Y:S05]  /*beb0*/  BSYNC.RECONVERGENT B3 ;  /* 0x0000000000037941 */ /* 0x000fea0003800200 */
.L_x_42443:
        /* <DEDUP_REMOVED lines=17> */
.L_x_42454:
        /* <DEDUP_REMOVED lines=13> */
.L_x_42456:
[----:B------:R-:W-:Y:S05]  /*c0a0*/  BSYNC.RECONVERGENT B5 ;  /* 0x0000000000057941 */ /* 0x000fea0003800200 */
.L_x_42455:
[----:B0-----:R-:W-:Y:S01]  /*c0b0*/  IMAD.WIDE.U32 R146, R142, -0x326172a9, RZ ;  /* 0xcd9e8d578e927825 */ /* 0x001fe200078e00ff */
        /* <DEDUP_REMOVED lines=46> */
.L_x_42453:
[----:B------:R-:W-:Y:S05]  /*c3a0*/  BSYNC.RECONVERGENT B4 ;  /* 0x0000000000047941 */ /* 0x000fea0003800200 */
.L_x_42452:
        /* <DEDUP_REMOVED lines=8> */
.L_x_42451:
[----:B------:R-:W-:Y:S05]  /*c430*/  BSYNC.RECONVERGENT B3 ;  /* 0x0000000000037941 */ /* 0x000fea0003800200 */
.L_x_42450:
        /* <DEDUP_REMOVED lines=17> */
.L_x_42461:
        /* <DEDUP_REMOVED lines=13> */
.L_x_42463:
[----:B------:R-:W-:Y:S05]  /*c620*/  BSYNC.RECONVERGENT B5 ;  /* 0x0000000000057941 */ /* 0x000fea0003800200 */
.L_x_42462:
        /* <DEDUP_REMOVED lines=47> */
.L_x_42460:
[----:B------:R-:W-:Y:S05]  /*c920*/  BSYNC.RECONVERGENT B4 ;  /* 0x0000000000047941 */ /* 0x000fea0003800200 */
.L_x_42459:
[----:B------:R-:W-:Y:S01]  /*c930*/  I2FP.F32.U32 R2, R7 ;  /* 0x0000000700027245 */ /* 0x000fe20000201000 */
[----:B------:R-:W-:-:S04]  /*c940*/  IMAD.MOV.U32 R7, RZ, RZ, 0x2f800000 ;  /* 0x2f800000ff077424 */ /* 0x000fc800078e00ff */
[----:B------:R-:W-:Y:S01]  /*c950*/  FFMA.FTZ R2, R2, R7, 1.1641532182693481445e-10 ;  /* 0x2f00000002027423 */ /* 0x000fe20000010007 */
[----:B-----5:R-:W-:-:S04]  /*c960*/  FMUL.FTZ R7, R94, UR9 ;  /* 0x000000095e077c20 */ /* 0x020fc80008410000 */
[----:B------:R-:W-:Y:S01]  /*c970*/  FMUL.FTZ R110, R7, UR8 ;  /* 0x00000008076e7c20 */ /* 0x000fe20008410000 */
[----:B------:R-:W-:-:S04]  /*c980*/  FSETP.GTU.FTZ.AND P1, PT, R2, UR25, PT ;  /* 0x0000001902007c0b */ /* 0x000fc8000bf3c000 */
[----:B------:R-:W-:Y:S02]  /*c990*/  SEL R7, RZ, 0x1, P1 ;  /* 0x00000001ff077807 */ /* 0x000fe40000800000 */
[----:B------:R-:W-:-:S07]  /*c9a0*/  FSEL R110, R110, RZ, !P1 ;  /* 0x000000ff6e6e7208 */ /* 0x000fce0004800000 */
.L_x_42458:
[----:B------:R-:W-:Y:S05]  /*c9b0*/  BSYNC.RECONVERGENT B3 ;  /* 0x0000000000037941 */ /* 0x000fea0003800200 */
.L_x_42457:
        /* <DEDUP_REMOVED lines=16> */
.L_x_42466:
        /* <DEDUP_REMOVED lines=13> */
.L_x_42468:
[----:B------:R-:W-:Y:S05]  /*cb90*/  BSYNC.RECONVERGENT B4 ;  /* 0x0000000000047941 */ /* 0x000fea0003800200 */
.L_x_42467:
[----:B------:R-:W-:Y:S01]  /*cba0*/  IMAD.WIDE.U32 R8, R142, -0x326172a9, RZ ;  /* 0xcd9e8d578e087825 */ /* 0x000fe200078e00ff */
[----:B------:R-:W-:Y:S01]  /*cbb0*/  LOP3.LUT R10, R3, UR5, R149, 0x96, !PT ;  /* 0x00000005030a7c12 */ /* 0x000fe2000f8e9695 */
[----:B------:R-:W-:Y:S02]  /*cbc0*/  UIADD3 UR28, UPT, UPT, UR4, -0x255992d5, URZ ;  /* 0xdaa66d2b041c7890 */ /* 0x000fe4000fffe0ff */
[----:B------:R-:W-:Y:S01]  /*cbd0*/  UIADD3 UR29, UPT, UPT, UR5, 0x32370b8f, URZ ;  /* 0x32370b8f051d7890 */ /* 0x000fe2000fffe0ff */
[----:B0-----:R-:W-:Y:S01]  /*cbe0*/  LOP3.LUT R146, R140, UR4, R9, 0x96, !PT ;  /* 0x000000048c927c12 */ /* 0x001fe2000f8e9609 */
        /* <DEDUP_REMOVED lines=42> */
.L_x_42465:
[----:B------:R-:W-:Y:S05]  /*ce90*/  BSYNC.RECONVERGENT B3 ;  /* 0x0000000000037941 */ /* 0x000fea0003800200 */
.L_x_42464:
        /* <DEDUP_REMOVED lines=8> */
.L_x_42437:
[----:B------:R-:W-:Y:S05]  /*cf20*/  BSYNC.RECONVERGENT B2 ;  /* 0x0000000000027941 */ /* 0x000fea0003800200 */
.L_x_42414:
[----:B01----:R-:W0:Y:S01]  /*cf30*/  LDC.64 R146, c[0x0][0x3a8] ;  /* 0x0000ea00ff927b82 */ /* 0x003e220000000a00 */
[----:B------:R-:W-:Y:S01]  /*cf40*/  BSSY.RECONVERGENT B2, `(.L_x_42469) ;  /* 0x0000010000027945 */ /* 0x000fe20003800200 */
[----:B------:R-:W-:Y:S02]  /*cf50*/  IMAD.MOV.U32 R4, RZ, RZ, R150 ;  /* 0x000000ffff047224 */ /* 0x000fe400078e0096 */
[----:B0-----:R-:W-:-:S05]  /*cf60*/  IMAD.WIDE.U32 R146, R145, 0x10, R146 ;  /* 0x0000001091927825 */ /* 0x001fca00078e0092 */
[----:B-----5:R0:W-:Y:S01]  /*cf70*/  STG.E.128 desc[UR6][R146.64], R108 ;  /* 0x0000006c92007986 */ /* 0x0201e2000c101d06 */
[----:B------:R-:W-:Y:S05]  /*cf80*/  @!P0 BRA `(.L_x_42470) ;  /* 0x00000000002c8947 */ /* 0x000fea0003800000 */
[----:B0-----:R-:W0:Y:S01]  /*cf90*/  LDC.64 R146, c[0x0][0x3b0] ;  /* 0x0000ec00ff927b82 */ /* 0x001e220000000a00 */
[----:B------:R-:W-:Y:S01]  /*cfa0*/  IMAD.U32 R149, R7, 0x10000, RZ ;  /* 0x0001000007957824 */ /* 0x000fe200078e00ff */
[----:B------:R-:W-:-:S04]  /*cfb0*/  LOP3.LUT R148, R8, 0xffff, RZ, 0xc0, !PT ;  /* 0x0000ffff08947812 */ /* 0x000fc800078ec0ff */
[----:B------:R-:W-:-:S04]  /*cfc0*/  LOP3.LUT R149, R149, 0xff0000, RZ, 0xc0, !PT ;  /* 0x00ff000095957812 */ /* 0x000fc800078ec0ff */
[----:B------:R-:W-:Y:S02]  /*cfd0*/  LEA R148, R148, R149, 0x18 ;  /* 0x0000009594947211 */ /* 0x000fe400078ec0ff */
[----:B------:R-:W-:-:S05]  /*cfe0*/  LOP3.LUT R149, R6, 0xff, RZ, 0xc0, !PT ;  /* 0x000000ff06957812 */ /* 0x000fca00078ec0ff */
[----:B------:R-:W-:Y:S01]  /*cff0*/  IMAD R148, R149, 0x100, R148 ;  /* 0x0000010095947824 */ /* 0x000fe200078e0294 */
[----:B------:R-:W-:-:S05]  /*d000*/  LOP3.LUT R149, R5, 0xff, RZ, 0xc0, !PT ;  /* 0x000000ff05957812 */ /* 0x000fca00078ec0ff */
[----:B------:R-:W-:Y:S02]  /*d010*/  IMAD.IADD R149, R148, 0x1, R149 ;  /* 0x0000000194957824 */ /* 0x000fe400078e0295 */
[----:B0-----:R-:W-:-:S05]  /*d020*/  IMAD.WIDE.U32 R146, R139, 0x4, R146 ;  /* 0x000000048b927825 */ /* 0x001fca00078e0092 */
[----:B------:R1:W-:Y:S02]  /*d030*/  STG.E desc[UR6][R146.64], R149 ;  /* 0x0000009592007986 */ /* 0x0003e4000c101906 */
.L_x_42470:
[----:B------:R-:W-:Y:S05]  /*d040*/  BSYNC.RECONVERGENT B2 ;  /* 0x0000000000027941 */ /* 0x000fea0003800200 */
.L_x_42469:
[----:B------:R-:W-:Y:S01]  /*d050*/  IADD3 R145, PT, PT, R145, 0x20, RZ ;  /* 0x0000002091917810 */ /* 0x000fe20007ffe0ff */
[----:B------:R-:W-:-:S07]  /*d060*/  VIADD R139, R139, 0x20 ;  /* 0x000000208b8b7836 */ /* 0x000fce0000000000 */
.L_x_42411:
[----:B------:R-:W-:Y:S05]  /*d070*/  BSYNC.RECONVERGENT B1 ;  /* 0x0000000000017941 */ /* 0x000fea0003800200 */
.L_x_42410:
        /* <DEDUP_REMOVED lines=9> */
.L_x_42474:
[----:B------:R-:W-:Y:S05]  /*d110*/  BSYNC.RECONVERGENT B2 ;  /* 0x0000000000027941 */ /* 0x000fea0003800200 */
.L_x_42473:
        /* <DEDUP_REMOVED lines=9> */
[----:B01----:R-:W-:Y:S01]  /*d1b0*/  @!P1 IMAD.MOV.U32 R146, RZ, RZ, R2 ;  /* 0x000000ffff929224 */ /* 0x003fe200078e0002 */
        /* <DEDUP_REMOVED lines=18> */
.L_x_42481:
        /* <DEDUP_REMOVED lines=13> */
.L_x_42483:
[----:B------:R-:W-:Y:S05]  /*d3b0*/  BSYNC.RECONVERGENT B5 ;  /* 0x0000000000057941 */ /* 0x000fea0003800200 */
.L_x_42482:
        /* <DEDUP_REMOVED lines=47> */
.L_x_42480:
[----:B------:R-:W-:Y:S05]  /*d6b0*/  BSYNC.RECONVERGENT B4 ;  /* 0x0000000000047941 */ /* 0x000fea0003800200 */
.L_x_42479:
        /* <DEDUP_REMOVED lines=9> */
.L_x_42478:
[----:B------:R-:W-:Y:S05]  /*d750*/  BSYNC.RECONVERGENT B3 ;  /* 0x0000000000037941 */ /* 0x000fea0003800200 */
.L_x_42477:
        /* <DEDUP_REMOVED lines=20> */
.L_x_42488:
        /* <DEDUP_REMOVED lines=13> */
.L_x_42490:
[----:B------:R-:W-:Y:S05]  /*d970*/  BSYNC.RECONVERGENT B5 ;  /* 0x0000000000057941 */ /* 0x000fea0003800200 */
.L_x_42489:
        /* <DEDUP_REMOVED lines=47> */
.L_x_42487:
[----:B------:R-:W-:Y:S05]  /*dc70*/  BSYNC.RECONVERGENT B4 ;  /* 0x0000000000047941 */ /* 0x000fea0003800200 */
.L_x_42486:
        /* <DEDUP_REMOVED lines=9> */
.L_x_42485:
[----:B------:R-:W-:Y:S05]  /*dd10*/  BSYNC.RECONVERGENT B3 ;  /* 0x0000000000037941 */ /* 0x000fea0003800200 */
.L_x_42484:
        /* <DEDUP_REMOVED lines=20> */
.L_x_42495:
        /* <DEDUP_REMOVED lines=13> */
.L_x_42497:
[----:B------:R-:W-:Y:S05]  /*df30*/  BSYNC.RECONVERGENT B5 ;  /* 0x0000000000057941 */ /* 0x000fea0003800200 */
.L_x_42496:
        /* <DEDUP_REMOVED lines=47> */
.L_x_42494:
[----:B------:R-:W-:Y:S05]  /*e230*/  BSYNC.RECONVERGENT B4 ;  /* 0x0000000000047941 */ /* 0x000fea0003800200 */
.L_x_42493:
        /* <DEDUP_REMOVED lines=9> */
.L_x_42492:
[----:B------:R-:W-:Y:S05]  /*e2d0*/  BSYNC.RECONVERGENT B3 ;  /* 0x0000000000037941 */ /* 0x000fea0003800200 */
.L_x_42491:
        /* <DEDUP_REMOVED lines=19> */
.L_x_42501:
        /* <DEDUP_REMOVED lines=13> */
.L_x_42503:
[----:B------:R-:W-:Y:S05]  /*e4e0*/  BSYNC.RECONVERGENT B4 ;  /* 0x0000000000047941 */ /* 0x000fea0003800200 */
.L_x_42502:
        /* <DEDUP_REMOVED lines=47> */
.L_x_42500:
[----:B------:R-:W-:Y:S05]  /*e7e0*/  BSYNC.RECONVERGENT B3 ;  /* 0x0000000000037941 */ /* 0x000fea0003800200 */
.L_x_42499:
        /* <DEDUP_REMOVED lines=10> */
.L_x_42476:
        /* <DEDUP_REMOVED lines=21> */
.L_x_42508:
        /* <DEDUP_REMOVED lines=13> */
.L_x_42510:
[----:B------:R-:W-:Y:S05]  /*eab0*/  BSYNC.RECONVERGENT B5 ;  /* 0x0000000000057941 */ /* 0x000fea0003800200 */
.L_x_42509:
        /* <DEDUP_REMOVED lines=47> */
.L_x_42507:
[----:B------:R-:W-:Y:S05]  /*edb0*/  BSYNC.RECONVERGENT B4 ;  /* 0x0000000000047941 */ /* 0x000fea0003800200 */
.L_x_42506:
[----:B------:R-:W-:Y:S01]  /*edc0*/  I2FP.F32.U32 R2, R5 ;  /* 0x0000000500027245 */ /* 0x000fe20000201000 */
[----:B------:R-:W-:Y:S02]  /*edd0*/  IMAD.MOV.U32 R5, RZ, RZ, 0x2f800000 ;  /* 0x2f800000ff057424 */ /* 0x000fe400078e00ff */
[----:B-----5:R-:W-:Y:S02]  /*ede0*/  FMUL.FTZ R4, R92, UR9 ;  /* 0x000000095c047c20 */ /* 0x020fe40008410000 */
[----:B------:R-:W-:Y:S02]  /*edf0*/  FFMA.FTZ R2, R2, R5, 1.1641532182693481445e-10 ;  /* 0x2f00000002027423 */ /* 0x000fe40000010005 */
[----:B------:R-:W-:-:S03]  /*ee00*/  FMUL.FTZ R4, R4, UR8 ;  /* 0x0000000804047c20 */ /* 0x000fc60008410000 */
[----:B------:R-:W-:-:S04]  /*ee10*/  FSETP.GTU.FTZ.AND P1, PT, R2, UR25, PT ;  /* 0x0000001902007c0b */ /* 0x000fc8000bf3c000 */
[----:B------:R-:W-:Y:S02]  /*ee20*/  FSEL R112, R4, RZ, !P1 ;  /* 0x000000ff04707208 */ /* 0x000fe40004800000 */
[----:B------:R-:W-:-:S07]  /*ee30*/  SEL R5, RZ, 0x1, P1 ;  /* 0x00000001ff057807 */ /* 0x000fce0000800000 */
.L_x_42505:
[----:B------:R-:W-:Y:S05]  /*ee40*/  BSYNC.RECONVERGENT B3 ;  /* 0x0000000000037941 */ /* 0x000fea0003800200 */
.L_x_42504:
        /* <DEDUP_REMOVED lines=17> */
.L_x_42515:
        /* <DEDUP_REMOVED lines=13> */
.L_x_42517:
[----:B------:R-:W-:Y:S05]  /*f030*/  BSYNC.RECONVERGENT B5 ;  /* 0x0000000000057941 */ /* 0x000fea0003800200 */
.L_x_42516:
        /* <DEDUP_REMOVED lines=47> */
.L_x_42514:
[----:B------:R-:W-:Y:S05]  /*f330*/  BSYNC.RECONVERGENT B4 ;  /* 0x0000000000047941 */ /* 0x000fea0003800200 */
.L_x_42513:
[----:B------:R-:W-:Y:S01]  /*f340*/  I2FP.F32.U32 R4, R4 ;  /* 0x0000000400047245 */ /* 0x000fe20000201000 */
[----:B------:R-:W-:Y:S02]  /*f350*/  HFMA2 R113, -RZ, RZ, 0.1171875, 0 ;  /* 0x2f800000ff717431 */ /* 0x000fe400000001ff */
[----:B-----5:R-:W-:-:S03]  /*f360*/  FMUL.FTZ R6, R93, UR9 ;  /* 0x000000095d067c20 */ /* 0x020fc60008410000 */
[----:B------:R-:W-:Y:S01]  /*f370*/  FFMA.FTZ R4, R4, R113, 1.1641532182693481445e-10 ;  /* 0x2f00000004047423 */ /* 0x000fe20000010071 */
[----:B------:R-:W-:-:S04]  /*f380*/  FMUL.FTZ R6, R6, UR8 ;  /* 0x0000000806067c20 */ /* 0x000fc80008410000 */
[----:B------:R-:W-:-:S04]  /*f390*/  FSETP.GTU.FTZ.AND P1, PT, R4, UR25, PT ;  /* 0x0000001904007c0b */ /* 0x000fc8000bf3c000 */
[----:B------:R-:W-:Y:S02]  /*f3a0*/  FSEL R113, R6, RZ, !P1 ;  /* 0x000000ff06717208 */ /* 0x000fe40004800000 */
[----:B------:R-:W-:-:S07]  /*f3b0*/  SEL R6, RZ, 0x1, P1 ;  /* 0x00000001ff067807 */ /* 0x000fce0000800000 */
.L_x_42512:
[----:B------:R-:W-:Y:S05]  /*f3c0*/  BSYNC.RECONVERGENT B3 ;  /* 0x0000000000037941 */ /* 0x000fea0003800200 */
.L_x_42511:
        /* <DEDUP_REMOVED lines=17> */
.L_x_42522:
        /* <DEDUP_REMOVED lines=13> */
.L_x_42524:
[----:B------:R-:W-:Y:S05]  /*f5b0*/  BSYNC.RECONVERGENT B5 ;  /* 0x0000000000057941 */ /* 0x000fea0003800200 */
.L_x_42523:
[----:B0-----:R-:W-:Y:S01]  /*f5c0*/  IMAD.WIDE.U32 R146, R142, -0x326172a9, RZ ;  /* 0xcd9e8d578e927825 */ /* 0x001fe200078e00ff */
        /* <DEDUP_REMOVED lines=46> */
.L_x_42521:
[----:B------:R-:W-:Y:S05]  /*f8b0*/  BSYNC.RECONVERGENT B4 ;  /* 0x0000000000047941 */ /* 0x000fea0003800200 */
.L_x_42520:
        /* <DEDUP_REMOVED lines=8> */
.L_x_42519:
[----:B------:R-:W-:Y:S05]  /*f940*/  BSYNC.RECONVERGENT B3 ;  /* 0x0000000000037941 */ /* 0x000fea0003800200 */
.L_x_42518:
        /* <DEDUP_REMOVED lines=16> */
.L_x_42527:
        /* <DEDUP_REMOVED lines=13> */
.L_x_42529:
[----:B------:R-:W-:Y:S05]  /*fb20*/  BSYNC.RECONVERGENT B4 ;  /* 0x0000000000047941 */ /* 0x000fea0003800200 */
.L_x_42528:
        /* <DEDUP_REMOVED lines=47> */
.L_x_42526:
[----:B------:R-:W-:Y:S05]  /*fe20*/  BSYNC.RECONVERGENT B3 ;  /* 0x0000000000037941 */ /* 0x000fea0003800200 */
.L_x_42525:
        /* <DEDUP_REMOVED lines=8> */
.L_x_42498:
[----:B------:R-:W-:Y:S05]  /*feb0*/  BSYNC.RECONVERGENT B2 ;  /* 0x0000000000027941 */ /* 0x000fea0003800200 */
.L_x_42475:
        /* <DEDUP_REMOVED lines=11> */
[----:B------:R-:W-:-:S04]  /*ff70*/  LOP3.LUT R149, R6, 0xff, RZ, 0xc0, !PT ;  /* 0x000000ff06957812 */ /* 0x000fc800078ec0ff */
[----:B------:R-:W-:Y:S02]  /*ff80*/  LEA R148, R149, R148, 0x8 ;  /* 0x0000009495947211 */ /* 0x000fe400078e40ff */
[----:B------:R-:W-:-:S05]  /*ff90*/  LOP3.LUT R149, R5, 0xff, RZ, 0xc0, !PT ;  /* 0x000000ff05957812 */ /* 0x000fca00078ec0ff */
[----:B------:R-:W-:Y:S02]  /*ffa0*/  IMAD.IADD R149, R148, 0x1, R149 ;  /* 0x0000000194957824 */ /* 0x000fe400078e0295 */
[----:B0-----:R-:W-:-:S05]  /*ffb0*/  IMAD.WIDE.U32 R146, R139, 0x4, R146 ;  /* 0x000000048b927825 */ /* 0x001fca00078e0092 */
[----:B------:R1:W-:Y:S02]  /*ffc0*/  STG.E desc[UR6][R146.64], R149 ;  /* 0x0000009592007986 */ /* 0x0003e4000c101906 */
.L_x_42531:
[----:B------:R-:W-:Y:S05]  /*ffd0*/  BSYNC.RECONVERGENT B2 ;  /* 0x0000000000027941 */ /* 0x000fea0003800200 */
.L_x_42530:
[----:B------:R-:W-:Y:S01]  /*ffe0*/  IADD3 R145, PT, PT, R145, 0x20, RZ ;  /* 0x0000002091917810 */ /* 0x000fe20007ffe0ff */
[----:B------:R-:W-:-:S07]  /*fff0*/  VIADD R139, R139, 0x20 ;  /* 0x000000208b8b7836 */ /* 0x000fce0000000000 */
.L_x_42472:
[----:B------:R-:W-:Y:S05]  /*10000*/  BSYNC.RECONVERGENT B1 ;  /* 0x0000000000017941 */ /* 0x000fea0003800200 */
.L_x_42471:
        /* <DEDUP_REMOVED lines=9> */
.L_x_42535:
[----:B------:R-:W-:Y:S05]  /*100a0*/  BSYNC.RECONVERGENT B2 ;  /* 0x0000000000027941 */ /* 0x000fea0003800200 */
.L_x_42534:
        /* <DEDUP_REMOVED lines=28> */
.L_x_42542:
        /* <DEDUP_REMOVED lines=13> */
.L_x_42544:
[----:B------:R-:W-:Y:S05]  /*10340*/  BSYNC.RECONVERGENT B5 ;  /* 0x0000000000057941 */ /* 0x000fea0003800200 */
.L_x_42543:
        /* <DEDUP_REMOVED lines=46> */
.L_x_42541:
[----:B------:R-:W-:Y:S05]  /*10630*/  BSYNC.RECONVERGENT B4 ;  /* 0x0000000000047941 */ /* 0x000fea0003800200 */
.L_x_42540:
        /* <DEDUP_REMOVED lines=9> */
.L_x_42539:
[----:B------:R-:W-:Y:S05]  /*106d0*/  BSYNC.RECONVERGENT B3 ;  /* 0x0000000000037941 */ /* 0x000fea0003800200 */
.L_x_42538:
        /* <DEDUP_REMOVED lines=20> */
.L_x_42549:
        /* <DEDUP_REMOVED lines=13> */
.L_x_42551:
[----:B------:R-:W-:Y:S05]  /*108f0*/  BSYNC.RECONVERGENT B5 ;  /* 0x0000000000057941 */ /* 0x000fea0003800200 */
.L_x_42550:
        /* <DEDUP_REMOVED lines=47> */
.L_x_42548:
[----:B------:R-:W-:Y:S05]  /*10bf0*/  BSYNC.RECONVERGENT B4 ;  /* 0x0000000000047941 */ /* 0x000fea0003800200 */
.L_x_42547:
        /* <DEDUP_REMOVED lines=9> */
.L_x_42546:
[----:B------:R-:W-:Y:S05]  /*10c90*/  BSYNC.RECONVERGENT B3 ;  /* 0x0000000000037941 */ /* 0x000fea0003800200 */
.L_x_42545:
        /* <DEDUP_REMOVED lines=20> */
.L_x_42556:
        /* <DEDUP_REMOVED lines=13> */
.L_x_42558:
[----:B------:R-:W-:Y:S05]  /*10eb0*/  BSYNC.RECONVERGENT B5 ;  /* 0x0000000000057941 */ /* 0x000fea0003800200 */
.L_x_42557:
        /* <DEDUP_REMOVED lines=47> */
.L_x_42555:
[----:B------:R-:W-:Y:S05]  /*111b0*/  BSYNC.RECONVERGENT B4 ;  /* 0x0000000000047941 */ /* 0x000fea0003800200 */
.L_x_42554:
        /* <DEDUP_REMOVED lines=9> */
.L_x_42553:
[----:B------:R-:W-:Y:S05]  /*11250*/  BSYNC.RECONVERGENT B3 ;  /* 0x0000000000037941 */ /* 0x000fea0003800200 */
.L_x_42552:
        /* <DEDUP_REMOVED lines=19> */
.L_x_42562:
        /* <DEDUP_REMOVED lines=13> */
.L_x_42564:
[----:B------:R-:W-:Y:S05]  /*11460*/  BSYNC.RECONVERGENT B4 ;  /* 0x0000000000047941 */ /* 0x000fea0003800200 */
.L_x_42563:
        /* <DEDUP_REMOVED lines=47> */
.L_x_42561:
[----:B------:R-:W-:Y:S05]  /*11760*/  BSYNC.RECONVERGENT B3 ;  /* 0x0000000000037941 */ /* 0x000fea0003800200 */
.L_x_42560:
        /* <DEDUP_REMOVED lines=10> */
.L_x_42537:
        /* <DEDUP_REMOVED lines=21> */
.L_x_42569:
        /* <DEDUP_REMOVED lines=13> */
.L_x_42571:
[----:B------:R-:W-:Y:S05]  /*11a30*/  BSYNC.RECONVERGENT B5 ;  /* 0x0000000000057941 */ /* 0x000fea0003800200 */
.L_x_42570:
[----:B------:R-:W-:Y:S01]  /*11a40*/  IMAD.WIDE.U32 R116, R142, -0x326172a9, RZ ;  /* 0xcd9e8d578e747825 */ /* 0x000fe200078e00ff */
[----:B------:R-:W-:Y:S01]  /*11a50*/  LOP3.LUT R10, R3, UR5, R119, 0x96, !PT ;  /* 0x00000005030a7c12 */ /* 0x000fe2000f8e9677 */
[----:B------:R-:W-:Y:S01]  /*11a60*/  UIADD3 UR28, UPT, UPT, UR4, -0x255992d5, URZ ;  /* 0xdaa66d2b041c7890 */ /* 0x000fe2000fffe0ff */
[----:B------:R-:W-:Y:S01]  /*11a70*/  MOV R5, R4 ;  /* 0x0000000400057202 */ /* 0x000fe20000000f00 */
[----:B------:R-:W-:Y:S01]  /*11a80*/  UIADD3 UR29, UPT, UPT, UR5, 0x32370b8f, URZ ;  /* 0x32370b8f051d7890 */ /* 0x000fe2000fffe0ff */
[----:B01----:R-:W-:Y:S01]  /*11a90*/  LOP3.LUT R146, R140, UR4, R117, 0x96, !PT ;  /* 0x000000048c927c12 */ /* 0x003fe2000f8e9675 */
        /* <DEDUP_REMOVED lines=40> */
.L_x_42568:
[----:B------:R-:W-:Y:S05]  /*11d20*/  BSYNC.RECONVERGENT B4 ;  /* 0x0000000000047941 */ /* 0x000fea0003800200 */
.L_x_42567:
        /* <DEDUP_REMOVED lines=8> */
.L_x_42566:
[----:B------:R-:W-:Y:S05]  /*11db0*/  BSYNC.RECONVERGENT B3 ;  /* 0x0000000000037941 */ /* 0x000fea0003800200 */
.L_x_42565:
        /* <DEDUP_REMOVED lines=17> */
.L_x_42576:
        /* <DEDUP_REMOVED lines=13> */
.L_x_42578:
[----:B------:R-:W-:Y:S05]  /*11fa0*/  BSYNC.RECONVERGENT B5 ;  /* 0x0000000000057941 */ /* 0x000fea0003800200 */
.L_x_42577:
        /* <DEDUP_REMOVED lines=47> */
.L_x_42575:
[----:B------:R-:W-:Y:S05]  /*122a0*/  BSYNC.RECONVERGENT B4 ;  /* 0x0000000000047941 */ /* 0x000fea0003800200 */
.L_x_42574:
        /* <DEDUP_REMOVED lines=8> */
.L_x_42573:
[----:B------:R-:W-:Y:S05]  /*12330*/  BSYNC.RECONVERGENT B3 ;  /* 0x0000000000037941 */ /* 0x000fea0003800200 */
.L_x_42572:
        /* <DEDUP_REMOVED lines=17> */
.L_x_42583:
        /* <DEDUP_REMOVED lines=13> */
.L_x_42585:
[----:B------:R-:W-:Y:S05]  /*12520*/  BSYNC.RECONVERGENT B5 ;  /* 0x0000000000057941 */ /* 0x000fea0003800200 */
.L_x_42584:
        /* <DEDUP_REMOVED lines=47> */
.L_x_42582:
[----:B------:R-:W-:Y:S05]  /*12820*/  BSYNC.RECONVERGENT B4 ;  /* 0x0000000000047941 */ /* 0x000fea0003800200 */
.L_x_42581:
        /* <DEDUP_REMOVED lines=8> */
.L_x_42580:
[----:B------:R-:W-:Y:S05]  /*128b0*/  BSYNC.RECONVERGENT B3 ;  /* 0x0000000000037941 */ /* 0x000fea0003800200 */
.L_x_42579:
        /* <DEDUP_REMOVED lines=16> */
.L_x_42588:
        /* <DEDUP_REMOVED lines=13> */
.L_x_42590:
[----:B------:R-:W-:Y:S05]  /*12a90*/  BSYNC.RECONVERGENT B4 ;  /* 0x0000000000047941 */ /* 0x000fea0003800200 */
.L_x_42589:
        /* <DEDUP_REMOVED lines=47> */
.L_x_42587:
[----:B------:R-:W-:Y:S05]  /*12d90*/  BSYNC.RECONVERGENT B3 ;  /* 0x0000000000037941 */ /* 0x000fea0003800200 */
.L_x_42586:
        /* <DEDUP_REMOVED lines=8> */
.L_x_42559:
[----:B------:R-:W-:Y:S05]  /*12e20*/  BSYNC.RECONVERGENT B2 ;  /* 0x0000000000027941 */ /* 0x000fea0003800200 */
.L_x_42536:
[----:B01----:R-:W0:Y:S01]  /*12e30*/  LDC.64 R146, c[0x0][0x3a8] ;  /* 0x0000ea00ff927b82 */ /* 0x003e220000000a00 */
[----:B------:R-:W-:Y:S01]  /*12e40*/  BSSY.RECONVERGENT B2, `(.L_x_42591) ;  /* 0x0000010000027945 */ /* 0x000fe20003800200 */
[----:B------:R-:W-:Y:S01]  /*12e50*/  MOV R4, R156 ;  /* 0x0000009c00047202 */ /* 0x000fe20000000f00 */
        /* <DEDUP_REMOVED lines=10> */
[----:B------:R-:W-:-:S04]  /*12f00*/  LOP3.LUT R149, R5, 0xff, RZ, 0xc0, !PT ;  /* 0x000000ff05957812 */ /* 0x000fc800078ec0ff */
[----:B------:R-:W-:Y:S01]  /*12f10*/  IADD3 R149, PT, PT, R148, R149, RZ ;  /* 0x0000009594957210 */ /* 0x000fe20007ffe0ff */
[----:B0-----:R-:W-:-:S05]  /*12f20*/  IMAD.WIDE.U32 R146, R139, 0x4, R146 ;  /* 0x000000048b927825 */ /* 0x001fca00078e0092 */
[----:B------:R1:W-:Y:S02]  /*12f30*/  STG.E desc[UR6][R146.64], R149 ;  /* 0x0000009592007986 */ /* 0x0003e4000c101906 */
.L_x_42592:
[----:B------:R-:W-:Y:S05]  /*12f40*/  BSYNC.RECONVERGENT B2 ;  /* 0x0000000000027941 */ /* 0x000fea0003800200 */
.L_x_42591:
[----:B------:R-:W-:Y:S01]  /*12f50*/  VIADD R145, R145, 0x20 ;  /* 0x0000002091917836 */ /* 0x000fe20000000000 */
[----:B------:R-:W-:-:S07]  /*12f60*/  IADD3 R139, PT, PT, R139, 0x20, RZ ;  /* 0x000000208b8b7810 */ /* 0x000fce0007ffe0ff */
.L_x_42533:
[----:B------:R-:W-:Y:S05]  /*12f70*/  BSYNC.RECONVERGENT B1 ;  /* 0x0000000000017941 */ /* 0x000fea0003800200 */
.L_x_42532:
        /* <DEDUP_REMOVED lines=9> */
.L_x_42596:
[----:B------:R-:W-:Y:S05]  /*13010*/  BSYNC.RECONVERGENT B2 ;  /* 0x0000000000027941 */ /* 0x000fea0003800200 */
.L_x_42595:
        /* <DEDUP_REMOVED lines=28> */
.L_x_42603:
        /* <DEDUP_REMOVED lines=13> */
.L_x_42605:
[----:B------:R-:W-:Y:S05]  /*132b0*/  BSYNC.RECONVERGENT B5 ;  /* 0x0000000000057941 */ /* 0x000fea0003800200 */
.L_x_42604:
        /* <DEDUP_REMOVED lines=47> */
.L_x_42602:
[----:B------:R-:W-:Y:S05]  /*135b0*/  BSYNC.RECONVERGENT B4 ;  /* 0x0000000000047941 */ /* 0x000fea0003800200 */
.L_x_42601:
        /* <DEDUP_REMOVED lines=9> */
.L_x_42600:
[----:B------:R-:W-:Y:S05]  /*13650*/  BSYNC.RECONVERGENT B3 ;  /* 0x0000000000037941 */ /* 0x000fea0003800200 */
.L_x_42599:
        /* <DEDUP_REMOVED lines=20> */
.L_x_42610:
        /* <DEDUP_REMOVED lines=13> */
.L_x_42612:
[----:B------:R-:W-:Y:S05]  /*13870*/  BSYNC.RECONVERGENT B5 ;  /* 0x0000000000057941 */ /* 0x000fea0003800200 */
.L_x_42611:
        /* <DEDUP_REMOVED lines=47> */
.L_x_42609:
[----:B------:R-:W-:Y:S05]  /*13b70*/  BSYNC.RECONVERGENT B4 ;  /* 0x0000000000047941 */ /* 0x000fea0003800200 */
.L_x_42608:
        /* <DEDUP_REMOVED lines=9> */
.L_x_42607:
[----:B------:R-:W-:Y:S05]  /*13c10*/  BSYNC.RECONVERGENT B3 ;  /* 0x0000000000037941 */ /* 0x000fea0003800200 */
.L_x_42606:
        /* <DEDUP_REMOVED lines=20> */
.L_x_42617:
        /* <DEDUP_REMOVED lines=13> */
.L_x_42619:
[----:B------:R-:W-:Y:S05]  /*13e30*/  BSYNC.RECONVERGENT B5 ;  /* 0x0000000000057941 */ /* 0x000fea0003800200 */
.L_x_42618:
        /* <DEDUP_REMOVED lines=47> */
.L_x_42616:
[----:B------:R-:W-:Y:S05]  /*14130*/  BSYNC.RECONVERGENT B4 ;  /* 0x0000000000047941 */ /* 0x000fea0003800200 */
.L_x_42615:
        /* <DEDUP_REMOVED lines=9> */
.L_x_42614:
[----:B------:R-:W-:Y:S05]  /*141d0*/  BSYNC.RECONVERGENT B3 ;  /* 0x0000000000037941 */ /* 0x000fea0003800200 */
.L_x_42613:
        /* <DEDUP_REMOVED lines=19> */
.L_x_42623:
        /* <DEDUP_REMOVED lines=13> */
.L_x_42625:
[----:B------:R-:W-:Y:S05]  /*143e0*/  BSYNC.RECONVERGENT B4 ;  /* 0x0000000000047941 */ /* 0x000fea0003800200 */
.L_x_42624:
        /* <DEDUP_REMOVED lines=47> */
.L_x_42622:
[----:B------:R-:W-:Y:S05]  /*146e0*/  BSYNC.RECONVERGENT B3 ;  /* 0x0000000000037941 */ /* 0x000fea0003800200 */
.L_x_42621:
        /* <DEDUP_REMOVED lines=10> */
.L_x_42598:
        /* <DEDUP_REMOVED lines=21> */
.L_x_42630:
        /* <DEDUP_REMOVED lines=13> */
.L_x_42632:
[----:B------:R-:W-:Y:S05]  /*149b0*/  BSYNC.RECONVERGENT B5 ;  /* 0x0000000000057941 */ /* 0x000fea0003800200 */
.L_x_42631:
        /* <DEDUP_REMOVED lines=47> */
.L_x_42629:
[----:B------:R-:W-:Y:S05]  /*14cb0*/  BSYNC.RECONVERGENT B4 ;  /* 0x0000000000047941 */ /* 0x000fea0003800200 */
.L_x_42628:
        /* <DEDUP_REMOVED lines=8> */
.L_x_42627:
[----:B------:R-:W-:Y:S05]  /*14d40*/  BSYNC.RECONVERGENT B3 ;  /* 0x0000000000037941 */ /* 0x000fea0003800200 */
.L_x_42626:
        /* <DEDUP_REMOVED lines=17> */
.L_x_42637:
        /* <DEDUP_REMOVED lines=13> */
.L_x_42639:
[----:B------:R-:W-:Y:S05]  /*14f30*/  BSYNC.RECONVERGENT B5 ;  /* 0x0000000000057941 */ /* 0x000fea0003800200 */
.L_x_42638:
        /* <DEDUP_REMOVED lines=47> */
.L_x_42636:
[----:B------:R-:W-:Y:S05]  /*15230*/  BSYNC.RECONVERGENT B4 ;  /* 0x0000000000047941 */ /* 0x000fea0003800200 */
.L_x_42635:
        /* <DEDUP_REMOVED lines=8> */
.L_x_42634:
[----:B------:R-:W-:Y:S05]  /*152c0*/  BSYNC.RECONVERGENT B3 ;  /* 0x0000000000037941 */ /* 0x000fea0003800200 */
.L_x_42633:
        /* <DEDUP_REMOVED lines=17> */
.L_x_42644:
        /* <DEDUP_REMOVED lines=13> */
.L_x_42646:
[----:B------:R-:W-:Y:S05]  /*154b0*/  BSYNC.RECONVERGENT B5 ;  /* 0x0000000000057941 */ /* 0x000fea0003800200 */
.L_x_42645:
        /* <DEDUP_REMOVED lines=47> */
.L_x_42643:
[----:B------:R-:W-:Y:S05]  /*157b0*/  BSYNC.RECONVERGENT B4 ;  /* 0x0000000000047941 */ /* 0x000fea0003800200 */
.L_x_42642:
        /* <DEDUP_REMOVED lines=8> */
.L_x_42641:
[----:B------:R-:W-:Y:S05]  /*15840*/  BSYNC.RECONVERGENT B3 ;  /* 0x0000000000037941 */ /* 0x000fea0003800200 */
.L_x_42640:
        /* <DEDUP_REMOVED lines=16> */
.L_x_42649:
        /* <DEDUP_REMOVED lines=13> */
.L_x_42651:
[----:B------:R-:W-:Y:S05]  /*15a20*/  BSYNC.RECONVERGENT B4 ;  /* 0x0000000000047941 */ /* 0x000fea0003800200 */
.L_x_42650:
        /* <DEDUP_REMOVED lines=47> */
.L_x_42648:
[----:B------:R-:W-:Y:S05]  /*15d20*/  BSYNC.RECONVERGENT B3 ;  /* 0x0000000000037941 */ /* 0x000fea0003800200 */
.L_x_42647:
        /* <DEDUP_REMOVED lines=8> */
.L_x_42620:
[----:B------:R-:W-:Y:S05]  /*15db0*/  BSYNC.RECONVERGENT B2 ;  /* 0x0000000000027941 */ /* 0x000fea0003800200 */
.L_x_42597:
[----:B0-----:R-:W0:Y:S01]  /*15dc0*/  LDC.64 R146, c[0x0][0x3a8] ;  /* 0x0000ea00ff927b82 */ /* 0x001e220000000a00 */
        /* <DEDUP_REMOVED lines=16> */
.L_x_42653:
[----:B------:R-:W-:Y:S05]  /*15ed0*/  BSYNC.RECONVERGENT B2 ;  /* 0x0000000000027941 */ /* 0x000fea0003800200 */
.L_x_42652:
[----:B------:R-:W-:Y:S01]  /*15ee0*/  IADD3 R145, PT, PT, R145, 0x20, RZ ;  /* 0x0000002091917810 */ /* 0x000fe20007ffe0ff */
[----:B------:R-:W-:-:S07]  /*15ef0*/  VIADD R139, R139, 0x20 ;  /* 0x000000208b8b7836 */ /* 0x000fce0000000000 */
.L_x_42594:
[----:B------:R-:W-:Y:S05]  /*15f00*/  BSYNC.RECONVERGENT B1 ;  /* 0x0000000000017941 */ /* 0x000fea0003800200 */
.L_x_42593:
        /* <DEDUP_REMOVED lines=9> */
.L_x_42657:
[----:B------:R-:W-:Y:S05]  /*15fa0*/  BSYNC.RECONVERGENT B2 ;  /* 0x0000000000027941 */ /* 0x000fea0003800200 */
.L_x_42656:
        /* <DEDUP_REMOVED lines=28> */
.L_x_42664:
        /* <DEDUP_REMOVED lines=13> */
.L_x_42666:
[----:B------:R-:W-:Y:S05]  /*16240*/  BSYNC.RECONVERGENT B5 ;  /* 0x0000000000057941 */ /* 0x000fea0003800200 */
.L_x_42665:
        /* <DEDUP_REMOVED lines=46> */
.L_x_42663:
[----:B------:R-:W-:Y:S05]  /*16530*/  BSYNC.RECONVERGENT B4 ;  /* 0x0000000000047941 */ /* 0x000fea0003800200 */
.L_x_42662:
        /* <DEDUP_REMOVED lines=9> */
.L_x_42661:
[----:B------:R-:W-:Y:S05]  /*165d0*/  BSYNC.RECONVERGENT B3 ;  /* 0x0000000000037941 */ /* 0x000fea0003800200 */
.L_x_42660:
        /* <DEDUP_REMOVED lines=20> */
.L_x_42671:
        /* <DEDUP_REMOVED lines=13> */
.L_x_42673:
[----:B------:R-:W-:Y:S05]  /*167f0*/  BSYNC.RECONVERGENT B5 ;  /* 0x0000000000057941 */ /* 0x000fea0003800200 */
.L_x_42672:
        /* <DEDUP_REMOVED lines=47> */
.L_x_42670:
[----:B------:R-:W-:Y:S05]  /*16af0*/  BSYNC.RECONVERGENT B4 ;  /* 0x0000000000047941 */ /* 0x000fea0003800200 */
.L_x_42669:
        /* <DEDUP_REMOVED lines=9> */
.L_x_42668:
[----:B------:R-:W-:Y:S05]  /*16b90*/  BSYNC.RECONVERGENT B3 ;  /* 0x0000000000037941 */ /* 0x000fea0003800200 */
.L_x_42667:
        /* <DEDUP_REMOVED lines=20> */
.L_x_42678:
        /* <DEDUP_REMOVED lines=13> */
.L_x_42680:
[----:B------:R-:W-:Y:S05]  /*16db0*/  BSYNC.RECONVERGENT B5 ;  /* 0x0000000000057941 */ /* 0x000fea0003800200 */
.L_x_42679:
        /* <DEDUP_REMOVED lines=47> */
.L_x_42677:
[----:B------:R-:W-:Y:S05]  /*170b0*/  BSYNC.RECONVERGENT B4 ;  /* 0x0000000000047941 */ /* 0x000fea0003800200 */
.L_x_42676:
        /* <DEDUP_REMOVED lines=9> */
.L_x_42675:
[----:B------:R-:W-:Y:S05]  /*17150*/  BSYNC.RECONVERGENT B3 ;  /* 0x0000000000037941 */ /* 0x000fea0003800200 */
.L_x_42674:
        /* <DEDUP_REMOVED lines=19> */
.L_x_42684:
        /* <DEDUP_REMOVED lines=13> */
.L_x_42686:
[----:B------:R-:W-:Y:S05]  /*17360*/  BSYNC.RECONVERGENT B4 ;  /* 0x0000000000047941 */ /* 0x000fea0003800200 */
.L_x_42685:
        /* <DEDUP_REMOVED lines=47> */
.L_x_42683:
[----:B------:R-:W-:Y:S05]  /*17660*/  BSYNC.RECONVERGENT B3 ;  /* 0x0000000000037941 */ /* 0x000fea0003800200 */
.L_x_42682:
        /* <DEDUP_REMOVED lines=10> */
.L_x_42659:
        /* <DEDUP_REMOVED lines=21> */
.L_x_42691:
        /* <DEDUP_REMOVED lines=13> */
.L_x_42693:
[----:B------:R-:W-:Y:S05]  /*17930*/  BSYNC.RECONVERGENT B5 ;  /* 0x0000000000057941 */ /* 0x000fea0003800200 */
.L_x_42692:
        /* <DEDUP_REMOVED lines=46> */
.L_x_42690:
[----:B------:R-:W-:Y:S05]  /*17c20*/  BSYNC.RECONVERGENT B4 ;  /* 0x0000000000047941 */ /* 0x000fea0003800200 */
.L_x_42689:
        /* <DEDUP_REMOVED lines=8> */
.L_x_42688:
[----:B------:R-:W-:Y:S05]  /*17cb0*/  BSYNC.RECONVERGENT B3 ;  /* 0x0000000000037941 */ /* 0x000fea0003800200 */
.L_x_42687:
        /* <DEDUP_REMOVED lines=17> */
.L_x_42698:
        /* <DEDUP_REMOVED lines=13> */
.L_x_42700:
[----:B------:R-:W-:Y:S05]  /*17ea0*/  BSYNC.RECONVERGENT B5 ;  /* 0x0000000000057941 */ /* 0x000fea0003800200 */
.L_x_42699:
[----:B01----:R-:W-:Y:S01]  /*17eb0*/  IMAD.WIDE.U32 R146, R142, -0x326172a9, RZ ;  /* 0xcd9e8d578e927825 */ /* 0x003fe200078e00ff */
        /* <DEDUP_REMOVED lines=46> */
.L_x_42697:
[----:B------:R-:W-:Y:S05]  /*181a0*/  BSYNC.RECONVERGENT B4 ;  /* 0x0000000000047941 */ /* 0x000fea0003800200 */
.L_x_42696:
        /* <DEDUP_REMOVED lines=8> */
.L_x_42695:
[----:B------:R-:W-:Y:S05]  /*18230*/  BSYNC.RECONVERGENT B3 ;  /* 0x0000000000037941 */ /* 0x000fea0003800200 */
.L_x_42694:
        /* <DEDUP_REMOVED lines=17> */
.L_x_42705:
        /* <DEDUP_REMOVED lines=13> */
.L_x_42707:
[----:B------:R-:W-:Y:S05]  /*18420*/  BSYNC.RECONVERGENT B5 ;  /* 0x0000000000057941 */ /* 0x000fea0003800200 */
.L_x_42706:
[----:B01----:R-:W-:Y:S01]  /*18430*/  IMAD.WIDE.U32 R146, R142, -0x326172a9, RZ ;  /* 0xcd9e8d578e927825 */ /* 0x003fe200078e00ff */
        /* <DEDUP_REMOVED lines=46> */
.L_x_42704:
[----:B------:R-:W-:Y:S05]  /*18720*/  BSYNC.RECONVERGENT B4 ;  /* 0x0000000000047941 */ /* 0x000fea0003800200 */
.L_x_42703:
        /* <DEDUP_REMOVED lines=8> */
.L_x_42702:
[----:B------:R-:W-:Y:S05]  /*187b0*/  BSYNC.RECONVERGENT B3 ;  /* 0x0000000000037941 */ /* 0x000fea0003800200 */
.L_x_42701:
        /* <DEDUP_REMOVED lines=16> */
.L_x_42710:
        /* <DEDUP_REMOVED lines=13> */
.L_x_42712:
[----:B------:R-:W-:Y:S05]  /*18990*/  BSYNC.RECONVERGENT B4 ;  /* 0x0000000000047941 */ /* 0x000fea0003800200 */
.L_x_42711:
[----:B------:R-:W-:Y:S01]  /*189a0*/  IMAD.WIDE.U32 R8, R142, -0x326172a9, RZ ;  /* 0xcd9e8d578e087825 */ /* 0x000fe200078e00ff */
[----:B------:R-:W-:Y:S01]  /*189b0*/  LOP3.LUT R10, R3, UR5, R159, 0x96, !PT ;  /* 0x00000005030a7c12 */ /* 0x000fe2000f8e969f */
[----:B------:R-:W-:Y:S02]  /*189c0*/  UIADD3 UR28, UPT, UPT, UR4, -0x255992d5, URZ ;  /* 0xdaa66d2b041c7890 */ /* 0x000fe4000fffe0ff */
[----:B------:R-:W-:Y:S01]  /*189d0*/  HFMA2 R2, -RZ, RZ, 0, 0 ;  /* 0x00000000ff027431 */ /* 0x000fe200000001ff */
        /* <DEDUP_REMOVED lines=43> */
.L_x_42709:
[----:B------:R-:W-:Y:S05]  /*18c90*/  BSYNC.RECONVERGENT B3 ;  /* 0x0000000000037941 */ /* 0x000fea0003800200 */
.L_x_42708:
        /* <DEDUP_REMOVED lines=8> */
.L_x_42681:
[----:B------:R-:W-:Y:S05]  /*18d20*/  BSYNC.RECONVERGENT B2 ;  /* 0x0000000000027941 */ /* 0x000fea0003800200 */
.L_x_42658:
        /* <DEDUP_REMOVED lines=17> */
.L_x_42714:
[----:B------:R-:W-:Y:S05]  /*18e40*/  BSYNC.RECONVERGENT B2 ;  /* 0x0000000000027941 */ /* 0x000fea0003800200 */
.L_x_42713:
[----:B------:R-:W-:Y:S01]  /*18e50*/  VIADD R145, R145, 0x20 ;  /* 0x0000002091917836 */ /* 0x000fe20000000000 */
[----:B------:R-:W-:-:S07]  /*18e60*/  IADD3 R139, PT, PT, R139, 0x20, RZ ;  /* 0x000000208b8b7810 */ /* 0x000fce0007ffe0ff */
.L_x_42655:
[----:B------:R-:W-:Y:S05]  /*18e70*/  BSYNC.RECONVERGENT B1 ;  /* 0x0000000000017941 */ /* 0x000fea0003800200 */
.L_x_42654:
        /* <DEDUP_REMOVED lines=9> */
.L_x_42718:
[----:B------:R-:W-:Y:S05]  /*18f10*/  BSYNC.RECONVERGENT B2 ;  /* 0x0000000000027941 */ /* 0x000fea0003800200 */
.L_x_42717:
        /* <DEDUP_REMOVED lines=28> */
.L_x_42725:
        /* <DEDUP_REMOVED lines=13> */
.L_x_42727:
[----:B------:R-:W-:Y:S05]  /*191b0*/  BSYNC.RECONVERGENT B5 ;  /* 0x0000000000057941 */ /* 0x000fea0003800200 */
.L_x_42726:
        /* <DEDUP_REMOVED lines=47> */
.L_x_42724:
[----:B------:R-:W-:Y:S05]  /*194b0*/  BSYNC.RECONVERGENT B4 ;  /* 0x0000000000047941 */ /* 0x000fea0003800200 */
.L_x_42723:
        /* <DEDUP_REMOVED lines=9> */
.L_x_42722:
[----:B------:R-:W-:Y:S05]  /*19550*/  BSYNC.RECONVERGENT B3 ;  /* 0x0000000000037941 */ /* 0x000fea0003800200 */
.L_x_42721:
        /* <DEDUP_REMOVED lines=20> */
.L_x_42732:
        /* <DEDUP_REMOVED lines=13> */
.L_x_42734:
[----:B------:R-:W-:Y:S05]  /*19770*/  BSYNC.RECONVERGENT B5 ;  /* 0x0000000000057941 */ /* 0x000fea0003800200 */
.L_x_42733:
        /* <DEDUP_REMOVED lines=47> */
.L_x_42731:
[----:B------:R-:W-:Y:S05]  /*19a70*/  BSYNC.RECONVERGENT B4 ;  /* 0x0000000000047941 */ /* 0x000fea0003800200 */
.L_x_42730:
        /* <DEDUP_REMOVED lines=9> */
.L_x_42729:
[----:B------:R-:W-:Y:S05]  /*19b10*/  BSYNC.RECONVERGENT B3 ;  /* 0x0000000000037941 */ /* 0x000fea0003800200 */
.L_x_42728:
        /* <DEDUP_REMOVED lines=20> */
.L_x_42739:
        /* <DEDUP_REMOVED lines=13> */
.L_x_42741:
[----:B------:R-:W-:Y:S05]  /*19d30*/  BSYNC.RECONVERGENT B5 ;  /* 0x0000000000057941 */ /* 0x000fea0003800200 */
.L_x_42740:
        /* <DEDUP_REMOVED lines=47> */
.L_x_42738:
[----:B------:R-:W-:Y:S05]  /*1a030*/  BSYNC.RECONVERGENT B4 ;  /* 0x0000000000047941 */ /* 0x000fea0003800200 */
.L_x_42737:
        /* <DEDUP_REMOVED lines=9> */
.L_x_42736:
[----:B------:R-:W-:Y:S05]  /*1a0d0*/  BSYNC.RECONVERGENT B3 ;  /* 0x0000000000037941 */ /* 0x000fea0003800200 */
.L_x_42735:
        /* <DEDUP_REMOVED lines=19> */
.L_x_42745:
        /* <DEDUP_REMOVED lines=13> */
.L_x_42747:
[----:B------:R-:W-:Y:S05]  /*1a2e0*/  BSYNC.RECONVERGENT B4 ;  /* 0x0000000000047941 */ /* 0x000fea0003800200 */
.L_x_42746:
        /* <DEDUP_REMOVED lines=47> */
.L_x_42744:
[----:B------:R-:W-:Y:S05]  /*1a5e0*/  BSYNC.RECONVERGENT B3 ;  /* 0x0000000000037941 */ /* 0x000fea0003800200 */
.L_x_42743:
        /* <DEDUP_REMOVED lines=10> */
.L_x_42720:
        /* <DEDUP_REMOVED lines=21> */
.L_x_42752:
        /* <DEDUP_REMOVED lines=13> */
.L_x_42754:
[----:B------:R-:W-:Y:S05]  /*1a8b0*/  BSYNC.RECONVERGENT B5 ;  /* 0x0000000000057941 */ /* 0x000fea0003800200 */
.L_x_42753:
        /* <DEDUP_REMOVED lines=47> */
.L_x_42751:
[----:B------:R-:W-:Y:S05]  /*1abb0*/  BSYNC.RECONVERGENT B4 ;  /* 0x0000000000047941 */ /* 0x000fea0003800200 */
.L_x_42750:
        /* <DEDUP_REMOVED lines=8> */
.L_x_42749:
[----:B------:R-:W-:Y:S05]  /*1ac40*/  BSYNC.RECONVERGENT B3 ;  /* 0x0000000000037941 */ /* 0x000fea0003800200 */
.L_x_42748:
        /* <DEDUP_REMOVED lines=17> */
.L_x_42759:
        /* <DEDUP_REMOVED lines=13> */
.L_x_42761:
[----:B------:R-:W-:Y:S05]  /*1ae30*/  BSYNC.RECONVERGENT B5 ;  /* 0x0000000000057941 */ /* 0x000fea0003800200 */
.L_x_42760:
        /* <DEDUP_REMOVED lines=47> */
.L_x_42758:
[----:B------:R-:W-:Y:S05]  /*1b130*/  BSYNC.RECONVERGENT B4 ;  /* 0x0000000000047941 */ /* 0x000fea0003800200 */
.L_x_42757:
        /* <DEDUP_REMOVED lines=8> */
.L_x_42756:
[----:B------:R-:W-:Y:S05]  /*1b1c0*/  BSYNC.RECONVERGENT B3 ;  /* 0x0000000000037941 */ /* 0x000fea0003800200 */
.L_x_42755:
        /* <DEDUP_REMOVED lines=17> */
.L_x_42766:
        /* <DEDUP_REMOVED lines=13> */
.L_x_42768:
[----:B------:R-:W-:Y:S05]  /*1b3b0*/  BSYNC.RECONVERGENT B5 ;  /* 0x0000000000057941 */ /* 0x000fea0003800200 */
.L_x_42767:
        /* <DEDUP_REMOVED lines=47> */
.L_x_42765:
[----:B------:R-:W-:Y:S05]  /*1b6b0*/  BSYNC.RECONVERGENT B4 ;  /* 0x0000000000047941 */ /* 0x000fea0003800200 */
.L_x_42764:
        /* <DEDUP_REMOVED lines=8> */
.L_x_42763:
[----:B------:R-:W-:Y:S05]  /*1b740*/  BSYNC.RECONVERGENT B3 ;  /* 0x0000000000037941 */ /* 0x000fea0003800200 */
.L_x_42762:
        /* <DEDUP_REMOVED lines=16> */
.L_x_42771:
        /* <DEDUP_REMOVED lines=13> */
.L_x_42773:
[----:B------:R-:W-:Y:S05]  /*1b920*/  BSYNC.RECONVERGENT B4 ;  /* 0x0000000000047941 */ /* 0x000fea0003800200 */
.L_x_42772:
        /* <DEDUP_REMOVED lines=47> */
.L_x_42770:
[----:B------:R-:W-:Y:S05]  /*1bc20*/  BSYNC.RECONVERGENT B3 ;  /* 0x0000000000037941 */ /* 0x000fea0003800200 */
.L_x_42769:
        /* <DEDUP_REMOVED lines=8> */
.L_x_42742:
[----:B------:R-:W-:Y:S05]  /*1bcb0*/  BSYNC.RECONVERGENT B2 ;  /* 0x0000000000027941 */ /* 0x000fea0003800200 */
.L_x_42719:
        /* <DEDUP_REMOVED lines=17> */
.L_x_42775:
[----:B------:R-:W-:Y:S05]  /*1bdd0*/  BSYNC.RECONVERGENT B2 ;  /* 0x0000000000027941 */ /* 0x000fea0003800200 */
.L_x_42774:
[----:B------:R-:W-:Y:S01]  /*1bde0*/  IADD3 R145, PT, PT, R145, 0x20, RZ ;  /* 0x0000002091917810 */ /* 0x000fe20007ffe0ff */
[----:B------:R-:W-:-:S07]  /*1bdf0*/  VIADD R139, R139, 0x20 ;  /* 0x000000208b8b7836 */ /* 0x000fce0000000000 */
.L_x_42716:
[----:B------:R-:W-:Y:S05]  /*1be00*/  BSYNC.RECONVERGENT B1 ;  /* 0x0000000000017941 */ /* 0x000fea0003800200 */
.L_x_42715:
        /* <DEDUP_REMOVED lines=9> */
.L_x_42779:
[----:B------:R-:W-:Y:S05]  /*1bea0*/  BSYNC.RECONVERGENT B2 ;  /* 0x0000000000027941 */ /* 0x000fea0003800200 */
.L_x_42778:
        /* <DEDUP_REMOVED lines=9> */
[----:B-1----:R-:W-:Y:S01]  /*1bf40*/  @!P1 MOV R155, R2 ;  /* 0x00000002009b9202 */ /* 0x002fe20000000f00 */
        /* <DEDUP_REMOVED lines=18> */
.L_x_42786:
        /* <DEDUP_REMOVED lines=13> */
.L_x_42788:
[----:B------:R-:W-:Y:S05]  /*1c140*/  BSYNC.RECONVERGENT B5 ;  /* 0x0000000000057941 */ /* 0x000fea0003800200 */
.L_x_42787:
        /* <DEDUP_REMOVED lines=47> */
.L_x_42785:
[----:B------:R-:W-:Y:S05]  /*1c440*/  BSYNC.RECONVERGENT B4 ;  /* 0x0000000000047941 */ /* 0x000fea0003800200 */
.L_x_42784:
[----:B------:R-:W-:Y:S01]  /*1c450*/  I2FP.F32.U32 R2, R5 ;  /* 0x0000000500027245 */ /* 0x000fe20000201000 */
[----:B------:R-:W-:Y:S02]  /*1c460*/  IMAD.MOV.U32 R5, RZ, RZ, 0x2f800000 ;  /* 0x2f800000ff057424 */ /* 0x000fe400078e00ff */
[----:B-----5:R-:W-:Y:S02]  /*1c470*/  FMUL.FTZ R4, R92, UR9 ;  /* 0x000000095c047c20 */ /* 0x020fe40008410000 */
[----:B------:R-:W-:Y:S02]  /*1c480*/  FFMA.FTZ R2, R2, R5, 1.1641532182693481445e-10 ;  /* 0x2f00000002027423 */ /* 0x000fe40000010005 */
[----:B------:R-:W-:-:S03]  /*1c490*/  FMUL.FTZ R4, R4, UR8 ;  /* 0x0000000804047c20 */ /* 0x000fc60008410000 */
[----:B------:R-:W-:-:S04]  /*1c4a0*/  FSETP.GTU.FTZ.AND P2, PT, R2, UR25, PT ;  /* 0x0000001902007c0b */ /* 0x000fc8000bf5c000 */
[----:B0-----:R-:W-:Y:S02]  /*1c4b0*/  FSEL R157, R4, RZ, !P2 ;  /* 0x000000ff049d7208 */ /* 0x001fe40005000000 */
[----:B------:R-:W-:-:S03]  /*1c4c0*/  SEL R5, RZ, 0x1, P2 ;  /* 0x00000001ff057807 */ /* 0x000fc60001000000 */
[----:B------:R-:W-:-:S07]  /*1c4d0*/  FADD.FTZ R132, R132, R157 ;  /* 0x0000009d84847221 */ /* 0x000fce0000010000 */
.L_x_42783:
[----:B------:R-:W-:Y:S05]  /*1c4e0*/  BSYNC.RECONVERGENT B3 ;  /* 0x0000000000037941 */ /* 0x000fea0003800200 */
.L_x_42782:
        /* <DEDUP_REMOVED lines=20> */
.L_x_42793:
        /* <DEDUP_REMOVED lines=13> */
.L_x_42795:
[----:B------:R-:W-:Y:S05]  /*1c700*/  BSYNC.RECONVERGENT B5 ;  /* 0x0000000000057941 */ /* 0x000fea0003800200 */
.L_x_42794:
        /* <DEDUP_REMOVED lines=47> */
.L_x_42792:
[----:B------:R-:W-:Y:S05]  /*1ca00*/  BSYNC.RECONVERGENT B4 ;  /* 0x0000000000047941 */ /* 0x000fea0003800200 */
.L_x_42791:
        /* <DEDUP_REMOVED lines=9> */
.L_x_42790:
[----:B------:R-:W-:Y:S05]  /*1caa0*/  BSYNC.RECONVERGENT B3 ;  /* 0x0000000000037941 */ /* 0x000fea0003800200 */
.L_x_42789:
        /* <DEDUP_REMOVED lines=20> */
.L_x_42800:
        /* <DEDUP_REMOVED lines=13> */
.L_x_42802:
[----:B------:R-:W-:Y:S05]  /*1ccc0*/  BSYNC.RECONVERGENT B5 ;  /* 0x0000000000057941 */ /* 0x000fea0003800200 */
.L_x_42801:
        /* <DEDUP_REMOVED lines=47> */
.L_x_42799:
[----:B------:R-:W-:Y:S05]  /*1cfc0*/  BSYNC.RECONVERGENT B4 ;  /* 0x0000000000047941 */ /* 0x000fea0003800200 */
.L_x_42798:
        /* <DEDUP_REMOVED lines=9> */
.L_x_42797:
[----:B------:R-:W-:Y:S05]  /*1d060*/  BSYNC.RECONVERGENT B3 ;  /* 0x0000000000037941 */ /* 0x000fea0003800200 */
.L_x_42796:
        /* <DEDUP_REMOVED lines=19> */
.L_x_42806:
        /* <DEDUP_REMOVED lines=13> */
.L_x_42808:
[----:B------:R-:W-:Y:S05]  /*1d270*/  BSYNC.RECONVERGENT B4 ;  /* 0x0000000000047941 */ /* 0x000fea0003800200 */
.L_x_42807:
        /* <DEDUP_REMOVED lines=47> */
.L_x_42805:
[----:B------:R-:W-:Y:S05]  /*1d570*/  BSYNC.RECONVERGENT B3 ;  /* 0x0000000000037941 */ /* 0x000fea0003800200 */
.L_x_42804:
        /* <DEDUP_REMOVED lines=10> */
.L_x_42781:
        /* <DEDUP_REMOVED lines=21> */
.L_x_42813:
        /* <DEDUP_REMOVED lines=13> */
.L_x_42815:
[----:B------:R-:W-:Y:S05]  /*1d840*/  BSYNC.RECONVERGENT B5 ;  /* 0x0000000000057941 */ /* 0x000fea0003800200 */
.L_x_42814:
        /* <DEDUP_REMOVED lines=47> */
.L_x_42812:
[----:B------:R-:W-:Y:S05]  /*1db40*/  BSYNC.RECONVERGENT B4 ;  /* 0x0000000000047941 */ /* 0x000fea0003800200 */
.L_x_42811:
        /* <DEDUP_REMOVED lines=8> */
.L_x_42810:
[----:B------:R-:W-:Y:S05]  /*1dbd0*/  BSYNC.RECONVERGENT B3 ;  /* 0x0000000000037941 */ /* 0x000fea0003800200 */
.L_x_42809:
        /* <DEDUP_REMOVED lines=17> */
.L_x_42820:
        /* <DEDUP_REMOVED lines=13> */
.L_x_42822:
[----:B------:R-:W-:Y:S05]  /*1ddc0*/  BSYNC.RECONVERGENT B5 ;  /* 0x0000000000057941 */ /* 0x000fea0003800200 */
.L_x_42821:
        /* <DEDUP_REMOVED lines=47> */
.L_x_42819:
[----:B------:R-:W-:Y:S05]  /*1e0c0*/  BSYNC.RECONVERGENT B4 ;  /* 0x0000000000047941 */ /* 0x000fea0003800200 */
.L_x_42818:
        /* <DEDUP_REMOVED lines=8> */
.L_x_42817:
[----:B------:R-:W-:Y:S05]  /*1e150*/  BSYNC.RECONVERGENT B3 ;  /* 0x0000000000037941 */ /* 0x000fea0003800200 */
.L_x_42816:
        /* <DEDUP_REMOVED lines=17> */
.L_x_42827:
        /* <DEDUP_REMOVED lines=13> */
.L_x_42829:
[----:B------:R-:W-:Y:S05]  /*1e340*/  BSYNC.RECONVERGENT B5 ;  /* 0x0000000000057941 */ /* 0x000fea0003800200 */
.L_x_42828:
        /* <DEDUP_REMOVED lines=47> */
.L_x_42826:
[----:B------:R-:W-:Y:S05]  /*1e640*/  BSYNC.RECONVERGENT B4 ;  /* 0x0000000000047941 */ /* 0x000fea0003800200 */
.L_x_42825:
        /* <DEDUP_REMOVED lines=8> */
.L_x_42824:
[----:B------:R-:W-:Y:S05]  /*1e6d0*/  BSYNC.RECONVERGENT B3 ;  /* 0x0000000000037941 */ /* 0x000fea0003800200 */
.L_x_42823:
        /* <DEDUP_REMOVED lines=20> */
.L_x_42832:
        /* <DEDUP_REMOVED lines=13> */
.L_x_42834:
[----:B------:R-:W-:Y:S05]  /*1e8f0*/  BSYNC.RECONVERGENT B4 ;  /* 0x0000000000047941 */ /* 0x000fea0003800200 */
.L_x_42833:
        /* <DEDUP_REMOVED lines=47> */
.L_x_42831:
[----:B------:R-:W-:Y:S05]  /*1ebf0*/  BSYNC.RECONVERGENT B3 ;  /* 0x0000000000037941 */ /* 0x000fea0003800200 */
.L_x_42830:
        /* <DEDUP_REMOVED lines=8> */
.L_x_42803:
[----:B------:R-:W-:Y:S05]  /*1ec80*/  BSYNC.RECONVERGENT B2 ;  /* 0x0000000000027941 */ /* 0x000fea0003800200 */
.L_x_42780:
[----:B0-----:R-:W0:Y:S02]  /*1ec90*/  LDC.64 R156, c[0x0][0x3a8] ;  /* 0x0000ea00ff9c7b82 */ /* 0x001e240000000a00 */
[----:B0-----:R-:W-:-:S05]  /*1eca0*/  IMAD.WIDE.U32 R156, R145, 0x10, R156 ;  /* 0x00000010919c7825 */ /* 0x001fca00078e009c */
[----:B-----5:R2:W-:Y:S01]  /*1ecb0*/  STG.E.128 desc[UR6][R156.64], R132 ;  /* 0x000000849c007986 */ /* 0x0205e2000c101d06 */
[----:B------:R-:W-:Y:S05]  /*1ecc0*/  @!P0 BRA `(.L_x_42777) ;  /* 0x00000000002c8947 */ /* 0x000fea0003800000 */
[----:B--2---:R-:W0:Y:S01]  /*1ecd0*/  LDC.64 R156, c[0x0][0x3b0] ;  /* 0x0000ec00ff9c7b82 */ /* 0x004e220000000a00 */
[----:B------:R-:W-:Y:S02]  /*1ece0*/  SHF.L.U32 R145, R7, 0x10, RZ ;  /* 0x0000001007917819 */ /* 0x000fe400000006ff */
[----:B------:R-:W-:Y:S02]  /*1ecf0*/  LOP3.LUT R138, R8, 0xffff, RZ, 0xc0, !PT ;  /* 0x0000ffff088a7812 */ /* 0x000fe400078ec0ff */
[----:B------:R-:W-:Y:S02]  /*1ed00*/  LOP3.LUT R145, R145, 0xff0000, RZ, 0xc0, !PT ;  /* 0x00ff000091917812 */ /* 0x000fe400078ec0ff */
[----:B------:R-:W-:-:S03]  /*1ed10*/  LOP3.LUT R155, R6, 0xff, RZ, 0xc0, !PT ;  /* 0x000000ff069b7812 */ /* 0x000fc600078ec0ff */
[----:B------:R-:W-:Y:S01]  /*1ed20*/  IMAD R138, R138, 0x1000000, R145 ;  /* 0x010000008a8a7824 */ /* 0x000fe200078e0291 */
[----:B------:R-:W-:-:S04]  /*1ed30*/  LOP3.LUT R145, R5, 0xff, RZ, 0xc0, !PT ;  /* 0x000000ff05917812 */ /* 0x000fc800078ec0ff */
[----:B------:R-:W-:-:S05]  /*1ed40*/  LEA R138, R155, R138, 0x8 ;  /* 0x0000008a9b8a7211 */ /* 0x000fca00078e40ff */
[----:B------:R-:W-:Y:S02]  /*1ed50*/  IMAD.IADD R145, R138, 0x1, R145 ;  /* 0x000000018a917824 */ /* 0x000fe400078e0291 */
[----:B0-----:R-:W-:-:S05]  /*1ed60*/  IMAD.WIDE.U32 R156, R139, 0x4, R156 ;  /* 0x000000048b9c7825 */ /* 0x001fca00078e009c */
[----:B------:R3:W-:Y:S02]  /*1ed70*/  STG.E desc[UR6][R156.64], R145 ;  /* 0x000000919c007986 */ /* 0x0007e4000c101906 */
.L_x_42777:
[----:B------:R-:W-:Y:S05]  /*1ed80*/  BSYNC.RECONVERGENT B1 ;  /* 0x0000000000017941 */ /* 0x000fea0003800200 */
.L_x_42776:
[----:B------:R-:W-:Y:S01]  /*1ed90*/  FADD.FTZ R138, RZ, R96 ;  /* 0x00000060ff8a7221 */ /* 0x000fe20000010000 */
[C---:B------:R-:W-:Y:S01]  /*1eda0*/  ISETP.GT.U32.AND P4, PT, R0.reuse, 0x3f, PT ;  /* 0x0000003f0000780c */ /* 0x040fe20003f84070 */
[----:B------:R-:W4:Y:S01]  /*1edb0*/  S2R R158, SR_TID.X ;  /* 0x00000000009e7919 */ /* 0x000f220000002100 */
        /* <DEDUP_REMOVED lines=12> */
[----:B---3--:R-:W-:-:S04]  /*1ee80*/  FADD.FTZ R145, R101, R138 ;  /* 0x0000008a65917221 */ /* 0x008fc80000010000 */
        /* <DEDUP_REMOVED lines=40> */
[----:B----4-:R-:W-:-:S04]  /*1f110*/  LOP3.LUT P6, RZ, R158, 0x1f, RZ, 0xc0, !PT ;  /* 0x0000001f9eff7812 */ /* 0x010fc800078cc0ff */
[----:B------:R-:W-:Y:S01]  /*1f120*/  P2R R138, PR, RZ, 0x40 ;  /* 0x00000040ff8a7803 */ /* 0x000fe20000000000 */
[----:B------:R-:W-:Y:S08]  /*1f130*/  BRA.DIV UR28, `(.L_x_42835) ;  /* 0x000000161c347947 */ /* 0x000ff0000b800000 */
[----:B------:R-:W3:Y:S01]  /*1f140*/  SHFL.BFLY PT, R160, R139, 0x1, 0x1f ;  /* 0x0c201f008ba07f89 */ /* 0x000ee200000e0000 */
[----:B-1----:R-:W1:Y:S01]  /*1f150*/  LDC R155, c[0x0][0x400] ;  /* 0x00010000ff9b7b82 */ /* 0x002e620000000800 */
[----:B------:R-:W-:Y:S01]  /*1f160*/  ISETP.NE.AND P6, PT, R145, RZ, PT ;  /* 0x000000ff9100720c */ /* 0x000fe20003fc5270 */
[----:B---3--:R-:W-:-:S05]  /*1f170*/  FADD.FTZ R164, R139, R160 ;  /* 0x000000a08ba47221 */ /* 0x008fca0000010000 */
[----:B------:R-:W3:Y:S02]  /*1f180*/  SHFL.BFLY PT, R160, R164, 0x2, 0x1f ;  /* 0x0c401f00a4a07f89 */ /* 0x000ee400000e0000 */
[----:B---3--:R-:W-:-:S05]  /*1f190*/  FADD.FTZ R165, R164, R160 ;  /* 0x000000a0a4a57221 */ /* 0x008fca0000010000 */
[----:B------:R-:W3:Y:S02]  /*1f1a0*/  SHFL.BFLY PT, R160, R165, 0x4, 0x1f ;  /* 0x0c801f00a5a07f89 */ /* 0x000ee400000e0000 */
[----:B---3--:R-:W-:-:S05]  /*1f1b0*/  FADD.FTZ R165, R165, R160 ;  /* 0x000000a0a5a57221 */ /* 0x008fca0000010000 */
[----:B------:R-:W3:Y:S02]  /*1f1c0*/  SHFL.BFLY PT, R160, R165, 0x8, 0x1f ;  /* 0x0d001f00a5a07f89 */ /* 0x000ee400000e0000 */
[----:B---3--:R-:W-:-:S05]  /*1f1d0*/  FADD.FTZ R138, R165, R160 ;  /* 0x000000a0a58a7221 */ /* 0x008fca0000010000 */
[----:B------:R-:W3:Y:S02]  /*1f1e0*/  SHFL.BFLY PT, R160, R138, 0x10, 0x1f ;  /* 0x0e001f008aa07f89 */ /* 0x000ee400000e0000 */
[----:B---3--:R-:W-:-:S04]  /*1f1f0*/  FADD.FTZ R160, R138, R160 ;  /* 0x000000a08aa07221 */ /* 0x008fc80000010000 */
[----:B-1----:R-:W-:-:S04]  /*1f200*/  FMUL.FTZ R145, R160, R155 ;  /* 0x0000009ba0917220 */ /* 0x002fc80000410000 */
[--C-:B------:R-:W-:Y:S01]  /*1f210*/  FADD.FTZ R138, R96, -R145.reuse ;  /* 0x80000091608a7221 */ /* 0x100fe20000010000 */
[--C-:B0-2---:R-:W-:Y:S01]  /*1f220*/  FADD.FTZ R156, R97, -R145.reuse ;  /* 0x80000091619c7221 */ /* 0x105fe20000010000 */
        /* <DEDUP_REMOVED lines=91> */
.L_x_42868:
        /* <DEDUP_REMOVED lines=39> */
[----:B-1----:R-:W-:-:S04]  /*1fa50*/  IMAD.WIDE.U32 R158, R156, 0x10, R158 ;  /* 0x000000109c9e7825 */ /* 0x002fc800078e009e */
[----:B------:R-:W-:Y:S01]  /*1fa60*/  VIADD R156, R156, 0x20 ;  /* 0x000000209c9c7836 */ /* 0x000fe20000000000 */
[----:B------:R1:W-:Y:S06]  /*1fa70*/  STG.E.128 desc[UR6][R158.64], R136 ;  /* 0x000000889e007986 */ /* 0x0003ec000c101d06 */
.L_x_42839:
[----:B------:R-:W-:Y:S05]  /*1fa80*/  BSYNC.RECONVERGENT B2 ;  /* 0x0000000000027941 */ /* 0x000fea0003800200 */
.L_x_42838:
[----:B------:R-:W-:Y:S01]  /*1fa90*/  ISETP.NE.AND P0, PT, R154, RZ, PT ;  /* 0x000000ff9a00720c */ /* 0x000fe20003f05270 */
[----:B------:R-:W-:-:S12]  /*1faa0*/  BSSY.RECONVERGENT B2, `(.L_x_42840) ;  /* 0x0000012000027945 */ /* 0x000fd80003800200 */
[----:B------:R-:W-:Y:S05]  /*1fab0*/  @!P0 BRA `(.L_x_42841) ;  /* 0x0000000000408947 */ /* 0x000fea0003800000 */
[----:B-1----:R-:W1:Y:S01]  /*1fac0*/  LDC.64 R158, c[0x0][0x428] ;  /* 0x00010a00ff9e7b82 */ /* 0x002e620000000a00 */
        /* <DEDUP_REMOVED lines=12> */
[C---:B-1----:R-:W-:Y:S01]  /*1fb90*/  IMAD.WIDE.U32 R158, R156.reuse, 0x10, R158 ;  /* 0x000000109c9e7825 */ /* 0x042fe200078e009e */
[----:B------:R-:W-:-:S04]  /*1fba0*/  IADD3 R156, PT, PT, R156, 0x20, RZ ;  /* 0x000000209c9c7810 */ /* 0x000fc80007ffe0ff */
[----:B------:R2:W-:Y:S03]  /*1fbb0*/  STG.E.128 desc[UR6][R158.64], R136 ;  /* 0x000000889e007986 */ /* 0x0005e6000c101d06 */
.L_x_42841:
[----:B------:R-:W-:Y:S05]  /*1fbc0*/  BSYNC.RECONVERGENT B2 ;  /* 0x0000000000027941 */ /* 0x000fea0003800200 */
.L_x_42840:
[----:B------:R-:W-:Y:S01]  /*1fbd0*/  ISETP.NE.AND P0, PT, R153, RZ, PT ;  /* 0x000000ff9900720c */ /* 0x000fe20003f05270 */
[----:B------:R-:W-:-:S12]  /*1fbe0*/  BSSY.RECONVERGENT B2, `(.L_x_42842) ;  /* 0x0000012000027945 */ /* 0x000fd80003800200 */
[----:B------:R-:W-:Y:S05]  /*1fbf0*/  @!P0 BRA `(.L_x_42843) ;  /* 0x0000000000408947 */ /* 0x000fea0003800000 */
[----:B-12---:R-:W1:Y:S01]  /*1fc00*/  LDC.64 R158, c[0x0][0x428] ;  /* 0x00010a00ff9e7b82 */ /* 0x006e620000000a00 */
        /* <DEDUP_REMOVED lines=15> */
.L_x_42843:
[----:B------:R-:W-:Y:S05]  /*1fd00*/  BSYNC.RECONVERGENT B2 ;  /* 0x0000000000027941 */ /* 0x000fea0003800200 */
.L_x_42842:
[----:B------:R-:W-:Y:S01]  /*1fd10*/  ISETP.NE.AND P0, PT, R152, RZ, PT ;  /* 0x000000ff9800720c */ /* 0x000fe20003f05270 */
[----:B------:R-:W-:-:S12]  /*1fd20*/  BSSY.RECONVERGENT B2, `(.L_x_42844) ;  /* 0x0000012000027945 */ /* 0x000fd80003800200 */
[----:B------:R-:W-:Y:S05]  /*1fd30*/  @!P0 BRA `(.L_x_42845) ;  /* 0x0000000000408947 */ /* 0x000fea0003800000 */
[----:B------:R-:W4:Y:S01]  /*1fd40*/  LDC.64 R152, c[0x0][0x428] ;  /* 0x00010a00ff987b82 */ /* 0x000f220000000a00 */
        /* <DEDUP_REMOVED lines=12> */
[C---:B----4-:R-:W-:Y:S01]  /*1fe10*/  IMAD.WIDE.U32 R152, R156.reuse, 0x10, R152 ;  /* 0x000000109c987825 */ /* 0x050fe200078e0098 */
[----:B------:R-:W-:-:S04]  /*1fe20*/  IADD3 R156, PT, PT, R156, 0x20, RZ ;  /* 0x000000209c9c7810 */ /* 0x000fc80007ffe0ff */
[----:B------:R4:W-:Y:S03]  /*1fe30*/  STG.E.128 desc[UR6][R152.64], R136 ;  /* 0x0000008898007986 */ /* 0x0009e6000c101d06 */
.L_x_42845:
[----:B------:R-:W-:Y:S05]  /*1fe40*/  BSYNC.RECONVERGENT B2 ;  /* 0x0000000000027941 */ /* 0x000fea0003800200 */
.L_x_42844:
[----:B------:R-:W-:Y:S01]  /*1fe50*/  ISETP.NE.AND P0, PT, R151, RZ, PT ;  /* 0x000000ff9700720c */ /* 0x000fe20003f05270 */
[----:B------:R-:W-:-:S12]  /*1fe60*/  BSSY.RECONVERGENT B2, `(.L_x_42846) ;  /* 0x0000012000027945 */ /* 0x000fd80003800200 */
[----:B------:R-:W-:Y:S05]  /*1fe70*/  @!P0 BRA `(.L_x_42847) ;  /* 0x0000000000408947 */ /* 0x000fea0003800000 */
[----:B----4-:R-:W4:Y:S01]  /*1fe80*/  LDC.64 R152, c[0x0][0x428] ;  /* 0x00010a00ff987b82 */ /* 0x010f220000000a00 */
        /* <DEDUP_REMOVED lines=12> */
[----:B----4-:R-:W-:-:S04]  /*1ff50*/  IMAD.WIDE.U32 R152, R156, 0x10, R152 ;  /* 0x000000109c987825 */ /* 0x010fc800078e0098 */
[----:B------:R-:W-:Y:S01]  /*1ff60*/  VIADD R156, R156, 0x20 ;  /* 0x000000209c9c7836 */ /* 0x000fe20000000000 */
[----:B------:R1:W-:Y:S06]  /*1ff70*/  STG.E.128 desc[UR6][R152.64], R136 ;  /* 0x0000008898007986 */ /* 0x0003ec000c101d06 */
.L_x_42847:
[----:B------:R-:W-:Y:S05]  /*1ff80*/  BSYNC.RECONVERGENT B2 ;  /* 0x0000000000027941 */ /* 0x000fea0003800200 */
.L_x_42846:
[----:B------:R-:W-:Y:S01]  /*1ff90*/  ISETP.NE.AND P0, PT, R150, RZ, PT ;  /* 0x000000ff9600720c */ /* 0x000fe20003f05270 */
[----:B------:R-:W-:-:S12]  /*1ffa0*/  BSSY.RECONVERGENT B2, `(.L_x_42848) ;  /* 0x0000012000027945 */ /* 0x000fd80003800200 */
[----:B------:R-:W-:Y:S05]  /*1ffb0*/  @!P0 BRA `(.L_x_42849) ;  /* 0x0000000000408947 */ /* 0x000fea0003800000 */
[----:B------:R-:W5:Y:S01]  /*1ffc0*/  LDC.64 R150, c[0x0][0x428] ;  /* 0x00010a00ff967b82 */ /* 0x000f620000000a00 */
        /* <DEDUP_REMOVED lines=12> */
[C---:B-----5:R-:W-:Y:S01]  /*20090*/  IMAD.WIDE.U32 R150, R156.reuse, 0x10, R150 ;  /* 0x000000109c967825 */ /* 0x060fe200078e0096 */
[----:B------:R-:W-:-:S04]  /*200a0*/  IADD3 R156, PT, PT, R156, 0x20, RZ ;  /* 0x000000209c9c7810 */ /* 0x000fc80007ffe0ff */
[----:B------:R1:W-:Y:S03]  /*200b0*/  STG.E.128 desc[UR6][R150.64], R136 ;  /* 0x0000008896007986 */ /* 0x0003e6000c101d06 */
.L_x_42849:
[----:B------:R-:W-:Y:S05]  /*200c0*/  BSYNC.RECONVERGENT B2 ;  /* 0x0000000000027941 */ /* 0x000fea0003800200 */
.L_x_42848:
[----:B------:R-:W-:Y:S01]  /*200d0*/  ISETP.NE.AND P0, PT, R149, RZ, PT ;  /* 0x000000ff9500720c */ /* 0x000fe20003f05270 */
[----:B------:R-:W-:-:S12]  /*200e0*/  BSSY.RECONVERGENT B2, `(.L_x_42850) ;  /* 0x0000012000027945 */ /* 0x000fd80003800200 */
[----:B------:R-:W-:Y:S05]  /*200f0*/  @!P0 BRA `(.L_x_42851) ;  /* 0x0000000000408947 */ /* 0x000fea0003800000 */
[----:B-1----:R-:W1:Y:S01]  /*20100*/  LDC.64 R150, c[0x0][0x428] ;  /* 0x00010a00ff967b82 */ /* 0x002e620000000a00 */
[--C-:B--234-:R-:W-:Y:S01]  /*20110*/  FADD.FTZ R136, R120, -R145.reuse ;  /* 0x8000009178887221 */ /* 0x11cfe20000010000 */
        /* <DEDUP_REMOVED lines=14> */
.L_x_42851:
[----:B------:R-:W-:Y:S05]  /*20200*/  BSYNC.RECONVERGENT B2 ;  /* 0x0000000000027941 */ /* 0x000fea0003800200 */
.L_x_42850:
        /* <DEDUP_REMOVED lines=19> */
.L_x_42853:
[----:B------:R-:W-:Y:S05]  /*20340*/  BSYNC.RECONVERGENT B2 ;  /* 0x0000000000027941 */ /* 0x000fea0003800200 */
.L_x_42852:
        /* <DEDUP_REMOVED lines=19> */
.L_x_42855:
[----:B------:R-:W-:Y:S05]  /*20480*/  BSYNC.RECONVERGENT B2 ;  /* 0x0000000000027941 */ /* 0x000fea0003800200 */
.L_x_42854:
[----:B------:R-:W-:-:S13]  /*20490*/  ISETP.NE.AND P0, PT, R146, RZ, PT ;  /* 0x000000ff9200720c */ /* 0x000fda0003f05270 */
[----:B------:R-:W-:Y:S05]  /*204a0*/  @!P0 BRA `(.L_x_42837) ;  /* 0x00000000003c8947 */ /* 0x000fea0003800000 */
[----:B-1234-:R-:W1:Y:S01]  /*204b0*/  LDC.64 R136, c[0x0][0x428] ;  /* 0x00010a00ff887b82 */ /* 0x01ee620000000a00 */
        /* <DEDUP_REMOVED lines=9> */
[----:B-1----:R-:W-:-:S04]  /*20550*/  IMAD.WIDE.U32 R156, R156, 0x10, R136 ;  /* 0x000000109c9c7825 */ /* 0x002fc800078e0088 */
[----:B------:R-:W-:Y:S01]  /*20560*/  FFMA.FTZ R136, R139, R84, R88 ;  /* 0x000000548b887223 */ /* 0x000fe20000010058 */
[----:B------:R-:W-:Y:S01]  /*20570*/  FFMA.FTZ R137, R146, R85, R89 ;  /* 0x0000005592897223 */ /* 0x000fe20000010059 */
[----:B------:R-:W-:-:S05]  /*20580*/  FFMA.FTZ R139, R150, R87, R91 ;  /* 0x00000057968b7223 */ /* 0x000fca000001005b */
[----:B------:R1:W-:Y:S02]  /*20590*/  STG.E.128 desc[UR6][R156.64], R136 ;  /* 0x000000889c007986 */ /* 0x0003e4000c101d06 */
.L_x_42837:
[----:B------:R-:W-:Y:S05]  /*205a0*/  BSYNC.RECONVERGENT B1 ;  /* 0x0000000000017941 */ /* 0x000fea0003800200 */
.L_x_42836:
[----:B-1234-:R-:W1:Y:S02]  /*205b0*/  LDC.64 R136, c[0x0][0x380] ;  /* 0x0000e000ff887b82 */ /* 0x01ee640000000a00 */
[----:B-1----:R-:W-:-:S04]  /*205c0*/  LEA R143, R136, R143, 0x2 ;  /* 0x0000008f888f7211 */ /* 0x002fc800078e10ff */
[----:B------:R-:W-:-:S13]  /*205d0*/  ISETP.GE.AND P0, PT, R143, R137, PT ;  /* 0x000000898f00720c */ /* 0x000fda0003f06270 */
[----:B------:R-:W-:Y:S05]  /*205e0*/  @!P0 BRA `(.L_x_42856) ;  /* 0xfffffe0800dc8947 */ /* 0x000fea000383ffff */
[----:B------:R-:W-:Y:S05]  /*205f0*/  BSYNC B0 ;  /* 0x0000000000007941 */ /* 0x000fea0003800000 */
.L_x_42226:
[----:B------:R-:W-:Y:S05]  /*20600*/  EXIT ;  /* 0x000000000000794d */ /* 0x000fea0003800000 */
.L_x_42835:
[----:B------:R-:W-:Y:S01]  /*20610*/  HFMA2 R159, -RZ, RZ, 0, 5.9604644775390625e-08 ;  /* 0x00000001ff9f7431 */ /* 0x000fe200000001ff */
[----:B------:R-:W-:Y:S01]  /*20620*/  BSSY B1, `(.L_x_42857) ;  /* 0x0000007000017945 */ /* 0x000fe20003800000 */
[----:B------:R-:W-:Y:S01]  /*20630*/  IMAD.MOV.U32 R164, RZ, RZ, R139 ;  /* 0x000000ffffa47224 */ /* 0x000fe200078e008b */
[----:B012---:R-:W-:Y:S01]  /*20640*/  MOV R156, 0xffffffff ;  /* 0xffffffff009c7802 */ /* 0x007fe20000000f00 */
[----:B------:R-:W-:-:S07]  /*20650*/  IMAD.MOV.U32 R157, RZ, RZ, 0x1f ;  /* 0x0000001fff9d7424 */ /* 0x000fce00078e00ff */
[----:B-----5:R-:W-:Y:S05]  /*20660*/  WARPSYNC.COLLECTIVE R156, `(.L_x_42858) ;  /* 0x000000009c087348 */ /* 0x020fea0003c00000 */
[----:B------:R0:W1:Y:S02]  /*20670*/  SHFL.BFLY P6, R160, R164, R159, R157 ;  /* 0x0c00009fa4a07389 */ /* 0x00006400000c009d */
[----:B01---5:R-:W-:Y:S05]  /*20680*/  ENDCOLLECTIVE ;  /* 0x000000000000791b */ /* 0x023fea0003800000 */
.L_x_42858:
[----:B------:R-:W-:Y:S05]  /*20690*/  BSYNC B1 ;  /* 0x0000000000017941 */ /* 0x000fea0003800000 */
.L_x_42857:
[----:B------:R-:W-:Y:S01]  /*206a0*/  FADD.FTZ R164, R139, R160 ;  /* 0x000000a08ba47221 */ /* 0x000fe20000010000 */
[----:B------:R-:W-:Y:S02]  /*206b0*/  IMAD.MOV.U32 R159, RZ, RZ, 0x2 ;  /* 0x00000002ff9f7424 */ /* 0x000fe400078e00ff */
[----:B------:R-:W-:Y:S02]  /*206c0*/  HFMA2 R157, -RZ, RZ, 0, 1.847743988037109375e-06 ;  /* 0x0000001fff9d7431 */ /* 0x000fe400000001ff */
[----:B------:R-:W-:Y:S01]  /*206d0*/  IMAD.MOV.U32 R156, RZ, RZ, -0x1 ;  /* 0xffffffffff9c7424 */ /* 0x000fe200078e00ff */
[----:B------:R-:W0:Y:S06]  /*206e0*/  LDC R155, c[0x0][0x400] ;  /* 0x00010000ff9b7b82 */ /* 0x000e2c0000000800 */
[----:B0-----:R-:W-:Y:S05]  /*206f0*/  WARPSYNC.COLLECTIVE R156, `(.L_x_42859) ;  /* 0x000000009c087348 */ /* 0x001fea0003c00000 */
[----:B------:R1:W2:Y:S02]  /*20700*/  SHFL.BFLY P6, R160, R164, R159, R157 ;  /* 0x0c00009fa4a07389 */ /* 0x0002a400000c009d */
[----:B012---:R-:W-:Y:S05]  /*20710*/  ENDCOLLECTIVE ;  /* 0x000000000000791b */ /* 0x007fea0003800000 */
.L_x_42859:
[----:B------:R-:W-:Y:S02]  /*20720*/  IMAD.MOV.U32 R159, RZ, RZ, 0x4 ;  /* 0x00000004ff9f7424 */ /* 0x000fe400078e00ff */
[----:B------:R-:W-:-:S05]  /*20730*/  FADD.FTZ R165, R164, R160 ;  /* 0x000000a0a4a57221 */ /* 0x000fca0000010000 */
[----:B------:R-:W-:-:S07]  /*20740*/  MOV R164, R165 ;  /* 0x000000a500a47202 */ /* 0x000fce0000000f00 */
[----:B------:R-:W-:Y:S05]  /*20750*/  WARPSYNC.COLLECTIVE R156, `(.L_x_42860) ;  /* 0x000000009c087348 */ /* 0x000fea0003c00000 */
[----:B------:R0:W1:Y:S02]  /*20760*/  SHFL.BFLY P6, R160, R164, R159, R157 ;  /* 0x0c00009fa4a07389 */ /* 0x00006400000c009d */
[----:B01----:R-:W-:Y:S05]  /*20770*/  ENDCOLLECTIVE ;  /* 0x000000000000791b */ /* 0x003fea0003800000 */
.L_x_42860:
[----:B------:R-:W-:Y:S02]  /*20780*/  IMAD.MOV.U32 R159, RZ, RZ, 0x8 ;  /* 0x00000008ff9f7424 */ /* 0x000fe400078e00ff */
[----:B------:R-:W-:-:S05]  /*20790*/  FADD.FTZ R165, R165, R160 ;  /* 0x000000a0a5a57221 */ /* 0x000fca0000010000 */
[----:B------:R-:W-:-:S07]  /*207a0*/  MOV R164, R165 ;  /* 0x000000a500a47202 */ /* 0x000fce0000000f00 */
[----:B------:R-:W-:Y:S05]  /*207b0*/  WARPSYNC.COLLECTIVE R156, `(.L_x_42861) ;  /* 0x000000009c087348 */ /* 0x000fea0003c00000 */
[----:B------:R0:W1:Y:S02]  /*207c0*/  SHFL.BFLY P6, R160, R164, R159, R157 ;  /* 0x0c00009fa4a07389 */ /* 0x00006400000c009d */
[----:B01----:R-:W-:Y:S05]  /*207d0*/  ENDCOLLECTIVE ;  /* 0x000000000000791b */ /* 0x003fea0003800000 */
.L_x_42861:
[----:B------:R-:W-:Y:S02]  /*207e0*/  IMAD.MOV.U32 R159, RZ, RZ, 0x10 ;  /* 0x00000010ff9f7424 */ /* 0x000fe400078e00ff */
[----:B------:R-:W-:-:S05]  /*207f0*/  FADD.FTZ R138, R165, R160 ;  /* 0x000000a0a58a7221 */ /* 0x000fca0000010000 */
[----:B------:R-:W-:-:S07]  /*20800*/  MOV R164, R138 ;  /* 0x0000008a00a47202 */ /* 0x000fce0000000f00 */
[----:B------:R-:W-:Y:S05]  /*20810*/  WARPSYNC.COLLECTIVE R156, `(.L_x_42862) ;  /* 0x000000009c087348 */ /* 0x000fea0003c00000 */
[----:B------:R0:W1:Y:S02]  /*20820*/  SHFL.BFLY P6, R160, R164, R159, R157 ;  /* 0x0c00009fa4a07389 */ /* 0x00006400000c009d */
[----:B01----:R-:W-:Y:S05]  /*20830*/  ENDCOLLECTIVE ;  /* 0x000000000000791b */ /* 0x003fea0003800000 */
.L_x_42862:
        /* <DEDUP_REMOVED lines=93> */
.L_x_42863:
[----:B------:R-:W-:Y:S02]  /*20e10*/  HFMA2 R159, -RZ, RZ, 0, 1.1920928955078125e-07 ;  /* 0x00000002ff9f7431 */ /* 0x000fe400000001ff */
[----:B------:R-:W-:-:S04]  /*20e20*/  FADD.FTZ R139, R138, R160 ;  /* 0x000000a08a8b7221 */ /* 0x000fc80000010000 */
[----:B------:R-:W-:-:S07]  /*20e30*/  IMAD.MOV.U32 R164, RZ, RZ, R139 ;  /* 0x000000ffffa47224 */ /* 0x000fce00078e008b */
[----:B------:R-:W-:Y:S05]  /*20e40*/  WARPSYNC.COLLECTIVE R156, `(.L_x_42864) ;  /* 0x000000009c087348 */ /* 0x000fea0003c00000 */
[----:B------:R0:W1:Y:S02]  /*20e50*/  SHFL.BFLY P6, R160, R164, R159, R157 ;  /* 0x0c00009fa4a07389 */ /* 0x00006400000c009d */
[----:B01----:R-:W-:Y:S05]  /*20e60*/  ENDCOLLECTIVE ;  /* 0x000000000000791b */ /* 0x003fea0003800000 */
.L_x_42864:
[----:B------:R-:W-:Y:S01]  /*20e70*/  MOV R159, 0x4 ;  /* 0x00000004009f7802 */ /* 0x000fe20000000f00 */
[----:B------:R-:W-:-:S04]  /*20e80*/  FADD.FTZ R161, R139, R160 ;  /* 0x000000a08ba17221 */ /* 0x000fc80000010000 */
[----:B------:R-:W-:-:S07]  /*20e90*/  IMAD.MOV.U32 R164, RZ, RZ, R161 ;  /* 0x000000ffffa47224 */ /* 0x000fce00078e00a1 */
[----:B------:R-:W-:Y:S05]  /*20ea0*/  WARPSYNC.COLLECTIVE R156, `(.L_x_42865) ;  /* 0x000000009c087348 */ /* 0x000fea0003c00000 */
[----:B------:R0:W1:Y:S02]  /*20eb0*/  SHFL.BFLY P6, R160, R164, R159, R157 ;  /* 0x0c00009fa4a07389 */ /* 0x00006400000c009d */
[----:B01----:R-:W-:Y:S05]  /*20ec0*/  ENDCOLLECTIVE ;  /* 0x000000000000791b */ /* 0x003fea0003800000 */
.L_x_42865:
[----:B------:R-:W-:Y:S02]  /*20ed0*/  HFMA2 R159, -RZ, RZ, 0, 4.76837158203125e-07 ;  /* 0x00000008ff9f7431 */ /* 0x000fe400000001ff */
[----:B------:R-:W-:-:S04]  /*20ee0*/  FADD.FTZ R162, R161, R160 ;  /* 0x000000a0a1a27221 */ /* 0x000fc80000010000 */
[----:B------:R-:W-:-:S07]  /*20ef0*/  IMAD.MOV.U32 R164, RZ, RZ, R162 ;  /* 0x000000ffffa47224 */ /* 0x000fce00078e00a2 */
[----:B------:R-:W-:Y:S05]  /*20f00*/  WARPSYNC.COLLECTIVE R156, `(.L_x_42866) ;  /* 0x000000009c087348 */ /* 0x000fea0003c00000 */
[----:B------:R0:W1:Y:S02]  /*20f10*/  SHFL.BFLY P6, R160, R164, R159, R157 ;  /* 0x0c00009fa4a07389 */ /* 0x00006400000c009d */
[----:B01----:R-:W-:Y:S05]  /*20f20*/  ENDCOLLECTIVE ;  /* 0x000000000000791b */ /* 0x003fea0003800000 */
.L_x_42866:
[----:B------:R-:W-:Y:S01]  /*20f30*/  MOV R159, 0x10 ;  /* 0x00000010009f7802 */ /* 0x000fe20000000f00 */
[----:B------:R-:W-:-:S04]  /*20f40*/  FADD.FTZ R163, R162, R160 ;  /* 0x000000a0a2a37221 */ /* 0x000fc80000010000 */
[----:B------:R-:W-:-:S07]  /*20f50*/  IMAD.MOV.U32 R164, RZ, RZ, R163 ;  /* 0x000000ffffa47224 */ /* 0x000fce00078e00a3 */
[----:B------:R-:W-:Y:S05]  /*20f60*/  WARPSYNC.COLLECTIVE R156, `(.L_x_42867) ;  /* 0x000000009c087348 */ /* 0x000fea0003c00000 */
[----:B------:R0:W1:Y:S02]  /*20f70*/  SHFL.BFLY P6, R160, R164, R159, R157 ;  /* 0x0c00009fa4a07389 */ /* 0x00006400000c009d */
[----:B01----:R-:W-:Y:S05]  /*20f80*/  ENDCOLLECTIVE ;  /* 0x000000000000791b */ /* 0x003fea0003800000 */
.L_x_42867:
[----:B------:R-:W-:Y:S05]  /*20f90*/  BRA `(.L_x_42868) ;  /* 0xffffffe800107947 */ /* 0x000fea000383ffff */
.L_x_42869:
        /* <DEDUP_REMOVED lines=14> */
.L_x_45922:


//--------------------- .text._ZN10layer_norm13ln_fwd_kernelINS_13Kernel_traitsIfffffjLj1280ELj1ELj4ELj1ELj16ENS_18Kernel_traits_baseILj1280EfffffjLj128EEEEELb1ELb0ELb1ELb1EEEvNS_9FwdParamsE --------------------------
	.section	.text._ZN10layer_norm13ln_fwd_kernelINS_13Kernel_traitsIfffffjLj1280ELj1ELj4ELj1ELj16ENS_18Kernel_traits_baseILj1280EfffffjLj128EEEEELb1ELb0ELb1ELb1EEEvNS_9FwdParamsE,"ax",@progbits
	.align	128
        .global         _ZN10layer_norm13ln_fwd_kernelINS_13Kernel_traitsIfffffjLj1280ELj1ELj4ELj1ELj16ENS_18Kernel_traits_baseILj1280EfffffjLj128EEEEELb1ELb0ELb1ELb1EEEvNS_9FwdParamsE
        .type           _ZN10layer_norm13ln_fwd_kernelINS_13Kernel_traitsIfffffjLj1280ELj1ELj4ELj1ELj16ENS_18Kernel_traits_baseILj1280EfffffjLj128EEEEELb1ELb0ELb1ELb1EEEvNS_9FwdParamsE,@function
        .size           _ZN10layer_norm13ln_fwd_kernelINS_13Kernel_traitsIfffffjLj1280ELj1ELj4ELj1ELj16ENS_18Kernel_traits_baseILj1280EfffffjLj128EEEEELb1ELb0ELb1ELb1EEEvNS_9FwdParamsE,(.L_x_45923 - _ZN10layer_norm13ln_fwd_kernelINS_13Kernel_traitsIfffffjLj1280ELj1ELj4ELj1ELj16ENS_18Kernel_traits_baseILj1280EfffffjLj128EEEEELb1ELb0ELb1ELb1EEEvNS_9FwdParamsE)
        .other          _ZN10layer_norm13ln_fwd_kernelINS_13Kernel_traitsIfffffjLj1280ELj1ELj4ELj1ELj16ENS_18Kernel_traits_baseILj1280EfffffjLj128EEEEELb1ELb0ELb1ELb1EEEvNS_9FwdParamsE,@"STO_CUDA_ENTRY STV_DEFAULT"
_ZN10layer_norm13ln_fwd_kernelINS_13Kernel_traitsIfffffjLj1280ELj1ELj4ELj1ELj16ENS_18Kernel_traits_baseILj1280EfffffjLj128EEEEELb1ELb0ELb1ELb1EEEvNS_9FwdParamsE:
.text._ZN10layer_norm13ln_fwd_kernelINS_13Kernel_traitsIfffffjLj1280ELj1ELj4ELj1ELj16ENS_18Kernel_traits_baseILj1280EfffffjLj128EEEEELb1ELb0ELb1ELb1EEEvNS_9FwdParamsE:
        /* <DEDUP_REMOVED lines=17> */
[----:B------:R-:W1:Y:S01]  /*0110*/  LDC R7, c[0x0][0x360] ;  /* 0x0000d800ff077b82 */ /* 0x000e620000000800 */
[----:B---3--:R-:W-:Y:S02]  /*0120*/  USHF.L.U32 UR4, UR5, 0x2, URZ ;  /* 0x0000000205047899 */ /* 0x008fe400080006ff */
[--C-:B-1----:R-:W-:Y:S01]  /*0130*/  IMAD R0, R7, UR5, R6.reuse ;  /* 0x0000000507007c24 */ /* 0x102fe2000f8e0206 */
[----:B--2---:R-:W-:Y:S02]  /*0140*/  @P0 R2UR UR6, R2 ;  /* 0x00000000020602ca */ /* 0x004fe400000e0000 */
[----:B------:R-:W-:Y:S02]  /*0150*/  @P0 R2UR UR7, R3 ;  /* 0x00000000030702ca */ /* 0x000fe400000e0000 */
[----:B0-----:R-:W-:Y:S02]  /*0160*/  @P0 IADD3 R138, P1, PT, R4, R9, RZ ;  /* 0x00000009048a0210 */ /* 0x001fe40007f3e0ff */
[----:B------:R-:W-:-:S02]  /*0170*/  SHF.R.U32.HI R3, RZ, 0x5, R6 ;  /* 0x00000005ff037819 */ /* 0x000fc40000011606 */
[----:B------:R-:W-:Y:S02]  /*0180*/  @P0 IADD3.X R139, PT, PT, RZ, R5, RZ, P1, !PT ;  /* 0x00000005ff8b0210 */ /* 0x000fe40000ffe4ff */
[----:B------:R-:W-:Y:S02]  /*0190*/  LOP3.LUT R2, R6, 0x1f, RZ, 0xc0, !PT ;  /* 0x0000001f06027812 */ /* 0x000fe400078ec0ff */
        /* <DEDUP_REMOVED lines=47> */
.L_x_42870:
        /* <DEDUP_REMOVED lines=32> */
.L_x_42871:
[----:B------:R-:W1:Y:S02]  /*0690*/  LDCU UR4, c[0x0][0x384] ;  /* 0x00007080ff0477ac */ /* 0x000e640008000800 */
[----:B-1----:R-:W-:-:S13]  /*06a0*/  ISETP.GE.AND P0, PT, R3, UR4, PT ;  /* 0x0000000403007c0c */ /* 0x002fda000bf06270 */
[----:B------:R-:W-:Y:S05]  /*06b0*/  @P0 EXIT ;  /* 0x000000000000094d */ /* 0x000fea0003800000 */
[----:B0-----:R-:W-:Y:S01]  /*06c0*/  IMAD.HI.U32 R6, R0, -0x326172a9, RZ ;  /* 0xcd9e8d5700067827 */ /* 0x001fe200078e00ff */
[----:B------:R-:W-:Y:S01]  /*06d0*/  BSSY B0, `(.L_x_42872) ;  /* 0x0001da9000007945 */ /* 0x000fe20003800000 */
[----:B------:R-:W-:Y:S01]  /*06e0*/  LOP3.LUT R138, R138, 0x3, RZ, 0xc0, !PT ;  /* 0x000000038a8a7812 */ /* 0x000fe200078ec0ff */
[----:B------:R-:W0:Y:S01]  /*06f0*/  LDCU UR10, c[0x0][0x404] ;  /* 0x00008080ff0a77ac */ /* 0x000e220008000800 */
[C---:B------:R-:W-:Y:S01]  /*0700*/  IMAD.HI.U32 R7, R4.reuse, -0x2daee0ad, RZ ;  /* 0xd2511f5304077827 */ /* 0x040fe200078e00ff */
[----:B------:R-:W-:Y:S01]  /*0710*/  LOP3.LUT R6, R5, UR6, R6, 0x96, !PT ;  /* 0x0000000605067c12 */ /* 0x000fe2000f8e9606 */
[----:B------:R-:W1:Y:S02]  /*0720*/  LDCU.U8 UR11, c[0x0][0x410] ;  /* 0x00008200ff0b77ac */ /* 0x000e640008000000 */
[----:B------:R-:W-:Y:S01]  /*0730*/  IMAD R11, R4, -0x2daee0ad, RZ ;  /* 0xd2511f53040b7824 */ /* 0x000fe200078e02ff */
[----:B------:R-:W-:Y:S01]  /*0740*/  LOP3.LUT R7, R7, UR7, RZ, 0x3c, !PT ;  /* 0x0000000707077c12 */ /* 0x000fe2000f8e3cff */
[----:B------:R-:W-:Y:S01]  /*0750*/  IMAD.HI.U32 R10, R6, -0x2daee0ad, RZ ;  /* 0xd2511f53060a7827 */ /* 0x000fe200078e00ff */
[----:B------:R-:W2:Y:S03]  /*0760*/  LDCU UR14, c[0x0][0x448] ;  /* 0x00008900ff0e77ac */ /* 0x000ea60008000800 */
[----:B------:R-:W-:Y:S01]  /*0770*/  IMAD R9, R0, -0x326172a9, RZ ;  /* 0xcd9e8d5700097824 */ /* 0x000fe200078e02ff */
[----:B------:R-:W-:Y:S01]  /*0780*/  LOP3.LUT R10, R11, UR16, R10, 0x96, !PT ;  /* 0x000000100b0a7c12 */ /* 0x000fe2000f8e960a */
[----:B------:R-:W-:Y:S01]  /*0790*/  IMAD.HI.U32 R8, R7, -0x326172a9, RZ ;  /* 0xcd9e8d5707087827 */ /* 0x000fe200078e00ff */
[----:B------:R-:W3:Y:S03]  /*07a0*/  LDCU.64 UR12, c[0x0][0x408] ;  /* 0x00008100ff0c77ac */ /* 0x000ee60008000a00 */
[----:B------:R-:W-:Y:S01]  /*07b0*/  IMAD R12, R6, -0x2daee0ad, RZ ;  /* 0xd2511f53060c7824 */ /* 0x000fe200078e02ff */
[----:B------:R-:W-:Y:S01]  /*07c0*/  LOP3.LUT R8, R9, UR15, R8, 0x96, !PT ;  /* 0x0000000f09087c12 */ /* 0x000fe2000f8e9608 */
[----:B------:R-:W-:Y:S01]  /*07d0*/  IMAD R7, R7, -0x326172a9, RZ ;  /* 0xcd9e8d5707077824 */ /* 0x000fe200078e02ff */
[----:B------:R-:W4:Y:S01]  /*07e0*/  LDCU.64 UR4, c[0x0][0x3a0] ;  /* 0x00007400ff0477ac */ /* 0x000f220008000a00 */
        /* <DEDUP_REMOVED lines=49> */
.L_x_43464:
        /* <DEDUP_REMOVED lines=49> */
.L_x_42879:
        /* <DEDUP_REMOVED lines=13> */
.L_x_42881:
[----:B------:R-:W-:Y:S05]  /*0ee0*/  BSYNC.RECONVERGENT B4 ;  /* 0x0000000000047941 */ /* 0x000fea0003800200 */
.L_x_42880:
        /* <DEDUP_REMOVED lines=43> */
.L_x_42878:
[----:B------:R-:W-:Y:S05]  /*11a0*/  BSYNC.RECONVERGENT B3 ;  /* 0x0000000000037941 */ /* 0x000fea0003800200 */
.L_x_42877:
        /* <DEDUP_REMOVED lines=9> */
.L_x_42876:
[----:B------:R-:W-:Y:S05]  /*1240*/  BSYNC.RECONVERGENT B2 ;  /* 0x0000000000027941 */ /* 0x000fea0003800200 */
.L_x_42875:
        /* <DEDUP_REMOVED lines=20> */
.L_x_42886:
        /* <DEDUP_REMOVED lines=13> */
.L_x_42888:
[----:B------:R-:W-:Y:S05]  /*1460*/  BSYNC.RECONVERGENT B4 ;  /* 0x0000000000047941 */ /* 0x000fea0003800200 */
.L_x_42887:
        /* <DEDUP_REMOVED lines=42> */
.L_x_42885:
[----:B------:R-:W-:Y:S05]  /*1710*/  BSYNC.RECONVERGENT B3 ;  /* 0x0000000000037941 */ /* 0x000fea0003800200 */
.L_x_42884:
        /* <DEDUP_REMOVED lines=9> */
.L_x_42883:
[----:B------:R-:W-:Y:S05]  /*17b0*/  BSYNC.RECONVERGENT B2 ;  /* 0x0000000000027941 */ /* 0x000fea0003800200 */
.L_x_42882:
        /* <DEDUP_REMOVED lines=20> */
.L_x_42893:
        /* <DEDUP_REMOVED lines=13> */
.L_x_42895:
[----:B------:R-:W-:Y:S05]  /*19d0*/  BSYNC.RECONVERGENT B4 ;  /* 0x0000000000047941 */ /* 0x000fea0003800200 */
.L_x_42894:
        /* <DEDUP_REMOVED lines=40> */
[----:B------:R-:W-:Y:S01]  /*1c60*/  LOP3.LUT R6, R6, UR32, R17, 0x96, !PT ;  /* 0x0000002006067c12 */ /* 0x000fe2000f8e9611 */
[----:B------:R-:W-:-:S07]  /*1c70*/  IMAD.MOV.U32 R12, RZ, RZ, R14 ;  /* 0x000000ffff0c7224 */ /* 0x000fce00078e000e */
.L_x_42892:
[----:B------:R-:W-:Y:S05]  /*1c80*/  BSYNC.RECONVERGENT B3 ;  /* 0x0000000000037941 */ /* 0x000fea0003800200 */
.L_x_42891:
        /* <DEDUP_REMOVED lines=9> */
.L_x_42890:
[----:B------:R-:W-:Y:S05]  /*1d20*/  BSYNC.RECONVERGENT B2 ;  /* 0x0000000000027941 */ /* 0x000fea0003800200 */
.L_x_42889:
        /* <DEDUP_REMOVED lines=19> */
.L_x_42899:
        /* <DEDUP_REMOVED lines=13> */
.L_x_42901:
[----:B------:R-:W-:Y:S05]  /*1f30*/  BSYNC.RECONVERGENT B3 ;  /* 0x0000000000037941 */ /* 0x000fea0003800200 */
.L_x_42900:
        /* <DEDUP_REMOVED lines=43> */
.L_x_42898:
[----:B------:R-:W-:Y:S05]  /*21f0*/  BSYNC.RECONVERGENT B2 ;  /* 0x0000000000027941 */ /* 0x000fea0003800200 */
.L_x_42897:
        /* <DEDUP_REMOVED lines=10> */
.L_x_42874:
        /* <DEDUP_REMOVED lines=21> */
.L_x_42906:
        /* <DEDUP_REMOVED lines=13> */
.L_x_42908:
[----:B------:R-:W-:Y:S05]  /*24c0*/  BSYNC.RECONVERGENT B4 ;  /* 0x0000000000047941 */ /* 0x000fea0003800200 */
.L_x_42907:
        /* <DEDUP_REMOVED lines=43> */
.L_x_42905:
[----:B------:R-:W-:Y:S05]  /*2780*/  BSYNC.RECONVERGENT B3 ;  /* 0x0000000000037941 */ /* 0x000fea0003800200 */
.L_x_42904:
        /* <DEDUP_REMOVED lines=8> */
.L_x_42903:
[----:B------:R-:W-:Y:S05]  /*2810*/  BSYNC.RECONVERGENT B2 ;  /* 0x0000000000027941 */ /* 0x000fea0003800200 */
.L_x_42902:
        /* <DEDUP_REMOVED lines=17> */
.L_x_42913:
        /* <DEDUP_REMOVED lines=13> */
.L_x_42915:
[----:B------:R-:W-:Y:S05]  /*2a00*/  BSYNC.RECONVERGENT B4 ;  /* 0x0000000000047941 */ /* 0x000fea0003800200 */
.L_x_42914:
        /* <DEDUP_REMOVED lines=43> */
.L_x_42912:
[----:B------:R-:W-:Y:S05]  /*2cc0*/  BSYNC.RECONVERGENT B3 ;  /* 0x0000000000037941 */ /* 0x000fea0003800200 */
.L_x_42911:
        /* <DEDUP_REMOVED lines=8> */
.L_x_42910:
[----:B------:R-:W-:Y:S05]  /*2d50*/  BSYNC.RECONVERGENT B2 ;  /* 0x0000000000027941 */ /* 0x000fea0003800200 */
.L_x_42909:
        /* <DEDUP_REMOVED lines=17> */
.L_x_42920:
        /* <DEDUP_REMOVED lines=13> */
.L_x_42922:
[----:B------:R-:W-:Y:S05]  /*2f40*/  BSYNC.RECONVERGENT B4 ;  /* 0x0000000000047941 */ /* 0x000fea0003800200 */
.L_x_42921:
        /* <DEDUP_REMOVED lines=43> */
.L_x_42919:
[----:B------:R-:W-:Y:S05]  /*3200*/  BSYNC.RECONVERGENT B3 ;  /* 0x0000000000037941 */ /* 0x000fea0003800200 */
.L_x_42918:
        /* <DEDUP_REMOVED lines=8> */
.L_x_42917:
[----:B------:R-:W-:Y:S05]  /*3290*/  BSYNC.RECONVERGENT B2 ;  /* 0x0000000000027941 */ /* 0x000fea0003800200 */
.L_x_42916:
        /* <DEDUP_REMOVED lines=16> */
.L_x_42925:
        /* <DEDUP_REMOVED lines=13> */
.L_x_42927:
[----:B------:R-:W-:Y:S05]  /*3470*/  BSYNC.RECONVERGENT B3 ;  /* 0x0000000000037941 */ /* 0x000fea0003800200 */
.L_x_42926:
        /* <DEDUP_REMOVED lines=43> */
.L_x_42924:
[----:B------:R-:W-:Y:S05]  /*3730*/  BSYNC.RECONVERGENT B2 ;  /* 0x0000000000027941 */ /* 0x000fea0003800200 */
.L_x_42923:
        /* <DEDUP_REMOVED lines=8> */
.L_x_42896:
[----:B------:R-:W-:Y:S05]  /*37c0*/  BSYNC.RECONVERGENT B1 ;  /* 0x0000000000017941 */ /* 0x000fea0003800200 */
.L_x_42873:
        /* <DEDUP_REMOVED lines=17> */
.L_x_42929:
[----:B------:R-:W-:Y:S05]  /*38e0*/  BSYNC.RECONVERGENT B1 ;  /* 0x0000000000017941 */ /* 0x000fea0003800200 */
.L_x_42928:
[----:B------:R-:W-:Y:S04]  /*38f0*/  BSSY.RECONVERGENT B1, `(.L_x_42930) ;  /* 0x0000005000017945 */ /* 0x000fe80003800200 */
[----:B------:R-:W-:Y:S05]  /*3900*/  @!P1 BRA `(.L_x_42931) ;  /* 0x00000000000c9947 */ /* 0x000fea0003800000 */
[----:B------:R-:W2:Y:S02]  /*3910*/  LDC.64 R48, c[0x0][0x390] ;  /* 0x0000e400ff307b82 */ /* 0x000ea40000000a00 */
[----:B--2---:R-:W-:-:S06]  /*3920*/  IMAD.WIDE.U32 R48, R13, 0x10, R48 ;  /* 0x000000100d307825 */ /* 0x004fcc00078e0030 */
[----:B------:R-:W5:Y:S02]  /*3930*/  LDG.E.128 R48, desc[UR8][R48.64] ;  /* 0x0000000830307981 */ /* 0x000f64000c1e1d00 */
.L_x_42931:
[----:B------:R-:W-:Y:S05]  /*3940*/  BSYNC.RECONVERGENT B1 ;  /* 0x0000000000017941 */ /* 0x000fea0003800200 */
.L_x_42930:
[----:B------:R-:W-:Y:S01]  /*3950*/  BSSY.RECONVERGENT B1, `(.L_x_42932) ;  /* 0x00002b8000017945 */ /* 0x000fe20003800200 */
[----:B01----:R-:W-:-:S03]  /*3960*/  IADD3 R15, PT, PT, R132, 0x20, RZ ;  /* 0x00000020840f7810 */ /* 0x003fc60007ffe0ff */
[----:B------:R-:W-:Y:S05]  /*3970*/  @!P0 BRA `(.L_x_42933) ;  /* 0x00000014008c8947 */ /* 0x000fea0003800000 */
        /* <DEDUP_REMOVED lines=24> */
.L_x_42938:
        /* <DEDUP_REMOVED lines=13> */
.L_x_42940:
[----:B------:R-:W-:Y:S05]  /*3bd0*/  BSYNC.RECONVERGENT B4 ;  /* 0x0000000000047941 */ /* 0x000fea0003800200 */
.L_x_42939:
        /* <DEDUP_REMOVED lines=43> */
.L_x_42937:
[----:B------:R-:W-:Y:S05]  /*3e90*/  BSYNC.RECONVERGENT B3 ;  /* 0x0000000000037941 */ /* 0x000fea0003800200 */
.L_x_42936:
        /* <DEDUP_REMOVED lines=9> */
.L_x_42935:
[----:B------:R-:W-:Y:S05]  /*3f30*/  BSYNC.RECONVERGENT B2 ;  /* 0x0000000000027941 */ /* 0x000fea0003800200 */
.L_x_42934:
        /* <DEDUP_REMOVED lines=20> */
.L_x_42945:
        /* <DEDUP_REMOVED lines=13> */
.L_x_42947:
[----:B------:R-:W-:Y:S05]  /*4150*/  BSYNC.RECONVERGENT B4 ;  /* 0x0000000000047941 */ /* 0x000fea0003800200 */
.L_x_42946:
        /* <DEDUP_REMOVED lines=43> */
.L_x_42944:
[----:B------:R-:W-:Y:S05]  /*4410*/  BSYNC.RECONVERGENT B3 ;  /* 0x0000000000037941 */ /* 0x000fea0003800200 */
.L_x_42943:
        /* <DEDUP_REMOVED lines=9> */
.L_x_42942:
[----:B------:R-:W-:Y:S05]  /*44b0*/  BSYNC.RECONVERGENT B2 ;  /* 0x0000000000027941 */ /* 0x000fea0003800200 */
.L_x_42941:
        /* <DEDUP_REMOVED lines=20> */
.L_x_42952:
        /* <DEDUP_REMOVED lines=13> */
.L_x_42954:
[----:B------:R-:W-:Y:S05]  /*46d0*/  BSYNC.RECONVERGENT B4 ;  /* 0x0000000000047941 */ /* 0x000fea0003800200 */
.L_x_42953:
        /* <DEDUP_REMOVED lines=43> */
.L_x_42951:
[----:B------:R-:W-:Y:S05]  /*4990*/  BSYNC.RECONVERGENT B3 ;  /* 0x0000000000037941 */ /* 0x000fea0003800200 */
.L_x_42950:
        /* <DEDUP_REMOVED lines=9> */
.L_x_42949:
[----:B------:R-:W-:Y:S05]  /*4a30*/  BSYNC.RECONVERGENT B2 ;  /* 0x0000000000027941 */ /* 0x000fea0003800200 */
.L_x_42948:
        /* <DEDUP_REMOVED lines=19> */
.L_x_42958:
        /* <DEDUP_REMOVED lines=13> */
.L_x_42960:
[----:B------:R-:W-:Y:S05]  /*4c40*/  BSYNC.RECONVERGENT B3 ;  /* 0x0000000000037941 */ /* 0x000fea0003800200 */
.L_x_42959:
        /* <DEDUP_REMOVED lines=43> */
.L_x_42957:
[----:B------:R-:W-:Y:S05]  /*4f00*/  BSYNC.RECONVERGENT B2 ;  /* 0x0000000000027941 */ /* 0x000fea0003800200 */
.L_x_42956:
        /* <DEDUP_REMOVED lines=10> */
.L_x_42933:
        /* <DEDUP_REMOVED lines=21> */
.L_x_42965:
        /* <DEDUP_REMOVED lines=13> */
.L_x_42967:
[----:B------:R-:W-:Y:S05]  /*51d0*/  BSYNC.RECONVERGENT B4 ;  /* 0x0000000000047941 */ /* 0x000fea0003800200 */
.L_x_42966:
        /* <DEDUP_REMOVED lines=43> */
.L_x_42964:
[----:B------:R-:W-:Y:S05]  /*5490*/  BSYNC.RECONVERGENT B3 ;  /* 0x0000000000037941 */ /* 0x000fea0003800200 */
.L_x_42963:
        /* <DEDUP_REMOVED lines=8> */
.L_x_42962:
[----:B------:R-:W-:Y:S05]  /*5520*/  BSYNC.RECONVERGENT B2 ;  /* 0x0000000000027941 */ /* 0x000fea0003800200 */
.L_x_42961:
        /* <DEDUP_REMOVED lines=17> */
.L_x_42972:
        /* <DEDUP_REMOVED lines=13> */
.L_x_42974:
[----:B------:R-:W-:Y:S05]  /*5710*/  BSYNC.RECONVERGENT B4 ;  /* 0x0000000000047941 */ /* 0x000fea0003800200 */
.L_x_42973:
        /* <DEDUP_REMOVED lines=43> */
.L_x_42971:
[----:B------:R-:W-:Y:S05]  /*59d0*/  BSYNC.RECONVERGENT B3 ;  /* 0x0000000000037941 */ /* 0x000fea0003800200 */
.L_x_42970:
        /* <DEDUP_REMOVED lines=8> */
.L_x_42969:
[----:B------:R-:W-:Y:S05]  /*5a60*/  BSYNC.RECONVERGENT B2 ;  /* 0x0000000000027941 */ /* 0x000fea0003800200 */
.L_x_42968:
        /* <DEDUP_REMOVED lines=17> */
.L_x_42979:
        /* <DEDUP_REMOVED lines=13> */
.L_x_42981:
[----:B------:R-:W-:Y:S05]  /*5c50*/  BSYNC.RECONVERGENT B4 ;  /* 0x0000000000047941 */ /* 0x000fea0003800200 */
.L_x_42980:
        /* <DEDUP_REMOVED lines=43> */
.L_x_42978:
[----:B------:R-:W-:Y:S05]  /*5f10*/  BSYNC.RECONVERGENT B3 ;  /* 0x0000000000037941 */ /* 0x000fea0003800200 */
.L_x_42977:
        /* <DEDUP_REMOVED lines=8> */
.L_x_42976:
[----:B------:R-:W-:Y:S05]  /*5fa0*/  BSYNC.RECONVERGENT B2 ;  /* 0x0000000000027941 */ /* 0x000fea0003800200 */
.L_x_42975:
        /* <DEDUP_REMOVED lines=16> */
.L_x_42984:
        /* <DEDUP_REMOVED lines=13> */
.L_x_42986:
[----:B------:R-:W-:Y:S05]  /*6180*/  BSYNC.RECONVERGENT B3 ;  /* 0x0000000000037941 */ /* 0x000fea0003800200 */
.L_x_42985:
        /* <DEDUP_REMOVED lines=43> */
.L_x_42983:
[----:B------:R-:W-:Y:S05]  /*6440*/  BSYNC.RECONVERGENT B2 ;  /* 0x0000000000027941 */ /* 0x000fea0003800200 */
.L_x_42982:
        /* <DEDUP_REMOVED lines=8> */
.L_x_42955:
[----:B------:R-:W-:Y:S05]  /*64d0*/  BSYNC.RECONVERGENT B1 ;  /* 0x0000000000017941 */ /* 0x000fea0003800200 */
.L_x_42932:
[----:B------:R-:W-:Y:S01]  /*64e0*/  IMAD.WIDE.U32 R18, R15, 0x10, R144 ;  /* 0x000000100f127825 */ /* 0x000fe200078e0090 */
[----:B------:R-:W-:Y:S01]  /*64f0*/  BSSY.RECONVERGENT B1, `(.L_x_42987) ;  /* 0x000000f000017945 */ /* 0x000fe20003800200 */
[----:B------:R-:W-:-:S03]  /*6500*/  IADD3 R12, PT, PT, R133, 0x40, RZ ;  /* 0x00000040850c7810 */ /* 0x000fc60007ffe0ff */
[----:B-----5:R0:W-:Y:S01]  /*6510*/  STG.E.128 desc[UR8][R18.64], R40 ;  /* 0x0000002812007986 */ /* 0x0201e2000c101d08 */
[----:B------:R-:W-:Y:S05]  /*6520*/  @!P1 BRA `(.L_x_42988) ;  /* 0x00000000002c9947 */ /* 0x000fea0003800000 */
        /* <DEDUP_REMOVED lines=11> */
.L_x_42988:
[----:B------:R-:W-:Y:S05]  /*65e0*/  BSYNC.RECONVERGENT B1 ;  /* 0x0000000000017941 */ /* 0x000fea0003800200 */
.L_x_42987:
[----:B------:R-:W-:Y:S04]  /*65f0*/  BSSY.RECONVERGENT B1, `(.L_x_42989) ;  /* 0x0000005000017945 */ /* 0x000fe80003800200 */
[----:B------:R-:W-:Y:S05]  /*6600*/  @!P1 BRA `(.L_x_42990) ;  /* 0x00000000000c9947 */ /* 0x000fea0003800000 */
[----:B------:R-:W2:Y:S02]  /*6610*/  LDC.64 R48, c[0x0][0x390] ;  /* 0x0000e400ff307b82 */ /* 0x000ea40000000a00 */
[----:B--2---:R-:W-:-:S06]  /*6620*/  IMAD.WIDE.U32 R48, R12, 0x10, R48 ;  /* 0x000000100c307825 */ /* 0x004fcc00078e0030 */
[----:B------:R-:W5:Y:S02]  /*6630*/  LDG.E.128 R48, desc[UR8][R48.64] ;  /* 0x0000000830307981 */ /* 0x000f64000c1e1d00 */
.L_x_42990:
[----:B------:R-:W-:Y:S05]  /*6640*/  BSYNC.RECONVERGENT B1 ;  /* 0x0000000000017941 */ /* 0x000fea0003800200 */
.L_x_42989:
[----:B------:R-:W-:Y:S01]  /*6650*/  BSSY.RECONVERGENT B1, `(.L_x_42991) ;  /* 0x00002b5000017945 */ /* 0x000fe20003800200 */
[----:B------:R-:W-:-:S03]  /*6660*/  VIADD R13, R132, 0x40 ;  /* 0x00000040840d7836 */ /* 0x000fc60000000000 */
[----:B------:R-:W-:Y:S05]  /*6670*/  @!P0 BRA `(.L_x_42992) ;  /* 0x0000001400808947 */ /* 0x000fea0003800000 */
        /* <DEDUP_REMOVED lines=24> */
.L_x_42997:
        /* <DEDUP_REMOVED lines=13> */
.L_x_42999:
[----:B------:R-:W-:Y:S05]  /*68d0*/  BSYNC.RECONVERGENT B4 ;  /* 0x0000000000047941 */ /* 0x000fea0003800200 */
.L_x_42998:
[----:B------:R-:W-:Y:S01]  /*68e0*/  IMAD.WIDE.U32 R16, R0, -0x326172a9, RZ ;  /* 0xcd9e8d5700107825 */ /* 0x000fe200078e00ff */
[----:B------:R-:W-:-:S03]  /*68f0*/  LOP3.LUT R20, R8, UR7, R7, 0x96, !PT ;  /* 0x0000000708147c12 */ /* 0x000fc6000f8e9607 */
[----:B------:R-:W-:Y:S02]  /*6900*/  HFMA2 R15, -RZ, RZ, 0, 0 ;  /* 0x00000000ff0f7431 */ /* 0x000fe400000001ff */
[----:B------:R-:W-:Y:S01]  /*6910*/  IMAD.MOV.U32 R9, RZ, RZ, R14 ;  /* 0x000000ffff097224 */ /* 0x000fe200078e000e */
        /* <DEDUP_REMOVED lines=39> */
.L_x_42996:
[----:B------:R-:W-:Y:S05]  /*6b90*/  BSYNC.RECONVERGENT B3 ;  /* 0x0000000000037941 */ /* 0x000fea0003800200 */
.L_x_42995:
        /* <DEDUP_REMOVED lines=9> */
.L_x_42994:
[----:B------:R-:W-:Y:S05]  /*6c30*/  BSYNC.RECONVERGENT B2 ;  /* 0x0000000000027941 */ /* 0x000fea0003800200 */
.L_x_42993:
        /* <DEDUP_REMOVED lines=20> */
.L_x_43004:
        /* <DEDUP_REMOVED lines=13> */
.L_x_43006:
[----:B------:R-:W-:Y:S05]  /*6e50*/  BSYNC.RECONVERGENT B4 ;  /* 0x0000000000047941 */ /* 0x000fea0003800200 */
.L_x_43005:
[----:B------:R-:W-:Y:S01]  /*6e60*/  IMAD.WIDE.U32 R10, R0, -0x326172a9, RZ ;  /* 0xcd9e8d57000a7825 */ /* 0x000fe200078e00ff */
[----:B0-----:R-:W-:-:S03]  /*6e70*/  LOP3.LUT R18, R8, UR7, R7, 0x96, !PT ;  /* 0x0000000708127c12 */ /* 0x001fc6000f8e9607 */
        /* <DEDUP_REMOVED lines=39> */
[----:B------:R-:W-:-:S07]  /*70f0*/  LOP3.LUT R6, R6, UR32, R15, 0x96, !PT ;  /* 0x0000002006067c12 */ /* 0x000fce000f8e960f */
.L_x_43003:
[----:B------:R-:W-:Y:S05]  /*7100*/  BSYNC.RECONVERGENT B3 ;  /* 0x0000000000037941 */ /* 0x000fea0003800200 */
.L_x_43002:
        /* <DEDUP_REMOVED lines=9> */
.L_x_43001:
[----:B------:R-:W-:Y:S05]  /*71a0*/  BSYNC.RECONVERGENT B2 ;  /* 0x0000000000027941 */ /* 0x000fea0003800200 */
.L_x_43000:
[----:B------:R-:W-:Y:S01]  /*71b0*/  BSSY.RECONVERGENT B2, `(.L_x_43007) ;  /* 0x0000056000027945 */ /* 0x000fe20003800200 */
[----:B0-----:R-:W-:Y:S01]  /*71c0*/  @!P2 MOV R19, R17 ;  /* 0x000000110013a202 */ /* 0x001fe20000000f00 */
        /* <DEDUP_REMOVED lines=18> */
.L_x_43011:
        /* <DEDUP_REMOVED lines=13> */
.L_x_43013:
[----:B------:R-:W-:Y:S05]  /*73c0*/  BSYNC.RECONVERGENT B4 ;  /* 0x0000000000047941 */ /* 0x000fea0003800200 */
.L_x_43012:
        /* <DEDUP_REMOVED lines=42> */
.L_x_43010:
[----:B------:R-:W-:Y:S05]  /*7670*/  BSYNC.RECONVERGENT B3 ;  /* 0x0000000000037941 */ /* 0x000fea0003800200 */
.L_x_43009:
        /* <DEDUP_REMOVED lines=9> */
.L_x_43008:
[----:B------:R-:W-:Y:S05]  /*7710*/  BSYNC.RECONVERGENT B2 ;  /* 0x0000000000027941 */ /* 0x000fea0003800200 */
.L_x_43007:
        /* <DEDUP_REMOVED lines=19> */
.L_x_43017:
        /* <DEDUP_REMOVED lines=13> */
.L_x_43019:
[----:B------:R-:W-:Y:S05]  /*7920*/  BSYNC.RECONVERGENT B3 ;  /* 0x0000000000037941 */ /* 0x000fea0003800200 */
.L_x_43018:
        /* <DEDUP_REMOVED lines=42> */
.L_x_43016:
[----:B------:R-:W-:Y:S05]  /*7bd0*/  BSYNC.RECONVERGENT B2 ;  /* 0x0000000000027941 */ /* 0x000fea0003800200 */
.L_x_43015:
        /* <DEDUP_REMOVED lines=10> */
.L_x_42992:
[----:B------:R-:W-:Y:S01]  /*7c80*/  BSSY.RECONVERGENT B2, `(.L_x_43020) ;  /* 0x0000057000027945 */ /* 0x000fe20003800200 */
[----:B-1----:R-:W-:Y:S01]  /*7c90*/  IMAD.MOV.U32 R15, RZ, RZ, R17 ;  /* 0x000000ffff0f7224 */ /* 0x002fe200078e0011 */
        /* <DEDUP_REMOVED lines=19> */
.L_x_43024:
        /* <DEDUP_REMOVED lines=13> */
.L_x_43026:
[----:B------:R-:W-:Y:S05]  /*7ea0*/  BSYNC.RECONVERGENT B4 ;  /* 0x0000000000047941 */ /* 0x000fea0003800200 */
.L_x_43025:
        /* <DEDUP_REMOVED lines=43> */
.L_x_43023:
[----:B------:R-:W-:Y:S05]  /*8160*/  BSYNC.RECONVERGENT B3 ;  /* 0x0000000000037941 */ /* 0x000fea0003800200 */
.L_x_43022:
        /* <DEDUP_REMOVED lines=8> */
.L_x_43021:
[----:B------:R-:W-:Y:S05]  /*81f0*/  BSYNC.RECONVERGENT B2 ;  /* 0x0000000000027941 */ /* 0x000fea0003800200 */
.L_x_43020:
        /* <DEDUP_REMOVED lines=17> */
.L_x_43031:
        /* <DEDUP_REMOVED lines=13> */
.L_x_43033:
[----:B------:R-:W-:Y:S05]  /*83e0*/  BSYNC.RECONVERGENT B4 ;  /* 0x0000000000047941 */ /* 0x000fea0003800200 */
.L_x_43032:
[----:B------:R-:W-:Y:S01]  /*83f0*/  IMAD.WIDE.U32 R10, R0, -0x326172a9, RZ ;  /* 0xcd9e8d57000a7825 */ /* 0x000fe200078e00ff */
[----:B0-----:R-:W-:-:S04]  /*8400*/  LOP3.LUT R18, R8, UR7, R7, 0x96, !PT ;  /* 0x0000000708127c12 */ /* 0x001fc8000f8e9607 */
        /* <DEDUP_REMOVED lines=41> */
.L_x_43030:
[----:B------:R-:W-:Y:S05]  /*86a0*/  BSYNC.RECONVERGENT B3 ;  /* 0x0000000000037941 */ /* 0x000fea0003800200 */
.L_x_43029:
[----:B------:R-:W-:Y:S01]  /*86b0*/  I2FP.F32.U32 R11, R11 ;  /* 0x0000000b000b7245 */ /* 0x000fe20000201000 */
[----:B0-----:R-:W-:Y:S02]  /*86c0*/  HFMA2 R18, -RZ, RZ, 0.1171875, 0 ;  /* 0x2f800000ff127431 */ /* 0x001fe400000001ff */
[----:B-----5:R-:W-:-:S03]  /*86d0*/  FMUL.FTZ R15, R49, UR13 ;  /* 0x0000000d310f7c20 */ /* 0x020fc60008410000 */
[----:B------:R-:W-:Y:S01]  /*86e0*/  FFMA.FTZ R11, R11, R18, 1.1641532182693481445e-10 ;  /* 0x2f0000000b0b7423 */ /* 0x000fe20000010012 */
[----:B------:R-:W-:-:S04]  /*86f0*/  FMUL.FTZ R15, R15, UR12 ;  /* 0x0000000c0f0f7c20 */ /* 0x000fc80008410000 */
[----:B------:R-:W-:-:S04]  /*8700*/  FSETP.GTU.FTZ.AND P2, PT, R11, UR10, PT ;  /* 0x0000000a0b007c0b */ /* 0x000fc8000bf5c000 */
[----:B------:R-:W-:Y:S02]  /*8710*/  SEL R11, RZ, 0x1, P2 ;  /* 0x00000001ff0b7807 */ /* 0x000fe40001000000 */
[----:B------:R-:W-:-:S07]  /*8720*/  FSEL R37, R15, RZ, !P2 ;  /* 0x000000ff0f257208 */ /* 0x000fce0005000000 */
.L_x_43028:
[----:B------:R-:W-:Y:S05]  /*8730*/  BSYNC.RECONVERGENT B2 ;  /* 0x0000000000027941 */ /* 0x000fea0003800200 */
.L_x_43027:
        /* <DEDUP_REMOVED lines=17> */
.L_x_43038:
        /* <DEDUP_REMOVED lines=13> */
.L_x_43040:
[----:B------:R-:W-:Y:S05]  /*8920*/  BSYNC.RECONVERGENT B4 ;  /* 0x0000000000047941 */ /* 0x000fea0003800200 */
.L_x_43039:
[----:B------:R-:W-:Y:S01]  /*8930*/  IMAD.WIDE.U32 R14, R0, -0x326172a9, RZ ;  /* 0xcd9e8d57000e7825 */ /* 0x000fe200078e00ff */
[----:B------:R-:W-:-:S03]  /*8940*/  LOP3.LUT R20, R8, UR7, R7, 0x96, !PT ;  /* 0x0000000708147c12 */ /* 0x000fc6000f8e9607 */
[----:B------:R-:W-:Y:S01]  /*8950*/  IMAD.MOV.U32 R17, RZ, RZ, RZ ;  /* 0x000000ffff117224 */ /* 0x000fe200078e00ff */
        /* <DEDUP_REMOVED lines=40> */
.L_x_43037:
[----:B------:R-:W-:Y:S05]  /*8be0*/  BSYNC.RECONVERGENT B3 ;  /* 0x0000000000037941 */ /* 0x000fea0003800200 */
.L_x_43036:
        /* <DEDUP_REMOVED lines=8> */
.L_x_43035:
[----:B------:R-:W-:Y:S05]  /*8c70*/  BSYNC.RECONVERGENT B2 ;  /* 0x0000000000027941 */ /* 0x000fea0003800200 */
.L_x_43034:
        /* <DEDUP_REMOVED lines=16> */
.L_x_43043:
        /* <DEDUP_REMOVED lines=13> */
.L_x_43045:
[----:B------:R-:W-:Y:S05]  /*8e50*/  BSYNC.RECONVERGENT B3 ;  /* 0x0000000000037941 */ /* 0x000fea0003800200 */
.L_x_43044:
[----:B------:R-:W-:Y:S01]  /*8e60*/  IMAD.WIDE.U32 R14, R0, -0x326172a9, RZ ;  /* 0xcd9e8d57000e7825 */ /* 0x000fe200078e00ff */
[----:B------:R-:W-:-:S04]  /*8e70*/  LOP3.LUT R20, R8, UR7, R7, 0x96, !PT ;  /* 0x0000000708147c12 */ /* 0x000fc8000f8e9607 */
        /* <DEDUP_REMOVED lines=39> */
[----:B------:R-:W-:Y:S01]  /*90f0*/  LOP3.LUT R6, R6, UR32, R19, 0x96, !PT ;  /* 0x0000002006067c12 */ /* 0x000fe2000f8e9613 */
[----:B------:R-:W-:-:S07]  /*9100*/  IMAD.MOV.U32 R16, RZ, RZ, R18 ;  /* 0x000000ffff107224 */ /* 0x000fce00078e0012 */
.L_x_43042:
[----:B------:R-:W-:Y:S05]  /*9110*/  BSYNC.RECONVERGENT B2 ;  /* 0x0000000000027941 */ /* 0x000fea0003800200 */
.L_x_43041:
        /* <DEDUP_REMOVED lines=8> */
.L_x_43014:
[----:B------:R-:W-:Y:S05]  /*91a0*/  BSYNC.RECONVERGENT B1 ;  /* 0x0000000000017941 */ /* 0x000fea0003800200 */
.L_x_42991:
[----:B0-----:R-:W-:Y:S01]  /*91b0*/  IMAD.WIDE.U32 R18, R13, 0x10, R144 ;  /* 0x000000100d127825 */ /* 0x001fe200078e0090 */
        /* <DEDUP_REMOVED lines=15> */
.L_x_43047:
[----:B------:R-:W-:Y:S05]  /*92b0*/  BSYNC.RECONVERGENT B1 ;  /* 0x0000000000017941 */ /* 0x000fea0003800200 */
.L_x_43046:
[----:B------:R-:W-:Y:S04]  /*92c0*/  BSSY.RECONVERGENT B1, `(.L_x_43048) ;  /* 0x0000005000017945 */ /* 0x000fe80003800200 */
[----:B------:R-:W-:Y:S05]  /*92d0*/  @!P1 BRA `(.L_x_43049) ;  /* 0x00000000000c9947 */ /* 0x000fea0003800000 */
[----:B------:R-:W2:Y:S02]  /*92e0*/  LDC.64 R48, c[0x0][0x390] ;  /* 0x0000e400ff307b82 */ /* 0x000ea40000000a00 */
[----:B--2---:R-:W-:-:S06]  /*92f0*/  IMAD.WIDE.U32 R48, R13, 0x10, R48 ;  /* 0x000000100d307825 */ /* 0x004fcc00078e0030 */
[----:B------:R-:W5:Y:S02]  /*9300*/  LDG.E.128 R48, desc[UR8][R48.64] ;  /* 0x0000000830307981 */ /* 0x000f64000c1e1d00 */
.L_x_43049:
[----:B------:R-:W-:Y:S05]  /*9310*/  BSYNC.RECONVERGENT B1 ;  /* 0x0000000000017941 */ /* 0x000fea0003800200 */
.L_x_43048:
[----:B------:R-:W-:Y:S04]  /*9320*/  BSSY.RECONVERGENT B1, `(.L_x_43050) ;  /* 0x00002b7000017945 */ /* 0x000fe80003800200 */
[----:B------:R-:W-:Y:S05]  /*9330*/  @!P0 BRA `(.L_x_43051) ;  /* 0x00000014008c8947 */ /* 0x000fea0003800000 */
[----:B------:R-:W2:Y:S01]  /*9340*/  LDC.64 R34, c[0x0][0x3a0] ;  /* 0x0000e800ff227b82 */ /* 0x000ea20000000a00 */
[----:B-1----:R-:W-:-:S04]  /*9350*/  VIADD R17, R132, 0x60 ;  /* 0x0000006084117836 */ /* 0x002fc80000000000 */
[----:B--2---:R-:W-:-:S06]  /*9360*/  IMAD.WIDE.U32 R34, R17, 0x10, R34 ;  /* 0x0000001011227825 */ /* 0x004fcc00078e0022 */
        /* <DEDUP_REMOVED lines=22> */
.L_x_43056:
        /* <DEDUP_REMOVED lines=13> */
.L_x_43058:
[----:B------:R-:W-:Y:S05]  /*95a0*/  BSYNC.RECONVERGENT B4 ;  /* 0x0000000000047941 */ /* 0x000fea0003800200 */
.L_x_43057:
[----:B------:R-:W-:Y:S01]  /*95b0*/  IMAD.WIDE.U32 R14, R0, -0x326172a9, RZ ;  /* 0xcd9e8d57000e7825 */ /* 0x000fe200078e00ff */
[----:B------:R-:W-:-:S03]  /*95c0*/  LOP3.LUT R20, R8, UR7, R7, 0x96, !PT ;  /* 0x0000000708147c12 */ /* 0x000fc6000f8e9607 */
[----:B------:R-:W-:Y:S01]  /*95d0*/  IMAD.MOV.U32 R9, RZ, RZ, R16 ;  /* 0x000000ffff097224 */ /* 0x000fe200078e0010 */
        /* <DEDUP_REMOVED lines=40> */
.L_x_43055:
[----:B------:R-:W-:Y:S05]  /*9860*/  BSYNC.RECONVERGENT B3 ;  /* 0x0000000000037941 */ /* 0x000fea0003800200 */
.L_x_43054:
        /* <DEDUP_REMOVED lines=9> */
.L_x_43053:
[----:B------:R-:W-:Y:S05]  /*9900*/  BSYNC.RECONVERGENT B2 ;  /* 0x0000000000027941 */ /* 0x000fea0003800200 */
.L_x_43052:
        /* <DEDUP_REMOVED lines=16> */
[----:B------:R-:W-:Y:S01]  /*9a10*/  @!P3 IMAD.MOV.U32 R11, RZ, RZ, R6 ;  /* 0x000000ffff0bb224 */ /* 0x000fe200078e0006 */
[----:B------:R-:W-:Y:S01]  /*9a20*/  @P3 MOV R11, R7 ;  /* 0x00000007000b3202 */ /* 0x000fe20000000f00 */
[----:B------:R-:W-:Y:S01]  /*9a30*/  @P3 IMAD.MOV.U32 R14, RZ, RZ, R12 ;  /* 0x000000ffff0e3224 */ /* 0x000fe200078e000c */
[----:B------:R-:W-:Y:S06]  /*9a40*/  BRA `(.L_x_43062) ;  /* 0x0000000000e07947 */ /* 0x000fec0003800000 */
.L_x_43063:
        /* <DEDUP_REMOVED lines=13> */
.L_x_43065:
[----:B------:R-:W-:Y:S05]  /*9b20*/  BSYNC.RECONVERGENT B4 ;  /* 0x0000000000047941 */ /* 0x000fea0003800200 */
.L_x_43064:
        /* <DEDUP_REMOVED lines=42> */
.L_x_43062:
[----:B------:R-:W-:Y:S05]  /*9dd0*/  BSYNC.RECONVERGENT B3 ;  /* 0x0000000000037941 */ /* 0x000fea0003800200 */
.L_x_43061:
        /* <DEDUP_REMOVED lines=9> */
.L_x_43060:
[----:B------:R-:W-:Y:S05]  /*9e70*/  BSYNC.RECONVERGENT B2 ;  /* 0x0000000000027941 */ /* 0x000fea0003800200 */
.L_x_43059:
        /* <DEDUP_REMOVED lines=20> */
.L_x_43070:
        /* <DEDUP_REMOVED lines=13> */
.L_x_43072:
[----:B------:R-:W-:Y:S05]  /*a090*/  BSYNC.RECONVERGENT B4 ;  /* 0x0000000000047941 */ /* 0x000fea0003800200 */
.L_x_43071:
        /* <DEDUP_REMOVED lines=38> */
[----:B------:R-:W-:Y:S02]  /*a300*/  LOP3.LUT R7, R16, UR31, R21, 0x96, !PT ;  /* 0x0000001f10077c12 */ /* 0x000fe4000f8e9615 */
[----:B------:R-:W-:Y:S01]  /*a310*/  MOV R10, R20 ;  /* 0x00000014000a7202 */ /* 0x000fe20000000f00 */
[----:B------:R-:W-:Y:S01]  /*a320*/  IMAD.MOV.U32 R12, RZ, RZ, R18 ;  /* 0x000000ffff0c7224 */ /* 0x000fe200078e0012 */
[----:B------:R-:W-:Y:S01]  /*a330*/  LOP3.LUT R6, R6, UR32, R19, 0x96, !PT ;  /* 0x0000002006067c12 */ /* 0x000fe2000f8e9613 */
[----:B------:R-:W-:-:S07]  /*a340*/  IMAD.MOV.U32 R16, RZ, RZ, RZ ;  /* 0x000000ffff107224 */ /* 0x000fce00078e00ff */
.L_x_43069:
[----:B------:R-:W-:Y:S05]  /*a350*/  BSYNC.RECONVERGENT B3 ;  /* 0x0000000000037941 */ /* 0x000fea0003800200 */
.L_x_43068:
        /* <DEDUP_REMOVED lines=9> */
.L_x_43067:
[----:B------:R-:W-:Y:S05]  /*a3f0*/  BSYNC.RECONVERGENT B2 ;  /* 0x0000000000027941 */ /* 0x000fea0003800200 */
.L_x_43066:
        /* <DEDUP_REMOVED lines=19> */
.L_x_43076:
        /* <DEDUP_REMOVED lines=13> */
.L_x_43078:
[----:B------:R-:W-:Y:S05]  /*a600*/  BSYNC.RECONVERGENT B3 ;  /* 0x0000000000037941 */ /* 0x000fea0003800200 */
.L_x_43077:
        /* <DEDUP_REMOVED lines=41> */
[----:B------:R-:W-:Y:S01]  /*a8a0*/  IMAD.MOV.U32 R17, RZ, RZ, R12 ;  /* 0x000000ffff117224 */ /* 0x000fe200078e000c */
[----:B------:R-:W-:-:S07]  /*a8b0*/  MOV R14, R16 ;  /* 0x00000010000e7202 */ /* 0x000fce0000000f00 */
.L_x_43075:
[----:B------:R-:W-:Y:S05]  /*a8c0*/  BSYNC.RECONVERGENT B2 ;  /* 0x0000000000027941 */ /* 0x000fea0003800200 */
.L_x_43074:
        /* <DEDUP_REMOVED lines=10> */
.L_x_43051:
        /* <DEDUP_REMOVED lines=21> */
.L_x_43083:
        /* <DEDUP_REMOVED lines=13> */
.L_x_43085:
[----:B------:R-:W-:Y:S05]  /*ab90*/  BSYNC.RECONVERGENT B4 ;  /* 0x0000000000047941 */ /* 0x000fea0003800200 */
.L_x_43084:
[----:B------:R-:W-:Y:S01]  /*aba0*/  IMAD.WIDE.U32 R14, R0, -0x326172a9, RZ ;  /* 0xcd9e8d57000e7825 */ /* 0x000fe200078e00ff */
[----:B------:R-:W-:-:S03]  /*abb0*/  LOP3.LUT R20, R8, UR7, R7, 0x96, !PT ;  /* 0x0000000708147c12 */ /* 0x000fc6000f8e9607 */
[----:B------:R-:W-:Y:S02]  /*abc0*/  HFMA2 R12, -RZ, RZ, 0, 0 ;  /* 0x00000000ff0c7431 */ /* 0x000fe400000001ff */
[----:B------:R-:W-:Y:S01]  /*abd0*/  IMAD.MOV.U32 R9, RZ, RZ, R16 ;  /* 0x000000ffff097224 */ /* 0x000fe200078e0010 */
        /* <DEDUP_REMOVED lines=39> */
.L_x_43082:
[----:B------:R-:W-:Y:S05]  /*ae50*/  BSYNC.RECONVERGENT B3 ;  /* 0x0000000000037941 */ /* 0x000fea0003800200 */
.L_x_43081:
        /* <DEDUP_REMOVED lines=8> */
.L_x_43080:
[----:B------:R-:W-:Y:S05]  /*aee0*/  BSYNC.RECONVERGENT B2 ;  /* 0x0000000000027941 */ /* 0x000fea0003800200 */
.L_x_43079:
        /* <DEDUP_REMOVED lines=17> */
.L_x_43090:
        /* <DEDUP_REMOVED lines=13> */
.L_x_43092:
[----:B------:R-:W-:Y:S05]  /*b0d0*/  BSYNC.RECONVERGENT B4 ;  /* 0x0000000000047941 */ /* 0x000fea0003800200 */
.L_x_43091:
[----:B------:R-:W-:Y:S01]  /*b0e0*/  IMAD.WIDE.U32 R10, R0, -0x326172a9, RZ ;  /* 0xcd9e8d57000a7825 */ /* 0x000fe200078e00ff */
[----:B01----:R-:W-:-:S03]  /*b0f0*/  LOP3.LUT R18, R8, UR7, R7, 0x96, !PT ;  /* 0x0000000708127c12 */ /* 0x003fc6000f8e9607 */
        /* <DEDUP_REMOVED lines=41> */
.L_x_43089:
[----:B------:R-:W-:Y:S05]  /*b390*/  BSYNC.RECONVERGENT B3 ;  /* 0x0000000000037941 */ /* 0x000fea0003800200 */
.L_x_43088:
        /* <DEDUP_REMOVED lines=8> */
.L_x_43087:
[----:B------:R-:W-:Y:S05]  /*b420*/  BSYNC.RECONVERGENT B2 ;  /* 0x0000000000027941 */ /* 0x000fea0003800200 */
.L_x_43086:
        /* <DEDUP_REMOVED lines=17> */
.L_x_43097:
        /* <DEDUP_REMOVED lines=13> */
.L_x_43099:
[----:B------:R-:W-:Y:S05]  /*b610*/  BSYNC.RECONVERGENT B4 ;  /* 0x0000000000047941 */ /* 0x000fea0003800200 */
.L_x_43098:
[----:B-1----:R-:W-:Y:S01]  /*b620*/  IMAD.WIDE.U32 R16, R0, -0x326172a9, RZ ;  /* 0xcd9e8d5700107825 */ /* 0x002fe200078e00ff */
[----:B------:R-:W-:-:S03]  /*b630*/  LOP3.LUT R20, R8, UR7, R7, 0x96, !PT ;  /* 0x0000000708147c12 */ /* 0x000fc6000f8e9607 */
[----:B------:R-:W-:Y:S01]  /*b640*/  HFMA2 R12, -RZ, RZ, 0, 0 ;  /* 0x00000000ff0c7431 */ /* 0x000fe200000001ff */
        /* <DEDUP_REMOVED lines=40> */
.L_x_43096:
[----:B------:R-:W-:Y:S05]  /*b8d0*/  BSYNC.RECONVERGENT B3 ;  /* 0x0000000000037941 */ /* 0x000fea0003800200 */
.L_x_43095:
        /* <DEDUP_REMOVED lines=8> */
.L_x_43094:
[----:B------:R-:W-:Y:S05]  /*b960*/  BSYNC.RECONVERGENT B2 ;  /* 0x0000000000027941 */ /* 0x000fea0003800200 */
.L_x_43093:
        /* <DEDUP_REMOVED lines=16> */
.L_x_43102:
        /* <DEDUP_REMOVED lines=13> */
.L_x_43104:
[----:B------:R-:W-:Y:S05]  /*bb40*/  BSYNC.RECONVERGENT B3 ;  /* 0x0000000000037941 */ /* 0x000fea0003800200 */
.L_x_43103:
        /* <DEDUP_REMOVED lines=43> */
.L_x_43101:
[----:B------:R-:W-:Y:S05]  /*be00*/  BSYNC.RECONVERGENT B2 ;  /* 0x0000000000027941 */ /* 0x000fea0003800200 */
.L_x_43100:
[----:B------:R-:W-:Y:S01]  /*be10*/  I2FP.F32.U32 R12, R16 ;  /* 0x00000010000c7245 */ /* 0x000fe20000201000 */
[----:B-1----:R-:W-:Y:S02]  /*be20*/  IMAD.MOV.U32 R17, RZ, RZ, 0x2f800000 ;  /* 0x2f800000ff117424 */ /* 0x002fe400078e00ff */
[----:B-----5:R-:W-:Y:S02]  /*be30*/  FMUL.FTZ R16, R51, UR13 ;  /* 0x0000000d33107c20 */ /* 0x020fe40008410000 */
[----:B------:R-:W-:Y:S02]  /*be40*/  FFMA.FTZ R12, R12, R17, 1.1641532182693481445e-10 ;  /* 0x2f0000000c0c7423 */ /* 0x000fe40000010011 */
[----:B------:R-:W-:-:S03]  /*be50*/  FMUL.FTZ R16, R16, UR12 ;  /* 0x0000000c10107c20 */ /* 0x000fc60008410000 */
[----:B------:R-:W-:-:S04]  /*be60*/  FSETP.GTU.FTZ.AND P2, PT, R12, UR10, PT ;  /* 0x0000000a0c007c0b */ /* 0x000fc8000bf5c000 */
[----:B------:R-:W-:Y:S02]  /*be70*/  SEL R137, RZ, 0x1, P2 ;  /* 0x00000001ff897807 */ /* 0x000fe40001000000 */
[----:B------:R-:W-:-:S07]  /*be80*/  FSEL R35, R16, RZ, !P2 ;  /* 0x000000ff10237208 */ /* 0x000fce0005000000 */
.L_x_43073:
[----:B------:R-:W-:Y:S05]  /*be90*/  BSYNC.RECONVERGENT B1 ;  /* 0x0000000000017941 */ /* 0x000fea0003800200 */
.L_x_43050:
[----:B-1----:R-:W-:Y:S01]  /*bea0*/  IADD3 R17, PT, PT, R132, 0x60, RZ ;  /* 0x0000006084117810 */ /* 0x002fe20007ffe0ff */
[----:B------:R-:W-:Y:S04]  /*beb0*/  BSSY.RECONVERGENT B1, `(.L_x_43105) ;  /* 0x000000f000017945 */ /* 0x000fe80003800200 */
[----:B------:R-:W-:-:S05]  /*bec0*/  IMAD.WIDE.U32 R16, R17, 0x10, R144 ;  /* 0x0000001011107825 */ /* 0x000fca00078e0090 */
[----:B-----5:R1:W-:Y:S01]  /*bed0*/  STG.E.128 desc[UR8][R16.64], R32 ;  /* 0x0000002010007986 */ /* 0x0203e2000c101d08 */
[----:B------:R-:W-:Y:S05]  /*bee0*/  @!P1 BRA `(.L_x_43106) ;  /* 0x00000000002c9947 */ /* 0x000fea0003800000 */
[----:B-1----:R-:W1:Y:S01]  /*bef0*/  LDC.64 R16, c[0x0][0x3b0] ;  /* 0x0000ec00ff107b82 */ /* 0x002e620000000a00 */
[----:B0-----:R-:W-:Y:S01]  /*bf00*/  IMAD.U32 R18, R136, 0x10000, RZ ;  /* 0x0001000088127824 */ /* 0x001fe200078e00ff */
[----:B------:R-:W-:Y:S02]  /*bf10*/  LOP3.LUT R12, R137, 0xffff, RZ, 0xc0, !PT ;  /* 0x0000ffff890c7812 */ /* 0x000fe400078ec0ff */
        /* <DEDUP_REMOVED lines=8> */
.L_x_43106:
[----:B------:R-:W-:Y:S05]  /*bfa0*/  BSYNC.RECONVERGENT B1 ;  /* 0x0000000000017941 */ /* 0x000fea0003800200 */
.L_x_43105:
[----:B------:R-:W-:Y:S04]  /*bfb0*/  BSSY.RECONVERGENT B1, `(.L_x_43107) ;  /* 0x0000006000017945 */ /* 0x000fe80003800200 */
[----:B------:R-:W-:Y:S05]  /*bfc0*/  @!P1 BRA `(.L_x_43108) ;  /* 0x0000000000109947 */ /* 0x000fea0003800000 */
[----:B------:R-:W3:Y:S01]  /*bfd0*/  LDC.64 R48, c[0x0][0x390] ;  /* 0x0000e400ff307b82 */ /* 0x000ee20000000a00 */
[----:B--2---:R-:W-:-:S04]  /*bfe0*/  VIADD R13, R133, 0x80 ;  /* 0x00000080850d7836 */ /* 0x004fc80000000000 */
[----:B---3--:R-:W-:-:S06]  /*bff0*/  IMAD.WIDE.U32 R48, R13, 0x10, R48 ;  /* 0x000000100d307825 */ /* 0x008fcc00078e0030 */
[----:B------:R-:W5:Y:S02]  /*c000*/  LDG.E.128 R48, desc[UR8][R48.64] ;  /* 0x0000000830307981 */ /* 0x000f64000c1e1d00 */
.L_x_43108:
[----:B------:R-:W-:Y:S05]  /*c010*/  BSYNC.RECONVERGENT B1 ;  /* 0x0000000000017941 */ /* 0x000fea0003800200 */
.L_x_43107:
[----:B------:R-:W-:Y:S04]  /*c020*/  BSSY.RECONVERGENT B1, `(.L_x_43109) ;  /* 0x00002b5000017945 */ /* 0x000fe80003800200 */
[----:B------:R-:W-:Y:S05]  /*c030*/  @!P0 BRA `(.L_x_43110) ;  /* 0x0000001400888947 */ /* 0x000fea0003800000 */
[----:B------:R-:W3:Y:S01]  /*c040*/  LDC.64 R30, c[0x0][0x3a0] ;  /* 0x0000e800ff1e7b82 */ /* 0x000ee20000000a00 */
[----:B--2---:R-:W-:-:S05]  /*c050*/  IADD3 R13, PT, PT, R132, 0x80, RZ ;  /* 0x00000080840d7810 */ /* 0x004fca0007ffe0ff */
[----:B---3--:R-:W-:-:S06]  /*c060*/  IMAD.WIDE.U32 R30, R13, 0x10, R30 ;  /* 0x000000100d1e7825 */ /* 0x008fcc00078e001e */
        /* <DEDUP_REMOVED lines=22> */
.L_x_43115:
        /* <DEDUP_REMOVED lines=13> */
.L_x_43117:
[----:B------:R-:W-:Y:S05]  /*c2a0*/  BSYNC.RECONVERGENT B4 ;  /* 0x0000000000047941 */ /* 0x000fea0003800200 */
.L_x_43116:
[----:B------:R-:W-:Y:S01]  /*c2b0*/  IMAD.WIDE.U32 R12, R0, -0x326172a9, RZ ;  /* 0xcd9e8d57000c7825 */ /* 0x000fe200078e00ff */
[----:B0-----:R-:W-:-:S03]  /*c2c0*/  LOP3.LUT R18, R8, UR7, R7, 0x96, !PT ;  /* 0x0000000708127c12 */ /* 0x001fc6000f8e9607 */
[----:B------:R-:W-:Y:S01]  /*c2d0*/  IMAD.MOV.U32 R9, RZ, RZ, R14 ;  /* 0x000000ffff097224 */ /* 0x000fe200078e000e */
        /* <DEDUP_REMOVED lines=40> */
.L_x_43114:
[----:B------:R-:W-:Y:S05]  /*c560*/  BSYNC.RECONVERGENT B3 ;  /* 0x0000000000037941 */ /* 0x000fea0003800200 */
.L_x_43113:
        /* <DEDUP_REMOVED lines=9> */
.L_x_43112:
[----:B------:R-:W-:Y:S05]  /*c600*/  BSYNC.RECONVERGENT B2 ;  /* 0x0000000000027941 */ /* 0x000fea0003800200 */
.L_x_43111:
        /* <DEDUP_REMOVED lines=20> */
.L_x_43122:
        /* <DEDUP_REMOVED lines=13> */
.L_x_43124:
[----:B------:R-:W-:Y:S05]  /*c820*/  BSYNC.RECONVERGENT B4 ;  /* 0x0000000000047941 */ /* 0x000fea0003800200 */
.L_x_43123:
[----:B------:R-:W-:Y:S01]  /*c830*/  IMAD.WIDE.U32 R10, R0, -0x326172a9, RZ ;  /* 0xcd9e8d57000a7825 */ /* 0x000fe200078e00ff */
[----:B-1----:R-:W-:-:S04]  /*c840*/  LOP3.LUT R16, R8, UR7, R7, 0x96, !PT ;  /* 0x0000000708107c12 */ /* 0x002fc8000f8e9607 */
        /* <DEDUP_REMOVED lines=40> */
.L_x_43121:
[----:B------:R-:W-:Y:S05]  /*cad0*/  BSYNC.RECONVERGENT B3 ;  /* 0x0000000000037941 */ /* 0x000fea0003800200 */
.L_x_43120:
        /* <DEDUP_REMOVED lines=9> */
.L_x_43119:
[----:B------:R-:W-:Y:S05]  /*cb70*/  BSYNC.RECONVERGENT B2 ;  /* 0x0000000000027941 */ /* 0x000fea0003800200 */
.L_x_43118:
[----:B------:R-:W-:Y:S01]  /*cb80*/  BSSY.RECONVERGENT B2, `(.L_x_43125) ;  /* 0x0000057000027945 */ /* 0x000fe20003800200 */
[----:B-1----:R-:W-:Y:S01]  /*cb90*/  @!P2 MOV R17, R15 ;  /* 0x0000000f0011a202 */ /* 0x002fe20000000f00 */
        /* <DEDUP_REMOVED lines=18> */
.L_x_43129:
        /* <DEDUP_REMOVED lines=13> */
.L_x_43131:
[----:B------:R-:W-:Y:S05]  /*cd90*/  BSYNC.RECONVERGENT B4 ;  /* 0x0000000000047941 */ /* 0x000fea0003800200 */
.L_x_43130:
        /* <DEDUP_REMOVED lines=43> */
.L_x_43128:
[----:B------:R-:W-:Y:S05]  /*d050*/  BSYNC.RECONVERGENT B3 ;  /* 0x0000000000037941 */ /* 0x000fea0003800200 */
.L_x_43127:
        /* <DEDUP_REMOVED lines=9> */
.L_x_43126:
[----:B------:R-:W-:Y:S05]  /*d0f0*/  BSYNC.RECONVERGENT B2 ;  /* 0x0000000000027941 */ /* 0x000fea0003800200 */
.L_x_43125:
        /* <DEDUP_REMOVED lines=19> */
.L_x_43135:
        /* <DEDUP_REMOVED lines=13> */
.L_x_43137:
[----:B------:R-:W-:Y:S05]  /*d300*/  BSYNC.RECONVERGENT B3 ;  /* 0x0000000000037941 */ /* 0x000fea0003800200 */
.L_x_43136:
        /* <DEDUP_REMOVED lines=42> */
.L_x_43134:
[----:B------:R-:W-:Y:S05]  /*d5b0*/  BSYNC.RECONVERGENT B2 ;  /* 0x0000000000027941 */ /* 0x000fea0003800200 */
.L_x_43133:
        /* <DEDUP_REMOVED lines=10> */
.L_x_43110:
[----:B------:R-:W-:Y:S01]  /*d660*/  BSSY.RECONVERGENT B2, `(.L_x_43138) ;  /* 0x0000056000027945 */ /* 0x000fe20003800200 */
[----:B--2---:R-:W-:Y:S01]  /*d670*/  IMAD.MOV.U32 R12, RZ, RZ, R15 ;  /* 0x000000ffff0c7224 */ /* 0x004fe200078e000f */
        /* <DEDUP_REMOVED lines=19> */
.L_x_43142:
        /* <DEDUP_REMOVED lines=13> */
.L_x_43144:
[----:B------:R-:W-:Y:S05]  /*d880*/  BSYNC.RECONVERGENT B4 ;  /* 0x0000000000047941 */ /* 0x000fea0003800200 */
.L_x_43143:
[----:B------:R-:W-:Y:S01]  /*d890*/  IMAD.WIDE.U32 R12, R0, -0x326172a9, RZ ;  /* 0xcd9e8d57000c7825 */ /* 0x000fe200078e00ff */
[----:B0-----:R-:W-:-:S03]  /*d8a0*/  LOP3.LUT R18, R8, UR7, R7, 0x96, !PT ;  /* 0x0000000708127c12 */ /* 0x001fc6000f8e9607 */
        /* <DEDUP_REMOVED lines=39> */
[----:B------:R-:W-:-:S07]  /*db20*/  LOP3.LUT R6, R6, UR32, R17, 0x96, !PT ;  /* 0x0000002006067c12 */ /* 0x000fce000f8e9611 */
.L_x_43141:
[----:B------:R-:W-:Y:S05]  /*db30*/  BSYNC.RECONVERGENT B3 ;  /* 0x0000000000037941 */ /* 0x000fea0003800200 */
.L_x_43140:
        /* <DEDUP_REMOVED lines=8> */
.L_x_43139:
[----:B------:R-:W-:Y:S05]  /*dbc0*/  BSYNC.RECONVERGENT B2 ;  /* 0x0000000000027941 */ /* 0x000fea0003800200 */
.L_x_43138:
        /* <DEDUP_REMOVED lines=17> */
.L_x_43149:
        /* <DEDUP_REMOVED lines=13> */
.L_x_43151:
[----:B------:R-:W-:Y:S05]  /*ddb0*/  BSYNC.RECONVERGENT B4 ;  /* 0x0000000000047941 */ /* 0x000fea0003800200 */
.L_x_43150:
        /* <DEDUP_REMOVED lines=43> */
.L_x_43148:
[----:B------:R-:W-:Y:S05]  /*e070*/  BSYNC.RECONVERGENT B3 ;  /* 0x0000000000037941 */ /* 0x000fea0003800200 */
.L_x_43147:
        /* <DEDUP_REMOVED lines=8> */
.L_x_43146:
[----:B------:R-:W-:Y:S05]  /*e100*/  BSYNC.RECONVERGENT B2 ;  /* 0x0000000000027941 */ /* 0x000fea0003800200 */
.L_x_43145:
        /* <DEDUP_REMOVED lines=17> */
.L_x_43156:
        /* <DEDUP_REMOVED lines=13> */
.L_x_43158:
[----:B------:R-:W-:Y:S05]  /*e2f0*/  BSYNC.RECONVERGENT B4 ;  /* 0x0000000000047941 */ /* 0x000fea0003800200 */
.L_x_43157:
        /* <DEDUP_REMOVED lines=43> */
.L_x_43155:
[----:B------:R-:W-:Y:S05]  /*e5b0*/  BSYNC.RECONVERGENT B3 ;  /* 0x0000000000037941 */ /* 0x000fea0003800200 */
.L_x_43154:
        /* <DEDUP_REMOVED lines=8> */
.L_x_43153:
[----:B------:R-:W-:Y:S05]  /*e640*/  BSYNC.RECONVERGENT B2 ;  /* 0x0000000000027941 */ /* 0x000fea0003800200 */
.L_x_43152:
        /* <DEDUP_REMOVED lines=16> */
.L_x_43161:
        /* <DEDUP_REMOVED lines=13> */
.L_x_43163:
[----:B------:R-:W-:Y:S05]  /*e820*/  BSYNC.RECONVERGENT B3 ;  /* 0x0000000000037941 */ /* 0x000fea0003800200 */
.L_x_43162:
        /* <DEDUP_REMOVED lines=43> */
.L_x_43160:
[----:B------:R-:W-:Y:S05]  /*eae0*/  BSYNC.RECONVERGENT B2 ;  /* 0x0000000000027941 */ /* 0x000fea0003800200 */
.L_x_43159:
        /* <DEDUP_REMOVED lines=8> */
.L_x_43132:
[----:B------:R-:W-:Y:S05]  /*eb70*/  BSYNC.RECONVERGENT B1 ;  /* 0x0000000000017941 */ /* 0x000fea0003800200 */
.L_x_43109:
[----:B------:R-:W-:Y:S01]  /*eb80*/  IADD3 R15, PT, PT, R132, 0x80, RZ ;  /* 0x00000080840f7810 */ /* 0x000fe20007ffe0ff */
[----:B------:R-:W-:Y:S04]  /*eb90*/  BSSY.RECONVERGENT B1, `(.L_x_43164) ;  /* 0x0000010000017945 */ /* 0x000fe80003800200 */
[----:B------:R-:W-:-:S05]  /*eba0*/  IMAD.WIDE.U32 R14, R15, 0x10, R144 ;  /* 0x000000100f0e7825 */ /* 0x000fca00078e0090 */
[----:B-----5:R1:W-:Y:S01]  /*ebb0*/  STG.E.128 desc[UR8][R14.64], R28 ;  /* 0x0000001c0e007986 */ /* 0x0203e2000c101d08 */
[----:B------:R-:W-:Y:S05]  /*ebc0*/  @!P1 BRA `(.L_x_43165) ;  /* 0x0000000000309947 */ /* 0x000fea0003800000 */
[----:B-1----:R-:W1:Y:S01]  /*ebd0*/  LDC.64 R14, c[0x0][0x3b0] ;  /* 0x0000ec00ff0e7b82 */ /* 0x002e620000000a00 */
[----:B------:R-:W-:Y:S01]  /*ebe0*/  IMAD.U32 R17, R136, 0x10000, RZ ;  /* 0x0001000088117824 */ /* 0x000fe200078e00ff */
[----:B------:R-:W-:Y:S02]  /*ebf0*/  LOP3.LUT R12, R137, 0xffff, RZ, 0xc0, !PT ;  /* 0x0000ffff890c7812 */ /* 0x000fe400078ec0ff */
[----:B0-----:R-:W-:Y:S02]  /*ec00*/  LOP3.LUT R19, R11, 0xff, RZ, 0xc0, !PT ;  /* 0x000000ff0b137812 */ /* 0x001fe400078ec0ff */
        /* <DEDUP_REMOVED lines=8> */
.L_x_43165:
[----:B------:R-:W-:Y:S05]  /*ec90*/  BSYNC.RECONVERGENT B1 ;  /* 0x0000000000017941 */ /* 0x000fea0003800200 */
.L_x_43164:
[----:B------:R-:W-:Y:S04]  /*eca0*/  BSSY.RECONVERGENT B1, `(.L_x_43166) ;  /* 0x0000006000017945 */ /* 0x000fe80003800200 */
[----:B------:R-:W-:Y:S05]  /*ecb0*/  @!P1 BRA `(.L_x_43167) ;  /* 0x0000000000109947 */ /* 0x000fea0003800000 */
[----:B------:R-:W3:Y:S01]  /*ecc0*/  LDC.64 R48, c[0x0][0x390] ;  /* 0x0000e400ff307b82 */ /* 0x000ee20000000a00 */
[----:B-12---:R-:W-:-:S05]  /*ecd0*/  IADD3 R15, PT, PT, R133, 0xa0, RZ ;  /* 0x000000a0850f7810 */ /* 0x006fca0007ffe0ff */
[----:B---3--:R-:W-:-:S06]  /*ece0*/  IMAD.WIDE.U32 R48, R15, 0x10, R48 ;  /* 0x000000100f307825 */ /* 0x008fcc00078e0030 */
[----:B------:R-:W5:Y:S02]  /*ecf0*/  LDG.E.128 R48, desc[UR8][R48.64] ;  /* 0x0000000830307981 */ /* 0x000f64000c1e1d00 */
.L_x_43167:
[----:B------:R-:W-:Y:S05]  /*ed00*/  BSYNC.RECONVERGENT B1 ;  /* 0x0000000000017941 */ /* 0x000fea0003800200 */
.L_x_43166:
[----:B------:R-:W-:Y:S04]  /*ed10*/  BSSY.RECONVERGENT B1, `(.L_x_43168) ;  /* 0x00002b5000017945 */ /* 0x000fe80003800200 */
[----:B------:R-:W-:Y:S05]  /*ed20*/  @!P0 BRA `(.L_x_43169) ;  /* 0x0000001400888947 */ /* 0x000fea0003800000 */
[----:B------:R-:W3:Y:S01]  /*ed30*/  LDC.64 R26, c[0x0][0x3a0] ;  /* 0x0000e800ff1a7b82 */ /* 0x000ee20000000a00 */
[----:B-12---:R-:W-:-:S04]  /*ed40*/  VIADD R15, R132, 0xa0 ;  /* 0x000000a0840f7836 */ /* 0x006fc80000000000 */
[----:B---3--:R-:W-:-:S06]  /*ed50*/  IMAD.WIDE.U32 R26, R15, 0x10, R26 ;  /* 0x000000100f1a7825 */ /* 0x008fcc00078e001a */
        /* <DEDUP_REMOVED lines=22> */
.L_x_43174:
        /* <DEDUP_REMOVED lines=13> */
.L_x_43176:
[----:B------:R-:W-:Y:S05]  /*ef90*/  BSYNC.RECONVERGENT B4 ;  /* 0x0000000000047941 */ /* 0x000fea0003800200 */
.L_x_43175:
[----:B------:R-:W-:Y:S01]  /*efa0*/  IMAD.WIDE.U32 R12, R0, -0x326172a9, RZ ;  /* 0xcd9e8d57000c7825 */ /* 0x000fe200078e00ff */
[----:B0-----:R-:W-:Y:S02]  /*efb0*/  LOP3.LUT R18, R8, UR7, R7, 0x96, !PT ;  /* 0x0000000708127c12 */ /* 0x001fe4000f8e9607 */
        /* <DEDUP_REMOVED lines=41> */
.L_x_43173:
[----:B------:R-:W-:Y:S05]  /*f250*/  BSYNC.RECONVERGENT B3 ;  /* 0x0000000000037941 */ /* 0x000fea0003800200 */
.L_x_43172:
        /* <DEDUP_REMOVED lines=9> */
.L_x_43171:
[----:B------:R-:W-:Y:S05]  /*f2f0*/  BSYNC.RECONVERGENT B2 ;  /* 0x0000000000027941 */ /* 0x000fea0003800200 */
.L_x_43170:
        /* <DEDUP_REMOVED lines=20> */
.L_x_43181:
        /* <DEDUP_REMOVED lines=13> */
.L_x_43183:
[----:B------:R-:W-:Y:S05]  /*f510*/  BSYNC.RECONVERGENT B4 ;  /* 0x0000000000047941 */ /* 0x000fea0003800200 */
.L_x_43182:
        /* <DEDUP_REMOVED lines=42> */
.L_x_43180:
[----:B------:R-:W-:Y:S05]  /*f7c0*/  BSYNC.RECONVERGENT B3 ;  /* 0x0000000000037941 */ /* 0x000fea0003800200 */
.L_x_43179:
        /* <DEDUP_REMOVED lines=9> */
.L_x_43178:
[----:B------:R-:W-:Y:S05]  /*f860*/  BSYNC.RECONVERGENT B2 ;  /* 0x0000000000027941 */ /* 0x000fea0003800200 */
.L_x_43177:
        /* <DEDUP_REMOVED lines=20> */
.L_x_43188:
        /* <DEDUP_REMOVED lines=13> */
.L_x_43190:
[----:B------:R-:W-:Y:S05]  /*fa80*/  BSYNC.RECONVERGENT B4 ;  /* 0x0000000000047941 */ /* 0x000fea0003800200 */
.L_x_43189:
[----:B------:R-:W-:Y:S01]  /*fa90*/  IMAD.WIDE.U32 R12, R0, -0x326172a9, RZ ;  /* 0xcd9e8d57000c7825 */ /* 0x000fe200078e00ff */
[----:B0-----:R-:W-:-:S03]  /*faa0*/  LOP3.LUT R18, R8, UR7, R7, 0x96, !PT ;  /* 0x0000000708127c12 */ /* 0x001fc6000f8e9607 */
        /* <DEDUP_REMOVED lines=41> */
.L_x_43187:
[----:B------:R-:W-:Y:S05]  /*fd40*/  BSYNC.RECONVERGENT B3 ;  /* 0x0000000000037941 */ /* 0x000fea0003800200 */
.L_x_43186:
        /* <DEDUP_REMOVED lines=9> */
.L_x_43185:
[----:B------:R-:W-:Y:S05]  /*fde0*/  BSYNC.RECONVERGENT B2 ;  /* 0x0000000000027941 */ /* 0x000fea0003800200 */
.L_x_43184:
        /* <DEDUP_REMOVED lines=19> */
.L_x_43194:
        /* <DEDUP_REMOVED lines=13> */
.L_x_43196:
[----:B------:R-:W-:Y:S05]  /*fff0*/  BSYNC.RECONVERGENT B3 ;  /* 0x0000000000037941 */ /* 0x000fea0003800200 */
.L_x_43195:
        /* <DEDUP_REMOVED lines=42> */
.L_x_43193:
[----:B------:R-:W-:Y:S05]  /*102a0*/  BSYNC.RECONVERGENT B2 ;  /* 0x0000000000027941 */ /* 0x000fea0003800200 */
.L_x_43192:
        /* <DEDUP_REMOVED lines=10> */
.L_x_43169:
        /* <DEDUP_REMOVED lines=21> */
.L_x_43201:
        /* <DEDUP_REMOVED lines=13> */
.L_x_43203:
[----:B------:R-:W-:Y:S05]  /*10570*/  BSYNC.RECONVERGENT B4 ;  /* 0x0000000000047941 */ /* 0x000fea0003800200 */
.L_x_43202:
[----:B------:R-:W-:Y:S01]  /*10580*/  IMAD.WIDE.U32 R12, R0, -0x326172a9, RZ ;  /* 0xcd9e8d57000c7825 */ /* 0x000fe200078e00ff */
[----:B------:R-:W-:Y:S02]  /*10590*/  LOP3.LUT R18, R8, UR7, R7, 0x96, !PT ;  /* 0x0000000708127c12 */ /* 0x000fe4000f8e9607 */
[----:B------:R-:W-:Y:S02]  /*105a0*/  MOV R9, R16 ;  /* 0x0000001000097202 */ /* 0x000fe40000000f00 */
[----:B-12---:R-:W-:Y:S01]  /*105b0*/  LOP3.LUT R14, R5, UR6, R13, 0x96, !PT ;  /* 0x00000006050e7c12 */ /* 0x006fe2000f8e960d */
        /* <DEDUP_REMOVED lines=38> */
.L_x_43200:
[----:B------:R-:W-:Y:S05]  /*10820*/  BSYNC.RECONVERGENT B3 ;  /* 0x0000000000037941 */ /* 0x000fea0003800200 */
.L_x_43199:
[----:B------:R-:W-:Y:S01]  /*10830*/  I2FP.F32.U32 R9, R9 ;  /* 0x0000000900097245 */ /* 0x000fe20000201000 */
[----:B-12---:R-:W-:Y:S02]  /*10840*/  HFMA2 R14, -RZ, RZ, 0.1171875, 0 ;  /* 0x2f800000ff0e7431 */ /* 0x006fe400000001ff */
[----:B-----5:R-:W-:-:S03]  /*10850*/  FMUL.FTZ R13, R48, UR13 ;  /* 0x0000000d300d7c20 */ /* 0x020fc60008410000 */
[----:B------:R-:W-:Y:S01]  /*10860*/  FFMA.FTZ R9, R9, R14, 1.1641532182693481445e-10 ;  /* 0x2f00000009097423 */ /* 0x000fe2000001000e */
[----:B------:R-:W-:-:S04]  /*10870*/  FMUL.FTZ R13, R13, UR12 ;  /* 0x0000000c0d0d7c20 */ /* 0x000fc80008410000 */
[----:B------:R-:W-:-:S04]  /*10880*/  FSETP.GTU.FTZ.AND P2, PT, R9, UR10, PT ;  /* 0x0000000a09007c0b */ /* 0x000fc8000bf5c000 */
[----:B------:R-:W-:Y:S02]  /*10890*/  SEL R9, RZ, 0x1, P2 ;  /* 0x00000001ff097807 */ /* 0x000fe40001000000 */
[----:B------:R-:W-:-:S07]  /*108a0*/  FSEL R24, R13, RZ, !P2 ;  /* 0x000000ff0d187208 */ /* 0x000fce0005000000 */
.L_x_43198:
[----:B------:R-:W-:Y:S05]  /*108b0*/  BSYNC.RECONVERGENT B2 ;  /* 0x0000000000027941 */ /* 0x000fea0003800200 */
.L_x_43197:
        /* <DEDUP_REMOVED lines=17> */
.L_x_43208:
        /* <DEDUP_REMOVED lines=13> */
.L_x_43210:
[----:B------:R-:W-:Y:S05]  /*10aa0*/  BSYNC.RECONVERGENT B4 ;  /* 0x0000000000047941 */ /* 0x000fea0003800200 */
.L_x_43209:
[----:B------:R-:W-:Y:S01]  /*10ab0*/  IMAD.WIDE.U32 R10, R0, -0x326172a9, RZ ;  /* 0xcd9e8d57000a7825 */ /* 0x000fe200078e00ff */
[----:B-12---:R-:W-:-:S04]  /*10ac0*/  LOP3.LUT R14, R8, UR7, R7, 0x96, !PT ;  /* 0x00000007080e7c12 */ /* 0x006fc8000f8e9607 */
        /* <DEDUP_REMOVED lines=41> */
.L_x_43207:
[----:B------:R-:W-:Y:S05]  /*10d60*/  BSYNC.RECONVERGENT B3 ;  /* 0x0000000000037941 */ /* 0x000fea0003800200 */
.L_x_43206:
        /* <DEDUP_REMOVED lines=8> */
.L_x_43205:
[----:B------:R-:W-:Y:S05]  /*10df0*/  BSYNC.RECONVERGENT B2 ;  /* 0x0000000000027941 */ /* 0x000fea0003800200 */
.L_x_43204:
[----:B------:R-:W-:Y:S01]  /*10e00*/  BSSY.RECONVERGENT B2, `(.L_x_43211) ;  /* 0x0000053000027945 */ /* 0x000fe20003800200 */
[----:B------:R-:W-:Y:S01]  /*10e10*/  IMAD.MOV.U32 R12, RZ, RZ, R13 ;  /* 0x000000ffff0c7224 */ /* 0x000fe200078e000d */
[----:B------:R-:W-:Y:S02]  /*10e20*/  MOV R26, RZ ;  /* 0x000000ff001a7202 */ /* 0x000fe40000000f00 */
[----:B------:R-:W-:Y:S05]  /*10e30*/  @!P1 BRA `(.L_x_43212) ;  /* 0x00000004003c9947 */ /* 0x000fea0003800000 */
[----:B------:R-:W-:Y:S01]  /*10e40*/  ISETP.NE.AND P2, PT, R13, 0x1, PT ;  /* 0x000000010d00780c */ /* 0x000fe20003f45270 */
[----:B------:R-:W-:Y:S01]  /*10e50*/  BSSY.RECONVERGENT B3, `(.L_x_43213) ;  /* 0x0000045000037945 */ /* 0x000fe20003800200 */
[----:B------:R-:W-:Y:S01]  /*10e60*/  IMAD.MOV.U32 R12, RZ, RZ, 0x2 ;  /* 0x00000002ff0c7424 */ /* 0x000fe200078e00ff */
[----:B-12---:R-:W-:-:S10]  /*10e70*/  MOV R15, R10 ;  /* 0x0000000a000f7202 */ /* 0x006fd40000000f00 */
        /* <DEDUP_REMOVED lines=9> */
.L_x_43215:
        /* <DEDUP_REMOVED lines=13> */
.L_x_43217:
[----:B------:R-:W-:Y:S05]  /*10fe0*/  BSYNC.RECONVERGENT B4 ;  /* 0x0000000000047941 */ /* 0x000fea0003800200 */
.L_x_43216:
        /* <DEDUP_REMOVED lines=43> */
.L_x_43214:
[----:B------:R-:W-:Y:S05]  /*112a0*/  BSYNC.RECONVERGENT B3 ;  /* 0x0000000000037941 */ /* 0x000fea0003800200 */
.L_x_43213:
        /* <DEDUP_REMOVED lines=8> */
.L_x_43212:
[----:B------:R-:W-:Y:S05]  /*11330*/  BSYNC.RECONVERGENT B2 ;  /* 0x0000000000027941 */ /* 0x000fea0003800200 */
.L_x_43211:
[----:B------:R-:W-:Y:S01]  /*11340*/  IMAD.MOV.U32 R13, RZ, RZ, R12 ;  /* 0x000000ffff0d7224 */ /* 0x000fe200078e000c */
[----:B------:R-:W-:Y:S01]  /*11350*/  MOV R27, RZ ;  /* 0x000000ff001b7202 */ /* 0x000fe20000000f00 */
[----:B------:R-:W-:Y:S06]  /*11360*/  @!P1 BRA `(.L_x_43191) ;  /* 0x00000004003c9947 */ /* 0x000fec0003800000 */
        /* <DEDUP_REMOVED lines=13> */
.L_x_43220:
        /* <DEDUP_REMOVED lines=13> */
.L_x_43222:
[----:B------:R-:W-:Y:S05]  /*11510*/  BSYNC.RECONVERGENT B3 ;  /* 0x0000000000037941 */ /* 0x000fea0003800200 */
.L_x_43221:
        /* <DEDUP_REMOVED lines=43> */
.L_x_43219:
[----:B------:R-:W-:Y:S05]  /*117d0*/  BSYNC.RECONVERGENT B2 ;  /* 0x0000000000027941 */ /* 0x000fea0003800200 */
.L_x_43218:
        /* <DEDUP_REMOVED lines=8> */
.L_x_43191:
[----:B------:R-:W-:Y:S05]  /*11860*/  BSYNC.RECONVERGENT B1 ;  /* 0x0000000000017941 */ /* 0x000fea0003800200 */
.L_x_43168:
[----:B-12---:R-:W-:Y:S01]  /*11870*/  VIADD R15, R132, 0xa0 ;  /* 0x000000a0840f7836 */ /* 0x006fe20000000000 */
[----:B------:R-:W-:Y:S03]  /*11880*/  BSSY.RECONVERGENT B1, `(.L_x_43223) ;  /* 0x0000010000017945 */ /* 0x000fe60003800200 */
[----:B------:R-:W-:-:S05]  /*11890*/  IMAD.WIDE.U32 R14, R15, 0x10, R144 ;  /* 0x000000100f0e7825 */ /* 0x000fca00078e0090 */
        /* <DEDUP_REMOVED lines=14> */
.L_x_43224:
[----:B------:R-:W-:Y:S05]  /*11980*/  BSYNC.RECONVERGENT B1 ;  /* 0x0000000000017941 */ /* 0x000fea0003800200 */
.L_x_43223:
[----:B------:R-:W-:Y:S04]  /*11990*/  BSSY.RECONVERGENT B1, `(.L_x_43225) ;  /* 0x0000006000017945 */ /* 0x000fe80003800200 */
[----:B------:R-:W-:Y:S05]  /*119a0*/  @!P1 BRA `(.L_x_43226) ;  /* 0x0000000000109947 */ /* 0x000fea0003800000 */
[----:B------:R-:W2:Y:S01]  /*119b0*/  LDC.64 R48, c[0x0][0x390] ;  /* 0x0000e400ff307b82 */ /* 0x000ea20000000a00 */
[----:B01----:R-:W-:-:S04]  /*119c0*/  VIADD R15, R133, 0xc0 ;  /* 0x000000c0850f7836 */ /* 0x003fc80000000000 */
[----:B--2---:R-:W-:-:S06]  /*119d0*/  IMAD.WIDE.U32 R48, R15, 0x10, R48 ;  /* 0x000000100f307825 */ /* 0x004fcc00078e0030 */
[----:B------:R-:W5:Y:S02]  /*119e0*/  LDG.E.128 R48, desc[UR8][R48.64] ;  /* 0x0000000830307981 */ /* 0x000f64000c1e1d00 */
.L_x_43226:
[----:B------:R-:W-:Y:S05]  /*119f0*/  BSYNC.RECONVERGENT B1 ;  /* 0x0000000000017941 */ /* 0x000fea0003800200 */
.L_x_43225:
[----:B------:R-:W-:Y:S04]  /*11a00*/  BSSY.RECONVERGENT B1, `(.L_x_43227) ;  /* 0x00002b6000017945 */ /* 0x000fe80003800200 */
[----:B------:R-:W-:Y:S05]  /*11a10*/  @!P0 BRA `(.L_x_43228) ;  /* 0x00000014008c8947 */ /* 0x000fea0003800000 */
[----:B------:R-:W2:Y:S01]  /*11a20*/  LDC.64 R22, c[0x0][0x3a0] ;  /* 0x0000e800ff167b82 */ /* 0x000ea20000000a00 */
[----:B01----:R-:W-:-:S05]  /*11a30*/  IADD3 R15, PT, PT, R132, 0xc0, RZ ;  /* 0x000000c0840f7810 */ /* 0x003fca0007ffe0ff */
        /* <DEDUP_REMOVED lines=23> */
.L_x_43233:
        /* <DEDUP_REMOVED lines=13> */
.L_x_43235:
[----:B------:R-:W-:Y:S05]  /*11c80*/  BSYNC.RECONVERGENT B4 ;  /* 0x0000000000047941 */ /* 0x000fea0003800200 */
.L_x_43234:
        /* <DEDUP_REMOVED lines=43> */
.L_x_43232:
[----:B------:R-:W-:Y:S05]  /*11f40*/  BSYNC.RECONVERGENT B3 ;  /* 0x0000000000037941 */ /* 0x000fea0003800200 */
.L_x_43231:
        /* <DEDUP_REMOVED lines=9> */
.L_x_43230:
[----:B------:R-:W-:Y:S05]  /*11fe0*/  BSYNC.RECONVERGENT B2 ;  /* 0x0000000000027941 */ /* 0x000fea0003800200 */
.L_x_43229:
        /* <DEDUP_REMOVED lines=20> */
.L_x_43240:
        /* <DEDUP_REMOVED lines=13> */
.L_x_43242:
[----:B------:R-:W-:Y:S05]  /*12200*/  BSYNC.RECONVERGENT B4 ;  /* 0x0000000000047941 */ /* 0x000fea0003800200 */
.L_x_43241:
        /* <DEDUP_REMOVED lines=42> */
.L_x_43239:
[----:B------:R-:W-:Y:S05]  /*124b0*/  BSYNC.RECONVERGENT B3 ;  /* 0x0000000000037941 */ /* 0x000fea0003800200 */
.L_x_43238:
        /* <DEDUP_REMOVED lines=9> */
.L_x_43237:
[----:B------:R-:W-:Y:S05]  /*12550*/  BSYNC.RECONVERGENT B2 ;  /* 0x0000000000027941 */ /* 0x000fea0003800200 */
.L_x_43236:
        /* <DEDUP_REMOVED lines=20> */
.L_x_43247:
        /* <DEDUP_REMOVED lines=13> */
.L_x_43249:
[----:B------:R-:W-:Y:S05]  /*12770*/  BSYNC.RECONVERGENT B4 ;  /* 0x0000000000047941 */ /* 0x000fea0003800200 */
.L_x_43248:
        /* <DEDUP_REMOVED lines=43> */
.L_x_43246:
[----:B------:R-:W-:Y:S05]  /*12a30*/  BSYNC.RECONVERGENT B3 ;  /* 0x0000000000037941 */ /* 0x000fea0003800200 */
.L_x_43245:
        /* <DEDUP_REMOVED lines=9> */
.L_x_43244:
[----:B------:R-:W-:Y:S05]  /*12ad0*/  BSYNC.RECONVERGENT B2 ;  /* 0x0000000000027941 */ /* 0x000fea0003800200 */
.L_x_43243:
        /* <DEDUP_REMOVED lines=19> */
.L_x_43253:
        /* <DEDUP_REMOVED lines=13> */
.L_x_43255:
[----:B------:R-:W-:Y:S05]  /*12ce0*/  BSYNC.RECONVERGENT B3 ;  /* 0x0000000000037941 */ /* 0x000fea0003800200 */
.L_x_43254:
        /* <DEDUP_REMOVED lines=43> */
.L_x_43252:
[----:B------:R-:W-:Y:S05]  /*12fa0*/  BSYNC.RECONVERGENT B2 ;  /* 0x0000000000027941 */ /* 0x000fea0003800200 */
.L_x_43251:
        /* <DEDUP_REMOVED lines=10> */
.L_x_43228:
[----:B------:R-:W-:Y:S01]  /*13050*/  BSSY.RECONVERGENT B2, `(.L_x_43256) ;  /* 0x0000056000027945 */ /* 0x000fe20003800200 */
[----:B------:R-:W-:Y:S01]  /*13060*/  HFMA2 R20, -RZ, RZ, 0, 0 ;  /* 0x00000000ff147431 */ /* 0x000fe200000001ff */
        /* <DEDUP_REMOVED lines=19> */
.L_x_43260:
        /* <DEDUP_REMOVED lines=13> */
.L_x_43262:
[----:B------:R-:W-:Y:S05]  /*13270*/  BSYNC.RECONVERGENT B4 ;  /* 0x0000000000047941 */ /* 0x000fea0003800200 */
.L_x_43261:
        /* <DEDUP_REMOVED lines=42> */
.L_x_43259:
[----:B------:R-:W-:Y:S05]  /*13520*/  BSYNC.RECONVERGENT B3 ;  /* 0x0000000000037941 */ /* 0x000fea0003800200 */
.L_x_43258:
        /* <DEDUP_REMOVED lines=8> */
.L_x_43257:
[----:B------:R-:W-:Y:S05]  /*135b0*/  BSYNC.RECONVERGENT B2 ;  /* 0x0000000000027941 */ /* 0x000fea0003800200 */
.L_x_43256:
        /* <DEDUP_REMOVED lines=17> */
.L_x_43267:
        /* <DEDUP_REMOVED lines=13> */
.L_x_43269:
[----:B------:R-:W-:Y:S05]  /*137a0*/  BSYNC.RECONVERGENT B4 ;  /* 0x0000000000047941 */ /* 0x000fea0003800200 */
.L_x_43268:
        /* <DEDUP_REMOVED lines=43> */
.L_x_43266:
[----:B------:R-:W-:Y:S05]  /*13a60*/  BSYNC.RECONVERGENT B3 ;  /* 0x0000000000037941 */ /* 0x000fea0003800200 */
.L_x_43265:
        /* <DEDUP_REMOVED lines=8> */
.L_x_43264:
[----:B------:R-:W-:Y:S05]  /*13af0*/  BSYNC.RECONVERGENT B2 ;  /* 0x0000000000027941 */ /* 0x000fea0003800200 */
.L_x_43263:
        /* <DEDUP_REMOVED lines=17> */
.L_x_43274:
        /* <DEDUP_REMOVED lines=13> */
.L_x_43276:
[----:B------:R-:W-:Y:S05]  /*13ce0*/  BSYNC.RECONVERGENT B4 ;  /* 0x0000000000047941 */ /* 0x000fea0003800200 */
.L_x_43275:
        /* <DEDUP_REMOVED lines=43> */
.L_x_43273:
[----:B------:R-:W-:Y:S05]  /*13fa0*/  BSYNC.RECONVERGENT B3 ;  /* 0x0000000000037941 */ /* 0x000fea0003800200 */
.L_x_43272:
        /* <DEDUP_REMOVED lines=8> */
.L_x_43271:
[----:B------:R-:W-:Y:S05]  /*14030*/  BSYNC.RECONVERGENT B2 ;  /* 0x0000000000027941 */ /* 0x000fea0003800200 */
.L_x_43270:
        /* <DEDUP_REMOVED lines=16> */
.L_x_43279:
        /* <DEDUP_REMOVED lines=13> */
.L_x_43281:
[----:B------:R-:W-:Y:S05]  /*14210*/  BSYNC.RECONVERGENT B3 ;  /* 0x0000000000037941 */ /* 0x000fea0003800200 */
.L_x_43280:
        /* <DEDUP_REMOVED lines=43> */
.L_x_43278:
[----:B------:R-:W-:Y:S05]  /*144d0*/  BSYNC.RECONVERGENT B2 ;  /* 0x0000000000027941 */ /* 0x000fea0003800200 */
.L_x_43277:
        /* <DEDUP_REMOVED lines=8> */
.L_x_43250:
[----:B------:R-:W-:Y:S05]  /*14560*/  BSYNC.RECONVERGENT B1 ;  /* 0x0000000000017941 */ /* 0x000fea0003800200 */
.L_x_43227:
[----:B------:R-:W-:Y:S01]  /*14570*/  VIADD R17, R132, 0xc0 ;  /* 0x000000c084117836 */ /* 0x000fe20000000000 */
        /* <DEDUP_REMOVED lines=16> */
.L_x_43283:
[----:B------:R-:W-:Y:S05]  /*14680*/  BSYNC.RECONVERGENT B1 ;  /* 0x0000000000017941 */ /* 0x000fea0003800200 */
.L_x_43282:
[----:B------:R-:W-:Y:S04]  /*14690*/  BSSY.RECONVERGENT B1, `(.L_x_43284) ;  /* 0x0000006000017945 */ /* 0x000fe80003800200 */
[----:B------:R-:W-:Y:S05]  /*146a0*/  @!P1 BRA `(.L_x_43285) ;  /* 0x0000000000109947 */ /* 0x000fea0003800000 */
[----:B------:R-:W2:Y:S01]  /*146b0*/  LDC.64 R48, c[0x0][0x390] ;  /* 0x0000e400ff307b82 */ /* 0x000ea20000000a00 */
[----:B------:R-:W-:-:S04]  /*146c0*/  VIADD R15, R133, 0xe0 ;  /* 0x000000e0850f7836 */ /* 0x000fc80000000000 */
[----:B--2---:R-:W-:-:S06]  /*146d0*/  IMAD.WIDE.U32 R48, R15, 0x10, R48 ;  /* 0x000000100f307825 */ /* 0x004fcc00078e0030 */
[----:B------:R-:W5:Y:S02]  /*146e0*/  LDG.E.128 R48, desc[UR8][R48.64] ;  /* 0x0000000830307981 */ /* 0x000f64000c1e1d00 */
.L_x_43285:
[----:B------:R-:W-:Y:S05]  /*146f0*/  BSYNC.RECONVERGENT B1 ;  /* 0x0000000000017941 */ /* 0x000fea0003800200 */
.L_x_43284:
[----:B------:R-:W-:Y:S04]  /*14700*/  BSSY.RECONVERGENT B1, `(.L_x_43286) ;  /* 0x00002b6000017945 */ /* 0x000fe80003800200 */
[----:B------:R-:W-:Y:S05]  /*14710*/  @!P0 BRA `(.L_x_43287) ;  /* 0x00000014008c8947 */ /* 0x000fea0003800000 */
[----:B-1----:R-:W1:Y:S01]  /*14720*/  LDC.64 R18, c[0x0][0x3a0] ;  /* 0x0000e800ff127b82 */ /* 0x002e620000000a00 */
[----:B------:R-:W-:-:S05]  /*14730*/  IADD3 R15, PT, PT, R132, 0xe0, RZ ;  /* 0x000000e0840f7810 */ /* 0x000fca0007ffe0ff */
[----:B-1----:R-:W-:-:S06]  /*14740*/  IMAD.WIDE.U32 R18, R15, 0x10, R18 ;  /* 0x000000100f127825 */ /* 0x002fcc00078e0012 */
[----:B0-----:R-:W5:Y:S01]  /*14750*/  LDG.E.128 R16, desc[UR8][R18.64] ;  /* 0x0000000812107981 */ /* 0x001f62000c1e1d00 */
        /* <DEDUP_REMOVED lines=21> */
.L_x_43292:
        /* <DEDUP_REMOVED lines=13> */
.L_x_43294:
[----:B------:R-:W-:Y:S05]  /*14980*/  BSYNC.RECONVERGENT B4 ;  /* 0x0000000000047941 */ /* 0x000fea0003800200 */
.L_x_43293:
        /* <DEDUP_REMOVED lines=43> */
.L_x_43291:
[----:B------:R-:W-:Y:S05]  /*14c40*/  BSYNC.RECONVERGENT B3 ;  /* 0x0000000000037941 */ /* 0x000fea0003800200 */
.L_x_43290:
        /* <DEDUP_REMOVED lines=9> */
.L_x_43289:
[----:B------:R-:W-:Y:S05]  /*14ce0*/  BSYNC.RECONVERGENT B2 ;  /* 0x0000000000027941 */ /* 0x000fea0003800200 */
.L_x_43288:
        /* <DEDUP_REMOVED lines=20> */
.L_x_43299:
        /* <DEDUP_REMOVED lines=13> */
.L_x_43301:
[----:B------:R-:W-:Y:S05]  /*14f00*/  BSYNC.RECONVERGENT B4 ;  /* 0x0000000000047941 */ /* 0x000fea0003800200 */
.L_x_43300:
        /* <DEDUP_REMOVED lines=42> */
.L_x_43298:
[----:B------:R-:W-:Y:S05]  /*151b0*/  BSYNC.RECONVERGENT B3 ;  /* 0x0000000000037941 */ /* 0x000fea0003800200 */
.L_x_43297:
        /* <DEDUP_REMOVED lines=9> */
.L_x_43296:
[----:B------:R-:W-:Y:S05]  /*15250*/  BSYNC.RECONVERGENT B2 ;  /* 0x0000000000027941 */ /* 0x000fea0003800200 */
.L_x_43295:
        /* <DEDUP_REMOVED lines=20> */
.L_x_43306:
        /* <DEDUP_REMOVED lines=13> */
.L_x_43308:
[----:B------:R-:W-:Y:S05]  /*15470*/  BSYNC.RECONVERGENT B4 ;  /* 0x0000000000047941 */ /* 0x000fea0003800200 */
.L_x_43307:
        /* <DEDUP_REMOVED lines=39> */
[----:B------:R-:W-:Y:S02]  /*156f0*/  LOP3.LUT R7, R134, UR31, R7, 0x96, !PT ;  /* 0x0000001f86077c12 */ /* 0x000fe4000f8e9607 */
[----:B------:R-:W-:Y:S01]  /*15700*/  LOP3.LUT R6, R12, UR32, R139, 0x96, !PT ;  /* 0x000000200c067c12 */ /* 0x000fe2000f8e968b */
[----:B------:R-:W-:Y:S01]  /*15710*/  IMAD.MOV.U32 R12, RZ, RZ, R138 ;  /* 0x000000ffff0c7224 */ /* 0x000fe200078e008a */
[----:B------:R-:W-:-:S07]  /*15720*/  MOV R134, R14 ;  /* 0x0000000e00867202 */ /* 0x000fce0000000f00 */
.L_x_43305:
[----:B------:R-:W-:Y:S05]  /*15730*/  BSYNC.RECONVERGENT B3 ;  /* 0x0000000000037941 */ /* 0x000fea0003800200 */
.L_x_43304:
        /* <DEDUP_REMOVED lines=9> */
.L_x_43303:
[----:B------:R-:W-:Y:S05]  /*157d0*/  BSYNC.RECONVERGENT B2 ;  /* 0x0000000000027941 */ /* 0x000fea0003800200 */
.L_x_43302:
        /* <DEDUP_REMOVED lines=19> */
.L_x_43312:
        /* <DEDUP_REMOVED lines=13> */
.L_x_43314:
[----:B------:R-:W-:Y:S05]  /*159e0*/  BSYNC.RECONVERGENT B3 ;  /* 0x0000000000037941 */ /* 0x000fea0003800200 */
.L_x_43313:
        /* <DEDUP_REMOVED lines=43> */
.L_x_43311:
[----:B------:R-:W-:Y:S05]  /*15ca0*/  BSYNC.RECONVERGENT B2 ;  /* 0x0000000000027941 */ /* 0x000fea0003800200 */
.L_x_43310:
        /* <DEDUP_REMOVED lines=10> */
.L_x_43287:
        /* <DEDUP_REMOVED lines=21> */
.L_x_43319:
        /* <DEDUP_REMOVED lines=13> */
.L_x_43321:
[----:B------:R-:W-:Y:S05]  /*15f70*/  BSYNC.RECONVERGENT B4 ;  /* 0x0000000000047941 */ /* 0x000fea0003800200 */
.L_x_43320:
        /* <DEDUP_REMOVED lines=42> */
.L_x_43318:
[----:B------:R-:W-:Y:S05]  /*16220*/  BSYNC.RECONVERGENT B3 ;  /* 0x0000000000037941 */ /* 0x000fea0003800200 */
.L_x_43317:
        /* <DEDUP_REMOVED lines=8> */
.L_x_43316:
[----:B------:R-:W-:Y:S05]  /*162b0*/  BSYNC.RECONVERGENT B2 ;  /* 0x0000000000027941 */ /* 0x000fea0003800200 */
.L_x_43315:
        /* <DEDUP_REMOVED lines=17> */
.L_x_43326:
        /* <DEDUP_REMOVED lines=13> */
.L_x_43328:
[----:B------:R-:W-:Y:S05]  /*164a0*/  BSYNC.RECONVERGENT B4 ;  /* 0x0000000000047941 */ /* 0x000fea0003800200 */
.L_x_43327:
        /* <DEDUP_REMOVED lines=43> */
.L_x_43325:
[----:B------:R-:W-:Y:S05]  /*16760*/  BSYNC.RECONVERGENT B3 ;  /* 0x0000000000037941 */ /* 0x000fea0003800200 */
.L_x_43324:
        /* <DEDUP_REMOVED lines=8> */
.L_x_43323:
[----:B------:R-:W-:Y:S05]  /*167f0*/  BSYNC.RECONVERGENT B2 ;  /* 0x0000000000027941 */ /* 0x000fea0003800200 */
.L_x_43322:
        /* <DEDUP_REMOVED lines=17> */
.L_x_43333:
        /* <DEDUP_REMOVED lines=13> */
.L_x_43335:
[----:B------:R-:W-:Y:S05]  /*169e0*/  BSYNC.RECONVERGENT B4 ;  /* 0x0000000000047941 */ /* 0x000fea0003800200 */
.L_x_43334:
        /* <DEDUP_REMOVED lines=43> */
.L_x_43332:
[----:B------:R-:W-:Y:S05]  /*16ca0*/  BSYNC.RECONVERGENT B3 ;  /* 0x0000000000037941 */ /* 0x000fea0003800200 */
.L_x_43331:
        /* <DEDUP_REMOVED lines=8> */
.L_x_43330:
[----:B------:R-:W-:Y:S05]  /*16d30*/  BSYNC.RECONVERGENT B2 ;  /* 0x0000000000027941 */ /* 0x000fea0003800200 */
.L_x_43329:
        /* <DEDUP_REMOVED lines=16> */
.L_x_43338:
        /* <DEDUP_REMOVED lines=13> */
.L_x_43340:
[----:B------:R-:W-:Y:S05]  /*16f10*/  BSYNC.RECONVERGENT B3 ;  /* 0x0000000000037941 */ /* 0x000fea0003800200 */
.L_x_43339:
        /* <DEDUP_REMOVED lines=39> */
[----:B------:R-:W-:Y:S02]  /*17190*/  MOV R10, R6 ;  /* 0x00000006000a7202 */ /* 0x000fe40000000f00 */
[----:B------:R-:W-:Y:S02]  /*171a0*/  LOP3.LUT R7, R14, UR31, R7, 0x96, !PT ;  /* 0x0000001f0e077c12 */ /* 0x000fe4000f8e9607 */
[----:B------:R-:W-:Y:S02]  /*171b0*/  LOP3.LUT R6, R12, UR32, R139, 0x96, !PT ;  /* 0x000000200c067c12 */ /* 0x000fe4000f8e968b */
[----:B------:R-:W-:-:S07]  /*171c0*/  MOV R134, R138 ;  /* 0x0000008a00867202 */ /* 0x000fce0000000f00 */
.L_x_43337:
[----:B------:R-:W-:Y:S05]  /*171d0*/  BSYNC.RECONVERGENT B2 ;  /* 0x0000000000027941 */ /* 0x000fea0003800200 */
.L_x_43336:
        /* <DEDUP_REMOVED lines=8> */
.L_x_43309:
[----:B------:R-:W-:Y:S05]  /*17260*/  BSYNC.RECONVERGENT B1 ;  /* 0x0000000000017941 */ /* 0x000fea0003800200 */
.L_x_43286:
        /* <DEDUP_REMOVED lines=17> */
.L_x_43342:
[----:B------:R-:W-:Y:S05]  /*17380*/  BSYNC.RECONVERGENT B1 ;  /* 0x0000000000017941 */ /* 0x000fea0003800200 */
.L_x_43341:
[----:B------:R-:W-:Y:S04]  /*17390*/  BSSY.RECONVERGENT B1, `(.L_x_43343) ;  /* 0x0000006000017945 */ /* 0x000fe80003800200 */
[----:B------:R-:W-:Y:S05]  /*173a0*/  @!P1 BRA `(.L_x_43344) ;  /* 0x0000000000109947 */ /* 0x000fea0003800000 */
[----:B------:R-:W2:Y:S01]  /*173b0*/  LDC.64 R48, c[0x0][0x390] ;  /* 0x0000e400ff307b82 */ /* 0x000ea20000000a00 */
[----:B01----:R-:W-:-:S04]  /*173c0*/  VIADD R13, R133, 0x100 ;  /* 0x00000100850d7836 */ /* 0x003fc80000000000 */
[----:B--2---:R-:W-:-:S06]  /*173d0*/  IMAD.WIDE.U32 R48, R13, 0x10, R48 ;  /* 0x000000100d307825 */ /* 0x004fcc00078e0030 */
[----:B------:R-:W5:Y:S02]  /*173e0*/  LDG.E.128 R48, desc[UR8][R48.64] ;  /* 0x0000000830307981 */ /* 0x000f64000c1e1d00 */
.L_x_43344:
[----:B------:R-:W-:Y:S05]  /*173f0*/  BSYNC.RECONVERGENT B1 ;  /* 0x0000000000017941 */ /* 0x000fea0003800200 */
.L_x_43343:
        /* <DEDUP_REMOVED lines=27> */
.L_x_43351:
        /* <DEDUP_REMOVED lines=13> */
.L_x_43353:
[----:B------:R-:W-:Y:S05]  /*17680*/  BSYNC.RECONVERGENT B4 ;  /* 0x0000000000047941 */ /* 0x000fea0003800200 */
.L_x_43352:
        /* <DEDUP_REMOVED lines=42> */
.L_x_43350:
[----:B------:R-:W-:Y:S05]  /*17930*/  BSYNC.RECONVERGENT B3 ;  /* 0x0000000000037941 */ /* 0x000fea0003800200 */
.L_x_43349:
        /* <DEDUP_REMOVED lines=9> */
.L_x_43348:
[----:B------:R-:W-:Y:S05]  /*179d0*/  BSYNC.RECONVERGENT B2 ;  /* 0x0000000000027941 */ /* 0x000fea0003800200 */
.L_x_43347:
        /* <DEDUP_REMOVED lines=20> */
.L_x_43358:
        /* <DEDUP_REMOVED lines=13> */
.L_x_43360:
[----:B------:R-:W-:Y:S05]  /*17bf0*/  BSYNC.RECONVERGENT B4 ;  /* 0x0000000000047941 */ /* 0x000fea0003800200 */
.L_x_43359:
        /* <DEDUP_REMOVED lines=42> */
.L_x_43357:
[----:B------:R-:W-:Y:S05]  /*17ea0*/  BSYNC.RECONVERGENT B3 ;  /* 0x0000000000037941 */ /* 0x000fea0003800200 */
.L_x_43356:
        /* <DEDUP_REMOVED lines=9> */
.L_x_43355:
[----:B------:R-:W-:Y:S05]  /*17f40*/  BSYNC.RECONVERGENT B2 ;  /* 0x0000000000027941 */ /* 0x000fea0003800200 */
.L_x_43354:
        /* <DEDUP_REMOVED lines=20> */
.L_x_43365:
        /* <DEDUP_REMOVED lines=13> */
.L_x_43367:
[----:B------:R-:W-:Y:S05]  /*18160*/  BSYNC.RECONVERGENT B4 ;  /* 0x0000000000047941 */ /* 0x000fea0003800200 */
.L_x_43366:
        /* <DEDUP_REMOVED lines=42> */
.L_x_43364:
[----:B------:R-:W-:Y:S05]  /*18410*/  BSYNC.RECONVERGENT B3 ;  /* 0x0000000000037941 */ /* 0x000fea0003800200 */
.L_x_43363:
        /* <DEDUP_REMOVED lines=9> */
.L_x_43362:
[----:B------:R-:W-:Y:S05]  /*184b0*/  BSYNC.RECONVERGENT B2 ;  /* 0x0000000000027941 */ /* 0x000fea0003800200 */
.L_x_43361:
        /* <DEDUP_REMOVED lines=19> */
.L_x_43371:
        /* <DEDUP_REMOVED lines=13> */
.L_x_43373:
[----:B------:R-:W-:Y:S05]  /*186c0*/  BSYNC.RECONVERGENT B3 ;  /* 0x0000000000037941 */ /* 0x000fea0003800200 */
.L_x_43372:
        /* <DEDUP_REMOVED lines=42> */
.L_x_43370:
[----:B------:R-:W-:Y:S05]  /*18970*/  BSYNC.RECONVERGENT B2 ;  /* 0x0000000000027941 */ /* 0x000fea0003800200 */
.L_x_43369:
        /* <DEDUP_REMOVED lines=10> */
.L_x_43346:
[----:B------:R-:W-:Y:S01]  /*18a20*/  BSSY.RECONVERGENT B2, `(.L_x_43374) ;  /* 0x0000056000027945 */ /* 0x000fe20003800200 */
[----:B------:R-:W-:Y:S01]  /*18a30*/  IMAD.MOV.U32 R14, RZ, RZ, R135 ;  /* 0x000000ffff0e7224 */ /* 0x000fe200078e0087 */
[----:B------:R-:W-:Y:S01]  /*18a40*/  MOV R150, R134 ;  /* 0x0000008600967202 */ /* 0x000fe20000000f00 */
        /* <DEDUP_REMOVED lines=18> */
.L_x_43378:
        /* <DEDUP_REMOVED lines=13> */
.L_x_43380:
[----:B------:R-:W-:Y:S05]  /*18c40*/  BSYNC.RECONVERGENT B4 ;  /* 0x0000000000047941 */ /* 0x000fea0003800200 */
.L_x_43379:
        /* <DEDUP_REMOVED lines=42> */
.L_x_43377:
[----:B------:R-:W-:Y:S05]  /*18ef0*/  BSYNC.RECONVERGENT B3 ;  /* 0x0000000000037941 */ /* 0x000fea0003800200 */
.L_x_43376:
        /* <DEDUP_REMOVED lines=8> */
.L_x_43375:
[----:B------:R-:W-:Y:S05]  /*18f80*/  BSYNC.RECONVERGENT B2 ;  /* 0x0000000000027941 */ /* 0x000fea0003800200 */
.L_x_43374:
        /* <DEDUP_REMOVED lines=17> */
.L_x_43385:
        /* <DEDUP_REMOVED lines=13> */
.L_x_43387:
[----:B------:R-:W-:Y:S05]  /*19170*/  BSYNC.RECONVERGENT B4 ;  /* 0x0000000000047941 */ /* 0x000fea0003800200 */
.L_x_43386:
        /* <DEDUP_REMOVED lines=42> */
.L_x_43384:
[----:B------:R-:W-:Y:S05]  /*19420*/  BSYNC.RECONVERGENT B3 ;  /* 0x0000000000037941 */ /* 0x000fea0003800200 */
.L_x_43383:
        /* <DEDUP_REMOVED lines=8> */
.L_x_43382:
[----:B------:R-:W-:Y:S05]  /*194b0*/  BSYNC.RECONVERGENT B2 ;  /* 0x0000000000027941 */ /* 0x000fea0003800200 */
.L_x_43381:
        /* <DEDUP_REMOVED lines=17> */
.L_x_43392:
        /* <DEDUP_REMOVED lines=13> */
.L_x_43394:
[----:B------:R-:W-:Y:S05]  /*196a0*/  BSYNC.RECONVERGENT B4 ;  /* 0x0000000000047941 */ /* 0x000fea0003800200 */
.L_x_43393:
        /* <DEDUP_REMOVED lines=43> */
.L_x_43391:
[----:B------:R-:W-:Y:S05]  /*19960*/  BSYNC.RECONVERGENT B3 ;  /* 0x0000000000037941 */ /* 0x000fea0003800200 */
.L_x_43390:
        /* <DEDUP_REMOVED lines=8> */
.L_x_43389:
[----:B------:R-:W-:Y:S05]  /*199f0*/  BSYNC.RECONVERGENT B2 ;  /* 0x0000000000027941 */ /* 0x000fea0003800200 */
.L_x_43388:
        /* <DEDUP_REMOVED lines=16> */
.L_x_43397:
        /* <DEDUP_REMOVED lines=13> */
.L_x_43399:
[----:B------:R-:W-:Y:S05]  /*19bd0*/  BSYNC.RECONVERGENT B3 ;  /* 0x0000000000037941 */ /* 0x000fea0003800200 */
.L_x_43398:
        /* <DEDUP_REMOVED lines=43> */
.L_x_43396:
[----:B------:R-:W-:Y:S05]  /*19e90*/  BSYNC.RECONVERGENT B2 ;  /* 0x0000000000027941 */ /* 0x000fea0003800200 */
.L_x_43395:
        /* <DEDUP_REMOVED lines=8> */
.L_x_43368:
[----:B------:R-:W-:Y:S05]  /*19f20*/  BSYNC.RECONVERGENT B1 ;  /* 0x0000000000017941 */ /* 0x000fea0003800200 */
.L_x_43345:
[----:B------:R-:W-:Y:S01]  /*19f30*/  VIADD R135, R132, 0x100 ;  /* 0x0000010084877836 */ /* 0x000fe20000000000 */
[----:B------:R-:W-:Y:S01]  /*19f40*/  BSSY.RECONVERGENT B1, `(.L_x_43400) ;  /* 0x0000011000017945 */ /* 0x000fe20003800200 */
[----:B------:R-:W-:Y:S02]  /*19f50*/  IADD3 R146, PT, PT, R133, 0x120, RZ ;  /* 0x0000012085927810 */ /* 0x000fe40007ffe0ff */
[----:B------:R-:W-:-:S05]  /*19f60*/  IMAD.WIDE.U32 R134, R135, 0x10, R144 ;  /* 0x0000001087867825 */ /* 0x000fca00078e0090 */
[----:B-----5:R0:W-:Y:S01]  /*19f70*/  STG.E.128 desc[UR8][R134.64], R12 ;  /* 0x0000000c86007986 */ /* 0x0201e2000c101d08 */
[----:B------:R-:W-:Y:S05]  /*19f80*/  @!P1 BRA `(.L_x_43401) ;  /* 0x0000000000309947 */ /* 0x000fea0003800000 */
[----:B0-----:R-:W0:Y:S01]  /*19f90*/  LDC.64 R134, c[0x0][0x3b0] ;  /* 0x0000ec00ff867b82 */ /* 0x001e220000000a00 */
[----:B------:R-:W-:Y:S01]  /*19fa0*/  IMAD.U32 R141, R136, 0x10000, RZ ;  /* 0x00010000888d7824 */ /* 0x000fe200078e00ff */
[----:B------:R-:W-:Y:S01]  /*19fb0*/  LOP3.LUT R139, R137, 0xffff, RZ, 0xc0, !PT ;  /* 0x0000ffff898b7812 */ /* 0x000fe200078ec0ff */
[----:B------:R-:W-:Y:S01]  /*19fc0*/  VIADD R133, R133, 0x100 ;  /* 0x0000010085857836 */ /* 0x000fe20000000000 */
[----:B------:R-:W-:Y:S02]  /*19fd0*/  LOP3.LUT R152, R11, 0xff, RZ, 0xc0, !PT ;  /* 0x000000ff0b987812 */ /* 0x000fe400078ec0ff */
[----:B------:R-:W-:-:S04]  /*19fe0*/  LOP3.LUT R148, R141, 0xff0000, RZ, 0xc0, !PT ;  /* 0x00ff00008d947812 */ /* 0x000fc800078ec0ff */
[----:B------:R-:W-:Y:S02]  /*19ff0*/  LEA R139, R139, R148, 0x18 ;  /* 0x000000948b8b7211 */ /* 0x000fe400078ec0ff */
[----:B------:R-:W-:Y:S02]  /*1a000*/  LOP3.LUT R148, R9, 0xff, RZ, 0xc0, !PT ;  /* 0x000000ff09947812 */ /* 0x000fe400078ec0ff */
[----:B------:R-:W-:-:S05]  /*1a010*/  LEA R139, R152, R139, 0x8 ;  /* 0x0000008b988b7211 */ /* 0x000fca00078e40ff */
[----:B------:R-:W-:Y:S02]  /*1a020*/  IMAD.IADD R139, R139, 0x1, R148 ;  /* 0x000000018b8b7824 */ /* 0x000fe400078e0294 */
[----:B0-----:R-:W-:-:S05]  /*1a030*/  IMAD.WIDE.U32 R134, R133, 0x4, R134 ;  /* 0x0000000485867825 */ /* 0x001fca00078e0086 */
[----:B------:R1:W-:Y:S02]  /*1a040*/  STG.E desc[UR8][R134.64], R139 ;  /* 0x0000008b86007986 */ /* 0x0003e4000c101908 */
.L_x_43401:
[----:B------:R-:W-:Y:S05]  /*1a050*/  BSYNC.RECONVERGENT B1 ;  /* 0x0000000000017941 */ /* 0x000fea0003800200 */
.L_x_43400:
[----:B------:R-:W-:Y:S04]  /*1a060*/  BSSY.RECONVERGENT B1, `(.L_x_43402) ;  /* 0x0000005000017945 */ /* 0x000fe80003800200 */
[----:B------:R-:W-:Y:S05]  /*1a070*/  @!P1 BRA `(.L_x_43403) ;  /* 0x00000000000c9947 */ /* 0x000fea0003800000 */
[----:B------:R-:W2:Y:S02]  /*1a080*/  LDC.64 R48, c[0x0][0x390] ;  /* 0x0000e400ff307b82 */ /* 0x000ea40000000a00 */
[----:B--2---:R-:W-:-:S06]  /*1a090*/  IMAD.WIDE.U32 R48, R146, 0x10, R48 ;  /* 0x0000001092307825 */ /* 0x004fcc00078e0030 */
[----:B------:R-:W5:Y:S02]  /*1a0a0*/  LDG.E.128 R48, desc[UR8][R48.64] ;  /* 0x0000000830307981 */ /* 0x000f64000c1e1d00 */
.L_x_43403:
[----:B------:R-:W-:Y:S05]  /*1a0b0*/  BSYNC.RECONVERGENT B1 ;  /* 0x0000000000017941 */ /* 0x000fea0003800200 */
.L_x_43402:
        /* <DEDUP_REMOVED lines=27> */
.L_x_43410:
        /* <DEDUP_REMOVED lines=13> */
.L_x_43412:
[----:B------:R-:W-:Y:S05]  /*1a340*/  BSYNC.RECONVERGENT B4 ;  /* 0x0000000000047941 */ /* 0x000fea0003800200 */
.L_x_43411:
        /* <DEDUP_REMOVED lines=42> */
.L_x_43409:
[----:B------:R-:W-:Y:S05]  /*1a5f0*/  BSYNC.RECONVERGENT B3 ;  /* 0x0000000000037941 */ /* 0x000fea0003800200 */
.L_x_43408:
        /* <DEDUP_REMOVED lines=9> */
.L_x_43407:
[----:B------:R-:W-:Y:S05]  /*1a690*/  BSYNC.RECONVERGENT B2 ;  /* 0x0000000000027941 */ /* 0x000fea0003800200 */
.L_x_43406:
        /* <DEDUP_REMOVED lines=20> */
.L_x_43417:
        /* <DEDUP_REMOVED lines=13> */
.L_x_43419:
[----:B------:R-:W-:Y:S05]  /*1a8b0*/  BSYNC.RECONVERGENT B4 ;  /* 0x0000000000047941 */ /* 0x000fea0003800200 */
.L_x_43418:
        /* <DEDUP_REMOVED lines=43> */
.L_x_43416:
[----:B------:R-:W-:Y:S05]  /*1ab70*/  BSYNC.RECONVERGENT B3 ;  /* 0x0000000000037941 */ /* 0x000fea0003800200 */
.L_x_43415:
        /* <DEDUP_REMOVED lines=9> */
.L_x_43414:
[----:B------:R-:W-:Y:S05]  /*1ac10*/  BSYNC.RECONVERGENT B2 ;  /* 0x0000000000027941 */ /* 0x000fea0003800200 */
.L_x_43413:
        /* <DEDUP_REMOVED lines=20> */
.L_x_43424:
        /* <DEDUP_REMOVED lines=13> */
.L_x_43426:
[----:B------:R-:W-:Y:S05]  /*1ae30*/  BSYNC.RECONVERGENT B4 ;  /* 0x0000000000047941 */ /* 0x000fea0003800200 */
.L_x_43425:
        /* <DEDUP_REMOVED lines=43> */
.L_x_43423:
[----:B------:R-:W-:Y:S05]  /*1b0f0*/  BSYNC.RECONVERGENT B3 ;  /* 0x0000000000037941 */ /* 0x000fea0003800200 */
.L_x_43422:
        /* <DEDUP_REMOVED lines=9> */
.L_x_43421:
[----:B------:R-:W-:Y:S05]  /*1b190*/  BSYNC.RECONVERGENT B2 ;  /* 0x0000000000027941 */ /* 0x000fea0003800200 */
.L_x_43420:
        /* <DEDUP_REMOVED lines=19> */
.L_x_43430:
        /* <DEDUP_REMOVED lines=13> */
.L_x_43432:
[----:B------:R-:W-:Y:S05]  /*1b3a0*/  BSYNC.RECONVERGENT B3 ;  /* 0x0000000000037941 */ /* 0x000fea0003800200 */
.L_x_43431:
        /* <DEDUP_REMOVED lines=42> */
[----:B------:R-:W-:-:S07]  /*1b650*/  HFMA2 R138, -RZ, RZ, 0, 0 ;  /* 0x00000000ff8a7431 */ /* 0x000fce00000001ff */
.L_x_43429:
[----:B------:R-:W-:Y:S05]  /*1b660*/  BSYNC.RECONVERGENT B2 ;  /* 0x0000000000027941 */ /* 0x000fea0003800200 */
.L_x_43428:
        /* <DEDUP_REMOVED lines=10> */
.L_x_43405:
[----:B------:R-:W-:Y:S01]  /*1b710*/  BSSY.RECONVERGENT B2, `(.L_x_43433) ;  /* 0x0000057000027945 */ /* 0x000fe20003800200 */
[----:B------:R-:W-:Y:S01]  /*1b720*/  HFMA2 R132, -RZ, RZ, 0, 0 ;  /* 0x00000000ff847431 */ /* 0x000fe200000001ff */
        /* <DEDUP_REMOVED lines=19> */
.L_x_43437:
        /* <DEDUP_REMOVED lines=13> */
.L_x_43439:
[----:B------:R-:W-:Y:S05]  /*1b930*/  BSYNC.RECONVERGENT B4 ;  /* 0x0000000000047941 */ /* 0x000fea0003800200 */
.L_x_43438:
        /* <DEDUP_REMOVED lines=42> */
[----:B------:R-:W-:-:S07]  /*1bbe0*/  MOV R139, R132 ;  /* 0x00000084008b7202 */ /* 0x000fce0000000f00 */
.L_x_43436:
[----:B------:R-:W-:Y:S05]  /*1bbf0*/  BSYNC.RECONVERGENT B3 ;  /* 0x0000000000037941 */ /* 0x000fea0003800200 */
.L_x_43435:
        /* <DEDUP_REMOVED lines=8> */
.L_x_43434:
[----:B------:R-:W-:Y:S05]  /*1bc80*/  BSYNC.RECONVERGENT B2 ;  /* 0x0000000000027941 */ /* 0x000fea0003800200 */
.L_x_43433:
        /* <DEDUP_REMOVED lines=17> */
.L_x_43444:
        /* <DEDUP_REMOVED lines=13> */
.L_x_43446:
[----:B------:R-:W-:Y:S05]  /*1be70*/  BSYNC.RECONVERGENT B4 ;  /* 0x0000000000047941 */ /* 0x000fea0003800200 */
.L_x_43445:
        /* <DEDUP_REMOVED lines=42> */
.L_x_43443:
[----:B------:R-:W-:Y:S05]  /*1c120*/  BSYNC.RECONVERGENT B3 ;  /* 0x0000000000037941 */ /* 0x000fea0003800200 */
.L_x_43442:
        /* <DEDUP_REMOVED lines=8> */
.L_x_43441:
[----:B------:R-:W-:Y:S05]  /*1c1b0*/  BSYNC.RECONVERGENT B2 ;  /* 0x0000000000027941 */ /* 0x000fea0003800200 */
.L_x_43440:
        /* <DEDUP_REMOVED lines=17> */
.L_x_43451:
        /* <DEDUP_REMOVED lines=13> */
.L_x_43453:
[----:B------:R-:W-:Y:S05]  /*1c3a0*/  BSYNC.RECONVERGENT B4 ;  /* 0x0000000000047941 */ /* 0x000fea0003800200 */
.L_x_43452:
        /* <DEDUP_REMOVED lines=43> */
.L_x_43450:
[----:B------:R-:W-:Y:S05]  /*1c660*/  BSYNC.RECONVERGENT B3 ;  /* 0x0000000000037941 */ /* 0x000fea0003800200 */
.L_x_43449:
        /* <DEDUP_REMOVED lines=8> */
.L_x_43448:
[----:B------:R-:W-:Y:S05]  /*1c6f0*/  BSYNC.RECONVERGENT B2 ;  /* 0x0000000000027941 */ /* 0x000fea0003800200 */
.L_x_43447:
        /* <DEDUP_REMOVED lines=16> */
.L_x_43456:
        /* <DEDUP_REMOVED lines=13> */
.L_x_43458:
[----:B------:R-:W-:Y:S05]  /*1c8d0*/  BSYNC.RECONVERGENT B3 ;  /* 0x0000000000037941 */ /* 0x000fea0003800200 */
.L_x_43457:
        /* <DEDUP_REMOVED lines=43> */
.L_x_43455:
[----:B------:R-:W-:Y:S05]  /*1cb90*/  BSYNC.RECONVERGENT B2 ;  /* 0x0000000000027941 */ /* 0x000fea0003800200 */
.L_x_43454:
[----:B------:R-:W-:Y:S01]  /*1cba0*/  I2FP.F32.U32 R135, R135 ;  /* 0x0000008700877245 */ /* 0x000fe20000201000 */
[----:B------:R-:W-:Y:S02]  /*1cbb0*/  HFMA2 R140, -RZ, RZ, 0.1171875, 0 ;  /* 0x2f800000ff8c7431 */ /* 0x000fe400000001ff */
[----:B-----5:R-:W-:-:S03]  /*1cbc0*/  FMUL.FTZ R137, R51, UR13 ;  /* 0x0000000d33897c20 */ /* 0x020fc60008410000 */
[----:B------:R-:W-:-:S05]  /*1cbd0*/  FFMA.FTZ R135, R135, R140, 1.1641532182693481445e-10 ;  /* 0x2f00000087877423 */ /* 0x000fca000001008c */
[----:B------:R-:W-:Y:S01]  /*1cbe0*/  FSETP.GTU.FTZ.AND P0, PT, R135, UR10, PT ;  /* 0x0000000a87007c0b */ /* 0x000fe2000bf1c000 */
[----:B------:R-:W-:-:S03]  /*1cbf0*/  FMUL.FTZ R135, R137, UR12 ;  /* 0x0000000c89877c20 */ /* 0x000fc60008410000 */
[----:B------:R-:W-:Y:S02]  /*1cc00*/  SEL R137, RZ, 0x1, P0 ;  /* 0x00000001ff897807 */ /* 0x000fe40000000000 */
[----:B------:R-:W-:-:S07]  /*1cc10*/  FSEL R135, R135, RZ, !P0 ;  /* 0x000000ff87877208 */ /* 0x000fce0004000000 */
.L_x_43427:
[----:B------:R-:W-:Y:S05]  /*1cc20*/  BSYNC.RECONVERGENT B1 ;  /* 0x0000000000017941 */ /* 0x000fea0003800200 */
.L_x_43404:
[----:B------:R-:W-:Y:S01]  /*1cc30*/  FADD.FTZ R140, RZ, R44 ;  /* 0x0000002cff8c7221 */ /* 0x000fe20000010000 */
        /* <DEDUP_REMOVED lines=55> */
.L_x_43460:
[----:B------:R-:W-:Y:S05]  /*1cfb0*/  BSYNC.RECONVERGENT B1 ;  /* 0x0000000000017941 */ /* 0x000fea0003800200 */
.L_x_43459:
        /* <DEDUP_REMOVED lines=104> */
.L_x_43476:
        /* <DEDUP_REMOVED lines=17> */
[----:B------:R-:W0:Y:S01]  /*1d750*/  LDC.64 R154, c[0x0][0x428] ;  /* 0x00010a00ff9a7b82 */ /* 0x000e220000000a00 */
[----:B------:R-:W-:Y:S02]  /*1d760*/  FSEL R142, R149, RZ, !P1 ;  /* 0x000000ff958e7208 */ /* 0x000fe40004800000 */
[----:B------:R-:W-:-:S03]  /*1d770*/  IMAD R2, R2, R143, RZ ;  /* 0x0000008f02027224 */ /* 0x000fc600078e02ff */
        /* <DEDUP_REMOVED lines=43> */
[----:B------:R-:W-:Y:S01]  /*1da30*/  LOP3.LUT R2, R141, 0x1f, RZ, 0xc0, !PT ;  /* 0x0000001f8d027812 */ /* 0x000fe200078ec0ff */
[C---:B------:R-:W-:Y:S01]  /*1da40*/  FMUL.FTZ R37, R140.reuse, R21 ;  /* 0x000000158c257220 */ /* 0x040fe20000410000 */
[C---:B------:R-:W-:Y:S01]  /*1da50*/  FMUL.FTZ R153, R140.reuse, R44 ;  /* 0x0000002c8c997220 */ /* 0x040fe20000410000 */
[----:B------:R-:W-:Y:S01]  /*1da60*/  FMUL.FTZ R152, R140, R45 ;  /* 0x0000002d8c987220 */ /* 0x000fe20000410000 */
[----:B------:R-:W-:Y:S01]  /*1da70*/  LEA.HI.SX32 R142, R142, R2, 0x1e ;  /* 0x000000028e8e7211 */ /* 0x000fe200078ff2ff */
[C---:B------:R-:W-:Y:S01]  /*1da80*/  FMUL.FTZ R151, R140.reuse, R46 ;  /* 0x0000002e8c977220 */ /* 0x040fe20000410000 */
[C---:B------:R-:W-:Y:S01]  /*1da90*/  FMUL.FTZ R150, R140.reuse, R47 ;  /* 0x0000002f8c967220 */ /* 0x040fe20000410000 */
        /* <DEDUP_REMOVED lines=24> */
[----:B------:R-:W-:Y:S01]  /*1dc20*/  FFMA.FTZ R16, R149, R124, R84 ;  /* 0x0000007c95107223 */ /* 0x000fe20000010054 */
[----:B------:R-:W-:Y:S01]  /*1dc30*/  FFMA.FTZ R17, R148, R125, R85 ;  /* 0x0000007d94117223 */ /* 0x000fe20000010055 */
[----:B------:R-:W-:Y:S01]  /*1dc40*/  FFMA.FTZ R18, R147, R126, R86 ;  /* 0x0000007e93127223 */ /* 0x000fe20000010056 */
[----:B------:R-:W-:Y:S01]  /*1dc50*/  FFMA.FTZ R19, R146, R127, R87 ;  /* 0x0000007f92137223 */ /* 0x000fe20000010057 */
[----:B------:R-:W-:Y:S01]  /*1dc60*/  IMAD.WIDE.U32 R20, R21, 0x10, R154 ;  /* 0x0000001015147825 */ /* 0x000fe200078e009a */
[----:B------:R0:W-:Y:S03]  /*1dc70*/  STG.E.128 desc[UR8][R22.64], R12 ;  /* 0x0000000c16007986 */ /* 0x0001e6000c101d08 */
        /* <DEDUP_REMOVED lines=17> */
[C---:B0-----:R-:W-:Y:S01]  /*1dd90*/  IADD3 R15, PT, PT, R142.reuse, 0x60, RZ ;  /* 0x000000608e0f7810 */ /* 0x041fe20007ffe0ff */
[----:B------:R-:W-:-:S02]  /*1dda0*/  VIADD R13, R142, 0x80 ;  /* 0x000000808e0d7836 */ /* 0x000fc40000000000 */
[----:B------:R-:W-:Y:S01]  /*1ddb0*/  FFMA.FTZ R22, R143, R122, R82 ;  /* 0x0000007a8f167223 */ /* 0x000fe20000010052 */
[----:B------:R-:W-:Y:S01]  /*1ddc0*/  FFMA.FTZ R23, R141, R123, R83 ;  /* 0x0000007b8d177223 */ /* 0x000fe20000010053 */
[----:B-1----:R-:W-:Y:S02]  /*1ddd0*/  VIADD R17, R142, 0x40 ;  /* 0x000000408e117836 */ /* 0x002fe40000000000 */
[----:B------:R-:W-:Y:S01]  /*1dde0*/  FFMA.FTZ R20, R145, R120, R80 ;  /* 0x0000007891147223 */ /* 0x000fe20000010050 */
[----:B------:R-:W-:Y:S01]  /*1ddf0*/  FFMA.FTZ R21, R144, R121, R81 ;  /* 0x0000007990157223 */ /* 0x000fe20000010051 */
[----:B------:R-:W-:Y:S01]  /*1de00*/  IMAD.WIDE.U32 R14, R15, 0x10, R154 ;  /* 0x000000100f0e7825 */ /* 0x000fe200078e009a */
[----:B------:R-:W-:-:S03]  /*1de10*/  IADD3 R147, PT, PT, R142, 0xa0, RZ ;  /* 0x000000a08e937810 */ /* 0x000fc60007ffe0ff */
[----:B------:R-:W-:Y:S01]  /*1de20*/  FMUL.FTZ R24, R140, R24 ;  /* 0x000000188c187220 */ /* 0x000fe20000410000 */
[C---:B------:R-:W-:Y:S01]  /*1de30*/  IADD3 R143, PT, PT, R142.reuse, 0xe0, RZ ;  /* 0x000000e08e8f7810 */ /* 0x040fe20007ffe0ff */
[----:B------:R-:W-:Y:S01]  /*1de40*/  IMAD.WIDE.U32 R16, R17, 0x10, R154 ;  /* 0x0000001011107825 */ /* 0x000fe200078e009a */
[----:B------:R-:W-:-:S03]  /*1de50*/  IADD3 R19, PT, PT, R142, 0x120, RZ ;  /* 0x000001208e137810 */ /* 0x000fc60007ffe0ff */
[C---:B------:R-:W-:Y:S01]  /*1de60*/  FMUL.FTZ R25, R140.reuse, R25 ;  /* 0x000000198c197220 */ /* 0x040fe20000410000 */
[----:B------:R-:W-:Y:S01]  /*1de70*/  FMUL.FTZ R26, R140, R26 ;  /* 0x0000001a8c1a7220 */ /* 0x000fe20000410000 */
[----:B------:R-:W-:-:S04]  /*1de80*/  IMAD.WIDE.U32 R12, R13, 0x10, R154 ;  /* 0x000000100d0c7825 */ /* 0x000fc800078e009a */
[C---:B------:R-:W-:Y:S01]  /*1de90*/  FMUL.FTZ R27, R140.reuse, R27 ;  /* 0x0000001b8c1b7220 */ /* 0x040fe20000410000 */
[----:B------:R0:W-:Y:S01]  /*1dea0*/  STG.E.128 desc[UR8][R16.64], R20 ;  /* 0x0000001410007986 */ /* 0x0001e2000c101d08 */
[----:B------:R-:W-:Y:S01]  /*1deb0*/  FMUL.FTZ R132, R140, R132 ;  /* 0x000000848c847220 */ /* 0x000fe20000410000 */
[----:B------:R-:W-:Y:S02]  /*1dec0*/  VIADD R145, R142, 0xc0 ;  /* 0x000000c08e917836 */ /* 0x000fe40000000000 */
[----:B------:R-:W-:Y:S01]  /*1ded0*/  FMUL.FTZ R133, R140, R133 ;  /* 0x000000858c857220 */ /* 0x000fe20000410000 */
[----:B------:R-:W-:Y:S02]  /*1dee0*/  VIADD R141, R142, 0x100 ;  /* 0x000001008e8d7836 */ /* 0x000fe40000000000 */
[C---:B------:R-:W-:Y:S01]  /*1def0*/  FMUL.FTZ R134, R140.reuse, R134 ;  /* 0x000000868c867220 */ /* 0x040fe20000410000 */
[----:B------:R-:W-:Y:S01]  /*1df00*/  FMUL.FTZ R135, R140, R135 ;  /* 0x000000878c877220 */ /* 0x000fe20000410000 */
[----:B------:R1:W-:Y:S01]  /*1df10*/  STG.E.128 desc[UR8][R14.64], R32 ;  /* 0x000000200e007986 */ /* 0x0003e2000c101d08 */
[----:B------:R-:W-:-:S04]  /*1df20*/  IMAD.WIDE.U32 R146, R147, 0x10, R154 ;  /* 0x0000001093927825 */ /* 0x000fc800078e009a */
[----:B------:R-:W-:Y:S01]  /*1df30*/  FFMA.FTZ R18, R38, R106, R66 ;  /* 0x0000006a26127223 */ /* 0x000fe20000010042 */
[----:B------:R2:W-:Y:S01]  /*1df40*/  STG.E.128 desc[UR8][R12.64], R28 ;  /* 0x0000001c0c007986 */ /* 0x0005e2000c101d08 */
[----:B------:R-:W-:-:S04]  /*1df50*/  IMAD.WIDE.U32 R144, R145, 0x10, R154 ;  /* 0x0000001091907825 */ /* 0x000fc800078e009a */
[----:B------:R-:W-:-:S04]  /*1df60*/  IMAD.WIDE.U32 R142, R143, 0x10, R154 ;  /* 0x000000108f8e7825 */ /* 0x000fc800078e009a */
[----:B0-----:R-:W-:Y:S01]  /*1df70*/  FFMA.FTZ R16, R36, R104, R64 ;  /* 0x0000006824107223 */ /* 0x001fe20000010040 */
[----:B------:R-:W-:Y:S01]  /*1df80*/  FFMA.FTZ R17, R37, R105, R65 ;  /* 0x0000006925117223 */ /* 0x000fe20000010041 */
[----:B------:R-:W-:-:S04]  /*1df90*/  IMAD.WIDE.U32 R140, R141, 0x10, R154 ;  /* 0x000000108d8c7825 */ /* 0x000fc800078e009a */
[----:B------:R-:W-:Y:S01]  /*1dfa0*/  FFMA.FTZ R20, R40, R100, R60 ;  /* 0x0000006428147223 */ /* 0x000fe2000001003c */
[----:B------:R-:W-:Y:S01]  /*1dfb0*/  FFMA.FTZ R21, R41, R101, R61 ;  /* 0x0000006529157223 */ /* 0x000fe2000001003d */
[----:B------:R-:W-:Y:S01]  /*1dfc0*/  FFMA.FTZ R22, R42, R102, R62 ;  /* 0x000000662a167223 */ /* 0x000fe2000001003e */
[----:B------:R-:W-:-:S04]  /*1dfd0*/  IMAD.WIDE.U32 R154, R19, 0x10, R154 ;  /* 0x00000010139a7825 */ /* 0x000fc800078e009a */
        /* <DEDUP_REMOVED lines=14> */
[----:B------:R0:W-:Y:S04]  /*1e0c0*/  STG.E.128 desc[UR8][R146.64], R12 ;  /* 0x0000000c92007986 */ /* 0x0001e8000c101d08 */
[----:B------:R0:W-:Y:S04]  /*1e0d0*/  STG.E.128 desc[UR8][R144.64], R16 ;  /* 0x0000001090007986 */ /* 0x0001e8000c101d08 */
[----:B------:R0:W-:Y:S04]  /*1e0e0*/  STG.E.128 desc[UR8][R142.64], R20 ;  /* 0x000000148e007986 */ /* 0x0001e8000c101d08 */
[----:B------:R0:W-:Y:S04]  /*1e0f0*/  STG.E.128 desc[UR8][R140.64], R24 ;  /* 0x000000188c007986 */ /* 0x0001e8000c101d08 */
[----:B------:R0:W-:Y:S02]  /*1e100*/  STG.E.128 desc[UR8][R154.64], R28 ;  /* 0x0000001c9a007986 */ /* 0x0001e4000c101d08 */
.L_x_43463:
[----:B------:R-:W-:Y:S05]  /*1e110*/  BSYNC.RECONVERGENT B1 ;  /* 0x0000000000017941 */ /* 0x000fea0003800200 */
.L_x_43462:
[----:B0-----:R-:W0:Y:S02]  /*1e120*/  LDC.64 R12, c[0x0][0x380] ;  /* 0x0000e000ff0c7b82 */ /* 0x001e240000000a00 */
[----:B0-----:R-:W-:-:S05]  /*1e130*/  IMAD R3, R12, 0x4, R3 ;  /* 0x000000040c037824 */ /* 0x001fca00078e0203 */
[----:B------:R-:W-:-:S13]  /*1e140*/  ISETP.GE.AND P0, PT, R3, R13, PT ;  /* 0x0000000d0300720c */ /* 0x000fda0003f06270 */
[----:B------:R-:W-:Y:S05]  /*1e150*/  @!P0 BRA `(.L_x_43464) ;  /* 0xfffffe2800688947 */ /* 0x000fea000383ffff */
[----:B------:R-:W-:Y:S05]  /*1e160*/  BSYNC B0 ;  /* 0x0000000000007941 */ /* 0x000fea0003800000 */
.L_x_42872:
[----:B------:R-:W-:Y:S05]  /*1e170*/  EXIT ;  /* 0x000000000000794d */ /* 0x000fea0003800000 */
.L_x_43461:
[----:B------:R-:W-:Y:S01]  /*1e180*/  HFMA2 R155, -RZ, RZ, 0, 1.847743988037109375e-06 ;  /* 0x0000001fff9b7431 */ /* 0x000fe200000001ff */
[----:B------:R-:W-:Y:S01]  /*1e190*/  BSSY B1, `(.L_x_43465) ;  /* 0x0000007000017945 */ /* 0x000fe20003800000 */
[----:B------:R-:W-:Y:S01]  /*1e1a0*/  MOV R153, R140 ;  /* 0x0000008c00997202 */ /* 0x000fe20000000f00 */
[----:B------:R-:W-:Y:S02]  /*1e1b0*/  IMAD.MOV.U32 R152, RZ, RZ, 0x1 ;  /* 0x00000001ff987424 */ /* 0x000fe400078e00ff */
[----:B------:R-:W-:-:S07]  /*1e1c0*/  IMAD.MOV.U32 R150, RZ, RZ, -0x1 ;  /* 0xffffffffff967424 */ /* 0x000fce00078e00ff */
[----:B0-----:R-:W-:Y:S05]  /*1e1d0*/  WARPSYNC.COLLECTIVE R150, `(.L_x_43466) ;  /* 0x0000000096087348 */ /* 0x001fea0003c00000 */
[----:B------:R1:W2:Y:S02]  /*1e1e0*/  SHFL.BFLY P1, R151, R153, R152, R155 ;  /* 0x0c00009899977389 */ /* 0x0002a4000002009b */
[----:B012---:R-:W-:Y:S05]  /*1e1f0*/  ENDCOLLECTIVE ;  /* 0x000000000000791b */ /* 0x007fea0003800000 */
.L_x_43466:
[----:B------:R-:W-:Y:S05]  /*1e200*/  BSYNC B1 ;  /* 0x0000000000017941 */ /* 0x000fea0003800000 */
.L_x_43465:
        /* <DEDUP_REMOVED lines=9> */
.L_x_43467:
[----:B------:R-:W-:Y:S02]  /*1e2a0*/  IMAD.MOV.U32 R152, RZ, RZ, 0x4 ;  /* 0x00000004ff987424 */ /* 0x000fe400078e00ff */
[----:B------:R-:W-:-:S04]  /*1e2b0*/  IMAD.MOV.U32 R144, RZ, RZ, R151 ;  /* 0x000000ffff907224 */ /* 0x000fc800078e0097 */
[----:B------:R-:W-:-:S05]  /*1e2c0*/  FADD.FTZ R146, R145, R144 ;  /* 0x0000009091927221 */ /* 0x000fca0000010000 */
[----:B------:R-:W-:-:S07]  /*1e2d0*/  MOV R153, R146 ;  /* 0x0000009200997202 */ /* 0x000fce0000000f00 */
[----:B------:R-:W-:Y:S05]  /*1e2e0*/  WARPSYNC.COLLECTIVE R150, `(.L_x_43468) ;  /* 0x0000000096087348 */ /* 0x000fea0003c00000 */
[----:B------:R0:W1:Y:S02]  /*1e2f0*/  SHFL.BFLY P1, R151, R153, R152, R155 ;  /* 0x0c00009899977389 */ /* 0x000064000002009b */
[----:B01----:R-:W-:Y:S05]  /*1e300*/  ENDCOLLECTIVE ;  /* 0x000000000000791b */ /* 0x003fea0003800000 */
.L_x_43468:
[----:B------:R-:W-:Y:S01]  /*1e310*/  HFMA2 R152, -RZ, RZ, 0, 4.76837158203125e-07 ;  /* 0x00000008ff987431 */ /* 0x000fe200000001ff */
[----:B------:R-:W-:-:S05]  /*1e320*/  MOV R147, R151 ;  /* 0x0000009700937202 */ /* 0x000fca0000000f00 */
[----:B------:R-:W-:-:S04]  /*1e330*/  FADD.FTZ R147, R146, R147 ;  /* 0x0000009392937221 */ /* 0x000fc80000010000 */
[----:B------:R-:W-:-:S07]  /*1e340*/  IMAD.MOV.U32 R153, RZ, RZ, R147 ;  /* 0x000000ffff997224 */ /* 0x000fce00078e0093 */
[----:B------:R-:W-:Y:S05]  /*1e350*/  WARPSYNC.COLLECTIVE R150, `(.L_x_43469) ;  /* 0x0000000096087348 */ /* 0x000fea0003c00000 */
[----:B------:R0:W1:Y:S02]  /*1e360*/  SHFL.BFLY P1, R151, R153, R152, R155 ;  /* 0x0c00009899977389 */ /* 0x000064000002009b */
[----:B01----:R-:W-:Y:S05]  /*1e370*/  ENDCOLLECTIVE ;  /* 0x000000000000791b */ /* 0x003fea0003800000 */
.L_x_43469:
        /* <DEDUP_REMOVED lines=8> */
.L_x_43470:
        /* <DEDUP_REMOVED lines=88> */
.L_x_43471:
[----:B------:R-:W-:Y:S02]  /*1e980*/  IMAD.MOV.U32 R152, RZ, RZ, 0x2 ;  /* 0x00000002ff987424 */ /* 0x000fe400078e00ff */
[----:B------:R-:W-:-:S04]  /*1e990*/  IMAD.MOV.U32 R145, RZ, RZ, R151 ;  /* 0x000000ffff917224 */ /* 0x000fc800078e0097 */
[----:B------:R-:W-:-:S05]  /*1e9a0*/  FADD.FTZ R145, R140, R145 ;  /* 0x000000918c917221 */ /* 0x000fca0000010000 */
[----:B------:R-:W-:-:S07]  /*1e9b0*/  MOV R153, R145 ;  /* 0x0000009100997202 */ /* 0x000fce0000000f00 */
[----:B------:R-:W-:Y:S05]  /*1e9c0*/  WARPSYNC.COLLECTIVE R150, `(.L_x_43472) ;  /* 0x0000000096087348 */ /* 0x000fea0003c00000 */
[----:B------:R0:W1:Y:S02]  /*1e9d0*/  SHFL.BFLY P1, R151, R153, R152, R155 ;  /* 0x0c00009899977389 */ /* 0x000064000002009b */
[----:B01----:R-:W-:Y:S05]  /*1e9e0*/  ENDCOLLECTIVE ;  /* 0x000000000000791b */ /* 0x003fea0003800000 */
.L_x_43472:
[----:B------:R-:W-:Y:S01]  /*1e9f0*/  HFMA2 R152, -RZ, RZ, 0, 2.384185791015625e-07 ;  /* 0x00000004ff987431 */ /* 0x000fe200000001ff */
[----:B------:R-:W-:-:S05]  /*1ea00*/  MOV R146, R151 ;  /* 0x0000009700927202 */ /* 0x000fca0000000f00 */
[----:B------:R-:W-:-:S04]  /*1ea10*/  FADD.FTZ R146, R145, R146 ;  /* 0x0000009291927221 */ /* 0x000fc80000010000 */
[----:B------:R-:W-:-:S07]  /*1ea20*/  IMAD.MOV.U32 R153, RZ, RZ, R146 ;  /* 0x000000ffff997224 */ /* 0x000fce00078e0092 */
[----:B------:R-:W-:Y:S05]  /*1ea30*/  WARPSYNC.COLLECTIVE R150, `(.L_x_43473) ;  /* 0x0000000096087348 */ /* 0x000fea0003c00000 */
[----:B------:R0:W1:Y:S02]  /*1ea40*/  SHFL.BFLY P1, R151, R153, R152, R155 ;  /* 0x0c00009899977389 */ /* 0x000064000002009b */
[----:B01----:R-:W-:Y:S05]  /*1ea50*/  ENDCOLLECTIVE ;  /* 0x000000000000791b */ /* 0x003fea0003800000 */
.L_x_43473:
[----:B------:R-:W-:Y:S02]  /*1ea60*/  IMAD.MOV.U32 R152, RZ, RZ, 0x8 ;  /* 0x00000008ff987424 */ /* 0x000fe400078e00ff */
[----:B------:R-:W-:-:S04]  /*1ea70*/  IMAD.MOV.U32 R147, RZ, RZ, R151 ;  /* 0x000000ffff937224 */ /* 0x000fc800078e0097 */
[----:B------:R-:W-:-:S05]  /*1ea80*/  FADD.FTZ R147, R146, R147 ;  /* 0x0000009392937221 */ /* 0x000fca0000010000 */
[----:B------:R-:W-:-:S07]  /*1ea90*/  MOV R153, R147 ;  /* 0x0000009300997202 */ /* 0x000fce0000000f00 */
[----:B------:R-:W-:Y:S05]  /*1eaa0*/  WARPSYNC.COLLECTIVE R150, `(.L_x_43474) ;  /* 0x0000000096087348 */ /* 0x000fea0003c00000 */
[----:B------:R0:W1:Y:S02]  /*1eab0*/  SHFL.BFLY P1, R151, R153, R152, R155 ;  /* 0x0c00009899977389 */ /* 0x000064000002009b */
[----:B01----:R-:W-:Y:S05]  /*1eac0*/  ENDCOLLECTIVE ;  /* 0x000000000000791b */ /* 0x003fea0003800000 */
.L_x_43474:
[----:B------:R-:W-:Y:S01]  /*1ead0*/  HFMA2 R152, -RZ, RZ, 0, 9.5367431640625e-07 ;  /* 0x00000010ff987431 */ /* 0x000fe200000001ff */
[----:B------:R-:W-:-:S05]  /*1eae0*/  MOV R148, R151 ;  /* 0x0000009700947202 */ /* 0x000fca0000000f00 */
[----:B------:R-:W-:-:S04]  /*1eaf0*/  FADD.FTZ R148, R147, R148 ;  /* 0x0000009493947221 */ /* 0x000fc80000010000 */
[----:B------:R-:W-:-:S07]  /*1eb00*/  IMAD.MOV.U32 R153, RZ, RZ, R148 ;  /* 0x000000ffff997224 */ /* 0x000fce00078e0094 */
[----:B------:R-:W-:Y:S05]  /*1eb10*/  WARPSYNC.COLLECTIVE R150, `(.L_x_43475) ;  /* 0x0000000096087348 */ /* 0x000fea0003c00000 */
[----:B------:R0:W1:Y:S02]  /*1eb20*/  SHFL.BFLY P1, R151, R153, R152, R155 ;  /* 0x0c00009899977389 */ /* 0x000064000002009b */
[----:B01----:R-:W-:Y:S05]  /*1eb30*/  ENDCOLLECTIVE ;  /* 0x000000000000791b */ /* 0x003fea0003800000 */
.L_x_43475:
[----:B------:R-:W-:Y:S05]  /*1eb40*/  BRA `(.L_x_43476) ;  /* 0xffffffe800bc7947 */ /* 0x000fea000383ffff */
.L_x_43477:
        /* <DEDUP_REMOVED lines=11> */
.L_x_45923:


//--------------------- .text._ZN10layer_norm13ln_fwd_kernelINS_13Kernel_traitsIfffffjLj1280ELj1ELj4ELj1ELj16ENS_18Kernel_traits_baseILj1280EfffffjLj128EEEEELb1ELb1ELb0ELb0EEEvNS_9FwdParamsE --------------------------
	.section	.text._ZN10layer_norm13ln_fwd_kernelINS_13Kernel_traitsIfffffjLj1280ELj1ELj4ELj1ELj16ENS_18Kernel_traits_baseILj1280EfffffjLj128EEEEELb1ELb1ELb0ELb0EEEvNS_9FwdParamsE,"ax",@progbits
	.align	128
        .global         _ZN10layer_norm13ln_fwd_kernelINS_13Kernel_traitsIfffffjLj1280ELj1ELj4ELj1ELj16ENS_18Kernel_traits_baseILj1280EfffffjLj128EEEEELb1ELb1ELb0ELb0EEEvNS_9FwdParamsE
        .type           _ZN10layer_norm13ln_fwd_kernelINS_13Kernel_traitsIfffffjLj1280ELj1ELj4ELj1ELj16ENS_18Kernel_traits_baseILj1280EfffffjLj128EEEEELb1ELb1ELb0ELb0EEEvNS_9FwdParamsE,@function
        .size           _ZN10layer_norm13ln_fwd_kernelINS_13Kernel_traitsIfffffjLj1280ELj1ELj4ELj1ELj16ENS_18Kernel_traits_baseILj1280EfffffjLj128EEEEELb1ELb1ELb0ELb0EEEvNS_9FwdParamsE,(.L_x_45924 - _ZN10layer_norm13ln_fwd_kernelINS_13Kernel_traitsIfffffjLj1280ELj1ELj4ELj1ELj16ENS_18Kernel_traits_baseILj1280EfffffjLj128EEEEELb1ELb1ELb0ELb0EEEvNS_9FwdParamsE)
        .other          _ZN10layer_norm13ln_fwd_kernelINS_13Kernel_traitsIfffffjLj1280ELj1ELj4ELj1ELj16ENS_18Kernel_traits_baseILj1280EfffffjLj128EEEEELb1ELb1ELb0ELb0EEEvNS_9FwdParamsE,@"STO_CUDA_ENTRY STV_DEFAULT"
_ZN10layer_norm13ln_fwd_kernelINS_13Kernel_traitsIfffffjLj1280ELj1ELj4ELj1ELj16ENS_18Kernel_traits_baseILj1280EfffffjLj128EEEEELb1ELb1ELb0ELb0EEEvNS_9FwdParamsE:
.text._ZN10layer_norm13ln_fwd_kernelINS_13Kernel_traitsIfffffjLj1280ELj1ELj4ELj1ELj16ENS_18Kernel_traits_baseILj1280EfffffjLj128EEEEELb1ELb1ELb0ELb0EEEvNS_9FwdParamsE:
        /* <DEDUP_REMOVED lines=24> */
[----:B------:R-:W-:Y:S01]  /*0180*/  SHF.R.U32.HI R168, RZ, 0x5, R173 ;  /* 0x00000005ffa87819 */ /* 0x000fe200000116ad */
[----:B0-----:R-:W-:-:S06]  /*0190*/  USHF.L.U32 UR4, UR5, 0x2, URZ ;  /* 0x0000000205047899 */ /* 0x001fcc00080006ff */
[----:B------:R-:W-:Y:S02]  /*01a0*/  LOP3.LUT R168, R168, UR4, RZ, 0xfc, !PT ;  /* 0x00000004a8a87c12 */ /* 0x000fe4000f8efcff */
[----:B-1----:R-:W-:Y:S02]  /*01b0*/  @P0 IADD3 R178, P1, PT, R4, R7, RZ ;  /* 0x0000000704b20210 */ /* 0x002fe40007f3e0ff */
[----:B------:R-:W-:-:S03]  /*01c0*/  LOP3.LUT R7, R0, 0x1f, RZ, 0x3c, !PT ;  /* 0x0000001f00077812 */ /* 0x000fc600078e3cff */
[----:B------:R-:W-:Y:S01]  /*01d0*/  @P0 IMAD.X R179, RZ, RZ, R5, P1 ;  /* 0x000000ffffb30224 */ /* 0x000fe200008e0605 */
[----:B------:R-:W-:-:S04]  /*01e0*/  LEA.HI.SX32 R170, R6, R7, 0x1e ;  /* 0x0000000706aa7211 */ /* 0x000fc800078ff2ff */
        /* <DEDUP_REMOVED lines=20> */
[----:B------:R-:W2:Y:S08]  /*0330*/  @P0 LDC.64 R16, c[0x0][0x3d0] ;  /* 0x0000f400ff100b82 */ /* 0x000eb00000000a00 */
[----:B------:R-:W1:Y:S01]  /*0340*/  @P0 LDC.64 R18, c[0x0][0x438] ;  /* 0x00010e00ff120b82 */ /* 0x000e620000000a00 */
[----:B------:R-:W-:Y:S01]  /*0350*/  @P3 LOP3.LUT R0, R0, 0x20, RZ, 0xfc, !PT ;  /* 0x0000002000003812 */ /* 0x000fe200078efcff */
[----:B------:R1:W5:Y:S06]  /*0360*/  @P3 LDG.E.128 R116, desc[UR6][R8.64] ;  /* 0x0000000608743981 */ /* 0x00036c000c1e1d00 */
[----:B------:R-:W1:Y:S01]  /*0370*/  @P0 LDC.64 R128, c[0x0][0x3e8] ;  /* 0x0000fa00ff800b82 */ /* 0x000e620000000a00 */
[----:B------:R-:W-:Y:S01]  /*0380*/  ISETP.GE.U32.AND P3, PT, R170, 0xe0, PT ;  /* 0x000000e0aa00780c */ /* 0x000fe20003f66070 */
[----:B---3--:R-:W-:-:S06]  /*0390*/  @P5 IMAD.WIDE.U32 R10, R0, 0x10, R10 ;  /* 0x00000010000a5825 */ /* 0x008fcc00078e000a */
[----:B------:R-:W3:Y:S01]  /*03a0*/  @P1 LDC.64 R130, c[0x0][0x3d0] ;  /* 0x0000f400ff821b82 */ /* 0x000ee20000000a00 */
[----:B----4-:R-:W-:Y:S01]  /*03b0*/  @P5 IMAD.WIDE.U32 R12, R0, 0x10, R12 ;  /* 0x00000010000c5825 */ /* 0x010fe200078e000c */
[----:B------:R-:W-:Y:S01]  /*03c0*/  ISETP.GE.U32.AND P6, PT, R170, 0x100, PT ;  /* 0x00000100aa00780c */ /* 0x000fe20003fc6070 */
[----:B------:R4:W5:Y:S05]  /*03d0*/  @P5 LDG.E.128 R112, desc[UR6][R10.64] ;  /* 0x000000060a705981 */ /* 0x00096a000c1e1d00 */
[----:B------:R-:W3:Y:S01]  /*03e0*/  @P1 LDC.64 R132, c[0x0][0x438] ;  /* 0x00010e00ff841b82 */ /* 0x000ee20000000a00 */
[C---:B0-----:R-:W-:Y:S01]  /*03f0*/  @P5 IMAD.WIDE.U32 R14, R0.reuse, 0x10, R14 ;  /* 0x00000010000e5825 */ /* 0x041fe200078e000e */
[----:B------:R-:W-:Y:S01]  /*0400*/  @P5 IADD3 R0, PT, PT, R0, 0x20, RZ ;  /* 0x0000002000005810 */ /* 0x000fe20007ffe0ff */
[----:B------:R0:W5:Y:S05]  /*0410*/  @P5 LDG.E.128 R108, desc[UR6][R12.64] ;  /* 0x000000060c6c5981 */ /* 0x00016a000c1e1d00 */
[----:B------:R-:W3:Y:S01]  /*0420*/  @P1 LDC.64 R4, c[0x0][0x3e8] ;  /* 0x0000fa00ff041b82 */ /* 0x000ee20000000a00 */
[----:B--2---:R-:W-:Y:S01]  /*0430*/  @P0 IMAD.WIDE.U32 R16, R0, 0x10, R16 ;  /* 0x0000001000100825 */ /* 0x004fe200078e0010 */
[----:B------:R2:W5:Y:S06]  /*0440*/  @P5 LDG.E.128 R104, desc[UR6][R14.64] ;  /* 0x000000060e685981 */ /* 0x00056c000c1e1d00 */
[----:B-1----:R-:W1:Y:S08]  /*0450*/  @P2 LDC.64 R6, c[0x0][0x3d0] ;  /* 0x0000f400ff062b82 */ /* 0x002e700000000a00 */
[----:B------:R-:W1:Y:S08]  /*0460*/  @P2 LDC.64 R8, c[0x0][0x438] ;  /* 0x00010e00ff082b82 */ /* 0x000e700000000a00 */
[----:B------:R-:W1:Y:S01]  /*0470*/  @P2 LDC.64 R134, c[0x0][0x3e8] ;  /* 0x0000fa00ff862b82 */ /* 0x000e620000000a00 */
[----:B------:R-:W-:Y:S01]  /*0480*/  ISETP.GE.U32.AND P5, PT, R170, 0x120, PT ;  /* 0x00000120aa00780c */ /* 0x000fe20003fa6070 */
[C---:B------:R-:W-:Y:S01]  /*0490*/  @P0 IMAD.WIDE.U32 R18, R0.reuse, 0x10, R18 ;  /* 0x0000001000120825 */ /* 0x040fe200078e0012 */
[----:B------:R2:W5:Y:S05]  /*04a0*/  @P0 LDG.E.128 R100, desc[UR6][R16.64] ;  /* 0x0000000610640981 */ /* 0x00056a000c1e1d00 */
[----:B----4-:R-:W4:Y:S08]  /*04b0*/  @P4 LDC.64 R10, c[0x0][0x3d0] ;  /* 0x0000f400ff0a4b82 */ /* 0x010f300000000a00 */
[----:B------:R-:W4:Y:S01]  /*04c0*/  @P4 LDC.64 R136, c[0x0][0x3e8] ;  /* 0x0000fa00ff884b82 */ /* 0x000f220000000a00 */
[C---:B------:R-:W-:Y:S01]  /*04d0*/  @P0 IMAD.WIDE.U32 R128, R0.reuse, 0x10, R128 ;  /* 0x0000001000800825 */ /* 0x040fe200078e0080 */
[----:B------:R3:W5:Y:S06]  /*04e0*/  @P0 LDG.E.128 R96, desc[UR6][R18.64] ;  /* 0x0000000612600981 */ /* 0x00076c000c1e1d00 */
[----:B0-----:R-:W0:Y:S01]  /*04f0*/  @P4 LDC.64 R12, c[0x0][0x438] ;  /* 0x00010e00ff0c4b82 */ /* 0x001e220000000a00 */
[----:B------:R-:W-:Y:S01]  /*0500*/  @P0 VIADD R0, R0, 0x20 ;  /* 0x0000002000000836 */ /* 0x000fe20000000000 */
[----:B------:R1:W5:Y:S06]  /*0510*/  @P0 LDG.E.128 R92, desc[UR6][R128.64] ;  /* 0x00000006805c0981 */ /* 0x00036c000c1e1d00 */
[----:B------:R-:W0:Y:S08]  /*0520*/  @P3 LDC.64 R138, c[0x0][0x3d0] ;  /* 0x0000f400ff8a3b82 */ /* 0x000e300000000a00 */
[----:B--2---:R-:W2:Y:S08]  /*0530*/  @P3 LDC.64 R14, c[0x0][0x438] ;  /* 0x00010e00ff0e3b82 */ /* 0x004eb00000000a00 */
[----:B------:R-:W2:Y:S01]  /*0540*/  @P3 LDC.64 R16, c[0x0][0x3e8] ;  /* 0x0000fa00ff103b82 */ /* 0x000ea20000000a00 */
[----:B---3--:R-:W-:-:S04]  /*0550*/  @P1 IMAD.WIDE.U32 R130, R0, 0x10, R130 ;  /* 0x0000001000821825 */ /* 0x008fc800078e0082 */
[C---:B------:R-:W-:Y:S01]  /*0560*/  @P1 IMAD.WIDE.U32 R132, R0.reuse, 0x10, R132 ;  /* 0x0000001000841825 */ /* 0x040fe200078e0084 */
[----:B------:R3:W5:Y:S02]  /*0570*/  @P1 LDG.E.128 R88, desc[UR6][R130.64] ;  /* 0x0000000682581981 */ /* 0x000764000c1e1d00 */
[----:B------:R-:W3:Y:S01]  /*0580*/  @P6 LDC.64 R18, c[0x0][0x3d0] ;  /* 0x0000f400ff126b82 */ /* 0x000ee20000000a00 */
[C---:B------:R-:W-:Y:S01]  /*0590*/  @P1 IMAD.WIDE.U32 R4, R0.reuse, 0x10, R4 ;  /* 0x0000001000041825 */ /* 0x040fe200078e0004 */
[----:B------:R0:W5:Y:S06]  /*05a0*/  @P1 LDG.E.128 R84, desc[UR6][R132.64] ;  /* 0x0000000684541981 */ /* 0x00016c000c1e1d00 */
[----:B------:R-:W3:Y:S01]  /*05b0*/  @P6 LDC.64 R140, c[0x0][0x438] ;  /* 0x00010e00ff8c6b82 */ /* 0x000ee20000000a00 */
[----:B------:R-:W-:Y:S01]  /*05c0*/  @P1 VIADD R0, R0, 0x20 ;  /* 0x0000002000001836 */ /* 0x000fe20000000000 */
[----:B------:R0:W5:Y:S06]  /*05d0*/  @P1 LDG.E.128 R80, desc[UR6][R4.64] ;  /* 0x0000000604501981 */ /* 0x00016c000c1e1d00 */
[----:B------:R-:W3:Y:S01]  /*05e0*/  @P6 LDC.64 R142, c[0x0][0x3e8] ;  /* 0x0000fa00ff8e6b82 */ /* 0x000ee20000000a00 */
[----:B-1----:R-:W-:-:S04]  /*05f0*/  @P2 IMAD.WIDE.U32 R6, R0, 0x10, R6 ;  /* 0x0000001000062825 */ /* 0x002fc800078e0006 */
[C---:B------:R-:W-:Y:S01]  /*0600*/  @P2 IMAD.WIDE.U32 R8, R0.reuse, 0x10, R8 ;  /* 0x0000001000082825 */ /* 0x040fe200078e0008 */
[----:B------:R1:W5:Y:S02]  /*0610*/  @P2 LDG.E.128 R76, desc[UR6][R6.64] ;  /* 0x00000006064c2981 */ /* 0x000364000c1e1d00 */
[----:B------:R-:W1:Y:S01]  /*0620*/  @P5 LDC.64 R144, c[0x0][0x3d0] ;  /* 0x0000f400ff905b82 */ /* 0x000e620000000a00 */
[C---:B------:R-:W-:Y:S01]  /*0630*/  @P2 IMAD.WIDE.U32 R134, R0.reuse, 0x10, R134 ;  /* 0x0000001000862825 */ /* 0x040fe200078e0086 */
[----:B------:R-:W-:Y:S01]  /*0640*/  @P2 IADD3 R0, PT, PT, R0, 0x20, RZ ;  /* 0x0000002000002810 */ /* 0x000fe20007ffe0ff */
[----:B------:R0:W5:Y:S05]  /*0650*/  @P2 LDG.E.128 R72, desc[UR6][R8.64] ;  /* 0x0000000608482981 */ /* 0x00016a000c1e1d00 */
[----:B------:R-:W1:Y:S08]  /*0660*/  @P5 LDC.64 R146, c[0x0][0x438] ;  /* 0x00010e00ff925b82 */ /* 0x000e700000000a00 */
[----:B------:R-:W1:Y:S01]  /*0670*/  @P5 LDC.64 R128, c[0x0][0x3e8] ;  /* 0x0000fa00ff805b82 */ /* 0x000e620000000a00 */
[C---:B----4-:R-:W-:Y:S01]  /*0680*/  @P4 IMAD.WIDE.U32 R10, R0.reuse, 0x10, R10 ;  /* 0x00000010000a4825 */ /* 0x050fe200078e000a */
[----:B------:R4:W5:Y:S03]  /*0690*/  @P2 LDG.E.128 R68, desc[UR6][R134.64] ;  /* 0x0000000686442981 */ /* 0x000966000c1e1d00 */
[C---:B0-----:R-:W-:Y:S01]  /*06a0*/  @P4 IMAD.WIDE.U32 R12, R0.reuse, 0x10, R12 ;  /* 0x00000010000c4825 */ /* 0x041fe200078e000c */
[----:B------:R4:W5:Y:S03]  /*06b0*/  @P4 LDG.E.128 R64, desc[UR6][R10.64] ;  /* 0x000000060a404981 */ /* 0x000966000c1e1d00 */
[C---:B------:R-:W-:Y:S01]  /*06c0*/  @P4 IMAD.WIDE.U32 R136, R0.reuse, 0x10, R136 ;  /* 0x0000001000884825 */ /* 0x040fe200078e0088 */
[----:B------:R4:W5:Y:S03]  /*06d0*/  @P4 LDG.E.128 R60, desc[UR6][R12.64] ;  /* 0x000000060c3c4981 */ /* 0x000966000c1e1d00 */
[----:B------:R-:W-:Y:S01]  /*06e0*/  @P4 VIADD R0, R0, 0x20 ;  /* 0x0000002000004836 */ /* 0x000fe20000000000 */
[----:B------:R4:W5:Y:S03]  /*06f0*/  @P4 LDG.E.128 R56, desc[UR6][R136.64] ;  /* 0x0000000688384981 */ /* 0x000966000c1e1d00 */
[----:B------:R-:W-:-:S04]  /*0700*/  @P3 IMAD.WIDE.U32 R138, R0, 0x10, R138 ;  /* 0x00000010008a3825 */ /* 0x000fc800078e008a */
[C---:B--2---:R-:W-:Y:S01]  /*0710*/  @P3 IMAD.WIDE.U32 R14, R0.reuse, 0x10, R14 ;  /* 0x00000010000e3825 */ /* 0x044fe200078e000e */
[----:B------:R4:W5:Y:S03]  /*0720*/  @P3 LDG.E.128 R52, desc[UR6][R138.64] ;  /* 0x000000068a343981 */ /* 0x000966000c1e1d00 */
[C---:B------:R-:W-:Y:S01]  /*0730*/  @P3 IMAD.WIDE.U32 R16, R0.reuse, 0x10, R16 ;  /* 0x0000001000103825 */ /* 0x040fe200078e0010 */
[----:B------:R4:W5:Y:S03]  /*0740*/  @P3 LDG.E.128 R48, desc[UR6][R14.64] ;  /* 0x000000060e303981 */ /* 0x000966000c1e1d00 */
[----:B------:R-:W-:Y:S01]  /*0750*/  @P3 VIADD R0, R0, 0x20 ;  /* 0x0000002000003836 */ /* 0x000fe20000000000 */
[----:B------:R4:W5:Y:S03]  /*0760*/  @P3 LDG.E.128 R44, desc[UR6][R16.64] ;  /* 0x00000006102c3981 */ /* 0x000966000c1e1d00 */
[----:B---3--:R-:W-:-:S04]  /*0770*/  @P6 IMAD.WIDE.U32 R18, R0, 0x10, R18 ;  /* 0x0000001000126825 */ /* 0x008fc800078e0012 */
[C---:B------:R-:W-:Y:S01]  /*0780*/  @P6 IMAD.WIDE.U32 R140, R0.reuse, 0x10, R140 ;  /* 0x00000010008c6825 */ /* 0x040fe200078e008c */
[----:B------:R4:W5:Y:S03]  /*0790*/  @P6 LDG.E.128 R40, desc[UR6][R18.64] ;  /* 0x0000000612286981 */ /* 0x000966000c1e1d00 */
[C---:B------:R-:W-:Y:S01]  /*07a0*/  @P6 IMAD.WIDE.U32 R142, R0.reuse, 0x10, R142 ;  /* 0x00000010008e6825 */ /* 0x040fe200078e008e */
[----:B------:R-:W-:Y:S01]  /*07b0*/  @P6 IADD3 R0, PT, PT, R0, 0x20, RZ ;  /* 0x0000002000006810 */ /* 0x000fe20007ffe0ff */
[----:B------:R4:W5:Y:S04]  /*07c0*/  @P6 LDG.E.128 R36, desc[UR6][R140.64] ;  /* 0x000000068c246981 */ /* 0x000968000c1e1d00 */
[C---:B-1----:R-:W-:Y:S01]  /*07d0*/  @P5 IMAD.WIDE.U32 R144, R0.reuse, 0x10, R144 ;  /* 0x0000001000905825 */ /* 0x042fe200078e0090 */
[----:B------:R4:W5:Y:S03]  /*07e0*/  @P6 LDG.E.128 R32, desc[UR6][R142.64] ;  /* 0x000000068e206981 */ /* 0x000966000c1e1d00 */
[C---:B------:R-:W-:Y:S01]  /*07f0*/  @P5 IMAD.WIDE.U32 R146, R0.reuse, 0x10, R146 ;  /* 0x0000001000925825 */ /* 0x040fe200078e0092 */
[----:B------:R4:W5:Y:S03]  /*0800*/  @P5 LDG.E.128 R28, desc[UR6][R144.64] ;  /* 0x00000006901c5981 */ /* 0x000966000c1e1d00 */
[----:B------:R-:W-:Y:S01]  /*0810*/  @P5 IMAD.WIDE.U32 R128, R0, 0x10, R128 ;  /* 0x0000001000805825 */ /* 0x000fe200078e0080 */
[----:B------:R4:W5:Y:S04]  /*0820*/  @P5 LDG.E.128 R24, desc[UR6][R146.64] ;  /* 0x0000000692185981 */ /* 0x000968000c1e1d00 */
[----:B------:R4:W5:Y:S01]  /*0830*/  @P5 LDG.E.128 R20, desc[UR6][R128.64] ;  /* 0x0000000680145981 */ /* 0x000962000c1e1d00 */
[----:B------:R-:W-:Y:S01]  /*0840*/  ISETP.GE.U32.AND P0, PT, R170, 0x140, PT ;  /* 0x00000140aa00780c */ /* 0x000fe20003f06070 */
[----:B------:R-:W-:-:S12]  /*0850*/  @P5 VIADD R0, R0, 0x20 ;  /* 0x0000002000005836 */ /* 0x000fd80000000000 */
[----:B----4-:R-:W-:Y:S05]  /*0860*/  @!P0 BRA `(.L_x_43480) ;  /* 0x0000000400b48947 */ /* 0x010fea0003800000 */
        /* <DEDUP_REMOVED lines=10> */
.L_x_43479:
        /* <DEDUP_REMOVED lines=23> */
[C---:B---3--:R-:W-:Y:S01]  /*0a80*/  @P0 IMAD.WIDE.U32 R26, R0.reuse, 0x10, R26 ;  /* 0x00000010001a0825 */ /* 0x048fe200078e001a */
[----:B------:R-:W5:Y:S06]  /*0a90*/  @P0 LDG.E.128 R112, desc[UR6][R24.64] ;  /* 0x0000000618700981 */ /* 0x000f6c000c1e1d00 */
[----:B------:R-:W3:Y:S01]  /*0aa0*/  @P3 LDC.64 R62, c[0x0][0x3e8] ;  /* 0x0000fa00ff3e3b82 */ /* 0x000ee20000000a00 */
[----:B------:R-:W-:Y:S01]  /*0ab0*/  @P0 VIADD R0, R0, 0x20 ;  /* 0x0000002000000836 */ /* 0x000fe20000000000 */
[----:B------:R1:W5:Y:S06]  /*0ac0*/  @P0 LDG.E.128 R104, desc[UR6][R26.64] ;  /* 0x000000061a680981 */ /* 0x00036c000c1e1d00 */
[----:B0-----:R-:W0:Y:S01]  /*0ad0*/  @P4 LDC.64 R4, c[0x0][0x3d0] ;  /* 0x0000f400ff044b82 */ /* 0x001e220000000a00 */
[----:B----4-:R-:W-:Y:S01]  /*0ae0*/  @P1 IMAD.WIDE.U32 R36, R0, 0x10, R36 ;  /* 0x0000001000241825 */ /* 0x010fe200078e0024 */
[----:B------:R-:W-:-:S03]  /*0af0*/  ISETP.GE.U32.AND P0, PT, R170, 0x120, PT ;  /* 0x00000120aa00780c */ /* 0x000fc60003f06070 */
[----:B-1----:R-:W-:-:S03]  /*0b00*/  @P1 IMAD.WIDE.U32 R38, R0, 0x10, R38 ;  /* 0x0000001000261825 */ /* 0x002fc600078e0026 */
[----:B------:R-:W1:Y:S01]  /*0b10*/  @P4 LDC.64 R72, c[0x0][0x3e8] ;  /* 0x0000fa00ff484b82 */ /* 0x000e620000000a00 */
[----:B------:R-:W-:Y:S01]  /*0b20*/  @P1 IADD3 R0, PT, PT, R0, 0x20, RZ ;  /* 0x0000002000001810 */ /* 0x000fe20007ffe0ff */
[----:B------:R-:W5:Y:S04]  /*0b30*/  @P1 LDG.E.128 R100, desc[UR6][R36.64] ;  /* 0x0000000624641981 */ /* 0x000f68000c1e1d00 */
[----:B------:R4:W5:Y:S02]  /*0b40*/  @P1 LDG.E.128 R92, desc[UR6][R38.64] ;  /* 0x00000006265c1981 */ /* 0x000964000c1e1d00 */
[----:B------:R-:W1:Y:S01]  /*0b50*/  @P5 LDC.64 R6, c[0x0][0x3d0] ;  /* 0x0000f400ff065b82 */ /* 0x000e620000000a00 */
[----:B------:R-:W-:Y:S01]  /*0b60*/  ISETP.GE.U32.AND P1, PT, R170, 0x140, PT ;  /* 0x00000140aa00780c */ /* 0x000fe20003f26070 */
[----:B------:R-:W-:-:S06]  /*0b70*/  @P2 IMAD.WIDE.U32 R48, R0, 0x10, R48 ;  /* 0x0000001000302825 */ /* 0x000fcc00078e0030 */
[----:B------:R-:W1:Y:S01]  /*0b80*/  @P5 LDC.64 R74, c[0x0][0x3e8] ;  /* 0x0000fa00ff4a5b82 */ /* 0x000e620000000a00 */
[C---:B------:R-:W-:Y:S01]  /*0b90*/  @P2 IMAD.WIDE.U32 R50, R0.reuse, 0x10, R50 ;  /* 0x0000001000322825 */ /* 0x040fe200078e0032 */
[----:B------:R-:W5:Y:S03]  /*0ba0*/  @P2 LDG.E.128 R88, desc[UR6][R48.64] ;  /* 0x0000000630582981 */ /* 0x000f66000c1e1d00 */
[----:B------:R-:W-:Y:S01]  /*0bb0*/  @P2 VIADD R0, R0, 0x20 ;  /* 0x0000002000002836 */ /* 0x000fe20000000000 */
[----:B------:R-:W5:Y:S02]  /*0bc0*/  @P2 LDG.E.128 R80, desc[UR6][R50.64] ;  /* 0x0000000632502981 */ /* 0x000f64000c1e1d00 */
[----:B------:R-:W1:Y:S01]  /*0bd0*/  @P6 LDC.64 R26, c[0x0][0x3d0] ;  /* 0x0000f400ff1a6b82 */ /* 0x000e620000000a00 */
[----:B--2---:R-:W-:-:S07]  /*0be0*/  @P3 IMAD.WIDE.U32 R60, R0, 0x10, R60 ;  /* 0x00000010003c3825 */ /* 0x004fce00078e003c */
[----:B------:R-:W2:Y:S01]  /*0bf0*/  @P6 LDC.64 R86, c[0x0][0x3e8] ;  /* 0x0000fa00ff566b82 */ /* 0x000ea20000000a00 */
[C---:B---3--:R-:W-:Y:S01]  /*0c00*/  @P3 IMAD.WIDE.U32 R62, R0.reuse, 0x10, R62 ;  /* 0x00000010003e3825 */ /* 0x048fe200078e003e */
[----:B------:R-:W5:Y:S03]  /*0c10*/  @P3 LDG.E.128 R76, desc[UR6][R60.64] ;  /* 0x000000063c4c3981 */ /* 0x000f66000c1e1d00 */
[----:B------:R-:W-:Y:S01]  /*0c20*/  @P3 VIADD R0, R0, 0x20 ;  /* 0x0000002000003836 */ /* 0x000fe20000000000 */
[----:B------:R-:W5:Y:S02]  /*0c30*/  @P3 LDG.E.128 R68, desc[UR6][R62.64] ;  /* 0x000000063e443981 */ /* 0x000f64000c1e1d00 */
[----:B----4-:R-:W3:Y:S01]  /*0c40*/  @P0 LDC.64 R38, c[0x0][0x3d0] ;  /* 0x0000f400ff260b82 */ /* 0x010ee20000000a00 */
[----:B0-----:R-:W-:-:S07]  /*0c50*/  @P4 IMAD.WIDE.U32 R24, R0, 0x10, R4 ;  /* 0x0000001000184825 */ /* 0x001fce00078e0004 */
[----:B------:R-:W0:Y:S01]  /*0c60*/  @P0 LDC.64 R98, c[0x0][0x3e8] ;  /* 0x0000fa00ff620b82 */ /* 0x000e220000000a00 */
[C---:B-1----:R-:W-:Y:S01]  /*0c70*/  @P4 IMAD.WIDE.U32 R72, R0.reuse, 0x10, R72 ;  /* 0x0000001000484825 */ /* 0x042fe200078e0048 */
[----:B------:R-:W-:Y:S01]  /*0c80*/  @P4 IADD3 R0, PT, PT, R0, 0x20, RZ ;  /* 0x0000002000004810 */ /* 0x000fe20007ffe0ff */
[----:B------:R1:W5:Y:S05]  /*0c90*/  @P4 LDG.E.128 R64, desc[UR6][R24.64] ;  /* 0x0000000618404981 */ /* 0x00036a000c1e1d00 */
[----:B------:R-:W4:Y:S08]  /*0ca0*/  @P1 LDC.64 R108, c[0x0][0x3e8] ;  /* 0x0000fa00ff6c1b82 */ /* 0x000f300000000a00 */
[----:B------:R-:W1:Y:S01]  /*0cb0*/  @P1 LDC.64 R4, c[0x0][0x3d0] ;  /* 0x0000f400ff041b82 */ /* 0x000e620000000a00 */
[C---:B------:R-:W-:Y:S01]  /*0cc0*/  @P5 IMAD.WIDE.U32 R36, R0.reuse, 0x10, R6 ;  /* 0x0000001000245825 */ /* 0x040fe200078e0006 */
[----:B------:R-:W5:Y:S03]  /*0cd0*/  @P4 LDG.E.128 R56, desc[UR6][R72.64] ;  /* 0x0000000648384981 */ /* 0x000f66000c1e1d00 */
[C---:B------:R-:W-:Y:S01]  /*0ce0*/  @P5 IMAD.WIDE.U32 R74, R0.reuse, 0x10, R74 ;  /* 0x00000010004a5825 */ /* 0x040fe200078e004a */
[----:B------:R1:W5:Y:S03]  /*0cf0*/  @P5 LDG.E.128 R52, desc[UR6][R36.64] ;  /* 0x0000000624345981 */ /* 0x000366000c1e1d00 */
[----:B------:R-:W-:Y:S01]  /*0d00*/  @P5 VIADD R0, R0, 0x20 ;  /* 0x0000002000005836 */ /* 0x000fe20000000000 */
[----:B------:R1:W5:Y:S03]  /*0d10*/  @P5 LDG.E.128 R44, desc[UR6][R74.64] ;  /* 0x000000064a2c5981 */ /* 0x000366000c1e1d00 */
[----:B------:R-:W-:-:S04]  /*0d20*/  @P6 IMAD.WIDE.U32 R84, R0, 0x10, R26 ;  /* 0x0000001000546825 */ /* 0x000fc800078e001a */
[C---:B--2---:R-:W-:Y:S01]  /*0d30*/  @P6 IMAD.WIDE.U32 R86, R0.reuse, 0x10, R86 ;  /* 0x0000001000566825 */ /* 0x044fe200078e0056 */
[----:B------:R-:W5:Y:S03]  /*0d40*/  @P6 LDG.E.128 R40, desc[UR6][R84.64] ;  /* 0x0000000654286981 */ /* 0x000f66000c1e1d00 */
[----:B------:R-:W-:Y:S01]  /*0d50*/  @P6 VIADD R0, R0, 0x20 ;  /* 0x0000002000006836 */ /* 0x000fe20000000000 */
[----:B------:R2:W5:Y:S03]  /*0d60*/  @P6 LDG.E.128 R32, desc[UR6][R86.64] ;  /* 0x0000000656206981 */ /* 0x000566000c1e1d00 */
[----:B---3--:R-:W-:-:S04]  /*0d70*/  @P0 IMAD.WIDE.U32 R96, R0, 0x10, R38 ;  /* 0x0000001000600825 */ /* 0x008fc800078e0026 */
[C---:B0-----:R-:W-:Y:S01]  /*0d80*/  @P0 IMAD.WIDE.U32 R98, R0.reuse, 0x10, R98 ;  /* 0x0000001000620825 */ /* 0x041fe200078e0062 */
[----:B------:R-:W-:Y:S01]  /*0d90*/  @P0 IADD3 R0, PT, PT, R0, 0x20, RZ ;  /* 0x0000002000000810 */ /* 0x000fe20007ffe0ff */
[----:B------:R-:W5:Y:S04]  /*0da0*/  @P0 LDG.E.128 R28, desc[UR6][R96.64] ;  /* 0x00000006601c0981 */ /* 0x000f68000c1e1d00 */
[C---:B----4-:R-:W-:Y:S01]  /*0db0*/  @P1 IMAD.WIDE.U32 R6, R0.reuse, 0x10, R108 ;  /* 0x0000001000061825 */ /* 0x050fe200078e006c */
[----:B------:R0:W5:Y:S03]  /*0dc0*/  @P0 LDG.E.128 R20, desc[UR6][R98.64] ;  /* 0x0000000662140981 */ /* 0x000166000c1e1d00 */
[----:B-1----:R-:W-:Y:S01]  /*0dd0*/  @P1 IMAD.WIDE.U32 R4, R0, 0x10, R4 ;  /* 0x0000001000041825 */ /* 0x002fe200078e0004 */
        /* <DEDUP_REMOVED lines=12> */
[----:B--2---:R-:W-:Y:S02]  /*0ea0*/  CS2R R86, SRZ ;  /* 0x0000000000567805 */ /* 0x004fe4000001ff00 */
[----:B------:R-:W-:Y:S02]  /*0eb0*/  CS2R R84, SRZ ;  /* 0x0000000000547805 */ /* 0x000fe4000001ff00 */
[----:B0-----:R-:W-:-:S02]  /*0ec0*/  CS2R R98, SRZ ;  /* 0x0000000000627805 */ /* 0x001fc4000001ff00 */
[----:B------:R-:W-:Y:S02]  /*0ed0*/  CS2R R96, SRZ ;  /* 0x0000000000607805 */ /* 0x000fe4000001ff00 */
[----:B------:R-:W-:Y:S02]  /*0ee0*/  CS2R R110, SRZ ;  /* 0x00000000006e7805 */ /* 0x000fe4000001ff00 */
[----:B------:R-:W-:Y:S02]  /*0ef0*/  CS2R R108, SRZ ;  /* 0x00000000006c7805 */ /* 0x000fe4000001ff00 */
[----:B------:R-:W-:Y:S02]  /*0f00*/  CS2R R122, SRZ ;  /* 0x00000000007a7805 */ /* 0x000fe4000001ff00 */
[----:B------:R-:W-:Y:S02]  /*0f10*/  CS2R R120, SRZ ;  /* 0x0000000000787805 */ /* 0x000fe4000001ff00 */
[----:B------:R-:W-:-:S02]  /*0f20*/  @P1 CS2R R10, SRZ ;  /* 0x00000000000a1805 */ /* 0x000fc4000001ff00 */
[----:B-1----:R-:W-:-:S07]  /*0f30*/  @P1 CS2R R8, SRZ ;  /* 0x0000000000081805 */ /* 0x002fce000001ff00 */
.L_x_43480:
[----:B------:R-:W-:Y:S05]  /*0f40*/  BSYNC.RECONVERGENT B0 ;  /* 0x0000000000007941 */ /* 0x000fea0003800200 */
.L_x_43478:
[----:B------:R-:W0:Y:S02]  /*0f50*/  LDCU UR4, c[0x0][0x384] ;  /* 0x00007080ff0477ac */ /* 0x000e240008000800 */
[----:B0-----:R-:W-:-:S13]  /*0f60*/  ISETP.GE.AND P0, PT, R168, UR4, PT ;  /* 0x00000004a8007c0c */ /* 0x001fda000bf06270 */
[----:B------:R-:W-:Y:S05]  /*0f70*/  @P0 EXIT ;  /* 0x000000000000094d */ /* 0x000fea0003800000 */
[----:B------:R-:W0:Y:S01]  /*0f80*/  LDC R0, c[0x0][0x360] ;  /* 0x0000d800ff007b82 */ /* 0x000e220000000800 */
[----:B------:R-:W-:Y:S01]  /*0f90*/  IMAD.HI.U32 R5, R186, -0x2daee0ad, RZ ;  /* 0xd2511f53ba057827 */ /* 0x000fe200078e00ff */
[----:B------:R-:W-:Y:S01]  /*0fa0*/  LOP3.LUT R187, R187, 0xffffffef, RZ, 0xc0, !PT ;  /* 0xffffffefbbbb7812 */ /* 0x000fe200078ec0ff */
[----:B------:R-:W1:Y:S01]  /*0fb0*/  LDCU UR12, c[0x0][0x388] ;  /* 0x00007100ff0c77ac */ /* 0x000e620008000800 */
[----:B------:R-:W-:Y:S01]  /*0fc0*/  LOP3.LUT R178, R178, 0x3, RZ, 0xc0, !PT ;  /* 0x00000003b2b27812 */ /* 0x000fe200078ec0ff */
[----:B-----5:R-:W-:Y:S01]  /*0fd0*/  VIADD R6, R2, 0x9e3779b9 ;  /* 0x9e3779b902067836 */ /* 0x020fe20000000000 */
[----:B------:R-:W-:Y:S01]  /*0fe0*/  LOP3.LUT R5, R5, R3, RZ, 0x3c, !PT ;  /* 0x0000000305057212 */ /* 0x000fe200078e3cff */
[----:B------:R-:W-:Y:S01]  /*0ff0*/  IMAD R129, R186, -0x2daee0ad, RZ ;  /* 0xd2511f53ba817824 */ /* 0x000fe200078e02ff */
[----:B------:R-:W2:Y:S01]  /*1000*/  LDCU.U8 UR10, c[0x0][0x410] ;  /* 0x00008200ff0a77ac */ /* 0x000ea20008000000 */
[----:B------:R-:W-:Y:S02]  /*1010*/  VIADD R130, R3, 0xbb67ae85 ;  /* 0xbb67ae8503827836 */ /* 0x000fe40000000000 */
[C---:B------:R-:W-:Y:S01]  /*1020*/  IMAD.HI.U32 R4, R5.reuse, -0x326172a9, RZ ;  /* 0xcd9e8d5705047827 */ /* 0x040fe200078e00ff */
[----:B------:R-:W3:Y:S03]  /*1030*/  LDCU UR11, c[0x0][0x448] ;  /* 0x00008900ff0b77ac */ /* 0x000ee60008000800 */
[----:B------:R-:W-:Y:S01]  /*1040*/  IMAD R5, R5, -0x326172a9, RZ ;  /* 0xcd9e8d5705057824 */ /* 0x000fe200078e02ff */
[----:B------:R-:W4:Y:S01]  /*1050*/  LDCU.64 UR8, c[0x0][0x3a0] ;  /* 0x00007400ff0877ac */ /* 0x000f220008000a00 */
[----:B------:R-:W-:-:S02]  /*1060*/  VIADD R131, R3, 0x646e171e ;  /* 0x646e171e03837836 */ /* 0x000fc40000000000 */
[----:B------:R-:W-:Y:S02]  /*1070*/  IMAD.MOV.U32 R177, RZ, RZ, RZ ;  /* 0x000000ffffb17224 */ /* 0x000fe400078e00ff */
[----:B0-----:R-:W-:Y:S01]  /*1080*/  IMAD R173, R0, UR5, R173 ;  /* 0x0000000500ad7c24 */ /* 0x001fe2000f8e02ad */
[----:B------:R-:W0:Y:S03]  /*1090*/  LDCU.64 UR4, c[0x0][0x3e0] ;  /* 0x00007c00ff0477ac */ /* 0x000e260008000a00 */
[----:B------:R-:W-:-:S04]  /*10a0*/  IMAD.HI.U32 R0, R173, -0x326172a9, RZ ;  /* 0xcd9e8d57ad007827 */ /* 0x000fc800078e00ff */
[----:B------:R-:W-:Y:S01]  /*10b0*/  IMAD R7, R173, -0x326172a9, RZ ;  /* 0xcd9e8d57ad077824 */ /* 0x000fe200078e02ff */
[----:B------:R-:W-:-:S04]  /*10c0*/  LOP3.LUT R0, R169, R0, R2, 0x96, !PT ;  /* 0x00000000a9007212 */ /* 0x000fc800078e9602 */
[----:B------:R-:W-:Y:S01]  /*10d0*/  LOP3.LUT R4, R6, R7, R4, 0x96, !PT ;  /* 0x0000000706047212 */ /* 0x000fe200078e9604 */
[----:B------:R-:W-:-:S04]  /*10e0*/  IMAD.HI.U32 R128, R0, -0x2daee0ad, RZ ;  /* 0xd2511f5300807827 */ /* 0x000fc800078e00ff */
[----:B------:R-:W-:Y:S01]  /*10f0*/  IMAD.HI.U32 R7, R4, -0x2daee0ad, RZ ;  /* 0xd2511f5304077827 */ /* 0x000fe200078e00ff */
[----:B------:R-:W-:Y:S02]  /*1100*/  LOP3.LUT R128, R130, R129, R128, 0x96, !PT ;  /* 0x0000008182807212 */ /* 0x000fe400078e9680 */
[----:B------:R-:W-:Y:S01]  /*1110*/  IADD3 R129, PT, PT, R3, 0x76cf5d0a, RZ ;  /* 0x76cf5d0a03817810 */ /* 0x000fe20007ffe0ff */
[----:B------:R-:W-:Y:S01]  /*1120*/  IMAD R130, R0, -0x2daee0ad, RZ ;  /* 0xd2511f5300827824 */ /* 0x000fe200078e02ff */
[----:B0-----:R-:W-:Y:S01]  /*1130*/  ISETP.NE.U32.AND P0, PT, RZ, UR4, PT ;  /* 0x00000004ff007c0c */ /* 0x001fe2000bf05070 */
[----:B------:R-:W-:-:S03]  /*1140*/  IMAD.HI.U32 R0, R128, -0x326172a9, RZ ;  /* 0xcd9e8d5780007827 */ /* 0x000fc600078e00ff */
[----:B------:R-:W-:Y:S01]  /*1150*/  LOP3.LUT R7, R129, R130, R7, 0x96, !PT ;  /* 0x0000008281077212 */ /* 0x000fe200078e9607 */
[----:B------:R-:W-:Y:S01]  /*1160*/  VIADD R6, R2, 0x3c6ef372 ;  /* 0x3c6ef37202067836 */ /* 0x000fe20000000000 */
[----:B------:R-:W-:Y:S01]  /*1170*/  IADD3 R130, PT, PT, R3, 0x32370b8f, RZ ;  /* 0x32370b8f03827810 */ /* 0x000fe20007ffe0ff */
[----:B------:R-:W-:Y:S01]  /*1180*/  IMAD R129, R4, -0x2daee0ad, RZ ;  /* 0xd2511f5304817824 */ /* 0x000fe200078e02ff */
[----:B------:R-:W-:Y:S01]  /*1190*/  ISETP.NE.AND.EX P0, PT, RZ, UR5, PT, P0 ;  /* 0x00000005ff007c0c */ /* 0x000fe2000bf05300 */
[----:B------:R-:W-:Y:S01]  /*11a0*/  IMAD R128, R128, -0x326172a9, RZ ;  /* 0xcd9e8d5780807824 */ /* 0x000fe200078e02ff */
[----:B------:R-:W-:Y:S01]  /*11b0*/  LOP3.LUT R0, R6, R5, R0, 0x96, !PT ;  /* 0x0000000506007212 */ /* 0x000fe200078e9600 */
[----:B------:R-:W-:Y:S02]  /*11c0*/  VIADD R6, R2, 0xdaa66d2b ;  /* 0xdaa66d2b02067836 */ /* 0x000fe40000000000 */
[----:B------:R-:W-:-:S04]  /*11d0*/  IMAD.HI.U32 R5, R7, -0x326172a9, RZ ;  /* 0xcd9e8d5707057827 */ /* 0x000fc800078e00ff */
[----:B------:R-:W-:Y:S01]  /*11e0*/  IMAD.HI.U32 R4, R0, -0x2daee0ad, RZ ;  /* 0xd2511f5300047827 */ /* 0x000fe200078e00ff */
[----:B------:R-:W-:-:S03]  /*11f0*/  LOP3.LUT R5, R6, R128, R5, 0x96, !PT ;  /* 0x0000008006057212 */ /* 0x000fc600078e9605 */
[----:B------:R-:W-:Y:S01]  /*1200*/  IMAD R7, R7, -0x326172a9, RZ ;  /* 0xcd9e8d5707077824 */ /* 0x000fe200078e02ff */
[----:B------:R-:W-:Y:S01]  /*1210*/  LOP3.LUT R4, R130, R129, R4, 0x96, !PT ;  /* 0x0000008182047212 */ /* 0x000fe200078e9604 */
[----:B------:R-:W-:Y:S01]  /*1220*/  IMAD R129, R0, -0x2daee0ad, RZ ;  /* 0xd2511f5300817824 */ /* 0x000fe200078e02ff */
[----:B------:R-:W-:Y:S01]  /*1230*/  @P0 LOP3.LUT R187, R187, 0x10, RZ, 0xfc, !PT ;  /* 0x00000010bbbb0812 */ /* 0x000fe200078efcff */
        /* <DEDUP_REMOVED lines=35> */
[C---:B------:R-:W-:Y:S02]  /*1470*/  VIADD R5, R2.reuse, 0xf1bbcdc8 ;  /* 0xf1bbcdc802057836 */ /* 0x040fe40000000000 */
[----:B------:R-:W-:Y:S02]  /*1480*/  VIADD R128, R2, 0x8ff34781 ;  /* 0x8ff3478102807836 */ /* 0x000fe40000000000 */
        /* <DEDUP_REMOVED lines=10> */
.L_x_43941:
[----:B------:R-:W-:Y:S01]  /*1530*/  LOP3.LUT P0, RZ, R187, 0x10, RZ, 0xc0, !PT ;  /* 0x00000010bbff7812 */ /* 0x000fe2000780c0ff */
[----:B------:R-:W-:-:S12]  /*1540*/  IMAD.MOV.U32 R0, RZ, RZ, 0x3f800000 ;  /* 0x3f800000ff007424 */ /* 0x000fd800078e00ff */
[----:B--234-:R-:W0:Y:S02]  /*1550*/  @P0 LDC.64 R182, c[0x0][0x3e0] ;  /* 0x0000f800ffb60b82 */ /* 0x01ce240000000a00 */
        /* <DEDUP_REMOVED lines=9> */
[----:B------:R-:W-:-:S04]  /*15f0*/  LEA.HI.SX32 R174, R174, R181, 0x1e ;  /* 0x000000b5aeae7211 */ /* 0x000fc800078ff2ff */
[----:B------:R-:W-:Y:S01]  /*1600*/  MOV R179, R174 ;  /* 0x000000ae00b37202 */ /* 0x000fe20000000f00 */
        /* <DEDUP_REMOVED lines=21> */
.L_x_45760:
[----:B------:R-:W-:Y:S05]  /*1760*/  BRX R182 -0x1770                                       (*"BRANCH_TARGETS .L_x_45761,.L_x_45762,.L_x_45763"*) ;  /* 0xffffffe8b6247949 */ /* 0x000fea000383ffff */
.L_x_45763:
[----:B------:R-:W-:Y:S01]  /*1770*/  IADD3 R183, PT, PT, R178, 0x1, RZ ;  /* 0x00000001b2b77810 */ /* 0x000fe20007ffe0ff */
[----:B------:R-:W-:Y:S02]  /*1780*/  IMAD.MOV.U32 R182, RZ, RZ, R180 ;  /* 0x000000ffffb67224 */ /* 0x000fe400078e00b4 */
[----:B------:R-:W-:Y:S01]  /*1790*/  IMAD.MOV.U32 R181, RZ, RZ, R172 ;  /* 0x000000ffffb57224 */ /* 0x000fe200078e00ac */
[----:B------:R-:W-:Y:S06]  /*17a0*/  BRA `(.L_x_43485) ;  /* 0x00000004003c7947 */ /* 0x000fec0003800000 */
.L_x_45761:
[----:B------:R-:W-:Y:S01]  /*17b0*/  MOV R182, R180 ;  /* 0x000000b400b67202 */ /* 0x000fe20000000f00 */
[----:B------:R-:W-:Y:S02]  /*17c0*/  IMAD.MOV.U32 R183, RZ, RZ, 0x3 ;  /* 0x00000003ffb77424 */ /* 0x000fe400078e00ff */
[----:B------:R-:W-:Y:S01]  /*17d0*/  IMAD.MOV.U32 R181, RZ, RZ, R171 ;  /* 0x000000ffffb57224 */ /* 0x000fe200078e00ab */
[----:B------:R-:W-:Y:S06]  /*17e0*/  BRA `(.L_x_43485) ;  /* 0x00000004002c7947 */ /* 0x000fec0003800000 */
.L_x_45762:
        /* <DEDUP_REMOVED lines=13> */
.L_x_43487:
[----:B------:R-:W-:Y:S05]  /*18c0*/  BSYNC.RECONVERGENT B2 ;  /* 0x0000000000027941 */ /* 0x000fea0003800200 */
.L_x_43486:
[----:B------:R-:W-:Y:S01]  /*18d0*/  IMAD.WIDE.U32 R182, R173, -0x326172a9, RZ ;  /* 0xcd9e8d57adb67825 */ /* 0x000fe200078e00ff */
[----:B------:R-:W-:Y:S02]  /*18e0*/  LOP3.LUT R188, R177, R179, R3, 0x96, !PT ;  /* 0x000000b3b1bc7212 */ /* 0x000fe400078e9603 */
[----:B------:R-:W-:Y:S01]  /*18f0*/  MOV R181, R180 ;  /* 0x000000b400b57202 */ /* 0x000fe20000000f00 */
        /* <DEDUP_REMOVED lines=56> */
[----:B------:R-:W-:Y:S02]  /*1c80*/  IMAD.MOV.U32 R182, RZ, RZ, R184 ;  /* 0x000000ffffb67224 */ /* 0x000fe400078e00b8 */
[----:B------:R-:W-:-:S07]  /*1c90*/  IMAD.MOV.U32 R183, RZ, RZ, RZ ;  /* 0x000000ffffb77224 */ /* 0x000fce00078e00ff */
.L_x_43485:
[----:B------:R-:W-:Y:S05]  /*1ca0*/  BSYNC.RECONVERGENT B1 ;  /* 0x0000000000017941 */ /* 0x000fea0003800200 */
.L_x_43484:
[----:B------:R-:W0:Y:S01]  /*1cb0*/  LDC R179, c[0x0][0x408] ;  /* 0x00010200ffb37b82 */ /* 0x000e220000000800 */
[----:B------:R-:W-:Y:S01]  /*1cc0*/  I2FP.F32.U32 R178, R181 ;  /* 0x000000b500b27245 */ /* 0x000fe20000201000 */
[----:B------:R-:W-:Y:S01]  /*1cd0*/  IMAD.MOV.U32 R181, RZ, RZ, 0x2f800000 ;  /* 0x2f800000ffb57424 */ /* 0x000fe200078e00ff */
[----:B------:R-:W-:Y:S01]  /*1ce0*/  ISETP.NE.AND P2, PT, R183, 0x1, PT ;  /* 0x00000001b700780c */ /* 0x000fe20003f45270 */
[----:B-----5:R-:W-:Y:S01]  /*1cf0*/  FMUL.FTZ R164, R164, R0 ;  /* 0x00000000a4a47220 */ /* 0x020fe20000410000 */
[----:B------:R-:W-:Y:S01]  /*1d00*/  BSSY.RECONVERGENT B1, `(.L_x_43488) ;  /* 0x000005e000017945 */ /* 0x000fe20003800200 */
[----:B------:R-:W-:Y:S01]  /*1d10*/  FFMA.FTZ R185, R178, R181, 1.1641532182693481445e-10 ;  /* 0x2f000000b2b97423 */ /* 0x000fe200000100b5 */
[----:B------:R-:W-:Y:S01]  /*1d20*/  HFMA2 R188, -RZ, RZ, 0, 1.1920928955078125e-07 ;  /* 0x00000002ffbc7431 */ /* 0x000fe200000001ff */
[----:B------:R-:W1:Y:S01]  /*1d30*/  LDC R180, c[0x0][0x404] ;  /* 0x00010100ffb47b82 */ /* 0x000e620000000800 */
[----:B------:R-:W-:Y:S02]  /*1d40*/  IMAD.MOV.U32 R178, RZ, RZ, R176 ;  /* 0x000000ffffb27224 */ /* 0x000fe400078e00b0 */
[----:B0-----:R-:W-:Y:S01]  /*1d50*/  FMUL.FTZ R164, R164, R179 ;  /* 0x000000b3a4a47220 */ /* 0x001fe20000410000 */
        /* <DEDUP_REMOVED lines=13> */
.L_x_43490:
        /* <DEDUP_REMOVED lines=13> */
.L_x_43492:
[----:B------:R-:W-:Y:S05]  /*1f00*/  BSYNC.RECONVERGENT B2 ;  /* 0x0000000000027941 */ /* 0x000fea0003800200 */
.L_x_43491:
        /* <DEDUP_REMOVED lines=61> */
.L_x_43489:
[----:B------:R-:W-:Y:S05]  /*22e0*/  BSYNC.RECONVERGENT B1 ;  /* 0x0000000000017941 */ /* 0x000fea0003800200 */
.L_x_43488:
        /* <DEDUP_REMOVED lines=21> */
.L_x_43495:
        /* <DEDUP_REMOVED lines=13> */
.L_x_43497:
[----:B------:R-:W-:Y:S05]  /*2510*/  BSYNC.RECONVERGENT B2 ;  /* 0x0000000000027941 */ /* 0x000fea0003800200 */
.L_x_43496:
        /* <DEDUP_REMOVED lines=61> */
.L_x_43494:
[----:B------:R-:W-:Y:S05]  /*28f0*/  BSYNC.RECONVERGENT B1 ;  /* 0x0000000000017941 */ /* 0x000fea0003800200 */
.L_x_43493:
[----:B------:R-:W-:Y:S01]  /*2900*/  I2FP.F32.U32 R178, R178 ;  /* 0x000000b200b27245 */ /* 0x000fe20000201000 */
[----:B------:R-:W-:Y:S01]  /*2910*/  FMUL.FTZ R166, R166, R0 ;  /* 0x00000000a6a67220 */ /* 0x000fe20000410000 */
[----:B------:R-:W-:Y:S01]  /*2920*/  ISETP.NE.AND P4, PT, R185, 0x1, PT ;  /* 0x00000001b900780c */ /* 0x000fe20003f85270 */
[----:B------:R-:W-:Y:S01]  /*2930*/  BSSY.RECONVERGENT B1, `(.L_x_43498) ;  /* 0x000005d000017945 */ /* 0x000fe20003800200 */
[----:B------:R-:W-:Y:S02]  /*2940*/  IMAD.MOV.U32 R184, RZ, RZ, R176 ;  /* 0x000000ffffb87224 */ /* 0x000fe400078e00b0 */
[----:B------:R-:W-:Y:S01]  /*2950*/  FFMA.FTZ R183, R178, R181, 1.1641532182693481445e-10 ;  /* 0x2f000000b2b77423 */ /* 0x000fe200000100b5 */
[----:B------:R-:W-:Y:S01]  /*2960*/  FMUL.FTZ R166, R166, R179 ;  /* 0x000000b3a6a67220 */ /* 0x000fe20000410000 */
[----:B------:R-:W-:-:S03]  /*2970*/  IMAD.MOV.U32 R178, RZ, RZ, 0x2 ;  /* 0x00000002ffb27424 */ /* 0x000fc600078e00ff */
        /* <DEDUP_REMOVED lines=13> */
.L_x_43500:
        /* <DEDUP_REMOVED lines=13> */
.L_x_43502:
[----:B------:R-:W-:Y:S05]  /*2b20*/  BSYNC.RECONVERGENT B2 ;  /* 0x0000000000027941 */ /* 0x000fea0003800200 */
.L_x_43501:
        /* <DEDUP_REMOVED lines=58> */
[----:B------:R-:W-:Y:S01]  /*2ed0*/  MOV R184, R182 ;  /* 0x000000b600b87202 */ /* 0x000fe20000000f00 */
[----:B------:R-:W-:Y:S01]  /*2ee0*/  IMAD.MOV.U32 R182, RZ, RZ, R190 ;  /* 0x000000ffffb67224 */ /* 0x000fe200078e00be */
[----:B------:R-:W-:-:S07]  /*2ef0*/  LOP3.LUT R172, R183, R188, R193, 0x96, !PT ;  /* 0x000000bcb7ac7212 */ /* 0x000fce00078e96c1 */
.L_x_43499:
[----:B------:R-:W-:Y:S05]  /*2f00*/  BSYNC.RECONVERGENT B1 ;  /* 0x0000000000017941 */ /* 0x000fea0003800200 */
.L_x_43498:
[----:B------:R-:W-:Y:S01]  /*2f10*/  I2FP.F32.U32 R184, R184 ;  /* 0x000000b800b87245 */ /* 0x000fe20000201000 */
[----:B------:R-:W-:-:S04]  /*2f20*/  FMUL.FTZ R188, R167, R0 ;  /* 0x00000000a7bc7220 */ /* 0x000fc80000410000 */
[----:B------:R-:W-:Y:S01]  /*2f30*/  FFMA.FTZ R181, R184, R181, 1.1641532182693481445e-10 ;  /* 0x2f000000b8b57423 */ /* 0x000fe200000100b5 */
[----:B------:R-:W-:-:S04]  /*2f40*/  FMUL.FTZ R188, R188, R179 ;  /* 0x000000b3bcbc7220 */ /* 0x000fc80000410000 */
[----:B------:R-:W-:-:S04]  /*2f50*/  FSETP.GTU.FTZ.AND P4, PT, R181, R180, PT ;  /* 0x000000b4b500720b */ /* 0x000fc80003f9c000 */
[----:B------:R-:W-:Y:S02]  /*2f60*/  FSEL R188, R188, RZ, !P4 ;  /* 0x000000ffbcbc7208 */ /* 0x000fe40006000000 */
[----:B------:R-:W-:-:S03]  /*2f70*/  PLOP3.LUT P3, PT, P4, PT, PT, 0x8, 0x80 ;  /* 0x000000000080781c */ /* 0x000fc6000276e170 */
[----:B------:R-:W-:Y:S01]  /*2f80*/  FFMA.FTZ R167, R188, R119, R7 ;  /* 0x00000077bca77223 */ /* 0x000fe20000010007 */
[----:B------:R-:W-:Y:S09]  /*2f90*/  BRA `(.L_x_43503) ;  /* 0x0000001800287947 */ /* 0x000ff20003800000 */
.L_x_43483:
        /* <DEDUP_REMOVED lines=16> */
.L_x_43506:
        /* <DEDUP_REMOVED lines=13> */
.L_x_43508:
[----:B------:R-:W-:Y:S05]  /*3170*/  BSYNC.RECONVERGENT B2 ;  /* 0x0000000000027941 */ /* 0x000fea0003800200 */
.L_x_43507:
        /* <DEDUP_REMOVED lines=59> */
[----:B------:R-:W-:Y:S02]  /*3530*/  IMAD.MOV.U32 R176, RZ, RZ, R188 ;  /* 0x000000ffffb07224 */ /* 0x000fe400078e00bc */
[----:B------:R-:W-:-:S07]  /*3540*/  IMAD.MOV.U32 R184, RZ, RZ, RZ ;  /* 0x000000ffffb87224 */ /* 0x000fce00078e00ff */
.L_x_43505:
[----:B------:R-:W-:Y:S05]  /*3550*/  BSYNC.RECONVERGENT B1 ;  /* 0x0000000000017941 */ /* 0x000fea0003800200 */
.L_x_43504:
[----:B------:R-:W0:Y:S01]  /*3560*/  LDC R180, c[0x0][0x408] ;  /* 0x00010200ffb47b82 */ /* 0x000e220000000800 */
[----:B------:R-:W-:Y:S01]  /*3570*/  ISETP.NE.AND P2, PT, R184, 0x1, PT ;  /* 0x00000001b800780c */ /* 0x000fe20003f45270 */
[----:B-----5:R-:W-:Y:S01]  /*3580*/  FMUL.FTZ R183, R164, R0 ;  /* 0x00000000a4b77220 */ /* 0x020fe20000410000 */
[----:B------:R-:W-:Y:S01]  /*3590*/  I2FP.F32.U32 R178, R181 ;  /* 0x000000b500b27245 */ /* 0x000fe20000201000 */
[----:B------:R-:W-:Y:S01]  /*35a0*/  IMAD.MOV.U32 R181, RZ, RZ, 0x2f800000 ;  /* 0x2f800000ffb57424 */ /* 0x000fe200078e00ff */
[----:B------:R-:W-:Y:S01]  /*35b0*/  BSSY.RECONVERGENT B1, `(.L_x_43509) ;  /* 0x000005d000017945 */ /* 0x000fe20003800200 */
[----:B------:R-:W-:Y:S02]  /*35c0*/  IMAD.MOV.U32 R164, RZ, RZ, R176 ;  /* 0x000000ffffa47224 */ /* 0x000fe400078e00b0 */
[----:B------:R-:W1:Y:S01]  /*35d0*/  LDC R179, c[0x0][0x404] ;  /* 0x00010100ffb37b82 */ /* 0x000e620000000800 */
[----:B------:R-:W-:Y:S01]  /*35e0*/  FFMA.FTZ R178, R178, R181, 1.1641532182693481445e-10 ;  /* 0x2f000000b2b27423 */ /* 0x000fe200000100b5 */
[----:B0-----:R-:W-:-:S04]  /*35f0*/  FMUL.FTZ R183, R183, R180 ;  /* 0x000000b4b7b77220 */ /* 0x001fc80000410000 */
[----:B-1----:R-:W-:Y:S01]  /*3600*/  FSETP.GTU.FTZ.AND P1, PT, R178, R179, PT ;  /* 0x000000b3b200720b */ /* 0x002fe20003f3c000 */
        /* <DEDUP_REMOVED lines=12> */
.L_x_43511:
        /* <DEDUP_REMOVED lines=13> */
.L_x_43513:
[----:B------:R-:W-:Y:S05]  /*37a0*/  BSYNC.RECONVERGENT B2 ;  /* 0x0000000000027941 */ /* 0x000fea0003800200 */
.L_x_43512:
        /* <DEDUP_REMOVED lines=61> */
.L_x_43510:
[----:B------:R-:W-:Y:S05]  /*3b80*/  BSYNC.RECONVERGENT B1 ;  /* 0x0000000000017941 */ /* 0x000fea0003800200 */
.L_x_43509:
[----:B------:R-:W-:Y:S01]  /*3b90*/  ISETP.NE.AND P3, PT, R178, 0x1, PT ;  /* 0x00000001b200780c */ /* 0x000fe20003f65270 */
[----:B------:R-:W-:Y:S01]  /*3ba0*/  FMUL.FTZ R165, R165, R0 ;  /* 0x00000000a5a57220 */ /* 0x000fe20000410000 */
[----:B------:R-:W-:Y:S01]  /*3bb0*/  I2FP.F32.U32 R164, R164 ;  /* 0x000000a400a47245 */ /* 0x000fe20000201000 */
[----:B------:R-:W-:Y:S01]  /*3bc0*/  BSSY.RECONVERGENT B1, `(.L_x_43514) ;  /* 0x000005c000017945 */ /* 0x000fe20003800200 */
[----:B------:R-:W-:Y:S02]  /*3bd0*/  IMAD.MOV.U32 R188, RZ, RZ, 0x2 ;  /* 0x00000002ffbc7424 */ /* 0x000fe400078e00ff */
[----:B------:R-:W-:Y:S01]  /*3be0*/  FMUL.FTZ R165, R165, R180 ;  /* 0x000000b4a5a57220 */ /* 0x000fe20000410000 */
[----:B------:R-:W-:-:S05]  /*3bf0*/  FFMA.FTZ R164, R164, R181, 1.1641532182693481445e-10 ;  /* 0x2f000000a4a47423 */ /* 0x000fca00000100b5 */
        /* <DEDUP_REMOVED lines=13> */
.L_x_43516:
        /* <DEDUP_REMOVED lines=13> */
.L_x_43518:
[----:B------:R-:W-:Y:S05]  /*3da0*/  BSYNC.RECONVERGENT B2 ;  /* 0x0000000000027941 */ /* 0x000fea0003800200 */
.L_x_43517:
        /* <DEDUP_REMOVED lines=57> */
[----:B------:R-:W-:-:S05]  /*4140*/  VIADD R171, R3, 0x96a522ad ;  /* 0x96a522ad03ab7836 */ /* 0x000fca0000000000 */
[----:B------:R-:W-:Y:S01]  /*4150*/  LOP3.LUT R171, R171, R164, R191, 0x96, !PT ;  /* 0x000000a4abab7212 */ /* 0x000fe200078e96bf */
[----:B------:R-:W-:Y:S02]  /*4160*/  IMAD.MOV.U32 R164, RZ, RZ, R182 ;  /* 0x000000ffffa47224 */ /* 0x000fe400078e00b6 */
[----:B------:R-:W-:-:S07]  /*4170*/  IMAD.MOV.U32 R182, RZ, RZ, R190 ;  /* 0x000000ffffb67224 */ /* 0x000fce00078e00be */
.L_x_43515:
[----:B------:R-:W-:Y:S05]  /*4180*/  BSYNC.RECONVERGENT B1 ;  /* 0x0000000000017941 */ /* 0x000fea0003800200 */
.L_x_43514:
[----:B------:R-:W-:Y:S01]  /*4190*/  ISETP.NE.AND P4, PT, R188, 0x1, PT ;  /* 0x00000001bc00780c */ /* 0x000fe20003f85270 */
[----:B------:R-:W-:Y:S01]  /*41a0*/  FMUL.FTZ R165, R166, R0 ;  /* 0x00000000a6a57220 */ /* 0x000fe20000410000 */
[----:B------:R-:W-:Y:S01]  /*41b0*/  I2FP.F32.U32 R164, R164 ;  /* 0x000000a400a47245 */ /* 0x000fe20000201000 */
[----:B------:R-:W-:Y:S01]  /*41c0*/  BSSY.RECONVERGENT B1, `(.L_x_43519) ;  /* 0x000005c000017945 */ /* 0x000fe20003800200 */
[----:B------:R-:W-:Y:S02]  /*41d0*/  IMAD.MOV.U32 R178, RZ, RZ, 0x2 ;  /* 0x00000002ffb27424 */ /* 0x000fe400078e00ff */
[----:B------:R-:W-:Y:S01]  /*41e0*/  FMUL.FTZ R165, R165, R180 ;  /* 0x000000b4a5a57220 */ /* 0x000fe20000410000 */
[----:B------:R-:W-:-:S05]  /*41f0*/  FFMA.FTZ R164, R164, R181, 1.1641532182693481445e-10 ;  /* 0x2f000000a4a47423 */ /* 0x000fca00000100b5 */
        /* <DEDUP_REMOVED lines=13> */
.L_x_43521:
        /* <DEDUP_REMOVED lines=13> */
.L_x_43523:
[----:B------:R-:W-:Y:S05]  /*43a0*/  BSYNC.RECONVERGENT B2 ;  /* 0x0000000000027941 */ /* 0x000fea0003800200 */
.L_x_43522:
        /* <DEDUP_REMOVED lines=61> */
.L_x_43520:
[----:B------:R-:W-:Y:S05]  /*4780*/  BSYNC.RECONVERGENT B1 ;  /* 0x0000000000017941 */ /* 0x000fea0003800200 */
.L_x_43519:
[----:B------:R-:W-:Y:S01]  /*4790*/  I2FP.F32.U32 R164, R164 ;  /* 0x000000a400a47245 */ /* 0x000fe20000201000 */
[----:B------:R-:W-:Y:S01]  /*47a0*/  FMUL.FTZ R167, R167, R0 ;  /* 0x00000000a7a77220 */ /* 0x000fe20000410000 */
[----:B------:R-:W-:Y:S01]  /*47b0*/  FMUL.FTZ R165, R184, R117 ;  /* 0x00000075b8a57220 */ /* 0x000fe20000410000 */
[----:B------:R-:W-:Y:S02]  /*47c0*/  FMUL.FTZ R166, R185, R118 ;  /* 0x00000076b9a67220 */ /* 0x000fe40000410000 */
[----:B------:R-:W-:Y:S01]  /*47d0*/  FFMA.FTZ R164, R164, R181, 1.1641532182693481445e-10 ;  /* 0x2f000000a4a47423 */ /* 0x000fe200000100b5 */
[----:B------:R-:W-:-:S04]  /*47e0*/  FMUL.FTZ R180, R167, R180 ;  /* 0x000000b4a7b47220 */ /* 0x000fc80000410000 */
[----:B------:R-:W-:Y:S01]  /*47f0*/  FSETP.GTU.FTZ.AND P4, PT, R164, R179, PT ;  /* 0x000000b3a400720b */ /* 0x000fe20003f9c000 */
[----:B------:R-:W-:-:S03]  /*4800*/  FMUL.FTZ R164, R183, R116 ;  /* 0x00000074b7a47220 */ /* 0x000fc60000410000 */
[----:B------:R-:W-:Y:S02]  /*4810*/  FSEL R180, R180, RZ, !P4 ;  /* 0x000000ffb4b47208 */ /* 0x000fe40006000000 */
[----:B------:R-:W-:-:S03]  /*4820*/  PLOP3.LUT P3, PT, P4, PT, PT, 0x8, 0x80 ;  /* 0x000000000080781c */ /* 0x000fc6000276e170 */
[----:B------:R-:W-:-:S10]  /*4830*/  FMUL.FTZ R167, R180, R119 ;  /* 0x00000077b4a77220 */ /* 0x000fd40000410000 */
.L_x_43503:
        /* <DEDUP_REMOVED lines=9> */
[C---:B------:R-:W-:Y:S02]  /*48d0*/  VIADD R179, R174.reuse, 0x20 ;  /* 0x00000020aeb37836 */ /* 0x040fe40000000000 */
[----:B0-----:R-:W-:-:S05]  /*48e0*/  IMAD.WIDE.U32 R184, R174, 0x10, R184 ;  /* 0x00000010aeb87825 */ /* 0x001fca00078e00b8 */
[----:B------:R0:W-:Y:S01]  /*48f0*/  STG.E.128 desc[UR6][R184.64], R164 ;  /* 0x000000a4b8007986 */ /* 0x0001e2000c101d06 */
[----:B-1----:R-:W-:-:S05]  /*4900*/  IMAD.WIDE.U32 R188, R174, 0x4, R188 ;  /* 0x00000004aebc7825 */ /* 0x002fca00078e00bc */
[----:B------:R0:W-:Y:S02]  /*4910*/  STG.E desc[UR6][R188.64], R181 ;  /* 0x000000b5bc007986 */ /* 0x0001e4000c101906 */
.L_x_43482:
[----:B------:R-:W-:Y:S05]  /*4920*/  BSYNC.RECONVERGENT B0 ;  /* 0x0000000000007941 */ /* 0x000fea0003800200 */
.L_x_43481:
        /* <DEDUP_REMOVED lines=30> */
.L_x_43529:
        /* <DEDUP_REMOVED lines=13> */
.L_x_43531:
[----:B------:R-:W-:Y:S05]  /*4be0*/  BSYNC.RECONVERGENT B2 ;  /* 0x0000000000027941 */ /* 0x000fea0003800200 */
.L_x_43530:
        /* <DEDUP_REMOVED lines=48> */
[----:B------:R-:W-:Y:S02]  /*4ef0*/  LOP3.LUT R181, R181, R188, R183, 0x96, !PT ;  /* 0x000000bcb5b57212 */ /* 0x000fe400078e96b7 */
[----:B------:R-:W-:Y:S01]  /*4f00*/  MOV R183, R180 ;  /* 0x000000b400b77202 */ /* 0x000fe20000000f00 */
        /* <DEDUP_REMOVED lines=9> */
[----:B------:R-:W-:Y:S02]  /*4fa0*/  IMAD.MOV.U32 R182, RZ, RZ, R188 ;  /* 0x000000ffffb67224 */ /* 0x000fe400078e00bc */
[----:B------:R-:W-:-:S07]  /*4fb0*/  IMAD.MOV.U32 R184, RZ, RZ, RZ ;  /* 0x000000ffffb87224 */ /* 0x000fce00078e00ff */
.L_x_43528:
[----:B------:R-:W-:Y:S05]  /*4fc0*/  BSYNC.RECONVERGENT B1 ;  /* 0x0000000000017941 */ /* 0x000fea0003800200 */
.L_x_43527:
        /* <DEDUP_REMOVED lines=9> */
[----:B0-----:R-:W-:Y:S02]  /*5060*/  FMUL.FTZ R185, R185, R180 ;  /* 0x000000b4b9b97220 */ /* 0x001fe40000410000 */
[----:B-1----:R-:W-:Y:S01]  /*5070*/  FSETP.GTU.FTZ.AND P1, PT, R178, R181, PT ;  /* 0x000000b5b200720b */ /* 0x002fe20003f3c000 */
        /* <DEDUP_REMOVED lines=13> */
.L_x_43534:
        /* <DEDUP_REMOVED lines=13> */
.L_x_43536:
[----:B------:R-:W-:Y:S05]  /*5220*/  BSYNC.RECONVERGENT B2 ;  /* 0x0000000000027941 */ /* 0x000fea0003800200 */
.L_x_43535:
        /* <DEDUP_REMOVED lines=61> */
.L_x_43533:
[----:B------:R-:W-:Y:S05]  /*5600*/  BSYNC.RECONVERGENT B1 ;  /* 0x0000000000017941 */ /* 0x000fea0003800200 */
.L_x_43532:
        /* <DEDUP_REMOVED lines=21> */
.L_x_43539:
        /* <DEDUP_REMOVED lines=13> */
.L_x_43541:
[----:B------:R-:W-:Y:S05]  /*5830*/  BSYNC.RECONVERGENT B2 ;  /* 0x0000000000027941 */ /* 0x000fea0003800200 */
.L_x_43540:
        /* <DEDUP_REMOVED lines=61> */
.L_x_43538:
[----:B------:R-:W-:Y:S05]  /*5c10*/  BSYNC.RECONVERGENT B1 ;  /* 0x0000000000017941 */ /* 0x000fea0003800200 */
.L_x_43537:
        /* <DEDUP_REMOVED lines=21> */
.L_x_43544:
        /* <DEDUP_REMOVED lines=13> */
.L_x_43546:
[----:B------:R-:W-:Y:S05]  /*5e40*/  BSYNC.RECONVERGENT B2 ;  /* 0x0000000000027941 */ /* 0x000fea0003800200 */
.L_x_43545:
        /* <DEDUP_REMOVED lines=61> */
.L_x_43543:
[----:B------:R-:W-:Y:S05]  /*6220*/  BSYNC.RECONVERGENT B1 ;  /* 0x0000000000017941 */ /* 0x000fea0003800200 */
.L_x_43542:
        /* <DEDUP_REMOVED lines=9> */
.L_x_43526:
        /* <DEDUP_REMOVED lines=16> */
.L_x_43550:
        /* <DEDUP_REMOVED lines=13> */
.L_x_43552:
[----:B------:R-:W-:Y:S05]  /*6490*/  BSYNC.RECONVERGENT B2 ;  /* 0x0000000000027941 */ /* 0x000fea0003800200 */
.L_x_43551:
        /* <DEDUP_REMOVED lines=61> */
.L_x_43549:
[----:B------:R-:W-:Y:S05]  /*6870*/  BSYNC.RECONVERGENT B1 ;  /* 0x0000000000017941 */ /* 0x000fea0003800200 */
.L_x_43548:
        /* <DEDUP_REMOVED lines=8> */
[----:B------:R-:W1:Y:S03]  /*6900*/  LDC R181, c[0x0][0x408] ;  /* 0x00010200ffb57b82 */ /* 0x000e660000000800 */
[----:B0-----:R-:W-:-:S04]  /*6910*/  FSETP.GTU.FTZ.AND P1, PT, R185, R180, PT ;  /* 0x000000b4b900720b */ /* 0x001fc80003f3c000 */
[----:B------:R-:W-:Y:S01]  /*6920*/  PLOP3.LUT P0, PT, P1, PT, PT, 0x8, 0x80 ;  /* 0x000000000080781c */ /* 0x000fe20000f0e170 */
[----:B-1----:R-:W-:Y:S01]  /*6930*/  FMUL.FTZ R185, R160, R181 ;  /* 0x000000b5a0b97220 */ /* 0x002fe20000410000 */
[----:B------:R-:W-:-:S04]  /*6940*/  IMAD.MOV.U32 R160, RZ, RZ, R176 ;  /* 0x000000ffffa07224 */ /* 0x000fc800078e00b0 */
        /* <DEDUP_REMOVED lines=10> */
.L_x_43555:
        /* <DEDUP_REMOVED lines=13> */
.L_x_43557:
[----:B------:R-:W-:Y:S05]  /*6ac0*/  BSYNC.RECONVERGENT B2 ;  /* 0x0000000000027941 */ /* 0x000fea0003800200 */
.L_x_43556:
        /* <DEDUP_REMOVED lines=61> */
.L_x_43554:
[----:B------:R-:W-:Y:S05]  /*6ea0*/  BSYNC.RECONVERGENT B1 ;  /* 0x0000000000017941 */ /* 0x000fea0003800200 */
.L_x_43553:
[----:B------:R-:W-:Y:S01]  /*6eb0*/  I2FP.F32.U32 R160, R160 ;  /* 0x000000a000a07245 */ /* 0x000fe20000201000 */
[----:B------:R-:W-:Y:S01]  /*6ec0*/  BSSY.RECONVERGENT B1, `(.L_x_43558) ;  /* 0x000005e000017945 */ /* 0x000fe20003800200 */
[----:B------:R-:W-:Y:S01]  /*6ed0*/  ISETP.NE.AND P3, PT, R178, 0x1, PT ;  /* 0x00000001b200780c */ /* 0x000fe20003f65270 */
        /* <DEDUP_REMOVED lines=17> */
.L_x_43560:
        /* <DEDUP_REMOVED lines=13> */
.L_x_43562:
[----:B------:R-:W-:Y:S05]  /*70c0*/  BSYNC.RECONVERGENT B2 ;  /* 0x0000000000027941 */ /* 0x000fea0003800200 */
.L_x_43561:
        /* <DEDUP_REMOVED lines=61> */
.L_x_43559:
[----:B------:R-:W-:Y:S05]  /*74a0*/  BSYNC.RECONVERGENT B1 ;  /* 0x0000000000017941 */ /* 0x000fea0003800200 */
.L_x_43558:
[----:B------:R-:W-:Y:S01]  /*74b0*/  I2FP.F32.U32 R160, R160 ;  /* 0x000000a000a07245 */ /* 0x000fe20000201000 */
[----:B------:R-:W-:Y:S01]  /*74c0*/  FMUL.FTZ R162, R162, R0 ;  /* 0x00000000a2a27220 */ /* 0x000fe20000410000 */
[----:B------:R-:W-:Y:S01]  /*74d0*/  ISETP.NE.AND P3, PT, R188, 0x1, PT ;  /* 0x00000001bc00780c */ /* 0x000fe20003f65270 */
[----:B------:R-:W-:Y:S01]  /*74e0*/  BSSY.RECONVERGENT B1, `(.L_x_43563) ;  /* 0x000005c000017945 */ /* 0x000fe20003800200 */
[----:B------:R-:W-:Y:S02]  /*74f0*/  IMAD.MOV.U32 R178, RZ, RZ, 0x2 ;  /* 0x00000002ffb27424 */ /* 0x000fe400078e00ff */
[----:B------:R-:W-:Y:S01]  /*7500*/  FFMA.FTZ R161, R160, R183, 1.1641532182693481445e-10 ;  /* 0x2f000000a0a17423 */ /* 0x000fe200000100b7 */
[----:B------:R-:W-:Y:S01]  /*7510*/  FMUL.FTZ R162, R162, R181 ;  /* 0x000000b5a2a27220 */ /* 0x000fe20000410000 */
[----:B------:R-:W-:-:S03]  /*7520*/  IMAD.MOV.U32 R160, RZ, RZ, R176 ;  /* 0x000000ffffa07224 */ /* 0x000fc600078e00b0 */
        /* <DEDUP_REMOVED lines=12> */
.L_x_43565:
        /* <DEDUP_REMOVED lines=13> */
.L_x_43567:
[----:B------:R-:W-:Y:S05]  /*76c0*/  BSYNC.RECONVERGENT B2 ;  /* 0x0000000000027941 */ /* 0x000fea0003800200 */
.L_x_43566:
        /* <DEDUP_REMOVED lines=61> */
.L_x_43564:
[----:B------:R-:W-:Y:S05]  /*7aa0*/  BSYNC.RECONVERGENT B1 ;  /* 0x0000000000017941 */ /* 0x000fea0003800200 */
.L_x_43563:
[----:B------:R-:W-:Y:S01]  /*7ab0*/  I2FP.F32.U32 R160, R160 ;  /* 0x000000a000a07245 */ /* 0x000fe20000201000 */
[----:B------:R-:W-:Y:S01]  /*7ac0*/  FMUL.FTZ R162, R163, R0 ;  /* 0x00000000a3a27220 */ /* 0x000fe20000410000 */
[----:B------:R-:W-:-:S03]  /*7ad0*/  FMUL.FTZ R161, R184, R105 ;  /* 0x00000069b8a17220 */ /* 0x000fc60000410000 */
[----:B------:R-:W-:Y:S01]  /*7ae0*/  FFMA.FTZ R183, R160, R183, 1.1641532182693481445e-10 ;  /* 0x2f000000a0b77423 */ /* 0x000fe200000100b7 */
[----:B------:R-:W-:Y:S01]  /*7af0*/  FMUL.FTZ R162, R162, R181 ;  /* 0x000000b5a2a27220 */ /* 0x000fe20000410000 */
[----:B------:R-:W-:-:S03]  /*7b00*/  FMUL.FTZ R160, R185, R104 ;  /* 0x00000068b9a07220 */ /* 0x000fc60000410000 */
[----:B------:R-:W-:-:S04]  /*7b10*/  FSETP.GTU.FTZ.AND P3, PT, R183, R180, PT ;  /* 0x000000b4b700720b */ /* 0x000fc80003f7c000 */
[----:B------:R-:W-:Y:S01]  /*7b20*/  FSEL R180, R162, RZ, !P3 ;  /* 0x000000ffa2b47208 */ /* 0x000fe20005800000 */
[----:B------:R-:W-:Y:S01]  /*7b30*/  FMUL.FTZ R162, R189, R106 ;  /* 0x0000006abda27220 */ /* 0x000fe20000410000 */
[----:B------:R-:W-:-:S03]  /*7b40*/  PLOP3.LUT P3, PT, P3, PT, PT, 0x8, 0x80 ;  /* 0x000000000080781c */ /* 0x000fc60001f6e170 */
[----:B------:R-:W-:-:S10]  /*7b50*/  FMUL.FTZ R163, R180, R107 ;  /* 0x0000006bb4a37220 */ /* 0x000fd40000410000 */
.L_x_43547:
        /* <DEDUP_REMOVED lines=14> */
.L_x_43525:
[----:B------:R-:W-:Y:S05]  /*7c40*/  BSYNC.RECONVERGENT B0 ;  /* 0x0000000000007941 */ /* 0x000fea0003800200 */
.L_x_43524:
        /* <DEDUP_REMOVED lines=9> */
[----:B-1----:R-:W-:-:S04]  /*7ce0*/  IMAD.WIDE.U32 R156, R179, 0x10, R156 ;  /* 0x00000010b39c7825 */ /* 0x002fc800078e009c */
[----:B---3--:R-:W-:Y:S02]  /*7cf0*/  @P0 IMAD.WIDE.U32 R182, R179, 0x10, R158 ;  /* 0x00000010b3b60825 */ /* 0x008fe400078e009e */
[----:B------:R-:W5:Y:S04]  /*7d00*/  LDG.E.128 R156, desc[UR6][R156.64] ;  /* 0x000000069c9c7981 */ /* 0x000f68000c1e1d00 */
[----:B------:R1:W5:Y:S01]  /*7d10*/  @P0 LDG.E.128 R4, desc[UR6][R182.64] ;  /* 0x00000006b6040981 */ /* 0x000362000c1e1d00 */
[----:B------:R-:W-:Y:S05]  /*7d20*/  @!P0 BRA `(.L_x_43570) ;  /* 0x00000018002c8947 */ /* 0x000fea0003800000 */
[----:B------:R-:W-:Y:S01]  /*7d30*/  ISETP.NE.AND P0, PT, R178, 0x1, PT ;  /* 0x00000001b200780c */ /* 0x000fe20003f05270 */
[----:B------:R-:W-:Y:S01]  /*7d40*/  BSSY.RECONVERGENT B1, `(.L_x_43571) ;  /* 0x000005a000017945 */ /* 0x000fe20003800200 */
[----:B0-2---:R-:W-:Y:S02]  /*7d50*/  HFMA2 R184, -RZ, RZ, 0, 1.1920928955078125e-07 ;  /* 0x00000002ffb87431 */ /* 0x005fe400000001ff */
        /* <DEDUP_REMOVED lines=13> */
.L_x_43573:
        /* <DEDUP_REMOVED lines=13> */
.L_x_43575:
[----:B------:R-:W-:Y:S05]  /*7f00*/  BSYNC.RECONVERGENT B2 ;  /* 0x0000000000027941 */ /* 0x000fea0003800200 */
.L_x_43574:
        /* <DEDUP_REMOVED lines=53> */
[----:B------:R-:W-:Y:S02]  /*8260*/  VIADD R181, R2, 0x8ff34781 ;  /* 0x8ff3478102b57836 */ /* 0x000fe40000000000 */
[----:B------:R-:W-:Y:S01]  /*8270*/  IMAD.WIDE.U32 R188, R171, -0x2daee0ad, RZ ;  /* 0xd2511f53abbc7825 */ /* 0x000fe200078e00ff */
[----:B------:R-:W-:Y:S02]  /*8280*/  IADD3 R171, PT, PT, R3, -0x695add53, RZ ;  /* 0x96a522ad03ab7810 */ /* 0x000fe40007ffe0ff */
[----:B------:R-:W-:Y:S01]  /*8290*/  LOP3.LUT R172, R181, R184, R191, 0x96, !PT ;  /* 0x000000b8b5ac7212 */ /* 0x000fe200078e96bf */
[----:B------:R-:W-:Y:S01]  /*82a0*/  HFMA2 R184, -RZ, RZ, 0, 0 ;  /* 0x00000000ffb87431 */ /* 0x000fe200000001ff */
[----:B------:R-:W-:Y:S01]  /*82b0*/  LOP3.LUT R171, R171, R182, R189, 0x96, !PT ;  /* 0x000000b6abab7212 */ /* 0x000fe200078e96bd */
[----:B------:R-:W-:Y:S01]  /*82c0*/  IMAD.MOV.U32 R176, RZ, RZ, R190 ;  /* 0x000000ffffb07224 */ /* 0x000fe200078e00be */
[----:B------:R-:W-:-:S07]  /*82d0*/  MOV R182, R188 ;  /* 0x000000bc00b67202 */ /* 0x000fce0000000f00 */
.L_x_43572:
[----:B------:R-:W-:Y:S05]  /*82e0*/  BSYNC.RECONVERGENT B1 ;  /* 0x0000000000017941 */ /* 0x000fea0003800200 */
.L_x_43571:
        /* <DEDUP_REMOVED lines=24> */
.L_x_43578:
        /* <DEDUP_REMOVED lines=13> */
.L_x_43580:
[----:B------:R-:W-:Y:S05]  /*8540*/  BSYNC.RECONVERGENT B2 ;  /* 0x0000000000027941 */ /* 0x000fea0003800200 */
.L_x_43579:
        /* <DEDUP_REMOVED lines=61> */
.L_x_43577:
[----:B------:R-:W-:Y:S05]  /*8920*/  BSYNC.RECONVERGENT B1 ;  /* 0x0000000000017941 */ /* 0x000fea0003800200 */
.L_x_43576:
        /* <DEDUP_REMOVED lines=21> */
.L_x_43583:
        /* <DEDUP_REMOVED lines=13> */
.L_x_43585:
[----:B------:R-:W-:Y:S05]  /*8b50*/  BSYNC.RECONVERGENT B2 ;  /* 0x0000000000027941 */ /* 0x000fea0003800200 */
.L_x_43584:
        /* <DEDUP_REMOVED lines=61> */
.L_x_43582:
[----:B------:R-:W-:Y:S05]  /*8f30*/  BSYNC.RECONVERGENT B1 ;  /* 0x0000000000017941 */ /* 0x000fea0003800200 */
.L_x_43581:
        /* <DEDUP_REMOVED lines=21> */
.L_x_43588:
        /* <DEDUP_REMOVED lines=13> */
.L_x_43590:
[----:B------:R-:W-:Y:S05]  /*9160*/  BSYNC.RECONVERGENT B2 ;  /* 0x0000000000027941 */ /* 0x000fea0003800200 */
.L_x_43589:
        /* <DEDUP_REMOVED lines=61> */
.L_x_43587:
[----:B------:R-:W-:Y:S05]  /*9540*/  BSYNC.RECONVERGENT B1 ;  /* 0x0000000000017941 */ /* 0x000fea0003800200 */
.L_x_43586:
        /* <DEDUP_REMOVED lines=9> */
.L_x_43570:
        /* <DEDUP_REMOVED lines=16> */
.L_x_43594:
        /* <DEDUP_REMOVED lines=13> */
.L_x_43596:
[----:B------:R-:W-:Y:S05]  /*97b0*/  BSYNC.RECONVERGENT B2 ;  /* 0x0000000000027941 */ /* 0x000fea0003800200 */
.L_x_43595:
        /* <DEDUP_REMOVED lines=61> */
.L_x_43593:
[----:B------:R-:W-:Y:S05]  /*9b90*/  BSYNC.RECONVERGENT B1 ;  /* 0x0000000000017941 */ /* 0x000fea0003800200 */
.L_x_43592:
        /* <DEDUP_REMOVED lines=23> */
.L_x_43599:
        /* <DEDUP_REMOVED lines=13> */
.L_x_43601:
[----:B------:R-:W-:Y:S05]  /*9de0*/  BSYNC.RECONVERGENT B2 ;  /* 0x0000000000027941 */ /* 0x000fea0003800200 */
.L_x_43600:
        /* <DEDUP_REMOVED lines=59> */
[----:B------:R-:W-:Y:S02]  /*a1a0*/  HFMA2 R188, -RZ, RZ, 0, 0 ;  /* 0x00000000ffbc7431 */ /* 0x000fe400000001ff */
[----:B------:R-:W-:-:S07]  /*a1b0*/  IMAD.MOV.U32 R182, RZ, RZ, R192 ;  /* 0x000000ffffb67224 */ /* 0x000fce00078e00c0 */
.L_x_43598:
[----:B------:R-:W-:Y:S05]  /*a1c0*/  BSYNC.RECONVERGENT B1 ;  /* 0x0000000000017941 */ /* 0x000fea0003800200 */
.L_x_43597:
        /* <DEDUP_REMOVED lines=20> */
.L_x_43604:
        /* <DEDUP_REMOVED lines=13> */
.L_x_43606:
[----:B------:R-:W-:Y:S05]  /*a3e0*/  BSYNC.RECONVERGENT B2 ;  /* 0x0000000000027941 */ /* 0x000fea0003800200 */
.L_x_43605:
        /* <DEDUP_REMOVED lines=61> */
.L_x_43603:
[----:B------:R-:W-:Y:S05]  /*a7c0*/  BSYNC.RECONVERGENT B1 ;  /* 0x0000000000017941 */ /* 0x000fea0003800200 */
.L_x_43602:
        /* <DEDUP_REMOVED lines=20> */
.L_x_43609:
        /* <DEDUP_REMOVED lines=13> */
.L_x_43611:
[----:B------:R-:W-:Y:S05]  /*a9e0*/  BSYNC.RECONVERGENT B2 ;  /* 0x0000000000027941 */ /* 0x000fea0003800200 */
.L_x_43610:
        /* <DEDUP_REMOVED lines=61> */
.L_x_43608:
[----:B------:R-:W-:Y:S05]  /*adc0*/  BSYNC.RECONVERGENT B1 ;  /* 0x0000000000017941 */ /* 0x000fea0003800200 */
.L_x_43607:
        /* <DEDUP_REMOVED lines=11> */
.L_x_43591:
[----:B------:R-:W0:Y:S01]  /*ae80*/  LDC.64 R180, c[0x0][0x3a8] ;  /* 0x0000ea00ffb47b82 */ /* 0x000e220000000a00 */
[----:B------:R-:W-:Y:S02]  /*ae90*/  SEL R183, RZ, 0x1000000, !P3 ;  /* 0x01000000ffb77807 */ /* 0x000fe40005800000 */
[----:B------:R-:W-:Y:S02]  /*aea0*/  SEL R184, RZ, 0x10000, !P2 ;  /* 0x00010000ffb87807 */ /* 0x000fe40005000000 */
[----:B------:R-:W-:Y:S02]  /*aeb0*/  SEL R185, RZ, 0x100, !P1 ;  /* 0x00000100ffb97807 */ /* 0x000fe40004800000 */
[----:B------:R-:W-:Y:S01]  /*aec0*/  SEL R190, RZ, 0x1, !P0 ;  /* 0x00000001ffbe7807 */ /* 0x000fe20004000000 */
[----:B------:R-:W1:Y:S01]  /*aed0*/  LDC.64 R188, c[0x0][0x3b0] ;  /* 0x0000ec00ffbc7b82 */ /* 0x000e620000000a00 */
[----:B------:R-:W-:-:S05]  /*aee0*/  IADD3 R183, PT, PT, R185, R183, R184 ;  /* 0x000000b7b9b77210 */ /* 0x000fca0007ffe0b8 */
[----:B------:R-:W-:Y:S02]  /*aef0*/  IMAD.IADD R183, R183, 0x1, R190 ;  /* 0x00000001b7b77824 */ /* 0x000fe400078e02be */
[----:B0-----:R-:W-:Y:S01]  /*af00*/  IMAD.WIDE.U32 R184, R179, 0x10, R180 ;  /* 0x00000010b3b87825 */ /* 0x001fe200078e00b4 */
[----:B------:R-:W-:-:S04]  /*af10*/  MOV R180, R182 ;  /* 0x000000b600b47202 */ /* 0x000fc80000000f00 */
[----:B------:R3:W-:Y:S01]  /*af20*/  STG.E.128 desc[UR6][R184.64], R156 ;  /* 0x0000009cb8007986 */ /* 0x0007e2000c101d06 */
[----:B-1----:R-:W-:-:S04]  /*af30*/  IMAD.WIDE.U32 R188, R179, 0x4, R188 ;  /* 0x00000004b3bc7825 */ /* 0x002fc800078e00bc */
[----:B------:R-:W-:Y:S01]  /*af40*/  VIADD R179, R179, 0x20 ;  /* 0x00000020b3b37836 */ /* 0x000fe20000000000 */
[----:B------:R3:W-:Y:S06]  /*af50*/  STG.E desc[UR6][R188.64], R183 ;  /* 0x000000b7bc007986 */ /* 0x0007ec000c101906 */
.L_x_43569:
[----:B------:R-:W-:Y:S05]  /*af60*/  BSYNC.RECONVERGENT B0 ;  /* 0x0000000000007941 */ /* 0x000fea0003800200 */
.L_x_43568:
        /* <DEDUP_REMOVED lines=30> */
.L_x_43617:
        /* <DEDUP_REMOVED lines=13> */
.L_x_43619:
[----:B------:R-:W-:Y:S05]  /*b220*/  BSYNC.RECONVERGENT B2 ;  /* 0x0000000000027941 */ /* 0x000fea0003800200 */
.L_x_43618:
        /* <DEDUP_REMOVED lines=60> */
[----:B------:R-:W-:-:S07]  /*b5f0*/  IMAD.MOV.U32 R182, RZ, RZ, R188 ;  /* 0x000000ffffb67224 */ /* 0x000fce00078e00bc */
.L_x_43616:
[----:B------:R-:W-:Y:S05]  /*b600*/  BSYNC.RECONVERGENT B1 ;  /* 0x0000000000017941 */ /* 0x000fea0003800200 */
.L_x_43615:
        /* <DEDUP_REMOVED lines=24> */
.L_x_43622:
        /* <DEDUP_REMOVED lines=13> */
.L_x_43624:
[----:B------:R-:W-:Y:S05]  /*b860*/  BSYNC.RECONVERGENT B2 ;  /* 0x0000000000027941 */ /* 0x000fea0003800200 */
.L_x_43623:
        /* <DEDUP_REMOVED lines=61> */
.L_x_43621:
[----:B------:R-:W-:Y:S05]  /*bc40*/  BSYNC.RECONVERGENT B1 ;  /* 0x0000000000017941 */ /* 0x000fea0003800200 */
.L_x_43620:
        /* <DEDUP_REMOVED lines=21> */
.L_x_43627:
        /* <DEDUP_REMOVED lines=13> */
.L_x_43629:
[----:B------:R-:W-:Y:S05]  /*be70*/  BSYNC.RECONVERGENT B2 ;  /* 0x0000000000027941 */ /* 0x000fea0003800200 */
.L_x_43628:
        /* <DEDUP_REMOVED lines=61> */
.L_x_43626:
[----:B------:R-:W-:Y:S05]  /*c250*/  BSYNC.RECONVERGENT B1 ;  /* 0x0000000000017941 */ /* 0x000fea0003800200 */
.L_x_43625:
        /* <DEDUP_REMOVED lines=21> */
.L_x_43632:
        /* <DEDUP_REMOVED lines=13> */
.L_x_43634:
[----:B------:R-:W-:Y:S05]  /*c480*/  BSYNC.RECONVERGENT B2 ;  /* 0x0000000000027941 */ /* 0x000fea0003800200 */
.L_x_43633:
        /* <DEDUP_REMOVED lines=61> */
.L_x_43631:
[----:B------:R-:W-:Y:S05]  /*c860*/  BSYNC.RECONVERGENT B1 ;  /* 0x0000000000017941 */ /* 0x000fea0003800200 */
.L_x_43630:
        /* <DEDUP_REMOVED lines=9> */
.L_x_43614:
        /* <DEDUP_REMOVED lines=16> */
.L_x_43638:
        /* <DEDUP_REMOVED lines=13> */
.L_x_43640:
[----:B------:R-:W-:Y:S05]  /*cad0*/  BSYNC.RECONVERGENT B2 ;  /* 0x0000000000027941 */ /* 0x000fea0003800200 */
.L_x_43639:
        /* <DEDUP_REMOVED lines=61> */
.L_x_43637:
[----:B------:R-:W-:Y:S05]  /*ceb0*/  BSYNC.RECONVERGENT B1 ;  /* 0x0000000000017941 */ /* 0x000fea0003800200 */
.L_x_43636:
[----:B------:R-:W0:Y:S01]  /*cec0*/  LDC R180, c[0x0][0x408] ;  /* 0x00010200ffb47b82 */ /* 0x000e220000000800 */
[----:B------:R-:W-:Y:S01]  /*ced0*/  I2FP.F32.U32 R178, R183 ;  /* 0x000000b700b27245 */ /* 0x000fe20000201000 */
[----:B------:R-:W-:Y:S01]  /*cee0*/  HFMA2 R183, -RZ, RZ, 0.1171875, 0 ;  /* 0x2f800000ffb77431 */ /* 0x000fe200000001ff */
[----:B------:R-:W-:Y:S01]  /*cef0*/  ISETP.NE.AND P1, PT, R184, 0x1, PT ;  /* 0x00000001b800780c */ /* 0x000fe20003f25270 */
[----:B-----5:R-:W-:Y:S01]  /*cf00*/  FMUL.FTZ R185, R152, R0 ;  /* 0x0000000098b97220 */ /* 0x020fe20000410000 */
[----:B------:R-:W-:Y:S01]  /*cf10*/  BSSY.RECONVERGENT B1, `(.L_x_43641) ;  /* 0x000005d000017945 */ /* 0x000fe20003800200 */
[----:B------:R-:W-:Y:S01]  /*cf20*/  MOV R152, R176 ;  /* 0x000000b000987202 */ /* 0x000fe20000000f00 */
[----:B------:R-:W-:Y:S01]  /*cf30*/  FFMA.FTZ R178, R178, R183, 1.1641532182693481445e-10 ;  /* 0x2f000000b2b27423 */ /* 0x000fe200000100b7 */
[----:B------:R-:W1:Y:S01]  /*cf40*/  LDC R181, c[0x0][0x404] ;  /* 0x00010100ffb57b82 */ /* 0x000e620000000800 */
[----:B0-----:R-:W-:-:S03]  /*cf50*/  FMUL.FTZ R185, R185, R180 ;  /* 0x000000b4b9b97220 */ /* 0x001fc60000410000 */
[----:B-1----:R-:W-:Y:S01]  /*cf60*/  FSETP.GTU.FTZ.AND P0, PT, R178, R181, PT ;  /* 0x000000b5b200720b */ /* 0x002fe20003f1c000 */
        /* <DEDUP_REMOVED lines=12> */
.L_x_43643:
        /* <DEDUP_REMOVED lines=13> */
.L_x_43645:
[----:B------:R-:W-:Y:S05]  /*d100*/  BSYNC.RECONVERGENT B2 ;  /* 0x0000000000027941 */ /* 0x000fea0003800200 */
.L_x_43644:
        /* <DEDUP_REMOVED lines=61> */
.L_x_43642:
[----:B------:R-:W-:Y:S05]  /*d4e0*/  BSYNC.RECONVERGENT B1 ;  /* 0x0000000000017941 */ /* 0x000fea0003800200 */
.L_x_43641:
        /* <DEDUP_REMOVED lines=20> */
.L_x_43648:
        /* <DEDUP_REMOVED lines=13> */
.L_x_43650:
[----:B------:R-:W-:Y:S05]  /*d700*/  BSYNC.RECONVERGENT B2 ;  /* 0x0000000000027941 */ /* 0x000fea0003800200 */
.L_x_43649:
        /* <DEDUP_REMOVED lines=61> */
.L_x_43647:
[----:B------:R-:W-:Y:S05]  /*dae0*/  BSYNC.RECONVERGENT B1 ;  /* 0x0000000000017941 */ /* 0x000fea0003800200 */
.L_x_43646:
        /* <DEDUP_REMOVED lines=20> */
.L_x_43653:
        /* <DEDUP_REMOVED lines=13> */
.L_x_43655:
[----:B------:R-:W-:Y:S05]  /*dd00*/  BSYNC.RECONVERGENT B2 ;  /* 0x0000000000027941 */ /* 0x000fea0003800200 */
.L_x_43654:
        /* <DEDUP_REMOVED lines=61> */
.L_x_43652:
[----:B------:R-:W-:Y:S05]  /*e0e0*/  BSYNC.RECONVERGENT B1 ;  /* 0x0000000000017941 */ /* 0x000fea0003800200 */
.L_x_43651:
        /* <DEDUP_REMOVED lines=11> */
.L_x_43635:
        /* <DEDUP_REMOVED lines=8> */
[----:B0-----:R-:W-:-:S04]  /*e220*/  IMAD.WIDE.U32 R184, R179, 0x10, R180 ;  /* 0x00000010b3b87825 */ /* 0x001fc800078e00b4 */
[----:B------:R-:W-:Y:S01]  /*e230*/  IMAD.MOV.U32 R180, RZ, RZ, R182 ;  /* 0x000000ffffb47224 */ /* 0x000fe200078e00b6 */
[----:B------:R4:W-:Y:S01]  /*e240*/  STG.E.128 desc[UR6][R184.64], R152 ;  /* 0x00000098b8007986 */ /* 0x0009e2000c101d06 */
[C---:B-1----:R-:W-:Y:S01]  /*e250*/  IMAD.WIDE.U32 R188, R179.reuse, 0x4, R188 ;  /* 0x00000004b3bc7825 */ /* 0x042fe200078e00bc */
[----:B------:R-:W-:-:S04]  /*e260*/  IADD3 R179, PT, PT, R179, 0x20, RZ ;  /* 0x00000020b3b37810 */ /* 0x000fc80007ffe0ff */
[----:B------:R4:W-:Y:S03]  /*e270*/  STG.E desc[UR6][R188.64], R183 ;  /* 0x000000b7bc007986 */ /* 0x0009e6000c101906 */
.L_x_43613:
[----:B------:R-:W-:Y:S05]  /*e280*/  BSYNC.RECONVERGENT B0 ;  /* 0x0000000000007941 */ /* 0x000fea0003800200 */
.L_x_43612:
        /* <DEDUP_REMOVED lines=10> */
[----:B---34-:R-:W-:Y:S02]  /*e330*/  @P0 IMAD.WIDE.U32 R182, R179, 0x10, R150 ;  /* 0x00000010b3b60825 */ /* 0x018fe400078e0096 */
[----:B------:R-:W5:Y:S04]  /*e340*/  LDG.E.128 R148, desc[UR6][R148.64] ;  /* 0x0000000694947981 */ /* 0x000f68000c1e1d00 */
        /* <DEDUP_REMOVED lines=18> */
.L_x_43661:
        /* <DEDUP_REMOVED lines=13> */
.L_x_43663:
[----:B------:R-:W-:Y:S05]  /*e540*/  BSYNC.RECONVERGENT B2 ;  /* 0x0000000000027941 */ /* 0x000fea0003800200 */
.L_x_43662:
        /* <DEDUP_REMOVED lines=61> */
.L_x_43660:
[----:B------:R-:W-:Y:S05]  /*e920*/  BSYNC.RECONVERGENT B1 ;  /* 0x0000000000017941 */ /* 0x000fea0003800200 */
.L_x_43659:
        /* <DEDUP_REMOVED lines=24> */
.L_x_43666:
        /* <DEDUP_REMOVED lines=13> */
.L_x_43668:
[----:B------:R-:W-:Y:S05]  /*eb80*/  BSYNC.RECONVERGENT B2 ;  /* 0x0000000000027941 */ /* 0x000fea0003800200 */
.L_x_43667:
        /* <DEDUP_REMOVED lines=61> */
.L_x_43665:
[----:B------:R-:W-:Y:S05]  /*ef60*/  BSYNC.RECONVERGENT B1 ;  /* 0x0000000000017941 */ /* 0x000fea0003800200 */
.L_x_43664:
        /* <DEDUP_REMOVED lines=21> */
.L_x_43671:
        /* <DEDUP_REMOVED lines=13> */
.L_x_43673:
[----:B------:R-:W-:Y:S05]  /*f190*/  BSYNC.RECONVERGENT B2 ;  /* 0x0000000000027941 */ /* 0x000fea0003800200 */
.L_x_43672:
        /* <DEDUP_REMOVED lines=61> */
.L_x_43670:
[----:B------:R-:W-:Y:S05]  /*f570*/  BSYNC.RECONVERGENT B1 ;  /* 0x0000000000017941 */ /* 0x000fea0003800200 */
.L_x_43669:
        /* <DEDUP_REMOVED lines=21> */
.L_x_43676:
        /* <DEDUP_REMOVED lines=13> */
.L_x_43678:
[----:B------:R-:W-:Y:S05]  /*f7a0*/  BSYNC.RECONVERGENT B2 ;  /* 0x0000000000027941 */ /* 0x000fea0003800200 */
.L_x_43677:
        /* <DEDUP_REMOVED lines=61> */
.L_x_43675:
[----:B------:R-:W-:Y:S05]  /*fb80*/  BSYNC.RECONVERGENT B1 ;  /* 0x0000000000017941 */ /* 0x000fea0003800200 */
.L_x_43674:
        /* <DEDUP_REMOVED lines=9> */
.L_x_43658:
        /* <DEDUP_REMOVED lines=16> */
.L_x_43682:
        /* <DEDUP_REMOVED lines=13> */
.L_x_43684:
[----:B------:R-:W-:Y:S05]  /*fdf0*/  BSYNC.RECONVERGENT B2 ;  /* 0x0000000000027941 */ /* 0x000fea0003800200 */
.L_x_43683:
        /* <DEDUP_REMOVED lines=61> */
.L_x_43681:
[----:B------:R-:W-:Y:S05]  /*101d0*/  BSYNC.RECONVERGENT B1 ;  /* 0x0000000000017941 */ /* 0x000fea0003800200 */
.L_x_43680:
[----:B------:R-:W0:Y:S01]  /*101e0*/  LDC R180, c[0x0][0x408] ;  /* 0x00010200ffb47b82 */ /* 0x000e220000000800 */
[----:B------:R-:W-:Y:S01]  /*101f0*/  I2FP.F32.U32 R178, R183 ;  /* 0x000000b700b27245 */ /* 0x000fe20000201000 */
[----:B------:R-:W-:Y:S01]  /*10200*/  IMAD.MOV.U32 R183, RZ, RZ, 0x2f800000 ;  /* 0x2f800000ffb77424 */ /* 0x000fe200078e00ff */
[----:B------:R-:W-:Y:S01]  /*10210*/  ISETP.NE.AND P1, PT, R184, 0x1, PT ;  /* 0x00000001b800780c */ /* 0x000fe20003f25270 */
[----:B-----5:R-:W-:Y:S01]  /*10220*/  FMUL.FTZ R185, R148, R0 ;  /* 0x0000000094b97220 */ /* 0x020fe20000410000 */
[----:B------:R-:W-:Y:S01]  /*10230*/  BSSY.RECONVERGENT B1, `(.L_x_43685) ;  /* 0x000005d000017945 */ /* 0x000fe20003800200 */
[----:B------:R-:W-:Y:S01]  /*10240*/  FFMA.FTZ R178, R178, R183, 1.1641532182693481445e-10 ;  /* 0x2f000000b2b27423 */ /* 0x000fe200000100b7 */
[----:B------:R-:W-:Y:S01]  /*10250*/  IMAD.MOV.U32 R148, RZ, RZ, R176 ;  /* 0x000000ffff947224 */ /* 0x000fe200078e00b0 */
[----:B------:R-:W1:Y:S01]  /*10260*/  LDC R181, c[0x0][0x404] ;  /* 0x00010100ffb57b82 */ /* 0x000e620000000800 */
[----:B0-----:R-:W-:Y:S02]  /*10270*/  FMUL.FTZ R185, R185, R180 ;  /* 0x000000b4b9b97220 */ /* 0x001fe40000410000 */
[----:B-1----:R-:W-:-:S02]  /*10280*/  FSETP.GTU.FTZ.AND P0, PT, R178, R181, PT ;  /* 0x000000b5b200720b */ /* 0x002fc40003f1c000 */
[----:B------:R-:W-:Y:S02]  /*10290*/  MOV R178, 0x2 ;  /* 0x0000000200b27802 */ /* 0x000fe40000000f00 */
        /* <DEDUP_REMOVED lines=11> */
.L_x_43687:
        /* <DEDUP_REMOVED lines=13> */
.L_x_43689:
[----:B------:R-:W-:Y:S05]  /*10420*/  BSYNC.RECONVERGENT B2 ;  /* 0x0000000000027941 */ /* 0x000fea0003800200 */
.L_x_43688:
        /* <DEDUP_REMOVED lines=61> */
.L_x_43686:
[----:B------:R-:W-:Y:S05]  /*10800*/  BSYNC.RECONVERGENT B1 ;  /* 0x0000000000017941 */ /* 0x000fea0003800200 */
.L_x_43685:
        /* <DEDUP_REMOVED lines=20> */
.L_x_43692:
        /* <DEDUP_REMOVED lines=13> */
.L_x_43694:
[----:B------:R-:W-:Y:S05]  /*10a20*/  BSYNC.RECONVERGENT B2 ;  /* 0x0000000000027941 */ /* 0x000fea0003800200 */
.L_x_43693:
        /* <DEDUP_REMOVED lines=61> */
.L_x_43691:
[----:B------:R-:W-:Y:S05]  /*10e00*/  BSYNC.RECONVERGENT B1 ;  /* 0x0000000000017941 */ /* 0x000fea0003800200 */
.L_x_43690:
        /* <DEDUP_REMOVED lines=20> */
.L_x_43697:
        /* <DEDUP_REMOVED lines=13> */
.L_x_43699:
[----:B------:R-:W-:Y:S05]  /*11020*/  BSYNC.RECONVERGENT B2 ;  /* 0x0000000000027941 */ /* 0x000fea0003800200 */
.L_x_43698:
        /* <DEDUP_REMOVED lines=61> */
.L_x_43696:
[----:B------:R-:W-:Y:S05]  /*11400*/  BSYNC.RECONVERGENT B1 ;  /* 0x0000000000017941 */ /* 0x000fea0003800200 */
.L_x_43695:
        /* <DEDUP_REMOVED lines=11> */
.L_x_43679:
        /* <DEDUP_REMOVED lines=14> */
.L_x_43657:
[----:B------:R-:W-:Y:S05]  /*115a0*/  BSYNC.RECONVERGENT B0 ;  /* 0x0000000000007941 */ /* 0x000fea0003800200 */
.L_x_43656:
        /* <DEDUP_REMOVED lines=8> */
[----:B------:R-:W0:Y:S01]  /*11630*/  @P0 LDC.64 R146, c[0x0][0x3a0] ;  /* 0x0000e800ff920b82 */ /* 0x000e220000000a00 */
[----:B-1----:R-:W-:-:S04]  /*11640*/  IMAD.WIDE.U32 R144, R179, 0x10, R144 ;  /* 0x00000010b3907825 */ /* 0x002fc800078e0090 */
[----:B0--34-:R-:W-:Y:S02]  /*11650*/  @P0 IMAD.WIDE.U32 R182, R179, 0x10, R146 ;  /* 0x00000010b3b60825 */ /* 0x019fe400078e0092 */
[----:B------:R-:W5:Y:S04]  /*11660*/  LDG.E.128 R144, desc[UR6][R144.64] ;  /* 0x0000000690907981 */ /* 0x000f68000c1e1d00 */
[----:B------:R0:W5:Y:S01]  /*11670*/  @P0 LDG.E.128 R4, desc[UR6][R182.64] ;  /* 0x00000006b6040981 */ /* 0x000162000c1e1d00 */
[----:B------:R-:W-:Y:S05]  /*11680*/  @!P0 BRA `(.L_x_43702) ;  /* 0x00000018002c8947 */ /* 0x000fea0003800000 */
[----:B------:R-:W-:Y:S01]  /*11690*/  ISETP.NE.AND P0, PT, R178, 0x1, PT ;  /* 0x00000001b200780c */ /* 0x000fe20003f05270 */
[----:B------:R-:W-:Y:S01]  /*116a0*/  BSSY.RECONVERGENT B1, `(.L_x_43703) ;  /* 0x000005a000017945 */ /* 0x000fe20003800200 */
[----:B--2---:R-:W-:Y:S02]  /*116b0*/  HFMA2 R184, -RZ, RZ, 0, 1.1920928955078125e-07 ;  /* 0x00000002ffb87431 */ /* 0x004fe400000001ff */
        /* <DEDUP_REMOVED lines=13> */
.L_x_43705:
        /* <DEDUP_REMOVED lines=13> */
.L_x_43707:
[----:B------:R-:W-:Y:S05]  /*11860*/  BSYNC.RECONVERGENT B2 ;  /* 0x0000000000027941 */ /* 0x000fea0003800200 */
.L_x_43706:
        /* <DEDUP_REMOVED lines=61> */
.L_x_43704:
[----:B------:R-:W-:Y:S05]  /*11c40*/  BSYNC.RECONVERGENT B1 ;  /* 0x0000000000017941 */ /* 0x000fea0003800200 */
.L_x_43703:
        /* <DEDUP_REMOVED lines=24> */
.L_x_43710:
        /* <DEDUP_REMOVED lines=13> */
.L_x_43712:
[----:B------:R-:W-:Y:S05]  /*11ea0*/  BSYNC.RECONVERGENT B2 ;  /* 0x0000000000027941 */ /* 0x000fea0003800200 */
.L_x_43711:
        /* <DEDUP_REMOVED lines=61> */
.L_x_43709:
[----:B------:R-:W-:Y:S05]  /*12280*/  BSYNC.RECONVERGENT B1 ;  /* 0x0000000000017941 */ /* 0x000fea0003800200 */
.L_x_43708:
        /* <DEDUP_REMOVED lines=21> */
.L_x_43715:
        /* <DEDUP_REMOVED lines=13> */
.L_x_43717:
[----:B------:R-:W-:Y:S05]  /*124b0*/  BSYNC.RECONVERGENT B2 ;  /* 0x0000000000027941 */ /* 0x000fea0003800200 */
.L_x_43716:
        /* <DEDUP_REMOVED lines=61> */
.L_x_43714:
[----:B------:R-:W-:Y:S05]  /*12890*/  BSYNC.RECONVERGENT B1 ;  /* 0x0000000000017941 */ /* 0x000fea0003800200 */
.L_x_43713:
        /* <DEDUP_REMOVED lines=21> */
.L_x_43720:
        /* <DEDUP_REMOVED lines=13> */
.L_x_43722:
[----:B------:R-:W-:Y:S05]  /*12ac0*/  BSYNC.RECONVERGENT B2 ;  /* 0x0000000000027941 */ /* 0x000fea0003800200 */
.L_x_43721:
        /* <DEDUP_REMOVED lines=61> */
.L_x_43719:
[----:B------:R-:W-:Y:S05]  /*12ea0*/  BSYNC.RECONVERGENT B1 ;  /* 0x0000000000017941 */ /* 0x000fea0003800200 */
.L_x_43718:
        /* <DEDUP_REMOVED lines=9> */
.L_x_43702:
        /* <DEDUP_REMOVED lines=16> */
.L_x_43726:
        /* <DEDUP_REMOVED lines=13> */
.L_x_43728:
[----:B------:R-:W-:Y:S05]  /*13110*/  BSYNC.RECONVERGENT B2 ;  /* 0x0000000000027941 */ /* 0x000fea0003800200 */
.L_x_43727:
        /* <DEDUP_REMOVED lines=61> */
.L_x_43725:
[----:B------:R-:W-:Y:S05]  /*134f0*/  BSYNC.RECONVERGENT B1 ;  /* 0x0000000000017941 */ /* 0x000fea0003800200 */
.L_x_43724:
        /* <DEDUP_REMOVED lines=9> */
[----:B------:R-:W-:Y:S01]  /*13590*/  MOV R144, R176 ;  /* 0x000000b000907202 */ /* 0x000fe20000000f00 */
[----:B0-----:R-:W-:-:S02]  /*135a0*/  FMUL.FTZ R185, R185, R180 ;  /* 0x000000b4b9b97220 */ /* 0x001fc40000410000 */
[----:B-1----:R-:W-:-:S04]  /*135b0*/  FSETP.GTU.FTZ.AND P0, PT, R178, R181, PT ;  /* 0x000000b5b200720b */ /* 0x002fc80003f1c000 */
        /* <DEDUP_REMOVED lines=11> */
.L_x_43731:
        /* <DEDUP_REMOVED lines=13> */
.L_x_43733:
[----:B------:R-:W-:Y:S05]  /*13740*/  BSYNC.RECONVERGENT B2 ;  /* 0x0000000000027941 */ /* 0x000fea0003800200 */
.L_x_43732:
        /* <DEDUP_REMOVED lines=61> */
.L_x_43730:
[----:B------:R-:W-:Y:S05]  /*13b20*/  BSYNC.RECONVERGENT B1 ;  /* 0x0000000000017941 */ /* 0x000fea0003800200 */
.L_x_43729:
        /* <DEDUP_REMOVED lines=20> */
.L_x_43736:
        /* <DEDUP_REMOVED lines=13> */
.L_x_43738:
[----:B------:R-:W-:Y:S05]  /*13d40*/  BSYNC.RECONVERGENT B2 ;  /* 0x0000000000027941 */ /* 0x000fea0003800200 */
.L_x_43737:
        /* <DEDUP_REMOVED lines=55> */
[----:B------:R-:W-:Y:S01]  /*140c0*/  IADD3 R171, PT, PT, R3, -0x695add53, RZ ;  /* 0x96a522ad03ab7810 */ /* 0x000fe20007ffe0ff */
[----:B------:R-:W-:Y:S01]  /*140d0*/  IMAD.MOV.U32 R176, RZ, RZ, R192 ;  /* 0x000000ffffb07224 */ /* 0x000fe200078e00c0 */
[----:B------:R-:W-:Y:S01]  /*140e0*/  MOV R145, R182 ;  /* 0x000000b600917202 */ /* 0x000fe20000000f00 */
[----:B------:R-:W-:Y:S02]  /*140f0*/  IMAD.MOV.U32 R182, RZ, RZ, R190 ;  /* 0x000000ffffb67224 */ /* 0x000fe400078e00be */
[----:B------:R-:W-:Y:S01]  /*14100*/  HFMA2 R190, -RZ, RZ, 0, 0 ;  /* 0x00000000ffbe7431 */ /* 0x000fe200000001ff */
[----:B------:R-:W-:-:S07]  /*14110*/  LOP3.LUT R171, R171, R144, R191, 0x96, !PT ;  /* 0x00000090abab7212 */ /* 0x000fce00078e96bf */
.L_x_43735:
[----:B------:R-:W-:Y:S05]  /*14120*/  BSYNC.RECONVERGENT B1 ;  /* 0x0000000000017941 */ /* 0x000fea0003800200 */
.L_x_43734:
        /* <DEDUP_REMOVED lines=20> */
.L_x_43741:
        /* <DEDUP_REMOVED lines=13> */
.L_x_43743:
[----:B------:R-:W-:Y:S05]  /*14340*/  BSYNC.RECONVERGENT B2 ;  /* 0x0000000000027941 */ /* 0x000fea0003800200 */
.L_x_43742:
        /* <DEDUP_REMOVED lines=61> */
.L_x_43740:
[----:B------:R-:W-:Y:S05]  /*14720*/  BSYNC.RECONVERGENT B1 ;  /* 0x0000000000017941 */ /* 0x000fea0003800200 */
.L_x_43739:
        /* <DEDUP_REMOVED lines=11> */
.L_x_43723:
        /* <DEDUP_REMOVED lines=14> */
.L_x_43701:
[----:B------:R-:W-:Y:S05]  /*148c0*/  BSYNC.RECONVERGENT B0 ;  /* 0x0000000000007941 */ /* 0x000fea0003800200 */
.L_x_43700:
        /* <DEDUP_REMOVED lines=30> */
.L_x_43749:
        /* <DEDUP_REMOVED lines=13> */
.L_x_43751:
[----:B------:R-:W-:Y:S05]  /*14b80*/  BSYNC.RECONVERGENT B2 ;  /* 0x0000000000027941 */ /* 0x000fea0003800200 */
.L_x_43750:
        /* <DEDUP_REMOVED lines=61> */
.L_x_43748:
[----:B------:R-:W-:Y:S05]  /*14f60*/  BSYNC.RECONVERGENT B1 ;  /* 0x0000000000017941 */ /* 0x000fea0003800200 */
.L_x_43747:
        /* <DEDUP_REMOVED lines=24> */
.L_x_43754:
        /* <DEDUP_REMOVED lines=13> */
.L_x_43756:
[----:B------:R-:W-:Y:S05]  /*151c0*/  BSYNC.RECONVERGENT B2 ;  /* 0x0000000000027941 */ /* 0x000fea0003800200 */
.L_x_43755:
        /* <DEDUP_REMOVED lines=61> */
.L_x_43753:
[----:B------:R-:W-:Y:S05]  /*155a0*/  BSYNC.RECONVERGENT B1 ;  /* 0x0000000000017941 */ /* 0x000fea0003800200 */
.L_x_43752:
        /* <DEDUP_REMOVED lines=21> */
.L_x_43759:
        /* <DEDUP_REMOVED lines=13> */
.L_x_43761:
[----:B------:R-:W-:Y:S05]  /*157d0*/  BSYNC.RECONVERGENT B2 ;  /* 0x0000000000027941 */ /* 0x000fea0003800200 */
.L_x_43760:
        /* <DEDUP_REMOVED lines=61> */
.L_x_43758:
[----:B------:R-:W-:Y:S05]  /*15bb0*/  BSYNC.RECONVERGENT B1 ;  /* 0x0000000000017941 */ /* 0x000fea0003800200 */
.L_x_43757:
        /* <DEDUP_REMOVED lines=21> */
.L_x_43764:
        /* <DEDUP_REMOVED lines=13> */
.L_x_43766:
[----:B------:R-:W-:Y:S05]  /*15de0*/  BSYNC.RECONVERGENT B2 ;  /* 0x0000000000027941 */ /* 0x000fea0003800200 */
.L_x_43765:
        /* <DEDUP_REMOVED lines=61> */
.L_x_43763:
[----:B------:R-:W-:Y:S05]  /*161c0*/  BSYNC.RECONVERGENT B1 ;  /* 0x0000000000017941 */ /* 0x000fea0003800200 */
.L_x_43762:
        /* <DEDUP_REMOVED lines=9> */
.L_x_43746:
        /* <DEDUP_REMOVED lines=16> */
.L_x_43770:
        /* <DEDUP_REMOVED lines=13> */
.L_x_43772:
[----:B------:R-:W-:Y:S05]  /*16430*/  BSYNC.RECONVERGENT B2 ;  /* 0x0000000000027941 */ /* 0x000fea0003800200 */
.L_x_43771:
        /* <DEDUP_REMOVED lines=61> */
.L_x_43769:
[----:B------:R-:W-:Y:S05]  /*16810*/  BSYNC.RECONVERGENT B1 ;  /* 0x0000000000017941 */ /* 0x000fea0003800200 */
.L_x_43768:
        /* <DEDUP_REMOVED lines=9> */
[----:B------:R-:W-:Y:S02]  /*168b0*/  IMAD.MOV.U32 R128, RZ, RZ, R176 ;  /* 0x000000ffff807224 */ /* 0x000fe400078e00b0 */
[----:B0-----:R-:W-:Y:S01]  /*168c0*/  FMUL.FTZ R185, R185, R180 ;  /* 0x000000b4b9b97220 */ /* 0x001fe20000410000 */
[----:B-1----:R-:W-:-:S04]  /*168d0*/  FSETP.GTU.FTZ.AND P0, PT, R178, R181, PT ;  /* 0x000000b5b200720b */ /* 0x002fc80003f1c000 */
        /* <DEDUP_REMOVED lines=11> */
.L_x_43775:
        /* <DEDUP_REMOVED lines=13> */
.L_x_43777:
[----:B------:R-:W-:Y:S05]  /*16a60*/  BSYNC.RECONVERGENT B2 ;  /* 0x0000000000027941 */ /* 0x000fea0003800200 */
.L_x_43776:
        /* <DEDUP_REMOVED lines=61> */
.L_x_43774:
[----:B------:R-:W-:Y:S05]  /*16e40*/  BSYNC.RECONVERGENT B1 ;  /* 0x0000000000017941 */ /* 0x000fea0003800200 */
.L_x_43773:
        /* <DEDUP_REMOVED lines=20> */
.L_x_43780:
        /* <DEDUP_REMOVED lines=13> */
.L_x_43782:
[----:B------:R-:W-:Y:S05]  /*17060*/  BSYNC.RECONVERGENT B2 ;  /* 0x0000000000027941 */ /* 0x000fea0003800200 */
.L_x_43781:
        /* <DEDUP_REMOVED lines=61> */
.L_x_43779:
[----:B------:R-:W-:Y:S05]  /*17440*/  BSYNC.RECONVERGENT B1 ;  /* 0x0000000000017941 */ /* 0x000fea0003800200 */
.L_x_43778:
        /* <DEDUP_REMOVED lines=20> */
.L_x_43785:
        /* <DEDUP_REMOVED lines=13> */
.L_x_43787:
[----:B------:R-:W-:Y:S05]  /*17660*/  BSYNC.RECONVERGENT B2 ;  /* 0x0000000000027941 */ /* 0x000fea0003800200 */
.L_x_43786:
        /* <DEDUP_REMOVED lines=61> */
.L_x_43784:
[----:B------:R-:W-:Y:S05]  /*17a40*/  BSYNC.RECONVERGENT B1 ;  /* 0x0000000000017941 */ /* 0x000fea0003800200 */
.L_x_43783:
        /* <DEDUP_REMOVED lines=11> */
.L_x_43767:
        /* <DEDUP_REMOVED lines=14> */
.L_x_43745:
[----:B------:R-:W-:Y:S05]  /*17be0*/  BSYNC.RECONVERGENT B0 ;  /* 0x0000000000007941 */ /* 0x000fea0003800200 */
.L_x_43744:
        /* <DEDUP_REMOVED lines=30> */
.L_x_43793:
        /* <DEDUP_REMOVED lines=13> */
.L_x_43795:
[----:B------:R-:W-:Y:S05]  /*17ea0*/  BSYNC.RECONVERGENT B2 ;  /* 0x0000000000027941 */ /* 0x000fea0003800200 */
.L_x_43794:
        /* <DEDUP_REMOVED lines=61> */
.L_x_43792:
[----:B------:R-:W-:Y:S05]  /*18280*/  BSYNC.RECONVERGENT B1 ;  /* 0x0000000000017941 */ /* 0x000fea0003800200 */
.L_x_43791:
        /* <DEDUP_REMOVED lines=24> */
.L_x_43798:
        /* <DEDUP_REMOVED lines=13> */
.L_x_43800:
[----:B------:R-:W-:Y:S05]  /*184e0*/  BSYNC.RECONVERGENT B2 ;  /* 0x0000000000027941 */ /* 0x000fea0003800200 */
.L_x_43799:
        /* <DEDUP_REMOVED lines=61> */
.L_x_43797:
[----:B------:R-:W-:Y:S05]  /*188c0*/  BSYNC.RECONVERGENT B1 ;  /* 0x0000000000017941 */ /* 0x000fea0003800200 */
.L_x_43796:
        /* <DEDUP_REMOVED lines=21> */
.L_x_43803:
        /* <DEDUP_REMOVED lines=13> */
.L_x_43805:
[----:B------:R-:W-:Y:S05]  /*18af0*/  BSYNC.RECONVERGENT B2 ;  /* 0x0000000000027941 */ /* 0x000fea0003800200 */
.L_x_43804:
        /* <DEDUP_REMOVED lines=61> */
.L_x_43802:
[----:B------:R-:W-:Y:S05]  /*18ed0*/  BSYNC.RECONVERGENT B1 ;  /* 0x0000000000017941 */ /* 0x000fea0003800200 */
.L_x_43801:
        /* <DEDUP_REMOVED lines=21> */
.L_x_43808:
        /* <DEDUP_REMOVED lines=13> */
.L_x_43810:
[----:B------:R-:W-:Y:S05]  /*19100*/  BSYNC.RECONVERGENT B2 ;  /* 0x0000000000027941 */ /* 0x000fea0003800200 */
.L_x_43809:
        /* <DEDUP_REMOVED lines=61> */
.L_x_43807:
[----:B------:R-:W-:Y:S05]  /*194e0*/  BSYNC.RECONVERGENT B1 ;  /* 0x0000000000017941 */ /* 0x000fea0003800200 */
.L_x_43806:
        /* <DEDUP_REMOVED lines=9> */
.L_x_43790:
        /* <DEDUP_REMOVED lines=16> */
.L_x_43814:
        /* <DEDUP_REMOVED lines=13> */
.L_x_43816:
[----:B------:R-:W-:Y:S05]  /*19750*/  BSYNC.RECONVERGENT B2 ;  /* 0x0000000000027941 */ /* 0x000fea0003800200 */
.L_x_43815:
        /* <DEDUP_REMOVED lines=61> */
.L_x_43813:
[----:B------:R-:W-:Y:S05]  /*19b30*/  BSYNC.RECONVERGENT B1 ;  /* 0x0000000000017941 */ /* 0x000fea0003800200 */
.L_x_43812:
        /* <DEDUP_REMOVED lines=23> */
.L_x_43819:
        /* <DEDUP_REMOVED lines=13> */
.L_x_43821:
[----:B------:R-:W-:Y:S05]  /*19d80*/  BSYNC.RECONVERGENT B2 ;  /* 0x0000000000027941 */ /* 0x000fea0003800200 */
.L_x_43820:
        /* <DEDUP_REMOVED lines=61> */
.L_x_43818:
[----:B------:R-:W-:Y:S05]  /*1a160*/  BSYNC.RECONVERGENT B1 ;  /* 0x0000000000017941 */ /* 0x000fea0003800200 */
.L_x_43817:
        /* <DEDUP_REMOVED lines=20> */
.L_x_43824:
        /* <DEDUP_REMOVED lines=13> */
.L_x_43826:
[----:B------:R-:W-:Y:S05]  /*1a380*/  BSYNC.RECONVERGENT B2 ;  /* 0x0000000000027941 */ /* 0x000fea0003800200 */
.L_x_43825:
        /* <DEDUP_REMOVED lines=61> */
.L_x_43823:
[----:B------:R-:W-:Y:S05]  /*1a760*/  BSYNC.RECONVERGENT B1 ;  /* 0x0000000000017941 */ /* 0x000fea0003800200 */
.L_x_43822:
        /* <DEDUP_REMOVED lines=20> */
.L_x_43829:
        /* <DEDUP_REMOVED lines=13> */
.L_x_43831:
[----:B------:R-:W-:Y:S05]  /*1a980*/  BSYNC.RECONVERGENT B2 ;  /* 0x0000000000027941 */ /* 0x000fea0003800200 */
.L_x_43830:
        /* <DEDUP_REMOVED lines=61> */
.L_x_43828:
[----:B------:R-:W-:Y:S05]  /*1ad60*/  BSYNC.RECONVERGENT B1 ;  /* 0x0000000000017941 */ /* 0x000fea0003800200 */
.L_x_43827:
        /* <DEDUP_REMOVED lines=11> */
.L_x_43811:
        /* <DEDUP_REMOVED lines=14> */
.L_x_43789:
[----:B------:R-:W-:Y:S05]  /*1af00*/  BSYNC.RECONVERGENT B0 ;  /* 0x0000000000007941 */ /* 0x000fea0003800200 */
.L_x_43788:
        /* <DEDUP_REMOVED lines=30> */
.L_x_43837:
        /* <DEDUP_REMOVED lines=13> */
.L_x_43839:
[----:B------:R-:W-:Y:S05]  /*1b1c0*/  BSYNC.RECONVERGENT B2 ;  /* 0x0000000000027941 */ /* 0x000fea0003800200 */
.L_x_43838:
        /* <DEDUP_REMOVED lines=61> */
.L_x_43836:
[----:B------:R-:W-:Y:S05]  /*1b5a0*/  BSYNC.RECONVERGENT B1 ;  /* 0x0000000000017941 */ /* 0x000fea0003800200 */
.L_x_43835:
        /* <DEDUP_REMOVED lines=24> */
.L_x_43842:
        /* <DEDUP_REMOVED lines=13> */
.L_x_43844:
[----:B------:R-:W-:Y:S05]  /*1b800*/  BSYNC.RECONVERGENT B2 ;  /* 0x0000000000027941 */ /* 0x000fea0003800200 */
.L_x_43843:
        /* <DEDUP_REMOVED lines=61> */
.L_x_43841:
[----:B------:R-:W-:Y:S05]  /*1bbe0*/  BSYNC.RECONVERGENT B1 ;  /* 0x0000000000017941 */ /* 0x000fea0003800200 */
.L_x_43840:
        /* <DEDUP_REMOVED lines=21> */
.L_x_43847:
        /* <DEDUP_REMOVED lines=13> */
.L_x_43849:
[----:B------:R-:W-:Y:S05]  /*1be10*/  BSYNC.RECONVERGENT B2 ;  /* 0x0000000000027941 */ /* 0x000fea0003800200 */
.L_x_43848:
        /* <DEDUP_REMOVED lines=61> */
.L_x_43846:
[----:B------:R-:W-:Y:S05]  /*1c1f0*/  BSYNC.RECONVERGENT B1 ;  /* 0x0000000000017941 */ /* 0x000fea0003800200 */
.L_x_43845:
        /* <DEDUP_REMOVED lines=21> */
.L_x_43852:
        /* <DEDUP_REMOVED lines=13> */
.L_x_43854:
[----:B------:R-:W-:Y:S05]  /*1c420*/  BSYNC.RECONVERGENT B2 ;  /* 0x0000000000027941 */ /* 0x000fea0003800200 */
.L_x_43853:
        /* <DEDUP_REMOVED lines=61> */
.L_x_43851:
[----:B------:R-:W-:Y:S05]  /*1c800*/  BSYNC.RECONVERGENT B1 ;  /* 0x0000000000017941 */ /* 0x000fea0003800200 */
.L_x_43850:
        /* <DEDUP_REMOVED lines=9> */
.L_x_43834:
        /* <DEDUP_REMOVED lines=16> */
.L_x_43858:
        /* <DEDUP_REMOVED lines=13> */
.L_x_43860:
[----:B------:R-:W-:Y:S05]  /*1ca70*/  BSYNC.RECONVERGENT B2 ;  /* 0x0000000000027941 */ /* 0x000fea0003800200 */
.L_x_43859:
        /* <DEDUP_REMOVED lines=61> */
.L_x_43857:
[----:B------:R-:W-:Y:S05]  /*1ce50*/  BSYNC.RECONVERGENT B1 ;  /* 0x0000000000017941 */ /* 0x000fea0003800200 */
.L_x_43856:
        /* <DEDUP_REMOVED lines=23> */
.L_x_43863:
        /* <DEDUP_REMOVED lines=13> */
.L_x_43865:
[----:B------:R-:W-:Y:S05]  /*1d0a0*/  BSYNC.RECONVERGENT B2 ;  /* 0x0000000000027941 */ /* 0x000fea0003800200 */
.L_x_43864:
        /* <DEDUP_REMOVED lines=61> */
.L_x_43862:
[----:B------:R-:W-:Y:S05]  /*1d480*/  BSYNC.RECONVERGENT B1 ;  /* 0x0000000000017941 */ /* 0x000fea0003800200 */
.L_x_43861:
        /* <DEDUP_REMOVED lines=20> */
.L_x_43868:
        /* <DEDUP_REMOVED lines=13> */
.L_x_43870:
[----:B------:R-:W-:Y:S05]  /*1d6a0*/  BSYNC.RECONVERGENT B2 ;  /* 0x0000000000027941 */ /* 0x000fea0003800200 */
.L_x_43869:
        /* <DEDUP_REMOVED lines=61> */
.L_x_43867:
[----:B------:R-:W-:Y:S05]  /*1da80*/  BSYNC.RECONVERGENT B1 ;  /* 0x0000000000017941 */ /* 0x000fea0003800200 */
.L_x_43866:
        /* <DEDUP_REMOVED lines=20> */
.L_x_43873:
        /* <DEDUP_REMOVED lines=13> */
.L_x_43875:
[----:B------:R-:W-:Y:S05]  /*1dca0*/  BSYNC.RECONVERGENT B2 ;  /* 0x0000000000027941 */ /* 0x000fea0003800200 */
.L_x_43874:
        /* <DEDUP_REMOVED lines=61> */
.L_x_43872:
[----:B------:R-:W-:Y:S05]  /*1e080*/  BSYNC.RECONVERGENT B1 ;  /* 0x0000000000017941 */ /* 0x000fea0003800200 */
.L_x_43871:
        /* <DEDUP_REMOVED lines=11> */
.L_x_43855:
        /* <DEDUP_REMOVED lines=14> */
.L_x_43833:
[----:B------:R-:W-:Y:S05]  /*1e220*/  BSYNC.RECONVERGENT B0 ;  /* 0x0000000000007941 */ /* 0x000fea0003800200 */
.L_x_43832:
        /* <DEDUP_REMOVED lines=8> */
[----:B0--34-:R-:W0:Y:S01]  /*1e2b0*/  @P0 LDC.64 R182, c[0x0][0x3a0] ;  /* 0x0000e800ffb60b82 */ /* 0x019e220000000a00 */
[----:B-1----:R-:W-:-:S06]  /*1e2c0*/  IMAD.WIDE.U32 R140, R179, 0x10, R140 ;  /* 0x00000010b38c7825 */ /* 0x002fcc00078e008c */
[----:B------:R-:W5:Y:S01]  /*1e2d0*/  LDG.E.128 R140, desc[UR6][R140.64] ;  /* 0x000000068c8c7981 */ /* 0x000f62000c1e1d00 */
[----:B0-----:R-:W-:-:S05]  /*1e2e0*/  @P0 IMAD.WIDE.U32 R182, R179, 0x10, R182 ;  /* 0x00000010b3b60825 */ /* 0x001fca00078e00b6 */
        /* <DEDUP_REMOVED lines=18> */
.L_x_43881:
        /* <DEDUP_REMOVED lines=13> */
.L_x_43883:
[----:B------:R-:W-:Y:S05]  /*1e4e0*/  BSYNC.RECONVERGENT B2 ;  /* 0x0000000000027941 */ /* 0x000fea0003800200 */
.L_x_43882:
        /* <DEDUP_REMOVED lines=61> */
.L_x_43880:
[----:B------:R-:W-:Y:S05]  /*1e8c0*/  BSYNC.RECONVERGENT B1 ;  /* 0x0000000000017941 */ /* 0x000fea0003800200 */
.L_x_43879:
        /* <DEDUP_REMOVED lines=24> */
.L_x_43886:
        /* <DEDUP_REMOVED lines=13> */
.L_x_43888:
[----:B------:R-:W-:Y:S05]  /*1eb20*/  BSYNC.RECONVERGENT B2 ;  /* 0x0000000000027941 */ /* 0x000fea0003800200 */
.L_x_43887:
        /* <DEDUP_REMOVED lines=61> */
.L_x_43885:
[----:B------:R-:W-:Y:S05]  /*1ef00*/  BSYNC.RECONVERGENT B1 ;  /* 0x0000000000017941 */ /* 0x000fea0003800200 */
.L_x_43884:
        /* <DEDUP_REMOVED lines=21> */
.L_x_43891:
        /* <DEDUP_REMOVED lines=13> */
.L_x_43893:
[----:B------:R-:W-:Y:S05]  /*1f130*/  BSYNC.RECONVERGENT B2 ;  /* 0x0000000000027941 */ /* 0x000fea0003800200 */
.L_x_43892:
        /* <DEDUP_REMOVED lines=61> */
.L_x_43890:
[----:B------:R-:W-:Y:S05]  /*1f510*/  BSYNC.RECONVERGENT B1 ;  /* 0x0000000000017941 */ /* 0x000fea0003800200 */
.L_x_43889:
        /* <DEDUP_REMOVED lines=21> */
.L_x_43896:
        /* <DEDUP_REMOVED lines=13> */
.L_x_43898:
[----:B------:R-:W-:Y:S05]  /*1f740*/  BSYNC.RECONVERGENT B2 ;  /* 0x0000000000027941 */ /* 0x000fea0003800200 */
.L_x_43897:
        /* <DEDUP_REMOVED lines=61> */
.L_x_43895:
[----:B------:R-:W-:Y:S05]  /*1fb20*/  BSYNC.RECONVERGENT B1 ;  /* 0x0000000000017941 */ /* 0x000fea0003800200 */
.L_x_43894:
        /* <DEDUP_REMOVED lines=9> */
.L_x_43878:
        /* <DEDUP_REMOVED lines=16> */
.L_x_43902:
        /* <DEDUP_REMOVED lines=13> */
.L_x_43904:
[----:B------:R-:W-:Y:S05]  /*1fd90*/  BSYNC.RECONVERGENT B2 ;  /* 0x0000000000027941 */ /* 0x000fea0003800200 */
.L_x_43903:
        /* <DEDUP_REMOVED lines=61> */
.L_x_43901:
[----:B------:R-:W-:Y:S05]  /*20170*/  BSYNC.RECONVERGENT B1 ;  /* 0x0000000000017941 */ /* 0x000fea0003800200 */
.L_x_43900:
        /* <DEDUP_REMOVED lines=23> */
.L_x_43907:
        /* <DEDUP_REMOVED lines=13> */
.L_x_43909:
[----:B------:R-:W-:Y:S05]  /*203c0*/  BSYNC.RECONVERGENT B2 ;  /* 0x0000000000027941 */ /* 0x000fea0003800200 */
.L_x_43908:
        /* <DEDUP_REMOVED lines=61> */
.L_x_43906:
[----:B------:R-:W-:Y:S05]  /*207a0*/  BSYNC.RECONVERGENT B1 ;  /* 0x0000000000017941 */ /* 0x000fea0003800200 */
.L_x_43905:
        /* <DEDUP_REMOVED lines=20> */
.L_x_43912:
        /* <DEDUP_REMOVED lines=13> */
.L_x_43914:
[----:B------:R-:W-:Y:S05]  /*209c0*/  BSYNC.RECONVERGENT B2 ;  /* 0x0000000000027941 */ /* 0x000fea0003800200 */
.L_x_43913:
        /* <DEDUP_REMOVED lines=61> */
.L_x_43911:
[----:B------:R-:W-:Y:S05]  /*20da0*/  BSYNC.RECONVERGENT B1 ;  /* 0x0000000000017941 */ /* 0x000fea0003800200 */
.L_x_43910:
        /* <DEDUP_REMOVED lines=20> */
.L_x_43917:
        /* <DEDUP_REMOVED lines=13> */
.L_x_43919:
[----:B------:R-:W-:Y:S05]  /*20fc0*/  BSYNC.RECONVERGENT B2 ;  /* 0x0000000000027941 */ /* 0x000fea0003800200 */
.L_x_43918:
        /* <DEDUP_REMOVED lines=61> */
.L_x_43916:
[----:B------:R-:W-:Y:S05]  /*213a0*/  BSYNC.RECONVERGENT B1 ;  /* 0x0000000000017941 */ /* 0x000fea0003800200 */
.L_x_43915:
        /* <DEDUP_REMOVED lines=11> */
.L_x_43899:
        /* <DEDUP_REMOVED lines=11> */
[----:B-1----:R-:W-:-:S05]  /*21510*/  IMAD.WIDE.U32 R188, R179, 0x4, R188 ;  /* 0x00000004b3bc7825 */ /* 0x002fca00078e00bc */
[----:B------:R0:W-:Y:S02]  /*21520*/  STG.E desc[UR6][R188.64], R183 ;  /* 0x000000b7bc007986 */ /* 0x0001e4000c101906 */
.L_x_43877:
[----:B------:R-:W-:Y:S05]  /*21530*/  BSYNC.RECONVERGENT B0 ;  /* 0x0000000000007941 */ /* 0x000fea0003800200 */
.L_x_43876:
[----:B-----5:R-:W-:Y:S01]  /*21540*/  FADD.FTZ R0, RZ, R164 ;  /* 0x000000a4ff007221 */ /* 0x020fe20000010000 */
        /* <DEDUP_REMOVED lines=14> */
[----:B0-2---:R-:W-:Y:S02]  /*21630*/  FADD.FTZ R181, R161, R0 ;  /* 0x00000000a1b57221 */ /* 0x005fe40000010000 */
        /* <DEDUP_REMOVED lines=43> */
[----:B------:R-:W-:Y:S02]  /*218f0*/  LOP3.LUT P6, RZ, R175, 0x1f, RZ, 0xc0, !PT ;  /* 0x0000001fafff7812 */ /* 0x000fe400078cc0ff */
[----:B------:R-:W-:-:S11]  /*21900*/  LOP3.LUT R187, R187, 0xffffffdf, RZ, 0xc0, !PT ;  /* 0xffffffdfbbbb7812 */ /* 0x000fd600078ec0ff */
[----:B------:R-:W-:Y:S01]  /*21910*/  @P6 LOP3.LUT R187, R187, 0x20, RZ, 0xfc, !PT ;  /* 0x00000020bbbb6812 */ /* 0x000fe200078efcff */
[----:B------:R-:W-:Y:S06]  /*21920*/  BRA.DIV UR4, `(.L_x_43920) ;  /* 0x0000001604107947 */ /* 0x000fec000b800000 */
[----:B------:R-:W0:Y:S01]  /*21930*/  SHFL.BFLY PT, R0, R179, 0x1, 0x1f ;  /* 0x0c201f00b3007f89 */ /* 0x000e2200000e0000 */
[----:B------:R-:W-:Y:S01]  /*21940*/  LOP3.LUT P6, RZ, R187, 0x8, RZ, 0xc0, !PT ;  /* 0x00000008bbff7812 */ /* 0x000fe200078cc0ff */
[----:B0-----:R-:W-:-:S05]  /*21950*/  FADD.FTZ R182, R179, R0 ;  /* 0x00000000b3b67221 */ /* 0x001fca0000010000 */
[----:B------:R-:W3:Y:S02]  /*21960*/  SHFL.BFLY PT, R181, R182, 0x2, 0x1f ;  /* 0x0c401f00b6b57f89 */ /* 0x000ee400000e0000 */
[----:B---34-:R-:W-:-:S05]  /*21970*/  FADD.FTZ R183, R182, R181 ;  /* 0x000000b5b6b77221 */ /* 0x018fca0000010000 */
        /* <DEDUP_REMOVED lines=101> */
.L_x_43953:
        /* <DEDUP_REMOVED lines=33> */
.L_x_43922:
[----:B------:R-:W-:Y:S05]  /*221e0*/  BSYNC.RECONVERGENT B0 ;  /* 0x0000000000007941 */ /* 0x000fea0003800200 */
.L_x_43921:
        /* <DEDUP_REMOVED lines=19> */
.L_x_43924:
[----:B------:R-:W-:Y:S05]  /*22320*/  BSYNC.RECONVERGENT B0 ;  /* 0x0000000000007941 */ /* 0x000fea0003800200 */
.L_x_43923:
        /* <DEDUP_REMOVED lines=19> */
.L_x_43926:
[----:B------:R-:W-:Y:S05]  /*22460*/  BSYNC.RECONVERGENT B0 ;  /* 0x0000000000007941 */ /* 0x000fea0003800200 */
.L_x_43925:
        /* <DEDUP_REMOVED lines=19> */
.L_x_43928:
[----:B------:R-:W-:Y:S05]  /*225a0*/  BSYNC.RECONVERGENT B0 ;  /* 0x0000000000007941 */ /* 0x000fea0003800200 */
.L_x_43927:
        /* <DEDUP_REMOVED lines=19> */
.L_x_43930:
[----:B------:R-:W-:Y:S05]  /*226e0*/  BSYNC.RECONVERGENT B0 ;  /* 0x0000000000007941 */ /* 0x000fea0003800200 */
.L_x_43929:
        /* <DEDUP_REMOVED lines=19> */
.L_x_43932:
[----:B------:R-:W-:Y:S05]  /*22820*/  BSYNC.RECONVERGENT B0 ;  /* 0x0000000000007941 */ /* 0x000fea0003800200 */
.L_x_43931:
        /* <DEDUP_REMOVED lines=19> */
.L_x_43934:
[----:B------:R-:W-:Y:S05]  /*22960*/  BSYNC.RECONVERGENT B0 ;  /* 0x0000000000007941 */ /* 0x000fea0003800200 */
.L_x_43933:
        /* <DEDUP_REMOVED lines=19> */
.L_x_43936:
[----:B------:R-:W-:Y:S05]  /*22aa0*/  BSYNC.RECONVERGENT B0 ;  /* 0x0000000000007941 */ /* 0x000fea0003800200 */
.L_x_43935:
        /* <DEDUP_REMOVED lines=19> */
.L_x_43938:
[----:B------:R-:W-:Y:S05]  /*22be0*/  BSYNC.RECONVERGENT B0 ;  /* 0x0000000000007941 */ /* 0x000fea0003800200 */
.L_x_43937:
        /* <DEDUP_REMOVED lines=18> */
.L_x_43940:
[----:B------:R-:W-:Y:S05]  /*22d10*/  BSYNC.RECONVERGENT B0 ;  /* 0x0000000000007941 */ /* 0x000fea0003800200 */
.L_x_43939:
[----:B01----:R-:W0:Y:S02]  /*22d20*/  LDC.64 R174, c[0x0][0x380] ;  /* 0x0000e000ffae7b82 */ /* 0x003e240000000a00 */
[----:B0-----:R-:W-:-:S05]  /*22d30*/  IMAD R168, R174, 0x4, R168 ;  /* 0x00000004aea87824 */ /* 0x001fca00078e02a8 */
[----:B------:R-:W-:-:S13]  /*22d40*/  ISETP.GE.AND P0, PT, R168, R175, PT ;  /* 0x000000afa800720c */ /* 0x000fda0003f06270 */
[----:B------:R-:W-:Y:S05]  /*22d50*/  @!P0 BRA `(.L_x_43941) ;  /* 0xfffffde400f48947 */ /* 0x000fea000383ffff */
[----:B------:R-:W-:Y:S05]  /*22d60*/  EXIT ;  /* 0x000000000000794d */ /* 0x000fea0003800000 */
.L_x_43920:
[----:B------:R-:W-:Y:S01]  /*22d70*/  HFMA2 R193, -RZ, RZ, 0, 1.847743988037109375e-06 ;  /* 0x0000001fffc17431 */ /* 0x000fe200000001ff */
[----:B------:R-:W-:Y:S01]  /*22d80*/  BSSY B0, `(.L_x_43942) ;  /* 0x0000007000007945 */ /* 0x000fe20003800000 */
[----:B------:R-:W-:Y:S01]  /*22d90*/  MOV R191, R179 ;  /* 0x000000b300bf7202 */ /* 0x000fe20000000f00 */
[----:B------:R-:W-:Y:S02]  /*22da0*/  IMAD.MOV.U32 R190, RZ, RZ, 0x1 ;  /* 0x00000001ffbe7424 */ /* 0x000fe400078e00ff */
[----:B---34-:R-:W-:-:S07]  /*22db0*/  IMAD.MOV.U32 R188, RZ, RZ, -0x1 ;  /* 0xffffffffffbc7424 */ /* 0x018fce00078e00ff */
[----:B------:R-:W-:Y:S05]  /*22dc0*/  WARPSYNC.COLLECTIVE R188, `(.L_x_43943) ;  /* 0x00000000bc087348 */ /* 0x000fea0003c00000 */
[----:B------:R0:W1:Y:S02]  /*22dd0*/  SHFL.BFLY P6, R189, R191, R190, R193 ;  /* 0x0c0000bebfbd7389 */ /* 0x00006400000c00c1 */
[----:B01----:R-:W-:Y:S05]  /*22de0*/  ENDCOLLECTIVE ;  /* 0x000000000000791b */ /* 0x003fea0003800000 */
.L_x_43943:
[----:B------:R-:W-:Y:S05]  /*22df0*/  BSYNC B0 ;  /* 0x0000000000007941 */ /* 0x000fea0003800000 */
.L_x_43942:
        /* <DEDUP_REMOVED lines=9> */
.L_x_43944:
[----:B------:R-:W-:Y:S02]  /*22e90*/  IMAD.MOV.U32 R190, RZ, RZ, 0x4 ;  /* 0x00000004ffbe7424 */ /* 0x000fe400078e00ff */
[----:B------:R-:W-:-:S04]  /*22ea0*/  IMAD.MOV.U32 R181, RZ, RZ, R189 ;  /* 0x000000ffffb57224 */ /* 0x000fc800078e00bd */
[----:B------:R-:W-:-:S05]  /*22eb0*/  FADD.FTZ R183, R182, R181 ;  /* 0x000000b5b6b77221 */ /* 0x000fca0000010000 */
[----:B------:R-:W-:-:S07]  /*22ec0*/  MOV R191, R183 ;  /* 0x000000b700bf7202 */ /* 0x000fce0000000f00 */
[----:B------:R-:W-:Y:S05]  /*22ed0*/  WARPSYNC.COLLECTIVE R188, `(.L_x_43945) ;  /* 0x00000000bc087348 */ /* 0x000fea0003c00000 */
[----:B------:R0:W1:Y:S02]  /*22ee0*/  SHFL.BFLY P6, R189, R191, R190, R193 ;  /* 0x0c0000bebfbd7389 */ /* 0x00006400000c00c1 */
[----:B01----:R-:W-:Y:S05]  /*22ef0*/  ENDCOLLECTIVE ;  /* 0x000000000000791b */ /* 0x003fea0003800000 */
.L_x_43945:
[----:B------:R-:W-:Y:S01]  /*22f00*/  HFMA2 R190, -RZ, RZ, 0, 4.76837158203125e-07 ;  /* 0x00000008ffbe7431 */ /* 0x000fe200000001ff */
[----:B------:R-:W-:-:S05]  /*22f10*/  MOV R0, R189 ;  /* 0x000000bd00007202 */ /* 0x000fca0000000f00 */
[----:B------:R-:W-:-:S04]  /*22f20*/  FADD.FTZ R184, R183, R0 ;  /* 0x00000000b7b87221 */ /* 0x000fc80000010000 */
[----:B------:R-:W-:-:S07]  /*22f30*/  IMAD.MOV.U32 R191, RZ, RZ, R184 ;  /* 0x000000ffffbf7224 */ /* 0x000fce00078e00b8 */
[----:B------:R-:W-:Y:S05]  /*22f40*/  WARPSYNC.COLLECTIVE R188, `(.L_x_43946) ;  /* 0x00000000bc087348 */ /* 0x000fea0003c00000 */
[----:B------:R0:W1:Y:S02]  /*22f50*/  SHFL.BFLY P6, R189, R191, R190, R193 ;  /* 0x0c0000bebfbd7389 */ /* 0x00006400000c00c1 */
[----:B01----:R-:W-:Y:S05]  /*22f60*/  ENDCOLLECTIVE ;  /* 0x000000000000791b */ /* 0x003fea0003800000 */
.L_x_43946:
        /* <DEDUP_REMOVED lines=8> */
.L_x_43947:
        /* <DEDUP_REMOVED lines=93> */
.L_x_43948:
[----:B------:R-:W-:Y:S02]  /*235c0*/  IMAD.MOV.U32 R190, RZ, RZ, 0x2 ;  /* 0x00000002ffbe7424 */ /* 0x000fe400078e00ff */
[----:B------:R-:W-:-:S04]  /*235d0*/  IMAD.MOV.U32 R183, RZ, RZ, R189 ;  /* 0x000000ffffb77224 */ /* 0x000fc800078e00bd */
[----:B------:R-:W-:-:S05]  /*235e0*/  FADD.FTZ R183, R0, R183 ;  /* 0x000000b700b77221 */ /* 0x000fca0000010000 */
[----:B------:R-:W-:-:S07]  /*235f0*/  MOV R191, R183 ;  /* 0x000000b700bf7202 */ /* 0x000fce0000000f00 */
[----:B------:R-:W-:Y:S05]  /*23600*/  WARPSYNC.COLLECTIVE R188, `(.L_x_43949) ;  /* 0x00000000bc087348 */ /* 0x000fea0003c00000 */
[----:B------:R0:W1:Y:S02]  /*23610*/  SHFL.BFLY P6, R189, R191, R190, R193 ;  /* 0x0c0000bebfbd7389 */ /* 0x00006400000c00c1 */
[----:B01----:R-:W-:Y:S05]  /*23620*/  ENDCOLLECTIVE ;  /* 0x000000000000791b */ /* 0x003fea0003800000 */
.L_x_43949:
[----:B------:R-:W-:Y:S01]  /*23630*/  HFMA2 R190, -RZ, RZ, 0, 2.384185791015625e-07 ;  /* 0x00000004ffbe7431 */ /* 0x000fe200000001ff */
[----:B------:R-:W-:-:S05]  /*23640*/  MOV R182, R189 ;  /* 0x000000bd00b67202 */ /* 0x000fca0000000f00 */
[----:B------:R-:W-:-:S04]  /*23650*/  FADD.FTZ R182, R183, R182 ;  /* 0x000000b6b7b67221 */ /* 0x000fc80000010000 */
[----:B------:R-:W-:-:S07]  /*23660*/  IMAD.MOV.U32 R191, RZ, RZ, R182 ;  /* 0x000000ffffbf7224 */ /* 0x000fce00078e00b6 */
[----:B------:R-:W-:Y:S05]  /*23670*/  WARPSYNC.COLLECTIVE R188, `(.L_x_43950) ;  /* 0x00000000bc087348 */ /* 0x000fea0003c00000 */
[----:B------:R0:W1:Y:S02]  /*23680*/  SHFL.BFLY P6, R189, R191, R190, R193 ;  /* 0x0c0000bebfbd7389 */ /* 0x00006400000c00c1 */
[----:B01----:R-:W-:Y:S05]  /*23690*/  ENDCOLLECTIVE ;  /* 0x000000000000791b */ /* 0x003fea0003800000 */
.L_x_43950:
[----:B------:R-:W-:Y:S02]  /*236a0*/  IMAD.MOV.U32 R190, RZ, RZ, 0x8 ;  /* 0x00000008ffbe7424 */ /* 0x000fe400078e00ff */
[----:B------:R-:W-:-:S04]  /*236b0*/  IMAD.MOV.U32 R185, RZ, RZ, R189 ;  /* 0x000000ffffb97224 */ /* 0x000fc800078e00bd */
[----:B------:R-:W-:-:S05]  /*236c0*/  FADD.FTZ R185, R182, R185 ;  /* 0x000000b9b6b97221 */ /* 0x000fca0000010000 */
[----:B------:R-:W-:-:S07]  /*236d0*/  MOV R191, R185 ;  /* 0x000000b900bf7202 */ /* 0x000fce0000000f00 */
[----:B------:R-:W-:Y:S05]  /*236e0*/  WARPSYNC.COLLECTIVE R188, `(.L_x_43951) ;  /* 0x00000000bc087348 */ /* 0x000fea0003c00000 */
[----:B------:R0:W1:Y:S02]  /*236f0*/  SHFL.BFLY P6, R189, R191, R190, R193 ;  /* 0x0c0000bebfbd7389 */ /* 0x00006400000c00c1 */
[----:B01----:R-:W-:Y:S05]  /*23700*/  ENDCOLLECTIVE ;  /* 0x000000000000791b */ /* 0x003fea0003800000 */
.L_x_43951:
[----:B------:R-:W-:Y:S01]  /*23710*/  HFMA2 R190, -RZ, RZ, 0, 9.5367431640625e-07 ;  /* 0x00000010ffbe7431 */ /* 0x000fe200000001ff */
[----:B------:R-:W-:-:S05]  /*23720*/  MOV R184, R189 ;  /* 0x000000bd00b87202 */ /* 0x000fca0000000f00 */
[----:B------:R-:W-:-:S04]  /*23730*/  FADD.FTZ R184, R185, R184 ;  /* 0x000000b8b9b87221 */ /* 0x000fc80000010000 */
[----:B------:R-:W-:-:S07]  /*23740*/  IMAD.MOV.U32 R191, RZ, RZ, R184 ;  /* 0x000000ffffbf7224 */ /* 0x000fce00078e00b8 */
[----:B------:R-:W-:Y:S05]  /*23750*/  WARPSYNC.COLLECTIVE R188, `(.L_x_43952) ;  /* 0x00000000bc087348 */ /* 0x000fea0003c00000 */
[----:B------:R0:W1:Y:S02]  /*23760*/  SHFL.BFLY P6, R189, R191, R190, R193 ;  /* 0x0c0000bebfbd7389 */ /* 0x00006400000c00c1 */
[----:B01----:R-:W-:Y:S05]  /*23770*/  ENDCOLLECTIVE ;  /* 0x000000000000791b */ /* 0x003fea0003800000 */
.L_x_43952:
[----:B------:R-:W-:Y:S05]  /*23780*/  BRA `(.L_x_43953) ;  /* 0xffffffe800107947 */ /* 0x000fea000383ffff */
.L_x_43954:
        /* <DEDUP_REMOVED lines=15> */
.L_x_45924:


//--------------------- .text._ZN10layer_norm13ln_fwd_kernelINS_13Kernel_traitsIfffffjLj1280ELj1ELj4ELj1ELj16ENS_18Kernel_traits_baseILj1280EfffffjLj128EEEEELb1ELb1ELb0ELb1EEEvNS_9FwdParamsE --------------------------
	.section	.text._ZN10layer_norm13ln_fwd_kernelINS_13Kernel_traitsIfffffjLj1280ELj1ELj4ELj1ELj16ENS_18Kernel_traits_baseILj1280EfffffjLj128EEEEELb1ELb1ELb0ELb1EEEvNS_9FwdParamsE,"ax",@progbits
	.align	128
        .global         _ZN10layer_norm13ln_fwd_kernelINS_13Kernel_traitsIfffffjLj1280ELj1ELj4ELj1ELj16ENS_18Kernel_traits_baseILj1280EfffffjLj128EEEEELb1ELb1ELb0ELb1EEEvNS_9FwdParamsE
        .type           _ZN10layer_norm13ln_fwd_kernelINS_13Kernel_traitsIfffffjLj1280ELj1ELj4ELj1ELj16ENS_18Kernel_traits_baseILj1280EfffffjLj128EEEEELb1ELb1ELb0ELb1EEEvNS_9FwdParamsE,@function
        .size           _ZN10layer_norm13ln_fwd_kernelINS_13Kernel_traitsIfffffjLj1280ELj1ELj4ELj1ELj16ENS_18Kernel_traits_baseILj1280EfffffjLj128EEEEELb1ELb1ELb0ELb1EEEvNS_9FwdParamsE,(.L_x_45925 - _ZN10layer_norm13ln_fwd_kernelINS_13Kernel_traitsIfffffjLj1280ELj1ELj4ELj1ELj16ENS_18Kernel_traits_baseILj1280EfffffjLj128EEEEELb1ELb1ELb0ELb1EEEvNS_9FwdParamsE)
        .other          _ZN10layer_norm13ln_fwd_kernelINS_13Kernel_traitsIfffffjLj1280ELj1ELj4ELj1ELj16ENS_18Kernel_traits_baseILj1280EfffffjLj128EEEEELb1ELb1ELb0ELb1EEEvNS_9FwdParamsE,@"STO_CUDA_ENTRY STV_DEFAULT"
_ZN10layer_norm13ln_fwd_kernelINS_13Kernel_traitsIfffffjLj1280ELj1ELj4ELj1ELj16ENS_18Kernel_traits_baseILj1280EfffffjLj128EEEEELb1ELb1ELb0ELb1EEEvNS_9FwdParamsE:
.text._ZN10layer_norm13ln_fwd_kernelINS_13Kernel_traitsIfffffjLj1280ELj1ELj4ELj1ELj16ENS_18Kernel_traits_baseILj1280EfffffjLj128EEEEELb1ELb1ELb0ELb1EEEvNS_9FwdParamsE:
        /* <DEDUP_REMOVED lines=65> */
.L_x_43955:
        /* <DEDUP_REMOVED lines=44> */
.L_x_43956:
[----:B------:R-:W1:Y:S02]  /*06d0*/  LDCU UR4, c[0x0][0x384] ;  /* 0x00007080ff0477ac */ /* 0x000e640008000800 */
[----:B-1----:R-:W-:-:S13]  /*06e0*/  ISETP.GE.AND P0, PT, R178, UR4, PT ;  /* 0x00000004b2007c0c */ /* 0x002fda000bf06270 */
[----:B------:R-:W-:Y:S05]  /*06f0*/  @P0 EXIT ;  /* 0x000000000000094d */ /* 0x000fea0003800000 */
[----:B------:R-:W1:Y:S01]  /*0700*/  LDC R0, c[0x0][0x360] ;  /* 0x0000d800ff007b82 */ /* 0x000e620000000800 */
[----:B0-----:R-:W-:Y:S01]  /*0710*/  IMAD.HI.U32 R5, R192, -0x2daee0ad, RZ ;  /* 0xd2511f53c0057827 */ /* 0x001fe200078e00ff */
[----:B-----5:R-:W-:-:S03]  /*0720*/  IADD3 R6, PT, PT, R2, -0x61c88647, RZ ;  /* 0x9e3779b902067810 */ /* 0x020fc60007ffe0ff */
[----:B------:R-:W-:Y:S01]  /*0730*/  HFMA2 R175, -RZ, RZ, 0, 0 ;  /* 0x00000000ffaf7431 */ /* 0x000fe200000001ff */
[----:B------:R-:W-:Y:S01]  /*0740*/  LOP3.LUT R190, R190, 0x3, RZ, 0xc0, !PT ;  /* 0x00000003bebe7812 */ /* 0x000fe200078ec0ff */
[----:B------:R-:W-:Y:S01]  /*0750*/  IMAD R129, R192, -0x2daee0ad, RZ ;  /* 0xd2511f53c0817824 */ /* 0x000fe200078e02ff */
[----:B------:R-:W-:Y:S01]  /*0760*/  LOP3.LUT R5, R5, R3, RZ, 0x3c, !PT ;  /* 0x0000000305057212 */ /* 0x000fe200078e3cff */
[----:B------:R-:W-:Y:S01]  /*0770*/  VIADD R130, R3, 0xbb67ae85 ;  /* 0xbb67ae8503827836 */ /* 0x000fe20000000000 */
[----:B------:R-:W0:Y:S03]  /*0780*/  LDCU UR13, c[0x0][0x404] ;  /* 0x00008080ff0d77ac */ /* 0x000e260008000800 */
[C---:B------:R-:W-:Y:S01]  /*0790*/  IMAD.HI.U32 R4, R5.reuse, -0x326172a9, RZ ;  /* 0xcd9e8d5705047827 */ /* 0x040fe200078e00ff */
[----:B------:R-:W2:Y:S03]  /*07a0*/  LDCU UR14, c[0x0][0x408] ;  /* 0x00008100ff0e77ac */ /* 0x000ea60008000800 */
[----:B------:R-:W-:Y:S01]  /*07b0*/  IMAD R5, R5, -0x326172a9, RZ ;  /* 0xcd9e8d5705057824 */ /* 0x000fe200078e02ff */
[----:B------:R-:W3:Y:S01]  /*07c0*/  LDCU UR10, c[0x0][0x388] ;  /* 0x00007100ff0a77ac */ /* 0x000ee20008000800 */
[----:B------:R-:W4:Y:S01]  /*07d0*/  LDCU.U8 UR12, c[0x0][0x410] ;  /* 0x00008200ff0c77ac */ /* 0x000f220008000000 */
[----:B-1----:R-:W-:Y:S01]  /*07e0*/  IMAD R177, R0, UR5, R177 ;  /* 0x0000000500b17c24 */ /* 0x002fe2000f8e02b1 */
[----:B------:R-:W1:Y:S03]  /*07f0*/  LDCU.64 UR4, c[0x0][0x3e0] ;  /* 0x00007c00ff0477ac */ /* 0x000e660008000a00 */
[C---:B------:R-:W-:Y:S01]  /*0800*/  IMAD.HI.U32 R0, R177.reuse, -0x326172a9, RZ ;  /* 0xcd9e8d57b1007827 */ /* 0x040fe200078e00ff */
[----:B------:R-:W0:Y:S03]  /*0810*/  LDCU UR11, c[0x0][0x448] ;  /* 0x00008900ff0b77ac */ /* 0x000e260008000800 */
[----:B------:R-:W-:Y:S01]  /*0820*/  IMAD R7, R177, -0x326172a9, RZ ;  /* 0xcd9e8d57b1077824 */ /* 0x000fe200078e02ff */
[----:B------:R-:W-:Y:S01]  /*0830*/  LOP3.LUT R0, R179, R0, R2, 0x96, !PT ;  /* 0x00000000b3007212 */ /* 0x000fe200078e9602 */
[----:B------:R-:W0:Y:S03]  /*0840*/  LDCU.64 UR8, c[0x0][0x3a0] ;  /* 0x00007400ff0877ac */ /* 0x000e260008000a00 */
[----:B------:R-:W-:Y:S01]  /*0850*/  LOP3.LUT R4, R6, R7, R4, 0x96, !PT ;  /* 0x0000000706047212 */ /* 0x000fe200078e9604 */
[----:B------:R-:W-:Y:S01]  /*0860*/  IMAD.HI.U32 R128, R0, -0x2daee0ad, RZ ;  /* 0xd2511f5300807827 */ /* 0x000fe200078e00ff */
[----:B------:R-:W-:-:S03]  /*0870*/  IADD3 R6, PT, PT, R2, 0x3c6ef372, RZ ;  /* 0x3c6ef37202067810 */ /* 0x000fc60007ffe0ff */
[----:B------:R-:W-:Y:S01]  /*0880*/  IMAD.HI.U32 R7, R4, -0x2daee0ad, RZ ;  /* 0xd2511f5304077827 */ /* 0x000fe200078e00ff */
[----:B------:R-:W-:Y:S02]  /*0890*/  LOP3.LUT R128, R130, R129, R128, 0x96, !PT ;  /* 0x0000008182807212 */ /* 0x000fe400078e9680 */
[----:B-1----:R-:W-:Y:S01]  /*08a0*/  ISETP.NE.U32.AND P0, PT, RZ, UR4, PT ;  /* 0x00000004ff007c0c */ /* 0x002fe2000bf05070 */
[----:B------:R-:W-:Y:S02]  /*08b0*/  IMAD R130, R0, -0x2daee0ad, RZ ;  /* 0xd2511f5300827824 */ /* 0x000fe400078e02ff */
[----:B------:R-:W-:Y:S01]  /*08c0*/  VIADD R129, R3, 0x76cf5d0a ;  /* 0x76cf5d0a03817836 */ /* 0x000fe20000000000 */
[----:B------:R-:W-:Y:S01]  /*08d0*/  ISETP.NE.AND.EX P0, PT, RZ, UR5, PT, P0 ;  /* 0x00000005ff007c0c */ /* 0x000fe2000bf05300 */
[----:B------:R-:W-:-:S03]  /*08e0*/  IMAD.HI.U32 R0, R128, -0x326172a9, RZ ;  /* 0xcd9e8d5780007827 */ /* 0x000fc600078e00ff */
[----:B------:R-:W-:Y:S01]  /*08f0*/  LOP3.LUT R7, R129, R130, R7, 0x96, !PT ;  /* 0x0000008281077212 */ /* 0x000fe200078e9607 */
        /* <DEDUP_REMOVED lines=58> */
[----:B0-234-:R-:W-:-:S07]  /*0ca0*/  LOP3.LUT R174, R4, R5, R174, 0x96, !PT ;  /* 0x0000000504ae7212 */ /* 0x01dfce00078e96ae */
.L_x_44377:
[----:B------:R-:W0:Y:S01]  /*0cb0*/  S2R R194, SR_TID.X ;  /* 0x0000000000c27919 */ /* 0x000e220000002100 */
[----:B---3--:R-:W1:Y:S01]  /*0cc0*/  LDC.64 R164, c[0x0][0x390] ;  /* 0x0000e400ffa47b82 */ /* 0x008e620000000a00 */
        /* <DEDUP_REMOVED lines=13> */
[C---:B------:R-:W-:Y:S01]  /*0da0*/  VIADD R185, R2.reuse, 0x5384540f ;  /* 0x5384540f02b97836 */ /* 0x040fe20000000000 */
[C---:B------:R-:W-:Y:S01]  /*0db0*/  IADD3 R184, PT, PT, R2.reuse, -0xe443238, RZ ;  /* 0xf1bbcdc802b87810 */ /* 0x040fe20007ffe0ff */
[----:B------:R-:W-:Y:S01]  /*0dc0*/  VIADD R183, R3, 0xa9066899 ;  /* 0xa906689903b77836 */ /* 0x000fe20000000000 */
[----:B------:R-:W-:Y:S01]  /*0dd0*/  MOV R181, 0x2f800000 ;  /* 0x2f80000000b57802 */ /* 0x000fe20000000f00 */
[----:B------:R-:W-:-:S08]  /*0de0*/  VIADD R182, R2, 0x9e3779b9 ;  /* 0x9e3779b902b67836 */ /* 0x000fd00000000000 */
        /* <DEDUP_REMOVED lines=15> */
.L_x_45764:
[----:B------:R-:W-:Y:S05]  /*0ee0*/  BRX R132 -0xef0                                        (*"BRANCH_TARGETS .L_x_45765,.L_x_45766,.L_x_45767"*) ;  /* 0xfffffff084447949 */ /* 0x000fea000383ffff */
.L_x_45767:
[----:B------:R-:W-:Y:S01]  /*0ef0*/  IADD3 R133, PT, PT, R190, 0x1, RZ ;  /* 0x00000001be857810 */ /* 0x000fe20007ffe0ff */
[----:B------:R-:W-:Y:S02]  /*0f00*/  IMAD.MOV.U32 R132, RZ, RZ, R188 ;  /* 0x000000ffff847224 */ /* 0x000fe400078e00bc */
[----:B------:R-:W-:Y:S01]  /*0f10*/  IMAD.MOV.U32 R0, RZ, RZ, R176 ;  /* 0x000000ffff007224 */ /* 0x000fe200078e00b0 */
[----:B------:R-:W-:Y:S06]  /*0f20*/  BRA `(.L_x_43959) ;  /* 0x00000004002c7947 */ /* 0x000fec0003800000 */
.L_x_45765:
[----:B------:R-:W-:Y:S01]  /*0f30*/  MOV R132, R188 ;  /* 0x000000bc00847202 */ /* 0x000fe20000000f00 */
[----:B------:R-:W-:Y:S02]  /*0f40*/  IMAD.MOV.U32 R133, RZ, RZ, 0x3 ;  /* 0x00000003ff857424 */ /* 0x000fe400078e00ff */
[----:B------:R-:W-:Y:S01]  /*0f50*/  IMAD.MOV.U32 R0, RZ, RZ, R174 ;  /* 0x000000ffff007224 */ /* 0x000fe200078e00ae */
[----:B------:R-:W-:Y:S06]  /*0f60*/  BRA `(.L_x_43959) ;  /* 0x00000004001c7947 */ /* 0x000fec0003800000 */
.L_x_45766:
        /* <DEDUP_REMOVED lines=13> */
.L_x_43961:
[----:B------:R-:W-:Y:S05]  /*1040*/  BSYNC.RECONVERGENT B1 ;  /* 0x0000000000017941 */ /* 0x000fea0003800200 */
.L_x_43960:
[----:B------:R-:W-:Y:S01]  /*1050*/  IMAD.WIDE.U32 R134, R177, -0x326172a9, RZ ;  /* 0xcd9e8d57b1867825 */ /* 0x000fe200078e00ff */
[----:B------:R-:W-:-:S03]  /*1060*/  LOP3.LUT R138, R175, R133, R3, 0x96, !PT ;  /* 0x00000085af8a7212 */ /* 0x000fc600078e9603 */
        /* <DEDUP_REMOVED lines=55> */
.L_x_43959:
[----:B------:R-:W-:Y:S05]  /*13e0*/  BSYNC.RECONVERGENT B0 ;  /* 0x0000000000007941 */ /* 0x000fea0003800200 */
.L_x_43958:
[----:B------:R-:W-:Y:S01]  /*13f0*/  I2FP.F32.U32 R0, R0 ;  /* 0x0000000000007245 */ /* 0x000fe20000201000 */
[----:B-----5:R-:W-:Y:S01]  /*1400*/  FMUL.FTZ R137, R128, R186 ;  /* 0x000000ba80897220 */ /* 0x020fe20000410000 */
[----:B------:R-:W-:Y:S01]  /*1410*/  ISETP.NE.AND P4, PT, R133, 0x1, PT ;  /* 0x000000018500780c */ /* 0x000fe20003f85270 */
[----:B------:R-:W-:Y:S01]  /*1420*/  IMAD.U32 R180, RZ, RZ, UR14 ;  /* 0x0000000effb47e24 */ /* 0x000fe2000f8e00ff */
[----:B------:R-:W-:Y:S01]  /*1430*/  BSSY.RECONVERGENT B0, `(.L_x_43962) ;  /* 0x000005a000007945 */ /* 0x000fe20003800200 */
[----:B------:R-:W-:Y:S01]  /*1440*/  FFMA.FTZ R135, R0, R181, 1.1641532182693481445e-10 ;  /* 0x2f00000000877423 */ /* 0x000fe200000100b5 */
[----:B------:R-:W-:Y:S02]  /*1450*/  IMAD.U32 R0, RZ, RZ, UR13 ;  /* 0x0000000dff007e24 */ /* 0x000fe4000f8e00ff */
[----:B------:R-:W-:Y:S01]  /*1460*/  FMUL.FTZ R137, R137, R180 ;  /* 0x000000b489897220 */ /* 0x000fe20000410000 */
[----:B------:R-:W-:Y:S02]  /*1470*/  IMAD.MOV.U32 R134, RZ, RZ, R172 ;  /* 0x000000ffff867224 */ /* 0x000fe400078e00ac */
        /* <DEDUP_REMOVED lines=14> */
.L_x_43964:
        /* <DEDUP_REMOVED lines=13> */
.L_x_43966:
[----:B------:R-:W-:Y:S05]  /*1630*/  BSYNC.RECONVERGENT B1 ;  /* 0x0000000000017941 */ /* 0x000fea0003800200 */
.L_x_43965:
        /* <DEDUP_REMOVED lines=57> */
.L_x_43963:
[----:B------:R-:W-:Y:S05]  /*19d0*/  BSYNC.RECONVERGENT B0 ;  /* 0x0000000000007941 */ /* 0x000fea0003800200 */
.L_x_43962:
        /* <DEDUP_REMOVED lines=21> */
.L_x_43969:
        /* <DEDUP_REMOVED lines=13> */
.L_x_43971:
[----:B------:R-:W-:Y:S05]  /*1c00*/  BSYNC.RECONVERGENT B1 ;  /* 0x0000000000017941 */ /* 0x000fea0003800200 */
.L_x_43970:
        /* <DEDUP_REMOVED lines=57> */
.L_x_43968:
[----:B------:R-:W-:Y:S05]  /*1fa0*/  BSYNC.RECONVERGENT B0 ;  /* 0x0000000000007941 */ /* 0x000fea0003800200 */
.L_x_43967:
        /* <DEDUP_REMOVED lines=21> */
.L_x_43974:
        /* <DEDUP_REMOVED lines=13> */
.L_x_43976:
[----:B------:R-:W-:Y:S05]  /*21d0*/  BSYNC.RECONVERGENT B1 ;  /* 0x0000000000017941 */ /* 0x000fea0003800200 */
.L_x_43975:
        /* <DEDUP_REMOVED lines=57> */
.L_x_43973:
[----:B------:R-:W-:Y:S05]  /*2570*/  BSYNC.RECONVERGENT B0 ;  /* 0x0000000000007941 */ /* 0x000fea0003800200 */
.L_x_43972:
        /* <DEDUP_REMOVED lines=9> */
.L_x_43957:
        /* <DEDUP_REMOVED lines=16> */
.L_x_43980:
        /* <DEDUP_REMOVED lines=13> */
.L_x_43982:
[----:B------:R-:W-:Y:S05]  /*27e0*/  BSYNC.RECONVERGENT B1 ;  /* 0x0000000000017941 */ /* 0x000fea0003800200 */
.L_x_43981:
        /* <DEDUP_REMOVED lines=57> */
.L_x_43979:
[----:B------:R-:W-:Y:S05]  /*2b80*/  BSYNC.RECONVERGENT B0 ;  /* 0x0000000000007941 */ /* 0x000fea0003800200 */
.L_x_43978:
[----:B------:R-:W-:Y:S01]  /*2b90*/  I2FP.F32.U32 R0, R0 ;  /* 0x0000000000007245 */ /* 0x000fe20000201000 */
[----:B------:R-:W-:Y:S01]  /*2ba0*/  IMAD.U32 R180, RZ, RZ, UR14 ;  /* 0x0000000effb47e24 */ /* 0x000fe2000f8e00ff */
[----:B------:R-:W-:Y:S01]  /*2bb0*/  ISETP.NE.AND P4, PT, R134, 0x1, PT ;  /* 0x000000018600780c */ /* 0x000fe20003f85270 */
[----:B------:R-:W-:Y:S01]  /*2bc0*/  BSSY.RECONVERGENT B0, `(.L_x_43983) ;  /* 0x000005a000007945 */ /* 0x000fe20003800200 */
[----:B------:R-:W-:Y:S02]  /*2bd0*/  HFMA2 R136, -RZ, RZ, 0, 1.1920928955078125e-07 ;  /* 0x00000002ff887431 */ /* 0x000fe400000001ff */
[----:B------:R-:W-:Y:S01]  /*2be0*/  FFMA.FTZ R133, R0, R181, 1.1641532182693481445e-10 ;  /* 0x2f00000000857423 */ /* 0x000fe200000100b5 */
[----:B------:R-:W-:-:S05]  /*2bf0*/  IMAD.U32 R0, RZ, RZ, UR13 ;  /* 0x0000000dff007e24 */ /* 0x000fca000f8e00ff */
[----:B------:R-:W-:Y:S01]  /*2c00*/  FSETP.GTU.FTZ.AND P3, PT, R133, R0, PT ;  /* 0x000000008500720b */ /* 0x000fe20003f7c000 */
[----:B-----5:R-:W-:Y:S01]  /*2c10*/  FMUL.FTZ R133, R128, R186 ;  /* 0x000000ba80857220 */ /* 0x020fe20000410000 */
        /* <DEDUP_REMOVED lines=13> */
.L_x_43985:
        /* <DEDUP_REMOVED lines=13> */
.L_x_43987:
[----:B------:R-:W-:Y:S05]  /*2dc0*/  BSYNC.RECONVERGENT B1 ;  /* 0x0000000000017941 */ /* 0x000fea0003800200 */
.L_x_43986:
        /* <DEDUP_REMOVED lines=57> */
.L_x_43984:
[----:B------:R-:W-:Y:S05]  /*3160*/  BSYNC.RECONVERGENT B0 ;  /* 0x0000000000007941 */ /* 0x000fea0003800200 */
.L_x_43983:
[----:B------:R-:W-:Y:S01]  /*3170*/  ISETP.NE.AND P5, PT, R136, 0x1, PT ;  /* 0x000000018800780c */ /* 0x000fe20003fa5270 */
[----:B------:R-:W-:Y:S01]  /*3180*/  FMUL.FTZ R129, R129, R186 ;  /* 0x000000ba81817220 */ /* 0x000fe20000410000 */
[----:B------:R-:W-:Y:S01]  /*3190*/  I2FP.F32.U32 R128, R128 ;  /* 0x0000008000807245 */ /* 0x000fe20000201000 */
[----:B------:R-:W-:Y:S01]  /*31a0*/  BSSY.RECONVERGENT B0, `(.L_x_43988) ;  /* 0x0000058000007945 */ /* 0x000fe20003800200 */
[----:B------:R-:W-:Y:S02]  /*31b0*/  IMAD.MOV.U32 R137, RZ, RZ, 0x2 ;  /* 0x00000002ff897424 */ /* 0x000fe400078e00ff */
[----:B------:R-:W-:Y:S01]  /*31c0*/  FMUL.FTZ R129, R129, R180 ;  /* 0x000000b481817220 */ /* 0x000fe20000410000 */
[----:B------:R-:W-:Y:S01]  /*31d0*/  FFMA.FTZ R135, R128, R181, 1.1641532182693481445e-10 ;  /* 0x2f00000080877423 */ /* 0x000fe200000100b5 */
[----:B------:R-:W-:-:S04]  /*31e0*/  IMAD.MOV.U32 R128, RZ, RZ, R172 ;  /* 0x000000ffff807224 */ /* 0x000fc800078e00ac */
        /* <DEDUP_REMOVED lines=12> */
.L_x_43990:
        /* <DEDUP_REMOVED lines=13> */
.L_x_43992:
[----:B------:R-:W-:Y:S05]  /*3380*/  BSYNC.RECONVERGENT B1 ;  /* 0x0000000000017941 */ /* 0x000fea0003800200 */
.L_x_43991:
        /* <DEDUP_REMOVED lines=57> */
.L_x_43989:
[----:B------:R-:W-:Y:S05]  /*3720*/  BSYNC.RECONVERGENT B0 ;  /* 0x0000000000007941 */ /* 0x000fea0003800200 */
.L_x_43988:
[----:B------:R-:W-:Y:S01]  /*3730*/  I2FP.F32.U32 R128, R128 ;  /* 0x0000008000807245 */ /* 0x000fe20000201000 */
[----:B------:R-:W-:Y:S01]  /*3740*/  BSSY.RECONVERGENT B0, `(.L_x_43993) ;  /* 0x000005a000007945 */ /* 0x000fe20003800200 */
[----:B------:R-:W-:Y:S01]  /*3750*/  ISETP.NE.AND P6, PT, R137, 0x1, PT ;  /* 0x000000018900780c */ /* 0x000fe20003fc5270 */
[----:B------:R-:W-:Y:S02]  /*3760*/  IMAD.MOV.U32 R144, RZ, RZ, 0x2 ;  /* 0x00000002ff907424 */ /* 0x000fe400078e00ff */
[----:B------:R-:W-:Y:S01]  /*3770*/  FFMA.FTZ R129, R128, R181, 1.1641532182693481445e-10 ;  /* 0x2f00000080817423 */ /* 0x000fe200000100b5 */
[----:B------:R-:W-:-:S04]  /*3780*/  MOV R128, R172 ;  /* 0x000000ac00807202 */ /* 0x000fc80000000f00 */
[----:B------:R-:W-:Y:S01]  /*3790*/  FSETP.GTU.FTZ.AND P5, PT, R129, R0, PT ;  /* 0x000000008100720b */ /* 0x000fe20003fbc000 */
[----:B------:R-:W-:-:S03]  /*37a0*/  FMUL.FTZ R129, R130, R186 ;  /* 0x000000ba82817220 */ /* 0x000fc60000410000 */
        /* <DEDUP_REMOVED lines=12> */
.L_x_43995:
        /* <DEDUP_REMOVED lines=13> */
.L_x_43997:
[----:B------:R-:W-:Y:S05]  /*3940*/  BSYNC.RECONVERGENT B1 ;  /* 0x0000000000017941 */ /* 0x000fea0003800200 */
.L_x_43996:
        /* <DEDUP_REMOVED lines=57> */
.L_x_43994:
[----:B------:R-:W-:Y:S05]  /*3ce0*/  BSYNC.RECONVERGENT B0 ;  /* 0x0000000000007941 */ /* 0x000fea0003800200 */
.L_x_43993:
[----:B------:R-:W-:Y:S01]  /*3cf0*/  I2FP.F32.U32 R128, R128 ;  /* 0x0000008000807245 */ /* 0x000fe20000201000 */
[----:B------:R-:W-:Y:S01]  /*3d00*/  FMUL.FTZ R131, R131, R186 ;  /* 0x000000ba83837220 */ /* 0x000fe20000410000 */
[----:B------:R-:W-:-:S03]  /*3d10*/  FMUL.FTZ R130, R135, R46 ;  /* 0x0000002e87827220 */ /* 0x000fc60000410000 */
[----:B------:R-:W-:Y:S01]  /*3d20*/  FFMA.FTZ R129, R128, R181, 1.1641532182693481445e-10 ;  /* 0x2f00000080817423 */ /* 0x000fe200000100b5 */
[----:B------:R-:W-:Y:S01]  /*3d30*/  FMUL.FTZ R131, R131, R180 ;  /* 0x000000b483837220 */ /* 0x000fe20000410000 */
[----:B------:R-:W-:-:S03]  /*3d40*/  FMUL.FTZ R128, R133, R44 ;  /* 0x0000002c85807220 */ /* 0x000fc60000410000 */
[----:B------:R-:W-:Y:S01]  /*3d50*/  FSETP.GTU.FTZ.AND P6, PT, R129, R0, PT ;  /* 0x000000008100720b */ /* 0x000fe20003fdc000 */
[----:B------:R-:W-:-:S03]  /*3d60*/  FMUL.FTZ R129, R134, R45 ;  /* 0x0000002d86817220 */ /* 0x000fc60000410000 */
[----:B------:R-:W-:Y:S02]  /*3d70*/  FSEL R136, R131, RZ, !P6 ;  /* 0x000000ff83887208 */ /* 0x000fe40007000000 */
[----:B------:R-:W-:-:S03]  /*3d80*/  PLOP3.LUT P5, PT, P6, PT, PT, 0x8, 0x80 ;  /* 0x000000000080781c */ /* 0x000fc600037ae170 */
[----:B------:R-:W-:-:S10]  /*3d90*/  FMUL.FTZ R131, R136, R47 ;  /* 0x0000002f88837220 */ /* 0x000fd40000410000 */
.L_x_43977:
[----:B------:R-:W0:Y:S01]  /*3da0*/  LDC.64 R170, c[0x0][0x3a8] ;  /* 0x0000ea00ffaa7b82 */ /* 0x000e220000000a00 */
[----:B------:R-:W-:Y:S02]  /*3db0*/  SEL R133, RZ, 0x1000000, !P5 ;  /* 0x01000000ff857807 */ /* 0x000fe40006800000 */
[----:B------:R-:W-:Y:S02]  /*3dc0*/  SEL R134, RZ, 0x10000, !P4 ;  /* 0x00010000ff867807 */ /* 0x000fe40006000000 */
[----:B------:R-:W-:Y:S02]  /*3dd0*/  SEL R135, RZ, 0x100, !P3 ;  /* 0x00000100ff877807 */ /* 0x000fe40005800000 */
[----:B------:R-:W-:Y:S01]  /*3de0*/  IADD3 R187, PT, PT, R173, 0x20, RZ ;  /* 0x00000020adbb7810 */ /* 0x000fe20007ffe0ff */
[----:B------:R-:W1:Y:S01]  /*3df0*/  LDC.64 R168, c[0x0][0x3b0] ;  /* 0x0000ec00ffa87b82 */ /* 0x000e620000000a00 */
[----:B------:R-:W-:Y:S02]  /*3e00*/  IADD3 R133, PT, PT, R135, R133, R134 ;  /* 0x0000008587857210 */ /* 0x000fe40007ffe086 */
[----:B------:R-:W-:Y:S01]  /*3e10*/  SEL R134, RZ, 0x1, !P2 ;  /* 0x00000001ff867807 */ /* 0x000fe20005000000 */
[----:B------:R-:W-:-:S04]  /*3e20*/  IMAD.WIDE.U32 R136, R187, 0x10, R164 ;  /* 0x00000010bb887825 */ /* 0x000fc800078e00a4 */
[----:B------:R-:W2:Y:S01]  /*3e30*/  @P1 LDC.64 R142, c[0x0][0x3a0] ;  /* 0x0000e800ff8e1b82 */ /* 0x000ea20000000a00 */
[----:B------:R-:W-:Y:S02]  /*3e40*/  IMAD.IADD R133, R133, 0x1, R134 ;  /* 0x0000000185857824 */ /* 0x000fe400078e0286 */
[----:B0-----:R-:W-:-:S05]  /*3e50*/  IMAD.WIDE.U32 R134, R173, 0x10, R170 ;  /* 0x00000010ad867825 */ /* 0x001fca00078e00aa */
[----:B------:R0:W-:Y:S01]  /*3e60*/  STG.E.128 desc[UR6][R134.64], R128 ;  /* 0x0000008086007986 */ /* 0x0001e2000c101d06 */
[----:B-1----:R-:W-:-:S05]  /*3e70*/  IMAD.WIDE.U32 R140, R173, 0x4, R168 ;  /* 0x00000004ad8c7825 */ /* 0x002fca00078e00a8 */
[----:B------:R0:W-:Y:S01]  /*3e80*/  STG.E desc[UR6][R140.64], R133 ;  /* 0x000000858c007986 */ /* 0x0001e2000c101906 */
        /* <DEDUP_REMOVED lines=20> */
.L_x_44001:
        /* <DEDUP_REMOVED lines=13> */
.L_x_44003:
[----:B------:R-:W-:Y:S05]  /*40a0*/  BSYNC.RECONVERGENT B1 ;  /* 0x0000000000017941 */ /* 0x000fea0003800200 */
.L_x_44002:
        /* <DEDUP_REMOVED lines=57> */
.L_x_44000:
[----:B------:R-:W-:Y:S05]  /*4440*/  BSYNC.RECONVERGENT B0 ;  /* 0x0000000000007941 */ /* 0x000fea0003800200 */
.L_x_43999:
        /* <DEDUP_REMOVED lines=21> */
.L_x_44006:
        /* <DEDUP_REMOVED lines=13> */
.L_x_44008:
[----:B------:R-:W-:Y:S05]  /*4670*/  BSYNC.RECONVERGENT B1 ;  /* 0x0000000000017941 */ /* 0x000fea0003800200 */
.L_x_44007:
        /* <DEDUP_REMOVED lines=57> */
.L_x_44005:
[----:B------:R-:W-:Y:S05]  /*4a10*/  BSYNC.RECONVERGENT B0 ;  /* 0x0000000000007941 */ /* 0x000fea0003800200 */
.L_x_44004:
        /* <DEDUP_REMOVED lines=21> */
.L_x_44011:
        /* <DEDUP_REMOVED lines=13> */
.L_x_44013:
[----:B------:R-:W-:Y:S05]  /*4c40*/  BSYNC.RECONVERGENT B1 ;  /* 0x0000000000017941 */ /* 0x000fea0003800200 */
.L_x_44012:
        /* <DEDUP_REMOVED lines=57> */
.L_x_44010:
[----:B------:R-:W-:Y:S05]  /*4fe0*/  BSYNC.RECONVERGENT B0 ;  /* 0x0000000000007941 */ /* 0x000fea0003800200 */
.L_x_44009:
        /* <DEDUP_REMOVED lines=21> */
.L_x_44016:
        /* <DEDUP_REMOVED lines=13> */
.L_x_44018:
[----:B------:R-:W-:Y:S05]  /*5210*/  BSYNC.RECONVERGENT B1 ;  /* 0x0000000000017941 */ /* 0x000fea0003800200 */
.L_x_44017:
        /* <DEDUP_REMOVED lines=57> */
.L_x_44015:
[----:B------:R-:W-:Y:S05]  /*55b0*/  BSYNC.RECONVERGENT B0 ;  /* 0x0000000000007941 */ /* 0x000fea0003800200 */
.L_x_44014:
        /* <DEDUP_REMOVED lines=9> */
.L_x_43998:
        /* <DEDUP_REMOVED lines=16> */
.L_x_44022:
        /* <DEDUP_REMOVED lines=13> */
.L_x_44024:
[----:B------:R-:W-:Y:S05]  /*5820*/  BSYNC.RECONVERGENT B1 ;  /* 0x0000000000017941 */ /* 0x000fea0003800200 */
.L_x_44023:
        /* <DEDUP_REMOVED lines=57> */
.L_x_44021:
[----:B------:R-:W-:Y:S05]  /*5bc0*/  BSYNC.RECONVERGENT B0 ;  /* 0x0000000000007941 */ /* 0x000fea0003800200 */
.L_x_44020:
[----:B------:R-:W-:Y:S01]  /*5bd0*/  I2FP.F32.U32 R132, R133 ;  /* 0x0000008500847245 */ /* 0x000fe20000201000 */
[----:B------:R-:W-:Y:S01]  /*5be0*/  BSSY.RECONVERGENT B0, `(.L_x_44025) ;  /* 0x000005a000007945 */ /* 0x000fe20003800200 */
[----:B------:R-:W-:-:S03]  /*5bf0*/  ISETP.NE.AND P4, PT, R134, 0x1, PT ;  /* 0x000000018600780c */ /* 0x000fc60003f85270 */
[----:B------:R-:W-:Y:S01]  /*5c00*/  FFMA.FTZ R133, R132, R181, 1.1641532182693481445e-10 ;  /* 0x2f00000084857423 */ /* 0x000fe200000100b5 */
[----:B------:R-:W-:-:S04]  /*5c10*/  IMAD.MOV.U32 R132, RZ, RZ, R172 ;  /* 0x000000ffff847224 */ /* 0x000fc800078e00ac */
[----:B------:R-:W-:Y:S01]  /*5c20*/  FSETP.GTU.FTZ.AND P3, PT, R133, R0, PT ;  /* 0x000000008500720b */ /* 0x000fe20003f7c000 */
[----:B-----5:R-:W-:Y:S01]  /*5c30*/  FMUL.FTZ R133, R136, R186 ;  /* 0x000000ba88857220 */ /* 0x020fe20000410000 */
[----:B------:R-:W-:Y:S02]  /*5c40*/  HFMA2 R136, -RZ, RZ, 0, 1.1920928955078125e-07 ;  /* 0x00000002ff887431 */ /* 0x000fe400000001ff */
        /* <DEDUP_REMOVED lines=12> */
.L_x_44027:
        /* <DEDUP_REMOVED lines=13> */
.L_x_44029:
[----:B------:R-:W-:Y:S05]  /*5de0*/  BSYNC.RECONVERGENT B1 ;  /* 0x0000000000017941 */ /* 0x000fea0003800200 */
.L_x_44028:
[----:B------:R-:W-:Y:S01]  /*5df0*/  IMAD.WIDE.U32 R142, R177, -0x326172a9, RZ ;  /* 0xcd9e8d57b18e7825 */ /* 0x000fe200078e00ff */
[----:B------:R-:W-:-:S03]  /*5e00*/  LOP3.LUT R146, R175, R135, R3, 0x96, !PT ;  /* 0x00000087af927212 */ /* 0x000fc600078e9603 */
[----:B------:R-:W-:Y:S01]  /*5e10*/  HFMA2 R136, -RZ, RZ, 0, 0 ;  /* 0x00000000ff887431 */ /* 0x000fe200000001ff */
[----:B------:R-:W-:Y:S01]  /*5e20*/  MOV R132, R140 ;  /* 0x0000008c00847202 */ /* 0x000fe20000000f00 */
        /* <DEDUP_REMOVED lines=53> */
.L_x_44026:
[----:B------:R-:W-:Y:S05]  /*6180*/  BSYNC.RECONVERGENT B0 ;  /* 0x0000000000007941 */ /* 0x000fea0003800200 */
.L_x_44025:
[----:B------:R-:W-:Y:S01]  /*6190*/  ISETP.NE.AND P5, PT, R136, 0x1, PT ;  /* 0x000000018800780c */ /* 0x000fe20003fa5270 */
[----:B------:R-:W-:Y:S01]  /*61a0*/  FMUL.FTZ R137, R137, R186 ;  /* 0x000000ba89897220 */ /* 0x000fe20000410000 */
[----:B------:R-:W-:Y:S01]  /*61b0*/  I2FP.F32.U32 R132, R132 ;  /* 0x0000008400847245 */ /* 0x000fe20000201000 */
[----:B------:R-:W-:Y:S02]  /*61c0*/  BSSY.RECONVERGENT B0, `(.L_x_44030) ;  /* 0x0000058000007945 */ /* 0x000fe40003800200 */
[----:B------:R-:W-:Y:S01]  /*61d0*/  FMUL.FTZ R134, R137, R180 ;  /* 0x000000b489867220 */ /* 0x000fe20000410000 */
[----:B------:R-:W-:Y:S02]  /*61e0*/  IMAD.MOV.U32 R137, RZ, RZ, 0x2 ;  /* 0x00000002ff897424 */ /* 0x000fe400078e00ff */
[----:B------:R-:W-:Y:S01]  /*61f0*/  FFMA.FTZ R135, R132, R181, 1.1641532182693481445e-10 ;  /* 0x2f00000084877423 */ /* 0x000fe200000100b5 */
[----:B------:R-:W-:-:S04]  /*6200*/  MOV R132, R172 ;  /* 0x000000ac00847202 */ /* 0x000fc80000000f00 */
        /* <DEDUP_REMOVED lines=12> */
.L_x_44032:
        /* <DEDUP_REMOVED lines=13> */
.L_x_44034:
[----:B------:R-:W-:Y:S05]  /*63a0*/  BSYNC.RECONVERGENT B1 ;  /* 0x0000000000017941 */ /* 0x000fea0003800200 */
.L_x_44033:
        /* <DEDUP_REMOVED lines=55> */
[----:B------:R-:W-:Y:S01]  /*6720*/  IMAD.MOV.U32 R137, RZ, RZ, RZ ;  /* 0x000000ffff897224 */ /* 0x000fe200078e00ff */
[----:B------:R-:W-:-:S07]  /*6730*/  MOV R140, R144 ;  /* 0x00000090008c7202 */ /* 0x000fce0000000f00 */
.L_x_44031:
[----:B------:R-:W-:Y:S05]  /*6740*/  BSYNC.RECONVERGENT B0 ;  /* 0x0000000000007941 */ /* 0x000fea0003800200 */
.L_x_44030:
[----:B------:R-:W-:Y:S01]  /*6750*/  I2FP.F32.U32 R132, R132 ;  /* 0x0000008400847245 */ /* 0x000fe20000201000 */
[----:B------:R-:W-:Y:S01]  /*6760*/  BSSY.RECONVERGENT B0, `(.L_x_44035) ;  /* 0x000005a000007945 */ /* 0x000fe20003800200 */
[----:B------:R-:W-:Y:S01]  /*6770*/  ISETP.NE.AND P6, PT, R137, 0x1, PT ;  /* 0x000000018900780c */ /* 0x000fe20003fc5270 */
[----:B------:R-:W-:Y:S02]  /*6780*/  HFMA2 R148, -RZ, RZ, 0, 1.1920928955078125e-07 ;  /* 0x00000002ff947431 */ /* 0x000fe400000001ff */
[----:B------:R-:W-:Y:S01]  /*6790*/  FFMA.FTZ R135, R132, R181, 1.1641532182693481445e-10 ;  /* 0x2f00000084877423 */ /* 0x000fe200000100b5 */
[----:B------:R-:W-:-:S04]  /*67a0*/  IMAD.MOV.U32 R132, RZ, RZ, R172 ;  /* 0x000000ffff847224 */ /* 0x000fc800078e00ac */
        /* <DEDUP_REMOVED lines=14> */
.L_x_44037:
        /* <DEDUP_REMOVED lines=13> */
.L_x_44039:
[----:B------:R-:W-:Y:S05]  /*6960*/  BSYNC.RECONVERGENT B1 ;  /* 0x0000000000017941 */ /* 0x000fea0003800200 */
.L_x_44038:
        /* <DEDUP_REMOVED lines=57> */
.L_x_44036:
[----:B------:R-:W-:Y:S05]  /*6d00*/  BSYNC.RECONVERGENT B0 ;  /* 0x0000000000007941 */ /* 0x000fea0003800200 */
.L_x_44035:
[----:B------:R-:W-:Y:S01]  /*6d10*/  I2FP.F32.U32 R132, R132 ;  /* 0x0000008400847245 */ /* 0x000fe20000201000 */
[----:B------:R-:W-:-:S04]  /*6d20*/  FMUL.FTZ R139, R139, R186 ;  /* 0x000000ba8b8b7220 */ /* 0x000fc80000410000 */
        /* <DEDUP_REMOVED lines=9> */
.L_x_44019:
        /* <DEDUP_REMOVED lines=14> */
[----:B0-----:R-:W-:-:S05]  /*6ea0*/  @P1 IMAD.WIDE.U32 R146, R189, 0x10, R146 ;  /* 0x00000010bd921825 */ /* 0x001fca00078e0092 */
        /* <DEDUP_REMOVED lines=18> */
.L_x_44043:
        /* <DEDUP_REMOVED lines=13> */
.L_x_44045:
[----:B------:R-:W-:Y:S05]  /*70a0*/  BSYNC.RECONVERGENT B1 ;  /* 0x0000000000017941 */ /* 0x000fea0003800200 */
.L_x_44044:
        /* <DEDUP_REMOVED lines=57> */
.L_x_44042:
[----:B------:R-:W-:Y:S05]  /*7440*/  BSYNC.RECONVERGENT B0 ;  /* 0x0000000000007941 */ /* 0x000fea0003800200 */
.L_x_44041:
[----:B------:R-:W-:Y:S01]  /*7450*/  I2FP.F32.U32 R140, R141 ;  /* 0x0000008d008c7245 */ /* 0x000fe20000201000 */
[----:B-----5:R-:W-:Y:S01]  /*7460*/  FMUL.FTZ R143, R136, R186 ;  /* 0x000000ba888f7220 */ /* 0x020fe20000410000 */
        /* <DEDUP_REMOVED lines=19> */
.L_x_44048:
        /* <DEDUP_REMOVED lines=13> */
.L_x_44050:
[----:B------:R-:W-:Y:S05]  /*7670*/  BSYNC.RECONVERGENT B1 ;  /* 0x0000000000017941 */ /* 0x000fea0003800200 */
.L_x_44049:
[----:B------:R-:W-:Y:S01]  /*7680*/  IMAD.WIDE.U32 R142, R177, -0x326172a9, RZ ;  /* 0xcd9e8d57b18e7825 */ /* 0x000fe200078e00ff */
[----:B------:R-:W-:Y:S02]  /*7690*/  LOP3.LUT R148, R175, R141, R3, 0x96, !PT ;  /* 0x0000008daf947212 */ /* 0x000fe400078e9603 */
[----:B------:R-:W-:Y:S02]  /*76a0*/  IADD3 R145, PT, PT, R2, 0x3c6ef372, RZ ;  /* 0x3c6ef37202917810 */ /* 0x000fe40007ffe0ff */
        /* <DEDUP_REMOVED lines=54> */
.L_x_44047:
[----:B------:R-:W-:Y:S05]  /*7a10*/  BSYNC.RECONVERGENT B0 ;  /* 0x0000000000007941 */ /* 0x000fea0003800200 */
.L_x_44046:
        /* <DEDUP_REMOVED lines=21> */
.L_x_44053:
        /* <DEDUP_REMOVED lines=13> */
.L_x_44055:
[----:B------:R-:W-:Y:S05]  /*7c40*/  BSYNC.RECONVERGENT B1 ;  /* 0x0000000000017941 */ /* 0x000fea0003800200 */
.L_x_44054:
        /* <DEDUP_REMOVED lines=57> */
.L_x_44052:
[----:B------:R-:W-:Y:S05]  /*7fe0*/  BSYNC.RECONVERGENT B0 ;  /* 0x0000000000007941 */ /* 0x000fea0003800200 */
.L_x_44051:
        /* <DEDUP_REMOVED lines=21> */
.L_x_44058:
        /* <DEDUP_REMOVED lines=13> */
.L_x_44060:
[----:B------:R-:W-:Y:S05]  /*8210*/  BSYNC.RECONVERGENT B1 ;  /* 0x0000000000017941 */ /* 0x000fea0003800200 */
.L_x_44059:
[----:B------:R-:W-:Y:S01]  /*8220*/  IMAD.WIDE.U32 R142, R177, -0x326172a9, RZ ;  /* 0xcd9e8d57b18e7825 */ /* 0x000fe200078e00ff */
[----:B------:R-:W-:Y:S02]  /*8230*/  LOP3.LUT R148, R175, R141, R3, 0x96, !PT ;  /* 0x0000008daf947212 */ /* 0x000fe400078e9603 */
[----:B------:R-:W-:Y:S01]  /*8240*/  IADD3 R145, PT, PT, R2, 0x3c6ef372, RZ ;  /* 0x3c6ef37202917810 */ /* 0x000fe20007ffe0ff */
[----:B------:R-:W-:Y:S01]  /*8250*/  IMAD.MOV.U32 R152, RZ, RZ, RZ ;  /* 0x000000ffff987224 */ /* 0x000fe200078e00ff */
        /* <DEDUP_REMOVED lines=53> */
.L_x_44057:
[----:B------:R-:W-:Y:S05]  /*85b0*/  BSYNC.RECONVERGENT B0 ;  /* 0x0000000000007941 */ /* 0x000fea0003800200 */
.L_x_44056:
        /* <DEDUP_REMOVED lines=9> */
.L_x_44040:
        /* <DEDUP_REMOVED lines=16> */
.L_x_44064:
        /* <DEDUP_REMOVED lines=13> */
.L_x_44066:
[----:B------:R-:W-:Y:S05]  /*8820*/  BSYNC.RECONVERGENT B1 ;  /* 0x0000000000017941 */ /* 0x000fea0003800200 */
.L_x_44065:
        /* <DEDUP_REMOVED lines=57> */
.L_x_44063:
[----:B------:R-:W-:Y:S05]  /*8bc0*/  BSYNC.RECONVERGENT B0 ;  /* 0x0000000000007941 */ /* 0x000fea0003800200 */
.L_x_44062:
[----:B------:R-:W-:Y:S01]  /*8bd0*/  I2FP.F32.U32 R140, R141 ;  /* 0x0000008d008c7245 */ /* 0x000fe20000201000 */
[----:B------:R-:W-:Y:S01]  /*8be0*/  BSSY.RECONVERGENT B0, `(.L_x_44067) ;  /* 0x000005a000007945 */ /* 0x000fe20003800200 */
[----:B------:R-:W-:Y:S01]  /*8bf0*/  ISETP.NE.AND P4, PT, R142, 0x1, PT ;  /* 0x000000018e00780c */ /* 0x000fe20003f85270 */
[----:B------:R-:W-:Y:S02]  /*8c00*/  HFMA2 R145, -RZ, RZ, 0, 1.1920928955078125e-07 ;  /* 0x00000002ff917431 */ /* 0x000fe400000001ff */
[----:B------:R-:W-:-:S05]  /*8c10*/  FFMA.FTZ R141, R140, R181, 1.1641532182693481445e-10 ;  /* 0x2f0000008c8d7423 */ /* 0x000fca00000100b5 */
        /* <DEDUP_REMOVED lines=15> */
.L_x_44069:
        /* <DEDUP_REMOVED lines=13> */
.L_x_44071:
[----:B------:R-:W-:Y:S05]  /*8de0*/  BSYNC.RECONVERGENT B1 ;  /* 0x0000000000017941 */ /* 0x000fea0003800200 */
.L_x_44070:
[----:B------:R-:W-:Y:S01]  /*8df0*/  IMAD.WIDE.U32 R146, R177, -0x326172a9, RZ ;  /* 0xcd9e8d57b1927825 */ /* 0x000fe200078e00ff */
[----:B------:R-:W-:Y:S02]  /*8e00*/  LOP3.LUT R150, R175, R143, R3, 0x96, !PT ;  /* 0x0000008faf967212 */ /* 0x000fe400078e9603 */
        /* <DEDUP_REMOVED lines=55> */
.L_x_44068:
[----:B------:R-:W-:Y:S05]  /*9180*/  BSYNC.RECONVERGENT B0 ;  /* 0x0000000000007941 */ /* 0x000fea0003800200 */
.L_x_44067:
        /* <DEDUP_REMOVED lines=20> */
.L_x_44074:
        /* <DEDUP_REMOVED lines=13> */
.L_x_44076:
[----:B------:R-:W-:Y:S05]  /*93a0*/  BSYNC.RECONVERGENT B1 ;  /* 0x0000000000017941 */ /* 0x000fea0003800200 */
.L_x_44075:
        /* <DEDUP_REMOVED lines=57> */
.L_x_44073:
[----:B------:R-:W-:Y:S05]  /*9740*/  BSYNC.RECONVERGENT B0 ;  /* 0x0000000000007941 */ /* 0x000fea0003800200 */
.L_x_44072:
        /* <DEDUP_REMOVED lines=20> */
.L_x_44079:
        /* <DEDUP_REMOVED lines=13> */
.L_x_44081:
[----:B------:R-:W-:Y:S05]  /*9960*/  BSYNC.RECONVERGENT B1 ;  /* 0x0000000000017941 */ /* 0x000fea0003800200 */
.L_x_44080:
[----:B------:R-:W-:Y:S01]  /*9970*/  IMAD.WIDE.U32 R142, R177, -0x326172a9, RZ ;  /* 0xcd9e8d57b18e7825 */ /* 0x000fe200078e00ff */
[----:B------:R-:W-:-:S03]  /*9980*/  LOP3.LUT R148, R175, R137, R3, 0x96, !PT ;  /* 0x00000089af947212 */ /* 0x000fc600078e9603 */
[----:B------:R-:W-:Y:S01]  /*9990*/  HFMA2 R152, -RZ, RZ, 0, 0 ;  /* 0x00000000ff987431 */ /* 0x000fe200000001ff */
        /* <DEDUP_REMOVED lines=54> */
.L_x_44078:
[----:B------:R-:W-:Y:S05]  /*9d00*/  BSYNC.RECONVERGENT B0 ;  /* 0x0000000000007941 */ /* 0x000fea0003800200 */
.L_x_44077:
        /* <DEDUP_REMOVED lines=11> */
.L_x_44061:
        /* <DEDUP_REMOVED lines=33> */
.L_x_44085:
        /* <DEDUP_REMOVED lines=13> */
.L_x_44087:
[----:B------:R-:W-:Y:S05]  /*a0a0*/  BSYNC.RECONVERGENT B1 ;  /* 0x0000000000017941 */ /* 0x000fea0003800200 */
.L_x_44086:
        /* <DEDUP_REMOVED lines=57> */
.L_x_44084:
[----:B------:R-:W-:Y:S05]  /*a440*/  BSYNC.RECONVERGENT B0 ;  /* 0x0000000000007941 */ /* 0x000fea0003800200 */
.L_x_44083:
        /* <DEDUP_REMOVED lines=21> */
.L_x_44090:
        /* <DEDUP_REMOVED lines=13> */
.L_x_44092:
[----:B------:R-:W-:Y:S05]  /*a670*/  BSYNC.RECONVERGENT B1 ;  /* 0x0000000000017941 */ /* 0x000fea0003800200 */
.L_x_44091:
        /* <DEDUP_REMOVED lines=57> */
.L_x_44089:
[----:B------:R-:W-:Y:S05]  /*aa10*/  BSYNC.RECONVERGENT B0 ;  /* 0x0000000000007941 */ /* 0x000fea0003800200 */
.L_x_44088:
        /* <DEDUP_REMOVED lines=21> */
.L_x_44095:
        /* <DEDUP_REMOVED lines=13> */
.L_x_44097:
[----:B------:R-:W-:Y:S05]  /*ac40*/  BSYNC.RECONVERGENT B1 ;  /* 0x0000000000017941 */ /* 0x000fea0003800200 */
.L_x_44096:
        /* <DEDUP_REMOVED lines=57> */
.L_x_44094:
[----:B------:R-:W-:Y:S05]  /*afe0*/  BSYNC.RECONVERGENT B0 ;  /* 0x0000000000007941 */ /* 0x000fea0003800200 */
.L_x_44093:
        /* <DEDUP_REMOVED lines=21> */
.L_x_44100:
        /* <DEDUP_REMOVED lines=13> */
.L_x_44102:
[----:B------:R-:W-:Y:S05]  /*b210*/  BSYNC.RECONVERGENT B1 ;  /* 0x0000000000017941 */ /* 0x000fea0003800200 */
.L_x_44101:
        /* <DEDUP_REMOVED lines=57> */
.L_x_44099:
[----:B------:R-:W-:Y:S05]  /*b5b0*/  BSYNC.RECONVERGENT B0 ;  /* 0x0000000000007941 */ /* 0x000fea0003800200 */
.L_x_44098:
        /* <DEDUP_REMOVED lines=9> */
.L_x_44082:
        /* <DEDUP_REMOVED lines=16> */
.L_x_44106:
        /* <DEDUP_REMOVED lines=13> */
.L_x_44108:
[----:B------:R-:W-:Y:S05]  /*b820*/  BSYNC.RECONVERGENT B1 ;  /* 0x0000000000017941 */ /* 0x000fea0003800200 */
.L_x_44107:
        /* <DEDUP_REMOVED lines=57> */
.L_x_44105:
[----:B------:R-:W-:Y:S05]  /*bbc0*/  BSYNC.RECONVERGENT B0 ;  /* 0x0000000000007941 */ /* 0x000fea0003800200 */
.L_x_44104:
        /* <DEDUP_REMOVED lines=20> */
.L_x_44111:
        /* <DEDUP_REMOVED lines=13> */
.L_x_44113:
[----:B------:R-:W-:Y:S05]  /*bde0*/  BSYNC.RECONVERGENT B1 ;  /* 0x0000000000017941 */ /* 0x000fea0003800200 */
.L_x_44112:
        /* <DEDUP_REMOVED lines=57> */
.L_x_44110:
[----:B------:R-:W-:Y:S05]  /*c180*/  BSYNC.RECONVERGENT B0 ;  /* 0x0000000000007941 */ /* 0x000fea0003800200 */
.L_x_44109:
        /* <DEDUP_REMOVED lines=20> */
.L_x_44116:
        /* <DEDUP_REMOVED lines=13> */
.L_x_44118:
[----:B------:R-:W-:Y:S05]  /*c3a0*/  BSYNC.RECONVERGENT B1 ;  /* 0x0000000000017941 */ /* 0x000fea0003800200 */
.L_x_44117:
        /* <DEDUP_REMOVED lines=57> */
.L_x_44115:
[----:B------:R-:W-:Y:S05]  /*c740*/  BSYNC.RECONVERGENT B0 ;  /* 0x0000000000007941 */ /* 0x000fea0003800200 */
.L_x_44114:
        /* <DEDUP_REMOVED lines=20> */
.L_x_44121:
        /* <DEDUP_REMOVED lines=13> */
.L_x_44123:
[----:B------:R-:W-:Y:S05]  /*c960*/  BSYNC.RECONVERGENT B1 ;  /* 0x0000000000017941 */ /* 0x000fea0003800200 */
.L_x_44122:
[----:B------:R-:W-:Y:S01]  /*c970*/  IMAD.WIDE.U32 R150, R177, -0x326172a9, RZ ;  /* 0xcd9e8d57b1967825 */ /* 0x000fe200078e00ff */
[----:B------:R-:W-:-:S03]  /*c980*/  LOP3.LUT R154, R175, R141, R3, 0x96, !PT ;  /* 0x0000008daf9a7212 */ /* 0x000fc600078e9603 */
[----:B------:R-:W-:Y:S02]  /*c990*/  HFMA2 R156, -RZ, RZ, 0, 0 ;  /* 0x00000000ff9c7431 */ /* 0x000fe400000001ff */
        /* <DEDUP_REMOVED lines=54> */
.L_x_44120:
[----:B------:R-:W-:Y:S05]  /*cd00*/  BSYNC.RECONVERGENT B0 ;  /* 0x0000000000007941 */ /* 0x000fea0003800200 */
.L_x_44119:
        /* <DEDUP_REMOVED lines=11> */
.L_x_44103:
        /* <DEDUP_REMOVED lines=33> */
.L_x_44127:
        /* <DEDUP_REMOVED lines=13> */
.L_x_44129:
[----:B------:R-:W-:Y:S05]  /*d0a0*/  BSYNC.RECONVERGENT B1 ;  /* 0x0000000000017941 */ /* 0x000fea0003800200 */
.L_x_44128:
        /* <DEDUP_REMOVED lines=29> */
[----:B------:R-:W-:Y:S01]  /*d280*/  VIADD R157, R3, 0x646e171e ;  /* 0x646e171e039d7836 */ /* 0x000fe20000000000 */
[----:B------:R-:W-:Y:S01]  /*d290*/  IADD3 R149, PT, PT, R2, -0x4ab325aa, RZ ;  /* 0xb54cda5602957810 */ /* 0x000fe20007ffe0ff */
[----:B------:R-:W-:-:S05]  /*d2a0*/  IMAD.WIDE.U32 R152, R152, -0x2daee0ad, RZ ;  /* 0xd2511f5398987825 */ /* 0x000fca00078e00ff */
        /* <DEDUP_REMOVED lines=24> */
.L_x_44126:
[----:B------:R-:W-:Y:S05]  /*d430*/  BSYNC.RECONVERGENT B0 ;  /* 0x0000000000007941 */ /* 0x000fea0003800200 */
.L_x_44125:
[----:B------:R-:W-:Y:S01]  /*d440*/  I2FP.F32.U32 R148, R149 ;  /* 0x0000009500947245 */ /* 0x000fe20000201000 */
[----:B-----5:R-:W-:Y:S01]  /*d450*/  FMUL.FTZ R151, R144, R186 ;  /* 0x000000ba90977220 */ /* 0x020fe20000410000 */
        /* <DEDUP_REMOVED lines=19> */
.L_x_44132:
        /* <DEDUP_REMOVED lines=13> */
.L_x_44134:
[----:B------:R-:W-:Y:S05]  /*d660*/  BSYNC.RECONVERGENT B1 ;  /* 0x0000000000017941 */ /* 0x000fea0003800200 */
.L_x_44133:
        /* <DEDUP_REMOVED lines=57> */
.L_x_44131:
[----:B------:R-:W-:Y:S05]  /*da00*/  BSYNC.RECONVERGENT B0 ;  /* 0x0000000000007941 */ /* 0x000fea0003800200 */
.L_x_44130:
        /* <DEDUP_REMOVED lines=21> */
.L_x_44137:
        /* <DEDUP_REMOVED lines=13> */
.L_x_44139:
[----:B------:R-:W-:Y:S05]  /*dc30*/  BSYNC.RECONVERGENT B1 ;  /* 0x0000000000017941 */ /* 0x000fea0003800200 */
.L_x_44138:
        /* <DEDUP_REMOVED lines=57> */
.L_x_44136:
[----:B------:R-:W-:Y:S05]  /*dfd0*/  BSYNC.RECONVERGENT B0 ;  /* 0x0000000000007941 */ /* 0x000fea0003800200 */
.L_x_44135:
        /* <DEDUP_REMOVED lines=21> */
.L_x_44142:
        /* <DEDUP_REMOVED lines=13> */
.L_x_44144:
[----:B------:R-:W-:Y:S05]  /*e200*/  BSYNC.RECONVERGENT B1 ;  /* 0x0000000000017941 */ /* 0x000fea0003800200 */
.L_x_44143:
        /* <DEDUP_REMOVED lines=57> */
.L_x_44141:
[----:B------:R-:W-:Y:S05]  /*e5a0*/  BSYNC.RECONVERGENT B0 ;  /* 0x0000000000007941 */ /* 0x000fea0003800200 */
.L_x_44140:
        /* <DEDUP_REMOVED lines=9> */
.L_x_44124:
        /* <DEDUP_REMOVED lines=16> */
.L_x_44148:
        /* <DEDUP_REMOVED lines=13> */
.L_x_44150:
[----:B------:R-:W-:Y:S05]  /*e810*/  BSYNC.RECONVERGENT B1 ;  /* 0x0000000000017941 */ /* 0x000fea0003800200 */
.L_x_44149:
        /* <DEDUP_REMOVED lines=57> */
.L_x_44147:
[----:B------:R-:W-:Y:S05]  /*ebb0*/  BSYNC.RECONVERGENT B0 ;  /* 0x0000000000007941 */ /* 0x000fea0003800200 */
.L_x_44146:
[----:B------:R-:W-:Y:S01]  /*ebc0*/  I2FP.F32.U32 R148, R149 ;  /* 0x0000009500947245 */ /* 0x000fe20000201000 */
[----:B------:R-:W-:Y:S01]  /*ebd0*/  BSSY.RECONVERGENT B0, `(.L_x_44151) ;  /* 0x000005a000007945 */ /* 0x000fe20003800200 */
[----:B------:R-:W-:Y:S01]  /*ebe0*/  ISETP.NE.AND P4, PT, R150, 0x1, PT ;  /* 0x000000019600780c */ /* 0x000fe20003f85270 */
[----:B------:R-:W-:Y:S02]  /*ebf0*/  IMAD.MOV.U32 R153, RZ, RZ, 0x2 ;  /* 0x00000002ff997424 */ /* 0x000fe400078e00ff */
[----:B------:R-:W-:-:S05]  /*ec00*/  FFMA.FTZ R149, R148, R181, 1.1641532182693481445e-10 ;  /* 0x2f00000094957423 */ /* 0x000fca00000100b5 */
[----:B------:R-:W-:Y:S01]  /*ec10*/  FSETP.GTU.FTZ.AND P3, PT, R149, R0, PT ;  /* 0x000000009500720b */ /* 0x000fe20003f7c000 */
[----:B-----5:R-:W-:Y:S01]  /*ec20*/  FMUL.FTZ R149, R144, R186 ;  /* 0x000000ba90957220 */ /* 0x020fe20000410000 */
        /* <DEDUP_REMOVED lines=13> */
.L_x_44153:
        /* <DEDUP_REMOVED lines=13> */
.L_x_44155:
[----:B------:R-:W-:Y:S05]  /*edd0*/  BSYNC.RECONVERGENT B1 ;  /* 0x0000000000017941 */ /* 0x000fea0003800200 */
.L_x_44154:
        /* <DEDUP_REMOVED lines=57> */
.L_x_44152:
[----:B------:R-:W-:Y:S05]  /*f170*/  BSYNC.RECONVERGENT B0 ;  /* 0x0000000000007941 */ /* 0x000fea0003800200 */
.L_x_44151:
        /* <DEDUP_REMOVED lines=20> */
.L_x_44158:
        /* <DEDUP_REMOVED lines=13> */
.L_x_44160:
[----:B------:R-:W-:Y:S05]  /*f390*/  BSYNC.RECONVERGENT B1 ;  /* 0x0000000000017941 */ /* 0x000fea0003800200 */
.L_x_44159:
        /* <DEDUP_REMOVED lines=57> */
.L_x_44157:
[----:B------:R-:W-:Y:S05]  /*f730*/  BSYNC.RECONVERGENT B0 ;  /* 0x0000000000007941 */ /* 0x000fea0003800200 */
.L_x_44156:
        /* <DEDUP_REMOVED lines=20> */
.L_x_44163:
        /* <DEDUP_REMOVED lines=13> */
.L_x_44165:
[----:B------:R-:W-:Y:S05]  /*f950*/  BSYNC.RECONVERGENT B1 ;  /* 0x0000000000017941 */ /* 0x000fea0003800200 */
.L_x_44164:
        /* <DEDUP_REMOVED lines=57> */
.L_x_44162:
[----:B------:R-:W-:Y:S05]  /*fcf0*/  BSYNC.RECONVERGENT B0 ;  /* 0x0000000000007941 */ /* 0x000fea0003800200 */
.L_x_44161:
        /* <DEDUP_REMOVED lines=11> */
.L_x_44145:
[----:B------:R-:W0:Y:S01]  /*fdb0*/  @P1 LDC.64 R158, c[0x0][0x3a0] ;  /* 0x0000e800ff9e1b82 */ /* 0x000e220000000a00 */
        /* <DEDUP_REMOVED lines=13> */
[----:B0-----:R-:W-:-:S05]  /*fe90*/  @P1 IMAD.WIDE.U32 R158, R195, 0x10, R158 ;  /* 0x00000010c39e1825 */ /* 0x001fca00078e009e */
        /* <DEDUP_REMOVED lines=18> */
.L_x_44169:
        /* <DEDUP_REMOVED lines=13> */
.L_x_44171:
[----:B------:R-:W-:Y:S05]  /*10090*/  BSYNC.RECONVERGENT B1 ;  /* 0x0000000000017941 */ /* 0x000fea0003800200 */
.L_x_44170:
        /* <DEDUP_REMOVED lines=57> */
.L_x_44168:
[----:B------:R-:W-:Y:S05]  /*10430*/  BSYNC.RECONVERGENT B0 ;  /* 0x0000000000007941 */ /* 0x000fea0003800200 */
.L_x_44167:
        /* <DEDUP_REMOVED lines=21> */
.L_x_44174:
        /* <DEDUP_REMOVED lines=13> */
.L_x_44176:
[----:B------:R-:W-:Y:S05]  /*10660*/  BSYNC.RECONVERGENT B1 ;  /* 0x0000000000017941 */ /* 0x000fea0003800200 */
.L_x_44175:
        /* <DEDUP_REMOVED lines=57> */
.L_x_44173:
[----:B------:R-:W-:Y:S05]  /*10a00*/  BSYNC.RECONVERGENT B0 ;  /* 0x0000000000007941 */ /* 0x000fea0003800200 */
.L_x_44172:
        /* <DEDUP_REMOVED lines=21> */
.L_x_44179:
        /* <DEDUP_REMOVED lines=13> */
.L_x_44181:
[----:B------:R-:W-:Y:S05]  /*10c30*/  BSYNC.RECONVERGENT B1 ;  /* 0x0000000000017941 */ /* 0x000fea0003800200 */
.L_x_44180:
        /* <DEDUP_REMOVED lines=57> */
.L_x_44178:
[----:B------:R-:W-:Y:S05]  /*10fd0*/  BSYNC.RECONVERGENT B0 ;  /* 0x0000000000007941 */ /* 0x000fea0003800200 */
.L_x_44177:
        /* <DEDUP_REMOVED lines=21> */
.L_x_44184:
        /* <DEDUP_REMOVED lines=13> */
.L_x_44186:
[----:B------:R-:W-:Y:S05]  /*11200*/  BSYNC.RECONVERGENT B1 ;  /* 0x0000000000017941 */ /* 0x000fea0003800200 */
.L_x_44185:
        /* <DEDUP_REMOVED lines=57> */
.L_x_44183:
[----:B------:R-:W-:Y:S05]  /*115a0*/  BSYNC.RECONVERGENT B0 ;  /* 0x0000000000007941 */ /* 0x000fea0003800200 */
.L_x_44182:
        /* <DEDUP_REMOVED lines=9> */
.L_x_44166:
        /* <DEDUP_REMOVED lines=16> */
.L_x_44190:
        /* <DEDUP_REMOVED lines=13> */
.L_x_44192:
[----:B------:R-:W-:Y:S05]  /*11810*/  BSYNC.RECONVERGENT B1 ;  /* 0x0000000000017941 */ /* 0x000fea0003800200 */
.L_x_44191:
        /* <DEDUP_REMOVED lines=57> */
.L_x_44189:
[----:B------:R-:W-:Y:S05]  /*11bb0*/  BSYNC.RECONVERGENT B0 ;  /* 0x0000000000007941 */ /* 0x000fea0003800200 */
.L_x_44188:
        /* <DEDUP_REMOVED lines=20> */
.L_x_44195:
        /* <DEDUP_REMOVED lines=13> */
.L_x_44197:
[----:B------:R-:W-:Y:S05]  /*11dd0*/  BSYNC.RECONVERGENT B1 ;  /* 0x0000000000017941 */ /* 0x000fea0003800200 */
.L_x_44196:
        /* <DEDUP_REMOVED lines=57> */
.L_x_44194:
[----:B------:R-:W-:Y:S05]  /*12170*/  BSYNC.RECONVERGENT B0 ;  /* 0x0000000000007941 */ /* 0x000fea0003800200 */
.L_x_44193:
        /* <DEDUP_REMOVED lines=20> */
.L_x_44200:
        /* <DEDUP_REMOVED lines=13> */
.L_x_44202:
[----:B------:R-:W-:Y:S05]  /*12390*/  BSYNC.RECONVERGENT B1 ;  /* 0x0000000000017941 */ /* 0x000fea0003800200 */
.L_x_44201:
        /* <DEDUP_REMOVED lines=57> */
.L_x_44199:
[----:B------:R-:W-:Y:S05]  /*12730*/  BSYNC.RECONVERGENT B0 ;  /* 0x0000000000007941 */ /* 0x000fea0003800200 */
.L_x_44198:
        /* <DEDUP_REMOVED lines=20> */
.L_x_44205:
        /* <DEDUP_REMOVED lines=13> */
.L_x_44207:
[----:B------:R-:W-:Y:S05]  /*12950*/  BSYNC.RECONVERGENT B1 ;  /* 0x0000000000017941 */ /* 0x000fea0003800200 */
.L_x_44206:
        /* <DEDUP_REMOVED lines=57> */
.L_x_44204:
[----:B------:R-:W-:Y:S05]  /*12cf0*/  BSYNC.RECONVERGENT B0 ;  /* 0x0000000000007941 */ /* 0x000fea0003800200 */
.L_x_44203:
        /* <DEDUP_REMOVED lines=11> */
.L_x_44187:
        /* <DEDUP_REMOVED lines=33> */
.L_x_44211:
        /* <DEDUP_REMOVED lines=13> */
.L_x_44213:
[----:B------:R-:W-:Y:S05]  /*13090*/  BSYNC.RECONVERGENT B1 ;  /* 0x0000000000017941 */ /* 0x000fea0003800200 */
.L_x_44212:
        /* <DEDUP_REMOVED lines=57> */
.L_x_44210:
[----:B------:R-:W-:Y:S05]  /*13430*/  BSYNC.RECONVERGENT B0 ;  /* 0x0000000000007941 */ /* 0x000fea0003800200 */
.L_x_44209:
        /* <DEDUP_REMOVED lines=21> */
.L_x_44216:
        /* <DEDUP_REMOVED lines=13> */
.L_x_44218:
[----:B------:R-:W-:Y:S05]  /*13660*/  BSYNC.RECONVERGENT B1 ;  /* 0x0000000000017941 */ /* 0x000fea0003800200 */
.L_x_44217:
        /* <DEDUP_REMOVED lines=57> */
.L_x_44215:
[----:B------:R-:W-:Y:S05]  /*13a00*/  BSYNC.RECONVERGENT B0 ;  /* 0x0000000000007941 */ /* 0x000fea0003800200 */
.L_x_44214:
        /* <DEDUP_REMOVED lines=21> */
.L_x_44221:
        /* <DEDUP_REMOVED lines=13> */
.L_x_44223:
[----:B------:R-:W-:Y:S05]  /*13c30*/  BSYNC.RECONVERGENT B1 ;  /* 0x0000000000017941 */ /* 0x000fea0003800200 */
.L_x_44222:
        /* <DEDUP_REMOVED lines=57> */
.L_x_44220:
[----:B------:R-:W-:Y:S05]  /*13fd0*/  BSYNC.RECONVERGENT B0 ;  /* 0x0000000000007941 */ /* 0x000fea0003800200 */
.L_x_44219:
        /* <DEDUP_REMOVED lines=21> */
.L_x_44226:
        /* <DEDUP_REMOVED lines=13> */
.L_x_44228:
[----:B------:R-:W-:Y:S05]  /*14200*/  BSYNC.RECONVERGENT B1 ;  /* 0x0000000000017941 */ /* 0x000fea0003800200 */
.L_x_44227:
        /* <DEDUP_REMOVED lines=57> */
.L_x_44225:
[----:B------:R-:W-:Y:S05]  /*145a0*/  BSYNC.RECONVERGENT B0 ;  /* 0x0000000000007941 */ /* 0x000fea0003800200 */
.L_x_44224:
        /* <DEDUP_REMOVED lines=9> */
.L_x_44208:
        /* <DEDUP_REMOVED lines=16> */
.L_x_44232:
        /* <DEDUP_REMOVED lines=13> */
.L_x_44234:
[----:B------:R-:W-:Y:S05]  /*14810*/  BSYNC.RECONVERGENT B1 ;  /* 0x0000000000017941 */ /* 0x000fea0003800200 */
.L_x_44233:
        /* <DEDUP_REMOVED lines=57> */
.L_x_44231:
[----:B------:R-:W-:Y:S05]  /*14bb0*/  BSYNC.RECONVERGENT B0 ;  /* 0x0000000000007941 */ /* 0x000fea0003800200 */
.L_x_44230:
        /* <DEDUP_REMOVED lines=20> */
.L_x_44237:
        /* <DEDUP_REMOVED lines=13> */
.L_x_44239:
[----:B------:R-:W-:Y:S05]  /*14dd0*/  BSYNC.RECONVERGENT B1 ;  /* 0x0000000000017941 */ /* 0x000fea0003800200 */
.L_x_44238:
        /* <DEDUP_REMOVED lines=57> */
.L_x_44236:
[----:B------:R-:W-:Y:S05]  /*15170*/  BSYNC.RECONVERGENT B0 ;  /* 0x0000000000007941 */ /* 0x000fea0003800200 */
.L_x_44235:
        /* <DEDUP_REMOVED lines=20> */
.L_x_44242:
        /* <DEDUP_REMOVED lines=13> */
.L_x_44244:
[----:B------:R-:W-:Y:S05]  /*15390*/  BSYNC.RECONVERGENT B1 ;  /* 0x0000000000017941 */ /* 0x000fea0003800200 */
.L_x_44243:
        /* <DEDUP_REMOVED lines=57> */
.L_x_44241:
[----:B------:R-:W-:Y:S05]  /*15730*/  BSYNC.RECONVERGENT B0 ;  /* 0x0000000000007941 */ /* 0x000fea0003800200 */
.L_x_44240:
        /* <DEDUP_REMOVED lines=20> */
.L_x_44247:
        /* <DEDUP_REMOVED lines=13> */
.L_x_44249:
[----:B------:R-:W-:Y:S05]  /*15950*/  BSYNC.RECONVERGENT B1 ;  /* 0x0000000000017941 */ /* 0x000fea0003800200 */
.L_x_44248:
        /* <DEDUP_REMOVED lines=57> */
.L_x_44246:
[----:B------:R-:W-:Y:S05]  /*15cf0*/  BSYNC.RECONVERGENT B0 ;  /* 0x0000000000007941 */ /* 0x000fea0003800200 */
.L_x_44245:
        /* <DEDUP_REMOVED lines=11> */
.L_x_44229:
        /* <DEDUP_REMOVED lines=33> */
.L_x_44253:
        /* <DEDUP_REMOVED lines=13> */
.L_x_44255:
[----:B------:R-:W-:Y:S05]  /*16090*/  BSYNC.RECONVERGENT B1 ;  /* 0x0000000000017941 */ /* 0x000fea0003800200 */
.L_x_44254:
        /* <DEDUP_REMOVED lines=57> */
.L_x_44252:
[----:B------:R-:W-:Y:S05]  /*16430*/  BSYNC.RECONVERGENT B0 ;  /* 0x0000000000007941 */ /* 0x000fea0003800200 */
.L_x_44251:
        /* <DEDUP_REMOVED lines=21> */
.L_x_44258:
        /* <DEDUP_REMOVED lines=13> */
.L_x_44260:
[----:B------:R-:W-:Y:S05]  /*16660*/  BSYNC.RECONVERGENT B1 ;  /* 0x0000000000017941 */ /* 0x000fea0003800200 */
.L_x_44259:
        /* <DEDUP_REMOVED lines=57> */
.L_x_44257:
[----:B------:R-:W-:Y:S05]  /*16a00*/  BSYNC.RECONVERGENT B0 ;  /* 0x0000000000007941 */ /* 0x000fea0003800200 */
.L_x_44256:
        /* <DEDUP_REMOVED lines=21> */
.L_x_44263:
        /* <DEDUP_REMOVED lines=13> */
.L_x_44265:
[----:B------:R-:W-:Y:S05]  /*16c30*/  BSYNC.RECONVERGENT B1 ;  /* 0x0000000000017941 */ /* 0x000fea0003800200 */
.L_x_44264:
        /* <DEDUP_REMOVED lines=57> */
.L_x_44262:
[----:B------:R-:W-:Y:S05]  /*16fd0*/  BSYNC.RECONVERGENT B0 ;  /* 0x0000000000007941 */ /* 0x000fea0003800200 */
.L_x_44261:
        /* <DEDUP_REMOVED lines=21> */
.L_x_44268:
        /* <DEDUP_REMOVED lines=13> */
.L_x_44270:
[----:B------:R-:W-:Y:S05]  /*17200*/  BSYNC.RECONVERGENT B1 ;  /* 0x0000000000017941 */ /* 0x000fea0003800200 */
.L_x_44269:
        /* <DEDUP_REMOVED lines=57> */
.L_x_44267:
[----:B------:R-:W-:Y:S05]  /*175a0*/  BSYNC.RECONVERGENT B0 ;  /* 0x0000000000007941 */ /* 0x000fea0003800200 */
.L_x_44266:
        /* <DEDUP_REMOVED lines=9> */
.L_x_44250:
        /* <DEDUP_REMOVED lines=16> */
.L_x_44274:
        /* <DEDUP_REMOVED lines=13> */
.L_x_44276:
[----:B------:R-:W-:Y:S05]  /*17810*/  BSYNC.RECONVERGENT B1 ;  /* 0x0000000000017941 */ /* 0x000fea0003800200 */
.L_x_44275:
        /* <DEDUP_REMOVED lines=57> */
.L_x_44273:
[----:B------:R-:W-:Y:S05]  /*17bb0*/  BSYNC.RECONVERGENT B0 ;  /* 0x0000000000007941 */ /* 0x000fea0003800200 */
.L_x_44272:
        /* <DEDUP_REMOVED lines=20> */
.L_x_44279:
        /* <DEDUP_REMOVED lines=13> */
.L_x_44281:
[----:B------:R-:W-:Y:S05]  /*17dd0*/  BSYNC.RECONVERGENT B1 ;  /* 0x0000000000017941 */ /* 0x000fea0003800200 */
.L_x_44280:
        /* <DEDUP_REMOVED lines=57> */
.L_x_44278:
[----:B------:R-:W-:Y:S05]  /*18170*/  BSYNC.RECONVERGENT B0 ;  /* 0x0000000000007941 */ /* 0x000fea0003800200 */
.L_x_44277:
        /* <DEDUP_REMOVED lines=20> */
.L_x_44284:
        /* <DEDUP_REMOVED lines=13> */
.L_x_44286:
[----:B------:R-:W-:Y:S05]  /*18390*/  BSYNC.RECONVERGENT B1 ;  /* 0x0000000000017941 */ /* 0x000fea0003800200 */
.L_x_44285:
        /* <DEDUP_REMOVED lines=57> */
.L_x_44283:
[----:B------:R-:W-:Y:S05]  /*18730*/  BSYNC.RECONVERGENT B0 ;  /* 0x0000000000007941 */ /* 0x000fea0003800200 */
.L_x_44282:
        /* <DEDUP_REMOVED lines=20> */
.L_x_44289:
        /* <DEDUP_REMOVED lines=13> */
.L_x_44291:
[----:B------:R-:W-:Y:S05]  /*18950*/  BSYNC.RECONVERGENT B1 ;  /* 0x0000000000017941 */ /* 0x000fea0003800200 */
.L_x_44290:
        /* <DEDUP_REMOVED lines=57> */
.L_x_44288:
[----:B------:R-:W-:Y:S05]  /*18cf0*/  BSYNC.RECONVERGENT B0 ;  /* 0x0000000000007941 */ /* 0x000fea0003800200 */
.L_x_44287:
        /* <DEDUP_REMOVED lines=11> */
.L_x_44271:
        /* <DEDUP_REMOVED lines=33> */
.L_x_44295:
        /* <DEDUP_REMOVED lines=13> */
.L_x_44297:
[----:B------:R-:W-:Y:S05]  /*19090*/  BSYNC.RECONVERGENT B1 ;  /* 0x0000000000017941 */ /* 0x000fea0003800200 */
.L_x_44296:
        /* <DEDUP_REMOVED lines=57> */
.L_x_44294:
[----:B------:R-:W-:Y:S05]  /*19430*/  BSYNC.RECONVERGENT B0 ;  /* 0x0000000000007941 */ /* 0x000fea0003800200 */
.L_x_44293:
        /* <DEDUP_REMOVED lines=21> */
.L_x_44300:
        /* <DEDUP_REMOVED lines=13> */
.L_x_44302:
[----:B------:R-:W-:Y:S05]  /*19660*/  BSYNC.RECONVERGENT B1 ;  /* 0x0000000000017941 */ /* 0x000fea0003800200 */
.L_x_44301:
        /* <DEDUP_REMOVED lines=57> */
.L_x_44299:
[----:B------:R-:W-:Y:S05]  /*19a00*/  BSYNC.RECONVERGENT B0 ;  /* 0x0000000000007941 */ /* 0x000fea0003800200 */
.L_x_44298:
        /* <DEDUP_REMOVED lines=21> */
.L_x_44305:
        /* <DEDUP_REMOVED lines=13> */
.L_x_44307:
[----:B------:R-:W-:Y:S05]  /*19c30*/  BSYNC.RECONVERGENT B1 ;  /* 0x0000000000017941 */ /* 0x000fea0003800200 */
.L_x_44306:
        /* <DEDUP_REMOVED lines=55> */
[----:B------:R-:W-:Y:S02]  /*19fb0*/  LOP3.LUT R174, R203, R166, R205, 0x96, !PT ;  /* 0x000000a6cbae7212 */ /* 0x000fe400078e96cd */
[----:B------:R-:W-:-:S07]  /*19fc0*/  MOV R190, R204 ;  /* 0x000000cc00be7202 */ /* 0x000fce0000000f00 */
.L_x_44304:
[----:B------:R-:W-:Y:S05]  /*19fd0*/  BSYNC.RECONVERGENT B0 ;  /* 0x0000000000007941 */ /* 0x000fea0003800200 */
.L_x_44303:
        /* <DEDUP_REMOVED lines=21> */
.L_x_44310:
        /* <DEDUP_REMOVED lines=13> */
.L_x_44312:
[----:B------:R-:W-:Y:S05]  /*1a200*/  BSYNC.RECONVERGENT B1 ;  /* 0x0000000000017941 */ /* 0x000fea0003800200 */
.L_x_44311:
        /* <DEDUP_REMOVED lines=57> */
.L_x_44309:
[----:B------:R-:W-:Y:S05]  /*1a5a0*/  BSYNC.RECONVERGENT B0 ;  /* 0x0000000000007941 */ /* 0x000fea0003800200 */
.L_x_44308:
        /* <DEDUP_REMOVED lines=9> */
.L_x_44292:
        /* <DEDUP_REMOVED lines=16> */
.L_x_44316:
        /* <DEDUP_REMOVED lines=13> */
.L_x_44318:
[----:B------:R-:W-:Y:S05]  /*1a810*/  BSYNC.RECONVERGENT B1 ;  /* 0x0000000000017941 */ /* 0x000fea0003800200 */
.L_x_44317:
        /* <DEDUP_REMOVED lines=57> */
.L_x_44315:
[----:B------:R-:W-:Y:S05]  /*1abb0*/  BSYNC.RECONVERGENT B0 ;  /* 0x0000000000007941 */ /* 0x000fea0003800200 */
.L_x_44314:
        /* <DEDUP_REMOVED lines=20> */
.L_x_44321:
        /* <DEDUP_REMOVED lines=13> */
.L_x_44323:
[----:B------:R-:W-:Y:S05]  /*1add0*/  BSYNC.RECONVERGENT B1 ;  /* 0x0000000000017941 */ /* 0x000fea0003800200 */
.L_x_44322:
[----:B------:R-:W-:Y:S01]  /*1ade0*/  IMAD.WIDE.U32 R204, R177, -0x326172a9, RZ ;  /* 0xcd9e8d57b1cc7825 */ /* 0x000fe200078e00ff */
[----:B------:R-:W-:-:S03]  /*1adf0*/  LOP3.LUT R208, R175, R203, R3, 0x96, !PT ;  /* 0x000000cbafd07212 */ /* 0x000fc600078e9603 */
[----:B------:R-:W-:Y:S01]  /*1ae00*/  IMAD.MOV.U32 R160, RZ, RZ, R190 ;  /* 0x000000ffffa07224 */ /* 0x000fe200078e00be */
        /* <DEDUP_REMOVED lines=51> */
[----:B------:R-:W-:Y:S02]  /*1b140*/  MOV R172, R208 ;  /* 0x000000d000ac7202 */ /* 0x000fe40000000f00 */
[----:B------:R-:W-:Y:S02]  /*1b150*/  LOP3.LUT R174, R205, R202, R207, 0x96, !PT ;  /* 0x000000cacdae7212 */ /* 0x000fe400078e96cf */
[----:B------:R-:W-:-:S07]  /*1b160*/  MOV R190, R206 ;  /* 0x000000ce00be7202 */ /* 0x000fce0000000f00 */
.L_x_44320:
[----:B------:R-:W-:Y:S05]  /*1b170*/  BSYNC.RECONVERGENT B0 ;  /* 0x0000000000007941 */ /* 0x000fea0003800200 */
.L_x_44319:
        /* <DEDUP_REMOVED lines=20> */
.L_x_44326:
        /* <DEDUP_REMOVED lines=13> */
.L_x_44328:
[----:B------:R-:W-:Y:S05]  /*1b390*/  BSYNC.RECONVERGENT B1 ;  /* 0x0000000000017941 */ /* 0x000fea0003800200 */
.L_x_44327:
        /* <DEDUP_REMOVED lines=57> */
.L_x_44325:
[----:B------:R-:W-:Y:S05]  /*1b730*/  BSYNC.RECONVERGENT B0 ;  /* 0x0000000000007941 */ /* 0x000fea0003800200 */
.L_x_44324:
        /* <DEDUP_REMOVED lines=20> */
.L_x_44331:
        /* <DEDUP_REMOVED lines=13> */
.L_x_44333:
[----:B------:R-:W-:Y:S05]  /*1b950*/  BSYNC.RECONVERGENT B1 ;  /* 0x0000000000017941 */ /* 0x000fea0003800200 */
.L_x_44332:
        /* <DEDUP_REMOVED lines=54> */
[----:B------:R-:W-:Y:S01]  /*1bcc0*/  LOP3.LUT R174, R205, R160, R207, 0x96, !PT ;  /* 0x000000a0cdae7212 */ /* 0x000fe200078e96cf */
[----:B------:R-:W-:Y:S01]  /*1bcd0*/  IMAD.MOV.U32 R160, RZ, RZ, R190 ;  /* 0x000000ffffa07224 */ /* 0x000fe200078e00be */
[----:B------:R-:W-:-:S07]  /*1bce0*/  MOV R190, R206 ;  /* 0x000000ce00be7202 */ /* 0x000fce0000000f00 */
.L_x_44330:
[----:B------:R-:W-:Y:S05]  /*1bcf0*/  BSYNC.RECONVERGENT B0 ;  /* 0x0000000000007941 */ /* 0x000fea0003800200 */
.L_x_44329:
        /* <DEDUP_REMOVED lines=11> */
.L_x_44313:
[----:B------:R-:W0:Y:S01]  /*1bdb0*/  @P1 LDC.64 R208, c[0x0][0x3a0] ;  /* 0x0000e800ffd01b82 */ /* 0x000e220000000a00 */
[----:B------:R-:W-:Y:S01]  /*1bdc0*/  SEL R166, RZ, 0x1000000, !P5 ;  /* 0x01000000ffa67807 */ /* 0x000fe20006800000 */
[----:B------:R-:W-:Y:S01]  /*1bdd0*/  IMAD.WIDE.U32 R206, R201, 0x4, R168 ;  /* 0x00000004c9ce7825 */ /* 0x000fe200078e00a8 */
[----:B------:R-:W-:Y:S02]  /*1bde0*/  SEL R167, RZ, 0x10000, !P4 ;  /* 0x00010000ffa77807 */ /* 0x000fe40006000000 */
[----:B------:R-:W-:Y:S02]  /*1bdf0*/  SEL R188, RZ, 0x100, !P3 ;  /* 0x00000100ffbc7807 */ /* 0x000fe40005800000 */
[----:B------:R-:W-:Y:S02]  /*1be00*/  SEL R205, RZ, 0x1, !P2 ;  /* 0x00000001ffcd7807 */ /* 0x000fe40005000000 */
[----:B------:R-:W-:Y:S02]  /*1be10*/  IADD3 R166, PT, PT, R188, R166, R167 ;  /* 0x000000a6bca67210 */ /* 0x000fe40007ffe0a7 */
[----:B------:R-:W-:-:S03]  /*1be20*/  IADD3 R203, PT, PT, R173, 0x120, RZ ;  /* 0x00000120adcb7810 */ /* 0x000fc60007ffe0ff */
[----:B------:R-:W-:Y:S02]  /*1be30*/  IMAD.IADD R211, R166, 0x1, R205 ;  /* 0x00000001a6d37824 */ /* 0x000fe400078e02cd */
[----:B------:R-:W-:-:S04]  /*1be40*/  IMAD.WIDE.U32 R204, R201, 0x10, R170 ;  /* 0x00000010c9cc7825 */ /* 0x000fc800078e00aa */
[C---:B------:R-:W-:Y:S01]  /*1be50*/  IMAD.WIDE.U32 R164, R203.reuse, 0x10, R164 ;  /* 0x00000010cba47825 */ /* 0x040fe200078e00a4 */
[----:B------:R1:W-:Y:S03]  /*1be60*/  STG.E.128 desc[UR6][R204.64], R160 ;  /* 0x000000a0cc007986 */ /* 0x0003e6000c101d06 */
[----:B0-----:R-:W-:Y:S01]  /*1be70*/  @P1 IMAD.WIDE.U32 R208, R203, 0x10, R208 ;  /* 0x00000010cbd01825 */ /* 0x001fe200078e00d0 */
[----:B------:R1:W-:Y:S04]  /*1be80*/  STG.E desc[UR6][R206.64], R211 ;  /* 0x000000d3ce007986 */ /* 0x0003e8000c101906 */
        /* <DEDUP_REMOVED lines=19> */
.L_x_44337:
        /* <DEDUP_REMOVED lines=13> */
.L_x_44339:
[----:B------:R-:W-:Y:S05]  /*1c090*/  BSYNC.RECONVERGENT B1 ;  /* 0x0000000000017941 */ /* 0x000fea0003800200 */
.L_x_44338:
[----:B------:R-:W-:Y:S01]  /*1c0a0*/  IMAD.WIDE.U32 R206, R177, -0x326172a9, RZ ;  /* 0xcd9e8d57b1ce7825 */ /* 0x000fe200078e00ff */
[----:B------:R-:W-:Y:S02]  /*1c0b0*/  LOP3.LUT R210, R175, R205, R3, 0x96, !PT ;  /* 0x000000cdafd27212 */ /* 0x000fe400078e9603 */
[----:B------:R-:W-:Y:S01]  /*1c0c0*/  MOV R196, R190 ;  /* 0x000000be00c47202 */ /* 0x000fe20000000f00 */
        /* <DEDUP_REMOVED lines=53> */
[----:B------:R-:W-:-:S07]  /*1c420*/  LOP3.LUT R174, R207, R204, R209, 0x96, !PT ;  /* 0x000000cccfae7212 */ /* 0x000fce00078e96d1 */
.L_x_44336:
[----:B------:R-:W-:Y:S05]  /*1c430*/  BSYNC.RECONVERGENT B0 ;  /* 0x0000000000007941 */ /* 0x000fea0003800200 */
.L_x_44335:
[----:B------:R-:W-:Y:S01]  /*1c440*/  I2FP.F32.U32 R190, R196 ;  /* 0x000000c400be7245 */ /* 0x000fe20000201000 */
[----:B-1---5:R-:W-:Y:S01]  /*1c450*/  FMUL.FTZ R207, R164, R186 ;  /* 0x000000baa4cf7220 */ /* 0x022fe20000410000 */
        /* <DEDUP_REMOVED lines=19> */
.L_x_44342:
        /* <DEDUP_REMOVED lines=13> */
.L_x_44344:
[----:B------:R-:W-:Y:S05]  /*1c660*/  BSYNC.RECONVERGENT B1 ;  /* 0x0000000000017941 */ /* 0x000fea0003800200 */
.L_x_44343:
[----:B------:R-:W-:Y:S01]  /*1c670*/  IMAD.WIDE.U32 R206, R177, -0x326172a9, RZ ;  /* 0xcd9e8d57b1ce7825 */ /* 0x000fe200078e00ff */
[----:B------:R-:W-:-:S03]  /*1c680*/  LOP3.LUT R210, R175, R205, R3, 0x96, !PT ;  /* 0x000000cdafd27212 */ /* 0x000fc600078e9603 */
[----:B------:R-:W-:Y:S01]  /*1c690*/  HFMA2 R198, -RZ, RZ, 0, 0 ;  /* 0x00000000ffc67431 */ /* 0x000fe200000001ff */
[----:B------:R-:W-:Y:S02]  /*1c6a0*/  MOV R190, R188 ;  /* 0x000000bc00be7202 */ /* 0x000fe40000000f00 */
        /* <DEDUP_REMOVED lines=53> */
.L_x_44341:
[----:B------:R-:W-:Y:S05]  /*1ca00*/  BSYNC.RECONVERGENT B0 ;  /* 0x0000000000007941 */ /* 0x000fea0003800200 */
.L_x_44340:
        /* <DEDUP_REMOVED lines=21> */
.L_x_44347:
        /* <DEDUP_REMOVED lines=13> */
.L_x_44349:
[----:B------:R-:W-:Y:S05]  /*1cc30*/  BSYNC.RECONVERGENT B1 ;  /* 0x0000000000017941 */ /* 0x000fea0003800200 */
.L_x_44348:
        /* <DEDUP_REMOVED lines=57> */
.L_x_44346:
[----:B------:R-:W-:Y:S05]  /*1cfd0*/  BSYNC.RECONVERGENT B0 ;  /* 0x0000000000007941 */ /* 0x000fea0003800200 */
.L_x_44345:
        /* <DEDUP_REMOVED lines=21> */
.L_x_44352:
        /* <DEDUP_REMOVED lines=13> */
.L_x_44354:
[----:B------:R-:W-:Y:S05]  /*1d200*/  BSYNC.RECONVERGENT B1 ;  /* 0x0000000000017941 */ /* 0x000fea0003800200 */
.L_x_44353:
        /* <DEDUP_REMOVED lines=57> */
.L_x_44351:
[----:B------:R-:W-:Y:S05]  /*1d5a0*/  BSYNC.RECONVERGENT B0 ;  /* 0x0000000000007941 */ /* 0x000fea0003800200 */
.L_x_44350:
        /* <DEDUP_REMOVED lines=9> */
.L_x_44334:
        /* <DEDUP_REMOVED lines=16> */
.L_x_44358:
        /* <DEDUP_REMOVED lines=13> */
.L_x_44360:
[----:B------:R-:W-:Y:S05]  /*1d810*/  BSYNC.RECONVERGENT B1 ;  /* 0x0000000000017941 */ /* 0x000fea0003800200 */
.L_x_44359:
[----:B------:R-:W-:Y:S01]  /*1d820*/  IMAD.WIDE.U32 R206, R177, -0x326172a9, RZ ;  /* 0xcd9e8d57b1ce7825 */ /* 0x000fe200078e00ff */
[----:B------:R-:W-:-:S03]  /*1d830*/  LOP3.LUT R210, R175, R205, R3, 0x96, !PT ;  /* 0x000000cdafd27212 */ /* 0x000fc600078e9603 */
[----:B------:R-:W-:Y:S02]  /*1d840*/  HFMA2 R200, -RZ, RZ, 0, 0 ;  /* 0x00000000ffc87431 */ /* 0x000fe400000001ff */
        /* <DEDUP_REMOVED lines=54> */
.L_x_44357:
[----:B------:R-:W-:Y:S05]  /*1dbb0*/  BSYNC.RECONVERGENT B0 ;  /* 0x0000000000007941 */ /* 0x000fea0003800200 */
.L_x_44356:
[----:B------:R-:W-:Y:S01]  /*1dbc0*/  I2FP.F32.U32 R190, R196 ;  /* 0x000000c400be7245 */ /* 0x000fe20000201000 */
[----:B------:R-:W-:Y:S01]  /*1dbd0*/  BSSY.RECONVERGENT B0, `(.L_x_44361) ;  /* 0x000005a000007945 */ /* 0x000fe20003800200 */
[----:B------:R-:W-:-:S03]  /*1dbe0*/  ISETP.NE.AND P3, PT, R200, 0x1, PT ;  /* 0x00000001c800780c */ /* 0x000fc60003f65270 */
[----:B-1----:R-:W-:Y:S01]  /*1dbf0*/  FFMA.FTZ R205, R190, R181, 1.1641532182693481445e-10 ;  /* 0x2f000000becd7423 */ /* 0x002fe200000100b5 */
[----:B------:R-:W-:-:S04]  /*1dc00*/  IMAD.MOV.U32 R190, RZ, RZ, 0x2 ;  /* 0x00000002ffbe7424 */ /* 0x000fc800078e00ff */
        /* <DEDUP_REMOVED lines=15> */
.L_x_44363:
        /* <DEDUP_REMOVED lines=13> */
.L_x_44365:
[----:B------:R-:W-:Y:S05]  /*1ddd0*/  BSYNC.RECONVERGENT B1 ;  /* 0x0000000000017941 */ /* 0x000fea0003800200 */
.L_x_44364:
        /* <DEDUP_REMOVED lines=57> */
.L_x_44362:
[----:B------:R-:W-:Y:S05]  /*1e170*/  BSYNC.RECONVERGENT B0 ;  /* 0x0000000000007941 */ /* 0x000fea0003800200 */
.L_x_44361:
        /* <DEDUP_REMOVED lines=20> */
.L_x_44368:
        /* <DEDUP_REMOVED lines=13> */
.L_x_44370:
[----:B------:R-:W-:Y:S05]  /*1e390*/  BSYNC.RECONVERGENT B1 ;  /* 0x0000000000017941 */ /* 0x000fea0003800200 */
.L_x_44369:
        /* <DEDUP_REMOVED lines=57> */
.L_x_44367:
[----:B------:R-:W-:Y:S05]  /*1e730*/  BSYNC.RECONVERGENT B0 ;  /* 0x0000000000007941 */ /* 0x000fea0003800200 */
.L_x_44366:
        /* <DEDUP_REMOVED lines=20> */
.L_x_44373:
        /* <DEDUP_REMOVED lines=13> */
.L_x_44375:
[----:B------:R-:W-:Y:S05]  /*1e950*/  BSYNC.RECONVERGENT B1 ;  /* 0x0000000000017941 */ /* 0x000fea0003800200 */
.L_x_44374:
        /* <DEDUP_REMOVED lines=57> */
.L_x_44372:
[----:B------:R-:W-:Y:S05]  /*1ecf0*/  BSYNC.RECONVERGENT B0 ;  /* 0x0000000000007941 */ /* 0x000fea0003800200 */
.L_x_44371:
[----:B------:R-:W-:Y:S01]  /*1ed00*/  I2FP.F32.U32 R164, R164 ;  /* 0x000000a400a47245 */ /* 0x000fe20000201000 */
[----:B------:R-:W-:Y:S01]  /*1ed10*/  FMUL.FTZ R167, R167, R186 ;  /* 0x000000baa7a77220 */ /* 0x000fe20000410000 */
[----:B------:R-:W-:Y:S01]  /*1ed20*/  FMUL.FTZ R165, R196, R9 ;  /* 0x00000009c4a57220 */ /* 0x000fe20000410000 */
[----:B------:R-:W-:Y:S02]  /*1ed30*/  FMUL.FTZ R166, R207, R10 ;  /* 0x0000000acfa67220 */ /* 0x000fe40000410000 */
[----:B------:R-:W-:Y:S01]  /*1ed40*/  FFMA.FTZ R181, R164, R181, 1.1641532182693481445e-10 ;  /* 0x2f000000a4b57423 */ /* 0x000fe200000100b5 */
[----:B------:R-:W-:Y:S01]  /*1ed50*/  FMUL.FTZ R167, R167, R180 ;  /* 0x000000b4a7a77220 */ /* 0x000fe20000410000 */
[----:B------:R-:W-:-:S03]  /*1ed60*/  FMUL.FTZ R164, R205, R8 ;  /* 0x00000008cda47220 */ /* 0x000fc60000410000 */
[----:B------:R-:W-:-:S04]  /*1ed70*/  FSETP.GTU.FTZ.AND P5, PT, R181, R0, PT ;  /* 0x00000000b500720b */ /* 0x000fc80003fbc000 */
[----:B------:R-:W-:Y:S02]  /*1ed80*/  FSEL R0, R167, RZ, !P5 ;  /* 0x000000ffa7007208 */ /* 0x000fe40006800000 */
[----:B------:R-:W-:-:S03]  /*1ed90*/  PLOP3.LUT P4, PT, P5, PT, PT, 0x8, 0x80 ;  /* 0x000000000080781c */ /* 0x000fc60002f8e170 */
[----:B------:R-:W-:-:S10]  /*1eda0*/  FMUL.FTZ R167, R0, R11 ;  /* 0x0000000b00a77220 */ /* 0x000fd40000410000 */
.L_x_44355:
[----:B------:R-:W-:Y:S01]  /*1edb0*/  FADD.FTZ R0, RZ, R128 ;  /* 0x00000080ff007221 */ /* 0x000fe20000010000 */
[----:B------:R-:W-:Y:S01]  /*1edc0*/  SEL R183, RZ, 0x1, !P1 ;  /* 0x00000001ffb77807 */ /* 0x000fe20004800000 */
[----:B------:R-:W-:Y:S01]  /*1edd0*/  IMAD.WIDE.U32 R170, R203, 0x10, R170 ;  /* 0x00000010cbaa7825 */ /* 0x000fe200078e00aa */
[----:B------:R-:W-:-:S03]  /*1ede0*/  UMOV UR4, 0xffffffff ;  /* 0xffffffff00047882 */ /* 0x000fc60000000000 */
[----:B------:R-:W-:Y:S01]  /*1edf0*/  FADD.FTZ R181, R0, R129 ;  /* 0x0000008100b57221 */ /* 0x000fe20000010000 */
[----:B------:R-:W-:Y:S01]  /*1ee00*/  LOP3.LUT P1, RZ, R194, 0x1f, RZ, 0xc0, !PT ;  /* 0x0000001fc2ff7812 */ /* 0x000fe2000782c0ff */
        /* <DEDUP_REMOVED lines=34> */
[----:B------:R-:W-:-:S03]  /*1f030*/  SEL R180, RZ, 0x100, !P2 ;  /* 0x00000100ffb47807 */ /* 0x000fc60005000000 */
[----:B------:R-:W-:Y:S01]  /*1f040*/  FADD.FTZ R182, R185, R160 ;  /* 0x000000a0b9b67221 */ /* 0x000fe20000010000 */
[----:B------:R-:W-:-:S03]  /*1f050*/  IADD3 R0, PT, PT, R180, R0, R181 ;  /* 0x00000000b4007210 */ /* 0x000fc60007ffe0b5 */
[----:B------:R-:W-:Y:S01]  /*1f060*/  FADD.FTZ R181, R182, R161 ;  /* 0x000000a1b6b57221 */ /* 0x000fe20000010000 */
[----:B------:R-:W-:-:S03]  /*1f070*/  IADD3 R183, PT, PT, R0, R183, RZ ;  /* 0x000000b700b77210 */ /* 0x000fc60007ffe0ff */
[----:B------:R-:W-:Y:S02]  /*1f080*/  FADD.FTZ R0, R181, R162 ;  /* 0x000000a2b5007221 */ /* 0x000fe40000010000 */
[----:B------:R0:W-:Y:S02]  /*1f090*/  STG.E desc[UR6][R168.64], R183 ;  /* 0x000000b7a8007986 */ /* 0x0001e4000c101906 */
        /* <DEDUP_REMOVED lines=107> */
.L_x_44389:
        /* <DEDUP_REMOVED lines=35> */
[----:B------:R-:W-:Y:S01]  /*1f980*/  FMUL.FTZ R154, R221, R145 ;  /* 0x00000091dd9a7220 */ /* 0x000fe20000410000 */
[----:B------:R-:W0:Y:S01]  /*1f990*/  LDC.64 R128, c[0x0][0x428] ;  /* 0x00010a00ff807b82 */ /* 0x000e220000000a00 */
[C---:B------:R-:W-:Y:S01]  /*1f9a0*/  FADD.FTZ R150, -R170.reuse, R150 ;  /* 0x00000096aa967221 */ /* 0x040fe20000010100 */
[C---:B------:R-:W-:Y:S01]  /*1f9b0*/  FADD.FTZ R151, -R170.reuse, R151 ;  /* 0x00000097aa977221 */ /* 0x040fe20000010100 */
[----:B------:R1:W-:Y:S01]  /*1f9c0*/  @!P1 STG.E desc[UR6][R132.64], R168 ;  /* 0x000000a884009986 */ /* 0x0003e2000c101906 */
        /* <DEDUP_REMOVED lines=11> */
[----:B-1----:R-:W-:Y:S01]  /*1fa80*/  FFMA.FTZ R132, R137, R120, R80 ;  /* 0x0000007889847223 */ /* 0x002fe20000010050 */
[----:B------:R-:W-:Y:S01]  /*1fa90*/  FFMA.FTZ R137, R194, R117, R77 ;  /* 0x00000075c2897223 */ /* 0x000fe2000001004d */
[----:B------:R-:W-:Y:S01]  /*1faa0*/  FADD.FTZ R167, -R170, R167 ;  /* 0x000000a7aaa77221 */ /* 0x000fe20000010100 */
[----:B--2---:R-:W-:-:S04]  /*1fab0*/  @!P1 IMAD.WIDE R130, R178, 0x4, R130 ;  /* 0x00000004b2829825 */ /* 0x004fc800078e0282 */
[C---:B------:R-:W-:Y:S01]  /*1fac0*/  FADD.FTZ R200, -R170.reuse, R141 ;  /* 0x0000008daac87221 */ /* 0x040fe20000010100 */
[C---:B------:R-:W-:Y:S01]  /*1fad0*/  FADD.FTZ R142, -R170.reuse, R142 ;  /* 0x0000008eaa8e7221 */ /* 0x040fe20000010100 */
[----:B------:R-:W-:Y:S01]  /*1fae0*/  FADD.FTZ R202, -R170, R143 ;  /* 0x0000008faaca7221 */ /* 0x000fe20000010100 */
[C---:B------:R-:W-:Y:S01]  /*1faf0*/  FMUL.FTZ R169, R221.reuse, R169 ;  /* 0x000000a9dda97220 */ /* 0x040fe20000410000 */
[----:B------:R-:W-:Y:S01]  /*1fb00*/  FMUL.FTZ R135, R221, R180 ;  /* 0x000000b4dd877220 */ /* 0x000fe20000410000 */
[----:B0-----:R-:W-:-:S04]  /*1fb10*/  IMAD.WIDE.U32 R144, R195, 0x10, R128 ;  /* 0x00000010c3907825 */ /* 0x001fc800078e0080 */
[C---:B------:R-:W-:Y:S01]  /*1fb20*/  FMUL.FTZ R134, R221.reuse, R181 ;  /* 0x000000b5dd867220 */ /* 0x040fe20000410000 */
[----:B------:R-:W0:Y:S01]  /*1fb30*/  LDC.64 R194, c[0x0][0x380] ;  /* 0x0000e000ffc27b82 */ /* 0x000e220000000a00 */
        /* <DEDUP_REMOVED lines=44> */
[----:B-1----:R-:W-:Y:S01]  /*1fe00*/  FFMA.FTZ R130, R135, R126, R86 ;  /* 0x0000007e87827223 */ /* 0x002fe20000010056 */
        /* <DEDUP_REMOVED lines=26> */
[----:B0-----:R-:W-:Y:S01]  /*1ffb0*/  IMAD R178, R194, 0x4, R178 ;  /* 0x00000004c2b27824 */ /* 0x001fe200078e02b2 */
[----:B------:R0:W-:Y:S04]  /*1ffc0*/  STG.E.128 desc[UR6][R146.64], R128 ;  /* 0x0000008092007986 */ /* 0x0001e8000c101d06 */
[----:B------:R1:W-:Y:S01]  /*1ffd0*/  STG.E.128 desc[UR6][R150.64], R132 ;  /* 0x0000008496007986 */ /* 0x0003e2000c101d06 */
[----:B------:R-:W-:-:S03]  /*1ffe0*/  ISETP.GE.AND P1, PT, R178, R195, PT ;  /* 0x000000c3b200720c */ /* 0x000fc60003f26270 */
[----:B------:R2:W-:Y:S04]  /*1fff0*/  STG.E.128 desc[UR6][R158.64], R136 ;  /* 0x000000889e007986 */ /* 0x0005e8000c101d06 */
[----:B------:R3:W-:Y:S04]  /*20000*/  STG.E.128 desc[UR6][R162.64], R140 ;  /* 0x0000008ca2007986 */ /* 0x0007e8000c101d06 */
[----:B------:R3:W-:Y:S01]  /*20010*/  STG.E.128 desc[UR6][R164.64], R152 ;  /* 0x00000098a4007986 */ /* 0x0007e2000c101d06 */
[----:B0-----:R-:W-:Y:S01]  /*20020*/  FFMA.FTZ R128, R209, R96, R56 ;  /* 0x00000060d1807223 */ /* 0x001fe20000010038 */
[----:B------:R-:W-:Y:S01]  /*20030*/  FFMA.FTZ R129, R184, R97, R57 ;  /* 0x00000061b8817223 */ /* 0x000fe20000010039 */
[----:B------:R-:W-:Y:S01]  /*20040*/  FFMA.FTZ R130, R211, R98, R58 ;  /* 0x00000062d3827223 */ /* 0x000fe2000001003a */
[----:B------:R-:W-:Y:S01]  /*20050*/  FFMA.FTZ R131, R186, R99, R59 ;  /* 0x00000063ba837223 */ /* 0x000fe2000001003b */
        /* <DEDUP_REMOVED lines=10> */
[----:B------:R3:W-:Y:S04]  /*20100*/  STG.E.128 desc[UR6][R156.64], R128 ;  /* 0x000000809c007986 */ /* 0x0007e8000c101d06 */
[----:B------:R3:W-:Y:S04]  /*20110*/  STG.E.128 desc[UR6][R160.64], R132 ;  /* 0x00000084a0007986 */ /* 0x0007e8000c101d06 */
[----:B------:R3:W-:Y:S01]  /*20120*/  STG.E.128 desc[UR6][R166.64], R136 ;  /* 0x00000088a6007986 */ /* 0x0007e2000c101d06 */
[----:B------:R-:W-:Y:S05]  /*20130*/  @!P1 BRA `(.L_x_44377) ;  /* 0xfffffe0800dc9947 */ /* 0x000fea000383ffff */
[----:B------:R-:W-:Y:S05]  /*20140*/  EXIT ;  /* 0x000000000000794d */ /* 0x000fea0003800000 */
.L_x_44376:
        /* <DEDUP_REMOVED lines=8> */
.L_x_44379:
[----:B------:R-:W-:Y:S05]  /*201d0*/  BSYNC B0 ;  /* 0x0000000000007941 */ /* 0x000fea0003800000 */
.L_x_44378:
        /* <DEDUP_REMOVED lines=9> */
.L_x_44380:
[----:B------:R-:W-:Y:S02]  /*20270*/  IMAD.MOV.U32 R184, RZ, RZ, 0x4 ;  /* 0x00000004ffb87424 */ /* 0x000fe400078e00ff */
[----:B------:R-:W-:-:S04]  /*20280*/  IMAD.MOV.U32 R169, RZ, RZ, R183 ;  /* 0x000000ffffa97224 */ /* 0x000fc800078e00b7 */
[----:B------:R-:W-:-:S05]  /*20290*/  FADD.FTZ R171, R170, R169 ;  /* 0x000000a9aaab7221 */ /* 0x000fca0000010000 */
[----:B------:R-:W-:-:S07]  /*202a0*/  MOV R185, R171 ;  /* 0x000000ab00b97202 */ /* 0x000fce0000000f00 */
[----:B------:R-:W-:Y:S05]  /*202b0*/  WARPSYNC.COLLECTIVE R182, `(.L_x_44381) ;  /* 0x00000000b6087348 */ /* 0x000fea0003c00000 */
[----:B------:R0:W1:Y:S02]  /*202c0*/  SHFL.BFLY P2, R183, R185, R184, R205 ;  /* 0x0c0000b8b9b77389 */ /* 0x00006400000400cd */
[----:B01----:R-:W-:Y:S05]  /*202d0*/  ENDCOLLECTIVE ;  /* 0x000000000000791b */ /* 0x003fea0003800000 */
.L_x_44381:
[----:B------:R-:W-:Y:S01]  /*202e0*/  HFMA2 R184, -RZ, RZ, 0, 4.76837158203125e-07 ;  /* 0x00000008ffb87431 */ /* 0x000fe200000001ff */
[----:B------:R-:W-:-:S05]  /*202f0*/  MOV R168, R183 ;  /* 0x000000b700a87202 */ /* 0x000fca0000000f00 */
[----:B------:R-:W-:-:S04]  /*20300*/  FADD.FTZ R180, R171, R168 ;  /* 0x000000a8abb47221 */ /* 0x000fc80000010000 */
[----:B------:R-:W-:-:S07]  /*20310*/  IMAD.MOV.U32 R185, RZ, RZ, R180 ;  /* 0x000000ffffb97224 */ /* 0x000fce00078e00b4 */
[----:B------:R-:W-:Y:S05]  /*20320*/  WARPSYNC.COLLECTIVE R182, `(.L_x_44382) ;  /* 0x00000000b6087348 */ /* 0x000fea0003c00000 */
[----:B------:R0:W1:Y:S02]  /*20330*/  SHFL.BFLY P2, R183, R185, R184, R205 ;  /* 0x0c0000b8b9b77389 */ /* 0x00006400000400cd */
[----:B01----:R-:W-:Y:S05]  /*20340*/  ENDCOLLECTIVE ;  /* 0x000000000000791b */ /* 0x003fea0003800000 */
.L_x_44382:
        /* <DEDUP_REMOVED lines=8> */
.L_x_44383:
        /* <DEDUP_REMOVED lines=88> */
.L_x_44384:
[----:B------:R-:W-:Y:S02]  /*20950*/  IMAD.MOV.U32 R184, RZ, RZ, 0x2 ;  /* 0x00000002ffb87424 */ /* 0x000fe400078e00ff */
[----:B------:R-:W-:-:S04]  /*20960*/  IMAD.MOV.U32 R171, RZ, RZ, R183 ;  /* 0x000000ffffab7224 */ /* 0x000fc800078e00b7 */
[----:B------:R-:W-:-:S05]  /*20970*/  FADD.FTZ R171, R0, R171 ;  /* 0x000000ab00ab7221 */ /* 0x000fca0000010000 */
[----:B------:R-:W-:-:S07]  /*20980*/  MOV R185, R171 ;  /* 0x000000ab00b97202 */ /* 0x000fce0000000f00 */
[----:B------:R-:W-:Y:S05]  /*20990*/  WARPSYNC.COLLECTIVE R182, `(.L_x_44385) ;  /* 0x00000000b6087348 */ /* 0x000fea0003c00000 */
[----:B------:R0:W1:Y:S02]  /*209a0*/  SHFL.BFLY P2, R183, R185, R184, R205 ;  /* 0x0c0000b8b9b77389 */ /* 0x00006400000400cd */
[----:B01----:R-:W-:Y:S05]  /*209b0*/  ENDCOLLECTIVE ;  /* 0x000000000000791b */ /* 0x003fea0003800000 */
.L_x_44385:
[----:B------:R-:W-:Y:S01]  /*209c0*/  HFMA2 R184, -RZ, RZ, 0, 2.384185791015625e-07 ;  /* 0x00000004ffb87431 */ /* 0x000fe200000001ff */
[----:B------:R-:W-:-:S05]  /*209d0*/  MOV R170, R183 ;  /* 0x000000b700aa7202 */ /* 0x000fca0000000f00 */
[----:B------:R-:W-:-:S04]  /*209e0*/  FADD.FTZ R170, R171, R170 ;  /* 0x000000aaabaa7221 */ /* 0x000fc80000010000 */
[----:B------:R-:W-:-:S07]  /*209f0*/  IMAD.MOV.U32 R185, RZ, RZ, R170 ;  /* 0x000000ffffb97224 */ /* 0x000fce00078e00aa */
[----:B------:R-:W-:Y:S05]  /*20a00*/  WARPSYNC.COLLECTIVE R182, `(.L_x_44386) ;  /* 0x00000000b6087348 */ /* 0x000fea0003c00000 */
[----:B------:R0:W1:Y:S02]  /*20a10*/  SHFL.BFLY P2, R183, R185, R184, R205 ;  /* 0x0c0000b8b9b77389 */ /* 0x00006400000400cd */
[----:B01----:R-:W-:Y:S05]  /*20a20*/  ENDCOLLECTIVE ;  /* 0x000000000000791b */ /* 0x003fea0003800000 */
.L_x_44386:
[----:B------:R-:W-:Y:S02]  /*20a30*/  IMAD.MOV.U32 R184, RZ, RZ, 0x8 ;  /* 0x00000008ffb87424 */ /* 0x000fe400078e00ff */
[----:B------:R-:W-:-:S04]  /*20a40*/  IMAD.MOV.U32 R181, RZ, RZ, R183 ;  /* 0x000000ffffb57224 */ /* 0x000fc800078e00b7 */
[----:B------:R-:W-:-:S05]  /*20a50*/  FADD.FTZ R181, R170, R181 ;  /* 0x000000b5aab57221 */ /* 0x000fca0000010000 */
[----:B------:R-:W-:-:S07]  /*20a60*/  MOV R185, R181 ;  /* 0x000000b500b97202 */ /* 0x000fce0000000f00 */
[----:B------:R-:W-:Y:S05]  /*20a70*/  WARPSYNC.COLLECTIVE R182, `(.L_x_44387) ;  /* 0x00000000b6087348 */ /* 0x000fea0003c00000 */
[----:B------:R0:W1:Y:S02]  /*20a80*/  SHFL.BFLY P2, R183, R185, R184, R205 ;  /* 0x0c0000b8b9b77389 */ /* 0x00006400000400cd */
[----:B01----:R-:W-:Y:S05]  /*20a90*/  ENDCOLLECTIVE ;  /* 0x000000000000791b */ /* 0x003fea0003800000 */
.L_x_44387:
[----:B------:R-:W-:Y:S01]  /*20aa0*/  HFMA2 R184, -RZ, RZ, 0, 9.5367431640625e-07 ;  /* 0x00000010ffb87431 */ /* 0x000fe200000001ff */
[----:B------:R-:W-:-:S05]  /*20ab0*/  MOV R180, R183 ;  /* 0x000000b700b47202 */ /* 0x000fca0000000f00 */
[----:B------:R-:W-:-:S04]  /*20ac0*/  FADD.FTZ R180, R181, R180 ;  /* 0x000000b4b5b47221 */ /* 0x000fc80000010000 */
[----:B------:R-:W-:-:S07]  /*20ad0*/  IMAD.MOV.U32 R185, RZ, RZ, R180 ;  /* 0x000000ffffb97224 */ /* 0x000fce00078e00b4 */
[----:B------:R-:W-:Y:S05]  /*20ae0*/  WARPSYNC.COLLECTIVE R182, `(.L_x_44388) ;  /* 0x00000000b6087348 */ /* 0x000fea0003c00000 */
[----:B------:R0:W1:Y:S02]  /*20af0*/  SHFL.BFLY P2, R183, R185, R184, R205 ;  /* 0x0c0000b8b9b77389 */ /* 0x00006400000400cd */
[----:B01----:R-:W-:Y:S05]  /*20b00*/  ENDCOLLECTIVE ;  /* 0x000000000000791b */ /* 0x003fea0003800000 */
.L_x_44388:
[----:B------:R-:W-:Y:S05]  /*20b10*/  BRA `(.L_x_44389) ;  /* 0xffffffec000c7947 */ /* 0x000fea000383ffff */
.L_x_44390:
        /* <DEDUP_REMOVED lines=14> */
.L_x_45925:


//--------------------- .text._ZN10layer_norm13ln_fwd_kernelINS_13Kernel_traitsIfffffjLj1280ELj1ELj4ELj1ELj16ENS_18Kernel_traits_baseILj1280EfffffjLj128EEEEELb1ELb1ELb1ELb0EEEvNS_9FwdParamsE --------------------------
	.section	.text._ZN10layer_norm13ln_fwd_kernelINS_13Kernel_traitsIfffffjLj1280ELj1ELj4ELj1ELj16ENS_18Kernel_traits_baseILj1280EfffffjLj128EEEEELb1ELb1ELb1ELb0EEEvNS_9FwdParamsE,"ax",@progbits
	.align	128
        .global         _ZN10layer_norm13ln_fwd_kernelINS_13Kernel_traitsIfffffjLj1280ELj1ELj4ELj1ELj16ENS_18Kernel_traits_baseILj1280EfffffjLj128EEEEELb1ELb1ELb1ELb0EEEvNS_9FwdParamsE
        .type           _ZN10layer_norm13ln_fwd_kernelINS_13Kernel_traitsIfffffjLj1280ELj1ELj4ELj1ELj16ENS_18Kernel_traits_baseILj1280EfffffjLj128EEEEELb1ELb1ELb1ELb0EEEvNS_9FwdParamsE,@function
        .size           _ZN10layer_norm13ln_fwd_kernelINS_13Kernel_traitsIfffffjLj1280ELj1ELj4ELj1ELj16ENS_18Kernel_traits_baseILj1280EfffffjLj128EEEEELb1ELb1ELb1ELb0EEEvNS_9FwdParamsE,(.L_x_45926 - _ZN10layer_norm13ln_fwd_kernelINS_13Kernel_traitsIfffffjLj1280ELj1ELj4ELj1ELj16ENS_18Kernel_traits_baseILj1280EfffffjLj128EEEEELb1ELb1ELb1ELb0EEEvNS_9FwdParamsE)
        .other          _ZN10layer_norm13ln_fwd_kernelINS_13Kernel_traitsIfffffjLj1280ELj1ELj4ELj1ELj16ENS_18Kernel_traits_baseILj1280EfffffjLj128EEEEELb1ELb1ELb1ELb0EEEvNS_9FwdParamsE,@"STO_CUDA_ENTRY STV_DEFAULT"
_ZN10layer_norm13ln_fwd_kernelINS_13Kernel_traitsIfffffjLj1280ELj1ELj4ELj1ELj16ENS_18Kernel_traits_baseILj1280EfffffjLj128EEEEELb1ELb1ELb1ELb0EEEvNS_9FwdParamsE:
.text._ZN10layer_norm13ln_fwd_kernelINS_13Kernel_traitsIfffffjLj1280ELj1ELj4ELj1ELj16ENS_18Kernel_traits_baseILj1280EfffffjLj128EEEEELb1ELb1ELb1ELb0EEEvNS_9FwdParamsE:
        /* <DEDUP_REMOVED lines=53> */
[----:B------:R-:W2:Y:S01]  /*0350*/  @P0 LDC.64 R128, c[0x0][0x438] ;  /* 0x00010e00ff800b82 */ /* 0x000ea20000000a00 */
[----:B------:R-:W-:Y:S01]  /*0360*/  @P3 LOP3.LUT R124, R124, 0x20, RZ, 0xfc, !PT ;  /* 0x000000207c7c3812 */ /* 0x000fe200078efcff */
[----:B------:R2:W5:Y:S06]  /*0370*/  @P3 LDG.E.128 R112, desc[UR6][R8.64] ;  /* 0x0000000608703981 */ /* 0x00056c000c1e1d00 */
[----:B------:R-:W2:Y:S01]  /*0380*/  @P0 LDC.64 R130, c[0x0][0x3e8] ;  /* 0x0000fa00ff820b82 */ /* 0x000ea20000000a00 */
[----:B------:R-:W-:Y:S01]  /*0390*/  ISETP.GE.U32.AND P3, PT, R177, 0xe0, PT ;  /* 0x000000e0b100780c */ /* 0x000fe20003f66070 */
[----:B---3--:R-:W-:-:S06]  /*03a0*/  @P5 IMAD.WIDE.U32 R10, R124, 0x10, R10 ;  /* 0x000000107c0a5825 */ /* 0x008fcc00078e000a */
[----:B------:R-:W3:Y:S01]  /*03b0*/  @P1 LDC.64 R132, c[0x0][0x3d0] ;  /* 0x0000f400ff841b82 */ /* 0x000ee20000000a00 */
[C---:B----4-:R-:W-:Y:S01]  /*03c0*/  @P5 IMAD.WIDE.U32 R12, R124.reuse, 0x10, R12 ;  /* 0x000000107c0c5825 */ /* 0x050fe200078e000c */
[----:B------:R-:W-:Y:S01]  /*03d0*/  ISETP.GE.U32.AND P6, PT, R177, 0x100, PT ;  /* 0x00000100b100780c */ /* 0x000fe20003fc6070 */
[----:B------:R4:W5:Y:S05]  /*03e0*/  @P5 LDG.E.128 R108, desc[UR6][R10.64] ;  /* 0x000000060a6c5981 */ /* 0x00096a000c1e1d00 */
[----:B------:R-:W3:Y:S01]  /*03f0*/  @P1 LDC.64 R134, c[0x0][0x438] ;  /* 0x00010e00ff861b82 */ /* 0x000ee20000000a00 */
[C---:B0-----:R-:W-:Y:S01]  /*0400*/  @P5 IMAD.WIDE.U32 R14, R124.reuse, 0x10, R14 ;  /* 0x000000107c0e5825 */ /* 0x041fe200078e000e */
[----:B------:R0:W5:Y:S06]  /*0410*/  @P5 LDG.E.128 R104, desc[UR6][R12.64] ;  /* 0x000000060c685981 */ /* 0x00016c000c1e1d00 */
[----:B------:R-:W3:Y:S01]  /*0420*/  @P1 LDC.64 R4, c[0x0][0x3e8] ;  /* 0x0000fa00ff041b82 */ /* 0x000ee20000000a00 */
[----:B------:R-:W-:Y:S01]  /*0430*/  @P5 VIADD R124, R124, 0x20 ;  /* 0x000000207c7c5836 */ /* 0x000fe20000000000 */
[----:B------:R0:W5:Y:S06]  /*0440*/  @P5 LDG.E.128 R100, desc[UR6][R14.64] ;  /* 0x000000060e645981 */ /* 0x00016c000c1e1d00 */
[----:B-1----:R-:W1:Y:S01]  /*0450*/  @P2 LDC.64 R6, c[0x0][0x3d0] ;  /* 0x0000f400ff062b82 */ /* 0x002e620000000a00 */
[----:B--2---:R-:W-:-:S07]  /*0460*/  @P0 IMAD.WIDE.U32 R126, R124, 0x10, R126 ;  /* 0x000000107c7e0825 */ /* 0x004fce00078e007e */
[----:B------:R-:W2:Y:S08]  /*0470*/  @P2 LDC.64 R8, c[0x0][0x438] ;  /* 0x00010e00ff082b82 */ /* 0x000eb00000000a00 */
[----:B------:R-:W2:Y:S01]  /*0480*/  @P2 LDC.64 R136, c[0x0][0x3e8] ;  /* 0x0000fa00ff882b82 */ /* 0x000ea20000000a00 */
[----:B------:R-:W-:Y:S01]  /*0490*/  ISETP.GE.U32.AND P5, PT, R177, 0x120, PT ;  /* 0x00000120b100780c */ /* 0x000fe20003fa6070 */
[----:B------:R3:W5:Y:S01]  /*04a0*/  @P0 LDG.E.128 R96, desc[UR6][R126.64] ;  /* 0x000000067e600981 */ /* 0x000762000c1e1d00 */
[----:B------:R-:W-:-:S05]  /*04b0*/  @P0 IMAD.WIDE.U32 R128, R124, 0x10, R128 ;  /* 0x000000107c800825 */ /* 0x000fca00078e0080 */
[----:B----4-:R-:W4:Y:S08]  /*04c0*/  @P4 LDC.64 R10, c[0x0][0x3d0] ;  /* 0x0000f400ff0a4b82 */ /* 0x010f300000000a00 */
[----:B0-----:R-:W0:Y:S08]  /*04d0*/  @P4 LDC.64 R12, c[0x0][0x438] ;  /* 0x00010e00ff0c4b82 */ /* 0x001e300000000a00 */
[----:B------:R-:W0:Y:S01]  /*04e0*/  @P4 LDC.64 R138, c[0x0][0x3e8] ;  /* 0x0000fa00ff8a4b82 */ /* 0x000e220000000a00 */
[C---:B------:R-:W-:Y:S01]  /*04f0*/  @P0 IMAD.WIDE.U32 R130, R124.reuse, 0x10, R130 ;  /* 0x000000107c820825 */ /* 0x040fe200078e0082 */
[----:B------:R1:W5:Y:S06]  /*0500*/  @P0 LDG.E.128 R92, desc[UR6][R128.64] ;  /* 0x00000006805c0981 */ /* 0x00036c000c1e1d00 */
[----:B------:R-:W0:Y:S01]  /*0510*/  @P3 LDC.64 R140, c[0x0][0x3d0] ;  /* 0x0000f400ff8c3b82 */ /* 0x000e220000000a00 */
[----:B------:R-:W-:Y:S01]  /*0520*/  @P0 VIADD R124, R124, 0x20 ;  /* 0x000000207c7c0836 */ /* 0x000fe20000000000 */
[----:B------:R4:W5:Y:S06]  /*0530*/  @P0 LDG.E.128 R88, desc[UR6][R130.64] ;  /* 0x0000000682580981 */ /* 0x00096c000c1e1d00 */
[----:B------:R-:W0:Y:S08]  /*0540*/  @P3 LDC.64 R14, c[0x0][0x438] ;  /* 0x00010e00ff0e3b82 */ /* 0x000e300000000a00 */
[----:B---3--:R-:W3:Y:S01]  /*0550*/  @P3 LDC.64 R126, c[0x0][0x3e8] ;  /* 0x0000fa00ff7e3b82 */ /* 0x008ee20000000a00 */
[----:B------:R-:W-:-:S04]  /*0560*/  @P1 IMAD.WIDE.U32 R132, R124, 0x10, R132 ;  /* 0x000000107c841825 */ /* 0x000fc800078e0084 */
[C---:B------:R-:W-:Y:S01]  /*0570*/  @P1 IMAD.WIDE.U32 R134, R124.reuse, 0x10, R134 ;  /* 0x000000107c861825 */ /* 0x040fe200078e0086 */
[----:B------:R0:W5:Y:S02]  /*0580*/  @P1 LDG.E.128 R84, desc[UR6][R132.64] ;  /* 0x0000000684541981 */ /* 0x000164000c1e1d00 */
[----:B-1----:R-:W1:Y:S01]  /*0590*/  @P6 LDC.64 R128, c[0x0][0x3d0] ;  /* 0x0000f400ff806b82 */ /* 0x002e620000000a00 */
[C---:B------:R-:W-:Y:S01]  /*05a0*/  @P1 IMAD.WIDE.U32 R4, R124.reuse, 0x10, R4 ;  /* 0x000000107c041825 */ /* 0x040fe200078e0004 */
[----:B------:R-:W-:Y:S01]  /*05b0*/  @P1 IADD3 R124, PT, PT, R124, 0x20, RZ ;  /* 0x000000207c7c1810 */ /* 0x000fe20007ffe0ff */
[----:B------:R0:W5:Y:S05]  /*05c0*/  @P1 LDG.E.128 R80, desc[UR6][R134.64] ;  /* 0x0000000686501981 */ /* 0x00016a000c1e1d00 */
[----:B------:R-:W1:Y:S08]  /*05d0*/  @P6 LDC.64 R142, c[0x0][0x438] ;  /* 0x00010e00ff8e6b82 */ /* 0x000e700000000a00 */
[----:B------:R-:W1:Y:S01]  /*05e0*/  @P6 LDC.64 R144, c[0x0][0x3e8] ;  /* 0x0000fa00ff906b82 */ /* 0x000e620000000a00 */
[C---:B------:R-:W-:Y:S01]  /*05f0*/  @P2 IMAD.WIDE.U32 R6, R124.reuse, 0x10, R6 ;  /* 0x000000107c062825 */ /* 0x040fe200078e0006 */
[----:B------:R0:W5:Y:S03]  /*0600*/  @P1 LDG.E.128 R76, desc[UR6][R4.64] ;  /* 0x00000006044c1981 */ /* 0x000166000c1e1d00 */
[C---:B--2---:R-:W-:Y:S01]  /*0610*/  @P2 IMAD.WIDE.U32 R8, R124.reuse, 0x10, R8 ;  /* 0x000000107c082825 */ /* 0x044fe200078e0008 */
[----:B------:R2:W5:Y:S02]  /*0620*/  @P2 LDG.E.128 R72, desc[UR6][R6.64] ;  /* 0x0000000606482981 */ /* 0x000564000c1e1d00 */
[----:B------:R-:W2:Y:S01]  /*0630*/  @P5 LDC.64 R146, c[0x0][0x3d0] ;  /* 0x0000f400ff925b82 */ /* 0x000ea20000000a00 */
[C---:B------:R-:W-:Y:S01]  /*0640*/  @P2 IMAD.WIDE.U32 R136, R124.reuse, 0x10, R136 ;  /* 0x000000107c882825 */ /* 0x040fe200078e0088 */
[----:B------:R0:W5:Y:S06]  /*0650*/  @P2 LDG.E.128 R68, desc[UR6][R8.64] ;  /* 0x0000000608442981 */ /* 0x00016c000c1e1d00 */
[----:B------:R-:W2:Y:S01]  /*0660*/  @P5 LDC.64 R148, c[0x0][0x438] ;  /* 0x00010e00ff945b82 */ /* 0x000ea20000000a00 */
[----:B------:R-:W-:Y:S01]  /*0670*/  @P2 VIADD R124, R124, 0x20 ;  /* 0x000000207c7c2836 */ /* 0x000fe20000000000 */
[----:B------:R0:W5:Y:S06]  /*0680*/  @P2 LDG.E.128 R64, desc[UR6][R136.64] ;  /* 0x0000000688402981 */ /* 0x00016c000c1e1d00 */
[----:B----4-:R-:W4:Y:S01]  /*0690*/  @P5 LDC.64 R130, c[0x0][0x3e8] ;  /* 0x0000fa00ff825b82 */ /* 0x010f220000000a00 */
[----:B------:R-:W-:-:S04]  /*06a0*/  @P4 IMAD.WIDE.U32 R10, R124, 0x10, R10 ;  /* 0x000000107c0a4825 */ /* 0x000fc800078e000a */
[C---:B0-----:R-:W-:Y:S01]  /*06b0*/  @P4 IMAD.WIDE.U32 R12, R124.reuse, 0x10, R12 ;  /* 0x000000107c0c4825 */ /* 0x041fe200078e000c */
[----:B------:R0:W5:Y:S03]  /*06c0*/  @P4 LDG.E.128 R60, desc[UR6][R10.64] ;  /* 0x000000060a3c4981 */ /* 0x000166000c1e1d00 */
[C---:B------:R-:W-:Y:S01]  /*06d0*/  @P4 IMAD.WIDE.U32 R138, R124.reuse, 0x10, R138 ;  /* 0x000000107c8a4825 */ /* 0x040fe200078e008a */
[----:B------:R0:W5:Y:S03]  /*06e0*/  @P4 LDG.E.128 R56, desc[UR6][R12.64] ;  /* 0x000000060c384981 */ /* 0x000166000c1e1d00 */
[----:B------:R-:W-:Y:S01]  /*06f0*/  @P4 VIADD R124, R124, 0x20 ;  /* 0x000000207c7c4836 */ /* 0x000fe20000000000 */
[----:B------:R0:W5:Y:S03]  /*0700*/  @P4 LDG.E.128 R52, desc[UR6][R138.64] ;  /* 0x000000068a344981 */ /* 0x000166000c1e1d00 */
[----:B------:R-:W-:-:S04]  /*0710*/  @P3 IMAD.WIDE.U32 R140, R124, 0x10, R140 ;  /* 0x000000107c8c3825 */ /* 0x000fc800078e008c */
[C---:B------:R-:W-:Y:S01]  /*0720*/  @P3 IMAD.WIDE.U32 R14, R124.reuse, 0x10, R14 ;  /* 0x000000107c0e3825 */ /* 0x040fe200078e000e */
[----:B------:R0:W5:Y:S03]  /*0730*/  @P3 LDG.E.128 R48, desc[UR6][R140.64] ;  /* 0x000000068c303981 */ /* 0x000166000c1e1d00 */
[C---:B---3--:R-:W-:Y:S01]  /*0740*/  @P3 IMAD.WIDE.U32 R126, R124.reuse, 0x10, R126 ;  /* 0x000000107c7e3825 */ /* 0x048fe200078e007e */
[----:B------:R-:W-:Y:S01]  /*0750*/  @P3 IADD3 R124, PT, PT, R124, 0x20, RZ ;  /* 0x000000207c7c3810 */ /* 0x000fe20007ffe0ff */
[----:B------:R0:W5:Y:S04]  /*0760*/  @P3 LDG.E.128 R44, desc[UR6][R14.64] ;  /* 0x000000060e2c3981 */ /* 0x000168000c1e1d00 */
[C---:B-1----:R-:W-:Y:S01]  /*0770*/  @P6 IMAD.WIDE.U32 R128, R124.reuse, 0x10, R128 ;  /* 0x000000107c806825 */ /* 0x042fe200078e0080 */
[----:B------:R0:W5:Y:S03]  /*0780*/  @P3 LDG.E.128 R40, desc[UR6][R126.64] ;  /* 0x000000067e283981 */ /* 0x000166000c1e1d00 */
[C---:B------:R-:W-:Y:S01]  /*0790*/  @P6 IMAD.WIDE.U32 R142, R124.reuse, 0x10, R142 ;  /* 0x000000107c8e6825 */ /* 0x040fe200078e008e */
[----:B------:R0:W5:Y:S03]  /*07a0*/  @P6 LDG.E.128 R36, desc[UR6][R128.64] ;  /* 0x0000000680246981 */ /* 0x000166000c1e1d00 */
[C---:B------:R-:W-:Y:S01]  /*07b0*/  @P6 IMAD.WIDE.U32 R144, R124.reuse, 0x10, R144 ;  /* 0x000000107c906825 */ /* 0x040fe200078e0090 */
[----:B------:R0:W5:Y:S03]  /*07c0*/  @P6 LDG.E.128 R32, desc[UR6][R142.64] ;  /* 0x000000068e206981 */ /* 0x000166000c1e1d00 */
[----:B------:R-:W-:Y:S01]  /*07d0*/  @P6 VIADD R124, R124, 0x20 ;  /* 0x000000207c7c6836 */ /* 0x000fe20000000000 */
[----:B------:R0:W5:Y:S03]  /*07e0*/  @P6 LDG.E.128 R28, desc[UR6][R144.64] ;  /* 0x00000006901c6981 */ /* 0x000166000c1e1d00 */
[----:B--2---:R-:W-:-:S04]  /*07f0*/  @P5 IMAD.WIDE.U32 R146, R124, 0x10, R146 ;  /* 0x000000107c925825 */ /* 0x004fc800078e0092 */
[C---:B------:R-:W-:Y:S01]  /*0800*/  @P5 IMAD.WIDE.U32 R148, R124.reuse, 0x10, R148 ;  /* 0x000000107c945825 */ /* 0x040fe200078e0094 */
[----:B------:R0:W5:Y:S03]  /*0810*/  @P5 LDG.E.128 R24, desc[UR6][R146.64] ;  /* 0x0000000692185981 */ /* 0x000166000c1e1d00 */
[C---:B----4-:R-:W-:Y:S01]  /*0820*/  @P5 IMAD.WIDE.U32 R130, R124.reuse, 0x10, R130 ;  /* 0x000000107c825825 */ /* 0x050fe200078e0082 */
[----:B------:R0:W5:Y:S04]  /*0830*/  @P5 LDG.E.128 R20, desc[UR6][R148.64] ;  /* 0x0000000694145981 */ /* 0x000168000c1e1d00 */
[----:B------:R0:W5:Y:S01]  /*0840*/  @P5 LDG.E.128 R16, desc[UR6][R130.64] ;  /* 0x0000000682105981 */ /* 0x000162000c1e1d00 */
[----:B------:R-:W-:Y:S01]  /*0850*/  ISETP.GE.U32.AND P0, PT, R177, 0x140, PT ;  /* 0x00000140b100780c */ /* 0x000fe20003f06070 */
[----:B------:R-:W-:-:S12]  /*0860*/  @P5 VIADD R124, R124, 0x20 ;  /* 0x000000207c7c5836 */ /* 0x000fd80000000000 */
[----:B0-----:R-:W-:Y:S05]  /*0870*/  @!P0 BRA `(.L_x_44393) ;  /* 0x0000000400b48947 */ /* 0x001fea0003800000 */
        /* <DEDUP_REMOVED lines=10> */
.L_x_44392:
        /* <DEDUP_REMOVED lines=12> */
[----:B------:R-:W5:Y:S02]  /*09e0*/  @P6 LDG.E.128 R120, desc[UR6][R20.64] ;  /* 0x0000000614786981 */ /* 0x000f64000c1e1d00 */
[----:B------:R-:W0:Y:S01]  /*09f0*/  @P1 LDC.64 R44, c[0x0][0x3d0] ;  /* 0x0000f400ff2c1b82 */ /* 0x000e220000000a00 */
[C---:B-1----:R-:W-:Y:S01]  /*0a00*/  @P6 IMAD.WIDE.U32 R22, R124.reuse, 0x10, R22 ;  /* 0x000000107c166825 */ /* 0x042fe200078e0016 */
[----:B------:R-:W-:-:S04]  /*0a10*/  @P6 LOP3.LUT R124, R124, 0x20, RZ, 0xfc, !PT ;  /* 0x000000207c7c6812 */ /* 0x000fc800078efcff */
[----:B------:R1:W5:Y:S02]  /*0a20*/  @P6 LDG.E.128 R112, desc[UR6][R22.64] ;  /* 0x0000000616706981 */ /* 0x000364000c1e1d00 */
[----:B------:R-:W4:Y:S01]  /*0a30*/  @P1 LDC.64 R46, c[0x0][0x3e8] ;  /* 0x0000fa00ff2e1b82 */ /* 0x000f220000000a00 */
[----:B--2---:R-:W-:-:S07]  /*0a40*/  @P0 IMAD.WIDE.U32 R32, R124, 0x10, R32 ;  /* 0x000000107c200825 */ /* 0x004fce00078e0020 */
[----:B------:R-:W2:Y:S01]  /*0a50*/  @P2 LDC.64 R56, c[0x0][0x3d0] ;  /* 0x0000f400ff382b82 */ /* 0x000ea20000000a00 */
[----:B---3--:R-:W-:-:S07]  /*0a60*/  @P0 IMAD.WIDE.U32 R34, R124, 0x10, R34 ;  /* 0x000000107c220825 */ /* 0x008fce00078e0022 */
[----:B------:R-:W3:Y:S01]  /*0a70*/  @P2 LDC.64 R58, c[0x0][0x3e8] ;  /* 0x0000fa00ff3a2b82 */ /* 0x000ee20000000a00 */
[----:B------:R-:W-:Y:S01]  /*0a80*/  @P0 IADD3 R124, PT, PT, R124, 0x20, RZ ;  /* 0x000000207c7c0810 */ /* 0x000fe20007ffe0ff */
[----:B------:R-:W5:Y:S01]  /*0a90*/  @P0 LDG.E.128 R108, desc[UR6][R32.64] ;  /* 0x00000006206c0981 */ /* 0x000f62000c1e1d00 */
[----:B------:R-:W-:-:S05]  /*0aa0*/  ISETP.GE.U32.AND P6, PT, R177, 0x100, PT ;  /* 0x00000100b100780c */ /* 0x000fca0003fc6070 */
[----:B------:R-:W3:Y:S08]  /*0ab0*/  @P3 LDC.64 R68, c[0x0][0x3d0] ;  /* 0x0000f400ff443b82 */ /* 0x000ef00000000a00 */
[----:B------:R-:W3:Y:S01]  /*0ac0*/  @P3 LDC.64 R70, c[0x0][0x3e8] ;  /* 0x0000fa00ff463b82 */ /* 0x000ee20000000a00 */
[----:B0-----:R-:W-:Y:S01]  /*0ad0*/  @P1 IMAD.WIDE.U32 R44, R124, 0x10, R44 ;  /* 0x000000107c2c1825 */ /* 0x001fe200078e002c */
[----:B------:R0:W5:Y:S01]  /*0ae0*/  @P0 LDG.E.128 R100, desc[UR6][R34.64] ;  /* 0x0000000622640981 */ /* 0x000162000c1e1d00 */
[----:B------:R-:W-:-:S02]  /*0af0*/  ISETP.GE.U32.AND P0, PT, R177, 0x120, PT ;  /* 0x00000120b100780c */ /* 0x000fc40003f06070 */
[C---:B----4-:R-:W-:Y:S01]  /*0b00*/  @P1 IMAD.WIDE.U32 R46, R124.reuse, 0x10, R46 ;  /* 0x000000107c2e1825 */ /* 0x050fe200078e002e */
[----:B------:R4:W5:Y:S02]  /*0b10*/  @P1 LDG.E.128 R96, desc[UR6][R44.64] ;  /* 0x000000062c601981 */ /* 0x000964000c1e1d00 */
[----:B------:R-:W4:Y:S01]  /*0b20*/  @P4 LDC.64 R80, c[0x0][0x3d0] ;  /* 0x0000f400ff504b82 */ /* 0x000f220000000a00 */
[----:B------:R-:W-:Y:S01]  /*0b30*/  @P1 VIADD R124, R124, 0x20 ;  /* 0x000000207c7c1836 */ /* 0x000fe20000000000 */
[----:B------:R4:W5:Y:S06]  /*0b40*/  @P1 LDG.E.128 R88, desc[UR6][R46.64] ;  /* 0x000000062e581981 */ /* 0x00096c000c1e1d00 */
[----:B------:R-:W4:Y:S01]  /*0b50*/  @P4 LDC.64 R82, c[0x0][0x3e8] ;  /* 0x0000fa00ff524b82 */ /* 0x000f220000000a00 */
[----:B------:R-:W-:-:S07]  /*0b60*/  ISETP.GE.U32.AND P1, PT, R177, 0x140, PT ;  /* 0x00000140b100780c */ /* 0x000fce0003f26070 */
[----:B-1----:R-:W1:Y:S08]  /*0b70*/  @P5 LDC.64 R22, c[0x0][0x3d0] ;  /* 0x0000f400ff165b82 */ /* 0x002e700000000a00 */
[----:B------:R-:W1:Y:S01]  /*0b80*/  @P5 LDC.64 R92, c[0x0][0x3e8] ;  /* 0x0000fa00ff5c5b82 */ /* 0x000e620000000a00 */
[----:B--2---:R-:W-:-:S04]  /*0b90*/  @P2 IMAD.WIDE.U32 R20, R124, 0x10, R56 ;  /* 0x000000107c142825 */ /* 0x004fc800078e0038 */
[C---:B---3--:R-:W-:Y:S01]  /*0ba0*/  @P2 IMAD.WIDE.U32 R58, R124.reuse, 0x10, R58 ;  /* 0x000000107c3a2825 */ /* 0x048fe200078e003a */
[----:B------:R2:W5:Y:S02]  /*0bb0*/  @P2 LDG.E.128 R84, desc[UR6][R20.64] ;  /* 0x0000000614542981 */ /* 0x000564000c1e1d00 */
[----:B0-----:R-:W0:Y:S01]  /*0bc0*/  @P6 LDC.64 R34, c[0x0][0x3d0] ;  /* 0x0000f400ff226b82 */ /* 0x001e220000000a00 */
[----:B------:R-:W-:Y:S01]  /*0bd0*/  @P2 VIADD R124, R124, 0x20 ;  /* 0x000000207c7c2836 */ /* 0x000fe20000000000 */
[----:B------:R-:W5:Y:S06]  /*0be0*/  @P2 LDG.E.128 R76, desc[UR6][R58.64] ;  /* 0x000000063a4c2981 */ /* 0x000f6c000c1e1d00 */
[----:B----4-:R-:W3:Y:S01]  /*0bf0*/  @P6 LDC.64 R44, c[0x0][0x3e8] ;  /* 0x0000fa00ff2c6b82 */ /* 0x010ee20000000a00 */
[----:B------:R-:W-:-:S04]  /*0c00*/  @P3 IMAD.WIDE.U32 R68, R124, 0x10, R68 ;  /* 0x000000107c443825 */ /* 0x000fc800078e0044 */
[----:B------:R-:W-:-:S03]  /*0c10*/  @P3 IMAD.WIDE.U32 R70, R124, 0x10, R70 ;  /* 0x000000107c463825 */ /* 0x000fc600078e0046 */
[----:B------:R-:W4:Y:S01]  /*0c20*/  @P0 LDC.64 R56, c[0x0][0x3d0] ;  /* 0x0000f400ff380b82 */ /* 0x000f220000000a00 */
[----:B------:R-:W-:Y:S01]  /*0c30*/  @P3 IADD3 R124, PT, PT, R124, 0x20, RZ ;  /* 0x000000207c7c3810 */ /* 0x000fe20007ffe0ff */
[----:B------:R-:W5:Y:S06]  /*0c40*/  @P3 LDG.E.128 R72, desc[UR6][R68.64] ;  /* 0x0000000644483981 */ /* 0x000f6c000c1e1d00 */
[----:B------:R-:W2:Y:S01]  /*0c50*/  @P0 LDC.64 R106, c[0x0][0x3e8] ;  /* 0x0000fa00ff6a0b82 */ /* 0x000ea20000000a00 */
[C---:B------:R-:W-:Y:S01]  /*0c60*/  @P4 IMAD.WIDE.U32 R80, R124.reuse, 0x10, R80 ;  /* 0x000000107c504825 */ /* 0x040fe200078e0050 */
[----:B------:R-:W5:Y:S03]  /*0c70*/  @P3 LDG.E.128 R64, desc[UR6][R70.64] ;  /* 0x0000000646403981 */ /* 0x000f66000c1e1d00 */
[C---:B------:R-:W-:Y:S01]  /*0c80*/  @P4 IMAD.WIDE.U32 R82, R124.reuse, 0x10, R82 ;  /* 0x000000107c524825 */ /* 0x040fe200078e0052 */
[----:B------:R-:W5:Y:S02]  /*0c90*/  @P4 LDG.E.128 R60, desc[UR6][R80.64] ;  /* 0x00000006503c4981 */ /* 0x000f64000c1e1d00 */
[----:B------:R-:W2:Y:S01]  /*0ca0*/  @P1 LDC.64 R118, c[0x0][0x3e8] ;  /* 0x0000fa00ff761b82 */ /* 0x000ea20000000a00 */
[----:B------:R-:W-:Y:S01]  /*0cb0*/  @P4 VIADD R124, R124, 0x20 ;  /* 0x000000207c7c4836 */ /* 0x000fe20000000000 */
[----:B------:R-:W5:Y:S06]  /*0cc0*/  @P4 LDG.E.128 R52, desc[UR6][R82.64] ;  /* 0x0000000652344981 */ /* 0x000f6c000c1e1d00 */
[----:B------:R-:W2:Y:S01]  /*0cd0*/  @P1 LDC.64 R116, c[0x0][0x3d0] ;  /* 0x0000f400ff741b82 */ /* 0x000ea20000000a00 */
[----:B-1----:R-:W-:-:S04]  /*0ce0*/  @P5 IMAD.WIDE.U32 R32, R124, 0x10, R22 ;  /* 0x000000107c205825 */ /* 0x002fc800078e0016 */
[C---:B------:R-:W-:Y:S01]  /*0cf0*/  @P5 IMAD.WIDE.U32 R92, R124.reuse, 0x10, R92 ;  /* 0x000000107c5c5825 */ /* 0x040fe200078e005c */
[----:B------:R1:W5:Y:S03]  /*0d00*/  @P5 LDG.E.128 R48, desc[UR6][R32.64] ;  /* 0x0000000620305981 */ /* 0x000366000c1e1d00 */
[----:B------:R-:W-:Y:S01]  /*0d10*/  @P5 VIADD R124, R124, 0x20 ;  /* 0x000000207c7c5836 */ /* 0x000fe20000000000 */
[----:B------:R-:W5:Y:S03]  /*0d20*/  @P5 LDG.E.128 R40, desc[UR6][R92.64] ;  /* 0x000000065c285981 */ /* 0x000f66000c1e1d00 */
[----:B0-----:R-:W-:-:S04]  /*0d30*/  @P6 IMAD.WIDE.U32 R46, R124, 0x10, R34 ;  /* 0x000000107c2e6825 */ /* 0x001fc800078e0022 */
[C---:B---3--:R-:W-:Y:S01]  /*0d40*/  @P6 IMAD.WIDE.U32 R94, R124.reuse, 0x10, R44 ;  /* 0x000000107c5e6825 */ /* 0x048fe200078e002c */
[----:B------:R-:W-:Y:S01]  /*0d50*/  @P6 IADD3 R124, PT, PT, R124, 0x20, RZ ;  /* 0x000000207c7c6810 */ /* 0x000fe20007ffe0ff */
[----:B------:R0:W5:Y:S04]  /*0d60*/  @P6 LDG.E.128 R36, desc[UR6][R46.64] ;  /* 0x000000062e246981 */ /* 0x000168000c1e1d00 */
[C---:B----4-:R-:W-:Y:S01]  /*0d70*/  @P0 IMAD.WIDE.U32 R104, R124.reuse, 0x10, R56 ;  /* 0x000000107c680825 */ /* 0x050fe200078e0038 */
[----:B------:R-:W5:Y:S03]  /*0d80*/  @P6 LDG.E.128 R28, desc[UR6][R94.64] ;  /* 0x000000065e1c6981 */ /* 0x000f66000c1e1d00 */
[C---:B--2---:R-:W-:Y:S01]  /*0d90*/  @P0 IMAD.WIDE.U32 R106, R124.reuse, 0x10, R106 ;  /* 0x000000107c6a0825 */ /* 0x044fe200078e006a */
[----:B------:R-:W5:Y:S03]  /*0da0*/  @P0 LDG.E.128 R24, desc[UR6][R104.64] ;  /* 0x0000000668180981 */ /* 0x000f66000c1e1d00 */
[----:B------:R-:W-:Y:S01]  /*0db0*/  @P0 VIADD R124, R124, 0x20 ;  /* 0x000000207c7c0836 */ /* 0x000fe20000000000 */
[----:B------:R-:W5:Y:S03]  /*0dc0*/  @P0 LDG.E.128 R16, desc[UR6][R106.64] ;  /* 0x000000066a100981 */ /* 0x000f66000c1e1d00 */
[----:B------:R-:W-:-:S04]  /*0dd0*/  @P1 IMAD.WIDE.U32 R56, R124, 0x10, R118 ;  /* 0x000000107c381825 */ /* 0x000fc800078e0076 */
[----:B------:R-:W-:Y:S01]  /*0de0*/  @P1 IMAD.WIDE.U32 R44, R124, 0x10, R116 ;  /* 0x000000107c2c1825 */ /* 0x000fe200078e0074 */
[----:B------:R2:W5:Y:S01]  /*0df0*/  @P1 LDG.E.128 R12, desc[UR6][R56.64] ;  /* 0x00000006380c1981 */ /* 0x000562000c1e1d00 */
[----:B------:R-:W-:Y:S02]  /*0e00*/  CS2R R22, SRZ ;  /* 0x0000000000167805 */ /* 0x000fe4000001ff00 */
[----:B------:R-:W-:Y:S02]  /*0e10*/  CS2R R20, SRZ ;  /* 0x0000000000147805 */ /* 0x000fe4000001ff00 */
[----:B------:R-:W-:Y:S01]  /*0e20*/  CS2R R34, SRZ ;  /* 0x0000000000227805 */ /* 0x000fe2000001ff00 */
[----:B------:R3:W5:Y:S01]  /*0e30*/  @P1 LDG.E.128 R8, desc[UR6][R44.64] ;  /* 0x000000062c081981 */ /* 0x000762000c1e1d00 */
[----:B-1----:R-:W-:Y:S02]  /*0e40*/  CS2R R32, SRZ ;  /* 0x0000000000207805 */ /* 0x002fe4000001ff00 */
[----:B0-----:R-:W-:-:S02]  /*0e50*/  CS2R R46, SRZ ;  /* 0x00000000002e7805 */ /* 0x001fc4000001ff00 */
[----:B------:R-:W-:Y:S02]  /*0e60*/  CS2R R58, SRZ ;  /* 0x00000000003a7805 */ /* 0x000fe4000001ff00 */
[----:B------:R-:W-:Y:S02]  /*0e70*/  CS2R R70, SRZ ;  /* 0x0000000000467805 */ /* 0x000fe4000001ff00 */
[----:B------:R-:W-:Y:S02]  /*0e80*/  CS2R R68, SRZ ;  /* 0x0000000000447805 */ /* 0x000fe4000001ff00 */
[----:B--2---:R-:W-:Y:S02]  /*0e90*/  CS2R R56, SRZ ;  /* 0x0000000000387805 */ /* 0x004fe4000001ff00 */
[----:B------:R-:W-:Y:S02]  /*0ea0*/  CS2R R82, SRZ ;  /* 0x0000000000527805 */ /* 0x000fe4000001ff00 */
[----:B------:R-:W-:-:S02]  /*0eb0*/  CS2R R80, SRZ ;  /* 0x0000000000507805 */ /* 0x000fc4000001ff00 */
[----:B------:R-:W-:Y:S02]  /*0ec0*/  CS2R R94, SRZ ;  /* 0x00000000005e7805 */ /* 0x000fe4000001ff00 */
[----:B---3--:R-:W-:Y:S02]  /*0ed0*/  CS2R R44, SRZ ;  /* 0x00000000002c7805 */ /* 0x008fe4000001ff00 */
[----:B------:R-:W-:Y:S02]  /*0ee0*/  CS2R R92, SRZ ;  /* 0x00000000005c7805 */ /* 0x000fe4000001ff00 */
[----:B------:R-:W-:Y:S02]  /*0ef0*/  CS2R R106, SRZ ;  /* 0x00000000006a7805 */ /* 0x000fe4000001ff00 */
[----:B------:R-:W-:Y:S02]  /*0f00*/  CS2R R104, SRZ ;  /* 0x0000000000687805 */ /* 0x000fe4000001ff00 */
[----:B------:R-:W-:-:S02]  /*0f10*/  CS2R R118, SRZ ;  /* 0x0000000000767805 */ /* 0x000fc4000001ff00 */
[----:B------:R-:W-:Y:S02]  /*0f20*/  CS2R R116, SRZ ;  /* 0x0000000000747805 */ /* 0x000fe4000001ff00 */
[----:B------:R-:W-:Y:S02]  /*0f30*/  @P1 CS2R R6, SRZ ;  /* 0x0000000000061805 */ /* 0x000fe4000001ff00 */
[----:B------:R-:W-:-:S07]  /*0f40*/  @P1 CS2R R4, SRZ ;  /* 0x0000000000041805 */ /* 0x000fce000001ff00 */
.L_x_44393:
[----:B------:R-:W-:Y:S05]  /*0f50*/  BSYNC.RECONVERGENT B0 ;  /* 0x0000000000007941 */ /* 0x000fea0003800200 */
.L_x_44391:
        /* <DEDUP_REMOVED lines=61> */
[----:B------:R-:W-:Y:S02]  /*1330*/  LOP3.LUT R128, R130, R131, R128, 0x96, !PT ;  /* 0x0000008382807212 */ /* 0x000fe400078e9680 */
[----:B------:R-:W-:Y:S01]  /*1340*/  IADD3 R131, PT, PT, R3, 0x1fd5c5a3, RZ ;  /* 0x1fd5c5a303837810 */ /* 0x000fe20007ffe0ff */
[----:B------:R-:W-:Y:S02]  /*1350*/  VIADD R127, R2, 0xb54cda56 ;  /* 0xb54cda56027f7836 */ /* 0x000fe40000000000 */
[----:B------:R-:W-:-:S02]  /*1360*/  IMAD R130, R126, -0x2daee0ad, RZ ;  /* 0xd2511f537e827824 */ /* 0x000fc400078e02ff */
        /* <DEDUP_REMOVED lines=24> */
[----:B01234-:R-:W-:-:S07]  /*14f0*/  LOP3.LUT R180, R126, R125, R180, 0x96, !PT ;  /* 0x0000007d7eb47212 */ /* 0x01ffce00078e96b4 */
.L_x_45005:
        /* <DEDUP_REMOVED lines=12> */
[----:B------:R-:W-:-:S03]  /*15c0*/  IMAD.MOV.U32 R0, RZ, RZ, RZ ;  /* 0x000000ffff007224 */ /* 0x000fc600078e00ff */
[----:B0-----:R-:W-:Y:S02]  /*15d0*/  LEA.HI.SX32 R175, R191, R176, 0x1e ;  /* 0x000000b0bfaf7211 */ /* 0x001fe400078ff2ff */
        /* <DEDUP_REMOVED lines=14> */
.L_x_44397:
[----:B------:R-:W-:Y:S05]  /*16c0*/  BSYNC.RECONVERGENT B1 ;  /* 0x0000000000017941 */ /* 0x000fea0003800200 */
.L_x_44396:
        /* <DEDUP_REMOVED lines=11> */
[----:B--2---:R-:W-:Y:S01]  /*1780*/  @!P1 IMAD.MOV.U32 R132, RZ, RZ, R128 ;  /* 0x000000ffff849224 */ /* 0x004fe200078e0080 */
        /* <DEDUP_REMOVED lines=17> */
.L_x_44404:
        /* <DEDUP_REMOVED lines=13> */
.L_x_44406:
[----:B------:R-:W-:Y:S05]  /*1970*/  BSYNC.RECONVERGENT B4 ;  /* 0x0000000000047941 */ /* 0x000fea0003800200 */
.L_x_44405:
        /* <DEDUP_REMOVED lines=61> */
.L_x_44403:
[----:B------:R-:W-:Y:S05]  /*1d50*/  BSYNC.RECONVERGENT B3 ;  /* 0x0000000000037941 */ /* 0x000fea0003800200 */
.L_x_44402:
        /* <DEDUP_REMOVED lines=8> */
[----:B------:R-:W-:-:S07]  /*1de0*/  FFMA.FTZ R132, R133, R112, R128 ;  /* 0x0000007085847223 */ /* 0x000fce0000010080 */
.L_x_44401:
[----:B------:R-:W-:Y:S05]  /*1df0*/  BSYNC.RECONVERGENT B2 ;  /* 0x0000000000027941 */ /* 0x000fea0003800200 */
.L_x_44400:
        /* <DEDUP_REMOVED lines=17> */
.L_x_44411:
        /* <DEDUP_REMOVED lines=13> */
.L_x_44413:
[----:B------:R-:W-:Y:S05]  /*1fe0*/  BSYNC.RECONVERGENT B4 ;  /* 0x0000000000047941 */ /* 0x000fea0003800200 */
.L_x_44412:
        /* <DEDUP_REMOVED lines=61> */
.L_x_44410:
[----:B------:R-:W-:Y:S05]  /*23c0*/  BSYNC.RECONVERGENT B3 ;  /* 0x0000000000037941 */ /* 0x000fea0003800200 */
.L_x_44409:
        /* <DEDUP_REMOVED lines=8> */
[----:B------:R-:W-:-:S07]  /*2450*/  FFMA.FTZ R133, R134, R113, R129 ;  /* 0x0000007186857223 */ /* 0x000fce0000010081 */
.L_x_44408:
[----:B------:R-:W-:Y:S05]  /*2460*/  BSYNC.RECONVERGENT B2 ;  /* 0x0000000000027941 */ /* 0x000fea0003800200 */
.L_x_44407:
        /* <DEDUP_REMOVED lines=17> */
.L_x_44418:
        /* <DEDUP_REMOVED lines=13> */
.L_x_44420:
[----:B------:R-:W-:Y:S05]  /*2650*/  BSYNC.RECONVERGENT B4 ;  /* 0x0000000000047941 */ /* 0x000fea0003800200 */
.L_x_44419:
        /* <DEDUP_REMOVED lines=61> */
.L_x_44417:
[----:B------:R-:W-:Y:S05]  /*2a30*/  BSYNC.RECONVERGENT B3 ;  /* 0x0000000000037941 */ /* 0x000fea0003800200 */
.L_x_44416:
        /* <DEDUP_REMOVED lines=9> */
.L_x_44415:
[----:B------:R-:W-:Y:S05]  /*2ad0*/  BSYNC.RECONVERGENT B2 ;  /* 0x0000000000027941 */ /* 0x000fea0003800200 */
.L_x_44414:
        /* <DEDUP_REMOVED lines=16> */
.L_x_44424:
        /* <DEDUP_REMOVED lines=13> */
.L_x_44426:
[----:B------:R-:W-:Y:S05]  /*2cb0*/  BSYNC.RECONVERGENT B3 ;  /* 0x0000000000037941 */ /* 0x000fea0003800200 */
.L_x_44425:
        /* <DEDUP_REMOVED lines=53> */
[----:B------:R-:W-:Y:S02]  /*3010*/  HFMA2 R183, -RZ, RZ, 0, 0 ;  /* 0x00000000ffb77431 */ /* 0x000fe400000001ff */
[----:B------:R-:W-:Y:S01]  /*3020*/  IMAD.WIDE.U32 R196, R135, -0x2daee0ad, RZ ;  /* 0xd2511f5387c47825 */ /* 0x000fe200078e00ff */
[----:B------:R-:W-:Y:S02]  /*3030*/  LOP3.LUT R181, R181, R190, R199, 0x96, !PT ;  /* 0x000000beb5b57212 */ /* 0x000fe400078e96c7 */
[----:B------:R-:W-:Y:S01]  /*3040*/  MOV R184, R198 ;  /* 0x000000c600b87202 */ /* 0x000fe20000000f00 */
[----:B------:R-:W-:-:S05]  /*3050*/  VIADD R135, R3, 0x96a522ad ;  /* 0x96a522ad03877836 */ /* 0x000fca0000000000 */
[----:B------:R-:W-:Y:S01]  /*3060*/  LOP3.LUT R180, R135, R180, R197, 0x96, !PT ;  /* 0x000000b487b47212 */ /* 0x000fe200078e96c5 */
[----:B------:R-:W-:Y:S02]  /*3070*/  IMAD.MOV.U32 R135, RZ, RZ, R192 ;  /* 0x000000ffff877224 */ /* 0x000fe400078e00c0 */
[----:B------:R-:W-:-:S07]  /*3080*/  IMAD.MOV.U32 R192, RZ, RZ, R196 ;  /* 0x000000ffffc07224 */ /* 0x000fce00078e00c4 */
.L_x_44423:
[----:B------:R-:W-:Y:S05]  /*3090*/  BSYNC.RECONVERGENT B2 ;  /* 0x0000000000027941 */ /* 0x000fea0003800200 */
.L_x_44422:
        /* <DEDUP_REMOVED lines=8> */
[----:B------:R-:W-:Y:S01]  /*3120*/  FFMA.FTZ R135, R186, R115, R131 ;  /* 0x00000073ba877223 */ /* 0x000fe20000010083 */
[----:B------:R-:W-:Y:S06]  /*3130*/  BRA `(.L_x_44421) ;  /* 0x0000001800787947 */ /* 0x000fec0003800000 */
.L_x_44399:
        /* <DEDUP_REMOVED lines=21> */
.L_x_44431:
        /* <DEDUP_REMOVED lines=13> */
.L_x_44433:
[----:B------:R-:W-:Y:S05]  /*3360*/  BSYNC.RECONVERGENT B4 ;  /* 0x0000000000047941 */ /* 0x000fea0003800200 */
.L_x_44432:
        /* <DEDUP_REMOVED lines=61> */
.L_x_44430:
[----:B------:R-:W-:Y:S05]  /*3740*/  BSYNC.RECONVERGENT B3 ;  /* 0x0000000000037941 */ /* 0x000fea0003800200 */
.L_x_44429:
        /* <DEDUP_REMOVED lines=8> */
[----:B------:R-:W-:-:S07]  /*37d0*/  FMUL.FTZ R132, R133, R112 ;  /* 0x0000007085847220 */ /* 0x000fce0000410000 */
.L_x_44428:
[----:B------:R-:W-:Y:S05]  /*37e0*/  BSYNC.RECONVERGENT B2 ;  /* 0x0000000000027941 */ /* 0x000fea0003800200 */
.L_x_44427:
        /* <DEDUP_REMOVED lines=17> */
.L_x_44438:
        /* <DEDUP_REMOVED lines=13> */
.L_x_44440:
[----:B------:R-:W-:Y:S05]  /*39d0*/  BSYNC.RECONVERGENT B4 ;  /* 0x0000000000047941 */ /* 0x000fea0003800200 */
.L_x_44439:
        /* <DEDUP_REMOVED lines=61> */
.L_x_44437:
[----:B------:R-:W-:Y:S05]  /*3db0*/  BSYNC.RECONVERGENT B3 ;  /* 0x0000000000037941 */ /* 0x000fea0003800200 */
.L_x_44436:
        /* <DEDUP_REMOVED lines=8> */
[----:B------:R-:W-:-:S07]  /*3e40*/  FMUL.FTZ R133, R134, R113 ;  /* 0x0000007186857220 */ /* 0x000fce0000410000 */
.L_x_44435:
[----:B------:R-:W-:Y:S05]  /*3e50*/  BSYNC.RECONVERGENT B2 ;  /* 0x0000000000027941 */ /* 0x000fea0003800200 */
.L_x_44434:
        /* <DEDUP_REMOVED lines=17> */
.L_x_44445:
        /* <DEDUP_REMOVED lines=13> */
.L_x_44447:
[----:B------:R-:W-:Y:S05]  /*4040*/  BSYNC.RECONVERGENT B4 ;  /* 0x0000000000047941 */ /* 0x000fea0003800200 */
.L_x_44446:
        /* <DEDUP_REMOVED lines=61> */
.L_x_44444:
[----:B------:R-:W-:Y:S05]  /*4420*/  BSYNC.RECONVERGENT B3 ;  /* 0x0000000000037941 */ /* 0x000fea0003800200 */
.L_x_44443:
        /* <DEDUP_REMOVED lines=9> */
.L_x_44442:
[----:B------:R-:W-:Y:S05]  /*44c0*/  BSYNC.RECONVERGENT B2 ;  /* 0x0000000000027941 */ /* 0x000fea0003800200 */
.L_x_44441:
        /* <DEDUP_REMOVED lines=16> */
.L_x_44450:
        /* <DEDUP_REMOVED lines=13> */
.L_x_44452:
[----:B------:R-:W-:Y:S05]  /*46a0*/  BSYNC.RECONVERGENT B3 ;  /* 0x0000000000037941 */ /* 0x000fea0003800200 */
.L_x_44451:
        /* <DEDUP_REMOVED lines=61> */
.L_x_44449:
[----:B------:R-:W-:Y:S05]  /*4a80*/  BSYNC.RECONVERGENT B2 ;  /* 0x0000000000027941 */ /* 0x000fea0003800200 */
.L_x_44448:
        /* <DEDUP_REMOVED lines=9> */
.L_x_44421:
[----:B------:R-:W-:Y:S05]  /*4b20*/  BSYNC.RECONVERGENT B1 ;  /* 0x0000000000017941 */ /* 0x000fea0003800200 */
.L_x_44398:
        /* <DEDUP_REMOVED lines=17> */
.L_x_44454:
[----:B------:R-:W-:Y:S05]  /*4c40*/  BSYNC.RECONVERGENT B1 ;  /* 0x0000000000017941 */ /* 0x000fea0003800200 */
.L_x_44453:
[----:B------:R-:W-:Y:S02]  /*4c50*/  VIADD R175, R175, 0x20 ;  /* 0x00000020afaf7836 */ /* 0x000fe40000000000 */
[----:B------:R-:W-:-:S07]  /*4c60*/  VIADD R0, R0, 0x20 ;  /* 0x0000002000007836 */ /* 0x000fce0000000000 */
.L_x_44395:
[----:B------:R-:W-:Y:S05]  /*4c70*/  BSYNC.RECONVERGENT B0 ;  /* 0x0000000000007941 */ /* 0x000fea0003800200 */
.L_x_44394:
[----:B------:R-:W-:Y:S01]  /*4c80*/  ISETP.GE.U32.AND P1, PT, R177, 0x40, PT ;  /* 0x00000040b100780c */ /* 0x000fe20003f26070 */
[----:B------:R-:W-:Y:S01]  /*4c90*/  BSSY.RECONVERGENT B1, `(.L_x_44455) ;  /* 0x0000361000017945 */ /* 0x000fe20003800200 */
[----:B------:R-:W-:-:S11]  /*4ca0*/  LOP3.LUT R194, R194, 0xfffff7ff, RZ, 0xc0, !PT ;  /* 0xfffff7ffc2c27812 */ /* 0x000fd600078ec0ff */
[----:B------:R-:W-:Y:S01]  /*4cb0*/  @P1 LOP3.LUT R194, R194, 0x800, RZ, 0xfc, !PT ;  /* 0x00000800c2c21812 */ /* 0x000fe200078efcff */
[----:B------:R-:W-:Y:S06]  /*4cc0*/  @!P1 BRA `(.L_x_44456) ;  /* 0x0000003400749947 */ /* 0x000fec0003800000 */
        /* <DEDUP_REMOVED lines=13> */
[----:B------:R-:W-:Y:S02]  /*4da0*/  IMAD.MOV.U32 R192, RZ, RZ, R186 ;  /* 0x000000ffffc07224 */ /* 0x000fe400078e00ba */
[----:B-----5:R-:W-:-:S08]  /*4db0*/  IMAD.MOV.U32 R136, RZ, RZ, R128 ;  /* 0x000000ffff887224 */ /* 0x020fd000078e0080 */
        /* <DEDUP_REMOVED lines=17> */
.L_x_44463:
        /* <DEDUP_REMOVED lines=13> */
.L_x_44465:
[----:B------:R-:W-:Y:S05]  /*4fa0*/  BSYNC.RECONVERGENT B4 ;  /* 0x0000000000047941 */ /* 0x000fea0003800200 */
.L_x_44464:
[----:B------:R-:W-:Y:S01]  /*4fb0*/  IMAD.WIDE.U32 R138, R182, -0x326172a9, RZ ;  /* 0xcd9e8d57b68a7825 */ /* 0x000fe200078e00ff */
[----:B01----:R-:W-:Y:S02]  /*4fc0*/  LOP3.LUT R196, R185, R137, R3, 0x96, !PT ;  /* 0x00000089b9c47212 */ /* 0x003fe400078e9603 */
        /* <DEDUP_REMOVED lines=59> */
.L_x_44462:
[----:B------:R-:W-:Y:S05]  /*5380*/  BSYNC.RECONVERGENT B3 ;  /* 0x0000000000037941 */ /* 0x000fea0003800200 */
.L_x_44461:
[----:B------:R-:W-:Y:S01]  /*5390*/  I2FP.F32.U32 R136, R136 ;  /* 0x0000008800887245 */ /* 0x000fe20000201000 */
[----:B------:R-:W-:Y:S02]  /*53a0*/  IMAD.MOV.U32 R137, RZ, RZ, 0x2f800000 ;  /* 0x2f800000ff897424 */ /* 0x000fe400078e00ff */
[----:B------:R-:W-:Y:S02]  /*53b0*/  FMUL.FTZ R139, R124, UR11 ;  /* 0x0000000b7c8b7c20 */ /* 0x000fe40008410000 */
[----:B------:R-:W-:Y:S02]  /*53c0*/  FFMA.FTZ R136, R136, R137, 1.1641532182693481445e-10 ;  /* 0x2f00000088887423 */ /* 0x000fe40000010089 */
[----:B------:R-:W-:-:S03]  /*53d0*/  FMUL.FTZ R137, R139, UR10 ;  /* 0x0000000a8b897c20 */ /* 0x000fc60008410000 */
[----:B------:R-:W-:-:S04]  /*53e0*/  FSETP.GTU.FTZ.AND P2, PT, R136, UR8, PT ;  /* 0x0000000888007c0b */ /* 0x000fc8000bf5c000 */
[----:B------:R-:W-:Y:S02]  /*53f0*/  FSEL R137, R137, RZ, !P2 ;  /* 0x000000ff89897208 */ /* 0x000fe40005000000 */
[----:B------:R-:W-:-:S03]  /*5400*/  SEL R187, RZ, 0x1, P2 ;  /* 0x00000001ffbb7807 */ /* 0x000fc60001000000 */
[----:B------:R-:W-:-:S07]  /*5410*/  FFMA.FTZ R136, R137, R100, R128 ;  /* 0x0000006489887223 */ /* 0x000fce0000010080 */
.L_x_44460:
[----:B------:R-:W-:Y:S05]  /*5420*/  BSYNC.RECONVERGENT B2 ;  /* 0x0000000000027941 */ /* 0x000fea0003800200 */
.L_x_44459:
        /* <DEDUP_REMOVED lines=17> */
.L_x_44470:
        /* <DEDUP_REMOVED lines=13> */
.L_x_44472:
[----:B------:R-:W-:Y:S05]  /*5610*/  BSYNC.RECONVERGENT B4 ;  /* 0x0000000000047941 */ /* 0x000fea0003800200 */
.L_x_44471:
        /* <DEDUP_REMOVED lines=61> */
.L_x_44469:
[----:B------:R-:W-:Y:S05]  /*59f0*/  BSYNC.RECONVERGENT B3 ;  /* 0x0000000000037941 */ /* 0x000fea0003800200 */
.L_x_44468:
        /* <DEDUP_REMOVED lines=9> */
.L_x_44467:
[----:B------:R-:W-:Y:S05]  /*5a90*/  BSYNC.RECONVERGENT B2 ;  /* 0x0000000000027941 */ /* 0x000fea0003800200 */
.L_x_44466:
        /* <DEDUP_REMOVED lines=17> */
.L_x_44477:
        /* <DEDUP_REMOVED lines=13> */
.L_x_44479:
[----:B------:R-:W-:Y:S05]  /*5c80*/  BSYNC.RECONVERGENT B4 ;  /* 0x0000000000047941 */ /* 0x000fea0003800200 */
.L_x_44478:
[----:B------:R-:W-:Y:S01]  /*5c90*/  IMAD.WIDE.U32 R180, R182, -0x326172a9, RZ ;  /* 0xcd9e8d57b6b47825 */ /* 0x000fe200078e00ff */
[----:B------:R-:W-:-:S03]  /*5ca0*/  LOP3.LUT R198, R185, R139, R3, 0x96, !PT ;  /* 0x0000008bb9c67212 */ /* 0x000fc600078e9603 */
[----:B------:R-:W-:Y:S01]  /*5cb0*/  VIADD R139, R2, 0x9e3779b9 ;  /* 0x9e3779b9028b7836 */ /* 0x000fe20000000000 */
[----:B01----:R-:W-:Y:S01]  /*5cc0*/  LOP3.LUT R196, R179, R181, R2, 0x96, !PT ;  /* 0x000000b5b3c47212 */ /* 0x003fe200078e9602 */
        /* <DEDUP_REMOVED lines=57> */
.L_x_44476:
[----:B------:R-:W-:Y:S05]  /*6060*/  BSYNC.RECONVERGENT B3 ;  /* 0x0000000000037941 */ /* 0x000fea0003800200 */
.L_x_44475:
[----:B------:R-:W-:Y:S01]  /*6070*/  I2FP.F32.U32 R138, R138 ;  /* 0x0000008a008a7245 */ /* 0x000fe20000201000 */
[----:B------:R-:W-:Y:S02]  /*6080*/  HFMA2 R139, -RZ, RZ, 0.1171875, 0 ;  /* 0x2f800000ff8b7431 */ /* 0x000fe400000001ff */
[----:B------:R-:W-:-:S03]  /*6090*/  FMUL.FTZ R183, R126, UR11 ;  /* 0x0000000b7eb77c20 */ /* 0x000fc60008410000 */
[----:B------:R-:W-:Y:S01]  /*60a0*/  FFMA.FTZ R138, R138, R139, 1.1641532182693481445e-10 ;  /* 0x2f0000008a8a7423 */ /* 0x000fe2000001008b */
[----:B------:R-:W-:-:S04]  /*60b0*/  FMUL.FTZ R139, R183, UR10 ;  /* 0x0000000ab78b7c20 */ /* 0x000fc80008410000 */
[----:B------:R-:W-:-:S04]  /*60c0*/  FSETP.GTU.FTZ.AND P2, PT, R138, UR8, PT ;  /* 0x000000088a007c0b */ /* 0x000fc8000bf5c000 */
[----:B------:R-:W-:Y:S02]  /*60d0*/  FSEL R139, R139, RZ, !P2 ;  /* 0x000000ff8b8b7208 */ /* 0x000fe40005000000 */
[----:B------:R-:W-:-:S03]  /*60e0*/  SEL R189, RZ, 0x1, P2 ;  /* 0x00000001ffbd7807 */ /* 0x000fc60001000000 */
[----:B------:R-:W-:-:S07]  /*60f0*/  FFMA.FTZ R138, R139, R102, R130 ;  /* 0x000000668b8a7223 */ /* 0x000fce0000010082 */
.L_x_44474:
[----:B------:R-:W-:Y:S05]  /*6100*/  BSYNC.RECONVERGENT B2 ;  /* 0x0000000000027941 */ /* 0x000fea0003800200 */
.L_x_44473:
        /* <DEDUP_REMOVED lines=16> */
.L_x_44483:
        /* <DEDUP_REMOVED lines=13> */
.L_x_44485:
[----:B------:R-:W-:Y:S05]  /*62e0*/  BSYNC.RECONVERGENT B3 ;  /* 0x0000000000037941 */ /* 0x000fea0003800200 */
.L_x_44484:
[----:B-1----:R-:W-:Y:S01]  /*62f0*/  IMAD.WIDE.U32 R190, R182, -0x326172a9, RZ ;  /* 0xcd9e8d57b6be7825 */ /* 0x002fe200078e00ff */
        /* <DEDUP_REMOVED lines=60> */
.L_x_44482:
[----:B------:R-:W-:Y:S05]  /*66c0*/  BSYNC.RECONVERGENT B2 ;  /* 0x0000000000027941 */ /* 0x000fea0003800200 */
.L_x_44481:
        /* <DEDUP_REMOVED lines=8> */
[----:B------:R-:W-:Y:S01]  /*6750*/  FFMA.FTZ R139, R186, R103, R131 ;  /* 0x00000067ba8b7223 */ /* 0x000fe20000010083 */
[----:B------:R-:W-:Y:S06]  /*6760*/  BRA `(.L_x_44480) ;  /* 0x0000001800787947 */ /* 0x000fec0003800000 */
.L_x_44458:
[----:B------:R-:W-:Y:S01]  /*6770*/  BSSY.RECONVERGENT B2, `(.L_x_44486) ;  /* 0x000006a000027945 */ /* 0x000fe20003800200 */
[----:B--2---:R-:W-:Y:S01]  /*6780*/  MOV R138, R183 ;  /* 0x000000b7008a7202 */ /* 0x004fe20000000f00 */
        /* <DEDUP_REMOVED lines=19> */
.L_x_44490:
        /* <DEDUP_REMOVED lines=13> */
.L_x_44492:
[----:B------:R-:W-:Y:S05]  /*6990*/  BSYNC.RECONVERGENT B4 ;  /* 0x0000000000047941 */ /* 0x000fea0003800200 */
.L_x_44491:
        /* <DEDUP_REMOVED lines=61> */
.L_x_44489:
[----:B------:R-:W-:Y:S05]  /*6d70*/  BSYNC.RECONVERGENT B3 ;  /* 0x0000000000037941 */ /* 0x000fea0003800200 */
.L_x_44488:
        /* <DEDUP_REMOVED lines=9> */
.L_x_44487:
[----:B------:R-:W-:Y:S05]  /*6e10*/  BSYNC.RECONVERGENT B2 ;  /* 0x0000000000027941 */ /* 0x000fea0003800200 */
.L_x_44486:
        /* <DEDUP_REMOVED lines=17> */
.L_x_44497:
        /* <DEDUP_REMOVED lines=13> */
.L_x_44499:
[----:B------:R-:W-:Y:S05]  /*7000*/  BSYNC.RECONVERGENT B4 ;  /* 0x0000000000047941 */ /* 0x000fea0003800200 */
.L_x_44498:
        /* <DEDUP_REMOVED lines=61> */
.L_x_44496:
[----:B------:R-:W-:Y:S05]  /*73e0*/  BSYNC.RECONVERGENT B3 ;  /* 0x0000000000037941 */ /* 0x000fea0003800200 */
.L_x_44495:
        /* <DEDUP_REMOVED lines=9> */
.L_x_44494:
[----:B------:R-:W-:Y:S05]  /*7480*/  BSYNC.RECONVERGENT B2 ;  /* 0x0000000000027941 */ /* 0x000fea0003800200 */
.L_x_44493:
        /* <DEDUP_REMOVED lines=17> */
.L_x_44504:
        /* <DEDUP_REMOVED lines=13> */
.L_x_44506:
[----:B------:R-:W-:Y:S05]  /*7670*/  BSYNC.RECONVERGENT B4 ;  /* 0x0000000000047941 */ /* 0x000fea0003800200 */
.L_x_44505:
        /* <DEDUP_REMOVED lines=61> */
.L_x_44503:
[----:B------:R-:W-:Y:S05]  /*7a50*/  BSYNC.RECONVERGENT B3 ;  /* 0x0000000000037941 */ /* 0x000fea0003800200 */
.L_x_44502:
        /* <DEDUP_REMOVED lines=9> */
.L_x_44501:
[----:B------:R-:W-:Y:S05]  /*7af0*/  BSYNC.RECONVERGENT B2 ;  /* 0x0000000000027941 */ /* 0x000fea0003800200 */
.L_x_44500:
        /* <DEDUP_REMOVED lines=16> */
.L_x_44509:
        /* <DEDUP_REMOVED lines=13> */
.L_x_44511:
[----:B------:R-:W-:Y:S05]  /*7cd0*/  BSYNC.RECONVERGENT B3 ;  /* 0x0000000000037941 */ /* 0x000fea0003800200 */
.L_x_44510:
        /* <DEDUP_REMOVED lines=61> */
.L_x_44508:
[----:B------:R-:W-:Y:S05]  /*80b0*/  BSYNC.RECONVERGENT B2 ;  /* 0x0000000000027941 */ /* 0x000fea0003800200 */
.L_x_44507:
        /* <DEDUP_REMOVED lines=9> */
.L_x_44480:
[----:B------:R-:W-:Y:S05]  /*8150*/  BSYNC.RECONVERGENT B0 ;  /* 0x0000000000007941 */ /* 0x000fea0003800200 */
.L_x_44457:
        /* <DEDUP_REMOVED lines=17> */
.L_x_44513:
[----:B------:R-:W-:Y:S05]  /*8270*/  BSYNC.RECONVERGENT B0 ;  /* 0x0000000000007941 */ /* 0x000fea0003800200 */
.L_x_44512:
[----:B------:R-:W-:Y:S01]  /*8280*/  IADD3 R175, PT, PT, R175, 0x20, RZ ;  /* 0x00000020afaf7810 */ /* 0x000fe20007ffe0ff */
[----:B------:R-:W-:-:S07]  /*8290*/  VIADD R0, R0, 0x20 ;  /* 0x0000002000007836 */ /* 0x000fce0000000000 */
.L_x_44456:
[----:B------:R-:W-:Y:S05]  /*82a0*/  BSYNC.RECONVERGENT B1 ;  /* 0x0000000000017941 */ /* 0x000fea0003800200 */
.L_x_44455:
        /* <DEDUP_REMOVED lines=37> */
.L_x_44522:
        /* <DEDUP_REMOVED lines=13> */
.L_x_44524:
[----:B------:R-:W-:Y:S05]  /*85d0*/  BSYNC.RECONVERGENT B4 ;  /* 0x0000000000047941 */ /* 0x000fea0003800200 */
.L_x_44523:
        /* <DEDUP_REMOVED lines=59> */
[----:B------:R-:W-:Y:S01]  /*8990*/  IMAD.MOV.U32 R140, RZ, RZ, R186 ;  /* 0x000000ffff8c7224 */ /* 0x000fe200078e00ba */
[----:B------:R-:W-:-:S07]  /*89a0*/  MOV R192, R196 ;  /* 0x000000c400c07202 */ /* 0x000fce0000000f00 */
.L_x_44521:
[----:B------:R-:W-:Y:S05]  /*89b0*/  BSYNC.RECONVERGENT B3 ;  /* 0x0000000000037941 */ /* 0x000fea0003800200 */
.L_x_44520:
        /* <DEDUP_REMOVED lines=9> */
.L_x_44519:
[----:B------:R-:W-:Y:S05]  /*8a50*/  BSYNC.RECONVERGENT B2 ;  /* 0x0000000000027941 */ /* 0x000fea0003800200 */
.L_x_44518:
        /* <DEDUP_REMOVED lines=17> */
.L_x_44529:
        /* <DEDUP_REMOVED lines=13> */
.L_x_44531:
[----:B------:R-:W-:Y:S05]  /*8c40*/  BSYNC.RECONVERGENT B4 ;  /* 0x0000000000047941 */ /* 0x000fea0003800200 */
.L_x_44530:
        /* <DEDUP_REMOVED lines=61> */
.L_x_44528:
[----:B------:R-:W-:Y:S05]  /*9020*/  BSYNC.RECONVERGENT B3 ;  /* 0x0000000000037941 */ /* 0x000fea0003800200 */
.L_x_44527:
        /* <DEDUP_REMOVED lines=9> */
.L_x_44526:
[----:B------:R-:W-:Y:S05]  /*90c0*/  BSYNC.RECONVERGENT B2 ;  /* 0x0000000000027941 */ /* 0x000fea0003800200 */
.L_x_44525:
        /* <DEDUP_REMOVED lines=17> */
.L_x_44536:
        /* <DEDUP_REMOVED lines=13> */
.L_x_44538:
[----:B------:R-:W-:Y:S05]  /*92b0*/  BSYNC.RECONVERGENT B4 ;  /* 0x0000000000047941 */ /* 0x000fea0003800200 */
.L_x_44537:
[----:B------:R-:W-:Y:S01]  /*92c0*/  IMAD.WIDE.U32 R180, R182, -0x326172a9, RZ ;  /* 0xcd9e8d57b6b47825 */ /* 0x000fe200078e00ff */
[----:B------:R-:W-:-:S03]  /*92d0*/  LOP3.LUT R198, R185, R143, R3, 0x96, !PT ;  /* 0x0000008fb9c67212 */ /* 0x000fc600078e9603 */
[----:B------:R-:W-:Y:S01]  /*92e0*/  HFMA2 R186, -RZ, RZ, 0, 0 ;  /* 0x00000000ffba7431 */ /* 0x000fe200000001ff */
[C---:B------:R-:W-:Y:S01]  /*92f0*/  IADD3 R183, PT, PT, R2.reuse, 0x3c6ef372, RZ ;  /* 0x3c6ef37202b77810 */ /* 0x040fe20007ffe0ff */
        /* <DEDUP_REMOVED lines=57> */
.L_x_44535:
[----:B------:R-:W-:Y:S05]  /*9690*/  BSYNC.RECONVERGENT B3 ;  /* 0x0000000000037941 */ /* 0x000fea0003800200 */
.L_x_44534:
        /* <DEDUP_REMOVED lines=9> */
.L_x_44533:
[----:B------:R-:W-:Y:S05]  /*9730*/  BSYNC.RECONVERGENT B2 ;  /* 0x0000000000027941 */ /* 0x000fea0003800200 */
.L_x_44532:
        /* <DEDUP_REMOVED lines=16> */
.L_x_44542:
        /* <DEDUP_REMOVED lines=13> */
.L_x_44544:
[----:B------:R-:W-:Y:S05]  /*9910*/  BSYNC.RECONVERGENT B3 ;  /* 0x0000000000037941 */ /* 0x000fea0003800200 */
.L_x_44543:
        /* <DEDUP_REMOVED lines=61> */
.L_x_44541:
[----:B------:R-:W-:Y:S05]  /*9cf0*/  BSYNC.RECONVERGENT B2 ;  /* 0x0000000000027941 */ /* 0x000fea0003800200 */
.L_x_44540:
        /* <DEDUP_REMOVED lines=10> */
.L_x_44517:
        /* <DEDUP_REMOVED lines=21> */
.L_x_44549:
        /* <DEDUP_REMOVED lines=13> */
.L_x_44551:
[----:B------:R-:W-:Y:S05]  /*9fc0*/  BSYNC.RECONVERGENT B4 ;  /* 0x0000000000047941 */ /* 0x000fea0003800200 */
.L_x_44550:
        /* <DEDUP_REMOVED lines=61> */
.L_x_44548:
[----:B------:R-:W-:Y:S05]  /*a3a0*/  BSYNC.RECONVERGENT B3 ;  /* 0x0000000000037941 */ /* 0x000fea0003800200 */
.L_x_44547:
        /* <DEDUP_REMOVED lines=9> */
.L_x_44546:
[----:B------:R-:W-:Y:S05]  /*a440*/  BSYNC.RECONVERGENT B2 ;  /* 0x0000000000027941 */ /* 0x000fea0003800200 */
.L_x_44545:
        /* <DEDUP_REMOVED lines=17> */
.L_x_44556:
        /* <DEDUP_REMOVED lines=13> */
.L_x_44558:
[----:B------:R-:W-:Y:S05]  /*a630*/  BSYNC.RECONVERGENT B4 ;  /* 0x0000000000047941 */ /* 0x000fea0003800200 */
.L_x_44557:
        /* <DEDUP_REMOVED lines=61> */
.L_x_44555:
[----:B------:R-:W-:Y:S05]  /*aa10*/  BSYNC.RECONVERGENT B3 ;  /* 0x0000000000037941 */ /* 0x000fea0003800200 */
.L_x_44554:
        /* <DEDUP_REMOVED lines=9> */
.L_x_44553:
[----:B------:R-:W-:Y:S05]  /*aab0*/  BSYNC.RECONVERGENT B2 ;  /* 0x0000000000027941 */ /* 0x000fea0003800200 */
.L_x_44552:
        /* <DEDUP_REMOVED lines=17> */
.L_x_44563:
        /* <DEDUP_REMOVED lines=13> */
.L_x_44565:
[----:B------:R-:W-:Y:S05]  /*aca0*/  BSYNC.RECONVERGENT B4 ;  /* 0x0000000000047941 */ /* 0x000fea0003800200 */
.L_x_44564:
        /* <DEDUP_REMOVED lines=61> */
.L_x_44562:
[----:B------:R-:W-:Y:S05]  /*b080*/  BSYNC.RECONVERGENT B3 ;  /* 0x0000000000037941 */ /* 0x000fea0003800200 */
.L_x_44561:
        /* <DEDUP_REMOVED lines=9> */
.L_x_44560:
[----:B------:R-:W-:Y:S05]  /*b120*/  BSYNC.RECONVERGENT B2 ;  /* 0x0000000000027941 */ /* 0x000fea0003800200 */
.L_x_44559:
        /* <DEDUP_REMOVED lines=16> */
.L_x_44568:
        /* <DEDUP_REMOVED lines=13> */
.L_x_44570:
[----:B------:R-:W-:Y:S05]  /*b300*/  BSYNC.RECONVERGENT B3 ;  /* 0x0000000000037941 */ /* 0x000fea0003800200 */
.L_x_44569:
        /* <DEDUP_REMOVED lines=61> */
.L_x_44567:
[----:B------:R-:W-:Y:S05]  /*b6e0*/  BSYNC.RECONVERGENT B2 ;  /* 0x0000000000027941 */ /* 0x000fea0003800200 */
.L_x_44566:
        /* <DEDUP_REMOVED lines=9> */
.L_x_44539:
[----:B------:R-:W-:Y:S05]  /*b780*/  BSYNC.RECONVERGENT B0 ;  /* 0x0000000000007941 */ /* 0x000fea0003800200 */
.L_x_44516:
        /* <DEDUP_REMOVED lines=17> */
.L_x_44572:
[----:B------:R-:W-:Y:S05]  /*b8a0*/  BSYNC.RECONVERGENT B0 ;  /* 0x0000000000007941 */ /* 0x000fea0003800200 */
.L_x_44571:
[----:B------:R-:W-:Y:S01]  /*b8b0*/  VIADD R175, R175, 0x20 ;  /* 0x00000020afaf7836 */ /* 0x000fe20000000000 */
[----:B------:R-:W-:-:S07]  /*b8c0*/  IADD3 R0, PT, PT, R0, 0x20, RZ ;  /* 0x0000002000007810 */ /* 0x000fce0007ffe0ff */
.L_x_44515:
[----:B------:R-:W-:Y:S05]  /*b8d0*/  BSYNC.RECONVERGENT B1 ;  /* 0x0000000000017941 */ /* 0x000fea0003800200 */
.L_x_44514:
        /* <DEDUP_REMOVED lines=37> */
.L_x_44581:
        /* <DEDUP_REMOVED lines=13> */
.L_x_44583:
[----:B------:R-:W-:Y:S05]  /*bc00*/  BSYNC.RECONVERGENT B4 ;  /* 0x0000000000047941 */ /* 0x000fea0003800200 */
.L_x_44582:
        /* <DEDUP_REMOVED lines=57> */
[----:B------:R-:W-:Y:S02]  /*bfa0*/  IMAD.MOV.U32 R192, RZ, RZ, R196 ;  /* 0x000000ffffc07224 */ /* 0x000fe400078e00c4 */
[----:B------:R-:W-:Y:S01]  /*bfb0*/  IMAD.MOV.U32 R146, RZ, RZ, RZ ;  /* 0x000000ffff927224 */ /* 0x000fe200078e00ff */
[----:B------:R-:W-:Y:S02]  /*bfc0*/  LOP3.LUT R180, R147, R144, R197, 0x96, !PT ;  /* 0x0000009093b47212 */ /* 0x000fe400078e96c5 */
[----:B------:R-:W-:-:S07]  /*bfd0*/  MOV R144, R186 ;  /* 0x000000ba00907202 */ /* 0x000fce0000000f00 */
.L_x_44580:
[----:B------:R-:W-:Y:S05]  /*bfe0*/  BSYNC.RECONVERGENT B3 ;  /* 0x0000000000037941 */ /* 0x000fea0003800200 */
.L_x_44579:
        /* <DEDUP_REMOVED lines=9> */
.L_x_44578:
[----:B------:R-:W-:Y:S05]  /*c080*/  BSYNC.RECONVERGENT B2 ;  /* 0x0000000000027941 */ /* 0x000fea0003800200 */
.L_x_44577:
        /* <DEDUP_REMOVED lines=17> */
.L_x_44588:
        /* <DEDUP_REMOVED lines=13> */
.L_x_44590:
[----:B------:R-:W-:Y:S05]  /*c270*/  BSYNC.RECONVERGENT B4 ;  /* 0x0000000000047941 */ /* 0x000fea0003800200 */
.L_x_44589:
        /* <DEDUP_REMOVED lines=61> */
.L_x_44587:
[----:B------:R-:W-:Y:S05]  /*c650*/  BSYNC.RECONVERGENT B3 ;  /* 0x0000000000037941 */ /* 0x000fea0003800200 */
.L_x_44586:
        /* <DEDUP_REMOVED lines=9> */
.L_x_44585:
[----:B------:R-:W-:Y:S05]  /*c6f0*/  BSYNC.RECONVERGENT B2 ;  /* 0x0000000000027941 */ /* 0x000fea0003800200 */
.L_x_44584:
        /* <DEDUP_REMOVED lines=17> */
.L_x_44595:
        /* <DEDUP_REMOVED lines=13> */
.L_x_44597:
[----:B------:R-:W-:Y:S05]  /*c8e0*/  BSYNC.RECONVERGENT B4 ;  /* 0x0000000000047941 */ /* 0x000fea0003800200 */
.L_x_44596:
[----:B------:R-:W-:Y:S01]  /*c8f0*/  IMAD.WIDE.U32 R180, R182, -0x326172a9, RZ ;  /* 0xcd9e8d57b6b47825 */ /* 0x000fe200078e00ff */
[----:B------:R-:W-:Y:S02]  /*c900*/  LOP3.LUT R198, R185, R147, R3, 0x96, !PT ;  /* 0x00000093b9c67212 */ /* 0x000fe400078e9603 */
[C---:B------:R-:W-:Y:S01]  /*c910*/  IADD3 R147, PT, PT, R2.reuse, -0x61c88647, RZ ;  /* 0x9e3779b902937810 */ /* 0x040fe20007ffe0ff */
[----:B------:R-:W-:Y:S01]  /*c920*/  VIADD R183, R2, 0x3c6ef372 ;  /* 0x3c6ef37202b77836 */ /* 0x000fe20000000000 */
[----:B01----:R-:W-:Y:S01]  /*c930*/  LOP3.LUT R196, R179, R181, R2, 0x96, !PT ;  /* 0x000000b5b3c47212 */ /* 0x003fe200078e9602 */
        /* <DEDUP_REMOVED lines=56> */
.L_x_44594:
[----:B------:R-:W-:Y:S05]  /*ccc0*/  BSYNC.RECONVERGENT B3 ;  /* 0x0000000000037941 */ /* 0x000fea0003800200 */
.L_x_44593:
        /* <DEDUP_REMOVED lines=9> */
.L_x_44592:
[----:B------:R-:W-:Y:S05]  /*cd60*/  BSYNC.RECONVERGENT B2 ;  /* 0x0000000000027941 */ /* 0x000fea0003800200 */
.L_x_44591:
        /* <DEDUP_REMOVED lines=16> */
.L_x_44601:
        /* <DEDUP_REMOVED lines=13> */
.L_x_44603:
[----:B------:R-:W-:Y:S05]  /*cf40*/  BSYNC.RECONVERGENT B3 ;  /* 0x0000000000037941 */ /* 0x000fea0003800200 */
.L_x_44602:
        /* <DEDUP_REMOVED lines=61> */
.L_x_44600:
[----:B------:R-:W-:Y:S05]  /*d320*/  BSYNC.RECONVERGENT B2 ;  /* 0x0000000000027941 */ /* 0x000fea0003800200 */
.L_x_44599:
        /* <DEDUP_REMOVED lines=8> */
[----:B------:R-:W-:Y:S01]  /*d3b0*/  FFMA.FTZ R147, R186, R79, R131 ;  /* 0x0000004fba937223 */ /* 0x000fe20000010083 */
[----:B------:R-:W-:Y:S06]  /*d3c0*/  BRA `(.L_x_44598) ;  /* 0x0000001800787947 */ /* 0x000fec0003800000 */
.L_x_44576:
        /* <DEDUP_REMOVED lines=21> */
.L_x_44608:
        /* <DEDUP_REMOVED lines=13> */
.L_x_44610:
[----:B------:R-:W-:Y:S05]  /*d5f0*/  BSYNC.RECONVERGENT B4 ;  /* 0x0000000000047941 */ /* 0x000fea0003800200 */
.L_x_44609:
        /* <DEDUP_REMOVED lines=61> */
.L_x_44607:
[----:B------:R-:W-:Y:S05]  /*d9d0*/  BSYNC.RECONVERGENT B3 ;  /* 0x0000000000037941 */ /* 0x000fea0003800200 */
.L_x_44606:
        /* <DEDUP_REMOVED lines=9> */
.L_x_44605:
[----:B------:R-:W-:Y:S05]  /*da70*/  BSYNC.RECONVERGENT B2 ;  /* 0x0000000000027941 */ /* 0x000fea0003800200 */
.L_x_44604:
        /* <DEDUP_REMOVED lines=17> */
.L_x_44615:
        /* <DEDUP_REMOVED lines=13> */
.L_x_44617:
[----:B------:R-:W-:Y:S05]  /*dc60*/  BSYNC.RECONVERGENT B4 ;  /* 0x0000000000047941 */ /* 0x000fea0003800200 */
.L_x_44616:
        /* <DEDUP_REMOVED lines=61> */
.L_x_44614:
[----:B------:R-:W-:Y:S05]  /*e040*/  BSYNC.RECONVERGENT B3 ;  /* 0x0000000000037941 */ /* 0x000fea0003800200 */
.L_x_44613:
        /* <DEDUP_REMOVED lines=9> */
.L_x_44612:
[----:B------:R-:W-:Y:S05]  /*e0e0*/  BSYNC.RECONVERGENT B2 ;  /* 0x0000000000027941 */ /* 0x000fea0003800200 */
.L_x_44611:
        /* <DEDUP_REMOVED lines=17> */
.L_x_44622:
        /* <DEDUP_REMOVED lines=13> */
.L_x_44624:
[----:B------:R-:W-:Y:S05]  /*e2d0*/  BSYNC.RECONVERGENT B4 ;  /* 0x0000000000047941 */ /* 0x000fea0003800200 */
.L_x_44623:
        /* <DEDUP_REMOVED lines=61> */
.L_x_44621:
[----:B------:R-:W-:Y:S05]  /*e6b0*/  BSYNC.RECONVERGENT B3 ;  /* 0x0000000000037941 */ /* 0x000fea0003800200 */
.L_x_44620:
        /* <DEDUP_REMOVED lines=9> */
.L_x_44619:
[----:B------:R-:W-:Y:S05]  /*e750*/  BSYNC.RECONVERGENT B2 ;  /* 0x0000000000027941 */ /* 0x000fea0003800200 */
.L_x_44618:
        /* <DEDUP_REMOVED lines=16> */
.L_x_44627:
        /* <DEDUP_REMOVED lines=13> */
.L_x_44629:
[----:B------:R-:W-:Y:S05]  /*e930*/  BSYNC.RECONVERGENT B3 ;  /* 0x0000000000037941 */ /* 0x000fea0003800200 */
.L_x_44628:
        /* <DEDUP_REMOVED lines=61> */
.L_x_44626:
[----:B------:R-:W-:Y:S05]  /*ed10*/  BSYNC.RECONVERGENT B2 ;  /* 0x0000000000027941 */ /* 0x000fea0003800200 */
.L_x_44625:
        /* <DEDUP_REMOVED lines=9> */
.L_x_44598:
[----:B------:R-:W-:Y:S05]  /*edb0*/  BSYNC.RECONVERGENT B0 ;  /* 0x0000000000007941 */ /* 0x000fea0003800200 */
.L_x_44575:
        /* <DEDUP_REMOVED lines=17> */
.L_x_44631:
[----:B------:R-:W-:Y:S05]  /*eed0*/  BSYNC.RECONVERGENT B0 ;  /* 0x0000000000007941 */ /* 0x000fea0003800200 */
.L_x_44630:
[----:B------:R-:W-:Y:S01]  /*eee0*/  IADD3 R175, PT, PT, R175, 0x20, RZ ;  /* 0x00000020afaf7810 */ /* 0x000fe20007ffe0ff */
[----:B------:R-:W-:-:S07]  /*eef0*/  VIADD R0, R0, 0x20 ;  /* 0x0000002000007836 */ /* 0x000fce0000000000 */
.L_x_44574:
[----:B------:R-:W-:Y:S05]  /*ef00*/  BSYNC.RECONVERGENT B1 ;  /* 0x0000000000017941 */ /* 0x000fea0003800200 */
.L_x_44573:
        /* <DEDUP_REMOVED lines=37> */
.L_x_44640:
        /* <DEDUP_REMOVED lines=13> */
.L_x_44642:
[----:B------:R-:W-:Y:S05]  /*f230*/  BSYNC.RECONVERGENT B4 ;  /* 0x0000000000047941 */ /* 0x000fea0003800200 */
.L_x_44641:
        /* <DEDUP_REMOVED lines=61> */
.L_x_44639:
[----:B------:R-:W-:Y:S05]  /*f610*/  BSYNC.RECONVERGENT B3 ;  /* 0x0000000000037941 */ /* 0x000fea0003800200 */
.L_x_44638:
        /* <DEDUP_REMOVED lines=9> */
.L_x_44637:
[----:B------:R-:W-:Y:S05]  /*f6b0*/  BSYNC.RECONVERGENT B2 ;  /* 0x0000000000027941 */ /* 0x000fea0003800200 */
.L_x_44636:
        /* <DEDUP_REMOVED lines=17> */
.L_x_44647:
        /* <DEDUP_REMOVED lines=13> */
.L_x_44649:
[----:B------:R-:W-:Y:S05]  /*f8a0*/  BSYNC.RECONVERGENT B4 ;  /* 0x0000000000047941 */ /* 0x000fea0003800200 */
.L_x_44648:
        /* <DEDUP_REMOVED lines=61> */
.L_x_44646:
[----:B------:R-:W-:Y:S05]  /*fc80*/  BSYNC.RECONVERGENT B3 ;  /* 0x0000000000037941 */ /* 0x000fea0003800200 */
.L_x_44645:
        /* <DEDUP_REMOVED lines=9> */
.L_x_44644:
[----:B------:R-:W-:Y:S05]  /*fd20*/  BSYNC.RECONVERGENT B2 ;  /* 0x0000000000027941 */ /* 0x000fea0003800200 */
.L_x_44643:
        /* <DEDUP_REMOVED lines=17> */
.L_x_44654:
        /* <DEDUP_REMOVED lines=13> */
.L_x_44656:
[----:B------:R-:W-:Y:S05]  /*ff10*/  BSYNC.RECONVERGENT B4 ;  /* 0x0000000000047941 */ /* 0x000fea0003800200 */
.L_x_44655:
        /* <DEDUP_REMOVED lines=61> */
.L_x_44653:
[----:B------:R-:W-:Y:S05]  /*102f0*/  BSYNC.RECONVERGENT B3 ;  /* 0x0000000000037941 */ /* 0x000fea0003800200 */
.L_x_44652:
        /* <DEDUP_REMOVED lines=9> */
.L_x_44651:
[----:B------:R-:W-:Y:S05]  /*10390*/  BSYNC.RECONVERGENT B2 ;  /* 0x0000000000027941 */ /* 0x000fea0003800200 */
.L_x_44650:
        /* <DEDUP_REMOVED lines=16> */
.L_x_44660:
        /* <DEDUP_REMOVED lines=13> */
.L_x_44662:
[----:B------:R-:W-:Y:S05]  /*10570*/  BSYNC.RECONVERGENT B3 ;  /* 0x0000000000037941 */ /* 0x000fea0003800200 */
.L_x_44661:
        /* <DEDUP_REMOVED lines=61> */
.L_x_44659:
[----:B------:R-:W-:Y:S05]  /*10950*/  BSYNC.RECONVERGENT B2 ;  /* 0x0000000000027941 */ /* 0x000fea0003800200 */
.L_x_44658:
        /* <DEDUP_REMOVED lines=10> */
.L_x_44635:
        /* <DEDUP_REMOVED lines=21> */
.L_x_44667:
        /* <DEDUP_REMOVED lines=13> */
.L_x_44669:
[----:B------:R-:W-:Y:S05]  /*10c20*/  BSYNC.RECONVERGENT B4 ;  /* 0x0000000000047941 */ /* 0x000fea0003800200 */
.L_x_44668:
        /* <DEDUP_REMOVED lines=61> */
.L_x_44666:
[----:B------:R-:W-:Y:S05]  /*11000*/  BSYNC.RECONVERGENT B3 ;  /* 0x0000000000037941 */ /* 0x000fea0003800200 */
.L_x_44665:
        /* <DEDUP_REMOVED lines=9> */
.L_x_44664:
[----:B------:R-:W-:Y:S05]  /*110a0*/  BSYNC.RECONVERGENT B2 ;  /* 0x0000000000027941 */ /* 0x000fea0003800200 */
.L_x_44663:
        /* <DEDUP_REMOVED lines=17> */
.L_x_44674:
        /* <DEDUP_REMOVED lines=13> */
.L_x_44676:
[----:B------:R-:W-:Y:S05]  /*11290*/  BSYNC.RECONVERGENT B4 ;  /* 0x0000000000047941 */ /* 0x000fea0003800200 */
.L_x_44675:
        /* <DEDUP_REMOVED lines=61> */
.L_x_44673:
[----:B------:R-:W-:Y:S05]  /*11670*/  BSYNC.RECONVERGENT B3 ;  /* 0x0000000000037941 */ /* 0x000fea0003800200 */
.L_x_44672:
        /* <DEDUP_REMOVED lines=9> */
.L_x_44671:
[----:B------:R-:W-:Y:S05]  /*11710*/  BSYNC.RECONVERGENT B2 ;  /* 0x0000000000027941 */ /* 0x000fea0003800200 */
.L_x_44670:
        /* <DEDUP_REMOVED lines=17> */
.L_x_44681:
        /* <DEDUP_REMOVED lines=13> */
.L_x_44683:
[----:B------:R-:W-:Y:S05]  /*11900*/  BSYNC.RECONVERGENT B4 ;  /* 0x0000000000047941 */ /* 0x000fea0003800200 */
.L_x_44682:
        /* <DEDUP_REMOVED lines=61> */
.L_x_44680:
[----:B------:R-:W-:Y:S05]  /*11ce0*/  BSYNC.RECONVERGENT B3 ;  /* 0x0000000000037941 */ /* 0x000fea0003800200 */
.L_x_44679:
        /* <DEDUP_REMOVED lines=9> */
.L_x_44678:
[----:B------:R-:W-:Y:S05]  /*11d80*/  BSYNC.RECONVERGENT B2 ;  /* 0x0000000000027941 */ /* 0x000fea0003800200 */
.L_x_44677:
        /* <DEDUP_REMOVED lines=16> */
.L_x_44686:
        /* <DEDUP_REMOVED lines=13> */
.L_x_44688:
[----:B------:R-:W-:Y:S05]  /*11f60*/  BSYNC.RECONVERGENT B3 ;  /* 0x0000000000037941 */ /* 0x000fea0003800200 */
.L_x_44687:
        /* <DEDUP_REMOVED lines=61> */
.L_x_44685:
[----:B------:R-:W-:Y:S05]  /*12340*/  BSYNC.RECONVERGENT B2 ;  /* 0x0000000000027941 */ /* 0x000fea0003800200 */
.L_x_44684:
        /* <DEDUP_REMOVED lines=9> */
.L_x_44657:
[----:B------:R-:W-:Y:S05]  /*123e0*/  BSYNC.RECONVERGENT B0 ;  /* 0x0000000000007941 */ /* 0x000fea0003800200 */
.L_x_44634:
        /* <DEDUP_REMOVED lines=17> */
.L_x_44690:
[----:B------:R-:W-:Y:S05]  /*12500*/  BSYNC.RECONVERGENT B0 ;  /* 0x0000000000007941 */ /* 0x000fea0003800200 */
.L_x_44689:
[----:B------:R-:W-:Y:S01]  /*12510*/  VIADD R175, R175, 0x20 ;  /* 0x00000020afaf7836 */ /* 0x000fe20000000000 */
[----:B------:R-:W-:-:S07]  /*12520*/  IADD3 R0, PT, PT, R0, 0x20, RZ ;  /* 0x0000002000007810 */ /* 0x000fce0007ffe0ff */
.L_x_44633:
[----:B------:R-:W-:Y:S05]  /*12530*/  BSYNC.RECONVERGENT B1 ;  /* 0x0000000000017941 */ /* 0x000fea0003800200 */
.L_x_44632:
        /* <DEDUP_REMOVED lines=37> */
.L_x_44699:
        /* <DEDUP_REMOVED lines=13> */
.L_x_44701:
[----:B------:R-:W-:Y:S05]  /*12860*/  BSYNC.RECONVERGENT B4 ;  /* 0x0000000000047941 */ /* 0x000fea0003800200 */
.L_x_44700:
        /* <DEDUP_REMOVED lines=61> */
.L_x_44698:
[----:B------:R-:W-:Y:S05]  /*12c40*/  BSYNC.RECONVERGENT B3 ;  /* 0x0000000000037941 */ /* 0x000fea0003800200 */
.L_x_44697:
        /* <DEDUP_REMOVED lines=9> */
.L_x_44696:
[----:B------:R-:W-:Y:S05]  /*12ce0*/  BSYNC.RECONVERGENT B2 ;  /* 0x0000000000027941 */ /* 0x000fea0003800200 */
.L_x_44695:
        /* <DEDUP_REMOVED lines=17> */
.L_x_44706:
        /* <DEDUP_REMOVED lines=13> */
.L_x_44708:
[----:B------:R-:W-:Y:S05]  /*12ed0*/  BSYNC.RECONVERGENT B4 ;  /* 0x0000000000047941 */ /* 0x000fea0003800200 */
.L_x_44707:
        /* <DEDUP_REMOVED lines=61> */
.L_x_44705:
[----:B------:R-:W-:Y:S05]  /*132b0*/  BSYNC.RECONVERGENT B3 ;  /* 0x0000000000037941 */ /* 0x000fea0003800200 */
.L_x_44704:
        /* <DEDUP_REMOVED lines=9> */
.L_x_44703:
[----:B------:R-:W-:Y:S05]  /*13350*/  BSYNC.RECONVERGENT B2 ;  /* 0x0000000000027941 */ /* 0x000fea0003800200 */
.L_x_44702:
        /* <DEDUP_REMOVED lines=17> */
.L_x_44713:
        /* <DEDUP_REMOVED lines=13> */
.L_x_44715:
[----:B------:R-:W-:Y:S05]  /*13540*/  BSYNC.RECONVERGENT B4 ;  /* 0x0000000000047941 */ /* 0x000fea0003800200 */
.L_x_44714:
        /* <DEDUP_REMOVED lines=61> */
.L_x_44712:
[----:B------:R-:W-:Y:S05]  /*13920*/  BSYNC.RECONVERGENT B3 ;  /* 0x0000000000037941 */ /* 0x000fea0003800200 */
.L_x_44711:
        /* <DEDUP_REMOVED lines=9> */
.L_x_44710:
[----:B------:R-:W-:Y:S05]  /*139c0*/  BSYNC.RECONVERGENT B2 ;  /* 0x0000000000027941 */ /* 0x000fea0003800200 */
.L_x_44709:
        /* <DEDUP_REMOVED lines=16> */
.L_x_44719:
        /* <DEDUP_REMOVED lines=13> */
.L_x_44721:
[----:B------:R-:W-:Y:S05]  /*13ba0*/  BSYNC.RECONVERGENT B3 ;  /* 0x0000000000037941 */ /* 0x000fea0003800200 */
.L_x_44720:
        /* <DEDUP_REMOVED lines=61> */
.L_x_44718:
[----:B------:R-:W-:Y:S05]  /*13f80*/  BSYNC.RECONVERGENT B2 ;  /* 0x0000000000027941 */ /* 0x000fea0003800200 */
.L_x_44717:
        /* <DEDUP_REMOVED lines=10> */
.L_x_44694:
        /* <DEDUP_REMOVED lines=21> */
.L_x_44726:
        /* <DEDUP_REMOVED lines=13> */
.L_x_44728:
[----:B------:R-:W-:Y:S05]  /*14250*/  BSYNC.RECONVERGENT B4 ;  /* 0x0000000000047941 */ /* 0x000fea0003800200 */
.L_x_44727:
        /* <DEDUP_REMOVED lines=61> */
.L_x_44725:
[----:B------:R-:W-:Y:S05]  /*14630*/  BSYNC.RECONVERGENT B3 ;  /* 0x0000000000037941 */ /* 0x000fea0003800200 */
.L_x_44724:
        /* <DEDUP_REMOVED lines=9> */
.L_x_44723:
[----:B------:R-:W-:Y:S05]  /*146d0*/  BSYNC.RECONVERGENT B2 ;  /* 0x0000000000027941 */ /* 0x000fea0003800200 */
.L_x_44722:
        /* <DEDUP_REMOVED lines=17> */
.L_x_44733:
        /* <DEDUP_REMOVED lines=13> */
.L_x_44735:
[----:B------:R-:W-:Y:S05]  /*148c0*/  BSYNC.RECONVERGENT B4 ;  /* 0x0000000000047941 */ /* 0x000fea0003800200 */
.L_x_44734:
        /* <DEDUP_REMOVED lines=61> */
.L_x_44732:
[----:B------:R-:W-:Y:S05]  /*14ca0*/  BSYNC.RECONVERGENT B3 ;  /* 0x0000000000037941 */ /* 0x000fea0003800200 */
.L_x_44731:
        /* <DEDUP_REMOVED lines=9> */
.L_x_44730:
[----:B------:R-:W-:Y:S05]  /*14d40*/  BSYNC.RECONVERGENT B2 ;  /* 0x0000000000027941 */ /* 0x000fea0003800200 */
.L_x_44729:
        /* <DEDUP_REMOVED lines=17> */
.L_x_44740:
        /* <DEDUP_REMOVED lines=13> */
.L_x_44742:
[----:B------:R-:W-:Y:S05]  /*14f30*/  BSYNC.RECONVERGENT B4 ;  /* 0x0000000000047941 */ /* 0x000fea0003800200 */
.L_x_44741:
        /* <DEDUP_REMOVED lines=61> */
.L_x_44739:
[----:B------:R-:W-:Y:S05]  /*15310*/  BSYNC.RECONVERGENT B3 ;  /* 0x0000000000037941 */ /* 0x000fea0003800200 */
.L_x_44738:
        /* <DEDUP_REMOVED lines=9> */
.L_x_44737:
[----:B------:R-:W-:Y:S05]  /*153b0*/  BSYNC.RECONVERGENT B2 ;  /* 0x0000000000027941 */ /* 0x000fea0003800200 */
.L_x_44736:
        /* <DEDUP_REMOVED lines=16> */
.L_x_44745:
        /* <DEDUP_REMOVED lines=13> */
.L_x_44747:
[----:B------:R-:W-:Y:S05]  /*15590*/  BSYNC.RECONVERGENT B3 ;  /* 0x0000000000037941 */ /* 0x000fea0003800200 */
.L_x_44746:
        /* <DEDUP_REMOVED lines=61> */
.L_x_44744:
[----:B------:R-:W-:Y:S05]  /*15970*/  BSYNC.RECONVERGENT B2 ;  /* 0x0000000000027941 */ /* 0x000fea0003800200 */
.L_x_44743:
        /* <DEDUP_REMOVED lines=9> */
.L_x_44716:
[----:B------:R-:W-:Y:S05]  /*15a10*/  BSYNC.RECONVERGENT B0 ;  /* 0x0000000000007941 */ /* 0x000fea0003800200 */
.L_x_44693:
        /* <DEDUP_REMOVED lines=17> */
.L_x_44749:
[----:B------:R-:W-:Y:S05]  /*15b30*/  BSYNC.RECONVERGENT B0 ;  /* 0x0000000000007941 */ /* 0x000fea0003800200 */
.L_x_44748:
[----:B------:R-:W-:Y:S01]  /*15b40*/  IADD3 R175, PT, PT, R175, 0x20, RZ ;  /* 0x00000020afaf7810 */ /* 0x000fe20007ffe0ff */
[----:B------:R-:W-:-:S07]  /*15b50*/  VIADD R0, R0, 0x20 ;  /* 0x0000002000007836 */ /* 0x000fce0000000000 */
.L_x_44692:
[----:B------:R-:W-:Y:S05]  /*15b60*/  BSYNC.RECONVERGENT B1 ;  /* 0x0000000000017941 */ /* 0x000fea0003800200 */
.L_x_44691:
        /* <DEDUP_REMOVED lines=37> */
.L_x_44758:
        /* <DEDUP_REMOVED lines=13> */
.L_x_44760:
[----:B------:R-:W-:Y:S05]  /*15e90*/  BSYNC.RECONVERGENT B4 ;  /* 0x0000000000047941 */ /* 0x000fea0003800200 */
.L_x_44759:
        /* <DEDUP_REMOVED lines=61> */
.L_x_44757:
[----:B------:R-:W-:Y:S05]  /*16270*/  BSYNC.RECONVERGENT B3 ;  /* 0x0000000000037941 */ /* 0x000fea0003800200 */
.L_x_44756:
        /* <DEDUP_REMOVED lines=9> */
.L_x_44755:
[----:B------:R-:W-:Y:S05]  /*16310*/  BSYNC.RECONVERGENT B2 ;  /* 0x0000000000027941 */ /* 0x000fea0003800200 */
.L_x_44754:
        /* <DEDUP_REMOVED lines=17> */
.L_x_44765:
        /* <DEDUP_REMOVED lines=13> */
.L_x_44767:
[----:B------:R-:W-:Y:S05]  /*16500*/  BSYNC.RECONVERGENT B4 ;  /* 0x0000000000047941 */ /* 0x000fea0003800200 */
.L_x_44766:
        /* <DEDUP_REMOVED lines=61> */
.L_x_44764:
[----:B------:R-:W-:Y:S05]  /*168e0*/  BSYNC.RECONVERGENT B3 ;  /* 0x0000000000037941 */ /* 0x000fea0003800200 */
.L_x_44763:
        /* <DEDUP_REMOVED lines=9> */
.L_x_44762:
[----:B------:R-:W-:Y:S05]  /*16980*/  BSYNC.RECONVERGENT B2 ;  /* 0x0000000000027941 */ /* 0x000fea0003800200 */
.L_x_44761:
        /* <DEDUP_REMOVED lines=17> */
.L_x_44772:
        /* <DEDUP_REMOVED lines=13> */
.L_x_44774:
[----:B------:R-:W-:Y:S05]  /*16b70*/  BSYNC.RECONVERGENT B4 ;  /* 0x0000000000047941 */ /* 0x000fea0003800200 */
.L_x_44773:
        /* <DEDUP_REMOVED lines=61> */
.L_x_44771:
[----:B------:R-:W-:Y:S05]  /*16f50*/  BSYNC.RECONVERGENT B3 ;  /* 0x0000000000037941 */ /* 0x000fea0003800200 */
.L_x_44770:
        /* <DEDUP_REMOVED lines=9> */
.L_x_44769:
[----:B------:R-:W-:Y:S05]  /*16ff0*/  BSYNC.RECONVERGENT B2 ;  /* 0x0000000000027941 */ /* 0x000fea0003800200 */
.L_x_44768:
        /* <DEDUP_REMOVED lines=16> */
.L_x_44778:
        /* <DEDUP_REMOVED lines=13> */
.L_x_44780:
[----:B------:R-:W-:Y:S05]  /*171d0*/  BSYNC.RECONVERGENT B3 ;  /* 0x0000000000037941 */ /* 0x000fea0003800200 */
.L_x_44779:
        /* <DEDUP_REMOVED lines=61> */
.L_x_44777:
[----:B------:R-:W-:Y:S05]  /*175b0*/  BSYNC.RECONVERGENT B2 ;  /* 0x0000000000027941 */ /* 0x000fea0003800200 */
.L_x_44776:
        /* <DEDUP_REMOVED lines=10> */
.L_x_44753:
        /* <DEDUP_REMOVED lines=21> */
.L_x_44785:
        /* <DEDUP_REMOVED lines=13> */
.L_x_44787:
[----:B------:R-:W-:Y:S05]  /*17880*/  BSYNC.RECONVERGENT B4 ;  /* 0x0000000000047941 */ /* 0x000fea0003800200 */
.L_x_44786:
        /* <DEDUP_REMOVED lines=61> */
.L_x_44784:
[----:B------:R-:W-:Y:S05]  /*17c60*/  BSYNC.RECONVERGENT B3 ;  /* 0x0000000000037941 */ /* 0x000fea0003800200 */
.L_x_44783:
        /* <DEDUP_REMOVED lines=9> */
.L_x_44782:
[----:B------:R-:W-:Y:S05]  /*17d00*/  BSYNC.RECONVERGENT B2 ;  /* 0x0000000000027941 */ /* 0x000fea0003800200 */
.L_x_44781:
        /* <DEDUP_REMOVED lines=17> */
.L_x_44792:
        /* <DEDUP_REMOVED lines=13> */
.L_x_44794:
[----:B------:R-:W-:Y:S05]  /*17ef0*/  BSYNC.RECONVERGENT B4 ;  /* 0x0000000000047941 */ /* 0x000fea0003800200 */
.L_x_44793:
        /* <DEDUP_REMOVED lines=61> */
.L_x_44791:
[----:B------:R-:W-:Y:S05]  /*182d0*/  BSYNC.RECONVERGENT B3 ;  /* 0x0000000000037941 */ /* 0x000fea0003800200 */
.L_x_44790:
        /* <DEDUP_REMOVED lines=9> */
.L_x_44789:
[----:B------:R-:W-:Y:S05]  /*18370*/  BSYNC.RECONVERGENT B2 ;  /* 0x0000000000027941 */ /* 0x000fea0003800200 */
.L_x_44788:
        /* <DEDUP_REMOVED lines=17> */
.L_x_44799:
        /* <DEDUP_REMOVED lines=13> */
.L_x_44801:
[----:B------:R-:W-:Y:S05]  /*18560*/  BSYNC.RECONVERGENT B4 ;  /* 0x0000000000047941 */ /* 0x000fea0003800200 */
.L_x_44800:
        /* <DEDUP_REMOVED lines=61> */
.L_x_44798:
[----:B------:R-:W-:Y:S05]  /*18940*/  BSYNC.RECONVERGENT B3 ;  /* 0x0000000000037941 */ /* 0x000fea0003800200 */
.L_x_44797:
        /* <DEDUP_REMOVED lines=9> */
.L_x_44796:
[----:B------:R-:W-:Y:S05]  /*189e0*/  BSYNC.RECONVERGENT B2 ;  /* 0x0000000000027941 */ /* 0x000fea0003800200 */
.L_x_44795:
        /* <DEDUP_REMOVED lines=16> */
.L_x_44804:
        /* <DEDUP_REMOVED lines=13> */
.L_x_44806:
[----:B------:R-:W-:Y:S05]  /*18bc0*/  BSYNC.RECONVERGENT B3 ;  /* 0x0000000000037941 */ /* 0x000fea0003800200 */
.L_x_44805:
        /* <DEDUP_REMOVED lines=61> */
.L_x_44803:
[----:B------:R-:W-:Y:S05]  /*18fa0*/  BSYNC.RECONVERGENT B2 ;  /* 0x0000000000027941 */ /* 0x000fea0003800200 */
.L_x_44802:
        /* <DEDUP_REMOVED lines=9> */
.L_x_44775:
[----:B------:R-:W-:Y:S05]  /*19040*/  BSYNC.RECONVERGENT B0 ;  /* 0x0000000000007941 */ /* 0x000fea0003800200 */
.L_x_44752:
        /* <DEDUP_REMOVED lines=17> */
.L_x_44808:
[----:B------:R-:W-:Y:S05]  /*19160*/  BSYNC.RECONVERGENT B0 ;  /* 0x0000000000007941 */ /* 0x000fea0003800200 */
.L_x_44807:
[----:B------:R-:W-:Y:S01]  /*19170*/  VIADD R175, R175, 0x20 ;  /* 0x00000020afaf7836 */ /* 0x000fe20000000000 */
[----:B------:R-:W-:-:S07]  /*19180*/  IADD3 R0, PT, PT, R0, 0x20, RZ ;  /* 0x0000002000007810 */ /* 0x000fce0007ffe0ff */
.L_x_44751:
[----:B------:R-:W-:Y:S05]  /*19190*/  BSYNC.RECONVERGENT B1 ;  /* 0x0000000000017941 */ /* 0x000fea0003800200 */
.L_x_44750:
        /* <DEDUP_REMOVED lines=37> */
.L_x_44817:
        /* <DEDUP_REMOVED lines=13> */
.L_x_44819:
[----:B------:R-:W-:Y:S05]  /*194c0*/  BSYNC.RECONVERGENT B4 ;  /* 0x0000000000047941 */ /* 0x000fea0003800200 */
.L_x_44818:
        /* <DEDUP_REMOVED lines=61> */
.L_x_44816:
[----:B------:R-:W-:Y:S05]  /*198a0*/  BSYNC.RECONVERGENT B3 ;  /* 0x0000000000037941 */ /* 0x000fea0003800200 */
.L_x_44815:
        /* <DEDUP_REMOVED lines=9> */
.L_x_44814:
[----:B------:R-:W-:Y:S05]  /*19940*/  BSYNC.RECONVERGENT B2 ;  /* 0x0000000000027941 */ /* 0x000fea0003800200 */
.L_x_44813:
        /* <DEDUP_REMOVED lines=17> */
.L_x_44824:
        /* <DEDUP_REMOVED lines=13> */
.L_x_44826:
[----:B------:R-:W-:Y:S05]  /*19b30*/  BSYNC.RECONVERGENT B4 ;  /* 0x0000000000047941 */ /* 0x000fea0003800200 */
.L_x_44825:
        /* <DEDUP_REMOVED lines=61> */
.L_x_44823:
[----:B------:R-:W-:Y:S05]  /*19f10*/  BSYNC.RECONVERGENT B3 ;  /* 0x0000000000037941 */ /* 0x000fea0003800200 */
.L_x_44822:
        /* <DEDUP_REMOVED lines=9> */
.L_x_44821:
[----:B------:R-:W-:Y:S05]  /*19fb0*/  BSYNC.RECONVERGENT B2 ;  /* 0x0000000000027941 */ /* 0x000fea0003800200 */
.L_x_44820:
        /* <DEDUP_REMOVED lines=17> */
.L_x_44831:
        /* <DEDUP_REMOVED lines=13> */
.L_x_44833:
[----:B------:R-:W-:Y:S05]  /*1a1a0*/  BSYNC.RECONVERGENT B4 ;  /* 0x0000000000047941 */ /* 0x000fea0003800200 */
.L_x_44832:
        /* <DEDUP_REMOVED lines=61> */
.L_x_44830:
[----:B------:R-:W-:Y:S05]  /*1a580*/  BSYNC.RECONVERGENT B3 ;  /* 0x0000000000037941 */ /* 0x000fea0003800200 */
.L_x_44829:
        /* <DEDUP_REMOVED lines=9> */
.L_x_44828:
[----:B------:R-:W-:Y:S05]  /*1a620*/  BSYNC.RECONVERGENT B2 ;  /* 0x0000000000027941 */ /* 0x000fea0003800200 */
.L_x_44827:
        /* <DEDUP_REMOVED lines=16> */
.L_x_44837:
        /* <DEDUP_REMOVED lines=13> */
.L_x_44839:
[----:B------:R-:W-:Y:S05]  /*1a800*/  BSYNC.RECONVERGENT B3 ;  /* 0x0000000000037941 */ /* 0x000fea0003800200 */
.L_x_44838:
        /* <DEDUP_REMOVED lines=61> */
.L_x_44836:
[----:B------:R-:W-:Y:S05]  /*1abe0*/  BSYNC.RECONVERGENT B2 ;  /* 0x0000000000027941 */ /* 0x000fea0003800200 */
.L_x_44835:
        /* <DEDUP_REMOVED lines=10> */
.L_x_44812:
        /* <DEDUP_REMOVED lines=21> */
.L_x_44844:
        /* <DEDUP_REMOVED lines=13> */
.L_x_44846:
[----:B------:R-:W-:Y:S05]  /*1aeb0*/  BSYNC.RECONVERGENT B4 ;  /* 0x0000000000047941 */ /* 0x000fea0003800200 */
.L_x_44845:
        /* <DEDUP_REMOVED lines=61> */
.L_x_44843:
[----:B------:R-:W-:Y:S05]  /*1b290*/  BSYNC.RECONVERGENT B3 ;  /* 0x0000000000037941 */ /* 0x000fea0003800200 */
.L_x_44842:
        /* <DEDUP_REMOVED lines=9> */
.L_x_44841:
[----:B------:R-:W-:Y:S05]  /*1b330*/  BSYNC.RECONVERGENT B2 ;  /* 0x0000000000027941 */ /* 0x000fea0003800200 */
.L_x_44840:
        /* <DEDUP_REMOVED lines=17> */
.L_x_44851:
        /* <DEDUP_REMOVED lines=13> */
.L_x_44853:
[----:B------:R-:W-:Y:S05]  /*1b520*/  BSYNC.RECONVERGENT B4 ;  /* 0x0000000000047941 */ /* 0x000fea0003800200 */
.L_x_44852:
        /* <DEDUP_REMOVED lines=61> */
.L_x_44850:
[----:B------:R-:W-:Y:S05]  /*1b900*/  BSYNC.RECONVERGENT B3 ;  /* 0x0000000000037941 */ /* 0x000fea0003800200 */
.L_x_44849:
        /* <DEDUP_REMOVED lines=9> */
.L_x_44848:
[----:B------:R-:W-:Y:S05]  /*1b9a0*/  BSYNC.RECONVERGENT B2 ;  /* 0x0000000000027941 */ /* 0x000fea0003800200 */
.L_x_44847:
        /* <DEDUP_REMOVED lines=17> */
.L_x_44858:
        /* <DEDUP_REMOVED lines=13> */
.L_x_44860:
[----:B------:R-:W-:Y:S05]  /*1bb90*/  BSYNC.RECONVERGENT B4 ;  /* 0x0000000000047941 */ /* 0x000fea0003800200 */
.L_x_44859:
        /* <DEDUP_REMOVED lines=61> */
.L_x_44857:
[----:B------:R-:W-:Y:S05]  /*1bf70*/  BSYNC.RECONVERGENT B3 ;  /* 0x0000000000037941 */ /* 0x000fea0003800200 */
.L_x_44856:
        /* <DEDUP_REMOVED lines=9> */
.L_x_44855:
[----:B------:R-:W-:Y:S05]  /*1c010*/  BSYNC.RECONVERGENT B2 ;  /* 0x0000000000027941 */ /* 0x000fea0003800200 */
.L_x_44854:
        /* <DEDUP_REMOVED lines=16> */
.L_x_44863:
        /* <DEDUP_REMOVED lines=13> */
.L_x_44865:
[----:B------:R-:W-:Y:S05]  /*1c1f0*/  BSYNC.RECONVERGENT B3 ;  /* 0x0000000000037941 */ /* 0x000fea0003800200 */
.L_x_44864:
        /* <DEDUP_REMOVED lines=61> */
.L_x_44862:
[----:B------:R-:W-:Y:S05]  /*1c5d0*/  BSYNC.RECONVERGENT B2 ;  /* 0x0000000000027941 */ /* 0x000fea0003800200 */
.L_x_44861:
        /* <DEDUP_REMOVED lines=9> */
.L_x_44834:
[----:B------:R-:W-:Y:S05]  /*1c670*/  BSYNC.RECONVERGENT B0 ;  /* 0x0000000000007941 */ /* 0x000fea0003800200 */
.L_x_44811:
        /* <DEDUP_REMOVED lines=17> */
.L_x_44867:
[----:B------:R-:W-:Y:S05]  /*1c790*/  BSYNC.RECONVERGENT B0 ;  /* 0x0000000000007941 */ /* 0x000fea0003800200 */
.L_x_44866:
[----:B------:R-:W-:Y:S01]  /*1c7a0*/  IADD3 R175, PT, PT, R175, 0x20, RZ ;  /* 0x00000020afaf7810 */ /* 0x000fe20007ffe0ff */
[----:B------:R-:W-:-:S07]  /*1c7b0*/  VIADD R0, R0, 0x20 ;  /* 0x0000002000007836 */ /* 0x000fce0000000000 */
.L_x_44810:
[----:B------:R-:W-:Y:S05]  /*1c7c0*/  BSYNC.RECONVERGENT B1 ;  /* 0x0000000000017941 */ /* 0x000fea0003800200 */
.L_x_44809:
        /* <DEDUP_REMOVED lines=37> */
.L_x_44876:
        /* <DEDUP_REMOVED lines=13> */
.L_x_44878:
[----:B------:R-:W-:Y:S05]  /*1caf0*/  BSYNC.RECONVERGENT B4 ;  /* 0x0000000000047941 */ /* 0x000fea0003800200 */
.L_x_44877:
        /* <DEDUP_REMOVED lines=61> */
.L_x_44875:
[----:B------:R-:W-:Y:S05]  /*1ced0*/  BSYNC.RECONVERGENT B3 ;  /* 0x0000000000037941 */ /* 0x000fea0003800200 */
.L_x_44874:
        /* <DEDUP_REMOVED lines=9> */
.L_x_44873:
[----:B------:R-:W-:Y:S05]  /*1cf70*/  BSYNC.RECONVERGENT B2 ;  /* 0x0000000000027941 */ /* 0x000fea0003800200 */
.L_x_44872:
        /* <DEDUP_REMOVED lines=17> */
.L_x_44883:
        /* <DEDUP_REMOVED lines=13> */
.L_x_44885:
[----:B------:R-:W-:Y:S05]  /*1d160*/  BSYNC.RECONVERGENT B4 ;  /* 0x0000000000047941 */ /* 0x000fea0003800200 */
.L_x_44884:
        /* <DEDUP_REMOVED lines=61> */
.L_x_44882:
[----:B------:R-:W-:Y:S05]  /*1d540*/  BSYNC.RECONVERGENT B3 ;  /* 0x0000000000037941 */ /* 0x000fea0003800200 */
.L_x_44881:
        /* <DEDUP_REMOVED lines=9> */
.L_x_44880:
[----:B------:R-:W-:Y:S05]  /*1d5e0*/  BSYNC.RECONVERGENT B2 ;  /* 0x0000000000027941 */ /* 0x000fea0003800200 */
.L_x_44879:
        /* <DEDUP_REMOVED lines=17> */
.L_x_44890:
        /* <DEDUP_REMOVED lines=13> */
.L_x_44892:
[----:B------:R-:W-:Y:S05]  /*1d7d0*/  BSYNC.RECONVERGENT B4 ;  /* 0x0000000000047941 */ /* 0x000fea0003800200 */
.L_x_44891:
        /* <DEDUP_REMOVED lines=61> */
.L_x_44889:
[----:B------:R-:W-:Y:S05]  /*1dbb0*/  BSYNC.RECONVERGENT B3 ;  /* 0x0000000000037941 */ /* 0x000fea0003800200 */
.L_x_44888:
        /* <DEDUP_REMOVED lines=9> */
.L_x_44887:
[----:B------:R-:W-:Y:S05]  /*1dc50*/  BSYNC.RECONVERGENT B2 ;  /* 0x0000000000027941 */ /* 0x000fea0003800200 */
.L_x_44886:
        /* <DEDUP_REMOVED lines=16> */
.L_x_44896:
        /* <DEDUP_REMOVED lines=13> */
.L_x_44898:
[----:B------:R-:W-:Y:S05]  /*1de30*/  BSYNC.RECONVERGENT B3 ;  /* 0x0000000000037941 */ /* 0x000fea0003800200 */
.L_x_44897:
        /* <DEDUP_REMOVED lines=61> */
.L_x_44895:
[----:B------:R-:W-:Y:S05]  /*1e210*/  BSYNC.RECONVERGENT B2 ;  /* 0x0000000000027941 */ /* 0x000fea0003800200 */
.L_x_44894:
        /* <DEDUP_REMOVED lines=10> */
.L_x_44871:
        /* <DEDUP_REMOVED lines=21> */
.L_x_44903:
        /* <DEDUP_REMOVED lines=13> */
.L_x_44905:
[----:B------:R-:W-:Y:S05]  /*1e4e0*/  BSYNC.RECONVERGENT B4 ;  /* 0x0000000000047941 */ /* 0x000fea0003800200 */
.L_x_44904:
        /* <DEDUP_REMOVED lines=61> */
.L_x_44902:
[----:B------:R-:W-:Y:S05]  /*1e8c0*/  BSYNC.RECONVERGENT B3 ;  /* 0x0000000000037941 */ /* 0x000fea0003800200 */
.L_x_44901:
        /* <DEDUP_REMOVED lines=9> */
.L_x_44900:
[----:B------:R-:W-:Y:S05]  /*1e960*/  BSYNC.RECONVERGENT B2 ;  /* 0x0000000000027941 */ /* 0x000fea0003800200 */
.L_x_44899:
        /* <DEDUP_REMOVED lines=17> */
.L_x_44910:
        /* <DEDUP_REMOVED lines=13> */
.L_x_44912:
[----:B------:R-:W-:Y:S05]  /*1eb50*/  BSYNC.RECONVERGENT B4 ;  /* 0x0000000000047941 */ /* 0x000fea0003800200 */
.L_x_44911:
        /* <DEDUP_REMOVED lines=61> */
.L_x_44909:
[----:B------:R-:W-:Y:S05]  /*1ef30*/  BSYNC.RECONVERGENT B3 ;  /* 0x0000000000037941 */ /* 0x000fea0003800200 */
.L_x_44908:
        /* <DEDUP_REMOVED lines=9> */
.L_x_44907:
[----:B------:R-:W-:Y:S05]  /*1efd0*/  BSYNC.RECONVERGENT B2 ;  /* 0x0000000000027941 */ /* 0x000fea0003800200 */
.L_x_44906:
        /* <DEDUP_REMOVED lines=17> */
.L_x_44917:
        /* <DEDUP_REMOVED lines=13> */
.L_x_44919:
[----:B------:R-:W-:Y:S05]  /*1f1c0*/  BSYNC.RECONVERGENT B4 ;  /* 0x0000000000047941 */ /* 0x000fea0003800200 */
.L_x_44918:
        /* <DEDUP_REMOVED lines=61> */
.L_x_44916:
[----:B------:R-:W-:Y:S05]  /*1f5a0*/  BSYNC.RECONVERGENT B3 ;  /* 0x0000000000037941 */ /* 0x000fea0003800200 */
.L_x_44915:
        /* <DEDUP_REMOVED lines=9> */
.L_x_44914:
[----:B------:R-:W-:Y:S05]  /*1f640*/  BSYNC.RECONVERGENT B2 ;  /* 0x0000000000027941 */ /* 0x000fea0003800200 */
.L_x_44913:
        /* <DEDUP_REMOVED lines=16> */
.L_x_44922:
        /* <DEDUP_REMOVED lines=13> */
.L_x_44924:
[----:B------:R-:W-:Y:S05]  /*1f820*/  BSYNC.RECONVERGENT B3 ;  /* 0x0000000000037941 */ /* 0x000fea0003800200 */
.L_x_44923:
        /* <DEDUP_REMOVED lines=61> */
.L_x_44921:
[----:B------:R-:W-:Y:S05]  /*1fc00*/  BSYNC.RECONVERGENT B2 ;  /* 0x0000000000027941 */ /* 0x000fea0003800200 */
.L_x_44920:
        /* <DEDUP_REMOVED lines=9> */
.L_x_44893:
[----:B------:R-:W-:Y:S05]  /*1fca0*/  BSYNC.RECONVERGENT B0 ;  /* 0x0000000000007941 */ /* 0x000fea0003800200 */
.L_x_44870:
        /* <DEDUP_REMOVED lines=17> */
.L_x_44926:
[----:B------:R-:W-:Y:S05]  /*1fdc0*/  BSYNC.RECONVERGENT B0 ;  /* 0x0000000000007941 */ /* 0x000fea0003800200 */
.L_x_44925:
[----:B------:R-:W-:Y:S01]  /*1fdd0*/  VIADD R175, R175, 0x20 ;  /* 0x00000020afaf7836 */ /* 0x000fe20000000000 */
[----:B------:R-:W-:-:S07]  /*1fde0*/  IADD3 R0, PT, PT, R0, 0x20, RZ ;  /* 0x0000002000007810 */ /* 0x000fce0007ffe0ff */
.L_x_44869:
[----:B------:R-:W-:Y:S05]  /*1fdf0*/  BSYNC.RECONVERGENT B1 ;  /* 0x0000000000017941 */ /* 0x000fea0003800200 */
.L_x_44868:
        /* <DEDUP_REMOVED lines=37> */
.L_x_44935:
        /* <DEDUP_REMOVED lines=13> */
.L_x_44937:
[----:B------:R-:W-:Y:S05]  /*20120*/  BSYNC.RECONVERGENT B4 ;  /* 0x0000000000047941 */ /* 0x000fea0003800200 */
.L_x_44936:
        /* <DEDUP_REMOVED lines=61> */
.L_x_44934:
[----:B------:R-:W-:Y:S05]  /*20500*/  BSYNC.RECONVERGENT B3 ;  /* 0x0000000000037941 */ /* 0x000fea0003800200 */
.L_x_44933:
        /* <DEDUP_REMOVED lines=9> */
.L_x_44932:
[----:B------:R-:W-:Y:S05]  /*205a0*/  BSYNC.RECONVERGENT B2 ;  /* 0x0000000000027941 */ /* 0x000fea0003800200 */
.L_x_44931:
        /* <DEDUP_REMOVED lines=17> */
.L_x_44942:
        /* <DEDUP_REMOVED lines=13> */
.L_x_44944:
[----:B------:R-:W-:Y:S05]  /*20790*/  BSYNC.RECONVERGENT B4 ;  /* 0x0000000000047941 */ /* 0x000fea0003800200 */
.L_x_44943:
        /* <DEDUP_REMOVED lines=61> */
.L_x_44941:
[----:B------:R-:W-:Y:S05]  /*20b70*/  BSYNC.RECONVERGENT B3 ;  /* 0x0000000000037941 */ /* 0x000fea0003800200 */
.L_x_44940:
        /* <DEDUP_REMOVED lines=9> */
.L_x_44939:
[----:B------:R-:W-:Y:S05]  /*20c10*/  BSYNC.RECONVERGENT B2 ;  /* 0x0000000000027941 */ /* 0x000fea0003800200 */
.L_x_44938:
        /* <DEDUP_REMOVED lines=17> */
.L_x_44949:
        /* <DEDUP_REMOVED lines=13> */
.L_x_44951:
[----:B------:R-:W-:Y:S05]  /*20e00*/  BSYNC.RECONVERGENT B4 ;  /* 0x0000000000047941 */ /* 0x000fea0003800200 */
.L_x_44950:
        /* <DEDUP_REMOVED lines=61> */
.L_x_44948:
[----:B------:R-:W-:Y:S05]  /*211e0*/  BSYNC.RECONVERGENT B3 ;  /* 0x0000000000037941 */ /* 0x000fea0003800200 */
.L_x_44947:
        /* <DEDUP_REMOVED lines=9> */
.L_x_44946:
[----:B------:R-:W-:Y:S05]  /*21280*/  BSYNC.RECONVERGENT B2 ;  /* 0x0000000000027941 */ /* 0x000fea0003800200 */
.L_x_44945:
        /* <DEDUP_REMOVED lines=20> */
.L_x_44955:
        /* <DEDUP_REMOVED lines=13> */
.L_x_44957:
[----:B------:R-:W-:Y:S05]  /*214a0*/  BSYNC.RECONVERGENT B3 ;  /* 0x0000000000037941 */ /* 0x000fea0003800200 */
.L_x_44956:
        /* <DEDUP_REMOVED lines=59> */
[----:B------:R-:W-:Y:S02]  /*21860*/  LOP3.LUT R180, R171, R180, R197, 0x96, !PT ;  /* 0x000000b4abb47212 */ /* 0x000fe400078e96c5 */
[----:B------:R-:W-:-:S07]  /*21870*/  MOV R171, R192 ;  /* 0x000000c000ab7202 */ /* 0x000fce0000000f00 */
.L_x_44954:
[----:B------:R-:W-:Y:S05]  /*21880*/  BSYNC.RECONVERGENT B2 ;  /* 0x0000000000027941 */ /* 0x000fea0003800200 */
.L_x_44953:
        /* <DEDUP_REMOVED lines=10> */
.L_x_44930:
        /* <DEDUP_REMOVED lines=21> */
.L_x_44962:
        /* <DEDUP_REMOVED lines=13> */
.L_x_44964:
[----:B------:R-:W-:Y:S05]  /*21b50*/  BSYNC.RECONVERGENT B4 ;  /* 0x0000000000047941 */ /* 0x000fea0003800200 */
.L_x_44963:
        /* <DEDUP_REMOVED lines=61> */
.L_x_44961:
[----:B------:R-:W-:Y:S05]  /*21f30*/  BSYNC.RECONVERGENT B3 ;  /* 0x0000000000037941 */ /* 0x000fea0003800200 */
.L_x_44960:
        /* <DEDUP_REMOVED lines=9> */
.L_x_44959:
[----:B------:R-:W-:Y:S05]  /*21fd0*/  BSYNC.RECONVERGENT B2 ;  /* 0x0000000000027941 */ /* 0x000fea0003800200 */
.L_x_44958:
        /* <DEDUP_REMOVED lines=17> */
.L_x_44969:
        /* <DEDUP_REMOVED lines=13> */
.L_x_44971:
[----:B------:R-:W-:Y:S05]  /*221c0*/  BSYNC.RECONVERGENT B4 ;  /* 0x0000000000047941 */ /* 0x000fea0003800200 */
.L_x_44970:
        /* <DEDUP_REMOVED lines=61> */
.L_x_44968:
[----:B------:R-:W-:Y:S05]  /*225a0*/  BSYNC.RECONVERGENT B3 ;  /* 0x0000000000037941 */ /* 0x000fea0003800200 */
.L_x_44967:
        /* <DEDUP_REMOVED lines=9> */
.L_x_44966:
[----:B------:R-:W-:Y:S05]  /*22640*/  BSYNC.RECONVERGENT B2 ;  /* 0x0000000000027941 */ /* 0x000fea0003800200 */
.L_x_44965:
        /* <DEDUP_REMOVED lines=17> */
.L_x_44976:
        /* <DEDUP_REMOVED lines=13> */
.L_x_44978:
[----:B------:R-:W-:Y:S05]  /*22830*/  BSYNC.RECONVERGENT B4 ;  /* 0x0000000000047941 */ /* 0x000fea0003800200 */
.L_x_44977:
[----:B------:R-:W-:Y:S01]  /*22840*/  IMAD.WIDE.U32 R180, R182, -0x326172a9, RZ ;  /* 0xcd9e8d57b6b47825 */ /* 0x000fe200078e00ff */
[----:B------:R-:W-:Y:S02]  /*22850*/  LOP3.LUT R198, R185, R171, R3, 0x96, !PT ;  /* 0x000000abb9c67212 */ /* 0x000fe400078e9603 */
[C---:B------:R-:W-:Y:S01]  /*22860*/  IADD3 R171, PT, PT, R2.reuse, -0x61c88647, RZ ;  /* 0x9e3779b902ab7810 */ /* 0x040fe20007ffe0ff */
[----:B------:R-:W-:Y:S01]  /*22870*/  VIADD R183, R2, 0x3c6ef372 ;  /* 0x3c6ef37202b77836 */ /* 0x000fe20000000000 */
[----:B0-----:R-:W-:Y:S01]  /*22880*/  LOP3.LUT R196, R179, R181, R2, 0x96, !PT ;  /* 0x000000b5b3c47212 */ /* 0x001fe200078e9602 */
        /* <DEDUP_REMOVED lines=56> */
.L_x_44975:
[----:B------:R-:W-:Y:S05]  /*22c10*/  BSYNC.RECONVERGENT B3 ;  /* 0x0000000000037941 */ /* 0x000fea0003800200 */
.L_x_44974:
        /* <DEDUP_REMOVED lines=9> */
.L_x_44973:
[----:B------:R-:W-:Y:S05]  /*22cb0*/  BSYNC.RECONVERGENT B2 ;  /* 0x0000000000027941 */ /* 0x000fea0003800200 */
.L_x_44972:
        /* <DEDUP_REMOVED lines=20> */
.L_x_44981:
        /* <DEDUP_REMOVED lines=13> */
.L_x_44983:
[----:B------:R-:W-:Y:S05]  /*22ed0*/  BSYNC.RECONVERGENT B3 ;  /* 0x0000000000037941 */ /* 0x000fea0003800200 */
.L_x_44982:
        /* <DEDUP_REMOVED lines=61> */
.L_x_44980:
[----:B------:R-:W-:Y:S05]  /*232b0*/  BSYNC.RECONVERGENT B2 ;  /* 0x0000000000027941 */ /* 0x000fea0003800200 */
.L_x_44979:
        /* <DEDUP_REMOVED lines=9> */
.L_x_44952:
[----:B------:R-:W-:Y:S05]  /*23350*/  BSYNC.RECONVERGENT B0 ;  /* 0x0000000000007941 */ /* 0x000fea0003800200 */
.L_x_44929:
[----:B01----:R-:W0:Y:S02]  /*23360*/  LDC.64 R196, c[0x0][0x3a8] ;  /* 0x0000ea00ffc47b82 */ /* 0x003e240000000a00 */
[----:B0-----:R-:W-:-:S05]  /*23370*/  IMAD.WIDE.U32 R174, R175, 0x10, R196 ;  /* 0x00000010afae7825 */ /* 0x001fca00078e00c4 */
[----:B------:R2:W-:Y:S01]  /*23380*/  STG.E.128 desc[UR6][R174.64], R168 ;  /* 0x000000a8ae007986 */ /* 0x0005e2000c101d06 */
[----:B------:R-:W-:Y:S05]  /*23390*/  @!P0 BRA `(.L_x_44928) ;  /* 0x00000000002c8947 */ /* 0x000fea0003800000 */
[----:B--2---:R-:W0:Y:S01]  /*233a0*/  LDC.64 R174, c[0x0][0x3b0] ;  /* 0x0000ec00ffae7b82 */ /* 0x004e220000000a00 */
        /* <DEDUP_REMOVED lines=10> */
.L_x_44928:
[----:B------:R-:W-:Y:S05]  /*23450*/  BSYNC.RECONVERGENT B1 ;  /* 0x0000000000017941 */ /* 0x000fea0003800200 */
.L_x_44927:
[----:B------:R-:W-:Y:S01]  /*23460*/  FADD.FTZ R0, RZ, R132 ;  /* 0x00000084ff007221 */ /* 0x000fe20000010000 */
[C---:B------:R-:W-:Y:S01]  /*23470*/  ISETP.GT.U32.AND P4, PT, R177.reuse, 0x3f, PT ;  /* 0x0000003fb100780c */ /* 0x040fe20003f84070 */
[----:B--23--:R-:W2:Y:S01]  /*23480*/  S2R R174, SR_TID.X ;  /* 0x0000000000ae7919 */ /* 0x00cea20000002100 */
        /* <DEDUP_REMOVED lines=10> */
[----:B-1----:R-:W-:-:S05]  /*23530*/  FSEL R191, R0, RZ, P5 ;  /* 0x000000ff00bf7208 */ /* 0x002fca0002800000 */
        /* <DEDUP_REMOVED lines=46> */
[----:B--2---:R-:W-:Y:S02]  /*23820*/  LOP3.LUT P6, RZ, R174, 0x1f, RZ, 0xc0, !PT ;  /* 0x0000001faeff7812 */ /* 0x004fe400078cc0ff */
[----:B------:R-:W-:-:S11]  /*23830*/  LOP3.LUT R194, R194, 0xffffffbf, RZ, 0xc0, !PT ;  /* 0xffffffbfc2c27812 */ /* 0x000fd600078ec0ff */
[----:B------:R-:W-:Y:S01]  /*23840*/  @P6 LOP3.LUT R194, R194, 0x40, RZ, 0xfc, !PT ;  /* 0x00000040c2c26812 */ /* 0x000fe200078efcff */
[----:B------:R-:W-:Y:S06]  /*23850*/  BRA.DIV UR13, `(.L_x_44984) ;  /* 0x000000160d307947 */ /* 0x000fec000b800000 */
[----:B------:R-:W1:Y:S01]  /*23860*/  SHFL.BFLY PT, R0, R191, 0x1, 0x1f ;  /* 0x0c201f00bf007f89 */ /* 0x000e6200000e0000 */
[----:B------:R-:W-:Y:S01]  /*23870*/  LOP3.LUT P6, RZ, R194, 0x8, RZ, 0xc0, !PT ;  /* 0x00000008c2ff7812 */ /* 0x000fe200078cc0ff */
[----:B-1----:R-:W-:-:S05]  /*23880*/  FADD.FTZ R192, R191, R0 ;  /* 0x00000000bfc07221 */ /* 0x002fca0000010000 */
[----:B------:R-:W1:Y:S02]  /*23890*/  SHFL.BFLY PT, R175, R192, 0x2, 0x1f ;  /* 0x0c401f00c0af7f89 */ /* 0x000e6400000e0000 */
[----:B-1----:R-:W-:-:S05]  /*238a0*/  FADD.FTZ R195, R192, R175 ;  /* 0x000000afc0c37221 */ /* 0x002fca0000010000 */
        /* <DEDUP_REMOVED lines=101> */
.L_x_45017:
        /* <DEDUP_REMOVED lines=42> */
.L_x_44988:
[----:B------:R-:W-:Y:S05]  /*241a0*/  BSYNC.RECONVERGENT B1 ;  /* 0x0000000000017941 */ /* 0x000fea0003800200 */
.L_x_44987:
        /* <DEDUP_REMOVED lines=19> */
.L_x_44990:
[----:B------:R-:W-:Y:S05]  /*242e0*/  BSYNC.RECONVERGENT B1 ;  /* 0x0000000000017941 */ /* 0x000fea0003800200 */
.L_x_44989:
        /* <DEDUP_REMOVED lines=19> */
.L_x_44992:
[----:B------:R-:W-:Y:S05]  /*24420*/  BSYNC.RECONVERGENT B1 ;  /* 0x0000000000017941 */ /* 0x000fea0003800200 */
.L_x_44991:
        /* <DEDUP_REMOVED lines=19> */
.L_x_44994:
[----:B------:R-:W-:Y:S05]  /*24560*/  BSYNC.RECONVERGENT B1 ;  /* 0x0000000000017941 */ /* 0x000fea0003800200 */
.L_x_44993:
        /* <DEDUP_REMOVED lines=19> */
.L_x_44996:
[----:B------:R-:W-:Y:S05]  /*246a0*/  BSYNC.RECONVERGENT B1 ;  /* 0x0000000000017941 */ /* 0x000fea0003800200 */
.L_x_44995:
        /* <DEDUP_REMOVED lines=19> */
.L_x_44998:
[----:B------:R-:W-:Y:S05]  /*247e0*/  BSYNC.RECONVERGENT B1 ;  /* 0x0000000000017941 */ /* 0x000fea0003800200 */
.L_x_44997:
        /* <DEDUP_REMOVED lines=19> */
.L_x_45000:
[----:B------:R-:W-:Y:S05]  /*24920*/  BSYNC.RECONVERGENT B1 ;  /* 0x0000000000017941 */ /* 0x000fea0003800200 */
.L_x_44999:
        /* <DEDUP_REMOVED lines=19> */
.L_x_45002:
[----:B------:R-:W-:Y:S05]  /*24a60*/  BSYNC.RECONVERGENT B1 ;  /* 0x0000000000017941 */ /* 0x000fea0003800200 */
.L_x_45001:
        /* <DEDUP_REMOVED lines=19> */
.L_x_45004:
[----:B------:R-:W-:Y:S05]  /*24ba0*/  BSYNC.RECONVERGENT B1 ;  /* 0x0000000000017941 */ /* 0x000fea0003800200 */
.L_x_45003:
        /* <DEDUP_REMOVED lines=17> */
.L_x_44986:
[----:B------:R-:W-:Y:S05]  /*24cc0*/  BSYNC.RECONVERGENT B0 ;  /* 0x0000000000007941 */ /* 0x000fea0003800200 */
.L_x_44985:
[----:B01234-:R-:W0:Y:S02]  /*24cd0*/  LDC.64 R172, c[0x0][0x380] ;  /* 0x0000e000ffac7b82 */ /* 0x01fe240000000a00 */
[----:B0-----:R-:W-:-:S05]  /*24ce0*/  IMAD R178, R172, 0x4, R178 ;  /* 0x00000004acb27824 */ /* 0x001fca00078e02b2 */
[----:B------:R-:W-:-:S13]  /*24cf0*/  ISETP.GE.AND P0, PT, R178, R173, PT ;  /* 0x000000adb200720c */ /* 0x000fda0003f06270 */
[----:B------:R-:W-:Y:S05]  /*24d00*/  @!P0 BRA `(.L_x_45005) ;  /* 0xfffffdc400fc8947 */ /* 0x000fea000383ffff */
[----:B------:R-:W-:Y:S05]  /*24d10*/  EXIT ;  /* 0x000000000000794d */ /* 0x000fea0003800000 */
.L_x_44984:
        /* <DEDUP_REMOVED lines=8> */
.L_x_45007:
[----:B------:R-:W-:Y:S05]  /*24da0*/  BSYNC B0 ;  /* 0x0000000000007941 */ /* 0x000fea0003800000 */
.L_x_45006:
        /* <DEDUP_REMOVED lines=9> */
.L_x_45008:
[----:B------:R-:W-:Y:S02]  /*24e40*/  IMAD.MOV.U32 R200, RZ, RZ, 0x4 ;  /* 0x00000004ffc87424 */ /* 0x000fe400078e00ff */
[----:B------:R-:W-:-:S04]  /*24e50*/  IMAD.MOV.U32 R175, RZ, RZ, R199 ;  /* 0x000000ffffaf7224 */ /* 0x000fc800078e00c7 */
[----:B------:R-:W-:-:S05]  /*24e60*/  FADD.FTZ R195, R192, R175 ;  /* 0x000000afc0c37221 */ /* 0x000fca0000010000 */
[----:B------:R-:W-:-:S07]  /*24e70*/  MOV R201, R195 ;  /* 0x000000c300c97202 */ /* 0x000fce0000000f00 */
[----:B------:R-:W-:Y:S05]  /*24e80*/  WARPSYNC.COLLECTIVE R198, `(.L_x_45009) ;  /* 0x00000000c6087348 */ /* 0x000fea0003c00000 */
[----:B------:R0:W1:Y:S02]  /*24e90*/  SHFL.BFLY P6, R199, R201, R200, R203 ;  /* 0x0c0000c8c9c77389 */ /* 0x00006400000c00cb */
[----:B01----:R-:W-:Y:S05]  /*24ea0*/  ENDCOLLECTIVE ;  /* 0x000000000000791b */ /* 0x003fea0003800000 */
.L_x_45009:
[----:B------:R-:W-:Y:S01]  /*24eb0*/  HFMA2 R200, -RZ, RZ, 0, 4.76837158203125e-07 ;  /* 0x00000008ffc87431 */ /* 0x000fe200000001ff */
[----:B------:R-:W-:-:S05]  /*24ec0*/  MOV R0, R199 ;  /* 0x000000c700007202 */ /* 0x000fca0000000f00 */
[----:B------:R-:W-:-:S04]  /*24ed0*/  FADD.FTZ R196, R195, R0 ;  /* 0x00000000c3c47221 */ /* 0x000fc80000010000 */
[----:B------:R-:W-:-:S07]  /*24ee0*/  IMAD.MOV.U32 R201, RZ, RZ, R196 ;  /* 0x000000ffffc97224 */ /* 0x000fce00078e00c4 */
[----:B------:R-:W-:Y:S05]  /*24ef0*/  WARPSYNC.COLLECTIVE R198, `(.L_x_45010) ;  /* 0x00000000c6087348 */ /* 0x000fea0003c00000 */
[----:B------:R0:W1:Y:S02]  /*24f00*/  SHFL.BFLY P6, R199, R201, R200, R203 ;  /* 0x0c0000c8c9c77389 */ /* 0x00006400000c00cb */
[----:B01----:R-:W-:Y:S05]  /*24f10*/  ENDCOLLECTIVE ;  /* 0x000000000000791b */ /* 0x003fea0003800000 */
.L_x_45010:
        /* <DEDUP_REMOVED lines=8> */
.L_x_45011:
        /* <DEDUP_REMOVED lines=93> */
.L_x_45012:
[----:B------:R-:W-:Y:S02]  /*25570*/  IMAD.MOV.U32 R200, RZ, RZ, 0x2 ;  /* 0x00000002ffc87424 */ /* 0x000fe400078e00ff */
[----:B------:R-:W-:-:S04]  /*25580*/  IMAD.MOV.U32 R195, RZ, RZ, R199 ;  /* 0x000000ffffc37224 */ /* 0x000fc800078e00c7 */
[----:B------:R-:W-:-:S05]  /*25590*/  FADD.FTZ R195, R0, R195 ;  /* 0x000000c300c37221 */ /* 0x000fca0000010000 */
[----:B------:R-:W-:-:S07]  /*255a0*/  MOV R201, R195 ;  /* 0x000000c300c97202 */ /* 0x000fce0000000f00 */
[----:B------:R-:W-:Y:S05]  /*255b0*/  WARPSYNC.COLLECTIVE R198, `(.L_x_45013) ;  /* 0x00000000c6087348 */ /* 0x000fea0003c00000 */
[----:B------:R0:W1:Y:S02]  /*255c0*/  SHFL.BFLY P6, R199, R201, R200, R203 ;  /* 0x0c0000c8c9c77389 */ /* 0x00006400000c00cb */
[----:B01----:R-:W-:Y:S05]  /*255d0*/  ENDCOLLECTIVE ;  /* 0x000000000000791b */ /* 0x003fea0003800000 */
.L_x_45013:
[----:B------:R-:W-:Y:S01]  /*255e0*/  HFMA2 R200, -RZ, RZ, 0, 2.384185791015625e-07 ;  /* 0x00000004ffc87431 */ /* 0x000fe200000001ff */
[----:B------:R-:W-:-:S05]  /*255f0*/  MOV R192, R199 ;  /* 0x000000c700c07202 */ /* 0x000fca0000000f00 */
[----:B------:R-:W-:-:S04]  /*25600*/  FADD.FTZ R192, R195, R192 ;  /* 0x000000c0c3c07221 */ /* 0x000fc80000010000 */
[----:B------:R-:W-:-:S07]  /*25610*/  IMAD.MOV.U32 R201, RZ, RZ, R192 ;  /* 0x000000ffffc97224 */ /* 0x000fce00078e00c0 */
[----:B------:R-:W-:Y:S05]  /*25620*/  WARPSYNC.COLLECTIVE R198, `(.L_x_45014) ;  /* 0x00000000c6087348 */ /* 0x000fea0003c00000 */
[----:B------:R0:W1:Y:S02]  /*25630*/  SHFL.BFLY P6, R199, R201, R200, R203 ;  /* 0x0c0000c8c9c77389 */ /* 0x00006400000c00cb */
[----:B01----:R-:W-:Y:S05]  /*25640*/  ENDCOLLECTIVE ;  /* 0x000000000000791b */ /* 0x003fea0003800000 */
.L_x_45014:
[----:B------:R-:W-:Y:S02]  /*25650*/  IMAD.MOV.U32 R200, RZ, RZ, 0x8 ;  /* 0x00000008ffc87424 */ /* 0x000fe400078e00ff */
[----:B------:R-:W-:-:S04]  /*25660*/  IMAD.MOV.U32 R197, RZ, RZ, R199 ;  /* 0x000000ffffc57224 */ /* 0x000fc800078e00c7 */
[----:B------:R-:W-:-:S05]  /*25670*/  FADD.FTZ R197, R192, R197 ;  /* 0x000000c5c0c57221 */ /* 0x000fca0000010000 */
[----:B------:R-:W-:-:S07]  /*25680*/  MOV R201, R197 ;  /* 0x000000c500c97202 */ /* 0x000fce0000000f00 */
[----:B------:R-:W-:Y:S05]  /*25690*/  WARPSYNC.COLLECTIVE R198, `(.L_x_45015) ;  /* 0x00000000c6087348 */ /* 0x000fea0003c00000 */
[----:B------:R0:W1:Y:S02]  /*256a0*/  SHFL.BFLY P6, R199, R201, R200, R203 ;  /* 0x0c0000c8c9c77389 */ /* 0x00006400000c00cb */
[----:B01----:R-:W-:Y:S05]  /*256b0*/  ENDCOLLECTIVE ;  /* 0x000000000000791b */ /* 0x003fea0003800000 */
.L_x_45015:
[----:B------:R-:W-:Y:S01]  /*256c0*/  HFMA2 R200, -RZ, RZ, 0, 9.5367431640625e-07 ;  /* 0x00000010ffc87431 */ /* 0x000fe200000001ff */
[----:B------:R-:W-:-:S05]  /*256d0*/  MOV R196, R199 ;  /* 0x000000c700c47202 */ /* 0x000fca0000000f00 */
[----:B------:R-:W-:-:S04]  /*256e0*/  FADD.FTZ R196, R197, R196 ;  /* 0x000000c4c5c47221 */ /* 0x000fc80000010000 */
[----:B------:R-:W-:-:S07]  /*256f0*/  IMAD.MOV.U32 R201, RZ, RZ, R196 ;  /* 0x000000ffffc97224 */ /* 0x000fce00078e00c4 */
[----:B------:R-:W-:Y:S05]  /*25700*/  WARPSYNC.COLLECTIVE R198, `(.L_x_45016) ;  /* 0x00000000c6087348 */ /* 0x000fea0003c00000 */
[----:B------:R0:W1:Y:S02]  /*25710*/  SHFL.BFLY P6, R199, R201, R200, R203 ;  /* 0x0c0000c8c9c77389 */ /* 0x00006400000c00cb */
[----:B01----:R-:W-:Y:S05]  /*25720*/  ENDCOLLECTIVE ;  /* 0x000000000000791b */ /* 0x003fea0003800000 */
.L_x_45016:
[----:B------:R-:W-:Y:S05]  /*25730*/  BRA `(.L_x_45017) ;  /* 0xffffffe400f07947 */ /* 0x000fea000383ffff */
.L_x_45018:
        /* <DEDUP_REMOVED lines=12> */
.L_x_45926:


//--------------------- .text._ZN10layer_norm13ln_fwd_kernelINS_13Kernel_traitsIfffffjLj1280ELj1ELj4ELj1ELj16ENS_18Kernel_traits_baseILj1280EfffffjLj128EEEEELb1ELb1ELb1ELb1EEEvNS_9FwdParamsE --------------------------
	.section	.text._ZN10layer_norm13ln_fwd_kernelINS_13Kernel_traitsIfffffjLj1280ELj1ELj4ELj1ELj16ENS_18Kernel_traits_baseILj1280EfffffjLj128EEEEELb1ELb1ELb1ELb1EEEvNS_9FwdParamsE,"ax",@progbits
	.align	128
        .global         _ZN10layer_norm13ln_fwd_kernelINS_13Kernel_traitsIfffffjLj1280ELj1ELj4ELj1ELj16ENS_18Kernel_traits_baseILj1280EfffffjLj128EEEEELb1ELb1ELb1ELb1EEEvNS_9FwdParamsE
        .type           _ZN10layer_norm13ln_fwd_kernelINS_13Kernel_traitsIfffffjLj1280ELj1ELj4ELj1ELj16ENS_18Kernel_traits_baseILj1280EfffffjLj128EEEEELb1ELb1ELb1ELb1EEEvNS_9FwdParamsE,@function
        .size           _ZN10layer_norm13ln_fwd_kernelINS_13Kernel_traitsIfffffjLj1280ELj1ELj4ELj1ELj16ENS_18Kernel_traits_baseILj1280EfffffjLj128EEEEELb1ELb1ELb1ELb1EEEvNS_9FwdParamsE,(.L_x_45927 - _ZN10layer_norm13ln_fwd_kernelINS_13Kernel_traitsIfffffjLj1280ELj1ELj4ELj1ELj16ENS_18Kernel_traits_baseILj1280EfffffjLj128EEEEELb1ELb1ELb1ELb1EEEvNS_9FwdParamsE)
        .other          _ZN10layer_norm13ln_fwd_kernelINS_13Kernel_traitsIfffffjLj1280ELj1ELj4ELj1ELj16ENS_18Kernel_traits_baseILj1280EfffffjLj128EEEEELb1ELb1ELb1ELb1EEEvNS_9FwdParamsE,@"STO_CUDA_ENTRY STV_DEFAULT"
_ZN10layer_norm13ln_fwd_kernelINS_13Kernel_traitsIfffffjLj1280ELj1ELj4ELj1ELj16ENS_18Kernel_traits_baseILj1280EfffffjLj128EEEEELb1ELb1ELb1ELb1EEEvNS_9FwdParamsE:
.text._ZN10layer_norm13ln_fwd_kernelINS_13Kernel_traitsIfffffjLj1280ELj1ELj4ELj1ELj16ENS_18Kernel_traits_baseILj1280EfffffjLj128EEEEELb1ELb1ELb1ELb1EEEvNS_9FwdParamsE:
        /* <DEDUP_REMOVED lines=65> */
.L_x_45019:
        /* <DEDUP_REMOVED lines=44> */
.L_x_45020:
        /* <DEDUP_REMOVED lines=90> */
.L_x_45594:
[----:B------:R-:W0:Y:S08]  /*0c70*/  LDC.64 R168, c[0x0][0x3f0] ;  /* 0x0000fc00ffa87b82 */ /* 0x000e300000000a00 */
[----:B------:R-:W1:Y:S08]  /*0c80*/  LDC R188, c[0x0][0x388] ;  /* 0x0000e200ffbc7b82 */ /* 0x000e700000000800 */
[----:B------:R-:W2:Y:S01]  /*0c90*/  LDC.64 R132, c[0x0][0x3f8] ;  /* 0x0000fe00ff847b82 */ /* 0x000ea20000000a00 */
[----:B0-----:R-:W-:-:S06]  /*0ca0*/  IMAD.WIDE R168, R173, 0x4, R168 ;  /* 0x00000004ada87825 */ /* 0x001fcc00078e02a8 */
[----:B------:R-:W3:Y:S01]  /*0cb0*/  LDG.E R168, desc[UR6][R168.64] ;  /* 0x00000006a8a87981 */ /* 0x000ee2000c1e1900 */
[----:B--2---:R-:W-:-:S05]  /*0cc0*/  IMAD.WIDE R132, R173, 0x4, R132 ;  /* 0x00000004ad847825 */ /* 0x004fca00078e0284 */
[----:B-----5:R0:W5:Y:S01]  /*0cd0*/  LDG.E R189, desc[UR6][R132.64] ;  /* 0x0000000684bd7981 */ /* 0x020162000c1e1900 */
[----:B---3--:R-:W-:-:S13]  /*0ce0*/  ISETP.GE.AND P1, PT, R168, 0x1, PT ;  /* 0x00000001a800780c */ /* 0x008fda0003f26270 */
[----:B------:R-:W2:Y:S01]  /*0cf0*/  @P1 LDC.64 R134, c[0x0][0x390] ;  /* 0x0000e400ff861b82 */ /* 0x000ea20000000a00 */
[----:B------:R-:W-:-:S04]  /*0d00*/  @P1 VIADD R137, R168, 0xffffffff ;  /* 0xffffffffa8891836 */ /* 0x000fc80000000000 */
[----:B-1----:R-:W-:-:S05]  /*0d10*/  @P1 IMAD R137, R137, R188, RZ ;  /* 0x000000bc89891224 */ /* 0x002fca00078e02ff */
[----:B------:R-:W-:-:S04]  /*0d20*/  @P1 SHF.R.S32.HI R0, RZ, 0x1f, R137 ;  /* 0x0000001fff001819 */ /* 0x000fc80000011489 */
[----:B------:R-:W-:Y:S01]  /*0d30*/  @P1 LEA.HI R137, R0, R137, RZ, 0x2 ;  /* 0x0000008900891211 */ /* 0x000fe200078f10ff */
[----:B------:R-:W-:-:S03]  /*0d40*/  IMAD.MOV.U32 R0, RZ, RZ, RZ ;  /* 0x000000ffff007224 */ /* 0x000fc600078e00ff */
        /* <DEDUP_REMOVED lines=36> */
.L_x_45027:
        /* <DEDUP_REMOVED lines=13> */
.L_x_45029:
[----:B------:R-:W-:Y:S05]  /*1060*/  BSYNC.RECONVERGENT B3 ;  /* 0x0000000000037941 */ /* 0x000fea0003800200 */
.L_x_45028:
        /* <DEDUP_REMOVED lines=60> */
.L_x_45026:
[----:B------:R-:W-:Y:S05]  /*1430*/  BSYNC.RECONVERGENT B2 ;  /* 0x0000000000027941 */ /* 0x000fea0003800200 */
.L_x_45025:
        /* <DEDUP_REMOVED lines=9> */
.L_x_45024:
[----:B------:R-:W-:Y:S05]  /*14d0*/  BSYNC.RECONVERGENT B1 ;  /* 0x0000000000017941 */ /* 0x000fea0003800200 */
.L_x_45023:
        /* <DEDUP_REMOVED lines=17> */
.L_x_45034:
        /* <DEDUP_REMOVED lines=13> */
.L_x_45036:
[----:B------:R-:W-:Y:S05]  /*16c0*/  BSYNC.RECONVERGENT B3 ;  /* 0x0000000000037941 */ /* 0x000fea0003800200 */
.L_x_45035:
        /* <DEDUP_REMOVED lines=61> */
.L_x_45033:
[----:B------:R-:W-:Y:S05]  /*1aa0*/  BSYNC.RECONVERGENT B2 ;  /* 0x0000000000027941 */ /* 0x000fea0003800200 */
.L_x_45032:
        /* <DEDUP_REMOVED lines=9> */
.L_x_45031:
[----:B------:R-:W-:Y:S05]  /*1b40*/  BSYNC.RECONVERGENT B1 ;  /* 0x0000000000017941 */ /* 0x000fea0003800200 */
.L_x_45030:
        /* <DEDUP_REMOVED lines=17> */
.L_x_45041:
        /* <DEDUP_REMOVED lines=13> */
.L_x_45043:
[----:B------:R-:W-:Y:S05]  /*1d30*/  BSYNC.RECONVERGENT B3 ;  /* 0x0000000000037941 */ /* 0x000fea0003800200 */
.L_x_45042:
        /* <DEDUP_REMOVED lines=61> */
.L_x_45040:
[----:B------:R-:W-:Y:S05]  /*2110*/  BSYNC.RECONVERGENT B2 ;  /* 0x0000000000027941 */ /* 0x000fea0003800200 */
.L_x_45039:
        /* <DEDUP_REMOVED lines=9> */
.L_x_45038:
[----:B------:R-:W-:Y:S05]  /*21b0*/  BSYNC.RECONVERGENT B1 ;  /* 0x0000000000017941 */ /* 0x000fea0003800200 */
.L_x_45037:
        /* <DEDUP_REMOVED lines=16> */
.L_x_45047:
        /* <DEDUP_REMOVED lines=13> */
.L_x_45049:
[----:B------:R-:W-:Y:S05]  /*2390*/  BSYNC.RECONVERGENT B2 ;  /* 0x0000000000027941 */ /* 0x000fea0003800200 */
.L_x_45048:
        /* <DEDUP_REMOVED lines=61> */
.L_x_45046:
[----:B------:R-:W-:Y:S05]  /*2770*/  BSYNC.RECONVERGENT B1 ;  /* 0x0000000000017941 */ /* 0x000fea0003800200 */
.L_x_45045:
        /* <DEDUP_REMOVED lines=10> */
.L_x_45022:
        /* <DEDUP_REMOVED lines=21> */
.L_x_45054:
        /* <DEDUP_REMOVED lines=13> */
.L_x_45056:
[----:B------:R-:W-:Y:S05]  /*2a40*/  BSYNC.RECONVERGENT B3 ;  /* 0x0000000000037941 */ /* 0x000fea0003800200 */
.L_x_45055:
        /* <DEDUP_REMOVED lines=59> */
[----:B------:R-:W-:-:S07]  /*2e00*/  IMAD.MOV.U32 R132, RZ, RZ, R184 ;  /* 0x000000ffff847224 */ /* 0x000fce00078e00b8 */
.L_x_45053:
[----:B------:R-:W-:Y:S05]  /*2e10*/  BSYNC.RECONVERGENT B2 ;  /* 0x0000000000027941 */ /* 0x000fea0003800200 */
.L_x_45052:
        /* <DEDUP_REMOVED lines=9> */
.L_x_45051:
[----:B------:R-:W-:Y:S05]  /*2eb0*/  BSYNC.RECONVERGENT B1 ;  /* 0x0000000000017941 */ /* 0x000fea0003800200 */
.L_x_45050:
        /* <DEDUP_REMOVED lines=17> */
.L_x_45061:
        /* <DEDUP_REMOVED lines=13> */
.L_x_45063:
[----:B------:R-:W-:Y:S05]  /*30a0*/  BSYNC.RECONVERGENT B3 ;  /* 0x0000000000037941 */ /* 0x000fea0003800200 */
.L_x_45062:
        /* <DEDUP_REMOVED lines=61> */
.L_x_45060:
[----:B------:R-:W-:Y:S05]  /*3480*/  BSYNC.RECONVERGENT B2 ;  /* 0x0000000000027941 */ /* 0x000fea0003800200 */
.L_x_45059:
        /* <DEDUP_REMOVED lines=9> */
.L_x_45058:
[----:B------:R-:W-:Y:S05]  /*3520*/  BSYNC.RECONVERGENT B1 ;  /* 0x0000000000017941 */ /* 0x000fea0003800200 */
.L_x_45057:
        /* <DEDUP_REMOVED lines=17> */
.L_x_45068:
        /* <DEDUP_REMOVED lines=13> */
.L_x_45070:
[----:B------:R-:W-:Y:S05]  /*3710*/  BSYNC.RECONVERGENT B3 ;  /* 0x0000000000037941 */ /* 0x000fea0003800200 */
.L_x_45069:
        /* <DEDUP_REMOVED lines=61> */
.L_x_45067:
[----:B------:R-:W-:Y:S05]  /*3af0*/  BSYNC.RECONVERGENT B2 ;  /* 0x0000000000027941 */ /* 0x000fea0003800200 */
.L_x_45066:
        /* <DEDUP_REMOVED lines=9> */
.L_x_45065:
[----:B------:R-:W-:Y:S05]  /*3b90*/  BSYNC.RECONVERGENT B1 ;  /* 0x0000000000017941 */ /* 0x000fea0003800200 */
.L_x_45064:
        /* <DEDUP_REMOVED lines=16> */
.L_x_45073:
        /* <DEDUP_REMOVED lines=13> */
.L_x_45075:
[----:B------:R-:W-:Y:S05]  /*3d70*/  BSYNC.RECONVERGENT B2 ;  /* 0x0000000000027941 */ /* 0x000fea0003800200 */
.L_x_45074:
        /* <DEDUP_REMOVED lines=61> */
.L_x_45072:
[----:B------:R-:W-:Y:S05]  /*4150*/  BSYNC.RECONVERGENT B1 ;  /* 0x0000000000017941 */ /* 0x000fea0003800200 */
.L_x_45071:
        /* <DEDUP_REMOVED lines=9> */
.L_x_45044:
[----:B------:R-:W-:Y:S05]  /*41f0*/  BSYNC.RECONVERGENT B0 ;  /* 0x0000000000007941 */ /* 0x000fea0003800200 */
.L_x_45021:
[----:B------:R-:W0:Y:S01]  /*4200*/  LDC.64 R186, c[0x0][0x3a8] ;  /* 0x0000ea00ffba7b82 */ /* 0x000e220000000a00 */
[----:B------:R-:W-:Y:S01]  /*4210*/  @P1 VIADD R145, R0, 0x20 ;  /* 0x0000002000911836 */ /* 0x000fe20000000000 */
[----:B------:R-:W-:Y:S01]  /*4220*/  BSSY.RECONVERGENT B0, `(.L_x_45076) ;  /* 0x0000014000007945 */ /* 0x000fe20003800200 */
[----:B------:R-:W-:-:S05]  /*4230*/  @P0 VIADD R147, R169, 0x20 ;  /* 0x00000020a9930836 */ /* 0x000fca0000000000 */
        /* <DEDUP_REMOVED lines=18> */
.L_x_45077:
[----:B------:R-:W-:Y:S05]  /*4360*/  BSYNC.RECONVERGENT B0 ;  /* 0x0000000000007941 */ /* 0x000fea0003800200 */
.L_x_45076:
[----:B-----5:R2:W5:Y:S04]  /*4370*/  @P1 LDG.E.128 R124, desc[UR6][R140.64] ;  /* 0x000000068c7c1981 */ /* 0x020568000c1e1d00 */
[----:B------:R2:W5:Y:S01]  /*4380*/  @P0 LDG.E.128 R128, desc[UR6][R142.64] ;  /* 0x000000068e800981 */ /* 0x000562000c1e1d00 */
[----:B------:R-:W-:Y:S04]  /*4390*/  BSSY.RECONVERGENT B0, `(.L_x_45078) ;  /* 0x000033e000007945 */ /* 0x000fe80003800200 */
[----:B------:R-:W-:Y:S05]  /*43a0*/  @!P0 BRA `(.L_x_45079) ;  /* 0x00000018007c8947 */ /* 0x000fea0003800000 */
[----:B------:R-:W-:Y:S01]  /*43b0*/  ISETP.GT.AND P2, PT, R168, RZ, PT ;  /* 0x000000ffa800720c */ /* 0x000fe20003f44270 */
[----:B------:R-:W-:Y:S01]  /*43c0*/  BSSY.RECONVERGENT B1, `(.L_x_45080) ;  /* 0x0000069000017945 */ /* 0x000fe20003800200 */
[----:B--2---:R-:W-:Y:S01]  /*43d0*/  IMAD.MOV.U32 R140, RZ, RZ, R139 ;  /* 0x000000ffff8c7224 */ /* 0x004fe200078e008b */
[----:B01---5:R-:W-:Y:S01]  /*43e0*/  MOV R136, R128 ;  /* 0x0000008000887202 */ /* 0x023fe20000000f00 */
[----:B------:R-:W-:-:S09]  /*43f0*/  IMAD.MOV.U32 R142, RZ, RZ, R138 ;  /* 0x000000ffff8e7224 */ /* 0x000fd200078e008a */
        /* <DEDUP_REMOVED lines=17> */
.L_x_45084:
        /* <DEDUP_REMOVED lines=13> */
.L_x_45086:
[----:B------:R-:W-:Y:S05]  /*45e0*/  BSYNC.RECONVERGENT B3 ;  /* 0x0000000000037941 */ /* 0x000fea0003800200 */
.L_x_45085:
        /* <DEDUP_REMOVED lines=56> */
[----:B------:R-:W-:-:S04]  /*4970*/  IMAD.WIDE.U32 R142, R139, -0x2daee0ad, RZ ;  /* 0xd2511f538b8e7825 */ /* 0x000fc800078e00ff */
[----:B------:R-:W-:Y:S01]  /*4980*/  IMAD.MOV.U32 R140, RZ, RZ, RZ ;  /* 0x000000ffff8c7224 */ /* 0x000fe200078e00ff */
[----:B------:R-:W-:Y:S02]  /*4990*/  LOP3.LUT R177, R177, R136, R143, 0x96, !PT ;  /* 0x00000088b1b17212 */ /* 0x000fe400078e968f */
[----:B------:R-:W-:-:S07]  /*49a0*/  MOV R136, R138 ;  /* 0x0000008a00887202 */ /* 0x000fce0000000f00 */
.L_x_45083:
[----:B------:R-:W-:Y:S05]  /*49b0*/  BSYNC.RECONVERGENT B2 ;  /* 0x0000000000027941 */ /* 0x000fea0003800200 */
.L_x_45082:
        /* <DEDUP_REMOVED lines=9> */
.L_x_45081:
[----:B------:R-:W-:Y:S05]  /*4a50*/  BSYNC.RECONVERGENT B1 ;  /* 0x0000000000017941 */ /* 0x000fea0003800200 */
.L_x_45080:
        /* <DEDUP_REMOVED lines=17> */
.L_x_45091:
        /* <DEDUP_REMOVED lines=13> */
.L_x_45093:
[----:B------:R-:W-:Y:S05]  /*4c40*/  BSYNC.RECONVERGENT B3 ;  /* 0x0000000000037941 */ /* 0x000fea0003800200 */
.L_x_45092:
        /* <DEDUP_REMOVED lines=61> */
.L_x_45090:
[----:B------:R-:W-:Y:S05]  /*5020*/  BSYNC.RECONVERGENT B2 ;  /* 0x0000000000027941 */ /* 0x000fea0003800200 */
.L_x_45089:
        /* <DEDUP_REMOVED lines=9> */
.L_x_45088:
[----:B------:R-:W-:Y:S05]  /*50c0*/  BSYNC.RECONVERGENT B1 ;  /* 0x0000000000017941 */ /* 0x000fea0003800200 */
.L_x_45087:
        /* <DEDUP_REMOVED lines=17> */
.L_x_45098:
        /* <DEDUP_REMOVED lines=13> */
.L_x_45100:
[----:B------:R-:W-:Y:S05]  /*52b0*/  BSYNC.RECONVERGENT B3 ;  /* 0x0000000000037941 */ /* 0x000fea0003800200 */
.L_x_45099:
        /* <DEDUP_REMOVED lines=61> */
.L_x_45097:
[----:B------:R-:W-:Y:S05]  /*5690*/  BSYNC.RECONVERGENT B2 ;  /* 0x0000000000027941 */ /* 0x000fea0003800200 */
.L_x_45096:
        /* <DEDUP_REMOVED lines=9> */
.L_x_45095:
[----:B------:R-:W-:Y:S05]  /*5730*/  BSYNC.RECONVERGENT B1 ;  /* 0x0000000000017941 */ /* 0x000fea0003800200 */
.L_x_45094:
        /* <DEDUP_REMOVED lines=16> */
.L_x_45104:
        /* <DEDUP_REMOVED lines=13> */
.L_x_45106:
[----:B------:R-:W-:Y:S05]  /*5910*/  BSYNC.RECONVERGENT B2 ;  /* 0x0000000000027941 */ /* 0x000fea0003800200 */
.L_x_45105:
        /* <DEDUP_REMOVED lines=61> */
.L_x_45103:
[----:B------:R-:W-:Y:S05]  /*5cf0*/  BSYNC.RECONVERGENT B1 ;  /* 0x0000000000017941 */ /* 0x000fea0003800200 */
.L_x_45102:
        /* <DEDUP_REMOVED lines=10> */
.L_x_45079:
        /* <DEDUP_REMOVED lines=21> */
.L_x_45111:
        /* <DEDUP_REMOVED lines=13> */
.L_x_45113:
[----:B------:R-:W-:Y:S05]  /*5fc0*/  BSYNC.RECONVERGENT B3 ;  /* 0x0000000000037941 */ /* 0x000fea0003800200 */
.L_x_45112:
        /* <DEDUP_REMOVED lines=60> */
.L_x_45110:
[----:B------:R-:W-:Y:S05]  /*6390*/  BSYNC.RECONVERGENT B2 ;  /* 0x0000000000027941 */ /* 0x000fea0003800200 */
.L_x_45109:
        /* <DEDUP_REMOVED lines=9> */
.L_x_45108:
[----:B------:R-:W-:Y:S05]  /*6430*/  BSYNC.RECONVERGENT B1 ;  /* 0x0000000000017941 */ /* 0x000fea0003800200 */
.L_x_45107:
        /* <DEDUP_REMOVED lines=17> */
.L_x_45118:
        /* <DEDUP_REMOVED lines=13> */
.L_x_45120:
[----:B------:R-:W-:Y:S05]  /*6620*/  BSYNC.RECONVERGENT B3 ;  /* 0x0000000000037941 */ /* 0x000fea0003800200 */
.L_x_45119:
        /* <DEDUP_REMOVED lines=61> */
.L_x_45117:
[----:B------:R-:W-:Y:S05]  /*6a00*/  BSYNC.RECONVERGENT B2 ;  /* 0x0000000000027941 */ /* 0x000fea0003800200 */
.L_x_45116:
        /* <DEDUP_REMOVED lines=9> */
.L_x_45115:
[----:B------:R-:W-:Y:S05]  /*6aa0*/  BSYNC.RECONVERGENT B1 ;  /* 0x0000000000017941 */ /* 0x000fea0003800200 */
.L_x_45114:
        /* <DEDUP_REMOVED lines=17> */
.L_x_45125:
        /* <DEDUP_REMOVED lines=13> */
.L_x_45127:
[----:B------:R-:W-:Y:S05]  /*6c90*/  BSYNC.RECONVERGENT B3 ;  /* 0x0000000000037941 */ /* 0x000fea0003800200 */
.L_x_45126:
        /* <DEDUP_REMOVED lines=61> */
.L_x_45124:
[----:B------:R-:W-:Y:S05]  /*7070*/  BSYNC.RECONVERGENT B2 ;  /* 0x0000000000027941 */ /* 0x000fea0003800200 */
.L_x_45123:
        /* <DEDUP_REMOVED lines=9> */
.L_x_45122:
[----:B------:R-:W-:Y:S05]  /*7110*/  BSYNC.RECONVERGENT B1 ;  /* 0x0000000000017941 */ /* 0x000fea0003800200 */
.L_x_45121:
        /* <DEDUP_REMOVED lines=16> */
.L_x_45130:
        /* <DEDUP_REMOVED lines=13> */
.L_x_45132:
[----:B------:R-:W-:Y:S05]  /*72f0*/  BSYNC.RECONVERGENT B2 ;  /* 0x0000000000027941 */ /* 0x000fea0003800200 */
.L_x_45131:
        /* <DEDUP_REMOVED lines=61> */
.L_x_45129:
[----:B------:R-:W-:Y:S05]  /*76d0*/  BSYNC.RECONVERGENT B1 ;  /* 0x0000000000017941 */ /* 0x000fea0003800200 */
.L_x_45128:
        /* <DEDUP_REMOVED lines=9> */
.L_x_45101:
[----:B------:R-:W-:Y:S05]  /*7770*/  BSYNC.RECONVERGENT B0 ;  /* 0x0000000000007941 */ /* 0x000fea0003800200 */
.L_x_45078:
        /* <DEDUP_REMOVED lines=23> */
.L_x_45134:
[----:B------:R-:W-:Y:S05]  /*78f0*/  BSYNC.RECONVERGENT B0 ;  /* 0x0000000000007941 */ /* 0x000fea0003800200 */
.L_x_45133:
[----:B-----5:R1:W5:Y:S04]  /*7900*/  @P1 LDG.E.128 R124, desc[UR6][R144.64] ;  /* 0x00000006907c1981 */ /* 0x020368000c1e1d00 */
[----:B------:R1:W5:Y:S01]  /*7910*/  @P0 LDG.E.128 R128, desc[UR6][R146.64] ;  /* 0x0000000692800981 */ /* 0x000362000c1e1d00 */
[----:B------:R-:W-:Y:S04]  /*7920*/  BSSY.RECONVERGENT B0, `(.L_x_45135) ;  /* 0x000033e000007945 */ /* 0x000fe80003800200 */
[----:B------:R-:W-:Y:S05]  /*7930*/  @!P0 BRA `(.L_x_45136) ;  /* 0x00000018007c8947 */ /* 0x000fea0003800000 */
[----:B------:R-:W-:Y:S01]  /*7940*/  ISETP.GT.AND P2, PT, R168, RZ, PT ;  /* 0x000000ffa800720c */ /* 0x000fe20003f44270 */
[----:B------:R-:W-:Y:S01]  /*7950*/  BSSY.RECONVERGENT B1, `(.L_x_45137) ;  /* 0x0000069000017945 */ /* 0x000fe20003800200 */
[----:B-1----:R-:W-:Y:S01]  /*7960*/  IMAD.MOV.U32 R144, RZ, RZ, R143 ;  /* 0x000000ffff907224 */ /* 0x002fe200078e008f */
        /* <DEDUP_REMOVED lines=19> */
.L_x_45141:
        /* <DEDUP_REMOVED lines=13> */
.L_x_45143:
[----:B------:R-:W-:Y:S05]  /*7b70*/  BSYNC.RECONVERGENT B3 ;  /* 0x0000000000037941 */ /* 0x000fea0003800200 */
.L_x_45142:
        /* <DEDUP_REMOVED lines=60> */
.L_x_45140:
[----:B------:R-:W-:Y:S05]  /*7f40*/  BSYNC.RECONVERGENT B2 ;  /* 0x0000000000027941 */ /* 0x000fea0003800200 */
.L_x_45139:
        /* <DEDUP_REMOVED lines=9> */
.L_x_45138:
[----:B------:R-:W-:Y:S05]  /*7fe0*/  BSYNC.RECONVERGENT B1 ;  /* 0x0000000000017941 */ /* 0x000fea0003800200 */
.L_x_45137:
        /* <DEDUP_REMOVED lines=17> */
.L_x_45148:
        /* <DEDUP_REMOVED lines=13> */
.L_x_45150:
[----:B------:R-:W-:Y:S05]  /*81d0*/  BSYNC.RECONVERGENT B3 ;  /* 0x0000000000037941 */ /* 0x000fea0003800200 */
.L_x_45149:
        /* <DEDUP_REMOVED lines=61> */
.L_x_45147:
[----:B------:R-:W-:Y:S05]  /*85b0*/  BSYNC.RECONVERGENT B2 ;  /* 0x0000000000027941 */ /* 0x000fea0003800200 */
.L_x_45146:
        /* <DEDUP_REMOVED lines=9> */
.L_x_45145:
[----:B------:R-:W-:Y:S05]  /*8650*/  BSYNC.RECONVERGENT B1 ;  /* 0x0000000000017941 */ /* 0x000fea0003800200 */
.L_x_45144:
        /* <DEDUP_REMOVED lines=17> */
.L_x_45155:
        /* <DEDUP_REMOVED lines=13> */
.L_x_45157:
[----:B------:R-:W-:Y:S05]  /*8840*/  BSYNC.RECONVERGENT B3 ;  /* 0x0000000000037941 */ /* 0x000fea0003800200 */
.L_x_45156:
        /* <DEDUP_REMOVED lines=61> */
.L_x_45154:
[----:B------:R-:W-:Y:S05]  /*8c20*/  BSYNC.RECONVERGENT B2 ;  /* 0x0000000000027941 */ /* 0x000fea0003800200 */
.L_x_45153:
        /* <DEDUP_REMOVED lines=9> */
.L_x_45152:
[----:B------:R-:W-:Y:S05]  /*8cc0*/  BSYNC.RECONVERGENT B1 ;  /* 0x0000000000017941 */ /* 0x000fea0003800200 */
.L_x_45151:
        /* <DEDUP_REMOVED lines=16> */
.L_x_45161:
        /* <DEDUP_REMOVED lines=13> */
.L_x_45163:
[----:B------:R-:W-:Y:S05]  /*8ea0*/  BSYNC.RECONVERGENT B2 ;  /* 0x0000000000027941 */ /* 0x000fea0003800200 */
.L_x_45162:
        /* <DEDUP_REMOVED lines=61> */
.L_x_45160:
[----:B------:R-:W-:Y:S05]  /*9280*/  BSYNC.RECONVERGENT B1 ;  /* 0x0000000000017941 */ /* 0x000fea0003800200 */
.L_x_45159:
        /* <DEDUP_REMOVED lines=10> */
.L_x_45136:
[----:B------:R-:W-:Y:S01]  /*9330*/  BSSY.RECONVERGENT B1, `(.L_x_45164) ;  /* 0x0000069000017945 */ /* 0x000fe20003800200 */
[----:B0-----:R-:W-:Y:S01]  /*9340*/  HFMA2 R140, -RZ, RZ, 0, 0 ;  /* 0x00000000ff8c7431 */ /* 0x001fe200000001ff */
        /* <DEDUP_REMOVED lines=19> */
.L_x_45168:
        /* <DEDUP_REMOVED lines=13> */
.L_x_45170:
[----:B------:R-:W-:Y:S05]  /*9550*/  BSYNC.RECONVERGENT B3 ;  /* 0x0000000000037941 */ /* 0x000fea0003800200 */
.L_x_45169:
        /* <DEDUP_REMOVED lines=60> */
.L_x_45167:
[----:B------:R-:W-:Y:S05]  /*9920*/  BSYNC.RECONVERGENT B2 ;  /* 0x0000000000027941 */ /* 0x000fea0003800200 */
.L_x_45166:
        /* <DEDUP_REMOVED lines=9> */
.L_x_45165:
[----:B------:R-:W-:Y:S05]  /*99c0*/  BSYNC.RECONVERGENT B1 ;  /* 0x0000000000017941 */ /* 0x000fea0003800200 */
.L_x_45164:
        /* <DEDUP_REMOVED lines=17> */
.L_x_45175:
        /* <DEDUP_REMOVED lines=13> */
.L_x_45177:
[----:B------:R-:W-:Y:S05]  /*9bb0*/  BSYNC.RECONVERGENT B3 ;  /* 0x0000000000037941 */ /* 0x000fea0003800200 */
.L_x_45176:
        /* <DEDUP_REMOVED lines=61> */
.L_x_45174:
[----:B------:R-:W-:Y:S05]  /*9f90*/  BSYNC.RECONVERGENT B2 ;  /* 0x0000000000027941 */ /* 0x000fea0003800200 */
.L_x_45173:
        /* <DEDUP_REMOVED lines=9> */
.L_x_45172:
[----:B------:R-:W-:Y:S05]  /*a030*/  BSYNC.RECONVERGENT B1 ;  /* 0x0000000000017941 */ /* 0x000fea0003800200 */
.L_x_45171:
        /* <DEDUP_REMOVED lines=17> */
.L_x_45182:
        /* <DEDUP_REMOVED lines=13> */
.L_x_45184:
[----:B------:R-:W-:Y:S05]  /*a220*/  BSYNC.RECONVERGENT B3 ;  /* 0x0000000000037941 */ /* 0x000fea0003800200 */
.L_x_45183:
        /* <DEDUP_REMOVED lines=61> */
.L_x_45181:
[----:B------:R-:W-:Y:S05]  /*a600*/  BSYNC.RECONVERGENT B2 ;  /* 0x0000000000027941 */ /* 0x000fea0003800200 */
.L_x_45180:
        /* <DEDUP_REMOVED lines=9> */
.L_x_45179:
[----:B------:R-:W-:Y:S05]  /*a6a0*/  BSYNC.RECONVERGENT B1 ;  /* 0x0000000000017941 */ /* 0x000fea0003800200 */
.L_x_45178:
        /* <DEDUP_REMOVED lines=16> */
.L_x_45187:
        /* <DEDUP_REMOVED lines=13> */
.L_x_45189:
[----:B------:R-:W-:Y:S05]  /*a880*/  BSYNC.RECONVERGENT B2 ;  /* 0x0000000000027941 */ /* 0x000fea0003800200 */
.L_x_45188:
        /* <DEDUP_REMOVED lines=61> */
.L_x_45186:
[----:B------:R-:W-:Y:S05]  /*ac60*/  BSYNC.RECONVERGENT B1 ;  /* 0x0000000000017941 */ /* 0x000fea0003800200 */
.L_x_45185:
        /* <DEDUP_REMOVED lines=9> */
.L_x_45158:
[----:B------:R-:W-:Y:S05]  /*ad00*/  BSYNC.RECONVERGENT B0 ;  /* 0x0000000000007941 */ /* 0x000fea0003800200 */
.L_x_45135:
        /* <DEDUP_REMOVED lines=23> */
.L_x_45191:
[----:B------:R-:W-:Y:S05]  /*ae80*/  BSYNC.RECONVERGENT B0 ;  /* 0x0000000000007941 */ /* 0x000fea0003800200 */
.L_x_45190:
        /* <DEDUP_REMOVED lines=26> */
.L_x_45198:
        /* <DEDUP_REMOVED lines=13> */
.L_x_45200:
[----:B------:R-:W-:Y:S05]  /*b100*/  BSYNC.RECONVERGENT B3 ;  /* 0x0000000000037941 */ /* 0x000fea0003800200 */
.L_x_45199:
        /* <DEDUP_REMOVED lines=60> */
.L_x_45197:
[----:B------:R-:W-:Y:S05]  /*b4d0*/  BSYNC.RECONVERGENT B2 ;  /* 0x0000000000027941 */ /* 0x000fea0003800200 */
.L_x_45196:
        /* <DEDUP_REMOVED lines=9> */
.L_x_45195:
[----:B------:R-:W-:Y:S05]  /*b570*/  BSYNC.RECONVERGENT B1 ;  /* 0x0000000000017941 */ /* 0x000fea0003800200 */
.L_x_45194:
        /* <DEDUP_REMOVED lines=17> */
.L_x_45205:
        /* <DEDUP_REMOVED lines=13> */
.L_x_45207:
[----:B------:R-:W-:Y:S05]  /*b760*/  BSYNC.RECONVERGENT B3 ;  /* 0x0000000000037941 */ /* 0x000fea0003800200 */
.L_x_45206:
        /* <DEDUP_REMOVED lines=61> */
.L_x_45204:
[----:B------:R-:W-:Y:S05]  /*bb40*/  BSYNC.RECONVERGENT B2 ;  /* 0x0000000000027941 */ /* 0x000fea0003800200 */
.L_x_45203:
        /* <DEDUP_REMOVED lines=9> */
.L_x_45202:
[----:B------:R-:W-:Y:S05]  /*bbe0*/  BSYNC.RECONVERGENT B1 ;  /* 0x0000000000017941 */ /* 0x000fea0003800200 */
.L_x_45201:
        /* <DEDUP_REMOVED lines=17> */
.L_x_45212:
        /* <DEDUP_REMOVED lines=13> */
.L_x_45214:
[----:B------:R-:W-:Y:S05]  /*bdd0*/  BSYNC.RECONVERGENT B3 ;  /* 0x0000000000037941 */ /* 0x000fea0003800200 */
.L_x_45213:
        /* <DEDUP_REMOVED lines=61> */
.L_x_45211:
[----:B------:R-:W-:Y:S05]  /*c1b0*/  BSYNC.RECONVERGENT B2 ;  /* 0x0000000000027941 */ /* 0x000fea0003800200 */
.L_x_45210:
        /* <DEDUP_REMOVED lines=9> */
.L_x_45209:
[----:B------:R-:W-:Y:S05]  /*c250*/  BSYNC.RECONVERGENT B1 ;  /* 0x0000000000017941 */ /* 0x000fea0003800200 */
.L_x_45208:
        /* <DEDUP_REMOVED lines=16> */
.L_x_45218:
        /* <DEDUP_REMOVED lines=13> */
.L_x_45220:
[----:B------:R-:W-:Y:S05]  /*c430*/  BSYNC.RECONVERGENT B2 ;  /* 0x0000000000027941 */ /* 0x000fea0003800200 */
.L_x_45219:
        /* <DEDUP_REMOVED lines=61> */
.L_x_45217:
[----:B------:R-:W-:Y:S05]  /*c810*/  BSYNC.RECONVERGENT B1 ;  /* 0x0000000000017941 */ /* 0x000fea0003800200 */
.L_x_45216:
        /* <DEDUP_REMOVED lines=10> */
.L_x_45193:
        /* <DEDUP_REMOVED lines=21> */
.L_x_45225:
        /* <DEDUP_REMOVED lines=13> */
.L_x_45227:
[----:B------:R-:W-:Y:S05]  /*cae0*/  BSYNC.RECONVERGENT B3 ;  /* 0x0000000000037941 */ /* 0x000fea0003800200 */
.L_x_45226:
        /* <DEDUP_REMOVED lines=60> */
.L_x_45224:
[----:B------:R-:W-:Y:S05]  /*ceb0*/  BSYNC.RECONVERGENT B2 ;  /* 0x0000000000027941 */ /* 0x000fea0003800200 */
.L_x_45223:
        /* <DEDUP_REMOVED lines=9> */
.L_x_45222:
[----:B------:R-:W-:Y:S05]  /*cf50*/  BSYNC.RECONVERGENT B1 ;  /* 0x0000000000017941 */ /* 0x000fea0003800200 */
.L_x_45221:
        /* <DEDUP_REMOVED lines=17> */
.L_x_45232:
        /* <DEDUP_REMOVED lines=13> */
.L_x_45234:
[----:B------:R-:W-:Y:S05]  /*d140*/  BSYNC.RECONVERGENT B3 ;  /* 0x0000000000037941 */ /* 0x000fea0003800200 */
.L_x_45233:
        /* <DEDUP_REMOVED lines=61> */
.L_x_45231:
[----:B------:R-:W-:Y:S05]  /*d520*/  BSYNC.RECONVERGENT B2 ;  /* 0x0000000000027941 */ /* 0x000fea0003800200 */
.L_x_45230:
        /* <DEDUP_REMOVED lines=9> */
.L_x_45229:
[----:B------:R-:W-:Y:S05]  /*d5c0*/  BSYNC.RECONVERGENT B1 ;  /* 0x0000000000017941 */ /* 0x000fea0003800200 */
.L_x_45228:
        /* <DEDUP_REMOVED lines=17> */
.L_x_45239:
        /* <DEDUP_REMOVED lines=13> */
.L_x_45241:
[----:B------:R-:W-:Y:S05]  /*d7b0*/  BSYNC.RECONVERGENT B3 ;  /* 0x0000000000037941 */ /* 0x000fea0003800200 */
.L_x_45240:
        /* <DEDUP_REMOVED lines=61> */
.L_x_45238:
[----:B------:R-:W-:Y:S05]  /*db90*/  BSYNC.RECONVERGENT B2 ;  /* 0x0000000000027941 */ /* 0x000fea0003800200 */
.L_x_45237:
        /* <DEDUP_REMOVED lines=9> */
.L_x_45236:
[----:B------:R-:W-:Y:S05]  /*dc30*/  BSYNC.RECONVERGENT B1 ;  /* 0x0000000000017941 */ /* 0x000fea0003800200 */
.L_x_45235:
        /* <DEDUP_REMOVED lines=16> */
.L_x_45244:
        /* <DEDUP_REMOVED lines=13> */
.L_x_45246:
[----:B------:R-:W-:Y:S05]  /*de10*/  BSYNC.RECONVERGENT B2 ;  /* 0x0000000000027941 */ /* 0x000fea0003800200 */
.L_x_45245:
        /* <DEDUP_REMOVED lines=61> */
.L_x_45243:
[----:B------:R-:W-:Y:S05]  /*e1f0*/  BSYNC.RECONVERGENT B1 ;  /* 0x0000000000017941 */ /* 0x000fea0003800200 */
.L_x_45242:
        /* <DEDUP_REMOVED lines=9> */
.L_x_45215:
[----:B------:R-:W-:Y:S05]  /*e290*/  BSYNC.RECONVERGENT B0 ;  /* 0x0000000000007941 */ /* 0x000fea0003800200 */
.L_x_45192:
        /* <DEDUP_REMOVED lines=23> */
.L_x_45248:
[----:B------:R-:W-:Y:S05]  /*e410*/  BSYNC.RECONVERGENT B0 ;  /* 0x0000000000007941 */ /* 0x000fea0003800200 */
.L_x_45247:
        /* <DEDUP_REMOVED lines=26> */
.L_x_45255:
        /* <DEDUP_REMOVED lines=13> */
.L_x_45257:
[----:B------:R-:W-:Y:S05]  /*e690*/  BSYNC.RECONVERGENT B3 ;  /* 0x0000000000037941 */ /* 0x000fea0003800200 */
.L_x_45256:
        /* <DEDUP_REMOVED lines=60> */
.L_x_45254:
[----:B------:R-:W-:Y:S05]  /*ea60*/  BSYNC.RECONVERGENT B2 ;  /* 0x0000000000027941 */ /* 0x000fea0003800200 */
.L_x_45253:
        /* <DEDUP_REMOVED lines=9> */
.L_x_45252:
[----:B------:R-:W-:Y:S05]  /*eb00*/  BSYNC.RECONVERGENT B1 ;  /* 0x0000000000017941 */ /* 0x000fea0003800200 */
.L_x_45251:
        /* <DEDUP_REMOVED lines=17> */
.L_x_45262:
        /* <DEDUP_REMOVED lines=13> */
.L_x_45264:
[----:B------:R-:W-:Y:S05]  /*ecf0*/  BSYNC.RECONVERGENT B3 ;  /* 0x0000000000037941 */ /* 0x000fea0003800200 */
.L_x_45263:
        /* <DEDUP_REMOVED lines=61> */
.L_x_45261:
[----:B------:R-:W-:Y:S05]  /*f0d0*/  BSYNC.RECONVERGENT B2 ;  /* 0x0000000000027941 */ /* 0x000fea0003800200 */
.L_x_45260:
        /* <DEDUP_REMOVED lines=9> */
.L_x_45259:
[----:B------:R-:W-:Y:S05]  /*f170*/  BSYNC.RECONVERGENT B1 ;  /* 0x0000000000017941 */ /* 0x000fea0003800200 */
.L_x_45258:
        /* <DEDUP_REMOVED lines=17> */
.L_x_45269:
        /* <DEDUP_REMOVED lines=13> */
.L_x_45271:
[----:B------:R-:W-:Y:S05]  /*f360*/  BSYNC.RECONVERGENT B3 ;  /* 0x0000000000037941 */ /* 0x000fea0003800200 */
.L_x_45270:
        /* <DEDUP_REMOVED lines=61> */
.L_x_45268:
[----:B------:R-:W-:Y:S05]  /*f740*/  BSYNC.RECONVERGENT B2 ;  /* 0x0000000000027941 */ /* 0x000fea0003800200 */
.L_x_45267:
        /* <DEDUP_REMOVED lines=9> */
.L_x_45266:
[----:B------:R-:W-:Y:S05]  /*f7e0*/  BSYNC.RECONVERGENT B1 ;  /* 0x0000000000017941 */ /* 0x000fea0003800200 */
.L_x_45265:
        /* <DEDUP_REMOVED lines=16> */
.L_x_45275:
        /* <DEDUP_REMOVED lines=13> */
.L_x_45277:
[----:B------:R-:W-:Y:S05]  /*f9c0*/  BSYNC.RECONVERGENT B2 ;  /* 0x0000000000027941 */ /* 0x000fea0003800200 */
.L_x_45276:
        /* <DEDUP_REMOVED lines=61> */
.L_x_45274:
[----:B------:R-:W-:Y:S05]  /*fda0*/  BSYNC.RECONVERGENT B1 ;  /* 0x0000000000017941 */ /* 0x000fea0003800200 */
.L_x_45273:
        /* <DEDUP_REMOVED lines=10> */
.L_x_45250:
        /* <DEDUP_REMOVED lines=21> */
.L_x_45282:
        /* <DEDUP_REMOVED lines=13> */
.L_x_45284:
[----:B------:R-:W-:Y:S05]  /*10070*/  BSYNC.RECONVERGENT B3 ;  /* 0x0000000000037941 */ /* 0x000fea0003800200 */
.L_x_45283:
        /* <DEDUP_REMOVED lines=60> */
.L_x_45281:
[----:B------:R-:W-:Y:S05]  /*10440*/  BSYNC.RECONVERGENT B2 ;  /* 0x0000000000027941 */ /* 0x000fea0003800200 */
.L_x_45280:
        /* <DEDUP_REMOVED lines=9> */
.L_x_45279:
[----:B------:R-:W-:Y:S05]  /*104e0*/  BSYNC.RECONVERGENT B1 ;  /* 0x0000000000017941 */ /* 0x000fea0003800200 */
.L_x_45278:
        /* <DEDUP_REMOVED lines=17> */
.L_x_45289:
        /* <DEDUP_REMOVED lines=13> */
.L_x_45291:
[----:B------:R-:W-:Y:S05]  /*106d0*/  BSYNC.RECONVERGENT B3 ;  /* 0x0000000000037941 */ /* 0x000fea0003800200 */
.L_x_45290:
        /* <DEDUP_REMOVED lines=61> */
.L_x_45288:
[----:B------:R-:W-:Y:S05]  /*10ab0*/  BSYNC.RECONVERGENT B2 ;  /* 0x0000000000027941 */ /* 0x000fea0003800200 */
.L_x_45287:
        /* <DEDUP_REMOVED lines=9> */
.L_x_45286:
[----:B------:R-:W-:Y:S05]  /*10b50*/  BSYNC.RECONVERGENT B1 ;  /* 0x0000000000017941 */ /* 0x000fea0003800200 */
.L_x_45285:
        /* <DEDUP_REMOVED lines=17> */
.L_x_45296:
        /* <DEDUP_REMOVED lines=13> */
.L_x_45298:
[----:B------:R-:W-:Y:S05]  /*10d40*/  BSYNC.RECONVERGENT B3 ;  /* 0x0000000000037941 */ /* 0x000fea0003800200 */
.L_x_45297:
        /* <DEDUP_REMOVED lines=61> */
.L_x_45295:
[----:B------:R-:W-:Y:S05]  /*11120*/  BSYNC.RECONVERGENT B2 ;  /* 0x0000000000027941 */ /* 0x000fea0003800200 */
.L_x_45294:
        /* <DEDUP_REMOVED lines=9> */
.L_x_45293:
[----:B------:R-:W-:Y:S05]  /*111c0*/  BSYNC.RECONVERGENT B1 ;  /* 0x0000000000017941 */ /* 0x000fea0003800200 */
.L_x_45292:
        /* <DEDUP_REMOVED lines=16> */
.L_x_45301:
        /* <DEDUP_REMOVED lines=13> */
.L_x_45303:
[----:B------:R-:W-:Y:S05]  /*113a0*/  BSYNC.RECONVERGENT B2 ;  /* 0x0000000000027941 */ /* 0x000fea0003800200 */
.L_x_45302:
        /* <DEDUP_REMOVED lines=61> */
.L_x_45300:
[----:B------:R-:W-:Y:S05]  /*11780*/  BSYNC.RECONVERGENT B1 ;  /* 0x0000000000017941 */ /* 0x000fea0003800200 */
.L_x_45299:
        /* <DEDUP_REMOVED lines=9> */
.L_x_45272:
[----:B------:R-:W-:Y:S05]  /*11820*/  BSYNC.RECONVERGENT B0 ;  /* 0x0000000000007941 */ /* 0x000fea0003800200 */
.L_x_45249:
        /* <DEDUP_REMOVED lines=23> */
.L_x_45305:
[----:B------:R-:W-:Y:S05]  /*119a0*/  BSYNC.RECONVERGENT B0 ;  /* 0x0000000000007941 */ /* 0x000fea0003800200 */
.L_x_45304:
        /* <DEDUP_REMOVED lines=26> */
.L_x_45312:
        /* <DEDUP_REMOVED lines=13> */
.L_x_45314:
[----:B------:R-:W-:Y:S05]  /*11c20*/  BSYNC.RECONVERGENT B3 ;  /* 0x0000000000037941 */ /* 0x000fea0003800200 */
.L_x_45313:
        /* <DEDUP_REMOVED lines=60> */
.L_x_45311:
[----:B------:R-:W-:Y:S05]  /*11ff0*/  BSYNC.RECONVERGENT B2 ;  /* 0x0000000000027941 */ /* 0x000fea0003800200 */
.L_x_45310:
        /* <DEDUP_REMOVED lines=9> */
.L_x_45309:
[----:B------:R-:W-:Y:S05]  /*12090*/  BSYNC.RECONVERGENT B1 ;  /* 0x0000000000017941 */ /* 0x000fea0003800200 */
.L_x_45308:
        /* <DEDUP_REMOVED lines=17> */
.L_x_45319:
        /* <DEDUP_REMOVED lines=13> */
.L_x_45321:
[----:B------:R-:W-:Y:S05]  /*12280*/  BSYNC.RECONVERGENT B3 ;  /* 0x0000000000037941 */ /* 0x000fea0003800200 */
.L_x_45320:
        /* <DEDUP_REMOVED lines=61> */
.L_x_45318:
[----:B------:R-:W-:Y:S05]  /*12660*/  BSYNC.RECONVERGENT B2 ;  /* 0x0000000000027941 */ /* 0x000fea0003800200 */
.L_x_45317:
        /* <DEDUP_REMOVED lines=9> */
.L_x_45316:
[----:B------:R-:W-:Y:S05]  /*12700*/  BSYNC.RECONVERGENT B1 ;  /* 0x0000000000017941 */ /* 0x000fea0003800200 */
.L_x_45315:
        /* <DEDUP_REMOVED lines=17> */
.L_x_45326:
        /* <DEDUP_REMOVED lines=13> */
.L_x_45328:
[----:B------:R-:W-:Y:S05]  /*128f0*/  BSYNC.RECONVERGENT B3 ;  /* 0x0000000000037941 */ /* 0x000fea0003800200 */
.L_x_45327:
        /* <DEDUP_REMOVED lines=61> */
.L_x_45325:
[----:B------:R-:W-:Y:S05]  /*12cd0*/  BSYNC.RECONVERGENT B2 ;  /* 0x0000000000027941 */ /* 0x000fea0003800200 */
.L_x_45324:
        /* <DEDUP_REMOVED lines=9> */
.L_x_45323:
[----:B------:R-:W-:Y:S05]  /*12d70*/  BSYNC.RECONVERGENT B1 ;  /* 0x0000000000017941 */ /* 0x000fea0003800200 */
.L_x_45322:
        /* <DEDUP_REMOVED lines=16> */
.L_x_45332:
        /* <DEDUP_REMOVED lines=13> */
.L_x_45334:
[----:B------:R-:W-:Y:S05]  /*12f50*/  BSYNC.RECONVERGENT B2 ;  /* 0x0000000000027941 */ /* 0x000fea0003800200 */
.L_x_45333:
        /* <DEDUP_REMOVED lines=61> */
.L_x_45331:
[----:B------:R-:W-:Y:S05]  /*13330*/  BSYNC.RECONVERGENT B1 ;  /* 0x0000000000017941 */ /* 0x000fea0003800200 */
.L_x_45330:
        /* <DEDUP_REMOVED lines=10> */
.L_x_45307:
        /* <DEDUP_REMOVED lines=21> */
.L_x_45339:
        /* <DEDUP_REMOVED lines=13> */
.L_x_45341:
[----:B------:R-:W-:Y:S05]  /*13600*/  BSYNC.RECONVERGENT B3 ;  /* 0x0000000000037941 */ /* 0x000fea0003800200 */
.L_x_45340:
        /* <DEDUP_REMOVED lines=60> */
.L_x_45338:
[----:B------:R-:W-:Y:S05]  /*139d0*/  BSYNC.RECONVERGENT B2 ;  /* 0x0000000000027941 */ /* 0x000fea0003800200 */
.L_x_45337:
        /* <DEDUP_REMOVED lines=9> */
.L_x_45336:
[----:B------:R-:W-:Y:S05]  /*13a70*/  BSYNC.RECONVERGENT B1 ;  /* 0x0000000000017941 */ /* 0x000fea0003800200 */
.L_x_45335:
        /* <DEDUP_REMOVED lines=17> */
.L_x_45346:
        /* <DEDUP_REMOVED lines=13> */
.L_x_45348:
[----:B------:R-:W-:Y:S05]  /*13c60*/  BSYNC.RECONVERGENT B3 ;  /* 0x0000000000037941 */ /* 0x000fea0003800200 */
.L_x_45347:
        /* <DEDUP_REMOVED lines=61> */
.L_x_45345:
[----:B------:R-:W-:Y:S05]  /*14040*/  BSYNC.RECONVERGENT B2 ;  /* 0x0000000000027941 */ /* 0x000fea0003800200 */
.L_x_45344:
        /* <DEDUP_REMOVED lines=9> */
.L_x_45343:
[----:B------:R-:W-:Y:S05]  /*140e0*/  BSYNC.RECONVERGENT B1 ;  /* 0x0000000000017941 */ /* 0x000fea0003800200 */
.L_x_45342:
        /* <DEDUP_REMOVED lines=17> */
.L_x_45353:
        /* <DEDUP_REMOVED lines=13> */
.L_x_45355:
[----:B------:R-:W-:Y:S05]  /*142d0*/  BSYNC.RECONVERGENT B3 ;  /* 0x0000000000037941 */ /* 0x000fea0003800200 */
.L_x_45354:
        /* <DEDUP_REMOVED lines=61> */
.L_x_45352:
[----:B------:R-:W-:Y:S05]  /*146b0*/  BSYNC.RECONVERGENT B2 ;  /* 0x0000000000027941 */ /* 0x000fea0003800200 */
.L_x_45351:
        /* <DEDUP_REMOVED lines=9> */
.L_x_45350:
[----:B------:R-:W-:Y:S05]  /*14750*/  BSYNC.RECONVERGENT B1 ;  /* 0x0000000000017941 */ /* 0x000fea0003800200 */
.L_x_45349:
        /* <DEDUP_REMOVED lines=16> */
.L_x_45358:
        /* <DEDUP_REMOVED lines=13> */
.L_x_45360:
[----:B------:R-:W-:Y:S05]  /*14930*/  BSYNC.RECONVERGENT B2 ;  /* 0x0000000000027941 */ /* 0x000fea0003800200 */
.L_x_45359:
        /* <DEDUP_REMOVED lines=61> */
.L_x_45357:
[----:B------:R-:W-:Y:S05]  /*14d10*/  BSYNC.RECONVERGENT B1 ;  /* 0x0000000000017941 */ /* 0x000fea0003800200 */
.L_x_45356:
        /* <DEDUP_REMOVED lines=9> */
.L_x_45329:
[----:B------:R-:W-:Y:S05]  /*14db0*/  BSYNC.RECONVERGENT B0 ;  /* 0x0000000000007941 */ /* 0x000fea0003800200 */
.L_x_45306:
        /* <DEDUP_REMOVED lines=23> */
.L_x_45362:
[----:B------:R-:W-:Y:S05]  /*14f30*/  BSYNC.RECONVERGENT B0 ;  /* 0x0000000000007941 */ /* 0x000fea0003800200 */
.L_x_45361:
        /* <DEDUP_REMOVED lines=26> */
.L_x_45369:
        /* <DEDUP_REMOVED lines=13> */
.L_x_45371:
[----:B------:R-:W-:Y:S05]  /*151b0*/  BSYNC.RECONVERGENT B3 ;  /* 0x0000000000037941 */ /* 0x000fea0003800200 */
.L_x_45370:
        /* <DEDUP_REMOVED lines=60> */
.L_x_45368:
[----:B------:R-:W-:Y:S05]  /*15580*/  BSYNC.RECONVERGENT B2 ;  /* 0x0000000000027941 */ /* 0x000fea0003800200 */
.L_x_45367:
        /* <DEDUP_REMOVED lines=9> */
.L_x_45366:
[----:B------:R-:W-:Y:S05]  /*15620*/  BSYNC.RECONVERGENT B1 ;  /* 0x0000000000017941 */ /* 0x000fea0003800200 */
.L_x_45365:
        /* <DEDUP_REMOVED lines=17> */
.L_x_45376:
        /* <DEDUP_REMOVED lines=13> */
.L_x_45378:
[----:B------:R-:W-:Y:S05]  /*15810*/  BSYNC.RECONVERGENT B3 ;  /* 0x0000000000037941 */ /* 0x000fea0003800200 */
.L_x_45377:
        /* <DEDUP_REMOVED lines=61> */
.L_x_45375:
[----:B------:R-:W-:Y:S05]  /*15bf0*/  BSYNC.RECONVERGENT B2 ;  /* 0x0000000000027941 */ /* 0x000fea0003800200 */
.L_x_45374:
        /* <DEDUP_REMOVED lines=9> */
.L_x_45373:
[----:B------:R-:W-:Y:S05]  /*15c90*/  BSYNC.RECONVERGENT B1 ;  /* 0x0000000000017941 */ /* 0x000fea0003800200 */
.L_x_45372:
        /* <DEDUP_REMOVED lines=17> */
.L_x_45383:
        /* <DEDUP_REMOVED lines=13> */
.L_x_45385:
[----:B------:R-:W-:Y:S05]  /*15e80*/  BSYNC.RECONVERGENT B3 ;  /* 0x0000000000037941 */ /* 0x000fea0003800200 */
.L_x_45384:
        /* <DEDUP_REMOVED lines=61> */
.L_x_45382:
[----:B------:R-:W-:Y:S05]  /*16260*/  BSYNC.RECONVERGENT B2 ;  /* 0x0000000000027941 */ /* 0x000fea0003800200 */
.L_x_45381:
        /* <DEDUP_REMOVED lines=9> */
.L_x_45380:
[----:B------:R-:W-:Y:S05]  /*16300*/  BSYNC.RECONVERGENT B1 ;  /* 0x0000000000017941 */ /* 0x000fea0003800200 */
.L_x_45379:
        /* <DEDUP_REMOVED lines=16> */
.L_x_45389:
        /* <DEDUP_REMOVED lines=13> */
.L_x_45391:
[----:B------:R-:W-:Y:S05]  /*164e0*/  BSYNC.RECONVERGENT B2 ;  /* 0x0000000000027941 */ /* 0x000fea0003800200 */
.L_x_45390:
        /* <DEDUP_REMOVED lines=61> */
.L_x_45388:
[----:B------:R-:W-:Y:S05]  /*168c0*/  BSYNC.RECONVERGENT B1 ;  /* 0x0000000000017941 */ /* 0x000fea0003800200 */
.L_x_45387:
        /* <DEDUP_REMOVED lines=10> */
.L_x_45364:
        /* <DEDUP_REMOVED lines=21> */
.L_x_45396:
        /* <DEDUP_REMOVED lines=13> */
.L_x_45398:
[----:B------:R-:W-:Y:S05]  /*16b90*/  BSYNC.RECONVERGENT B3 ;  /* 0x0000000000037941 */ /* 0x000fea0003800200 */
.L_x_45397:
        /* <DEDUP_REMOVED lines=60> */
.L_x_45395:
[----:B------:R-:W-:Y:S05]  /*16f60*/  BSYNC.RECONVERGENT B2 ;  /* 0x0000000000027941 */ /* 0x000fea0003800200 */
.L_x_45394:
        /* <DEDUP_REMOVED lines=9> */
.L_x_45393:
[----:B------:R-:W-:Y:S05]  /*17000*/  BSYNC.RECONVERGENT B1 ;  /* 0x0000000000017941 */ /* 0x000fea0003800200 */
.L_x_45392:
        /* <DEDUP_REMOVED lines=17> */
.L_x_45403:
        /* <DEDUP_REMOVED lines=13> */
.L_x_45405:
[----:B------:R-:W-:Y:S05]  /*171f0*/  BSYNC.RECONVERGENT B3 ;  /* 0x0000000000037941 */ /* 0x000fea0003800200 */
.L_x_45404:
        /* <DEDUP_REMOVED lines=61> */
.L_x_45402:
[----:B------:R-:W-:Y:S05]  /*175d0*/  BSYNC.RECONVERGENT B2 ;  /* 0x0000000000027941 */ /* 0x000fea0003800200 */
.L_x_45401:
        /* <DEDUP_REMOVED lines=9> */
.L_x_45400:
[----:B------:R-:W-:Y:S05]  /*17670*/  BSYNC.RECONVERGENT B1 ;  /* 0x0000000000017941 */ /* 0x000fea0003800200 */
.L_x_45399:
        /* <DEDUP_REMOVED lines=17> */
.L_x_45410:
        /* <DEDUP_REMOVED lines=13> */
.L_x_45412:
[----:B------:R-:W-:Y:S05]  /*17860*/  BSYNC.RECONVERGENT B3 ;  /* 0x0000000000037941 */ /* 0x000fea0003800200 */
.L_x_45411:
        /* <DEDUP_REMOVED lines=61> */
.L_x_45409:
[----:B------:R-:W-:Y:S05]  /*17c40*/  BSYNC.RECONVERGENT B2 ;  /* 0x0000000000027941 */ /* 0x000fea0003800200 */
.L_x_45408:
        /* <DEDUP_REMOVED lines=9> */
.L_x_45407:
[----:B------:R-:W-:Y:S05]  /*17ce0*/  BSYNC.RECONVERGENT B1 ;  /* 0x0000000000017941 */ /* 0x000fea0003800200 */
.L_x_45406:
        /* <DEDUP_REMOVED lines=16> */
.L_x_45415:
        /* <DEDUP_REMOVED lines=13> */
.L_x_45417:
[----:B------:R-:W-:Y:S05]  /*17ec0*/  BSYNC.RECONVERGENT B2 ;  /* 0x0000000000027941 */ /* 0x000fea0003800200 */
.L_x_45416:
        /* <DEDUP_REMOVED lines=61> */
.L_x_45414:
[----:B------:R-:W-:Y:S05]  /*182a0*/  BSYNC.RECONVERGENT B1 ;  /* 0x0000000000017941 */ /* 0x000fea0003800200 */
.L_x_45413:
        /* <DEDUP_REMOVED lines=9> */
.L_x_45386:
[----:B------:R-:W-:Y:S05]  /*18340*/  BSYNC.RECONVERGENT B0 ;  /* 0x0000000000007941 */ /* 0x000fea0003800200 */
.L_x_45363:
        /* <DEDUP_REMOVED lines=23> */
.L_x_45419:
[----:B------:R-:W-:Y:S05]  /*184c0*/  BSYNC.RECONVERGENT B0 ;  /* 0x0000000000007941 */ /* 0x000fea0003800200 */
.L_x_45418:
        /* <DEDUP_REMOVED lines=26> */
.L_x_45426:
        /* <DEDUP_REMOVED lines=13> */
.L_x_45428:
[----:B------:R-:W-:Y:S05]  /*18740*/  BSYNC.RECONVERGENT B3 ;  /* 0x0000000000037941 */ /* 0x000fea0003800200 */
.L_x_45427:
        /* <DEDUP_REMOVED lines=60> */
.L_x_45425:
[----:B------:R-:W-:Y:S05]  /*18b10*/  BSYNC.RECONVERGENT B2 ;  /* 0x0000000000027941 */ /* 0x000fea0003800200 */
.L_x_45424:
        /* <DEDUP_REMOVED lines=9> */
.L_x_45423:
[----:B------:R-:W-:Y:S05]  /*18bb0*/  BSYNC.RECONVERGENT B1 ;  /* 0x0000000000017941 */ /* 0x000fea0003800200 */
.L_x_45422:
        /* <DEDUP_REMOVED lines=17> */
.L_x_45433:
        /* <DEDUP_REMOVED lines=13> */
.L_x_45435:
[----:B------:R-:W-:Y:S05]  /*18da0*/  BSYNC.RECONVERGENT B3 ;  /* 0x0000000000037941 */ /* 0x000fea0003800200 */
.L_x_45434:
        /* <DEDUP_REMOVED lines=61> */
.L_x_45432:
[----:B------:R-:W-:Y:S05]  /*19180*/  BSYNC.RECONVERGENT B2 ;  /* 0x0000000000027941 */ /* 0x000fea0003800200 */
.L_x_45431:
        /* <DEDUP_REMOVED lines=9> */
.L_x_45430:
[----:B------:R-:W-:Y:S05]  /*19220*/  BSYNC.RECONVERGENT B1 ;  /* 0x0000000000017941 */ /* 0x000fea0003800200 */
.L_x_45429:
        /* <DEDUP_REMOVED lines=17> */
.L_x_45440:
        /* <DEDUP_REMOVED lines=13> */
.L_x_45442:
[----:B------:R-:W-:Y:S05]  /*19410*/  BSYNC.RECONVERGENT B3 ;  /* 0x0000000000037941 */ /* 0x000fea0003800200 */
.L_x_45441:
        /* <DEDUP_REMOVED lines=61> */
.L_x_45439:
[----:B------:R-:W-:Y:S05]  /*197f0*/  BSYNC.RECONVERGENT B2 ;  /* 0x0000000000027941 */ /* 0x000fea0003800200 */
.L_x_45438:
        /* <DEDUP_REMOVED lines=9> */
.L_x_45437:
[----:B------:R-:W-:Y:S05]  /*19890*/  BSYNC.RECONVERGENT B1 ;  /* 0x0000000000017941 */ /* 0x000fea0003800200 */
.L_x_45436:
        /* <DEDUP_REMOVED lines=16> */
.L_x_45446:
        /* <DEDUP_REMOVED lines=13> */
.L_x_45448:
[----:B------:R-:W-:Y:S05]  /*19a70*/  BSYNC.RECONVERGENT B2 ;  /* 0x0000000000027941 */ /* 0x000fea0003800200 */
.L_x_45447:
        /* <DEDUP_REMOVED lines=61> */
.L_x_45445:
[----:B------:R-:W-:Y:S05]  /*19e50*/  BSYNC.RECONVERGENT B1 ;  /* 0x0000000000017941 */ /* 0x000fea0003800200 */
.L_x_45444:
        /* <DEDUP_REMOVED lines=10> */
.L_x_45421:
        /* <DEDUP_REMOVED lines=21> */
.L_x_45453:
        /* <DEDUP_REMOVED lines=13> */
.L_x_45455:
[----:B------:R-:W-:Y:S05]  /*1a120*/  BSYNC.RECONVERGENT B3 ;  /* 0x0000000000037941 */ /* 0x000fea0003800200 */
.L_x_45454:
        /* <DEDUP_REMOVED lines=60> */
.L_x_45452:
[----:B------:R-:W-:Y:S05]  /*1a4f0*/  BSYNC.RECONVERGENT B2 ;  /* 0x0000000000027941 */ /* 0x000fea0003800200 */
.L_x_45451:
        /* <DEDUP_REMOVED lines=9> */
.L_x_45450:
[----:B------:R-:W-:Y:S05]  /*1a590*/  BSYNC.RECONVERGENT B1 ;  /* 0x0000000000017941 */ /* 0x000fea0003800200 */
.L_x_45449:
        /* <DEDUP_REMOVED lines=17> */
.L_x_45460:
        /* <DEDUP_REMOVED lines=13> */
.L_x_45462:
[----:B------:R-:W-:Y:S05]  /*1a780*/  BSYNC.RECONVERGENT B3 ;  /* 0x0000000000037941 */ /* 0x000fea0003800200 */
.L_x_45461:
        /* <DEDUP_REMOVED lines=61> */
.L_x_45459:
[----:B------:R-:W-:Y:S05]  /*1ab60*/  BSYNC.RECONVERGENT B2 ;  /* 0x0000000000027941 */ /* 0x000fea0003800200 */
.L_x_45458:
        /* <DEDUP_REMOVED lines=9> */
.L_x_45457:
[----:B------:R-:W-:Y:S05]  /*1ac00*/  BSYNC.RECONVERGENT B1 ;  /* 0x0000000000017941 */ /* 0x000fea0003800200 */
.L_x_45456:
        /* <DEDUP_REMOVED lines=17> */
.L_x_45467:
        /* <DEDUP_REMOVED lines=13> */
.L_x_45469:
[----:B------:R-:W-:Y:S05]  /*1adf0*/  BSYNC.RECONVERGENT B3 ;  /* 0x0000000000037941 */ /* 0x000fea0003800200 */
.L_x_45468:
        /* <DEDUP_REMOVED lines=61> */
.L_x_45466:
[----:B------:R-:W-:Y:S05]  /*1b1d0*/  BSYNC.RECONVERGENT B2 ;  /* 0x0000000000027941 */ /* 0x000fea0003800200 */
.L_x_45465:
        /* <DEDUP_REMOVED lines=9> */
.L_x_45464:
[----:B------:R-:W-:Y:S05]  /*1b270*/  BSYNC.RECONVERGENT B1 ;  /* 0x0000000000017941 */ /* 0x000fea0003800200 */
.L_x_45463:
        /* <DEDUP_REMOVED lines=16> */
.L_x_45472:
        /* <DEDUP_REMOVED lines=13> */
.L_x_45474:
[----:B------:R-:W-:Y:S05]  /*1b450*/  BSYNC.RECONVERGENT B2 ;  /* 0x0000000000027941 */ /* 0x000fea0003800200 */
.L_x_45473:
        /* <DEDUP_REMOVED lines=61> */
.L_x_45471:
[----:B------:R-:W-:Y:S05]  /*1b830*/  BSYNC.RECONVERGENT B1 ;  /* 0x0000000000017941 */ /* 0x000fea0003800200 */
.L_x_45470:
        /* <DEDUP_REMOVED lines=9> */
.L_x_45443:
[----:B------:R-:W-:Y:S05]  /*1b8d0*/  BSYNC.RECONVERGENT B0 ;  /* 0x0000000000007941 */ /* 0x000fea0003800200 */
.L_x_45420:
        /* <DEDUP_REMOVED lines=23> */
.L_x_45476:
[----:B------:R-:W-:Y:S05]  /*1ba50*/  BSYNC.RECONVERGENT B0 ;  /* 0x0000000000007941 */ /* 0x000fea0003800200 */
.L_x_45475:
        /* <DEDUP_REMOVED lines=26> */
.L_x_45483:
        /* <DEDUP_REMOVED lines=13> */
.L_x_45485:
[----:B------:R-:W-:Y:S05]  /*1bcd0*/  BSYNC.RECONVERGENT B3 ;  /* 0x0000000000037941 */ /* 0x000fea0003800200 */
.L_x_45484:
        /* <DEDUP_REMOVED lines=61> */
.L_x_45482:
[----:B------:R-:W-:Y:S05]  /*1c0b0*/  BSYNC.RECONVERGENT B2 ;  /* 0x0000000000027941 */ /* 0x000fea0003800200 */
.L_x_45481:
        /* <DEDUP_REMOVED lines=9> */
.L_x_45480:
[----:B------:R-:W-:Y:S05]  /*1c150*/  BSYNC.RECONVERGENT B1 ;  /* 0x0000000000017941 */ /* 0x000fea0003800200 */
.L_x_45479:
        /* <DEDUP_REMOVED lines=17> */
.L_x_45490:
        /* <DEDUP_REMOVED lines=13> */
.L_x_45492:
[----:B------:R-:W-:Y:S05]  /*1c340*/  BSYNC.RECONVERGENT B3 ;  /* 0x0000000000037941 */ /* 0x000fea0003800200 */
.L_x_45491:
        /* <DEDUP_REMOVED lines=61> */
.L_x_45489:
[----:B------:R-:W-:Y:S05]  /*1c720*/  BSYNC.RECONVERGENT B2 ;  /* 0x0000000000027941 */ /* 0x000fea0003800200 */
.L_x_45488:
        /* <DEDUP_REMOVED lines=9> */
.L_x_45487:
[----:B------:R-:W-:Y:S05]  /*1c7c0*/  BSYNC.RECONVERGENT B1 ;  /* 0x0000000000017941 */ /* 0x000fea0003800200 */
.L_x_45486:
        /* <DEDUP_REMOVED lines=17> */
.L_x_45497:
        /* <DEDUP_REMOVED lines=13> */
.L_x_45499:
[----:B------:R-:W-:Y:S05]  /*1c9b0*/  BSYNC.RECONVERGENT B3 ;  /* 0x0000000000037941 */ /* 0x000fea0003800200 */
.L_x_45498:
        /* <DEDUP_REMOVED lines=61> */
.L_x_45496:
[----:B------:R-:W-:Y:S05]  /*1cd90*/  BSYNC.RECONVERGENT B2 ;  /* 0x0000000000027941 */ /* 0x000fea0003800200 */
.L_x_45495:
        /* <DEDUP_REMOVED lines=9> */
.L_x_45494:
[----:B------:R-:W-:Y:S05]  /*1ce30*/  BSYNC.RECONVERGENT B1 ;  /* 0x0000000000017941 */ /* 0x000fea0003800200 */
.L_x_45493:
        /* <DEDUP_REMOVED lines=16> */
.L_x_45503:
        /* <DEDUP_REMOVED lines=13> */
.L_x_45505:
[----:B------:R-:W-:Y:S05]  /*1d010*/  BSYNC.RECONVERGENT B2 ;  /* 0x0000000000027941 */ /* 0x000fea0003800200 */
.L_x_45504:
        /* <DEDUP_REMOVED lines=58> */
[----:B------:R-:W-:Y:S01]  /*1d3c0*/  IMAD.MOV.U32 R167, RZ, RZ, R170 ;  /* 0x000000ffffa77224 */ /* 0x000fe200078e00aa */
[----:B------:R-:W-:Y:S02]  /*1d3d0*/  MOV R170, R190 ;  /* 0x000000be00aa7202 */ /* 0x000fe40000000f00 */
[----:B------:R-:W-:-:S07]  /*1d3e0*/  LOP3.LUT R177, R177, R184, R191, 0x96, !PT ;  /* 0x000000b8b1b17212 */ /* 0x000fce00078e96bf */
.L_x_45502:
[----:B------:R-:W-:Y:S05]  /*1d3f0*/  BSYNC.RECONVERGENT B1 ;  /* 0x0000000000017941 */ /* 0x000fea0003800200 */
.L_x_45501:
        /* <DEDUP_REMOVED lines=10> */
.L_x_45478:
[----:B------:R-:W-:Y:S01]  /*1d4a0*/  BSSY.RECONVERGENT B1, `(.L_x_45506) ;  /* 0x000006a000017945 */ /* 0x000fe20003800200 */
[----:B-1----:R-:W-:Y:S01]  /*1d4b0*/  IMAD.MOV.U32 R171, RZ, RZ, R167 ;  /* 0x000000ffffab7224 */ /* 0x002fe200078e00a7 */
        /* <DEDUP_REMOVED lines=19> */
.L_x_45510:
        /* <DEDUP_REMOVED lines=13> */
.L_x_45512:
[----:B------:R-:W-:Y:S05]  /*1d6c0*/  BSYNC.RECONVERGENT B3 ;  /* 0x0000000000037941 */ /* 0x000fea0003800200 */
.L_x_45511:
        /* <DEDUP_REMOVED lines=61> */
.L_x_45509:
[----:B------:R-:W-:Y:S05]  /*1daa0*/  BSYNC.RECONVERGENT B2 ;  /* 0x0000000000027941 */ /* 0x000fea0003800200 */
.L_x_45508:
        /* <DEDUP_REMOVED lines=9> */
.L_x_45507:
[----:B------:R-:W-:Y:S05]  /*1db40*/  BSYNC.RECONVERGENT B1 ;  /* 0x0000000000017941 */ /* 0x000fea0003800200 */
.L_x_45506:
        /* <DEDUP_REMOVED lines=17> */
.L_x_45517:
        /* <DEDUP_REMOVED lines=13> */
.L_x_45519:
[----:B------:R-:W-:Y:S05]  /*1dd30*/  BSYNC.RECONVERGENT B3 ;  /* 0x0000000000037941 */ /* 0x000fea0003800200 */
.L_x_45518:
        /* <DEDUP_REMOVED lines=61> */
.L_x_45516:
[----:B------:R-:W-:Y:S05]  /*1e110*/  BSYNC.RECONVERGENT B2 ;  /* 0x0000000000027941 */ /* 0x000fea0003800200 */
.L_x_45515:
        /* <DEDUP_REMOVED lines=9> */
.L_x_45514:
[----:B------:R-:W-:Y:S05]  /*1e1b0*/  BSYNC.RECONVERGENT B1 ;  /* 0x0000000000017941 */ /* 0x000fea0003800200 */
.L_x_45513:
        /* <DEDUP_REMOVED lines=17> */
.L_x_45524:
        /* <DEDUP_REMOVED lines=13> */
.L_x_45526:
[----:B------:R-:W-:Y:S05]  /*1e3a0*/  BSYNC.RECONVERGENT B3 ;  /* 0x0000000000037941 */ /* 0x000fea0003800200 */
.L_x_45525:
        /* <DEDUP_REMOVED lines=61> */
.L_x_45523:
[----:B------:R-:W-:Y:S05]  /*1e780*/  BSYNC.RECONVERGENT B2 ;  /* 0x0000000000027941 */ /* 0x000fea0003800200 */
.L_x_45522:
        /* <DEDUP_REMOVED lines=9> */
.L_x_45521:
[----:B------:R-:W-:Y:S05]  /*1e820*/  BSYNC.RECONVERGENT B1 ;  /* 0x0000000000017941 */ /* 0x000fea0003800200 */
.L_x_45520:
        /* <DEDUP_REMOVED lines=16> */
.L_x_45529:
        /* <DEDUP_REMOVED lines=13> */
.L_x_45531:
[----:B------:R-:W-:Y:S05]  /*1ea00*/  BSYNC.RECONVERGENT B2 ;  /* 0x0000000000027941 */ /* 0x000fea0003800200 */
.L_x_45530:
        /* <DEDUP_REMOVED lines=61> */
.L_x_45528:
[----:B------:R-:W-:Y:S05]  /*1ede0*/  BSYNC.RECONVERGENT B1 ;  /* 0x0000000000017941 */ /* 0x000fea0003800200 */
.L_x_45527:
        /* <DEDUP_REMOVED lines=9> */
.L_x_45500:
[----:B------:R-:W-:Y:S05]  /*1ee80*/  BSYNC.RECONVERGENT B0 ;  /* 0x0000000000007941 */ /* 0x000fea0003800200 */
.L_x_45477:
        /* <DEDUP_REMOVED lines=17> */
[----:B------:R-:W-:Y:S02]  /*1efa0*/  IADD3 R169, PT, PT, R0, 0x100, RZ ;  /* 0x0000010000a97810 */ /* 0x000fe40007ffe0ff */
[----:B------:R-:W-:Y:S01]  /*1efb0*/  LOP3.LUT R0, R180, 0xff, RZ, 0xc0, !PT ;  /* 0x000000ffb4007812 */ /* 0x000fe200078ec0ff */
[----:B------:R-:W-:-:S05]  /*1efc0*/  IMAD R171, R171, 0x100, R198 ;  /* 0x00000100abab7824 */ /* 0x000fca00078e02c6 */
[----:B------:R-:W-:Y:S01]  /*1efd0*/  IADD3 R171, PT, PT, R171, R0, RZ ;  /* 0x00000000abab7210 */ /* 0x000fe20007ffe0ff */
[----:B0-----:R-:W-:-:S05]  /*1efe0*/  IMAD.WIDE.U32 R184, R169, 0x4, R184 ;  /* 0x00000004a9b87825 */ /* 0x001fca00078e00b8 */
[----:B------:R0:W-:Y:S02]  /*1eff0*/  STG.E desc[UR6][R184.64], R171 ;  /* 0x000000abb8007986 */ /* 0x0001e4000c101906 */
.L_x_45533:
[----:B------:R-:W-:Y:S05]  /*1f000*/  BSYNC.RECONVERGENT B0 ;  /* 0x0000000000007941 */ /* 0x000fea0003800200 */
.L_x_45532:
[----:B-----5:R1:W5:Y:S04]  /*1f010*/  @P1 LDG.E.128 R124, desc[UR6][R194.64] ;  /* 0x00000006c27c1981 */ /* 0x020368000c1e1d00 */
        /* <DEDUP_REMOVED lines=25> */
.L_x_45540:
        /* <DEDUP_REMOVED lines=13> */
.L_x_45542:
[----:B------:R-:W-:Y:S05]  /*1f280*/  BSYNC.RECONVERGENT B3 ;  /* 0x0000000000037941 */ /* 0x000fea0003800200 */
.L_x_45541:
[----:B------:R-:W-:Y:S01]  /*1f290*/  IMAD.WIDE.U32 R176, R174, -0x326172a9, RZ ;  /* 0xcd9e8d57aeb07825 */ /* 0x000fe200078e00ff */
[----:B-1----:R-:W-:-:S03]  /*1f2a0*/  LOP3.LUT R194, R179, R169, R3, 0x96, !PT ;  /* 0x000000a9b3c27212 */ /* 0x002fc600078e9603 */
        /* <DEDUP_REMOVED lines=58> */
.L_x_45539:
[----:B------:R-:W-:Y:S05]  /*1f650*/  BSYNC.RECONVERGENT B2 ;  /* 0x0000000000027941 */ /* 0x000fea0003800200 */
.L_x_45538:
        /* <DEDUP_REMOVED lines=9> */
.L_x_45537:
[----:B------:R-:W-:Y:S05]  /*1f6f0*/  BSYNC.RECONVERGENT B1 ;  /* 0x0000000000017941 */ /* 0x000fea0003800200 */
.L_x_45536:
        /* <DEDUP_REMOVED lines=17> */
.L_x_45547:
        /* <DEDUP_REMOVED lines=13> */
.L_x_45549:
[----:B------:R-:W-:Y:S05]  /*1f8e0*/  BSYNC.RECONVERGENT B3 ;  /* 0x0000000000037941 */ /* 0x000fea0003800200 */
.L_x_45548:
        /* <DEDUP_REMOVED lines=61> */
.L_x_45546:
[----:B------:R-:W-:Y:S05]  /*1fcc0*/  BSYNC.RECONVERGENT B2 ;  /* 0x0000000000027941 */ /* 0x000fea0003800200 */
.L_x_45545:
        /* <DEDUP_REMOVED lines=9> */
.L_x_45544:
[----:B------:R-:W-:Y:S05]  /*1fd60*/  BSYNC.RECONVERGENT B1 ;  /* 0x0000000000017941 */ /* 0x000fea0003800200 */
.L_x_45543:
        /* <DEDUP_REMOVED lines=17> */
.L_x_45554:
        /* <DEDUP_REMOVED lines=13> */
.L_x_45556:
[----:B------:R-:W-:Y:S05]  /*1ff50*/  BSYNC.RECONVERGENT B3 ;  /* 0x0000000000037941 */ /* 0x000fea0003800200 */
.L_x_45555:
[----:B------:R-:W-:Y:S01]  /*1ff60*/  IMAD.WIDE.U32 R176, R174, -0x326172a9, RZ ;  /* 0xcd9e8d57aeb07825 */ /* 0x000fe200078e00ff */
[----:B-1----:R-:W-:-:S03]  /*1ff70*/  LOP3.LUT R196, R179, R171, R3, 0x96, !PT ;  /* 0x000000abb3c47212 */ /* 0x002fc600078e9603 */
        /* <DEDUP_REMOVED lines=59> */
.L_x_45553:
[----:B------:R-:W-:Y:S05]  /*20330*/  BSYNC.RECONVERGENT B2 ;  /* 0x0000000000027941 */ /* 0x000fea0003800200 */
.L_x_45552:
        /* <DEDUP_REMOVED lines=9> */
.L_x_45551:
[----:B------:R-:W-:Y:S05]  /*203d0*/  BSYNC.RECONVERGENT B1 ;  /* 0x0000000000017941 */ /* 0x000fea0003800200 */
.L_x_45550:
        /* <DEDUP_REMOVED lines=16> */
.L_x_45560:
        /* <DEDUP_REMOVED lines=13> */
.L_x_45562:
[----:B------:R-:W-:Y:S05]  /*205b0*/  BSYNC.RECONVERGENT B2 ;  /* 0x0000000000027941 */ /* 0x000fea0003800200 */
.L_x_45561:
        /* <DEDUP_REMOVED lines=61> */
.L_x_45559:
[----:B------:R-:W-:Y:S05]  /*20990*/  BSYNC.RECONVERGENT B1 ;  /* 0x0000000000017941 */ /* 0x000fea0003800200 */
.L_x_45558:
        /* <DEDUP_REMOVED lines=10> */
.L_x_45535:
        /* <DEDUP_REMOVED lines=21> */
.L_x_45567:
        /* <DEDUP_REMOVED lines=13> */
.L_x_45569:
[----:B------:R-:W-:Y:S05]  /*20c60*/  BSYNC.RECONVERGENT B3 ;  /* 0x0000000000037941 */ /* 0x000fea0003800200 */
.L_x_45568:
        /* <DEDUP_REMOVED lines=60> */
.L_x_45566:
[----:B------:R-:W-:Y:S05]  /*21030*/  BSYNC.RECONVERGENT B2 ;  /* 0x0000000000027941 */ /* 0x000fea0003800200 */
.L_x_45565:
        /* <DEDUP_REMOVED lines=9> */
.L_x_45564:
[----:B------:R-:W-:Y:S05]  /*210d0*/  BSYNC.RECONVERGENT B1 ;  /* 0x0000000000017941 */ /* 0x000fea0003800200 */
.L_x_45563:
        /* <DEDUP_REMOVED lines=17> */
.L_x_45574:
        /* <DEDUP_REMOVED lines=13> */
.L_x_45576:
[----:B------:R-:W-:Y:S05]  /*212c0*/  BSYNC.RECONVERGENT B3 ;  /* 0x0000000000037941 */ /* 0x000fea0003800200 */
.L_x_45575:
        /* <DEDUP_REMOVED lines=61> */
.L_x_45573:
[----:B------:R-:W-:Y:S05]  /*216a0*/  BSYNC.RECONVERGENT B2 ;  /* 0x0000000000027941 */ /* 0x000fea0003800200 */
.L_x_45572:
        /* <DEDUP_REMOVED lines=9> */
.L_x_45571:
[----:B------:R-:W-:Y:S05]  /*21740*/  BSYNC.RECONVERGENT B1 ;  /* 0x0000000000017941 */ /* 0x000fea0003800200 */
.L_x_45570:
        /* <DEDUP_REMOVED lines=17> */
.L_x_45581:
        /* <DEDUP_REMOVED lines=13> */
.L_x_45583:
[----:B------:R-:W-:Y:S05]  /*21930*/  BSYNC.RECONVERGENT B3 ;  /* 0x0000000000037941 */ /* 0x000fea0003800200 */
.L_x_45582:
[----:B------:R-:W-:Y:S01]  /*21940*/  IMAD.WIDE.U32 R176, R174, -0x326172a9, RZ ;  /* 0xcd9e8d57aeb07825 */ /* 0x000fe200078e00ff */
[----:B-1----:R-:W-:Y:S02]  /*21950*/  LOP3.LUT R196, R179, R171, R3, 0x96, !PT ;  /* 0x000000abb3c47212 */ /* 0x002fe400078e9603 */
        /* <DEDUP_REMOVED lines=59> */
.L_x_45580:
[----:B------:R-:W-:Y:S05]  /*21d10*/  BSYNC.RECONVERGENT B2 ;  /* 0x0000000000027941 */ /* 0x000fea0003800200 */
.L_x_45579:
        /* <DEDUP_REMOVED lines=9> */
.L_x_45578:
[----:B------:R-:W-:Y:S05]  /*21db0*/  BSYNC.RECONVERGENT B1 ;  /* 0x0000000000017941 */ /* 0x000fea0003800200 */
.L_x_45577:
        /* <DEDUP_REMOVED lines=16> */
.L_x_45586:
        /* <DEDUP_REMOVED lines=13> */
.L_x_45588:
[----:B------:R-:W-:Y:S05]  /*21f90*/  BSYNC.RECONVERGENT B2 ;  /* 0x0000000000027941 */ /* 0x000fea0003800200 */
.L_x_45587:
[----:B-1----:R-:W-:Y:S01]  /*21fa0*/  IMAD.WIDE.U32 R194, R174, -0x326172a9, RZ ;  /* 0xcd9e8d57aec27825 */ /* 0x002fe200078e00ff */
        /* <DEDUP_REMOVED lines=60> */
.L_x_45585:
[----:B------:R-:W-:Y:S05]  /*22370*/  BSYNC.RECONVERGENT B1 ;  /* 0x0000000000017941 */ /* 0x000fea0003800200 */
.L_x_45584:
        /* <DEDUP_REMOVED lines=9> */
.L_x_45557:
[----:B------:R-:W-:Y:S05]  /*22410*/  BSYNC.RECONVERGENT B0 ;  /* 0x0000000000007941 */ /* 0x000fea0003800200 */
.L_x_45534:
[----:B------:R-:W-:Y:S01]  /*22420*/  FADD.FTZ R0, RZ, R132 ;  /* 0x00000084ff007221 */ /* 0x000fe20000010000 */
[----:B------:R-:W0:Y:S01]  /*22430*/  S2R R192, SR_TID.X ;  /* 0x0000000000c07919 */ /* 0x000e220000002100 */
[----:B------:R-:W-:Y:S01]  /*22440*/  IMAD.WIDE.U32 R186, R191, 0x10, R186 ;  /* 0x00000010bfba7825 */ /* 0x000fe200078e00ba */
[----:B------:R-:W-:Y:S03]  /*22450*/  BSSY.RECONVERGENT B0, `(.L_x_45589) ;  /* 0x0000035000007945 */ /* 0x000fe60003800200 */
[----:B-1----:R-:W-:Y:S01]  /*22460*/  FADD.FTZ R195, R0, R133 ;  /* 0x0000008500c37221 */ /* 0x002fe20000010000 */
        /* <DEDUP_REMOVED lines=51> */
.L_x_45590:
[----:B------:R-:W-:Y:S05]  /*227a0*/  BSYNC.RECONVERGENT B0 ;  /* 0x0000000000007941 */ /* 0x000fea0003800200 */
.L_x_45589:
        /* <DEDUP_REMOVED lines=104> */
.L_x_45606:
        /* <DEDUP_REMOVED lines=17> */
[----:B------:R-:W-:Y:S01]  /*22f40*/  VIADD R189, R189, 0xffffffff ;  /* 0xffffffffbdbd7836 */ /* 0x000fe20000000000 */
[----:B------:R-:W-:-:S03]  /*22f50*/  LOP3.LUT R172, R192, 0x1f, RZ, 0xc0, !PT ;  /* 0x0000001fc0ac7812 */ /* 0x000fc600078ec0ff */
        /* <DEDUP_REMOVED lines=21> */
[----:B------:R-:W-:Y:S01]  /*230b0*/  FMUL.FTZ R133, R0, R195 ;  /* 0x000000c300857220 */ /* 0x000fe20000410000 */
[C---:B------:R-:W-:Y:S01]  /*230c0*/  FADD.FTZ R143, -R186.reuse, R143 ;  /* 0x0000008fba8f7221 */ /* 0x040fe20000010100 */
[----:B------:R-:W-:Y:S01]  /*230d0*/  FADD.FTZ R219, -R186, R158 ;  /* 0x0000009ebadb7221 */ /* 0x000fe20000010100 */
[C---:B------:R-:W-:Y:S01]  /*230e0*/  FMUL.FTZ R134, R0.reuse, R135 ;  /* 0x0000008700867220 */ /* 0x040fe20000410000 */
[C---:B------:R-:W-:Y:S01]  /*230f0*/  FMUL.FTZ R136, R0.reuse, R137 ;  /* 0x0000008900887220 */ /* 0x040fe20000410000 */
[C---:B------:R-:W-:Y:S01]  /*23100*/  FMUL.FTZ R138, R0.reuse, R139 ;  /* 0x0000008b008a7220 */ /* 0x040fe20000410000 */
[----:B------:R-:W-:Y:S01]  /*23110*/  FMUL.FTZ R140, R0, R141 ;  /* 0x0000008d008c7220 */ /* 0x000fe20000410000 */
[----:B------:R-:W-:Y:S01]  /*23120*/  LEA.HI.SX32 R189, R189, R172, 0x1e ;  /* 0x000000acbdbd7211 */ /* 0x000fe200078ff2ff */
        /* <DEDUP_REMOVED lines=10> */
[----:B------:R-:W-:Y:S01]  /*231d0*/  FADD.FTZ R221, -R186, R160 ;  /* 0x000000a0badd7221 */ /* 0x000fe20000010100 */
[----:B------:R-:W-:Y:S01]  /*231e0*/  FFMA.FTZ R145, R132, R121, R81 ;  /* 0x0000007984917223 */ /* 0x000fe20000010051 */
[C---:B------:R-:W-:Y:S01]  /*231f0*/  FADD.FTZ R151, -R186.reuse, R151 ;  /* 0x00000097ba977221 */ /* 0x040fe20000010100 */
[----:B------:R-:W-:Y:S01]  /*23200*/  FADD.FTZ R217, -R186, R156 ;  /* 0x0000009cbad97221 */ /* 0x000fe20000010100 */
[----:B------:R-:W-:Y:S01]  /*23210*/  FMUL.FTZ R160, R0, R147 ;  /* 0x0000009300a07220 */ /* 0x000fe20000410000 */
[----:B------:R-:W-:Y:S01]  /*23220*/  FFMA.FTZ R132, R133, R116, R76 ;  /* 0x0000007485847223 */ /* 0x000fe2000001004c */
[C---:B------:R-:W-:Y:S01]  /*23230*/  FADD.FTZ R205, -R186.reuse, R146 ;  /* 0x00000092bacd7221 */ /* 0x040fe20000010100 */
[C---:B------:R-:W-:Y:S01]  /*23240*/  FADD.FTZ R215, -R186.reuse, R154 ;  /* 0x0000009abad77221 */ /* 0x040fe20000010100 */
[C---:B------:R-:W-:Y:S01]  /*23250*/  FADD.FTZ R229, -R186.reuse, R166 ;  /* 0x000000a6bae57221 */ /* 0x040fe20000010100 */
[----:B------:R-:W-:Y:S01]  /*23260*/  FADD.FTZ R237, -R186, R170 ;  /* 0x000000aabaed7221 */ /* 0x000fe20000010100 */
[----:B------:R-:W-:Y:S01]  /*23270*/  FMUL.FTZ R156, R0, R143 ;  /* 0x0000008f009c7220 */ /* 0x000fe20000410000 */
[----:B------:R-:W-:Y:S01]  /*23280*/  FFMA.FTZ R147, R134, R123, R83 ;  /* 0x0000007b86937223 */ /* 0x000fe20000010053 */
[----:B------:R-:W-:Y:S01]  /*23290*/  FFMA.FTZ R133, R136, R117, R77 ;  /* 0x0000007588857223 */ /* 0x000fe2000001004d */
[----:B------:R-:W-:Y:S01]  /*232a0*/  FFMA.FTZ R135, R138, R119, R79 ;  /* 0x000000778a877223 */ /* 0x000fe2000001004f */
[----:B------:R-:W-:Y:S01]  /*232b0*/  FFMA.FTZ R137, R140, R113, R73 ;  /* 0x000000718c897223 */ /* 0x000fe20000010049 */
[----:B------:R-:W-:Y:S01]  /*232c0*/  FADD.FTZ R153, -R186, R153 ;  /* 0x00000099ba997221 */ /* 0x000fe20000010100 */
[C---:B------:R-:W-:Y:S01]  /*232d0*/  FMUL.FTZ R154, R0.reuse, R157 ;  /* 0x0000009d009a7220 */ /* 0x040fe20000410000 */
[C---:B------:R-:W-:Y:S01]  /*232e0*/  FMUL.FTZ R170, R0.reuse, R159 ;  /* 0x0000009f00aa7220 */ /* 0x040fe20000410000 */
[----:B------:R-:W-:Y:S01]  /*232f0*/  FMUL.FTZ R166, R0, R161 ;  /* 0x000000a100a67220 */ /* 0x000fe20000410000 */
[----:B------:R-:W-:Y:S01]  /*23300*/  FFMA.FTZ R144, R187, R120, R80 ;  /* 0x00000078bb907223 */ /* 0x000fe20000010050 */
[----:B------:R-:W-:Y:S01]  /*23310*/  FFMA.FTZ R146, R191, R122, R82 ;  /* 0x0000007abf927223 */ /* 0x000fe20000010052 */
[----:B0-----:R-:W-:-:S04]  /*23320*/  IMAD.WIDE.U32 R142, R189, 0x10, R148 ;  /* 0x00000010bd8e7825 */ /* 0x001fc800078e0094 */
[----:B------:R-:W-:Y:S01]  /*23330*/  FFMA.FTZ R134, R197, R118, R78 ;  /* 0x00000076c5867223 */ /* 0x000fe2000001004e */
        /* <DEDUP_REMOVED lines=14> */
[C---:B------:R-:W-:Y:S01]  /*23420*/  IADD3 R197, PT, PT, R189.reuse, 0x20, RZ ;  /* 0x00000020bdc57810 */ /* 0x040fe20007ffe0ff */
[C---:B------:R-:W-:Y:S01]  /*23430*/  VIADD R199, R189.reuse, 0x40 ;  /* 0x00000040bdc77836 */ /* 0x040fe20000000000 */
[C---:B------:R-:W-:Y:S01]  /*23440*/  IADD3 R201, PT, PT, R189.reuse, 0x60, RZ ;  /* 0x00000060bdc97810 */ /* 0x040fe20007ffe0ff */
[C---:B------:R-:W-:Y:S01]  /*23450*/  VIADD R203, R189.reuse, 0x80 ;  /* 0x00000080bdcb7836 */ /* 0x040fe20000000000 */
[C---:B------:R-:W-:Y:S01]  /*23460*/  IADD3 R157, PT, PT, R189.reuse, 0xa0, RZ ;  /* 0x000000a0bd9d7810 */ /* 0x040fe20007ffe0ff */
[C---:B------:R-:W-:Y:S01]  /*23470*/  VIADD R159, R189.reuse, 0xc0 ;  /* 0x000000c0bd9f7836 */ /* 0x040fe20000000000 */
[C---:B------:R-:W-:Y:S01]  /*23480*/  IADD3 R161, PT, PT, R189.reuse, 0xe0, RZ ;  /* 0x000000e0bda17810 */ /* 0x040fe20007ffe0ff */
[----:B------:R-:W-:-:S02]  /*23490*/  VIADD R187, R189, 0x100 ;  /* 0x00000100bdbb7836 */ /* 0x000fc40000000000 */
[C---:B------:R-:W-:Y:S01]  /*234a0*/  FMUL.FTZ R186, R0.reuse, R209 ;  /* 0x000000d100ba7220 */ /* 0x040fe20000410000 */
[C---:B------:R-:W-:Y:S01]  /*234b0*/  FMUL.FTZ R188, R0.reuse, R151 ;  /* 0x0000009700bc7220 */ /* 0x040fe20000410000 */
[----:B------:R-:W-:Y:S01]  /*234c0*/  IADD3 R189, PT, PT, R189, 0x120, RZ ;  /* 0x00000120bdbd7810 */ /* 0x000fe20007ffe0ff */
[C---:B------:R-:W-:Y:S01]  /*234d0*/  FMUL.FTZ R150, R0.reuse, R153 ;  /* 0x0000009900967220 */ /* 0x040fe20000410000 */
[C---:B------:R-:W-:Y:S01]  /*234e0*/  FMUL.FTZ R151, R0.reuse, R215 ;  /* 0x000000d700977220 */ /* 0x040fe20000410000 */
[----:B------:R0:W-:Y:S01]  /*234f0*/  STG.E.128 desc[UR6][R142.64], R144 ;  /* 0x000000908e007986 */ /* 0x0001e2000c101d06 */
[----:B------:R-:W-:Y:S01]  /*23500*/  FMUL.FTZ R152, R0, R155 ;  /* 0x0000009b00987220 */ /* 0x000fe20000410000 */
[----:B------:R-:W-:Y:S01]  /*23510*/  FFMA.FTZ R139, R156, R115, R75 ;  /* 0x000000739c8b7223 */ /* 0x000fe2000001004b */
        /* <DEDUP_REMOVED lines=29> */
[----:B------:R-:W-:Y:S01]  /*236f0*/  FMUL.FTZ R0, R0, R239 ;  /* 0x000000ef00007220 */ /* 0x000fe20000410000 */
[--C-:B------:R-:W-:Y:S01]  /*23700*/  IMAD.WIDE.U32 R160, R161, 0x10, R148.reuse ;  /* 0x00000010a1a07825 */ /* 0x100fe200078e0094 */
[----:B------:R0:W-:Y:S03]  /*23710*/  STG.E.128 desc[UR6][R196.64], R132 ;  /* 0x00000084c4007986 */ /* 0x0001e6000c101d06 */
[--C-:B------:R-:W-:Y:S01]  /*23720*/  IMAD.WIDE.U32 R186, R187, 0x10, R148.reuse ;  /* 0x00000010bbba7825 */ /* 0x100fe200078e0094 */
[----:B------:R1:W-:Y:S03]  /*23730*/  STG.E.128 desc[UR6][R198.64], R136 ;  /* 0x00000088c6007986 */ /* 0x0003e6000c101d06 */
        /* <DEDUP_REMOVED lines=18> */
[----:B------:R0:W-:Y:S04]  /*23860*/  STG.E.128 desc[UR6][R202.64], R144 ;  /* 0x00000090ca007986 */ /* 0x0001e8000c101d06 */
[----:B------:R0:W-:Y:S01]  /*23870*/  STG.E.128 desc[UR6][R156.64], R148 ;  /* 0x000000949c007986 */ /* 0x0001e2000c101d06 */
[----:B--2---:R-:W-:Y:S01]  /*23880*/  FFMA.FTZ R140, R195, R84, R44 ;  /* 0x00000054c38c7223 */ /* 0x004fe2000001002c */
[----:B------:R-:W-:Y:S01]  /*23890*/  FFMA.FTZ R141, R190, R85, R45 ;  /* 0x00000055be8d7223 */ /* 0x000fe2000001002d */
[----:B------:R-:W-:Y:S01]  /*238a0*/  FFMA.FTZ R142, R191, R86, R46 ;  /* 0x00000056bf8e7223 */ /* 0x000fe2000001002e */
[----:B------:R-:W-:Y:S01]  /*238b0*/  FFMA.FTZ R143, R0, R87, R47 ;  /* 0x00000057008f7223 */ /* 0x000fe2000001002f */
[----:B------:R0:W-:Y:S04]  /*238c0*/  STG.E.128 desc[UR6][R158.64], R152 ;  /* 0x000000989e007986 */ /* 0x0001e8000c101d06 */
[----:B------:R0:W-:Y:S04]  /*238d0*/  STG.E.128 desc[UR6][R160.64], R132 ;  /* 0x00000084a0007986 */ /* 0x0001e8000c101d06 */
[----:B------:R0:W-:Y:S04]  /*238e0*/  STG.E.128 desc[UR6][R186.64], R136 ;  /* 0x00000088ba007986 */ /* 0x0001e8000c101d06 */
[----:B------:R0:W-:Y:S02]  /*238f0*/  STG.E.128 desc[UR6][R188.64], R140 ;  /* 0x0000008cbc007986 */ /* 0x0001e4000c101d06 */
.L_x_45593:
[----:B------:R-:W-:Y:S05]  /*23900*/  BSYNC.RECONVERGENT B0 ;  /* 0x0000000000007941 */ /* 0x000fea0003800200 */
.L_x_45592:
[----:B0-----:R-:W0:Y:S02]  /*23910*/  LDC.64 R132, c[0x0][0x380] ;  /* 0x0000e000ff847b82 */ /* 0x001e240000000a00 */
[----:B0-----:R-:W-:-:S05]  /*23920*/  IMAD R173, R132, 0x4, R173 ;  /* 0x0000000484ad7824 */ /* 0x001fca00078e02ad */
[----:B------:R-:W-:-:S13]  /*23930*/  ISETP.GE.AND P0, PT, R173, R133, PT ;  /* 0x00000085ad00720c */ /* 0x000fda0003f06270 */
[----:B------:R-:W-:Y:S05]  /*23940*/  @!P0 BRA `(.L_x_45594) ;  /* 0xfffffdd000c88947 */ /* 0x000fea000383ffff */
[----:B------:R-:W-:Y:S05]  /*23950*/  EXIT ;  /* 0x000000000000794d */ /* 0x000fea0003800000 */
.L_x_45591:
        /* <DEDUP_REMOVED lines=8> */
.L_x_45596:
[----:B------:R-:W-:Y:S05]  /*239e0*/  BSYNC B0 ;  /* 0x0000000000007941 */ /* 0x000fea0003800000 */
.L_x_45595:
        /* <DEDUP_REMOVED lines=9> */
.L_x_45597:
[----:B------:R-:W-:Y:S02]  /*23a80*/  IMAD.MOV.U32 R198, RZ, RZ, 0x4 ;  /* 0x00000004ffc67424 */ /* 0x000fe400078e00ff */
[----:B------:R-:W-:-:S04]  /*23a90*/  IMAD.MOV.U32 R187, RZ, RZ, R197 ;  /* 0x000000ffffbb7224 */ /* 0x000fc800078e00c5 */
[----:B------:R-:W-:-:S05]  /*23aa0*/  FADD.FTZ R191, R190, R187 ;  /* 0x000000bbbebf7221 */ /* 0x000fca0000010000 */
[----:B------:R-:W-:-:S07]  /*23ab0*/  MOV R199, R191 ;  /* 0x000000bf00c77202 */ /* 0x000fce0000000f00 */
[----:B------:R-:W-:Y:S05]  /*23ac0*/  WARPSYNC.COLLECTIVE R196, `(.L_x_45598) ;  /* 0x00000000c4087348 */ /* 0x000fea0003c00000 */
[----:B------:R0:W1:Y:S02]  /*23ad0*/  SHFL.BFLY P1, R197, R199, R198, R201 ;  /* 0x0c0000c6c7c57389 */ /* 0x00006400000200c9 */
[----:B01----:R-:W-:Y:S05]  /*23ae0*/  ENDCOLLECTIVE ;  /* 0x000000000000791b */ /* 0x003fea0003800000 */
.L_x_45598:
[----:B------:R-:W-:Y:S01]  /*23af0*/  HFMA2 R198, -RZ, RZ, 0, 4.76837158203125e-07 ;  /* 0x00000008ffc67431 */ /* 0x000fe200000001ff */
[----:B------:R-:W-:-:S05]  /*23b00*/  MOV R186, R197 ;  /* 0x000000c500ba7202 */ /* 0x000fca0000000f00 */
[----:B------:R-:W-:-:S04]  /*23b10*/  FADD.FTZ R194, R191, R186 ;  /* 0x000000babfc27221 */ /* 0x000fc80000010000 */
[----:B------:R-:W-:-:S07]  /*23b20*/  IMAD.MOV.U32 R199, RZ, RZ, R194 ;  /* 0x000000ffffc77224 */ /* 0x000fce00078e00c2 */
[----:B------:R-:W-:Y:S05]  /*23b30*/  WARPSYNC.COLLECTIVE R196, `(.L_x_45599) ;  /* 0x00000000c4087348 */ /* 0x000fea0003c00000 */
[----:B------:R0:W1:Y:S02]  /*23b40*/  SHFL.BFLY P1, R197, R199, R198, R201 ;  /* 0x0c0000c6c7c57389 */ /* 0x00006400000200c9 */
[----:B01----:R-:W-:Y:S05]  /*23b50*/  ENDCOLLECTIVE ;  /* 0x000000000000791b */ /* 0x003fea0003800000 */
.L_x_45599:
        /* <DEDUP_REMOVED lines=8> */
.L_x_45600:
        /* <DEDUP_REMOVED lines=88> */
.L_x_45601:
[----:B------:R-:W-:Y:S02]  /*24160*/  IMAD.MOV.U32 R198, RZ, RZ, 0x2 ;  /* 0x00000002ffc67424 */ /* 0x000fe400078e00ff */
[----:B------:R-:W-:-:S04]  /*24170*/  IMAD.MOV.U32 R191, RZ, RZ, R197 ;  /* 0x000000ffffbf7224 */ /* 0x000fc800078e00c5 */
[----:B------:R-:W-:-:S05]  /*24180*/  FADD.FTZ R191, R0, R191 ;  /* 0x000000bf00bf7221 */ /* 0x000fca0000010000 */
[----:B------:R-:W-:-:S07]  /*24190*/  MOV R199, R191 ;  /* 0x000000bf00c77202 */ /* 0x000fce0000000f00 */
[----:B------:R-:W-:Y:S05]  /*241a0*/  WARPSYNC.COLLECTIVE R196, `(.L_x_45602) ;  /* 0x00000000c4087348 */ /* 0x000fea0003c00000 */
[----:B------:R0:W1:Y:S02]  /*241b0*/  SHFL.BFLY P1, R197, R199, R198, R201 ;  /* 0x0c0000c6c7c57389 */ /* 0x00006400000200c9 */
[----:B01----:R-:W-:Y:S05]  /*241c0*/  ENDCOLLECTIVE ;  /* 0x000000000000791b */ /* 0x003fea0003800000 */
.L_x_45602:
[----:B------:R-:W-:Y:S01]  /*241d0*/  HFMA2 R198, -RZ, RZ, 0, 2.384185791015625e-07 ;  /* 0x00000004ffc67431 */ /* 0x000fe200000001ff */
[----:B------:R-:W-:-:S05]  /*241e0*/  MOV R190, R197 ;  /* 0x000000c500be7202 */ /* 0x000fca0000000f00 */
[----:B------:R-:W-:-:S04]  /*241f0*/  FADD.FTZ R190, R191, R190 ;  /* 0x000000bebfbe7221 */ /* 0x000fc80000010000 */
[----:B------:R-:W-:-:S07]  /*24200*/  IMAD.MOV.U32 R199, RZ, RZ, R190 ;  /* 0x000000ffffc77224 */ /* 0x000fce00078e00be */
[----:B------:R-:W-:Y:S05]  /*24210*/  WARPSYNC.COLLECTIVE R196, `(.L_x_45603) ;  /* 0x00000000c4087348 */ /* 0x000fea0003c00000 */
[----:B------:R0:W1:Y:S02]  /*24220*/  SHFL.BFLY P1, R197, R199, R198, R201 ;  /* 0x0c0000c6c7c57389 */ /* 0x00006400000200c9 */
[----:B01----:R-:W-:Y:S05]  /*24230*/  ENDCOLLECTIVE ;  /* 0x000000000000791b */ /* 0x003fea0003800000 */
.L_x_45603:
[----:B------:R-:W-:Y:S02]  /*24240*/  IMAD.MOV.U32 R198, RZ, RZ, 0x8 ;  /* 0x00000008ffc67424 */ /* 0x000fe400078e00ff */
[----:B------:R-:W-:-:S04]  /*24250*/  IMAD.MOV.U32 R195, RZ, RZ, R197 ;  /* 0x000000ffffc37224 */ /* 0x000fc800078e00c5 */
[----:B------:R-:W-:-:S05]  /*24260*/  FADD.FTZ R195, R190, R195 ;  /* 0x000000c3bec37221 */ /* 0x000fca0000010000 */
[----:B------:R-:W-:-:S07]  /*24270*/  MOV R199, R195 ;  /* 0x000000c300c77202 */ /* 0x000fce0000000f00 */
[----:B------:R-:W-:Y:S05]  /*24280*/  WARPSYNC.COLLECTIVE R196, `(.L_x_45604) ;  /* 0x00000000c4087348 */ /* 0x000fea0003c00000 */
[----:B------:R0:W1:Y:S02]  /*24290*/  SHFL.BFLY P1, R197, R199, R198, R201 ;  /* 0x0c0000c6c7c57389 */ /* 0x00006400000200c9 */
[----:B01----:R-:W-:Y:S05]  /*242a0*/  ENDCOLLECTIVE ;  /* 0x000000000000791b */ /* 0x003fea0003800000 */
.L_x_45604:
[----:B------:R-:W-:Y:S01]  /*242b0*/  HFMA2 R198, -RZ, RZ, 0, 9.5367431640625e-07 ;  /* 0x00000010ffc67431 */ /* 0x000fe200000001ff */
[----:B------:R-:W-:-:S05]  /*242c0*/  MOV R194, R197 ;  /* 0x000000c500c27202 */ /* 0x000fca0000000f00 */
[----:B------:R-:W-:-:S04]  /*242d0*/  FADD.FTZ R194, R195, R194 ;  /* 0x000000c2c3c27221 */ /* 0x000fc80000010000 */
[----:B------:R-:W-:-:S07]  /*242e0*/  IMAD.MOV.U32 R199, RZ, RZ, R194 ;  /* 0x000000ffffc77224 */ /* 0x000fce00078e00c2 */
[----:B------:R-:W-:Y:S05]  /*242f0*/  WARPSYNC.COLLECTIVE R196, `(.L_x_45605) ;  /* 0x00000000c4087348 */ /* 0x000fea0003c00000 */
[----:B------:R0:W1:Y:S02]  /*24300*/  SHFL.BFLY P1, R197, R199, R198, R201 ;  /* 0x0c0000c6c7c57389 */ /* 0x00006400000200c9 */
[----:B01----:R-:W-:Y:S05]  /*24310*/  ENDCOLLECTIVE ;  /* 0x000000000000791b */ /* 0x003fea0003800000 */
.L_x_45605:
[----:B------:R-:W-:Y:S05]  /*24320*/  BRA `(.L_x_45606) ;  /* 0xffffffe800c07947 */ /* 0x000fea000383ffff */
.L_x_45607:
        /* <DEDUP_REMOVED lines=13> */
.L_x_45927:


//--------------------- .nv.global.init           --------------------------
	.section	.nv.global.init,"aw",@progbits
	.align	4
.nv.global.init:
	.type		mrg32k3aM1SubSeq,@object
	.size		mrg32k3aM1SubSeq,(mrg32k3aM2SubSeq - mrg32k3aM1SubSeq)
mrg32k3aM1SubSeq:
        /*0000*/ 	.byte	0x0b, 0xcc, 0xee, 0x04, 0x73, 0x29, 0x8b, 0x6f, 0xf6, 0x53, 0x03, 0xf6, 0x23, 0xf6, 0xea, 0xda
        /* <DEDUP_REMOVED lines=125> */
	.type		mrg32k3aM2SubSeq,@object
	.size		mrg32k3aM2SubSeq,(mrg32k3aM1 - mrg32k3aM2SubSeq)
mrg32k3aM2SubSeq:
        /* <DEDUP_REMOVED lines=126> */
	.type		mrg32k3aM1,@object
	.size		mrg32k3aM1,(mrg32k3aM1Seq - mrg32k3aM1)
mrg32k3aM1:
        /* <DEDUP_REMOVED lines=144> */
	.type		mrg32k3aM1Seq,@object
	.size		mrg32k3aM1Seq,(mrg32k3aM2 - mrg32k3aM1Seq)
mrg32k3aM1Seq:
        /* <DEDUP_REMOVED lines=144> */
	.type		mrg32k3aM2,@object
	.size		mrg32k3aM2,(mrg32k3aM2Seq - mrg32k3aM2)
mrg32k3aM2:
        /* <DEDUP_REMOVED lines=144> */
	.type		mrg32k3aM2Seq,@object
	.size		mrg32k3aM2Seq,(precalc_xorwow_matrix - mrg32k3aM2Seq)
mrg32k3aM2Seq:
        /* <DEDUP_REMOVED lines=144> */
	.type		precalc_xorwow_matrix,@object
	.size		precalc_xorwow_matrix,(precalc_xorwow_offset_matrix - precalc_xorwow_matrix)
precalc_xorwow_matrix:
        /* <DEDUP_REMOVED lines=6400> */
	.type		precalc_xorwow_offset_matrix,@object
	.size		precalc_xorwow_offset_matrix,(.L_1 - precalc_xorwow_offset_matrix)
precalc_xorwow_offset_matrix:
        /* <DEDUP_REMOVED lines=6400> */
.L_1:


//--------------------- .nv.shared.reserved.0     --------------------------
	.section	.nv.shared.reserved.0,"aw",@nobits
	.weak		__nv_reservedSMEM_offset_0_alias
	.size		__nv_reservedSMEM_offset_0_alias, 0, 64
	.other		__nv_reservedSMEM_offset_0_alias,@"STO_CUDA_RESERVED_SHARED STV_DEFAULT"
__nv_reservedSMEM_offset_0_alias:
	.zero		0
	.zero		64


//--------------------- .nv.constant0._ZN10layer_norm13ln_fwd_kernelINS_13Kernel_traitsI13__nv_bfloat16S2_S2_S2_fjLj1280ELj1ELj4ELj1ELj16ENS_18Kernel_traits_baseILj1280ES2_S2_S2_S2_fjLj128EEEEELb0ELb0ELb0ELb0EEEvNS_9FwdParamsE --------------------------
	.section	.nv.constant0._ZN10layer_norm13ln_fwd_kernelINS_13Kernel_traitsI13__nv_bfloat16S2_S2_S2_fjLj1280ELj1ELj4ELj1ELj16ENS_18Kernel_traits_baseILj1280ES2_S2_S2_S2_fjLj128EEEEELb0ELb0ELb0ELb0EEEvNS_9FwdParamsE,"a",@progbits
	.sectionflags	@""
	.align	4
.nv.constant0._ZN10layer_norm13ln_fwd_kernelINS_13Kernel_traitsI13__nv_bfloat16S2_S2_S2_fjLj1280ELj1ELj4ELj1ELj16ENS_18Kernel_traits_baseILj1280ES2_S2_S2_S2_fjLj128EEEEELb0ELb0ELb0ELb0EEEvNS_9FwdParamsE:
	.zero		1128


//--------------------- .nv.constant0._ZN10layer_norm13ln_fwd_kernelINS_13Kernel_traitsI13__nv_bfloat16S2_S2_S2_fjLj1280ELj1ELj4ELj1ELj16ENS_18Kernel_traits_baseILj1280ES2_S2_S2_S2_fjLj128EEEEELb0ELb0ELb0ELb1EEEvNS_9FwdParamsE --------------------------
	.section	.nv.constant0._ZN10layer_norm13ln_fwd_kernelINS_13Kernel_traitsI13__nv_bfloat16S2_S2_S2_fjLj1280ELj1ELj4ELj1ELj16ENS_18Kernel_traits_baseILj1280ES2_S2_S2_S2_fjLj128EEEEELb0ELb0ELb0ELb1EEEvNS_9FwdParamsE,"a",@progbits
	.sectionflags	@""
	.align	4
.nv.constant0._ZN10layer_norm13ln_fwd_kernelINS_13Kernel_traitsI13__nv_bfloat16S2_S2_S2_fjLj1280ELj1ELj4ELj1ELj16ENS_18Kernel_traits_baseILj1280ES2_S2_S2_S2_fjLj128EEEEELb0ELb0ELb0ELb1EEEvNS_9FwdParamsE:
	.zero		1128


//--------------------- .nv.constant0._ZN10layer_norm13ln_fwd_kernelINS_13Kernel_traitsI13__nv_bfloat16S2_S2_S2_fjLj1280ELj1ELj4ELj1ELj16ENS_18Kernel_traits_baseILj1280ES2_S2_S2_S2_fjLj128EEEEELb0ELb0ELb1ELb0EEEvNS_9FwdParamsE --------------------------
	.section	.nv.constant0._ZN10layer_norm13ln_fwd_kernelINS_13Kernel_traitsI13__nv_bfloat16S2_S2_S2_fjLj1280ELj1ELj4ELj1ELj16ENS_18Kernel_traits_baseILj1280ES2_S2_S2_S2_fjLj128EEEEELb0ELb0ELb1ELb0EEEvNS_9FwdParamsE,"a",@progbits
	.sectionflags	@""
	.align	4
.nv.constant0._ZN10layer_norm13ln_fwd_kernelINS_13Kernel_traitsI13__nv_bfloat16S2_S2_S2_fjLj1280ELj1ELj4ELj1ELj16ENS_18Kernel_traits_baseILj1280ES2_S2_S2_S2_fjLj128EEEEELb0ELb0ELb1ELb0EEEvNS_9FwdParamsE:
	.zero		1128


//--------------------- .nv.constant0._ZN10layer_norm13ln_fwd_kernelINS_13Kernel_traitsI13__nv_bfloat16S2_S2_S2_fjLj1280ELj1ELj4ELj1ELj16ENS_18Kernel_traits_baseILj1280ES2_S2_S2_S2_fjLj128EEEEELb0ELb0ELb1ELb1EEEvNS_9FwdParamsE --------------------------
	.section	.nv.constant0._ZN10layer_norm13ln_fwd_kernelINS_13Kernel_traitsI13__nv_bfloat16S2_S2_S2_fjLj1280ELj1ELj4ELj1ELj16ENS_18Kernel_traits_baseILj1280ES2_S2_S2_S2_fjLj128EEEEELb0ELb0ELb1ELb1EEEvNS_9FwdParamsE,"a",@progbits
	.sectionflags	@""
	.align	4
.nv.constant0._ZN10layer_norm13ln_fwd_kernelINS_13Kernel_traitsI13__nv_bfloat16S2_S2_S2_fjLj1280ELj1ELj4ELj1ELj16ENS_18Kernel_traits_baseILj1280ES2_S2_S2_S2_fjLj128EEEEELb0ELb0ELb1ELb1EEEvNS_9FwdParamsE:
	.zero		1128


//--------------------- .nv.constant0._ZN10layer_norm13ln_fwd_kernelINS_13Kernel_traitsI13__nv_bfloat16S2_S2_S2_fjLj1280ELj1ELj4ELj1ELj16ENS_18Kernel_traits_baseILj1280ES2_S2_S2_S2_fjLj128EEEEELb0ELb1ELb0ELb0EEEvNS_9FwdParamsE --------------------------
	.section	.nv.constant0._ZN10layer_norm13ln_fwd_kernelINS_13Kernel_traitsI13__nv_bfloat16S2_S2_S2_fjLj1280ELj1ELj4ELj1ELj16ENS_18Kernel_traits_baseILj1280ES2_S2_S2_S2_fjLj128EEEEELb0ELb1ELb0ELb0EEEvNS_9FwdParamsE,"a",@progbits
	.sectionflags	@""
	.align	4
.nv.constant0._ZN10layer_norm13ln_fwd_kernelINS_13Kernel_traitsI13__nv_bfloat16S2_S2_S2_fjLj1280ELj1ELj4ELj1ELj16ENS_18Kernel_traits_baseILj1280ES2_S2_S2_S2_fjLj128EEEEELb0ELb1ELb0ELb0EEEvNS_9FwdParamsE:
	.zero		1128


//--------------------- .nv.constant0._ZN10layer_norm13ln_fwd_kernelINS_13Kernel_traitsI13__nv_bfloat16S2_S2_S2_fjLj1280ELj1ELj4ELj1ELj16ENS_18Kernel_traits_baseILj1280ES2_S2_S2_S2_fjLj128EEEEELb0ELb1ELb0ELb1EEEvNS_9FwdParamsE --------------------------
	.section	.nv.constant0._ZN10layer_norm13ln_fwd_kernelINS_13Kernel_traitsI13__nv_bfloat16S2_S2_S2_fjLj1280ELj1ELj4ELj1ELj16ENS_18Kernel_traits_baseILj1280ES2_S2_S2_S2_fjLj128EEEEELb0ELb1ELb0ELb1EEEvNS_9FwdParamsE,"a",@progbits
	.sectionflags	@""
	.align	4
.nv.constant0._ZN10layer_norm13ln_fwd_kernelINS_13Kernel_traitsI13__nv_bfloat16S2_S2_S2_fjLj1280ELj1ELj4ELj1ELj16ENS_18Kernel_traits_baseILj1280ES2_S2_S2_S2_fjLj128EEEEELb0ELb1ELb0ELb1EEEvNS_9FwdParamsE:
	.zero		1128


//--------------------- .nv.constant0._ZN10layer_norm13ln_fwd_kernelINS_13Kernel_traitsI13__nv_bfloat16S2_S2_S2_fjLj1280ELj1ELj4ELj1ELj16ENS_18Kernel_traits_baseILj1280ES2_S2_S2_S2_fjLj128EEEEELb0ELb1ELb1ELb0EEEvNS_9FwdParamsE --------------------------
	.section	.nv.constant0._ZN10layer_norm13ln_fwd_kernelINS_13Kernel_traitsI13__nv_bfloat16S2_S2_S2_fjLj1280ELj1ELj4ELj1ELj16ENS_18Kernel_traits_baseILj1280ES2_S2_S2_S2_fjLj128EEEEELb0ELb1ELb1ELb0EEEvNS_9FwdParamsE,"a",@progbits
	.sectionflags	@""
	.align	4
.nv.constant0._ZN10layer_norm13ln_fwd_kernelINS_13Kernel_traitsI13__nv_bfloat16S2_S2_S2_fjLj1280ELj1ELj4ELj1ELj16ENS_18Kernel_traits_baseILj1280ES2_S2_S2_S2_fjLj128EEEEELb0ELb1ELb1ELb0EEEvNS_9FwdParamsE:
	.zero		1128


//--------------------- .nv.constant0._ZN10layer_norm13ln_fwd_kernelINS_13Kernel_traitsI13__nv_bfloat16S2_S2_S2_fjLj1280ELj1ELj4ELj1ELj16ENS_18Kernel_traits_baseILj1280ES2_S2_S2_S2_fjLj128EEEEELb0ELb1ELb1ELb1EEEvNS_9FwdParamsE --------------------------
	.section	.nv.constant0._ZN10layer_norm13ln_fwd_kernelINS_13Kernel_traitsI13__nv_bfloat16S2_S2_S2_fjLj1280ELj1ELj4ELj1ELj16ENS_18Kernel_traits_baseILj1280ES2_S2_S2_S2_fjLj128EEEEELb0ELb1ELb1ELb1EEEvNS_9FwdParamsE,"a",@progbits
	.sectionflags	@""
	.align	4
.nv.constant0._ZN10layer_norm13ln_fwd_kernelINS_13Kernel_traitsI13__nv_bfloat16S2_S2_S2_fjLj1280ELj1ELj4ELj1ELj16ENS_18Kernel_traits_baseILj1280ES2_S2_S2_S2_fjLj128EEEEELb0ELb1ELb1ELb1EEEvNS_9FwdParamsE:
	.zero		1128


//--------------------- .nv.constant0._ZN10layer_norm13ln_fwd_kernelINS_13Kernel_traitsI13__nv_bfloat16S2_S2_S2_fjLj1280ELj1ELj4ELj1ELj16ENS_18Kernel_traits_baseILj1280ES2_S2_S2_S2_fjLj128EEEEELb1ELb0ELb0ELb0EEEvNS_9FwdParamsE --------------------------
	.section	.nv.constant0._ZN10layer_norm13ln_fwd_kernelINS_13Kernel_traitsI13__nv_bfloat16S2_S2_S2_fjLj1280ELj1ELj4ELj1ELj16ENS_18Kernel_traits_baseILj1280ES2_S2_S2_S2_fjLj128EEEEELb1ELb0ELb0ELb0EEEvNS_9FwdParamsE,"a",@progbits
	.sectionflags	@""
	.align	4
.nv.constant0._ZN10layer_norm13ln_fwd_kernelINS_13Kernel_traitsI13__nv_bfloat16S2_S2_S2_fjLj1280ELj1ELj4ELj1ELj16ENS_18Kernel_traits_baseILj1280ES2_S2_S2_S2_fjLj128EEEEELb1ELb0ELb0ELb0EEEvNS_9FwdParamsE:
	.zero		1128


//--------------------- .nv.constant0._ZN10layer_norm13ln_fwd_kernelINS_13Kernel_traitsI13__nv_bfloat16S2_S2_S2_fjLj1280ELj1ELj4ELj1ELj16ENS_18Kernel_traits_baseILj1280ES2_S2_S2_S2_fjLj128EEEEELb1ELb0ELb0ELb1EEEvNS_9FwdParamsE --------------------------
	.section	.nv.constant0._ZN10layer_norm13ln_fwd_kernelINS_13Kernel_traitsI13__nv_bfloat16S2_S2_S2_fjLj1280ELj1ELj4ELj1ELj16ENS_18Kernel_traits_baseILj1280ES2_S2_S2_S2_fjLj128EEEEELb1ELb0ELb0ELb1EEEvNS_9FwdParamsE,"a",@progbits
	.sectionflags	@""
	.align	4
.nv.constant0._ZN10layer_norm13ln_fwd_kernelINS_13Kernel_traitsI13__nv_bfloat16S2_S2_S2_fjLj1280ELj1ELj4ELj1ELj16ENS_18Kernel_traits_baseILj1280ES2_S2_S2_S2_fjLj128EEEEELb1ELb0ELb0ELb1EEEvNS_9FwdParamsE:
	.zero		1128


//--------------------- .nv.constant0._ZN10layer_norm13ln_fwd_kernelINS_13Kernel_traitsI13__nv_bfloat16S2_S2_S2_fjLj1280ELj1ELj4ELj1ELj16ENS_18Kernel_traits_baseILj1280ES2_S2_S2_S2_fjLj128EEEEELb1ELb0ELb1ELb0EEEvNS_9FwdParamsE --------------------------
	.section	.nv.constant0._ZN10layer_norm13ln_fwd_kernelINS_13Kernel_traitsI13__nv_bfloat16S2_S2_S2_fjLj1280ELj1ELj4ELj1ELj16ENS_18Kernel_traits_baseILj1280ES2_S2_S2_S2_fjLj128EEEEELb1ELb0ELb1ELb0EEEvNS_9FwdParamsE,"a",@progbits
	.sectionflags	@""
	.align	4
.nv.constant0._ZN10layer_norm13ln_fwd_kernelINS_13Kernel_traitsI13__nv_bfloat16S2_S2_S2_fjLj1280ELj1ELj4ELj1ELj16ENS_18Kernel_traits_baseILj1280ES2_S2_S2_S2_fjLj128EEEEELb1ELb0ELb1ELb0EEEvNS_9FwdParamsE:
	.zero		1128


//--------------------- .nv.constant0._ZN10layer_norm13ln_fwd_kernelINS_13Kernel_traitsI13__nv_bfloat16S2_S2_S2_fjLj1280ELj1ELj4ELj1ELj16ENS_18Kernel_traits_baseILj1280ES2_S2_S2_S2_fjLj128EEEEELb1ELb0ELb1ELb1EEEvNS_9FwdParamsE --------------------------
	.section	.nv.constant0._ZN10layer_norm13ln_fwd_kernelINS_13Kernel_traitsI13__nv_bfloat16S2_S2_S2_fjLj1280ELj1ELj4ELj1ELj16ENS_18Kernel_traits_baseILj1280ES2_S2_S2_S2_fjLj128EEEEELb1ELb0ELb1ELb1EEEvNS_9FwdParamsE,"a",@progbits
	.sectionflags	@""
	.align	4
.nv.constant0._ZN10layer_norm13ln_fwd_kernelINS_13Kernel_traitsI13__nv_bfloat16S2_S2_S2_fjLj1280ELj1ELj4ELj1ELj16ENS_18Kernel_traits_baseILj1280ES2_S2_S2_S2_fjLj128EEEEELb1ELb0ELb1ELb1EEEvNS_9FwdParamsE:
	.zero		1128


//--------------------- .nv.constant0._ZN10layer_norm13ln_fwd_kernelINS_13Kernel_traitsI13__nv_bfloat16S2_S2_S2_fjLj1280ELj1ELj4ELj1ELj16ENS_18Kernel_traits_baseILj1280ES2_S2_S2_S2_fjLj128EEEEELb1ELb1ELb0ELb0EEEvNS_9FwdParamsE --------------------------
	.section	.nv.constant0._ZN10layer_norm13ln_fwd_kernelINS_13Kernel_traitsI13__nv_bfloat16S2_S2_S2_fjLj1280ELj1ELj4ELj1ELj16ENS_18Kernel_traits_baseILj1280ES2_S2_S2_S2_fjLj128EEEEELb1ELb1ELb0ELb0EEEvNS_9FwdParamsE,"a",@progbits
	.sectionflags	@""
	.align	4
.nv.constant0._ZN10layer_norm13ln_fwd_kernelINS_13Kernel_traitsI13__nv_bfloat16S2_S2_S2_fjLj1280ELj1ELj4ELj1ELj16ENS_18Kernel_traits_baseILj1280ES2_S2_S2_S2_fjLj128EEEEELb1ELb1ELb0ELb0EEEvNS_9FwdParamsE:
	.zero		1128


//--------------------- .nv.constant0._ZN10layer_norm13ln_fwd_kernelINS_13Kernel_traitsI13__nv_bfloat16S2_S2_S2_fjLj1280ELj1ELj4ELj1ELj16ENS_18Kernel_traits_baseILj1280ES2_S2_S2_S2_fjLj128EEEEELb1ELb1ELb0ELb1EEEvNS_9FwdParamsE --------------------------
	.section	.nv.constant0._ZN10layer_norm13ln_fwd_kernelINS_13Kernel_traitsI13__nv_bfloat16S2_S2_S2_fjLj1280ELj1ELj4ELj1ELj16ENS_18Kernel_traits_baseILj1280ES2_S2_S2_S2_fjLj128EEEEELb1ELb1ELb0ELb1EEEvNS_9FwdParamsE,"a",@progbits
	.sectionflags	@""
	.align	4
.nv.constant0._ZN10layer_norm13ln_fwd_kernelINS_13Kernel_traitsI13__nv_bfloat16S2_S2_S2_fjLj1280ELj1ELj4ELj1ELj16ENS_18Kernel_traits_baseILj1280ES2_S2_S2_S2_fjLj128EEEEELb1ELb1ELb0ELb1EEEvNS_9FwdParamsE:
	.zero		1128


//--------------------- .nv.constant0._ZN10layer_norm13ln_fwd_kernelINS_13Kernel_traitsI13__nv_bfloat16S2_S2_S2_fjLj1280ELj1ELj4ELj1ELj16ENS_18Kernel_traits_baseILj1280ES2_S2_S2_S2_fjLj128EEEEELb1ELb1ELb1ELb0EEEvNS_9FwdParamsE --------------------------
	.section	.nv.constant0._ZN10layer_norm13ln_fwd_kernelINS_13Kernel_traitsI13__nv_bfloat16S2_S2_S2_fjLj1280ELj1ELj4ELj1ELj16ENS_18Kernel_traits_baseILj1280ES2_S2_S2_S2_fjLj128EEEEELb1ELb1ELb1ELb0EEEvNS_9FwdParamsE,"a",@progbits
	.sectionflags	@""
	.align	4
.nv.constant0._ZN10layer_norm13ln_fwd_kernelINS_13Kernel_traitsI13__nv_bfloat16S2_S2_S2_fjLj1280ELj1ELj4ELj1ELj16ENS_18Kernel_traits_baseILj1280ES2_S2_S2_S2_fjLj128EEEEELb1ELb1ELb1ELb0EEEvNS_9FwdParamsE:
	.zero		1128


//--------------------- .nv.constant0._ZN10layer_norm13ln_fwd_kernelINS_13Kernel_traitsI13__nv_bfloat16S2_S2_S2_fjLj1280ELj1ELj4ELj1ELj16ENS_18Kernel_traits_baseILj1280ES2_S2_S2_S2_fjLj128EEEEELb1ELb1ELb1ELb1EEEvNS_9FwdParamsE --------------------------
	.section	.nv.constant0._ZN10layer_norm13ln_fwd_kernelINS_13Kernel_traitsI13__nv_bfloat16S2_S2_S2_fjLj1280ELj1ELj4ELj1ELj16ENS_18Kernel_traits_baseILj1280ES2_S2_S2_S2_fjLj128EEEEELb1ELb1ELb1ELb1EEEvNS_9FwdParamsE,"a",@progbits
	.sectionflags	@""
	.align	4
.nv.constant0._ZN10layer_norm13ln_fwd_kernelINS_13Kernel_traitsI13__nv_bfloat16S2_S2_S2_fjLj1280ELj1ELj4ELj1ELj16ENS_18Kernel_traits_baseILj1280ES2_S2_S2_S2_fjLj128EEEEELb1ELb1ELb1ELb1EEEvNS_9FwdParamsE:
	.zero		1128


//--------------------- .nv.constant0._ZN10layer_norm13ln_fwd_kernelINS_13Kernel_traitsI6__halfS2_S2_S2_fjLj1280ELj1ELj4ELj1ELj16ENS_18Kernel_traits_baseILj1280ES2_S2_S2_S2_fjLj128EEEEELb0ELb0ELb0ELb0EEEvNS_9FwdParamsE --------------------------
	.section	.nv.constant0._ZN10layer_norm13ln_fwd_kernelINS_13Kernel_traitsI6__halfS2_S2_S2_fjLj1280ELj1ELj4ELj1ELj16ENS_18Kernel_traits_baseILj1280ES2_S2_S2_S2_fjLj128EEEEELb0ELb0ELb0ELb0EEEvNS_9FwdParamsE,"a",@progbits
	.sectionflags	@""
	.align	4
.nv.constant0._ZN10layer_norm13ln_fwd_kernelINS_13Kernel_traitsI6__halfS2_S2_S2_fjLj1280ELj1ELj4ELj1ELj16ENS_18Kernel_traits_baseILj1280ES2_S2_S2_S2_fjLj128EEEEELb0ELb0ELb0ELb0EEEvNS_9FwdParamsE:
	.zero		1128


//--------------------- .nv.constant0._ZN10layer_norm13ln_fwd_kernelINS_13Kernel_traitsI6__halfS2_S2_S2_fjLj1280ELj1ELj4ELj1ELj16ENS_18Kernel_traits_baseILj1280ES2_S2_S2_S2_fjLj128EEEEELb0ELb0ELb0ELb1EEEvNS_9FwdParamsE --------------------------
	.section	.nv.constant0._ZN10layer_norm13ln_fwd_kernelINS_13Kernel_traitsI6__halfS2_S2_S2_fjLj1280ELj1ELj4ELj1ELj16ENS_18Kernel_traits_baseILj1280ES2_S2_S2_S2_fjLj128EEEEELb0ELb0ELb0ELb1EEEvNS_9FwdParamsE,"a",@progbits
	.sectionflags	@""
	.align	4
.nv.constant0._ZN10layer_norm13ln_fwd_kernelINS_13Kernel_traitsI6__halfS2_S2_S2_fjLj1280ELj1ELj4ELj1ELj16ENS_18Kernel_traits_baseILj1280ES2_S2_S2_S2_fjLj128EEEEELb0ELb0ELb0ELb1EEEvNS_9FwdParamsE:
	.zero		1128


//--------------------- .nv.constant0._ZN10layer_norm13ln_fwd_kernelINS_13Kernel_traitsI6__halfS2_S2_S2_fjLj1280ELj1ELj4ELj1ELj16ENS_18Kernel_traits_baseILj1280ES2_S2_S2_S2_fjLj128EEEEELb0ELb0ELb1ELb0EEEvNS_9FwdParamsE --------------------------
	.section	.nv.constant0._ZN10layer_norm13ln_fwd_kernelINS_13Kernel_traitsI6__halfS2_S2_S2_fjLj1280ELj1ELj4ELj1ELj16ENS_18Kernel_traits_baseILj1280ES2_S2_S2_S2_fjLj128EEEEELb0ELb0ELb1ELb0EEEvNS_9FwdParamsE,"a",@progbits
	.sectionflags	@""
	.align	4
.nv.constant0._ZN10layer_norm13ln_fwd_kernelINS_13Kernel_traitsI6__halfS2_S2_S2_fjLj1280ELj1ELj4ELj1ELj16ENS_18Kernel_traits_baseILj1280ES2_S2_S2_S2_fjLj128EEEEELb0ELb0ELb1ELb0EEEvNS_9FwdParamsE:
	.zero		1128


//--------------------- .nv.constant0._ZN10layer_norm13ln_fwd_kernelINS_13Kernel_traitsI6__halfS2_S2_S2_fjLj1280ELj1ELj4ELj1ELj16ENS_18Kernel_traits_baseILj1280ES2_S2_S2_S2_fjLj128EEEEELb0ELb0ELb1ELb1EEEvNS_9FwdParamsE --------------------------
	.section	.nv.constant0._ZN10layer_norm13ln_fwd_kernelINS_13Kernel_traitsI6__halfS2_S2_S2_fjLj1280ELj1ELj4ELj1ELj16ENS_18Kernel_traits_baseILj1280ES2_S2_S2_S2_fjLj128EEEEELb0ELb0ELb1ELb1EEEvNS_9FwdParamsE,"a",@progbits
	.sectionflags	@""
	.align	4
.nv.constant0._ZN10layer_norm13ln_fwd_kernelINS_13Kernel_traitsI6__halfS2_S2_S2_fjLj1280ELj1ELj4ELj1ELj16ENS_18Kernel_traits_baseILj1280ES2_S2_S2_S2_fjLj128EEEEELb0ELb0ELb1ELb1EEEvNS_9FwdParamsE:
	.zero		1128


//--------------------- .nv.constant0._ZN10layer_norm13ln_fwd_kernelINS_13Kernel_traitsI6__halfS2_S2_S2_fjLj1280ELj1ELj4ELj1ELj16ENS_18Kernel_traits_baseILj1280ES2_S2_S2_S2_fjLj128EEEEELb0ELb1ELb0ELb0EEEvNS_9FwdParamsE --------------------------
	.section	.nv.constant0._ZN10layer_norm13ln_fwd_kernelINS_13Kernel_traitsI6__halfS2_S2_S2_fjLj1280ELj1ELj4ELj1ELj16ENS_18Kernel_traits_baseILj1280ES2_S2_S2_S2_fjLj128EEEEELb0ELb1ELb0ELb0EEEvNS_9FwdParamsE,"a",@progbits
	.sectionflags	@""
	.align	4
.nv.constant0._ZN10layer_norm13ln_fwd_kernelINS_13Kernel_traitsI6__halfS2_S2_S2_fjLj1280ELj1ELj4ELj1ELj16ENS_18Kernel_traits_baseILj1280ES2_S2_S2_S2_fjLj128EEEEELb0ELb1ELb0ELb0EEEvNS_9FwdParamsE:
	.zero		1128


//--------------------- .nv.constant0._ZN10layer_norm13ln_fwd_kernelINS_13Kernel_traitsI6__halfS2_S2_S2_fjLj1280ELj1ELj4ELj1ELj16ENS_18Kernel_traits_baseILj1280ES2_S2_S2_S2_fjLj128EEEEELb0ELb1ELb0ELb1EEEvNS_9FwdParamsE --------------------------
	.section	.nv.constant0._ZN10layer_norm13ln_fwd_kernelINS_13Kernel_traitsI6__halfS2_S2_S2_fjLj1280ELj1ELj4ELj1ELj16ENS_18Kernel_traits_baseILj1280ES2_S2_S2_S2_fjLj128EEEEELb0ELb1ELb0ELb1EEEvNS_9FwdParamsE,"a",@progbits
	.sectionflags	@""
	.align	4
.nv.constant0._ZN10layer_norm13ln_fwd_kernelINS_13Kernel_traitsI6__halfS2_S2_S2_fjLj1280ELj1ELj4ELj1ELj16ENS_18Kernel_traits_baseILj1280ES2_S2_S2_S2_fjLj128EEEEELb0ELb1ELb0ELb1EEEvNS_9FwdParamsE:
	.zero		1128


//--------------------- .nv.constant0._ZN10layer_norm13ln_fwd_kernelINS_13Kernel_traitsI6__halfS2_S2_S2_fjLj1280ELj1ELj4ELj1ELj16ENS_18Kernel_traits_baseILj1280ES2_S2_S2_S2_fjLj128EEEEELb0ELb1ELb1ELb0EEEvNS_9FwdParamsE --------------------------
	.section	.nv.constant0._ZN10layer_norm13ln_fwd_kernelINS_13Kernel_traitsI6__halfS2_S2_S2_fjLj1280ELj1ELj4ELj1ELj16ENS_18Kernel_traits_baseILj1280ES2_S2_S2_S2_fjLj128EEEEELb0ELb1ELb1ELb0EEEvNS_9FwdParamsE,"a",@progbits
	.sectionflags	@""
	.align	4
.nv.constant0._ZN10layer_norm13ln_fwd_kernelINS_13Kernel_traitsI6__halfS2_S2_S2_fjLj1280ELj1ELj4ELj1ELj16ENS_18Kernel_traits_baseILj1280ES2_S2_S2_S2_fjLj128EEEEELb0ELb1ELb1ELb0EEEvNS_9FwdParamsE:
	.zero		1128


//--------------------- .nv.constant0._ZN10layer_norm13ln_fwd_kernelINS_13Kernel_traitsI6__halfS2_S2_S2_fjLj1280ELj1ELj4ELj1ELj16ENS_18Kernel_traits_baseILj1280ES2_S2_S2_S2_fjLj128EEEEELb0ELb1ELb1ELb1EEEvNS_9FwdParamsE --------------------------
	.section	.nv.constant0._ZN10layer_norm13ln_fwd_kernelINS_13Kernel_traitsI6__halfS2_S2_S2_fjLj1280ELj1ELj4ELj1ELj16ENS_18Kernel_traits_baseILj1280ES2_S2_S2_S2_fjLj128EEEEELb0ELb1ELb1ELb1EEEvNS_9FwdParamsE,"a",@progbits
	.sectionflags	@""
	.align	4
.nv.constant0._ZN10layer_norm13ln_fwd_kernelINS_13Kernel_traitsI6__halfS2_S2_S2_fjLj1280ELj1ELj4ELj1ELj16ENS_18Kernel_traits_baseILj1280ES2_S2_S2_S2_fjLj128EEEEELb0ELb1ELb1ELb1EEEvNS_9FwdParamsE:
	.zero		1128


//--------------------- .nv.constant0._ZN10layer_norm13ln_fwd_kernelINS_13Kernel_traitsI6__halfS2_S2_S2_fjLj1280ELj1ELj4ELj1ELj16ENS_18Kernel_traits_baseILj1280ES2_S2_S2_S2_fjLj128EEEEELb1ELb0ELb0ELb0EEEvNS_9FwdParamsE --------------------------
	.section	.nv.constant0._ZN10layer_norm13ln_fwd_kernelINS_13Kernel_traitsI6__halfS2_S2_S2_fjLj1280ELj1ELj4ELj1ELj16ENS_18Kernel_traits_baseILj1280ES2_S2_S2_S2_fjLj128EEEEELb1ELb0ELb0ELb0EEEvNS_9FwdParamsE,"a",@progbits
	.sectionflags	@""
	.align	4
.nv.constant0._ZN10layer_norm13ln_fwd_kernelINS_13Kernel_traitsI6__halfS2_S2_S2_fjLj1280ELj1ELj4ELj1ELj16ENS_18Kernel_traits_baseILj1280ES2_S2_S2_S2_fjLj128EEEEELb1ELb0ELb0ELb0EEEvNS_9FwdParamsE:
	.zero		1128


//--------------------- .nv.constant0._ZN10layer_norm13ln_fwd_kernelINS_13Kernel_traitsI6__halfS2_S2_S2_fjLj1280ELj1ELj4ELj1ELj16ENS_18Kernel_traits_baseILj1280ES2_S2_S2_S2_fjLj128EEEEELb1ELb0ELb0ELb1EEEvNS_9FwdParamsE --------------------------
	.section	.nv.constant0._ZN10layer_norm13ln_fwd_kernelINS_13Kernel_traitsI6__halfS2_S2_S2_fjLj1280ELj1ELj4ELj1ELj16ENS_18Kernel_traits_baseILj1280ES2_S2_S2_S2_fjLj128EEEEELb1ELb0ELb0ELb1EEEvNS_9FwdParamsE,"a",@progbits
	.sectionflags	@""
	.align	4
.nv.constant0._ZN10layer_norm13ln_fwd_kernelINS_13Kernel_traitsI6__halfS2_S2_S2_fjLj1280ELj1ELj4ELj1ELj16ENS_18Kernel_traits_baseILj1280ES2_S2_S2_S2_fjLj128EEEEELb1ELb0ELb0ELb1EEEvNS_9FwdParamsE:
	.zero		1128


//--------------------- .nv.constant0._ZN10layer_norm13ln_fwd_kernelINS_13Kernel_traitsI6__halfS2_S2_S2_fjLj1280ELj1ELj4ELj1ELj16ENS_18Kernel_traits_baseILj1280ES2_S2_S2_S2_fjLj128EEEEELb1ELb0ELb1ELb0EEEvNS_9FwdParamsE --------------------------
	.section	.nv.constant0._ZN10layer_norm13ln_fwd_kernelINS_13Kernel_traitsI6__halfS2_S2_S2_fjLj1280ELj1ELj4ELj1ELj16ENS_18Kernel_traits_baseILj1280ES2_S2_S2_S2_fjLj128EEEEELb1ELb0ELb1ELb0EEEvNS_9FwdParamsE,"a",@progbits
	.sectionflags	@""
	.align	4
.nv.constant0._ZN10layer_norm13ln_fwd_kernelINS_13Kernel_traitsI6__halfS2_S2_S2_fjLj1280ELj1ELj4ELj1ELj16ENS_18Kernel_traits_baseILj1280ES2_S2_S2_S2_fjLj128EEEEELb1ELb0ELb1ELb0EEEvNS_9FwdParamsE:
	.zero		1128


//--------------------- .nv.constant0._ZN10layer_norm13ln_fwd_kernelINS_13Kernel_traitsI6__halfS2_S2_S2_fjLj1280ELj1ELj4ELj1ELj16ENS_18Kernel_traits_baseILj1280ES2_S2_S2_S2_fjLj128EEEEELb1ELb0ELb1ELb1EEEvNS_9FwdParamsE --------------------------
	.section	.nv.constant0._ZN10layer_norm13ln_fwd_kernelINS_13Kernel_traitsI6__halfS2_S2_S2_fjLj1280ELj1ELj4ELj1ELj16ENS_18Kernel_traits_baseILj1280ES2_S2_S2_S2_fjLj128EEEEELb1ELb0ELb1ELb1EEEvNS_9FwdParamsE,"a",@progbits
	.sectionflags	@""
	.align	4
.nv.constant0._ZN10layer_norm13ln_fwd_kernelINS_13Kernel_traitsI6__halfS2_S2_S2_fjLj1280ELj1ELj4ELj1ELj16ENS_18Kernel_traits_baseILj1280ES2_S2_S2_S2_fjLj128EEEEELb1ELb0ELb1ELb1EEEvNS_9FwdParamsE:
	.zero		1128


//--------------------- .nv.constant0._ZN10layer_norm13ln_fwd_kernelINS_13Kernel_traitsI6__halfS2_S2_S2_fjLj1280ELj1ELj4ELj1ELj16ENS_18Kernel_traits_baseILj1280ES2_S2_S2_S2_fjLj128EEEEELb1ELb1ELb0ELb0EEEvNS_9FwdParamsE --------------------------
	.section	.nv.constant0._ZN10layer_norm13ln_fwd_kernelINS_13Kernel_traitsI6__halfS2_S2_S2_fjLj1280ELj1ELj4ELj1ELj16ENS_18Kernel_traits_baseILj1280ES2_S2_S2_S2_fjLj128EEEEELb1ELb1ELb0ELb0EEEvNS_9FwdParamsE,"a",@progbits
	.sectionflags	@""
	.align	4
.nv.constant0._ZN10layer_norm13ln_fwd_kernelINS_13Kernel_traitsI6__halfS2_S2_S2_fjLj1280ELj1ELj4ELj1ELj16ENS_18Kernel_traits_baseILj1280ES2_S2_S2_S2_fjLj128EEEEELb1ELb1ELb0ELb0EEEvNS_9FwdParamsE:
	.zero		1128


//--------------------- .nv.constant0._ZN10layer_norm13ln_fwd_kernelINS_13Kernel_traitsI6__halfS2_S2_S2_fjLj1280ELj1ELj4ELj1ELj16ENS_18Kernel_traits_baseILj1280ES2_S2_S2_S2_fjLj128EEEEELb1ELb1ELb0ELb1EEEvNS_9FwdParamsE --------------------------
	.section	.nv.constant0._ZN10layer_norm13ln_fwd_kernelINS_13Kernel_traitsI6__halfS2_S2_S2_fjLj1280ELj1ELj4ELj1ELj16ENS_18Kernel_traits_baseILj1280ES2_S2_S2_S2_fjLj128EEEEELb1ELb1ELb0ELb1EEEvNS_9FwdParamsE,"a",@progbits
	.sectionflags	@""
	.align	4
.nv.constant0._ZN10layer_norm13ln_fwd_kernelINS_13Kernel_traitsI6__halfS2_S2_S2_fjLj1280ELj1ELj4ELj1ELj16ENS_18Kernel_traits_baseILj1280ES2_S2_S2_S2_fjLj128EEEEELb1ELb1ELb0ELb1EEEvNS_9FwdParamsE:
	.zero		1128


//--------------------- .nv.constant0._ZN10layer_norm13ln_fwd_kernelINS_13Kernel_traitsI6__halfS2_S2_S2_fjLj1280ELj1ELj4ELj1ELj16ENS_18Kernel_traits_baseILj1280ES2_S2_S2_S2_fjLj128EEEEELb1ELb1ELb1ELb0EEEvNS_9FwdParamsE --------------------------
	.section	.nv.constant0._ZN10layer_norm13ln_fwd_kernelINS_13Kernel_traitsI6__halfS2_S2_S2_fjLj1280ELj1ELj4ELj1ELj16ENS_18Kernel_traits_baseILj1280ES2_S2_S2_S2_fjLj128EEEEELb1ELb1ELb1ELb0EEEvNS_9FwdParamsE,"a",@progbits
	.sectionflags	@""
	.align	4
.nv.constant0._ZN10layer_norm13ln_fwd_kernelINS_13Kernel_traitsI6__halfS2_S2_S2_fjLj1280ELj1ELj4ELj1ELj16ENS_18Kernel_traits_baseILj1280ES2_S2_S2_S2_fjLj128EEEEELb1ELb1ELb1ELb0EEEvNS_9FwdParamsE:
	.zero		1128


//--------------------- .nv.constant0._ZN10layer_norm13ln_fwd_kernelINS_13Kernel_traitsI6__halfS2_S2_S2_fjLj1280ELj1ELj4ELj1ELj16ENS_18Kernel_traits_baseILj1280ES2_S2_S2_S2_fjLj128EEEEELb1ELb1ELb1ELb1EEEvNS_9FwdParamsE --------------------------
	.section	.nv.constant0._ZN10layer_norm13ln_fwd_kernelINS_13Kernel_traitsI6__halfS2_S2_S2_fjLj1280ELj1ELj4ELj1ELj16ENS_18Kernel_traits_baseILj1280ES2_S2_S2_S2_fjLj128EEEEELb1ELb1ELb1ELb1EEEvNS_9FwdParamsE,"a",@progbits
	.sectionflags	@""
	.align	4
.nv.constant0._ZN10layer_norm13ln_fwd_kernelINS_13Kernel_traitsI6__halfS2_S2_S2_fjLj1280ELj1ELj4ELj1ELj16ENS_18Kernel_traits_baseILj1280ES2_S2_S2_S2_fjLj128EEEEELb1ELb1ELb1ELb1EEEvNS_9FwdParamsE:
	.zero		1128


//--------------------- .nv.constant0._ZN10layer_norm13ln_fwd_kernelINS_13Kernel_traitsIf13__nv_bfloat16S2_S2_fjLj1280ELj1ELj4ELj1ELj16ENS_18Kernel_traits_baseILj1280EfS2_S2_S2_fjLj128EEEEELb0ELb0ELb0ELb0EEEvNS_9FwdParamsE --------------------------
	.section	.nv.constant0._ZN10layer_norm13ln_fwd_kernelINS_13Kernel_traitsIf13__nv_bfloat16S2_S2_fjLj1280ELj1ELj4ELj1ELj16ENS_18Kernel_traits_baseILj1280EfS2_S2_S2_fjLj128EEEEELb0ELb0ELb0ELb0EEEvNS_9FwdParamsE,"a",@progbits
	.sectionflags	@""
	.align	4
.nv.constant0._ZN10layer_norm13ln_fwd_kernelINS_13Kernel_traitsIf13__nv_bfloat16S2_S2_fjLj1280ELj1ELj4ELj1ELj16ENS_18Kernel_traits_baseILj1280EfS2_S2_S2_fjLj128EEEEELb0ELb0ELb0ELb0EEEvNS_9FwdParamsE:
	.zero		1128


//--------------------- .nv.constant0._ZN10layer_norm13ln_fwd_kernelINS_13Kernel_traitsIf13__nv_bfloat16S2_S2_fjLj1280ELj1ELj4ELj1ELj16ENS_18Kernel_traits_baseILj1280EfS2_S2_S2_fjLj128EEEEELb0ELb0ELb0ELb1EEEvNS_9FwdParamsE --------------------------
	.section	.nv.constant0._ZN10layer_norm13ln_fwd_kernelINS_13Kernel_traitsIf13__nv_bfloat16S2_S2_fjLj1280ELj1ELj4ELj1ELj16ENS_18Kernel_traits_baseILj1280EfS2_S2_S2_fjLj128EEEEELb0ELb0ELb0ELb1EEEvNS_9FwdParamsE,"a",@progbits
	.sectionflags	@""
	.align	4
.nv.constant0._ZN10layer_norm13ln_fwd_kernelINS_13Kernel_traitsIf13__nv_bfloat16S2_S2_fjLj1280ELj1ELj4ELj1ELj16ENS_18Kernel_traits_baseILj1280EfS2_S2_S2_fjLj128EEEEELb0ELb0ELb0ELb1EEEvNS_9FwdParamsE:
	.zero		1128


//--------------------- .nv.constant0._ZN10layer_norm13ln_fwd_kernelINS_13Kernel_traitsIf13__nv_bfloat16S2_S2_fjLj1280ELj1ELj4ELj1ELj16ENS_18Kernel_traits_baseILj1280EfS2_S2_S2_fjLj128EEEEELb0ELb0ELb1ELb0EEEvNS_9FwdParamsE --------------------------
	.section	.nv.constant0._ZN10layer_norm13ln_fwd_kernelINS_13Kernel_traitsIf13__nv_bfloat16S2_S2_fjLj1280ELj1ELj4ELj1ELj16ENS_18Kernel_traits_baseILj1280EfS2_S2_S2_fjLj128EEEEELb0ELb0ELb1ELb0EEEvNS_9FwdParamsE,"a",@progbits
	.sectionflags	@""
	.align	4
.nv.constant0._ZN10layer_norm13ln_fwd_kernelINS_13Kernel_traitsIf13__nv_bfloat16S2_S2_fjLj1280ELj1ELj4ELj1ELj16ENS_18Kernel_traits_baseILj1280EfS2_S2_S2_fjLj128EEEEELb0ELb0ELb1ELb0EEEvNS_9FwdParamsE:
	.zero		1128


//--------------------- .nv.constant0._ZN10layer_norm13ln_fwd_kernelINS_13Kernel_traitsIf13__nv_bfloat16S2_S2_fjLj1280ELj1ELj4ELj1ELj16ENS_18Kernel_traits_baseILj1280EfS2_S2_S2_fjLj128EEEEELb0ELb0ELb1ELb1EEEvNS_9FwdParamsE --------------------------
	.section	.nv.constant0._ZN10layer_norm13ln_fwd_kernelINS_13Kernel_traitsIf13__nv_bfloat16S2_S2_fjLj1280ELj1ELj4ELj1ELj16ENS_18Kernel_traits_baseILj1280EfS2_S2_S2_fjLj128EEEEELb0ELb0ELb1ELb1EEEvNS_9FwdParamsE,"a",@progbits
	.sectionflags	@""
	.align	4
.nv.constant0._ZN10layer_norm13ln_fwd_kernelINS_13Kernel_traitsIf13__nv_bfloat16S2_S2_fjLj1280ELj1ELj4ELj1ELj16ENS_18Kernel_traits_baseILj1280EfS2_S2_S2_fjLj128EEEEELb0ELb0ELb1ELb1EEEvNS_9FwdParamsE:
	.zero		1128


//--------------------- .nv.constant0._ZN10layer_norm13ln_fwd_kernelINS_13Kernel_traitsIf13__nv_bfloat16S2_S2_fjLj1280ELj1ELj4ELj1ELj16ENS_18Kernel_traits_baseILj1280EfS2_S2_S2_fjLj128EEEEELb0ELb1ELb0ELb0EEEvNS_9FwdParamsE --------------------------
	.section	.nv.constant0._ZN10layer_norm13ln_fwd_kernelINS_13Kernel_traitsIf13__nv_bfloat16S2_S2_fjLj1280ELj1ELj4ELj1ELj16ENS_18Kernel_traits_baseILj1280EfS2_S2_S2_fjLj128EEEEELb0ELb1ELb0ELb0EEEvNS_9FwdParamsE,"a",@progbits
	.sectionflags	@""
	.align	4
.nv.constant0._ZN10layer_norm13ln_fwd_kernelINS_13Kernel_traitsIf13__nv_bfloat16S2_S2_fjLj1280ELj1ELj4ELj1ELj16ENS_18Kernel_traits_baseILj1280EfS2_S2_S2_fjLj128EEEEELb0ELb1ELb0ELb0EEEvNS_9FwdParamsE:
	.zero		1128


//--------------------- .nv.constant0._ZN10layer_norm13ln_fwd_kernelINS_13Kernel_traitsIf13__nv_bfloat16S2_S2_fjLj1280ELj1ELj4ELj1ELj16ENS_18Kernel_traits_baseILj1280EfS2_S2_S2_fjLj128EEEEELb0ELb1ELb0ELb1EEEvNS_9FwdParamsE --------------------------
	.section	.nv.constant0._ZN10layer_norm13ln_fwd_kernelINS_13Kernel_traitsIf13__nv_bfloat16S2_S2_fjLj1280ELj1ELj4ELj1ELj16ENS_18Kernel_traits_baseILj1280EfS2_S2_S2_fjLj128EEEEELb0ELb1ELb0ELb1EEEvNS_9FwdParamsE,"a",@progbits
	.sectionflags	@""
	.align	4
.nv.constant0._ZN10layer_norm13ln_fwd_kernelINS_13Kernel_traitsIf13__nv_bfloat16S2_S2_fjLj1280ELj1ELj4ELj1ELj16ENS_18Kernel_traits_baseILj1280EfS2_S2_S2_fjLj128EEEEELb0ELb1ELb0ELb1EEEvNS_9FwdParamsE:
	.zero		1128


//--------------------- .nv.constant0._ZN10layer_norm13ln_fwd_kernelINS_13Kernel_traitsIf13__nv_bfloat16S2_S2_fjLj1280ELj1ELj4ELj1ELj16ENS_18Kernel_traits_baseILj1280EfS2_S2_S2_fjLj128EEEEELb0ELb1ELb1ELb0EEEvNS_9FwdParamsE --------------------------
	.section	.nv.constant0._ZN10layer_norm13ln_fwd_kernelINS_13Kernel_traitsIf13__nv_bfloat16S2_S2_fjLj1280ELj1ELj4ELj1ELj16ENS_18Kernel_traits_baseILj1280EfS2_S2_S2_fjLj128EEEEELb0ELb1ELb1ELb0EEEvNS_9FwdParamsE,"a",@progbits
	.sectionflags	@""
	.align	4
.nv.constant0._ZN10layer_norm13ln_fwd_kernelINS_13Kernel_traitsIf13__nv_bfloat16S2_S2_fjLj1280ELj1ELj4ELj1ELj16ENS_18Kernel_traits_baseILj1280EfS2_S2_S2_fjLj128EEEEELb0ELb1ELb1ELb0EEEvNS_9FwdParamsE:
	.zero		1128


//--------------------- .nv.constant0._ZN10layer_norm13ln_fwd_kernelINS_13Kernel_traitsIf13__nv_bfloat16S2_S2_fjLj1280ELj1ELj4ELj1ELj16ENS_18Kernel_traits_baseILj1280EfS2_S2_S2_fjLj128EEEEELb0ELb1ELb1ELb1EEEvNS_9FwdParamsE --------------------------
	.section	.nv.constant0._ZN10layer_norm13ln_fwd_kernelINS_13Kernel_traitsIf13__nv_bfloat16S2_S2_fjLj1280ELj1ELj4ELj1ELj16ENS_18Kernel_traits_baseILj1280EfS2_S2_S2_fjLj128EEEEELb0ELb1ELb1ELb1EEEvNS_9FwdParamsE,"a",@progbits
	.sectionflags	@""
	.align	4
.nv.constant0._ZN10layer_norm13ln_fwd_kernelINS_13Kernel_traitsIf13__nv_bfloat16S2_S2_fjLj1280ELj1ELj4ELj1ELj16ENS_18Kernel_traits_baseILj1280EfS2_S2_S2_fjLj128EEEEELb0ELb1ELb1ELb1EEEvNS_9FwdParamsE:
	.zero		1128


//--------------------- .nv.constant0._ZN10layer_norm13ln_fwd_kernelINS_13Kernel_traitsIf13__nv_bfloat16S2_S2_fjLj1280ELj1ELj4ELj1ELj16ENS_18Kernel_traits_baseILj1280EfS2_S2_S2_fjLj128EEEEELb1ELb0ELb0ELb0EEEvNS_9FwdParamsE --------------------------
	.section	.nv.constant0._ZN10layer_norm13ln_fwd_kernelINS_13Kernel_traitsIf13__nv_bfloat16S2_S2_fjLj1280ELj1ELj4ELj1ELj16ENS_18Kernel_traits_baseILj1280EfS2_S2_S2_fjLj128EEEEELb1ELb0ELb0ELb0EEEvNS_9FwdParamsE,"a",@progbits
	.sectionflags	@""
	.align	4
.nv.constant0._ZN10layer_norm13ln_fwd_kernelINS_13Kernel_traitsIf13__nv_bfloat16S2_S2_fjLj1280ELj1ELj4ELj1ELj16ENS_18Kernel_traits_baseILj1280EfS2_S2_S2_fjLj128EEEEELb1ELb0ELb0ELb0EEEvNS_9FwdParamsE:
	.zero		1128


//--------------------- .nv.constant0._ZN10layer_norm13ln_fwd_kernelINS_13Kernel_traitsIf13__nv_bfloat16S2_S2_fjLj1280ELj1ELj4ELj1ELj16ENS_18Kernel_traits_baseILj1280EfS2_S2_S2_fjLj128EEEEELb1ELb0ELb0ELb1EEEvNS_9FwdParamsE --------------------------
	.section	.nv.constant0._ZN10layer_norm13ln_fwd_kernelINS_13Kernel_traitsIf13__nv_bfloat16S2_S2_fjLj1280ELj1ELj4ELj1ELj16ENS_18Kernel_traits_baseILj1280EfS2_S2_S2_fjLj128EEEEELb1ELb0ELb0ELb1EEEvNS_9FwdParamsE,"a",@progbits
	.sectionflags	@""
	.align	4
.nv.constant0._ZN10layer_norm13ln_fwd_kernelINS_13Kernel_traitsIf13__nv_bfloat16S2_S2_fjLj1280ELj1ELj4ELj1ELj16ENS_18Kernel_traits_baseILj1280EfS2_S2_S2_fjLj128EEEEELb1ELb0ELb0ELb1EEEvNS_9FwdParamsE:
	.zero		1128


//--------------------- .nv.constant0._ZN10layer_norm13ln_fwd_kernelINS_13Kernel_traitsIf13__nv_bfloat16S2_S2_fjLj1280ELj1ELj4ELj1ELj16ENS_18Kernel_traits_baseILj1280EfS2_S2_S2_fjLj128EEEEELb1ELb0ELb1ELb0EEEvNS_9FwdParamsE --------------------------
	.section	.nv.constant0._ZN10layer_norm13ln_fwd_kernelINS_13Kernel_traitsIf13__nv_bfloat16S2_S2_fjLj1280ELj1ELj4ELj1ELj16ENS_18Kernel_traits_baseILj1280EfS2_S2_S2_fjLj128EEEEELb1ELb0ELb1ELb0EEEvNS_9FwdParamsE,"a",@progbits
	.sectionflags	@""
	.align	4
.nv.constant0._ZN10layer_norm13ln_fwd_kernelINS_13Kernel_traitsIf13__nv_bfloat16S2_S2_fjLj1280ELj1ELj4ELj1ELj16ENS_18Kernel_traits_baseILj1280EfS2_S2_S2_fjLj128EEEEELb1ELb0ELb1ELb0EEEvNS_9FwdParamsE:
	.zero		1128


//--------------------- .nv.constant0._ZN10layer_norm13ln_fwd_kernelINS_13Kernel_traitsIf13__nv_bfloat16S2_S2_fjLj1280ELj1ELj4ELj1ELj16ENS_18Kernel_traits_baseILj1280EfS2_S2_S2_fjLj128EEEEELb1ELb0ELb1ELb1EEEvNS_9FwdParamsE --------------------------
	.section	.nv.constant0._ZN10layer_norm13ln_fwd_kernelINS_13Kernel_traitsIf13__nv_bfloat16S2_S2_fjLj1280ELj1ELj4ELj1ELj16ENS_18Kernel_traits_baseILj1280EfS2_S2_S2_fjLj128EEEEELb1ELb0ELb1ELb1EEEvNS_9FwdParamsE,"a",@progbits
	.sectionflags	@""
	.align	4
.nv.constant0._ZN10layer_norm13ln_fwd_kernelINS_13Kernel_traitsIf13__nv_bfloat16S2_S2_fjLj1280ELj1ELj4ELj1ELj16ENS_18Kernel_traits_baseILj1280EfS2_S2_S2_fjLj128EEEEELb1ELb0ELb1ELb1EEEvNS_9FwdParamsE:
	.zero		1128


//--------------------- .nv.constant0._ZN10layer_norm13ln_fwd_kernelINS_13Kernel_traitsIf13__nv_bfloat16S2_S2_fjLj1280ELj1ELj4ELj1ELj16ENS_18Kernel_traits_baseILj1280EfS2_S2_S2_fjLj128EEEEELb1ELb1ELb0ELb0EEEvNS_9FwdParamsE --------------------------
	.section	.nv.constant0._ZN10layer_norm13ln_fwd_kernelINS_13Kernel_traitsIf13__nv_bfloat16S2_S2_fjLj1280ELj1ELj4ELj1ELj16ENS_18Kernel_traits_baseILj1280EfS2_S2_S2_fjLj128EEEEELb1ELb1ELb0ELb0EEEvNS_9FwdParamsE,"a",@progbits
	.sectionflags	@""
	.align	4
.nv.constant0._ZN10layer_norm13ln_fwd_kernelINS_13Kernel_traitsIf13__nv_bfloat16S2_S2_fjLj1280ELj1ELj4ELj1ELj16ENS_18Kernel_traits_baseILj1280EfS2_S2_S2_fjLj128EEEEELb1ELb1ELb0ELb0EEEvNS_9FwdParamsE:
	.zero		1128


//--------------------- .nv.constant0._ZN10layer_norm13ln_fwd_kernelINS_13Kernel_traitsIf13__nv_bfloat16S2_S2_fjLj1280ELj1ELj4ELj1ELj16ENS_18Kernel_traits_baseILj1280EfS2_S2_S2_fjLj128EEEEELb1ELb1ELb0ELb1EEEvNS_9FwdParamsE --------------------------
	.section	.nv.constant0._ZN10layer_norm13ln_fwd_kernelINS_13Kernel_traitsIf13__nv_bfloat16S2_S2_fjLj1280ELj1ELj4ELj1ELj16ENS_18Kernel_traits_baseILj1280EfS2_S2_S2_fjLj128EEEEELb1ELb1ELb0ELb1EEEvNS_9FwdParamsE,"a",@progbits
	.sectionflags	@""
	.align	4
.nv.constant0._ZN10layer_norm13ln_fwd_kernelINS_13Kernel_traitsIf13__nv_bfloat16S2_S2_fjLj1280ELj1ELj4ELj1ELj16ENS_18Kernel_traits_baseILj1280EfS2_S2_S2_fjLj128EEEEELb1ELb1ELb0ELb1EEEvNS_9FwdParamsE:
	.zero		1128


//--------------------- .nv.constant0._ZN10layer_norm13ln_fwd_kernelINS_13Kernel_traitsIf13__nv_bfloat16S2_S2_fjLj1280ELj1ELj4ELj1ELj16ENS_18Kernel_traits_baseILj1280EfS2_S2_S2_fjLj128EEEEELb1ELb1ELb1ELb0EEEvNS_9FwdParamsE --------------------------
	.section	.nv.constant0._ZN10layer_norm13ln_fwd_kernelINS_13Kernel_traitsIf13__nv_bfloat16S2_S2_fjLj1280ELj1ELj4ELj1ELj16ENS_18Kernel_traits_baseILj1280EfS2_S2_S2_fjLj128EEEEELb1ELb1ELb1ELb0EEEvNS_9FwdParamsE,"a",@progbits
	.sectionflags	@""
	.align	4
.nv.constant0._ZN10layer_norm13ln_fwd_kernelINS_13Kernel_traitsIf13__nv_bfloat16S2_S2_fjLj1280ELj1ELj4ELj1ELj16ENS_18Kernel_traits_baseILj1280EfS2_S2_S2_fjLj128EEEEELb1ELb1ELb1ELb0EEEvNS_9FwdParamsE:
	.zero		1128


//--------------------- .nv.constant0._ZN10layer_norm13ln_fwd_kernelINS_13Kernel_traitsIf13__nv_bfloat16S2_S2_fjLj1280ELj1ELj4ELj1ELj16ENS_18Kernel_traits_baseILj1280EfS2_S2_S2_fjLj128EEEEELb1ELb1ELb1ELb1EEEvNS_9FwdParamsE --------------------------
	.section	.nv.constant0._ZN10layer_norm13ln_fwd_kernelINS_13Kernel_traitsIf13__nv_bfloat16S2_S2_fjLj1280ELj1ELj4ELj1ELj16ENS_18Kernel_traits_baseILj1280EfS2_S2_S2_fjLj128EEEEELb1ELb1ELb1ELb1EEEvNS_9FwdParamsE,"a",@progbits
	.sectionflags	@""
	.align	4
.nv.constant0._ZN10layer_norm13ln_fwd_kernelINS_13Kernel_traitsIf13__nv_bfloat16S2_S2_fjLj1280ELj1ELj4ELj1ELj16ENS_18Kernel_traits_baseILj1280EfS2_S2_S2_fjLj128EEEEELb1ELb1ELb1ELb1EEEvNS_9FwdParamsE:
	.zero		1128


//--------------------- .nv.constant0._ZN10layer_norm13ln_fwd_kernelINS_13Kernel_traitsI13__nv_bfloat16S2_fS2_fjLj1280ELj1ELj4ELj1ELj16ENS_18Kernel_traits_baseILj1280ES2_S2_fS2_fjLj128EEEEELb0ELb0ELb0ELb0EEEvNS_9FwdParamsE --------------------------
	.section	.nv.constant0._ZN10layer_norm13ln_fwd_kernelINS_13Kernel_traitsI13__nv_bfloat16S2_fS2_fjLj1280ELj1ELj4ELj1ELj16ENS_18Kernel_traits_baseILj1280ES2_S2_fS2_fjLj128EEEEELb0ELb0ELb0ELb0EEEvNS_9FwdParamsE,"a",@progbits
	.sectionflags	@""
	.align	4
.nv.constant0._ZN10layer_norm13ln_fwd_kernelINS_13Kernel_traitsI13__nv_bfloat16S2_fS2_fjLj1280ELj1ELj4ELj1ELj16ENS_18Kernel_traits_baseILj1280ES2_S2_fS2_fjLj128EEEEELb0ELb0ELb0ELb0EEEvNS_9FwdParamsE:
	.zero		1128


//--------------------- .nv.constant0._ZN10layer_norm13ln_fwd_kernelINS_13Kernel_traitsI13__nv_bfloat16S2_fS2_fjLj1280ELj1ELj4ELj1ELj16ENS_18Kernel_traits_baseILj1280ES2_S2_fS2_fjLj128EEEEELb0ELb0ELb0ELb1EEEvNS_9FwdParamsE --------------------------
	.section	.nv.constant0._ZN10layer_norm13ln_fwd_kernelINS_13Kernel_traitsI13__nv_bfloat16S2_fS2_fjLj1280ELj1ELj4ELj1ELj16ENS_18Kernel_traits_baseILj1280ES2_S2_fS2_fjLj128EEEEELb0ELb0ELb0ELb1EEEvNS_9FwdParamsE,"a",@progbits
	.sectionflags	@""
	.align	4
.nv.constant0._ZN10layer_norm13ln_fwd_kernelINS_13Kernel_traitsI13__nv_bfloat16S2_fS2_fjLj1280ELj1ELj4ELj1ELj16ENS_18Kernel_traits_baseILj1280ES2_S2_fS2_fjLj128EEEEELb0ELb0ELb0ELb1EEEvNS_9FwdParamsE:
	.zero		1128


//--------------------- .nv.constant0._ZN10layer_norm13ln_fwd_kernelINS_13Kernel_traitsI13__nv_bfloat16S2_fS2_fjLj1280ELj1ELj4ELj1ELj16ENS_18Kernel_traits_baseILj1280ES2_S2_fS2_fjLj128EEEEELb0ELb0ELb1ELb0EEEvNS_9FwdParamsE --------------------------
	.section	.nv.constant0._ZN10layer_norm13ln_fwd_kernelINS_13Kernel_traitsI13__nv_bfloat16S2_fS2_fjLj1280ELj1ELj4ELj1ELj16ENS_18Kernel_traits_baseILj1280ES2_S2_fS2_fjLj128EEEEELb0ELb0ELb1ELb0EEEvNS_9FwdParamsE,"a",@progbits
	.sectionflags	@""
	.align	4
.nv.constant0._ZN10layer_norm13ln_fwd_kernelINS_13Kernel_traitsI13__nv_bfloat16S2_fS2_fjLj1280ELj1ELj4ELj1ELj16ENS_18Kernel_traits_baseILj1280ES2_S2_fS2_fjLj128EEEEELb0ELb0ELb1ELb0EEEvNS_9FwdParamsE:
	.zero		1128


//--------------------- .nv.constant0._ZN10layer_norm13ln_fwd_kernelINS_13Kernel_traitsI13__nv_bfloat16S2_fS2_fjLj1280ELj1ELj4ELj1ELj16ENS_18Kernel_traits_baseILj1280ES2_S2_fS2_fjLj128EEEEELb0ELb0ELb1ELb1EEEvNS_9FwdParamsE --------------------------
	.section	.nv.constant0._ZN10layer_norm13ln_fwd_kernelINS_13Kernel_traitsI13__nv_bfloat16S2_fS2_fjLj1280ELj1ELj4ELj1ELj16ENS_18Kernel_traits_baseILj1280ES2_S2_fS2_fjLj128EEEEELb0ELb0ELb1ELb1EEEvNS_9FwdParamsE,"a",@progbits
	.sectionflags	@""
	.align	4
.nv.constant0._ZN10layer_norm13ln_fwd_kernelINS_13Kernel_traitsI13__nv_bfloat16S2_fS2_fjLj1280ELj1ELj4ELj1ELj16ENS_18Kernel_traits_baseILj1280ES2_S2_fS2_fjLj128EEEEELb0ELb0ELb1ELb1EEEvNS_9FwdParamsE:
	.zero		1128


//--------------------- .nv.constant0._ZN10layer_norm13ln_fwd_kernelINS_13Kernel_traitsI13__nv_bfloat16S2_fS2_fjLj1280ELj1ELj4ELj1ELj16ENS_18Kernel_traits_baseILj1280ES2_S2_fS2_fjLj128EEEEELb0ELb1ELb0ELb0EEEvNS_9FwdParamsE --------------------------
	.section	.nv.constant0._ZN10layer_norm13ln_fwd_kernelINS_13Kernel_traitsI13__nv_bfloat16S2_fS2_fjLj1280ELj1ELj4ELj1ELj16ENS_18Kernel_traits_baseILj1280ES2_S2_fS2_fjLj128EEEEELb0ELb1ELb0ELb0EEEvNS_9FwdParamsE,"a",@progbits
	.sectionflags	@""
	.align	4
.nv.constant0._ZN10layer_norm13ln_fwd_kernelINS_13Kernel_traitsI13__nv_bfloat16S2_fS2_fjLj1280ELj1ELj4ELj1ELj16ENS_18Kernel_traits_baseILj1280ES2_S2_fS2_fjLj128EEEEELb0ELb1ELb0ELb0EEEvNS_9FwdParamsE:
	.zero		1128


//--------------------- .nv.constant0._ZN10layer_norm13ln_fwd_kernelINS_13Kernel_traitsI13__nv_bfloat16S2_fS2_fjLj1280ELj1ELj4ELj1ELj16ENS_18Kernel_traits_baseILj1280ES2_S2_fS2_fjLj128EEEEELb0ELb1ELb0ELb1EEEvNS_9FwdParamsE --------------------------
	.section	.nv.constant0._ZN10layer_norm13ln_fwd_kernelINS_13Kernel_traitsI13__nv_bfloat16S2_fS2_fjLj1280ELj1ELj4ELj1ELj16ENS_18Kernel_traits_baseILj1280ES2_S2_fS2_fjLj128EEEEELb0ELb1ELb0ELb1EEEvNS_9FwdParamsE,"a",@progbits
	.sectionflags	@""
	.align	4
.nv.constant0._ZN10layer_norm13ln_fwd_kernelINS_13Kernel_traitsI13__nv_bfloat16S2_fS2_fjLj1280ELj1ELj4ELj1ELj16ENS_18Kernel_traits_baseILj1280ES2_S2_fS2_fjLj128EEEEELb0ELb1ELb0ELb1EEEvNS_9FwdParamsE:
	.zero		1128


//--------------------- .nv.constant0._ZN10layer_norm13ln_fwd_kernelINS_13Kernel_traitsI13__nv_bfloat16S2_fS2_fjLj1280ELj1ELj4ELj1ELj16ENS_18Kernel_traits_baseILj1280ES2_S2_fS2_fjLj128EEEEELb0ELb1ELb1ELb0EEEvNS_9FwdParamsE --------------------------
	.section	.nv.constant0._ZN10layer_norm13ln_fwd_kernelINS_13Kernel_traitsI13__nv_bfloat16S2_fS2_fjLj1280ELj1ELj4ELj1ELj16ENS_18Kernel_traits_baseILj1280ES2_S2_fS2_fjLj128EEEEELb0ELb1ELb1ELb0EEEvNS_9FwdParamsE,"a",@progbits
	.sectionflags	@""
	.align	4
.nv.constant0._ZN10layer_norm13ln_fwd_kernelINS_13Kernel_traitsI13__nv_bfloat16S2_fS2_fjLj1280ELj1ELj4ELj1ELj16ENS_18Kernel_traits_baseILj1280ES2_S2_fS2_fjLj128EEEEELb0ELb1ELb1ELb0EEEvNS_9FwdParamsE:
	.zero		1128


//--------------------- .nv.constant0._ZN10layer_norm13ln_fwd_kernelINS_13Kernel_traitsI13__nv_bfloat16S2_fS2_fjLj1280ELj1ELj4ELj1ELj16ENS_18Kernel_traits_baseILj1280ES2_S2_fS2_fjLj128EEEEELb0ELb1ELb1ELb1EEEvNS_9FwdParamsE --------------------------
	.section	.nv.constant0._ZN10layer_norm13ln_fwd_kernelINS_13Kernel_traitsI13__nv_bfloat16S2_fS2_fjLj1280ELj1ELj4ELj1ELj16ENS_18Kernel_traits_baseILj1280ES2_S2_fS2_fjLj128EEEEELb0ELb1ELb1ELb1EEEvNS_9FwdParamsE,"a",@progbits
	.sectionflags	@""
	.align	4
.nv.constant0._ZN10layer_norm13ln_fwd_kernelINS_13Kernel_traitsI13__nv_bfloat16S2_fS2_fjLj1280ELj1ELj4ELj1ELj16ENS_18Kernel_traits_baseILj1280ES2_S2_fS2_fjLj128EEEEELb0ELb1ELb1ELb1EEEvNS_9FwdParamsE:
	.zero		1128


//--------------------- .nv.constant0._ZN10layer_norm13ln_fwd_kernelINS_13Kernel_traitsI13__nv_bfloat16S2_fS2_fjLj1280ELj1ELj4ELj1ELj16ENS_18Kernel_traits_baseILj1280ES2_S2_fS2_fjLj128EEEEELb1ELb0ELb0ELb0EEEvNS_9FwdParamsE --------------------------
	.section	.nv.constant0._ZN10layer_norm13ln_fwd_kernelINS_13Kernel_traitsI13__nv_bfloat16S2_fS2_fjLj1280ELj1ELj4ELj1ELj16ENS_18Kernel_traits_baseILj1280ES2_S2_fS2_fjLj128EEEEELb1ELb0ELb0ELb0EEEvNS_9FwdParamsE,"a",@progbits
	.sectionflags	@""
	.align	4
.nv.constant0._ZN10layer_norm13ln_fwd_kernelINS_13Kernel_traitsI13__nv_bfloat16S2_fS2_fjLj1280ELj1ELj4ELj1ELj16ENS_18Kernel_traits_baseILj1280ES2_S2_fS2_fjLj128EEEEELb1ELb0ELb0ELb0EEEvNS_9FwdParamsE:
	.zero		1128


//--------------------- .nv.constant0._ZN10layer_norm13ln_fwd_kernelINS_13Kernel_traitsI13__nv_bfloat16S2_fS2_fjLj1280ELj1ELj4ELj1ELj16ENS_18Kernel_traits_baseILj1280ES2_S2_fS2_fjLj128EEEEELb1ELb0ELb0ELb1EEEvNS_9FwdParamsE --------------------------
	.section	.nv.constant0._ZN10layer_norm13ln_fwd_kernelINS_13Kernel_traitsI13__nv_bfloat16S2_fS2_fjLj1280ELj1ELj4ELj1ELj16ENS_18Kernel_traits_baseILj1280ES2_S2_fS2_fjLj128EEEEELb1ELb0ELb0ELb1EEEvNS_9FwdParamsE,"a",@progbits
	.sectionflags	@""
	.align	4
.nv.constant0._ZN10layer_norm13ln_fwd_kernelINS_13Kernel_traitsI13__nv_bfloat16S2_fS2_fjLj1280ELj1ELj4ELj1ELj16ENS_18Kernel_traits_baseILj1280ES2_S2_fS2_fjLj128EEEEELb1ELb0ELb0ELb1EEEvNS_9FwdParamsE:
	.zero		1128


//--------------------- .nv.constant0._ZN10layer_norm13ln_fwd_kernelINS_13Kernel_traitsI13__nv_bfloat16S2_fS2_fjLj1280ELj1ELj4ELj1ELj16ENS_18Kernel_traits_baseILj1280ES2_S2_fS2_fjLj128EEEEELb1ELb0ELb1ELb0EEEvNS_9FwdParamsE --------------------------
	.section	.nv.constant0._ZN10layer_norm13ln_fwd_kernelINS_13Kernel_traitsI13__nv_bfloat16S2_fS2_fjLj1280ELj1ELj4ELj1ELj16ENS_18Kernel_traits_baseILj1280ES2_S2_fS2_fjLj128EEEEELb1ELb0ELb1ELb0EEEvNS_9FwdParamsE,"a",@progbits
	.sectionflags	@""
	.align	4
.nv.constant0._ZN10layer_norm13ln_fwd_kernelINS_13Kernel_traitsI13__nv_bfloat16S2_fS2_fjLj1280ELj1ELj4ELj1ELj16ENS_18Kernel_traits_baseILj1280ES2_S2_fS2_fjLj128EEEEELb1ELb0ELb1ELb0EEEvNS_9FwdParamsE:
	.zero		1128


//--------------------- .nv.constant0._ZN10layer_norm13ln_fwd_kernelINS_13Kernel_traitsI13__nv_bfloat16S2_fS2_fjLj1280ELj1ELj4ELj1ELj16ENS_18Kernel_traits_baseILj1280ES2_S2_fS2_fjLj128EEEEELb1ELb0ELb1ELb1EEEvNS_9FwdParamsE --------------------------
	.section	.nv.constant0._ZN10layer_norm13ln_fwd_kernelINS_13Kernel_traitsI13__nv_bfloat16S2_fS2_fjLj1280ELj1ELj4ELj1ELj16ENS_18Kernel_traits_baseILj1280ES2_S2_fS2_fjLj128EEEEELb1ELb0ELb1ELb1EEEvNS_9FwdParamsE,"a",@progbits
	.sectionflags	@""
	.align	4
.nv.constant0._ZN10layer_norm13ln_fwd_kernelINS_13Kernel_traitsI13__nv_bfloat16S2_fS2_fjLj1280ELj1ELj4ELj1ELj16ENS_18Kernel_traits_baseILj1280ES2_S2_fS2_fjLj128EEEEELb1ELb0ELb1ELb1EEEvNS_9FwdParamsE:
	.zero		1128


//--------------------- .nv.constant0._ZN10layer_norm13ln_fwd_kernelINS_13Kernel_traitsI13__nv_bfloat16S2_fS2_fjLj1280ELj1ELj4ELj1ELj16ENS_18Kernel_traits_baseILj1280ES2_S2_fS2_fjLj128EEEEELb1ELb1ELb0ELb0EEEvNS_9FwdParamsE --------------------------
	.section	.nv.constant0._ZN10layer_norm13ln_fwd_kernelINS_13Kernel_traitsI13__nv_bfloat16S2_fS2_fjLj1280ELj1ELj4ELj1ELj16ENS_18Kernel_traits_baseILj1280ES2_S2_fS2_fjLj128EEEEELb1ELb1ELb0ELb0EEEvNS_9FwdParamsE,"a",@progbits
	.sectionflags	@""
	.align	4
.nv.constant0._ZN10layer_norm13ln_fwd_kernelINS_13Kernel_traitsI13__nv_bfloat16S2_fS2_fjLj1280ELj1ELj4ELj1ELj16ENS_18Kernel_traits_baseILj1280ES2_S2_fS2_fjLj128EEEEELb1ELb1ELb0ELb0EEEvNS_9FwdParamsE:
	.zero		1128


//--------------------- .nv.constant0._ZN10layer_norm13ln_fwd_kernelINS_13Kernel_traitsI13__nv_bfloat16S2_fS2_fjLj1280ELj1ELj4ELj1ELj16ENS_18Kernel_traits_baseILj1280ES2_S2_fS2_fjLj128EEEEELb1ELb1ELb0ELb1EEEvNS_9FwdParamsE --------------------------
	.section	.nv.constant0._ZN10layer_norm13ln_fwd_kernelINS_13Kernel_traitsI13__nv_bfloat16S2_fS2_fjLj1280ELj1ELj4ELj1ELj16ENS_18Kernel_traits_baseILj1280ES2_S2_fS2_fjLj128EEEEELb1ELb1ELb0ELb1EEEvNS_9FwdParamsE,"a",@progbits
	.sectionflags	@""
	.align	4
.nv.constant0._ZN10layer_norm13ln_fwd_kernelINS_13Kernel_traitsI13__nv_bfloat16S2_fS2_fjLj1280ELj1ELj4ELj1ELj16ENS_18Kernel_traits_baseILj1280ES2_S2_fS2_fjLj128EEEEELb1ELb1ELb0ELb1EEEvNS_9FwdParamsE:
	.zero		1128


//--------------------- .nv.constant0._ZN10layer_norm13ln_fwd_kernelINS_13Kernel_traitsI13__nv_bfloat16S2_fS2_fjLj1280ELj1ELj4ELj1ELj16ENS_18Kernel_traits_baseILj1280ES2_S2_fS2_fjLj128EEEEELb1ELb1ELb1ELb0EEEvNS_9FwdParamsE --------------------------
	.section	.nv.constant0._ZN10layer_norm13ln_fwd_kernelINS_13Kernel_traitsI13__nv_bfloat16S2_fS2_fjLj1280ELj1ELj4ELj1ELj16ENS_18Kernel_traits_baseILj1280ES2_S2_fS2_fjLj128EEEEELb1ELb1ELb1ELb0EEEvNS_9FwdParamsE,"a",@progbits
	.sectionflags	@""
	.align	4
.nv.constant0._ZN10layer_norm13ln_fwd_kernelINS_13Kernel_traitsI13__nv_bfloat16S2_fS2_fjLj1280ELj1ELj4ELj1ELj16ENS_18Kernel_traits_baseILj1280ES2_S2_fS2_fjLj128EEEEELb1ELb1ELb1ELb0EEEvNS_9FwdParamsE:
	.zero		1128


//--------------------- .nv.constant0._ZN10layer_norm13ln_fwd_kernelINS_13Kernel_traitsI13__nv_bfloat16S2_fS2_fjLj1280ELj1ELj4ELj1ELj16ENS_18Kernel_traits_baseILj1280ES2_S2_fS2_fjLj128EEEEELb1ELb1ELb1ELb1EEEvNS_9FwdParamsE --------------------------
	.section	.nv.constant0._ZN10layer_norm13ln_fwd_kernelINS_13Kernel_traitsI13__nv_bfloat16S2_fS2_fjLj1280ELj1ELj4ELj1ELj16ENS_18Kernel_traits_baseILj1280ES2_S2_fS2_fjLj128EEEEELb1ELb1ELb1ELb1EEEvNS_9FwdParamsE,"a",@progbits
	.sectionflags	@""
	.align	4
.nv.constant0._ZN10layer_norm13ln_fwd_kernelINS_13Kernel_traitsI13__nv_bfloat16S2_fS2_fjLj1280ELj1ELj4ELj1ELj16ENS_18Kernel_traits_baseILj1280ES2_S2_fS2_fjLj128EEEEELb1ELb1ELb1ELb1EEEvNS_9FwdParamsE:
	.zero		1128


//--------------------- .nv.constant0._ZN10layer_norm13ln_fwd_kernelINS_13Kernel_traitsIf13__nv_bfloat16fS2_fjLj1280ELj1ELj4ELj1ELj16ENS_18Kernel_traits_baseILj1280EfS2_fS2_fjLj128EEEEELb0ELb0ELb0ELb0EEEvNS_9FwdParamsE --------------------------
	.section	.nv.constant0._ZN10layer_norm13ln_fwd_kernelINS_13Kernel_traitsIf13__nv_bfloat16fS2_fjLj1280ELj1ELj4ELj1ELj16ENS_18Kernel_traits_baseILj1280EfS2_fS2_fjLj128EEEEELb0ELb0ELb0ELb0EEEvNS_9FwdParamsE,"a",@progbits
	.sectionflags	@""
	.align	4
.nv.constant0._ZN10layer_norm13ln_fwd_kernelINS_13Kernel_traitsIf13__nv_bfloat16fS2_fjLj1280ELj1ELj4ELj1ELj16ENS_18Kernel_traits_baseILj1280EfS2_fS2_fjLj128EEEEELb0ELb0ELb0ELb0EEEvNS_9FwdParamsE:
	.zero		1128


//--------------------- .nv.constant0._ZN10layer_norm13ln_fwd_kernelINS_13Kernel_traitsIf13__nv_bfloat16fS2_fjLj1280ELj1ELj4ELj1ELj16ENS_18Kernel_traits_baseILj1280EfS2_fS2_fjLj128EEEEELb0ELb0ELb0ELb1EEEvNS_9FwdParamsE --------------------------
	.section	.nv.constant0._ZN10layer_norm13ln_fwd_kernelINS_13Kernel_traitsIf13__nv_bfloat16fS2_fjLj1280ELj1ELj4ELj1ELj16ENS_18Kernel_traits_baseILj1280EfS2_fS2_fjLj128EEEEELb0ELb0ELb0ELb1EEEvNS_9FwdParamsE,"a",@progbits
	.sectionflags	@""
	.align	4
.nv.constant0._ZN10layer_norm13ln_fwd_kernelINS_13Kernel_traitsIf13__nv_bfloat16fS2_fjLj1280ELj1ELj4ELj1ELj16ENS_18Kernel_traits_baseILj1280EfS2_fS2_fjLj128EEEEELb0ELb0ELb0ELb1EEEvNS_9FwdParamsE:
	.zero		1128


//--------------------- .nv.constant0._ZN10layer_norm13ln_fwd_kernelINS_13Kernel_traitsIf13__nv_bfloat16fS2_fjLj1280ELj1ELj4ELj1ELj16ENS_18Kernel_traits_baseILj1280EfS2_fS2_fjLj128EEEEELb0ELb0ELb1ELb0EEEvNS_9FwdParamsE --------------------------
	.section	.nv.constant0._ZN10layer_norm13ln_fwd_kernelINS_13Kernel_traitsIf13__nv_bfloat16fS2_fjLj1280ELj1ELj4ELj1ELj16ENS_18Kernel_traits_baseILj1280EfS2_fS2_fjLj128EEEEELb0ELb0ELb1ELb0EEEvNS_9FwdParamsE,"a",@progbits
	.sectionflags	@""
	.align	4
.nv.constant0._ZN10layer_norm13ln_fwd_kernelINS_13Kernel_traitsIf13__nv_bfloat16fS2_fjLj1280ELj1ELj4ELj1ELj16ENS_18Kernel_traits_baseILj1280EfS2_fS2_fjLj128EEEEELb0ELb0ELb1ELb0EEEvNS_9FwdParamsE:
	.zero		1128


//--------------------- .nv.constant0._ZN10layer_norm13ln_fwd_kernelINS_13Kernel_traitsIf13__nv_bfloat16fS2_fjLj1280ELj1ELj4ELj1ELj16ENS_18Kernel_traits_baseILj1280EfS2_fS2_fjLj128EEEEELb0ELb0ELb1ELb1EEEvNS_9FwdParamsE --------------------------
	.section	.nv.constant0._ZN10layer_norm13ln_fwd_kernelINS_13Kernel_traitsIf13__nv_bfloat16fS2_fjLj1280ELj1ELj4ELj1ELj16ENS_18Kernel_traits_baseILj1280EfS2_fS2_fjLj128EEEEELb0ELb0ELb1ELb1EEEvNS_9FwdParamsE,"a",@progbits
	.sectionflags	@""
	.align	4
.nv.constant0._ZN10layer_norm13ln_fwd_kernelINS_13Kernel_traitsIf13__nv_bfloat16fS2_fjLj1280ELj1ELj4ELj1ELj16ENS_18Kernel_traits_baseILj1280EfS2_fS2_fjLj128EEEEELb0ELb0ELb1ELb1EEEvNS_9FwdParamsE:
	.zero		1128


//--------------------- .nv.constant0._ZN10layer_norm13ln_fwd_kernelINS_13Kernel_traitsIf13__nv_bfloat16fS2_fjLj1280ELj1ELj4ELj1ELj16ENS_18Kernel_traits_baseILj1280EfS2_fS2_fjLj128EEEEELb0ELb1ELb0ELb0EEEvNS_9FwdParamsE --------------------------
	.section	.nv.constant0._ZN10layer_norm13ln_fwd_kernelINS_13Kernel_traitsIf13__nv_bfloat16fS2_fjLj1280ELj1ELj4ELj1ELj16ENS_18Kernel_traits_baseILj1280EfS2_fS2_fjLj128EEEEELb0ELb1ELb0ELb0EEEvNS_9FwdParamsE,"a",@progbits
	.sectionflags	@""
	.align	4
.nv.constant0._ZN10layer_norm13ln_fwd_kernelINS_13Kernel_traitsIf13__nv_bfloat16fS2_fjLj1280ELj1ELj4ELj1ELj16ENS_18Kernel_traits_baseILj1280EfS2_fS2_fjLj128EEEEELb0ELb1ELb0ELb0EEEvNS_9FwdParamsE:
	.zero		1128


//--------------------- .nv.constant0._ZN10layer_norm13ln_fwd_kernelINS_13Kernel_traitsIf13__nv_bfloat16fS2_fjLj1280ELj1ELj4ELj1ELj16ENS_18Kernel_traits_baseILj1280EfS2_fS2_fjLj128EEEEELb0ELb1ELb0ELb1EEEvNS_9FwdParamsE --------------------------
	.section	.nv.constant0._ZN10layer_norm13ln_fwd_kernelINS_13Kernel_traitsIf13__nv_bfloat16fS2_fjLj1280ELj1ELj4ELj1ELj16ENS_18Kernel_traits_baseILj1280EfS2_fS2_fjLj128EEEEELb0ELb1ELb0ELb1EEEvNS_9FwdParamsE,"a",@progbits
	.sectionflags	@""
	.align	4
.nv.constant0._ZN10layer_norm13ln_fwd_kernelINS_13Kernel_traitsIf13__nv_bfloat16fS2_fjLj1280ELj1ELj4ELj1ELj16ENS_18Kernel_traits_baseILj1280EfS2_fS2_fjLj128EEEEELb0ELb1ELb0ELb1EEEvNS_9FwdParamsE:
	.zero		1128


//--------------------- .nv.constant0._ZN10layer_norm13ln_fwd_kernelINS_13Kernel_traitsIf13__nv_bfloat16fS2_fjLj1280ELj1ELj4ELj1ELj16ENS_18Kernel_traits_baseILj1280EfS2_fS2_fjLj128EEEEELb0ELb1ELb1ELb0EEEvNS_9FwdParamsE --------------------------
	.section	.nv.constant0._ZN10layer_norm13ln_fwd_kernelINS_13Kernel_traitsIf13__nv_bfloat16fS2_fjLj1280ELj1ELj4ELj1ELj16ENS_18Kernel_traits_baseILj1280EfS2_fS2_fjLj128EEEEELb0ELb1ELb1ELb0EEEvNS_9FwdParamsE,"a",@progbits
	.sectionflags	@""
	.align	4
.nv.constant0._ZN10layer_norm13ln_fwd_kernelINS_13Kernel_traitsIf13__nv_bfloat16fS2_fjLj1280ELj1ELj4ELj1ELj16ENS_18Kernel_traits_baseILj1280EfS2_fS2_fjLj128EEEEELb0ELb1ELb1ELb0EEEvNS_9FwdParamsE:
	.zero		1128


//--------------------- .nv.constant0._ZN10layer_norm13ln_fwd_kernelINS_13Kernel_traitsIf13__nv_bfloat16fS2_fjLj1280ELj1ELj4ELj1ELj16ENS_18Kernel_traits_baseILj1280EfS2_fS2_fjLj128EEEEELb0ELb1ELb1ELb1EEEvNS_9FwdParamsE --------------------------
	.section	.nv.constant0._ZN10layer_norm13ln_fwd_kernelINS_13Kernel_traitsIf13__nv_bfloat16fS2_fjLj1280ELj1ELj4ELj1ELj16ENS_18Kernel_traits_baseILj1280EfS2_fS2_fjLj128EEEEELb0ELb1ELb1ELb1EEEvNS_9FwdParamsE,"a",@progbits
	.sectionflags	@""
	.align	4
.nv.constant0._ZN10layer_norm13ln_fwd_kernelINS_13Kernel_traitsIf13__nv_bfloat16fS2_fjLj1280ELj1ELj4ELj1ELj16ENS_18Kernel_traits_baseILj1280EfS2_fS2_fjLj128EEEEELb0ELb1ELb1ELb1EEEvNS_9FwdParamsE:
	.zero		1128


//--------------------- .nv.constant0._ZN10layer_norm13ln_fwd_kernelINS_13Kernel_traitsIf13__nv_bfloat16fS2_fjLj1280ELj1ELj4ELj1ELj16ENS_18Kernel_traits_baseILj1280EfS2_fS2_fjLj128EEEEELb1ELb0ELb0ELb0EEEvNS_9FwdParamsE --------------------------
	.section	.nv.constant0._ZN10layer_norm13ln_fwd_kernelINS_13Kernel_traitsIf13__nv_bfloat16fS2_fjLj1280ELj1ELj4ELj1ELj16ENS_18Kernel_traits_baseILj1280EfS2_fS2_fjLj128EEEEELb1ELb0ELb0ELb0EEEvNS_9FwdParamsE,"a",@progbits
	.sectionflags	@""
	.align	4
.nv.constant0._ZN10layer_norm13ln_fwd_kernelINS_13Kernel_traitsIf13__nv_bfloat16fS2_fjLj1280ELj1ELj4ELj1ELj16ENS_18Kernel_traits_baseILj1280EfS2_fS2_fjLj128EEEEELb1ELb0ELb0ELb0EEEvNS_9FwdParamsE:
	.zero		1128


//--------------------- .nv.constant0._ZN10layer_norm13ln_fwd_kernelINS_13Kernel_traitsIf13__nv_bfloat16fS2_fjLj1280ELj1ELj4ELj1ELj16ENS_18Kernel_traits_baseILj1280EfS2_fS2_fjLj128EEEEELb1ELb0ELb0ELb1EEEvNS_9FwdParamsE --------------------------
	.section	.nv.constant0._ZN10layer_norm13ln_fwd_kernelINS_13Kernel_traitsIf13__nv_bfloat16fS2_fjLj1280ELj1ELj4ELj1ELj16ENS_18Kernel_traits_baseILj1280EfS2_fS2_fjLj128EEEEELb1ELb0ELb0ELb1EEEvNS_9FwdParamsE,"a",@progbits
	.sectionflags	@""
	.align	4
.nv.constant0._ZN10layer_norm13ln_fwd_kernelINS_13Kernel_traitsIf13__nv_bfloat16fS2_fjLj1280ELj1ELj4ELj1ELj16ENS_18Kernel_traits_baseILj1280EfS2_fS2_fjLj128EEEEELb1ELb0ELb0ELb1EEEvNS_9FwdParamsE:
	.zero		1128


//--------------------- .nv.constant0._ZN10layer_norm13ln_fwd_kernelINS_13Kernel_traitsIf13__nv_bfloat16fS2_fjLj1280ELj1ELj4ELj1ELj16ENS_18Kernel_traits_baseILj1280EfS2_fS2_fjLj128EEEEELb1ELb0ELb1ELb0EEEvNS_9FwdParamsE --------------------------
	.section	.nv.constant0._ZN10layer_norm13ln_fwd_kernelINS_13Kernel_traitsIf13__nv_bfloat16fS2_fjLj1280ELj1ELj4ELj1ELj16ENS_18Kernel_traits_baseILj1280EfS2_fS2_fjLj128EEEEELb1ELb0ELb1ELb0EEEvNS_9FwdParamsE,"a",@progbits
	.sectionflags	@""
	.align	4
.nv.constant0._ZN10layer_norm13ln_fwd_kernelINS_13Kernel_traitsIf13__nv_bfloat16fS2_fjLj1280ELj1ELj4ELj1ELj16ENS_18Kernel_traits_baseILj1280EfS2_fS2_fjLj128EEEEELb1ELb0ELb1ELb0EEEvNS_9FwdParamsE:
	.zero		1128


//--------------------- .nv.constant0._ZN10layer_norm13ln_fwd_kernelINS_13Kernel_traitsIf13__nv_bfloat16fS2_fjLj1280ELj1ELj4ELj1ELj16ENS_18Kernel_traits_baseILj1280EfS2_fS2_fjLj128EEEEELb1ELb0ELb1ELb1EEEvNS_9FwdParamsE --------------------------
	.section	.nv.constant0._ZN10layer_norm13ln_fwd_kernelINS_13Kernel_traitsIf13__nv_bfloat16fS2_fjLj1280ELj1ELj4ELj1ELj16ENS_18Kernel_traits_baseILj1280EfS2_fS2_fjLj128EEEEELb1ELb0ELb1ELb1EEEvNS_9FwdParamsE,"a",@progbits
	.sectionflags	@""
	.align	4
.nv.constant0._ZN10layer_norm13ln_fwd_kernelINS_13Kernel_traitsIf13__nv_bfloat16fS2_fjLj1280ELj1ELj4ELj1ELj16ENS_18Kernel_traits_baseILj1280EfS2_fS2_fjLj128EEEEELb1ELb0ELb1ELb1EEEvNS_9FwdParamsE:
	.zero		1128


//--------------------- .nv.constant0._ZN10layer_norm13ln_fwd_kernelINS_13Kernel_traitsIf13__nv_bfloat16fS2_fjLj1280ELj1ELj4ELj1ELj16ENS_18Kernel_traits_baseILj1280EfS2_fS2_fjLj128EEEEELb1ELb1ELb0ELb0EEEvNS_9FwdParamsE --------------------------
	.section	.nv.constant0._ZN10layer_norm13ln_fwd_kernelINS_13Kernel_traitsIf13__nv_bfloat16fS2_fjLj1280ELj1ELj4ELj1ELj16ENS_18Kernel_traits_baseILj1280EfS2_fS2_fjLj128EEEEELb1ELb1ELb0ELb0EEEvNS_9FwdParamsE,"a",@progbits
	.sectionflags	@""
	.align	4
.nv.constant0._ZN10layer_norm13ln_fwd_kernelINS_13Kernel_traitsIf13__nv_bfloat16fS2_fjLj1280ELj1ELj4ELj1ELj16ENS_18Kernel_traits_baseILj1280EfS2_fS2_fjLj128EEEEELb1ELb1ELb0ELb0EEEvNS_9FwdParamsE:
	.zero		1128


//--------------------- .nv.constant0._ZN10layer_norm13ln_fwd_kernelINS_13Kernel_traitsIf13__nv_bfloat16fS2_fjLj1280ELj1ELj4ELj1ELj16ENS_18Kernel_traits_baseILj1280EfS2_fS2_fjLj128EEEEELb1ELb1ELb0ELb1EEEvNS_9FwdParamsE --------------------------
	.section	.nv.constant0._ZN10layer_norm13ln_fwd_kernelINS_13Kernel_traitsIf13__nv_bfloat16fS2_fjLj1280ELj1ELj4ELj1ELj16ENS_18Kernel_traits_baseILj1280EfS2_fS2_fjLj128EEEEELb1ELb1ELb0ELb1EEEvNS_9FwdParamsE,"a",@progbits
	.sectionflags	@""
	.align	4
.nv.constant0._ZN10layer_norm13ln_fwd_kernelINS_13Kernel_traitsIf13__nv_bfloat16fS2_fjLj1280ELj1ELj4ELj1ELj16ENS_18Kernel_traits_baseILj1280EfS2_fS2_fjLj128EEEEELb1ELb1ELb0ELb1EEEvNS_9FwdParamsE:
	.zero		1128


//--------------------- .nv.constant0._ZN10layer_norm13ln_fwd_kernelINS_13Kernel_traitsIf13__nv_bfloat16fS2_fjLj1280ELj1ELj4ELj1ELj16ENS_18Kernel_traits_baseILj1280EfS2_fS2_fjLj128EEEEELb1ELb1ELb1ELb0EEEvNS_9FwdParamsE --------------------------
	.section	.nv.constant0._ZN10layer_norm13ln_fwd_kernelINS_13Kernel_traitsIf13__nv_bfloat16fS2_fjLj1280ELj1ELj4ELj1ELj16ENS_18Kernel_traits_baseILj1280EfS2_fS2_fjLj128EEEEELb1ELb1ELb1ELb0EEEvNS_9FwdParamsE,"a",@progbits
	.sectionflags	@""
	.align	4
.nv.constant0._ZN10layer_norm13ln_fwd_kernelINS_13Kernel_traitsIf13__nv_bfloat16fS2_fjLj1280ELj1ELj4ELj1ELj16ENS_18Kernel_traits_baseILj1280EfS2_fS2_fjLj128EEEEELb1ELb1ELb1ELb0EEEvNS_9FwdParamsE:
	.zero		1128


//--------------------- .nv.constant0._ZN10layer_norm13ln_fwd_kernelINS_13Kernel_traitsIf13__nv_bfloat16fS2_fjLj1280ELj1ELj4ELj1ELj16ENS_18Kernel_traits_baseILj1280EfS2_fS2_fjLj128EEEEELb1ELb1ELb1ELb1EEEvNS_9FwdParamsE --------------------------
	.section	.nv.constant0._ZN10layer_norm13ln_fwd_kernelINS_13Kernel_traitsIf13__nv_bfloat16fS2_fjLj1280ELj1ELj4ELj1ELj16ENS_18Kernel_traits_baseILj1280EfS2_fS2_fjLj128EEEEELb1ELb1ELb1ELb1EEEvNS_9FwdParamsE,"a",@progbits
	.sectionflags	@""
	.align	4
.nv.constant0._ZN10layer_norm13ln_fwd_kernelINS_13Kernel_traitsIf13__nv_bfloat16fS2_fjLj1280ELj1ELj4ELj1ELj16ENS_18Kernel_traits_baseILj1280EfS2_fS2_fjLj128EEEEELb1ELb1ELb1ELb1EEEvNS_9FwdParamsE:
	.zero		1128


//--------------------- .nv.constant0._ZN10layer_norm13ln_fwd_kernelINS_13Kernel_traitsIf6__halfS2_S2_fjLj1280ELj1ELj4ELj1ELj16ENS_18Kernel_traits_baseILj1280EfS2_S2_S2_fjLj128EEEEELb0ELb0ELb0ELb0EEEvNS_9FwdParamsE --------------------------
	.section	.nv.constant0._ZN10layer_norm13ln_fwd_kernelINS_13Kernel_traitsIf6__halfS2_S2_fjLj1280ELj1ELj4ELj1ELj16ENS_18Kernel_traits_baseILj1280EfS2_S2_S2_fjLj128EEEEELb0ELb0ELb0ELb0EEEvNS_9FwdParamsE,"a",@progbits
	.sectionflags	@""
	.align	4
.nv.constant0._ZN10layer_norm13ln_fwd_kernelINS_13Kernel_traitsIf6__halfS2_S2_fjLj1280ELj1ELj4ELj1ELj16ENS_18Kernel_traits_baseILj1280EfS2_S2_S2_fjLj128EEEEELb0ELb0ELb0ELb0EEEvNS_9FwdParamsE:
	.zero		1128


//--------------------- .nv.constant0._ZN10layer_norm13ln_fwd_kernelINS_13Kernel_traitsIf6__halfS2_S2_fjLj1280ELj1ELj4ELj1ELj16ENS_18Kernel_traits_baseILj1280EfS2_S2_S2_fjLj128EEEEELb0ELb0ELb0ELb1EEEvNS_9FwdParamsE --------------------------
	.section	.nv.constant0._ZN10layer_norm13ln_fwd_kernelINS_13Kernel_traitsIf6__halfS2_S2_fjLj1280ELj1ELj4ELj1ELj16ENS_18Kernel_traits_baseILj1280EfS2_S2_S2_fjLj128EEEEELb0ELb0ELb0ELb1EEEvNS_9FwdParamsE,"a",@progbits
	.sectionflags	@""
	.align	4
.nv.constant0._ZN10layer_norm13ln_fwd_kernelINS_13Kernel_traitsIf6__halfS2_S2_fjLj1280ELj1ELj4ELj1ELj16ENS_18Kernel_traits_baseILj1280EfS2_S2_S2_fjLj128EEEEELb0ELb0ELb0ELb1EEEvNS_9FwdParamsE:
	.zero		1128


//--------------------- .nv.constant0._ZN10layer_norm13ln_fwd_kernelINS_13Kernel_traitsIf6__halfS2_S2_fjLj1280ELj1ELj4ELj1ELj16ENS_18Kernel_traits_baseILj1280EfS2_S2_S2_fjLj128EEEEELb0ELb0ELb1ELb0EEEvNS_9FwdParamsE --------------------------
	.section	.nv.constant0._ZN10layer_norm13ln_fwd_kernelINS_13Kernel_traitsIf6__halfS2_S2_fjLj1280ELj1ELj4ELj1ELj16ENS_18Kernel_traits_baseILj1280EfS2_S2_S2_fjLj128EEEEELb0ELb0ELb1ELb0EEEvNS_9FwdParamsE,"a",@progbits
	.sectionflags	@""
	.align	4
.nv.constant0._ZN10layer_norm13ln_fwd_kernelINS_13Kernel_traitsIf6__halfS2_S2_fjLj1280ELj1ELj4ELj1ELj16ENS_18Kernel_traits_baseILj1280EfS2_S2_S2_fjLj128EEEEELb0ELb0ELb1ELb0EEEvNS_9FwdParamsE:
	.zero		1128


//--------------------- .nv.constant0._ZN10layer_norm13ln_fwd_kernelINS_13Kernel_traitsIf6__halfS2_S2_fjLj1280ELj1ELj4ELj1ELj16ENS_18Kernel_traits_baseILj1280EfS2_S2_S2_fjLj128EEEEELb0ELb0ELb1ELb1EEEvNS_9FwdParamsE --------------------------
	.section	.nv.constant0._ZN10layer_norm13ln_fwd_kernelINS_13Kernel_traitsIf6__halfS2_S2_fjLj1280ELj1ELj4ELj1ELj16ENS_18Kernel_traits_baseILj1280EfS2_S2_S2_fjLj128EEEEELb0ELb0ELb1ELb1EEEvNS_9FwdParamsE,"a",@progbits
	.sectionflags	@""
	.align	4
.nv.constant0._ZN10layer_norm13ln_fwd_kernelINS_13Kernel_traitsIf6__halfS2_S2_fjLj1280ELj1ELj4ELj1ELj16ENS_18Kernel_traits_baseILj1280EfS2_S2_S2_fjLj128EEEEELb0ELb0ELb1ELb1EEEvNS_9FwdParamsE:
	.zero		1128


//--------------------- .nv.constant0._ZN10layer_norm13ln_fwd_kernelINS_13Kernel_traitsIf6__halfS2_S2_fjLj1280ELj1ELj4ELj1ELj16ENS_18Kernel_traits_baseILj1280EfS2_S2_S2_fjLj128EEEEELb0ELb1ELb0ELb0EEEvNS_9FwdParamsE --------------------------
	.section	.nv.constant0._ZN10layer_norm13ln_fwd_kernelINS_13Kernel_traitsIf6__halfS2_S2_fjLj1280ELj1ELj4ELj1ELj16ENS_18Kernel_traits_baseILj1280EfS2_S2_S2_fjLj128EEEEELb0ELb1ELb0ELb0EEEvNS_9FwdParamsE,"a",@progbits
	.sectionflags	@""
	.align	4
.nv.constant0._ZN10layer_norm13ln_fwd_kernelINS_13Kernel_traitsIf6__halfS2_S2_fjLj1280ELj1ELj4ELj1ELj16ENS_18Kernel_traits_baseILj1280EfS2_S2_S2_fjLj128EEEEELb0ELb1ELb0ELb0EEEvNS_9FwdParamsE:
	.zero		1128


//--------------------- .nv.constant0._ZN10layer_norm13ln_fwd_kernelINS_13Kernel_traitsIf6__halfS2_S2_fjLj1280ELj1ELj4ELj1ELj16ENS_18Kernel_traits_baseILj1280EfS2_S2_S2_fjLj128EEEEELb0ELb1ELb0ELb1EEEvNS_9FwdParamsE --------------------------
	.section	.nv.constant0._ZN10layer_norm13ln_fwd_kernelINS_13Kernel_traitsIf6__halfS2_S2_fjLj1280ELj1ELj4ELj1ELj16ENS_18Kernel_traits_baseILj1280EfS2_S2_S2_fjLj128EEEEELb0ELb1ELb0ELb1EEEvNS_9FwdParamsE,"a",@progbits
	.sectionflags	@""
	.align	4
.nv.constant0._ZN10layer_norm13ln_fwd_kernelINS_13Kernel_traitsIf6__halfS2_S2_fjLj1280ELj1ELj4ELj1ELj16ENS_18Kernel_traits_baseILj1280EfS2_S2_S2_fjLj128EEEEELb0ELb1ELb0ELb1EEEvNS_9FwdParamsE:
	.zero		1128


//--------------------- .nv.constant0._ZN10layer_norm13ln_fwd_kernelINS_13Kernel_traitsIf6__halfS2_S2_fjLj1280ELj1ELj4ELj1ELj16ENS_18Kernel_traits_baseILj1280EfS2_S2_S2_fjLj128EEEEELb0ELb1ELb1ELb0EEEvNS_9FwdParamsE --------------------------
	.section	.nv.constant0._ZN10layer_norm13ln_fwd_kernelINS_13Kernel_traitsIf6__halfS2_S2_fjLj1280ELj1ELj4ELj1ELj16ENS_18Kernel_traits_baseILj1280EfS2_S2_S2_fjLj128EEEEELb0ELb1ELb1ELb0EEEvNS_9FwdParamsE,"a",@progbits
	.sectionflags	@""
	.align	4
.nv.constant0._ZN10layer_norm13ln_fwd_kernelINS_13Kernel_traitsIf6__halfS2_S2_fjLj1280ELj1ELj4ELj1ELj16ENS_18Kernel_traits_baseILj1280EfS2_S2_S2_fjLj128EEEEELb0ELb1ELb1ELb0EEEvNS_9FwdParamsE:
	.zero		1128


//--------------------- .nv.constant0._ZN10layer_norm13ln_fwd_kernelINS_13Kernel_traitsIf6__halfS2_S2_fjLj1280ELj1ELj4ELj1ELj16ENS_18Kernel_traits_baseILj1280EfS2_S2_S2_fjLj128EEEEELb0ELb1ELb1ELb1EEEvNS_9FwdParamsE --------------------------
	.section	.nv.constant0._ZN10layer_norm13ln_fwd_kernelINS_13Kernel_traitsIf6__halfS2_S2_fjLj1280ELj1ELj4ELj1ELj16ENS_18Kernel_traits_baseILj1280EfS2_S2_S2_fjLj128EEEEELb0ELb1ELb1ELb1EEEvNS_9FwdParamsE,"a",@progbits
	.sectionflags	@""
	.align	4
.nv.constant0._ZN10layer_norm13ln_fwd_kernelINS_13Kernel_traitsIf6__halfS2_S2_fjLj1280ELj1ELj4ELj1ELj16ENS_18Kernel_traits_baseILj1280EfS2_S2_S2_fjLj128EEEEELb0ELb1ELb1ELb1EEEvNS_9FwdParamsE:
	.zero		1128


//--------------------- .nv.constant0._ZN10layer_norm13ln_fwd_kernelINS_13Kernel_traitsIf6__halfS2_S2_fjLj1280ELj1ELj4ELj1ELj16ENS_18Kernel_traits_baseILj1280EfS2_S2_S2_fjLj128EEEEELb1ELb0ELb0ELb0EEEvNS_9FwdParamsE --------------------------
	.section	.nv.constant0._ZN10layer_norm13ln_fwd_kernelINS_13Kernel_traitsIf6__halfS2_S2_fjLj1280ELj1ELj4ELj1ELj16ENS_18Kernel_traits_baseILj1280EfS2_S2_S2_fjLj128EEEEELb1ELb0ELb0ELb0EEEvNS_9FwdParamsE,"a",@progbits
	.sectionflags	@""
	.align	4
.nv.constant0._ZN10layer_norm13ln_fwd_kernelINS_13Kernel_traitsIf6__halfS2_S2_fjLj1280ELj1ELj4ELj1ELj16ENS_18Kernel_traits_baseILj1280EfS2_S2_S2_fjLj128EEEEELb1ELb0ELb0ELb0EEEvNS_9FwdParamsE:
	.zero		1128


//--------------------- .nv.constant0._ZN10layer_norm13ln_fwd_kernelINS_13Kernel_traitsIf6__halfS2_S2_fjLj1280ELj1ELj4ELj1ELj16ENS_18Kernel_traits_baseILj1280EfS2_S2_S2_fjLj128EEEEELb1ELb0ELb0ELb1EEEvNS_9FwdParamsE --------------------------
	.section	.nv.constant0._ZN10layer_norm13ln_fwd_kernelINS_13Kernel_traitsIf6__halfS2_S2_fjLj1280ELj1ELj4ELj1ELj16ENS_18Kernel_traits_baseILj1280EfS2_S2_S2_fjLj128EEEEELb1ELb0ELb0ELb1EEEvNS_9FwdParamsE,"a",@progbits
	.sectionflags	@""
	.align	4
.nv.constant0._ZN10layer_norm13ln_fwd_kernelINS_13Kernel_traitsIf6__halfS2_S2_fjLj1280ELj1ELj4ELj1ELj16ENS_18Kernel_traits_baseILj1280EfS2_S2_S2_fjLj128EEEEELb1ELb0ELb0ELb1EEEvNS_9FwdParamsE:
	.zero		1128


//--------------------- .nv.constant0._ZN10layer_norm13ln_fwd_kernelINS_13Kernel_traitsIf6__halfS2_S2_fjLj1280ELj1ELj4ELj1ELj16ENS_18Kernel_traits_baseILj1280EfS2_S2_S2_fjLj128EEEEELb1ELb0ELb1ELb0EEEvNS_9FwdParamsE --------------------------
	.section	.nv.constant0._ZN10layer_norm13ln_fwd_kernelINS_13Kernel_traitsIf6__halfS2_S2_fjLj1280ELj1ELj4ELj1ELj16ENS_18Kernel_traits_baseILj1280EfS2_S2_S2_fjLj128EEEEELb1ELb0ELb1ELb0EEEvNS_9FwdParamsE,"a",@progbits
	.sectionflags	@""
	.align	4
.nv.constant0._ZN10layer_norm13ln_fwd_kernelINS_13Kernel_traitsIf6__halfS2_S2_fjLj1280ELj1ELj4ELj1ELj16ENS_18Kernel_traits_baseILj1280EfS2_S2_S2_fjLj128EEEEELb1ELb0ELb1ELb0EEEvNS_9FwdParamsE:
	.zero		1128


//--------------------- .nv.constant0._ZN10layer_norm13ln_fwd_kernelINS_13Kernel_traitsIf6__halfS2_S2_fjLj1280ELj1ELj4ELj1ELj16ENS_18Kernel_traits_baseILj1280EfS2_S2_S2_fjLj128EEEEELb1ELb0ELb1ELb1EEEvNS_9FwdParamsE --------------------------
	.section	.nv.constant0._ZN10layer_norm13ln_fwd_kernelINS_13Kernel_traitsIf6__halfS2_S2_fjLj1280ELj1ELj4ELj1ELj16ENS_18Kernel_traits_baseILj1280EfS2_S2_S2_fjLj128EEEEELb1ELb0ELb1ELb1EEEvNS_9FwdParamsE,"a",@progbits
	.sectionflags	@""
	.align	4
.nv.constant0._ZN10layer_norm13ln_fwd_kernelINS_13Kernel_traitsIf6__halfS2_S2_fjLj1280ELj1ELj4ELj1ELj16ENS_18Kernel_traits_baseILj1280EfS2_S2_S2_fjLj128EEEEELb1ELb0ELb1ELb1EEEvNS_9FwdParamsE:
	.zero		1128


//--------------------- .nv.constant0._ZN10layer_norm13ln_fwd_kernelINS_13Kernel_traitsIf6__halfS2_S2_fjLj1280ELj1ELj4ELj1ELj16ENS_18Kernel_traits_baseILj1280EfS2_S2_S2_fjLj128EEEEELb1ELb1ELb0ELb0EEEvNS_9FwdParamsE --------------------------
	.section	.nv.constant0._ZN10layer_norm13ln_fwd_kernelINS_13Kernel_traitsIf6__halfS2_S2_fjLj1280ELj1ELj4ELj1ELj16ENS_18Kernel_traits_baseILj1280EfS2_S2_S2_fjLj128EEEEELb1ELb1ELb0ELb0EEEvNS_9FwdParamsE,"a",@progbits
	.sectionflags	@""
	.align	4
.nv.constant0._ZN10layer_norm13ln_fwd_kernelINS_13Kernel_traitsIf6__halfS2_S2_fjLj1280ELj1ELj4ELj1ELj16ENS_18Kernel_traits_baseILj1280EfS2_S2_S2_fjLj128EEEEELb1ELb1ELb0ELb0EEEvNS_9FwdParamsE:
	.zero		1128


//--------------------- .nv.constant0._ZN10layer_norm13ln_fwd_kernelINS_13Kernel_traitsIf6__halfS2_S2_fjLj1280ELj1ELj4ELj1ELj16ENS_18Kernel_traits_baseILj1280EfS2_S2_S2_fjLj128EEEEELb1ELb1ELb0ELb1EEEvNS_9FwdParamsE --------------------------
	.section	.nv.constant0._ZN10layer_norm13ln_fwd_kernelINS_13Kernel_traitsIf6__halfS2_S2_fjLj1280ELj1ELj4ELj1ELj16ENS_18Kernel_traits_baseILj1280EfS2_S2_S2_fjLj128EEEEELb1ELb1ELb0ELb1EEEvNS_9FwdParamsE,"a",@progbits
	.sectionflags	@""
	.align	4
.nv.constant0._ZN10layer_norm13ln_fwd_kernelINS_13Kernel_traitsIf6__halfS2_S2_fjLj1280ELj1ELj4ELj1ELj16ENS_18Kernel_traits_baseILj1280EfS2_S2_S2_fjLj128EEEEELb1ELb1ELb0ELb1EEEvNS_9FwdParamsE:
	.zero		1128


//--------------------- .nv.constant0._ZN10layer_norm13ln_fwd_kernelINS_13Kernel_traitsIf6__halfS2_S2_fjLj1280ELj1ELj4ELj1ELj16ENS_18Kernel_traits_baseILj1280EfS2_S2_S2_fjLj128EEEEELb1ELb1ELb1ELb0EEEvNS_9FwdParamsE --------------------------
	.section	.nv.constant0._ZN10layer_norm13ln_fwd_kernelINS_13Kernel_traitsIf6__halfS2_S2_fjLj1280ELj1ELj4ELj1ELj16ENS_18Kernel_traits_baseILj1280EfS2_S2_S2_fjLj128EEEEELb1ELb1ELb1ELb0EEEvNS_9FwdParamsE,"a",@progbits
	.sectionflags	@""
	.align	4
.nv.constant0._ZN10layer_norm13ln_fwd_kernelINS_13Kernel_traitsIf6__halfS2_S2_fjLj1280ELj1ELj4ELj1ELj16ENS_18Kernel_traits_baseILj1280EfS2_S2_S2_fjLj128EEEEELb1ELb1ELb1ELb0EEEvNS_9FwdParamsE:
	.zero		1128


//--------------------- .nv.constant0._ZN10layer_norm13ln_fwd_kernelINS_13Kernel_traitsIf6__halfS2_S2_fjLj1280ELj1ELj4ELj1ELj16ENS_18Kernel_traits_baseILj1280EfS2_S2_S2_fjLj128EEEEELb1ELb1ELb1ELb1EEEvNS_9FwdParamsE --------------------------
	.section	.nv.constant0._ZN10layer_norm13ln_fwd_kernelINS_13Kernel_traitsIf6__halfS2_S2_fjLj1280ELj1ELj4ELj1ELj16ENS_18Kernel_traits_baseILj1280EfS2_S2_S2_fjLj128EEEEELb1ELb1ELb1ELb1EEEvNS_9FwdParamsE,"a",@progbits
	.sectionflags	@""
	.align	4
.nv.constant0._ZN10layer_norm13ln_fwd_kernelINS_13Kernel_traitsIf6__halfS2_S2_fjLj1280ELj1ELj4ELj1ELj16ENS_18Kernel_traits_baseILj1280EfS2_S2_S2_fjLj128EEEEELb1ELb1ELb1ELb1EEEvNS_9FwdParamsE:
	.zero		1128


//--------------------- .nv.constant0._ZN10layer_norm13ln_fwd_kernelINS_13Kernel_traitsI6__halfS2_fS2_fjLj1280ELj1ELj4ELj1ELj16ENS_18Kernel_traits_baseILj1280ES2_S2_fS2_fjLj128EEEEELb0ELb0ELb0ELb0EEEvNS_9FwdParamsE --------------------------
	.section	.nv.constant0._ZN10layer_norm13ln_fwd_kernelINS_13Kernel_traitsI6__halfS2_fS2_fjLj1280ELj1ELj4ELj1ELj16ENS_18Kernel_traits_baseILj1280ES2_S2_fS2_fjLj128EEEEELb0ELb0ELb0ELb0EEEvNS_9FwdParamsE,"a",@progbits
	.sectionflags	@""
	.align	4
.nv.constant0._ZN10layer_norm13ln_fwd_kernelINS_13Kernel_traitsI6__halfS2_fS2_fjLj1280ELj1ELj4ELj1ELj16ENS_18Kernel_traits_baseILj1280ES2_S2_fS2_fjLj128EEEEELb0ELb0ELb0ELb0EEEvNS_9FwdParamsE:
	.zero		1128


//--------------------- .nv.constant0._ZN10layer_norm13ln_fwd_kernelINS_13Kernel_traitsI6__halfS2_fS2_fjLj1280ELj1ELj4ELj1ELj16ENS_18Kernel_traits_baseILj1280ES2_S2_fS2_fjLj128EEEEELb0ELb0ELb0ELb1EEEvNS_9FwdParamsE --------------------------
	.section	.nv.constant0._ZN10layer_norm13ln_fwd_kernelINS_13Kernel_traitsI6__halfS2_fS2_fjLj1280ELj1ELj4ELj1ELj16ENS_18Kernel_traits_baseILj1280ES2_S2_fS2_fjLj128EEEEELb0ELb0ELb0ELb1EEEvNS_9FwdParamsE,"a",@progbits
	.sectionflags	@""
	.align	4
.nv.constant0._ZN10layer_norm13ln_fwd_kernelINS_13Kernel_traitsI6__halfS2_fS2_fjLj1280ELj1ELj4ELj1ELj16ENS_18Kernel_traits_baseILj1280ES2_S2_fS2_fjLj128EEEEELb0ELb0ELb0ELb1EEEvNS_9FwdParamsE:
	.zero		1128


//--------------------- .nv.constant0._ZN10layer_norm13ln_fwd_kernelINS_13Kernel_traitsI6__halfS2_fS2_fjLj1280ELj1ELj4ELj1ELj16ENS_18Kernel_traits_baseILj1280ES2_S2_fS2_fjLj128EEEEELb0ELb0ELb1ELb0EEEvNS_9FwdParamsE --------------------------
	.section	.nv.constant0._ZN10layer_norm13ln_fwd_kernelINS_13Kernel_traitsI6__halfS2_fS2_fjLj1280ELj1ELj4ELj1ELj16ENS_18Kernel_traits_baseILj1280ES2_S2_fS2_fjLj128EEEEELb0ELb0ELb1ELb0EEEvNS_9FwdParamsE,"a",@progbits
	.sectionflags	@""
	.align	4
.nv.constant0._ZN10layer_norm13ln_fwd_kernelINS_13Kernel_traitsI6__halfS2_fS2_fjLj1280ELj1ELj4ELj1ELj16ENS_18Kernel_traits_baseILj1280ES2_S2_fS2_fjLj128EEEEELb0ELb0ELb1ELb0EEEvNS_9FwdParamsE:
	.zero		1128


//--------------------- .nv.constant0._ZN10layer_norm13ln_fwd_kernelINS_13Kernel_traitsI6__halfS2_fS2_fjLj1280ELj1ELj4ELj1ELj16ENS_18Kernel_traits_baseILj1280ES2_S2_fS2_fjLj128EEEEELb0ELb0ELb1ELb1EEEvNS_9FwdParamsE --------------------------
	.section	.nv.constant0._ZN10layer_norm13ln_fwd_kernelINS_13Kernel_traitsI6__halfS2_fS2_fjLj1280ELj1ELj4ELj1ELj16ENS_18Kernel_traits_baseILj1280ES2_S2_fS2_fjLj128EEEEELb0ELb0ELb1ELb1EEEvNS_9FwdParamsE,"a",@progbits
	.sectionflags	@""
	.align	4
.nv.constant0._ZN10layer_norm13ln_fwd_kernelINS_13Kernel_traitsI6__halfS2_fS2_fjLj1280ELj1ELj4ELj1ELj16ENS_18Kernel_traits_baseILj1280ES2_S2_fS2_fjLj128EEEEELb0ELb0ELb1ELb1EEEvNS_9FwdParamsE:
	.zero		1128


//--------------------- .nv.constant0._ZN10layer_norm13ln_fwd_kernelINS_13Kernel_traitsI6__halfS2_fS2_fjLj1280ELj1ELj4ELj1ELj16ENS_18Kernel_traits_baseILj1280ES2_S2_fS2_fjLj128EEEEELb0ELb1ELb0ELb0EEEvNS_9FwdParamsE --------------------------
	.section	.nv.constant0._ZN10layer_norm13ln_fwd_kernelINS_13Kernel_traitsI6__halfS2_fS2_fjLj1280ELj1ELj4ELj1ELj16ENS_18Kernel_traits_baseILj1280ES2_S2_fS2_fjLj128EEEEELb0ELb1ELb0ELb0EEEvNS_9FwdParamsE,"a",@progbits
	.sectionflags	@""
	.align	4
.nv.constant0._ZN10layer_norm13ln_fwd_kernelINS_13Kernel_traitsI6__halfS2_fS2_fjLj1280ELj1ELj4ELj1ELj16ENS_18Kernel_traits_baseILj1280ES2_S2_fS2_fjLj128EEEEELb0ELb1ELb0ELb0EEEvNS_9FwdParamsE:
	.zero		1128


//--------------------- .nv.constant0._ZN10layer_norm13ln_fwd_kernelINS_13Kernel_traitsI6__halfS2_fS2_fjLj1280ELj1ELj4ELj1ELj16ENS_18Kernel_traits_baseILj1280ES2_S2_fS2_fjLj128EEEEELb0ELb1ELb0ELb1EEEvNS_9FwdParamsE --------------------------
	.section	.nv.constant0._ZN10layer_norm13ln_fwd_kernelINS_13Kernel_traitsI6__halfS2_fS2_fjLj1280ELj1ELj4ELj1ELj16ENS_18Kernel_traits_baseILj1280ES2_S2_fS2_fjLj128EEEEELb0ELb1ELb0ELb1EEEvNS_9FwdParamsE,"a",@progbits
	.sectionflags	@""
	.align	4
.nv.constant0._ZN10layer_norm13ln_fwd_kernelINS_13Kernel_traitsI6__halfS2_fS2_fjLj1280ELj1ELj4ELj1ELj16ENS_18Kernel_traits_baseILj1280ES2_S2_fS2_fjLj128EEEEELb0ELb1ELb0ELb1EEEvNS_9FwdParamsE:
	.zero		1128


//--------------------- .nv.constant0._ZN10layer_norm13ln_fwd_kernelINS_13Kernel_traitsI6__halfS2_fS2_fjLj1280ELj1ELj4ELj1ELj16ENS_18Kernel_traits_baseILj1280ES2_S2_fS2_fjLj128EEEEELb0ELb1ELb1ELb0EEEvNS_9FwdParamsE --------------------------
	.section	.nv.constant0._ZN10layer_norm13ln_fwd_kernelINS_13Kernel_traitsI6__halfS2_fS2_fjLj1280ELj1ELj4ELj1ELj16ENS_18Kernel_traits_baseILj1280ES2_S2_fS2_fjLj128EEEEELb0ELb1ELb1ELb0EEEvNS_9FwdParamsE,"a",@progbits
	.sectionflags	@""
	.align	4
.nv.constant0._ZN10layer_norm13ln_fwd_kernelINS_13Kernel_traitsI6__halfS2_fS2_fjLj1280ELj1ELj4ELj1ELj16ENS_18Kernel_traits_baseILj1280ES2_S2_fS2_fjLj128EEEEELb0ELb1ELb1ELb0EEEvNS_9FwdParamsE:
	.zero		1128


//--------------------- .nv.constant0._ZN10layer_norm13ln_fwd_kernelINS_13Kernel_traitsI6__halfS2_fS2_fjLj1280ELj1ELj4ELj1ELj16ENS_18Kernel_traits_baseILj1280ES2_S2_fS2_fjLj128EEEEELb0ELb1ELb1ELb1EEEvNS_9FwdParamsE --------------------------
	.section	.nv.constant0._ZN10layer_norm13ln_fwd_kernelINS_13Kernel_traitsI6__halfS2_fS2_fjLj1280ELj1ELj4ELj1ELj16ENS_18Kernel_traits_baseILj1280ES2_S2_fS2_fjLj128EEEEELb0ELb1ELb1ELb1EEEvNS_9FwdParamsE,"a",@progbits
	.sectionflags	@""
	.align	4
.nv.constant0._ZN10layer_norm13ln_fwd_kernelINS_13Kernel_traitsI6__halfS2_fS2_fjLj1280ELj1ELj4ELj1ELj16ENS_18Kernel_traits_baseILj1280ES2_S2_fS2_fjLj128EEEEELb0ELb1ELb1ELb1EEEvNS_9FwdParamsE:
	.zero		1128


//--------------------- .nv.constant0._ZN10layer_norm13ln_fwd_kernelINS_13Kernel_traitsI6__halfS2_fS2_fjLj1280ELj1ELj4ELj1ELj16ENS_18Kernel_traits_baseILj1280ES2_S2_fS2_fjLj128EEEEELb1ELb0ELb0ELb0EEEvNS_9FwdParamsE --------------------------
	.section	.nv.constant0._ZN10layer_norm13ln_fwd_kernelINS_13Kernel_traitsI6__halfS2_fS2_fjLj1280ELj1ELj4ELj1ELj16ENS_18Kernel_traits_baseILj1280ES2_S2_fS2_fjLj128EEEEELb1ELb0ELb0ELb0EEEvNS_9FwdParamsE,"a",@progbits
	.sectionflags	@""
	.align	4
.nv.constant0._ZN10layer_norm13ln_fwd_kernelINS_13Kernel_traitsI6__halfS2_fS2_fjLj1280ELj1ELj4ELj1ELj16ENS_18Kernel_traits_baseILj1280ES2_S2_fS2_fjLj128EEEEELb1ELb0ELb0ELb0EEEvNS_9FwdParamsE:
	.zero		1128


//--------------------- .nv.constant0._ZN10layer_norm13ln_fwd_kernelINS_13Kernel_traitsI6__halfS2_fS2_fjLj1280ELj1ELj4ELj1ELj16ENS_18Kernel_traits_baseILj1280ES2_S2_fS2_fjLj128EEEEELb1ELb0ELb0ELb1EEEvNS_9FwdParamsE --------------------------
	.section	.nv.constant0._ZN10layer_norm13ln_fwd_kernelINS_13Kernel_traitsI6__halfS2_fS2_fjLj1280ELj1ELj4ELj1ELj16ENS_18Kernel_traits_baseILj1280ES2_S2_fS2_fjLj128EEEEELb1ELb0ELb0ELb1EEEvNS_9FwdParamsE,"a",@progbits
	.sectionflags	@""
	.align	4
.nv.constant0._ZN10layer_norm13ln_fwd_kernelINS_13Kernel_traitsI6__halfS2_fS2_fjLj1280ELj1ELj4ELj1ELj16ENS_18Kernel_traits_baseILj1280ES2_S2_fS2_fjLj128EEEEELb1ELb0ELb0ELb1EEEvNS_9FwdParamsE:
	.zero		1128


//--------------------- .nv.constant0._ZN10layer_norm13ln_fwd_kernelINS_13Kernel_traitsI6__halfS2_fS2_fjLj1280ELj1ELj4ELj1ELj16ENS_18Kernel_traits_baseILj1280ES2_S2_fS2_fjLj128EEEEELb1ELb0ELb1ELb0EEEvNS_9FwdParamsE --------------------------
	.section	.nv.constant0._ZN10layer_norm13ln_fwd_kernelINS_13Kernel_traitsI6__halfS2_fS2_fjLj1280ELj1ELj4ELj1ELj16ENS_18Kernel_traits_baseILj1280ES2_S2_fS2_fjLj128EEEEELb1ELb0ELb1ELb0EEEvNS_9FwdParamsE,"a",@progbits
	.sectionflags	@""
	.align	4
.nv.constant0._ZN10layer_norm13ln_fwd_kernelINS_13Kernel_traitsI6__halfS2_fS2_fjLj1280ELj1ELj4ELj1ELj16ENS_18Kernel_traits_baseILj1280ES2_S2_fS2_fjLj128EEEEELb1ELb0ELb1ELb0EEEvNS_9FwdParamsE:
	.zero		1128


//--------------------- .nv.constant0._ZN10layer_norm13ln_fwd_kernelINS_13Kernel_traitsI6__halfS2_fS2_fjLj1280ELj1ELj4ELj1ELj16ENS_18Kernel_traits_baseILj1280ES2_S2_fS2_fjLj128EEEEELb1ELb0ELb1ELb1EEEvNS_9FwdParamsE --------------------------
	.section	.nv.constant0._ZN10layer_norm13ln_fwd_kernelINS_13Kernel_traitsI6__halfS2_fS2_fjLj1280ELj1ELj4ELj1ELj16ENS_18Kernel_traits_baseILj1280ES2_S2_fS2_fjLj128EEEEELb1ELb0ELb1ELb1EEEvNS_9FwdParamsE,"a",@progbits
	.sectionflags	@""
	.align	4
.nv.constant0._ZN10layer_norm13ln_fwd_kernelINS_13Kernel_traitsI6__halfS2_fS2_fjLj1280ELj1ELj4ELj1ELj16ENS_18Kernel_traits_baseILj1280ES2_S2_fS2_fjLj128EEEEELb1ELb0ELb1ELb1EEEvNS_9FwdParamsE:
	.zero		1128


//--------------------- .nv.constant0._ZN10layer_norm13ln_fwd_kernelINS_13Kernel_traitsI6__halfS2_fS2_fjLj1280ELj1ELj4ELj1ELj16ENS_18Kernel_traits_baseILj1280ES2_S2_fS2_fjLj128EEEEELb1ELb1ELb0ELb0EEEvNS_9FwdParamsE --------------------------
	.section	.nv.constant0._ZN10layer_norm13ln_fwd_kernelINS_13Kernel_traitsI6__halfS2_fS2_fjLj1280ELj1ELj4ELj1ELj16ENS_18Kernel_traits_baseILj1280ES2_S2_fS2_fjLj128EEEEELb1ELb1ELb0ELb0EEEvNS_9FwdParamsE,"a",@progbits
	.sectionflags	@""
	.align	4
.nv.constant0._ZN10layer_norm13ln_fwd_kernelINS_13Kernel_traitsI6__halfS2_fS2_fjLj1280ELj1ELj4ELj1ELj16ENS_18Kernel_traits_baseILj1280ES2_S2_fS2_fjLj128EEEEELb1ELb1ELb0ELb0EEEvNS_9FwdParamsE:
	.zero		1128


//--------------------- .nv.constant0._ZN10layer_norm13ln_fwd_kernelINS_13Kernel_traitsI6__halfS2_fS2_fjLj1280ELj1ELj4ELj1ELj16ENS_18Kernel_traits_baseILj1280ES2_S2_fS2_fjLj128EEEEELb1ELb1ELb0ELb1EEEvNS_9FwdParamsE --------------------------
	.section	.nv.constant0._ZN10layer_norm13ln_fwd_kernelINS_13Kernel_traitsI6__halfS2_fS2_fjLj1280ELj1ELj4ELj1ELj16ENS_18Kernel_traits_baseILj1280ES2_S2_fS2_fjLj128EEEEELb1ELb1ELb0ELb1EEEvNS_9FwdParamsE,"a",@progbits
	.sectionflags	@""
	.align	4
.nv.constant0._ZN10layer_norm13ln_fwd_kernelINS_13Kernel_traitsI6__halfS2_fS2_fjLj1280ELj1ELj4ELj1ELj16ENS_18Kernel_traits_baseILj1280ES2_S2_fS2_fjLj128EEEEELb1ELb1ELb0ELb1EEEvNS_9FwdParamsE:
	.zero		1128


//--------------------- .nv.constant0._ZN10layer_norm13ln_fwd_kernelINS_13Kernel_traitsI6__halfS2_fS2_fjLj1280ELj1ELj4ELj1ELj16ENS_18Kernel_traits_baseILj1280ES2_S2_fS2_fjLj128EEEEELb1ELb1ELb1ELb0EEEvNS_9FwdParamsE --------------------------
	.section	.nv.constant0._ZN10layer_norm13ln_fwd_kernelINS_13Kernel_traitsI6__halfS2_fS2_fjLj1280ELj1ELj4ELj1ELj16ENS_18Kernel_traits_baseILj1280ES2_S2_fS2_fjLj128EEEEELb1ELb1ELb1ELb0EEEvNS_9FwdParamsE,"a",@progbits
	.sectionflags	@""
	.align	4
.nv.constant0._ZN10layer_norm13ln_fwd_kernelINS_13Kernel_traitsI6__halfS2_fS2_fjLj1280ELj1ELj4ELj1ELj16ENS_18Kernel_traits_baseILj1280ES2_S2_fS2_fjLj128EEEEELb1ELb1ELb1ELb0EEEvNS_9FwdParamsE:
	.zero		1128


//--------------------- .nv.constant0._ZN10layer_norm13ln_fwd_kernelINS_13Kernel_traitsI6__halfS2_fS2_fjLj1280ELj1ELj4ELj1ELj16ENS_18Kernel_traits_baseILj1280ES2_S2_fS2_fjLj128EEEEELb1ELb1ELb1ELb1EEEvNS_9FwdParamsE --------------------------
	.section	.nv.constant0._ZN10layer_norm13ln_fwd_kernelINS_13Kernel_traitsI6__halfS2_fS2_fjLj1280ELj1ELj4ELj1ELj16ENS_18Kernel_traits_baseILj1280ES2_S2_fS2_fjLj128EEEEELb1ELb1ELb1ELb1EEEvNS_9FwdParamsE,"a",@progbits
	.sectionflags	@""
	.align	4
.nv.constant0._ZN10layer_norm13ln_fwd_kernelINS_13Kernel_traitsI6__halfS2_fS2_fjLj1280ELj1ELj4ELj1ELj16ENS_18Kernel_traits_baseILj1280ES2_S2_fS2_fjLj128EEEEELb1ELb1ELb1ELb1EEEvNS_9FwdParamsE:
	.zero		1128


//--------------------- .nv.constant0._ZN10layer_norm13ln_fwd_kernelINS_13Kernel_traitsIf6__halffS2_fjLj1280ELj1ELj4ELj1ELj16ENS_18Kernel_traits_baseILj1280EfS2_fS2_fjLj128EEEEELb0ELb0ELb0ELb0EEEvNS_9FwdParamsE --------------------------
	.section	.nv.constant0._ZN10layer_norm13ln_fwd_kernelINS_13Kernel_traitsIf6__halffS2_fjLj1280ELj1ELj4ELj1ELj16ENS_18Kernel_traits_baseILj1280EfS2_fS2_fjLj128EEEEELb0ELb0ELb0ELb0EEEvNS_9FwdParamsE,"a",@progbits
	.sectionflags	@""
	.align	4
.nv.constant0._ZN10layer_norm13ln_fwd_kernelINS_13Kernel_traitsIf6__halffS2_fjLj1280ELj1ELj4ELj1ELj16ENS_18Kernel_traits_baseILj1280EfS2_fS2_fjLj128EEEEELb0ELb0ELb0ELb0EEEvNS_9FwdParamsE:
	.zero		1128


//--------------------- .nv.constant0._ZN10layer_norm13ln_fwd_kernelINS_13Kernel_traitsIf6__halffS2_fjLj1280ELj1ELj4ELj1ELj16ENS_18Kernel_traits_baseILj1280EfS2_fS2_fjLj128EEEEELb0ELb0ELb0ELb1EEEvNS_9FwdParamsE --------------------------
	.section	.nv.constant0._ZN10layer_norm13ln_fwd_kernelINS_13Kernel_traitsIf6__halffS2_fjLj1280ELj1ELj4ELj1ELj16ENS_18Kernel_traits_baseILj1280EfS2_fS2_fjLj128EEEEELb0ELb0ELb0ELb1EEEvNS_9FwdParamsE,"a",@progbits
	.sectionflags	@""
	.align	4
.nv.constant0._ZN10layer_norm13ln_fwd_kernelINS_13Kernel_traitsIf6__halffS2_fjLj1280ELj1ELj4ELj1ELj16ENS_18Kernel_traits_baseILj1280EfS2_fS2_fjLj128EEEEELb0ELb0ELb0ELb1EEEvNS_9FwdParamsE:
	.zero		1128


//--------------------- .nv.constant0._ZN10layer_norm13ln_fwd_kernelINS_13Kernel_traitsIf6__halffS2_fjLj1280ELj1ELj4ELj1ELj16ENS_18Kernel_traits_baseILj1280EfS2_fS2_fjLj128EEEEELb0ELb0ELb1ELb0EEEvNS_9FwdParamsE --------------------------
	.section	.nv.constant0._ZN10layer_norm13ln_fwd_kernelINS_13Kernel_traitsIf6__halffS2_fjLj1280ELj1ELj4ELj1ELj16ENS_18Kernel_traits_baseILj1280EfS2_fS2_fjLj128EEEEELb0ELb0ELb1ELb0EEEvNS_9FwdParamsE,"a",@progbits
	.sectionflags	@""
	.align	4
.nv.constant0._ZN10layer_norm13ln_fwd_kernelINS_13Kernel_traitsIf6__halffS2_fjLj1280ELj1ELj4ELj1ELj16ENS_18Kernel_traits_baseILj1280EfS2_fS2_fjLj128EEEEELb0ELb0ELb1ELb0EEEvNS_9FwdParamsE:
	.zero		1128


//--------------------- .nv.constant0._ZN10layer_norm13ln_fwd_kernelINS_13Kernel_traitsIf6__halffS2_fjLj1280ELj1ELj4ELj1ELj16ENS_18Kernel_traits_baseILj1280EfS2_fS2_fjLj128EEEEELb0ELb0ELb1ELb1EEEvNS_9FwdParamsE --------------------------
	.section	.nv.constant0._ZN10layer_norm13ln_fwd_kernelINS_13Kernel_traitsIf6__halffS2_fjLj1280ELj1ELj4ELj1ELj16ENS_18Kernel_traits_baseILj1280EfS2_fS2_fjLj128EEEEELb0ELb0ELb1ELb1EEEvNS_9FwdParamsE,"a",@progbits
	.sectionflags	@""
	.align	4
.nv.constant0._ZN10layer_norm13ln_fwd_kernelINS_13Kernel_traitsIf6__halffS2_fjLj1280ELj1ELj4ELj1ELj16ENS_18Kernel_traits_baseILj1280EfS2_fS2_fjLj128EEEEELb0ELb0ELb1ELb1EEEvNS_9FwdParamsE:
	.zero		1128


//--------------------- .nv.constant0._ZN10layer_norm13ln_fwd_kernelINS_13Kernel_traitsIf6__halffS2_fjLj1280ELj1ELj4ELj1ELj16ENS_18Kernel_traits_baseILj1280EfS2_fS2_fjLj128EEEEELb0ELb1ELb0ELb0EEEvNS_9FwdParamsE --------------------------
	.section	.nv.constant0._ZN10layer_norm13ln_fwd_kernelINS_13Kernel_traitsIf6__halffS2_fjLj1280ELj1ELj4ELj1ELj16ENS_18Kernel_traits_baseILj1280EfS2_fS2_fjLj128EEEEELb0ELb1ELb0ELb0EEEvNS_9FwdParamsE,"a",@progbits
	.sectionflags	@""
	.align	4
.nv.constant0._ZN10layer_norm13ln_fwd_kernelINS_13Kernel_traitsIf6__halffS2_fjLj1280ELj1ELj4ELj1ELj16ENS_18Kernel_traits_baseILj1280EfS2_fS2_fjLj128EEEEELb0ELb1ELb0ELb0EEEvNS_9FwdParamsE:
	.zero		1128


//--------------------- .nv.constant0._ZN10layer_norm13ln_fwd_kernelINS_13Kernel_traitsIf6__halffS2_fjLj1280ELj1ELj4ELj1ELj16ENS_18Kernel_traits_baseILj1280EfS2_fS2_fjLj128EEEEELb0ELb1ELb0ELb1EEEvNS_9FwdParamsE --------------------------
	.section	.nv.constant0._ZN10layer_norm13ln_fwd_kernelINS_13Kernel_traitsIf6__halffS2_fjLj1280ELj1ELj4ELj1ELj16ENS_18Kernel_traits_baseILj1280EfS2_fS2_fjLj128EEEEELb0ELb1ELb0ELb1EEEvNS_9FwdParamsE,"a",@progbits
	.sectionflags	@""
	.align	4
.nv.constant0._ZN10layer_norm13ln_fwd_kernelINS_13Kernel_traitsIf6__halffS2_fjLj1280ELj1ELj4ELj1ELj16ENS_18Kernel_traits_baseILj1280EfS2_fS2_fjLj128EEEEELb0ELb1ELb0ELb1EEEvNS_9FwdParamsE:
	.zero		1128


//--------------------- .nv.constant0._ZN10layer_norm13ln_fwd_kernelINS_13Kernel_traitsIf6__halffS2_fjLj1280ELj1ELj4ELj1ELj16ENS_18Kernel_traits_baseILj1280EfS2_fS2_fjLj128EEEEELb0ELb1ELb1ELb0EEEvNS_9FwdParamsE --------------------------
	.section	.nv.constant0._ZN10layer_norm13ln_fwd_kernelINS_13Kernel_traitsIf6__halffS2_fjLj1280ELj1ELj4ELj1ELj16ENS_18Kernel_traits_baseILj1280EfS2_fS2_fjLj128EEEEELb0ELb1ELb1ELb0EEEvNS_9FwdParamsE,"a",@progbits
	.sectionflags	@""
	.align	4
.nv.constant0._ZN10layer_norm13ln_fwd_kernelINS_13Kernel_traitsIf6__halffS2_fjLj1280ELj1ELj4ELj1ELj16ENS_18Kernel_traits_baseILj1280EfS2_fS2_fjLj128EEEEELb0ELb1ELb1ELb0EEEvNS_9FwdParamsE:
	.zero		1128


//--------------------- .nv.constant0._ZN10layer_norm13ln_fwd_kernelINS_13Kernel_traitsIf6__halffS2_fjLj1280ELj1ELj4ELj1ELj16ENS_18Kernel_traits_baseILj1280EfS2_fS2_fjLj128EEEEELb0ELb1ELb1ELb1EEEvNS_9FwdParamsE --------------------------
	.section	.nv.constant0._ZN10layer_norm13ln_fwd_kernelINS_13Kernel_traitsIf6__halffS2_fjLj1280ELj1ELj4ELj1ELj16ENS_18Kernel_traits_baseILj1280EfS2_fS2_fjLj128EEEEELb0ELb1ELb1ELb1EEEvNS_9FwdParamsE,"a",@progbits
	.sectionflags	@""
	.align	4
.nv.constant0._ZN10layer_norm13ln_fwd_kernelINS_13Kernel_traitsIf6__halffS2_fjLj1280ELj1ELj4ELj1ELj16ENS_18Kernel_traits_baseILj1280EfS2_fS2_fjLj128EEEEELb0ELb1ELb1ELb1EEEvNS_9FwdParamsE:
	.zero		1128


//--------------------- .nv.constant0._ZN10layer_norm13ln_fwd_kernelINS_13Kernel_traitsIf6__halffS2_fjLj1280ELj1ELj4ELj1ELj16ENS_18Kernel_traits_baseILj1280EfS2_fS2_fjLj128EEEEELb1ELb0ELb0ELb0EEEvNS_9FwdParamsE --------------------------
	.section	.nv.constant0._ZN10layer_norm13ln_fwd_kernelINS_13Kernel_traitsIf6__halffS2_fjLj1280ELj1ELj4ELj1ELj16ENS_18Kernel_traits_baseILj1280EfS2_fS2_fjLj128EEEEELb1ELb0ELb0ELb0EEEvNS_9FwdParamsE,"a",@progbits
	.sectionflags	@""
	.align	4
.nv.constant0._ZN10layer_norm13ln_fwd_kernelINS_13Kernel_traitsIf6__halffS2_fjLj1280ELj1ELj4ELj1ELj16ENS_18Kernel_traits_baseILj1280EfS2_fS2_fjLj128EEEEELb1ELb0ELb0ELb0EEEvNS_9FwdParamsE:
	.zero		1128


//--------------------- .nv.constant0._ZN10layer_norm13ln_fwd_kernelINS_13Kernel_traitsIf6__halffS2_fjLj1280ELj1ELj4ELj1ELj16ENS_18Kernel_traits_baseILj1280EfS2_fS2_fjLj128EEEEELb1ELb0ELb0ELb1EEEvNS_9FwdParamsE --------------------------
	.section	.nv.constant0._ZN10layer_norm13ln_fwd_kernelINS_13Kernel_traitsIf6__halffS2_fjLj1280ELj1ELj4ELj1ELj16ENS_18Kernel_traits_baseILj1280EfS2_fS2_fjLj128EEEEELb1ELb0ELb0ELb1EEEvNS_9FwdParamsE,"a",@progbits
	.sectionflags	@""
	.align	4
.nv.constant0._ZN10layer_norm13ln_fwd_kernelINS_13Kernel_traitsIf6__halffS2_fjLj1280ELj1ELj4ELj1ELj16ENS_18Kernel_traits_baseILj1280EfS2_fS2_fjLj128EEEEELb1ELb0ELb0ELb1EEEvNS_9FwdParamsE:
	.zero		1128


//--------------------- .nv.constant0._ZN10layer_norm13ln_fwd_kernelINS_13Kernel_traitsIf6__halffS2_fjLj1280ELj1ELj4ELj1ELj16ENS_18Kernel_traits_baseILj1280EfS2_fS2_fjLj128EEEEELb1ELb0ELb1ELb0EEEvNS_9FwdParamsE --------------------------
	.section	.nv.constant0._ZN10layer_norm13ln_fwd_kernelINS_13Kernel_traitsIf6__halffS2_fjLj1280ELj1ELj4ELj1ELj16ENS_18Kernel_traits_baseILj1280EfS2_fS2_fjLj128EEEEELb1ELb0ELb1ELb0EEEvNS_9FwdParamsE,"a",@progbits
	.sectionflags	@""
	.align	4
.nv.constant0._ZN10layer_norm13ln_fwd_kernelINS_13Kernel_traitsIf6__halffS2_fjLj1280ELj1ELj4ELj1ELj16ENS_18Kernel_traits_baseILj1280EfS2_fS2_fjLj128EEEEELb1ELb0ELb1ELb0EEEvNS_9FwdParamsE:
	.zero		1128


//--------------------- .nv.constant0._ZN10layer_norm13ln_fwd_kernelINS_13Kernel_traitsIf6__halffS2_fjLj1280ELj1ELj4ELj1ELj16ENS_18Kernel_traits_baseILj1280EfS2_fS2_fjLj128EEEEELb1ELb0ELb1ELb1EEEvNS_9FwdParamsE --------------------------
	.section	.nv.constant0._ZN10layer_norm13ln_fwd_kernelINS_13Kernel_traitsIf6__halffS2_fjLj1280ELj1ELj4ELj1ELj16ENS_18Kernel_traits_baseILj1280EfS2_fS2_fjLj128EEEEELb1ELb0ELb1ELb1EEEvNS_9FwdParamsE,"a",@progbits
	.sectionflags	@""
	.align	4
.nv.constant0._ZN10layer_norm13ln_fwd_kernelINS_13Kernel_traitsIf6__halffS2_fjLj1280ELj1ELj4ELj1ELj16ENS_18Kernel_traits_baseILj1280EfS2_fS2_fjLj128EEEEELb1ELb0ELb1ELb1EEEvNS_9FwdParamsE:
	.zero		1128


//--------------------- .nv.constant0._ZN10layer_norm13ln_fwd_kernelINS_13Kernel_traitsIf6__halffS2_fjLj1280ELj1ELj4ELj1ELj16ENS_18Kernel_traits_baseILj1280EfS2_fS2_fjLj128EEEEELb1ELb1ELb0ELb0EEEvNS_9FwdParamsE --------------------------
	.section	.nv.constant0._ZN10layer_norm13ln_fwd_kernelINS_13Kernel_traitsIf6__halffS2_fjLj1280ELj1ELj4ELj1ELj16ENS_18Kernel_traits_baseILj1280EfS2_fS2_fjLj128EEEEELb1ELb1ELb0ELb0EEEvNS_9FwdParamsE,"a",@progbits
	.sectionflags	@""
	.align	4
.nv.constant0._ZN10layer_norm13ln_fwd_kernelINS_13Kernel_traitsIf6__halffS2_fjLj1280ELj1ELj4ELj1ELj16ENS_18Kernel_traits_baseILj1280EfS2_fS2_fjLj128EEEEELb1ELb1ELb0ELb0EEEvNS_9FwdParamsE:
	.zero		1128


//--------------------- .nv.constant0._ZN10layer_norm13ln_fwd_kernelINS_13Kernel_traitsIf6__halffS2_fjLj1280ELj1ELj4ELj1ELj16ENS_18Kernel_traits_baseILj1280EfS2_fS2_fjLj128EEEEELb1ELb1ELb0ELb1EEEvNS_9FwdParamsE --------------------------
	.section	.nv.constant0._ZN10layer_norm13ln_fwd_kernelINS_13Kernel_traitsIf6__halffS2_fjLj1280ELj1ELj4ELj1ELj16ENS_18Kernel_traits_baseILj1280EfS2_fS2_fjLj128EEEEELb1ELb1ELb0ELb1EEEvNS_9FwdParamsE,"a",@progbits
	.sectionflags	@""
	.align	4
.nv.constant0._ZN10layer_norm13ln_fwd_kernelINS_13Kernel_traitsIf6__halffS2_fjLj1280ELj1ELj4ELj1ELj16ENS_18Kernel_traits_baseILj1280EfS2_fS2_fjLj128EEEEELb1ELb1ELb0ELb1EEEvNS_9FwdParamsE:
	.zero		1128


//--------------------- .nv.constant0._ZN10layer_norm13ln_fwd_kernelINS_13Kernel_traitsIf6__halffS2_fjLj1280ELj1ELj4ELj1ELj16ENS_18Kernel_traits_baseILj1280EfS2_fS2_fjLj128EEEEELb1ELb1ELb1ELb0EEEvNS_9FwdParamsE --------------------------
	.section	.nv.constant0._ZN10layer_norm13ln_fwd_kernelINS_13Kernel_traitsIf6__halffS2_fjLj1280ELj1ELj4ELj1ELj16ENS_18Kernel_traits_baseILj1280EfS2_fS2_fjLj128EEEEELb1ELb1ELb1ELb0EEEvNS_9FwdParamsE,"a",@progbits
	.sectionflags	@""
	.align	4
.nv.constant0._ZN10layer_norm13ln_fwd_kernelINS_13Kernel_traitsIf6__halffS2_fjLj1280ELj1ELj4ELj1ELj16ENS_18Kernel_traits_baseILj1280EfS2_fS2_fjLj128EEEEELb1ELb1ELb1ELb0EEEvNS_9FwdParamsE:
	.zero		1128


//--------------------- .nv.constant0._ZN10layer_norm13ln_fwd_kernelINS_13Kernel_traitsIf6__halffS2_fjLj1280ELj1ELj4ELj1ELj16ENS_18Kernel_traits_baseILj1280EfS2_fS2_fjLj128EEEEELb1ELb1ELb1ELb1EEEvNS_9FwdParamsE --------------------------
	.section	.nv.constant0._ZN10layer_norm13ln_fwd_kernelINS_13Kernel_traitsIf6__halffS2_fjLj1280ELj1ELj4ELj1ELj16ENS_18Kernel_traits_baseILj1280EfS2_fS2_fjLj128EEEEELb1ELb1ELb1ELb1EEEvNS_9FwdParamsE,"a",@progbits
	.sectionflags	@""
	.align	4
.nv.constant0._ZN10layer_norm13ln_fwd_kernelINS_13Kernel_traitsIf6__halffS2_fjLj1280ELj1ELj4ELj1ELj16ENS_18Kernel_traits_baseILj1280EfS2_fS2_fjLj128EEEEELb1ELb1ELb1ELb1EEEvNS_9FwdParamsE:
	.zero		1128


//--------------------- .nv.constant0._ZN10layer_norm13ln_fwd_kernelINS_13Kernel_traitsI6__halfffffjLj1280ELj1ELj4ELj1ELj16ENS_18Kernel_traits_baseILj1280ES2_ffffjLj128EEEEELb0ELb0ELb0ELb0EEEvNS_9FwdParamsE --------------------------
	.section	.nv.constant0._ZN10layer_norm13ln_fwd_kernelINS_13Kernel_traitsI6__halfffffjLj1280ELj1ELj4ELj1ELj16ENS_18Kernel_traits_baseILj1280ES2_ffffjLj128EEEEELb0ELb0ELb0ELb0EEEvNS_9FwdParamsE,"a",@progbits
	.sectionflags	@""
	.align	4
.nv.constant0._ZN10layer_norm13ln_fwd_kernelINS_13Kernel_traitsI6__halfffffjLj1280ELj1ELj4ELj1ELj16ENS_18Kernel_traits_baseILj1280ES2_ffffjLj128EEEEELb0ELb0ELb0ELb0EEEvNS_9FwdParamsE:
	.zero		1128


//--------------------- .nv.constant0._ZN10layer_norm13ln_fwd_kernelINS_13Kernel_traitsI6__halfffffjLj1280ELj1ELj4ELj1ELj16ENS_18Kernel_traits_baseILj1280ES2_ffffjLj128EEEEELb0ELb0ELb0ELb1EEEvNS_9FwdParamsE --------------------------
	.section	.nv.constant0._ZN10layer_norm13ln_fwd_kernelINS_13Kernel_traitsI6__halfffffjLj1280ELj1ELj4ELj1ELj16ENS_18Kernel_traits_baseILj1280ES2_ffffjLj128EEEEELb0ELb0ELb0ELb1EEEvNS_9FwdParamsE,"a",@progbits
	.sectionflags	@""
	.align	4
.nv.constant0._ZN10layer_norm13ln_fwd_kernelINS_13Kernel_traitsI6__halfffffjLj1280ELj1ELj4ELj1ELj16ENS_18Kernel_traits_baseILj1280ES2_ffffjLj128EEEEELb0ELb0ELb0ELb1EEEvNS_9FwdParamsE:
	.zero		1128


//--------------------- .nv.constant0._ZN10layer_norm13ln_fwd_kernelINS_13Kernel_traitsI6__halfffffjLj1280ELj1ELj4ELj1ELj16ENS_18Kernel_traits_baseILj1280ES2_ffffjLj128EEEEELb0ELb0ELb1ELb0EEEvNS_9FwdParamsE --------------------------
	.section	.nv.constant0._ZN10layer_norm13ln_fwd_kernelINS_13Kernel_traitsI6__halfffffjLj1280ELj1ELj4ELj1ELj16ENS_18Kernel_traits_baseILj1280ES2_ffffjLj128EEEEELb0ELb0ELb1ELb0EEEvNS_9FwdParamsE,"a",@progbits
	.sectionflags	@""
	.align	4
.nv.constant0._ZN10layer_norm13ln_fwd_kernelINS_13Kernel_traitsI6__halfffffjLj1280ELj1ELj4ELj1ELj16ENS_18Kernel_traits_baseILj1280ES2_ffffjLj128EEEEELb0ELb0ELb1ELb0EEEvNS_9FwdParamsE:
	.zero		1128


//--------------------- .nv.constant0._ZN10layer_norm13ln_fwd_kernelINS_13Kernel_traitsI6__halfffffjLj1280ELj1ELj4ELj1ELj16ENS_18Kernel_traits_baseILj1280ES2_ffffjLj128EEEEELb0ELb0ELb1ELb1EEEvNS_9FwdParamsE --------------------------
	.section	.nv.constant0._ZN10layer_norm13ln_fwd_kernelINS_13Kernel_traitsI6__halfffffjLj1280ELj1ELj4ELj1ELj16ENS_18Kernel_traits_baseILj1280ES2_ffffjLj128EEEEELb0ELb0ELb1ELb1EEEvNS_9FwdParamsE,"a",@progbits
	.sectionflags	@""
	.align	4
.nv.constant0._ZN10layer_norm13ln_fwd_kernelINS_13Kernel_traitsI6__halfffffjLj1280ELj1ELj4ELj1ELj16ENS_18Kernel_traits_baseILj1280ES2_ffffjLj128EEEEELb0ELb0ELb1ELb1EEEvNS_9FwdParamsE:
	.zero		1128


//--------------------- .nv.constant0._ZN10layer_norm13ln_fwd_kernelINS_13Kernel_traitsI6__halfffffjLj1280ELj1ELj4ELj1ELj16ENS_18Kernel_traits_baseILj1280ES2_ffffjLj128EEEEELb0ELb1ELb0ELb0EEEvNS_9FwdParamsE --------------------------
	.section	.nv.constant0._ZN10layer_norm13ln_fwd_kernelINS_13Kernel_traitsI6__halfffffjLj1280ELj1ELj4ELj1ELj16ENS_18Kernel_traits_baseILj1280ES2_ffffjLj128EEEEELb0ELb1ELb0ELb0EEEvNS_9FwdParamsE,"a",@progbits
	.sectionflags	@""
	.align	4
.nv.constant0._ZN10layer_norm13ln_fwd_kernelINS_13Kernel_traitsI6__halfffffjLj1280ELj1ELj4ELj1ELj16ENS_18Kernel_traits_baseILj1280ES2_ffffjLj128EEEEELb0ELb1ELb0ELb0EEEvNS_9FwdParamsE:
	.zero		1128


//--------------------- .nv.constant0._ZN10layer_norm13ln_fwd_kernelINS_13Kernel_traitsI6__halfffffjLj1280ELj1ELj4ELj1ELj16ENS_18Kernel_traits_baseILj1280ES2_ffffjLj128EEEEELb0ELb1ELb0ELb1EEEvNS_9FwdParamsE --------------------------
	.section	.nv.constant0._ZN10layer_norm13ln_fwd_kernelINS_13Kernel_traitsI6__halfffffjLj1280ELj1ELj4ELj1ELj16ENS_18Kernel_traits_baseILj1280ES2_ffffjLj128EEEEELb0ELb1ELb0ELb1EEEvNS_9FwdParamsE,"a",@progbits
	.sectionflags	@""
	.align	4
.nv.constant0._ZN10layer_norm13ln_fwd_kernelINS_13Kernel_traitsI6__halfffffjLj1280ELj1ELj4ELj1ELj16ENS_18Kernel_traits_baseILj1280ES2_ffffjLj128EEEEELb0ELb1ELb0ELb1EEEvNS_9FwdParamsE:
	.zero		1128


//--------------------- .nv.constant0._ZN10layer_norm13ln_fwd_kernelINS_13Kernel_traitsI6__halfffffjLj1280ELj1ELj4ELj1ELj16ENS_18Kernel_traits_baseILj1280ES2_ffffjLj128EEEEELb0ELb1ELb1ELb0EEEvNS_9FwdParamsE --------------------------
	.section	.nv.constant0._ZN10layer_norm13ln_fwd_kernelINS_13Kernel_traitsI6__halfffffjLj1280ELj1ELj4ELj1ELj16ENS_18Kernel_traits_baseILj1280ES2_ffffjLj128EEEEELb0ELb1ELb1ELb0EEEvNS_9FwdParamsE,"a",@progbits
	.sectionflags	@""
	.align	4
.nv.constant0._ZN10layer_norm13ln_fwd_kernelINS_13Kernel_traitsI6__halfffffjLj1280ELj1ELj4ELj1ELj16ENS_18Kernel_traits_baseILj1280ES2_ffffjLj128EEEEELb0ELb1ELb1ELb0EEEvNS_9FwdParamsE:
	.zero		1128


//--------------------- .nv.constant0._ZN10layer_norm13ln_fwd_kernelINS_13Kernel_traitsI6__halfffffjLj1280ELj1ELj4ELj1ELj16ENS_18Kernel_traits_baseILj1280ES2_ffffjLj128EEEEELb0ELb1ELb1ELb1EEEvNS_9FwdParamsE --------------------------
	.section	.nv.constant0._ZN10layer_norm13ln_fwd_kernelINS_13Kernel_traitsI6__halfffffjLj1280ELj1ELj4ELj1ELj16ENS_18Kernel_traits_baseILj1280ES2_ffffjLj128EEEEELb0ELb1ELb1ELb1EEEvNS_9FwdParamsE,"a",@progbits
	.sectionflags	@""
	.align	4
.nv.constant0._ZN10layer_norm13ln_fwd_kernelINS_13Kernel_traitsI6__halfffffjLj1280ELj1ELj4ELj1ELj16ENS_18Kernel_traits_baseILj1280ES2_ffffjLj128EEEEELb0ELb1ELb1ELb1EEEvNS_9FwdParamsE:
	.zero		1128


//--------------------- .nv.constant0._ZN10layer_norm13ln_fwd_kernelINS_13Kernel_traitsI6__halfffffjLj1280ELj1ELj4ELj1ELj16ENS_18Kernel_traits_baseILj1280ES2_ffffjLj128EEEEELb1ELb0ELb0ELb0EEEvNS_9FwdParamsE --------------------------
	.section	.nv.constant0._ZN10layer_norm13ln_fwd_kernelINS_13Kernel_traitsI6__halfffffjLj1280ELj1ELj4ELj1ELj16ENS_18Kernel_traits_baseILj1280ES2_ffffjLj128EEEEELb1ELb0ELb0ELb0EEEvNS_9FwdParamsE,"a",@progbits
	.sectionflags	@""
	.align	4
.nv.constant0._ZN10layer_norm13ln_fwd_kernelINS_13Kernel_traitsI6__halfffffjLj1280ELj1ELj4ELj1ELj16ENS_18Kernel_traits_baseILj1280ES2_ffffjLj128EEEEELb1ELb0ELb0ELb0EEEvNS_9FwdParamsE:
	.zero		1128


//--------------------- .nv.constant0._ZN10layer_norm13ln_fwd_kernelINS_13Kernel_traitsI6__halfffffjLj1280ELj1ELj4ELj1ELj16ENS_18Kernel_traits_baseILj1280ES2_ffffjLj128EEEEELb1ELb0ELb0ELb1EEEvNS_9FwdParamsE --------------------------
	.section	.nv.constant0._ZN10layer_norm13ln_fwd_kernelINS_13Kernel_traitsI6__halfffffjLj1280ELj1ELj4ELj1ELj16ENS_18Kernel_traits_baseILj1280ES2_ffffjLj128EEEEELb1ELb0ELb0ELb1EEEvNS_9FwdParamsE,"a",@progbits
	.sectionflags	@""
	.align	4
.nv.constant0._ZN10layer_norm13ln_fwd_kernelINS_13Kernel_traitsI6__halfffffjLj1280ELj1ELj4ELj1ELj16ENS_18Kernel_traits_baseILj1280ES2_ffffjLj128EEEEELb1ELb0ELb0ELb1EEEvNS_9FwdParamsE:
	.zero		1128


//--------------------- .nv.constant0._ZN10layer_norm13ln_fwd_kernelINS_13Kernel_traitsI6__halfffffjLj1280ELj1ELj4ELj1ELj16ENS_18Kernel_traits_baseILj1280ES2_ffffjLj128EEEEELb1ELb0ELb1ELb0EEEvNS_9FwdParamsE --------------------------
	.section	.nv.constant0._ZN10layer_norm13ln_fwd_kernelINS_13Kernel_traitsI6__halfffffjLj1280ELj1ELj4ELj1ELj16ENS_18Kernel_traits_baseILj1280ES2_ffffjLj128EEEEELb1ELb0ELb1ELb0EEEvNS_9FwdParamsE,"a",@progbits
	.sectionflags	@""
	.align	4
.nv.constant0._ZN10layer_norm13ln_fwd_kernelINS_13Kernel_traitsI6__halfffffjLj1280ELj1ELj4ELj1ELj16ENS_18Kernel_traits_baseILj1280ES2_ffffjLj128EEEEELb1ELb0ELb1ELb0EEEvNS_9FwdParamsE:
	.zero		1128


//--------------------- .nv.constant0._ZN10layer_norm13ln_fwd_kernelINS_13Kernel_traitsI6__halfffffjLj1280ELj1ELj4ELj1ELj16ENS_18Kernel_traits_baseILj1280ES2_ffffjLj128EEEEELb1ELb0ELb1ELb1EEEvNS_9FwdParamsE --------------------------
	.section	.nv.constant0._ZN10layer_norm13ln_fwd_kernelINS_13Kernel_traitsI6__halfffffjLj1280ELj1ELj4ELj1ELj16ENS_18Kernel_traits_baseILj1280ES2_ffffjLj128EEEEELb1ELb0ELb1ELb1EEEvNS_9FwdParamsE,"a",@progbits
	.sectionflags	@""
	.align	4
.nv.constant0._ZN10layer_norm13ln_fwd_kernelINS_13Kernel_traitsI6__halfffffjLj1280ELj1ELj4ELj1ELj16ENS_18Kernel_traits_baseILj1280ES2_ffffjLj128EEEEELb1ELb0ELb1ELb1EEEvNS_9FwdParamsE:
	.zero		1128


//--------------------- .nv.constant0._ZN10layer_norm13ln_fwd_kernelINS_13Kernel_traitsI6__halfffffjLj1280ELj1ELj4ELj1ELj16ENS_18Kernel_traits_baseILj1280ES2_ffffjLj128EEEEELb1ELb1ELb0ELb0EEEvNS_9FwdParamsE --------------------------
	.section	.nv.constant0._ZN10layer_norm13ln_fwd_kernelINS_13Kernel_traitsI6__halfffffjLj1280ELj1ELj4ELj1ELj16ENS_18Kernel_traits_baseILj1280ES2_ffffjLj128EEEEELb1ELb1ELb0ELb0EEEvNS_9FwdParamsE,"a",@progbits
	.sectionflags	@""
	.align	4
.nv.constant0._ZN10layer_norm13ln_fwd_kernelINS_13Kernel_traitsI6__halfffffjLj1280ELj1ELj4ELj1ELj16ENS_18Kernel_traits_baseILj1280ES2_ffffjLj128EEEEELb1ELb1ELb0ELb0EEEvNS_9FwdParamsE:
	.zero		1128


//--------------------- .nv.constant0._ZN10layer_norm13ln_fwd_kernelINS_13Kernel_traitsI6__halfffffjLj1280ELj1ELj4ELj1ELj16ENS_18Kernel_traits_baseILj1280ES2_ffffjLj128EEEEELb1ELb1ELb0ELb1EEEvNS_9FwdParamsE --------------------------
	.section	.nv.constant0._ZN10layer_norm13ln_fwd_kernelINS_13Kernel_traitsI6__halfffffjLj1280ELj1ELj4ELj1ELj16ENS_18Kernel_traits_baseILj1280ES2_ffffjLj128EEEEELb1ELb1ELb0ELb1EEEvNS_9FwdParamsE,"a",@progbits
	.sectionflags	@""
	.align	4
.nv.constant0._ZN10layer_norm13ln_fwd_kernelINS_13Kernel_traitsI6__halfffffjLj1280ELj1ELj4ELj1ELj16ENS_18Kernel_traits_baseILj1280ES2_ffffjLj128EEEEELb1ELb1ELb0ELb1EEEvNS_9FwdParamsE:
	.zero		1128


//--------------------- .nv.constant0._ZN10layer_norm13ln_fwd_kernelINS_13Kernel_traitsI6__halfffffjLj1280ELj1ELj4ELj1ELj16ENS_18Kernel_traits_baseILj1280ES2_ffffjLj128EEEEELb1ELb1ELb1ELb0EEEvNS_9FwdParamsE --------------------------
	.section	.nv.constant0._ZN10layer_norm13ln_fwd_kernelINS_13Kernel_traitsI6__halfffffjLj1280ELj1ELj4ELj1ELj16ENS_18Kernel_traits_baseILj1280ES2_ffffjLj128EEEEELb1ELb1ELb1ELb0EEEvNS_9FwdParamsE,"a",@progbits
	.sectionflags	@""
	.align	4
.nv.constant0._ZN10layer_norm13ln_fwd_kernelINS_13Kernel_traitsI6__halfffffjLj1280ELj1ELj4ELj1ELj16ENS_18Kernel_traits_baseILj1280ES2_ffffjLj128EEEEELb1ELb1ELb1ELb0EEEvNS_9FwdParamsE:
	.zero		1128


//--------------------- .nv.constant0._ZN10layer_norm13ln_fwd_kernelINS_13Kernel_traitsI6__halfffffjLj1280ELj1ELj4ELj1ELj16ENS_18Kernel_traits_baseILj1280ES2_ffffjLj128EEEEELb1ELb1ELb1ELb1EEEvNS_9FwdParamsE --------------------------
	.section	.nv.constant0._ZN10layer_norm13ln_fwd_kernelINS_13Kernel_traitsI6__halfffffjLj1280ELj1ELj4ELj1ELj16ENS_18Kernel_traits_baseILj1280ES2_ffffjLj128EEEEELb1ELb1ELb1ELb1EEEvNS_9FwdParamsE,"a",@progbits
	.sectionflags	@""
	.align	4
.nv.constant0._ZN10layer_norm13ln_fwd_kernelINS_13Kernel_traitsI6__halfffffjLj1280ELj1ELj4ELj1ELj16ENS_18Kernel_traits_baseILj1280ES2_ffffjLj128EEEEELb1ELb1ELb1ELb1EEEvNS_9FwdParamsE:
	.zero		1128


//--------------------- .nv.constant0._ZN10layer_norm13ln_fwd_kernelINS_13Kernel_traitsIfffffjLj1280ELj1ELj4ELj1ELj16ENS_18Kernel_traits_baseILj1280EfffffjLj128EEEEELb0ELb0ELb0ELb0EEEvNS_9FwdParamsE --------------------------
	.section	.nv.constant0._ZN10layer_norm13ln_fwd_kernelINS_13Kernel_traitsIfffffjLj1280ELj1ELj4ELj1ELj16ENS_18Kernel_traits_baseILj1280EfffffjLj128EEEEELb0ELb0ELb0ELb0EEEvNS_9FwdParamsE,"a",@progbits
	.sectionflags	@""
	.align	4
.nv.constant0._ZN10layer_norm13ln_fwd_kernelINS_13Kernel_traitsIfffffjLj1280ELj1ELj4ELj1ELj16ENS_18Kernel_traits_baseILj1280EfffffjLj128EEEEELb0ELb0ELb0ELb0EEEvNS_9FwdParamsE:
	.zero		1128


//--------------------- .nv.constant0._ZN10layer_norm13ln_fwd_kernelINS_13Kernel_traitsIfffffjLj1280ELj1ELj4ELj1ELj16ENS_18Kernel_traits_baseILj1280EfffffjLj128EEEEELb0ELb0ELb0ELb1EEEvNS_9FwdParamsE --------------------------
	.section	.nv.constant0._ZN10layer_norm13ln_fwd_kernelINS_13Kernel_traitsIfffffjLj1280ELj1ELj4ELj1ELj16ENS_18Kernel_traits_baseILj1280EfffffjLj128EEEEELb0ELb0ELb0ELb1EEEvNS_9FwdParamsE,"a",@progbits
	.sectionflags	@""
	.align	4
.nv.constant0._ZN10layer_norm13ln_fwd_kernelINS_13Kernel_traitsIfffffjLj1280ELj1ELj4ELj1ELj16ENS_18Kernel_traits_baseILj1280EfffffjLj128EEEEELb0ELb0ELb0ELb1EEEvNS_9FwdParamsE:
	.zero		1128


//--------------------- .nv.constant0._ZN10layer_norm13ln_fwd_kernelINS_13Kernel_traitsIfffffjLj1280ELj1ELj4ELj1ELj16ENS_18Kernel_traits_baseILj1280EfffffjLj128EEEEELb0ELb0ELb1ELb0EEEvNS_9FwdParamsE --------------------------
	.section	.nv.constant0._ZN10layer_norm13ln_fwd_kernelINS_13Kernel_traitsIfffffjLj1280ELj1ELj4ELj1ELj16ENS_18Kernel_traits_baseILj1280EfffffjLj128EEEEELb0ELb0ELb1ELb0EEEvNS_9FwdParamsE,"a",@progbits
	.sectionflags	@""
	.align	4
.nv.constant0._ZN10layer_norm13ln_fwd_kernelINS_13Kernel_traitsIfffffjLj1280ELj1ELj4ELj1ELj16ENS_18Kernel_traits_baseILj1280EfffffjLj128EEEEELb0ELb0ELb1ELb0EEEvNS_9FwdParamsE:
	.zero		1128


//--------------------- .nv.constant0._ZN10layer_norm13ln_fwd_kernelINS_13Kernel_traitsIfffffjLj1280ELj1ELj4ELj1ELj16ENS_18Kernel_traits_baseILj1280EfffffjLj128EEEEELb0ELb0ELb1ELb1EEEvNS_9FwdParamsE --------------------------
	.section	.nv.constant0._ZN10layer_norm13ln_fwd_kernelINS_13Kernel_traitsIfffffjLj1280ELj1ELj4ELj1ELj16ENS_18Kernel_traits_baseILj1280EfffffjLj128EEEEELb0ELb0ELb1ELb1EEEvNS_9FwdParamsE,"a",@progbits
	.sectionflags	@""
	.align	4
.nv.constant0._ZN10layer_norm13ln_fwd_kernelINS_13Kernel_traitsIfffffjLj1280ELj1ELj4ELj1ELj16ENS_18Kernel_traits_baseILj1280EfffffjLj128EEEEELb0ELb0ELb1ELb1EEEvNS_9FwdParamsE:
	.zero		1128


//--------------------- .nv.constant0._ZN10layer_norm13ln_fwd_kernelINS_13Kernel_traitsIfffffjLj1280ELj1ELj4ELj1ELj16ENS_18Kernel_traits_baseILj1280EfffffjLj128EEEEELb0ELb1ELb0ELb0EEEvNS_9FwdParamsE --------------------------
	.section	.nv.constant0._ZN10layer_norm13ln_fwd_kernelINS_13Kernel_traitsIfffffjLj1280ELj1ELj4ELj1ELj16ENS_18Kernel_traits_baseILj1280EfffffjLj128EEEEELb0ELb1ELb0ELb0EEEvNS_9FwdParamsE,"a",@progbits
	.sectionflags	@""
	.align	4
.nv.constant0._ZN10layer_norm13ln_fwd_kernelINS_13Kernel_traitsIfffffjLj1280ELj1ELj4ELj1ELj16ENS_18Kernel_traits_baseILj1280EfffffjLj128EEEEELb0ELb1ELb0ELb0EEEvNS_9FwdParamsE:
	.zero		1128


//--------------------- .nv.constant0._ZN10layer_norm13ln_fwd_kernelINS_13Kernel_traitsIfffffjLj1280ELj1ELj4ELj1ELj16ENS_18Kernel_traits_baseILj1280EfffffjLj128EEEEELb0ELb1ELb0ELb1EEEvNS_9FwdParamsE --------------------------
	.section	.nv.constant0._ZN10layer_norm13ln_fwd_kernelINS_13Kernel_traitsIfffffjLj1280ELj1ELj4ELj1ELj16ENS_18Kernel_traits_baseILj1280EfffffjLj128EEEEELb0ELb1ELb0ELb1EEEvNS_9FwdParamsE,"a",@progbits
	.sectionflags	@""
	.align	4
.nv.constant0._ZN10layer_norm13ln_fwd_kernelINS_13Kernel_traitsIfffffjLj1280ELj1ELj4ELj1ELj16ENS_18Kernel_traits_baseILj1280EfffffjLj128EEEEELb0ELb1ELb0ELb1EEEvNS_9FwdParamsE:
	.zero		1128


//--------------------- .nv.constant0._ZN10layer_norm13ln_fwd_kernelINS_13Kernel_traitsIfffffjLj1280ELj1ELj4ELj1ELj16ENS_18Kernel_traits_baseILj1280EfffffjLj128EEEEELb0ELb1ELb1ELb0EEEvNS_9FwdParamsE --------------------------
	.section	.nv.constant0._ZN10layer_norm13ln_fwd_kernelINS_13Kernel_traitsIfffffjLj1280ELj1ELj4ELj1ELj16ENS_18Kernel_traits_baseILj1280EfffffjLj128EEEEELb0ELb1ELb1ELb0EEEvNS_9FwdParamsE,"a",@progbits
	.sectionflags	@""
	.align	4
.nv.constant0._ZN10layer_norm13ln_fwd_kernelINS_13Kernel_traitsIfffffjLj1280ELj1ELj4ELj1ELj16ENS_18Kernel_traits_baseILj1280EfffffjLj128EEEEELb0ELb1ELb1ELb0EEEvNS_9FwdParamsE:
	.zero		1128


//--------------------- .nv.constant0._ZN10layer_norm13ln_fwd_kernelINS_13Kernel_traitsIfffffjLj1280ELj1ELj4ELj1ELj16ENS_18Kernel_traits_baseILj1280EfffffjLj128EEEEELb0ELb1ELb1ELb1EEEvNS_9FwdParamsE --------------------------
	.section	.nv.constant0._ZN10layer_norm13ln_fwd_kernelINS_13Kernel_traitsIfffffjLj1280ELj1ELj4ELj1ELj16ENS_18Kernel_traits_baseILj1280EfffffjLj128EEEEELb0ELb1ELb1ELb1EEEvNS_9FwdParamsE,"a",@progbits
	.sectionflags	@""
	.align	4
.nv.constant0._ZN10layer_norm13ln_fwd_kernelINS_13Kernel_traitsIfffffjLj1280ELj1ELj4ELj1ELj16ENS_18Kernel_traits_baseILj1280EfffffjLj128EEEEELb0ELb1ELb1ELb1EEEvNS_9FwdParamsE:
	.zero		1128


//--------------------- .nv.constant0._ZN10layer_norm13ln_fwd_kernelINS_13Kernel_traitsIfffffjLj1280ELj1ELj4ELj1ELj16ENS_18Kernel_traits_baseILj1280EfffffjLj128EEEEELb1ELb0ELb0ELb0EEEvNS_9FwdParamsE --------------------------
	.section	.nv.constant0._ZN10layer_norm13ln_fwd_kernelINS_13Kernel_traitsIfffffjLj1280ELj1ELj4ELj1ELj16ENS_18Kernel_traits_baseILj1280EfffffjLj128EEEEELb1ELb0ELb0ELb0EEEvNS_9FwdParamsE,"a",@progbits
	.sectionflags	@""
	.align	4
.nv.constant0._ZN10layer_norm13ln_fwd_kernelINS_13Kernel_traitsIfffffjLj1280ELj1ELj4ELj1ELj16ENS_18Kernel_traits_baseILj1280EfffffjLj128EEEEELb1ELb0ELb0ELb0EEEvNS_9FwdParamsE:
	.zero		1128


//--------------------- .nv.constant0._ZN10layer_norm13ln_fwd_kernelINS_13Kernel_traitsIfffffjLj1280ELj1ELj4ELj1ELj16ENS_18Kernel_traits_baseILj1280EfffffjLj128EEEEELb1ELb0ELb0ELb1EEEvNS_9FwdParamsE --------------------------
	.section	.nv.constant0._ZN10layer_norm13ln_fwd_kernelINS_13Kernel_traitsIfffffjLj1280ELj1ELj4ELj1ELj16ENS_18Kernel_traits_baseILj1280EfffffjLj128EEEEELb1ELb0ELb0ELb1EEEvNS_9FwdParamsE,"a",@progbits
	.sectionflags	@""
	.align	4
.nv.constant0._ZN10layer_norm13ln_fwd_kernelINS_13Kernel_traitsIfffffjLj1280ELj1ELj4ELj1ELj16ENS_18Kernel_traits_baseILj1280EfffffjLj128EEEEELb1ELb0ELb0ELb1EEEvNS_9FwdParamsE:
	.zero		1128


//--------------------- .nv.constant0._ZN10layer_norm13ln_fwd_kernelINS_13Kernel_traitsIfffffjLj1280ELj1ELj4ELj1ELj16ENS_18Kernel_traits_baseILj1280EfffffjLj128EEEEELb1ELb0ELb1ELb0EEEvNS_9FwdParamsE --------------------------
	.section	.nv.constant0._ZN10layer_norm13ln_fwd_kernelINS_13Kernel_traitsIfffffjLj1280ELj1ELj4ELj1ELj16ENS_18Kernel_traits_baseILj1280EfffffjLj128EEEEELb1ELb0ELb1ELb0EEEvNS_9FwdParamsE,"a",@progbits
	.sectionflags	@""
	.align	4
.nv.constant0._ZN10layer_norm13ln_fwd_kernelINS_13Kernel_traitsIfffffjLj1280ELj1ELj4ELj1ELj16ENS_18Kernel_traits_baseILj1280EfffffjLj128EEEEELb1ELb0ELb1ELb0EEEvNS_9FwdParamsE:
	.zero		1128


//--------------------- .nv.constant0._ZN10layer_norm13ln_fwd_kernelINS_13Kernel_traitsIfffffjLj1280ELj1ELj4ELj1ELj16ENS_18Kernel_traits_baseILj1280EfffffjLj128EEEEELb1ELb0ELb1ELb1EEEvNS_9FwdParamsE --------------------------
	.section	.nv.constant0._ZN10layer_norm13ln_fwd_kernelINS_13Kernel_traitsIfffffjLj1280ELj1ELj4ELj1ELj16ENS_18Kernel_traits_baseILj1280EfffffjLj128EEEEELb1ELb0ELb1ELb1EEEvNS_9FwdParamsE,"a",@progbits
	.sectionflags	@""
	.align	4
.nv.constant0._ZN10layer_norm13ln_fwd_kernelINS_13Kernel_traitsIfffffjLj1280ELj1ELj4ELj1ELj16ENS_18Kernel_traits_baseILj1280EfffffjLj128EEEEELb1ELb0ELb1ELb1EEEvNS_9FwdParamsE:
	.zero		1128


//--------------------- .nv.constant0._ZN10layer_norm13ln_fwd_kernelINS_13Kernel_traitsIfffffjLj1280ELj1ELj4ELj1ELj16ENS_18Kernel_traits_baseILj1280EfffffjLj128EEEEELb1ELb1ELb0ELb0EEEvNS_9FwdParamsE --------------------------
	.section	.nv.constant0._ZN10layer_norm13ln_fwd_kernelINS_13Kernel_traitsIfffffjLj1280ELj1ELj4ELj1ELj16ENS_18Kernel_traits_baseILj1280EfffffjLj128EEEEELb1ELb1ELb0ELb0EEEvNS_9FwdParamsE,"a",@progbits
	.sectionflags	@""
	.align	4
.nv.constant0._ZN10layer_norm13ln_fwd_kernelINS_13Kernel_traitsIfffffjLj1280ELj1ELj4ELj1ELj16ENS_18Kernel_traits_baseILj1280EfffffjLj128EEEEELb1ELb1ELb0ELb0EEEvNS_9FwdParamsE:
	.zero		1128


//--------------------- .nv.constant0._ZN10layer_norm13ln_fwd_kernelINS_13Kernel_traitsIfffffjLj1280ELj1ELj4ELj1ELj16ENS_18Kernel_traits_baseILj1280EfffffjLj128EEEEELb1ELb1ELb0ELb1EEEvNS_9FwdParamsE --------------------------
	.section	.nv.constant0._ZN10layer_norm13ln_fwd_kernelINS_13Kernel_traitsIfffffjLj1280ELj1ELj4ELj1ELj16ENS_18Kernel_traits_baseILj1280EfffffjLj128EEEEELb1ELb1ELb0ELb1EEEvNS_9FwdParamsE,"a",@progbits
	.sectionflags	@""
	.align	4
.nv.constant0._ZN10layer_norm13ln_fwd_kernelINS_13Kernel_traitsIfffffjLj1280ELj1ELj4ELj1ELj16ENS_18Kernel_traits_baseILj1280EfffffjLj128EEEEELb1ELb1ELb0ELb1EEEvNS_9FwdParamsE:
	.zero		1128


//--------------------- .nv.constant0._ZN10layer_norm13ln_fwd_kernelINS_13Kernel_traitsIfffffjLj1280ELj1ELj4ELj1ELj16ENS_18Kernel_traits_baseILj1280EfffffjLj128EEEEELb1ELb1ELb1ELb0EEEvNS_9FwdParamsE --------------------------
	.section	.nv.constant0._ZN10layer_norm13ln_fwd_kernelINS_13Kernel_traitsIfffffjLj1280ELj1ELj4ELj1ELj16ENS_18Kernel_traits_baseILj1280EfffffjLj128EEEEELb1ELb1ELb1ELb0EEEvNS_9FwdParamsE,"a",@progbits
	.sectionflags	@""
	.align	4
.nv.constant0._ZN10layer_norm13ln_fwd_kernelINS_13Kernel_traitsIfffffjLj1280ELj1ELj4ELj1ELj16ENS_18Kernel_traits_baseILj1280EfffffjLj128EEEEELb1ELb1ELb1ELb0EEEvNS_9FwdParamsE:
	.zero		1128


//--------------------- .nv.constant0._ZN10layer_norm13ln_fwd_kernelINS_13Kernel_traitsIfffffjLj1280ELj1ELj4ELj1ELj16ENS_18Kernel_traits_baseILj1280EfffffjLj128EEEEELb1ELb1ELb1ELb1EEEvNS_9FwdParamsE --------------------------
	.section	.nv.constant0._ZN10layer_norm13ln_fwd_kernelINS_13Kernel_traitsIfffffjLj1280ELj1ELj4ELj1ELj16ENS_18Kernel_traits_baseILj1280EfffffjLj128EEEEELb1ELb1ELb1ELb1EEEvNS_9FwdParamsE,"a",@progbits
	.sectionflags	@""
	.align	4
.nv.constant0._ZN10layer_norm13ln_fwd_kernelINS_13Kernel_traitsIfffffjLj1280ELj1ELj4ELj1ELj16ENS_18Kernel_traits_baseILj1280EfffffjLj128EEEEELb1ELb1ELb1ELb1EEEvNS_9FwdParamsE:
	.zero		1128


//--------------------- SYMBOLS --------------------------

	.type		.nv.reservedSmem.offset0,@object
	.size		.nv.reservedSmem.offset0,0x4
